// Copyright (c) 2024, Tri Dao.
// Splitting the different head dimensions to different files to speed up compilation.
// This file is auto-generated. See "generate_kernels.py"
#include "namespace_config.h"
#include "flash_fwd_launch_template.h"

namespace FLASH_NAMESPACE {

template<>
void run_mha_fwd_<cutlass::half_t, 128, false>(Flash_fwd_params &params, cudaStream_t stream) {
    run_mha_fwd_hdim128<cutlass::half_t, false>(params, stream);
}

} // namespace FLASH_NAMESPACE

// ===== COMPILED SASS (sm_90a) =====

	.target	sm_90a

	.elftype	@"ET_EXEC"


//--------------------- .note.nv.tkinfo           --------------------------
	.section	.note.nv.tkinfo,"",@"SHT_NOTE"
	.sectionflags	@"SHF_NOTE_NV_TKINFO"
	.tkinfo
        /*0018*/ 	.word	0x00000002
        /*0030*/ 	.string	""
        /*0030*/ 	.string	"ptxas"
        /*0030*/ 	.string	"Cuda compilation tools, release 13.0, V13.0.88"
        /*0030*/ 	.string	"Build cuda_13.0.r13.0/compiler.36424714_0"
        /*0030*/ 	.string	"-arch sm_90a -m 64 "



//--------------------- .note.nv.cuinfo           --------------------------
	.section	.note.nv.cuinfo,"",@"SHT_NOTE"
	.sectionflags	@"SHF_NOTE_NV_CUINFO"
        /*0018*/ 	.short	0x0002
        /*001a*/ 	.short	0x005a
        /*001c*/ 	.short	0x0082
	.zero		2


//--------------------- .nv.info                  --------------------------
	.section	.nv.info,"",@"SHT_CUDA_INFO"
	.align	4


	//----- nvinfo : EIATTR_REGCOUNT
	.align		4
        /*0000*/ 	.byte	0x04, 0x2f
        /*0002*/ 	.short	(.L_12 - .L_11)
	.align		4
.L_11:
        /*0004*/ 	.word	index@(_ZN5flash16flash_fwd_kernelI23Flash_fwd_kernel_traitsILi128ELi128ELi32ELi4ELb0ELb0EN7cutlass6half_tE19Flash_kernel_traitsILi128ELi128ELi32ELi4ES3_EELb0ELb0ELb1ELb1ELb0ELb0ELb1ELb0EEEvNS_16Flash_fwd_paramsE)
        /*0008*/ 	.word	0x000000ff


	//----- nvinfo : EIATTR_FRAME_SIZE
	.align		4
.L_12:
        /*000c*/ 	.byte	0x04, 0x11
        /*000e*/ 	.short	(.L_14 - .L_13)
	.align		4
.L_13:
        /*0010*/ 	.word	index@(_ZN5flash16flash_fwd_kernelI23Flash_fwd_kernel_traitsILi128ELi128ELi32ELi4ELb0ELb0EN7cutlass6half_tE19Flash_kernel_traitsILi128ELi128ELi32ELi4ES3_EELb0ELb0ELb1ELb1ELb0ELb0ELb1ELb0EEEvNS_16Flash_fwd_paramsE)
        /*0014*/ 	.word	0x00000048


	//----- nvinfo : EIATTR_REGCOUNT
	.align		4
.L_14:
        /*0018*/ 	.byte	0x04, 0x2f
        /*001a*/ 	.short	(.L_16 - .L_15)
	.align		4
.L_15:
        /*001c*/ 	.word	index@(_ZN5flash16flash_fwd_kernelI23Flash_fwd_kernel_traitsILi128ELi128ELi32ELi4ELb0ELb0EN7cutlass6half_tE19Flash_kernel_traitsILi128ELi128ELi32ELi4ES3_EELb1ELb0ELb1ELb1ELb0ELb0ELb0ELb1EEEvNS_16Flash_fwd_paramsE)
        /*0020*/ 	.word	0x000000ff


	//----- nvinfo : EIATTR_FRAME_SIZE
	.align		4
.L_16:
        /*0024*/ 	.byte	0x04, 0x11
        /*0026*/ 	.short	(.L_18 - .L_17)
	.align		4
.L_17:
        /*0028*/ 	.word	index@($_ZN5flash16flash_fwd_kernelI23Flash_fwd_kernel_traitsILi128ELi128ELi32ELi4ELb0ELb0EN7cutlass6half_tE19Flash_kernel_traitsILi128ELi128ELi32ELi4ES3_EELb1ELb0ELb1ELb1ELb0ELb0ELb0ELb1EEEvNS_16Flash_fwd_paramsE$_ZN5flash22compute_attn_1rowblockI23Flash_fwd_kernel_traitsILi128ELi128ELi32ELi4ELb0ELb0EN7cutlass6half_tE19Flash_kernel_traitsILi128ELi128ELi32ELi4ES3_EELb1ELb0ELb1ELb1ELb0ELb0ELb0ELb1ENS_16Flash_fwd_paramsEEEvRKT8_iii)
        /*002c*/ 	.word	0x000001e0


	//----- nvinfo : EIATTR_FRAME_SIZE
	.align		4
.L_18:
        /*0030*/ 	.byte	0x04, 0x11
        /*0032*/ 	.short	(.L_20 - .L_19)
	.align		4
.L_19:
        /*0034*/ 	.word	index@(_ZN5flash16flash_fwd_kernelI23Flash_fwd_kernel_traitsILi128ELi128ELi32ELi4ELb0ELb0EN7cutlass6half_tE19Flash_kernel_traitsILi128ELi128ELi32ELi4ES3_EELb1ELb0ELb1ELb1ELb0ELb0ELb0ELb1EEEvNS_16Flash_fwd_paramsE)
        /*0038*/ 	.word	0x000001e0


	//----- nvinfo : EIATTR_REGCOUNT
	.align		4
.L_20:
        /*003c*/ 	.byte	0x04, 0x2f
        /*003e*/ 	.short	(.L_22 - .L_21)
	.align		4
.L_21:
        /*0040*/ 	.word	index@(_ZN5flash16flash_fwd_kernelI23Flash_fwd_kernel_traitsILi128ELi128ELi32ELi4ELb0ELb0EN7cutlass6half_tE19Flash_kernel_traitsILi128ELi128ELi32ELi4ES3_EELb0ELb0ELb1ELb0ELb0ELb0ELb1ELb0EEEvNS_16Flash_fwd_paramsE)
        /*0044*/ 	.word	0x000000ff


	//----- nvinfo : EIATTR_FRAME_SIZE
	.align		4
.L_22:
        /*0048*/ 	.byte	0x04, 0x11
        /*004a*/ 	.short	(.L_24 - .L_23)
	.align		4
.L_23:
        /*004c*/ 	.word	index@(_ZN5flash16flash_fwd_kernelI23Flash_fwd_kernel_traitsILi128ELi128ELi32ELi4ELb0ELb0EN7cutlass6half_tE19Flash_kernel_traitsILi128ELi128ELi32ELi4ES3_EELb0ELb0ELb1ELb0ELb0ELb0ELb1ELb0EEEvNS_16Flash_fwd_paramsE)
        /*0050*/ 	.word	0x00000048


	//----- nvinfo : EIATTR_REGCOUNT
	.align		4
.L_24:
        /*0054*/ 	.byte	0x04, 0x2f
        /*0056*/ 	.short	(.L_26 - .L_25)
	.align		4
.L_25:
        /*0058*/ 	.word	index@(_ZN5flash16flash_fwd_kernelI23Flash_fwd_kernel_traitsILi128ELi128ELi32ELi4ELb0ELb0EN7cutlass6half_tE19Flash_kernel_traitsILi128ELi128ELi32ELi4ES3_EELb1ELb0ELb1ELb0ELb0ELb0ELb0ELb1EEEvNS_16Flash_fwd_paramsE)
        /*005c*/ 	.word	0x000000ff


	//----- nvinfo : EIATTR_FRAME_SIZE
	.align		4
.L_26:
        /*0060*/ 	.byte	0x04, 0x11
        /*0062*/ 	.short	(.L_28 - .L_27)
	.align		4
.L_27:
        /*0064*/ 	.word	index@(_ZN5flash16flash_fwd_kernelI23Flash_fwd_kernel_traitsILi128ELi128ELi32ELi4ELb0ELb0EN7cutlass6half_tE19Flash_kernel_traitsILi128ELi128ELi32ELi4ES3_EELb1ELb0ELb1ELb0ELb0ELb0ELb0ELb1EEEvNS_16Flash_fwd_paramsE)
        /*0068*/ 	.word	0x00000118


	//----- nvinfo : EIATTR_REGCOUNT
	.align		4
.L_28:
        /*006c*/ 	.byte	0x04, 0x2f
        /*006e*/ 	.short	(.L_30 - .L_29)
	.align		4
.L_29:
        /*0070*/ 	.word	index@(_ZN5flash16flash_fwd_kernelI23Flash_fwd_kernel_traitsILi128ELi128ELi32ELi4ELb0ELb0EN7cutlass6half_tE19Flash_kernel_traitsILi128ELi128ELi32ELi4ES3_EELb1ELb0ELb1ELb1ELb0ELb0ELb0ELb0EEEvNS_16Flash_fwd_paramsE)
        /*0074*/ 	.word	0x000000ff


	//----- nvinfo : EIATTR_FRAME_SIZE
	.align		4
.L_30:
        /*0078*/ 	.byte	0x04, 0x11
        /*007a*/ 	.short	(.L_32 - .L_31)
	.align		4
.L_31:
        /*007c*/ 	.word	index@(_ZN5flash16flash_fwd_kernelI23Flash_fwd_kernel_traitsILi128ELi128ELi32ELi4ELb0ELb0EN7cutlass6half_tE19Flash_kernel_traitsILi128ELi128ELi32ELi4ES3_EELb1ELb0ELb1ELb1ELb0ELb0ELb0ELb0EEEvNS_16Flash_fwd_paramsE)
        /*0080*/ 	.word	0x00000088


	//----- nvinfo : EIATTR_REGCOUNT
	.align		4
.L_32:
        /*0084*/ 	.byte	0x04, 0x2f
        /*0086*/ 	.short	(.L_34 - .L_33)
	.align		4
.L_33:
        /*0088*/ 	.word	index@(_ZN5flash16flash_fwd_kernelI23Flash_fwd_kernel_traitsILi128ELi128ELi32ELi4ELb0ELb0EN7cutlass6half_tE19Flash_kernel_traitsILi128ELi128ELi32ELi4ES3_EELb0ELb0ELb1ELb0ELb0ELb1ELb1ELb0EEEvNS_16Flash_fwd_paramsE)
        /*008c*/ 	.word	0x000000ff


	//----- nvinfo : EIATTR_FRAME_SIZE
	.align		4
.L_34:
        /*0090*/ 	.byte	0x04, 0x11
        /*0092*/ 	.short	(.L_36 - .L_35)
	.align		4
.L_35:
        /*0094*/ 	.word	index@(_ZN5flash16flash_fwd_kernelI23Flash_fwd_kernel_traitsILi128ELi128ELi32ELi4ELb0ELb0EN7cutlass6half_tE19Flash_kernel_traitsILi128ELi128ELi32ELi4ES3_EELb0ELb0ELb1ELb0ELb0ELb1ELb1ELb0EEEvNS_16Flash_fwd_paramsE)
        /*0098*/ 	.word	0x00000040


	//----- nvinfo : EIATTR_REGCOUNT
	.align		4
.L_36:
        /*009c*/ 	.byte	0x04, 0x2f
        /*009e*/ 	.short	(.L_38 - .L_37)
	.align		4
.L_37:
        /*00a0*/ 	.word	index@(_ZN5flash16flash_fwd_kernelI23Flash_fwd_kernel_traitsILi128ELi128ELi32ELi4ELb0ELb0EN7cutlass6half_tE19Flash_kernel_traitsILi128ELi128ELi32ELi4ES3_EELb1ELb0ELb1ELb0ELb0ELb1ELb0ELb0EEEvNS_16Flash_fwd_paramsE)
        /*00a4*/ 	.word	0x000000ff


	//----- nvinfo : EIATTR_FRAME_SIZE
	.align		4
.L_38:
        /*00a8*/ 	.byte	0x04, 0x11
        /*00aa*/ 	.short	(.L_40 - .L_39)
	.align		4
.L_39:
        /*00ac*/ 	.word	index@(_ZN5flash16flash_fwd_kernelI23Flash_fwd_kernel_traitsILi128ELi128ELi32ELi4ELb0ELb0EN7cutlass6half_tE19Flash_kernel_traitsILi128ELi128ELi32ELi4ES3_EELb1ELb0ELb1ELb0ELb0ELb1ELb0ELb0EEEvNS_16Flash_fwd_paramsE)
        /*00b0*/ 	.word	0x00000088


	//----- nvinfo : EIATTR_REGCOUNT
	.align		4
.L_40:
        /*00b4*/ 	.byte	0x04, 0x2f
        /*00b6*/ 	.short	(.L_42 - .L_41)
	.align		4
.L_41:
        /*00b8*/ 	.word	index@(_ZN5flash16flash_fwd_kernelI23Flash_fwd_kernel_traitsILi128ELi128ELi32ELi4ELb0ELb0EN7cutlass6half_tE19Flash_kernel_traitsILi128ELi128ELi32ELi4ES3_EELb0ELb0ELb0ELb1ELb0ELb0ELb1ELb0EEEvNS_16Flash_fwd_paramsE)
        /*00bc*/ 	.word	0x000000ff


	//----- nvinfo : EIATTR_FRAME_SIZE
	.align		4
.L_42:
        /*00c0*/ 	.byte	0x04, 0x11
        /*00c2*/ 	.short	(.L_44 - .L_43)
	.align		4
.L_43:
        /*00c4*/ 	.word	index@(_ZN5flash16flash_fwd_kernelI23Flash_fwd_kernel_traitsILi128ELi128ELi32ELi4ELb0ELb0EN7cutlass6half_tE19Flash_kernel_traitsILi128ELi128ELi32ELi4ES3_EELb0ELb0ELb0ELb1ELb0ELb0ELb1ELb0EEEvNS_16Flash_fwd_paramsE)
        /*00c8*/ 	.word	0x00000058


	//----- nvinfo : EIATTR_REGCOUNT
	.align		4
.L_44:
        /*00cc*/ 	.byte	0x04, 0x2f
        /*00ce*/ 	.short	(.L_46 - .L_45)
	.align		4
.L_45:
        /*00d0*/ 	.word	index@(_ZN5flash16flash_fwd_kernelI23Flash_fwd_kernel_traitsILi128ELi128ELi32ELi4ELb0ELb0EN7cutlass6half_tE19Flash_kernel_traitsILi128ELi128ELi32ELi4ES3_EELb1ELb0ELb0ELb1ELb0ELb0ELb0ELb1EEEvNS_16Flash_fwd_paramsE)
        /*00d4*/ 	.word	0x000000ff


	//----- nvinfo : EIATTR_FRAME_SIZE
	.align		4
.L_46:
        /*00d8*/ 	.byte	0x04, 0x11
        /*00da*/ 	.short	(.L_48 - .L_47)
	.align		4
.L_47:
        /*00dc*/ 	.word	index@(_ZN5flash16flash_fwd_kernelI23Flash_fwd_kernel_traitsILi128ELi128ELi32ELi4ELb0ELb0EN7cutlass6half_tE19Flash_kernel_traitsILi128ELi128ELi32ELi4ES3_EELb1ELb0ELb0ELb1ELb0ELb0ELb0ELb1EEEvNS_16Flash_fwd_paramsE)
        /*00e0*/ 	.word	0x000000a0


	//----- nvinfo : EIATTR_REGCOUNT
	.align		4
.L_48:
        /*00e4*/ 	.byte	0x04, 0x2f
        /*00e6*/ 	.short	(.L_50 - .L_49)
	.align		4
.L_49:
        /*00e8*/ 	.word	index@(_ZN5flash16flash_fwd_kernelI23Flash_fwd_kernel_traitsILi128ELi128ELi32ELi4ELb0ELb0EN7cutlass6half_tE19Flash_kernel_traitsILi128ELi128ELi32ELi4ES3_EELb0ELb0ELb0ELb0ELb0ELb0ELb1ELb0EEEvNS_16Flash_fwd_paramsE)
        /*00ec*/ 	.word	0x000000ff


	//----- nvinfo : EIATTR_FRAME_SIZE
	.align		4
.L_50:
        /*00f0*/ 	.byte	0x04, 0x11
        /*00f2*/ 	.short	(.L_52 - .L_51)
	.align		4
.L_51:
        /*00f4*/ 	.word	index@(_ZN5flash16flash_fwd_kernelI23Flash_fwd_kernel_traitsILi128ELi128ELi32ELi4ELb0ELb0EN7cutlass6half_tE19Flash_kernel_traitsILi128ELi128ELi32ELi4ES3_EELb0ELb0ELb0ELb0ELb0ELb0ELb1ELb0EEEvNS_16Flash_fwd_paramsE)
        /*00f8*/ 	.word	0x00000058


	//----- nvinfo : EIATTR_REGCOUNT
	.align		4
.L_52:
        /*00fc*/ 	.byte	0x04, 0x2f
        /*00fe*/ 	.short	(.L_54 - .L_53)
	.align		4
.L_53:
        /*0100*/ 	.word	index@(_ZN5flash16flash_fwd_kernelI23Flash_fwd_kernel_traitsILi128ELi128ELi32ELi4ELb0ELb0EN7cutlass6half_tE19Flash_kernel_traitsILi128ELi128ELi32ELi4ES3_EELb1ELb0ELb0ELb0ELb0ELb0ELb0ELb1EEEvNS_16Flash_fwd_paramsE)
        /*0104*/ 	.word	0x000000ff


	//----- nvinfo : EIATTR_FRAME_SIZE
	.align		4
.L_54:
        /*0108*/ 	.byte	0x04, 0x11
        /*010a*/ 	.short	(.L_56 - .L_55)
	.align		4
.L_55:
        /*010c*/ 	.word	index@(_ZN5flash16flash_fwd_kernelI23Flash_fwd_kernel_traitsILi128ELi128ELi32ELi4ELb0ELb0EN7cutlass6half_tE19Flash_kernel_traitsILi128ELi128ELi32ELi4ES3_EELb1ELb0ELb0ELb0ELb0ELb0ELb0ELb1EEEvNS_16Flash_fwd_paramsE)
        /*0110*/ 	.word	0x00000088


	//----- nvinfo : EIATTR_REGCOUNT
	.align		4
.L_56:
        /*0114*/ 	.byte	0x04, 0x2f
        /*0116*/ 	.short	(.L_58 - .L_57)
	.align		4
.L_57:
        /*0118*/ 	.word	index@(_ZN5flash16flash_fwd_kernelI23Flash_fwd_kernel_traitsILi128ELi128ELi32ELi4ELb0ELb0EN7cutlass6half_tE19Flash_kernel_traitsILi128ELi128ELi32ELi4ES3_EELb1ELb0ELb0ELb1ELb0ELb0ELb0ELb0EEEvNS_16Flash_fwd_paramsE)
        /*011c*/ 	.word	0x000000ff


	//----- nvinfo : EIATTR_FRAME_SIZE
	.align		4
.L_58:
        /*0120*/ 	.byte	0x04, 0x11
        /*0122*/ 	.short	(.L_60 - .L_59)
	.align		4
.L_59:
        /*0124*/ 	.word	index@(_ZN5flash16flash_fwd_kernelI23Flash_fwd_kernel_traitsILi128ELi128ELi32ELi4ELb0ELb0EN7cutlass6half_tE19Flash_kernel_traitsILi128ELi128ELi32ELi4ES3_EELb1ELb0ELb0ELb1ELb0ELb0ELb0ELb0EEEvNS_16Flash_fwd_paramsE)
        /*0128*/ 	.word	0x00000030


	//----- nvinfo : EIATTR_REGCOUNT
	.align		4
.L_60:
        /*012c*/ 	.byte	0x04, 0x2f
        /*012e*/ 	.short	(.L_62 - .L_61)
	.align		4
.L_61:
        /*0130*/ 	.word	index@(_ZN5flash16flash_fwd_kernelI23Flash_fwd_kernel_traitsILi128ELi128ELi32ELi4ELb0ELb0EN7cutlass6half_tE19Flash_kernel_traitsILi128ELi128ELi32ELi4ES3_EELb0ELb0ELb0ELb0ELb1ELb1ELb1ELb0EEEvNS_16Flash_fwd_paramsE)
        /*0134*/ 	.word	0x000000ff


	//----- nvinfo : EIATTR_FRAME_SIZE
	.align		4
.L_62:
        /*0138*/ 	.byte	0x04, 0x11
        /*013a*/ 	.short	(.L_64 - .L_63)
	.align		4
.L_63:
        /*013c*/ 	.word	index@(_ZN5flash16flash_fwd_kernelI23Flash_fwd_kernel_traitsILi128ELi128ELi32ELi4ELb0ELb0EN7cutlass6half_tE19Flash_kernel_traitsILi128ELi128ELi32ELi4ES3_EELb0ELb0ELb0ELb0ELb1ELb1ELb1ELb0EEEvNS_16Flash_fwd_paramsE)
        /*0140*/ 	.word	0x00000030


	//----- nvinfo : EIATTR_REGCOUNT
	.align		4
.L_64:
        /*0144*/ 	.byte	0x04, 0x2f
        /*0146*/ 	.short	(.L_66 - .L_65)
	.align		4
.L_65:
        /*0148*/ 	.word	index@(_ZN5flash16flash_fwd_kernelI23Flash_fwd_kernel_traitsILi128ELi128ELi32ELi4ELb0ELb0EN7cutlass6half_tE19Flash_kernel_traitsILi128ELi128ELi32ELi4ES3_EELb1ELb0ELb0ELb0ELb1ELb1ELb0ELb0EEEvNS_16Flash_fwd_paramsE)
        /*014c*/ 	.word	0x000000ff


	//----- nvinfo : EIATTR_FRAME_SIZE
	.align		4
.L_66:
        /*0150*/ 	.byte	0x04, 0x11
        /*0152*/ 	.short	(.L_68 - .L_67)
	.align		4
.L_67:
        /*0154*/ 	.word	index@(_ZN5flash16flash_fwd_kernelI23Flash_fwd_kernel_traitsILi128ELi128ELi32ELi4ELb0ELb0EN7cutlass6half_tE19Flash_kernel_traitsILi128ELi128ELi32ELi4ES3_EELb1ELb0ELb0ELb0ELb1ELb1ELb0ELb0EEEvNS_16Flash_fwd_paramsE)
        /*0158*/ 	.word	0x00000020


	//----- nvinfo : EIATTR_REGCOUNT
	.align		4
.L_68:
        /*015c*/ 	.byte	0x04, 0x2f
        /*015e*/ 	.short	(.L_70 - .L_69)
	.align		4
.L_69:
        /*0160*/ 	.word	index@(_ZN5flash16flash_fwd_kernelI23Flash_fwd_kernel_traitsILi128ELi128ELi32ELi4ELb0ELb0EN7cutlass6half_tE19Flash_kernel_traitsILi128ELi128ELi32ELi4ES3_EELb1ELb0ELb1ELb0ELb0ELb0ELb0ELb0EEEvNS_16Flash_fwd_paramsE)
        /*0164*/ 	.word	0x000000ff


	//----- nvinfo : EIATTR_FRAME_SIZE
	.align		4
.L_70:
        /*0168*/ 	.byte	0x04, 0x11
        /*016a*/ 	.short	(.L_72 - .L_71)
	.align		4
.L_71:
        /*016c*/ 	.word	index@(_ZN5flash16flash_fwd_kernelI23Flash_fwd_kernel_traitsILi128ELi128ELi32ELi4ELb0ELb0EN7cutlass6half_tE19Flash_kernel_traitsILi128ELi128ELi32ELi4ES3_EELb1ELb0ELb1ELb0ELb0ELb0ELb0ELb0EEEvNS_16Flash_fwd_paramsE)
        /*0170*/ 	.word	0x00000080


	//----- nvinfo : EIATTR_REGCOUNT
	.align		4
.L_72:
        /*0174*/ 	.byte	0x04, 0x2f
        /*0176*/ 	.short	(.L_74 - .L_73)
	.align		4
.L_73:
        /*0178*/ 	.word	index@(_ZN5flash16flash_fwd_kernelI23Flash_fwd_kernel_traitsILi128ELi128ELi32ELi4ELb0ELb0EN7cutlass6half_tE19Flash_kernel_traitsILi128ELi128ELi32ELi4ES3_EELb1ELb0ELb0ELb0ELb0ELb0ELb0ELb0EEEvNS_16Flash_fwd_paramsE)
        /*017c*/ 	.word	0x000000ff


	//----- nvinfo : EIATTR_FRAME_SIZE
	.align		4
.L_74:
        /*0180*/ 	.byte	0x04, 0x11
        /*0182*/ 	.short	(.L_76 - .L_75)
	.align		4
.L_75:
        /*0184*/ 	.word	index@(_ZN5flash16flash_fwd_kernelI23Flash_fwd_kernel_traitsILi128ELi128ELi32ELi4ELb0ELb0EN7cutlass6half_tE19Flash_kernel_traitsILi128ELi128ELi32ELi4ES3_EELb1ELb0ELb0ELb0ELb0ELb0ELb0ELb0EEEvNS_16Flash_fwd_paramsE)
        /*0188*/ 	.word	0x00000020


	//----- nvinfo : EIATTR_REGCOUNT
	.align		4
.L_76:
        /*018c*/ 	.byte	0x04, 0x2f
        /*018e*/ 	.short	(.L_78 - .L_77)
	.align		4
.L_77:
        /*0190*/ 	.word	index@(_ZN5flash16flash_fwd_kernelI23Flash_fwd_kernel_traitsILi128ELi128ELi32ELi4ELb0ELb0EN7cutlass6half_tE19Flash_kernel_traitsILi128ELi128ELi32ELi4ES3_EELb0ELb0ELb0ELb0ELb0ELb1ELb1ELb0EEEvNS_16Flash_fwd_paramsE)
        /*0194*/ 	.word	0x000000ff


	//----- nvinfo : EIATTR_FRAME_SIZE
	.align		4
.L_78:
        /*0198*/ 	.byte	0x04, 0x11
        /*019a*/ 	.short	(.L_80 - .L_79)
	.align		4
.L_79:
        /*019c*/ 	.word	index@(_ZN5flash16flash_fwd_kernelI23Flash_fwd_kernel_traitsILi128ELi128ELi32ELi4ELb0ELb0EN7cutlass6half_tE19Flash_kernel_traitsILi128ELi128ELi32ELi4ES3_EELb0ELb0ELb0ELb0ELb0ELb1ELb1ELb0EEEvNS_16Flash_fwd_paramsE)
        /*01a0*/ 	.word	0x00000048


	//----- nvinfo : EIATTR_REGCOUNT
	.align		4
.L_80:
        /*01a4*/ 	.byte	0x04, 0x2f
        /*01a6*/ 	.short	(.L_82 - .L_81)
	.align		4
.L_81:
        /*01a8*/ 	.word	index@(_ZN5flash16flash_fwd_kernelI23Flash_fwd_kernel_traitsILi128ELi128ELi32ELi4ELb0ELb0EN7cutlass6half_tE19Flash_kernel_traitsILi128ELi128ELi32ELi4ES3_EELb1ELb0ELb0ELb0ELb0ELb1ELb0ELb0EEEvNS_16Flash_fwd_paramsE)
        /*01ac*/ 	.word	0x000000ff


	//----- nvinfo : EIATTR_FRAME_SIZE
	.align		4
.L_82:
        /*01b0*/ 	.byte	0x04, 0x11
        /*01b2*/ 	.short	(.L_84 - .L_83)
	.align		4
.L_83:
        /*01b4*/ 	.word	index@(_ZN5flash16flash_fwd_kernelI23Flash_fwd_kernel_traitsILi128ELi128ELi32ELi4ELb0ELb0EN7cutlass6half_tE19Flash_kernel_traitsILi128ELi128ELi32ELi4ES3_EELb1ELb0ELb0ELb0ELb0ELb1ELb0ELb0EEEvNS_16Flash_fwd_paramsE)
        /*01b8*/ 	.word	0x00000020


	//----- nvinfo : EIATTR_REGCOUNT
	.align		4
.L_84:
        /*01bc*/ 	.byte	0x04, 0x2f
        /*01be*/ 	.short	(.L_86 - .L_85)
	.align		4
.L_85:
        /*01c0*/ 	.word	index@(_ZN5flash16flash_fwd_kernelI23Flash_fwd_kernel_traitsILi128ELi128ELi32ELi4ELb0ELb0EN7cutlass6half_tE19Flash_kernel_traitsILi128ELi128ELi32ELi4ES3_EELb0ELb0ELb1ELb1ELb0ELb0ELb0ELb0EEEvNS_16Flash_fwd_paramsE)
        /*01c4*/ 	.word	0x000000ff


	//----- nvinfo : EIATTR_FRAME_SIZE
	.align		4
.L_86:
        /*01c8*/ 	.byte	0x04, 0x11
        /*01ca*/ 	.short	(.L_88 - .L_87)
	.align		4
.L_87:
        /*01cc*/ 	.word	index@(_ZN5flash16flash_fwd_kernelI23Flash_fwd_kernel_traitsILi128ELi128ELi32ELi4ELb0ELb0EN7cutlass6half_tE19Flash_kernel_traitsILi128ELi128ELi32ELi4ES3_EELb0ELb0ELb1ELb1ELb0ELb0ELb0ELb0EEEvNS_16Flash_fwd_paramsE)
        /*01d0*/ 	.word	0x00000048


	//----- nvinfo : EIATTR_REGCOUNT
	.align		4
.L_88:
        /*01d4*/ 	.byte	0x04, 0x2f
        /*01d6*/ 	.short	(.L_90 - .L_89)
	.align		4
.L_89:
        /*01d8*/ 	.word	index@(_ZN5flash16flash_fwd_kernelI23Flash_fwd_kernel_traitsILi128ELi128ELi32ELi4ELb0ELb0EN7cutlass6half_tE19Flash_kernel_traitsILi128ELi128ELi32ELi4ES3_EELb0ELb0ELb1ELb0ELb0ELb0ELb0ELb0EEEvNS_16Flash_fwd_paramsE)
        /*01dc*/ 	.word	0x000000ff


	//----- nvinfo : EIATTR_FRAME_SIZE
	.align		4
.L_90:
        /*01e0*/ 	.byte	0x04, 0x11
        /*01e2*/ 	.short	(.L_92 - .L_91)
	.align		4
.L_91:
        /*01e4*/ 	.word	index@(_ZN5flash16flash_fwd_kernelI23Flash_fwd_kernel_traitsILi128ELi128ELi32ELi4ELb0ELb0EN7cutlass6half_tE19Flash_kernel_traitsILi128ELi128ELi32ELi4ES3_EELb0ELb0ELb1ELb0ELb0ELb0ELb0ELb0EEEvNS_16Flash_fwd_paramsE)
        /*01e8*/ 	.word	0x00000048


	//----- nvinfo : EIATTR_REGCOUNT
	.align		4
.L_92:
        /*01ec*/ 	.byte	0x04, 0x2f
        /*01ee*/ 	.short	(.L_94 - .L_93)
	.align		4
.L_93:
        /*01f0*/ 	.word	index@(_ZN5flash16flash_fwd_kernelI23Flash_fwd_kernel_traitsILi128ELi128ELi32ELi4ELb0ELb0EN7cutlass6half_tE19Flash_kernel_traitsILi128ELi128ELi32ELi4ES3_EELb0ELb0ELb1ELb0ELb0ELb1ELb0ELb0EEEvNS_16Flash_fwd_paramsE)
        /*01f4*/ 	.word	0x000000ff


	//----- nvinfo : EIATTR_FRAME_SIZE
	.align		4
.L_94:
        /*01f8*/ 	.byte	0x04, 0x11
        /*01fa*/ 	.short	(.L_96 - .L_95)
	.align		4
.L_95:
        /*01fc*/ 	.word	index@(_ZN5flash16flash_fwd_kernelI23Flash_fwd_kernel_traitsILi128ELi128ELi32ELi4ELb0ELb0EN7cutlass6half_tE19Flash_kernel_traitsILi128ELi128ELi32ELi4ES3_EELb0ELb0ELb1ELb0ELb0ELb1ELb0ELb0EEEvNS_16Flash_fwd_paramsE)
        /*0200*/ 	.word	0x00000040


	//----- nvinfo : EIATTR_REGCOUNT
	.align		4
.L_96:
        /*0204*/ 	.byte	0x04, 0x2f
        /*0206*/ 	.short	(.L_98 - .L_97)
	.align		4
.L_97:
        /*0208*/ 	.word	index@(_ZN5flash16flash_fwd_kernelI23Flash_fwd_kernel_traitsILi128ELi128ELi32ELi4ELb0ELb0EN7cutlass6half_tE19Flash_kernel_traitsILi128ELi128ELi32ELi4ES3_EELb0ELb0ELb0ELb1ELb0ELb0ELb0ELb0EEEvNS_16Flash_fwd_paramsE)
        /*020c*/ 	.word	0x000000ff


	//----- nvinfo : EIATTR_FRAME_SIZE
	.align		4
.L_98:
        /*0210*/ 	.byte	0x04, 0x11
        /*0212*/ 	.short	(.L_100 - .L_99)
	.align		4
.L_99:
        /*0214*/ 	.word	index@(_ZN5flash16flash_fwd_kernelI23Flash_fwd_kernel_traitsILi128ELi128ELi32ELi4ELb0ELb0EN7cutlass6half_tE19Flash_kernel_traitsILi128ELi128ELi32ELi4ES3_EELb0ELb0ELb0ELb1ELb0ELb0ELb0ELb0EEEvNS_16Flash_fwd_paramsE)
        /*0218*/ 	.word	0x00000028


	//----- nvinfo : EIATTR_REGCOUNT
	.align		4
.L_100:
        /*021c*/ 	.byte	0x04, 0x2f
        /*021e*/ 	.short	(.L_102 - .L_101)
	.align		4
.L_101:
        /*0220*/ 	.word	index@(_ZN5flash16flash_fwd_kernelI23Flash_fwd_kernel_traitsILi128ELi128ELi32ELi4ELb0ELb0EN7cutlass6half_tE19Flash_kernel_traitsILi128ELi128ELi32ELi4ES3_EELb0ELb0ELb0ELb0ELb0ELb0ELb0ELb0EEEvNS_16Flash_fwd_paramsE)
        /*0224*/ 	.word	0x000000ff


	//----- nvinfo : EIATTR_FRAME_SIZE
	.align		4
.L_102:
        /*0228*/ 	.byte	0x04, 0x11
        /*022a*/ 	.short	(.L_104 - .L_103)
	.align		4
.L_103:
        /*022c*/ 	.word	index@(_ZN5flash16flash_fwd_kernelI23Flash_fwd_kernel_traitsILi128ELi128ELi32ELi4ELb0ELb0EN7cutlass6half_tE19Flash_kernel_traitsILi128ELi128ELi32ELi4ES3_EELb0ELb0ELb0ELb0ELb0ELb0ELb0ELb0EEEvNS_16Flash_fwd_paramsE)
        /*0230*/ 	.word	0x00000020


	//----- nvinfo : EIATTR_REGCOUNT
	.align		4
.L_104:
        /*0234*/ 	.byte	0x04, 0x2f
        /*0236*/ 	.short	(.L_106 - .L_105)
	.align		4
.L_105:
        /*0238*/ 	.word	index@(_ZN5flash16flash_fwd_kernelI23Flash_fwd_kernel_traitsILi128ELi128ELi32ELi4ELb0ELb0EN7cutlass6half_tE19Flash_kernel_traitsILi128ELi128ELi32ELi4ES3_EELb0ELb0ELb0ELb0ELb1ELb1ELb0ELb0EEEvNS_16Flash_fwd_paramsE)
        /*023c*/ 	.word	0x000000fe


	//----- nvinfo : EIATTR_FRAME_SIZE
	.align		4
.L_106:
        /*0240*/ 	.byte	0x04, 0x11
        /*0242*/ 	.short	(.L_108 - .L_107)
	.align		4
.L_107:
        /*0244*/ 	.word	index@(_ZN5flash16flash_fwd_kernelI23Flash_fwd_kernel_traitsILi128ELi128ELi32ELi4ELb0ELb0EN7cutlass6half_tE19Flash_kernel_traitsILi128ELi128ELi32ELi4ES3_EELb0ELb0ELb0ELb0ELb1ELb1ELb0ELb0EEEvNS_16Flash_fwd_paramsE)
        /*0248*/ 	.word	0x00000000


	//----- nvinfo : EIATTR_REGCOUNT
	.align		4
.L_108:
        /*024c*/ 	.byte	0x04, 0x2f
        /*024e*/ 	.short	(.L_110 - .L_109)
	.align		4
.L_109:
        /*0250*/ 	.word	index@(_ZN5flash16flash_fwd_kernelI23Flash_fwd_kernel_traitsILi128ELi128ELi32ELi4ELb0ELb0EN7cutlass6half_tE19Flash_kernel_traitsILi128ELi128ELi32ELi4ES3_EELb0ELb0ELb0ELb0ELb0ELb1ELb0ELb0EEEvNS_16Flash_fwd_paramsE)
        /*0254*/ 	.word	0x000000ff


	//----- nvinfo : EIATTR_FRAME_SIZE
	.align		4
.L_110:
        /*0258*/ 	.byte	0x04, 0x11
        /*025a*/ 	.short	(.L_112 - .L_111)
	.align		4
.L_111:
        /*025c*/ 	.word	index@(_ZN5flash16flash_fwd_kernelI23Flash_fwd_kernel_traitsILi128ELi128ELi32ELi4ELb0ELb0EN7cutlass6half_tE19Flash_kernel_traitsILi128ELi128ELi32ELi4ES3_EELb0ELb0ELb0ELb0ELb0ELb1ELb0ELb0EEEvNS_16Flash_fwd_paramsE)
        /*0260*/ 	.word	0x00000010


	//----- nvinfo : EIATTR_REGCOUNT
	.align		4
.L_112:
        /*0264*/ 	.byte	0x04, 0x2f
        /*0266*/ 	.short	(.L_114 - .L_113)
	.align		4
.L_113:
        /*0268*/ 	.word	index@(_ZN5flash16flash_fwd_kernelI23Flash_fwd_kernel_traitsILi128ELi128ELi64ELi4ELb0ELb0EN7cutlass6half_tE19Flash_kernel_traitsILi128ELi128ELi64ELi4ES3_EELb0ELb0ELb1ELb1ELb0ELb0ELb1ELb0EEEvNS_16Flash_fwd_paramsE)
        /*026c*/ 	.word	0x000000ff


	//----- nvinfo : EIATTR_FRAME_SIZE
	.align		4
.L_114:
        /*0270*/ 	.byte	0x04, 0x11
        /*0272*/ 	.short	(.L_116 - .L_115)
	.align		4
.L_115:
        /*0274*/ 	.word	index@(_ZN5flash16flash_fwd_kernelI23Flash_fwd_kernel_traitsILi128ELi128ELi64ELi4ELb0ELb0EN7cutlass6half_tE19Flash_kernel_traitsILi128ELi128ELi64ELi4ES3_EELb0ELb0ELb1ELb1ELb0ELb0ELb1ELb0EEEvNS_16Flash_fwd_paramsE)
        /*0278*/ 	.word	0x000000d8


	//----- nvinfo : EIATTR_REGCOUNT
	.align		4
.L_116:
        /*027c*/ 	.byte	0x04, 0x2f
        /*027e*/ 	.short	(.L_118 - .L_117)
	.align		4
.L_117:
        /*0280*/ 	.word	index@(_ZN5flash16flash_fwd_kernelI23Flash_fwd_kernel_traitsILi128ELi128ELi64ELi4ELb0ELb0EN7cutlass6half_tE19Flash_kernel_traitsILi128ELi128ELi64ELi4ES3_EELb0ELb0ELb1ELb1ELb0ELb0ELb0ELb0EEEvNS_16Flash_fwd_paramsE)
        /*0284*/ 	.word	0x000000ff


	//----- nvinfo : EIATTR_FRAME_SIZE
	.align		4
.L_118:
        /*0288*/ 	.byte	0x04, 0x11
        /*028a*/ 	.short	(.L_120 - .L_119)
	.align		4
.L_119:
        /*028c*/ 	.word	index@(_ZN5flash16flash_fwd_kernelI23Flash_fwd_kernel_traitsILi128ELi128ELi64ELi4ELb0ELb0EN7cutlass6half_tE19Flash_kernel_traitsILi128ELi128ELi64ELi4ES3_EELb0ELb0ELb1ELb1ELb0ELb0ELb0ELb0EEEvNS_16Flash_fwd_paramsE)
        /*0290*/ 	.word	0x000000d0


	//----- nvinfo : EIATTR_REGCOUNT
	.align		4
.L_120:
        /*0294*/ 	.byte	0x04, 0x2f
        /*0296*/ 	.short	(.L_122 - .L_121)
	.align		4
.L_121:
        /*0298*/ 	.word	index@(_ZN5flash16flash_fwd_kernelI23Flash_fwd_kernel_traitsILi128ELi128ELi64ELi4ELb0ELb0EN7cutlass6half_tE19Flash_kernel_traitsILi128ELi128ELi64ELi4ES3_EELb0ELb0ELb1ELb0ELb0ELb0ELb1ELb0EEEvNS_16Flash_fwd_paramsE)
        /*029c*/ 	.word	0x000000ff


	//----- nvinfo : EIATTR_FRAME_SIZE
	.align		4
.L_122:
        /*02a0*/ 	.byte	0x04, 0x11
        /*02a2*/ 	.short	(.L_124 - .L_123)
	.align		4
.L_123:
        /*02a4*/ 	.word	index@(_ZN5flash16flash_fwd_kernelI23Flash_fwd_kernel_traitsILi128ELi128ELi64ELi4ELb0ELb0EN7cutlass6half_tE19Flash_kernel_traitsILi128ELi128ELi64ELi4ES3_EELb0ELb0ELb1ELb0ELb0ELb0ELb1ELb0EEEvNS_16Flash_fwd_paramsE)
        /*02a8*/ 	.word	0x000000e0


	//----- nvinfo : EIATTR_REGCOUNT
	.align		4
.L_124:
        /*02ac*/ 	.byte	0x04, 0x2f
        /*02ae*/ 	.short	(.L_126 - .L_125)
	.align		4
.L_125:
        /*02b0*/ 	.word	index@(_ZN5flash16flash_fwd_kernelI23Flash_fwd_kernel_traitsILi128ELi128ELi64ELi4ELb0ELb0EN7cutlass6half_tE19Flash_kernel_traitsILi128ELi128ELi64ELi4ES3_EELb0ELb0ELb1ELb0ELb0ELb0ELb0ELb0EEEvNS_16Flash_fwd_paramsE)
        /*02b4*/ 	.word	0x000000ff


	//----- nvinfo : EIATTR_FRAME_SIZE
	.align		4
.L_126:
        /*02b8*/ 	.byte	0x04, 0x11
        /*02ba*/ 	.short	(.L_128 - .L_127)
	.align		4
.L_127:
        /*02bc*/ 	.word	index@(_ZN5flash16flash_fwd_kernelI23Flash_fwd_kernel_traitsILi128ELi128ELi64ELi4ELb0ELb0EN7cutlass6half_tE19Flash_kernel_traitsILi128ELi128ELi64ELi4ES3_EELb0ELb0ELb1ELb0ELb0ELb0ELb0ELb0EEEvNS_16Flash_fwd_paramsE)
        /*02c0*/ 	.word	0x000000c8


	//----- nvinfo : EIATTR_REGCOUNT
	.align		4
.L_128:
        /*02c4*/ 	.byte	0x04, 0x2f
        /*02c6*/ 	.short	(.L_130 - .L_129)
	.align		4
.L_129:
        /*02c8*/ 	.word	index@(_ZN5flash16flash_fwd_kernelI23Flash_fwd_kernel_traitsILi128ELi128ELi64ELi4ELb0ELb0EN7cutlass6half_tE19Flash_kernel_traitsILi128ELi128ELi64ELi4ES3_EELb0ELb0ELb1ELb0ELb0ELb1ELb1ELb0EEEvNS_16Flash_fwd_paramsE)
        /*02cc*/ 	.word	0x000000ff


	//----- nvinfo : EIATTR_FRAME_SIZE
	.align		4
.L_130:
        /*02d0*/ 	.byte	0x04, 0x11
        /*02d2*/ 	.short	(.L_132 - .L_131)
	.align		4
.L_131:
        /*02d4*/ 	.word	index@(_ZN5flash16flash_fwd_kernelI23Flash_fwd_kernel_traitsILi128ELi128ELi64ELi4ELb0ELb0EN7cutlass6half_tE19Flash_kernel_traitsILi128ELi128ELi64ELi4ES3_EELb0ELb0ELb1ELb0ELb0ELb1ELb1ELb0EEEvNS_16Flash_fwd_paramsE)
        /*02d8*/ 	.word	0x000000e8


	//----- nvinfo : EIATTR_REGCOUNT
	.align		4
.L_132:
        /*02dc*/ 	.byte	0x04, 0x2f
        /*02de*/ 	.short	(.L_134 - .L_133)
	.align		4
.L_133:
        /*02e0*/ 	.word	index@(_ZN5flash16flash_fwd_kernelI23Flash_fwd_kernel_traitsILi128ELi128ELi64ELi4ELb0ELb0EN7cutlass6half_tE19Flash_kernel_traitsILi128ELi128ELi64ELi4ES3_EELb0ELb0ELb1ELb0ELb0ELb1ELb0ELb0EEEvNS_16Flash_fwd_paramsE)
        /*02e4*/ 	.word	0x000000ff


	//----- nvinfo : EIATTR_FRAME_SIZE
	.align		4
.L_134:
        /*02e8*/ 	.byte	0x04, 0x11
        /*02ea*/ 	.short	(.L_136 - .L_135)
	.align		4
.L_135:
        /*02ec*/ 	.word	index@(_ZN5flash16flash_fwd_kernelI23Flash_fwd_kernel_traitsILi128ELi128ELi64ELi4ELb0ELb0EN7cutlass6half_tE19Flash_kernel_traitsILi128ELi128ELi64ELi4ES3_EELb0ELb0ELb1ELb0ELb0ELb1ELb0ELb0EEEvNS_16Flash_fwd_paramsE)
        /*02f0*/ 	.word	0x000000b8


	//----- nvinfo : EIATTR_REGCOUNT
	.align		4
.L_136:
        /*02f4*/ 	.byte	0x04, 0x2f
        /*02f6*/ 	.short	(.L_138 - .L_137)
	.align		4
.L_137:
        /*02f8*/ 	.word	index@(_ZN5flash16flash_fwd_kernelI23Flash_fwd_kernel_traitsILi128ELi128ELi64ELi4ELb0ELb0EN7cutlass6half_tE19Flash_kernel_traitsILi128ELi128ELi64ELi4ES3_EELb0ELb0ELb0ELb1ELb0ELb0ELb1ELb0EEEvNS_16Flash_fwd_paramsE)
        /*02fc*/ 	.word	0x000000ff


	//----- nvinfo : EIATTR_FRAME_SIZE
	.align		4
.L_138:
        /*0300*/ 	.byte	0x04, 0x11
        /*0302*/ 	.short	(.L_140 - .L_139)
	.align		4
.L_139:
        /*0304*/ 	.word	index@(_ZN5flash16flash_fwd_kernelI23Flash_fwd_kernel_traitsILi128ELi128ELi64ELi4ELb0ELb0EN7cutlass6half_tE19Flash_kernel_traitsILi128ELi128ELi64ELi4ES3_EELb0ELb0ELb0ELb1ELb0ELb0ELb1ELb0EEEvNS_16Flash_fwd_paramsE)
        /*0308*/ 	.word	0x00000090


	//----- nvinfo : EIATTR_REGCOUNT
	.align		4
.L_140:
        /*030c*/ 	.byte	0x04, 0x2f
        /*030e*/ 	.short	(.L_142 - .L_141)
	.align		4
.L_141:
        /*0310*/ 	.word	index@(_ZN5flash16flash_fwd_kernelI23Flash_fwd_kernel_traitsILi128ELi128ELi64ELi4ELb0ELb0EN7cutlass6half_tE19Flash_kernel_traitsILi128ELi128ELi64ELi4ES3_EELb0ELb0ELb0ELb1ELb0ELb0ELb0ELb0EEEvNS_16Flash_fwd_paramsE)
        /*0314*/ 	.word	0x000000ff


	//----- nvinfo : EIATTR_FRAME_SIZE
	.align		4
.L_142:
        /*0318*/ 	.byte	0x04, 0x11
        /*031a*/ 	.short	(.L_144 - .L_143)
	.align		4
.L_143:
        /*031c*/ 	.word	index@(_ZN5flash16flash_fwd_kernelI23Flash_fwd_kernel_traitsILi128ELi128ELi64ELi4ELb0ELb0EN7cutlass6half_tE19Flash_kernel_traitsILi128ELi128ELi64ELi4ES3_EELb0ELb0ELb0ELb1ELb0ELb0ELb0ELb0EEEvNS_16Flash_fwd_paramsE)
        /*0320*/ 	.word	0x00000090


	//----- nvinfo : EIATTR_REGCOUNT
	.align		4
.L_144:
        /*0324*/ 	.byte	0x04, 0x2f
        /*0326*/ 	.short	(.L_146 - .L_145)
	.align		4
.L_145:
        /*0328*/ 	.word	index@(_ZN5flash16flash_fwd_kernelI23Flash_fwd_kernel_traitsILi128ELi128ELi64ELi4ELb0ELb0EN7cutlass6half_tE19Flash_kernel_traitsILi128ELi128ELi64ELi4ES3_EELb0ELb0ELb0ELb0ELb0ELb0ELb1ELb0EEEvNS_16Flash_fwd_paramsE)
        /*032c*/ 	.word	0x000000ff


	//----- nvinfo : EIATTR_FRAME_SIZE
	.align		4
.L_146:
        /*0330*/ 	.byte	0x04, 0x11
        /*0332*/ 	.short	(.L_148 - .L_147)
	.align		4
.L_147:
        /*0334*/ 	.word	index@(_ZN5flash16flash_fwd_kernelI23Flash_fwd_kernel_traitsILi128ELi128ELi64ELi4ELb0ELb0EN7cutlass6half_tE19Flash_kernel_traitsILi128ELi128ELi64ELi4ES3_EELb0ELb0ELb0ELb0ELb0ELb0ELb1ELb0EEEvNS_16Flash_fwd_paramsE)
        /*0338*/ 	.word	0x000000d8


	//----- nvinfo : EIATTR_REGCOUNT
	.align		4
.L_148:
        /*033c*/ 	.byte	0x04, 0x2f
        /*033e*/ 	.short	(.L_150 - .L_149)
	.align		4
.L_149:
        /*0340*/ 	.word	index@(_ZN5flash16flash_fwd_kernelI23Flash_fwd_kernel_traitsILi128ELi128ELi64ELi4ELb0ELb0EN7cutlass6half_tE19Flash_kernel_traitsILi128ELi128ELi64ELi4ES3_EELb0ELb0ELb0ELb0ELb0ELb0ELb0ELb0EEEvNS_16Flash_fwd_paramsE)
        /*0344*/ 	.word	0x000000ff


	//----- nvinfo : EIATTR_FRAME_SIZE
	.align		4
.L_150:
        /*0348*/ 	.byte	0x04, 0x11
        /*034a*/ 	.short	(.L_152 - .L_151)
	.align		4
.L_151:
        /*034c*/ 	.word	index@(_ZN5flash16flash_fwd_kernelI23Flash_fwd_kernel_traitsILi128ELi128ELi64ELi4ELb0ELb0EN7cutlass6half_tE19Flash_kernel_traitsILi128ELi128ELi64ELi4ES3_EELb0ELb0ELb0ELb0ELb0ELb0ELb0ELb0EEEvNS_16Flash_fwd_paramsE)
        /*0350*/ 	.word	0x000000b0


	//----- nvinfo : EIATTR_REGCOUNT
	.align		4
.L_152:
        /*0354*/ 	.byte	0x04, 0x2f
        /*0356*/ 	.short	(.L_154 - .L_153)
	.align		4
.L_153:
        /*0358*/ 	.word	index@(_ZN5flash16flash_fwd_kernelI23Flash_fwd_kernel_traitsILi128ELi128ELi64ELi4ELb0ELb0EN7cutlass6half_tE19Flash_kernel_traitsILi128ELi128ELi64ELi4ES3_EELb0ELb0ELb0ELb0ELb1ELb1ELb1ELb0EEEvNS_16Flash_fwd_paramsE)
        /*035c*/ 	.word	0x000000ff


	//----- nvinfo : EIATTR_FRAME_SIZE
	.align		4
.L_154:
        /*0360*/ 	.byte	0x04, 0x11
        /*0362*/ 	.short	(.L_156 - .L_155)
	.align		4
.L_155:
        /*0364*/ 	.word	index@(_ZN5flash16flash_fwd_kernelI23Flash_fwd_kernel_traitsILi128ELi128ELi64ELi4ELb0ELb0EN7cutlass6half_tE19Flash_kernel_traitsILi128ELi128ELi64ELi4ES3_EELb0ELb0ELb0ELb0ELb1ELb1ELb1ELb0EEEvNS_16Flash_fwd_paramsE)
        /*0368*/ 	.word	0x00000088


	//----- nvinfo : EIATTR_REGCOUNT
	.align		4
.L_156:
        /*036c*/ 	.byte	0x04, 0x2f
        /*036e*/ 	.short	(.L_158 - .L_157)
	.align		4
.L_157:
        /*0370*/ 	.word	index@(_ZN5flash16flash_fwd_kernelI23Flash_fwd_kernel_traitsILi128ELi128ELi64ELi4ELb0ELb0EN7cutlass6half_tE19Flash_kernel_traitsILi128ELi128ELi64ELi4ES3_EELb0ELb0ELb0ELb0ELb1ELb1ELb0ELb0EEEvNS_16Flash_fwd_paramsE)
        /*0374*/ 	.word	0x000000ff


	//----- nvinfo : EIATTR_FRAME_SIZE
	.align		4
.L_158:
        /*0378*/ 	.byte	0x04, 0x11
        /*037a*/ 	.short	(.L_160 - .L_159)
	.align		4
.L_159:
        /*037c*/ 	.word	index@(_ZN5flash16flash_fwd_kernelI23Flash_fwd_kernel_traitsILi128ELi128ELi64ELi4ELb0ELb0EN7cutlass6half_tE19Flash_kernel_traitsILi128ELi128ELi64ELi4ES3_EELb0ELb0ELb0ELb0ELb1ELb1ELb0ELb0EEEvNS_16Flash_fwd_paramsE)
        /*0380*/ 	.word	0x000000a0


	//----- nvinfo : EIATTR_REGCOUNT
	.align		4
.L_160:
        /*0384*/ 	.byte	0x04, 0x2f
        /*0386*/ 	.short	(.L_162 - .L_161)
	.align		4
.L_161:
        /*0388*/ 	.word	index@(_ZN5flash16flash_fwd_kernelI23Flash_fwd_kernel_traitsILi128ELi128ELi64ELi4ELb0ELb0EN7cutlass6half_tE19Flash_kernel_traitsILi128ELi128ELi64ELi4ES3_EELb0ELb0ELb0ELb0ELb0ELb1ELb1ELb0EEEvNS_16Flash_fwd_paramsE)
        /*038c*/ 	.word	0x000000ff


	//----- nvinfo : EIATTR_FRAME_SIZE
	.align		4
.L_162:
        /*0390*/ 	.byte	0x04, 0x11
        /*0392*/ 	.short	(.L_164 - .L_163)
	.align		4
.L_163:
        /*0394*/ 	.word	index@(_ZN5flash16flash_fwd_kernelI23Flash_fwd_kernel_traitsILi128ELi128ELi64ELi4ELb0ELb0EN7cutlass6half_tE19Flash_kernel_traitsILi128ELi128ELi64ELi4ES3_EELb0ELb0ELb0ELb0ELb0ELb1ELb1ELb0EEEvNS_16Flash_fwd_paramsE)
        /*0398*/ 	.word	0x00000078


	//----- nvinfo : EIATTR_REGCOUNT
	.align		4
.L_164:
        /*039c*/ 	.byte	0x04, 0x2f
        /*039e*/ 	.short	(.L_166 - .L_165)
	.align		4
.L_165:
        /*03a0*/ 	.word	index@(_ZN5flash16flash_fwd_kernelI23Flash_fwd_kernel_traitsILi128ELi128ELi64ELi4ELb0ELb0EN7cutlass6half_tE19Flash_kernel_traitsILi128ELi128ELi64ELi4ES3_EELb0ELb0ELb0ELb0ELb0ELb1ELb0ELb0EEEvNS_16Flash_fwd_paramsE)
        /*03a4*/ 	.word	0x000000ff


	//----- nvinfo : EIATTR_FRAME_SIZE
	.align		4
.L_166:
        /*03a8*/ 	.byte	0x04, 0x11
        /*03aa*/ 	.short	(.L_168 - .L_167)
	.align		4
.L_167:
        /*03ac*/ 	.word	index@(_ZN5flash16flash_fwd_kernelI23Flash_fwd_kernel_traitsILi128ELi128ELi64ELi4ELb0ELb0EN7cutlass6half_tE19Flash_kernel_traitsILi128ELi128ELi64ELi4ES3_EELb0ELb0ELb0ELb0ELb0ELb1ELb0ELb0EEEvNS_16Flash_fwd_paramsE)
        /*03b0*/ 	.word	0x00000060


	//----- nvinfo : EIATTR_MIN_STACK_SIZE
	.align		4
.L_168:
        /*03b4*/ 	.byte	0x04, 0x12
        /*03b6*/ 	.short	(.L_170 - .L_169)
	.align		4
.L_169:
        /*03b8*/ 	.word	index@(_ZN5flash16flash_fwd_kernelI23Flash_fwd_kernel_traitsILi128ELi128ELi64ELi4ELb0ELb0EN7cutlass6half_tE19Flash_kernel_traitsILi128ELi128ELi64ELi4ES3_EELb0ELb0ELb0ELb0ELb0ELb1ELb0ELb0EEEvNS_16Flash_fwd_paramsE)
        /*03bc*/ 	.word	0x00000060


	//----- nvinfo : EIATTR_MIN_STACK_SIZE
	.align		4
.L_170:
        /*03c0*/ 	.byte	0x04, 0x12
        /*03c2*/ 	.short	(.L_172 - .L_171)
	.align		4
.L_171:
        /*03c4*/ 	.word	index@(_ZN5flash16flash_fwd_kernelI23Flash_fwd_kernel_traitsILi128ELi128ELi64ELi4ELb0ELb0EN7cutlass6half_tE19Flash_kernel_traitsILi128ELi128ELi64ELi4ES3_EELb0ELb0ELb0ELb0ELb0ELb1ELb1ELb0EEEvNS_16Flash_fwd_paramsE)
        /*03c8*/ 	.word	0x00000078


	//----- nvinfo : EIATTR_MIN_STACK_SIZE
	.align		4
.L_172:
        /*03cc*/ 	.byte	0x04, 0x12
        /*03ce*/ 	.short	(.L_174 - .L_173)
	.align		4
.L_173:
        /*03d0*/ 	.word	index@(_ZN5flash16flash_fwd_kernelI23Flash_fwd_kernel_traitsILi128ELi128ELi64ELi4ELb0ELb0EN7cutlass6half_tE19Flash_kernel_traitsILi128ELi128ELi64ELi4ES3_EELb0ELb0ELb0ELb0ELb1ELb1ELb0ELb0EEEvNS_16Flash_fwd_paramsE)
        /*03d4*/ 	.word	0x000000a0


	//----- nvinfo : EIATTR_MIN_STACK_SIZE
	.align		4
.L_174:
        /*03d8*/ 	.byte	0x04, 0x12
        /*03da*/ 	.short	(.L_176 - .L_175)
	.align		4
.L_175:
        /*03dc*/ 	.word	index@(_ZN5flash16flash_fwd_kernelI23Flash_fwd_kernel_traitsILi128ELi128ELi64ELi4ELb0ELb0EN7cutlass6half_tE19Flash_kernel_traitsILi128ELi128ELi64ELi4ES3_EELb0ELb0ELb0ELb0ELb1ELb1ELb1ELb0EEEvNS_16Flash_fwd_paramsE)
        /*03e0*/ 	.word	0x00000088


	//----- nvinfo : EIATTR_MIN_STACK_SIZE
	.align		4
.L_176:
        /*03e4*/ 	.byte	0x04, 0x12
        /*03e6*/ 	.short	(.L_178 - .L_177)
	.align		4
.L_177:
        /*03e8*/ 	.word	index@(_ZN5flash16flash_fwd_kernelI23Flash_fwd_kernel_traitsILi128ELi128ELi64ELi4ELb0ELb0EN7cutlass6half_tE19Flash_kernel_traitsILi128ELi128ELi64ELi4ES3_EELb0ELb0ELb0ELb0ELb0ELb0ELb0ELb0EEEvNS_16Flash_fwd_paramsE)
        /*03ec*/ 	.word	0x000000b0


	//----- nvinfo : EIATTR_MIN_STACK_SIZE
	.align		4
.L_178:
        /*03f0*/ 	.byte	0x04, 0x12
        /*03f2*/ 	.short	(.L_180 - .L_179)
	.align		4
.L_179:
        /*03f4*/ 	.word	index@(_ZN5flash16flash_fwd_kernelI23Flash_fwd_kernel_traitsILi128ELi128ELi64ELi4ELb0ELb0EN7cutlass6half_tE19Flash_kernel_traitsILi128ELi128ELi64ELi4ES3_EELb0ELb0ELb0ELb0ELb0ELb0ELb1ELb0EEEvNS_16Flash_fwd_paramsE)
        /*03f8*/ 	.word	0x000000d8


	//----- nvinfo : EIATTR_MIN_STACK_SIZE
	.align		4
.L_180:
        /*03fc*/ 	.byte	0x04, 0x12
        /*03fe*/ 	.short	(.L_182 - .L_181)
	.align		4
.L_181:
        /*0400*/ 	.word	index@(_ZN5flash16flash_fwd_kernelI23Flash_fwd_kernel_traitsILi128ELi128ELi64ELi4ELb0ELb0EN7cutlass6half_tE19Flash_kernel_traitsILi128ELi128ELi64ELi4ES3_EELb0ELb0ELb0ELb1ELb0ELb0ELb0ELb0EEEvNS_16Flash_fwd_paramsE)
        /*0404*/ 	.word	0x00000090


	//----- nvinfo : EIATTR_MIN_STACK_SIZE
	.align		4
.L_182:
        /*0408*/ 	.byte	0x04, 0x12
        /*040a*/ 	.short	(.L_184 - .L_183)
	.align		4
.L_183:
        /*040c*/ 	.word	index@(_ZN5flash16flash_fwd_kernelI23Flash_fwd_kernel_traitsILi128ELi128ELi64ELi4ELb0ELb0EN7cutlass6half_tE19Flash_kernel_traitsILi128ELi128ELi64ELi4ES3_EELb0ELb0ELb0ELb1ELb0ELb0ELb1ELb0EEEvNS_16Flash_fwd_paramsE)
        /*0410*/ 	.word	0x00000090


	//----- nvinfo : EIATTR_MIN_STACK_SIZE
	.align		4
.L_184:
        /*0414*/ 	.byte	0x04, 0x12
        /*0416*/ 	.short	(.L_186 - .L_185)
	.align		4
.L_185:
        /*0418*/ 	.word	index@(_ZN5flash16flash_fwd_kernelI23Flash_fwd_kernel_traitsILi128ELi128ELi64ELi4ELb0ELb0EN7cutlass6half_tE19Flash_kernel_traitsILi128ELi128ELi64ELi4ES3_EELb0ELb0ELb1ELb0ELb0ELb1ELb0ELb0EEEvNS_16Flash_fwd_paramsE)
        /*041c*/ 	.word	0x000000b8


	//----- nvinfo : EIATTR_MIN_STACK_SIZE
	.align		4
.L_186:
        /*0420*/ 	.byte	0x04, 0x12
        /*0422*/ 	.short	(.L_188 - .L_187)
	.align		4
.L_187:
        /*0424*/ 	.word	index@(_ZN5flash16flash_fwd_kernelI23Flash_fwd_kernel_traitsILi128ELi128ELi64ELi4ELb0ELb0EN7cutlass6half_tE19Flash_kernel_traitsILi128ELi128ELi64ELi4ES3_EELb0ELb0ELb1ELb0ELb0ELb1ELb1ELb0EEEvNS_16Flash_fwd_paramsE)
        /*0428*/ 	.word	0x000000e8


	//----- nvinfo : EIATTR_MIN_STACK_SIZE
	.align		4
.L_188:
        /*042c*/ 	.byte	0x04, 0x12
        /*042e*/ 	.short	(.L_190 - .L_189)
	.align		4
.L_189:
        /*0430*/ 	.word	index@(_ZN5flash16flash_fwd_kernelI23Flash_fwd_kernel_traitsILi128ELi128ELi64ELi4ELb0ELb0EN7cutlass6half_tE19Flash_kernel_traitsILi128ELi128ELi64ELi4ES3_EELb0ELb0ELb1ELb0ELb0ELb0ELb0ELb0EEEvNS_16Flash_fwd_paramsE)
        /*0434*/ 	.word	0x000000c8


	//----- nvinfo : EIATTR_MIN_STACK_SIZE
	.align		4
.L_190:
        /*0438*/ 	.byte	0x04, 0x12
        /*043a*/ 	.short	(.L_192 - .L_191)
	.align		4
.L_191:
        /*043c*/ 	.word	index@(_ZN5flash16flash_fwd_kernelI23Flash_fwd_kernel_traitsILi128ELi128ELi64ELi4ELb0ELb0EN7cutlass6half_tE19Flash_kernel_traitsILi128ELi128ELi64ELi4ES3_EELb0ELb0ELb1ELb0ELb0ELb0ELb1ELb0EEEvNS_16Flash_fwd_paramsE)
        /*0440*/ 	.word	0x000000e0


	//----- nvinfo : EIATTR_MIN_STACK_SIZE
	.align		4
.L_192:
        /*0444*/ 	.byte	0x04, 0x12
        /*0446*/ 	.short	(.L_194 - .L_193)
	.align		4
.L_193:
        /*0448*/ 	.word	index@(_ZN5flash16flash_fwd_kernelI23Flash_fwd_kernel_traitsILi128ELi128ELi64ELi4ELb0ELb0EN7cutlass6half_tE19Flash_kernel_traitsILi128ELi128ELi64ELi4ES3_EELb0ELb0ELb1ELb1ELb0ELb0ELb0ELb0EEEvNS_16Flash_fwd_paramsE)
        /*044c*/ 	.word	0x000000d0


	//----- nvinfo : EIATTR_MIN_STACK_SIZE
	.align		4
.L_194:
        /*0450*/ 	.byte	0x04, 0x12
        /*0452*/ 	.short	(.L_196 - .L_195)
	.align		4
.L_195:
        /*0454*/ 	.word	index@(_ZN5flash16flash_fwd_kernelI23Flash_fwd_kernel_traitsILi128ELi128ELi64ELi4ELb0ELb0EN7cutlass6half_tE19Flash_kernel_traitsILi128ELi128ELi64ELi4ES3_EELb0ELb0ELb1ELb1ELb0ELb0ELb1ELb0EEEvNS_16Flash_fwd_paramsE)
        /*0458*/ 	.word	0x000000d8


	//----- nvinfo : EIATTR_MIN_STACK_SIZE
	.align		4
.L_196:
        /*045c*/ 	.byte	0x04, 0x12
        /*045e*/ 	.short	(.L_198 - .L_197)
	.align		4
.L_197:
        /*0460*/ 	.word	index@(_ZN5flash16flash_fwd_kernelI23Flash_fwd_kernel_traitsILi128ELi128ELi32ELi4ELb0ELb0EN7cutlass6half_tE19Flash_kernel_traitsILi128ELi128ELi32ELi4ES3_EELb0ELb0ELb0ELb0ELb0ELb1ELb0ELb0EEEvNS_16Flash_fwd_paramsE)
        /*0464*/ 	.word	0x00000010


	//----- nvinfo : EIATTR_MIN_STACK_SIZE
	.align		4
.L_198:
        /*0468*/ 	.byte	0x04, 0x12
        /*046a*/ 	.short	(.L_200 - .L_199)
	.align		4
.L_199:
        /*046c*/ 	.word	index@(_ZN5flash16flash_fwd_kernelI23Flash_fwd_kernel_traitsILi128ELi128ELi32ELi4ELb0ELb0EN7cutlass6half_tE19Flash_kernel_traitsILi128ELi128ELi32ELi4ES3_EELb0ELb0ELb0ELb0ELb1ELb1ELb0ELb0EEEvNS_16Flash_fwd_paramsE)
        /*0470*/ 	.word	0x00000000


	//----- nvinfo : EIATTR_MIN_STACK_SIZE
	.align		4
.L_200:
        /*0474*/ 	.byte	0x04, 0x12
        /*0476*/ 	.short	(.L_202 - .L_201)
	.align		4
.L_201:
        /*0478*/ 	.word	index@(_ZN5flash16flash_fwd_kernelI23Flash_fwd_kernel_traitsILi128ELi128ELi32ELi4ELb0ELb0EN7cutlass6half_tE19Flash_kernel_traitsILi128ELi128ELi32ELi4ES3_EELb0ELb0ELb0ELb0ELb0ELb0ELb0ELb0EEEvNS_16Flash_fwd_paramsE)
        /*047c*/ 	.word	0x00000020


	//----- nvinfo : EIATTR_MIN_STACK_SIZE
	.align		4
.L_202:
        /*0480*/ 	.byte	0x04, 0x12
        /*0482*/ 	.short	(.L_204 - .L_203)
	.align		4
.L_203:
        /*0484*/ 	.word	index@(_ZN5flash16flash_fwd_kernelI23Flash_fwd_kernel_traitsILi128ELi128ELi32ELi4ELb0ELb0EN7cutlass6half_tE19Flash_kernel_traitsILi128ELi128ELi32ELi4ES3_EELb0ELb0ELb0ELb1ELb0ELb0ELb0ELb0EEEvNS_16Flash_fwd_paramsE)
        /*0488*/ 	.word	0x00000028


	//----- nvinfo : EIATTR_MIN_STACK_SIZE
	.align		4
.L_204:
        /*048c*/ 	.byte	0x04, 0x12
        /*048e*/ 	.short	(.L_206 - .L_205)
	.align		4
.L_205:
        /*0490*/ 	.word	index@(_ZN5flash16flash_fwd_kernelI23Flash_fwd_kernel_traitsILi128ELi128ELi32ELi4ELb0ELb0EN7cutlass6half_tE19Flash_kernel_traitsILi128ELi128ELi32ELi4ES3_EELb0ELb0ELb1ELb0ELb0ELb1ELb0ELb0EEEvNS_16Flash_fwd_paramsE)
        /*0494*/ 	.word	0x00000040


	//----- nvinfo : EIATTR_MIN_STACK_SIZE
	.align		4
.L_206:
        /*0498*/ 	.byte	0x04, 0x12
        /*049a*/ 	.short	(.L_208 - .L_207)
	.align		4
.L_207:
        /*049c*/ 	.word	index@(_ZN5flash16flash_fwd_kernelI23Flash_fwd_kernel_traitsILi128ELi128ELi32ELi4ELb0ELb0EN7cutlass6half_tE19Flash_kernel_traitsILi128ELi128ELi32ELi4ES3_EELb0ELb0ELb1ELb0ELb0ELb0ELb0ELb0EEEvNS_16Flash_fwd_paramsE)
        /*04a0*/ 	.word	0x00000048


	//----- nvinfo : EIATTR_MIN_STACK_SIZE
	.align		4
.L_208:
        /*04a4*/ 	.byte	0x04, 0x12
        /*04a6*/ 	.short	(.L_210 - .L_209)
	.align		4
.L_209:
        /*04a8*/ 	.word	index@(_ZN5flash16flash_fwd_kernelI23Flash_fwd_kernel_traitsILi128ELi128ELi32ELi4ELb0ELb0EN7cutlass6half_tE19Flash_kernel_traitsILi128ELi128ELi32ELi4ES3_EELb0ELb0ELb1ELb1ELb0ELb0ELb0ELb0EEEvNS_16Flash_fwd_paramsE)
        /*04ac*/ 	.word	0x00000048


	//----- nvinfo : EIATTR_MIN_STACK_SIZE
	.align		4
.L_210:
        /*04b0*/ 	.byte	0x04, 0x12
        /*04b2*/ 	.short	(.L_212 - .L_211)
	.align		4
.L_211:
        /*04b4*/ 	.word	index@(_ZN5flash16flash_fwd_kernelI23Flash_fwd_kernel_traitsILi128ELi128ELi32ELi4ELb0ELb0EN7cutlass6half_tE19Flash_kernel_traitsILi128ELi128ELi32ELi4ES3_EELb1ELb0ELb0ELb0ELb0ELb1ELb0ELb0EEEvNS_16Flash_fwd_paramsE)
        /*04b8*/ 	.word	0x00000020


	//----- nvinfo : EIATTR_MIN_STACK_SIZE
	.align		4
.L_212:
        /*04bc*/ 	.byte	0x04, 0x12
        /*04be*/ 	.short	(.L_214 - .L_213)
	.align		4
.L_213:
        /*04c0*/ 	.word	index@(_ZN5flash16flash_fwd_kernelI23Flash_fwd_kernel_traitsILi128ELi128ELi32ELi4ELb0ELb0EN7cutlass6half_tE19Flash_kernel_traitsILi128ELi128ELi32ELi4ES3_EELb0ELb0ELb0ELb0ELb0ELb1ELb1ELb0EEEvNS_16Flash_fwd_paramsE)
        /*04c4*/ 	.word	0x00000048


	//----- nvinfo : EIATTR_MIN_STACK_SIZE
	.align		4
.L_214:
        /*04c8*/ 	.byte	0x04, 0x12
        /*04ca*/ 	.short	(.L_216 - .L_215)
	.align		4
.L_215:
        /*04cc*/ 	.word	index@(_ZN5flash16flash_fwd_kernelI23Flash_fwd_kernel_traitsILi128ELi128ELi32ELi4ELb0ELb0EN7cutlass6half_tE19Flash_kernel_traitsILi128ELi128ELi32ELi4ES3_EELb1ELb0ELb0ELb0ELb0ELb0ELb0ELb0EEEvNS_16Flash_fwd_paramsE)
        /*04d0*/ 	.word	0x00000020


	//----- nvinfo : EIATTR_MIN_STACK_SIZE
	.align		4
.L_216:
        /*04d4*/ 	.byte	0x04, 0x12
        /*04d6*/ 	.short	(.L_218 - .L_217)
	.align		4
.L_217:
        /*04d8*/ 	.word	index@(_ZN5flash16flash_fwd_kernelI23Flash_fwd_kernel_traitsILi128ELi128ELi32ELi4ELb0ELb0EN7cutlass6half_tE19Flash_kernel_traitsILi128ELi128ELi32ELi4ES3_EELb1ELb0ELb1ELb0ELb0ELb0ELb0ELb0EEEvNS_16Flash_fwd_paramsE)
        /*04dc*/ 	.word	0x00000080


	//----- nvinfo : EIATTR_MIN_STACK_SIZE
	.align		4
.L_218:
        /*04e0*/ 	.byte	0x04, 0x12
        /*04e2*/ 	.short	(.L_220 - .L_219)
	.align		4
.L_219:
        /*04e4*/ 	.word	index@(_ZN5flash16flash_fwd_kernelI23Flash_fwd_kernel_traitsILi128ELi128ELi32ELi4ELb0ELb0EN7cutlass6half_tE19Flash_kernel_traitsILi128ELi128ELi32ELi4ES3_EELb1ELb0ELb0ELb0ELb1ELb1ELb0ELb0EEEvNS_16Flash_fwd_paramsE)
        /*04e8*/ 	.word	0x00000020


	//----- nvinfo : EIATTR_MIN_STACK_SIZE
	.align		4
.L_220:
        /*04ec*/ 	.byte	0x04, 0x12
        /*04ee*/ 	.short	(.L_222 - .L_221)
	.align		4
.L_221:
        /*04f0*/ 	.word	index@(_ZN5flash16flash_fwd_kernelI23Flash_fwd_kernel_traitsILi128ELi128ELi32ELi4ELb0ELb0EN7cutlass6half_tE19Flash_kernel_traitsILi128ELi128ELi32ELi4ES3_EELb0ELb0ELb0ELb0ELb1ELb1ELb1ELb0EEEvNS_16Flash_fwd_paramsE)
        /*04f4*/ 	.word	0x00000030


	//----- nvinfo : EIATTR_MIN_STACK_SIZE
	.align		4
.L_222:
        /*04f8*/ 	.byte	0x04, 0x12
        /*04fa*/ 	.short	(.L_224 - .L_223)
	.align		4
.L_223:
        /*04fc*/ 	.word	index@(_ZN5flash16flash_fwd_kernelI23Flash_fwd_kernel_traitsILi128ELi128ELi32ELi4ELb0ELb0EN7cutlass6half_tE19Flash_kernel_traitsILi128ELi128ELi32ELi4ES3_EELb1ELb0ELb0ELb1ELb0ELb0ELb0ELb0EEEvNS_16Flash_fwd_paramsE)
        /*0500*/ 	.word	0x00000030


	//----- nvinfo : EIATTR_MIN_STACK_SIZE
	.align		4
.L_224:
        /*0504*/ 	.byte	0x04, 0x12
        /*0506*/ 	.short	(.L_226 - .L_225)
	.align		4
.L_225:
        /*0508*/ 	.word	index@(_ZN5flash16flash_fwd_kernelI23Flash_fwd_kernel_traitsILi128ELi128ELi32ELi4ELb0ELb0EN7cutlass6half_tE19Flash_kernel_traitsILi128ELi128ELi32ELi4ES3_EELb1ELb0ELb0ELb0ELb0ELb0ELb0ELb1EEEvNS_16Flash_fwd_paramsE)
        /*050c*/ 	.word	0x00000088


	//----- nvinfo : EIATTR_MIN_STACK_SIZE
	.align		4
.L_226:
        /*0510*/ 	.byte	0x04, 0x12
        /*0512*/ 	.short	(.L_228 - .L_227)
	.align		4
.L_227:
        /*0514*/ 	.word	index@(_ZN5flash16flash_fwd_kernelI23Flash_fwd_kernel_traitsILi128ELi128ELi32ELi4ELb0ELb0EN7cutlass6half_tE19Flash_kernel_traitsILi128ELi128ELi32ELi4ES3_EELb0ELb0ELb0ELb0ELb0ELb0ELb1ELb0EEEvNS_16Flash_fwd_paramsE)
        /*0518*/ 	.word	0x00000058


	//----- nvinfo : EIATTR_MIN_STACK_SIZE
	.align		4
.L_228:
        /*051c*/ 	.byte	0x04, 0x12
        /*051e*/ 	.short	(.L_230 - .L_229)
	.align		4
.L_229:
        /*0520*/ 	.word	index@(_ZN5flash16flash_fwd_kernelI23Flash_fwd_kernel_traitsILi128ELi128ELi32ELi4ELb0ELb0EN7cutlass6half_tE19Flash_kernel_traitsILi128ELi128ELi32ELi4ES3_EELb1ELb0ELb0ELb1ELb0ELb0ELb0ELb1EEEvNS_16Flash_fwd_paramsE)
        /*0524*/ 	.word	0x000000a0


	//----- nvinfo : EIATTR_MIN_STACK_SIZE
	.align		4
.L_230:
        /*0528*/ 	.byte	0x04, 0x12
        /*052a*/ 	.short	(.L_232 - .L_231)
	.align		4
.L_231:
        /*052c*/ 	.word	index@(_ZN5flash16flash_fwd_kernelI23Flash_fwd_kernel_traitsILi128ELi128ELi32ELi4ELb0ELb0EN7cutlass6half_tE19Flash_kernel_traitsILi128ELi128ELi32ELi4ES3_EELb0ELb0ELb0ELb1ELb0ELb0ELb1ELb0EEEvNS_16Flash_fwd_paramsE)
        /*0530*/ 	.word	0x00000058


	//----- nvinfo : EIATTR_MIN_STACK_SIZE
	.align		4
.L_232:
        /*0534*/ 	.byte	0x04, 0x12
        /*0536*/ 	.short	(.L_234 - .L_233)
	.align		4
.L_233:
        /*0538*/ 	.word	index@(_ZN5flash16flash_fwd_kernelI23Flash_fwd_kernel_traitsILi128ELi128ELi32ELi4ELb0ELb0EN7cutlass6half_tE19Flash_kernel_traitsILi128ELi128ELi32ELi4ES3_EELb1ELb0ELb1ELb0ELb0ELb1ELb0ELb0EEEvNS_16Flash_fwd_paramsE)
        /*053c*/ 	.word	0x00000088


	//----- nvinfo : EIATTR_MIN_STACK_SIZE
	.align		4
.L_234:
        /*0540*/ 	.byte	0x04, 0x12
        /*0542*/ 	.short	(.L_236 - .L_235)
	.align		4
.L_235:
        /*0544*/ 	.word	index@(_ZN5flash16flash_fwd_kernelI23Flash_fwd_kernel_traitsILi128ELi128ELi32ELi4ELb0ELb0EN7cutlass6half_tE19Flash_kernel_traitsILi128ELi128ELi32ELi4ES3_EELb0ELb0ELb1ELb0ELb0ELb1ELb1ELb0EEEvNS_16Flash_fwd_paramsE)
        /*0548*/ 	.word	0x00000040


	//----- nvinfo : EIATTR_MIN_STACK_SIZE
	.align		4
.L_236:
        /*054c*/ 	.byte	0x04, 0x12
        /*054e*/ 	.short	(.L_238 - .L_237)
	.align		4
.L_237:
        /*0550*/ 	.word	index@(_ZN5flash16flash_fwd_kernelI23Flash_fwd_kernel_traitsILi128ELi128ELi32ELi4ELb0ELb0EN7cutlass6half_tE19Flash_kernel_traitsILi128ELi128ELi32ELi4ES3_EELb1ELb0ELb1ELb1ELb0ELb0ELb0ELb0EEEvNS_16Flash_fwd_paramsE)
        /*0554*/ 	.word	0x00000088


	//----- nvinfo : EIATTR_MIN_STACK_SIZE
	.align		4
.L_238:
        /*0558*/ 	.byte	0x04, 0x12
        /*055a*/ 	.short	(.L_240 - .L_239)
	.align		4
.L_239:
        /*055c*/ 	.word	index@(_ZN5flash16flash_fwd_kernelI23Flash_fwd_kernel_traitsILi128ELi128ELi32ELi4ELb0ELb0EN7cutlass6half_tE19Flash_kernel_traitsILi128ELi128ELi32ELi4ES3_EELb1ELb0ELb1ELb0ELb0ELb0ELb0ELb1EEEvNS_16Flash_fwd_paramsE)
        /*0560*/ 	.word	0x00000118


	//----- nvinfo : EIATTR_MIN_STACK_SIZE
	.align		4
.L_240:
        /*0564*/ 	.byte	0x04, 0x12
        /*0566*/ 	.short	(.L_242 - .L_241)
	.align		4
.L_241:
        /*0568*/ 	.word	index@(_ZN5flash16flash_fwd_kernelI23Flash_fwd_kernel_traitsILi128ELi128ELi32ELi4ELb0ELb0EN7cutlass6half_tE19Flash_kernel_traitsILi128ELi128ELi32ELi4ES3_EELb0ELb0ELb1ELb0ELb0ELb0ELb1ELb0EEEvNS_16Flash_fwd_paramsE)
        /*056c*/ 	.word	0x00000048


	//----- nvinfo : EIATTR_MIN_STACK_SIZE
	.align		4
.L_242:
        /*0570*/ 	.byte	0x04, 0x12
        /*0572*/ 	.short	(.L_244 - .L_243)
	.align		4
.L_243:
        /*0574*/ 	.word	index@(_ZN5flash16flash_fwd_kernelI23Flash_fwd_kernel_traitsILi128ELi128ELi32ELi4ELb0ELb0EN7cutlass6half_tE19Flash_kernel_traitsILi128ELi128ELi32ELi4ES3_EELb1ELb0ELb1ELb1ELb0ELb0ELb0ELb1EEEvNS_16Flash_fwd_paramsE)
        /*0578*/ 	.word	0x000001e0


	//----- nvinfo : EIATTR_MIN_STACK_SIZE
	.align		4
.L_244:
        /*057c*/ 	.byte	0x04, 0x12
        /*057e*/ 	.short	(.L_246 - .L_245)
	.align		4
.L_245:
        /*0580*/ 	.word	index@(_ZN5flash16flash_fwd_kernelI23Flash_fwd_kernel_traitsILi128ELi128ELi32ELi4ELb0ELb0EN7cutlass6half_tE19Flash_kernel_traitsILi128ELi128ELi32ELi4ES3_EELb0ELb0ELb1ELb1ELb0ELb0ELb1ELb0EEEvNS_16Flash_fwd_paramsE)
        /*0584*/ 	.word	0x00000048
.L_246:


//--------------------- .nv.compat                --------------------------
	.section	.nv.compat,"",@"SHT_CUDA_COMPAT_INFO"
	.align	4
        /*0000*/ 	.byte	0x02, 0x09, 0x01, 0x00, 0x02, 0x02, 0x01, 0x00, 0x02, 0x05, 0x05, 0x00, 0x03, 0x07, 0x01, 0x01
        /*0010*/ 	.byte	0x02, 0x03, 0x00, 0x00, 0x02, 0x06, 0x01, 0x00, 0x04, 0x0b, 0x08, 0x00, 0x00, 0x00, 0x00, 0x00
        /*0020*/ 	.byte	0x00, 0x00, 0x00, 0x00


//--------------------- .nv.info._ZN5flash16flash_fwd_kernelI23Flash_fwd_kernel_traitsILi128ELi128ELi64ELi4ELb0ELb0EN7cutlass6half_tE19Flash_kernel_traitsILi128ELi128ELi64ELi4ES3_EELb0ELb0ELb0ELb0ELb0ELb1ELb0ELb0EEEvNS_16Flash_fwd_paramsE --------------------------
	.section	.nv.info._ZN5flash16flash_fwd_kernelI23Flash_fwd_kernel_traitsILi128ELi128ELi64ELi4ELb0ELb0EN7cutlass6half_tE19Flash_kernel_traitsILi128ELi128ELi64ELi4ES3_EELb0ELb0ELb0ELb0ELb0ELb1ELb0ELb0EEEvNS_16Flash_fwd_paramsE,"",@"SHT_CUDA_INFO"
	.sectionflags	@""
	.align	4


	//----- nvinfo : EIATTR_CUDA_API_VERSION
	.align		4
        /*0000*/ 	.byte	0x04, 0x37
        /*0002*/ 	.short	(.L_248 - .L_247)
.L_247:
        /*0004*/ 	.word	0x00000082


	//----- nvinfo : EIATTR_KPARAM_INFO
	.align		4
.L_248:
        /*0008*/ 	.byte	0x04, 0x17
        /*000a*/ 	.short	(.L_250 - .L_249)
.L_249:
        /*000c*/ 	.word	0x00000000
        /*0010*/ 	.short	0x0000
        /*0012*/ 	.short	0x0000
        /*0014*/ 	.byte	0x00, 0xf0, 0x41, 0x07


	//----- nvinfo : EIATTR_SPARSE_MMA_MASK
	.align		4
.L_250:
        /*0018*/ 	.byte	0x03, 0x50
        /*001a*/ 	.short	0x0000


	//----- nvinfo : EIATTR_MAXREG_COUNT
	.align		4
        /*001c*/ 	.byte	0x03, 0x1b
        /*001e*/ 	.short	0x00ff


	//----- nvinfo : EIATTR_NUM_BARRIERS
	.align		4
        /*0020*/ 	.byte	0x02, 0x4c
        /*0022*/ 	.byte	0x01
	.zero		1


	//----- nvinfo : EIATTR_ANNOTATIONS
	.align		4
        /*0024*/ 	.byte	0x04, 0x55
        /*0026*/ 	.short	(.L_252 - .L_251)


	//   ....[0]....
.L_251:
        /*0028*/ 	.word	0x00000001
        /*002c*/ 	.byte	0xb0, 0x13, 0x00, 0x00, 0x01, 0x00, 0x00, 0x00, 0xe0, 0x17, 0x00, 0x00, 0x01, 0x00, 0x00, 0x00
        /* <DEDUP_REMOVED lines=22> */
        /*019c*/ 	.byte	0xe0, 0x9d, 0x00, 0x00, 0x01, 0x00, 0x00, 0x00, 0xf0, 0x9d, 0x00, 0x00


	//----- nvinfo : EIATTR_MERCURY_ISA_VERSION
	.align		4
.L_252:
        /*01a8*/ 	.byte	0x03, 0x5f
        /*01aa*/ 	.short	0x0101


	//----- nvinfo : EIATTR_INT_WARP_WIDE_INSTR_OFFSETS
	.align		4
        /*01ac*/ 	.byte	0x04, 0x31
        /*01ae*/ 	.short	(.L_254 - .L_253)


	//   ....[0]....
.L_253:
        /*01b0*/ 	.word	0x00001660


	//   ....[1]....
        /*01b4*/ 	.word	0x00001c80


	//----- nvinfo : EIATTR_COOP_GROUP_MASK_REGIDS
	.align		4
.L_254:
        /*01b8*/ 	.byte	0x04, 0x29
        /*01ba*/ 	.short	(.L_256 - .L_255)


	//   ....[0]....
.L_255:
        /*01bc*/ 	.word	0xffffffff


	//   ....[1]....
        /*01c0*/ 	.word	0xffffffff


	//   ....[2]....
        /*01c4*/ 	.word	0xffffffff


	//   ....[3]....
        /*01c8*/ 	.word	0xffffffff


	//   ....[4]....
        /*01cc*/ 	.word	0xffffffff


	//   ....[5]....
        /*01d0*/ 	.word	0xffffffff


	//   ....[6]....
        /*01d4*/ 	.word	0xffffffff


	//   ....[7]....
        /*01d8*/ 	.word	0xffffffff


	//   ....[8]....
        /*01dc*/ 	.word	0xffffffff


	//   ....[9]....
        /*01e0*/ 	.word	0xffffffff


	//   ....[10]....
        /*01e4*/ 	.word	0xffffffff


	//   ....[11]....
        /*01e8*/ 	.word	0xffffffff


	//   ....[12]....
        /*01ec*/ 	.word	0xffffffff


	//   ....[13]....
        /*01f0*/ 	.word	0xffffffff


	//   ....[14]....
        /*01f4*/ 	.word	0xffffffff


	//   ....[15]....
        /*01f8*/ 	.word	0xffffffff


	//   ....[16]....
        /*01fc*/ 	.word	0xffffffff


	//   ....[17]....
        /*0200*/ 	.word	0xffffffff


	//   ....[18]....
        /*0204*/ 	.word	0xffffffff


	//   ....[19]....
        /*0208*/ 	.word	0xffffffff


	//   ....[20]....
        /*020c*/ 	.word	0xffffffff


	//   ....[21]....
        /*0210*/ 	.word	0xffffffff


	//   ....[22]....
        /*0214*/ 	.word	0xffffffff


	//   ....[23]....
        /*0218*/ 	.word	0xffffffff


	//----- nvinfo : EIATTR_COOP_GROUP_INSTR_OFFSETS
	.align		4
.L_256:
        /*021c*/ 	.byte	0x04, 0x28
        /*021e*/ 	.short	(.L_258 - .L_257)


	//   ....[0]....
.L_257:
        /*0220*/ 	.word	0x00003730


	//   ....[1]....
        /*0224*/ 	.word	0x000038a0


	//   ....[2]....
        /*0228*/ 	.word	0x000038d0


	//   ....[3]....
        /*022c*/ 	.word	0x00003a00


	//   ....[4]....
        /*0230*/ 	.word	0x00003a40


	//   ....[5]....
        /*0234*/ 	.word	0x00003b60


	//   ....[6]....
        /*0238*/ 	.word	0x00003ba0


	//   ....[7]....
        /*023c*/ 	.word	0x00003d10


	//   ....[8]....
        /*0240*/ 	.word	0x00007600


	//   ....[9]....
        /*0244*/ 	.word	0x00007650


	//   ....[10]....
        /*0248*/ 	.word	0x000076a0


	//   ....[11]....
        /*024c*/ 	.word	0x000076c0


	//   ....[12]....
        /*0250*/ 	.word	0x00007710


	//   ....[13]....
        /*0254*/ 	.word	0x00007720


	//   ....[14]....
        /*0258*/ 	.word	0x00007730


	//   ....[15]....
        /*025c*/ 	.word	0x00007740


	//   ....[16]....
        /*0260*/ 	.word	0x00009ee0


	//   ....[17]....
        /*0264*/ 	.word	0x00009ef0


	//   ....[18]....
        /*0268*/ 	.word	0x00009f00


	//   ....[19]....
        /*026c*/ 	.word	0x00009f10


	//   ....[20]....
        /*0270*/ 	.word	0x00009f60


	//   ....[21]....
        /*0274*/ 	.word	0x00009fc0


	//   ....[22]....
        /*0278*/ 	.word	0x00009fd0


	//   ....[23]....
        /*027c*/ 	.word	0x00009fe0


	//----- nvinfo : EIATTR_EXIT_INSTR_OFFSETS
	.align		4
.L_258:
        /*0280*/ 	.byte	0x04, 0x1c
        /*0282*/ 	.short	(.L_260 - .L_259)


	//   ....[0]....
.L_259:
        /*0284*/ 	.word	0x000004d0


	//   ....[1]....
        /*0288*/ 	.word	0x0000c490


	//   ....[2]....
        /*028c*/ 	.word	0x0000c580


	//   ....[3]....
        /*0290*/ 	.word	0x0000d800


	//   ....[4]....
        /*0294*/ 	.word	0x0000d890


	//----- nvinfo : EIATTR_CRS_STACK_SIZE
	.align		4
.L_260:
        /*0298*/ 	.byte	0x04, 0x1e
        /*029a*/ 	.short	(.L_262 - .L_261)
.L_261:
        /*029c*/ 	.word	0x00000000


	//----- nvinfo : EIATTR_CBANK_PARAM_SIZE
	.align		4
.L_262:
        /*02a0*/ 	.byte	0x03, 0x19
        /*02a2*/ 	.short	0x01d0


	//----- nvinfo : EIATTR_PARAM_CBANK
	.align		4
        /*02a4*/ 	.byte	0x04, 0x0a
        /*02a6*/ 	.short	(.L_264 - .L_263)
	.align		4
.L_263:
        /*02a8*/ 	.word	index@(.nv.constant0._ZN5flash16flash_fwd_kernelI23Flash_fwd_kernel_traitsILi128ELi128ELi64ELi4ELb0ELb0EN7cutlass6half_tE19Flash_kernel_traitsILi128ELi128ELi64ELi4ES3_EELb0ELb0ELb0ELb0ELb0ELb1ELb0ELb0EEEvNS_16Flash_fwd_paramsE)
        /*02ac*/ 	.short	0x0210
        /*02ae*/ 	.short	0x01d0


	//----- nvinfo : EIATTR_SW_WAR
	.align		4
.L_264:
        /*02b0*/ 	.byte	0x04, 0x36
        /*02b2*/ 	.short	(.L_266 - .L_265)
.L_265:
        /*02b4*/ 	.word	0x00000008
.L_266:


//--------------------- .nv.info._ZN5flash16flash_fwd_kernelI23Flash_fwd_kernel_traitsILi128ELi128ELi64ELi4ELb0ELb0EN7cutlass6half_tE19Flash_kernel_traitsILi128ELi128ELi64ELi4ES3_EELb0ELb0ELb0ELb0ELb0ELb1ELb1ELb0EEEvNS_16Flash_fwd_paramsE --------------------------
	.section	.nv.info._ZN5flash16flash_fwd_kernelI23Flash_fwd_kernel_traitsILi128ELi128ELi64ELi4ELb0ELb0EN7cutlass6half_tE19Flash_kernel_traitsILi128ELi128ELi64ELi4ES3_EELb0ELb0ELb0ELb0ELb0ELb1ELb1ELb0EEEvNS_16Flash_fwd_paramsE,"",@"SHT_CUDA_INFO"
	.sectionflags	@""
	.align	4


	//----- nvinfo : EIATTR_CUDA_API_VERSION
	.align		4
        /*0000*/ 	.byte	0x04, 0x37
        /*0002*/ 	.short	(.L_268 - .L_267)
.L_267:
        /*0004*/ 	.word	0x00000082


	//----- nvinfo : EIATTR_KPARAM_INFO
	.align		4
.L_268:
        /*0008*/ 	.byte	0x04, 0x17
        /*000a*/ 	.short	(.L_270 - .L_269)
.L_269:
        /*000c*/ 	.word	0x00000000
        /*0010*/ 	.short	0x0000
        /*0012*/ 	.short	0x0000
        /*0014*/ 	.byte	0x00, 0xf0, 0x41, 0x07


	//----- nvinfo : EIATTR_SPARSE_MMA_MASK
	.align		4
.L_270:
        /*0018*/ 	.byte	0x03, 0x50
        /*001a*/ 	.short	0x0000


	//----- nvinfo : EIATTR_MAXREG_COUNT
	.align		4
        /*001c*/ 	.byte	0x03, 0x1b
        /*001e*/ 	.short	0x00ff


	//----- nvinfo : EIATTR_NUM_BARRIERS
	.align		4
        /*0020*/ 	.byte	0x02, 0x4c
        /*0022*/ 	.byte	0x01
	.zero		1


	//----- nvinfo : EIATTR_ANNOTATIONS
	.align		4
        /*0024*/ 	.byte	0x04, 0x55
        /*0026*/ 	.short	(.L_272 - .L_271)


	//   ....[0]....
.L_271:
        /* <DEDUP_REMOVED lines=46> */


	//----- nvinfo : EIATTR_MERCURY_ISA_VERSION
	.align		4
.L_272:
        /*02f8*/ 	.byte	0x03, 0x5f
        /*02fa*/ 	.short	0x0101


	//----- nvinfo : EIATTR_INT_WARP_WIDE_INSTR_OFFSETS
	.align		4
        /*02fc*/ 	.byte	0x04, 0x31
        /*02fe*/ 	.short	(.L_274 - .L_273)


	//   ....[0]....
.L_273:
        /*0300*/ 	.word	0x000016d0


	//   ....[1]....
        /*0304*/ 	.word	0x00001e50


	//----- nvinfo : EIATTR_COOP_GROUP_MASK_REGIDS
	.align		4
.L_274:
        /*0308*/ 	.byte	0x04, 0x29
        /*030a*/ 	.short	(.L_276 - .L_275)


	//   ....[0]....
.L_275:
        /*030c*/ 	.word	0xffffffff


	//   ....[1]....
        /*0310*/ 	.word	0xffffffff


	//   ....[2]....
        /*0314*/ 	.word	0xffffffff


	//   ....[3]....
        /*0318*/ 	.word	0xffffffff


	//   ....[4]....
        /*031c*/ 	.word	0xffffffff


	//   ....[5]....
        /*0320*/ 	.word	0xffffffff


	//   ....[6]....
        /*0324*/ 	.word	0xffffffff


	//   ....[7]....
        /*0328*/ 	.word	0xffffffff


	//   ....[8]....
        /*032c*/ 	.word	0xffffffff


	//   ....[9]....
        /*0330*/ 	.word	0xffffffff


	//   ....[10]....
        /*0334*/ 	.word	0xffffffff


	//   ....[11]....
        /*0338*/ 	.word	0xffffffff


	//   ....[12]....
        /*033c*/ 	.word	0xffffffff


	//   ....[13]....
        /*0340*/ 	.word	0xffffffff


	//   ....[14]....
        /*0344*/ 	.word	0xffffffff


	//   ....[15]....
        /*0348*/ 	.word	0xffffffff


	//   ....[16]....
        /*034c*/ 	.word	0xffffffff


	//   ....[17]....
        /*0350*/ 	.word	0xffffffff


	//   ....[18]....
        /*0354*/ 	.word	0xffffffff


	//   ....[19]....
        /*0358*/ 	.word	0xffffffff


	//   ....[20]....
        /*035c*/ 	.word	0xffffffff


	//   ....[21]....
        /*0360*/ 	.word	0xffffffff


	//   ....[22]....
        /*0364*/ 	.word	0xffffffff


	//   ....[23]....
        /*0368*/ 	.word	0xffffffff


	//----- nvinfo : EIATTR_COOP_GROUP_INSTR_OFFSETS
	.align		4
.L_276:
        /*036c*/ 	.byte	0x04, 0x28
        /*036e*/ 	.short	(.L_278 - .L_277)


	//   ....[0]....
.L_277:
        /*0370*/ 	.word	0x00003eb0


	//   ....[1]....
        /*0374*/ 	.word	0x00004020


	//   ....[2]....
        /*0378*/ 	.word	0x00004180


	//   ....[3]....
        /*037c*/ 	.word	0x00004300


	//   ....[4]....
        /*0380*/ 	.word	0x00004380


	//   ....[5]....
        /*0384*/ 	.word	0x00004460


	//   ....[6]....
        /*0388*/ 	.word	0x00004480


	//   ....[7]....
        /*038c*/ 	.word	0x000045d0


	//   ....[8]....
        /*0390*/ 	.word	0x00008e30


	//   ....[9]....
        /*0394*/ 	.word	0x00008e60


	//   ....[10]....
        /*0398*/ 	.word	0x00008ea0


	//   ....[11]....
        /*039c*/ 	.word	0x00009070


	//   ....[12]....
        /*03a0*/ 	.word	0x000090a0


	//   ....[13]....
        /*03a4*/ 	.word	0x000090b0


	//   ....[14]....
        /*03a8*/ 	.word	0x000090c0


	//   ....[15]....
        /*03ac*/ 	.word	0x00009160


	//   ....[16]....
        /*03b0*/ 	.word	0x0000c2a0


	//   ....[17]....
        /*03b4*/ 	.word	0x0000c2b0


	//   ....[18]....
        /*03b8*/ 	.word	0x0000c2c0


	//   ....[19]....
        /*03bc*/ 	.word	0x0000c2d0


	//   ....[20]....
        /*03c0*/ 	.word	0x0000c320


	//   ....[21]....
        /*03c4*/ 	.word	0x0000c380


	//   ....[22]....
        /*03c8*/ 	.word	0x0000c390


	//   ....[23]....
        /*03cc*/ 	.word	0x0000c3a0


	//----- nvinfo : EIATTR_EXIT_INSTR_OFFSETS
	.align		4
.L_278:
        /*03d0*/ 	.byte	0x04, 0x1c
        /*03d2*/ 	.short	(.L_280 - .L_279)


	//   ....[0]....
.L_279:
        /*03d4*/ 	.word	0x000004d0


	//   ....[1]....
        /*03d8*/ 	.word	0x0000e840


	//   ....[2]....
        /*03dc*/ 	.word	0x0000e930


	//   ....[3]....
        /*03e0*/ 	.word	0x0000fbb0


	//   ....[4]....
        /*03e4*/ 	.word	0x0000fc40


	//----- nvinfo : EIATTR_CRS_STACK_SIZE
	.align		4
.L_280:
        /*03e8*/ 	.byte	0x04, 0x1e
        /*03ea*/ 	.short	(.L_282 - .L_281)
.L_281:
        /*03ec*/ 	.word	0x00000000


	//----- nvinfo : EIATTR_CBANK_PARAM_SIZE
	.align		4
.L_282:
        /*03f0*/ 	.byte	0x03, 0x19
        /*03f2*/ 	.short	0x01d0


	//----- nvinfo : EIATTR_PARAM_CBANK
	.align		4
        /*03f4*/ 	.byte	0x04, 0x0a
        /*03f6*/ 	.short	(.L_284 - .L_283)
	.align		4
.L_283:
        /*03f8*/ 	.word	index@(.nv.constant0._ZN5flash16flash_fwd_kernelI23Flash_fwd_kernel_traitsILi128ELi128ELi64ELi4ELb0ELb0EN7cutlass6half_tE19Flash_kernel_traitsILi128ELi128ELi64ELi4ES3_EELb0ELb0ELb0ELb0ELb0ELb1ELb1ELb0EEEvNS_16Flash_fwd_paramsE)
        /*03fc*/ 	.short	0x0210
        /*03fe*/ 	.short	0x01d0


	//----- nvinfo : EIATTR_SW_WAR
	.align		4
.L_284:
        /*0400*/ 	.byte	0x04, 0x36
        /*0402*/ 	.short	(.L_286 - .L_285)
.L_285:
        /*0404*/ 	.word	0x00000008
.L_286:


//--------------------- .nv.info._ZN5flash16flash_fwd_kernelI23Flash_fwd_kernel_traitsILi128ELi128ELi64ELi4ELb0ELb0EN7cutlass6half_tE19Flash_kernel_traitsILi128ELi128ELi64ELi4ES3_EELb0ELb0ELb0ELb0ELb1ELb1ELb0ELb0EEEvNS_16Flash_fwd_paramsE --------------------------
	.section	.nv.info._ZN5flash16flash_fwd_kernelI23Flash_fwd_kernel_traitsILi128ELi128ELi64ELi4ELb0ELb0EN7cutlass6half_tE19Flash_kernel_traitsILi128ELi128ELi64ELi4ES3_EELb0ELb0ELb0ELb0ELb1ELb1ELb0ELb0EEEvNS_16Flash_fwd_paramsE,"",@"SHT_CUDA_INFO"
	.sectionflags	@""
	.align	4


	//----- nvinfo : EIATTR_CUDA_API_VERSION
	.align		4
        /*0000*/ 	.byte	0x04, 0x37
        /*0002*/ 	.short	(.L_288 - .L_287)
.L_287:
        /*0004*/ 	.word	0x00000082


	//----- nvinfo : EIATTR_KPARAM_INFO
	.align		4
.L_288:
        /*0008*/ 	.byte	0x04, 0x17
        /*000a*/ 	.short	(.L_290 - .L_289)
.L_289:
        /*000c*/ 	.word	0x00000000
        /*0010*/ 	.short	0x0000
        /*0012*/ 	.short	0x0000
        /*0014*/ 	.byte	0x00, 0xf0, 0x41, 0x07


	//----- nvinfo : EIATTR_SPARSE_MMA_MASK
	.align		4
.L_290:
        /*0018*/ 	.byte	0x03, 0x50
        /*001a*/ 	.short	0x0000


	//----- nvinfo : EIATTR_MAXREG_COUNT
	.align		4
        /*001c*/ 	.byte	0x03, 0x1b
        /*001e*/ 	.short	0x00ff


	//----- nvinfo : EIATTR_NUM_BARRIERS
	.align		4
        /*0020*/ 	.byte	0x02, 0x4c
        /*0022*/ 	.byte	0x01
	.zero		1


	//----- nvinfo : EIATTR_ANNOTATIONS
	.align		4
        /*0024*/ 	.byte	0x04, 0x55
        /*0026*/ 	.short	(.L_292 - .L_291)


	//   ....[0]....
.L_291:
        /* <DEDUP_REMOVED lines=39> */
        /*028c*/ 	.byte	0x00, 0x89, 0x00, 0x00


	//----- nvinfo : EIATTR_MERCURY_ISA_VERSION
	.align		4
.L_292:
        /*0290*/ 	.byte	0x03, 0x5f
        /*0292*/ 	.short	0x0101


	//----- nvinfo : EIATTR_COOP_GROUP_MASK_REGIDS
	.align		4
        /*0294*/ 	.byte	0x04, 0x29
        /*0296*/ 	.short	(.L_294 - .L_293)


	//   ....[0]....
.L_293:
        /*0298*/ 	.word	0xffffffff


	//   ....[1]....
        /*029c*/ 	.word	0xffffffff


	//   ....[2]....
        /*02a0*/ 	.word	0xffffffff


	//   ....[3]....
        /*02a4*/ 	.word	0xffffffff


	//   ....[4]....
        /*02a8*/ 	.word	0xffffffff


	//   ....[5]....
        /*02ac*/ 	.word	0xffffffff


	//   ....[6]....
        /*02b0*/ 	.word	0xffffffff


	//   ....[7]....
        /*02b4*/ 	.word	0xffffffff


	//   ....[8]....
        /*02b8*/ 	.word	0xffffffff


	//   ....[9]....
        /*02bc*/ 	.word	0xffffffff


	//   ....[10]....
        /*02c0*/ 	.word	0xffffffff


	//   ....[11]....
        /*02c4*/ 	.word	0xffffffff


	//   ....[12]....
        /*02c8*/ 	.word	0xffffffff


	//   ....[13]....
        /*02cc*/ 	.word	0xffffffff


	//   ....[14]....
        /*02d0*/ 	.word	0xffffffff


	//   ....[15]....
        /*02d4*/ 	.word	0xffffffff


	//   ....[16]....
        /*02d8*/ 	.word	0xffffffff


	//   ....[17]....
        /*02dc*/ 	.word	0xffffffff


	//   ....[18]....
        /*02e0*/ 	.word	0xffffffff


	//   ....[19]....
        /*02e4*/ 	.word	0xffffffff


	//   ....[20]....
        /*02e8*/ 	.word	0xffffffff


	//   ....[21]....
        /*02ec*/ 	.word	0xffffffff


	//   ....[22]....
        /*02f0*/ 	.word	0xffffffff


	//   ....[23]....
        /*02f4*/ 	.word	0xffffffff


	//----- nvinfo : EIATTR_COOP_GROUP_INSTR_OFFSETS
	.align		4
.L_294:
        /*02f8*/ 	.byte	0x04, 0x28
        /*02fa*/ 	.short	(.L_296 - .L_295)


	//   ....[0]....
.L_295:
        /*02fc*/ 	.word	0x000022a0


	//   ....[1]....
        /*0300*/ 	.word	0x00002380


	//   ....[2]....
        /*0304*/ 	.word	0x000023d0


	//   ....[3]....
        /*0308*/ 	.word	0x00002570


	//   ....[4]....
        /*030c*/ 	.word	0x00002580


	//   ....[5]....
        /*0310*/ 	.word	0x000025b0


	//   ....[6]....
        /*0314*/ 	.word	0x000025e0


	//   ....[7]....
        /*0318*/ 	.word	0x00002670


	//   ....[8]....
        /*031c*/ 	.word	0x000060c0


	//   ....[9]....
        /*0320*/ 	.word	0x00006100


	//   ....[10]....
        /*0324*/ 	.word	0x00006160


	//   ....[11]....
        /*0328*/ 	.word	0x00006180


	//   ....[12]....
        /*032c*/ 	.word	0x000061d0


	//   ....[13]....
        /*0330*/ 	.word	0x000061e0


	//   ....[14]....
        /*0334*/ 	.word	0x000061f0


	//   ....[15]....
        /*0338*/ 	.word	0x00006200


	//   ....[16]....
        /*033c*/ 	.word	0x000089a0


	//   ....[17]....
        /*0340*/ 	.word	0x000089b0


	//   ....[18]....
        /*0344*/ 	.word	0x000089c0


	//   ....[19]....
        /*0348*/ 	.word	0x000089e0


	//   ....[20]....
        /*034c*/ 	.word	0x00008a10


	//   ....[21]....
        /*0350*/ 	.word	0x00008a30


	//   ....[22]....
        /*0354*/ 	.word	0x00008a50


	//   ....[23]....
        /*0358*/ 	.word	0x00008a80


	//----- nvinfo : EIATTR_EXIT_INSTR_OFFSETS
	.align		4
.L_296:
        /*035c*/ 	.byte	0x04, 0x1c
        /*035e*/ 	.short	(.L_298 - .L_297)


	//   ....[0]....
.L_297:
        /*0360*/ 	.word	0x00000150


	//   ....[1]....
        /*0364*/ 	.word	0x0000a870


	//----- nvinfo : EIATTR_CRS_STACK_SIZE
	.align		4
.L_298:
        /*0368*/ 	.byte	0x04, 0x1e
        /*036a*/ 	.short	(.L_300 - .L_299)
.L_299:
        /*036c*/ 	.word	0x00000000


	//----- nvinfo : EIATTR_CBANK_PARAM_SIZE
	.align		4
.L_300:
        /*0370*/ 	.byte	0x03, 0x19
        /*0372*/ 	.short	0x01d0


	//----- nvinfo : EIATTR_PARAM_CBANK
	.align		4
        /*0374*/ 	.byte	0x04, 0x0a
        /*0376*/ 	.short	(.L_302 - .L_301)
	.align		4
.L_301:
        /*0378*/ 	.word	index@(.nv.constant0._ZN5flash16flash_fwd_kernelI23Flash_fwd_kernel_traitsILi128ELi128ELi64ELi4ELb0ELb0EN7cutlass6half_tE19Flash_kernel_traitsILi128ELi128ELi64ELi4ES3_EELb0ELb0ELb0ELb0ELb1ELb1ELb0ELb0EEEvNS_16Flash_fwd_paramsE)
        /*037c*/ 	.short	0x0210
        /*037e*/ 	.short	0x01d0


	//----- nvinfo : EIATTR_SW_WAR
	.align		4
.L_302:
        /*0380*/ 	.byte	0x04, 0x36
        /*0382*/ 	.short	(.L_304 - .L_303)
.L_303:
        /*0384*/ 	.word	0x00000008
.L_304:


//--------------------- .nv.info._ZN5flash16flash_fwd_kernelI23Flash_fwd_kernel_traitsILi128ELi128ELi64ELi4ELb0ELb0EN7cutlass6half_tE19Flash_kernel_traitsILi128ELi128ELi64ELi4ES3_EELb0ELb0ELb0ELb0ELb1ELb1ELb1ELb0EEEvNS_16Flash_fwd_paramsE --------------------------
	.section	.nv.info._ZN5flash16flash_fwd_kernelI23Flash_fwd_kernel_traitsILi128ELi128ELi64ELi4ELb0ELb0EN7cutlass6half_tE19Flash_kernel_traitsILi128ELi128ELi64ELi4ES3_EELb0ELb0ELb0ELb0ELb1ELb1ELb1ELb0EEEvNS_16Flash_fwd_paramsE,"",@"SHT_CUDA_INFO"
	.sectionflags	@""
	.align	4


	//----- nvinfo : EIATTR_CUDA_API_VERSION
	.align		4
        /*0000*/ 	.byte	0x04, 0x37
        /*0002*/ 	.short	(.L_306 - .L_305)
.L_305:
        /*0004*/ 	.word	0x00000082


	//----- nvinfo : EIATTR_KPARAM_INFO
	.align		4
.L_306:
        /*0008*/ 	.byte	0x04, 0x17
        /*000a*/ 	.short	(.L_308 - .L_307)
.L_307:
        /*000c*/ 	.word	0x00000000
        /*0010*/ 	.short	0x0000
        /*0012*/ 	.short	0x0000
        /*0014*/ 	.byte	0x00, 0xf0, 0x41, 0x07


	//----- nvinfo : EIATTR_SPARSE_MMA_MASK
	.align		4
.L_308:
        /*0018*/ 	.byte	0x03, 0x50
        /*001a*/ 	.short	0x0000


	//----- nvinfo : EIATTR_MAXREG_COUNT
	.align		4
        /*001c*/ 	.byte	0x03, 0x1b
        /*001e*/ 	.short	0x00ff


	//----- nvinfo : EIATTR_NUM_BARRIERS
	.align		4
        /*0020*/ 	.byte	0x02, 0x4c
        /*0022*/ 	.byte	0x01
	.zero		1


	//----- nvinfo : EIATTR_ANNOTATIONS
	.align		4
        /*0024*/ 	.byte	0x04, 0x55
        /*0026*/ 	.short	(.L_310 - .L_309)


	//   ....[0]....
.L_309:
        /* <DEDUP_REMOVED lines=53> */


	//----- nvinfo : EIATTR_MERCURY_ISA_VERSION
	.align		4
.L_310:
        /*0368*/ 	.byte	0x03, 0x5f
        /*036a*/ 	.short	0x0101


	//----- nvinfo : EIATTR_COOP_GROUP_MASK_REGIDS
	.align		4
        /*036c*/ 	.byte	0x04, 0x29
        /*036e*/ 	.short	(.L_312 - .L_311)


	//   ....[0]....
.L_311:
        /*0370*/ 	.word	0xffffffff


	//   ....[1]....
        /*0374*/ 	.word	0xffffffff


	//   ....[2]....
        /*0378*/ 	.word	0xffffffff


	//   ....[3]....
        /*037c*/ 	.word	0xffffffff


	//   ....[4]....
        /*0380*/ 	.word	0xffffffff


	//   ....[5]....
        /*0384*/ 	.word	0xffffffff


	//   ....[6]....
        /*0388*/ 	.word	0xffffffff


	//   ....[7]....
        /*038c*/ 	.word	0xffffffff


	//   ....[8]....
        /*0390*/ 	.word	0xffffffff


	//   ....[9]....
        /*0394*/ 	.word	0xffffffff


	//   ....[10]....
        /*0398*/ 	.word	0xffffffff


	//   ....[11]....
        /*039c*/ 	.word	0xffffffff


	//   ....[12]....
        /*03a0*/ 	.word	0xffffffff


	//   ....[13]....
        /*03a4*/ 	.word	0xffffffff


	//   ....[14]....
        /*03a8*/ 	.word	0xffffffff


	//   ....[15]....
        /*03ac*/ 	.word	0xffffffff


	//   ....[16]....
        /*03b0*/ 	.word	0xffffffff


	//   ....[17]....
        /*03b4*/ 	.word	0xffffffff


	//   ....[18]....
        /*03b8*/ 	.word	0xffffffff


	//   ....[19]....
        /*03bc*/ 	.word	0xffffffff


	//   ....[20]....
        /*03c0*/ 	.word	0xffffffff


	//   ....[21]....
        /*03c4*/ 	.word	0xffffffff


	//   ....[22]....
        /*03c8*/ 	.word	0xffffffff


	//   ....[23]....
        /*03cc*/ 	.word	0xffffffff


	//----- nvinfo : EIATTR_COOP_GROUP_INSTR_OFFSETS
	.align		4
.L_312:
        /*03d0*/ 	.byte	0x04, 0x28
        /*03d2*/ 	.short	(.L_314 - .L_313)


	//   ....[0]....
.L_313:
        /*03d4*/ 	.word	0x000027e0


	//   ....[1]....
        /*03d8*/ 	.word	0x00002960


	//   ....[2]....
        /*03dc*/ 	.word	0x00002a50


	//   ....[3]....
        /*03e0*/ 	.word	0x00002be0


	//   ....[4]....
        /*03e4*/ 	.word	0x00002c00


	//   ....[5]....
        /*03e8*/ 	.word	0x00002c60


	//   ....[6]....
        /*03ec*/ 	.word	0x00002ce0


	//   ....[7]....
        /*03f0*/ 	.word	0x00002dd0


	//   ....[8]....
        /*03f4*/ 	.word	0x00007380


	//   ....[9]....
        /*03f8*/ 	.word	0x000073a0


	//   ....[10]....
        /*03fc*/ 	.word	0x000073c0


	//   ....[11]....
        /*0400*/ 	.word	0x00007490


	//   ....[12]....
        /*0404*/ 	.word	0x000074d0


	//   ....[13]....
        /*0408*/ 	.word	0x000074e0


	//   ....[14]....
        /*040c*/ 	.word	0x000074f0


	//   ....[15]....
        /*0410*/ 	.word	0x00007510


	//   ....[16]....
        /*0414*/ 	.word	0x0000a6a0


	//   ....[17]....
        /*0418*/ 	.word	0x0000a6b0


	//   ....[18]....
        /*041c*/ 	.word	0x0000a6c0


	//   ....[19]....
        /*0420*/ 	.word	0x0000a6e0


	//   ....[20]....
        /*0424*/ 	.word	0x0000a710


	//   ....[21]....
        /*0428*/ 	.word	0x0000a730


	//   ....[22]....
        /*042c*/ 	.word	0x0000a750


	//   ....[23]....
        /*0430*/ 	.word	0x0000a780


	//----- nvinfo : EIATTR_EXIT_INSTR_OFFSETS
	.align		4
.L_314:
        /*0434*/ 	.byte	0x04, 0x1c
        /*0436*/ 	.short	(.L_316 - .L_315)


	//   ....[0]....
.L_315:
        /*0438*/ 	.word	0x00000150


	//   ....[1]....
        /*043c*/ 	.word	0x0000c570


	//----- nvinfo : EIATTR_CRS_STACK_SIZE
	.align		4
.L_316:
        /*0440*/ 	.byte	0x04, 0x1e
        /*0442*/ 	.short	(.L_318 - .L_317)
.L_317:
        /*0444*/ 	.word	0x00000000


	//----- nvinfo : EIATTR_CBANK_PARAM_SIZE
	.align		4
.L_318:
        /*0448*/ 	.byte	0x03, 0x19
        /*044a*/ 	.short	0x01d0


	//----- nvinfo : EIATTR_PARAM_CBANK
	.align		4
        /*044c*/ 	.byte	0x04, 0x0a
        /*044e*/ 	.short	(.L_320 - .L_319)
	.align		4
.L_319:
        /*0450*/ 	.word	index@(.nv.constant0._ZN5flash16flash_fwd_kernelI23Flash_fwd_kernel_traitsILi128ELi128ELi64ELi4ELb0ELb0EN7cutlass6half_tE19Flash_kernel_traitsILi128ELi128ELi64ELi4ES3_EELb0ELb0ELb0ELb0ELb1ELb1ELb1ELb0EEEvNS_16Flash_fwd_paramsE)
        /*0454*/ 	.short	0x0210
        /*0456*/ 	.short	0x01d0


	//----- nvinfo : EIATTR_SW_WAR
	.align		4
.L_320:
        /*0458*/ 	.byte	0x04, 0x36
        /*045a*/ 	.short	(.L_322 - .L_321)
.L_321:
        /*045c*/ 	.word	0x00000008
.L_322:


//--------------------- .nv.info._ZN5flash16flash_fwd_kernelI23Flash_fwd_kernel_traitsILi128ELi128ELi64ELi4ELb0ELb0EN7cutlass6half_tE19Flash_kernel_traitsILi128ELi128ELi64ELi4ES3_EELb0ELb0ELb0ELb0ELb0ELb0ELb0ELb0EEEvNS_16Flash_fwd_paramsE --------------------------
	.section	.nv.info._ZN5flash16flash_fwd_kernelI23Flash_fwd_kernel_traitsILi128ELi128ELi64ELi4ELb0ELb0EN7cutlass6half_tE19Flash_kernel_traitsILi128ELi128ELi64ELi4ES3_EELb0ELb0ELb0ELb0ELb0ELb0ELb0ELb0EEEvNS_16Flash_fwd_paramsE,"",@"SHT_CUDA_INFO"
	.sectionflags	@""
	.align	4


	//----- nvinfo : EIATTR_CUDA_API_VERSION
	.align		4
        /*0000*/ 	.byte	0x04, 0x37
        /*0002*/ 	.short	(.L_324 - .L_323)
.L_323:
        /*0004*/ 	.word	0x00000082


	//----- nvinfo : EIATTR_KPARAM_INFO
	.align		4
.L_324:
        /*0008*/ 	.byte	0x04, 0x17
        /*000a*/ 	.short	(.L_326 - .L_325)
.L_325:
        /*000c*/ 	.word	0x00000000
        /*0010*/ 	.short	0x0000
        /*0012*/ 	.short	0x0000
        /*0014*/ 	.byte	0x00, 0xf0, 0x41, 0x07


	//----- nvinfo : EIATTR_SPARSE_MMA_MASK
	.align		4
.L_326:
        /*0018*/ 	.byte	0x03, 0x50
        /*001a*/ 	.short	0x0000


	//----- nvinfo : EIATTR_MAXREG_COUNT
	.align		4
        /*001c*/ 	.byte	0x03, 0x1b
        /*001e*/ 	.short	0x00ff


	//----- nvinfo : EIATTR_NUM_BARRIERS
	.align		4
        /*0020*/ 	.byte	0x02, 0x4c
        /*0022*/ 	.byte	0x01
	.zero		1


	//----- nvinfo : EIATTR_ANNOTATIONS
	.align		4
        /*0024*/ 	.byte	0x04, 0x55
        /*0026*/ 	.short	(.L_328 - .L_327)


	//   ....[0]....
.L_327:
        /* <DEDUP_REMOVED lines=55> */


	//----- nvinfo : EIATTR_MERCURY_ISA_VERSION
	.align		4
.L_328:
        /*0380*/ 	.byte	0x03, 0x5f
        /*0382*/ 	.short	0x0101


	//----- nvinfo : EIATTR_COOP_GROUP_MASK_REGIDS
	.align		4
        /*0384*/ 	.byte	0x04, 0x29
        /*0386*/ 	.short	(.L_330 - .L_329)


	//   ....[0]....
.L_329:
        /*0388*/ 	.word	0xffffffff


	//   ....[1]....
        /*038c*/ 	.word	0xffffffff


	//   ....[2]....
        /*0390*/ 	.word	0xffffffff


	//   ....[3]....
        /*0394*/ 	.word	0xffffffff


	//   ....[4]....
        /*0398*/ 	.word	0xffffffff


	//   ....[5]....
        /*039c*/ 	.word	0xffffffff


	//   ....[6]....
        /*03a0*/ 	.word	0xffffffff


	//   ....[7]....
        /*03a4*/ 	.word	0xffffffff


	//   ....[8]....
        /*03a8*/ 	.word	0xffffffff


	//   ....[9]....
        /*03ac*/ 	.word	0xffffffff


	//   ....[10]....
        /*03b0*/ 	.word	0xffffffff


	//   ....[11]....
        /*03b4*/ 	.word	0xffffffff


	//   ....[12]....
        /*03b8*/ 	.word	0xffffffff


	//   ....[13]....
        /*03bc*/ 	.word	0xffffffff


	//   ....[14]....
        /*03c0*/ 	.word	0xffffffff


	//   ....[15]....
        /*03c4*/ 	.word	0xffffffff


	//   ....[16]....
        /*03c8*/ 	.word	0xffffffff


	//   ....[17]....
        /*03cc*/ 	.word	0xffffffff


	//   ....[18]....
        /*03d0*/ 	.word	0xffffffff


	//   ....[19]....
        /*03d4*/ 	.word	0xffffffff


	//   ....[20]....
        /*03d8*/ 	.word	0xffffffff


	//   ....[21]....
        /*03dc*/ 	.word	0xffffffff


	//   ....[22]....
        /*03e0*/ 	.word	0xffffffff


	//   ....[23]....
        /*03e4*/ 	.word	0xffffffff


	//----- nvinfo : EIATTR_COOP_GROUP_INSTR_OFFSETS
	.align		4
.L_330:
        /*03e8*/ 	.byte	0x04, 0x28
        /*03ea*/ 	.short	(.L_332 - .L_331)


	//   ....[0]....
.L_331:
        /*03ec*/ 	.word	0x00004ab0


	//   ....[1]....
        /*03f0*/ 	.word	0x00004bb0


	//   ....[2]....
        /*03f4*/ 	.word	0x00004cb0


	//   ....[3]....
        /*03f8*/ 	.word	0x00004dc0


	//   ....[4]....
        /*03fc*/ 	.word	0x00004e60


	//   ....[5]....
        /*0400*/ 	.word	0x00005010


	//   ....[6]....
        /*0404*/ 	.word	0x00005040


	//   ....[7]....
        /*0408*/ 	.word	0x00005110


	//   ....[8]....
        /*040c*/ 	.word	0x000093f0


	//   ....[9]....
        /*0410*/ 	.word	0x00009460


	//   ....[10]....
        /*0414*/ 	.word	0x000094f0


	//   ....[11]....
        /*0418*/ 	.word	0x00009510


	//   ....[12]....
        /*041c*/ 	.word	0x00009560


	//   ....[13]....
        /*0420*/ 	.word	0x00009570


	//   ....[14]....
        /*0424*/ 	.word	0x00009580


	//   ....[15]....
        /*0428*/ 	.word	0x00009590


	//   ....[16]....
        /*042c*/ 	.word	0x0000c000


	//   ....[17]....
        /*0430*/ 	.word	0x0000c010


	//   ....[18]....
        /*0434*/ 	.word	0x0000c020


	//   ....[19]....
        /*0438*/ 	.word	0x0000c030


	//   ....[20]....
        /*043c*/ 	.word	0x0000c070


	//   ....[21]....
        /*0440*/ 	.word	0x0000c090


	//   ....[22]....
        /*0444*/ 	.word	0x0000c0a0


	//   ....[23]....
        /*0448*/ 	.word	0x0000c0b0


	//----- nvinfo : EIATTR_EXIT_INSTR_OFFSETS
	.align		4
.L_332:
        /*044c*/ 	.byte	0x04, 0x1c
        /*044e*/ 	.short	(.L_334 - .L_333)


	//   ....[0]....
.L_333:
        /*0450*/ 	.word	0x00000480


	//   ....[1]....
        /*0454*/ 	.word	0x0000e6d0


	//   ....[2]....
        /*0458*/ 	.word	0x0000e7e0


	//   ....[3]....
        /*045c*/ 	.word	0x0000e800


	//   ....[4]....
        /*0460*/ 	.word	0x0000fc10


	//   ....[5]....
        /*0464*/ 	.word	0x0000fca0


	//----- nvinfo : EIATTR_CRS_STACK_SIZE
	.align		4
.L_334:
        /*0468*/ 	.byte	0x04, 0x1e
        /*046a*/ 	.short	(.L_336 - .L_335)
.L_335:
        /*046c*/ 	.word	0x00000000


	//----- nvinfo : EIATTR_CBANK_PARAM_SIZE
	.align		4
.L_336:
        /*0470*/ 	.byte	0x03, 0x19
        /*0472*/ 	.short	0x01d0


	//----- nvinfo : EIATTR_PARAM_CBANK
	.align		4
        /*0474*/ 	.byte	0x04, 0x0a
        /*0476*/ 	.short	(.L_338 - .L_337)
	.align		4
.L_337:
        /*0478*/ 	.word	index@(.nv.constant0._ZN5flash16flash_fwd_kernelI23Flash_fwd_kernel_traitsILi128ELi128ELi64ELi4ELb0ELb0EN7cutlass6half_tE19Flash_kernel_traitsILi128ELi128ELi64ELi4ES3_EELb0ELb0ELb0ELb0ELb0ELb0ELb0ELb0EEEvNS_16Flash_fwd_paramsE)
        /*047c*/ 	.short	0x0210
        /*047e*/ 	.short	0x01d0


	//----- nvinfo : EIATTR_SW_WAR
	.align		4
.L_338:
        /*0480*/ 	.byte	0x04, 0x36
        /*0482*/ 	.short	(.L_340 - .L_339)
.L_339:
        /*0484*/ 	.word	0x00000008
.L_340:


//--------------------- .nv.info._ZN5flash16flash_fwd_kernelI23Flash_fwd_kernel_traitsILi128ELi128ELi64ELi4ELb0ELb0EN7cutlass6half_tE19Flash_kernel_traitsILi128ELi128ELi64ELi4ES3_EELb0ELb0ELb0ELb0ELb0ELb0ELb1ELb0EEEvNS_16Flash_fwd_paramsE --------------------------
	.section	.nv.info._ZN5flash16flash_fwd_kernelI23Flash_fwd_kernel_traitsILi128ELi128ELi64ELi4ELb0ELb0EN7cutlass6half_tE19Flash_kernel_traitsILi128ELi128ELi64ELi4ES3_EELb0ELb0ELb0ELb0ELb0ELb0ELb1ELb0EEEvNS_16Flash_fwd_paramsE,"",@"SHT_CUDA_INFO"
	.sectionflags	@""
	.align	4


	//----- nvinfo : EIATTR_CUDA_API_VERSION
	.align		4
        /*0000*/ 	.byte	0x04, 0x37
        /*0002*/ 	.short	(.L_342 - .L_341)
.L_341:
        /*0004*/ 	.word	0x00000082


	//----- nvinfo : EIATTR_KPARAM_INFO
	.align		4
.L_342:
        /*0008*/ 	.byte	0x04, 0x17
        /*000a*/ 	.short	(.L_344 - .L_343)
.L_343:
        /*000c*/ 	.word	0x00000000
        /*0010*/ 	.short	0x0000
        /*0012*/ 	.short	0x0000
        /*0014*/ 	.byte	0x00, 0xf0, 0x41, 0x07


	//----- nvinfo : EIATTR_SPARSE_MMA_MASK
	.align		4
.L_344:
        /*0018*/ 	.byte	0x03, 0x50
        /*001a*/ 	.short	0x0000


	//----- nvinfo : EIATTR_MAXREG_COUNT
	.align		4
        /*001c*/ 	.byte	0x03, 0x1b
        /*001e*/ 	.short	0x00ff


	//----- nvinfo : EIATTR_NUM_BARRIERS
	.align		4
        /*0020*/ 	.byte	0x02, 0x4c
        /*0022*/ 	.byte	0x01
	.zero		1


	//----- nvinfo : EIATTR_ANNOTATIONS
	.align		4
        /*0024*/ 	.byte	0x04, 0x55
        /*0026*/ 	.short	(.L_346 - .L_345)


	//   ....[0]....
.L_345:
        /* <DEDUP_REMOVED lines=66> */


	//----- nvinfo : EIATTR_MERCURY_ISA_VERSION
	.align		4
.L_346:
        /*0430*/ 	.byte	0x03, 0x5f
        /*0432*/ 	.short	0x0101


	//----- nvinfo : EIATTR_COOP_GROUP_MASK_REGIDS
	.align		4
        /*0434*/ 	.byte	0x04, 0x29
        /*0436*/ 	.short	(.L_348 - .L_347)


	//   ....[0]....
.L_347:
        /*0438*/ 	.word	0xffffffff


	//   ....[1]....
        /*043c*/ 	.word	0xffffffff


	//   ....[2]....
        /*0440*/ 	.word	0xffffffff


	//   ....[3]....
        /*0444*/ 	.word	0xffffffff


	//   ....[4]....
        /*0448*/ 	.word	0xffffffff


	//   ....[5]....
        /*044c*/ 	.word	0xffffffff


	//   ....[6]....
        /*0450*/ 	.word	0xffffffff


	//   ....[7]....
        /*0454*/ 	.word	0xffffffff


	//   ....[8]....
        /*0458*/ 	.word	0xffffffff


	//   ....[9]....
        /*045c*/ 	.word	0xffffffff


	//   ....[10]....
        /*0460*/ 	.word	0xffffffff


	//   ....[11]....
        /*0464*/ 	.word	0xffffffff


	//   ....[12]....
        /*0468*/ 	.word	0xffffffff


	//   ....[13]....
        /*046c*/ 	.word	0xffffffff


	//   ....[14]....
        /*0470*/ 	.word	0xffffffff


	//   ....[15]....
        /*0474*/ 	.word	0xffffffff


	//   ....[16]....
        /*0478*/ 	.word	0xffffffff


	//   ....[17]....
        /*047c*/ 	.word	0xffffffff


	//   ....[18]....
        /*0480*/ 	.word	0xffffffff


	//   ....[19]....
        /*0484*/ 	.word	0xffffffff


	//   ....[20]....
        /*0488*/ 	.word	0xffffffff


	//   ....[21]....
        /*048c*/ 	.word	0xffffffff


	//   ....[22]....
        /*0490*/ 	.word	0xffffffff


	//   ....[23]....
        /*0494*/ 	.word	0xffffffff


	//----- nvinfo : EIATTR_COOP_GROUP_INSTR_OFFSETS
	.align		4
.L_348:
        /*0498*/ 	.byte	0x04, 0x28
        /*049a*/ 	.short	(.L_350 - .L_349)


	//   ....[0]....
.L_349:
        /*049c*/ 	.word	0x000052d0


	//   ....[1]....
        /*04a0*/ 	.word	0x000053a0


	//   ....[2]....
        /*04a4*/ 	.word	0x00005440


	//   ....[3]....
        /*04a8*/ 	.word	0x00005580


	//   ....[4]....
        /*04ac*/ 	.word	0x000055d0


	//   ....[5]....
        /*04b0*/ 	.word	0x000056b0


	//   ....[6]....
        /*04b4*/ 	.word	0x00005830


	//   ....[7]....
        /*04b8*/ 	.word	0x000058a0


	//   ....[8]....
        /*04bc*/ 	.word	0x0000a540


	//   ....[9]....
        /*04c0*/ 	.word	0x0000a5d0


	//   ....[10]....
        /*04c4*/ 	.word	0x0000a640


	//   ....[11]....
        /*04c8*/ 	.word	0x0000a690


	//   ....[12]....
        /*04cc*/ 	.word	0x0000a6a0


	//   ....[13]....
        /*04d0*/ 	.word	0x0000a6b0


	//   ....[14]....
        /*04d4*/ 	.word	0x0000a740


	//   ....[15]....
        /*04d8*/ 	.word	0x0000a7a0


	//   ....[16]....
        /*04dc*/ 	.word	0x0000d170


	//   ....[17]....
        /*04e0*/ 	.word	0x0000d180


	//   ....[18]....
        /*04e4*/ 	.word	0x0000d190


	//   ....[19]....
        /*04e8*/ 	.word	0x0000d1a0


	//   ....[20]....
        /*04ec*/ 	.word	0x0000d1e0


	//   ....[21]....
        /*04f0*/ 	.word	0x0000d200


	//   ....[22]....
        /*04f4*/ 	.word	0x0000d210


	//   ....[23]....
        /*04f8*/ 	.word	0x0000d220


	//----- nvinfo : EIATTR_EXIT_INSTR_OFFSETS
	.align		4
.L_350:
        /*04fc*/ 	.byte	0x04, 0x1c
        /*04fe*/ 	.short	(.L_352 - .L_351)


	//   ....[0]....
.L_351:
        /*0500*/ 	.word	0x00000480


	//   ....[1]....
        /*0504*/ 	.word	0x0000f840


	//   ....[2]....
        /*0508*/ 	.word	0x0000f950


	//   ....[3]....
        /*050c*/ 	.word	0x0000f970


	//   ....[4]....
        /*0510*/ 	.word	0x00010d80


	//   ....[5]....
        /*0514*/ 	.word	0x00010e10


	//----- nvinfo : EIATTR_CRS_STACK_SIZE
	.align		4
.L_352:
        /*0518*/ 	.byte	0x04, 0x1e
        /*051a*/ 	.short	(.L_354 - .L_353)
.L_353:
        /*051c*/ 	.word	0x00000000


	//----- nvinfo : EIATTR_CBANK_PARAM_SIZE
	.align		4
.L_354:
        /*0520*/ 	.byte	0x03, 0x19
        /*0522*/ 	.short	0x01d0


	//----- nvinfo : EIATTR_PARAM_CBANK
	.align		4
        /*0524*/ 	.byte	0x04, 0x0a
        /*0526*/ 	.short	(.L_356 - .L_355)
	.align		4
.L_355:
        /*0528*/ 	.word	index@(.nv.constant0._ZN5flash16flash_fwd_kernelI23Flash_fwd_kernel_traitsILi128ELi128ELi64ELi4ELb0ELb0EN7cutlass6half_tE19Flash_kernel_traitsILi128ELi128ELi64ELi4ES3_EELb0ELb0ELb0ELb0ELb0ELb0ELb1ELb0EEEvNS_16Flash_fwd_paramsE)
        /*052c*/ 	.short	0x0210
        /*052e*/ 	.short	0x01d0


	//----- nvinfo : EIATTR_SW_WAR
	.align		4
.L_356:
        /*0530*/ 	.byte	0x04, 0x36
        /*0532*/ 	.short	(.L_358 - .L_357)
.L_357:
        /*0534*/ 	.word	0x00000008
.L_358:


//--------------------- .nv.info._ZN5flash16flash_fwd_kernelI23Flash_fwd_kernel_traitsILi128ELi128ELi64ELi4ELb0ELb0EN7cutlass6half_tE19Flash_kernel_traitsILi128ELi128ELi64ELi4ES3_EELb0ELb0ELb0ELb1ELb0ELb0ELb0ELb0EEEvNS_16Flash_fwd_paramsE --------------------------
	.section	.nv.info._ZN5flash16flash_fwd_kernelI23Flash_fwd_kernel_traitsILi128ELi128ELi64ELi4ELb0ELb0EN7cutlass6half_tE19Flash_kernel_traitsILi128ELi128ELi64ELi4ES3_EELb0ELb0ELb0ELb1ELb0ELb0ELb0ELb0EEEvNS_16Flash_fwd_paramsE,"",@"SHT_CUDA_INFO"
	.sectionflags	@""
	.align	4


	//----- nvinfo : EIATTR_CUDA_API_VERSION
	.align		4
        /*0000*/ 	.byte	0x04, 0x37
        /*0002*/ 	.short	(.L_360 - .L_359)
.L_359:
        /*0004*/ 	.word	0x00000082


	//----- nvinfo : EIATTR_KPARAM_INFO
	.align		4
.L_360:
        /*0008*/ 	.byte	0x04, 0x17
        /*000a*/ 	.short	(.L_362 - .L_361)
.L_361:
        /*000c*/ 	.word	0x00000000
        /*0010*/ 	.short	0x0000
        /*0012*/ 	.short	0x0000
        /*0014*/ 	.byte	0x00, 0xf0, 0x41, 0x07


	//----- nvinfo : EIATTR_SPARSE_MMA_MASK
	.align		4
.L_362:
        /*0018*/ 	.byte	0x03, 0x50
        /*001a*/ 	.short	0x0000


	//----- nvinfo : EIATTR_MAXREG_COUNT
	.align		4
        /*001c*/ 	.byte	0x03, 0x1b
        /*001e*/ 	.short	0x00ff


	//----- nvinfo : EIATTR_NUM_BARRIERS
	.align		4
        /*0020*/ 	.byte	0x02, 0x4c
        /*0022*/ 	.byte	0x01
	.zero		1


	//----- nvinfo : EIATTR_ANNOTATIONS
	.align		4
        /*0024*/ 	.byte	0x04, 0x55
        /*0026*/ 	.short	(.L_364 - .L_363)


	//   ....[0]....
.L_363:
        /* <DEDUP_REMOVED lines=37> */


	//----- nvinfo : EIATTR_MERCURY_ISA_VERSION
	.align		4
.L_364:
        /*0260*/ 	.byte	0x03, 0x5f
        /*0262*/ 	.short	0x0101


	//----- nvinfo : EIATTR_COOP_GROUP_MASK_REGIDS
	.align		4
        /*0264*/ 	.byte	0x04, 0x29
        /*0266*/ 	.short	(.L_366 - .L_365)


	//   ....[0]....
.L_365:
        /*0268*/ 	.word	0xffffffff


	//   ....[1]....
        /*026c*/ 	.word	0xffffffff


	//   ....[2]....
        /*0270*/ 	.word	0xffffffff


	//   ....[3]....
        /*0274*/ 	.word	0xffffffff


	//   ....[4]....
        /*0278*/ 	.word	0xffffffff


	//   ....[5]....
        /*027c*/ 	.word	0xffffffff


	//   ....[6]....
        /*0280*/ 	.word	0xffffffff


	//   ....[7]....
        /*0284*/ 	.word	0xffffffff


	//   ....[8]....
        /*0288*/ 	.word	0xffffffff


	//   ....[9]....
        /*028c*/ 	.word	0xffffffff


	//   ....[10]....
        /*0290*/ 	.word	0xffffffff


	//   ....[11]....
        /*0294*/ 	.word	0xffffffff


	//   ....[12]....
        /*0298*/ 	.word	0xffffffff


	//   ....[13]....
        /*029c*/ 	.word	0xffffffff


	//   ....[14]....
        /*02a0*/ 	.word	0xffffffff


	//   ....[15]....
        /*02a4*/ 	.word	0xffffffff


	//   ....[16]....
        /*02a8*/ 	.word	0xffffffff


	//   ....[17]....
        /*02ac*/ 	.word	0xffffffff


	//   ....[18]....
        /*02b0*/ 	.word	0xffffffff


	//   ....[19]....
        /*02b4*/ 	.word	0xffffffff


	//   ....[20]....
        /*02b8*/ 	.word	0xffffffff


	//   ....[21]....
        /*02bc*/ 	.word	0xffffffff


	//   ....[22]....
        /*02c0*/ 	.word	0xffffffff


	//   ....[23]....
        /*02c4*/ 	.word	0xffffffff


	//----- nvinfo : EIATTR_COOP_GROUP_INSTR_OFFSETS
	.align		4
.L_366:
        /*02c8*/ 	.byte	0x04, 0x28
        /*02ca*/ 	.short	(.L_368 - .L_367)


	//   ....[0]....
.L_367:
        /*02cc*/ 	.word	0x000060f0


	//   ....[1]....
        /*02d0*/ 	.word	0x000061c0


	//   ....[2]....
        /*02d4*/ 	.word	0x000061d0


	//   ....[3]....
        /*02d8*/ 	.word	0x00006290


	//   ....[4]....
        /*02dc*/ 	.word	0x00006540


	//   ....[5]....
        /*02e0*/ 	.word	0x00006600


	//   ....[6]....
        /*02e4*/ 	.word	0x00006830


	//   ....[7]....
        /*02e8*/ 	.word	0x000068f0


	//   ....[8]....
        /*02ec*/ 	.word	0x0000b380


	//   ....[9]....
        /*02f0*/ 	.word	0x0000b3c0


	//   ....[10]....
        /*02f4*/ 	.word	0x0000b410


	//   ....[11]....
        /*02f8*/ 	.word	0x0000b430


	//   ....[12]....
        /*02fc*/ 	.word	0x0000b480


	//   ....[13]....
        /*0300*/ 	.word	0x0000b490


	//   ....[14]....
        /*0304*/ 	.word	0x0000b4a0


	//   ....[15]....
        /*0308*/ 	.word	0x0000b4b0


	//   ....[16]....
        /*030c*/ 	.word	0x0000db90


	//   ....[17]....
        /*0310*/ 	.word	0x0000dba0


	//   ....[18]....
        /*0314*/ 	.word	0x0000dbb0


	//   ....[19]....
        /*0318*/ 	.word	0x0000dbc0


	//   ....[20]....
        /*031c*/ 	.word	0x0000dbf0


	//   ....[21]....
        /*0320*/ 	.word	0x0000dc10


	//   ....[22]....
        /*0324*/ 	.word	0x0000dc30


	//   ....[23]....
        /*0328*/ 	.word	0x0000dc40


	//----- nvinfo : EIATTR_EXIT_INSTR_OFFSETS
	.align		4
.L_368:
        /*032c*/ 	.byte	0x04, 0x1c
        /*032e*/ 	.short	(.L_370 - .L_369)


	//   ....[0]....
.L_369:
        /*0330*/ 	.word	0x00000480


	//   ....[1]....
        /*0334*/ 	.word	0x00010300


	//   ....[2]....
        /*0338*/ 	.word	0x00010410


	//   ....[3]....
        /*033c*/ 	.word	0x00010430


	//   ....[4]....
        /*0340*/ 	.word	0x00011840


	//   ....[5]....
        /*0344*/ 	.word	0x000118d0


	//----- nvinfo : EIATTR_CRS_STACK_SIZE
	.align		4
.L_370:
        /*0348*/ 	.byte	0x04, 0x1e
        /*034a*/ 	.short	(.L_372 - .L_371)
.L_371:
        /*034c*/ 	.word	0x00000000


	//----- nvinfo : EIATTR_CBANK_PARAM_SIZE
	.align		4
.L_372:
        /*0350*/ 	.byte	0x03, 0x19
        /*0352*/ 	.short	0x01d0


	//----- nvinfo : EIATTR_PARAM_CBANK
	.align		4
        /*0354*/ 	.byte	0x04, 0x0a
        /*0356*/ 	.short	(.L_374 - .L_373)
	.align		4
.L_373:
        /*0358*/ 	.word	index@(.nv.constant0._ZN5flash16flash_fwd_kernelI23Flash_fwd_kernel_traitsILi128ELi128ELi64ELi4ELb0ELb0EN7cutlass6half_tE19Flash_kernel_traitsILi128ELi128ELi64ELi4ES3_EELb0ELb0ELb0ELb1ELb0ELb0ELb0ELb0EEEvNS_16Flash_fwd_paramsE)
        /*035c*/ 	.short	0x0210
        /*035e*/ 	.short	0x01d0


	//----- nvinfo : EIATTR_SW_WAR
	.align		4
.L_374:
        /*0360*/ 	.byte	0x04, 0x36
        /*0362*/ 	.short	(.L_376 - .L_375)
.L_375:
        /*0364*/ 	.word	0x00000008
.L_376:


//--------------------- .nv.info._ZN5flash16flash_fwd_kernelI23Flash_fwd_kernel_traitsILi128ELi128ELi64ELi4ELb0ELb0EN7cutlass6half_tE19Flash_kernel_traitsILi128ELi128ELi64ELi4ES3_EELb0ELb0ELb0ELb1ELb0ELb0ELb1ELb0EEEvNS_16Flash_fwd_paramsE --------------------------
	.section	.nv.info._ZN5flash16flash_fwd_kernelI23Flash_fwd_kernel_traitsILi128ELi128ELi64ELi4ELb0ELb0EN7cutlass6half_tE19Flash_kernel_traitsILi128ELi128ELi64ELi4ES3_EELb0ELb0ELb0ELb1ELb0ELb0ELb1ELb0EEEvNS_16Flash_fwd_paramsE,"",@"SHT_CUDA_INFO"
	.sectionflags	@""
	.align	4


	//----- nvinfo : EIATTR_CUDA_API_VERSION
	.align		4
        /*0000*/ 	.byte	0x04, 0x37
        /*0002*/ 	.short	(.L_378 - .L_377)
.L_377:
        /*0004*/ 	.word	0x00000082


	//----- nvinfo : EIATTR_KPARAM_INFO
	.align		4
.L_378:
        /*0008*/ 	.byte	0x04, 0x17
        /*000a*/ 	.short	(.L_380 - .L_379)
.L_379:
        /*000c*/ 	.word	0x00000000
        /*0010*/ 	.short	0x0000
        /*0012*/ 	.short	0x0000
        /*0014*/ 	.byte	0x00, 0xf0, 0x41, 0x07


	//----- nvinfo : EIATTR_SPARSE_MMA_MASK
	.align		4
.L_380:
        /*0018*/ 	.byte	0x03, 0x50
        /*001a*/ 	.short	0x0000


	//----- nvinfo : EIATTR_MAXREG_COUNT
	.align		4
        /*001c*/ 	.byte	0x03, 0x1b
        /*001e*/ 	.short	0x00ff


	//----- nvinfo : EIATTR_NUM_BARRIERS
	.align		4
        /*0020*/ 	.byte	0x02, 0x4c
        /*0022*/ 	.byte	0x01
	.zero		1


	//----- nvinfo : EIATTR_ANNOTATIONS
	.align		4
        /*0024*/ 	.byte	0x04, 0x55
        /*0026*/ 	.short	(.L_382 - .L_381)


	//   ....[0]....
.L_381:
        /* <DEDUP_REMOVED lines=44> */


	//----- nvinfo : EIATTR_MERCURY_ISA_VERSION
	.align		4
.L_382:
        /*02d0*/ 	.byte	0x03, 0x5f
        /*02d2*/ 	.short	0x0101


	//----- nvinfo : EIATTR_COOP_GROUP_MASK_REGIDS
	.align		4
        /*02d4*/ 	.byte	0x04, 0x29
        /*02d6*/ 	.short	(.L_384 - .L_383)


	//   ....[0]....
.L_383:
        /*02d8*/ 	.word	0xffffffff


	//   ....[1]....
        /*02dc*/ 	.word	0xffffffff


	//   ....[2]....
        /*02e0*/ 	.word	0xffffffff


	//   ....[3]....
        /*02e4*/ 	.word	0xffffffff


	//   ....[4]....
        /*02e8*/ 	.word	0xffffffff


	//   ....[5]....
        /*02ec*/ 	.word	0xffffffff


	//   ....[6]....
        /*02f0*/ 	.word	0xffffffff


	//   ....[7]....
        /*02f4*/ 	.word	0xffffffff


	//   ....[8]....
        /*02f8*/ 	.word	0xffffffff


	//   ....[9]....
        /*02fc*/ 	.word	0xffffffff


	//   ....[10]....
        /*0300*/ 	.word	0xffffffff


	//   ....[11]....
        /*0304*/ 	.word	0xffffffff


	//   ....[12]....
        /*0308*/ 	.word	0xffffffff


	//   ....[13]....
        /*030c*/ 	.word	0xffffffff


	//   ....[14]....
        /*0310*/ 	.word	0xffffffff


	//   ....[15]....
        /*0314*/ 	.word	0xffffffff


	//   ....[16]....
        /*0318*/ 	.word	0xffffffff


	//   ....[17]....
        /*031c*/ 	.word	0xffffffff


	//   ....[18]....
        /*0320*/ 	.word	0xffffffff


	//   ....[19]....
        /*0324*/ 	.word	0xffffffff


	//   ....[20]....
        /*0328*/ 	.word	0xffffffff


	//   ....[21]....
        /*032c*/ 	.word	0xffffffff


	//   ....[22]....
        /*0330*/ 	.word	0xffffffff


	//   ....[23]....
        /*0334*/ 	.word	0xffffffff


	//----- nvinfo : EIATTR_COOP_GROUP_INSTR_OFFSETS
	.align		4
.L_384:
        /*0338*/ 	.byte	0x04, 0x28
        /*033a*/ 	.short	(.L_386 - .L_385)


	//   ....[0]....
.L_385:
        /*033c*/ 	.word	0x000068b0


	//   ....[1]....
        /*0340*/ 	.word	0x00006980


	//   ....[2]....
        /*0344*/ 	.word	0x00006990


	//   ....[3]....
        /*0348*/ 	.word	0x00006a30


	//   ....[4]....
        /*034c*/ 	.word	0x00006d00


	//   ....[5]....
        /*0350*/ 	.word	0x00006dc0


	//   ....[6]....
        /*0354*/ 	.word	0x00006fd0


	//   ....[7]....
        /*0358*/ 	.word	0x00007130


	//   ....[8]....
        /*035c*/ 	.word	0x0000c5a0


	//   ....[9]....
        /*0360*/ 	.word	0x0000c620


	//   ....[10]....
        /*0364*/ 	.word	0x0000c640


	//   ....[11]....
        /*0368*/ 	.word	0x0000c650


	//   ....[12]....
        /*036c*/ 	.word	0x0000c670


	//   ....[13]....
        /*0370*/ 	.word	0x0000c6a0


	//   ....[14]....
        /*0374*/ 	.word	0x0000c6c0


	//   ....[15]....
        /*0378*/ 	.word	0x0000c6d0


	//   ....[16]....
        /*037c*/ 	.word	0x0000f0a0


	//   ....[17]....
        /*0380*/ 	.word	0x0000f0b0


	//   ....[18]....
        /*0384*/ 	.word	0x0000f0c0


	//   ....[19]....
        /*0388*/ 	.word	0x0000f0d0


	//   ....[20]....
        /*038c*/ 	.word	0x0000f100


	//   ....[21]....
        /*0390*/ 	.word	0x0000f120


	//   ....[22]....
        /*0394*/ 	.word	0x0000f140


	//   ....[23]....
        /*0398*/ 	.word	0x0000f150


	//----- nvinfo : EIATTR_EXIT_INSTR_OFFSETS
	.align		4
.L_386:
        /*039c*/ 	.byte	0x04, 0x1c
        /*039e*/ 	.short	(.L_388 - .L_387)


	//   ....[0]....
.L_387:
        /*03a0*/ 	.word	0x00000480


	//   ....[1]....
        /*03a4*/ 	.word	0x00011810


	//   ....[2]....
        /*03a8*/ 	.word	0x00011920


	//   ....[3]....
        /*03ac*/ 	.word	0x00011940


	//   ....[4]....
        /*03b0*/ 	.word	0x00012d50


	//   ....[5]....
        /*03b4*/ 	.word	0x00012de0


	//----- nvinfo : EIATTR_CRS_STACK_SIZE
	.align		4
.L_388:
        /*03b8*/ 	.byte	0x04, 0x1e
        /*03ba*/ 	.short	(.L_390 - .L_389)
.L_389:
        /*03bc*/ 	.word	0x00000000


	//----- nvinfo : EIATTR_CBANK_PARAM_SIZE
	.align		4
.L_390:
        /*03c0*/ 	.byte	0x03, 0x19
        /*03c2*/ 	.short	0x01d0


	//----- nvinfo : EIATTR_PARAM_CBANK
	.align		4
        /*03c4*/ 	.byte	0x04, 0x0a
        /*03c6*/ 	.short	(.L_392 - .L_391)
	.align		4
.L_391:
        /*03c8*/ 	.word	index@(.nv.constant0._ZN5flash16flash_fwd_kernelI23Flash_fwd_kernel_traitsILi128ELi128ELi64ELi4ELb0ELb0EN7cutlass6half_tE19Flash_kernel_traitsILi128ELi128ELi64ELi4ES3_EELb0ELb0ELb0ELb1ELb0ELb0ELb1ELb0EEEvNS_16Flash_fwd_paramsE)
        /*03cc*/ 	.short	0x0210
        /*03ce*/ 	.short	0x01d0


	//----- nvinfo : EIATTR_SW_WAR
	.align		4
.L_392:
        /*03d0*/ 	.byte	0x04, 0x36
        /*03d2*/ 	.short	(.L_394 - .L_393)
.L_393:
        /*03d4*/ 	.word	0x00000008
.L_394:


//--------------------- .nv.info._ZN5flash16flash_fwd_kernelI23Flash_fwd_kernel_traitsILi128ELi128ELi64ELi4ELb0ELb0EN7cutlass6half_tE19Flash_kernel_traitsILi128ELi128ELi64ELi4ES3_EELb0ELb0ELb1ELb0ELb0ELb1ELb0ELb0EEEvNS_16Flash_fwd_paramsE --------------------------
	.section	.nv.info._ZN5flash16flash_fwd_kernelI23Flash_fwd_kernel_traitsILi128ELi128ELi64ELi4ELb0ELb0EN7cutlass6half_tE19Flash_kernel_traitsILi128ELi128ELi64ELi4ES3_EELb0ELb0ELb1ELb0ELb0ELb1ELb0ELb0EEEvNS_16Flash_fwd_paramsE,"",@"SHT_CUDA_INFO"
	.sectionflags	@""
	.align	4


	//----- nvinfo : EIATTR_CUDA_API_VERSION
	.align		4
        /*0000*/ 	.byte	0x04, 0x37
        /*0002*/ 	.short	(.L_396 - .L_395)
.L_395:
        /*0004*/ 	.word	0x00000082


	//----- nvinfo : EIATTR_KPARAM_INFO
	.align		4
.L_396:
        /*0008*/ 	.byte	0x04, 0x17
        /*000a*/ 	.short	(.L_398 - .L_397)
.L_397:
        /*000c*/ 	.word	0x00000000
        /*0010*/ 	.short	0x0000
        /*0012*/ 	.short	0x0000
        /*0014*/ 	.byte	0x00, 0xf0, 0x41, 0x07


	//----- nvinfo : EIATTR_SPARSE_MMA_MASK
	.align		4
.L_398:
        /*0018*/ 	.byte	0x03, 0x50
        /*001a*/ 	.short	0x0000


	//----- nvinfo : EIATTR_MAXREG_COUNT
	.align		4
        /*001c*/ 	.byte	0x03, 0x1b
        /*001e*/ 	.short	0x00ff


	//----- nvinfo : EIATTR_NUM_BARRIERS
	.align		4
        /*0020*/ 	.byte	0x02, 0x4c
        /*0022*/ 	.byte	0x01
	.zero		1


	//----- nvinfo : EIATTR_ANNOTATIONS
	.align		4
        /*0024*/ 	.byte	0x04, 0x55
        /*0026*/ 	.short	(.L_400 - .L_399)


	//   ....[0]....
.L_399:
        /* <DEDUP_REMOVED lines=85> */


	//----- nvinfo : EIATTR_MERCURY_ISA_VERSION
	.align		4
.L_400:
        /*0560*/ 	.byte	0x03, 0x5f
        /*0562*/ 	.short	0x0101


	//----- nvinfo : EIATTR_INT_WARP_WIDE_INSTR_OFFSETS
	.align		4
        /*0564*/ 	.byte	0x04, 0x31
        /*0566*/ 	.short	(.L_402 - .L_401)


	//   ....[0]....
.L_401:
        /*0568*/ 	.word	0x00002b60


	//   ....[1]....
        /*056c*/ 	.word	0x00002f90


	//----- nvinfo : EIATTR_COOP_GROUP_MASK_REGIDS
	.align		4
.L_402:
        /*0570*/ 	.byte	0x04, 0x29
        /*0572*/ 	.short	(.L_404 - .L_403)


	//   ....[0]....
.L_403:
        /*0574*/ 	.word	0xffffffff


	//   ....[1]....
        /*0578*/ 	.word	0xffffffff


	//   ....[2]....
        /*057c*/ 	.word	0xffffffff


	//   ....[3]....
        /*0580*/ 	.word	0xffffffff


	//   ....[4]....
        /*0584*/ 	.word	0xffffffff


	//   ....[5]....
        /*0588*/ 	.word	0xffffffff


	//   ....[6]....
        /*058c*/ 	.word	0xffffffff


	//   ....[7]....
        /*0590*/ 	.word	0xffffffff


	//   ....[8]....
        /*0594*/ 	.word	0xffffffff


	//   ....[9]....
        /*0598*/ 	.word	0xffffffff


	//   ....[10]....
        /*059c*/ 	.word	0xffffffff


	//   ....[11]....
        /*05a0*/ 	.word	0xffffffff


	//   ....[12]....
        /*05a4*/ 	.word	0xffffffff


	//   ....[13]....
        /*05a8*/ 	.word	0xffffffff


	//   ....[14]....
        /*05ac*/ 	.word	0xffffffff


	//   ....[15]....
        /*05b0*/ 	.word	0xffffffff


	//   ....[16]....
        /*05b4*/ 	.word	0xffffffff


	//   ....[17]....
        /*05b8*/ 	.word	0xffffffff


	//   ....[18]....
        /*05bc*/ 	.word	0xffffffff


	//   ....[19]....
        /*05c0*/ 	.word	0xffffffff


	//   ....[20]....
        /*05c4*/ 	.word	0xffffffff


	//   ....[21]....
        /*05c8*/ 	.word	0xffffffff


	//   ....[22]....
        /*05cc*/ 	.word	0xffffffff


	//   ....[23]....
        /*05d0*/ 	.word	0xffffffff


	//   ....[24]....
        /*05d4*/ 	.word	0xffffffff


	//   ....[25]....
        /*05d8*/ 	.word	0xffffffff


	//   ....[26]....
        /*05dc*/ 	.word	0xffffffff


	//   ....[27]....
        /*05e0*/ 	.word	0xffffffff


	//   ....[28]....
        /*05e4*/ 	.word	0xffffffff


	//   ....[29]....
        /*05e8*/ 	.word	0xffffffff


	//   ....[30]....
        /*05ec*/ 	.word	0xffffffff


	//   ....[31]....
        /*05f0*/ 	.word	0xffffffff


	//   ....[32]....
        /*05f4*/ 	.word	0xffffffff


	//   ....[33]....
        /*05f8*/ 	.word	0xffffffff


	//   ....[34]....
        /*05fc*/ 	.word	0xffffffff


	//   ....[35]....
        /*0600*/ 	.word	0xffffffff


	//   ....[36]....
        /*0604*/ 	.word	0xffffffff


	//   ....[37]....
        /*0608*/ 	.word	0xffffffff


	//   ....[38]....
        /*060c*/ 	.word	0xffffffff


	//   ....[39]....
        /*0610*/ 	.word	0xffffffff


	//----- nvinfo : EIATTR_COOP_GROUP_INSTR_OFFSETS
	.align		4
.L_404:
        /*0614*/ 	.byte	0x04, 0x28
        /*0616*/ 	.short	(.L_406 - .L_405)


	//   ....[0]....
.L_405:
        /*0618*/ 	.word	0x00004d70


	//   ....[1]....
        /*061c*/ 	.word	0x00004f90


	//   ....[2]....
        /*0620*/ 	.word	0x00005030


	//   ....[3]....
        /*0624*/ 	.word	0x000051d0


	//   ....[4]....
        /*0628*/ 	.word	0x00005ae0


	//   ....[5]....
        /*062c*/ 	.word	0x00005d20


	//   ....[6]....
        /*0630*/ 	.word	0x00005e90


	//   ....[7]....
        /*0634*/ 	.word	0x00005fd0


	//   ....[8]....
        /*0638*/ 	.word	0x0000a720


	//   ....[9]....
        /*063c*/ 	.word	0x0000a840


	//   ....[10]....
        /*0640*/ 	.word	0x0000a870


	//   ....[11]....
        /*0644*/ 	.word	0x0000a9b0


	//   ....[12]....
        /*0648*/ 	.word	0x0000aa10


	//   ....[13]....
        /*064c*/ 	.word	0x0000aaa0


	//   ....[14]....
        /*0650*/ 	.word	0x0000ab00


	//   ....[15]....
        /*0654*/ 	.word	0x0000ab30


	//   ....[16]....
        /*0658*/ 	.word	0x00010330


	//   ....[17]....
        /*065c*/ 	.word	0x00010360


	//   ....[18]....
        /*0660*/ 	.word	0x00010450


	//   ....[19]....
        /*0664*/ 	.word	0x000104f0


	//   ....[20]....
        /*0668*/ 	.word	0x00010520


	//   ....[21]....
        /*066c*/ 	.word	0x000105a0


	//   ....[22]....
        /*0670*/ 	.word	0x00010640


	//   ....[23]....
        /*0674*/ 	.word	0x00010660


	//   ....[24]....
        /*0678*/ 	.word	0x000152d0


	//   ....[25]....
        /*067c*/ 	.word	0x00015300


	//   ....[26]....
        /*0680*/ 	.word	0x00015510


	//   ....[27]....
        /*0684*/ 	.word	0x00015550


	//   ....[28]....
        /*0688*/ 	.word	0x00015570


	//   ....[29]....
        /*068c*/ 	.word	0x000155d0


	//   ....[30]....
        /*0690*/ 	.word	0x00015610


	//   ....[31]....
        /*0694*/ 	.word	0x00015880


	//   ....[32]....
        /*0698*/ 	.word	0x00018660


	//   ....[33]....
        /*069c*/ 	.word	0x00018670


	//   ....[34]....
        /*06a0*/ 	.word	0x00018680


	//   ....[35]....
        /*06a4*/ 	.word	0x000186a0


	//   ....[36]....
        /*06a8*/ 	.word	0x000186c0


	//   ....[37]....
        /*06ac*/ 	.word	0x000186e0


	//   ....[38]....
        /*06b0*/ 	.word	0x00018700


	//   ....[39]....
        /*06b4*/ 	.word	0x00018730


	//----- nvinfo : EIATTR_EXIT_INSTR_OFFSETS
	.align		4
.L_406:
        /*06b8*/ 	.byte	0x04, 0x1c
        /*06ba*/ 	.short	(.L_408 - .L_407)


	//   ....[0]....
.L_407:
        /*06bc*/ 	.word	0x000004b0


	//   ....[1]....
        /*06c0*/ 	.word	0x000018c0


	//   ....[2]....
        /*06c4*/ 	.word	0x00001950


	//   ....[3]....
        /*06c8*/ 	.word	0x0001ac50


	//   ....[4]....
        /*06cc*/ 	.word	0x0001ad40


	//----- nvinfo : EIATTR_CRS_STACK_SIZE
	.align		4
.L_408:
        /*06d0*/ 	.byte	0x04, 0x1e
        /*06d2*/ 	.short	(.L_410 - .L_409)
.L_409:
        /*06d4*/ 	.word	0x00000000


	//----- nvinfo : EIATTR_CBANK_PARAM_SIZE
	.align		4
.L_410:
        /*06d8*/ 	.byte	0x03, 0x19
        /*06da*/ 	.short	0x01d0


	//----- nvinfo : EIATTR_PARAM_CBANK
	.align		4
        /*06dc*/ 	.byte	0x04, 0x0a
        /*06de*/ 	.short	(.L_412 - .L_411)
	.align		4
.L_411:
        /*06e0*/ 	.word	index@(.nv.constant0._ZN5flash16flash_fwd_kernelI23Flash_fwd_kernel_traitsILi128ELi128ELi64ELi4ELb0ELb0EN7cutlass6half_tE19Flash_kernel_traitsILi128ELi128ELi64ELi4ES3_EELb0ELb0ELb1ELb0ELb0ELb1ELb0ELb0EEEvNS_16Flash_fwd_paramsE)
        /*06e4*/ 	.short	0x0210
        /*06e6*/ 	.short	0x01d0


	//----- nvinfo : EIATTR_SW_WAR
	.align		4
.L_412:
        /*06e8*/ 	.byte	0x04, 0x36
        /*06ea*/ 	.short	(.L_414 - .L_413)
.L_413:
        /*06ec*/ 	.word	0x00000008
.L_414:


//--------------------- .nv.info._ZN5flash16flash_fwd_kernelI23Flash_fwd_kernel_traitsILi128ELi128ELi64ELi4ELb0ELb0EN7cutlass6half_tE19Flash_kernel_traitsILi128ELi128ELi64ELi4ES3_EELb0ELb0ELb1ELb0ELb0ELb1ELb1ELb0EEEvNS_16Flash_fwd_paramsE --------------------------
	.section	.nv.info._ZN5flash16flash_fwd_kernelI23Flash_fwd_kernel_traitsILi128ELi128ELi64ELi4ELb0ELb0EN7cutlass6half_tE19Flash_kernel_traitsILi128ELi128ELi64ELi4ES3_EELb0ELb0ELb1ELb0ELb0ELb1ELb1ELb0EEEvNS_16Flash_fwd_paramsE,"",@"SHT_CUDA_INFO"
	.sectionflags	@""
	.align	4


	//----- nvinfo : EIATTR_CUDA_API_VERSION
	.align		4
        /*0000*/ 	.byte	0x04, 0x37
        /*0002*/ 	.short	(.L_416 - .L_415)
.L_415:
        /*0004*/ 	.word	0x00000082


	//----- nvinfo : EIATTR_KPARAM_INFO
	.align		4
.L_416:
        /*0008*/ 	.byte	0x04, 0x17
        /*000a*/ 	.short	(.L_418 - .L_417)
.L_417:
        /*000c*/ 	.word	0x00000000
        /*0010*/ 	.short	0x0000
        /*0012*/ 	.short	0x0000
        /*0014*/ 	.byte	0x00, 0xf0, 0x41, 0x07


	//----- nvinfo : EIATTR_SPARSE_MMA_MASK
	.align		4
.L_418:
        /*0018*/ 	.byte	0x03, 0x50
        /*001a*/ 	.short	0x0000


	//----- nvinfo : EIATTR_MAXREG_COUNT
	.align		4
        /*001c*/ 	.byte	0x03, 0x1b
        /*001e*/ 	.short	0x00ff


	//----- nvinfo : EIATTR_NUM_BARRIERS
	.align		4
        /*0020*/ 	.byte	0x02, 0x4c
        /*0022*/ 	.byte	0x01
	.zero		1


	//----- nvinfo : EIATTR_ANNOTATIONS
	.align		4
        /*0024*/ 	.byte	0x04, 0x55
        /*0026*/ 	.short	(.L_420 - .L_419)


	//   ....[0]....
.L_419:
        /* <DEDUP_REMOVED lines=105> */


	//----- nvinfo : EIATTR_MERCURY_ISA_VERSION
	.align		4
.L_420:
        /*06a0*/ 	.byte	0x03, 0x5f
        /*06a2*/ 	.short	0x0101


	//----- nvinfo : EIATTR_INT_WARP_WIDE_INSTR_OFFSETS
	.align		4
        /*06a4*/ 	.byte	0x04, 0x31
        /*06a6*/ 	.short	(.L_422 - .L_421)


	//   ....[0]....
.L_421:
        /*06a8*/ 	.word	0x00002b80


	//   ....[1]....
        /*06ac*/ 	.word	0x00002fa0


	//----- nvinfo : EIATTR_COOP_GROUP_MASK_REGIDS
	.align		4
.L_422:
        /*06b0*/ 	.byte	0x04, 0x29
        /*06b2*/ 	.short	(.L_424 - .L_423)


	//   ....[0]....
.L_423:
        /*06b4*/ 	.word	0xffffffff


	//   ....[1]....
        /*06b8*/ 	.word	0xffffffff


	//   ....[2]....
        /*06bc*/ 	.word	0xffffffff


	//   ....[3]....
        /*06c0*/ 	.word	0xffffffff


	//   ....[4]....
        /*06c4*/ 	.word	0xffffffff


	//   ....[5]....
        /*06c8*/ 	.word	0xffffffff


	//   ....[6]....
        /*06cc*/ 	.word	0xffffffff


	//   ....[7]....
        /*06d0*/ 	.word	0xffffffff


	//   ....[8]....
        /*06d4*/ 	.word	0xffffffff


	//   ....[9]....
        /*06d8*/ 	.word	0xffffffff


	//   ....[10]....
        /*06dc*/ 	.word	0xffffffff


	//   ....[11]....
        /*06e0*/ 	.word	0xffffffff


	//   ....[12]....
        /*06e4*/ 	.word	0xffffffff


	//   ....[13]....
        /*06e8*/ 	.word	0xffffffff


	//   ....[14]....
        /*06ec*/ 	.word	0xffffffff


	//   ....[15]....
        /*06f0*/ 	.word	0xffffffff


	//   ....[16]....
        /*06f4*/ 	.word	0xffffffff


	//   ....[17]....
        /*06f8*/ 	.word	0xffffffff


	//   ....[18]....
        /*06fc*/ 	.word	0xffffffff


	//   ....[19]....
        /*0700*/ 	.word	0xffffffff


	//   ....[20]....
        /*0704*/ 	.word	0xffffffff


	//   ....[21]....
        /*0708*/ 	.word	0xffffffff


	//   ....[22]....
        /*070c*/ 	.word	0xffffffff


	//   ....[23]....
        /*0710*/ 	.word	0xffffffff


	//   ....[24]....
        /*0714*/ 	.word	0xffffffff


	//   ....[25]....
        /*0718*/ 	.word	0xffffffff


	//   ....[26]....
        /*071c*/ 	.word	0xffffffff


	//   ....[27]....
        /*0720*/ 	.word	0xffffffff


	//   ....[28]....
        /*0724*/ 	.word	0xffffffff


	//   ....[29]....
        /*0728*/ 	.word	0xffffffff


	//   ....[30]....
        /*072c*/ 	.word	0xffffffff


	//   ....[31]....
        /*0730*/ 	.word	0xffffffff


	//   ....[32]....
        /*0734*/ 	.word	0xffffffff


	//   ....[33]....
        /*0738*/ 	.word	0xffffffff


	//   ....[34]....
        /*073c*/ 	.word	0xffffffff


	//   ....[35]....
        /*0740*/ 	.word	0xffffffff


	//   ....[36]....
        /*0744*/ 	.word	0xffffffff


	//   ....[37]....
        /*0748*/ 	.word	0xffffffff


	//   ....[38]....
        /*074c*/ 	.word	0xffffffff


	//   ....[39]....
        /*0750*/ 	.word	0xffffffff


	//----- nvinfo : EIATTR_COOP_GROUP_INSTR_OFFSETS
	.align		4
.L_424:
        /*0754*/ 	.byte	0x04, 0x28
        /*0756*/ 	.short	(.L_426 - .L_425)


	//   ....[0]....
.L_425:
        /*0758*/ 	.word	0x00005640


	//   ....[1]....
        /*075c*/ 	.word	0x00005970


	//   ....[2]....
        /*0760*/ 	.word	0x000059c0


	//   ....[3]....
        /*0764*/ 	.word	0x00005b00


	//   ....[4]....
        /*0768*/ 	.word	0x00006280


	//   ....[5]....
        /*076c*/ 	.word	0x00006350


	//   ....[6]....
        /*0770*/ 	.word	0x00006590


	//   ....[7]....
        /*0774*/ 	.word	0x00006710


	//   ....[8]....
        /*0778*/ 	.word	0x0000c110


	//   ....[9]....
        /*077c*/ 	.word	0x0000c220


	//   ....[10]....
        /*0780*/ 	.word	0x0000c290


	//   ....[11]....
        /*0784*/ 	.word	0x0000c640


	//   ....[12]....
        /*0788*/ 	.word	0x0000c670


	//   ....[13]....
        /*078c*/ 	.word	0x0000c6d0


	//   ....[14]....
        /*0790*/ 	.word	0x0000c740


	//   ....[15]....
        /*0794*/ 	.word	0x0000c800


	//   ....[16]....
        /*0798*/ 	.word	0x00012420


	//   ....[17]....
        /*079c*/ 	.word	0x00012500


	//   ....[18]....
        /*07a0*/ 	.word	0x00012650


	//   ....[19]....
        /*07a4*/ 	.word	0x00012900


	//   ....[20]....
        /*07a8*/ 	.word	0x00012980


	//   ....[21]....
        /*07ac*/ 	.word	0x000129d0


	//   ....[22]....
        /*07b0*/ 	.word	0x000129f0


	//   ....[23]....
        /*07b4*/ 	.word	0x00012a90


	//   ....[24]....
        /*07b8*/ 	.word	0x00018f00


	//   ....[25]....
        /*07bc*/ 	.word	0x00018f10


	//   ....[26]....
        /*07c0*/ 	.word	0x000191a0


	//   ....[27]....
        /*07c4*/ 	.word	0x000191e0


	//   ....[28]....
        /*07c8*/ 	.word	0x00019250


	//   ....[29]....
        /*07cc*/ 	.word	0x000192f0


	//   ....[30]....
        /*07d0*/ 	.word	0x000193d0


	//   ....[31]....
        /*07d4*/ 	.word	0x00019590


	//   ....[32]....
        /*07d8*/ 	.word	0x0001c2b0


	//   ....[33]....
        /*07dc*/ 	.word	0x0001c2c0


	//   ....[34]....
        /*07e0*/ 	.word	0x0001c2d0


	//   ....[35]....
        /*07e4*/ 	.word	0x0001c2f0


	//   ....[36]....
        /*07e8*/ 	.word	0x0001c310


	//   ....[37]....
        /*07ec*/ 	.word	0x0001c330


	//   ....[38]....
        /*07f0*/ 	.word	0x0001c350


	//   ....[39]....
        /*07f4*/ 	.word	0x0001c380


	//----- nvinfo : EIATTR_EXIT_INSTR_OFFSETS
	.align		4
.L_426:
        /*07f8*/ 	.byte	0x04, 0x1c
        /*07fa*/ 	.short	(.L_428 - .L_427)


	//   ....[0]....
.L_427:
        /*07fc*/ 	.word	0x000004b0


	//   ....[1]....
        /*0800*/ 	.word	0x000018c0


	//   ....[2]....
        /*0804*/ 	.word	0x00001950


	//   ....[3]....
        /*0808*/ 	.word	0x0001e900


	//   ....[4]....
        /*080c*/ 	.word	0x0001e9f0


	//----- nvinfo : EIATTR_CRS_STACK_SIZE
	.align		4
.L_428:
        /*0810*/ 	.byte	0x04, 0x1e
        /*0812*/ 	.short	(.L_430 - .L_429)
.L_429:
        /*0814*/ 	.word	0x00000000


	//----- nvinfo : EIATTR_CBANK_PARAM_SIZE
	.align		4
.L_430:
        /*0818*/ 	.byte	0x03, 0x19
        /*081a*/ 	.short	0x01d0


	//----- nvinfo : EIATTR_PARAM_CBANK
	.align		4
        /*081c*/ 	.byte	0x04, 0x0a
        /*081e*/ 	.short	(.L_432 - .L_431)
	.align		4
.L_431:
        /*0820*/ 	.word	index@(.nv.constant0._ZN5flash16flash_fwd_kernelI23Flash_fwd_kernel_traitsILi128ELi128ELi64ELi4ELb0ELb0EN7cutlass6half_tE19Flash_kernel_traitsILi128ELi128ELi64ELi4ES3_EELb0ELb0ELb1ELb0ELb0ELb1ELb1ELb0EEEvNS_16Flash_fwd_paramsE)
        /*0824*/ 	.short	0x0210
        /*0826*/ 	.short	0x01d0


	//----- nvinfo : EIATTR_SW_WAR
	.align		4
.L_432:
        /*0828*/ 	.byte	0x04, 0x36
        /*082a*/ 	.short	(.L_434 - .L_433)
.L_433:
        /*082c*/ 	.word	0x00000008
.L_434:


//--------------------- .nv.info._ZN5flash16flash_fwd_kernelI23Flash_fwd_kernel_traitsILi128ELi128ELi64ELi4ELb0ELb0EN7cutlass6half_tE19Flash_kernel_traitsILi128ELi128ELi64ELi4ES3_EELb0ELb0ELb1ELb0ELb0ELb0ELb0ELb0EEEvNS_16Flash_fwd_paramsE --------------------------
	.section	.nv.info._ZN5flash16flash_fwd_kernelI23Flash_fwd_kernel_traitsILi128ELi128ELi64ELi4ELb0ELb0EN7cutlass6half_tE19Flash_kernel_traitsILi128ELi128ELi64ELi4ES3_EELb0ELb0ELb1ELb0ELb0ELb0ELb0ELb0EEEvNS_16Flash_fwd_paramsE,"",@"SHT_CUDA_INFO"
	.sectionflags	@""
	.align	4


	//----- nvinfo : EIATTR_CUDA_API_VERSION
	.align		4
        /*0000*/ 	.byte	0x04, 0x37
        /*0002*/ 	.short	(.L_436 - .L_435)
.L_435:
        /*0004*/ 	.word	0x00000082


	//----- nvinfo : EIATTR_KPARAM_INFO
	.align		4
.L_436:
        /*0008*/ 	.byte	0x04, 0x17
        /*000a*/ 	.short	(.L_438 - .L_437)
.L_437:
        /*000c*/ 	.word	0x00000000
        /*0010*/ 	.short	0x0000
        /*0012*/ 	.short	0x0000
        /*0014*/ 	.byte	0x00, 0xf0, 0x41, 0x07


	//----- nvinfo : EIATTR_SPARSE_MMA_MASK
	.align		4
.L_438:
        /*0018*/ 	.byte	0x03, 0x50
        /*001a*/ 	.short	0x0000


	//----- nvinfo : EIATTR_MAXREG_COUNT
	.align		4
        /*001c*/ 	.byte	0x03, 0x1b
        /*001e*/ 	.short	0x00ff


	//----- nvinfo : EIATTR_NUM_BARRIERS
	.align		4
        /*0020*/ 	.byte	0x02, 0x4c
        /*0022*/ 	.byte	0x01
	.zero		1


	//----- nvinfo : EIATTR_ANNOTATIONS
	.align		4
        /*0024*/ 	.byte	0x04, 0x55
        /*0026*/ 	.short	(.L_440 - .L_439)


	//   ....[0]....
.L_439:
        /* <DEDUP_REMOVED lines=90> */


	//----- nvinfo : EIATTR_MERCURY_ISA_VERSION
	.align		4
.L_440:
        /*05b0*/ 	.byte	0x03, 0x5f
        /*05b2*/ 	.short	0x0101


	//----- nvinfo : EIATTR_COOP_GROUP_MASK_REGIDS
	.align		4
        /*05b4*/ 	.byte	0x04, 0x29
        /*05b6*/ 	.short	(.L_442 - .L_441)


	//   ....[0]....
.L_441:
        /*05b8*/ 	.word	0xffffffff


	//   ....[1]....
        /*05bc*/ 	.word	0xffffffff


	//   ....[2]....
        /*05c0*/ 	.word	0xffffffff


	//   ....[3]....
        /*05c4*/ 	.word	0xffffffff


	//   ....[4]....
        /*05c8*/ 	.word	0xffffffff


	//   ....[5]....
        /*05cc*/ 	.word	0xffffffff


	//   ....[6]....
        /*05d0*/ 	.word	0xffffffff


	//   ....[7]....
        /*05d4*/ 	.word	0xffffffff


	//   ....[8]....
        /*05d8*/ 	.word	0xffffffff


	//   ....[9]....
        /*05dc*/ 	.word	0xffffffff


	//   ....[10]....
        /*05e0*/ 	.word	0xffffffff


	//   ....[11]....
        /*05e4*/ 	.word	0xffffffff


	//   ....[12]....
        /*05e8*/ 	.word	0xffffffff


	//   ....[13]....
        /*05ec*/ 	.word	0xffffffff


	//   ....[14]....
        /*05f0*/ 	.word	0xffffffff


	//   ....[15]....
        /*05f4*/ 	.word	0xffffffff


	//   ....[16]....
        /*05f8*/ 	.word	0xffffffff


	//   ....[17]....
        /*05fc*/ 	.word	0xffffffff


	//   ....[18]....
        /*0600*/ 	.word	0xffffffff


	//   ....[19]....
        /*0604*/ 	.word	0xffffffff


	//   ....[20]....
        /*0608*/ 	.word	0xffffffff


	//   ....[21]....
        /*060c*/ 	.word	0xffffffff


	//   ....[22]....
        /*0610*/ 	.word	0xffffffff


	//   ....[23]....
        /*0614*/ 	.word	0xffffffff


	//   ....[24]....
        /*0618*/ 	.word	0xffffffff


	//   ....[25]....
        /*061c*/ 	.word	0xffffffff


	//   ....[26]....
        /*0620*/ 	.word	0xffffffff


	//   ....[27]....
        /*0624*/ 	.word	0xffffffff


	//   ....[28]....
        /*0628*/ 	.word	0xffffffff


	//   ....[29]....
        /*062c*/ 	.word	0xffffffff


	//   ....[30]....
        /*0630*/ 	.word	0xffffffff


	//   ....[31]....
        /*0634*/ 	.word	0xffffffff


	//   ....[32]....
        /*0638*/ 	.word	0xffffffff


	//   ....[33]....
        /*063c*/ 	.word	0xffffffff


	//   ....[34]....
        /*0640*/ 	.word	0xffffffff


	//   ....[35]....
        /*0644*/ 	.word	0xffffffff


	//   ....[36]....
        /*0648*/ 	.word	0xffffffff


	//   ....[37]....
        /*064c*/ 	.word	0xffffffff


	//   ....[38]....
        /*0650*/ 	.word	0xffffffff


	//   ....[39]....
        /*0654*/ 	.word	0xffffffff


	//----- nvinfo : EIATTR_COOP_GROUP_INSTR_OFFSETS
	.align		4
.L_442:
        /*0658*/ 	.byte	0x04, 0x28
        /*065a*/ 	.short	(.L_444 - .L_443)


	//   ....[0]....
.L_443:
        /*065c*/ 	.word	0x00006a50


	//   ....[1]....
        /*0660*/ 	.word	0x00006a80


	//   ....[2]....
        /*0664*/ 	.word	0x00006b40


	//   ....[3]....
        /*0668*/ 	.word	0x00006b50


	//   ....[4]....
        /*066c*/ 	.word	0x00006c50


	//   ....[5]....
        /*0670*/ 	.word	0x00006c80


	//   ....[6]....
        /*0674*/ 	.word	0x000070c0


	//   ....[7]....
        /*0678*/ 	.word	0x00007110


	//   ....[8]....
        /*067c*/ 	.word	0x0000c100


	//   ....[9]....
        /*0680*/ 	.word	0x0000c2d0


	//   ....[10]....
        /*0684*/ 	.word	0x0000c300


	//   ....[11]....
        /*0688*/ 	.word	0x0000c3a0


	//   ....[12]....
        /*068c*/ 	.word	0x0000c3e0


	//   ....[13]....
        /*0690*/ 	.word	0x0000c450


	//   ....[14]....
        /*0694*/ 	.word	0x0000c460


	//   ....[15]....
        /*0698*/ 	.word	0x0000c4a0


	//   ....[16]....
        /*069c*/ 	.word	0x00012610


	//   ....[17]....
        /*06a0*/ 	.word	0x00012670


	//   ....[18]....
        /*06a4*/ 	.word	0x00012710


	//   ....[19]....
        /*06a8*/ 	.word	0x00012810


	//   ....[20]....
        /*06ac*/ 	.word	0x00012840


	//   ....[21]....
        /*06b0*/ 	.word	0x00012870


	//   ....[22]....
        /*06b4*/ 	.word	0x000128a0


	//   ....[23]....
        /*06b8*/ 	.word	0x00012960


	//   ....[24]....
        /*06bc*/ 	.word	0x000192f0


	//   ....[25]....
        /*06c0*/ 	.word	0x00019350


	//   ....[26]....
        /*06c4*/ 	.word	0x00019380


	//   ....[27]....
        /*06c8*/ 	.word	0x00019450


	//   ....[28]....
        /*06cc*/ 	.word	0x00019490


	//   ....[29]....
        /*06d0*/ 	.word	0x000194e0


	//   ....[30]....
        /*06d4*/ 	.word	0x00019630


	//   ....[31]....
        /*06d8*/ 	.word	0x00019a80


	//   ....[32]....
        /*06dc*/ 	.word	0x0001c4b0


	//   ....[33]....
        /*06e0*/ 	.word	0x0001c4c0


	//   ....[34]....
        /*06e4*/ 	.word	0x0001c4d0


	//   ....[35]....
        /*06e8*/ 	.word	0x0001c4e0


	//   ....[36]....
        /*06ec*/ 	.word	0x0001c510


	//   ....[37]....
        /*06f0*/ 	.word	0x0001c530


	//   ....[38]....
        /*06f4*/ 	.word	0x0001c550


	//   ....[39]....
        /*06f8*/ 	.word	0x0001c560


	//----- nvinfo : EIATTR_EXIT_INSTR_OFFSETS
	.align		4
.L_444:
        /*06fc*/ 	.byte	0x04, 0x1c
        /*06fe*/ 	.short	(.L_446 - .L_445)


	//   ....[0]....
.L_445:
        /*0700*/ 	.word	0x000004b0


	//   ....[1]....
        /*0704*/ 	.word	0x00001a50


	//   ....[2]....
        /*0708*/ 	.word	0x00001ae0


	//   ....[3]....
        /*070c*/ 	.word	0x0001ec20


	//   ....[4]....
        /*0710*/ 	.word	0x0001ed30


	//   ....[5]....
        /*0714*/ 	.word	0x0001ed50


	//----- nvinfo : EIATTR_CRS_STACK_SIZE
	.align		4
.L_446:
        /*0718*/ 	.byte	0x04, 0x1e
        /*071a*/ 	.short	(.L_448 - .L_447)
.L_447:
        /*071c*/ 	.word	0x00000000


	//----- nvinfo : EIATTR_CBANK_PARAM_SIZE
	.align		4
.L_448:
        /*0720*/ 	.byte	0x03, 0x19
        /*0722*/ 	.short	0x01d0


	//----- nvinfo : EIATTR_PARAM_CBANK
	.align		4
        /*0724*/ 	.byte	0x04, 0x0a
        /*0726*/ 	.short	(.L_450 - .L_449)
	.align		4
.L_449:
        /*0728*/ 	.word	index@(.nv.constant0._ZN5flash16flash_fwd_kernelI23Flash_fwd_kernel_traitsILi128ELi128ELi64ELi4ELb0ELb0EN7cutlass6half_tE19Flash_kernel_traitsILi128ELi128ELi64ELi4ES3_EELb0ELb0ELb1ELb0ELb0ELb0ELb0ELb0EEEvNS_16Flash_fwd_paramsE)
        /*072c*/ 	.short	0x0210
        /*072e*/ 	.short	0x01d0


	//----- nvinfo : EIATTR_SW_WAR
	.align		4
.L_450:
        /*0730*/ 	.byte	0x04, 0x36
        /*0732*/ 	.short	(.L_452 - .L_451)
.L_451:
        /*0734*/ 	.word	0x00000008
.L_452:


//--------------------- .nv.info._ZN5flash16flash_fwd_kernelI23Flash_fwd_kernel_traitsILi128ELi128ELi64ELi4ELb0ELb0EN7cutlass6half_tE19Flash_kernel_traitsILi128ELi128ELi64ELi4ES3_EELb0ELb0ELb1ELb0ELb0ELb0ELb1ELb0EEEvNS_16Flash_fwd_paramsE --------------------------
	.section	.nv.info._ZN5flash16flash_fwd_kernelI23Flash_fwd_kernel_traitsILi128ELi128ELi64ELi4ELb0ELb0EN7cutlass6half_tE19Flash_kernel_traitsILi128ELi128ELi64ELi4ES3_EELb0ELb0ELb1ELb0ELb0ELb0ELb1ELb0EEEvNS_16Flash_fwd_paramsE,"",@"SHT_CUDA_INFO"
	.sectionflags	@""
	.align	4


	//----- nvinfo : EIATTR_CUDA_API_VERSION
	.align		4
        /*0000*/ 	.byte	0x04, 0x37
        /*0002*/ 	.short	(.L_454 - .L_453)
.L_453:
        /*0004*/ 	.word	0x00000082


	//----- nvinfo : EIATTR_KPARAM_INFO
	.align		4
.L_454:
        /*0008*/ 	.byte	0x04, 0x17
        /*000a*/ 	.short	(.L_456 - .L_455)
.L_455:
        /*000c*/ 	.word	0x00000000
        /*0010*/ 	.short	0x0000
        /*0012*/ 	.short	0x0000
        /*0014*/ 	.byte	0x00, 0xf0, 0x41, 0x07


	//----- nvinfo : EIATTR_SPARSE_MMA_MASK
	.align		4
.L_456:
        /*0018*/ 	.byte	0x03, 0x50
        /*001a*/ 	.short	0x0000


	//----- nvinfo : EIATTR_MAXREG_COUNT
	.align		4
        /*001c*/ 	.byte	0x03, 0x1b
        /*001e*/ 	.short	0x00ff


	//----- nvinfo : EIATTR_NUM_BARRIERS
	.align		4
        /*0020*/ 	.byte	0x02, 0x4c
        /*0022*/ 	.byte	0x01
	.zero		1


	//----- nvinfo : EIATTR_ANNOTATIONS
	.align		4
        /*0024*/ 	.byte	0x04, 0x55
        /*0026*/ 	.short	(.L_458 - .L_457)


	//   ....[0]....
.L_457:
        /* <DEDUP_REMOVED lines=92> */


	//----- nvinfo : EIATTR_MERCURY_ISA_VERSION
	.align		4
.L_458:
        /*05d0*/ 	.byte	0x03, 0x5f
        /*05d2*/ 	.short	0x0101


	//----- nvinfo : EIATTR_COOP_GROUP_MASK_REGIDS
	.align		4
        /*05d4*/ 	.byte	0x04, 0x29
        /*05d6*/ 	.short	(.L_460 - .L_459)


	//   ....[0]....
.L_459:
        /*05d8*/ 	.word	0xffffffff


	//   ....[1]....
        /*05dc*/ 	.word	0xffffffff


	//   ....[2]....
        /*05e0*/ 	.word	0xffffffff


	//   ....[3]....
        /*05e4*/ 	.word	0xffffffff


	//   ....[4]....
        /*05e8*/ 	.word	0xffffffff


	//   ....[5]....
        /*05ec*/ 	.word	0xffffffff


	//   ....[6]....
        /*05f0*/ 	.word	0xffffffff


	//   ....[7]....
        /*05f4*/ 	.word	0xffffffff


	//   ....[8]....
        /*05f8*/ 	.word	0xffffffff


	//   ....[9]....
        /*05fc*/ 	.word	0xffffffff


	//   ....[10]....
        /*0600*/ 	.word	0xffffffff


	//   ....[11]....
        /*0604*/ 	.word	0xffffffff


	//   ....[12]....
        /*0608*/ 	.word	0xffffffff


	//   ....[13]....
        /*060c*/ 	.word	0xffffffff


	//   ....[14]....
        /*0610*/ 	.word	0xffffffff


	//   ....[15]....
        /*0614*/ 	.word	0xffffffff


	//   ....[16]....
        /*0618*/ 	.word	0xffffffff


	//   ....[17]....
        /*061c*/ 	.word	0xffffffff


	//   ....[18]....
        /*0620*/ 	.word	0xffffffff


	//   ....[19]....
        /*0624*/ 	.word	0xffffffff


	//   ....[20]....
        /*0628*/ 	.word	0xffffffff


	//   ....[21]....
        /*062c*/ 	.word	0xffffffff


	//   ....[22]....
        /*0630*/ 	.word	0xffffffff


	//   ....[23]....
        /*0634*/ 	.word	0xffffffff


	//   ....[24]....
        /*0638*/ 	.word	0xffffffff


	//   ....[25]....
        /*063c*/ 	.word	0xffffffff


	//   ....[26]....
        /*0640*/ 	.word	0xffffffff


	//   ....[27]....
        /*0644*/ 	.word	0xffffffff


	//   ....[28]....
        /*0648*/ 	.word	0xffffffff


	//   ....[29]....
        /*064c*/ 	.word	0xffffffff


	//   ....[30]....
        /*0650*/ 	.word	0xffffffff


	//   ....[31]....
        /*0654*/ 	.word	0xffffffff


	//   ....[32]....
        /*0658*/ 	.word	0xffffffff


	//   ....[33]....
        /*065c*/ 	.word	0xffffffff


	//   ....[34]....
        /*0660*/ 	.word	0xffffffff


	//   ....[35]....
        /*0664*/ 	.word	0xffffffff


	//   ....[36]....
        /*0668*/ 	.word	0xffffffff


	//   ....[37]....
        /*066c*/ 	.word	0xffffffff


	//   ....[38]....
        /*0670*/ 	.word	0xffffffff


	//   ....[39]....
        /*0674*/ 	.word	0xffffffff


	//----- nvinfo : EIATTR_COOP_GROUP_INSTR_OFFSETS
	.align		4
.L_460:
        /*0678*/ 	.byte	0x04, 0x28
        /*067a*/ 	.short	(.L_462 - .L_461)


	//   ....[0]....
.L_461:
        /*067c*/ 	.word	0x00007260


	//   ....[1]....
        /*0680*/ 	.word	0x00007290


	//   ....[2]....
        /*0684*/ 	.word	0x00007350


	//   ....[3]....
        /*0688*/ 	.word	0x00007360


	//   ....[4]....
        /*068c*/ 	.word	0x00007430


	//   ....[5]....
        /*0690*/ 	.word	0x00007460


	//   ....[6]....
        /*0694*/ 	.word	0x000078b0


	//   ....[7]....
        /*0698*/ 	.word	0x00007910


	//   ....[8]....
        /*069c*/ 	.word	0x0000d1b0


	//   ....[9]....
        /*06a0*/ 	.word	0x0000d2b0


	//   ....[10]....
        /*06a4*/ 	.word	0x0000d3a0


	//   ....[11]....
        /*06a8*/ 	.word	0x0000d480


	//   ....[12]....
        /*06ac*/ 	.word	0x0000d4a0


	//   ....[13]....
        /*06b0*/ 	.word	0x0000d4f0


	//   ....[14]....
        /*06b4*/ 	.word	0x0000d5b0


	//   ....[15]....
        /*06b8*/ 	.word	0x0000d640


	//   ....[16]....
        /*06bc*/ 	.word	0x00013e80


	//   ....[17]....
        /*06c0*/ 	.word	0x00013eb0


	//   ....[18]....
        /*06c4*/ 	.word	0x00013fd0


	//   ....[19]....
        /*06c8*/ 	.word	0x00014060


	//   ....[20]....
        /*06cc*/ 	.word	0x000140a0


	//   ....[21]....
        /*06d0*/ 	.word	0x00014120


	//   ....[22]....
        /*06d4*/ 	.word	0x00014160


	//   ....[23]....
        /*06d8*/ 	.word	0x00014240


	//   ....[24]....
        /*06dc*/ 	.word	0x0001b380


	//   ....[25]....
        /*06e0*/ 	.word	0x0001b460


	//   ....[26]....
        /*06e4*/ 	.word	0x0001b490


	//   ....[27]....
        /*06e8*/ 	.word	0x0001b550


	//   ....[28]....
        /*06ec*/ 	.word	0x0001b590


	//   ....[29]....
        /*06f0*/ 	.word	0x0001b5c0


	//   ....[30]....
        /*06f4*/ 	.word	0x0001b6f0


	//   ....[31]....
        /*06f8*/ 	.word	0x0001bb80


	//   ....[32]....
        /*06fc*/ 	.word	0x0001e5f0


	//   ....[33]....
        /*0700*/ 	.word	0x0001e600


	//   ....[34]....
        /*0704*/ 	.word	0x0001e610


	//   ....[35]....
        /*0708*/ 	.word	0x0001e620


	//   ....[36]....
        /*070c*/ 	.word	0x0001e650


	//   ....[37]....
        /*0710*/ 	.word	0x0001e670


	//   ....[38]....
        /*0714*/ 	.word	0x0001e690


	//   ....[39]....
        /*0718*/ 	.word	0x0001e6a0


	//----- nvinfo : EIATTR_EXIT_INSTR_OFFSETS
	.align		4
.L_462:
        /*071c*/ 	.byte	0x04, 0x1c
        /*071e*/ 	.short	(.L_464 - .L_463)


	//   ....[0]....
.L_463:
        /*0720*/ 	.word	0x000004b0


	//   ....[1]....
        /*0724*/ 	.word	0x00001a50


	//   ....[2]....
        /*0728*/ 	.word	0x00001ae0


	//   ....[3]....
        /*072c*/ 	.word	0x00020d60


	//   ....[4]....
        /*0730*/ 	.word	0x00020e70


	//   ....[5]....
        /*0734*/ 	.word	0x00020e90


	//----- nvinfo : EIATTR_CRS_STACK_SIZE
	.align		4
.L_464:
        /*0738*/ 	.byte	0x04, 0x1e
        /*073a*/ 	.short	(.L_466 - .L_465)
.L_465:
        /*073c*/ 	.word	0x00000000


	//----- nvinfo : EIATTR_CBANK_PARAM_SIZE
	.align		4
.L_466:
        /*0740*/ 	.byte	0x03, 0x19
        /*0742*/ 	.short	0x01d0


	//----- nvinfo : EIATTR_PARAM_CBANK
	.align		4
        /*0744*/ 	.byte	0x04, 0x0a
        /*0746*/ 	.short	(.L_468 - .L_467)
	.align		4
.L_467:
        /*0748*/ 	.word	index@(.nv.constant0._ZN5flash16flash_fwd_kernelI23Flash_fwd_kernel_traitsILi128ELi128ELi64ELi4ELb0ELb0EN7cutlass6half_tE19Flash_kernel_traitsILi128ELi128ELi64ELi4ES3_EELb0ELb0ELb1ELb0ELb0ELb0ELb1ELb0EEEvNS_16Flash_fwd_paramsE)
        /*074c*/ 	.short	0x0210
        /*074e*/ 	.short	0x01d0


	//----- nvinfo : EIATTR_SW_WAR
	.align		4
.L_468:
        /*0750*/ 	.byte	0x04, 0x36
        /*0752*/ 	.short	(.L_470 - .L_469)
.L_469:
        /*0754*/ 	.word	0x00000008
.L_470:


//--------------------- .nv.info._ZN5flash16flash_fwd_kernelI23Flash_fwd_kernel_traitsILi128ELi128ELi64ELi4ELb0ELb0EN7cutlass6half_tE19Flash_kernel_traitsILi128ELi128ELi64ELi4ES3_EELb0ELb0ELb1ELb1ELb0ELb0ELb0ELb0EEEvNS_16Flash_fwd_paramsE --------------------------
	.section	.nv.info._ZN5flash16flash_fwd_kernelI23Flash_fwd_kernel_traitsILi128ELi128ELi64ELi4ELb0ELb0EN7cutlass6half_tE19Flash_kernel_traitsILi128ELi128ELi64ELi4ES3_EELb0ELb0ELb1ELb1ELb0ELb0ELb0ELb0EEEvNS_16Flash_fwd_paramsE,"",@"SHT_CUDA_INFO"
	.sectionflags	@""
	.align	4


	//----- nvinfo : EIATTR_CUDA_API_VERSION
	.align		4
        /*0000*/ 	.byte	0x04, 0x37
        /*0002*/ 	.short	(.L_472 - .L_471)
.L_471:
        /*0004*/ 	.word	0x00000082


	//----- nvinfo : EIATTR_KPARAM_INFO
	.align		4
.L_472:
        /*0008*/ 	.byte	0x04, 0x17
        /*000a*/ 	.short	(.L_474 - .L_473)
.L_473:
        /*000c*/ 	.word	0x00000000
        /*0010*/ 	.short	0x0000
        /*0012*/ 	.short	0x0000
        /*0014*/ 	.byte	0x00, 0xf0, 0x41, 0x07


	//----- nvinfo : EIATTR_SPARSE_MMA_MASK
	.align		4
.L_474:
        /*0018*/ 	.byte	0x03, 0x50
        /*001a*/ 	.short	0x0000


	//----- nvinfo : EIATTR_MAXREG_COUNT
	.align		4
        /*001c*/ 	.byte	0x03, 0x1b
        /*001e*/ 	.short	0x00ff


	//----- nvinfo : EIATTR_NUM_BARRIERS
	.align		4
        /*0020*/ 	.byte	0x02, 0x4c
        /*0022*/ 	.byte	0x01
	.zero		1


	//----- nvinfo : EIATTR_ANNOTATIONS
	.align		4
        /*0024*/ 	.byte	0x04, 0x55
        /*0026*/ 	.short	(.L_476 - .L_475)


	//   ....[0]....
.L_475:
        /* <DEDUP_REMOVED lines=103> */


	//----- nvinfo : EIATTR_MERCURY_ISA_VERSION
	.align		4
.L_476:
        /*0680*/ 	.byte	0x03, 0x5f
        /*0682*/ 	.short	0x0101


	//----- nvinfo : EIATTR_COOP_GROUP_MASK_REGIDS
	.align		4
        /*0684*/ 	.byte	0x04, 0x29
        /*0686*/ 	.short	(.L_478 - .L_477)


	//   ....[0]....
.L_477:
        /*0688*/ 	.word	0xffffffff


	//   ....[1]....
        /*068c*/ 	.word	0xffffffff


	//   ....[2]....
        /*0690*/ 	.word	0xffffffff


	//   ....[3]....
        /*0694*/ 	.word	0xffffffff


	//   ....[4]....
        /*0698*/ 	.word	0xffffffff


	//   ....[5]....
        /*069c*/ 	.word	0xffffffff


	//   ....[6]....
        /*06a0*/ 	.word	0xffffffff


	//   ....[7]....
        /*06a4*/ 	.word	0xffffffff


	//   ....[8]....
        /*06a8*/ 	.word	0xffffffff


	//   ....[9]....
        /*06ac*/ 	.word	0xffffffff


	//   ....[10]....
        /*06b0*/ 	.word	0xffffffff


	//   ....[11]....
        /*06b4*/ 	.word	0xffffffff


	//   ....[12]....
        /*06b8*/ 	.word	0xffffffff


	//   ....[13]....
        /*06bc*/ 	.word	0xffffffff


	//   ....[14]....
        /*06c0*/ 	.word	0xffffffff


	//   ....[15]....
        /*06c4*/ 	.word	0xffffffff


	//   ....[16]....
        /*06c8*/ 	.word	0xffffffff


	//   ....[17]....
        /*06cc*/ 	.word	0xffffffff


	//   ....[18]....
        /*06d0*/ 	.word	0xffffffff


	//   ....[19]....
        /*06d4*/ 	.word	0xffffffff


	//   ....[20]....
        /*06d8*/ 	.word	0xffffffff


	//   ....[21]....
        /*06dc*/ 	.word	0xffffffff


	//   ....[22]....
        /*06e0*/ 	.word	0xffffffff


	//   ....[23]....
        /*06e4*/ 	.word	0xffffffff


	//   ....[24]....
        /*06e8*/ 	.word	0xffffffff


	//   ....[25]....
        /*06ec*/ 	.word	0xffffffff


	//   ....[26]....
        /*06f0*/ 	.word	0xffffffff


	//   ....[27]....
        /*06f4*/ 	.word	0xffffffff


	//   ....[28]....
        /*06f8*/ 	.word	0xffffffff


	//   ....[29]....
        /*06fc*/ 	.word	0xffffffff


	//   ....[30]....
        /*0700*/ 	.word	0xffffffff


	//   ....[31]....
        /*0704*/ 	.word	0xffffffff


	//   ....[32]....
        /*0708*/ 	.word	0xffffffff


	//   ....[33]....
        /*070c*/ 	.word	0xffffffff


	//   ....[34]....
        /*0710*/ 	.word	0xffffffff


	//   ....[35]....
        /*0714*/ 	.word	0xffffffff


	//   ....[36]....
        /*0718*/ 	.word	0xffffffff


	//   ....[37]....
        /*071c*/ 	.word	0xffffffff


	//   ....[38]....
        /*0720*/ 	.word	0xffffffff


	//   ....[39]....
        /*0724*/ 	.word	0xffffffff


	//----- nvinfo : EIATTR_COOP_GROUP_INSTR_OFFSETS
	.align		4
.L_478:
        /*0728*/ 	.byte	0x04, 0x28
        /*072a*/ 	.short	(.L_480 - .L_479)


	//   ....[0]....
.L_479:
        /*072c*/ 	.word	0x00007d80


	//   ....[1]....
        /*0730*/ 	.word	0x00007e20


	//   ....[2]....
        /*0734*/ 	.word	0x00007eb0


	//   ....[3]....
        /*0738*/ 	.word	0x00007fa0


	//   ....[4]....
        /*073c*/ 	.word	0x00008110


	//   ....[5]....
        /*0740*/ 	.word	0x00008250


	//   ....[6]....
        /*0744*/ 	.word	0x00008270


	//   ....[7]....
        /*0748*/ 	.word	0x00008320


	//   ....[8]....
        /*074c*/ 	.word	0x0000e790


	//   ....[9]....
        /*0750*/ 	.word	0x0000e890


	//   ....[10]....
        /*0754*/ 	.word	0x0000e9c0


	//   ....[11]....
        /*0758*/ 	.word	0x0000ea50


	//   ....[12]....
        /*075c*/ 	.word	0x0000eae0


	//   ....[13]....
        /*0760*/ 	.word	0x0000eb30


	//   ....[14]....
        /*0764*/ 	.word	0x0000eb40


	//   ....[15]....
        /*0768*/ 	.word	0x0000ec90


	//   ....[16]....
        /*076c*/ 	.word	0x000167f0


	//   ....[17]....
        /*0770*/ 	.word	0x000169d0


	//   ....[18]....
        /*0774*/ 	.word	0x00016a80


	//   ....[19]....
        /*0778*/ 	.word	0x00016aa0


	//   ....[20]....
        /*077c*/ 	.word	0x00016ad0


	//   ....[21]....
        /*0780*/ 	.word	0x00016b40


	//   ....[22]....
        /*0784*/ 	.word	0x00016b70


	//   ....[23]....
        /*0788*/ 	.word	0x00016df0


	//   ....[24]....
        /*078c*/ 	.word	0x0001dc40


	//   ....[25]....
        /*0790*/ 	.word	0x0001dca0


	//   ....[26]....
        /*0794*/ 	.word	0x0001dd00


	//   ....[27]....
        /*0798*/ 	.word	0x0001ddb0


	//   ....[28]....
        /*079c*/ 	.word	0x0001dde0


	//   ....[29]....
        /*07a0*/ 	.word	0x0001de50


	//   ....[30]....
        /*07a4*/ 	.word	0x0001dff0


	//   ....[31]....
        /*07a8*/ 	.word	0x0001e480


	//   ....[32]....
        /*07ac*/ 	.word	0x00020f00


	//   ....[33]....
        /*07b0*/ 	.word	0x00020f10


	//   ....[34]....
        /*07b4*/ 	.word	0x00020f20


	//   ....[35]....
        /*07b8*/ 	.word	0x00020f30


	//   ....[36]....
        /*07bc*/ 	.word	0x00020f60


	//   ....[37]....
        /*07c0*/ 	.word	0x00020f80


	//   ....[38]....
        /*07c4*/ 	.word	0x00020fa0


	//   ....[39]....
        /*07c8*/ 	.word	0x00020fb0


	//----- nvinfo : EIATTR_EXIT_INSTR_OFFSETS
	.align		4
.L_480:
        /*07cc*/ 	.byte	0x04, 0x1c
        /*07ce*/ 	.short	(.L_482 - .L_481)


	//   ....[0]....
.L_481:
        /*07d0*/ 	.word	0x000004b0


	//   ....[1]....
        /*07d4*/ 	.word	0x00001a50


	//   ....[2]....
        /*07d8*/ 	.word	0x00001ae0


	//   ....[3]....
        /*07dc*/ 	.word	0x00023640


	//   ....[4]....
        /*07e0*/ 	.word	0x00023750


	//   ....[5]....
        /*07e4*/ 	.word	0x00023770


	//----- nvinfo : EIATTR_CRS_STACK_SIZE
	.align		4
.L_482:
        /*07e8*/ 	.byte	0x04, 0x1e
        /*07ea*/ 	.short	(.L_484 - .L_483)
.L_483:
        /*07ec*/ 	.word	0x00000000


	//----- nvinfo : EIATTR_CBANK_PARAM_SIZE
	.align		4
.L_484:
        /*07f0*/ 	.byte	0x03, 0x19
        /*07f2*/ 	.short	0x01d0


	//----- nvinfo : EIATTR_PARAM_CBANK
	.align		4
        /*07f4*/ 	.byte	0x04, 0x0a
        /*07f6*/ 	.short	(.L_486 - .L_485)
	.align		4
.L_485:
        /*07f8*/ 	.word	index@(.nv.constant0._ZN5flash16flash_fwd_kernelI23Flash_fwd_kernel_traitsILi128ELi128ELi64ELi4ELb0ELb0EN7cutlass6half_tE19Flash_kernel_traitsILi128ELi128ELi64ELi4ES3_EELb0ELb0ELb1ELb1ELb0ELb0ELb0ELb0EEEvNS_16Flash_fwd_paramsE)
        /*07fc*/ 	.short	0x0210
        /*07fe*/ 	.short	0x01d0


	//----- nvinfo : EIATTR_SW_WAR
	.align		4
.L_486:
        /*0800*/ 	.byte	0x04, 0x36
        /*0802*/ 	.short	(.L_488 - .L_487)
.L_487:
        /*0804*/ 	.word	0x00000008
.L_488:


//--------------------- .nv.info._ZN5flash16flash_fwd_kernelI23Flash_fwd_kernel_traitsILi128ELi128ELi64ELi4ELb0ELb0EN7cutlass6half_tE19Flash_kernel_traitsILi128ELi128ELi64ELi4ES3_EELb0ELb0ELb1ELb1ELb0ELb0ELb1ELb0EEEvNS_16Flash_fwd_paramsE --------------------------
	.section	.nv.info._ZN5flash16flash_fwd_kernelI23Flash_fwd_kernel_traitsILi128ELi128ELi64ELi4ELb0ELb0EN7cutlass6half_tE19Flash_kernel_traitsILi128ELi128ELi64ELi4ES3_EELb0ELb0ELb1ELb1ELb0ELb0ELb1ELb0EEEvNS_16Flash_fwd_paramsE,"",@"SHT_CUDA_INFO"
	.sectionflags	@""
	.align	4


	//----- nvinfo : EIATTR_CUDA_API_VERSION
	.align		4
        /*0000*/ 	.byte	0x04, 0x37
        /*0002*/ 	.short	(.L_490 - .L_489)
.L_489:
        /*0004*/ 	.word	0x00000082


	//----- nvinfo : EIATTR_KPARAM_INFO
	.align		4
.L_490:
        /*0008*/ 	.byte	0x04, 0x17
        /*000a*/ 	.short	(.L_492 - .L_491)
.L_491:
        /*000c*/ 	.word	0x00000000
        /*0010*/ 	.short	0x0000
        /*0012*/ 	.short	0x0000
        /*0014*/ 	.byte	0x00, 0xf0, 0x41, 0x07


	//----- nvinfo : EIATTR_SPARSE_MMA_MASK
	.align		4
.L_492:
        /*0018*/ 	.byte	0x03, 0x50
        /*001a*/ 	.short	0x0000


	//----- nvinfo : EIATTR_MAXREG_COUNT
	.align		4
        /*001c*/ 	.byte	0x03, 0x1b
        /*001e*/ 	.short	0x00ff


	//----- nvinfo : EIATTR_NUM_BARRIERS
	.align		4
        /*0020*/ 	.byte	0x02, 0x4c
        /*0022*/ 	.byte	0x01
	.zero		1


	//----- nvinfo : EIATTR_ANNOTATIONS
	.align		4
        /*0024*/ 	.byte	0x04, 0x55
        /*0026*/ 	.short	(.L_494 - .L_493)


	//   ....[0]....
.L_493:
        /* <DEDUP_REMOVED lines=102> */


	//----- nvinfo : EIATTR_MERCURY_ISA_VERSION
	.align		4
.L_494:
        /*0670*/ 	.byte	0x03, 0x5f
        /*0672*/ 	.short	0x0101


	//----- nvinfo : EIATTR_COOP_GROUP_MASK_REGIDS
	.align		4
        /*0674*/ 	.byte	0x04, 0x29
        /*0676*/ 	.short	(.L_496 - .L_495)


	//   ....[0]....
.L_495:
        /*0678*/ 	.word	0xffffffff


	//   ....[1]....
        /*067c*/ 	.word	0xffffffff


	//   ....[2]....
        /*0680*/ 	.word	0xffffffff


	//   ....[3]....
        /*0684*/ 	.word	0xffffffff


	//   ....[4]....
        /*0688*/ 	.word	0xffffffff


	//   ....[5]....
        /*068c*/ 	.word	0xffffffff


	//   ....[6]....
        /*0690*/ 	.word	0xffffffff


	//   ....[7]....
        /*0694*/ 	.word	0xffffffff


	//   ....[8]....
        /*0698*/ 	.word	0xffffffff


	//   ....[9]....
        /*069c*/ 	.word	0xffffffff


	//   ....[10]....
        /*06a0*/ 	.word	0xffffffff


	//   ....[11]....
        /*06a4*/ 	.word	0xffffffff


	//   ....[12]....
        /*06a8*/ 	.word	0xffffffff


	//   ....[13]....
        /*06ac*/ 	.word	0xffffffff


	//   ....[14]....
        /*06b0*/ 	.word	0xffffffff


	//   ....[15]....
        /*06b4*/ 	.word	0xffffffff


	//   ....[16]....
        /*06b8*/ 	.word	0xffffffff


	//   ....[17]....
        /*06bc*/ 	.word	0xffffffff


	//   ....[18]....
        /*06c0*/ 	.word	0xffffffff


	//   ....[19]....
        /*06c4*/ 	.word	0xffffffff


	//   ....[20]....
        /*06c8*/ 	.word	0xffffffff


	//   ....[21]....
        /*06cc*/ 	.word	0xffffffff


	//   ....[22]....
        /*06d0*/ 	.word	0xffffffff


	//   ....[23]....
        /*06d4*/ 	.word	0xffffffff


	//   ....[24]....
        /*06d8*/ 	.word	0xffffffff


	//   ....[25]....
        /*06dc*/ 	.word	0xffffffff


	//   ....[26]....
        /*06e0*/ 	.word	0xffffffff


	//   ....[27]....
        /*06e4*/ 	.word	0xffffffff


	//   ....[28]....
        /*06e8*/ 	.word	0xffffffff


	//   ....[29]....
        /*06ec*/ 	.word	0xffffffff


	//   ....[30]....
        /*06f0*/ 	.word	0xffffffff


	//   ....[31]....
        /*06f4*/ 	.word	0xffffffff


	//   ....[32]....
        /*06f8*/ 	.word	0xffffffff


	//   ....[33]....
        /*06fc*/ 	.word	0xffffffff


	//   ....[34]....
        /*0700*/ 	.word	0xffffffff


	//   ....[35]....
        /*0704*/ 	.word	0xffffffff


	//   ....[36]....
        /*0708*/ 	.word	0xffffffff


	//   ....[37]....
        /*070c*/ 	.word	0xffffffff


	//   ....[38]....
        /*0710*/ 	.word	0xffffffff


	//   ....[39]....
        /*0714*/ 	.word	0xffffffff


	//----- nvinfo : EIATTR_COOP_GROUP_INSTR_OFFSETS
	.align		4
.L_496:
        /*0718*/ 	.byte	0x04, 0x28
        /*071a*/ 	.short	(.L_498 - .L_497)


	//   ....[0]....
.L_497:
        /*071c*/ 	.word	0x00008680


	//   ....[1]....
        /*0720*/ 	.word	0x00008720


	//   ....[2]....
        /*0724*/ 	.word	0x000087d0


	//   ....[3]....
        /*0728*/ 	.word	0x000088b0


	//   ....[4]....
        /*072c*/ 	.word	0x00008a20


	//   ....[5]....
        /*0730*/ 	.word	0x00008b60


	//   ....[6]....
        /*0734*/ 	.word	0x00008b80


	//   ....[7]....
        /*0738*/ 	.word	0x00008c30


	//   ....[8]....
        /*073c*/ 	.word	0x0000f5b0


	//   ....[9]....
        /*0740*/ 	.word	0x0000f750


	//   ....[10]....
        /*0744*/ 	.word	0x0000f7e0


	//   ....[11]....
        /*0748*/ 	.word	0x0000f870


	//   ....[12]....
        /*074c*/ 	.word	0x0000f8b0


	//   ....[13]....
        /*0750*/ 	.word	0x0000f900


	//   ....[14]....
        /*0754*/ 	.word	0x0000f970


	//   ....[15]....
        /*0758*/ 	.word	0x0000f9c0


	//   ....[16]....
        /*075c*/ 	.word	0x000180a0


	//   ....[17]....
        /*0760*/ 	.word	0x00018280


	//   ....[18]....
        /*0764*/ 	.word	0x00018350


	//   ....[19]....
        /*0768*/ 	.word	0x00018370


	//   ....[20]....
        /*076c*/ 	.word	0x000183a0


	//   ....[21]....
        /*0770*/ 	.word	0x000183e0


	//   ....[22]....
        /*0774*/ 	.word	0x00018400


	//   ....[23]....
        /*0778*/ 	.word	0x000184d0


	//   ....[24]....
        /*077c*/ 	.word	0x0001fd30


	//   ....[25]....
        /*0780*/ 	.word	0x0001fdb0


	//   ....[26]....
        /*0784*/ 	.word	0x0001fe10


	//   ....[27]....
        /*0788*/ 	.word	0x0001fe90


	//   ....[28]....
        /*078c*/ 	.word	0x0001ff00


	//   ....[29]....
        /*0790*/ 	.word	0x0001ffa0


	//   ....[30]....
        /*0794*/ 	.word	0x00020260


	//   ....[31]....
        /*0798*/ 	.word	0x00020570


	//   ....[32]....
        /*079c*/ 	.word	0x000230c0


	//   ....[33]....
        /*07a0*/ 	.word	0x000230d0


	//   ....[34]....
        /*07a4*/ 	.word	0x000230e0


	//   ....[35]....
        /*07a8*/ 	.word	0x000230f0


	//   ....[36]....
        /*07ac*/ 	.word	0x00023120


	//   ....[37]....
        /*07b0*/ 	.word	0x00023140


	//   ....[38]....
        /*07b4*/ 	.word	0x00023160


	//   ....[39]....
        /*07b8*/ 	.word	0x00023170


	//----- nvinfo : EIATTR_EXIT_INSTR_OFFSETS
	.align		4
.L_498:
        /*07bc*/ 	.byte	0x04, 0x1c
        /*07be*/ 	.short	(.L_500 - .L_499)


	//   ....[0]....
.L_499:
        /*07c0*/ 	.word	0x000004b0


	//   ....[1]....
        /*07c4*/ 	.word	0x00001a50


	//   ....[2]....
        /*07c8*/ 	.word	0x00001ae0


	//   ....[3]....
        /*07cc*/ 	.word	0x00025800


	//   ....[4]....
        /*07d0*/ 	.word	0x00025910


	//   ....[5]....
        /*07d4*/ 	.word	0x00025930


	//----- nvinfo : EIATTR_CRS_STACK_SIZE
	.align		4
.L_500:
        /*07d8*/ 	.byte	0x04, 0x1e
        /*07da*/ 	.short	(.L_502 - .L_501)
.L_501:
        /*07dc*/ 	.word	0x00000000


	//----- nvinfo : EIATTR_CBANK_PARAM_SIZE
	.align		4
.L_502:
        /*07e0*/ 	.byte	0x03, 0x19
        /*07e2*/ 	.short	0x01d0


	//----- nvinfo : EIATTR_PARAM_CBANK
	.align		4
        /*07e4*/ 	.byte	0x04, 0x0a
        /*07e6*/ 	.short	(.L_504 - .L_503)
	.align		4
.L_503:
        /*07e8*/ 	.word	index@(.nv.constant0._ZN5flash16flash_fwd_kernelI23Flash_fwd_kernel_traitsILi128ELi128ELi64ELi4ELb0ELb0EN7cutlass6half_tE19Flash_kernel_traitsILi128ELi128ELi64ELi4ES3_EELb0ELb0ELb1ELb1ELb0ELb0ELb1ELb0EEEvNS_16Flash_fwd_paramsE)
        /*07ec*/ 	.short	0x0210
        /*07ee*/ 	.short	0x01d0


	//----- nvinfo : EIATTR_SW_WAR
	.align		4
.L_504:
        /*07f0*/ 	.byte	0x04, 0x36
        /*07f2*/ 	.short	(.L_506 - .L_505)
.L_505:
        /*07f4*/ 	.word	0x00000008
.L_506:


//--------------------- .nv.info._ZN5flash16flash_fwd_kernelI23Flash_fwd_kernel_traitsILi128ELi128ELi32ELi4ELb0ELb0EN7cutlass6half_tE19Flash_kernel_traitsILi128ELi128ELi32ELi4ES3_EELb0ELb0ELb0ELb0ELb0ELb1ELb0ELb0EEEvNS_16Flash_fwd_paramsE --------------------------
	.section	.nv.info._ZN5flash16flash_fwd_kernelI23Flash_fwd_kernel_traitsILi128ELi128ELi32ELi4ELb0ELb0EN7cutlass6half_tE19Flash_kernel_traitsILi128ELi128ELi32ELi4ES3_EELb0ELb0ELb0ELb0ELb0ELb1ELb0ELb0EEEvNS_16Flash_fwd_paramsE,"",@"SHT_CUDA_INFO"
	.sectionflags	@""
	.align	4


	//----- nvinfo : EIATTR_CUDA_API_VERSION
	.align		4
        /*0000*/ 	.byte	0x04, 0x37
        /*0002*/ 	.short	(.L_508 - .L_507)
.L_507:
        /*0004*/ 	.word	0x00000082


	//----- nvinfo : EIATTR_KPARAM_INFO
	.align		4
.L_508:
        /*0008*/ 	.byte	0x04, 0x17
        /*000a*/ 	.short	(.L_510 - .L_509)
.L_509:
        /*000c*/ 	.word	0x00000000
        /*0010*/ 	.short	0x0000
        /*0012*/ 	.short	0x0000
        /*0014*/ 	.byte	0x00, 0xf0, 0x41, 0x07


	//----- nvinfo : EIATTR_SPARSE_MMA_MASK
	.align		4
.L_510:
        /*0018*/ 	.byte	0x03, 0x50
        /*001a*/ 	.short	0x0000


	//----- nvinfo : EIATTR_MAXREG_COUNT
	.align		4
        /*001c*/ 	.byte	0x03, 0x1b
        /*001e*/ 	.short	0x00ff


	//----- nvinfo : EIATTR_NUM_BARRIERS
	.align		4
        /*0020*/ 	.byte	0x02, 0x4c
        /*0022*/ 	.byte	0x01
	.zero		1


	//----- nvinfo : EIATTR_ANNOTATIONS
	.align		4
        /*0024*/ 	.byte	0x04, 0x55
        /*0026*/ 	.short	(.L_512 - .L_511)


	//   ....[0]....
.L_511:
        /*0028*/ 	.word	0x00000001
        /*002c*/ 	.byte	0x20, 0x02, 0x00, 0x00, 0x01, 0x00, 0x00, 0x00, 0x60, 0x04, 0x00, 0x00, 0x01, 0x00, 0x00, 0x00
        /*003c*/ 	.byte	0xd0, 0x16, 0x00, 0x00, 0x01, 0x00, 0x00, 0x00, 0xc0, 0x3a, 0x00, 0x00, 0x01, 0x00, 0x00, 0x00
        /*004c*/ 	.byte	0xb0, 0x5c, 0x00, 0x00, 0x01, 0x00, 0x00, 0x00, 0x60, 0x64, 0x00, 0x00, 0x01, 0x00, 0x00, 0x00
        /*005c*/ 	.byte	0xc0, 0x83, 0x00, 0x00, 0x01, 0x00, 0x00, 0x00, 0x90, 0x86, 0x00, 0x00


	//----- nvinfo : EIATTR_MERCURY_ISA_VERSION
	.align		4
.L_512:
        /*0068*/ 	.byte	0x03, 0x5f
        /*006a*/ 	.short	0x0101


	//----- nvinfo : EIATTR_COOP_GROUP_MASK_REGIDS
	.align		4
        /*006c*/ 	.byte	0x04, 0x29
        /*006e*/ 	.short	(.L_514 - .L_513)


	//   ....[0]....
.L_513:
        /*0070*/ 	.word	0xffffffff


	//   ....[1]....
        /*0074*/ 	.word	0xffffffff


	//   ....[2]....
        /*0078*/ 	.word	0xffffffff


	//   ....[3]....
        /*007c*/ 	.word	0xffffffff


	//   ....[4]....
        /*0080*/ 	.word	0xffffffff


	//   ....[5]....
        /*0084*/ 	.word	0xffffffff


	//   ....[6]....
        /*0088*/ 	.word	0xffffffff


	//   ....[7]....
        /*008c*/ 	.word	0xffffffff


	//   ....[8]....
        /*0090*/ 	.word	0xffffffff


	//   ....[9]....
        /*0094*/ 	.word	0xffffffff


	//   ....[10]....
        /*0098*/ 	.word	0xffffffff


	//   ....[11]....
        /*009c*/ 	.word	0xffffffff


	//   ....[12]....
        /*00a0*/ 	.word	0xffffffff


	//   ....[13]....
        /*00a4*/ 	.word	0xffffffff


	//   ....[14]....
        /*00a8*/ 	.word	0xffffffff


	//   ....[15]....
        /*00ac*/ 	.word	0xffffffff


	//   ....[16]....
        /*00b0*/ 	.word	0xffffffff


	//   ....[17]....
        /*00b4*/ 	.word	0xffffffff


	//   ....[18]....
        /*00b8*/ 	.word	0xffffffff


	//   ....[19]....
        /*00bc*/ 	.word	0xffffffff


	//   ....[20]....
        /*00c0*/ 	.word	0xffffffff


	//   ....[21]....
        /*00c4*/ 	.word	0xffffffff


	//   ....[22]....
        /*00c8*/ 	.word	0xffffffff


	//   ....[23]....
        /*00cc*/ 	.word	0xffffffff


	//----- nvinfo : EIATTR_COOP_GROUP_INSTR_OFFSETS
	.align		4
.L_514:
        /*00d0*/ 	.byte	0x04, 0x28
        /*00d2*/ 	.short	(.L_516 - .L_515)


	//   ....[0]....
.L_515:
        /*00d4*/ 	.word	0x00002850


	//   ....[1]....
        /*00d8*/ 	.word	0x00002880


	//   ....[2]....
        /*00dc*/ 	.word	0x00002960


	//   ....[3]....
        /*00e0*/ 	.word	0x00002990


	//   ....[4]....
        /*00e4*/ 	.word	0x000029c0


	//   ....[5]....
        /*00e8*/ 	.word	0x00002a40


	//   ....[6]....
        /*00ec*/ 	.word	0x00002af0


	//   ....[7]....
        /*00f0*/ 	.word	0x00002ba0


	//   ....[8]....
        /*00f4*/ 	.word	0x00004530


	//   ....[9]....
        /*00f8*/ 	.word	0x000045b0


	//   ....[10]....
        /*00fc*/ 	.word	0x000045e0


	//   ....[11]....
        /*0100*/ 	.word	0x00004610


	//   ....[12]....
        /*0104*/ 	.word	0x00004650


	//   ....[13]....
        /*0108*/ 	.word	0x00004670


	//   ....[14]....
        /*010c*/ 	.word	0x00004680


	//   ....[15]....
        /*0110*/ 	.word	0x000046a0


	//   ....[16]....
        /*0114*/ 	.word	0x00005ce0


	//   ....[17]....
        /*0118*/ 	.word	0x00005cf0


	//   ....[18]....
        /*011c*/ 	.word	0x00005d00


	//   ....[19]....
        /*0120*/ 	.word	0x00005d40


	//   ....[20]....
        /*0124*/ 	.word	0x00005d60


	//   ....[21]....
        /*0128*/ 	.word	0x00005d80


	//   ....[22]....
        /*012c*/ 	.word	0x00005d90


	//   ....[23]....
        /*0130*/ 	.word	0x00005e00


	//----- nvinfo : EIATTR_EXIT_INSTR_OFFSETS
	.align		4
.L_516:
        /*0134*/ 	.byte	0x04, 0x1c
        /*0136*/ 	.short	(.L_518 - .L_517)


	//   ....[0]....
.L_517:
        /*0138*/ 	.word	0x00000390


	//   ....[1]....
        /*013c*/ 	.word	0x000082c0


	//   ....[2]....
        /*0140*/ 	.word	0x000083b0


	//   ....[3]....
        /*0144*/ 	.word	0x00009620


	//   ....[4]....
        /*0148*/ 	.word	0x000096b0


	//----- nvinfo : EIATTR_CRS_STACK_SIZE
	.align		4
.L_518:
        /*014c*/ 	.byte	0x04, 0x1e
        /*014e*/ 	.short	(.L_520 - .L_519)
.L_519:
        /*0150*/ 	.word	0x00000000


	//----- nvinfo : EIATTR_CBANK_PARAM_SIZE
	.align		4
.L_520:
        /*0154*/ 	.byte	0x03, 0x19
        /*0156*/ 	.short	0x01d0


	//----- nvinfo : EIATTR_PARAM_CBANK
	.align		4
        /*0158*/ 	.byte	0x04, 0x0a
        /*015a*/ 	.short	(.L_522 - .L_521)
	.align		4
.L_521:
        /*015c*/ 	.word	index@(.nv.constant0._ZN5flash16flash_fwd_kernelI23Flash_fwd_kernel_traitsILi128ELi128ELi32ELi4ELb0ELb0EN7cutlass6half_tE19Flash_kernel_traitsILi128ELi128ELi32ELi4ES3_EELb0ELb0ELb0ELb0ELb0ELb1ELb0ELb0EEEvNS_16Flash_fwd_paramsE)
        /*0160*/ 	.short	0x0210
        /*0162*/ 	.short	0x01d0


	//----- nvinfo : EIATTR_SW_WAR
	.align		4
.L_522:
        /*0164*/ 	.byte	0x04, 0x36
        /*0166*/ 	.short	(.L_524 - .L_523)
.L_523:
        /*0168*/ 	.word	0x00000008
.L_524:


//--------------------- .nv.info._ZN5flash16flash_fwd_kernelI23Flash_fwd_kernel_traitsILi128ELi128ELi32ELi4ELb0ELb0EN7cutlass6half_tE19Flash_kernel_traitsILi128ELi128ELi32ELi4ES3_EELb0ELb0ELb0ELb0ELb1ELb1ELb0ELb0EEEvNS_16Flash_fwd_paramsE --------------------------
	.section	.nv.info._ZN5flash16flash_fwd_kernelI23Flash_fwd_kernel_traitsILi128ELi128ELi32ELi4ELb0ELb0EN7cutlass6half_tE19Flash_kernel_traitsILi128ELi128ELi32ELi4ES3_EELb0ELb0ELb0ELb0ELb1ELb1ELb0ELb0EEEvNS_16Flash_fwd_paramsE,"",@"SHT_CUDA_INFO"
	.sectionflags	@""
	.align	4


	//----- nvinfo : EIATTR_CUDA_API_VERSION
	.align		4
        /*0000*/ 	.byte	0x04, 0x37
        /*0002*/ 	.short	(.L_526 - .L_525)
.L_525:
        /*0004*/ 	.word	0x00000082


	//----- nvinfo : EIATTR_KPARAM_INFO
	.align		4
.L_526:
        /*0008*/ 	.byte	0x04, 0x17
        /*000a*/ 	.short	(.L_528 - .L_527)
.L_527:
        /*000c*/ 	.word	0x00000000
        /*0010*/ 	.short	0x0000
        /*0012*/ 	.short	0x0000
        /*0014*/ 	.byte	0x00, 0xf0, 0x41, 0x07


	//----- nvinfo : EIATTR_SPARSE_MMA_MASK
	.align		4
.L_528:
        /*0018*/ 	.byte	0x03, 0x50
        /*001a*/ 	.short	0x0000


	//----- nvinfo : EIATTR_MAXREG_COUNT
	.align		4
        /*001c*/ 	.byte	0x03, 0x1b
        /*001e*/ 	.short	0x00ff


	//----- nvinfo : EIATTR_NUM_BARRIERS
	.align		4
        /*0020*/ 	.byte	0x02, 0x4c
        /*0022*/ 	.byte	0x01
	.zero		1


	//----- nvinfo : EIATTR_MERCURY_ISA_VERSION
	.align		4
        /*0024*/ 	.byte	0x03, 0x5f
        /*0026*/ 	.short	0x0101


	//----- nvinfo : EIATTR_COOP_GROUP_MASK_REGIDS
	.align		4
        /*0028*/ 	.byte	0x04, 0x29
        /*002a*/ 	.short	(.L_530 - .L_529)


	//   ....[0]....
.L_529:
        /*002c*/ 	.word	0xffffffff


	//   ....[1]....
        /*0030*/ 	.word	0xffffffff


	//   ....[2]....
        /*0034*/ 	.word	0xffffffff


	//   ....[3]....
        /*0038*/ 	.word	0xffffffff


	//   ....[4]....
        /*003c*/ 	.word	0xffffffff


	//   ....[5]....
        /*0040*/ 	.word	0xffffffff


	//   ....[6]....
        /*0044*/ 	.word	0xffffffff


	//   ....[7]....
        /*0048*/ 	.word	0xffffffff


	//   ....[8]....
        /*004c*/ 	.word	0xffffffff


	//   ....[9]....
        /*0050*/ 	.word	0xffffffff


	//   ....[10]....
        /*0054*/ 	.word	0xffffffff


	//   ....[11]....
        /*0058*/ 	.word	0xffffffff


	//   ....[12]....
        /*005c*/ 	.word	0xffffffff


	//   ....[13]....
        /*0060*/ 	.word	0xffffffff


	//   ....[14]....
        /*0064*/ 	.word	0xffffffff


	//   ....[15]....
        /*0068*/ 	.word	0xffffffff


	//   ....[16]....
        /*006c*/ 	.word	0xffffffff


	//   ....[17]....
        /*0070*/ 	.word	0xffffffff


	//   ....[18]....
        /*0074*/ 	.word	0xffffffff


	//   ....[19]....
        /*0078*/ 	.word	0xffffffff


	//   ....[20]....
        /*007c*/ 	.word	0xffffffff


	//   ....[21]....
        /*0080*/ 	.word	0xffffffff


	//   ....[22]....
        /*0084*/ 	.word	0xffffffff


	//   ....[23]....
        /*0088*/ 	.word	0xffffffff


	//----- nvinfo : EIATTR_COOP_GROUP_INSTR_OFFSETS
	.align		4
.L_530:
        /*008c*/ 	.byte	0x04, 0x28
        /*008e*/ 	.short	(.L_532 - .L_531)


	//   ....[0]....
.L_531:
        /*0090*/ 	.word	0x000018c0


	//   ....[1]....
        /*0094*/ 	.word	0x000018f0


	//   ....[2]....
        /*0098*/ 	.word	0x00001980


	//   ....[3]....
        /*009c*/ 	.word	0x000019a0


	//   ....[4]....
        /*00a0*/ 	.word	0x000019c0


	//   ....[5]....
        /*00a4*/ 	.word	0x00001a60


	//   ....[6]....
        /*00a8*/ 	.word	0x00001b20


	//   ....[7]....
        /*00ac*/ 	.word	0x00001bb0


	//   ....[8]....
        /*00b0*/ 	.word	0x00003300


	//   ....[9]....
        /*00b4*/ 	.word	0x00003380


	//   ....[10]....
        /*00b8*/ 	.word	0x000033b0


	//   ....[11]....
        /*00bc*/ 	.word	0x000033e0


	//   ....[12]....
        /*00c0*/ 	.word	0x00003420


	//   ....[13]....
        /*00c4*/ 	.word	0x00003440


	//   ....[14]....
        /*00c8*/ 	.word	0x00003450


	//   ....[15]....
        /*00cc*/ 	.word	0x00003470


	//   ....[16]....
        /*00d0*/ 	.word	0x00004a80


	//   ....[17]....
        /*00d4*/ 	.word	0x00004ac0


	//   ....[18]....
        /*00d8*/ 	.word	0x00004ad0


	//   ....[19]....
        /*00dc*/ 	.word	0x00004b10


	//   ....[20]....
        /*00e0*/ 	.word	0x00004b40


	//   ....[21]....
        /*00e4*/ 	.word	0x00004b60


	//   ....[22]....
        /*00e8*/ 	.word	0x00004b70


	//   ....[23]....
        /*00ec*/ 	.word	0x00004bd0


	//----- nvinfo : EIATTR_EXIT_INSTR_OFFSETS
	.align		4
.L_532:
        /*00f0*/ 	.byte	0x04, 0x1c
        /*00f2*/ 	.short	(.L_534 - .L_533)


	//   ....[0]....
.L_533:
        /*00f4*/ 	.word	0x00000140


	//   ....[1]....
        /*00f8*/ 	.word	0x00006990


	//----- nvinfo : EIATTR_CRS_STACK_SIZE
	.align		4
.L_534:
        /*00fc*/ 	.byte	0x04, 0x1e
        /*00fe*/ 	.short	(.L_536 - .L_535)
.L_535:
        /*0100*/ 	.word	0x00000000


	//----- nvinfo : EIATTR_CBANK_PARAM_SIZE
	.align		4
.L_536:
        /*0104*/ 	.byte	0x03, 0x19
        /*0106*/ 	.short	0x01d0


	//----- nvinfo : EIATTR_PARAM_CBANK
	.align		4
        /*0108*/ 	.byte	0x04, 0x0a
        /*010a*/ 	.short	(.L_538 - .L_537)
	.align		4
.L_537:
        /*010c*/ 	.word	index@(.nv.constant0._ZN5flash16flash_fwd_kernelI23Flash_fwd_kernel_traitsILi128ELi128ELi32ELi4ELb0ELb0EN7cutlass6half_tE19Flash_kernel_traitsILi128ELi128ELi32ELi4ES3_EELb0ELb0ELb0ELb0ELb1ELb1ELb0ELb0EEEvNS_16Flash_fwd_paramsE)
        /*0110*/ 	.short	0x0210
        /*0112*/ 	.short	0x01d0


	//----- nvinfo : EIATTR_SW_WAR
	.align		4
.L_538:
        /*0114*/ 	.byte	0x04, 0x36
        /*0116*/ 	.short	(.L_540 - .L_539)
.L_539:
        /*0118*/ 	.word	0x00000008
.L_540:


//--------------------- .nv.info._ZN5flash16flash_fwd_kernelI23Flash_fwd_kernel_traitsILi128ELi128ELi32ELi4ELb0ELb0EN7cutlass6half_tE19Flash_kernel_traitsILi128ELi128ELi32ELi4ES3_EELb0ELb0ELb0ELb0ELb0ELb0ELb0ELb0EEEvNS_16Flash_fwd_paramsE --------------------------
	.section	.nv.info._ZN5flash16flash_fwd_kernelI23Flash_fwd_kernel_traitsILi128ELi128ELi32ELi4ELb0ELb0EN7cutlass6half_tE19Flash_kernel_traitsILi128ELi128ELi32ELi4ES3_EELb0ELb0ELb0ELb0ELb0ELb0ELb0ELb0EEEvNS_16Flash_fwd_paramsE,"",@"SHT_CUDA_INFO"
	.sectionflags	@""
	.align	4


	//----- nvinfo : EIATTR_CUDA_API_VERSION
	.align		4
        /*0000*/ 	.byte	0x04, 0x37
        /*0002*/ 	.short	(.L_542 - .L_541)
.L_541:
        /*0004*/ 	.word	0x00000082


	//----- nvinfo : EIATTR_KPARAM_INFO
	.align		4
.L_542:
        /*0008*/ 	.byte	0x04, 0x17
        /*000a*/ 	.short	(.L_544 - .L_543)
.L_543:
        /*000c*/ 	.word	0x00000000
        /*0010*/ 	.short	0x0000
        /*0012*/ 	.short	0x0000
        /*0014*/ 	.byte	0x00, 0xf0, 0x41, 0x07


	//----- nvinfo : EIATTR_SPARSE_MMA_MASK
	.align		4
.L_544:
        /*0018*/ 	.byte	0x03, 0x50
        /*001a*/ 	.short	0x0000


	//----- nvinfo : EIATTR_MAXREG_COUNT
	.align		4
        /*001c*/ 	.byte	0x03, 0x1b
        /*001e*/ 	.short	0x00ff


	//----- nvinfo : EIATTR_NUM_BARRIERS
	.align		4
        /*0020*/ 	.byte	0x02, 0x4c
        /*0022*/ 	.byte	0x01
	.zero		1


	//----- nvinfo : EIATTR_ANNOTATIONS
	.align		4
        /*0024*/ 	.byte	0x04, 0x55
        /*0026*/ 	.short	(.L_546 - .L_545)


	//   ....[0]....
.L_545:
        /*0028*/ 	.word	0x00000001
        /*002c*/ 	.byte	0x10, 0x02, 0x00, 0x00, 0x01, 0x00, 0x00, 0x00, 0x50, 0x04, 0x00, 0x00, 0x01, 0x00, 0x00, 0x00
        /*003c*/ 	.byte	0xa0, 0x0c, 0x00, 0x00, 0x01, 0x00, 0x00, 0x00, 0xc0, 0x0c, 0x00, 0x00, 0x01, 0x00, 0x00, 0x00
        /*004c*/ 	.byte	0xa0, 0x22, 0x00, 0x00, 0x01, 0x00, 0x00, 0x00, 0xe0, 0x2a, 0x00, 0x00, 0x01, 0x00, 0x00, 0x00
        /*005c*/ 	.byte	0x90, 0x45, 0x00, 0x00, 0x01, 0x00, 0x00, 0x00, 0x60, 0x48, 0x00, 0x00, 0x01, 0x00, 0x00, 0x00
        /*006c*/ 	.byte	0x90, 0x48, 0x00, 0x00, 0x01, 0x00, 0x00, 0x00, 0x70, 0x6a, 0x00, 0x00, 0x01, 0x00, 0x00, 0x00
        /*007c*/ 	.byte	0x20, 0x72, 0x00, 0x00, 0x01, 0x00, 0x00, 0x00, 0x70, 0x84, 0x00, 0x00, 0x01, 0x00, 0x00, 0x00
        /*008c*/ 	.byte	0x10, 0x93, 0x00, 0x00, 0x01, 0x00, 0x00, 0x00, 0xa0, 0x9b, 0x00, 0x00


	//----- nvinfo : EIATTR_MERCURY_ISA_VERSION
	.align		4
.L_546:
        /*0098*/ 	.byte	0x03, 0x5f
        /*009a*/ 	.short	0x0101


	//----- nvinfo : EIATTR_COOP_GROUP_MASK_REGIDS
	.align		4
        /*009c*/ 	.byte	0x04, 0x29
        /*009e*/ 	.short	(.L_548 - .L_547)


	//   ....[0]....
.L_547:
        /*00a0*/ 	.word	0xffffffff


	//   ....[1]....
        /*00a4*/ 	.word	0xffffffff


	//   ....[2]....
        /*00a8*/ 	.word	0xffffffff


	//   ....[3]....
        /*00ac*/ 	.word	0xffffffff


	//   ....[4]....
        /*00b0*/ 	.word	0xffffffff


	//   ....[5]....
        /*00b4*/ 	.word	0xffffffff


	//   ....[6]....
        /*00b8*/ 	.word	0xffffffff


	//   ....[7]....
        /*00bc*/ 	.word	0xffffffff


	//   ....[8]....
        /*00c0*/ 	.word	0xffffffff


	//   ....[9]....
        /*00c4*/ 	.word	0xffffffff


	//   ....[10]....
        /*00c8*/ 	.word	0xffffffff


	//   ....[11]....
        /*00cc*/ 	.word	0xffffffff


	//   ....[12]....
        /*00d0*/ 	.word	0xffffffff


	//   ....[13]....
        /*00d4*/ 	.word	0xffffffff


	//   ....[14]....
        /*00d8*/ 	.word	0xffffffff


	//   ....[15]....
        /*00dc*/ 	.word	0xffffffff


	//   ....[16]....
        /*00e0*/ 	.word	0xffffffff


	//   ....[17]....
        /*00e4*/ 	.word	0xffffffff


	//   ....[18]....
        /*00e8*/ 	.word	0xffffffff


	//   ....[19]....
        /*00ec*/ 	.word	0xffffffff


	//   ....[20]....
        /*00f0*/ 	.word	0xffffffff


	//   ....[21]....
        /*00f4*/ 	.word	0xffffffff


	//   ....[22]....
        /*00f8*/ 	.word	0xffffffff


	//   ....[23]....
        /*00fc*/ 	.word	0xffffffff


	//----- nvinfo : EIATTR_COOP_GROUP_INSTR_OFFSETS
	.align		4
.L_548:
        /*0100*/ 	.byte	0x04, 0x28
        /*0102*/ 	.short	(.L_550 - .L_549)


	//   ....[0]....
.L_549:
        /*0104*/ 	.word	0x00003600


	//   ....[1]....
        /*0108*/ 	.word	0x00003620


	//   ....[2]....
        /*010c*/ 	.word	0x000036c0


	//   ....[3]....
        /*0110*/ 	.word	0x000036e0


	//   ....[4]....
        /*0114*/ 	.word	0x000037e0


	//   ....[5]....
        /*0118*/ 	.word	0x000038f0


	//   ....[6]....
        /*011c*/ 	.word	0x000039f0


	//   ....[7]....
        /*0120*/ 	.word	0x00003bc0


	//   ....[8]....
        /*0124*/ 	.word	0x000052f0


	//   ....[9]....
        /*0128*/ 	.word	0x00005370


	//   ....[10]....
        /*012c*/ 	.word	0x000053a0


	//   ....[11]....
        /*0130*/ 	.word	0x000053d0


	//   ....[12]....
        /*0134*/ 	.word	0x00005410


	//   ....[13]....
        /*0138*/ 	.word	0x00005430


	//   ....[14]....
        /*013c*/ 	.word	0x00005440


	//   ....[15]....
        /*0140*/ 	.word	0x00005460


	//   ....[16]....
        /*0144*/ 	.word	0x00006aa0


	//   ....[17]....
        /*0148*/ 	.word	0x00006ab0


	//   ....[18]....
        /*014c*/ 	.word	0x00006ad0


	//   ....[19]....
        /*0150*/ 	.word	0x00006b00


	//   ....[20]....
        /*0154*/ 	.word	0x00006b20


	//   ....[21]....
        /*0158*/ 	.word	0x00006b30


	//   ....[22]....
        /*015c*/ 	.word	0x00006b60


	//   ....[23]....
        /*0160*/ 	.word	0x00006ba0


	//----- nvinfo : EIATTR_EXIT_INSTR_OFFSETS
	.align		4
.L_550:
        /*0164*/ 	.byte	0x04, 0x1c
        /*0166*/ 	.short	(.L_552 - .L_551)


	//   ....[0]....
.L_551:
        /*0168*/ 	.word	0x00000330


	//   ....[1]....
        /*016c*/ 	.word	0x000091d0


	//   ....[2]....
        /*0170*/ 	.word	0x000092e0


	//   ....[3]....
        /*0174*/ 	.word	0x00009300


	//   ....[4]....
        /*0178*/ 	.word	0x0000a720


	//   ....[5]....
        /*017c*/ 	.word	0x0000a7b0


	//----- nvinfo : EIATTR_CRS_STACK_SIZE
	.align		4
.L_552:
        /*0180*/ 	.byte	0x04, 0x1e
        /*0182*/ 	.short	(.L_554 - .L_553)
.L_553:
        /*0184*/ 	.word	0x00000000


	//----- nvinfo : EIATTR_CBANK_PARAM_SIZE
	.align		4
.L_554:
        /*0188*/ 	.byte	0x03, 0x19
        /*018a*/ 	.short	0x01d0


	//----- nvinfo : EIATTR_PARAM_CBANK
	.align		4
        /*018c*/ 	.byte	0x04, 0x0a
        /*018e*/ 	.short	(.L_556 - .L_555)
	.align		4
.L_555:
        /*0190*/ 	.word	index@(.nv.constant0._ZN5flash16flash_fwd_kernelI23Flash_fwd_kernel_traitsILi128ELi128ELi32ELi4ELb0ELb0EN7cutlass6half_tE19Flash_kernel_traitsILi128ELi128ELi32ELi4ES3_EELb0ELb0ELb0ELb0ELb0ELb0ELb0ELb0EEEvNS_16Flash_fwd_paramsE)
        /*0194*/ 	.short	0x0210
        /*0196*/ 	.short	0x01d0


	//----- nvinfo : EIATTR_SW_WAR
	.align		4
.L_556:
        /*0198*/ 	.byte	0x04, 0x36
        /*019a*/ 	.short	(.L_558 - .L_557)
.L_557:
        /*019c*/ 	.word	0x00000008
.L_558:


//--------------------- .nv.info._ZN5flash16flash_fwd_kernelI23Flash_fwd_kernel_traitsILi128ELi128ELi32ELi4ELb0ELb0EN7cutlass6half_tE19Flash_kernel_traitsILi128ELi128ELi32ELi4ES3_EELb0ELb0ELb0ELb1ELb0ELb0ELb0ELb0EEEvNS_16Flash_fwd_paramsE --------------------------
	.section	.nv.info._ZN5flash16flash_fwd_kernelI23Flash_fwd_kernel_traitsILi128ELi128ELi32ELi4ELb0ELb0EN7cutlass6half_tE19Flash_kernel_traitsILi128ELi128ELi32ELi4ES3_EELb0ELb0ELb0ELb1ELb0ELb0ELb0ELb0EEEvNS_16Flash_fwd_paramsE,"",@"SHT_CUDA_INFO"
	.sectionflags	@""
	.align	4


	//----- nvinfo : EIATTR_CUDA_API_VERSION
	.align		4
        /*0000*/ 	.byte	0x04, 0x37
        /*0002*/ 	.short	(.L_560 - .L_559)
.L_559:
        /*0004*/ 	.word	0x00000082


	//----- nvinfo : EIATTR_KPARAM_INFO
	.align		4
.L_560:
        /*0008*/ 	.byte	0x04, 0x17
        /*000a*/ 	.short	(.L_562 - .L_561)
.L_561:
        /*000c*/ 	.word	0x00000000
        /*0010*/ 	.short	0x0000
        /*0012*/ 	.short	0x0000
        /*0014*/ 	.byte	0x00, 0xf0, 0x41, 0x07


	//----- nvinfo : EIATTR_SPARSE_MMA_MASK
	.align		4
.L_562:
        /*0018*/ 	.byte	0x03, 0x50
        /*001a*/ 	.short	0x0000


	//----- nvinfo : EIATTR_MAXREG_COUNT
	.align		4
        /*001c*/ 	.byte	0x03, 0x1b
        /*001e*/ 	.short	0x00ff


	//----- nvinfo : EIATTR_NUM_BARRIERS
	.align		4
        /*0020*/ 	.byte	0x02, 0x4c
        /*0022*/ 	.byte	0x01
	.zero		1


	//----- nvinfo : EIATTR_ANNOTATIONS
	.align		4
        /*0024*/ 	.byte	0x04, 0x55
        /*0026*/ 	.short	(.L_564 - .L_563)


	//   ....[0]....
.L_563:
        /* <DEDUP_REMOVED lines=8> */


	//----- nvinfo : EIATTR_MERCURY_ISA_VERSION
	.align		4
.L_564:
        /*0098*/ 	.byte	0x03, 0x5f
        /*009a*/ 	.short	0x0101


	//----- nvinfo : EIATTR_COOP_GROUP_MASK_REGIDS
	.align		4
        /*009c*/ 	.byte	0x04, 0x29
        /*009e*/ 	.short	(.L_566 - .L_565)


	//   ....[0]....
.L_565:
        /*00a0*/ 	.word	0xffffffff


	//   ....[1]....
        /*00a4*/ 	.word	0xffffffff


	//   ....[2]....
        /*00a8*/ 	.word	0xffffffff


	//   ....[3]....
        /*00ac*/ 	.word	0xffffffff


	//   ....[4]....
        /*00b0*/ 	.word	0xffffffff


	//   ....[5]....
        /*00b4*/ 	.word	0xffffffff


	//   ....[6]....
        /*00b8*/ 	.word	0xffffffff


	//   ....[7]....
        /*00bc*/ 	.word	0xffffffff


	//   ....[8]....
        /*00c0*/ 	.word	0xffffffff


	//   ....[9]....
        /*00c4*/ 	.word	0xffffffff


	//   ....[10]....
        /*00c8*/ 	.word	0xffffffff


	//   ....[11]....
        /*00cc*/ 	.word	0xffffffff


	//   ....[12]....
        /*00d0*/ 	.word	0xffffffff


	//   ....[13]....
        /*00d4*/ 	.word	0xffffffff


	//   ....[14]....
        /*00d8*/ 	.word	0xffffffff


	//   ....[15]....
        /*00dc*/ 	.word	0xffffffff


	//   ....[16]....
        /*00e0*/ 	.word	0xffffffff


	//   ....[17]....
        /*00e4*/ 	.word	0xffffffff


	//   ....[18]....
        /*00e8*/ 	.word	0xffffffff


	//   ....[19]....
        /*00ec*/ 	.word	0xffffffff


	//   ....[20]....
        /*00f0*/ 	.word	0xffffffff


	//   ....[21]....
        /*00f4*/ 	.word	0xffffffff


	//   ....[22]....
        /*00f8*/ 	.word	0xffffffff


	//   ....[23]....
        /*00fc*/ 	.word	0xffffffff


	//----- nvinfo : EIATTR_COOP_GROUP_INSTR_OFFSETS
	.align		4
.L_566:
        /*0100*/ 	.byte	0x04, 0x28
        /*0102*/ 	.short	(.L_568 - .L_567)


	//   ....[0]....
.L_567:
        /*0104*/ 	.word	0x00004130


	//   ....[1]....
        /*0108*/ 	.word	0x00004150


	//   ....[2]....
        /*010c*/ 	.word	0x000041f0


	//   ....[3]....
        /*0110*/ 	.word	0x00004210


	//   ....[4]....
        /*0114*/ 	.word	0x00004310


	//   ....[5]....
        /*0118*/ 	.word	0x00004430


	//   ....[6]....
        /*011c*/ 	.word	0x00004560


	//   ....[7]....
        /*0120*/ 	.word	0x00004710


	//   ....[8]....
        /*0124*/ 	.word	0x00006550


	//   ....[9]....
        /*0128*/ 	.word	0x000065b0


	//   ....[10]....
        /*012c*/ 	.word	0x00006630


	//   ....[11]....
        /*0130*/ 	.word	0x00006640


	//   ....[12]....
        /*0134*/ 	.word	0x00006680


	//   ....[13]....
        /*0138*/ 	.word	0x00006690


	//   ....[14]....
        /*013c*/ 	.word	0x000066d0


	//   ....[15]....
        /*0140*/ 	.word	0x000066e0


	//   ....[16]....
        /*0144*/ 	.word	0x00007d40


	//   ....[17]....
        /*0148*/ 	.word	0x00007d50


	//   ....[18]....
        /*014c*/ 	.word	0x00007d60


	//   ....[19]....
        /*0150*/ 	.word	0x00007d70


	//   ....[20]....
        /*0154*/ 	.word	0x00007dd0


	//   ....[21]....
        /*0158*/ 	.word	0x00007df0


	//   ....[22]....
        /*015c*/ 	.word	0x00007e10


	//   ....[23]....
        /*0160*/ 	.word	0x00007e20


	//----- nvinfo : EIATTR_EXIT_INSTR_OFFSETS
	.align		4
.L_568:
        /*0164*/ 	.byte	0x04, 0x1c
        /*0166*/ 	.short	(.L_570 - .L_569)


	//   ....[0]....
.L_569:
        /*0168*/ 	.word	0x00000330


	//   ....[1]....
        /*016c*/ 	.word	0x0000a4e0


	//   ....[2]....
        /*0170*/ 	.word	0x0000a5f0


	//   ....[3]....
        /*0174*/ 	.word	0x0000a610


	//   ....[4]....
        /*0178*/ 	.word	0x0000ba30


	//   ....[5]....
        /*017c*/ 	.word	0x0000bac0


	//----- nvinfo : EIATTR_CRS_STACK_SIZE
	.align		4
.L_570:
        /*0180*/ 	.byte	0x04, 0x1e
        /*0182*/ 	.short	(.L_572 - .L_571)
.L_571:
        /*0184*/ 	.word	0x00000000


	//----- nvinfo : EIATTR_CBANK_PARAM_SIZE
	.align		4
.L_572:
        /*0188*/ 	.byte	0x03, 0x19
        /*018a*/ 	.short	0x01d0


	//----- nvinfo : EIATTR_PARAM_CBANK
	.align		4
        /*018c*/ 	.byte	0x04, 0x0a
        /*018e*/ 	.short	(.L_574 - .L_573)
	.align		4
.L_573:
        /*0190*/ 	.word	index@(.nv.constant0._ZN5flash16flash_fwd_kernelI23Flash_fwd_kernel_traitsILi128ELi128ELi32ELi4ELb0ELb0EN7cutlass6half_tE19Flash_kernel_traitsILi128ELi128ELi32ELi4ES3_EELb0ELb0ELb0ELb1ELb0ELb0ELb0ELb0EEEvNS_16Flash_fwd_paramsE)
        /*0194*/ 	.short	0x0210
        /*0196*/ 	.short	0x01d0


	//----- nvinfo : EIATTR_SW_WAR
	.align		4
.L_574:
        /*0198*/ 	.byte	0x04, 0x36
        /*019a*/ 	.short	(.L_576 - .L_575)
.L_575:
        /*019c*/ 	.word	0x00000008
.L_576:


//--------------------- .nv.info._ZN5flash16flash_fwd_kernelI23Flash_fwd_kernel_traitsILi128ELi128ELi32ELi4ELb0ELb0EN7cutlass6half_tE19Flash_kernel_traitsILi128ELi128ELi32ELi4ES3_EELb0ELb0ELb1ELb0ELb0ELb1ELb0ELb0EEEvNS_16Flash_fwd_paramsE --------------------------
	.section	.nv.info._ZN5flash16flash_fwd_kernelI23Flash_fwd_kernel_traitsILi128ELi128ELi32ELi4ELb0ELb0EN7cutlass6half_tE19Flash_kernel_traitsILi128ELi128ELi32ELi4ES3_EELb0ELb0ELb1ELb0ELb0ELb1ELb0ELb0EEEvNS_16Flash_fwd_paramsE,"",@"SHT_CUDA_INFO"
	.sectionflags	@""
	.align	4


	//----- nvinfo : EIATTR_CUDA_API_VERSION
	.align		4
        /*0000*/ 	.byte	0x04, 0x37
        /*0002*/ 	.short	(.L_578 - .L_577)
.L_577:
        /*0004*/ 	.word	0x00000082


	//----- nvinfo : EIATTR_KPARAM_INFO
	.align		4
.L_578:
        /*0008*/ 	.byte	0x04, 0x17
        /*000a*/ 	.short	(.L_580 - .L_579)
.L_579:
        /*000c*/ 	.word	0x00000000
        /*0010*/ 	.short	0x0000
        /*0012*/ 	.short	0x0000
        /*0014*/ 	.byte	0x00, 0xf0, 0x41, 0x07


	//----- nvinfo : EIATTR_SPARSE_MMA_MASK
	.align		4
.L_580:
        /*0018*/ 	.byte	0x03, 0x50
        /*001a*/ 	.short	0x0000


	//----- nvinfo : EIATTR_MAXREG_COUNT
	.align		4
        /*001c*/ 	.byte	0x03, 0x1b
        /*001e*/ 	.short	0x00ff


	//----- nvinfo : EIATTR_NUM_BARRIERS
	.align		4
        /*0020*/ 	.byte	0x02, 0x4c
        /*0022*/ 	.byte	0x01
	.zero		1


	//----- nvinfo : EIATTR_ANNOTATIONS
	.align		4
        /*0024*/ 	.byte	0x04, 0x55
        /*0026*/ 	.short	(.L_582 - .L_581)


	//   ....[0]....
.L_581:
        /* <DEDUP_REMOVED lines=26> */


	//----- nvinfo : EIATTR_MERCURY_ISA_VERSION
	.align		4
.L_582:
        /*01b8*/ 	.byte	0x03, 0x5f
        /*01ba*/ 	.short	0x0101


	//----- nvinfo : EIATTR_COOP_GROUP_MASK_REGIDS
	.align		4
        /*01bc*/ 	.byte	0x04, 0x29
        /*01be*/ 	.short	(.L_584 - .L_583)


	//   ....[0]....
.L_583:
        /*01c0*/ 	.word	0xffffffff


	//   ....[1]....
        /*01c4*/ 	.word	0xffffffff


	//   ....[2]....
        /*01c8*/ 	.word	0xffffffff


	//   ....[3]....
        /*01cc*/ 	.word	0xffffffff


	//   ....[4]....
        /*01d0*/ 	.word	0xffffffff


	//   ....[5]....
        /*01d4*/ 	.word	0xffffffff


	//   ....[6]....
        /*01d8*/ 	.word	0xffffffff


	//   ....[7]....
        /*01dc*/ 	.word	0xffffffff


	//   ....[8]....
        /*01e0*/ 	.word	0xffffffff


	//   ....[9]....
        /*01e4*/ 	.word	0xffffffff


	//   ....[10]....
        /*01e8*/ 	.word	0xffffffff


	//   ....[11]....
        /*01ec*/ 	.word	0xffffffff


	//   ....[12]....
        /*01f0*/ 	.word	0xffffffff


	//   ....[13]....
        /*01f4*/ 	.word	0xffffffff


	//   ....[14]....
        /*01f8*/ 	.word	0xffffffff


	//   ....[15]....
        /*01fc*/ 	.word	0xffffffff


	//   ....[16]....
        /*0200*/ 	.word	0xffffffff


	//   ....[17]....
        /*0204*/ 	.word	0xffffffff


	//   ....[18]....
        /*0208*/ 	.word	0xffffffff


	//   ....[19]....
        /*020c*/ 	.word	0xffffffff


	//   ....[20]....
        /*0210*/ 	.word	0xffffffff


	//   ....[21]....
        /*0214*/ 	.word	0xffffffff


	//   ....[22]....
        /*0218*/ 	.word	0xffffffff


	//   ....[23]....
        /*021c*/ 	.word	0xffffffff


	//   ....[24]....
        /*0220*/ 	.word	0xffffffff


	//   ....[25]....
        /*0224*/ 	.word	0xffffffff


	//   ....[26]....
        /*0228*/ 	.word	0xffffffff


	//   ....[27]....
        /*022c*/ 	.word	0xffffffff


	//   ....[28]....
        /*0230*/ 	.word	0xffffffff


	//   ....[29]....
        /*0234*/ 	.word	0xffffffff


	//   ....[30]....
        /*0238*/ 	.word	0xffffffff


	//   ....[31]....
        /*023c*/ 	.word	0xffffffff


	//   ....[32]....
        /*0240*/ 	.word	0xffffffff


	//   ....[33]....
        /*0244*/ 	.word	0xffffffff


	//   ....[34]....
        /*0248*/ 	.word	0xffffffff


	//   ....[35]....
        /*024c*/ 	.word	0xffffffff


	//   ....[36]....
        /*0250*/ 	.word	0xffffffff


	//   ....[37]....
        /*0254*/ 	.word	0xffffffff


	//   ....[38]....
        /*0258*/ 	.word	0xffffffff


	//   ....[39]....
        /*025c*/ 	.word	0xffffffff


	//   ....[40]....
        /*0260*/ 	.word	0xffffffff


	//   ....[41]....
        /*0264*/ 	.word	0xffffffff


	//   ....[42]....
        /*0268*/ 	.word	0xffffffff


	//   ....[43]....
        /*026c*/ 	.word	0xffffffff


	//   ....[44]....
        /*0270*/ 	.word	0xffffffff


	//   ....[45]....
        /*0274*/ 	.word	0xffffffff


	//   ....[46]....
        /*0278*/ 	.word	0xffffffff


	//   ....[47]....
        /*027c*/ 	.word	0xffffffff


	//   ....[48]....
        /*0280*/ 	.word	0xffffffff


	//   ....[49]....
        /*0284*/ 	.word	0xffffffff


	//   ....[50]....
        /*0288*/ 	.word	0xffffffff


	//   ....[51]....
        /*028c*/ 	.word	0xffffffff


	//   ....[52]....
        /*0290*/ 	.word	0xffffffff


	//   ....[53]....
        /*0294*/ 	.word	0xffffffff


	//   ....[54]....
        /*0298*/ 	.word	0xffffffff


	//   ....[55]....
        /*029c*/ 	.word	0xffffffff


	//----- nvinfo : EIATTR_COOP_GROUP_INSTR_OFFSETS
	.align		4
.L_584:
        /*02a0*/ 	.byte	0x04, 0x28
        /*02a2*/ 	.short	(.L_586 - .L_585)


	//   ....[0]....
.L_585:
        /*02a4*/ 	.word	0x00003ed0


	//   ....[1]....
        /*02a8*/ 	.word	0x00004050


	//   ....[2]....
        /*02ac*/ 	.word	0x00004090


	//   ....[3]....
        /*02b0*/ 	.word	0x000041a0


	//   ....[4]....
        /*02b4*/ 	.word	0x00004430


	//   ....[5]....
        /*02b8*/ 	.word	0x00004700


	//   ....[6]....
        /*02bc*/ 	.word	0x000047d0


	//   ....[7]....
        /*02c0*/ 	.word	0x000048d0


	//   ....[8]....
        /*02c4*/ 	.word	0x00006080


	//   ....[9]....
        /*02c8*/ 	.word	0x00006270


	//   ....[10]....
        /*02cc*/ 	.word	0x00006390


	//   ....[11]....
        /*02d0*/ 	.word	0x00006480


	//   ....[12]....
        /*02d4*/ 	.word	0x00006540


	//   ....[13]....
        /*02d8*/ 	.word	0x00006570


	//   ....[14]....
        /*02dc*/ 	.word	0x00006630


	//   ....[15]....
        /*02e0*/ 	.word	0x00006670


	//   ....[16]....
        /*02e4*/ 	.word	0x00008a40


	//   ....[17]....
        /*02e8*/ 	.word	0x00008c00


	//   ....[18]....
        /*02ec*/ 	.word	0x00008d40


	//   ....[19]....
        /*02f0*/ 	.word	0x00008ec0


	//   ....[20]....
        /*02f4*/ 	.word	0x00008f20


	//   ....[21]....
        /*02f8*/ 	.word	0x00008f50


	//   ....[22]....
        /*02fc*/ 	.word	0x00008ff0


	//   ....[23]....
        /*0300*/ 	.word	0x00009030


	//   ....[24]....
        /*0304*/ 	.word	0x0000b5e0


	//   ....[25]....
        /*0308*/ 	.word	0x0000b7a0


	//   ....[26]....
        /*030c*/ 	.word	0x0000b8c0


	//   ....[27]....
        /*0310*/ 	.word	0x0000b9c0


	//   ....[28]....
        /*0314*/ 	.word	0x0000ba70


	//   ....[29]....
        /*0318*/ 	.word	0x0000baa0


	//   ....[30]....
        /*031c*/ 	.word	0x0000bb00


	//   ....[31]....
        /*0320*/ 	.word	0x0000bb80


	//   ....[32]....
        /*0324*/ 	.word	0x0000e100


	//   ....[33]....
        /*0328*/ 	.word	0x0000e2a0


	//   ....[34]....
        /*032c*/ 	.word	0x0000e350


	//   ....[35]....
        /*0330*/ 	.word	0x0000e4e0


	//   ....[36]....
        /*0334*/ 	.word	0x0000e550


	//   ....[37]....
        /*0338*/ 	.word	0x0000e580


	//   ....[38]....
        /*033c*/ 	.word	0x0000e5f0


	//   ....[39]....
        /*0340*/ 	.word	0x0000e630


	//   ....[40]....
        /*0344*/ 	.word	0x00010ba0


	//   ....[41]....
        /*0348*/ 	.word	0x00010e90


	//   ....[42]....
        /*034c*/ 	.word	0x00010f60


	//   ....[43]....
        /*0350*/ 	.word	0x00010f90


	//   ....[44]....
        /*0354*/ 	.word	0x00010fc0


	//   ....[45]....
        /*0358*/ 	.word	0x00011050


	//   ....[46]....
        /*035c*/ 	.word	0x00011080


	//   ....[47]....
        /*0360*/ 	.word	0x00011090


	//   ....[48]....
        /*0364*/ 	.word	0x00012860


	//   ....[49]....
        /*0368*/ 	.word	0x00012870


	//   ....[50]....
        /*036c*/ 	.word	0x00012880


	//   ....[51]....
        /*0370*/ 	.word	0x000128a0


	//   ....[52]....
        /*0374*/ 	.word	0x000128c0


	//   ....[53]....
        /*0378*/ 	.word	0x000128e0


	//   ....[54]....
        /*037c*/ 	.word	0x00012900


	//   ....[55]....
        /*0380*/ 	.word	0x00012930


	//----- nvinfo : EIATTR_EXIT_INSTR_OFFSETS
	.align		4
.L_586:
        /*0384*/ 	.byte	0x04, 0x1c
        /*0386*/ 	.short	(.L_588 - .L_587)


	//   ....[0]....
.L_587:
        /*0388*/ 	.word	0x000004b0


	//   ....[1]....
        /*038c*/ 	.word	0x000018c0


	//   ....[2]....
        /*0390*/ 	.word	0x00001950


	//   ....[3]....
        /*0394*/ 	.word	0x00014e50


	//   ....[4]....
        /*0398*/ 	.word	0x00014f40


	//----- nvinfo : EIATTR_CRS_STACK_SIZE
	.align		4
.L_588:
        /*039c*/ 	.byte	0x04, 0x1e
        /*039e*/ 	.short	(.L_590 - .L_589)
.L_589:
        /*03a0*/ 	.word	0x00000000


	//----- nvinfo : EIATTR_CBANK_PARAM_SIZE
	.align		4
.L_590:
        /*03a4*/ 	.byte	0x03, 0x19
        /*03a6*/ 	.short	0x01d0


	//----- nvinfo : EIATTR_PARAM_CBANK
	.align		4
        /*03a8*/ 	.byte	0x04, 0x0a
        /*03aa*/ 	.short	(.L_592 - .L_591)
	.align		4
.L_591:
        /*03ac*/ 	.word	index@(.nv.constant0._ZN5flash16flash_fwd_kernelI23Flash_fwd_kernel_traitsILi128ELi128ELi32ELi4ELb0ELb0EN7cutlass6half_tE19Flash_kernel_traitsILi128ELi128ELi32ELi4ES3_EELb0ELb0ELb1ELb0ELb0ELb1ELb0ELb0EEEvNS_16Flash_fwd_paramsE)
        /*03b0*/ 	.short	0x0210
        /*03b2*/ 	.short	0x01d0


	//----- nvinfo : EIATTR_SW_WAR
	.align		4
.L_592:
        /*03b4*/ 	.byte	0x04, 0x36
        /*03b6*/ 	.short	(.L_594 - .L_593)
.L_593:
        /*03b8*/ 	.word	0x00000008
.L_594:


//--------------------- .nv.info._ZN5flash16flash_fwd_kernelI23Flash_fwd_kernel_traitsILi128ELi128ELi32ELi4ELb0ELb0EN7cutlass6half_tE19Flash_kernel_traitsILi128ELi128ELi32ELi4ES3_EELb0ELb0ELb1ELb0ELb0ELb0ELb0ELb0EEEvNS_16Flash_fwd_paramsE --------------------------
	.section	.nv.info._ZN5flash16flash_fwd_kernelI23Flash_fwd_kernel_traitsILi128ELi128ELi32ELi4ELb0ELb0EN7cutlass6half_tE19Flash_kernel_traitsILi128ELi128ELi32ELi4ES3_EELb0ELb0ELb1ELb0ELb0ELb0ELb0ELb0EEEvNS_16Flash_fwd_paramsE,"",@"SHT_CUDA_INFO"
	.sectionflags	@""
	.align	4


	//----- nvinfo : EIATTR_CUDA_API_VERSION
	.align		4
        /*0000*/ 	.byte	0x04, 0x37
        /*0002*/ 	.short	(.L_596 - .L_595)
.L_595:
        /*0004*/ 	.word	0x00000082


	//----- nvinfo : EIATTR_KPARAM_INFO
	.align		4
.L_596:
        /*0008*/ 	.byte	0x04, 0x17
        /*000a*/ 	.short	(.L_598 - .L_597)
.L_597:
        /*000c*/ 	.word	0x00000000
        /*0010*/ 	.short	0x0000
        /*0012*/ 	.short	0x0000
        /*0014*/ 	.byte	0x00, 0xf0, 0x41, 0x07


	//----- nvinfo : EIATTR_SPARSE_MMA_MASK
	.align		4
.L_598:
        /*0018*/ 	.byte	0x03, 0x50
        /*001a*/ 	.short	0x0000


	//----- nvinfo : EIATTR_MAXREG_COUNT
	.align		4
        /*001c*/ 	.byte	0x03, 0x1b
        /*001e*/ 	.short	0x00ff


	//----- nvinfo : EIATTR_NUM_BARRIERS
	.align		4
        /*0020*/ 	.byte	0x02, 0x4c
        /*0022*/ 	.byte	0x01
	.zero		1


	//----- nvinfo : EIATTR_ANNOTATIONS
	.align		4
        /*0024*/ 	.byte	0x04, 0x55
        /*0026*/ 	.short	(.L_600 - .L_599)


	//   ....[0]....
.L_599:
        /* <DEDUP_REMOVED lines=34> */


	//----- nvinfo : EIATTR_MERCURY_ISA_VERSION
	.align		4
.L_600:
        /*0238*/ 	.byte	0x03, 0x5f
        /*023a*/ 	.short	0x0101


	//----- nvinfo : EIATTR_COOP_GROUP_MASK_REGIDS
	.align		4
        /*023c*/ 	.byte	0x04, 0x29
        /*023e*/ 	.short	(.L_602 - .L_601)


	//   ....[0]....
.L_601:
        /*0240*/ 	.word	0xffffffff


	//   ....[1]....
        /*0244*/ 	.word	0xffffffff


	//   ....[2]....
        /*0248*/ 	.word	0xffffffff


	//   ....[3]....
        /*024c*/ 	.word	0xffffffff


	//   ....[4]....
        /*0250*/ 	.word	0xffffffff


	//   ....[5]....
        /*0254*/ 	.word	0xffffffff


	//   ....[6]....
        /*0258*/ 	.word	0xffffffff


	//   ....[7]....
        /*025c*/ 	.word	0xffffffff


	//   ....[8]....
        /*0260*/ 	.word	0xffffffff


	//   ....[9]....
        /*0264*/ 	.word	0xffffffff


	//   ....[10]....
        /*0268*/ 	.word	0xffffffff


	//   ....[11]....
        /*026c*/ 	.word	0xffffffff


	//   ....[12]....
        /*0270*/ 	.word	0xffffffff


	//   ....[13]....
        /*0274*/ 	.word	0xffffffff


	//   ....[14]....
        /*0278*/ 	.word	0xffffffff


	//   ....[15]....
        /*027c*/ 	.word	0xffffffff


	//   ....[16]....
        /*0280*/ 	.word	0xffffffff


	//   ....[17]....
        /*0284*/ 	.word	0xffffffff


	//   ....[18]....
        /*0288*/ 	.word	0xffffffff


	//   ....[19]....
        /*028c*/ 	.word	0xffffffff


	//   ....[20]....
        /*0290*/ 	.word	0xffffffff


	//   ....[21]....
        /*0294*/ 	.word	0xffffffff


	//   ....[22]....
        /*0298*/ 	.word	0xffffffff


	//   ....[23]....
        /*029c*/ 	.word	0xffffffff


	//   ....[24]....
        /*02a0*/ 	.word	0xffffffff


	//   ....[25]....
        /*02a4*/ 	.word	0xffffffff


	//   ....[26]....
        /*02a8*/ 	.word	0xffffffff


	//   ....[27]....
        /*02ac*/ 	.word	0xffffffff


	//   ....[28]....
        /*02b0*/ 	.word	0xffffffff


	//   ....[29]....
        /*02b4*/ 	.word	0xffffffff


	//   ....[30]....
        /*02b8*/ 	.word	0xffffffff


	//   ....[31]....
        /*02bc*/ 	.word	0xffffffff


	//   ....[32]....
        /*02c0*/ 	.word	0xffffffff


	//   ....[33]....
        /*02c4*/ 	.word	0xffffffff


	//   ....[34]....
        /*02c8*/ 	.word	0xffffffff


	//   ....[35]....
        /*02cc*/ 	.word	0xffffffff


	//   ....[36]....
        /*02d0*/ 	.word	0xffffffff


	//   ....[37]....
        /*02d4*/ 	.word	0xffffffff


	//   ....[38]....
        /*02d8*/ 	.word	0xffffffff


	//   ....[39]....
        /*02dc*/ 	.word	0xffffffff


	//   ....[40]....
        /*02e0*/ 	.word	0xffffffff


	//   ....[41]....
        /*02e4*/ 	.word	0xffffffff


	//   ....[42]....
        /*02e8*/ 	.word	0xffffffff


	//   ....[43]....
        /*02ec*/ 	.word	0xffffffff


	//   ....[44]....
        /*02f0*/ 	.word	0xffffffff


	//   ....[45]....
        /*02f4*/ 	.word	0xffffffff


	//   ....[46]....
        /*02f8*/ 	.word	0xffffffff


	//   ....[47]....
        /*02fc*/ 	.word	0xffffffff


	//   ....[48]....
        /*0300*/ 	.word	0xffffffff


	//   ....[49]....
        /*0304*/ 	.word	0xffffffff


	//   ....[50]....
        /*0308*/ 	.word	0xffffffff


	//   ....[51]....
        /*030c*/ 	.word	0xffffffff


	//   ....[52]....
        /*0310*/ 	.word	0xffffffff


	//   ....[53]....
        /*0314*/ 	.word	0xffffffff


	//   ....[54]....
        /*0318*/ 	.word	0xffffffff


	//   ....[55]....
        /*031c*/ 	.word	0xffffffff


	//----- nvinfo : EIATTR_COOP_GROUP_INSTR_OFFSETS
	.align		4
.L_602:
        /*0320*/ 	.byte	0x04, 0x28
        /*0322*/ 	.short	(.L_604 - .L_603)


	//   ....[0]....
.L_603:
        /*0324*/ 	.word	0x00005220


	//   ....[1]....
        /*0328*/ 	.word	0x00005240


	//   ....[2]....
        /*032c*/ 	.word	0x000052e0


	//   ....[3]....
        /*0330*/ 	.word	0x00005300


	//   ....[4]....
        /*0334*/ 	.word	0x00005400


	//   ....[5]....
        /*0338*/ 	.word	0x00005520


	//   ....[6]....
        /*033c*/ 	.word	0x00005620


	//   ....[7]....
        /*0340*/ 	.word	0x000057f0


	//   ....[8]....
        /*0344*/ 	.word	0x00007540


	//   ....[9]....
        /*0348*/ 	.word	0x00007590


	//   ....[10]....
        /*034c*/ 	.word	0x00007620


	//   ....[11]....
        /*0350*/ 	.word	0x00007660


	//   ....[12]....
        /*0354*/ 	.word	0x00007670


	//   ....[13]....
        /*0358*/ 	.word	0x00007700


	//   ....[14]....
        /*035c*/ 	.word	0x00007750


	//   ....[15]....
        /*0360*/ 	.word	0x00007880


	//   ....[16]....
        /*0364*/ 	.word	0x00009f00


	//   ....[17]....
        /*0368*/ 	.word	0x0000a100


	//   ....[18]....
        /*036c*/ 	.word	0x0000a360


	//   ....[19]....
        /*0370*/ 	.word	0x0000a3c0


	//   ....[20]....
        /*0374*/ 	.word	0x0000a410


	//   ....[21]....
        /*0378*/ 	.word	0x0000a480


	//   ....[22]....
        /*037c*/ 	.word	0x0000a4b0


	//   ....[23]....
        /*0380*/ 	.word	0x0000a4e0


	//   ....[24]....
        /*0384*/ 	.word	0x0000ccf0


	//   ....[25]....
        /*0388*/ 	.word	0x0000cf20


	//   ....[26]....
        /*038c*/ 	.word	0x0000cf50


	//   ....[27]....
        /*0390*/ 	.word	0x0000d100


	//   ....[28]....
        /*0394*/ 	.word	0x0000d130


	//   ....[29]....
        /*0398*/ 	.word	0x0000d170


	//   ....[30]....
        /*039c*/ 	.word	0x0000d220


	//   ....[31]....
        /*03a0*/ 	.word	0x0000d340


	//   ....[32]....
        /*03a4*/ 	.word	0x0000faf0


	//   ....[33]....
        /*03a8*/ 	.word	0x0000fce0


	//   ....[34]....
        /*03ac*/ 	.word	0x0000fe70


	//   ....[35]....
        /*03b0*/ 	.word	0x0000ff20


	//   ....[36]....
        /*03b4*/ 	.word	0x0000ff80


	//   ....[37]....
        /*03b8*/ 	.word	0x0000ffa0


	//   ....[38]....
        /*03bc*/ 	.word	0x00010020


	//   ....[39]....
        /*03c0*/ 	.word	0x00010070


	//   ....[40]....
        /*03c4*/ 	.word	0x00012b10


	//   ....[41]....
        /*03c8*/ 	.word	0x00012c30


	//   ....[42]....
        /*03cc*/ 	.word	0x00012d30


	//   ....[43]....
        /*03d0*/ 	.word	0x00012df0


	//   ....[44]....
        /*03d4*/ 	.word	0x00012e40


	//   ....[45]....
        /*03d8*/ 	.word	0x00012e70


	//   ....[46]....
        /*03dc*/ 	.word	0x00012f40


	//   ....[47]....
        /*03e0*/ 	.word	0x00012f70


	//   ....[48]....
        /*03e4*/ 	.word	0x000146e0


	//   ....[49]....
        /*03e8*/ 	.word	0x000146f0


	//   ....[50]....
        /*03ec*/ 	.word	0x00014700


	//   ....[51]....
        /*03f0*/ 	.word	0x00014710


	//   ....[52]....
        /*03f4*/ 	.word	0x00014740


	//   ....[53]....
        /*03f8*/ 	.word	0x00014760


	//   ....[54]....
        /*03fc*/ 	.word	0x00014780


	//   ....[55]....
        /*0400*/ 	.word	0x00014790


	//----- nvinfo : EIATTR_EXIT_INSTR_OFFSETS
	.align		4
.L_604:
        /*0404*/ 	.byte	0x04, 0x1c
        /*0406*/ 	.short	(.L_606 - .L_605)


	//   ....[0]....
.L_605:
        /*0408*/ 	.word	0x000004b0


	//   ....[1]....
        /*040c*/ 	.word	0x00001a50


	//   ....[2]....
        /*0410*/ 	.word	0x00001ae0


	//   ....[3]....
        /*0414*/ 	.word	0x00016e60


	//   ....[4]....
        /*0418*/ 	.word	0x00016f70


	//   ....[5]....
        /*041c*/ 	.word	0x00016f90


	//----- nvinfo : EIATTR_CRS_STACK_SIZE
	.align		4
.L_606:
        /*0420*/ 	.byte	0x04, 0x1e
        /*0422*/ 	.short	(.L_608 - .L_607)
.L_607:
        /*0424*/ 	.word	0x00000000


	//----- nvinfo : EIATTR_CBANK_PARAM_SIZE
	.align		4
.L_608:
        /*0428*/ 	.byte	0x03, 0x19
        /*042a*/ 	.short	0x01d0


	//----- nvinfo : EIATTR_PARAM_CBANK
	.align		4
        /*042c*/ 	.byte	0x04, 0x0a
        /*042e*/ 	.short	(.L_610 - .L_609)
	.align		4
.L_609:
        /*0430*/ 	.word	index@(.nv.constant0._ZN5flash16flash_fwd_kernelI23Flash_fwd_kernel_traitsILi128ELi128ELi32ELi4ELb0ELb0EN7cutlass6half_tE19Flash_kernel_traitsILi128ELi128ELi32ELi4ES3_EELb0ELb0ELb1ELb0ELb0ELb0ELb0ELb0EEEvNS_16Flash_fwd_paramsE)
        /*0434*/ 	.short	0x0210
        /*0436*/ 	.short	0x01d0


	//----- nvinfo : EIATTR_SW_WAR
	.align		4
.L_610:
        /*0438*/ 	.byte	0x04, 0x36
        /*043a*/ 	.short	(.L_612 - .L_611)
.L_611:
        /*043c*/ 	.word	0x00000008
.L_612:


//--------------------- .nv.info._ZN5flash16flash_fwd_kernelI23Flash_fwd_kernel_traitsILi128ELi128ELi32ELi4ELb0ELb0EN7cutlass6half_tE19Flash_kernel_traitsILi128ELi128ELi32ELi4ES3_EELb0ELb0ELb1ELb1ELb0ELb0ELb0ELb0EEEvNS_16Flash_fwd_paramsE --------------------------
	.section	.nv.info._ZN5flash16flash_fwd_kernelI23Flash_fwd_kernel_traitsILi128ELi128ELi32ELi4ELb0ELb0EN7cutlass6half_tE19Flash_kernel_traitsILi128ELi128ELi32ELi4ES3_EELb0ELb0ELb1ELb1ELb0ELb0ELb0ELb0EEEvNS_16Flash_fwd_paramsE,"",@"SHT_CUDA_INFO"
	.sectionflags	@""
	.align	4


	//----- nvinfo : EIATTR_CUDA_API_VERSION
	.align		4
        /*0000*/ 	.byte	0x04, 0x37
        /*0002*/ 	.short	(.L_614 - .L_613)
.L_613:
        /*0004*/ 	.word	0x00000082


	//----- nvinfo : EIATTR_KPARAM_INFO
	.align		4
.L_614:
        /*0008*/ 	.byte	0x04, 0x17
        /*000a*/ 	.short	(.L_616 - .L_615)
.L_615:
        /*000c*/ 	.word	0x00000000
        /*0010*/ 	.short	0x0000
        /*0012*/ 	.short	0x0000
        /*0014*/ 	.byte	0x00, 0xf0, 0x41, 0x07


	//----- nvinfo : EIATTR_SPARSE_MMA_MASK
	.align		4
.L_616:
        /*0018*/ 	.byte	0x03, 0x50
        /*001a*/ 	.short	0x0000


	//----- nvinfo : EIATTR_MAXREG_COUNT
	.align		4
        /*001c*/ 	.byte	0x03, 0x1b
        /*001e*/ 	.short	0x00ff


	//----- nvinfo : EIATTR_NUM_BARRIERS
	.align		4
        /*0020*/ 	.byte	0x02, 0x4c
        /*0022*/ 	.byte	0x01
	.zero		1


	//----- nvinfo : EIATTR_ANNOTATIONS
	.align		4
        /*0024*/ 	.byte	0x04, 0x55
        /*0026*/ 	.short	(.L_618 - .L_617)


	//   ....[0]....
.L_617:
        /* <DEDUP_REMOVED lines=35> */


	//----- nvinfo : EIATTR_MERCURY_ISA_VERSION
	.align		4
.L_618:
        /*0240*/ 	.byte	0x03, 0x5f
        /*0242*/ 	.short	0x0101


	//----- nvinfo : EIATTR_COOP_GROUP_MASK_REGIDS
	.align		4
        /*0244*/ 	.byte	0x04, 0x29
        /*0246*/ 	.short	(.L_620 - .L_619)


	//   ....[0]....
.L_619:
        /*0248*/ 	.word	0xffffffff


	//   ....[1]....
        /*024c*/ 	.word	0xffffffff


	//   ....[2]....
        /*0250*/ 	.word	0xffffffff


	//   ....[3]....
        /*0254*/ 	.word	0xffffffff


	//   ....[4]....
        /*0258*/ 	.word	0xffffffff


	//   ....[5]....
        /*025c*/ 	.word	0xffffffff


	//   ....[6]....
        /*0260*/ 	.word	0xffffffff


	//   ....[7]....
        /*0264*/ 	.word	0xffffffff


	//   ....[8]....
        /*0268*/ 	.word	0xffffffff


	//   ....[9]....
        /*026c*/ 	.word	0xffffffff


	//   ....[10]....
        /*0270*/ 	.word	0xffffffff


	//   ....[11]....
        /*0274*/ 	.word	0xffffffff


	//   ....[12]....
        /*0278*/ 	.word	0xffffffff


	//   ....[13]....
        /*027c*/ 	.word	0xffffffff


	//   ....[14]....
        /*0280*/ 	.word	0xffffffff


	//   ....[15]....
        /*0284*/ 	.word	0xffffffff


	//   ....[16]....
        /*0288*/ 	.word	0xffffffff


	//   ....[17]....
        /*028c*/ 	.word	0xffffffff


	//   ....[18]....
        /*0290*/ 	.word	0xffffffff


	//   ....[19]....
        /*0294*/ 	.word	0xffffffff


	//   ....[20]....
        /*0298*/ 	.word	0xffffffff


	//   ....[21]....
        /*029c*/ 	.word	0xffffffff


	//   ....[22]....
        /*02a0*/ 	.word	0xffffffff


	//   ....[23]....
        /*02a4*/ 	.word	0xffffffff


	//   ....[24]....
        /*02a8*/ 	.word	0xffffffff


	//   ....[25]....
        /*02ac*/ 	.word	0xffffffff


	//   ....[26]....
        /*02b0*/ 	.word	0xffffffff


	//   ....[27]....
        /*02b4*/ 	.word	0xffffffff


	//   ....[28]....
        /*02b8*/ 	.word	0xffffffff


	//   ....[29]....
        /*02bc*/ 	.word	0xffffffff


	//   ....[30]....
        /*02c0*/ 	.word	0xffffffff


	//   ....[31]....
        /*02c4*/ 	.word	0xffffffff


	//   ....[32]....
        /*02c8*/ 	.word	0xffffffff


	//   ....[33]....
        /*02cc*/ 	.word	0xffffffff


	//   ....[34]....
        /*02d0*/ 	.word	0xffffffff


	//   ....[35]....
        /*02d4*/ 	.word	0xffffffff


	//   ....[36]....
        /*02d8*/ 	.word	0xffffffff


	//   ....[37]....
        /*02dc*/ 	.word	0xffffffff


	//   ....[38]....
        /*02e0*/ 	.word	0xffffffff


	//   ....[39]....
        /*02e4*/ 	.word	0xffffffff


	//   ....[40]....
        /*02e8*/ 	.word	0xffffffff


	//   ....[41]....
        /*02ec*/ 	.word	0xffffffff


	//   ....[42]....
        /*02f0*/ 	.word	0xffffffff


	//   ....[43]....
        /*02f4*/ 	.word	0xffffffff


	//   ....[44]....
        /*02f8*/ 	.word	0xffffffff


	//   ....[45]....
        /*02fc*/ 	.word	0xffffffff


	//   ....[46]....
        /*0300*/ 	.word	0xffffffff


	//   ....[47]....
        /*0304*/ 	.word	0xffffffff


	//   ....[48]....
        /*0308*/ 	.word	0xffffffff


	//   ....[49]....
        /*030c*/ 	.word	0xffffffff


	//   ....[50]....
        /*0310*/ 	.word	0xffffffff


	//   ....[51]....
        /*0314*/ 	.word	0xffffffff


	//   ....[52]....
        /*0318*/ 	.word	0xffffffff


	//   ....[53]....
        /*031c*/ 	.word	0xffffffff


	//   ....[54]....
        /*0320*/ 	.word	0xffffffff


	//   ....[55]....
        /*0324*/ 	.word	0xffffffff


	//----- nvinfo : EIATTR_COOP_GROUP_INSTR_OFFSETS
	.align		4
.L_620:
        /*0328*/ 	.byte	0x04, 0x28
        /*032a*/ 	.short	(.L_622 - .L_621)


	//   ....[0]....
.L_621:
        /*032c*/ 	.word	0x00005d00


	//   ....[1]....
        /*0330*/ 	.word	0x00005d20


	//   ....[2]....
        /*0334*/ 	.word	0x00005dc0


	//   ....[3]....
        /*0338*/ 	.word	0x00005de0


	//   ....[4]....
        /*033c*/ 	.word	0x00005ee0


	//   ....[5]....
        /*0340*/ 	.word	0x00005ff0


	//   ....[6]....
        /*0344*/ 	.word	0x000060f0


	//   ....[7]....
        /*0348*/ 	.word	0x000062c0


	//   ....[8]....
        /*034c*/ 	.word	0x00008920


	//   ....[9]....
        /*0350*/ 	.word	0x00008970


	//   ....[10]....
        /*0354*/ 	.word	0x00008a00


	//   ....[11]....
        /*0358*/ 	.word	0x00008a40


	//   ....[12]....
        /*035c*/ 	.word	0x00008a50


	//   ....[13]....
        /*0360*/ 	.word	0x00008ae0


	//   ....[14]....
        /*0364*/ 	.word	0x00008b30


	//   ....[15]....
        /*0368*/ 	.word	0x00008c40


	//   ....[16]....
        /*036c*/ 	.word	0x0000bf50


	//   ....[17]....
        /*0370*/ 	.word	0x0000c030


	//   ....[18]....
        /*0374*/ 	.word	0x0000c060


	//   ....[19]....
        /*0378*/ 	.word	0x0000c090


	//   ....[20]....
        /*037c*/ 	.word	0x0000c0f0


	//   ....[21]....
        /*0380*/ 	.word	0x0000c140


	//   ....[22]....
        /*0384*/ 	.word	0x0000c160


	//   ....[23]....
        /*0388*/ 	.word	0x0000c2f0


	//   ....[24]....
        /*038c*/ 	.word	0x0000f670


	//   ....[25]....
        /*0390*/ 	.word	0x0000f6c0


	//   ....[26]....
        /*0394*/ 	.word	0x0000f740


	//   ....[27]....
        /*0398*/ 	.word	0x0000f780


	//   ....[28]....
        /*039c*/ 	.word	0x0000f790


	//   ....[29]....
        /*03a0*/ 	.word	0x0000f820


	//   ....[30]....
        /*03a4*/ 	.word	0x0000f870


	//   ....[31]....
        /*03a8*/ 	.word	0x0000f980


	//   ....[32]....
        /*03ac*/ 	.word	0x00012c90


	//   ....[33]....
        /*03b0*/ 	.word	0x00012d70


	//   ....[34]....
        /*03b4*/ 	.word	0x00012da0


	//   ....[35]....
        /*03b8*/ 	.word	0x00012dd0


	//   ....[36]....
        /*03bc*/ 	.word	0x00012e30


	//   ....[37]....
        /*03c0*/ 	.word	0x00012e80


	//   ....[38]....
        /*03c4*/ 	.word	0x00012ea0


	//   ....[39]....
        /*03c8*/ 	.word	0x00013030


	//   ....[40]....
        /*03cc*/ 	.word	0x00016100


	//   ....[41]....
        /*03d0*/ 	.word	0x00016250


	//   ....[42]....
        /*03d4*/ 	.word	0x000163c0


	//   ....[43]....
        /*03d8*/ 	.word	0x00016480


	//   ....[44]....
        /*03dc*/ 	.word	0x00016650


	//   ....[45]....
        /*03e0*/ 	.word	0x00016680


	//   ....[46]....
        /*03e4*/ 	.word	0x00016750


	//   ....[47]....
        /*03e8*/ 	.word	0x00016790


	//   ....[48]....
        /*03ec*/ 	.word	0x00017f20


	//   ....[49]....
        /*03f0*/ 	.word	0x00017f30


	//   ....[50]....
        /*03f4*/ 	.word	0x00017f40


	//   ....[51]....
        /*03f8*/ 	.word	0x00017f50


	//   ....[52]....
        /*03fc*/ 	.word	0x00017f80


	//   ....[53]....
        /*0400*/ 	.word	0x00017fa0


	//   ....[54]....
        /*0404*/ 	.word	0x00017fc0


	//   ....[55]....
        /*0408*/ 	.word	0x00017fd0


	//----- nvinfo : EIATTR_EXIT_INSTR_OFFSETS
	.align		4
.L_622:
        /*040c*/ 	.byte	0x04, 0x1c
        /*040e*/ 	.short	(.L_624 - .L_623)


	//   ....[0]....
.L_623:
        /*0410*/ 	.word	0x000004b0


	//   ....[1]....
        /*0414*/ 	.word	0x00001a50


	//   ....[2]....
        /*0418*/ 	.word	0x00001ae0


	//   ....[3]....
        /*041c*/ 	.word	0x0001a690


	//   ....[4]....
        /*0420*/ 	.word	0x0001a7a0


	//   ....[5]....
        /*0424*/ 	.word	0x0001a7c0


	//----- nvinfo : EIATTR_CRS_STACK_SIZE
	.align		4
.L_624:
        /*0428*/ 	.byte	0x04, 0x1e
        /*042a*/ 	.short	(.L_626 - .L_625)
.L_625:
        /*042c*/ 	.word	0x00000000


	//----- nvinfo : EIATTR_CBANK_PARAM_SIZE
	.align		4
.L_626:
        /*0430*/ 	.byte	0x03, 0x19
        /*0432*/ 	.short	0x01d0


	//----- nvinfo : EIATTR_PARAM_CBANK
	.align		4
        /*0434*/ 	.byte	0x04, 0x0a
        /*0436*/ 	.short	(.L_628 - .L_627)
	.align		4
.L_627:
        /*0438*/ 	.word	index@(.nv.constant0._ZN5flash16flash_fwd_kernelI23Flash_fwd_kernel_traitsILi128ELi128ELi32ELi4ELb0ELb0EN7cutlass6half_tE19Flash_kernel_traitsILi128ELi128ELi32ELi4ES3_EELb0ELb0ELb1ELb1ELb0ELb0ELb0ELb0EEEvNS_16Flash_fwd_paramsE)
        /*043c*/ 	.short	0x0210
        /*043e*/ 	.short	0x01d0


	//----- nvinfo : EIATTR_SW_WAR
	.align		4
.L_628:
        /*0440*/ 	.byte	0x04, 0x36
        /*0442*/ 	.short	(.L_630 - .L_629)
.L_629:
        /*0444*/ 	.word	0x00000008
.L_630:


//--------------------- .nv.info._ZN5flash16flash_fwd_kernelI23Flash_fwd_kernel_traitsILi128ELi128ELi32ELi4ELb0ELb0EN7cutlass6half_tE19Flash_kernel_traitsILi128ELi128ELi32ELi4ES3_EELb1ELb0ELb0ELb0ELb0ELb1ELb0ELb0EEEvNS_16Flash_fwd_paramsE --------------------------
	.section	.nv.info._ZN5flash16flash_fwd_kernelI23Flash_fwd_kernel_traitsILi128ELi128ELi32ELi4ELb0ELb0EN7cutlass6half_tE19Flash_kernel_traitsILi128ELi128ELi32ELi4ES3_EELb1ELb0ELb0ELb0ELb0ELb1ELb0ELb0EEEvNS_16Flash_fwd_paramsE,"",@"SHT_CUDA_INFO"
	.sectionflags	@""
	.align	4


	//----- nvinfo : EIATTR_CUDA_API_VERSION
	.align		4
        /*0000*/ 	.byte	0x04, 0x37
        /*0002*/ 	.short	(.L_632 - .L_631)
.L_631:
        /*0004*/ 	.word	0x00000082


	//----- nvinfo : EIATTR_KPARAM_INFO
	.align		4
.L_632:
        /*0008*/ 	.byte	0x04, 0x17
        /*000a*/ 	.short	(.L_634 - .L_633)
.L_633:
        /*000c*/ 	.word	0x00000000
        /*0010*/ 	.short	0x0000
        /*0012*/ 	.short	0x0000
        /*0014*/ 	.byte	0x00, 0xf0, 0x41, 0x07


	//----- nvinfo : EIATTR_SPARSE_MMA_MASK
	.align		4
.L_634:
        /*0018*/ 	.byte	0x03, 0x50
        /*001a*/ 	.short	0x0000


	//----- nvinfo : EIATTR_MAXREG_COUNT
	.align		4
        /*001c*/ 	.byte	0x03, 0x1b
        /*001e*/ 	.short	0x00ff


	//----- nvinfo : EIATTR_NUM_BARRIERS
	.align		4
        /*0020*/ 	.byte	0x02, 0x4c
        /*0022*/ 	.byte	0x01
	.zero		1


	//----- nvinfo : EIATTR_ANNOTATIONS
	.align		4
        /*0024*/ 	.byte	0x04, 0x55
        /*0026*/ 	.short	(.L_636 - .L_635)


	//   ....[0]....
.L_635:
        /*0028*/ 	.word	0x00000001
        /*002c*/ 	.byte	0xa0, 0x1a, 0x00, 0x00, 0x01, 0x00, 0x00, 0x00, 0xb0, 0x1b, 0x00, 0x00, 0x01, 0x00, 0x00, 0x00
        /*003c*/ 	.byte	0xd0, 0x1d, 0x00, 0x00, 0x01, 0x00, 0x00, 0x00, 0xb0, 0x4a, 0x00, 0x00, 0x01, 0x00, 0x00, 0x00
        /*004c*/ 	.byte	0xd0, 0x4b, 0x00, 0x00, 0x01, 0x00, 0x00, 0x00, 0xf0, 0x4b, 0x00, 0x00, 0x01, 0x00, 0x00, 0x00
        /*005c*/ 	.byte	0x70, 0x4d, 0x00, 0x00, 0x01, 0x00, 0x00, 0x00, 0x40, 0x56, 0x00, 0x00


	//----- nvinfo : EIATTR_MERCURY_ISA_VERSION
	.align		4
.L_636:
        /*0068*/ 	.byte	0x03, 0x5f
        /*006a*/ 	.short	0x0101


	//----- nvinfo : EIATTR_COOP_GROUP_MASK_REGIDS
	.align		4
        /*006c*/ 	.byte	0x04, 0x29
        /*006e*/ 	.short	(.L_638 - .L_637)


	//   ....[0]....
.L_637:
        /*0070*/ 	.word	0xffffffff


	//   ....[1]....
        /*0074*/ 	.word	0xffffffff


	//   ....[2]....
        /*0078*/ 	.word	0xffffffff


	//   ....[3]....
        /*007c*/ 	.word	0xffffffff


	//   ....[4]....
        /*0080*/ 	.word	0xffffffff


	//   ....[5]....
        /*0084*/ 	.word	0xffffffff


	//   ....[6]....
        /*0088*/ 	.word	0xffffffff


	//   ....[7]....
        /*008c*/ 	.word	0xffffffff


	//   ....[8]....
        /*0090*/ 	.word	0xffffffff


	//   ....[9]....
        /*0094*/ 	.word	0xffffffff


	//   ....[10]....
        /*0098*/ 	.word	0xffffffff


	//   ....[11]....
        /*009c*/ 	.word	0xffffffff


	//   ....[12]....
        /*00a0*/ 	.word	0xffffffff


	//   ....[13]....
        /*00a4*/ 	.word	0xffffffff


	//   ....[14]....
        /*00a8*/ 	.word	0xffffffff


	//   ....[15]....
        /*00ac*/ 	.word	0xffffffff


	//   ....[16]....
        /*00b0*/ 	.word	0xffffffff


	//   ....[17]....
        /*00b4*/ 	.word	0xffffffff


	//   ....[18]....
        /*00b8*/ 	.word	0xffffffff


	//   ....[19]....
        /*00bc*/ 	.word	0xffffffff


	//   ....[20]....
        /*00c0*/ 	.word	0xffffffff


	//   ....[21]....
        /*00c4*/ 	.word	0xffffffff


	//   ....[22]....
        /*00c8*/ 	.word	0xffffffff


	//   ....[23]....
        /*00cc*/ 	.word	0xffffffff


	//----- nvinfo : EIATTR_COOP_GROUP_INSTR_OFFSETS
	.align		4
.L_638:
        /*00d0*/ 	.byte	0x04, 0x28
        /*00d2*/ 	.short	(.L_640 - .L_639)


	//   ....[0]....
.L_639:
        /*00d4*/ 	.word	0x00002d40


	//   ....[1]....
        /*00d8*/ 	.word	0x00002ee0


	//   ....[2]....
        /*00dc*/ 	.word	0x00002f20


	//   ....[3]....
        /*00e0*/ 	.word	0x000030d0


	//   ....[4]....
        /*00e4*/ 	.word	0x00003180


	//   ....[5]....
        /*00e8*/ 	.word	0x000033c0


	//   ....[6]....
        /*00ec*/ 	.word	0x00003450


	//   ....[7]....
        /*00f0*/ 	.word	0x000034f0


	//   ....[8]....
        /*00f4*/ 	.word	0x00005680


	//   ....[9]....
        /*00f8*/ 	.word	0x000056b0


	//   ....[10]....
        /*00fc*/ 	.word	0x00005720


	//   ....[11]....
        /*0100*/ 	.word	0x00005750


	//   ....[12]....
        /*0104*/ 	.word	0x000058b0


	//   ....[13]....
        /*0108*/ 	.word	0x00005a20


	//   ....[14]....
        /*010c*/ 	.word	0x00005a90


	//   ....[15]....
        /*0110*/ 	.word	0x00005be0


	//   ....[16]....
        /*0114*/ 	.word	0x00007760


	//   ....[17]....
        /*0118*/ 	.word	0x000077a0


	//   ....[18]....
        /*011c*/ 	.word	0x000077e0


	//   ....[19]....
        /*0120*/ 	.word	0x00007800


	//   ....[20]....
        /*0124*/ 	.word	0x00007810


	//   ....[21]....
        /*0128*/ 	.word	0x00007820


	//   ....[22]....
        /*012c*/ 	.word	0x00007900


	//   ....[23]....
        /*0130*/ 	.word	0x00007930


	//----- nvinfo : EIATTR_EXIT_INSTR_OFFSETS
	.align		4
.L_640:
        /*0134*/ 	.byte	0x04, 0x1c
        /*0136*/ 	.short	(.L_642 - .L_641)


	//   ....[0]....
.L_641:
        /*0138*/ 	.word	0x00000710


	//   ....[1]....
        /*013c*/ 	.word	0x00009e40


	//   ....[2]....
        /*0140*/ 	.word	0x00009f30


	//   ....[3]....
        /*0144*/ 	.word	0x0000b1f0


	//   ....[4]....
        /*0148*/ 	.word	0x0000b280


	//----- nvinfo : EIATTR_CRS_STACK_SIZE
	.align		4
.L_642:
        /*014c*/ 	.byte	0x04, 0x1e
        /*014e*/ 	.short	(.L_644 - .L_643)
.L_643:
        /*0150*/ 	.word	0x00000000


	//----- nvinfo : EIATTR_CBANK_PARAM_SIZE
	.align		4
.L_644:
        /*0154*/ 	.byte	0x03, 0x19
        /*0156*/ 	.short	0x01d0


	//----- nvinfo : EIATTR_PARAM_CBANK
	.align		4
        /*0158*/ 	.byte	0x04, 0x0a
        /*015a*/ 	.short	(.L_646 - .L_645)
	.align		4
.L_645:
        /*015c*/ 	.word	index@(.nv.constant0._ZN5flash16flash_fwd_kernelI23Flash_fwd_kernel_traitsILi128ELi128ELi32ELi4ELb0ELb0EN7cutlass6half_tE19Flash_kernel_traitsILi128ELi128ELi32ELi4ES3_EELb1ELb0ELb0ELb0ELb0ELb1ELb0ELb0EEEvNS_16Flash_fwd_paramsE)
        /*0160*/ 	.short	0x0210
        /*0162*/ 	.short	0x01d0


	//----- nvinfo : EIATTR_SW_WAR
	.align		4
.L_646:
        /*0164*/ 	.byte	0x04, 0x36
        /*0166*/ 	.short	(.L_648 - .L_647)
.L_647:
        /*0168*/ 	.word	0x00000008
.L_648:


//--------------------- .nv.info._ZN5flash16flash_fwd_kernelI23Flash_fwd_kernel_traitsILi128ELi128ELi32ELi4ELb0ELb0EN7cutlass6half_tE19Flash_kernel_traitsILi128ELi128ELi32ELi4ES3_EELb0ELb0ELb0ELb0ELb0ELb1ELb1ELb0EEEvNS_16Flash_fwd_paramsE --------------------------
	.section	.nv.info._ZN5flash16flash_fwd_kernelI23Flash_fwd_kernel_traitsILi128ELi128ELi32ELi4ELb0ELb0EN7cutlass6half_tE19Flash_kernel_traitsILi128ELi128ELi32ELi4ES3_EELb0ELb0ELb0ELb0ELb0ELb1ELb1ELb0EEEvNS_16Flash_fwd_paramsE,"",@"SHT_CUDA_INFO"
	.sectionflags	@""
	.align	4


	//----- nvinfo : EIATTR_CUDA_API_VERSION
	.align		4
        /*0000*/ 	.byte	0x04, 0x37
        /*0002*/ 	.short	(.L_650 - .L_649)
.L_649:
        /*0004*/ 	.word	0x00000082


	//----- nvinfo : EIATTR_KPARAM_INFO
	.align		4
.L_650:
        /*0008*/ 	.byte	0x04, 0x17
        /*000a*/ 	.short	(.L_652 - .L_651)
.L_651:
        /*000c*/ 	.word	0x00000000
        /*0010*/ 	.short	0x0000
        /*0012*/ 	.short	0x0000
        /*0014*/ 	.byte	0x00, 0xf0, 0x41, 0x07


	//----- nvinfo : EIATTR_SPARSE_MMA_MASK
	.align		4
.L_652:
        /*0018*/ 	.byte	0x03, 0x50
        /*001a*/ 	.short	0x0000


	//----- nvinfo : EIATTR_MAXREG_COUNT
	.align		4
        /*001c*/ 	.byte	0x03, 0x1b
        /*001e*/ 	.short	0x00ff


	//----- nvinfo : EIATTR_NUM_BARRIERS
	.align		4
        /*0020*/ 	.byte	0x02, 0x4c
        /*0022*/ 	.byte	0x01
	.zero		1


	//----- nvinfo : EIATTR_ANNOTATIONS
	.align		4
        /*0024*/ 	.byte	0x04, 0x55
        /*0026*/ 	.short	(.L_654 - .L_653)


	//   ....[0]....
.L_653:
        /* <DEDUP_REMOVED lines=17> */


	//----- nvinfo : EIATTR_MERCURY_ISA_VERSION
	.align		4
.L_654:
        /*0128*/ 	.byte	0x03, 0x5f
        /*012a*/ 	.short	0x0101


	//----- nvinfo : EIATTR_COOP_GROUP_MASK_REGIDS
	.align		4
        /*012c*/ 	.byte	0x04, 0x29
        /*012e*/ 	.short	(.L_656 - .L_655)


	//   ....[0]....
.L_655:
        /*0130*/ 	.word	0xffffffff


	//   ....[1]....
        /*0134*/ 	.word	0xffffffff


	//   ....[2]....
        /*0138*/ 	.word	0xffffffff


	//   ....[3]....
        /*013c*/ 	.word	0xffffffff


	//   ....[4]....
        /*0140*/ 	.word	0xffffffff


	//   ....[5]....
        /*0144*/ 	.word	0xffffffff


	//   ....[6]....
        /*0148*/ 	.word	0xffffffff


	//   ....[7]....
        /*014c*/ 	.word	0xffffffff


	//   ....[8]....
        /*0150*/ 	.word	0xffffffff


	//   ....[9]....
        /*0154*/ 	.word	0xffffffff


	//   ....[10]....
        /*0158*/ 	.word	0xffffffff


	//   ....[11]....
        /*015c*/ 	.word	0xffffffff


	//   ....[12]....
        /*0160*/ 	.word	0xffffffff


	//   ....[13]....
        /*0164*/ 	.word	0xffffffff


	//   ....[14]....
        /*0168*/ 	.word	0xffffffff


	//   ....[15]....
        /*016c*/ 	.word	0xffffffff


	//   ....[16]....
        /*0170*/ 	.word	0xffffffff


	//   ....[17]....
        /*0174*/ 	.word	0xffffffff


	//   ....[18]....
        /*0178*/ 	.word	0xffffffff


	//   ....[19]....
        /*017c*/ 	.word	0xffffffff


	//   ....[20]....
        /*0180*/ 	.word	0xffffffff


	//   ....[21]....
        /*0184*/ 	.word	0xffffffff


	//   ....[22]....
        /*0188*/ 	.word	0xffffffff


	//   ....[23]....
        /*018c*/ 	.word	0xffffffff


	//----- nvinfo : EIATTR_COOP_GROUP_INSTR_OFFSETS
	.align		4
.L_656:
        /*0190*/ 	.byte	0x04, 0x28
        /*0192*/ 	.short	(.L_658 - .L_657)


	//   ....[0]....
.L_657:
        /*0194*/ 	.word	0x00002bf0


	//   ....[1]....
        /*0198*/ 	.word	0x00002c80


	//   ....[2]....
        /*019c*/ 	.word	0x00002d20


	//   ....[3]....
        /*01a0*/ 	.word	0x00002d50


	//   ....[4]....
        /*01a4*/ 	.word	0x00002da0


	//   ....[5]....
        /*01a8*/ 	.word	0x00002e00


	//   ....[6]....
        /*01ac*/ 	.word	0x00002fc0


	//   ....[7]....
        /*01b0*/ 	.word	0x00003010


	//   ....[8]....
        /*01b4*/ 	.word	0x00004ca0


	//   ....[9]....
        /*01b8*/ 	.word	0x00004d20


	//   ....[10]....
        /*01bc*/ 	.word	0x00004d50


	//   ....[11]....
        /*01c0*/ 	.word	0x00004d80


	//   ....[12]....
        /*01c4*/ 	.word	0x00004da0


	//   ....[13]....
        /*01c8*/ 	.word	0x00004dd0


	//   ....[14]....
        /*01cc*/ 	.word	0x00004de0


	//   ....[15]....
        /*01d0*/ 	.word	0x00004e00


	//   ....[16]....
        /*01d4*/ 	.word	0x00006490


	//   ....[17]....
        /*01d8*/ 	.word	0x000064d0


	//   ....[18]....
        /*01dc*/ 	.word	0x00006520


	//   ....[19]....
        /*01e0*/ 	.word	0x00006530


	//   ....[20]....
        /*01e4*/ 	.word	0x00006560


	//   ....[21]....
        /*01e8*/ 	.word	0x00006580


	//   ....[22]....
        /*01ec*/ 	.word	0x00006590


	//   ....[23]....
        /*01f0*/ 	.word	0x000065e0


	//----- nvinfo : EIATTR_EXIT_INSTR_OFFSETS
	.align		4
.L_658:
        /*01f4*/ 	.byte	0x04, 0x1c
        /*01f6*/ 	.short	(.L_660 - .L_659)


	//   ....[0]....
.L_659:
        /*01f8*/ 	.word	0x00000390


	//   ....[1]....
        /*01fc*/ 	.word	0x00008a80


	//   ....[2]....
        /*0200*/ 	.word	0x00008b70


	//   ....[3]....
        /*0204*/ 	.word	0x00009de0


	//   ....[4]....
        /*0208*/ 	.word	0x00009e70


	//----- nvinfo : EIATTR_CRS_STACK_SIZE
	.align		4
.L_660:
        /*020c*/ 	.byte	0x04, 0x1e
        /*020e*/ 	.short	(.L_662 - .L_661)
.L_661:
        /*0210*/ 	.word	0x00000000


	//----- nvinfo : EIATTR_CBANK_PARAM_SIZE
	.align		4
.L_662:
        /*0214*/ 	.byte	0x03, 0x19
        /*0216*/ 	.short	0x01d0


	//----- nvinfo : EIATTR_PARAM_CBANK
	.align		4
        /*0218*/ 	.byte	0x04, 0x0a
        /*021a*/ 	.short	(.L_664 - .L_663)
	.align		4
.L_663:
        /*021c*/ 	.word	index@(.nv.constant0._ZN5flash16flash_fwd_kernelI23Flash_fwd_kernel_traitsILi128ELi128ELi32ELi4ELb0ELb0EN7cutlass6half_tE19Flash_kernel_traitsILi128ELi128ELi32ELi4ES3_EELb0ELb0ELb0ELb0ELb0ELb1ELb1ELb0EEEvNS_16Flash_fwd_paramsE)
        /*0220*/ 	.short	0x0210
        /*0222*/ 	.short	0x01d0


	//----- nvinfo : EIATTR_SW_WAR
	.align		4
.L_664:
        /*0224*/ 	.byte	0x04, 0x36
        /*0226*/ 	.short	(.L_666 - .L_665)
.L_665:
        /*0228*/ 	.word	0x00000008
.L_666:


//--------------------- .nv.info._ZN5flash16flash_fwd_kernelI23Flash_fwd_kernel_traitsILi128ELi128ELi32ELi4ELb0ELb0EN7cutlass6half_tE19Flash_kernel_traitsILi128ELi128ELi32ELi4ES3_EELb1ELb0ELb0ELb0ELb0ELb0ELb0ELb0EEEvNS_16Flash_fwd_paramsE --------------------------
	.section	.nv.info._ZN5flash16flash_fwd_kernelI23Flash_fwd_kernel_traitsILi128ELi128ELi32ELi4ELb0ELb0EN7cutlass6half_tE19Flash_kernel_traitsILi128ELi128ELi32ELi4ES3_EELb1ELb0ELb0ELb0ELb0ELb0ELb0ELb0EEEvNS_16Flash_fwd_paramsE,"",@"SHT_CUDA_INFO"
	.sectionflags	@""
	.align	4


	//----- nvinfo : EIATTR_CUDA_API_VERSION
	.align		4
        /*0000*/ 	.byte	0x04, 0x37
        /*0002*/ 	.short	(.L_668 - .L_667)
.L_667:
        /*0004*/ 	.word	0x00000082


	//----- nvinfo : EIATTR_KPARAM_INFO
	.align		4
.L_668:
        /*0008*/ 	.byte	0x04, 0x17
        /*000a*/ 	.short	(.L_670 - .L_669)
.L_669:
        /*000c*/ 	.word	0x00000000
        /*0010*/ 	.short	0x0000
        /*0012*/ 	.short	0x0000
        /*0014*/ 	.byte	0x00, 0xf0, 0x41, 0x07


	//----- nvinfo : EIATTR_SPARSE_MMA_MASK
	.align		4
.L_670:
        /*0018*/ 	.byte	0x03, 0x50
        /*001a*/ 	.short	0x0000


	//----- nvinfo : EIATTR_MAXREG_COUNT
	.align		4
        /*001c*/ 	.byte	0x03, 0x1b
        /*001e*/ 	.short	0x00ff


	//----- nvinfo : EIATTR_NUM_BARRIERS
	.align		4
        /*0020*/ 	.byte	0x02, 0x4c
        /*0022*/ 	.byte	0x01
	.zero		1


	//----- nvinfo : EIATTR_ANNOTATIONS
	.align		4
        /*0024*/ 	.byte	0x04, 0x55
        /*0026*/ 	.short	(.L_672 - .L_671)


	//   ....[0]....
.L_671:
        /*0028*/ 	.word	0x00000001
        /*002c*/ 	.byte	0xb0, 0x50, 0x00, 0x00, 0x01, 0x00, 0x00, 0x00, 0xf0, 0x50, 0x00, 0x00, 0x01, 0x00, 0x00, 0x00
        /*003c*/ 	.byte	0xb0, 0x51, 0x00, 0x00, 0x01, 0x00, 0x00, 0x00, 0xd0, 0x51, 0x00, 0x00, 0x01, 0x00, 0x00, 0x00
        /*004c*/ 	.byte	0xc0, 0x5e, 0x00, 0x00, 0x01, 0x00, 0x00, 0x00, 0x00, 0x5f, 0x00, 0x00, 0x01, 0x00, 0x00, 0x00
        /*005c*/ 	.byte	0x10, 0x5f, 0x00, 0x00, 0x01, 0x00, 0x00, 0x00, 0x20, 0x5f, 0x00, 0x00


	//----- nvinfo : EIATTR_MERCURY_ISA_VERSION
	.align		4
.L_672:
        /*0068*/ 	.byte	0x03, 0x5f
        /*006a*/ 	.short	0x0101


	//----- nvinfo : EIATTR_COOP_GROUP_MASK_REGIDS
	.align		4
        /*006c*/ 	.byte	0x04, 0x29
        /*006e*/ 	.short	(.L_674 - .L_673)


	//   ....[0]....
.L_673:
        /*0070*/ 	.word	0xffffffff


	//   ....[1]....
        /*0074*/ 	.word	0xffffffff


	//   ....[2]....
        /*0078*/ 	.word	0xffffffff


	//   ....[3]....
        /*007c*/ 	.word	0xffffffff


	//   ....[4]....
        /*0080*/ 	.word	0xffffffff


	//   ....[5]....
        /*0084*/ 	.word	0xffffffff


	//   ....[6]....
        /*0088*/ 	.word	0xffffffff


	//   ....[7]....
        /*008c*/ 	.word	0xffffffff


	//   ....[8]....
        /*0090*/ 	.word	0xffffffff


	//   ....[9]....
        /*0094*/ 	.word	0xffffffff


	//   ....[10]....
        /*0098*/ 	.word	0xffffffff


	//   ....[11]....
        /*009c*/ 	.word	0xffffffff


	//   ....[12]....
        /*00a0*/ 	.word	0xffffffff


	//   ....[13]....
        /*00a4*/ 	.word	0xffffffff


	//   ....[14]....
        /*00a8*/ 	.word	0xffffffff


	//   ....[15]....
        /*00ac*/ 	.word	0xffffffff


	//   ....[16]....
        /*00b0*/ 	.word	0xffffffff


	//   ....[17]....
        /*00b4*/ 	.word	0xffffffff


	//   ....[18]....
        /*00b8*/ 	.word	0xffffffff


	//   ....[19]....
        /*00bc*/ 	.word	0xffffffff


	//   ....[20]....
        /*00c0*/ 	.word	0xffffffff


	//   ....[21]....
        /*00c4*/ 	.word	0xffffffff


	//   ....[22]....
        /*00c8*/ 	.word	0xffffffff


	//   ....[23]....
        /*00cc*/ 	.word	0xffffffff


	//----- nvinfo : EIATTR_COOP_GROUP_INSTR_OFFSETS
	.align		4
.L_674:
        /*00d0*/ 	.byte	0x04, 0x28
        /*00d2*/ 	.short	(.L_676 - .L_675)


	//   ....[0]....
.L_675:
        /*00d4*/ 	.word	0x00003800


	//   ....[1]....
        /*00d8*/ 	.word	0x00003840


	//   ....[2]....
        /*00dc*/ 	.word	0x000039a0


	//   ....[3]....
        /*00e0*/ 	.word	0x000039e0


	//   ....[4]....
        /*00e4*/ 	.word	0x00003ae0


	//   ....[5]....
        /*00e8*/ 	.word	0x00003e80


	//   ....[6]....
        /*00ec*/ 	.word	0x00003f20


	//   ....[7]....
        /*00f0*/ 	.word	0x000040e0


	//   ....[8]....
        /*00f4*/ 	.word	0x00005f30


	//   ....[9]....
        /*00f8*/ 	.word	0x00005f40


	//   ....[10]....
        /*00fc*/ 	.word	0x00005f70


	//   ....[11]....
        /*0100*/ 	.word	0x00005f90


	//   ....[12]....
        /*0104*/ 	.word	0x00006290


	//   ....[13]....
        /*0108*/ 	.word	0x00006360


	//   ....[14]....
        /*010c*/ 	.word	0x000063f0


	//   ....[15]....
        /*0110*/ 	.word	0x000064e0


	//   ....[16]....
        /*0114*/ 	.word	0x000081b0


	//   ....[17]....
        /*0118*/ 	.word	0x000081f0


	//   ....[18]....
        /*011c*/ 	.word	0x00008210


	//   ....[19]....
        /*0120*/ 	.word	0x00008220


	//   ....[20]....
        /*0124*/ 	.word	0x00008260


	//   ....[21]....
        /*0128*/ 	.word	0x00008280


	//   ....[22]....
        /*012c*/ 	.word	0x000082a0


	//   ....[23]....
        /*0130*/ 	.word	0x000082b0


	//----- nvinfo : EIATTR_EXIT_INSTR_OFFSETS
	.align		4
.L_676:
        /*0134*/ 	.byte	0x04, 0x1c
        /*0136*/ 	.short	(.L_678 - .L_677)


	//   ....[0]....
.L_677:
        /*0138*/ 	.word	0x00000560


	//   ....[1]....
        /*013c*/ 	.word	0x0000a9c0


	//   ....[2]....
        /*0140*/ 	.word	0x0000aad0


	//   ....[3]....
        /*0144*/ 	.word	0x0000aaf0


	//   ....[4]....
        /*0148*/ 	.word	0x0000bf30


	//   ....[5]....
        /*014c*/ 	.word	0x0000bfc0


	//----- nvinfo : EIATTR_CRS_STACK_SIZE
	.align		4
.L_678:
        /*0150*/ 	.byte	0x04, 0x1e
        /*0152*/ 	.short	(.L_680 - .L_679)
.L_679:
        /*0154*/ 	.word	0x00000000


	//----- nvinfo : EIATTR_CBANK_PARAM_SIZE
	.align		4
.L_680:
        /*0158*/ 	.byte	0x03, 0x19
        /*015a*/ 	.short	0x01d0


	//----- nvinfo : EIATTR_PARAM_CBANK
	.align		4
        /*015c*/ 	.byte	0x04, 0x0a
        /*015e*/ 	.short	(.L_682 - .L_681)
	.align		4
.L_681:
        /*0160*/ 	.word	index@(.nv.constant0._ZN5flash16flash_fwd_kernelI23Flash_fwd_kernel_traitsILi128ELi128ELi32ELi4ELb0ELb0EN7cutlass6half_tE19Flash_kernel_traitsILi128ELi128ELi32ELi4ES3_EELb1ELb0ELb0ELb0ELb0ELb0ELb0ELb0EEEvNS_16Flash_fwd_paramsE)
        /*0164*/ 	.short	0x0210
        /*0166*/ 	.short	0x01d0


	//----- nvinfo : EIATTR_SW_WAR
	.align		4
.L_682:
        /*0168*/ 	.byte	0x04, 0x36
        /*016a*/ 	.short	(.L_684 - .L_683)
.L_683:
        /*016c*/ 	.word	0x00000008
.L_684:


//--------------------- .nv.info._ZN5flash16flash_fwd_kernelI23Flash_fwd_kernel_traitsILi128ELi128ELi32ELi4ELb0ELb0EN7cutlass6half_tE19Flash_kernel_traitsILi128ELi128ELi32ELi4ES3_EELb1ELb0ELb1ELb0ELb0ELb0ELb0ELb0EEEvNS_16Flash_fwd_paramsE --------------------------
	.section	.nv.info._ZN5flash16flash_fwd_kernelI23Flash_fwd_kernel_traitsILi128ELi128ELi32ELi4ELb0ELb0EN7cutlass6half_tE19Flash_kernel_traitsILi128ELi128ELi32ELi4ES3_EELb1ELb0ELb1ELb0ELb0ELb0ELb0ELb0EEEvNS_16Flash_fwd_paramsE,"",@"SHT_CUDA_INFO"
	.sectionflags	@""
	.align	4


	//----- nvinfo : EIATTR_CUDA_API_VERSION
	.align		4
        /*0000*/ 	.byte	0x04, 0x37
        /*0002*/ 	.short	(.L_686 - .L_685)
.L_685:
        /*0004*/ 	.word	0x00000082


	//----- nvinfo : EIATTR_KPARAM_INFO
	.align		4
.L_686:
        /*0008*/ 	.byte	0x04, 0x17
        /*000a*/ 	.short	(.L_688 - .L_687)
.L_687:
        /*000c*/ 	.word	0x00000000
        /*0010*/ 	.short	0x0000
        /*0012*/ 	.short	0x0000
        /*0014*/ 	.byte	0x00, 0xf0, 0x41, 0x07


	//----- nvinfo : EIATTR_SPARSE_MMA_MASK
	.align		4
.L_688:
        /*0018*/ 	.byte	0x03, 0x50
        /*001a*/ 	.short	0x0000


	//----- nvinfo : EIATTR_MAXREG_COUNT
	.align		4
        /*001c*/ 	.byte	0x03, 0x1b
        /*001e*/ 	.short	0x00ff


	//----- nvinfo : EIATTR_NUM_BARRIERS
	.align		4
        /*0020*/ 	.byte	0x02, 0x4c
        /*0022*/ 	.byte	0x01
	.zero		1


	//----- nvinfo : EIATTR_ANNOTATIONS
	.align		4
        /*0024*/ 	.byte	0x04, 0x55
        /*0026*/ 	.short	(.L_690 - .L_689)


	//   ....[0]....
.L_689:
        /* <DEDUP_REMOVED lines=46> */


	//----- nvinfo : EIATTR_MERCURY_ISA_VERSION
	.align		4
.L_690:
        /*02f8*/ 	.byte	0x03, 0x5f
        /*02fa*/ 	.short	0x0101


	//----- nvinfo : EIATTR_COOP_GROUP_MASK_REGIDS
	.align		4
        /*02fc*/ 	.byte	0x04, 0x29
        /*02fe*/ 	.short	(.L_692 - .L_691)


	//   ....[0]....
.L_691:
        /*0300*/ 	.word	0xffffffff


	//   ....[1]....
        /*0304*/ 	.word	0xffffffff


	//   ....[2]....
        /*0308*/ 	.word	0xffffffff


	//   ....[3]....
        /*030c*/ 	.word	0xffffffff


	//   ....[4]....
        /*0310*/ 	.word	0xffffffff


	//   ....[5]....
        /*0314*/ 	.word	0xffffffff


	//   ....[6]....
        /*0318*/ 	.word	0xffffffff


	//   ....[7]....
        /*031c*/ 	.word	0xffffffff


	//   ....[8]....
        /*0320*/ 	.word	0xffffffff


	//   ....[9]....
        /*0324*/ 	.word	0xffffffff


	//   ....[10]....
        /*0328*/ 	.word	0xffffffff


	//   ....[11]....
        /*032c*/ 	.word	0xffffffff


	//   ....[12]....
        /*0330*/ 	.word	0xffffffff


	//   ....[13]....
        /*0334*/ 	.word	0xffffffff


	//   ....[14]....
        /*0338*/ 	.word	0xffffffff


	//   ....[15]....
        /*033c*/ 	.word	0xffffffff


	//   ....[16]....
        /*0340*/ 	.word	0xffffffff


	//   ....[17]....
        /*0344*/ 	.word	0xffffffff


	//   ....[18]....
        /*0348*/ 	.word	0xffffffff


	//   ....[19]....
        /*034c*/ 	.word	0xffffffff


	//   ....[20]....
        /*0350*/ 	.word	0xffffffff


	//   ....[21]....
        /*0354*/ 	.word	0xffffffff


	//   ....[22]....
        /*0358*/ 	.word	0xffffffff


	//   ....[23]....
        /*035c*/ 	.word	0xffffffff


	//   ....[24]....
        /*0360*/ 	.word	0xffffffff


	//   ....[25]....
        /*0364*/ 	.word	0xffffffff


	//   ....[26]....
        /*0368*/ 	.word	0xffffffff


	//   ....[27]....
        /*036c*/ 	.word	0xffffffff


	//   ....[28]....
        /*0370*/ 	.word	0xffffffff


	//   ....[29]....
        /*0374*/ 	.word	0xffffffff


	//   ....[30]....
        /*0378*/ 	.word	0xffffffff


	//   ....[31]....
        /*037c*/ 	.word	0xffffffff


	//   ....[32]....
        /*0380*/ 	.word	0xffffffff


	//   ....[33]....
        /*0384*/ 	.word	0xffffffff


	//   ....[34]....
        /*0388*/ 	.word	0xffffffff


	//   ....[35]....
        /*038c*/ 	.word	0xffffffff


	//   ....[36]....
        /*0390*/ 	.word	0xffffffff


	//   ....[37]....
        /*0394*/ 	.word	0xffffffff


	//   ....[38]....
        /*0398*/ 	.word	0xffffffff


	//   ....[39]....
        /*039c*/ 	.word	0xffffffff


	//   ....[40]....
        /*03a0*/ 	.word	0xffffffff


	//   ....[41]....
        /*03a4*/ 	.word	0xffffffff


	//   ....[42]....
        /*03a8*/ 	.word	0xffffffff


	//   ....[43]....
        /*03ac*/ 	.word	0xffffffff


	//   ....[44]....
        /*03b0*/ 	.word	0xffffffff


	//   ....[45]....
        /*03b4*/ 	.word	0xffffffff


	//   ....[46]....
        /*03b8*/ 	.word	0xffffffff


	//   ....[47]....
        /*03bc*/ 	.word	0xffffffff


	//   ....[48]....
        /*03c0*/ 	.word	0xffffffff


	//   ....[49]....
        /*03c4*/ 	.word	0xffffffff


	//   ....[50]....
        /*03c8*/ 	.word	0xffffffff


	//   ....[51]....
        /*03cc*/ 	.word	0xffffffff


	//   ....[52]....
        /*03d0*/ 	.word	0xffffffff


	//   ....[53]....
        /*03d4*/ 	.word	0xffffffff


	//   ....[54]....
        /*03d8*/ 	.word	0xffffffff


	//   ....[55]....
        /*03dc*/ 	.word	0xffffffff


	//----- nvinfo : EIATTR_COOP_GROUP_INSTR_OFFSETS
	.align		4
.L_692:
        /*03e0*/ 	.byte	0x04, 0x28
        /*03e2*/ 	.short	(.L_694 - .L_693)


	//   ....[0]....
.L_693:
        /*03e4*/ 	.word	0x00005590


	//   ....[1]....
        /*03e8*/ 	.word	0x00005690


	//   ....[2]....
        /*03ec*/ 	.word	0x00005850


	//   ....[3]....
        /*03f0*/ 	.word	0x00005880


	//   ....[4]....
        /*03f4*/ 	.word	0x000058c0


	//   ....[5]....
        /*03f8*/ 	.word	0x000059d0


	//   ....[6]....
        /*03fc*/ 	.word	0x00005a10


	//   ....[7]....
        /*0400*/ 	.word	0x00005a50


	//   ....[8]....
        /*0404*/ 	.word	0x00008250


	//   ....[9]....
        /*0408*/ 	.word	0x00008290


	//   ....[10]....
        /*040c*/ 	.word	0x000082d0


	//   ....[11]....
        /*0410*/ 	.word	0x000083c0


	//   ....[12]....
        /*0414*/ 	.word	0x000083f0


	//   ....[13]....
        /*0418*/ 	.word	0x00008430


	//   ....[14]....
        /*041c*/ 	.word	0x00008600


	//   ....[15]....
        /*0420*/ 	.word	0x00008640


	//   ....[16]....
        /*0424*/ 	.word	0x0000baa0


	//   ....[17]....
        /*0428*/ 	.word	0x0000bbe0


	//   ....[18]....
        /*042c*/ 	.word	0x0000bc10


	//   ....[19]....
        /*0430*/ 	.word	0x0000be40


	//   ....[20]....
        /*0434*/ 	.word	0x0000bed0


	//   ....[21]....
        /*0438*/ 	.word	0x0000bf10


	//   ....[22]....
        /*043c*/ 	.word	0x0000bf80


	//   ....[23]....
        /*0440*/ 	.word	0x0000c070


	//   ....[24]....
        /*0444*/ 	.word	0x0000f4c0


	//   ....[25]....
        /*0448*/ 	.word	0x0000f5c0


	//   ....[26]....
        /*044c*/ 	.word	0x0000f5d0


	//   ....[27]....
        /*0450*/ 	.word	0x0000f880


	//   ....[28]....
        /*0454*/ 	.word	0x0000f8b0


	//   ....[29]....
        /*0458*/ 	.word	0x0000f940


	//   ....[30]....
        /*045c*/ 	.word	0x0000f9c0


	//   ....[31]....
        /*0460*/ 	.word	0x0000fa60


	//   ....[32]....
        /*0464*/ 	.word	0x00012e40


	//   ....[33]....
        /*0468*/ 	.word	0x00013050


	//   ....[34]....
        /*046c*/ 	.word	0x00013090


	//   ....[35]....
        /*0470*/ 	.word	0x00013220


	//   ....[36]....
        /*0474*/ 	.word	0x00013260


	//   ....[37]....
        /*0478*/ 	.word	0x000133d0


	//   ....[38]....
        /*047c*/ 	.word	0x00013420


	//   ....[39]....
        /*0480*/ 	.word	0x000135e0


	//   ....[40]....
        /*0484*/ 	.word	0x000168e0


	//   ....[41]....
        /*0488*/ 	.word	0x00016a10


	//   ....[42]....
        /*048c*/ 	.word	0x00016aa0


	//   ....[43]....
        /*0490*/ 	.word	0x00016cb0


	//   ....[44]....
        /*0494*/ 	.word	0x00016d50


	//   ....[45]....
        /*0498*/ 	.word	0x00016e20


	//   ....[46]....
        /*049c*/ 	.word	0x00016f20


	//   ....[47]....
        /*04a0*/ 	.word	0x00017170


	//   ....[48]....
        /*04a4*/ 	.word	0x00018f70


	//   ....[49]....
        /*04a8*/ 	.word	0x00018f80


	//   ....[50]....
        /*04ac*/ 	.word	0x00018f90


	//   ....[51]....
        /*04b0*/ 	.word	0x00018fb0


	//   ....[52]....
        /*04b4*/ 	.word	0x00018fd0


	//   ....[53]....
        /*04b8*/ 	.word	0x00018ff0


	//   ....[54]....
        /*04bc*/ 	.word	0x00019000


	//   ....[55]....
        /*04c0*/ 	.word	0x00019060


	//----- nvinfo : EIATTR_EXIT_INSTR_OFFSETS
	.align		4
.L_694:
        /*04c4*/ 	.byte	0x04, 0x1c
        /*04c6*/ 	.short	(.L_696 - .L_695)


	//   ....[0]....
.L_695:
        /*04c8*/ 	.word	0x00000710


	//   ....[1]....
        /*04cc*/ 	.word	0x00001c80


	//   ....[2]....
        /*04d0*/ 	.word	0x00001d10


	//   ....[3]....
        /*04d4*/ 	.word	0x0001b750


	//   ....[4]....
        /*04d8*/ 	.word	0x0001b860


	//   ....[5]....
        /*04dc*/ 	.word	0x0001b880


	//----- nvinfo : EIATTR_CRS_STACK_SIZE
	.align		4
.L_696:
        /*04e0*/ 	.byte	0x04, 0x1e
        /*04e2*/ 	.short	(.L_698 - .L_697)
.L_697:
        /*04e4*/ 	.word	0x00000000


	//----- nvinfo : EIATTR_CBANK_PARAM_SIZE
	.align		4
.L_698:
        /*04e8*/ 	.byte	0x03, 0x19
        /*04ea*/ 	.short	0x01d0


	//----- nvinfo : EIATTR_PARAM_CBANK
	.align		4
        /*04ec*/ 	.byte	0x04, 0x0a
        /*04ee*/ 	.short	(.L_700 - .L_699)
	.align		4
.L_699:
        /*04f0*/ 	.word	index@(.nv.constant0._ZN5flash16flash_fwd_kernelI23Flash_fwd_kernel_traitsILi128ELi128ELi32ELi4ELb0ELb0EN7cutlass6half_tE19Flash_kernel_traitsILi128ELi128ELi32ELi4ES3_EELb1ELb0ELb1ELb0ELb0ELb0ELb0ELb0EEEvNS_16Flash_fwd_paramsE)
        /*04f4*/ 	.short	0x0210
        /*04f6*/ 	.short	0x01d0


	//----- nvinfo : EIATTR_SW_WAR
	.align		4
.L_700:
        /*04f8*/ 	.byte	0x04, 0x36
        /*04fa*/ 	.short	(.L_702 - .L_701)
.L_701:
        /*04fc*/ 	.word	0x00000008
.L_702:


//--------------------- .nv.info._ZN5flash16flash_fwd_kernelI23Flash_fwd_kernel_traitsILi128ELi128ELi32ELi4ELb0ELb0EN7cutlass6half_tE19Flash_kernel_traitsILi128ELi128ELi32ELi4ES3_EELb1ELb0ELb0ELb0ELb1ELb1ELb0ELb0EEEvNS_16Flash_fwd_paramsE --------------------------
	.section	.nv.info._ZN5flash16flash_fwd_kernelI23Flash_fwd_kernel_traitsILi128ELi128ELi32ELi4ELb0ELb0EN7cutlass6half_tE19Flash_kernel_traitsILi128ELi128ELi32ELi4ES3_EELb1ELb0ELb0ELb0ELb1ELb1ELb0ELb0EEEvNS_16Flash_fwd_paramsE,"",@"SHT_CUDA_INFO"
	.sectionflags	@""
	.align	4


	//----- nvinfo : EIATTR_CUDA_API_VERSION
	.align		4
        /*0000*/ 	.byte	0x04, 0x37
        /*0002*/ 	.short	(.L_704 - .L_703)
.L_703:
        /*0004*/ 	.word	0x00000082


	//----- nvinfo : EIATTR_KPARAM_INFO
	.align		4
.L_704:
        /*0008*/ 	.byte	0x04, 0x17
        /*000a*/ 	.short	(.L_706 - .L_705)
.L_705:
        /*000c*/ 	.word	0x00000000
        /*0010*/ 	.short	0x0000
        /*0012*/ 	.short	0x0000
        /*0014*/ 	.byte	0x00, 0xf0, 0x41, 0x07


	//----- nvinfo : EIATTR_SPARSE_MMA_MASK
	.align		4
.L_706:
        /*0018*/ 	.byte	0x03, 0x50
        /*001a*/ 	.short	0x0000


	//----- nvinfo : EIATTR_MAXREG_COUNT
	.align		4
        /*001c*/ 	.byte	0x03, 0x1b
        /*001e*/ 	.short	0x00ff


	//----- nvinfo : EIATTR_NUM_BARRIERS
	.align		4
        /*0020*/ 	.byte	0x02, 0x4c
        /*0022*/ 	.byte	0x01
	.zero		1


	//----- nvinfo : EIATTR_ANNOTATIONS
	.align		4
        /*0024*/ 	.byte	0x04, 0x55
        /*0026*/ 	.short	(.L_708 - .L_707)


	//   ....[0]....
.L_707:
        /*0028*/ 	.word	0x00000001
        /*002c*/ 	.byte	0x60, 0x0d, 0x00, 0x00, 0x01, 0x00, 0x00, 0x00, 0xc0, 0x0d, 0x00, 0x00, 0x01, 0x00, 0x00, 0x00
        /*003c*/ 	.byte	0x90, 0x0f, 0x00, 0x00, 0x01, 0x00, 0x00, 0x00, 0xe0, 0x39, 0x00, 0x00, 0x01, 0x00, 0x00, 0x00
        /*004c*/ 	.byte	0xc0, 0x3a, 0x00, 0x00, 0x01, 0x00, 0x00, 0x00, 0xe0, 0x3a, 0x00, 0x00, 0x01, 0x00, 0x00, 0x00
        /*005c*/ 	.byte	0x30, 0x3c, 0x00, 0x00, 0x01, 0x00, 0x00, 0x00, 0xd0, 0x44, 0x00, 0x00


	//----- nvinfo : EIATTR_MERCURY_ISA_VERSION
	.align		4
.L_708:
        /*0068*/ 	.byte	0x03, 0x5f
        /*006a*/ 	.short	0x0101


	//----- nvinfo : EIATTR_COOP_GROUP_MASK_REGIDS
	.align		4
        /*006c*/ 	.byte	0x04, 0x29
        /*006e*/ 	.short	(.L_710 - .L_709)


	//   ....[0]....
.L_709:
        /*0070*/ 	.word	0xffffffff


	//   ....[1]....
        /*0074*/ 	.word	0xffffffff


	//   ....[2]....
        /*0078*/ 	.word	0xffffffff


	//   ....[3]....
        /*007c*/ 	.word	0xffffffff


	//   ....[4]....
        /*0080*/ 	.word	0xffffffff


	//   ....[5]....
        /*0084*/ 	.word	0xffffffff


	//   ....[6]....
        /*0088*/ 	.word	0xffffffff


	//   ....[7]....
        /*008c*/ 	.word	0xffffffff


	//   ....[8]....
        /*0090*/ 	.word	0xffffffff


	//   ....[9]....
        /*0094*/ 	.word	0xffffffff


	//   ....[10]....
        /*0098*/ 	.word	0xffffffff


	//   ....[11]....
        /*009c*/ 	.word	0xffffffff


	//   ....[12]....
        /*00a0*/ 	.word	0xffffffff


	//   ....[13]....
        /*00a4*/ 	.word	0xffffffff


	//   ....[14]....
        /*00a8*/ 	.word	0xffffffff


	//   ....[15]....
        /*00ac*/ 	.word	0xffffffff


	//   ....[16]....
        /*00b0*/ 	.word	0xffffffff


	//   ....[17]....
        /*00b4*/ 	.word	0xffffffff


	//   ....[18]....
        /*00b8*/ 	.word	0xffffffff


	//   ....[19]....
        /*00bc*/ 	.word	0xffffffff


	//   ....[20]....
        /*00c0*/ 	.word	0xffffffff


	//   ....[21]....
        /*00c4*/ 	.word	0xffffffff


	//   ....[22]....
        /*00c8*/ 	.word	0xffffffff


	//   ....[23]....
        /*00cc*/ 	.word	0xffffffff


	//----- nvinfo : EIATTR_COOP_GROUP_INSTR_OFFSETS
	.align		4
.L_710:
        /*00d0*/ 	.byte	0x04, 0x28
        /*00d2*/ 	.short	(.L_712 - .L_711)


	//   ....[0]....
.L_711:
        /*00d4*/ 	.word	0x00001b20


	//   ....[1]....
        /*00d8*/ 	.word	0x00001c20


	//   ....[2]....
        /*00dc*/ 	.word	0x00001cc0


	//   ....[3]....
        /*00e0*/ 	.word	0x00001e30


	//   ....[4]....
        /*00e4*/ 	.word	0x00001fa0


	//   ....[5]....
        /*00e8*/ 	.word	0x00002170


	//   ....[6]....
        /*00ec*/ 	.word	0x000021c0


	//   ....[7]....
        /*00f0*/ 	.word	0x000022e0


	//   ....[8]....
        /*00f4*/ 	.word	0x00004520


	//   ....[9]....
        /*00f8*/ 	.word	0x00004550


	//   ....[10]....
        /*00fc*/ 	.word	0x000045b0


	//   ....[11]....
        /*0100*/ 	.word	0x000045e0


	//   ....[12]....
        /*0104*/ 	.word	0x000047a0


	//   ....[13]....
        /*0108*/ 	.word	0x00004890


	//   ....[14]....
        /*010c*/ 	.word	0x00004a60


	//   ....[15]....
        /*0110*/ 	.word	0x00004db0


	//   ....[16]....
        /*0114*/ 	.word	0x00006640


	//   ....[17]....
        /*0118*/ 	.word	0x00006680


	//   ....[18]....
        /*011c*/ 	.word	0x00006690


	//   ....[19]....
        /*0120*/ 	.word	0x000066d0


	//   ....[20]....
        /*0124*/ 	.word	0x000066f0


	//   ....[21]....
        /*0128*/ 	.word	0x00006710


	//   ....[22]....
        /*012c*/ 	.word	0x00006780


	//   ....[23]....
        /*0130*/ 	.word	0x000067b0


	//----- nvinfo : EIATTR_EXIT_INSTR_OFFSETS
	.align		4
.L_712:
        /*0134*/ 	.byte	0x04, 0x1c
        /*0136*/ 	.short	(.L_714 - .L_713)


	//   ....[0]....
.L_713:
        /*0138*/ 	.word	0x00000300


	//   ....[1]....
        /*013c*/ 	.word	0x000085f0


	//----- nvinfo : EIATTR_CRS_STACK_SIZE
	.align		4
.L_714:
        /*0140*/ 	.byte	0x04, 0x1e
        /*0142*/ 	.short	(.L_716 - .L_715)
.L_715:
        /*0144*/ 	.word	0x00000000


	//----- nvinfo : EIATTR_CBANK_PARAM_SIZE
	.align		4
.L_716:
        /*0148*/ 	.byte	0x03, 0x19
        /*014a*/ 	.short	0x01d0


	//----- nvinfo : EIATTR_PARAM_CBANK
	.align		4
        /*014c*/ 	.byte	0x04, 0x0a
        /*014e*/ 	.short	(.L_718 - .L_717)
	.align		4
.L_717:
        /*0150*/ 	.word	index@(.nv.constant0._ZN5flash16flash_fwd_kernelI23Flash_fwd_kernel_traitsILi128ELi128ELi32ELi4ELb0ELb0EN7cutlass6half_tE19Flash_kernel_traitsILi128ELi128ELi32ELi4ES3_EELb1ELb0ELb0ELb0ELb1ELb1ELb0ELb0EEEvNS_16Flash_fwd_paramsE)
        /*0154*/ 	.short	0x0210
        /*0156*/ 	.short	0x01d0


	//----- nvinfo : EIATTR_SW_WAR
	.align		4
.L_718:
        /*0158*/ 	.byte	0x04, 0x36
        /*015a*/ 	.short	(.L_720 - .L_719)
.L_719:
        /*015c*/ 	.word	0x00000008
.L_720:


//--------------------- .nv.info._ZN5flash16flash_fwd_kernelI23Flash_fwd_kernel_traitsILi128ELi128ELi32ELi4ELb0ELb0EN7cutlass6half_tE19Flash_kernel_traitsILi128ELi128ELi32ELi4ES3_EELb0ELb0ELb0ELb0ELb1ELb1ELb1ELb0EEEvNS_16Flash_fwd_paramsE --------------------------
	.section	.nv.info._ZN5flash16flash_fwd_kernelI23Flash_fwd_kernel_traitsILi128ELi128ELi32ELi4ELb0ELb0EN7cutlass6half_tE19Flash_kernel_traitsILi128ELi128ELi32ELi4ES3_EELb0ELb0ELb0ELb0ELb1ELb1ELb1ELb0EEEvNS_16Flash_fwd_paramsE,"",@"SHT_CUDA_INFO"
	.sectionflags	@""
	.align	4


	//----- nvinfo : EIATTR_CUDA_API_VERSION
	.align		4
        /*0000*/ 	.byte	0x04, 0x37
        /*0002*/ 	.short	(.L_722 - .L_721)
.L_721:
        /*0004*/ 	.word	0x00000082


	//----- nvinfo : EIATTR_KPARAM_INFO
	.align		4
.L_722:
        /*0008*/ 	.byte	0x04, 0x17
        /*000a*/ 	.short	(.L_724 - .L_723)
.L_723:
        /*000c*/ 	.word	0x00000000
        /*0010*/ 	.short	0x0000
        /*0012*/ 	.short	0x0000
        /*0014*/ 	.byte	0x00, 0xf0, 0x41, 0x07


	//----- nvinfo : EIATTR_SPARSE_MMA_MASK
	.align		4
.L_724:
        /*0018*/ 	.byte	0x03, 0x50
        /*001a*/ 	.short	0x0000


	//----- nvinfo : EIATTR_MAXREG_COUNT
	.align		4
        /*001c*/ 	.byte	0x03, 0x1b
        /*001e*/ 	.short	0x00ff


	//----- nvinfo : EIATTR_NUM_BARRIERS
	.align		4
        /*0020*/ 	.byte	0x02, 0x4c
        /*0022*/ 	.byte	0x01
	.zero		1


	//----- nvinfo : EIATTR_ANNOTATIONS
	.align		4
        /*0024*/ 	.byte	0x04, 0x55
        /*0026*/ 	.short	(.L_726 - .L_725)


	//   ....[0]....
.L_725:
        /* <DEDUP_REMOVED lines=12> */


	//----- nvinfo : EIATTR_MERCURY_ISA_VERSION
	.align		4
.L_726:
        /*00d8*/ 	.byte	0x03, 0x5f
        /*00da*/ 	.short	0x0101


	//----- nvinfo : EIATTR_COOP_GROUP_MASK_REGIDS
	.align		4
        /*00dc*/ 	.byte	0x04, 0x29
        /*00de*/ 	.short	(.L_728 - .L_727)


	//   ....[0]....
.L_727:
        /*00e0*/ 	.word	0xffffffff


	//   ....[1]....
        /*00e4*/ 	.word	0xffffffff


	//   ....[2]....
        /*00e8*/ 	.word	0xffffffff


	//   ....[3]....
        /*00ec*/ 	.word	0xffffffff


	//   ....[4]....
        /*00f0*/ 	.word	0xffffffff


	//   ....[5]....
        /*00f4*/ 	.word	0xffffffff


	//   ....[6]....
        /*00f8*/ 	.word	0xffffffff


	//   ....[7]....
        /*00fc*/ 	.word	0xffffffff


	//   ....[8]....
        /*0100*/ 	.word	0xffffffff


	//   ....[9]....
        /*0104*/ 	.word	0xffffffff


	//   ....[10]....
        /*0108*/ 	.word	0xffffffff


	//   ....[11]....
        /*010c*/ 	.word	0xffffffff


	//   ....[12]....
        /*0110*/ 	.word	0xffffffff


	//   ....[13]....
        /*0114*/ 	.word	0xffffffff


	//   ....[14]....
        /*0118*/ 	.word	0xffffffff


	//   ....[15]....
        /*011c*/ 	.word	0xffffffff


	//   ....[16]....
        /*0120*/ 	.word	0xffffffff


	//   ....[17]....
        /*0124*/ 	.word	0xffffffff


	//   ....[18]....
        /*0128*/ 	.word	0xffffffff


	//   ....[19]....
        /*012c*/ 	.word	0xffffffff


	//   ....[20]....
        /*0130*/ 	.word	0xffffffff


	//   ....[21]....
        /*0134*/ 	.word	0xffffffff


	//   ....[22]....
        /*0138*/ 	.word	0xffffffff


	//   ....[23]....
        /*013c*/ 	.word	0xffffffff


	//----- nvinfo : EIATTR_COOP_GROUP_INSTR_OFFSETS
	.align		4
.L_728:
        /*0140*/ 	.byte	0x04, 0x28
        /*0142*/ 	.short	(.L_730 - .L_729)


	//   ....[0]....
.L_729:
        /*0144*/ 	.word	0x00001cb0


	//   ....[1]....
        /*0148*/ 	.word	0x00001ce0


	//   ....[2]....
        /*014c*/ 	.word	0x00001d90


	//   ....[3]....
        /*0150*/ 	.word	0x00001db0


	//   ....[4]....
        /*0154*/ 	.word	0x00001dc0


	//   ....[5]....
        /*0158*/ 	.word	0x00001e90


	//   ....[6]....
        /*015c*/ 	.word	0x00001fb0


	//   ....[7]....
        /*0160*/ 	.word	0x00002000


	//   ....[8]....
        /*0164*/ 	.word	0x00003c20


	//   ....[9]....
        /*0168*/ 	.word	0x00003ca0


	//   ....[10]....
        /*016c*/ 	.word	0x00003cd0


	//   ....[11]....
        /*0170*/ 	.word	0x00003d00


	//   ....[12]....
        /*0174*/ 	.word	0x00003d20


	//   ....[13]....
        /*0178*/ 	.word	0x00003d50


	//   ....[14]....
        /*017c*/ 	.word	0x00003d60


	//   ....[15]....
        /*0180*/ 	.word	0x00003d80


	//   ....[16]....
        /*0184*/ 	.word	0x000053f0


	//   ....[17]....
        /*0188*/ 	.word	0x00005480


	//   ....[18]....
        /*018c*/ 	.word	0x00005490


	//   ....[19]....
        /*0190*/ 	.word	0x000054b0


	//   ....[20]....
        /*0194*/ 	.word	0x000054d0


	//   ....[21]....
        /*0198*/ 	.word	0x000054e0


	//   ....[22]....
        /*019c*/ 	.word	0x000054f0


	//   ....[23]....
        /*01a0*/ 	.word	0x00005510


	//----- nvinfo : EIATTR_EXIT_INSTR_OFFSETS
	.align		4
.L_730:
        /*01a4*/ 	.byte	0x04, 0x1c
        /*01a6*/ 	.short	(.L_732 - .L_731)


	//   ....[0]....
.L_731:
        /*01a8*/ 	.word	0x00000150


	//   ....[1]....
        /*01ac*/ 	.word	0x00007300


	//----- nvinfo : EIATTR_CRS_STACK_SIZE
	.align		4
.L_732:
        /*01b0*/ 	.byte	0x04, 0x1e
        /*01b2*/ 	.short	(.L_734 - .L_733)
.L_733:
        /*01b4*/ 	.word	0x00000000


	//----- nvinfo : EIATTR_CBANK_PARAM_SIZE
	.align		4
.L_734:
        /*01b8*/ 	.byte	0x03, 0x19
        /*01ba*/ 	.short	0x01d0


	//----- nvinfo : EIATTR_PARAM_CBANK
	.align		4
        /*01bc*/ 	.byte	0x04, 0x0a
        /*01be*/ 	.short	(.L_736 - .L_735)
	.align		4
.L_735:
        /*01c0*/ 	.word	index@(.nv.constant0._ZN5flash16flash_fwd_kernelI23Flash_fwd_kernel_traitsILi128ELi128ELi32ELi4ELb0ELb0EN7cutlass6half_tE19Flash_kernel_traitsILi128ELi128ELi32ELi4ES3_EELb0ELb0ELb0ELb0ELb1ELb1ELb1ELb0EEEvNS_16Flash_fwd_paramsE)
        /*01c4*/ 	.short	0x0210
        /*01c6*/ 	.short	0x01d0


	//----- nvinfo : EIATTR_SW_WAR
	.align		4
.L_736:
        /*01c8*/ 	.byte	0x04, 0x36
        /*01ca*/ 	.short	(.L_738 - .L_737)
.L_737:
        /*01cc*/ 	.word	0x00000008
.L_738:


//--------------------- .nv.info._ZN5flash16flash_fwd_kernelI23Flash_fwd_kernel_traitsILi128ELi128ELi32ELi4ELb0ELb0EN7cutlass6half_tE19Flash_kernel_traitsILi128ELi128ELi32ELi4ES3_EELb1ELb0ELb0ELb1ELb0ELb0ELb0ELb0EEEvNS_16Flash_fwd_paramsE --------------------------
	.section	.nv.info._ZN5flash16flash_fwd_kernelI23Flash_fwd_kernel_traitsILi128ELi128ELi32ELi4ELb0ELb0EN7cutlass6half_tE19Flash_kernel_traitsILi128ELi128ELi32ELi4ES3_EELb1ELb0ELb0ELb1ELb0ELb0ELb0ELb0EEEvNS_16Flash_fwd_paramsE,"",@"SHT_CUDA_INFO"
	.sectionflags	@""
	.align	4


	//----- nvinfo : EIATTR_CUDA_API_VERSION
	.align		4
        /*0000*/ 	.byte	0x04, 0x37
        /*0002*/ 	.short	(.L_740 - .L_739)
.L_739:
        /*0004*/ 	.word	0x00000082


	//----- nvinfo : EIATTR_KPARAM_INFO
	.align		4
.L_740:
        /*0008*/ 	.byte	0x04, 0x17
        /*000a*/ 	.short	(.L_742 - .L_741)
.L_741:
        /*000c*/ 	.word	0x00000000
        /*0010*/ 	.short	0x0000
        /*0012*/ 	.short	0x0000
        /*0014*/ 	.byte	0x00, 0xf0, 0x41, 0x07


	//----- nvinfo : EIATTR_SPARSE_MMA_MASK
	.align		4
.L_742:
        /*0018*/ 	.byte	0x03, 0x50
        /*001a*/ 	.short	0x0000


	//----- nvinfo : EIATTR_MAXREG_COUNT
	.align		4
        /*001c*/ 	.byte	0x03, 0x1b
        /*001e*/ 	.short	0x00ff


	//----- nvinfo : EIATTR_NUM_BARRIERS
	.align		4
        /*0020*/ 	.byte	0x02, 0x4c
        /*0022*/ 	.byte	0x01
	.zero		1


	//----- nvinfo : EIATTR_ANNOTATIONS
	.align		4
        /*0024*/ 	.byte	0x04, 0x55
        /*0026*/ 	.short	(.L_744 - .L_743)


	//   ....[0]....
.L_743:
        /* <DEDUP_REMOVED lines=8> */


	//----- nvinfo : EIATTR_MERCURY_ISA_VERSION
	.align		4
.L_744:
        /*0098*/ 	.byte	0x03, 0x5f
        /*009a*/ 	.short	0x0101


	//----- nvinfo : EIATTR_COOP_GROUP_MASK_REGIDS
	.align		4
        /*009c*/ 	.byte	0x04, 0x29
        /*009e*/ 	.short	(.L_746 - .L_745)


	//   ....[0]....
.L_745:
        /*00a0*/ 	.word	0xffffffff


	//   ....[1]....
        /*00a4*/ 	.word	0xffffffff


	//   ....[2]....
        /*00a8*/ 	.word	0xffffffff


	//   ....[3]....
        /*00ac*/ 	.word	0xffffffff


	//   ....[4]....
        /*00b0*/ 	.word	0xffffffff


	//   ....[5]....
        /*00b4*/ 	.word	0xffffffff


	//   ....[6]....
        /*00b8*/ 	.word	0xffffffff


	//   ....[7]....
        /*00bc*/ 	.word	0xffffffff


	//   ....[8]....
        /*00c0*/ 	.word	0xffffffff


	//   ....[9]....
        /*00c4*/ 	.word	0xffffffff


	//   ....[10]....
        /*00c8*/ 	.word	0xffffffff


	//   ....[11]....
        /*00cc*/ 	.word	0xffffffff


	//   ....[12]....
        /*00d0*/ 	.word	0xffffffff


	//   ....[13]....
        /*00d4*/ 	.word	0xffffffff


	//   ....[14]....
        /*00d8*/ 	.word	0xffffffff


	//   ....[15]....
        /*00dc*/ 	.word	0xffffffff


	//   ....[16]....
        /*00e0*/ 	.word	0xffffffff


	//   ....[17]....
        /*00e4*/ 	.word	0xffffffff


	//   ....[18]....
        /*00e8*/ 	.word	0xffffffff


	//   ....[19]....
        /*00ec*/ 	.word	0xffffffff


	//   ....[20]....
        /*00f0*/ 	.word	0xffffffff


	//   ....[21]....
        /*00f4*/ 	.word	0xffffffff


	//   ....[22]....
        /*00f8*/ 	.word	0xffffffff


	//   ....[23]....
        /*00fc*/ 	.word	0xffffffff


	//----- nvinfo : EIATTR_COOP_GROUP_INSTR_OFFSETS
	.align		4
.L_746:
        /*0100*/ 	.byte	0x04, 0x28
        /*0102*/ 	.short	(.L_748 - .L_747)


	//   ....[0]....
.L_747:
        /*0104*/ 	.word	0x00004580


	//   ....[1]....
        /*0108*/ 	.word	0x00004660


	//   ....[2]....
        /*010c*/ 	.word	0x000046d0


	//   ....[3]....
        /*0110*/ 	.word	0x00004780


	//   ....[4]....
        /*0114*/ 	.word	0x00004940


	//   ....[5]....
        /*0118*/ 	.word	0x00004c90


	//   ....[6]....
        /*011c*/ 	.word	0x00004d80


	//   ....[7]....
        /*0120*/ 	.word	0x00004f30


	//   ....[8]....
        /*0124*/ 	.word	0x00007110


	//   ....[9]....
        /*0128*/ 	.word	0x00007140


	//   ....[10]....
        /*012c*/ 	.word	0x00007250


	//   ....[11]....
        /*0130*/ 	.word	0x00007280


	//   ....[12]....
        /*0134*/ 	.word	0x000076a0


	//   ....[13]....
        /*0138*/ 	.word	0x00007750


	//   ....[14]....
        /*013c*/ 	.word	0x000078c0


	//   ....[15]....
        /*0140*/ 	.word	0x00007920


	//   ....[16]....
        /*0144*/ 	.word	0x00009590


	//   ....[17]....
        /*0148*/ 	.word	0x000095d0


	//   ....[18]....
        /*014c*/ 	.word	0x000095e0


	//   ....[19]....
        /*0150*/ 	.word	0x00009610


	//   ....[20]....
        /*0154*/ 	.word	0x00009630


	//   ....[21]....
        /*0158*/ 	.word	0x00009660


	//   ....[22]....
        /*015c*/ 	.word	0x00009670


	//   ....[23]....
        /*0160*/ 	.word	0x000096e0


	//----- nvinfo : EIATTR_EXIT_INSTR_OFFSETS
	.align		4
.L_748:
        /*0164*/ 	.byte	0x04, 0x1c
        /*0166*/ 	.short	(.L_750 - .L_749)


	//   ....[0]....
.L_749:
        /*0168*/ 	.word	0x000006c0


	//   ....[1]....
        /*016c*/ 	.word	0x0000bdf0


	//   ....[2]....
        /*0170*/ 	.word	0x0000bf00


	//   ....[3]....
        /*0174*/ 	.word	0x0000bf20


	//   ....[4]....
        /*0178*/ 	.word	0x0000d310


	//   ....[5]....
        /*017c*/ 	.word	0x0000d3a0


	//----- nvinfo : EIATTR_CRS_STACK_SIZE
	.align		4
.L_750:
        /*0180*/ 	.byte	0x04, 0x1e
        /*0182*/ 	.short	(.L_752 - .L_751)
.L_751:
        /*0184*/ 	.word	0x00000000


	//----- nvinfo : EIATTR_CBANK_PARAM_SIZE
	.align		4
.L_752:
        /*0188*/ 	.byte	0x03, 0x19
        /*018a*/ 	.short	0x01d0


	//----- nvinfo : EIATTR_PARAM_CBANK
	.align		4
        /*018c*/ 	.byte	0x04, 0x0a
        /*018e*/ 	.short	(.L_754 - .L_753)
	.align		4
.L_753:
        /*0190*/ 	.word	index@(.nv.constant0._ZN5flash16flash_fwd_kernelI23Flash_fwd_kernel_traitsILi128ELi128ELi32ELi4ELb0ELb0EN7cutlass6half_tE19Flash_kernel_traitsILi128ELi128ELi32ELi4ES3_EELb1ELb0ELb0ELb1ELb0ELb0ELb0ELb0EEEvNS_16Flash_fwd_paramsE)
        /*0194*/ 	.short	0x0210
        /*0196*/ 	.short	0x01d0


	//----- nvinfo : EIATTR_SW_WAR
	.align		4
.L_754:
        /*0198*/ 	.byte	0x04, 0x36
        /*019a*/ 	.short	(.L_756 - .L_755)
.L_755:
        /*019c*/ 	.word	0x00000008
.L_756:


//--------------------- .nv.info._ZN5flash16flash_fwd_kernelI23Flash_fwd_kernel_traitsILi128ELi128ELi32ELi4ELb0ELb0EN7cutlass6half_tE19Flash_kernel_traitsILi128ELi128ELi32ELi4ES3_EELb1ELb0ELb0ELb0ELb0ELb0ELb0ELb1EEEvNS_16Flash_fwd_paramsE --------------------------
	.section	.nv.info._ZN5flash16flash_fwd_kernelI23Flash_fwd_kernel_traitsILi128ELi128ELi32ELi4ELb0ELb0EN7cutlass6half_tE19Flash_kernel_traitsILi128ELi128ELi32ELi4ES3_EELb1ELb0ELb0ELb0ELb0ELb0ELb0ELb1EEEvNS_16Flash_fwd_paramsE,"",@"SHT_CUDA_INFO"
	.sectionflags	@""
	.align	4


	//----- nvinfo : EIATTR_CUDA_API_VERSION
	.align		4
        /*0000*/ 	.byte	0x04, 0x37
        /*0002*/ 	.short	(.L_758 - .L_757)
.L_757:
        /*0004*/ 	.word	0x00000082


	//----- nvinfo : EIATTR_KPARAM_INFO
	.align		4
.L_758:
        /*0008*/ 	.byte	0x04, 0x17
        /*000a*/ 	.short	(.L_760 - .L_759)
.L_759:
        /*000c*/ 	.word	0x00000000
        /*0010*/ 	.short	0x0000
        /*0012*/ 	.short	0x0000
        /*0014*/ 	.byte	0x00, 0xf0, 0x41, 0x07


	//----- nvinfo : EIATTR_SPARSE_MMA_MASK
	.align		4
.L_760:
        /*0018*/ 	.byte	0x03, 0x50
        /*001a*/ 	.short	0x0000


	//----- nvinfo : EIATTR_MAXREG_COUNT
	.align		4
        /*001c*/ 	.byte	0x03, 0x1b
        /*001e*/ 	.short	0x00ff


	//----- nvinfo : EIATTR_NUM_BARRIERS
	.align		4
        /*0020*/ 	.byte	0x02, 0x4c
        /*0022*/ 	.byte	0x01
	.zero		1


	//----- nvinfo : EIATTR_ANNOTATIONS
	.align		4
        /*0024*/ 	.byte	0x04, 0x55
        /*0026*/ 	.short	(.L_762 - .L_761)


	//   ....[0]....
.L_761:
        /* <DEDUP_REMOVED lines=32> */


	//----- nvinfo : EIATTR_MERCURY_ISA_VERSION
	.align		4
.L_762:
        /*0210*/ 	.byte	0x03, 0x5f
        /*0212*/ 	.short	0x0101


	//----- nvinfo : EIATTR_COOP_GROUP_MASK_REGIDS
	.align		4
        /*0214*/ 	.byte	0x04, 0x29
        /*0216*/ 	.short	(.L_764 - .L_763)


	//   ....[0]....
.L_763:
        /*0218*/ 	.word	0xffffffff


	//   ....[1]....
        /*021c*/ 	.word	0xffffffff


	//   ....[2]....
        /*0220*/ 	.word	0xffffffff


	//   ....[3]....
        /*0224*/ 	.word	0xffffffff


	//   ....[4]....
        /*0228*/ 	.word	0xffffffff


	//   ....[5]....
        /*022c*/ 	.word	0xffffffff


	//   ....[6]....
        /*0230*/ 	.word	0xffffffff


	//   ....[7]....
        /*0234*/ 	.word	0xffffffff


	//   ....[8]....
        /*0238*/ 	.word	0xffffffff


	//   ....[9]....
        /*023c*/ 	.word	0xffffffff


	//   ....[10]....
        /*0240*/ 	.word	0xffffffff


	//   ....[11]....
        /*0244*/ 	.word	0xffffffff


	//   ....[12]....
        /*0248*/ 	.word	0xffffffff


	//   ....[13]....
        /*024c*/ 	.word	0xffffffff


	//   ....[14]....
        /*0250*/ 	.word	0xffffffff


	//   ....[15]....
        /*0254*/ 	.word	0xffffffff


	//   ....[16]....
        /*0258*/ 	.word	0xffffffff


	//   ....[17]....
        /*025c*/ 	.word	0xffffffff


	//   ....[18]....
        /*0260*/ 	.word	0xffffffff


	//   ....[19]....
        /*0264*/ 	.word	0xffffffff


	//   ....[20]....
        /*0268*/ 	.word	0xffffffff


	//   ....[21]....
        /*026c*/ 	.word	0xffffffff


	//   ....[22]....
        /*0270*/ 	.word	0xffffffff


	//   ....[23]....
        /*0274*/ 	.word	0xffffffff


	//----- nvinfo : EIATTR_COOP_GROUP_INSTR_OFFSETS
	.align		4
.L_764:
        /*0278*/ 	.byte	0x04, 0x28
        /*027a*/ 	.short	(.L_766 - .L_765)


	//   ....[0]....
.L_765:
        /*027c*/ 	.word	0x00003830


	//   ....[1]....
        /*0280*/ 	.word	0x000039b0


	//   ....[2]....
        /*0284*/ 	.word	0x00003af0


	//   ....[3]....
        /*0288*/ 	.word	0x00003ce0


	//   ....[4]....
        /*028c*/ 	.word	0x00003eb0


	//   ....[5]....
        /*0290*/ 	.word	0x000040e0


	//   ....[6]....
        /*0294*/ 	.word	0x000041a0


	//   ....[7]....
        /*0298*/ 	.word	0x00004280


	//   ....[8]....
        /*029c*/ 	.word	0x00007690


	//   ....[9]....
        /*02a0*/ 	.word	0x000076e0


	//   ....[10]....
        /*02a4*/ 	.word	0x00007710


	//   ....[11]....
        /*02a8*/ 	.word	0x00007740


	//   ....[12]....
        /*02ac*/ 	.word	0x000077d0


	//   ....[13]....
        /*02b0*/ 	.word	0x00007800


	//   ....[14]....
        /*02b4*/ 	.word	0x00007830


	//   ....[15]....
        /*02b8*/ 	.word	0x00007860


	//   ....[16]....
        /*02bc*/ 	.word	0x0000a780


	//   ....[17]....
        /*02c0*/ 	.word	0x0000a790


	//   ....[18]....
        /*02c4*/ 	.word	0x0000a7a0


	//   ....[19]....
        /*02c8*/ 	.word	0x0000a7b0


	//   ....[20]....
        /*02cc*/ 	.word	0x0000a7f0


	//   ....[21]....
        /*02d0*/ 	.word	0x0000a830


	//   ....[22]....
        /*02d4*/ 	.word	0x0000a840


	//   ....[23]....
        /*02d8*/ 	.word	0x0000a850


	//----- nvinfo : EIATTR_EXIT_INSTR_OFFSETS
	.align		4
.L_766:
        /*02dc*/ 	.byte	0x04, 0x1c
        /*02de*/ 	.short	(.L_768 - .L_767)


	//   ....[0]....
.L_767:
        /*02e0*/ 	.word	0x00000520


	//   ....[1]....
        /*02e4*/ 	.word	0x0000cfd0


	//   ....[2]....
        /*02e8*/ 	.word	0x0000d0e0


	//   ....[3]....
        /*02ec*/ 	.word	0x0000d100


	//   ....[4]....
        /*02f0*/ 	.word	0x0000e5a0


	//   ....[5]....
        /*02f4*/ 	.word	0x0000e630


	//----- nvinfo : EIATTR_CRS_STACK_SIZE
	.align		4
.L_768:
        /*02f8*/ 	.byte	0x04, 0x1e
        /*02fa*/ 	.short	(.L_770 - .L_769)
.L_769:
        /*02fc*/ 	.word	0x00000000


	//----- nvinfo : EIATTR_CBANK_PARAM_SIZE
	.align		4
.L_770:
        /*0300*/ 	.byte	0x03, 0x19
        /*0302*/ 	.short	0x01d0


	//----- nvinfo : EIATTR_PARAM_CBANK
	.align		4
        /*0304*/ 	.byte	0x04, 0x0a
        /*0306*/ 	.short	(.L_772 - .L_771)
	.align		4
.L_771:
        /*0308*/ 	.word	index@(.nv.constant0._ZN5flash16flash_fwd_kernelI23Flash_fwd_kernel_traitsILi128ELi128ELi32ELi4ELb0ELb0EN7cutlass6half_tE19Flash_kernel_traitsILi128ELi128ELi32ELi4ES3_EELb1ELb0ELb0ELb0ELb0ELb0ELb0ELb1EEEvNS_16Flash_fwd_paramsE)
        /*030c*/ 	.short	0x0210
        /*030e*/ 	.short	0x01d0


	//----- nvinfo : EIATTR_SW_WAR
	.align		4
.L_772:
        /*0310*/ 	.byte	0x04, 0x36
        /*0312*/ 	.short	(.L_774 - .L_773)
.L_773:
        /*0314*/ 	.word	0x00000008
.L_774:


//--------------------- .nv.info._ZN5flash16flash_fwd_kernelI23Flash_fwd_kernel_traitsILi128ELi128ELi32ELi4ELb0ELb0EN7cutlass6half_tE19Flash_kernel_traitsILi128ELi128ELi32ELi4ES3_EELb0ELb0ELb0ELb0ELb0ELb0ELb1ELb0EEEvNS_16Flash_fwd_paramsE --------------------------
	.section	.nv.info._ZN5flash16flash_fwd_kernelI23Flash_fwd_kernel_traitsILi128ELi128ELi32ELi4ELb0ELb0EN7cutlass6half_tE19Flash_kernel_traitsILi128ELi128ELi32ELi4ES3_EELb0ELb0ELb0ELb0ELb0ELb0ELb1ELb0EEEvNS_16Flash_fwd_paramsE,"",@"SHT_CUDA_INFO"
	.sectionflags	@""
	.align	4


	//----- nvinfo : EIATTR_CUDA_API_VERSION
	.align		4
        /*0000*/ 	.byte	0x04, 0x37
        /*0002*/ 	.short	(.L_776 - .L_775)
.L_775:
        /*0004*/ 	.word	0x00000082


	//----- nvinfo : EIATTR_KPARAM_INFO
	.align		4
.L_776:
        /*0008*/ 	.byte	0x04, 0x17
        /*000a*/ 	.short	(.L_778 - .L_777)
.L_777:
        /*000c*/ 	.word	0x00000000
        /*0010*/ 	.short	0x0000
        /*0012*/ 	.short	0x0000
        /*0014*/ 	.byte	0x00, 0xf0, 0x41, 0x07


	//----- nvinfo : EIATTR_SPARSE_MMA_MASK
	.align		4
.L_778:
        /*0018*/ 	.byte	0x03, 0x50
        /*001a*/ 	.short	0x0000


	//----- nvinfo : EIATTR_MAXREG_COUNT
	.align		4
        /*001c*/ 	.byte	0x03, 0x1b
        /*001e*/ 	.short	0x00ff


	//----- nvinfo : EIATTR_NUM_BARRIERS
	.align		4
        /*0020*/ 	.byte	0x02, 0x4c
        /*0022*/ 	.byte	0x01
	.zero		1


	//----- nvinfo : EIATTR_ANNOTATIONS
	.align		4
        /*0024*/ 	.byte	0x04, 0x55
        /*0026*/ 	.short	(.L_780 - .L_779)


	//   ....[0]....
.L_779:
        /* <DEDUP_REMOVED lines=24> */


	//----- nvinfo : EIATTR_MERCURY_ISA_VERSION
	.align		4
.L_780:
        /*0190*/ 	.byte	0x03, 0x5f
        /*0192*/ 	.short	0x0101


	//----- nvinfo : EIATTR_COOP_GROUP_MASK_REGIDS
	.align		4
        /*0194*/ 	.byte	0x04, 0x29
        /*0196*/ 	.short	(.L_782 - .L_781)


	//   ....[0]....
.L_781:
        /*0198*/ 	.word	0xffffffff


	//   ....[1]....
        /*019c*/ 	.word	0xffffffff


	//   ....[2]....
        /*01a0*/ 	.word	0xffffffff


	//   ....[3]....
        /*01a4*/ 	.word	0xffffffff


	//   ....[4]....
        /*01a8*/ 	.word	0xffffffff


	//   ....[5]....
        /*01ac*/ 	.word	0xffffffff


	//   ....[6]....
        /*01b0*/ 	.word	0xffffffff


	//   ....[7]....
        /*01b4*/ 	.word	0xffffffff


	//   ....[8]....
        /*01b8*/ 	.word	0xffffffff


	//   ....[9]....
        /*01bc*/ 	.word	0xffffffff


	//   ....[10]....
        /*01c0*/ 	.word	0xffffffff


	//   ....[11]....
        /*01c4*/ 	.word	0xffffffff


	//   ....[12]....
        /*01c8*/ 	.word	0xffffffff


	//   ....[13]....
        /*01cc*/ 	.word	0xffffffff


	//   ....[14]....
        /*01d0*/ 	.word	0xffffffff


	//   ....[15]....
        /*01d4*/ 	.word	0xffffffff


	//   ....[16]....
        /*01d8*/ 	.word	0xffffffff


	//   ....[17]....
        /*01dc*/ 	.word	0xffffffff


	//   ....[18]....
        /*01e0*/ 	.word	0xffffffff


	//   ....[19]....
        /*01e4*/ 	.word	0xffffffff


	//   ....[20]....
        /*01e8*/ 	.word	0xffffffff


	//   ....[21]....
        /*01ec*/ 	.word	0xffffffff


	//   ....[22]....
        /*01f0*/ 	.word	0xffffffff


	//   ....[23]....
        /*01f4*/ 	.word	0xffffffff


	//----- nvinfo : EIATTR_COOP_GROUP_INSTR_OFFSETS
	.align		4
.L_782:
        /*01f8*/ 	.byte	0x04, 0x28
        /*01fa*/ 	.short	(.L_784 - .L_783)


	//   ....[0]....
.L_783:
        /*01fc*/ 	.word	0x00003a50


	//   ....[1]....
        /*0200*/ 	.word	0x00003a70


	//   ....[2]....
        /*0204*/ 	.word	0x00003b10


	//   ....[3]....
        /*0208*/ 	.word	0x00003b30


	//   ....[4]....
        /*020c*/ 	.word	0x00003c30


	//   ....[5]....
        /*0210*/ 	.word	0x00003d40


	//   ....[6]....
        /*0214*/ 	.word	0x00003e50


	//   ....[7]....
        /*0218*/ 	.word	0x00004020


	//   ....[8]....
        /*021c*/ 	.word	0x00005c30


	//   ....[9]....
        /*0220*/ 	.word	0x00005cb0


	//   ....[10]....
        /*0224*/ 	.word	0x00005ce0


	//   ....[11]....
        /*0228*/ 	.word	0x00005d10


	//   ....[12]....
        /*022c*/ 	.word	0x00005d30


	//   ....[13]....
        /*0230*/ 	.word	0x00005d60


	//   ....[14]....
        /*0234*/ 	.word	0x00005d70


	//   ....[15]....
        /*0238*/ 	.word	0x00005d90


	//   ....[16]....
        /*023c*/ 	.word	0x000074a0


	//   ....[17]....
        /*0240*/ 	.word	0x000074b0


	//   ....[18]....
        /*0244*/ 	.word	0x000074c0


	//   ....[19]....
        /*0248*/ 	.word	0x000074f0


	//   ....[20]....
        /*024c*/ 	.word	0x00007510


	//   ....[21]....
        /*0250*/ 	.word	0x00007530


	//   ....[22]....
        /*0254*/ 	.word	0x00007540


	//   ....[23]....
        /*0258*/ 	.word	0x00007570


	//----- nvinfo : EIATTR_EXIT_INSTR_OFFSETS
	.align		4
.L_784:
        /*025c*/ 	.byte	0x04, 0x1c
        /*025e*/ 	.short	(.L_786 - .L_785)


	//   ....[0]....
.L_785:
        /*0260*/ 	.word	0x00000330


	//   ....[1]....
        /*0264*/ 	.word	0x00009bc0


	//   ....[2]....
        /*0268*/ 	.word	0x00009cd0


	//   ....[3]....
        /*026c*/ 	.word	0x00009cf0


	//   ....[4]....
        /*0270*/ 	.word	0x0000b110


	//   ....[5]....
        /*0274*/ 	.word	0x0000b1a0


	//----- nvinfo : EIATTR_CRS_STACK_SIZE
	.align		4
.L_786:
        /*0278*/ 	.byte	0x04, 0x1e
        /*027a*/ 	.short	(.L_788 - .L_787)
.L_787:
        /*027c*/ 	.word	0x00000000


	//----- nvinfo : EIATTR_CBANK_PARAM_SIZE
	.align		4
.L_788:
        /*0280*/ 	.byte	0x03, 0x19
        /*0282*/ 	.short	0x01d0


	//----- nvinfo : EIATTR_PARAM_CBANK
	.align		4
        /*0284*/ 	.byte	0x04, 0x0a
        /*0286*/ 	.short	(.L_790 - .L_789)
	.align		4
.L_789:
        /*0288*/ 	.word	index@(.nv.constant0._ZN5flash16flash_fwd_kernelI23Flash_fwd_kernel_traitsILi128ELi128ELi32ELi4ELb0ELb0EN7cutlass6half_tE19Flash_kernel_traitsILi128ELi128ELi32ELi4ES3_EELb0ELb0ELb0ELb0ELb0ELb0ELb1ELb0EEEvNS_16Flash_fwd_paramsE)
        /*028c*/ 	.short	0x0210
        /*028e*/ 	.short	0x01d0


	//----- nvinfo : EIATTR_SW_WAR
	.align		4
.L_790:
        /*0290*/ 	.byte	0x04, 0x36
        /*0292*/ 	.short	(.L_792 - .L_791)
.L_791:
        /*0294*/ 	.word	0x00000008
.L_792:


//--------------------- .nv.info._ZN5flash16flash_fwd_kernelI23Flash_fwd_kernel_traitsILi128ELi128ELi32ELi4ELb0ELb0EN7cutlass6half_tE19Flash_kernel_traitsILi128ELi128ELi32ELi4ES3_EELb1ELb0ELb0ELb1ELb0ELb0ELb0ELb1EEEvNS_16Flash_fwd_paramsE --------------------------
	.section	.nv.info._ZN5flash16flash_fwd_kernelI23Flash_fwd_kernel_traitsILi128ELi128ELi32ELi4ELb0ELb0EN7cutlass6half_tE19Flash_kernel_traitsILi128ELi128ELi32ELi4ES3_EELb1ELb0ELb0ELb1ELb0ELb0ELb0ELb1EEEvNS_16Flash_fwd_paramsE,"",@"SHT_CUDA_INFO"
	.sectionflags	@""
	.align	4


	//----- nvinfo : EIATTR_CUDA_API_VERSION
	.align		4
        /*0000*/ 	.byte	0x04, 0x37
        /*0002*/ 	.short	(.L_794 - .L_793)
.L_793:
        /*0004*/ 	.word	0x00000082


	//----- nvinfo : EIATTR_KPARAM_INFO
	.align		4
.L_794:
        /*0008*/ 	.byte	0x04, 0x17
        /*000a*/ 	.short	(.L_796 - .L_795)
.L_795:
        /*000c*/ 	.word	0x00000000
        /*0010*/ 	.short	0x0000
        /*0012*/ 	.short	0x0000
        /*0014*/ 	.byte	0x00, 0xf0, 0x41, 0x07


	//----- nvinfo : EIATTR_SPARSE_MMA_MASK
	.align		4
.L_796:
        /*0018*/ 	.byte	0x03, 0x50
        /*001a*/ 	.short	0x0000


	//----- nvinfo : EIATTR_MAXREG_COUNT
	.align		4
        /*001c*/ 	.byte	0x03, 0x1b
        /*001e*/ 	.short	0x00ff


	//----- nvinfo : EIATTR_NUM_BARRIERS
	.align		4
        /*0020*/ 	.byte	0x02, 0x4c
        /*0022*/ 	.byte	0x01
	.zero		1


	//----- nvinfo : EIATTR_ANNOTATIONS
	.align		4
        /*0024*/ 	.byte	0x04, 0x55
        /*0026*/ 	.short	(.L_798 - .L_797)


	//   ....[0]....
.L_797:
        /* <DEDUP_REMOVED lines=39> */


	//----- nvinfo : EIATTR_MERCURY_ISA_VERSION
	.align		4
.L_798:
        /*0288*/ 	.byte	0x03, 0x5f
        /*028a*/ 	.short	0x0101


	//----- nvinfo : EIATTR_COOP_GROUP_MASK_REGIDS
	.align		4
        /*028c*/ 	.byte	0x04, 0x29
        /*028e*/ 	.short	(.L_800 - .L_799)


	//   ....[0]....
.L_799:
        /*0290*/ 	.word	0xffffffff


	//   ....[1]....
        /*0294*/ 	.word	0xffffffff


	//   ....[2]....
        /*0298*/ 	.word	0xffffffff


	//   ....[3]....
        /*029c*/ 	.word	0xffffffff


	//   ....[4]....
        /*02a0*/ 	.word	0xffffffff


	//   ....[5]....
        /*02a4*/ 	.word	0xffffffff


	//   ....[6]....
        /*02a8*/ 	.word	0xffffffff


	//   ....[7]....
        /*02ac*/ 	.word	0xffffffff


	//   ....[8]....
        /*02b0*/ 	.word	0xffffffff


	//   ....[9]....
        /*02b4*/ 	.word	0xffffffff


	//   ....[10]....
        /*02b8*/ 	.word	0xffffffff


	//   ....[11]....
        /*02bc*/ 	.word	0xffffffff


	//   ....[12]....
        /*02c0*/ 	.word	0xffffffff


	//   ....[13]....
        /*02c4*/ 	.word	0xffffffff


	//   ....[14]....
        /*02c8*/ 	.word	0xffffffff


	//   ....[15]....
        /*02cc*/ 	.word	0xffffffff


	//   ....[16]....
        /*02d0*/ 	.word	0xffffffff


	//   ....[17]....
        /*02d4*/ 	.word	0xffffffff


	//   ....[18]....
        /*02d8*/ 	.word	0xffffffff


	//   ....[19]....
        /*02dc*/ 	.word	0xffffffff


	//   ....[20]....
        /*02e0*/ 	.word	0xffffffff


	//   ....[21]....
        /*02e4*/ 	.word	0xffffffff


	//   ....[22]....
        /*02e8*/ 	.word	0xffffffff


	//   ....[23]....
        /*02ec*/ 	.word	0xffffffff


	//----- nvinfo : EIATTR_COOP_GROUP_INSTR_OFFSETS
	.align		4
.L_800:
        /*02f0*/ 	.byte	0x04, 0x28
        /*02f2*/ 	.short	(.L_802 - .L_801)


	//   ....[0]....
.L_801:
        /*02f4*/ 	.word	0x00004570


	//   ....[1]....
        /*02f8*/ 	.word	0x00004600


	//   ....[2]....
        /*02fc*/ 	.word	0x00004690


	//   ....[3]....
        /*0300*/ 	.word	0x00004780


	//   ....[4]....
        /*0304*/ 	.word	0x00004a50


	//   ....[5]....
        /*0308*/ 	.word	0x00004ae0


	//   ....[6]....
        /*030c*/ 	.word	0x00004c40


	//   ....[7]....
        /*0310*/ 	.word	0x00004df0


	//   ....[8]....
        /*0314*/ 	.word	0x00008af0


	//   ....[9]....
        /*0318*/ 	.word	0x00008c70


	//   ....[10]....
        /*031c*/ 	.word	0x00008c90


	//   ....[11]....
        /*0320*/ 	.word	0x00008cc0


	//   ....[12]....
        /*0324*/ 	.word	0x00008d20


	//   ....[13]....
        /*0328*/ 	.word	0x00008d50


	//   ....[14]....
        /*032c*/ 	.word	0x00008df0


	//   ....[15]....
        /*0330*/ 	.word	0x00008e40


	//   ....[16]....
        /*0334*/ 	.word	0x0000bec0


	//   ....[17]....
        /*0338*/ 	.word	0x0000bef0


	//   ....[18]....
        /*033c*/ 	.word	0x0000bf10


	//   ....[19]....
        /*0340*/ 	.word	0x0000bf20


	//   ....[20]....
        /*0344*/ 	.word	0x0000bf70


	//   ....[21]....
        /*0348*/ 	.word	0x0000bfa0


	//   ....[22]....
        /*034c*/ 	.word	0x0000bfc0


	//   ....[23]....
        /*0350*/ 	.word	0x0000bfd0


	//----- nvinfo : EIATTR_EXIT_INSTR_OFFSETS
	.align		4
.L_802:
        /*0354*/ 	.byte	0x04, 0x1c
        /*0356*/ 	.short	(.L_804 - .L_803)


	//   ....[0]....
.L_803:
        /*0358*/ 	.word	0x00000560


	//   ....[1]....
        /*035c*/ 	.word	0x0000e750


	//   ....[2]....
        /*0360*/ 	.word	0x0000e860


	//   ....[3]....
        /*0364*/ 	.word	0x0000e880


	//   ....[4]....
        /*0368*/ 	.word	0x0000fd20


	//   ....[5]....
        /*036c*/ 	.word	0x0000fdb0


	//----- nvinfo : EIATTR_CRS_STACK_SIZE
	.align		4
.L_804:
        /*0370*/ 	.byte	0x04, 0x1e
        /*0372*/ 	.short	(.L_806 - .L_805)
.L_805:
        /*0374*/ 	.word	0x00000000


	//----- nvinfo : EIATTR_CBANK_PARAM_SIZE
	.align		4
.L_806:
        /*0378*/ 	.byte	0x03, 0x19
        /*037a*/ 	.short	0x01d0


	//----- nvinfo : EIATTR_PARAM_CBANK
	.align		4
        /*037c*/ 	.byte	0x04, 0x0a
        /*037e*/ 	.short	(.L_808 - .L_807)
	.align		4
.L_807:
        /*0380*/ 	.word	index@(.nv.constant0._ZN5flash16flash_fwd_kernelI23Flash_fwd_kernel_traitsILi128ELi128ELi32ELi4ELb0ELb0EN7cutlass6half_tE19Flash_kernel_traitsILi128ELi128ELi32ELi4ES3_EELb1ELb0ELb0ELb1ELb0ELb0ELb0ELb1EEEvNS_16Flash_fwd_paramsE)
        /*0384*/ 	.short	0x0210
        /*0386*/ 	.short	0x01d0


	//----- nvinfo : EIATTR_SW_WAR
	.align		4
.L_808:
        /*0388*/ 	.byte	0x04, 0x36
        /*038a*/ 	.short	(.L_810 - .L_809)
.L_809:
        /*038c*/ 	.word	0x00000008
.L_810:


//--------------------- .nv.info._ZN5flash16flash_fwd_kernelI23Flash_fwd_kernel_traitsILi128ELi128ELi32ELi4ELb0ELb0EN7cutlass6half_tE19Flash_kernel_traitsILi128ELi128ELi32ELi4ES3_EELb0ELb0ELb0ELb1ELb0ELb0ELb1ELb0EEEvNS_16Flash_fwd_paramsE --------------------------
	.section	.nv.info._ZN5flash16flash_fwd_kernelI23Flash_fwd_kernel_traitsILi128ELi128ELi32ELi4ELb0ELb0EN7cutlass6half_tE19Flash_kernel_traitsILi128ELi128ELi32ELi4ES3_EELb0ELb0ELb0ELb1ELb0ELb0ELb1ELb0EEEvNS_16Flash_fwd_paramsE,"",@"SHT_CUDA_INFO"
	.sectionflags	@""
	.align	4


	//----- nvinfo : EIATTR_CUDA_API_VERSION
	.align		4
        /*0000*/ 	.byte	0x04, 0x37
        /*0002*/ 	.short	(.L_812 - .L_811)
.L_811:
        /*0004*/ 	.word	0x00000082


	//----- nvinfo : EIATTR_KPARAM_INFO
	.align		4
.L_812:
        /*0008*/ 	.byte	0x04, 0x17
        /*000a*/ 	.short	(.L_814 - .L_813)
.L_813:
        /*000c*/ 	.word	0x00000000
        /*0010*/ 	.short	0x0000
        /*0012*/ 	.short	0x0000
        /*0014*/ 	.byte	0x00, 0xf0, 0x41, 0x07


	//----- nvinfo : EIATTR_SPARSE_MMA_MASK
	.align		4
.L_814:
        /*0018*/ 	.byte	0x03, 0x50
        /*001a*/ 	.short	0x0000


	//----- nvinfo : EIATTR_MAXREG_COUNT
	.align		4
        /*001c*/ 	.byte	0x03, 0x1b
        /*001e*/ 	.short	0x00ff


	//----- nvinfo : EIATTR_NUM_BARRIERS
	.align		4
        /*0020*/ 	.byte	0x02, 0x4c
        /*0022*/ 	.byte	0x01
	.zero		1


	//----- nvinfo : EIATTR_ANNOTATIONS
	.align		4
        /*0024*/ 	.byte	0x04, 0x55
        /*0026*/ 	.short	(.L_816 - .L_815)


	//   ....[0]....
.L_815:
        /* <DEDUP_REMOVED lines=24> */


	//----- nvinfo : EIATTR_MERCURY_ISA_VERSION
	.align		4
.L_816:
        /*0190*/ 	.byte	0x03, 0x5f
        /*0192*/ 	.short	0x0101


	//----- nvinfo : EIATTR_COOP_GROUP_MASK_REGIDS
	.align		4
        /*0194*/ 	.byte	0x04, 0x29
        /*0196*/ 	.short	(.L_818 - .L_817)


	//   ....[0]....
.L_817:
        /*0198*/ 	.word	0xffffffff


	//   ....[1]....
        /*019c*/ 	.word	0xffffffff


	//   ....[2]....
        /*01a0*/ 	.word	0xffffffff


	//   ....[3]....
        /*01a4*/ 	.word	0xffffffff


	//   ....[4]....
        /*01a8*/ 	.word	0xffffffff


	//   ....[5]....
        /*01ac*/ 	.word	0xffffffff


	//   ....[6]....
        /*01b0*/ 	.word	0xffffffff


	//   ....[7]....
        /*01b4*/ 	.word	0xffffffff


	//   ....[8]....
        /*01b8*/ 	.word	0xffffffff


	//   ....[9]....
        /*01bc*/ 	.word	0xffffffff


	//   ....[10]....
        /*01c0*/ 	.word	0xffffffff


	//   ....[11]....
        /*01c4*/ 	.word	0xffffffff


	//   ....[12]....
        /*01c8*/ 	.word	0xffffffff


	//   ....[13]....
        /*01cc*/ 	.word	0xffffffff


	//   ....[14]....
        /*01d0*/ 	.word	0xffffffff


	//   ....[15]....
        /*01d4*/ 	.word	0xffffffff


	//   ....[16]....
        /*01d8*/ 	.word	0xffffffff


	//   ....[17]....
        /*01dc*/ 	.word	0xffffffff


	//   ....[18]....
        /*01e0*/ 	.word	0xffffffff


	//   ....[19]....
        /*01e4*/ 	.word	0xffffffff


	//   ....[20]....
        /*01e8*/ 	.word	0xffffffff


	//   ....[21]....
        /*01ec*/ 	.word	0xffffffff


	//   ....[22]....
        /*01f0*/ 	.word	0xffffffff


	//   ....[23]....
        /*01f4*/ 	.word	0xffffffff


	//----- nvinfo : EIATTR_COOP_GROUP_INSTR_OFFSETS
	.align		4
.L_818:
        /*01f8*/ 	.byte	0x04, 0x28
        /*01fa*/ 	.short	(.L_820 - .L_819)


	//   ....[0]....
.L_819:
        /*01fc*/ 	.word	0x00004560


	//   ....[1]....
        /*0200*/ 	.word	0x00004580


	//   ....[2]....
        /*0204*/ 	.word	0x00004620


	//   ....[3]....
        /*0208*/ 	.word	0x00004640


	//   ....[4]....
        /*020c*/ 	.word	0x00004740


	//   ....[5]....
        /*0210*/ 	.word	0x00004850


	//   ....[6]....
        /*0214*/ 	.word	0x00004990


	//   ....[7]....
        /*0218*/ 	.word	0x00004b30


	//   ....[8]....
        /*021c*/ 	.word	0x00006e40


	//   ....[9]....
        /*0220*/ 	.word	0x00006ea0


	//   ....[10]....
        /*0224*/ 	.word	0x00006f30


	//   ....[11]....
        /*0228*/ 	.word	0x00006f40


	//   ....[12]....
        /*022c*/ 	.word	0x00006f70


	//   ....[13]....
        /*0230*/ 	.word	0x00006f80


	//   ....[14]....
        /*0234*/ 	.word	0x00006fb0


	//   ....[15]....
        /*0238*/ 	.word	0x00006fd0


	//   ....[16]....
        /*023c*/ 	.word	0x00008730


	//   ....[17]....
        /*0240*/ 	.word	0x00008740


	//   ....[18]....
        /*0244*/ 	.word	0x00008750


	//   ....[19]....
        /*0248*/ 	.word	0x00008760


	//   ....[20]....
        /*024c*/ 	.word	0x000087a0


	//   ....[21]....
        /*0250*/ 	.word	0x000087c0


	//   ....[22]....
        /*0254*/ 	.word	0x000087e0


	//   ....[23]....
        /*0258*/ 	.word	0x000087f0


	//----- nvinfo : EIATTR_EXIT_INSTR_OFFSETS
	.align		4
.L_820:
        /*025c*/ 	.byte	0x04, 0x1c
        /*025e*/ 	.short	(.L_822 - .L_821)


	//   ....[0]....
.L_821:
        /*0260*/ 	.word	0x00000330


	//   ....[1]....
        /*0264*/ 	.word	0x0000ae90


	//   ....[2]....
        /*0268*/ 	.word	0x0000afa0


	//   ....[3]....
        /*026c*/ 	.word	0x0000afc0


	//   ....[4]....
        /*0270*/ 	.word	0x0000c3e0


	//   ....[5]....
        /*0274*/ 	.word	0x0000c470


	//----- nvinfo : EIATTR_CRS_STACK_SIZE
	.align		4
.L_822:
        /*0278*/ 	.byte	0x04, 0x1e
        /*027a*/ 	.short	(.L_824 - .L_823)
.L_823:
        /*027c*/ 	.word	0x00000000


	//----- nvinfo : EIATTR_CBANK_PARAM_SIZE
	.align		4
.L_824:
        /*0280*/ 	.byte	0x03, 0x19
        /*0282*/ 	.short	0x01d0


	//----- nvinfo : EIATTR_PARAM_CBANK
	.align		4
        /*0284*/ 	.byte	0x04, 0x0a
        /*0286*/ 	.short	(.L_826 - .L_825)
	.align		4
.L_825:
        /*0288*/ 	.word	index@(.nv.constant0._ZN5flash16flash_fwd_kernelI23Flash_fwd_kernel_traitsILi128ELi128ELi32ELi4ELb0ELb0EN7cutlass6half_tE19Flash_kernel_traitsILi128ELi128ELi32ELi4ES3_EELb0ELb0ELb0ELb1ELb0ELb0ELb1ELb0EEEvNS_16Flash_fwd_paramsE)
        /*028c*/ 	.short	0x0210
        /*028e*/ 	.short	0x01d0


	//----- nvinfo : EIATTR_SW_WAR
	.align		4
.L_826:
        /*0290*/ 	.byte	0x04, 0x36
        /*0292*/ 	.short	(.L_828 - .L_827)
.L_827:
        /*0294*/ 	.word	0x00000008
.L_828:


//--------------------- .nv.info._ZN5flash16flash_fwd_kernelI23Flash_fwd_kernel_traitsILi128ELi128ELi32ELi4ELb0ELb0EN7cutlass6half_tE19Flash_kernel_traitsILi128ELi128ELi32ELi4ES3_EELb1ELb0ELb1ELb0ELb0ELb1ELb0ELb0EEEvNS_16Flash_fwd_paramsE --------------------------
	.section	.nv.info._ZN5flash16flash_fwd_kernelI23Flash_fwd_kernel_traitsILi128ELi128ELi32ELi4ELb0ELb0EN7cutlass6half_tE19Flash_kernel_traitsILi128ELi128ELi32ELi4ES3_EELb1ELb0ELb1ELb0ELb0ELb1ELb0ELb0EEEvNS_16Flash_fwd_paramsE,"",@"SHT_CUDA_INFO"
	.sectionflags	@""
	.align	4


	//----- nvinfo : EIATTR_CUDA_API_VERSION
	.align		4
        /*0000*/ 	.byte	0x04, 0x37
        /*0002*/ 	.short	(.L_830 - .L_829)
.L_829:
        /*0004*/ 	.word	0x00000082


	//----- nvinfo : EIATTR_KPARAM_INFO
	.align		4
.L_830:
        /*0008*/ 	.byte	0x04, 0x17
        /*000a*/ 	.short	(.L_832 - .L_831)
.L_831:
        /*000c*/ 	.word	0x00000000
        /*0010*/ 	.short	0x0000
        /*0012*/ 	.short	0x0000
        /*0014*/ 	.byte	0x00, 0xf0, 0x41, 0x07


	//----- nvinfo : EIATTR_SPARSE_MMA_MASK
	.align		4
.L_832:
        /*0018*/ 	.byte	0x03, 0x50
        /*001a*/ 	.short	0x0000


	//----- nvinfo : EIATTR_MAXREG_COUNT
	.align		4
        /*001c*/ 	.byte	0x03, 0x1b
        /*001e*/ 	.short	0x00ff


	//----- nvinfo : EIATTR_NUM_BARRIERS
	.align		4
        /*0020*/ 	.byte	0x02, 0x4c
        /*0022*/ 	.byte	0x01
	.zero		1


	//----- nvinfo : EIATTR_ANNOTATIONS
	.align		4
        /*0024*/ 	.byte	0x04, 0x55
        /*0026*/ 	.short	(.L_834 - .L_833)


	//   ....[0]....
.L_833:
        /* <DEDUP_REMOVED lines=49> */


	//----- nvinfo : EIATTR_MERCURY_ISA_VERSION
	.align		4
.L_834:
        /*0328*/ 	.byte	0x03, 0x5f
        /*032a*/ 	.short	0x0101


	//----- nvinfo : EIATTR_COOP_GROUP_MASK_REGIDS
	.align		4
        /*032c*/ 	.byte	0x04, 0x29
        /*032e*/ 	.short	(.L_836 - .L_835)


	//   ....[0]....
.L_835:
        /*0330*/ 	.word	0xffffffff


	//   ....[1]....
        /*0334*/ 	.word	0xffffffff


	//   ....[2]....
        /*0338*/ 	.word	0xffffffff


	//   ....[3]....
        /*033c*/ 	.word	0xffffffff


	//   ....[4]....
        /*0340*/ 	.word	0xffffffff


	//   ....[5]....
        /*0344*/ 	.word	0xffffffff


	//   ....[6]....
        /*0348*/ 	.word	0xffffffff


	//   ....[7]....
        /*034c*/ 	.word	0xffffffff


	//   ....[8]....
        /*0350*/ 	.word	0xffffffff


	//   ....[9]....
        /*0354*/ 	.word	0xffffffff


	//   ....[10]....
        /*0358*/ 	.word	0xffffffff


	//   ....[11]....
        /*035c*/ 	.word	0xffffffff


	//   ....[12]....
        /*0360*/ 	.word	0xffffffff


	//   ....[13]....
        /*0364*/ 	.word	0xffffffff


	//   ....[14]....
        /*0368*/ 	.word	0xffffffff


	//   ....[15]....
        /*036c*/ 	.word	0xffffffff


	//   ....[16]....
        /*0370*/ 	.word	0xffffffff


	//   ....[17]....
        /*0374*/ 	.word	0xffffffff


	//   ....[18]....
        /*0378*/ 	.word	0xffffffff


	//   ....[19]....
        /*037c*/ 	.word	0xffffffff


	//   ....[20]....
        /*0380*/ 	.word	0xffffffff


	//   ....[21]....
        /*0384*/ 	.word	0xffffffff


	//   ....[22]....
        /*0388*/ 	.word	0xffffffff


	//   ....[23]....
        /*038c*/ 	.word	0xffffffff


	//   ....[24]....
        /*0390*/ 	.word	0xffffffff


	//   ....[25]....
        /*0394*/ 	.word	0xffffffff


	//   ....[26]....
        /*0398*/ 	.word	0xffffffff


	//   ....[27]....
        /*039c*/ 	.word	0xffffffff


	//   ....[28]....
        /*03a0*/ 	.word	0xffffffff


	//   ....[29]....
        /*03a4*/ 	.word	0xffffffff


	//   ....[30]....
        /*03a8*/ 	.word	0xffffffff


	//   ....[31]....
        /*03ac*/ 	.word	0xffffffff


	//   ....[32]....
        /*03b0*/ 	.word	0xffffffff


	//   ....[33]....
        /*03b4*/ 	.word	0xffffffff


	//   ....[34]....
        /*03b8*/ 	.word	0xffffffff


	//   ....[35]....
        /*03bc*/ 	.word	0xffffffff


	//   ....[36]....
        /*03c0*/ 	.word	0xffffffff


	//   ....[37]....
        /*03c4*/ 	.word	0xffffffff


	//   ....[38]....
        /*03c8*/ 	.word	0xffffffff


	//   ....[39]....
        /*03cc*/ 	.word	0xffffffff


	//   ....[40]....
        /*03d0*/ 	.word	0xffffffff


	//   ....[41]....
        /*03d4*/ 	.word	0xffffffff


	//   ....[42]....
        /*03d8*/ 	.word	0xffffffff


	//   ....[43]....
        /*03dc*/ 	.word	0xffffffff


	//   ....[44]....
        /*03e0*/ 	.word	0xffffffff


	//   ....[45]....
        /*03e4*/ 	.word	0xffffffff


	//   ....[46]....
        /*03e8*/ 	.word	0xffffffff


	//   ....[47]....
        /*03ec*/ 	.word	0xffffffff


	//   ....[48]....
        /*03f0*/ 	.word	0xffffffff


	//   ....[49]....
        /*03f4*/ 	.word	0xffffffff


	//   ....[50]....
        /*03f8*/ 	.word	0xffffffff


	//   ....[51]....
        /*03fc*/ 	.word	0xffffffff


	//   ....[52]....
        /*0400*/ 	.word	0xffffffff


	//   ....[53]....
        /*0404*/ 	.word	0xffffffff


	//   ....[54]....
        /*0408*/ 	.word	0xffffffff


	//   ....[55]....
        /*040c*/ 	.word	0xffffffff


	//----- nvinfo : EIATTR_COOP_GROUP_INSTR_OFFSETS
	.align		4
.L_836:
        /*0410*/ 	.byte	0x04, 0x28
        /*0412*/ 	.short	(.L_838 - .L_837)


	//   ....[0]....
.L_837:
        /*0414*/ 	.word	0x00004420


	//   ....[1]....
        /*0418*/ 	.word	0x00004590


	//   ....[2]....
        /*041c*/ 	.word	0x000045d0


	//   ....[3]....
        /*0420*/ 	.word	0x00004730


	//   ....[4]....
        /*0424*/ 	.word	0x00004f50


	//   ....[5]....
        /*0428*/ 	.word	0x000050f0


	//   ....[6]....
        /*042c*/ 	.word	0x00005270


	//   ....[7]....
        /*0430*/ 	.word	0x000053d0


	//   ....[8]....
        /*0434*/ 	.word	0x00007310


	//   ....[9]....
        /*0438*/ 	.word	0x000074e0


	//   ....[10]....
        /*043c*/ 	.word	0x00007580


	//   ....[11]....
        /*0440*/ 	.word	0x000076b0


	//   ....[12]....
        /*0444*/ 	.word	0x000076e0


	//   ....[13]....
        /*0448*/ 	.word	0x00007710


	//   ....[14]....
        /*044c*/ 	.word	0x00007750


	//   ....[15]....
        /*0450*/ 	.word	0x000077b0


	//   ....[16]....
        /*0454*/ 	.word	0x0000ab80


	//   ....[17]....
        /*0458*/ 	.word	0x0000aca0


	//   ....[18]....
        /*045c*/ 	.word	0x0000ace0


	//   ....[19]....
        /*0460*/ 	.word	0x0000ada0


	//   ....[20]....
        /*0464*/ 	.word	0x0000ade0


	//   ....[21]....
        /*0468*/ 	.word	0x0000aed0


	//   ....[22]....
        /*046c*/ 	.word	0x0000af10


	//   ....[23]....
        /*0470*/ 	.word	0x0000b020


	//   ....[24]....
        /*0474*/ 	.word	0x0000e110


	//   ....[25]....
        /*0478*/ 	.word	0x0000e290


	//   ....[26]....
        /*047c*/ 	.word	0x0000e2c0


	//   ....[27]....
        /*0480*/ 	.word	0x0000e3a0


	//   ....[28]....
        /*0484*/ 	.word	0x0000e3d0


	//   ....[29]....
        /*0488*/ 	.word	0x0000e520


	//   ....[30]....
        /*048c*/ 	.word	0x0000e560


	//   ....[31]....
        /*0490*/ 	.word	0x0000e640


	//   ....[32]....
        /*0494*/ 	.word	0x000111c0


	//   ....[33]....
        /*0498*/ 	.word	0x000112d0


	//   ....[34]....
        /*049c*/ 	.word	0x00011310


	//   ....[35]....
        /*04a0*/ 	.word	0x00011510


	//   ....[36]....
        /*04a4*/ 	.word	0x00011690


	//   ....[37]....
        /*04a8*/ 	.word	0x000117c0


	//   ....[38]....
        /*04ac*/ 	.word	0x00011810


	//   ....[39]....
        /*04b0*/ 	.word	0x00011990


	//   ....[40]....
        /*04b4*/ 	.word	0x000148e0


	//   ....[41]....
        /*04b8*/ 	.word	0x000149b0


	//   ....[42]....
        /*04bc*/ 	.word	0x000149f0


	//   ....[43]....
        /*04c0*/ 	.word	0x00014bf0


	//   ....[44]....
        /*04c4*/ 	.word	0x00014c40


	//   ....[45]....
        /*04c8*/ 	.word	0x00014dd0


	//   ....[46]....
        /*04cc*/ 	.word	0x00014f00


	//   ....[47]....
        /*04d0*/ 	.word	0x00015060


	//   ....[48]....
        /*04d4*/ 	.word	0x00016ea0


	//   ....[49]....
        /*04d8*/ 	.word	0x00016eb0


	//   ....[50]....
        /*04dc*/ 	.word	0x00016ec0


	//   ....[51]....
        /*04e0*/ 	.word	0x00016ee0


	//   ....[52]....
        /*04e4*/ 	.word	0x00016f00


	//   ....[53]....
        /*04e8*/ 	.word	0x00016f10


	//   ....[54]....
        /*04ec*/ 	.word	0x00016f70


	//   ....[55]....
        /*04f0*/ 	.word	0x00016fa0


	//----- nvinfo : EIATTR_EXIT_INSTR_OFFSETS
	.align		4
.L_838:
        /*04f4*/ 	.byte	0x04, 0x1c
        /*04f6*/ 	.short	(.L_840 - .L_839)


	//   ....[0]....
.L_839:
        /*04f8*/ 	.word	0x00000710


	//   ....[1]....
        /*04fc*/ 	.word	0x00001af0


	//   ....[2]....
        /*0500*/ 	.word	0x00001b80


	//   ....[3]....
        /*0504*/ 	.word	0x000194a0


	//   ....[4]....
        /*0508*/ 	.word	0x00019590


	//----- nvinfo : EIATTR_CRS_STACK_SIZE
	.align		4
.L_840:
        /*050c*/ 	.byte	0x04, 0x1e
        /*050e*/ 	.short	(.L_842 - .L_841)
.L_841:
        /*0510*/ 	.word	0x00000000


	//----- nvinfo : EIATTR_CBANK_PARAM_SIZE
	.align		4
.L_842:
        /*0514*/ 	.byte	0x03, 0x19
        /*0516*/ 	.short	0x01d0


	//----- nvinfo : EIATTR_PARAM_CBANK
	.align		4
        /*0518*/ 	.byte	0x04, 0x0a
        /*051a*/ 	.short	(.L_844 - .L_843)
	.align		4
.L_843:
        /*051c*/ 	.word	index@(.nv.constant0._ZN5flash16flash_fwd_kernelI23Flash_fwd_kernel_traitsILi128ELi128ELi32ELi4ELb0ELb0EN7cutlass6half_tE19Flash_kernel_traitsILi128ELi128ELi32ELi4ES3_EELb1ELb0ELb1ELb0ELb0ELb1ELb0ELb0EEEvNS_16Flash_fwd_paramsE)
        /*0520*/ 	.short	0x0210
        /*0522*/ 	.short	0x01d0


	//----- nvinfo : EIATTR_SW_WAR
	.align		4
.L_844:
        /*0524*/ 	.byte	0x04, 0x36
        /*0526*/ 	.short	(.L_846 - .L_845)
.L_845:
        /*0528*/ 	.word	0x00000008
.L_846:


//--------------------- .nv.info._ZN5flash16flash_fwd_kernelI23Flash_fwd_kernel_traitsILi128ELi128ELi32ELi4ELb0ELb0EN7cutlass6half_tE19Flash_kernel_traitsILi128ELi128ELi32ELi4ES3_EELb0ELb0ELb1ELb0ELb0ELb1ELb1ELb0EEEvNS_16Flash_fwd_paramsE --------------------------
	.section	.nv.info._ZN5flash16flash_fwd_kernelI23Flash_fwd_kernel_traitsILi128ELi128ELi32ELi4ELb0ELb0EN7cutlass6half_tE19Flash_kernel_traitsILi128ELi128ELi32ELi4ES3_EELb0ELb0ELb1ELb0ELb0ELb1ELb1ELb0EEEvNS_16Flash_fwd_paramsE,"",@"SHT_CUDA_INFO"
	.sectionflags	@""
	.align	4


	//----- nvinfo : EIATTR_CUDA_API_VERSION
	.align		4
        /*0000*/ 	.byte	0x04, 0x37
        /*0002*/ 	.short	(.L_848 - .L_847)
.L_847:
        /*0004*/ 	.word	0x00000082


	//----- nvinfo : EIATTR_KPARAM_INFO
	.align		4
.L_848:
        /*0008*/ 	.byte	0x04, 0x17
        /*000a*/ 	.short	(.L_850 - .L_849)
.L_849:
        /*000c*/ 	.word	0x00000000
        /*0010*/ 	.short	0x0000
        /*0012*/ 	.short	0x0000
        /*0014*/ 	.byte	0x00, 0xf0, 0x41, 0x07


	//----- nvinfo : EIATTR_SPARSE_MMA_MASK
	.align		4
.L_850:
        /*0018*/ 	.byte	0x03, 0x50
        /*001a*/ 	.short	0x0000


	//----- nvinfo : EIATTR_MAXREG_COUNT
	.align		4
        /*001c*/ 	.byte	0x03, 0x1b
        /*001e*/ 	.short	0x00ff


	//----- nvinfo : EIATTR_NUM_BARRIERS
	.align		4
        /*0020*/ 	.byte	0x02, 0x4c
        /*0022*/ 	.byte	0x01
	.zero		1


	//----- nvinfo : EIATTR_ANNOTATIONS
	.align		4
        /*0024*/ 	.byte	0x04, 0x55
        /*0026*/ 	.short	(.L_852 - .L_851)


	//   ....[0]....
.L_851:
        /* <DEDUP_REMOVED lines=27> */


	//----- nvinfo : EIATTR_MERCURY_ISA_VERSION
	.align		4
.L_852:
        /*01c8*/ 	.byte	0x03, 0x5f
        /*01ca*/ 	.short	0x0101


	//----- nvinfo : EIATTR_COOP_GROUP_MASK_REGIDS
	.align		4
        /*01cc*/ 	.byte	0x04, 0x29
        /*01ce*/ 	.short	(.L_854 - .L_853)


	//   ....[0]....
.L_853:
        /*01d0*/ 	.word	0xffffffff


	//   ....[1]....
        /*01d4*/ 	.word	0xffffffff


	//   ....[2]....
        /*01d8*/ 	.word	0xffffffff


	//   ....[3]....
        /*01dc*/ 	.word	0xffffffff


	//   ....[4]....
        /*01e0*/ 	.word	0xffffffff


	//   ....[5]....
        /*01e4*/ 	.word	0xffffffff


	//   ....[6]....
        /*01e8*/ 	.word	0xffffffff


	//   ....[7]....
        /*01ec*/ 	.word	0xffffffff


	//   ....[8]....
        /*01f0*/ 	.word	0xffffffff


	//   ....[9]....
        /*01f4*/ 	.word	0xffffffff


	//   ....[10]....
        /*01f8*/ 	.word	0xffffffff


	//   ....[11]....
        /*01fc*/ 	.word	0xffffffff


	//   ....[12]....
        /*0200*/ 	.word	0xffffffff


	//   ....[13]....
        /*0204*/ 	.word	0xffffffff


	//   ....[14]....
        /*0208*/ 	.word	0xffffffff


	//   ....[15]....
        /*020c*/ 	.word	0xffffffff


	//   ....[16]....
        /*0210*/ 	.word	0xffffffff


	//   ....[17]....
        /*0214*/ 	.word	0xffffffff


	//   ....[18]....
        /*0218*/ 	.word	0xffffffff


	//   ....[19]....
        /*021c*/ 	.word	0xffffffff


	//   ....[20]....
        /*0220*/ 	.word	0xffffffff


	//   ....[21]....
        /*0224*/ 	.word	0xffffffff


	//   ....[22]....
        /*0228*/ 	.word	0xffffffff


	//   ....[23]....
        /*022c*/ 	.word	0xffffffff


	//   ....[24]....
        /*0230*/ 	.word	0xffffffff


	//   ....[25]....
        /*0234*/ 	.word	0xffffffff


	//   ....[26]....
        /*0238*/ 	.word	0xffffffff


	//   ....[27]....
        /*023c*/ 	.word	0xffffffff


	//   ....[28]....
        /*0240*/ 	.word	0xffffffff


	//   ....[29]....
        /*0244*/ 	.word	0xffffffff


	//   ....[30]....
        /*0248*/ 	.word	0xffffffff


	//   ....[31]....
        /*024c*/ 	.word	0xffffffff


	//   ....[32]....
        /*0250*/ 	.word	0xffffffff


	//   ....[33]....
        /*0254*/ 	.word	0xffffffff


	//   ....[34]....
        /*0258*/ 	.word	0xffffffff


	//   ....[35]....
        /*025c*/ 	.word	0xffffffff


	//   ....[36]....
        /*0260*/ 	.word	0xffffffff


	//   ....[37]....
        /*0264*/ 	.word	0xffffffff


	//   ....[38]....
        /*0268*/ 	.word	0xffffffff


	//   ....[39]....
        /*026c*/ 	.word	0xffffffff


	//   ....[40]....
        /*0270*/ 	.word	0xffffffff


	//   ....[41]....
        /*0274*/ 	.word	0xffffffff


	//   ....[42]....
        /*0278*/ 	.word	0xffffffff


	//   ....[43]....
        /*027c*/ 	.word	0xffffffff


	//   ....[44]....
        /*0280*/ 	.word	0xffffffff


	//   ....[45]....
        /*0284*/ 	.word	0xffffffff


	//   ....[46]....
        /*0288*/ 	.word	0xffffffff


	//   ....[47]....
        /*028c*/ 	.word	0xffffffff


	//   ....[48]....
        /*0290*/ 	.word	0xffffffff


	//   ....[49]....
        /*0294*/ 	.word	0xffffffff


	//   ....[50]....
        /*0298*/ 	.word	0xffffffff


	//   ....[51]....
        /*029c*/ 	.word	0xffffffff


	//   ....[52]....
        /*02a0*/ 	.word	0xffffffff


	//   ....[53]....
        /*02a4*/ 	.word	0xffffffff


	//   ....[54]....
        /*02a8*/ 	.word	0xffffffff


	//   ....[55]....
        /*02ac*/ 	.word	0xffffffff


	//----- nvinfo : EIATTR_COOP_GROUP_INSTR_OFFSETS
	.align		4
.L_854:
        /*02b0*/ 	.byte	0x04, 0x28
        /*02b2*/ 	.short	(.L_856 - .L_855)


	//   ....[0]....
.L_855:
        /*02b4*/ 	.word	0x00004140


	//   ....[1]....
        /*02b8*/ 	.word	0x00004290


	//   ....[2]....
        /*02bc*/ 	.word	0x00004390


	//   ....[3]....
        /*02c0*/ 	.word	0x00004440


	//   ....[4]....
        /*02c4*/ 	.word	0x00004900


	//   ....[5]....
        /*02c8*/ 	.word	0x00004aa0


	//   ....[6]....
        /*02cc*/ 	.word	0x00004c30


	//   ....[7]....
        /*02d0*/ 	.word	0x00004db0


	//   ....[8]....
        /*02d4*/ 	.word	0x000068e0


	//   ....[9]....
        /*02d8*/ 	.word	0x00006ac0


	//   ....[10]....
        /*02dc*/ 	.word	0x00006af0


	//   ....[11]....
        /*02e0*/ 	.word	0x00006cc0


	//   ....[12]....
        /*02e4*/ 	.word	0x00006d40


	//   ....[13]....
        /*02e8*/ 	.word	0x00006d90


	//   ....[14]....
        /*02ec*/ 	.word	0x00006e60


	//   ....[15]....
        /*02f0*/ 	.word	0x00006eb0


	//   ....[16]....
        /*02f4*/ 	.word	0x00009730


	//   ....[17]....
        /*02f8*/ 	.word	0x000098b0


	//   ....[18]....
        /*02fc*/ 	.word	0x00009a90


	//   ....[19]....
        /*0300*/ 	.word	0x00009b40


	//   ....[20]....
        /*0304*/ 	.word	0x00009ba0


	//   ....[21]....
        /*0308*/ 	.word	0x00009c10


	//   ....[22]....
        /*030c*/ 	.word	0x00009c20


	//   ....[23]....
        /*0310*/ 	.word	0x00009c50


	//   ....[24]....
        /*0314*/ 	.word	0x0000c470


	//   ....[25]....
        /*0318*/ 	.word	0x0000c880


	//   ....[26]....
        /*031c*/ 	.word	0x0000c8b0


	//   ....[27]....
        /*0320*/ 	.word	0x0000c980


	//   ....[28]....
        /*0324*/ 	.word	0x0000c9e0


	//   ....[29]....
        /*0328*/ 	.word	0x0000ca30


	//   ....[30]....
        /*032c*/ 	.word	0x0000ca90


	//   ....[31]....
        /*0330*/ 	.word	0x0000cbb0


	//   ....[32]....
        /*0334*/ 	.word	0x0000f390


	//   ....[33]....
        /*0338*/ 	.word	0x0000f520


	//   ....[34]....
        /*033c*/ 	.word	0x0000f670


	//   ....[35]....
        /*0340*/ 	.word	0x0000f780


	//   ....[36]....
        /*0344*/ 	.word	0x0000f830


	//   ....[37]....
        /*0348*/ 	.word	0x0000f8c0


	//   ....[38]....
        /*034c*/ 	.word	0x0000f920


	//   ....[39]....
        /*0350*/ 	.word	0x0000fa30


	//   ....[40]....
        /*0354*/ 	.word	0x00012330


	//   ....[41]....
        /*0358*/ 	.word	0x00012370


	//   ....[42]....
        /*035c*/ 	.word	0x000125d0


	//   ....[43]....
        /*0360*/ 	.word	0x00012630


	//   ....[44]....
        /*0364*/ 	.word	0x00012750


	//   ....[45]....
        /*0368*/ 	.word	0x000127f0


	//   ....[46]....
        /*036c*/ 	.word	0x000128b0


	//   ....[47]....
        /*0370*/ 	.word	0x00012900


	//   ....[48]....
        /*0374*/ 	.word	0x00014030


	//   ....[49]....
        /*0378*/ 	.word	0x00014040


	//   ....[50]....
        /*037c*/ 	.word	0x00014050


	//   ....[51]....
        /*0380*/ 	.word	0x00014070


	//   ....[52]....
        /*0384*/ 	.word	0x00014090


	//   ....[53]....
        /*0388*/ 	.word	0x000140b0


	//   ....[54]....
        /*038c*/ 	.word	0x000140d0


	//   ....[55]....
        /*0390*/ 	.word	0x00014100


	//----- nvinfo : EIATTR_EXIT_INSTR_OFFSETS
	.align		4
.L_856:
        /*0394*/ 	.byte	0x04, 0x1c
        /*0396*/ 	.short	(.L_858 - .L_857)


	//   ....[0]....
.L_857:
        /*0398*/ 	.word	0x000004b0


	//   ....[1]....
        /*039c*/ 	.word	0x000018c0


	//   ....[2]....
        /*03a0*/ 	.word	0x00001950


	//   ....[3]....
        /*03a4*/ 	.word	0x00016620


	//   ....[4]....
        /*03a8*/ 	.word	0x00016710


	//----- nvinfo : EIATTR_CRS_STACK_SIZE
	.align		4
.L_858:
        /*03ac*/ 	.byte	0x04, 0x1e
        /*03ae*/ 	.short	(.L_860 - .L_859)
.L_859:
        /*03b0*/ 	.word	0x00000000


	//----- nvinfo : EIATTR_CBANK_PARAM_SIZE
	.align		4
.L_860:
        /*03b4*/ 	.byte	0x03, 0x19
        /*03b6*/ 	.short	0x01d0


	//----- nvinfo : EIATTR_PARAM_CBANK
	.align		4
        /*03b8*/ 	.byte	0x04, 0x0a
        /*03ba*/ 	.short	(.L_862 - .L_861)
	.align		4
.L_861:
        /*03bc*/ 	.word	index@(.nv.constant0._ZN5flash16flash_fwd_kernelI23Flash_fwd_kernel_traitsILi128ELi128ELi32ELi4ELb0ELb0EN7cutlass6half_tE19Flash_kernel_traitsILi128ELi128ELi32ELi4ES3_EELb0ELb0ELb1ELb0ELb0ELb1ELb1ELb0EEEvNS_16Flash_fwd_paramsE)
        /*03c0*/ 	.short	0x0210
        /*03c2*/ 	.short	0x01d0


	//----- nvinfo : EIATTR_SW_WAR
	.align		4
.L_862:
        /*03c4*/ 	.byte	0x04, 0x36
        /*03c6*/ 	.short	(.L_864 - .L_863)
.L_863:
        /*03c8*/ 	.word	0x00000008
.L_864:


//--------------------- .nv.info._ZN5flash16flash_fwd_kernelI23Flash_fwd_kernel_traitsILi128ELi128ELi32ELi4ELb0ELb0EN7cutlass6half_tE19Flash_kernel_traitsILi128ELi128ELi32ELi4ES3_EELb1ELb0ELb1ELb1ELb0ELb0ELb0ELb0EEEvNS_16Flash_fwd_paramsE --------------------------
	.section	.nv.info._ZN5flash16flash_fwd_kernelI23Flash_fwd_kernel_traitsILi128ELi128ELi32ELi4ELb0ELb0EN7cutlass6half_tE19Flash_kernel_traitsILi128ELi128ELi32ELi4ES3_EELb1ELb0ELb1ELb1ELb0ELb0ELb0ELb0EEEvNS_16Flash_fwd_paramsE,"",@"SHT_CUDA_INFO"
	.sectionflags	@""
	.align	4


	//----- nvinfo : EIATTR_CUDA_API_VERSION
	.align		4
        /*0000*/ 	.byte	0x04, 0x37
        /*0002*/ 	.short	(.L_866 - .L_865)
.L_865:
        /*0004*/ 	.word	0x00000082


	//----- nvinfo : EIATTR_KPARAM_INFO
	.align		4
.L_866:
        /*0008*/ 	.byte	0x04, 0x17
        /*000a*/ 	.short	(.L_868 - .L_867)
.L_867:
        /*000c*/ 	.word	0x00000000
        /*0010*/ 	.short	0x0000
        /*0012*/ 	.short	0x0000
        /*0014*/ 	.byte	0x00, 0xf0, 0x41, 0x07


	//----- nvinfo : EIATTR_SPARSE_MMA_MASK
	.align		4
.L_868:
        /*0018*/ 	.byte	0x03, 0x50
        /*001a*/ 	.short	0x0000


	//----- nvinfo : EIATTR_MAXREG_COUNT
	.align		4
        /*001c*/ 	.byte	0x03, 0x1b
        /*001e*/ 	.short	0x00ff


	//----- nvinfo : EIATTR_NUM_BARRIERS
	.align		4
        /*0020*/ 	.byte	0x02, 0x4c
        /*0022*/ 	.byte	0x01
	.zero		1


	//----- nvinfo : EIATTR_ANNOTATIONS
	.align		4
        /*0024*/ 	.byte	0x04, 0x55
        /*0026*/ 	.short	(.L_870 - .L_869)


	//   ....[0]....
.L_869:
        /* <DEDUP_REMOVED lines=47> */


	//----- nvinfo : EIATTR_MERCURY_ISA_VERSION
	.align		4
.L_870:
        /*0308*/ 	.byte	0x03, 0x5f
        /*030a*/ 	.short	0x0101


	//----- nvinfo : EIATTR_COOP_GROUP_MASK_REGIDS
	.align		4
        /*030c*/ 	.byte	0x04, 0x29
        /*030e*/ 	.short	(.L_872 - .L_871)


	//   ....[0]....
.L_871:
        /*0310*/ 	.word	0xffffffff


	//   ....[1]....
        /*0314*/ 	.word	0xffffffff


	//   ....[2]....
        /*0318*/ 	.word	0xffffffff


	//   ....[3]....
        /*031c*/ 	.word	0xffffffff


	//   ....[4]....
        /*0320*/ 	.word	0xffffffff


	//   ....[5]....
        /*0324*/ 	.word	0xffffffff


	//   ....[6]....
        /*0328*/ 	.word	0xffffffff


	//   ....[7]....
        /*032c*/ 	.word	0xffffffff


	//   ....[8]....
        /*0330*/ 	.word	0xffffffff


	//   ....[9]....
        /*0334*/ 	.word	0xffffffff


	//   ....[10]....
        /*0338*/ 	.word	0xffffffff


	//   ....[11]....
        /*033c*/ 	.word	0xffffffff


	//   ....[12]....
        /*0340*/ 	.word	0xffffffff


	//   ....[13]....
        /*0344*/ 	.word	0xffffffff


	//   ....[14]....
        /*0348*/ 	.word	0xffffffff


	//   ....[15]....
        /*034c*/ 	.word	0xffffffff


	//   ....[16]....
        /*0350*/ 	.word	0xffffffff


	//   ....[17]....
        /*0354*/ 	.word	0xffffffff


	//   ....[18]....
        /*0358*/ 	.word	0xffffffff


	//   ....[19]....
        /*035c*/ 	.word	0xffffffff


	//   ....[20]....
        /*0360*/ 	.word	0xffffffff


	//   ....[21]....
        /*0364*/ 	.word	0xffffffff


	//   ....[22]....
        /*0368*/ 	.word	0xffffffff


	//   ....[23]....
        /*036c*/ 	.word	0xffffffff


	//   ....[24]....
        /*0370*/ 	.word	0xffffffff


	//   ....[25]....
        /*0374*/ 	.word	0xffffffff


	//   ....[26]....
        /*0378*/ 	.word	0xffffffff


	//   ....[27]....
        /*037c*/ 	.word	0xffffffff


	//   ....[28]....
        /*0380*/ 	.word	0xffffffff


	//   ....[29]....
        /*0384*/ 	.word	0xffffffff


	//   ....[30]....
        /*0388*/ 	.word	0xffffffff


	//   ....[31]....
        /*038c*/ 	.word	0xffffffff


	//   ....[32]....
        /*0390*/ 	.word	0xffffffff


	//   ....[33]....
        /*0394*/ 	.word	0xffffffff


	//   ....[34]....
        /*0398*/ 	.word	0xffffffff


	//   ....[35]....
        /*039c*/ 	.word	0xffffffff


	//   ....[36]....
        /*03a0*/ 	.word	0xffffffff


	//   ....[37]....
        /*03a4*/ 	.word	0xffffffff


	//   ....[38]....
        /*03a8*/ 	.word	0xffffffff


	//   ....[39]....
        /*03ac*/ 	.word	0xffffffff


	//   ....[40]....
        /*03b0*/ 	.word	0xffffffff


	//   ....[41]....
        /*03b4*/ 	.word	0xffffffff


	//   ....[42]....
        /*03b8*/ 	.word	0xffffffff


	//   ....[43]....
        /*03bc*/ 	.word	0xffffffff


	//   ....[44]....
        /*03c0*/ 	.word	0xffffffff


	//   ....[45]....
        /*03c4*/ 	.word	0xffffffff


	//   ....[46]....
        /*03c8*/ 	.word	0xffffffff


	//   ....[47]....
        /*03cc*/ 	.word	0xffffffff


	//   ....[48]....
        /*03d0*/ 	.word	0xffffffff


	//   ....[49]....
        /*03d4*/ 	.word	0xffffffff


	//   ....[50]....
        /*03d8*/ 	.word	0xffffffff


	//   ....[51]....
        /*03dc*/ 	.word	0xffffffff


	//   ....[52]....
        /*03e0*/ 	.word	0xffffffff


	//   ....[53]....
        /*03e4*/ 	.word	0xffffffff


	//   ....[54]....
        /*03e8*/ 	.word	0xffffffff


	//   ....[55]....
        /*03ec*/ 	.word	0xffffffff


	//----- nvinfo : EIATTR_COOP_GROUP_INSTR_OFFSETS
	.align		4
.L_872:
        /*03f0*/ 	.byte	0x04, 0x28
        /*03f2*/ 	.short	(.L_874 - .L_873)


	//   ....[0]....
.L_873:
        /*03f4*/ 	.word	0x00006020


	//   ....[1]....
        /*03f8*/ 	.word	0x00006050


	//   ....[2]....
        /*03fc*/ 	.word	0x00006130


	//   ....[3]....
        /*0400*/ 	.word	0x00006150


	//   ....[4]....
        /*0404*/ 	.word	0x00006370


	//   ....[5]....
        /*0408*/ 	.word	0x000063b0


	//   ....[6]....
        /*040c*/ 	.word	0x00006460


	//   ....[7]....
        /*0410*/ 	.word	0x00006480


	//   ....[8]....
        /*0414*/ 	.word	0x00009640


	//   ....[9]....
        /*0418*/ 	.word	0x000096a0


	//   ....[10]....
        /*041c*/ 	.word	0x00009710


	//   ....[11]....
        /*0420*/ 	.word	0x000097c0


	//   ....[12]....
        /*0424*/ 	.word	0x00009800


	//   ....[13]....
        /*0428*/ 	.word	0x00009830


	//   ....[14]....
        /*042c*/ 	.word	0x00009a10


	//   ....[15]....
        /*0430*/ 	.word	0x00009b80


	//   ....[16]....
        /*0434*/ 	.word	0x0000d8e0


	//   ....[17]....
        /*0438*/ 	.word	0x0000d910


	//   ....[18]....
        /*043c*/ 	.word	0x0000d980


	//   ....[19]....
        /*0440*/ 	.word	0x0000dae0


	//   ....[20]....
        /*0444*/ 	.word	0x0000db20


	//   ....[21]....
        /*0448*/ 	.word	0x0000dbb0


	//   ....[22]....
        /*044c*/ 	.word	0x0000dcc0


	//   ....[23]....
        /*0450*/ 	.word	0x0000de50


	//   ....[24]....
        /*0454*/ 	.word	0x00011af0


	//   ....[25]....
        /*0458*/ 	.word	0x00011b20


	//   ....[26]....
        /*045c*/ 	.word	0x00011b80


	//   ....[27]....
        /*0460*/ 	.word	0x00011ce0


	//   ....[28]....
        /*0464*/ 	.word	0x00011d10


	//   ....[29]....
        /*0468*/ 	.word	0x00011dc0


	//   ....[30]....
        /*046c*/ 	.word	0x00011eb0


	//   ....[31]....
        /*0470*/ 	.word	0x00012030


	//   ....[32]....
        /*0474*/ 	.word	0x00015e70


	//   ....[33]....
        /*0478*/ 	.word	0x00015ea0


	//   ....[34]....
        /*047c*/ 	.word	0x00015f60


	//   ....[35]....
        /*0480*/ 	.word	0x00015f90


	//   ....[36]....
        /*0484*/ 	.word	0x00015fb0


	//   ....[37]....
        /*0488*/ 	.word	0x00016050


	//   ....[38]....
        /*048c*/ 	.word	0x000160b0


	//   ....[39]....
        /*0490*/ 	.word	0x000161d0


	//   ....[40]....
        /*0494*/ 	.word	0x00019fa0


	//   ....[41]....
        /*0498*/ 	.word	0x00019fd0


	//   ....[42]....
        /*049c*/ 	.word	0x0001a200


	//   ....[43]....
        /*04a0*/ 	.word	0x0001a2e0


	//   ....[44]....
        /*04a4*/ 	.word	0x0001a450


	//   ....[45]....
        /*04a8*/ 	.word	0x0001a5d0


	//   ....[46]....
        /*04ac*/ 	.word	0x0001a620


	//   ....[47]....
        /*04b0*/ 	.word	0x0001a790


	//   ....[48]....
        /*04b4*/ 	.word	0x0001c600


	//   ....[49]....
        /*04b8*/ 	.word	0x0001c610


	//   ....[50]....
        /*04bc*/ 	.word	0x0001c620


	//   ....[51]....
        /*04c0*/ 	.word	0x0001c650


	//   ....[52]....
        /*04c4*/ 	.word	0x0001c660


	//   ....[53]....
        /*04c8*/ 	.word	0x0001c670


	//   ....[54]....
        /*04cc*/ 	.word	0x0001c6e0


	//   ....[55]....
        /*04d0*/ 	.word	0x0001c710


	//----- nvinfo : EIATTR_EXIT_INSTR_OFFSETS
	.align		4
.L_874:
        /*04d4*/ 	.byte	0x04, 0x1c
        /*04d6*/ 	.short	(.L_876 - .L_875)


	//   ....[0]....
.L_875:
        /*04d8*/ 	.word	0x00000710


	//   ....[1]....
        /*04dc*/ 	.word	0x00001c80


	//   ....[2]....
        /*04e0*/ 	.word	0x00001d10


	//   ....[3]....
        /*04e4*/ 	.word	0x0001edf0


	//   ....[4]....
        /*04e8*/ 	.word	0x0001ef00


	//   ....[5]....
        /*04ec*/ 	.word	0x0001ef20


	//----- nvinfo : EIATTR_CRS_STACK_SIZE
	.align		4
.L_876:
        /*04f0*/ 	.byte	0x04, 0x1e
        /*04f2*/ 	.short	(.L_878 - .L_877)
.L_877:
        /*04f4*/ 	.word	0x00000000


	//----- nvinfo : EIATTR_CBANK_PARAM_SIZE
	.align		4
.L_878:
        /*04f8*/ 	.byte	0x03, 0x19
        /*04fa*/ 	.short	0x01d0


	//----- nvinfo : EIATTR_PARAM_CBANK
	.align		4
        /*04fc*/ 	.byte	0x04, 0x0a
        /*04fe*/ 	.short	(.L_880 - .L_879)
	.align		4
.L_879:
        /*0500*/ 	.word	index@(.nv.constant0._ZN5flash16flash_fwd_kernelI23Flash_fwd_kernel_traitsILi128ELi128ELi32ELi4ELb0ELb0EN7cutlass6half_tE19Flash_kernel_traitsILi128ELi128ELi32ELi4ES3_EELb1ELb0ELb1ELb1ELb0ELb0ELb0ELb0EEEvNS_16Flash_fwd_paramsE)
        /*0504*/ 	.short	0x0210
        /*0506*/ 	.short	0x01d0


	//----- nvinfo : EIATTR_SW_WAR
	.align		4
.L_880:
        /*0508*/ 	.byte	0x04, 0x36
        /*050a*/ 	.short	(.L_882 - .L_881)
.L_881:
        /*050c*/ 	.word	0x00000008
.L_882:


//--------------------- .nv.info._ZN5flash16flash_fwd_kernelI23Flash_fwd_kernel_traitsILi128ELi128ELi32ELi4ELb0ELb0EN7cutlass6half_tE19Flash_kernel_traitsILi128ELi128ELi32ELi4ES3_EELb1ELb0ELb1ELb0ELb0ELb0ELb0ELb1EEEvNS_16Flash_fwd_paramsE --------------------------
	.section	.nv.info._ZN5flash16flash_fwd_kernelI23Flash_fwd_kernel_traitsILi128ELi128ELi32ELi4ELb0ELb0EN7cutlass6half_tE19Flash_kernel_traitsILi128ELi128ELi32ELi4ES3_EELb1ELb0ELb1ELb0ELb0ELb0ELb0ELb1EEEvNS_16Flash_fwd_paramsE,"",@"SHT_CUDA_INFO"
	.sectionflags	@""
	.align	4


	//----- nvinfo : EIATTR_CUDA_API_VERSION
	.align		4
        /*0000*/ 	.byte	0x04, 0x37
        /*0002*/ 	.short	(.L_884 - .L_883)
.L_883:
        /*0004*/ 	.word	0x00000082


	//----- nvinfo : EIATTR_KPARAM_INFO
	.align		4
.L_884:
        /*0008*/ 	.byte	0x04, 0x17
        /*000a*/ 	.short	(.L_886 - .L_885)
.L_885:
        /*000c*/ 	.word	0x00000000
        /*0010*/ 	.short	0x0000
        /*0012*/ 	.short	0x0000
        /*0014*/ 	.byte	0x00, 0xf0, 0x41, 0x07


	//----- nvinfo : EIATTR_SPARSE_MMA_MASK
	.align		4
.L_886:
        /*0018*/ 	.byte	0x03, 0x50
        /*001a*/ 	.short	0x0000


	//----- nvinfo : EIATTR_MAXREG_COUNT
	.align		4
        /*001c*/ 	.byte	0x03, 0x1b
        /*001e*/ 	.short	0x00ff


	//----- nvinfo : EIATTR_NUM_BARRIERS
	.align		4
        /*0020*/ 	.byte	0x02, 0x4c
        /*0022*/ 	.byte	0x01
	.zero		1


	//----- nvinfo : EIATTR_ANNOTATIONS
	.align		4
        /*0024*/ 	.byte	0x04, 0x55
        /*0026*/ 	.short	(.L_888 - .L_887)


	//   ....[0]....
.L_887:
        /* <DEDUP_REMOVED lines=144> */


	//----- nvinfo : EIATTR_MERCURY_ISA_VERSION
	.align		4
.L_888:
        /*0918*/ 	.byte	0x03, 0x5f
        /*091a*/ 	.short	0x0101


	//----- nvinfo : EIATTR_COOP_GROUP_MASK_REGIDS
	.align		4
        /*091c*/ 	.byte	0x04, 0x29
        /*091e*/ 	.short	(.L_890 - .L_889)


	//   ....[0]....
.L_889:
        /*0920*/ 	.word	0xffffffff


	//   ....[1]....
        /*0924*/ 	.word	0xffffffff


	//   ....[2]....
        /*0928*/ 	.word	0xffffffff


	//   ....[3]....
        /*092c*/ 	.word	0xffffffff


	//   ....[4]....
        /*0930*/ 	.word	0xffffffff


	//   ....[5]....
        /*0934*/ 	.word	0xffffffff


	//   ....[6]....
        /*0938*/ 	.word	0xffffffff


	//   ....[7]....
        /*093c*/ 	.word	0xffffffff


	//   ....[8]....
        /*0940*/ 	.word	0xffffffff


	//   ....[9]....
        /*0944*/ 	.word	0xffffffff


	//   ....[10]....
        /*0948*/ 	.word	0xffffffff


	//   ....[11]....
        /*094c*/ 	.word	0xffffffff


	//   ....[12]....
        /*0950*/ 	.word	0xffffffff


	//   ....[13]....
        /*0954*/ 	.word	0xffffffff


	//   ....[14]....
        /*0958*/ 	.word	0xffffffff


	//   ....[15]....
        /*095c*/ 	.word	0xffffffff


	//   ....[16]....
        /*0960*/ 	.word	0xffffffff


	//   ....[17]....
        /*0964*/ 	.word	0xffffffff


	//   ....[18]....
        /*0968*/ 	.word	0xffffffff


	//   ....[19]....
        /*096c*/ 	.word	0xffffffff


	//   ....[20]....
        /*0970*/ 	.word	0xffffffff


	//   ....[21]....
        /*0974*/ 	.word	0xffffffff


	//   ....[22]....
        /*0978*/ 	.word	0xffffffff


	//   ....[23]....
        /*097c*/ 	.word	0xffffffff


	//   ....[24]....
        /*0980*/ 	.word	0xffffffff


	//   ....[25]....
        /*0984*/ 	.word	0xffffffff


	//   ....[26]....
        /*0988*/ 	.word	0xffffffff


	//   ....[27]....
        /*098c*/ 	.word	0xffffffff


	//   ....[28]....
        /*0990*/ 	.word	0xffffffff


	//   ....[29]....
        /*0994*/ 	.word	0xffffffff


	//   ....[30]....
        /*0998*/ 	.word	0xffffffff


	//   ....[31]....
        /*099c*/ 	.word	0xffffffff


	//   ....[32]....
        /*09a0*/ 	.word	0xffffffff


	//   ....[33]....
        /*09a4*/ 	.word	0xffffffff


	//   ....[34]....
        /*09a8*/ 	.word	0xffffffff


	//   ....[35]....
        /*09ac*/ 	.word	0xffffffff


	//   ....[36]....
        /*09b0*/ 	.word	0xffffffff


	//   ....[37]....
        /*09b4*/ 	.word	0xffffffff


	//   ....[38]....
        /*09b8*/ 	.word	0xffffffff


	//   ....[39]....
        /*09bc*/ 	.word	0xffffffff


	//   ....[40]....
        /*09c0*/ 	.word	0xffffffff


	//   ....[41]....
        /*09c4*/ 	.word	0xffffffff


	//   ....[42]....
        /*09c8*/ 	.word	0xffffffff


	//   ....[43]....
        /*09cc*/ 	.word	0xffffffff


	//   ....[44]....
        /*09d0*/ 	.word	0xffffffff


	//   ....[45]....
        /*09d4*/ 	.word	0xffffffff


	//   ....[46]....
        /*09d8*/ 	.word	0xffffffff


	//   ....[47]....
        /*09dc*/ 	.word	0xffffffff


	//   ....[48]....
        /*09e0*/ 	.word	0xffffffff


	//   ....[49]....
        /*09e4*/ 	.word	0xffffffff


	//   ....[50]....
        /*09e8*/ 	.word	0xffffffff


	//   ....[51]....
        /*09ec*/ 	.word	0xffffffff


	//   ....[52]....
        /*09f0*/ 	.word	0xffffffff


	//   ....[53]....
        /*09f4*/ 	.word	0xffffffff


	//   ....[54]....
        /*09f8*/ 	.word	0xffffffff


	//   ....[55]....
        /*09fc*/ 	.word	0xffffffff


	//----- nvinfo : EIATTR_COOP_GROUP_INSTR_OFFSETS
	.align		4
.L_890:
        /*0a00*/ 	.byte	0x04, 0x28
        /*0a02*/ 	.short	(.L_892 - .L_891)


	//   ....[0]....
.L_891:
        /*0a04*/ 	.word	0x000058c0


	//   ....[1]....
        /*0a08*/ 	.word	0x00005a70


	//   ....[2]....
        /*0a0c*/ 	.word	0x00005cc0


	//   ....[3]....
        /*0a10*/ 	.word	0x00005d20


	//   ....[4]....
        /*0a14*/ 	.word	0x00005f20


	//   ....[5]....
        /*0a18*/ 	.word	0x00005f80


	//   ....[6]....
        /*0a1c*/ 	.word	0x00006060


	//   ....[7]....
        /*0a20*/ 	.word	0x000062b0


	//   ....[8]....
        /*0a24*/ 	.word	0x00009130


	//   ....[9]....
        /*0a28*/ 	.word	0x00009150


	//   ....[10]....
        /*0a2c*/ 	.word	0x000097f0


	//   ....[11]....
        /*0a30*/ 	.word	0x00009810


	//   ....[12]....
        /*0a34*/ 	.word	0x00009ff0


	//   ....[13]....
        /*0a38*/ 	.word	0x0000a010


	//   ....[14]....
        /*0a3c*/ 	.word	0x0000a030


	//   ....[15]....
        /*0a40*/ 	.word	0x0000a050


	//   ....[16]....
        /*0a44*/ 	.word	0x0000e620


	//   ....[17]....
        /*0a48*/ 	.word	0x0000e640


	//   ....[18]....
        /*0a4c*/ 	.word	0x0000ec40


	//   ....[19]....
        /*0a50*/ 	.word	0x0000ec60


	//   ....[20]....
        /*0a54*/ 	.word	0x0000f320


	//   ....[21]....
        /*0a58*/ 	.word	0x0000f3a0


	//   ....[22]....
        /*0a5c*/ 	.word	0x0000f3c0


	//   ....[23]....
        /*0a60*/ 	.word	0x0000f3e0


	//   ....[24]....
        /*0a64*/ 	.word	0x00013b80


	//   ....[25]....
        /*0a68*/ 	.word	0x00013ba0


	//   ....[26]....
        /*0a6c*/ 	.word	0x00014130


	//   ....[27]....
        /*0a70*/ 	.word	0x00014150


	//   ....[28]....
        /*0a74*/ 	.word	0x000148f0


	//   ....[29]....
        /*0a78*/ 	.word	0x00014920


	//   ....[30]....
        /*0a7c*/ 	.word	0x00014940


	//   ....[31]....
        /*0a80*/ 	.word	0x00014960


	//   ....[32]....
        /*0a84*/ 	.word	0x000193a0


	//   ....[33]....
        /*0a88*/ 	.word	0x000193f0


	//   ....[34]....
        /*0a8c*/ 	.word	0x00019540


	//   ....[35]....
        /*0a90*/ 	.word	0x00019550


	//   ....[36]....
        /*0a94*/ 	.word	0x00019560


	//   ....[37]....
        /*0a98*/ 	.word	0x00019580


	//   ....[38]....
        /*0a9c*/ 	.word	0x00019920


	//   ....[39]....
        /*0aa0*/ 	.word	0x00019940


	//   ....[40]....
        /*0aa4*/ 	.word	0x0001ee20


	//   ....[41]....
        /*0aa8*/ 	.word	0x0001ee40


	//   ....[42]....
        /*0aac*/ 	.word	0x0001ee70


	//   ....[43]....
        /*0ab0*/ 	.word	0x0001ee90


	//   ....[44]....
        /*0ab4*/ 	.word	0x0001ef20


	//   ....[45]....
        /*0ab8*/ 	.word	0x0001ef60


	//   ....[46]....
        /*0abc*/ 	.word	0x0001ef90


	//   ....[47]....
        /*0ac0*/ 	.word	0x0001efc0


	//   ....[48]....
        /*0ac4*/ 	.word	0x00022140


	//   ....[49]....
        /*0ac8*/ 	.word	0x00022170


	//   ....[50]....
        /*0acc*/ 	.word	0x00022180


	//   ....[51]....
        /*0ad0*/ 	.word	0x00022230


	//   ....[52]....
        /*0ad4*/ 	.word	0x00022240


	//   ....[53]....
        /*0ad8*/ 	.word	0x000222e0


	//   ....[54]....
        /*0adc*/ 	.word	0x00022300


	//   ....[55]....
        /*0ae0*/ 	.word	0x00022310


	//----- nvinfo : EIATTR_EXIT_INSTR_OFFSETS
	.align		4
.L_892:
        /*0ae4*/ 	.byte	0x04, 0x1c
        /*0ae6*/ 	.short	(.L_894 - .L_893)


	//   ....[0]....
.L_893:
        /*0ae8*/ 	.word	0x000006a0


	//   ....[1]....
        /*0aec*/ 	.word	0x00001c40


	//   ....[2]....
        /*0af0*/ 	.word	0x00001cd0


	//   ....[3]....
        /*0af4*/ 	.word	0x00024a10


	//   ....[4]....
        /*0af8*/ 	.word	0x00024b20


	//   ....[5]....
        /*0afc*/ 	.word	0x00024b40


	//----- nvinfo : EIATTR_CRS_STACK_SIZE
	.align		4
.L_894:
        /*0b00*/ 	.byte	0x04, 0x1e
        /*0b02*/ 	.short	(.L_896 - .L_895)
.L_895:
        /*0b04*/ 	.word	0x00000000


	//----- nvinfo : EIATTR_CBANK_PARAM_SIZE
	.align		4
.L_896:
        /*0b08*/ 	.byte	0x03, 0x19
        /*0b0a*/ 	.short	0x01d0


	//----- nvinfo : EIATTR_PARAM_CBANK
	.align		4
        /*0b0c*/ 	.byte	0x04, 0x0a
        /*0b0e*/ 	.short	(.L_898 - .L_897)
	.align		4
.L_897:
        /*0b10*/ 	.word	index@(.nv.constant0._ZN5flash16flash_fwd_kernelI23Flash_fwd_kernel_traitsILi128ELi128ELi32ELi4ELb0ELb0EN7cutlass6half_tE19Flash_kernel_traitsILi128ELi128ELi32ELi4ES3_EELb1ELb0ELb1ELb0ELb0ELb0ELb0ELb1EEEvNS_16Flash_fwd_paramsE)
        /*0b14*/ 	.short	0x0210
        /*0b16*/ 	.short	0x01d0


	//----- nvinfo : EIATTR_SW_WAR
	.align		4
.L_898:
        /*0b18*/ 	.byte	0x04, 0x36
        /*0b1a*/ 	.short	(.L_900 - .L_899)
.L_899:
        /*0b1c*/ 	.word	0x00000008
.L_900:


//--------------------- .nv.info._ZN5flash16flash_fwd_kernelI23Flash_fwd_kernel_traitsILi128ELi128ELi32ELi4ELb0ELb0EN7cutlass6half_tE19Flash_kernel_traitsILi128ELi128ELi32ELi4ES3_EELb0ELb0ELb1ELb0ELb0ELb0ELb1ELb0EEEvNS_16Flash_fwd_paramsE --------------------------
	.section	.nv.info._ZN5flash16flash_fwd_kernelI23Flash_fwd_kernel_traitsILi128ELi128ELi32ELi4ELb0ELb0EN7cutlass6half_tE19Flash_kernel_traitsILi128ELi128ELi32ELi4ES3_EELb0ELb0ELb1ELb0ELb0ELb0ELb1ELb0EEEvNS_16Flash_fwd_paramsE,"",@"SHT_CUDA_INFO"
	.sectionflags	@""
	.align	4


	//----- nvinfo : EIATTR_CUDA_API_VERSION
	.align		4
        /*0000*/ 	.byte	0x04, 0x37
        /*0002*/ 	.short	(.L_902 - .L_901)
.L_901:
        /*0004*/ 	.word	0x00000082


	//----- nvinfo : EIATTR_KPARAM_INFO
	.align		4
.L_902:
        /*0008*/ 	.byte	0x04, 0x17
        /*000a*/ 	.short	(.L_904 - .L_903)
.L_903:
        /*000c*/ 	.word	0x00000000
        /*0010*/ 	.short	0x0000
        /*0012*/ 	.short	0x0000
        /*0014*/ 	.byte	0x00, 0xf0, 0x41, 0x07


	//----- nvinfo : EIATTR_SPARSE_MMA_MASK
	.align		4
.L_904:
        /*0018*/ 	.byte	0x03, 0x50
        /*001a*/ 	.short	0x0000


	//----- nvinfo : EIATTR_MAXREG_COUNT
	.align		4
        /*001c*/ 	.byte	0x03, 0x1b
        /*001e*/ 	.short	0x00ff


	//----- nvinfo : EIATTR_NUM_BARRIERS
	.align		4
        /*0020*/ 	.byte	0x02, 0x4c
        /*0022*/ 	.byte	0x01
	.zero		1


	//----- nvinfo : EIATTR_ANNOTATIONS
	.align		4
        /*0024*/ 	.byte	0x04, 0x55
        /*0026*/ 	.short	(.L_906 - .L_905)


	//   ....[0]....
.L_905:
        /* <DEDUP_REMOVED lines=35> */


	//----- nvinfo : EIATTR_MERCURY_ISA_VERSION
	.align		4
.L_906:
        /*0240*/ 	.byte	0x03, 0x5f
        /*0242*/ 	.short	0x0101


	//----- nvinfo : EIATTR_COOP_GROUP_MASK_REGIDS
	.align		4
        /*0244*/ 	.byte	0x04, 0x29
        /*0246*/ 	.short	(.L_908 - .L_907)


	//   ....[0]....
.L_907:
        /*0248*/ 	.word	0xffffffff


	//   ....[1]....
        /*024c*/ 	.word	0xffffffff


	//   ....[2]....
        /*0250*/ 	.word	0xffffffff


	//   ....[3]....
        /*0254*/ 	.word	0xffffffff


	//   ....[4]....
        /*0258*/ 	.word	0xffffffff


	//   ....[5]....
        /*025c*/ 	.word	0xffffffff


	//   ....[6]....
        /*0260*/ 	.word	0xffffffff


	//   ....[7]....
        /*0264*/ 	.word	0xffffffff


	//   ....[8]....
        /*0268*/ 	.word	0xffffffff


	//   ....[9]....
        /*026c*/ 	.word	0xffffffff


	//   ....[10]....
        /*0270*/ 	.word	0xffffffff


	//   ....[11]....
        /*0274*/ 	.word	0xffffffff


	//   ....[12]....
        /*0278*/ 	.word	0xffffffff


	//   ....[13]....
        /*027c*/ 	.word	0xffffffff


	//   ....[14]....
        /*0280*/ 	.word	0xffffffff


	//   ....[15]....
        /*0284*/ 	.word	0xffffffff


	//   ....[16]....
        /*0288*/ 	.word	0xffffffff


	//   ....[17]....
        /*028c*/ 	.word	0xffffffff


	//   ....[18]....
        /*0290*/ 	.word	0xffffffff


	//   ....[19]....
        /*0294*/ 	.word	0xffffffff


	//   ....[20]....
        /*0298*/ 	.word	0xffffffff


	//   ....[21]....
        /*029c*/ 	.word	0xffffffff


	//   ....[22]....
        /*02a0*/ 	.word	0xffffffff


	//   ....[23]....
        /*02a4*/ 	.word	0xffffffff


	//   ....[24]....
        /*02a8*/ 	.word	0xffffffff


	//   ....[25]....
        /*02ac*/ 	.word	0xffffffff


	//   ....[26]....
        /*02b0*/ 	.word	0xffffffff


	//   ....[27]....
        /*02b4*/ 	.word	0xffffffff


	//   ....[28]....
        /*02b8*/ 	.word	0xffffffff


	//   ....[29]....
        /*02bc*/ 	.word	0xffffffff


	//   ....[30]....
        /*02c0*/ 	.word	0xffffffff


	//   ....[31]....
        /*02c4*/ 	.word	0xffffffff


	//   ....[32]....
        /*02c8*/ 	.word	0xffffffff


	//   ....[33]....
        /*02cc*/ 	.word	0xffffffff


	//   ....[34]....
        /*02d0*/ 	.word	0xffffffff


	//   ....[35]....
        /*02d4*/ 	.word	0xffffffff


	//   ....[36]....
        /*02d8*/ 	.word	0xffffffff


	//   ....[37]....
        /*02dc*/ 	.word	0xffffffff


	//   ....[38]....
        /*02e0*/ 	.word	0xffffffff


	//   ....[39]....
        /*02e4*/ 	.word	0xffffffff


	//   ....[40]....
        /*02e8*/ 	.word	0xffffffff


	//   ....[41]....
        /*02ec*/ 	.word	0xffffffff


	//   ....[42]....
        /*02f0*/ 	.word	0xffffffff


	//   ....[43]....
        /*02f4*/ 	.word	0xffffffff


	//   ....[44]....
        /*02f8*/ 	.word	0xffffffff


	//   ....[45]....
        /*02fc*/ 	.word	0xffffffff


	//   ....[46]....
        /*0300*/ 	.word	0xffffffff


	//   ....[47]....
        /*0304*/ 	.word	0xffffffff


	//   ....[48]....
        /*0308*/ 	.word	0xffffffff


	//   ....[49]....
        /*030c*/ 	.word	0xffffffff


	//   ....[50]....
        /*0310*/ 	.word	0xffffffff


	//   ....[51]....
        /*0314*/ 	.word	0xffffffff


	//   ....[52]....
        /*0318*/ 	.word	0xffffffff


	//   ....[53]....
        /*031c*/ 	.word	0xffffffff


	//   ....[54]....
        /*0320*/ 	.word	0xffffffff


	//   ....[55]....
        /*0324*/ 	.word	0xffffffff


	//----- nvinfo : EIATTR_COOP_GROUP_INSTR_OFFSETS
	.align		4
.L_908:
        /*0328*/ 	.byte	0x04, 0x28
        /*032a*/ 	.short	(.L_910 - .L_909)


	//   ....[0]....
.L_909:
        /*032c*/ 	.word	0x00005630


	//   ....[1]....
        /*0330*/ 	.word	0x00005650


	//   ....[2]....
        /*0334*/ 	.word	0x000056f0


	//   ....[3]....
        /*0338*/ 	.word	0x00005710


	//   ....[4]....
        /*033c*/ 	.word	0x00005810


	//   ....[5]....
        /*0340*/ 	.word	0x00005920


	//   ....[6]....
        /*0344*/ 	.word	0x00005a20


	//   ....[7]....
        /*0348*/ 	.word	0x00005bf0


	//   ....[8]....
        /*034c*/ 	.word	0x00007d60


	//   ....[9]....
        /*0350*/ 	.word	0x00007db0


	//   ....[10]....
        /*0354*/ 	.word	0x00007e50


	//   ....[11]....
        /*0358*/ 	.word	0x00007e90


	//   ....[12]....
        /*035c*/ 	.word	0x00007ec0


	//   ....[13]....
        /*0360*/ 	.word	0x00007f60


	//   ....[14]....
        /*0364*/ 	.word	0x00007f90


	//   ....[15]....
        /*0368*/ 	.word	0x000080c0


	//   ....[16]....
        /*036c*/ 	.word	0x0000af40


	//   ....[17]....
        /*0370*/ 	.word	0x0000af70


	//   ....[18]....
        /*0374*/ 	.word	0x0000afc0


	//   ....[19]....
        /*0378*/ 	.word	0x0000b000


	//   ....[20]....
        /*037c*/ 	.word	0x0000b010


	//   ....[21]....
        /*0380*/ 	.word	0x0000b030


	//   ....[22]....
        /*0384*/ 	.word	0x0000b040


	//   ....[23]....
        /*0388*/ 	.word	0x0000b0d0


	//   ....[24]....
        /*038c*/ 	.word	0x0000dbe0


	//   ....[25]....
        /*0390*/ 	.word	0x0000dee0


	//   ....[26]....
        /*0394*/ 	.word	0x0000df70


	//   ....[27]....
        /*0398*/ 	.word	0x0000e140


	//   ....[28]....
        /*039c*/ 	.word	0x0000e170


	//   ....[29]....
        /*03a0*/ 	.word	0x0000e1b0


	//   ....[30]....
        /*03a4*/ 	.word	0x0000e2a0


	//   ....[31]....
        /*03a8*/ 	.word	0x0000e330


	//   ....[32]....
        /*03ac*/ 	.word	0x00010f40


	//   ....[33]....
        /*03b0*/ 	.word	0x00011110


	//   ....[34]....
        /*03b4*/ 	.word	0x000112a0


	//   ....[35]....
        /*03b8*/ 	.word	0x00011380


	//   ....[36]....
        /*03bc*/ 	.word	0x000113f0


	//   ....[37]....
        /*03c0*/ 	.word	0x00011410


	//   ....[38]....
        /*03c4*/ 	.word	0x000114c0


	//   ....[39]....
        /*03c8*/ 	.word	0x00011500


	//   ....[40]....
        /*03cc*/ 	.word	0x00014390


	//   ....[41]....
        /*03d0*/ 	.word	0x00014650


	//   ....[42]....
        /*03d4*/ 	.word	0x00014670


	//   ....[43]....
        /*03d8*/ 	.word	0x00014690


	//   ....[44]....
        /*03dc*/ 	.word	0x000146f0


	//   ....[45]....
        /*03e0*/ 	.word	0x00014710


	//   ....[46]....
        /*03e4*/ 	.word	0x00014740


	//   ....[47]....
        /*03e8*/ 	.word	0x00014840


	//   ....[48]....
        /*03ec*/ 	.word	0x00015f70


	//   ....[49]....
        /*03f0*/ 	.word	0x00015f80


	//   ....[50]....
        /*03f4*/ 	.word	0x00015f90


	//   ....[51]....
        /*03f8*/ 	.word	0x00015fa0


	//   ....[52]....
        /*03fc*/ 	.word	0x00015fd0


	//   ....[53]....
        /*0400*/ 	.word	0x00015ff0


	//   ....[54]....
        /*0404*/ 	.word	0x00016010


	//   ....[55]....
        /*0408*/ 	.word	0x00016020


	//----- nvinfo : EIATTR_EXIT_INSTR_OFFSETS
	.align		4
.L_910:
        /*040c*/ 	.byte	0x04, 0x1c
        /*040e*/ 	.short	(.L_912 - .L_911)


	//   ....[0]....
.L_911:
        /*0410*/ 	.word	0x000004b0


	//   ....[1]....
        /*0414*/ 	.word	0x00001a50


	//   ....[2]....
        /*0418*/ 	.word	0x00001ae0


	//   ....[3]....
        /*041c*/ 	.word	0x000186f0


	//   ....[4]....
        /*0420*/ 	.word	0x00018800


	//   ....[5]....
        /*0424*/ 	.word	0x00018820


	//----- nvinfo : EIATTR_CRS_STACK_SIZE
	.align		4
.L_912:
        /*0428*/ 	.byte	0x04, 0x1e
        /*042a*/ 	.short	(.L_914 - .L_913)
.L_913:
        /*042c*/ 	.word	0x00000000


	//----- nvinfo : EIATTR_CBANK_PARAM_SIZE
	.align		4
.L_914:
        /*0430*/ 	.byte	0x03, 0x19
        /*0432*/ 	.short	0x01d0


	//----- nvinfo : EIATTR_PARAM_CBANK
	.align		4
        /*0434*/ 	.byte	0x04, 0x0a
        /*0436*/ 	.short	(.L_916 - .L_915)
	.align		4
.L_915:
        /*0438*/ 	.word	index@(.nv.constant0._ZN5flash16flash_fwd_kernelI23Flash_fwd_kernel_traitsILi128ELi128ELi32ELi4ELb0ELb0EN7cutlass6half_tE19Flash_kernel_traitsILi128ELi128ELi32ELi4ES3_EELb0ELb0ELb1ELb0ELb0ELb0ELb1ELb0EEEvNS_16Flash_fwd_paramsE)
        /*043c*/ 	.short	0x0210
        /*043e*/ 	.short	0x01d0


	//----- nvinfo : EIATTR_SW_WAR
	.align		4
.L_916:
        /*0440*/ 	.byte	0x04, 0x36
        /*0442*/ 	.short	(.L_918 - .L_917)
.L_917:
        /*0444*/ 	.word	0x00000008
.L_918:


//--------------------- .nv.info._ZN5flash16flash_fwd_kernelI23Flash_fwd_kernel_traitsILi128ELi128ELi32ELi4ELb0ELb0EN7cutlass6half_tE19Flash_kernel_traitsILi128ELi128ELi32ELi4ES3_EELb1ELb0ELb1ELb1ELb0ELb0ELb0ELb1EEEvNS_16Flash_fwd_paramsE --------------------------
	.section	.nv.info._ZN5flash16flash_fwd_kernelI23Flash_fwd_kernel_traitsILi128ELi128ELi32ELi4ELb0ELb0EN7cutlass6half_tE19Flash_kernel_traitsILi128ELi128ELi32ELi4ES3_EELb1ELb0ELb1ELb1ELb0ELb0ELb0ELb1EEEvNS_16Flash_fwd_paramsE,"",@"SHT_CUDA_INFO"
	.sectionflags	@""
	.align	4


	//----- nvinfo : EIATTR_CUDA_API_VERSION
	.align		4
        /*0000*/ 	.byte	0x04, 0x37
        /*0002*/ 	.short	(.L_920 - .L_919)
.L_919:
        /*0004*/ 	.word	0x00000082


	//----- nvinfo : EIATTR_KPARAM_INFO
	.align		4
.L_920:
        /*0008*/ 	.byte	0x04, 0x17
        /*000a*/ 	.short	(.L_922 - .L_921)
.L_921:
        /*000c*/ 	.word	0x00000000
        /*0010*/ 	.short	0x0000
        /*0012*/ 	.short	0x0000
        /*0014*/ 	.byte	0x00, 0xf0, 0x41, 0x07


	//----- nvinfo : EIATTR_SPARSE_MMA_MASK
	.align		4
.L_922:
        /*0018*/ 	.byte	0x03, 0x50
        /*001a*/ 	.short	0x0000


	//----- nvinfo : EIATTR_MAXREG_COUNT
	.align		4
        /*001c*/ 	.byte	0x03, 0x1b
        /*001e*/ 	.short	0x00ff


	//----- nvinfo : EIATTR_NUM_BARRIERS
	.align		4
        /*0020*/ 	.byte	0x02, 0x4c
        /*0022*/ 	.byte	0x01
	.zero		1


	//----- nvinfo : EIATTR_ANNOTATIONS
	.align		4
        /*0024*/ 	.byte	0x04, 0x55
        /*0026*/ 	.short	(.L_924 - .L_923)


	//   ....[0]....
.L_923:
        /* <DEDUP_REMOVED lines=267> */


	//----- nvinfo : EIATTR_MERCURY_ISA_VERSION
	.align		4
.L_924:
        /*10c8*/ 	.byte	0x03, 0x5f
        /*10ca*/ 	.short	0x0101


	//----- nvinfo : EIATTR_COOP_GROUP_MASK_REGIDS
	.align		4
        /*10cc*/ 	.byte	0x04, 0x29
        /*10ce*/ 	.short	(.L_926 - .L_925)


	//   ....[0]....
.L_925:
        /*10d0*/ 	.word	0xffffffff


	//   ....[1]....
        /*10d4*/ 	.word	0xffffffff


	//   ....[2]....
        /*10d8*/ 	.word	0xffffffff


	//   ....[3]....
        /*10dc*/ 	.word	0xffffffff


	//   ....[4]....
        /*10e0*/ 	.word	0xffffffff


	//   ....[5]....
        /*10e4*/ 	.word	0xffffffff


	//   ....[6]....
        /*10e8*/ 	.word	0xffffffff


	//   ....[7]....
        /*10ec*/ 	.word	0xffffffff


	//   ....[8]....
        /*10f0*/ 	.word	0xffffffff


	//   ....[9]....
        /*10f4*/ 	.word	0xffffffff


	//   ....[10]....
        /*10f8*/ 	.word	0xffffffff


	//   ....[11]....
        /*10fc*/ 	.word	0xffffffff


	//   ....[12]....
        /*1100*/ 	.word	0xffffffff


	//   ....[13]....
        /*1104*/ 	.word	0xffffffff


	//   ....[14]....
        /*1108*/ 	.word	0xffffffff


	//   ....[15]....
        /*110c*/ 	.word	0xffffffff


	//   ....[16]....
        /*1110*/ 	.word	0xffffffff


	//   ....[17]....
        /*1114*/ 	.word	0xffffffff


	//   ....[18]....
        /*1118*/ 	.word	0xffffffff


	//   ....[19]....
        /*111c*/ 	.word	0xffffffff


	//   ....[20]....
        /*1120*/ 	.word	0xffffffff


	//   ....[21]....
        /*1124*/ 	.word	0xffffffff


	//   ....[22]....
        /*1128*/ 	.word	0xffffffff


	//   ....[23]....
        /*112c*/ 	.word	0xffffffff


	//   ....[24]....
        /*1130*/ 	.word	0xffffffff


	//   ....[25]....
        /*1134*/ 	.word	0xffffffff


	//   ....[26]....
        /*1138*/ 	.word	0xffffffff


	//   ....[27]....
        /*113c*/ 	.word	0xffffffff


	//   ....[28]....
        /*1140*/ 	.word	0xffffffff


	//   ....[29]....
        /*1144*/ 	.word	0xffffffff


	//   ....[30]....
        /*1148*/ 	.word	0xffffffff


	//   ....[31]....
        /*114c*/ 	.word	0xffffffff


	//   ....[32]....
        /*1150*/ 	.word	0xffffffff


	//   ....[33]....
        /*1154*/ 	.word	0xffffffff


	//   ....[34]....
        /*1158*/ 	.word	0xffffffff


	//   ....[35]....
        /*115c*/ 	.word	0xffffffff


	//   ....[36]....
        /*1160*/ 	.word	0xffffffff


	//   ....[37]....
        /*1164*/ 	.word	0xffffffff


	//   ....[38]....
        /*1168*/ 	.word	0xffffffff


	//   ....[39]....
        /*116c*/ 	.word	0xffffffff


	//   ....[40]....
        /*1170*/ 	.word	0xffffffff


	//   ....[41]....
        /*1174*/ 	.word	0xffffffff


	//   ....[42]....
        /*1178*/ 	.word	0xffffffff


	//   ....[43]....
        /*117c*/ 	.word	0xffffffff


	//   ....[44]....
        /*1180*/ 	.word	0xffffffff


	//   ....[45]....
        /*1184*/ 	.word	0xffffffff


	//   ....[46]....
        /*1188*/ 	.word	0xffffffff


	//   ....[47]....
        /*118c*/ 	.word	0xffffffff


	//   ....[48]....
        /*1190*/ 	.word	0xffffffff


	//   ....[49]....
        /*1194*/ 	.word	0xffffffff


	//   ....[50]....
        /*1198*/ 	.word	0xffffffff


	//   ....[51]....
        /*119c*/ 	.word	0xffffffff


	//   ....[52]....
        /*11a0*/ 	.word	0xffffffff


	//   ....[53]....
        /*11a4*/ 	.word	0xffffffff


	//   ....[54]....
        /*11a8*/ 	.word	0xffffffff


	//   ....[55]....
        /*11ac*/ 	.word	0xffffffff


	//   ....[56]....
        /*11b0*/ 	.word	0x05000004


	//   ....[57]....
        /*11b4*/ 	.word	0x05000004


	//   ....[58]....
        /*11b8*/ 	.word	0x05000004


	//   ....[59]....
        /*11bc*/ 	.word	0x05000004


	//   ....[60]....
        /*11c0*/ 	.word	0x05000004


	//   ....[61]....
        /*11c4*/ 	.word	0x05000004


	//   ....[62]....
        /*11c8*/ 	.word	0x05000004


	//   ....[63]....
        /*11cc*/ 	.word	0x05000004


	//----- nvinfo : EIATTR_COOP_GROUP_INSTR_OFFSETS
	.align		4
.L_926:
        /*11d0*/ 	.byte	0x04, 0x28
        /*11d2*/ 	.short	(.L_928 - .L_927)


	//   ....[0]....
.L_927:
        /*11d4*/ 	.word	0x00005090


	//   ....[1]....
        /*11d8*/ 	.word	0x00005250


	//   ....[2]....
        /*11dc*/ 	.word	0x00005b00


	//   ....[3]....
        /*11e0*/ 	.word	0x00005cb0


	//   ....[4]....
        /*11e4*/ 	.word	0x00006670


	//   ....[5]....
        /*11e8*/ 	.word	0x00006840


	//   ....[6]....
        /*11ec*/ 	.word	0x00006970


	//   ....[7]....
        /*11f0*/ 	.word	0x000069e0


	//   ....[8]....
        /*11f4*/ 	.word	0x0000a380


	//   ....[9]....
        /*11f8*/ 	.word	0x0000a400


	//   ....[10]....
        /*11fc*/ 	.word	0x0000a870


	//   ....[11]....
        /*1200*/ 	.word	0x0000a890


	//   ....[12]....
        /*1204*/ 	.word	0x0000ac70


	//   ....[13]....
        /*1208*/ 	.word	0x0000ac90


	//   ....[14]....
        /*120c*/ 	.word	0x0000b080


	//   ....[15]....
        /*1210*/ 	.word	0x0000b0a0


	//   ....[16]....
        /*1214*/ 	.word	0x0000fa80


	//   ....[17]....
        /*1218*/ 	.word	0x0000faa0


	//   ....[18]....
        /*121c*/ 	.word	0x00010bd0


	//   ....[19]....
        /*1220*/ 	.word	0x00010c70


	//   ....[20]....
        /*1224*/ 	.word	0x00010cc0


	//   ....[21]....
        /*1228*/ 	.word	0x00010cd0


	//   ....[22]....
        /*122c*/ 	.word	0x00010cf0


	//   ....[23]....
        /*1230*/ 	.word	0x00010d10


	//   ....[24]....
        /*1234*/ 	.word	0x00016010


	//   ....[25]....
        /*1238*/ 	.word	0x00016030


	//   ....[26]....
        /*123c*/ 	.word	0x000170e0


	//   ....[27]....
        /*1240*/ 	.word	0x000171e0


	//   ....[28]....
        /*1244*/ 	.word	0x00017230


	//   ....[29]....
        /*1248*/ 	.word	0x00017240


	//   ....[30]....
        /*124c*/ 	.word	0x00017260


	//   ....[31]....
        /*1250*/ 	.word	0x000172a0


	//   ....[32]....
        /*1254*/ 	.word	0x0001ced0


	//   ....[33]....
        /*1258*/ 	.word	0x0001cef0


	//   ....[34]....
        /*125c*/ 	.word	0x0001d470


	//   ....[35]....
        /*1260*/ 	.word	0x0001d490


	//   ....[36]....
        /*1264*/ 	.word	0x0001d860


	//   ....[37]....
        /*1268*/ 	.word	0x0001d880


	//   ....[38]....
        /*126c*/ 	.word	0x0001dda0


	//   ....[39]....
        /*1270*/ 	.word	0x0001ddc0


	//   ....[40]....
        /*1274*/ 	.word	0x000234d0


	//   ....[41]....
        /*1278*/ 	.word	0x00023500


	//   ....[42]....
        /*127c*/ 	.word	0x00023580


	//   ....[43]....
        /*1280*/ 	.word	0x000235a0


	//   ....[44]....
        /*1284*/ 	.word	0x000235c0


	//   ....[45]....
        /*1288*/ 	.word	0x000235d0


	//   ....[46]....
        /*128c*/ 	.word	0x00023600


	//   ....[47]....
        /*1290*/ 	.word	0x00023620


	//   ....[48]....
        /*1294*/ 	.word	0x00026cf0


	//   ....[49]....
        /*1298*/ 	.word	0x00026d00


	//   ....[50]....
        /*129c*/ 	.word	0x00026d10


	//   ....[51]....
        /*12a0*/ 	.word	0x00026d20


	//   ....[52]....
        /*12a4*/ 	.word	0x00026d50


	//   ....[53]....
        /*12a8*/ 	.word	0x00026d70


	//   ....[54]....
        /*12ac*/ 	.word	0x00026d90


	//   ....[55]....
        /*12b0*/ 	.word	0x00026da0


	//   ....[56]....
        /*12b4*/ 	.word	0x00029580


	//   ....[57]....
        /*12b8*/ 	.word	0x000295f0


	//   ....[58]....
        /*12bc*/ 	.word	0x00029660


	//   ....[59]....
        /*12c0*/ 	.word	0x000296d0


	//   ....[60]....
        /*12c4*/ 	.word	0x00029740


	//   ....[61]....
        /*12c8*/ 	.word	0x000297b0


	//   ....[62]....
        /*12cc*/ 	.word	0x00029820


	//   ....[63]....
        /*12d0*/ 	.word	0x00029880


	//----- nvinfo : EIATTR_EXIT_INSTR_OFFSETS
	.align		4
.L_928:
        /*12d4*/ 	.byte	0x04, 0x1c
        /*12d6*/ 	.short	(.L_930 - .L_929)


	//   ....[0]....
.L_929:
        /*12d8*/ 	.word	0x00000060


	//----- nvinfo : EIATTR_CRS_STACK_SIZE
	.align		4
.L_930:
        /*12dc*/ 	.byte	0x04, 0x1e
        /*12de*/ 	.short	(.L_932 - .L_931)
.L_931:
        /*12e0*/ 	.word	0x00000000


	//----- nvinfo : EIATTR_CBANK_PARAM_SIZE
	.align		4
.L_932:
        /*12e4*/ 	.byte	0x03, 0x19
        /*12e6*/ 	.short	0x01d0


	//----- nvinfo : EIATTR_PARAM_CBANK
	.align		4
        /*12e8*/ 	.byte	0x04, 0x0a
        /*12ea*/ 	.short	(.L_934 - .L_933)
	.align		4
.L_933:
        /*12ec*/ 	.word	index@(.nv.constant0._ZN5flash16flash_fwd_kernelI23Flash_fwd_kernel_traitsILi128ELi128ELi32ELi4ELb0ELb0EN7cutlass6half_tE19Flash_kernel_traitsILi128ELi128ELi32ELi4ES3_EELb1ELb0ELb1ELb1ELb0ELb0ELb0ELb1EEEvNS_16Flash_fwd_paramsE)
        /*12f0*/ 	.short	0x0210
        /*12f2*/ 	.short	0x01d0


	//----- nvinfo : EIATTR_SW_WAR
	.align		4
.L_934:
        /*12f4*/ 	.byte	0x04, 0x36
        /*12f6*/ 	.short	(.L_936 - .L_935)
.L_935:
        /*12f8*/ 	.word	0x00000008
.L_936:


//--------------------- .nv.info._ZN5flash16flash_fwd_kernelI23Flash_fwd_kernel_traitsILi128ELi128ELi32ELi4ELb0ELb0EN7cutlass6half_tE19Flash_kernel_traitsILi128ELi128ELi32ELi4ES3_EELb0ELb0ELb1ELb1ELb0ELb0ELb1ELb0EEEvNS_16Flash_fwd_paramsE --------------------------
	.section	.nv.info._ZN5flash16flash_fwd_kernelI23Flash_fwd_kernel_traitsILi128ELi128ELi32ELi4ELb0ELb0EN7cutlass6half_tE19Flash_kernel_traitsILi128ELi128ELi32ELi4ES3_EELb0ELb0ELb1ELb1ELb0ELb0ELb1ELb0EEEvNS_16Flash_fwd_paramsE,"",@"SHT_CUDA_INFO"
	.sectionflags	@""
	.align	4


	//----- nvinfo : EIATTR_CUDA_API_VERSION
	.align		4
        /*0000*/ 	.byte	0x04, 0x37
        /*0002*/ 	.short	(.L_938 - .L_937)
.L_937:
        /*0004*/ 	.word	0x00000082


	//----- nvinfo : EIATTR_KPARAM_INFO
	.align		4
.L_938:
        /*0008*/ 	.byte	0x04, 0x17
        /*000a*/ 	.short	(.L_940 - .L_939)
.L_939:
        /*000c*/ 	.word	0x00000000
        /*0010*/ 	.short	0x0000
        /*0012*/ 	.short	0x0000
        /*0014*/ 	.byte	0x00, 0xf0, 0x41, 0x07


	//----- nvinfo : EIATTR_SPARSE_MMA_MASK
	.align		4
.L_940:
        /*0018*/ 	.byte	0x03, 0x50
        /*001a*/ 	.short	0x0000


	//----- nvinfo : EIATTR_MAXREG_COUNT
	.align		4
        /*001c*/ 	.byte	0x03, 0x1b
        /*001e*/ 	.short	0x00ff


	//----- nvinfo : EIATTR_NUM_BARRIERS
	.align		4
        /*0020*/ 	.byte	0x02, 0x4c
        /*0022*/ 	.byte	0x01
	.zero		1


	//----- nvinfo : EIATTR_ANNOTATIONS
	.align		4
        /*0024*/ 	.byte	0x04, 0x55
        /*0026*/ 	.short	(.L_942 - .L_941)


	//   ....[0]....
.L_941:
        /* <DEDUP_REMOVED lines=34> */


	//----- nvinfo : EIATTR_MERCURY_ISA_VERSION
	.align		4
.L_942:
        /*0238*/ 	.byte	0x03, 0x5f
        /*023a*/ 	.short	0x0101


	//----- nvinfo : EIATTR_COOP_GROUP_MASK_REGIDS
	.align		4
        /*023c*/ 	.byte	0x04, 0x29
        /*023e*/ 	.short	(.L_944 - .L_943)


	//   ....[0]....
.L_943:
        /*0240*/ 	.word	0xffffffff


	//   ....[1]....
        /*0244*/ 	.word	0xffffffff


	//   ....[2]....
        /*0248*/ 	.word	0xffffffff


	//   ....[3]....
        /*024c*/ 	.word	0xffffffff


	//   ....[4]....
        /*0250*/ 	.word	0xffffffff


	//   ....[5]....
        /*0254*/ 	.word	0xffffffff


	//   ....[6]....
        /*0258*/ 	.word	0xffffffff


	//   ....[7]....
        /*025c*/ 	.word	0xffffffff


	//   ....[8]....
        /*0260*/ 	.word	0xffffffff


	//   ....[9]....
        /*0264*/ 	.word	0xffffffff


	//   ....[10]....
        /*0268*/ 	.word	0xffffffff


	//   ....[11]....
        /*026c*/ 	.word	0xffffffff


	//   ....[12]....
        /*0270*/ 	.word	0xffffffff


	//   ....[13]....
        /*0274*/ 	.word	0xffffffff


	//   ....[14]....
        /*0278*/ 	.word	0xffffffff


	//   ....[15]....
        /*027c*/ 	.word	0xffffffff


	//   ....[16]....
        /*0280*/ 	.word	0xffffffff


	//   ....[17]....
        /*0284*/ 	.word	0xffffffff


	//   ....[18]....
        /*0288*/ 	.word	0xffffffff


	//   ....[19]....
        /*028c*/ 	.word	0xffffffff


	//   ....[20]....
        /*0290*/ 	.word	0xffffffff


	//   ....[21]....
        /*0294*/ 	.word	0xffffffff


	//   ....[22]....
        /*0298*/ 	.word	0xffffffff


	//   ....[23]....
        /*029c*/ 	.word	0xffffffff


	//   ....[24]....
        /*02a0*/ 	.word	0xffffffff


	//   ....[25]....
        /*02a4*/ 	.word	0xffffffff


	//   ....[26]....
        /*02a8*/ 	.word	0xffffffff


	//   ....[27]....
        /*02ac*/ 	.word	0xffffffff


	//   ....[28]....
        /*02b0*/ 	.word	0xffffffff


	//   ....[29]....
        /*02b4*/ 	.word	0xffffffff


	//   ....[30]....
        /*02b8*/ 	.word	0xffffffff


	//   ....[31]....
        /*02bc*/ 	.word	0xffffffff


	//   ....[32]....
        /*02c0*/ 	.word	0xffffffff


	//   ....[33]....
        /*02c4*/ 	.word	0xffffffff


	//   ....[34]....
        /*02c8*/ 	.word	0xffffffff


	//   ....[35]....
        /*02cc*/ 	.word	0xffffffff


	//   ....[36]....
        /*02d0*/ 	.word	0xffffffff


	//   ....[37]....
        /*02d4*/ 	.word	0xffffffff


	//   ....[38]....
        /*02d8*/ 	.word	0xffffffff


	//   ....[39]....
        /*02dc*/ 	.word	0xffffffff


	//   ....[40]....
        /*02e0*/ 	.word	0xffffffff


	//   ....[41]....
        /*02e4*/ 	.word	0xffffffff


	//   ....[42]....
        /*02e8*/ 	.word	0xffffffff


	//   ....[43]....
        /*02ec*/ 	.word	0xffffffff


	//   ....[44]....
        /*02f0*/ 	.word	0xffffffff


	//   ....[45]....
        /*02f4*/ 	.word	0xffffffff


	//   ....[46]....
        /*02f8*/ 	.word	0xffffffff


	//   ....[47]....
        /*02fc*/ 	.word	0xffffffff


	//   ....[48]....
        /*0300*/ 	.word	0xffffffff


	//   ....[49]....
        /*0304*/ 	.word	0xffffffff


	//   ....[50]....
        /*0308*/ 	.word	0xffffffff


	//   ....[51]....
        /*030c*/ 	.word	0xffffffff


	//   ....[52]....
        /*0310*/ 	.word	0xffffffff


	//   ....[53]....
        /*0314*/ 	.word	0xffffffff


	//   ....[54]....
        /*0318*/ 	.word	0xffffffff


	//   ....[55]....
        /*031c*/ 	.word	0xffffffff


	//----- nvinfo : EIATTR_COOP_GROUP_INSTR_OFFSETS
	.align		4
.L_944:
        /*0320*/ 	.byte	0x04, 0x28
        /*0322*/ 	.short	(.L_946 - .L_945)


	//   ....[0]....
.L_945:
        /*0324*/ 	.word	0x00006160


	//   ....[1]....
        /*0328*/ 	.word	0x00006180


	//   ....[2]....
        /*032c*/ 	.word	0x00006220


	//   ....[3]....
        /*0330*/ 	.word	0x00006240


	//   ....[4]....
        /*0334*/ 	.word	0x00006340


	//   ....[5]....
        /*0338*/ 	.word	0x00006450


	//   ....[6]....
        /*033c*/ 	.word	0x00006550


	//   ....[7]....
        /*0340*/ 	.word	0x00006730


	//   ....[8]....
        /*0344*/ 	.word	0x00009180


	//   ....[9]....
        /*0348*/ 	.word	0x000091d0


	//   ....[10]....
        /*034c*/ 	.word	0x00009270


	//   ....[11]....
        /*0350*/ 	.word	0x000092b0


	//   ....[12]....
        /*0354*/ 	.word	0x000092c0


	//   ....[13]....
        /*0358*/ 	.word	0x00009350


	//   ....[14]....
        /*035c*/ 	.word	0x000093a0


	//   ....[15]....
        /*0360*/ 	.word	0x000094b0


	//   ....[16]....
        /*0364*/ 	.word	0x0000cbe0


	//   ....[17]....
        /*0368*/ 	.word	0x0000ccc0


	//   ....[18]....
        /*036c*/ 	.word	0x0000ccf0


	//   ....[19]....
        /*0370*/ 	.word	0x0000cd20


	//   ....[20]....
        /*0374*/ 	.word	0x0000cd60


	//   ....[21]....
        /*0378*/ 	.word	0x0000cd90


	//   ....[22]....
        /*037c*/ 	.word	0x0000cdb0


	//   ....[23]....
        /*0380*/ 	.word	0x0000cf40


	//   ....[24]....
        /*0384*/ 	.word	0x00010690


	//   ....[25]....
        /*0388*/ 	.word	0x000106e0


	//   ....[26]....
        /*038c*/ 	.word	0x00010780


	//   ....[27]....
        /*0390*/ 	.word	0x000107c0


	//   ....[28]....
        /*0394*/ 	.word	0x000107d0


	//   ....[29]....
        /*0398*/ 	.word	0x00010860


	//   ....[30]....
        /*039c*/ 	.word	0x000108b0


	//   ....[31]....
        /*03a0*/ 	.word	0x000109c0


	//   ....[32]....
        /*03a4*/ 	.word	0x000140f0


	//   ....[33]....
        /*03a8*/ 	.word	0x000141d0


	//   ....[34]....
        /*03ac*/ 	.word	0x00014200


	//   ....[35]....
        /*03b0*/ 	.word	0x00014230


	//   ....[36]....
        /*03b4*/ 	.word	0x00014270


	//   ....[37]....
        /*03b8*/ 	.word	0x000142a0


	//   ....[38]....
        /*03bc*/ 	.word	0x000142c0


	//   ....[39]....
        /*03c0*/ 	.word	0x00014450


	//   ....[40]....
        /*03c4*/ 	.word	0x00017830


	//   ....[41]....
        /*03c8*/ 	.word	0x00017940


	//   ....[42]....
        /*03cc*/ 	.word	0x00017bf0


	//   ....[43]....
        /*03d0*/ 	.word	0x00017cf0


	//   ....[44]....
        /*03d4*/ 	.word	0x00017d70


	//   ....[45]....
        /*03d8*/ 	.word	0x00017e60


	//   ....[46]....
        /*03dc*/ 	.word	0x00017eb0


	//   ....[47]....
        /*03e0*/ 	.word	0x00017f70


	//   ....[48]....
        /*03e4*/ 	.word	0x000196f0


	//   ....[49]....
        /*03e8*/ 	.word	0x00019700


	//   ....[50]....
        /*03ec*/ 	.word	0x00019710


	//   ....[51]....
        /*03f0*/ 	.word	0x00019720


	//   ....[52]....
        /*03f4*/ 	.word	0x00019750


	//   ....[53]....
        /*03f8*/ 	.word	0x00019770


	//   ....[54]....
        /*03fc*/ 	.word	0x00019790


	//   ....[55]....
        /*0400*/ 	.word	0x000197a0


	//----- nvinfo : EIATTR_EXIT_INSTR_OFFSETS
	.align		4
.L_946:
        /*0404*/ 	.byte	0x04, 0x1c
        /*0406*/ 	.short	(.L_948 - .L_947)


	//   ....[0]....
.L_947:
        /*0408*/ 	.word	0x000004b0


	//   ....[1]....
        /*040c*/ 	.word	0x00001a50


	//   ....[2]....
        /*0410*/ 	.word	0x00001ae0


	//   ....[3]....
        /*0414*/ 	.word	0x0001be60


	//   ....[4]....
        /*0418*/ 	.word	0x0001bf70


	//   ....[5]....
        /*041c*/ 	.word	0x0001bf90


	//----- nvinfo : EIATTR_CRS_STACK_SIZE
	.align		4
.L_948:
        /*0420*/ 	.byte	0x04, 0x1e
        /*0422*/ 	.short	(.L_950 - .L_949)
.L_949:
        /*0424*/ 	.word	0x00000000


	//----- nvinfo : EIATTR_CBANK_PARAM_SIZE
	.align		4
.L_950:
        /*0428*/ 	.byte	0x03, 0x19
        /*042a*/ 	.short	0x01d0


	//----- nvinfo : EIATTR_PARAM_CBANK
	.align		4
        /*042c*/ 	.byte	0x04, 0x0a
        /*042e*/ 	.short	(.L_952 - .L_951)
	.align		4
.L_951:
        /*0430*/ 	.word	index@(.nv.constant0._ZN5flash16flash_fwd_kernelI23Flash_fwd_kernel_traitsILi128ELi128ELi32ELi4ELb0ELb0EN7cutlass6half_tE19Flash_kernel_traitsILi128ELi128ELi32ELi4ES3_EELb0ELb0ELb1ELb1ELb0ELb0ELb1ELb0EEEvNS_16Flash_fwd_paramsE)
        /*0434*/ 	.short	0x0210
        /*0436*/ 	.short	0x01d0


	//----- nvinfo : EIATTR_SW_WAR
	.align		4
.L_952:
        /*0438*/ 	.byte	0x04, 0x36
        /*043a*/ 	.short	(.L_954 - .L_953)
.L_953:
        /*043c*/ 	.word	0x00000008
.L_954:


//--------------------- .nv.callgraph             --------------------------
	.section	.nv.callgraph,"",@"SHT_CUDA_CALLGRAPH"
	.align	4
	.sectionentsize	8
	.align		4
        /*0000*/ 	.word	0x00000000
	.align		4
        /*0004*/ 	.word	0xffffffff
	.align		4
        /*0008*/ 	.word	0x00000000
	.align		4
        /*000c*/ 	.word	0xfffffffe
	.align		4
        /*0010*/ 	.word	0x00000000
	.align		4
        /*0014*/ 	.word	0xfffffffd
	.align		4
        /*0018*/ 	.word	0x00000000
	.align		4
        /*001c*/ 	.word	0xfffffffc


//--------------------- .nv.constant4             --------------------------
	.section	.nv.constant4,"a",@progbits
	.align	8
	.align		8
.nv.constant4:
        /*0000*/ 	.dword	_ZN66_INTERNAL_d8c2bc29_30_flash_fwd_hdim128_fp16_sm80_cu_a6473388_29864cuda3std3__45__cpo5beginE
	.align		8
        /*0008*/ 	.dword	_ZN66_INTERNAL_d8c2bc29_30_flash_fwd_hdim128_fp16_sm80_cu_a6473388_29864cuda3std3__45__cpo3endE
	.align		8
        /*0010*/ 	.dword	_ZN66_INTERNAL_d8c2bc29_30_flash_fwd_hdim128_fp16_sm80_cu_a6473388_29864cuda3std3__45__cpo6cbeginE
	.align		8
        /*0018*/ 	.dword	_ZN66_INTERNAL_d8c2bc29_30_flash_fwd_hdim128_fp16_sm80_cu_a6473388_29864cuda3std3__45__cpo4cendE
	.align		8
        /*0020*/ 	.dword	_ZN66_INTERNAL_d8c2bc29_30_flash_fwd_hdim128_fp16_sm80_cu_a6473388_29864cuda3std3__468_GLOBAL__N__d8c2bc29_30_flash_fwd_hdim128_fp16_sm80_cu_a6473388_29866ignoreE
	.align		8
        /*0028*/ 	.dword	_ZN66_INTERNAL_d8c2bc29_30_flash_fwd_hdim128_fp16_sm80_cu_a6473388_29864cuda3std3__419piecewise_constructE
	.align		8
        /*0030*/ 	.dword	_ZN66_INTERNAL_d8c2bc29_30_flash_fwd_hdim128_fp16_sm80_cu_a6473388_29864cuda3std3__48in_placeE
	.align		8
        /*0038*/ 	.dword	_ZN66_INTERNAL_d8c2bc29_30_flash_fwd_hdim128_fp16_sm80_cu_a6473388_29864cuda3std6ranges3__45__cpo4swapE
	.align		8
        /*0040*/ 	.dword	_ZN66_INTERNAL_d8c2bc29_30_flash_fwd_hdim128_fp16_sm80_cu_a6473388_29864cuda3std6ranges3__45__cpo9iter_moveE
	.align		8
        /*0048*/ 	.dword	_ZN66_INTERNAL_d8c2bc29_30_flash_fwd_hdim128_fp16_sm80_cu_a6473388_29864cute7productE
	.align		8
        /*0050*/ 	.dword	_ZN66_INTERNAL_d8c2bc29_30_flash_fwd_hdim128_fp16_sm80_cu_a6473388_29864cute1_E


//--------------------- .text._ZN5flash16flash_fwd_kernelI23Flash_fwd_kernel_traitsILi128ELi128ELi64ELi4ELb0ELb0EN7cutlass6half_tE19Flash_kernel_traitsILi128ELi128ELi64ELi4ES3_EELb0ELb0ELb0ELb0ELb0ELb1ELb0ELb0EEEvNS_16Flash_fwd_paramsE --------------------------
	.section	.text._ZN5flash16flash_fwd_kernelI23Flash_fwd_kernel_traitsILi128ELi128ELi64ELi4ELb0ELb0EN7cutlass6half_tE19Flash_kernel_traitsILi128ELi128ELi64ELi4ES3_EELb0ELb0ELb0ELb0ELb0ELb1ELb0ELb0EEEvNS_16Flash_fwd_paramsE,"ax",@progbits
	.align	128
        .global         _ZN5flash16flash_fwd_kernelI23Flash_fwd_kernel_traitsILi128ELi128ELi64ELi4ELb0ELb0EN7cutlass6half_tE19Flash_kernel_traitsILi128ELi128ELi64ELi4ES3_EELb0ELb0ELb0ELb0ELb0ELb1ELb0ELb0EEEvNS_16Flash_fwd_paramsE
        .type           _ZN5flash16flash_fwd_kernelI23Flash_fwd_kernel_traitsILi128ELi128ELi64ELi4ELb0ELb0EN7cutlass6half_tE19Flash_kernel_traitsILi128ELi128ELi64ELi4ES3_EELb0ELb0ELb0ELb0ELb0ELb1ELb0ELb0EEEvNS_16Flash_fwd_paramsE,@function
        .size           _ZN5flash16flash_fwd_kernelI23Flash_fwd_kernel_traitsILi128ELi128ELi64ELi4ELb0ELb0EN7cutlass6half_tE19Flash_kernel_traitsILi128ELi128ELi64ELi4ES3_EELb0ELb0ELb0ELb0ELb0ELb1ELb0ELb0EEEvNS_16Flash_fwd_paramsE,(.L_x_2915 - _ZN5flash16flash_fwd_kernelI23Flash_fwd_kernel_traitsILi128ELi128ELi64ELi4ELb0ELb0EN7cutlass6half_tE19Flash_kernel_traitsILi128ELi128ELi64ELi4ES3_EELb0ELb0ELb0ELb0ELb0ELb1ELb0ELb0EEEvNS_16Flash_fwd_paramsE)
        .other          _ZN5flash16flash_fwd_kernelI23Flash_fwd_kernel_traitsILi128ELi128ELi64ELi4ELb0ELb0EN7cutlass6half_tE19Flash_kernel_traitsILi128ELi128ELi64ELi4ES3_EELb0ELb0ELb0ELb0ELb0ELb1ELb0ELb0EEEvNS_16Flash_fwd_paramsE,@"STO_CUDA_ENTRY STV_DEFAULT"
_ZN5flash16flash_fwd_kernelI23Flash_fwd_kernel_traitsILi128ELi128ELi64ELi4ELb0ELb0EN7cutlass6half_tE19Flash_kernel_traitsILi128ELi128ELi64ELi4ES3_EELb0ELb0ELb0ELb0ELb0ELb1ELb0ELb0EEEvNS_16Flash_fwd_paramsE:
.text._ZN5flash16flash_fwd_kernelI23Flash_fwd_kernel_traitsILi128ELi128ELi64ELi4ELb0ELb0EN7cutlass6half_tE19Flash_kernel_traitsILi128ELi128ELi64ELi4ES3_EELb0ELb0ELb0ELb0ELb0ELb1ELb0ELb0EEEvNS_16Flash_fwd_paramsE:
[----:B------:R-:W1:Y:S08]  /*0000*/  LDC R1, c[0x0][0x28] ;  /* 0x00000a00ff017b82 */ /* 0x000e700000000800 */
[----:B------:R-:W2:Y:S01]  /*0010*/  S2UR UR18, SR_CTAID.Y ;  /* 0x00000000001279c3 */ /* 0x000ea20000002600 */
[----:B------:R-:W-:Y:S01]  /*0020*/  ULDC.64 UR4, c[0x0][0x300] ;  /* 0x0000c00000047ab9 */ /* 0x000fe20000000a00 */
[----:B------:R-:W-:Y:S01]  /*0030*/  ULDC.64 UR6, c[0x0][0x2f0] ;  /* 0x0000bc0000067ab9 */ /* 0x000fe20000000a00 */
[----:B------:R-:W-:Y:S01]  /*0040*/  UISETP.NE.U32.AND UP1, UPT, UR4, URZ, UPT ;  /* 0x0000003f0400728c */ /* 0x000fe2000bf25070 */
[----:B-1----:R-:W-:Y:S01]  /*0050*/  VIADD R1, R1, 0xffffffa0 ;  /* 0xffffffa001017836 */ /* 0x002fe20000000000 */
[----:B------:R-:W-:-:S02]  /*0060*/  UISETP.NE.U32.AND UP2, UPT, UR6, URZ, UPT ;  /* 0x0000003f0600728c */ /* 0x000fc4000bf45070 */
[----:B------:R-:W-:Y:S01]  /*0070*/  UISETP.NE.AND.EX UP1, UPT, UR5, URZ, UPT, UP1 ;  /* 0x0000003f0500728c */ /* 0x000fe2000bf25310 */
[----:B------:R-:W-:Y:S01]  /*0080*/  ULDC.64 UR8, c[0x0][0x2f0] ;  /* 0x0000bc0000087ab9 */ /* 0x000fe20000000a00 */
[----:B------:R-:W-:Y:S01]  /*0090*/  UISETP.NE.AND.EX UP2, UPT, UR7, URZ, UPT, UP2 ;  /* 0x0000003f0700728c */ /* 0x000fe2000bf45320 */
[----:B------:R-:W-:-:S03]  /*00a0*/  ULDC.U8 UR6, c[0x0][0x3c2] ;  /* 0x0000f08000067ab9 */ /* 0x000fc60000000000 */
[----:B------:R-:W-:Y:S01]  /*00b0*/  PLOP3.LUT P0, PT, PT, PT, UP1, 0x80, 0x0 ;  /* 0x000000000000781c */ /* 0x000fe20003f0f018 */
[----:B------:R-:W-:Y:S01]  /*00c0*/  ULDC.64 UR4, c[0x0][0x2f8] ;  /* 0x0000be0000047ab9 */ /* 0x000fe20000000a00 */
[----:B------:R-:W-:Y:S01]  /*00d0*/  UISETP.NE.AND UP3, UPT, UR6, URZ, UPT ;  /* 0x0000003f0600728c */ /* 0x000fe2000bf65270 */
[----:B------:R-:W-:Y:S01]  /*00e0*/  PLOP3.LUT P2, PT, PT, PT, UP2, 0x80, 0x0 ;  /* 0x000000000000781c */ /* 0x000fe20003f4f028 */
[----:B------:R-:W-:Y:S01]  /*00f0*/  UISETP.EQ.U32.AND UP0, UPT, UR4, URZ, UPT ;  /* 0x0000003f0400728c */ /* 0x000fe2000bf02070 */
[----:B------:R-:W-:Y:S01]  /*0100*/  ULDC.64 UR16, c[0x0][0x208] ;  /* 0x0000820000107ab9 */ /* 0x000fe20000000a00 */
[----:B------:R-:W-:Y:S02]  /*0110*/  ULDC.64 UR6, c[0x0][0x2f8] ;  /* 0x0000be0000067ab9 */ /* 0x000fe40000000a00 */
[----:B------:R-:W-:Y:S02]  /*0120*/  UISETP.EQ.OR.EX UP0, UPT, UR5, URZ, !UP3, UP0 ;  /* 0x0000003f0500728c */ /* 0x000fe4000df02700 */
[----:B--2---:R-:W-:-:S06]  /*0130*/  UIMAD.WIDE UR8, UR18, 0x4, UR8 ;  /* 0x00000004120878a5 */ /* 0x004fcc000f8e0208 */
[----:B------:R-:W-:Y:S02]  /*0140*/  IMAD.U32 R2, RZ, RZ, UR8 ;  /* 0x00000008ff027e24 */ /* 0x000fe4000f8e00ff */
[----:B------:R-:W-:Y:S01]  /*0150*/  IMAD.U32 R3, RZ, RZ, UR9 ;  /* 0x00000009ff037e24 */ /* 0x000fe2000f8e00ff */
[----:B------:R-:W-:Y:S02]  /*0160*/  @UP1 ULDC.64 UR8, c[0x0][0x300] ;  /* 0x0000c00000081ab9 */ /* 0x000fe40000000a00 */
[----:B------:R-:W-:Y:S02]  /*0170*/  @UP1 UIMAD.WIDE UR8, UR18, 0x4, UR8 ;  /* 0x00000004120818a5 */ /* 0x000fe4000f8e0208 */
[----:B------:R-:W2:Y:S04]  /*0180*/  @P2 LDG.E R7, desc[UR16][R2.64] ;  /* 0x0000001002072981 */ /* 0x000ea8000c1e1900 */
[----:B------:R-:W-:Y:S01]  /*0190*/  IMAD.U32 R4, RZ, RZ, UR8 ;  /* 0x00000008ff047e24 */ /* 0x000fe2000f8e00ff */
[----:B------:R1:W3:Y:S01]  /*01a0*/  @P2 LDG.E R6, desc[UR16][R2.64+0x4] ;  /* 0x0000041002062981 */ /* 0x0002e2000c1e1900 */
[----:B------:R-:W-:Y:S01]  /*01b0*/  IMAD.U32 R5, RZ, RZ, UR9 ;  /* 0x00000009ff057e24 */ /* 0x000fe2000f8e00ff */
[----:B------:R-:W-:Y:S01]  /*01c0*/  PLOP3.LUT P1, PT, PT, PT, UP0, 0x80, 0x0 ;  /* 0x000000000000781c */ /* 0x000fe20003f2f008 */
[----:B------:R-:W-:-:S03]  /*01d0*/  UIMAD.WIDE UR6, UR18, 0x4, UR6 ;  /* 0x00000004120678a5 */ /* 0x000fc6000f8e0206 */
[----:B------:R-:W4:Y:S03]  /*01e0*/  @P0 LDG.E R4, desc[UR16][R4.64] ;  /* 0x0000001004040981 */ /* 0x000f26000c1e1900 */
[----:B-1----:R-:W-:Y:S02]  /*01f0*/  IMAD.U32 R2, RZ, RZ, UR6 ;  /* 0x00000006ff027e24 */ /* 0x002fe4000f8e00ff */
[----:B------:R-:W-:-:S05]  /*0200*/  IMAD.U32 R3, RZ, RZ, UR7 ;  /* 0x00000007ff037e24 */ /* 0x000fca000f8e00ff */
[----:B------:R-:W5:Y:S01]  /*0210*/  @!P1 LDG.E R0, desc[UR16][R2.64] ;  /* 0x0000001002009981 */ /* 0x000f62000c1e1900 */
[----:B------:R-:W-:Y:S01]  /*0220*/  UMOV UR14, 0xffffffff ;  /* 0xffffffff000e7882 */ /* 0x000fe20000000000 */
[----:B------:R-:W-:Y:S01]  /*0230*/  UMOV UR19, URZ ;  /* 0x0000003f00137c82 */ /* 0x000fe20008000000 */
[----:B------:R-:W1:Y:S01]  /*0240*/  S2R R155, SR_TID.X ;  /* 0x00000000009b7919 */ /* 0x000e620000002100 */
[----:B------:R-:W-:Y:S01]  /*0250*/  UMOV UR8, 0xffffffff ;  /* 0xffffffff00087882 */ /* 0x000fe20000000000 */
[----:B------:R-:W1:Y:S08]  /*0260*/  S2UR UR15, SR_CTAID.X ;  /* 0x00000000000f79c3 */ /* 0x000e700000002500 */
[----:B------:R-:W1:Y:S01]  /*0270*/  S2UR UR9, SR_CTAID.Z ;  /* 0x00000000000979c3 */ /* 0x000e620000002700 */
[----:B--2---:R-:W-:-:S02]  /*0280*/  @P2 R2UR UR14, R7 ;  /* 0x00000000070e22ca */ /* 0x004fc400000e0000 */
[----:B---3--:R-:W-:Y:S02]  /*0290*/  @P2 R2UR UR10, R6 ;  /* 0x00000000060a22ca */ /* 0x008fe400000e0000 */
[----:B----4-:R-:W-:Y:S02]  /*02a0*/  @P0 R2UR UR19, R4 ;  /* 0x00000000041302ca */ /* 0x010fe400000e0000 */
[----:B------:R-:W-:-:S04]  /*02b0*/  ISETP.NE.U32.AND P0, PT, RZ, UR4, PT ;  /* 0x00000004ff007c0c */ /* 0x000fc8000bf05070 */
[----:B------:R-:W-:-:S05]  /*02c0*/  ISETP.NE.AND.EX P0, PT, RZ, UR5, PT, P0 ;  /* 0x00000005ff007c0c */ /* 0x000fca000bf05300 */
[----:B------:R-:W-:-:S07]  /*02d0*/  @UP2 UIADD3 UR10, UR10, -UR14, URZ ;  /* 0x8000000e0a0a2290 */ /* 0x000fce000fffe03f */
[----:B------:R-:W-:Y:S01]  /*02e0*/  @!UP2 ULDC UR10, c[0x0][0x2c4] ;  /* 0x0000b100000aaab9 */ /* 0x000fe20000000800 */
[----:B-----5:R-:W-:Y:S01]  /*02f0*/  @!P1 R2UR UR8, R0 ;  /* 0x00000000000892ca */ /* 0x020fe200000e0000 */
[----:B-1----:R-:W-:-:S14]  /*0300*/  @!P0 BRA `(.L_x_0) ;  /* 0x00000000001c8947 */ /* 0x002fdc0003800000 */
[----:B------:R-:W-:-:S13]  /*0310*/  PLOP3.LUT P0, PT, PT, PT, UP3, 0x80, 0x0 ;  /* 0x000000000000781c */ /* 0x000fda0003f0f038 */
[----:B------:R-:W2:Y:S04]  /*0320*/  @P0 LDG.E R0, desc[UR16][R2.64+0x4] ;  /* 0x0000041002000981 */ /* 0x000ea8000c1e1900 */
[----:B------:R-:W3:Y:S01]  /*0330*/  @!P0 LDG.E R2, desc[UR16][R2.64] ;  /* 0x0000001002028981 */ /* 0x000ee2000c1e1900 */
[----:B--2---:R-:W-:-:S13]  /*0340*/  @P0 R2UR UR6, R0 ;  /* 0x00000000000602ca */ /* 0x004fda00000e0000 */
[----:B------:R-:W-:-:S07]  /*0350*/  @UP3 UIADD3 UR6, UR6, -UR8, URZ ;  /* 0x8000000806063290 */ /* 0x000fce000fffe03f */
[----:B---3--:R-:W-:Y:S01]  /*0360*/  @!P0 R2UR UR6, R2 ;  /* 0x00000000020682ca */ /* 0x008fe200000e0000 */
[----:B------:R-:W-:-:S14]  /*0370*/  BRA `(.L_x_1) ;  /* 0x0000000000047947 */ /* 0x000fdc0003800000 */
.L_x_0:
[----:B------:R-:W-:-:S05]  /*0380*/  ULDC UR6, c[0x0][0x2c8] ;  /* 0x0000b20000067ab9 */ /* 0x000fca0000000800 */
.L_x_1:
[----:B------:R-:W-:Y:S02]  /*0390*/  ULDC.64 UR4, c[0x0][0x308] ;  /* 0x0000c20000047ab9 */ /* 0x000fe40000000a00 */
[----:B------:R-:W-:-:S04]  /*03a0*/  UISETP.NE.U32.AND UP2, UPT, UR4, URZ, UPT ;  /* 0x0000003f0400728c */ /* 0x000fc8000bf45070 */
[----:B------:R-:W-:-:S06]  /*03b0*/  UISETP.NE.AND.EX UP2, UPT, UR5, URZ, UPT, UP2 ;  /* 0x0000003f0500728c */ /* 0x000fcc000bf45320 */
[----:B------:R-:W-:-:S05]  /*03c0*/  PLOP3.LUT P0, PT, PT, PT, UP2, 0x80, 0x0 ;  /* 0x000000000000781c */ /* 0x000fca0003f0f028 */
[----:B------:R-:W-:Y:S02]  /*03d0*/  @UP2 ULDC.64 UR4, c[0x0][0x308] ;  /* 0x0000c20000042ab9 */ /* 0x000fe40000000a00 */
[----:B------:R-:W-:-:S06]  /*03e0*/  @UP2 UIMAD.WIDE UR4, UR18, 0x4, UR4 ;  /* 0x00000004120428a5 */ /* 0x000fcc000f8e0204 */
[----:B------:R-:W-:Y:S02]  /*03f0*/  IMAD.U32 R2, RZ, RZ, UR4 ;  /* 0x00000004ff027e24 */ /* 0x000fe4000f8e00ff */
[----:B------:R-:W-:Y:S01]  /*0400*/  IMAD.U32 R3, RZ, RZ, UR5 ;  /* 0x00000005ff037e24 */ /* 0x000fe2000f8e00ff */
[----:B------:R-:W-:Y:S01]  /*0410*/  USHF.L.U32 UR11, UR15, 0x7, URZ ;  /* 0x000000070f0b7899 */ /* 0x000fe2000800063f */
[----:B------:R-:W-:-:S03]  /*0420*/  @!UP2 ULDC.64 UR4, c[0x0][0x318] ;  /* 0x0000c6000004aab9 */ /* 0x000fc60000000a00 */
[----:B------:R-:W2:Y:S01]  /*0430*/  @P0 LDG.E R0, desc[UR16][R2.64] ;  /* 0x0000001002000981 */ /* 0x000ea2000c1e1900 */
[----:B------:R-:W-:Y:S02]  /*0440*/  UISETP.GT.AND UP1, UPT, UR10, UR11, UPT ;  /* 0x0000000b0a00728c */ /* 0x000fe4000bf24270 */
[----:B------:R-:W-:-:S03]  /*0450*/  @!UP2 UISETP.NE.U32.AND UP0, UPT, UR4, URZ, UPT ;  /* 0x0000003f0400a28c */ /* 0x000fc6000bf05070 */
[----:B------:R-:W-:Y:S01]  /*0460*/  @!UP2 ULDC UR4, c[0x0][0x2cc] ;  /* 0x0000b3000004aab9 */ /* 0x000fe20000000800 */
[----:B------:R-:W-:-:S04]  /*0470*/  @!UP2 UISETP.NE.AND.EX UP0, UPT, UR5, URZ, UPT, UP0 ;  /* 0x0000003f0500a28c */ /* 0x000fc8000bf05300 */
[----:B------:R-:W-:Y:S01]  /*0480*/  @!UP2 USEL UR4, UR4, URZ, UP0 ;  /* 0x0000003f0404a287 */ /* 0x000fe20008000000 */
[----:B--2---:R-:W-:Y:S02]  /*0490*/  @P0 R2UR UR13, R0 ;  /* 0x00000000000d02ca */ /* 0x004fe400000e0000 */
[----:B------:R-:W-:-:S11]  /*04a0*/  PLOP3.LUT P0, PT, PT, PT, UP1, 0x80, 0x0 ;  /* 0x000000000000781c */ /* 0x000fd60003f0f018 */
[----:B------:R-:W-:Y:S02]  /*04b0*/  @UP2 UIADD3 UR13, UR13, -UR19, URZ ;  /* 0x800000130d0d2290 */ /* 0x000fe4000fffe03f */
[----:B------:R-:W-:Y:S01]  /*04c0*/  @!UP2 UIADD3 UR13, UR4, UR6, -UR19 ;  /* 0x00000006040da290 */ /* 0x000fe2000fffe813 */
[----:B------:R-:W-:Y:S11]  /*04d0*/  @!P0 EXIT ;  /* 0x000000000000894d */ /* 0x000ff60003800000 */
[----:B------:R-:W-:Y:S02]  /*04e0*/  UISETP.GE.AND UP0, UPT, UR13, 0x1, UPT ;  /* 0x000000010d00788c */ /* 0x000fe4000bf06270 */
[----:B------:R-:W-:-:S04]  /*04f0*/  UIADD3 UR4, UR13, 0x3f, URZ ;  /* 0x0000003f0d047890 */ /* 0x000fc8000fffe03f */
[----:B------:R-:W-:Y:S01]  /*0500*/  PLOP3.LUT P0, PT, PT, PT, UP0, 0x80, 0x0 ;  /* 0x000000000000781c */ /* 0x000fe20003f0f008 */
[----:B------:R-:W-:-:S04]  /*0510*/  USHF.R.S32.HI UR12, URZ, 0x1f, UR4 ;  /* 0x0000001f3f0c7899 */ /* 0x000fc80008011404 */
[----:B------:R-:W-:-:S08]  /*0520*/  ULEA.HI UR12, UR12, UR4, URZ, 0x6 ;  /* 0x000000040c0c7291 */ /* 0x000fd0000f8f303f */
[----:B------:R-:W-:Y:S05]  /*0530*/  @!P0 BRA `(.L_x_2) ;  /* 0x000000c000148947 */ /* 0x000fea0003800000 */
[----:B------:R-:W1:Y:S01]  /*0540*/  LDC R11, c[0x0][0x278] ;  /* 0x00009e00ff0b7b82 */ /* 0x000e620000000800 */
[----:B------:R-:W2:Y:S01]  /*0550*/  S2R R6, SR_CTAID.Z ;  /* 0x0000000000067919 */ /* 0x000ea20000002700 */
[----:B------:R-:W-:Y:S01]  /*0560*/  SHF.R.S32.HI R54, RZ, 0x1f, R155 ;  /* 0x0000001fff367819 */ /* 0x000fe2000001149b */
[----:B------:R-:W-:Y:S01]  /*0570*/  UISETP.NE.AND UP0, UPT, UR14, -0x1, UPT ;  /* 0xffffffff0e00788c */ /* 0x000fe2000bf05270 */
[----:B------:R-:W-:Y:S01]  /*0580*/  IMAD.U32 R14, RZ, RZ, UR15 ;  /* 0x0000000fff0e7e24 */ /* 0x000fe2000f8e00ff */
[----:B------:R-:W-:-:S09]  /*0590*/  UIADD3 UR5, -UR11, UR10, URZ ;  /* 0x0000000a0b057290 */ /* 0x000fd2000fffe13f */
[----:B------:R-:W-:Y:S01]  /*05a0*/  @UP0 ULDC.64 UR6, c[0x0][0x240] ;  /* 0x0000900000060ab9 */ /* 0x000fe20000000a00 */
[----:B------:R-:W-:Y:S02]  /*05b0*/  @!UP0 USHF.R.S32.HI UR10, URZ, 0x1f, UR18 ;  /* 0x0000001f3f0a8899 */ /* 0x000fe40008011412 */
[----:B------:R-:W-:-:S04]  /*05c0*/  @UP0 UIMAD.WIDE.U32 UR20, UR14, UR6, URZ ;  /* 0x000000060e1402a5 */ /* 0x000fc8000f8e003f */
[----:B------:R-:W-:Y:S01]  /*05d0*/  @UP0 UIMAD UR4, UR14, UR7, UR21 ;  /* 0x000000070e0402a4 */ /* 0x000fe2000f8e0215 */
[----:B-1----:R-:W-:Y:S02]  /*05e0*/  IABS R0, R11 ;  /* 0x0000000b00007213 */ /* 0x002fe40000000000 */
[----:B------:R-:W-:Y:S02]  /*05f0*/  @!UP0 ULDC.64 UR6, c[0x0][0x228] ;  /* 0x00008a0000068ab9 */ /* 0x000fe40000000a00 */
[----:B------:R-:W-:Y:S01]  /*0600*/  @!UP0 UIMAD UR10, UR10, UR6, URZ ;  /* 0x000000060a0a82a4 */ /* 0x000fe2000f8e023f */
[----:B------:R-:W-:Y:S01]  /*0610*/  IMAD.MOV.U32 R10, RZ, RZ, R0 ;  /* 0x000000ffff0a7224 */ /* 0x000fe200078e0000 */
[----:B------:R-:W-:Y:S02]  /*0620*/  @!UP0 UIMAD.WIDE.U32 UR22, UR18, UR6, URZ ;  /* 0x00000006121682a5 */ /* 0x000fe4000f8e003f */
[----:B------:R-:W-:Y:S01]  /*0630*/  @!UP0 UIMAD UR7, UR18, UR7, UR10 ;  /* 0x00000007120782a4 */ /* 0x000fe2000f8e020a */
[----:B------:R-:W1:Y:S01]  /*0640*/  I2F.RP R2, R10 ;  /* 0x0000000a00027306 */ /* 0x000e620000209400 */
[----:B--2---:R-:W-:-:S02]  /*0650*/  IABS R6, R6 ;  /* 0x0000000600067213 */ /* 0x004fc40000000000 */
[----:B------:R-:W-:Y:S01]  /*0660*/  @!UP0 UIADD3 UR4, UR23, UR7, URZ ;  /* 0x0000000717048290 */ /* 0x000fe2000fffe03f */
[----:B------:R-:W-:Y:S02]  /*0670*/  @!UP0 UMOV UR20, UR22 ;  /* 0x0000001600148c82 */ /* 0x000fe40008000000 */
[----:B------:R-:W-:Y:S01]  /*0680*/  ULDC.64 UR6, c[0x0][0x258] ;  /* 0x0000960000067ab9 */ /* 0x000fe20000000a00 */
[----:B------:R-:W-:Y:S01]  /*0690*/  UISETP.NE.AND UP0, UPT, UR8, -0x1, UPT ;  /* 0xffffffff0800788c */ /* 0x000fe2000bf05270 */
[----:B-1----:R-:W1:Y:S10]  /*06a0*/  MUFU.RCP R2, R2 ;  /* 0x0000000200027308 */ /* 0x002e740000001000 */
[----:B------:R-:W-:Y:S01]  /*06b0*/  @UP0 UIADD3 UR21, UR19, UR8, URZ ;  /* 0x0000000813150290 */ /* 0x000fe2000fffe03f */
[----:B------:R-:W-:-:S03]  /*06c0*/  @UP0 ULDC.64 UR10, c[0x0][0x248] ;  /* 0x00009200000a0ab9 */ /* 0x000fc60000000a00 */
[----:B------:R-:W-:Y:S02]  /*06d0*/  @UP0 UIMAD.WIDE.U32 UR24, UR21, UR10, URZ ;  /* 0x0000000a151802a5 */ /* 0x000fe4000f8e003f */
[----:B------:R-:W-:-:S04]  /*06e0*/  @UP0 UIMAD UR21, UR21, UR11, URZ ;  /* 0x0000000b151502a4 */ /* 0x000fc8000f8e023f */
[----:B------:R-:W-:Y:S01]  /*06f0*/  @UP0 UIADD3 UR21, UR25, UR21, URZ ;  /* 0x0000001519150290 */ /* 0x000fe2000fffe03f */
[----:B-1----:R-:W-:-:S04]  /*0700*/  VIADD R2, R2, 0xffffffe ;  /* 0x0ffffffe02027836 */ /* 0x002fc80000000000 */
[----:B------:R-:W1:Y:S02]  /*0710*/  F2I.FTZ.U32.TRUNC.NTZ R3, R2 ;  /* 0x0000000200037305 */ /* 0x000e64000021f000 */
[----:B-1----:R-:W-:Y:S02]  /*0720*/  IMAD.MOV R0, RZ, RZ, -R3 ;  /* 0x000000ffff007224 */ /* 0x002fe400078e0a03 */
[----:B------:R-:W-:Y:S02]  /*0730*/  IMAD.MOV.U32 R2, RZ, RZ, RZ ;  /* 0x000000ffff027224 */ /* 0x000fe400078e00ff */
[----:B------:R-:W-:-:S04]  /*0740*/  IMAD R0, R0, R10, RZ ;  /* 0x0000000a00007224 */ /* 0x000fc800078e02ff */
[----:B------:R-:W-:Y:S01]  /*0750*/  IMAD.HI.U32 R0, R3, R0, R2 ;  /* 0x0000000003007227 */ /* 0x000fe200078e0002 */
[----:B------:R-:W-:-:S04]  /*0760*/  LEA.HI R3, R54, R155, RZ, 0x3 ;  /* 0x0000009b36037211 */ /* 0x000fc800078f18ff */
[----:B------:R-:W-:Y:S01]  /*0770*/  SHF.R.S32.HI R2, RZ, 0x3, R3 ;  /* 0x00000003ff027819 */ /* 0x000fe20000011403 */
[----:B------:R-:W-:Y:S01]  /*0780*/  IMAD.HI.U32 R4, R0, R6, RZ ;  /* 0x0000000600047227 */ /* 0x000fe200078e00ff */
[----:B------:R-:W-:Y:S02]  /*0790*/  LOP3.LUT R3, R3, 0xfffffff8, RZ, 0xc0, !PT ;  /* 0xfffffff803037812 */ /* 0x000fe400078ec0ff */
[----:B------:R-:W-:Y:S01]  /*07a0*/  ISETP.GE.AND P1, PT, R2, UR5, PT ;  /* 0x0000000502007c0c */ /* 0x000fe2000bf26270 */
[----:B------:R-:W-:Y:S02]  /*07b0*/  IMAD.MOV R0, RZ, RZ, -R4 ;  /* 0x000000ffff007224 */ /* 0x000fe400078e0a04 */
[----:B------:R-:W-:Y:S01]  /*07c0*/  IMAD.IADD R53, R155, 0x1, -R3 ;  /* 0x000000019b357824 */ /* 0x000fe200078e0a03 */
[----:B------:R-:W-:Y:S01]  /*07d0*/  SHF.R.S32.HI R3, RZ, 0x1f, R2 ;  /* 0x0000001fff037819 */ /* 0x000fe20000011402 */
[----:B------:R-:W-:Y:S02]  /*07e0*/  IMAD R0, R10, R0, R6 ;  /* 0x000000000a007224 */ /* 0x000fe400078e0206 */
[----:B------:R-:W-:-:S02]  /*07f0*/  IMAD.SHL.U32 R28, R53, 0x8, RZ ;  /* 0x00000008351c7824 */ /* 0x000fc400078e00ff */
[----:B------:R-:W-:Y:S01]  /*0800*/  VIADD R5, R2, 0x40 ;  /* 0x0000004002057836 */ /* 0x000fe20000000000 */
[----:B------:R-:W-:Y:S01]  /*0810*/  ISETP.GT.U32.AND P0, PT, R10, R0, PT ;  /* 0x000000000a00720c */ /* 0x000fe20003f04070 */
[----:B------:R-:W-:Y:S01]  /*0820*/  VIADD R44, R2, 0x10 ;  /* 0x00000010022c7836 */ /* 0x000fe20000000000 */
[----:B------:R-:W-:Y:S01]  /*0830*/  SHF.R.S32.HI R29, RZ, 0x1f, R28 ;  /* 0x0000001fff1d7819 */ /* 0x000fe2000001141c */
[----:B------:R-:W1:Y:S01]  /*0840*/  @!P1 LDC.64 R8, c[0x0][0x240] ;  /* 0x00009000ff089b82 */ /* 0x000e620000000a00 */
[----:B------:R-:W-:Y:S01]  /*0850*/  IADD3 R6, P2, R28, UR20, RZ ;  /* 0x000000141c067c10 */ /* 0x000fe2000ff5e0ff */
[----:B------:R-:W-:Y:S01]  /*0860*/  IMAD.WIDE R14, R14, 0x80, R2 ;  /* 0x000000800e0e7825 */ /* 0x000fe200078e0202 */
[----:B------:R-:W-:Y:S02]  /*0870*/  ISETP.GE.AND P4, PT, R5, UR5, PT ;  /* 0x0000000505007c0c */ /* 0x000fe4000bf86270 */
[----:B------:R-:W-:Y:S01]  /*0880*/  IADD3.X R7, R29, UR4, RZ, P2, !PT ;  /* 0x000000041d077c10 */ /* 0x000fe200097fe4ff */
[----:B------:R-:W-:Y:S01]  /*0890*/  IMAD.U32 R5, RZ, RZ, UR6 ;  /* 0x00000006ff057e24 */ /* 0x000fe2000f8e00ff */
[----:B------:R-:W-:Y:S01]  /*08a0*/  ISETP.GE.AND P3, PT, R44, UR5, PT ;  /* 0x000000052c007c0c */ /* 0x000fe2000bf66270 */
[----:B------:R-:W2:Y:S01]  /*08b0*/  @!P1 LDC.64 R12, c[0x0][0x210] ;  /* 0x00008400ff0c9b82 */ /* 0x000ea20000000a00 */
[----:B------:R-:W-:Y:S01]  /*08c0*/  USHF.R.S32.HI UR4, URZ, 0x1f, UR9 ;  /* 0x0000001f3f047899 */ /* 0x000fe20008011409 */
[----:B------:R-:W-:-:S02]  /*08d0*/  @!P0 IMAD.IADD R0, R0, 0x1, -R10 ;  /* 0x0000000100008824 */ /* 0x000fc400078e0a0a */
[----:B------:R-:W-:Y:S01]  /*08e0*/  IMAD.WIDE.U32 R6, R5, UR9, R6 ;  /* 0x0000000905067c25 */ /* 0x000fe2000f8e0006 */
[----:B------:R-:W-:Y:S01]  /*08f0*/  LOP3.LUT R5, R11, UR9, RZ, 0x3c, !PT ;  /* 0x000000090b057c12 */ /* 0x000fe2000f8e3cff */
[----:B------:R-:W-:Y:S01]  /*0900*/  UIMAD UR4, UR4, UR6, URZ ;  /* 0x00000006040472a4 */ /* 0x000fe2000f8e023f */
[----:B------:R-:W-:Y:S01]  /*0910*/  ISETP.GE.U32.AND P5, PT, R0, R10, PT ;  /* 0x0000000a0000720c */ /* 0x000fe20003fa6070 */
[----:B------:R-:W-:Y:S01]  /*0920*/  @!P0 VIADD R4, R4, 0x1 ;  /* 0x0000000104048836 */ /* 0x000fe20000000000 */
[----:B------:R-:W-:Y:S01]  /*0930*/  ISETP.GE.AND P2, PT, R5, RZ, PT ;  /* 0x000000ff0500720c */ /* 0x000fe20003f46270 */
[----:B------:R-:W-:Y:S01]  /*0940*/  VIADD R49, R2, 0x20 ;  /* 0x0000002002317836 */ /* 0x000fe20000000000 */
[----:B------:R-:W-:Y:S01]  /*0950*/  ISETP.NE.AND P0, PT, R11, RZ, PT ;  /* 0x000000ff0b00720c */ /* 0x000fe20003f05270 */
[----:B------:R-:W-:Y:S01]  /*0960*/  UIMAD UR4, UR9, UR7, UR4 ;  /* 0x00000007090472a4 */ /* 0x000fe2000f8e0204 */
[----:B------:R-:W3:Y:S01]  /*0970*/  @!P3 S2R R19, SR_CgaCtaId ;  /* 0x000000000013b919 */ /* 0x000ee20000008800 */
[----:B------:R-:W4:Y:S01]  /*0980*/  S2UR UR6, SR_CgaCtaId ;  /* 0x00000000000679c3 */ /* 0x000f220000008800 */
[----:B------:R-:W-:Y:S01]  /*0990*/  ISETP.GE.AND P6, PT, R49, UR5, PT ;  /* 0x0000000531007c0c */ /* 0x000fe2000bfc6270 */
[----:B-1----:R-:W-:Y:S01]  /*09a0*/  @!P1 IMAD R0, R15, R8, RZ ;  /* 0x000000080f009224 */ /* 0x002fe200078e02ff */
[----:B------:R-:W-:Y:S01]  /*09b0*/  @!P3 MOV R16, 0x400 ;  /* 0x000004000010b802 */ /* 0x000fe20000000f00 */
[----:B------:R-:W-:Y:S01]  /*09c0*/  VIADD R5, R7, UR4 ;  /* 0x0000000407057c36 */ /* 0x000fe20008000000 */
[----:B------:R-:W-:Y:S01]  /*09d0*/  UMOV UR4, 0x400 ;  /* 0x0000040000047882 */ /* 0x000fe20000000000 */
[----:B------:R-:W-:-:S02]  /*09e0*/  @P5 VIADD R4, R4, 0x1 ;  /* 0x0000000104045836 */ /* 0x000fc40000000000 */
[----:B------:R-:W-:Y:S01]  /*09f0*/  @!P1 IMAD R10, R14, R9, R0 ;  /* 0x000000090e0a9224 */ /* 0x000fe200078e0200 */
[----:B------:R-:W1:Y:S01]  /*0a00*/  @!P3 LDC.64 R20, c[0x0][0x240] ;  /* 0x00009000ff14bb82 */ /* 0x000e620000000a00 */
[----:B------:R-:W-:Y:S02]  /*0a10*/  IMAD.MOV.U32 R34, RZ, RZ, R4 ;  /* 0x000000ffff227224 */ /* 0x000fe400078e0004 */
[----:B------:R-:W-:Y:S02]  /*0a20*/  VIADD R0, R2, 0x50 ;  /* 0x0000005002007836 */ /* 0x000fe40000000000 */
[----:B------:R-:W-:Y:S02]  /*0a30*/  @!P1 IMAD.MOV.U32 R4, RZ, RZ, R6 ;  /* 0x000000ffff049224 */ /* 0x000fe400078e0006 */
[----:B------:R-:W-:Y:S01]  /*0a40*/  @!P2 IMAD.MOV R34, RZ, RZ, -R34 ;  /* 0x000000ffff22a224 */ /* 0x000fe200078e0a22 */
[----:B------:R-:W-:Y:S01]  /*0a50*/  ISETP.GE.AND P2, PT, R0, UR5, PT ;  /* 0x0000000500007c0c */ /* 0x000fe2000bf46270 */
[----:B------:R-:W-:Y:S01]  /*0a60*/  @!P1 IMAD.WIDE.U32 R8, R14, R8, R4 ;  /* 0x000000080e089225 */ /* 0x000fe200078e0004 */
[----:B------:R-:W-:Y:S01]  /*0a70*/  @!P0 LOP3.LUT R34, RZ, R11, RZ, 0x33, !PT ;  /* 0x0000000bff228212 */ /* 0x000fe200078e33ff */
[----:B------:R-:W5:Y:S01]  /*0a80*/  @!P6 LDC.64 R22, c[0x0][0x240] ;  /* 0x00009000ff16eb82 */ /* 0x000f620000000a00 */
[C---:B------:R-:W-:Y:S01]  /*0a90*/  SHF.L.U32 R0, R2.reuse, 0x6, RZ ;  /* 0x0000000602007819 */ /* 0x040fe200000006ff */
[----:B------:R-:W-:-:S02]  /*0aa0*/  VIADD R11, R2, 0x60 ;  /* 0x00000060020b7836 */ /* 0x000fc40000000000 */
[----:B------:R-:W-:Y:S01]  /*0ab0*/  @!P1 IMAD.IADD R9, R9, 0x1, R10 ;  /* 0x0000000109099824 */ /* 0x000fe200078e020a */
[----:B--2---:R-:W-:Y:S01]  /*0ac0*/  @!P1 LEA R10, P5, R8, R12, 0x1 ;  /* 0x0000000c080a9211 */ /* 0x004fe200078a08ff */
[----:B----4-:R-:W-:Y:S01]  /*0ad0*/  ULEA UR4, UR6, UR4, 0x18 ;  /* 0x0000000406047291 */ /* 0x010fe2000f8ec03f */
[----:B------:R-:W-:Y:S01]  /*0ae0*/  LOP3.LUT R0, R0, 0x1c0, RZ, 0xc0, !PT ;  /* 0x000001c000007812 */ /* 0x000fe200078ec0ff */
[----:B------:R-:W2:Y:S01]  /*0af0*/  @!P3 LDC.64 R24, c[0x0][0x210] ;  /* 0x00008400ff18bb82 */ /* 0x000ea20000000a00 */
[----:B------:R-:W-:Y:S01]  /*0b00*/  ISETP.GE.AND P0, PT, R11, UR5, PT ;  /* 0x000000050b007c0c */ /* 0x000fe2000bf06270 */
[----:B------:R-:W-:Y:S01]  /*0b10*/  VIADD R43, R2, 0x30 ;  /* 0x00000030022b7836 */ /* 0x000fe20000000000 */
[----:B------:R-:W-:Y:S01]  /*0b20*/  @!P1 LEA.HI.X R11, R8, R13, R9, 0x1, P5 ;  /* 0x0000000d080b9211 */ /* 0x000fe200028f0c09 */
[----:B------:R-:W-:Y:S01]  /*0b30*/  @UP0 UIADD3 UR6, UR19, UR8, URZ ;  /* 0x0000000813060290 */ /* 0x000fe2000fffe03f */
[----:B------:R-:W-:Y:S02]  /*0b40*/  LOP3.LUT R9, R0, 0x38, R28, 0xf8, !PT ;  /* 0x0000003800097812 */ /* 0x000fe400078ef81c */
[----:B------:R-:W-:Y:S01]  /*0b50*/  SHF.R.U32.HI R8, RZ, 0x3, R0 ;  /* 0x00000003ff087819 */ /* 0x000fe20000011600 */
[----:B------:R-:W4:Y:S01]  /*0b60*/  @!P6 LDC.64 R26, c[0x0][0x210] ;  /* 0x00008400ff1aeb82 */ /* 0x000f220000000a00 */
[----:B------:R-:W-:Y:S01]  /*0b70*/  LEA.HI R13, R54, R155, RZ, 0x6 ;  /* 0x0000009b360d7211 */ /* 0x000fe200078f30ff */
[----:B------:R-:W-:Y:S01]  /*0b80*/  @UP0 ULDC.64 UR8, c[0x0][0x250] ;  /* 0x0000940000080ab9 */ /* 0x000fe20000000a00 */
[----:B------:R-:W-:Y:S01]  /*0b90*/  LOP3.LUT R8, R9, R8, RZ, 0x3c, !PT ;  /* 0x0000000809087212 */ /* 0x000fe200078e3cff */
[----:B------:R-:W-:Y:S01]  /*0ba0*/  @UP0 UIMAD.WIDE.U32 UR22, UR6, UR8, URZ ;  /* 0x00000008061602a5 */ /* 0x000fe2000f8e003f */
[----:B------:R-:W-:Y:S01]  /*0bb0*/  @!P3 IADD3 R0, P5, R14, 0x10, RZ ;  /* 0x000000100e00b810 */ /* 0x000fe20007fbe0ff */
[----:B------:R-:W-:Y:S01]  /*0bc0*/  IMAD.SHL.U32 R9, R13, 0x8, RZ ;  /* 0x000000080d097824 */ /* 0x000fe200078e00ff */
[----:B---3--:R-:W-:Y:S01]  /*0bd0*/  @!P3 LEA R19, R19, R16, 0x18 ;  /* 0x000000101313b211 */ /* 0x008fe200078ec0ff */
[----:B------:R-:W-:-:S02]  /*0be0*/  @UP0 UIMAD UR6, UR6, UR9, URZ ;  /* 0x00000009060602a4 */ /* 0x000fc4000f8e023f */
[----:B------:R-:W-:Y:S01]  /*0bf0*/  @!P3 IMAD.X R12, RZ, RZ, R15, P5 ;  /* 0x000000ffff0cb224 */ /* 0x000fe200028e060f */
[----:B------:R-:W-:Y:S01]  /*0c00*/  LOP3.LUT R18, R8, 0xfffffe00, R9, 0xf8, !PT ;  /* 0xfffffe0008127812 */ /* 0x000fe200078ef809 */
[----:B------:R-:W-:Y:S01]  /*0c10*/  @!P3 IMAD.MOV.U32 R8, RZ, RZ, R6 ;  /* 0x000000ffff08b224 */ /* 0x000fe200078e0006 */
[----:B------:R-:W-:Y:S01]  /*0c20*/  @!P6 IADD3 R13, P5, R14, 0x20, RZ ;  /* 0x000000200e0de810 */ /* 0x000fe20007fbe0ff */
[-C--:B-1----:R-:W-:Y:S01]  /*0c30*/  @!P3 IMAD R12, R12, R20.reuse, RZ ;  /* 0x000000140c0cb224 */ /* 0x082fe200078e02ff */
[----:B------:R-:W-:Y:S01]  /*0c40*/  LEA R246, R18, UR4, 0x1 ;  /* 0x0000000412f67c11 */ /* 0x000fe2000f8e08ff */
[----:B------:R-:W-:Y:S01]  /*0c50*/  @!P3 IMAD.MOV.U32 R9, RZ, RZ, R5 ;  /* 0x000000ffff09b224 */ /* 0x000fe200078e0005 */
[----:B------:R-:W-:Y:S01]  /*0c60*/  @UP0 UIADD3 UR20, UR23, UR6, URZ ;  /* 0x0000000617140290 */ /* 0x000fe2000fffe03f */
[----:B------:R-:W-:Y:S01]  /*0c70*/  @!P6 IMAD.X R16, RZ, RZ, R15, P5 ;  /* 0x000000ffff10e224 */ /* 0x000fe200028e060f */
[----:B------:R-:W-:Y:S01]  /*0c80*/  ISETP.GE.AND P5, PT, R43, UR5, PT ;  /* 0x000000052b007c0c */ /* 0x000fe2000bfa6270 */
[C---:B------:R-:W-:Y:S01]  /*0c90*/  @!P3 IMAD R12, R0.reuse, R21, R12 ;  /* 0x00000015000cb224 */ /* 0x040fe200078e020c */
[----:B------:R-:W-:Y:S01]  /*0ca0*/  @!PT LDS RZ, [RZ] ;  /* 0x00000000fffff984 */ /* 0x000fe20000000800 */
[----:B------:R-:W-:Y:S01]  /*0cb0*/  @!PT LDS RZ, [RZ] ;  /* 0x00000000fffff984 */ /* 0x000fe20000000800 */
[----:B------:R-:W-:Y:S01]  /*0cc0*/  @!PT LDS RZ, [RZ] ;  /* 0x00000000fffff984 */ /* 0x000fe20000000800 */
[----:B------:R-:W-:Y:S01]  /*0cd0*/  @!P1 LDGSTS.E.BYPASS.LTC128B.128 [R246], desc[UR16][R10.64] ;  /* 0x000000000af69fae */ /* 0x000fe2000b901d50 */
[----:B------:R-:W-:-:S03]  /*0ce0*/  @!P3 IMAD.WIDE.U32 R8, R0, R20, R8 ;  /* 0x000000140008b225 */ /* 0x000fc600078e0008 */
[----:B------:R1:W-:Y:S01]  /*0cf0*/  @!P1 LDGSTS.E.BYPASS.LTC128B.128 [R246+0x4000], desc[UR16][R10.64+0x80] ;  /* 0x040000800af69fae */ /* 0x0003e2000b901d50 */
[----:B-----5:R-:W-:Y:S02]  /*0d00*/  @!P6 IMAD R0, R16, R22, RZ ;  /* 0x000000161000e224 */ /* 0x020fe400078e02ff */
[----:B------:R-:W-:Y:S02]  /*0d10*/  VIADD R16, R2, 0x70 ;  /* 0x0000007002107836 */ /* 0x000fe40000000000 */
[----:B------:R-:W-:Y:S02]  /*0d20*/  @!P6 IMAD R17, R13, R23, R0 ;  /* 0x000000170d11e224 */ /* 0x000fe400078e0200 */
[----:B------:R-:W-:Y:S01]  /*0d30*/  @!P3 IMAD.IADD R0, R9, 0x1, R12 ;  /* 0x000000010900b824 */ /* 0x000fe200078e020c */
[----:B--2---:R-:W-:Y:S01]  /*0d40*/  @!P3 LEA R12, P1, R8, R24, 0x1 ;  /* 0x00000018080cb211 */ /* 0x004fe200078208ff */
[----:B------:R-:W2:Y:S01]  /*0d50*/  @!P0 S2R R23, SR_CgaCtaId ;  /* 0x0000000000178919 */ /* 0x000ea20000008800 */
[----:B------:R-:W3:Y:S01]  /*0d60*/  @!P5 LDC.64 R20, c[0x0][0x240] ;  /* 0x00009000ff14db82 */ /* 0x000ee20000000a00 */
[----:B------:R-:W2:Y:S01]  /*0d70*/  @!P2 S2R R24, SR_CgaCtaId ;  /* 0x000000000018a919 */ /* 0x000ea20000008800 */
[----:B-1----:R-:W-:Y:S01]  /*0d80*/  @!P6 MOV R11, R5 ;  /* 0x00000005000be202 */ /* 0x002fe20000000f00 */
[----:B------:R-:W-:-:S04]  /*0d90*/  @!P6 IMAD.MOV.U32 R10, RZ, RZ, R6 ;  /* 0x000000ffff0ae224 */ /* 0x000fc800078e0006 */
[----:B------:R-:W-:Y:S01]  /*0da0*/  @!P6 IMAD.WIDE.U32 R10, R13, R22, R10 ;  /* 0x000000160d0ae225 */ /* 0x000fe200078e000a */
[----:B------:R-:W-:-:S03]  /*0db0*/  @!P3 LEA.HI.X R13, R8, R25, R0, 0x1, P1 ;  /* 0x00000019080db211 */ /* 0x000fc600008f0c00 */
[----:B------:R-:W-:Y:S01]  /*0dc0*/  @!P6 IMAD.IADD R9, R11, 0x1, R17 ;  /* 0x000000010b09e824 */ /* 0x000fe200078e0211 */
[----:B----4-:R-:W-:Y:S01]  /*0dd0*/  @!P6 LEA R8, P1, R10, R26, 0x1 ;  /* 0x0000001a0a08e211 */ /* 0x010fe200078208ff */
[----:B------:R-:W-:Y:S01]  /*0de0*/  @!P3 IMAD R0, R18, 0x2, R19 ;  /* 0x000000021200b824 */ /* 0x000fe200078e0213 */
[----:B------:R-:W-:Y:S02]  /*0df0*/  @!P6 MOV R11, 0x400 ;  /* 0x00000400000be802 */ /* 0x000fe40000000f00 */
[----:B------:R-:W-:Y:S02]  /*0e00*/  @!P6 LEA.HI.X R9, R10, R27, R9, 0x1, P1 ;  /* 0x0000001b0a09e211 */ /* 0x000fe400008f0c09 */
[----:B------:R-:W-:Y:S01]  /*0e10*/  @!P5 IADD3 R17, P1, R14, 0x30, RZ ;  /* 0x000000300e11d810 */ /* 0x000fe20007f3e0ff */
[----:B------:R-:W-:Y:S01]  /*0e20*/  @!P3 LDGSTS.E.BYPASS.LTC128B.128 [R0+0x800], desc[UR16][R12.64] ;  /* 0x008000000c00bfae */ /* 0x000fe2000b901d50 */
[----:B------:R-:W1:Y:S01]  /*0e30*/  @!P4 LDC.64 R26, c[0x0][0x240] ;  /* 0x00009000ff1acb82 */ /* 0x000e620000000a00 */
[----:B------:R-:W-:-:S02]  /*0e40*/  @!P5 MOV R10, 0x400 ;  /* 0x00000400000ad802 */ /* 0x000fc40000000f00 */
[----:B------:R-:W-:Y:S01]  /*0e50*/  @!P5 IMAD.X R25, RZ, RZ, R15, P1 ;  /* 0x000000ffff19d224 */ /* 0x000fe200008e060f */
[----:B------:R-:W-:Y:S01]  /*0e60*/  @!P4 IADD3 R19, P1, R14, 0x40, RZ ;  /* 0x000000400e13c810 */ /* 0x000fe20007f3e0ff */
[----:B------:R4:W-:Y:S01]  /*0e70*/  @!P3 LDGSTS.E.BYPASS.LTC128B.128 [R0+0x4800], desc[UR16][R12.64+0x80] ;  /* 0x048000800c00bfae */ /* 0x0009e2000b901d50 */
[----:B------:R-:W-:-:S03]  /*0e80*/  ISETP.GE.AND P3, PT, R16, UR5, PT ;  /* 0x0000000510007c0c */ /* 0x000fc6000bf66270 */
[--C-:B------:R-:W-:Y:S01]  /*0e90*/  @!P4 IMAD.X R35, RZ, RZ, R15.reuse, P1 ;  /* 0x000000ffff23c224 */ /* 0x100fe200008e060f */
[C---:B------:R-:W-:Y:S01]  /*0ea0*/  @!P2 IADD3 R36, P1, R14.reuse, 0x50, RZ ;  /* 0x000000500e24a810 */ /* 0x040fe20007f3e0ff */
[----:B------:R-:W5:Y:S04]  /*0eb0*/  @!P6 S2R R16, SR_CgaCtaId ;  /* 0x000000000010e919 */ /* 0x000f680000008800 */
[----:B------:R-:W-:Y:S01]  /*0ec0*/  @!P2 IMAD.X R45, RZ, RZ, R15, P1 ;  /* 0x000000ffff2da224 */ /* 0x000fe200008e060f */
[----:B------:R-:W-:-:S03]  /*0ed0*/  @!P0 IADD3 R37, P1, R14, 0x60, RZ ;  /* 0x000000600e258810 */ /* 0x000fc60007f3e0ff */
[----:B------:R-:W1:Y:S02]  /*0ee0*/  @!P3 S2R R22, SR_CgaCtaId ;  /* 0x000000000016b919 */ /* 0x000e640000008800 */
[----:B------:R-:W-:Y:S01]  /*0ef0*/  @!P0 IMAD.X R46, RZ, RZ, R15, P1 ;  /* 0x000000ffff2e8224 */ /* 0x000fe200008e060f */
[----:B------:R-:W-:-:S05]  /*0f00*/  @!P3 IADD3 R42, P1, R14, 0x70, RZ ;  /* 0x000000700e2ab810 */ /* 0x000fca0007f3e0ff */
[----:B------:R-:W-:Y:S01]  /*0f10*/  @!P3 IMAD.X R51, RZ, RZ, R15, P1 ;  /* 0x000000ffff33b224 */ /* 0x000fe200008e060f */
[----:B------:R-:W-:Y:S01]  /*0f20*/  PLOP3.LUT P1, PT, PT, PT, UP0, 0x80, 0x0 ;  /* 0x000000000000781c */ /* 0x000fe20003f2f008 */
[----:B----4-:R-:W4:Y:S01]  /*0f30*/  @!P5 S2R R13, SR_CgaCtaId ;  /* 0x00000000000dd919 */ /* 0x010f220000008800 */
[----:B------:R-:W-:Y:S01]  /*0f40*/  @!P4 MOV R0, 0x400 ;  /* 0x000004000000c802 */ /* 0x000fe20000000f00 */
[----:B------:R-:W2:Y:S01]  /*0f50*/  @!P4 S2R R12, SR_CgaCtaId ;  /* 0x00000000000cc919 */ /* 0x000ea20000008800 */
[----:B-----5:R-:W-:Y:S02]  /*0f60*/  @!P6 LEA R16, R16, R11, 0x18 ;  /* 0x0000000b1010e211 */ /* 0x020fe400078ec0ff */
[----:B----4-:R-:W-:Y:S02]  /*0f70*/  @!P5 LEA R15, R13, R10, 0x18 ;  /* 0x0000000a0d0fd211 */ /* 0x010fe400078ec0ff */
[----:B--2---:R-:W-:-:S05]  /*0f80*/  @!P4 LEA R47, R12, R0, 0x18 ;  /* 0x000000000c2fc211 */ /* 0x004fca00078ec0ff */
[----:B-1-3--:R-:W-:Y:S05]  /*0f90*/  @P1 BRA `(.L_x_3) ;  /* 0x0000000000301947 */ /* 0x00afea0003800000 */
[----:B------:R-:W-:Y:S01]  /*0fa0*/  USHF.R.S32.HI UR23, URZ, 0x1f, UR19 ;  /* 0x0000001f3f177899 */ /* 0x000fe20008011413 */
[----:B------:R-:W-:Y:S01]  /*0fb0*/  ULDC.64 UR10, c[0x0][0x248] ;  /* 0x00009200000a7ab9 */ /* 0x000fe20000000a00 */
[----:B------:R-:W-:Y:S02]  /*0fc0*/  USHF.R.S32.HI UR21, URZ, 0x1f, UR18 ;  /* 0x0000001f3f157899 */ /* 0x000fe40008011412 */
[----:B------:R-:W-:Y:S02]  /*0fd0*/  UIMAD UR23, UR23, UR10, URZ ;  /* 0x0000000a171772a4 */ /* 0x000fe4000f8e023f */
[----:B------:R-:W-:Y:S02]  /*0fe0*/  UIMAD.WIDE.U32 UR24, UR19, UR10, URZ ;  /* 0x0000000a131872a5 */ /* 0x000fe4000f8e003f */
[----:B------:R-:W-:Y:S01]  /*0ff0*/  UIMAD UR23, UR19, UR11, UR23 ;  /* 0x0000000b131772a4 */ /* 0x000fe2000f8e0217 */
[----:B------:R-:W-:-:S03]  /*1000*/  ULDC.64 UR6, c[0x0][0x230] ;  /* 0x00008c0000067ab9 */ /* 0x000fc60000000a00 */
[----:B------:R-:W-:Y:S02]  /*1010*/  UIADD3 UR25, UR25, UR23, URZ ;  /* 0x0000001719197290 */ /* 0x000fe4000fffe03f */
[----:B------:R-:W-:Y:S02]  /*1020*/  UIMAD UR21, UR21, UR6, URZ ;  /* 0x00000006151572a4 */ /* 0x000fe4000f8e023f */
[----:B------:R-:W-:Y:S02]  /*1030*/  UIMAD.WIDE.U32 UR24, UR18, UR6, UR24 ;  /* 0x00000006121872a5 */ /* 0x000fe4000f8e0018 */
[----:B------:R-:W-:-:S04]  /*1040*/  UIMAD UR7, UR18, UR7, UR21 ;  /* 0x00000007120772a4 */ /* 0x000fc8000f8e0215 */
[----:B------:R-:W-:-:S12]  /*1050*/  UIADD3 UR21, UR25, UR7, URZ ;  /* 0x0000000719157290 */ /* 0x000fd8000fffe03f */
.L_x_3:
[----:B------:R-:W-:Y:S01]  /*1060*/  @!P2 MOV R12, 0x400 ;  /* 0x00000400000ca802 */ /* 0x000fe20000000f00 */
[----:B------:R-:W-:Y:S06]  /*1070*/  @P1 BRA `(.L_x_4) ;  /* 0x0000000000301947 */ /* 0x000fec0003800000 */
[----:B------:R-:W-:Y:S01]  /*1080*/  USHF.R.S32.HI UR20, URZ, 0x1f, UR19 ;  /* 0x0000001f3f147899 */ /* 0x000fe20008011413 */
[----:B------:R-:W-:Y:S01]  /*1090*/  ULDC.64 UR8, c[0x0][0x250] ;  /* 0x0000940000087ab9 */ /* 0x000fe20000000a00 */
[----:B------:R-:W-:Y:S02]  /*10a0*/  ULDC.64 UR6, c[0x0][0x238] ;  /* 0x00008e0000067ab9 */ /* 0x000fe40000000a00 */
[----:B------:R-:W-:Y:S02]  /*10b0*/  UIMAD UR20, UR20, UR8, URZ ;  /* 0x00000008141472a4 */ /* 0x000fe4000f8e023f */
[----:B------:R-:W-:Y:S02]  /*10c0*/  UIMAD.WIDE.U32 UR22, UR19, UR8, URZ ;  /* 0x00000008131672a5 */ /* 0x000fe4000f8e003f */
[----:B------:R-:W-:Y:S02]  /*10d0*/  UIMAD UR20, UR19, UR9, UR20 ;  /* 0x00000009131472a4 */ /* 0x000fe4000f8e0214 */
[----:B------:R-:W-:-:S02]  /*10e0*/  USHF.R.S32.HI UR19, URZ, 0x1f, UR18 ;  /* 0x0000001f3f137899 */ /* 0x000fc40008011412 */
[----:B------:R-:W-:Y:S02]  /*10f0*/  UIADD3 UR23, UR23, UR20, URZ ;  /* 0x0000001417177290 */ /* 0x000fe4000fffe03f */
[----:B------:R-:W-:Y:S02]  /*1100*/  UIMAD UR19, UR19, UR6, URZ ;  /* 0x00000006131372a4 */ /* 0x000fe4000f8e023f */
[----:B------:R-:W-:Y:S02]  /*1110*/  UIMAD.WIDE.U32 UR22, UR18, UR6, UR22 ;  /* 0x00000006121672a5 */ /* 0x000fe4000f8e0016 */
[----:B------:R-:W-:-:S04]  /*1120*/  UIMAD UR7, UR18, UR7, UR19 ;  /* 0x00000007120772a4 */ /* 0x000fc8000f8e0213 */
[----:B------:R-:W-:-:S12]  /*1130*/  UIADD3 UR20, UR23, UR7, URZ ;  /* 0x0000000717147290 */ /* 0x000fd8000fffe03f */
.L_x_4:
[----:B------:R-:W-:Y:S01]  /*1140*/  IMAD R0, R3, UR10, RZ ;  /* 0x0000000a03007c24 */ /* 0x000fe2000f8e02ff */
[----:B------:R-:W1:Y:S01]  /*1150*/  @!P5 LDC.64 R40, c[0x0][0x210] ;  /* 0x00008400ff28db82 */ /* 0x000e620000000a00 */
[C---:B------:R-:W-:Y:S01]  /*1160*/  IMAD.WIDE.U32 R10, R2.reuse, UR10, R28 ;  /* 0x0000000a020a7c25 */ /* 0x040fe2000f8e001c */
[----:B------:R-:W-:Y:S01]  /*1170*/  @!P3 MOV R4, 0x400 ;  /* 0x000004000004b802 */ /* 0x000fe20000000f00 */
[----:B------:R-:W-:Y:S01]  /*1180*/  ULEA.HI.SX32 UR18, UR12, 0xffffffff, 0x1a ;  /* 0xffffffff0c127891 */ /* 0x000fe2000f8fd23f */
[----:B------:R-:W-:Y:S01]  /*1190*/  @!P0 MOV R7, 0x400 ;  /* 0x0000040000078802 */ /* 0x000fe20000000f00 */
[----:B------:R-:W-:Y:S01]  /*11a0*/  IMAD R0, R2, UR11, R0 ;  /* 0x0000000b02007c24 */ /* 0x000fe2000f8e0200 */
[----:B------:R-:W-:Y:S01]  /*11b0*/  IADD3 R32, P1, R10, UR24, RZ ;  /* 0x000000180a207c10 */ /* 0x000fe2000ff3e0ff */
[--C-:B------:R-:W-:Y:S01]  /*11c0*/  @!P0 IMAD.MOV.U32 R13, RZ, RZ, R5.reuse ;  /* 0x000000ffff0d8224 */ /* 0x100fe200078e0005 */
[----:B------:R-:W-:Y:S01]  /*11d0*/  @!P3 LEA R52, R22, R4, 0x18 ;  /* 0x000000041634b211 */ /* 0x000fe200078ec0ff */
[----:B------:R-:W-:Y:S01]  /*11e0*/  @!P5 IMAD R4, R25, R20, RZ ;  /* 0x000000141904d224 */ /* 0x000fe200078e02ff */
[----:B------:R-:W-:Y:S01]  /*11f0*/  IADD3.X R33, R11, UR21, R0, P1, !PT ;  /* 0x000000150b217c10 */ /* 0x000fe20008ffe400 */
[----:B------:R-:W-:Y:S01]  /*1200*/  @!P6 IMAD R0, R18, 0x2, R16 ;  /* 0x000000021200e824 */ /* 0x000fe200078e0210 */
[----:B------:R-:W-:Y:S01]  /*1210*/  @!P0 LEA R50, R23, R7, 0x18 ;  /* 0x0000000717328211 */ /* 0x000fe200078ec0ff */
[----:B------:R-:W2:Y:S01]  /*1220*/  @!P4 LDC.64 R38, c[0x0][0x210] ;  /* 0x00008400ff26cb82 */ /* 0x000ea20000000a00 */
[C---:B------:R-:W-:Y:S01]  /*1230*/  @!P5 IMAD R7, R17.reuse, R21, R4 ;  /* 0x000000151107d224 */ /* 0x040fe200078e0204 */
[----:B------:R-:W-:Y:S01]  /*1240*/  @!P2 LEA R48, R24, R12, 0x18 ;  /* 0x0000000c1830a211 */ /* 0x000fe200078ec0ff */
[----:B------:R-:W-:Y:S01]  /*1250*/  @!P5 IMAD.MOV.U32 R4, RZ, RZ, R6 ;  /* 0x000000ffff04d224 */ /* 0x000fe200078e0006 */
[----:B------:R-:W-:Y:S01]  /*1260*/  @!PT LDS RZ, [RZ] ;  /* 0x00000000fffff984 */ /* 0x000fe20000000800 */
[----:B------:R-:W-:Y:S01]  /*1270*/  @!PT LDS RZ, [RZ] ;  /* 0x00000000fffff984 */ /* 0x000fe20000000800 */
[----:B------:R-:W-:Y:S01]  /*1280*/  @!PT LDS RZ, [RZ] ;  /* 0x00000000fffff984 */ /* 0x000fe20000000800 */
[----:B------:R-:W-:Y:S01]  /*1290*/  @!P6 LDGSTS.E.BYPASS.LTC128B.128 [R0+0x1000], desc[UR16][R8.64] ;  /* 0x010000000800efae */ /* 0x000fe2000b901d50 */
[--C-:B------:R-:W-:Y:S01]  /*12a0*/  @!P3 IMAD.MOV.U32 R21, RZ, RZ, R5.reuse ;  /* 0x000000ffff15b224 */ /* 0x100fe200078e0005 */
[----:B------:R-:W-:Y:S01]  /*12b0*/  UIMAD UR19, UR18, -0x40, UR13 ;  /* 0xffffffc0121378a4 */ /* 0x000fe2000f8e020d */
[----:B------:R-:W-:Y:S01]  /*12c0*/  @!P5 IMAD.WIDE.U32 R10, R17, R20, R4 ;  /* 0x00000014110ad225 */ /* 0x000fe200078e0004 */
[----:B------:R-:W3:Y:S01]  /*12d0*/  @!P2 LDC.64 R30, c[0x0][0x240] ;  /* 0x00009000ff1eab82 */ /* 0x000ee20000000a00 */
[----:B------:R4:W-:Y:S01]  /*12e0*/  @!P6 LDGSTS.E.BYPASS.LTC128B.128 [R0+0x5000], desc[UR16][R8.64+0x80] ;  /* 0x050000800800efae */ /* 0x0009e2000b901d50 */
[----:B------:R-:W-:Y:S01]  /*12f0*/  ULDC.64 UR6, c[0x0][0x260] ;  /* 0x0000980000067ab9 */ /* 0x000fe20000000a00 */
[--C-:B------:R-:W-:Y:S01]  /*1300*/  @!P4 IMAD.MOV.U32 R4, RZ, RZ, R6.reuse ;  /* 0x000000ffff04c224 */ /* 0x100fe200078e0006 */
[----:B------:R-:W-:Y:S01]  /*1310*/  ISETP.GE.AND P6, PT, R2, UR19, PT ;  /* 0x0000001302007c0c */ /* 0x000fe2000bfc6270 */
[--C-:B------:R-:W-:Y:S01]  /*1320*/  @!P0 IMAD.MOV.U32 R12, RZ, RZ, R6.reuse ;  /* 0x000000ffff0c8224 */ /* 0x100fe200078e0006 */
[----:B------:R-:W-:Y:S01]  /*1330*/  USHF.L.U64.HI UR23, UR10, 0x6, UR11 ;  /* 0x000000060a177899 */ /* 0x000fe2000801020b */
[----:B------:R-:W-:Y:S01]  /*1340*/  @!P3 IMAD.MOV.U32 R20, RZ, RZ, R6 ;  /* 0x000000ffff14b224 */ /* 0x000fe200078e0006 */
[----:B------:R-:W5:Y:S01]  /*1350*/  @!P0 LDC.64 R22, c[0x0][0x240] ;  /* 0x00009000ff168b82 */ /* 0x000f620000000a00 */
[----:B------:R-:W-:Y:S01]  /*1360*/  IMAD.WIDE.U32 R56, R34, UR6, R32 ;  /* 0x0000000622387c25 */ /* 0x000fe2000f8e0020 */
[----:B------:R-:W-:-:S02]  /*1370*/  USHF.L.U32 UR24, UR10, 0x6, URZ ;  /* 0x000000060a187899 */ /* 0x000fc4000800063f */
[----:B------:R-:W-:Y:S01]  /*1380*/  USHF.R.S32.HI UR21, URZ, 0x1f, UR18 ;  /* 0x0000001f3f157899 */ /* 0x000fe20008011412 */
[----:B------:R-:W-:Y:S01]  /*1390*/  IMAD.MOV.U32 R166, RZ, RZ, R56 ;  /* 0x000000ffffa67224 */ /* 0x000fe200078e0038 */
[----:B------:R-:W-:Y:S01]  /*13a0*/  UIMAD.WIDE.U32 UR26, UR10, 0x20, URZ ;  /* 0x000000200a1a78a5 */ /* 0x000fe2000f8e003f */
[----:B------:R-:W-:Y:S01]  /*13b0*/  STL.64 [R1+0x20], R56 ;  /* 0x0000203801007387 */ /* 0x000fe20000100a00 */
[----:B------:R-:W5:Y:S01]  /*13c0*/  @!P0 LDC.64 R24, c[0x0][0x210] ;  /* 0x00008400ff188b82 */ /* 0x000f620000000a00 */
[----:B------:R-:W-:-:S07]  /*13d0*/  IMAD.U32 R154, RZ, RZ, UR24 ;  /* 0x00000018ff9a7e24 */ /* 0x000fce000f8e00ff */
[----:B------:R-:W5:Y:S01]  /*13e0*/  @!P3 LDC.64 R16, c[0x0][0x240] ;  /* 0x00009000ff10bb82 */ /* 0x000f620000000a00 */
[-C--:B----4-:R-:W-:Y:S02]  /*13f0*/  @!P4 IMAD R0, R35, R26.reuse, RZ ;  /* 0x0000001a2300c224 */ /* 0x090fe400078e02ff */
[----:B------:R-:W-:Y:S01]  /*1400*/  @!P4 IMAD.WIDE.U32 R8, R19, R26, R4 ;  /* 0x0000001a1308c225 */ /* 0x000fe200078e0004 */
[----:B-1----:R-:W-:-:S03]  /*1410*/  @!P5 LEA R4, P1, R10, R40, 0x1 ;  /* 0x000000280a04d211 */ /* 0x002fc600078208ff */
[----:B------:R-:W-:Y:S02]  /*1420*/  @!P4 IMAD R14, R19, R27, R0 ;  /* 0x0000001b130ec224 */ /* 0x000fe400078e0200 */
[----:B------:R-:W1:Y:S01]  /*1430*/  @!P2 LDC.64 R26, c[0x0][0x210] ;  /* 0x00008400ff1aab82 */ /* 0x000e620000000a00 */
[----:B------:R-:W-:Y:S02]  /*1440*/  @!P5 IMAD.IADD R0, R11, 0x1, R7 ;  /* 0x000000010b00d824 */ /* 0x000fe400078e0207 */
[----:B------:R-:W-:Y:S02]  /*1450*/  @!P2 IMAD.MOV.U32 R7, RZ, RZ, R5 ;  /* 0x000000ffff07a224 */ /* 0x000fe400078e0005 */
[----:B------:R-:W-:Y:S01]  /*1460*/  @!P4 IMAD.IADD R9, R9, 0x1, R14 ;  /* 0x000000010909c824 */ /* 0x000fe200078e020e */
[----:B------:R-:W-:Y:S01]  /*1470*/  @!P5 LEA.HI.X R5, R10, R41, R0, 0x1, P1 ;  /* 0x000000290a05d211 */ /* 0x000fe200008f0c00 */
[----:B------:R-:W-:Y:S01]  /*1480*/  @!P5 IMAD R0, R18, 0x2, R15 ;  /* 0x000000021200d824 */ /* 0x000fe200078e020f */
[----:B--2---:R-:W-:-:S04]  /*1490*/  @!P4 LEA R10, P1, R8, R38, 0x1 ;  /* 0x00000026080ac211 */ /* 0x004fc800078208ff */
[----:B------:R-:W-:Y:S01]  /*14a0*/  @!P5 LDGSTS.E.BYPASS.LTC128B.128 [R0+0x1800], desc[UR16][R4.64] ;  /* 0x018000000400dfae */ /* 0x000fe2000b901d50 */
[----:B------:R-:W-:-:S03]  /*14b0*/  @!P4 LEA.HI.X R11, R8, R39, R9, 0x1, P1 ;  /* 0x00000027080bc211 */ /* 0x000fc600008f0c09 */
[----:B------:R3:W-:Y:S01]  /*14c0*/  @!P5 LDGSTS.E.BYPASS.LTC128B.128 [R0+0x5800], desc[UR16][R4.64+0x80] ;  /* 0x058000800400dfae */ /* 0x0007e2000b901d50 */
[----:B------:R-:W-:Y:S01]  /*14d0*/  ISETP.GE.AND P5, PT, R44, UR19, PT ;  /* 0x000000132c007c0c */ /* 0x000fe2000bfa6270 */
[----:B---3--:R-:W-:Y:S02]  /*14e0*/  @!P2 IMAD R4, R45, R30, RZ ;  /* 0x0000001e2d04a224 */ /* 0x008fe400078e02ff */
[----:B-----5:R-:W-:Y:S02]  /*14f0*/  @!P0 IMAD R0, R46, R22, RZ ;  /* 0x000000162e008224 */ /* 0x020fe400078e02ff */
[C---:B------:R-:W-:Y:S02]  /*1500*/  @!P2 IMAD R8, R36.reuse, R31, R4 ;  /* 0x0000001f2408a224 */ /* 0x040fe400078e0204 */
[----:B------:R-:W-:-:S04]  /*1510*/  @!P2 IMAD.WIDE.U32 R4, R36, R30, R6 ;  /* 0x0000001e2404a225 */ /* 0x000fc800078e0006 */
[----:B------:R-:W-:Y:S02]  /*1520*/  @!P0 IMAD R14, R37, R23, R0 ;  /* 0x00000017250e8224 */ /* 0x000fe400078e0200 */
[----:B------:R-:W-:Y:S02]  /*1530*/  @!P4 IMAD R0, R18, 0x2, R47 ;  /* 0x000000021200c824 */ /* 0x000fe400078e022f */
[----:B------:R-:W-:Y:S01]  /*1540*/  @!P2 IMAD.IADD R5, R5, 0x1, R8 ;  /* 0x000000010505a824 */ /* 0x000fe200078e0208 */
[C---:B-1----:R-:W-:Y:S01]  /*1550*/  @!P2 LEA R8, P1, R4.reuse, R26, 0x1 ;  /* 0x0000001a0408a211 */ /* 0x042fe200078208ff */
[----:B------:R-:W-:Y:S01]  /*1560*/  @!P0 IMAD.WIDE.U32 R6, R37, R22, R12 ;  /* 0x0000001625068225 */ /* 0x000fe200078e000c */
[----:B------:R-:W-:Y:S01]  /*1570*/  @!P4 LDGSTS.E.BYPASS.LTC128B.128 [R0+0x2000], desc[UR16][R10.64] ;  /* 0x020000000a00cfae */ /* 0x000fe2000b901d50 */
[----:B------:R-:W-:Y:S02]  /*1580*/  SHF.R.S32.HI R22, RZ, 0x1f, R34 ;  /* 0x0000001fff167819 */ /* 0x000fe40000011422 */
[----:B------:R-:W-:Y:S01]  /*1590*/  @!P2 LEA.HI.X R9, R4, R27, R5, 0x1, P1 ;  /* 0x0000001b0409a211 */ /* 0x000fe200008f0c05 */
[----:B------:R1:W-:Y:S01]  /*15a0*/  @!P4 LDGSTS.E.BYPASS.LTC128B.128 [R0+0x6000], desc[UR16][R10.64+0x80] ;  /* 0x060000800a00cfae */ /* 0x0003e2000b901d50 */
[----:B------:R-:W-:Y:S01]  /*15b0*/  @!P0 IMAD.IADD R5, R7, 0x1, R14 ;  /* 0x0000000107058824 */ /* 0x000fe200078e020e */
[----:B------:R-:W-:Y:S01]  /*15c0*/  @!P0 LEA R4, P1, R6, R24, 0x1 ;  /* 0x0000001806048211 */ /* 0x000fe200078208ff */
[----:B------:R-:W2:Y:S01]  /*15d0*/  @!P6 S2R R14, SR_CgaCtaId ;  /* 0x00000000000ee919 */ /* 0x000ea20000008800 */
[----:B------:R-:W-:-:S02]  /*15e0*/  LEA.HI R12, R54, R155, RZ, 0x4 ;  /* 0x0000009b360c7211 */ /* 0x000fc400078f20ff */
[----:B------:R-:W-:Y:S01]  /*15f0*/  @!P0 LEA.HI.X R5, R6, R25, R5, 0x1, P1 ;  /* 0x0000001906058211 */ /* 0x000fe200008f0c05 */
[----:B------:R-:W-:Y:S01]  /*1600*/  @!P3 IMAD R6, R51, R16, RZ ;  /* 0x000000103306b224 */ /* 0x000fe200078e02ff */
[----:B------:R-:W-:Y:S02]  /*1610*/  ISETP.GE.AND P1, PT, R43, UR19, PT ;  /* 0x000000132b007c0c */ /* 0x000fe4000bf26270 */
[----:B------:R-:W-:Y:S01]  /*1620*/  SHF.R.S32.HI R13, RZ, 0x4, R12 ;  /* 0x00000004ff0d7819 */ /* 0x000fe2000001140c */
[----:B------:R-:W-:Y:S01]  /*1630*/  @!P3 IMAD R6, R42, R17, R6 ;  /* 0x000000112a06b224 */ /* 0x000fe200078e0206 */
[----:B------:R-:W-:-:S09]  /*1640*/  ISETP.GE.AND P4, PT, R44, UR19, PT ;  /* 0x000000132c007c0c */ /* 0x000fd2000bf86270 */
[----:B------:R-:W3:Y:S01]  /*1650*/  @!P1 S2R R17, SR_CgaCtaId ;  /* 0x0000000000119919 */ /* 0x000ee20000008800 */
[----:B------:R-:W-:Y:S01]  /*1660*/  VOTEU.ALL UP0, P1 ;  /* 0x00000000003f7886 */ /* 0x000fe20000800000 */
[----:B-1----:R-:W-:Y:S01]  /*1670*/  @!P2 IMAD R0, R18, 0x2, R48 ;  /* 0x000000021200a824 */ /* 0x002fe200078e0230 */
[----:B------:R-:W1:Y:S04]  /*1680*/  @!P6 LDC.64 R10, c[0x0][0x218] ;  /* 0x00008600ff0aeb82 */ /* 0x000e680000000a00 */
[----:B------:R-:W-:Y:S04]  /*1690*/  @!P2 LDGSTS.E.BYPASS.LTC128B.128 [R0+0x2800], desc[UR16][R8.64] ;  /* 0x028000000800afae */ /* 0x000fe8000b901d50 */
[----:B------:R4:W-:Y:S01]  /*16a0*/  @!P2 LDGSTS.E.BYPASS.LTC128B.128 [R0+0x6800], desc[UR16][R8.64+0x80] ;  /* 0x068000800800afae */ /* 0x0009e2000b901d50 */
[----:B------:R-:W-:-:S13]  /*16b0*/  ISETP.GE.AND P2, PT, R49, UR19, PT ;  /* 0x0000001331007c0c */ /* 0x000fda000bf46270 */
[----:B------:R-:W5:Y:S01]  /*16c0*/  @!P2 S2R R19, SR_CgaCtaId ;  /* 0x000000000013a919 */ /* 0x000f620000008800 */
[----:B----4-:R-:W4:Y:S01]  /*16d0*/  @!P3 LDC.64 R8, c[0x0][0x210] ;  /* 0x00008400ff08bb82 */ /* 0x010f220000000a00 */
[----:B------:R-:W-:-:S05]  /*16e0*/  @!P0 IMAD R0, R18, 0x2, R50 ;  /* 0x0000000212008824 */ /* 0x000fca00078e0232 */
[----:B------:R-:W-:Y:S04]  /*16f0*/  @!P0 LDGSTS.E.BYPASS.LTC128B.128 [R0+0x3000], desc[UR16][R4.64] ;  /* 0x0300000004008fae */ /* 0x000fe8000b901d50 */
[----:B------:R2:W-:Y:S02]  /*1700*/  @!P0 LDGSTS.E.BYPASS.LTC128B.128 [R0+0x7000], desc[UR16][R4.64+0x80] ;  /* 0x0700008004008fae */ /* 0x0005e4000b901d50 */
[----:B--2---:R-:W-:Y:S02]  /*1710*/  @!P3 IMAD.WIDE.U32 R4, R42, R16, R20 ;  /* 0x000000102a04b225 */ /* 0x004fe400078e0014 */
[----:B------:R-:W2:Y:S01]  /*1720*/  @!P5 S2R R16, SR_CgaCtaId ;  /* 0x000000000010d919 */ /* 0x000ea20000008800 */
[----:B------:R-:W3:Y:S01]  /*1730*/  @!P2 LDC.64 R20, c[0x0][0x218] ;  /* 0x00008600ff14ab82 */ /* 0x000ee20000000a00 */
[----:B------:R-:W-:Y:S01]  /*1740*/  IMAD R0, R22, UR6, RZ ;  /* 0x0000000616007c24 */ /* 0x000fe2000f8e02ff */
[----:B----4-:R-:W-:Y:S01]  /*1750*/  @!P3 LEA R8, P0, R4, R8, 0x1 ;  /* 0x000000080408b211 */ /* 0x010fe200078008ff */
[----:B------:R-:W-:Y:S01]  /*1760*/  @!P3 IMAD.IADD R6, R5, 0x1, R6 ;  /* 0x000000010506b824 */ /* 0x000fe200078e0206 */
[----:B------:R-:W-:Y:S01]  /*1770*/  UIMAD UR6, UR23, UR18, URZ ;  /* 0x00000012170672a4 */ /* 0x000fe2000f8e023f */
[----:B------:R-:W-:-:S03]  /*1780*/  IMAD R0, R34, UR7, R0 ;  /* 0x0000000722007c24 */ /* 0x000fc6000f8e0200 */
[----:B------:R-:W-:Y:S01]  /*1790*/  @!P3 LEA.HI.X R9, R4, R9, R6, 0x1, P0 ;  /* 0x000000090409b211 */ /* 0x000fe200000f0c06 */
[----:B------:R-:W-:Y:S01]  /*17a0*/  IMAD.IADD R167, R57, 0x1, R0 ;  /* 0x0000000139a77824 */ /* 0x000fe200078e0200 */
[----:B------:R-:W-:Y:S01]  /*17b0*/  UIMAD UR6, UR21, UR24, UR6 ;  /* 0x00000018150672a4 */ /* 0x000fe2000f8e0206 */
[----:B------:R-:W-:Y:S02]  /*17c0*/  @!P3 IMAD R0, R18, 0x2, R52 ;  /* 0x000000021200b824 */ /* 0x000fe400078e0234 */
[----:B------:R-:W-:Y:S01]  /*17d0*/  IMAD.WIDE.U32 R4, R154, UR18, R166 ;  /* 0x000000129a047c25 */ /* 0x000fe2000f8e00a6 */
[----:B------:R-:W-:Y:S03]  /*17e0*/  STL.64 [R1+0x10], R166 ;  /* 0x000010a601007387 */ /* 0x000fe60000100a00 */
[----:B------:R-:W-:Y:S01]  /*17f0*/  VIADD R5, R5, UR6 ;  /* 0x0000000605057c36 */ /* 0x000fe20008000000 */
[----:B------:R-:W-:Y:S01]  /*1800*/  @!P3 LDGSTS.E.BYPASS.LTC128B.128 [R0+0x3800], desc[UR16][R8.64] ;  /* 0x038000000800bfae */ /* 0x000fe2000b901d50 */
[C---:B-1----:R-:W-:Y:S01]  /*1810*/  @!P6 LEA R6, P0, R4.reuse, R10, 0x1 ;  /* 0x0000000a0406e211 */ /* 0x042fe200078008ff */
[----:B------:R-:W-:Y:S01]  /*1820*/  USHF.L.U32 UR6, UR11, 0x5, URZ ;  /* 0x000000050b067899 */ /* 0x000fe2000800063f */
[----:B------:R-:W-:Y:S01]  /*1830*/  @!P2 MOV R10, 0x400 ;  /* 0x00000400000aa802 */ /* 0x000fe20000000f00 */
[----:B------:R1:W-:Y:S01]  /*1840*/  @!P3 LDGSTS.E.BYPASS.LTC128B.128 [R0+0x7800], desc[UR16][R8.64+0x80] ;  /* 0x078000800800bfae */ /* 0x0003e2000b901d50 */
[----:B------:R-:W-:-:S02]  /*1850*/  @!P6 LEA.HI.X R7, R4, R11, R5, 0x1, P0 ;  /* 0x0000000b0407e211 */ /* 0x000fc400000f0c05 */
[----:B-----5:R-:W-:Y:S02]  /*1860*/  @!P2 LEA R19, R19, R10, 0x18 ;  /* 0x0000000a1313a211 */ /* 0x020fe400078ec0ff */
[----:B------:R-:W-:Y:S02]  /*1870*/  ISETP.GE.AND P3, PT, R49, UR19, PT ;  /* 0x0000001331007c0c */ /* 0x000fe4000bf66270 */
[----:B------:R-:W-:Y:S02]  /*1880*/  ISETP.GE.AND P0, PT, R43, UR19, PT ;  /* 0x000000132b007c0c */ /* 0x000fe4000bf06270 */
[----:B-1----:R-:W-:Y:S02]  /*1890*/  LEA.HI R0, R12, R13, RZ, 0x1 ;  /* 0x0000000d0c007211 */ /* 0x002fe400078f08ff */
[----:B------:R-:W-:Y:S02]  /*18a0*/  @!P6 MOV R8, 0x400 ;  /* 0x000004000008e802 */ /* 0x000fe40000000f00 */
[----:B------:R-:W-:-:S02]  /*18b0*/  LOP3.LUT R0, R0, 0xfffffffe, RZ, 0xc0, !PT ;  /* 0xfffffffe00007812 */ /* 0x000fc400078ec0ff */
[----:B------:R-:W-:Y:S02]  /*18c0*/  @!P6 LEA R8, R14, R8, 0x18 ;  /* 0x000000080e08e211 */ /* 0x000fe400078ec0ff */
[----:B------:R-:W1:Y:S01]  /*18d0*/  @!P5 LDC.64 R14, c[0x0][0x218] ;  /* 0x00008600ff0edb82 */ /* 0x000e620000000a00 */
[----:B------:R-:W-:Y:S01]  /*18e0*/  IMAD.IADD R25, R13, 0x1, -R0 ;  /* 0x000000010d197824 */ /* 0x000fe200078e0a00 */
[----:B------:R-:W-:Y:S01]  /*18f0*/  LOP3.LUT R0, R12, 0xfffffff0, RZ, 0xc0, !PT ;  /* 0xfffffff00c007812 */ /* 0x000fe200078ec0ff */
[----:B------:R-:W-:Y:S01]  /*1900*/  @!P6 IMAD R8, R18, 0x2, R8 ;  /* 0x000000021208e824 */ /* 0x000fe200078e0208 */
[----:B------:R-:W-:Y:S01]  /*1910*/  @!P5 MOV R9, 0x400 ;  /* 0x000004000009d802 */ /* 0x000fe20000000f00 */
[----:B------:R-:W-:Y:S02]  /*1920*/  IMAD.U32 R13, RZ, RZ, UR10 ;  /* 0x0000000aff0d7e24 */ /* 0x000fe4000f8e00ff */
[----:B------:R-:W-:Y:S01]  /*1930*/  IMAD.IADD R0, R155, 0x1, -R0 ;  /* 0x000000019b007824 */ /* 0x000fe200078e0a00 */
[----:B--2---:R-:W-:Y:S01]  /*1940*/  @!P5 LEA R16, R16, R9, 0x18 ;  /* 0x000000091010d211 */ /* 0x004fe200078ec0ff */
[----:B------:R-:W-:Y:S01]  /*1950*/  @!P6 LDGSTS.E.BYPASS.LTC128B.128 [R8+0x8000], desc[UR16][R6.64] ;  /* 0x080000000608efae */ /* 0x000fe2000b901d50 */
[----:B------:R-:W-:-:S03]  /*1960*/  @!P1 MOV R9, 0x400 ;  /* 0x0000040000099802 */ /* 0x000fc60000000f00 */
[----:B------:R2:W-:Y:S01]  /*1970*/  @!P6 LDGSTS.E.BYPASS.LTC128B.128 [R8+0xa000], desc[UR16][R6.64+0x80] ;  /* 0x0a0000800608efae */ /* 0x0005e2000b901d50 */
[----:B---3--:R-:W-:Y:S01]  /*1980*/  @!P1 LEA R12, R17, R9, 0x18 ;  /* 0x00000009110c9211 */ /* 0x008fe200078ec0ff */
[----:B------:R-:W-:-:S04]  /*1990*/  IMAD.SHL.U32 R9, R2, 0x8, RZ ;  /* 0x0000000802097824 */ /* 0x000fc800078e00ff */
[----:B------:R-:W-:Y:S02]  /*19a0*/  @!P1 IMAD R12, R18, 0x2, R12 ;  /* 0x00000002120c9824 */ /* 0x000fe400078e020c */
[----:B--2---:R-:W-:Y:S01]  /*19b0*/  IMAD.SHL.U32 R8, R53, 0x40, RZ ;  /* 0x0000004035087824 */ /* 0x004fe200078e00ff */
[----:B------:R-:W-:Y:S02]  /*19c0*/  SHF.R.S32.HI R6, RZ, 0x1f, R0 ;  /* 0x0000001fff067819 */ /* 0x000fe40000011400 */
[----:B------:R-:W-:Y:S02]  /*19d0*/  @!P5 LEA R7, P6, R13, R4, 0x4 ;  /* 0x000000040d07d211 */ /* 0x000fe400078c20ff */
[----:B------:R-:W-:Y:S01]  /*19e0*/  LEA.HI R24, R6, R0, RZ, 0x3 ;  /* 0x0000000006187211 */ /* 0x000fe200078f18ff */
[----:B------:R-:W-:Y:S01]  /*19f0*/  IMAD.U32 R6, RZ, RZ, UR11 ;  /* 0x0000000bff067e24 */ /* 0x000fe2000f8e00ff */
[----:B------:R-:W-:Y:S02]  /*1a00*/  LOP3.LUT R8, R8, 0x1c0, RZ, 0xc0, !PT ;  /* 0x000001c008087812 */ /* 0x000fe400078ec0ff */
[----:B------:R-:W-:-:S02]  /*1a10*/  LOP3.LUT R10, R24, 0xfffffff8, RZ, 0xc0, !PT ;  /* 0xfffffff8180a7812 */ /* 0x000fc400078ec0ff */
[----:B------:R-:W-:Y:S02]  /*1a20*/  LOP3.LUT R11, R8, 0x8, R9, 0xf8, !PT ;  /* 0x00000008080b7812 */ /* 0x000fe400078ef809 */
[----:B------:R-:W-:Y:S01]  /*1a30*/  @!P5 LEA.HI.X R9, R13, R5, R6, 0x4, P6 ;  /* 0x000000050d09d211 */ /* 0x000fe200030f2406 */
[----:B------:R-:W-:Y:S01]  /*1a40*/  IMAD.IADD R23, R0, 0x1, -R10 ;  /* 0x0000000100177824 */ /* 0x000fe200078e0a0a */
[C---:B-1----:R-:W-:Y:S01]  /*1a50*/  @!P5 LEA R6, P6, R7.reuse, R14, 0x1 ;  /* 0x0000000e0706d211 */ /* 0x042fe200078c08ff */
[C---:B------:R-:W-:Y:S01]  /*1a60*/  @!P5 IMAD R0, R18.reuse, 0x2, R16 ;  /* 0x000000021200d824 */ /* 0x040fe200078e0210 */
[----:B------:R-:W-:Y:S01]  /*1a70*/  SHF.R.U32.HI R8, RZ, 0x3, R8 ;  /* 0x00000003ff087819 */ /* 0x000fe20000011608 */
[----:B------:R-:W1:Y:S01]  /*1a80*/  @!P1 LDC.64 R16, c[0x0][0x218] ;  /* 0x00008600ff109b82 */ /* 0x000e620000000a00 */
[----:B------:R-:W-:Y:S01]  /*1a90*/  @!P5 LEA.HI.X R7, R7, R15, R9, 0x1, P6 ;  /* 0x0000000f0707d211 */ /* 0x000fe200030f0c09 */
[----:B------:R-:W-:Y:S01]  /*1aa0*/  @!P2 IMAD R10, R18, 0x2, R19 ;  /* 0x00000002120aa824 */ /* 0x000fe200078e0213 */
[----:B------:R-:W-:Y:S01]  /*1ab0*/  LOP3.LUT R26, R11, R8, RZ, 0x3c, !PT ;  /* 0x000000080b1a7212 */ /* 0x000fe200078e3cff */
[----:B------:R-:W-:Y:S01]  /*1ac0*/  IMAD.U32 R8, RZ, RZ, UR6 ;  /* 0x00000006ff087e24 */ /* 0x000fe2000f8e00ff */
[----:B------:R-:W-:Y:S01]  /*1ad0*/  @!P2 IADD3 R9, P6, R4, UR26, RZ ;  /* 0x0000001a0409ac10 */ /* 0x000fe2000ffde0ff */
[----:B------:R-:W-:Y:S01]  /*1ae0*/  @!P5 LDGSTS.E.BYPASS.LTC128B.128 [R0+0x8800], desc[UR16][R6.64] ;  /* 0x088000000600dfae */ /* 0x000fe2000b901d50 */
[----:B------:R-:W-:Y:S01]  /*1af0*/  ULDC.64 UR6, c[0x0][0x268] ;  /* 0x00009a0000067ab9 */ /* 0x000fe20000000a00 */
[----:B------:R-:W2:Y:S02]  /*1b00*/  @!P4 LDC.64 R18, c[0x0][0x220] ;  /* 0x00008800ff12cb82 */ /* 0x000ea40000000a00 */
[----:B------:R3:W-:Y:S01]  /*1b10*/  @!P5 LDGSTS.E.BYPASS.LTC128B.128 [R0+0xa800], desc[UR16][R6.64+0x80] ;  /* 0x0a8000800600dfae */ /* 0x0007e2000b901d50 */
[----:B------:R-:W-:Y:S01]  /*1b20*/  ISETP.GE.AND P5, PT, R2, UR19, PT ;  /* 0x0000001302007c0c */ /* 0x000fe2000bfa6270 */
[----:B------:R-:W-:-:S04]  /*1b30*/  UIMAD UR19, UR21, UR8, URZ ;  /* 0x00000008151372a4 */ /* 0x000fc8000f8e023f */
[----:B------:R-:W-:-:S08]  /*1b40*/  UIMAD UR19, UR18, UR9, UR19 ;  /* 0x00000009121372a4 */ /* 0x000fd0000f8e0213 */
[----:B------:R-:W4:Y:S01]  /*1b50*/  @!P5 LDC.64 R14, c[0x0][0x220] ;  /* 0x00008800ff0edb82 */ /* 0x000f220000000a00 */
[----:B---3--:R-:W-:Y:S01]  /*1b60*/  IMAD R0, R3, UR8, RZ ;  /* 0x0000000803007c24 */ /* 0x008fe2000f8e02ff */
[----:B------:R-:W-:Y:S01]  /*1b70*/  @!P2 IADD3.X R3, R5, UR27, R8, P6, !PT ;  /* 0x0000001b0503ac10 */ /* 0x000fe2000b7fe408 */
[C---:B------:R-:W-:Y:S01]  /*1b80*/  IMAD.WIDE.U32 R6, R2.reuse, UR8, R28 ;  /* 0x0000000802067c25 */ /* 0x040fe2000f8e001c */
[C---:B------:R-:W-:Y:S01]  /*1b90*/  @!P2 LEA R8, P6, R9.reuse, R20, 0x1 ;  /* 0x000000140908a211 */ /* 0x040fe200078c08ff */
[----:B------:R-:W-:Y:S02]  /*1ba0*/  UIMAD.WIDE.U32 UR26, UR18, UR8, URZ ;  /* 0x00000008121a72a5 */ /* 0x000fe4000f8e003f */
[----:B------:R-:W-:Y:S01]  /*1bb0*/  IMAD R0, R2, UR9, R0 ;  /* 0x0000000902007c24 */ /* 0x000fe2000f8e0200 */
[----:B------:R-:W-:Y:S01]  /*1bc0*/  @!P2 LEA.HI.X R9, R9, R21, R3, 0x1, P6 ;  /* 0x000000150909a211 */ /* 0x000fe200030f0c03 */
[----:B------:R-:W-:Y:S01]  /*1bd0*/  @!P1 IMAD.WIDE.U32 R2, R13, 0x30, R4 ;  /* 0x000000300d029825 */ /* 0x000fe200078e0004 */
[----:B------:R-:W-:Y:S01]  /*1be0*/  IADD3 R6, P6, R6, UR22, RZ ;  /* 0x0000001606067c10 */ /* 0x000fe2000ffde0ff */
[----:B------:R-:W-:-:S02]  /*1bf0*/  UIADD3 UR19, UR27, UR19, URZ ;  /* 0x000000131b137290 */ /* 0x000fc4000fffe03f */
[----:B------:R-:W-:Y:S01]  /*1c00*/  @!P2 LDGSTS.E.BYPASS.LTC128B.128 [R10+0x9000], desc[UR16][R8.64] ;  /* 0x09000000080aafae */ /* 0x000fe2000b901d50 */
[----:B------:R-:W-:Y:S01]  /*1c10*/  IADD3.X R7, R7, UR20, R0, P6, !PT ;  /* 0x0000001407077c10 */ /* 0x000fe2000b7fe400 */
[----:B------:R-:W-:Y:S01]  /*1c20*/  @!UP0 UIMAD UR20, UR11, 0x30, URZ ;  /* 0x000000300b1488a4 */ /* 0x000fe2000f8e023f */
[----:B------:R-:W-:Y:S01]  /*1c30*/  IMAD R0, R22, UR6, RZ ;  /* 0x0000000616007c24 */ /* 0x000fe2000f8e02ff */
[----:B-1----:R-:W-:Y:S01]  /*1c40*/  @!P1 LEA R4, P6, R2, R16, 0x1 ;  /* 0x0000001002049211 */ /* 0x002fe200078c08ff */
[----:B------:R1:W-:Y:S01]  /*1c50*/  @!P2 LDGSTS.E.BYPASS.LTC128B.128 [R10+0xb000], desc[UR16][R8.64+0x80] ;  /* 0x0b000080080aafae */ /* 0x0003e2000b901d50 */
[C---:B------:R-:W-:Y:S01]  /*1c60*/  IMAD.WIDE.U32 R30, R34.reuse, UR6, R6 ;  /* 0x00000006221e7c25 */ /* 0x040fe2000f8e0006 */
[----:B------:R-:W-:Y:S01]  /*1c70*/  USHF.L.U32 UR6, UR9, 0x5, URZ ;  /* 0x0000000509067899 */ /* 0x000fe2000800063f */
[----:B------:R-:W-:Y:S02]  /*1c80*/  VOTEU.ALL UP0, P0 ;  /* 0x00000000003f7886 */ /* 0x000fe40000000000 */
[----:B------:R-:W-:Y:S01]  /*1c90*/  IMAD R11, R34, UR7, R0 ;  /* 0x00000007220b7c24 */ /* 0x000fe2000f8e0200 */
[----:B------:R-:W-:Y:S01]  /*1ca0*/  STL.64 [R1+0x18], R30 ;  /* 0x0000181e01007387 */ /* 0x000fe20000100a00 */
[----:B------:R-:W-:Y:S01]  /*1cb0*/  @!P1 VIADD R0, R3, UR20 ;  /* 0x0000001403009c36 */ /* 0x000fe20008000000 */
[----:B------:R-:W-:Y:S01]  /*1cc0*/  UIMAD.WIDE.U32 UR20, UR8, 0x20, URZ ;  /* 0x00000020081478a5 */ /* 0x000fe2000f8e003f */
[----:B------:R-:W-:-:S02]  /*1cd0*/  IMAD.U32 R6, RZ, RZ, UR26 ;  /* 0x0000001aff067e24 */ /* 0x000fc4000f8e00ff */
[----:B------:R-:W-:Y:S01]  /*1ce0*/  IMAD.U32 R7, RZ, RZ, UR27 ;  /* 0x0000001bff077e24 */ /* 0x000fe2000f8e00ff */
[----:B------:R-:W-:Y:S01]  /*1cf0*/  @!P1 LEA.HI.X R5, R2, R17, R0, 0x1, P6 ;  /* 0x0000001102059211 */ /* 0x000fe200030f0c00 */
[----:B------:R-:W-:Y:S01]  /*1d00*/  IMAD.U32 R0, RZ, RZ, UR19 ;  /* 0x00000013ff007e24 */ /* 0x000fe2000f8e00ff */
[----:B------:R-:W-:-:S03]  /*1d10*/  LEA R2, P2, R6, R30, 0x6 ;  /* 0x0000001e06027211 */ /* 0x000fc600078430ff */
[----:B------:R-:W-:Y:S04]  /*1d20*/  @!P1 LDGSTS.E.BYPASS.LTC128B.128 [R12+0x9800], desc[UR16][R4.64] ;  /* 0x09800000040c9fae */ /* 0x000fe8000b901d50 */
[----:B------:R3:W-:Y:S04]  /*1d30*/  @!P1 LDGSTS.E.BYPASS.LTC128B.128 [R12+0xb800], desc[UR16][R4.64+0x80] ;  /* 0x0b800080040c9fae */ /* 0x0007e8000b901d50 */
[----:B------:R-:W0:Y:S01]  /*1d40*/  LDGDEPBAR ;  /* 0x00000000000079af */ /* 0x000e220000000000 */
[----:B-1----:R-:W-:Y:S01]  /*1d50*/  IMAD.IADD R8, R31, 0x1, R11 ;  /* 0x000000011f087824 */ /* 0x002fe200078e020b */
[----:B------:R-:W-:-:S02]  /*1d60*/  @!P3 IADD3 R11, P1, R2, UR20, RZ ;  /* 0x00000014020bbc10 */ /* 0x000fc4000ff3e0ff */
[----:B------:R-:W-:Y:S02]  /*1d70*/  LEA.HI R10, R54, R155, RZ, 0x5 ;  /* 0x0000009b360a7211 */ /* 0x000fe400078f28ff */
[----:B------:R-:W-:Y:S01]  /*1d80*/  LEA.HI.X R3, R6, R8, R0, 0x6, P2 ;  /* 0x0000000806037211 */ /* 0x000fe200010f3400 */
[----:B------:R-:W-:Y:S01]  /*1d90*/  IMAD.U32 R0, RZ, RZ, UR8 ;  /* 0x00000008ff007e24 */ /* 0x000fe2000f8e00ff */
[----:B------:R1:W-:Y:S01]  /*1da0*/  STL [R1+0x28], R8 ;  /* 0x0000280801007387 */ /* 0x0003e20000100800 */
[----:B------:R-:W-:Y:S01]  /*1db0*/  IMAD.U32 R6, RZ, RZ, UR8 ;  /* 0x00000008ff067e24 */ /* 0x000fe2000f8e00ff */
[----:B------:R-:W-:Y:S02]  /*1dc0*/  SHF.R.S32.HI R10, RZ, 0x5, R10 ;  /* 0x00000005ff0a7819 */ /* 0x000fe4000001140a */
[----:B------:R-:W-:Y:S01]  /*1dd0*/  @!P4 LEA R7, P2, R0, R2, 0x4 ;  /* 0x000000020007c211 */ /* 0x000fe200078420ff */
[----:B---3--:R-:W-:Y:S01]  /*1de0*/  IMAD.U32 R5, RZ, RZ, UR9 ;  /* 0x00000009ff057e24 */ /* 0x008fe2000f8e00ff */
[----:B------:R-:W-:-:S04]  /*1df0*/  DEPBAR.LE SB0, 0x0 ;  /* 0x000080000000791a */ /* 0x000fc80000000000 */
[----:B------:R-:W-:Y:S01]  /*1e00*/  BAR.SYNC.DEFER_BLOCKING 0x0 ;  /* 0x0000000000007b1d */ /* 0x000fe20000010000 */
[----:B----4-:R-:W-:Y:S02]  /*1e10*/  @!P5 LEA R4, P6, R2, R14, 0x1 ;  /* 0x0000000e0204d211 */ /* 0x010fe400078c08ff */
[----:B------:R-:W-:Y:S02]  /*1e20*/  @!P4 LEA.HI.X R9, R6, R3, R5, 0x4, P2 ;  /* 0x000000030609c211 */ /* 0x000fe400010f2405 */
[----:B------:R-:W-:-:S03]  /*1e30*/  @!P5 LEA.HI.X R5, R2, R15, R3, 0x1, P6 ;  /* 0x0000000f0205d211 */ /* 0x000fc600030f0c03 */
[----:B------:R-:W3:Y:S01]  /*1e40*/  @!P3 LDC.64 R12, c[0x0][0x220] ;  /* 0x00008800ff0cbb82 */ /* 0x000ee20000000a00 */
[----:B-1----:R-:W-:Y:S01]  /*1e50*/  IMAD.U32 R8, RZ, RZ, UR6 ;  /* 0x00000006ff087e24 */ /* 0x002fe2000f8e00ff */
[----:B------:R-:W-:Y:S02]  /*1e60*/  @!UP0 UIMAD UR6, UR9, 0x30, URZ ;  /* 0x00000030090688a4 */ /* 0x000fe4000f8e023f */
[----:B------:R-:W-:Y:S02]  /*1e70*/  UISETP.GE.AND UP0, UPT, UR13, 0x41, UPT ;  /* 0x000000410d00788c */ /* 0x000fe4000bf06270 */
[----:B------:R-:W-:Y:S01]  /*1e80*/  @!P3 IADD3.X R16, R3, UR21, R8, P1, !PT ;  /* 0x000000150310bc10 */ /* 0x000fe20008ffe408 */
[----:B------:R-:W-:Y:S01]  /*1e90*/  @!P0 IMAD.WIDE.U32 R2, R0, 0x30, R2 ;  /* 0x0000003000028825 */ /* 0x000fe200078e0002 */
[----:B------:R-:W1:Y:S01]  /*1ea0*/  @!P0 LDC.64 R14, c[0x0][0x220] ;  /* 0x00008800ff0e8b82 */ /* 0x000e620000000a00 */
[----:B--2---:R-:W-:Y:S02]  /*1eb0*/  @!P4 LEA R6, P1, R7, R18, 0x1 ;  /* 0x000000120706c211 */ /* 0x004fe400078208ff */
[----:B------:R-:W-:-:S02]  /*1ec0*/  @!P0 VIADD R3, R3, UR6 ;  /* 0x0000000603038c36 */ /* 0x000fc40008000000 */
[----:B------:R-:W-:Y:S01]  /*1ed0*/  @!P4 LEA.HI.X R7, R7, R19, R9, 0x1, P1 ;  /* 0x000000130707c211 */ /* 0x000fe200008f0c09 */
[----:B------:R-:W-:Y:S02]  /*1ee0*/  IMAD.SHL.U32 R9, R24, 0x40, RZ ;  /* 0x0000004018097824 */ /* 0x000fe400078e00ff */
[----:B------:R-:W-:Y:S01]  /*1ef0*/  IMAD R0, R25, 0x200, R26 ;  /* 0x0000020019007824 */ /* 0x000fe200078e021a */
[----:B------:R-:W-:Y:S02]  /*1f00*/  @P5 STS.128 [R246+0xc000], RZ ;  /* 0x00c000fff6005388 */ /* 0x000fe40000000c00 */
[----:B------:R-:W-:Y:S02]  /*1f10*/  LOP3.LUT R153, R9, 0xfffffe00, RZ, 0xc0, !PT ;  /* 0xfffffe0009997812 */ /* 0x000fe400078ec0ff */
[----:B------:R-:W-:Y:S01]  /*1f20*/  LEA R171, R0, UR4, 0x1 ;  /* 0x0000000400ab7c11 */ /* 0x000fe2000f8e08ff */
[----:B------:R-:W-:Y:S02]  /*1f30*/  @P5 STS.128 [R246+0xe000], RZ ;  /* 0x00e000fff6005388 */ /* 0x000fe40000000c00 */
[----:B------:R-:W-:-:S02]  /*1f40*/  IMAD R10, R10, 0x400, R153 ;  /* 0x000004000a0a7824 */ /* 0x000fc400078e0299 */
[----:B------:R-:W-:Y:S01]  /*1f50*/  @!PT LDS RZ, [RZ] ;  /* 0x00000000fffff984 */ /* 0x000fe20000000800 */
[----:B------:R-:W-:Y:S01]  /*1f60*/  @!PT LDS RZ, [RZ] ;  /* 0x00000000fffff984 */ /* 0x000fe20000000800 */
[----:B------:R-:W-:Y:S01]  /*1f70*/  @!PT LDS RZ, [RZ] ;  /* 0x00000000fffff984 */ /* 0x000fe20000000800 */
[----:B------:R-:W-:Y:S01]  /*1f80*/  @!P5 LDGSTS.E.BYPASS.LTC128B.128 [R246+0xc000], desc[UR16][R4.64] ;  /* 0x0c00000004f6dfae */ /* 0x000fe2000b901d50 */
[C---:B------:R-:W-:Y:S02]  /*1f90*/  VIADD R0, R171.reuse, 0x8000 ;  /* 0x00008000ab007836 */ /* 0x040fe40000000000 */
[----:B------:R-:W-:Y:S01]  /*1fa0*/  VIADD R238, R171, 0x8020 ;  /* 0x00008020abee7836 */ /* 0x000fe20000000000 */
[----:B------:R2:W-:Y:S04]  /*1fb0*/  @!P5 LDGSTS.E.BYPASS.LTC128B.128 [R246+0xe000], desc[UR16][R4.64+0x80] ;  /* 0x0e00008004f6dfae */ /* 0x0005e8000b901d50 */
[----:B------:R-:W-:Y:S04]  /*1fc0*/  @P4 STS.128 [R246+0xc800], RZ ;  /* 0x00c800fff6004388 */ /* 0x000fe80000000c00 */
[----:B------:R-:W-:Y:S04]  /*1fd0*/  @P4 STS.128 [R246+0xe800], RZ ;  /* 0x00e800fff6004388 */ /* 0x000fe80000000c00 */
[----:B------:R-:W-:Y:S01]  /*1fe0*/  @!PT LDS RZ, [RZ] ;  /* 0x00000000fffff984 */ /* 0x000fe20000000800 */
[----:B------:R-:W-:Y:S01]  /*1ff0*/  @!PT LDS RZ, [RZ] ;  /* 0x00000000fffff984 */ /* 0x000fe20000000800 */
[----:B------:R-:W-:Y:S01]  /*2000*/  @!PT LDS RZ, [RZ] ;  /* 0x00000000fffff984 */ /* 0x000fe20000000800 */
[----:B------:R-:W-:Y:S04]  /*2010*/  @!P4 LDGSTS.E.BYPASS.LTC128B.128 [R246+0xc800], desc[UR16][R6.64] ;  /* 0x0c80000006f6cfae */ /* 0x000fe8000b901d50 */
[----:B------:R-:W-:Y:S04]  /*2020*/  @!P4 LDGSTS.E.BYPASS.LTC128B.128 [R246+0xe800], desc[UR16][R6.64+0x80] ;  /* 0x0e80008006f6cfae */ /* 0x000fe8000b901d50 */
[----:B------:R-:W-:Y:S04]  /*2030*/  @P3 STS.128 [R246+0xd000], RZ ;  /* 0x00d000fff6003388 */ /* 0x000fe80000000c00 */
[----:B------:R-:W-:Y:S01]  /*2040*/  @P3 STS.128 [R246+0xf000], RZ ;  /* 0x00f000fff6003388 */ /* 0x000fe20000000c00 */
[----:B--2---:R-:W-:-:S02]  /*2050*/  IMAD.SHL.U32 R4, R23, 0x40, RZ ;  /* 0x0000004017047824 */ /* 0x004fc400078e00ff */
[----:B------:R-:W-:-:S03]  /*2060*/  IMAD.SHL.U32 R5, R25, 0x8, RZ ;  /* 0x0000000819057824 */ /* 0x000fc600078e00ff */
[----:B------:R-:W-:-:S04]  /*2070*/  LOP3.LUT R4, R4, 0x1c0, RZ, 0xc0, !PT ;  /* 0x000001c004047812 */ /* 0x000fc800078ec0ff */
[----:B------:R-:W-:Y:S02]  /*2080*/  LOP3.LUT R8, R4, 0x8, R5, 0xf8, !PT ;  /* 0x0000000804087812 */ /* 0x000fe400078ef805 */
[----:B------:R-:W-:Y:S02]  /*2090*/  SHF.R.U32.HI R5, RZ, 0x3, R4 ;  /* 0x00000003ff057819 */ /* 0x000fe40000011604 */
[----:B---3--:R-:W-:Y:S02]  /*20a0*/  @!P3 LEA R4, P5, R11, R12, 0x1 ;  /* 0x0000000c0b04b211 */ /* 0x008fe400078a08ff */
[----:B------:R-:W-:Y:S02]  /*20b0*/  LOP3.LUT R152, R8, R5, RZ, 0x3c, !PT ;  /* 0x0000000508987212 */ /* 0x000fe400078e3cff */
[----:B------:R-:W-:Y:S02]  /*20c0*/  R2P PR, R23, 0x6 ;  /* 0x0000000617007804 */ /* 0x000fe40000000000 */
[----:B------:R-:W-:-:S02]  /*20d0*/  @!P3 LEA.HI.X R5, R11, R13, R16, 0x1, P5 ;  /* 0x0000000d0b05b211 */ /* 0x000fc400028f0c10 */
[----:B-1----:R-:W-:-:S03]  /*20e0*/  @!P0 LEA R8, P5, R2, R14, 0x1 ;  /* 0x0000000e02088211 */ /* 0x002fc600078a08ff */
[----:B------:R-:W-:Y:S01]  /*20f0*/  @!PT LDS RZ, [RZ] ;  /* 0x00000000fffff984 */ /* 0x000fe20000000800 */
[----:B------:R-:W-:Y:S01]  /*2100*/  @!PT LDS RZ, [RZ] ;  /* 0x00000000fffff984 */ /* 0x000fe20000000800 */
[----:B------:R-:W-:Y:S01]  /*2110*/  @!PT LDS RZ, [RZ] ;  /* 0x00000000fffff984 */ /* 0x000fe20000000800 */
[----:B------:R-:W-:Y:S01]  /*2120*/  @!P3 LDGSTS.E.BYPASS.LTC128B.128 [R246+0xd000], desc[UR16][R4.64] ;  /* 0x0d00000004f6bfae */ /* 0x000fe2000b901d50 */
[----:B------:R-:W-:Y:S01]  /*2130*/  @!P0 LEA.HI.X R9, R2, R15, R3, 0x1, P5 ;  /* 0x0000000f02098211 */ /* 0x000fe200028f0c03 */
[----:B------:R-:W-:Y:S02]  /*2140*/  IMAD.IADD R2, R152, 0x1, R10 ;  /* 0x0000000198027824 */ /* 0x000fe400078e020a */
[----:B------:R1:W-:Y:S01]  /*2150*/  @!P3 LDGSTS.E.BYPASS.LTC128B.128 [R246+0xf000], desc[UR16][R4.64+0x80] ;  /* 0x0f00008004f6bfae */ /* 0x0003e2000b901d50 */
[----:B------:R-:W-:Y:S02]  /*2160*/  IMAD.MOV.U32 R3, RZ, RZ, 0x10 ;  /* 0x00000010ff037424 */ /* 0x000fe400078e00ff */
[----:B------:R-:W-:Y:S01]  /*2170*/  LEA R234, R2, UR4, 0x1 ;  /* 0x0000000402ea7c11 */ /* 0x000fe2000f8e08ff */
[----:B------:R-:W-:Y:S01]  /*2180*/  @P0 STS.128 [R246+0xd800], RZ ;  /* 0x00d800fff6000388 */ /* 0x000fe20000000c00 */
[----:B------:R-:W-:Y:S01]  /*2190*/  IMAD.MOV.U32 R2, RZ, RZ, 0x20 ;  /* 0x00000020ff027424 */ /* 0x000fe200078e00ff */
[----:B------:R-:W-:-:S02]  /*21a0*/  SEL R3, R3, 0xfffffff0, !P1 ;  /* 0xfffffff003037807 */ /* 0x000fc40004800000 */
[----:B------:R-:W-:Y:S02]  /*21b0*/  @P0 STS.128 [R246+0xf800], RZ ;  /* 0x00f800fff6000388 */ /* 0x000fe40000000c00 */
[----:B------:R-:W-:Y:S01]  /*21c0*/  SEL R2, R2, 0xffffffe0, !P2 ;  /* 0xffffffe002027807 */ /* 0x000fe20005000000 */
[--C-:B------:R-:W-:Y:S01]  /*21d0*/  IMAD R235, R3, 0x2, R234.reuse ;  /* 0x0000000203eb7824 */ /* 0x100fe200078e02ea */
[----:B------:R-:W-:Y:S01]  /*21e0*/  @!PT LDS RZ, [RZ] ;  /* 0x00000000fffff984 */ /* 0x000fe20000000800 */
[----:B------:R-:W-:Y:S01]  /*21f0*/  @!PT LDS RZ, [RZ] ;  /* 0x00000000fffff984 */ /* 0x000fe20000000800 */
[----:B------:R-:W-:Y:S01]  /*2200*/  @!PT LDS RZ, [RZ] ;  /* 0x00000000fffff984 */ /* 0x000fe20000000800 */
[----:B------:R-:W-:Y:S01]  /*2210*/  @!P0 LDGSTS.E.BYPASS.LTC128B.128 [R246+0xd800], desc[UR16][R8.64] ;  /* 0x0d80000008f68fae */ /* 0x000fe2000b901d50 */
[----:B------:R-:W-:Y:S02]  /*2220*/  R2P PR, R53, 0x6 ;  /* 0x0000000635007804 */ /* 0x000fe40000000000 */
[C---:B------:R-:W-:Y:S01]  /*2230*/  IMAD R237, R2.reuse, 0x2, R234 ;  /* 0x0000000202ed7824 */ /* 0x040fe200078e02ea */
[----:B------:R2:W-:Y:S01]  /*2240*/  @!P0 LDGSTS.E.BYPASS.LTC128B.128 [R246+0xf800], desc[UR16][R8.64+0x80] ;  /* 0x0f80008008f68fae */ /* 0x0005e2000b901d50 */
[----:B------:R-:W-:-:S03]  /*2250*/  IMAD R236, R2, 0x2, R235 ;  /* 0x0000000202ec7824 */ /* 0x000fc600078e02eb */
[----:B------:R-:W-:Y:S04]  /*2260*/  LDSM.16.M88.4 R16, [R171+0x8000] ;  /* 0x00800000ab10783b */ /* 0x000fe80000000200 */
[----:B------:R-:W-:Y:S02]  /*2270*/  LDSM.16.M88.4 R24, [R171+0x9000] ;  /* 0x00900000ab18783b */ /* 0x000fe40000000200 */
[----:B------:R-:W-:Y:S02]  /*2280*/  @P1 VIADD R238, R0, 0xffffffe0 ;  /* 0xffffffe000ee1836 */ /* 0x000fe40000000000 */
[----:B-1----:R-:W1:Y:S01]  /*2290*/  LDSM.16.M88.4 R4, [R234+0x2000] ;  /* 0x00200000ea04783b */ /* 0x002e620000000200 */
[----:B------:R-:W-:-:S03]  /*22a0*/  IMAD.MOV.U32 R0, RZ, RZ, 0x40 ;  /* 0x00000040ff007424 */ /* 0x000fc600078e00ff */
[----:B------:R-:W3:Y:S02]  /*22b0*/  LDSM.16.M88.4 R20, [R171+0x9800] ;  /* 0x00980000ab14783b */ /* 0x000ee40000000200 */
[----:B------:R-:W-:Y:S02]  /*22c0*/  SEL R0, R0, 0xffffffc0, !P2 ;  /* 0xffffffc000007807 */ /* 0x000fe40005000000 */
[----:B------:R-:W-:Y:S03]  /*22d0*/  LDSM.16.M88.4 R28, [R171+0x8800] ;  /* 0x00880000ab1c783b */ /* 0x000fe60000000200 */
[----:B------:R-:W-:Y:S01]  /*22e0*/  IMAD.IADD R233, R171, 0x1, R0 ;  /* 0x00000001abe97824 */ /* 0x000fe200078e0200 */
[----:B------:R-:W-:Y:S01]  /*22f0*/  LDSM.16.M88.4 R44, [R238] ;  /* 0x00000000ee2c783b */ /* 0x000fe20000000200 */
[----:B------:R-:W-:Y:S02]  /*2300*/  IMAD.IADD R232, R0, 0x1, R238 ;  /* 0x0000000100e87824 */ /* 0x000fe400078e02ee */
[----:B------:R-:W-:Y:S01]  /*2310*/  IMAD.U32 R0, RZ, RZ, UR18 ;  /* 0x00000012ff007e24 */ /* 0x000fe2000f8e00ff */
[----:B--2---:R-:W2:Y:S04]  /*2320*/  LDSM.16.M88.4 R8, [R234] ;  /* 0x00000000ea08783b */ /* 0x004ea80000000200 */
[----:B------:R-:W4:Y:S04]  /*2330*/  LDSM.16.M88.4 R12, [R235+0x2000] ;  /* 0x00200000eb0c783b */ /* 0x000f280000000200 */
[----:B------:R-:W5:Y:S04]  /*2340*/  LDSM.16.M88.4 R56, [R238+0x1000] ;  /* 0x00100000ee38783b */ /* 0x000f680000000200 */
[----:B------:R-:W5:Y:S04]  /*2350*/  LDSM.16.M88.4 R68, [R238+0x1800] ;  /* 0x00180000ee44783b */ /* 0x000f680000000200 */
[----:B------:R-:W5:Y:S04]  /*2360*/  LDSM.16.M88.4 R40, [R238+0x800] ;  /* 0x00080000ee28783b */ /* 0x000f680000000200 */
[----:B------:R-:W0:Y:S01]  /*2370*/  LDGDEPBAR ;  /* 0x00000000000079af */ /* 0x000e220000000000 */
[C---:B-1----:R-:W-:Y:S06]  /*2380*/  HMMA.16816.F32 R72, R4.reuse, R16, RZ ;  /* 0x000000100448723c */ /* 0x042fec00000018ff */
[C---:B------:R-:W-:Y:S06]  /*2390*/  HMMA.16816.F32 R36, R4.reuse, R24, RZ ;  /* 0x000000180424723c */ /* 0x040fec00000018ff */
[----:B---3--:R-:W-:Y:S06]  /*23a0*/  HMMA.16816.F32 R32, R4, R20, RZ ;  /* 0x000000140420723c */ /* 0x008fec00000018ff */
[----:B--2---:R-:W-:Y:S06]  /*23b0*/  HMMA.16816.F32 R96, R8, R16, RZ ;  /* 0x000000100860723c */ /* 0x004fec00000018ff */
[-C--:B------:R-:W-:Y:S06]  /*23c0*/  HMMA.16816.F32 R64, R4, R18.reuse, RZ ;  /* 0x000000120440723c */ /* 0x080fec00000018ff */
[----:B------:R-:W-:Y:S01]  /*23d0*/  HMMA.16816.F32 R92, R8, R18, RZ ;  /* 0x00000012085c723c */ /* 0x000fe200000018ff */
[----:B------:R-:W1:Y:S05]  /*23e0*/  LDSM.16.M88.4 R16, [R235] ;  /* 0x00000000eb10783b */ /* 0x000e6a0000000200 */
[C---:B------:R-:W-:Y:S06]  /*23f0*/  HMMA.16816.F32 R52, R4.reuse, R28, RZ ;  /* 0x0000001c0434723c */ /* 0x040fec00000018ff */
[C---:B------:R-:W-:Y:S06]  /*2400*/  HMMA.16816.F32 R48, R4.reuse, R30, RZ ;  /* 0x0000001e0430723c */ /* 0x040fec00000018ff */
[C---:B------:R-:W-:Y:S06]  /*2410*/  HMMA.16816.F32 R60, R4.reuse, R26, RZ ;  /* 0x0000001a043c723c */ /* 0x040fec00000018ff */
[----:B------:R-:W-:Y:S06]  /*2420*/  HMMA.16816.F32 R4, R4, R22, RZ ;  /* 0x000000160404723c */ /* 0x000fec00000018ff */
[C---:B------:R-:W-:Y:S06]  /*2430*/  HMMA.16816.F32 R84, R8.reuse, R28, RZ ;  /* 0x0000001c0854723c */ /* 0x040fec00000018ff */
[C---:B------:R-:W-:Y:S01]  /*2440*/  HMMA.16816.F32 R88, R8.reuse, R30, RZ ;  /* 0x0000001e0858723c */ /* 0x040fe200000018ff */
[----:B------:R-:W-:Y:S05]  /*2450*/  LDSM.16.M88.4 R28, [R233+0x9000] ;  /* 0x00900000e91c783b */ /* 0x000fea0000000200 */
[C---:B------:R-:W-:Y:S06]  /*2460*/  HMMA.16816.F32 R80, R8.reuse, R24, RZ ;  /* 0x000000180850723c */ /* 0x040fec00000018ff */
[C---:B------:R-:W-:Y:S01]  /*2470*/  HMMA.16816.F32 R100, R8.reuse, R26, RZ ;  /* 0x0000001a0864723c */ /* 0x040fe200000018ff */
[----:B------:R-:W-:Y:S05]  /*2480*/  LDSM.16.M88.4 R24, [R233+0x9800] ;  /* 0x00980000e918783b */ /* 0x000fea0000000200 */
[C---:B------:R-:W-:Y:S06]  /*2490*/  HMMA.16816.F32 R76, R8.reuse, R20, RZ ;  /* 0x00000014084c723c */ /* 0x040fec00000018ff */
[----:B------:R-:W-:Y:S01]  /*24a0*/  HMMA.16816.F32 R108, R8, R22, RZ ;  /* 0x00000016086c723c */ /* 0x000fe200000018ff */
[----:B------:R-:W2:Y:S04]  /*24b0*/  LDSM.16.M88.4 R8, [R237+0x2000] ;  /* 0x00200000ed08783b */ /* 0x000ea80000000200 */
[----:B------:R-:W-:Y:S01]  /*24c0*/  LDSM.16.M88.4 R20, [R232] ;  /* 0x00000000e814783b */ /* 0x000fe20000000200 */
[C---:B----4-:R-:W-:Y:S06]  /*24d0*/  HMMA.16816.F32 R140, R12.reuse, R44, R72 ;  /* 0x0000002c0c8c723c */ /* 0x050fec0000001848 */
[C---:B-----5:R-:W-:Y:S01]  /*24e0*/  HMMA.16816.F32 R124, R12.reuse, R56, R36 ;  /* 0x000000380c7c723c */ /* 0x060fe20000001824 */
[----:B------:R-:W3:Y:S05]  /*24f0*/  LDSM.16.M88.4 R36, [R233+0x8000] ;  /* 0x00800000e924783b */ /* 0x000eea0000000200 */
[C---:B------:R-:W-:Y:S01]  /*2500*/  HMMA.16816.F32 R72, R12.reuse, R68, R32 ;  /* 0x000000440c48723c */ /* 0x040fe20000001820 */
[----:B------:R-:W4:Y:S05]  /*2510*/  LDSM.16.M88.4 R32, [R233+0x8800] ;  /* 0x00880000e920783b */ /* 0x000f2a0000000200 */
[C---:B------:R-:W-:Y:S06]  /*2520*/  HMMA.16816.F32 R128, R12.reuse, R42, R48 ;  /* 0x0000002a0c80723c */ /* 0x040fec0000001830 */
[C---:B------:R-:W-:Y:S06]  /*2530*/  HMMA.16816.F32 R132, R12.reuse, R40, R52 ;  /* 0x000000280c84723c */ /* 0x040fec0000001834 */
[C---:B------:R-:W-:Y:S06]  /*2540*/  HMMA.16816.F32 R136, R12.reuse, R46, R64 ;  /* 0x0000002e0c88723c */ /* 0x040fec0000001840 */
[C---:B------:R-:W-:Y:S06]  /*2550*/  HMMA.16816.F32 R120, R12.reuse, R58, R60 ;  /* 0x0000003a0c78723c */ /* 0x040fec000000183c */
[----:B------:R-:W-:Y:S01]  /*2560*/  HMMA.16816.F32 R48, R12, R70, R4 ;  /* 0x000000460c30723c */ /* 0x000fe20000001804 */
[----:B------:R-:W5:Y:S04]  /*2570*/  LDSM.16.M88.4 R12, [R237] ;  /* 0x00000000ed0c783b */ /* 0x000f680000000200 */
[----:B------:R-:W5:Y:S01]  /*2580*/  LDSM.16.M88.4 R4, [R236+0x2000] ;  /* 0x00200000ec04783b */ /* 0x000f620000000200 */
[C---:B-1----:R-:W-:Y:S06]  /*2590*/  HMMA.16816.F32 R64, R16.reuse, R44, R96 ;  /* 0x0000002c1040723c */ /* 0x042fec0000001860 */
[C---:B------:R-:W-:Y:S06]  /*25a0*/  HMMA.16816.F32 R104, R16.reuse, R40, R84 ;  /* 0x000000281068723c */ /* 0x040fec0000001854 */
[C---:B------:R-:W-:Y:S06]  /*25b0*/  HMMA.16816.F32 R112, R16.reuse, R56, R80 ;  /* 0x000000381070723c */ /* 0x040fec0000001850 */
[C---:B------:R-:W-:Y:S01]  /*25c0*/  HMMA.16816.F32 R52, R16.reuse, R46, R92 ;  /* 0x0000002e1034723c */ /* 0x040fe2000000185c */
[----:B------:R-:W-:Y:S05]  /*25d0*/  LDSM.16.M88.4 R44, [R232+0x1000] ;  /* 0x00100000e82c783b */ /* 0x000fea0000000200 */
[C---:B------:R-:W-:Y:S01]  /*25e0*/  HMMA.16816.F32 R60, R16.reuse, R42, R88 ;  /* 0x0000002a103c723c */ /* 0x040fe20000001858 */
[----:B------:R-:W1:Y:S05]  /*25f0*/  LDSM.16.M88.4 R40, [R232+0x800] ;  /* 0x00080000e828783b */ /* 0x000e6a0000000200 */
[C---:B------:R-:W-:Y:S01]  /*2600*/  HMMA.16816.F32 R100, R16.reuse, R58, R100 ;  /* 0x0000003a1064723c */ /* 0x040fe20000001864 */
[----:B------:R-:W1:Y:S05]  /*2610*/  LDSM.16.M88.4 R56, [R232+0x1800] ;  /* 0x00180000e838783b */ /* 0x000e6a0000000200 */
[C---:B------:R-:W-:Y:S06]  /*2620*/  HMMA.16816.F32 R116, R16.reuse, R68, R76 ;  /* 0x000000441074723c */ /* 0x040fec000000184c */
[----:B------:R-:W-:Y:S01]  /*2630*/  HMMA.16816.F32 R96, R16, R70, R108 ;  /* 0x000000461060723c */ /* 0x000fe2000000186c */
[----:B------:R-:W1:Y:S05]  /*2640*/  LDSM.16.M88.4 R16, [R236] ;  /* 0x00000000ec10783b */ /* 0x000e6a0000000200 */
[C---:B--2---:R-:W-:Y:S06]  /*2650*/  HMMA.16816.F32 R68, R8.reuse, R24, R72 ;  /* 0x000000180844723c */ /* 0x044fec0000001848 */
[C---:B---3--:R-:W-:Y:S06]  /*2660*/  HMMA.16816.F32 R92, R8.reuse, R36, R140 ;  /* 0x00000024085c723c */ /* 0x048fec000000188c */
[C---:B----4-:R-:W-:Y:S06]  /*2670*/  HMMA.16816.F32 R84, R8.reuse, R32, R132 ;  /* 0x000000200854723c */ /* 0x050fec0000001884 */
[C---:B------:R-:W-:Y:S06]  /*2680*/  HMMA.16816.F32 R76, R8.reuse, R28, R124 ;  /* 0x0000001c084c723c */ /* 0x040fec000000187c */
[C---:B------:R-:W-:Y:S06]  /*2690*/  HMMA.16816.F32 R88, R8.reuse, R38, R136 ;  /* 0x000000260858723c */ /* 0x040fec0000001888 */
[C---:B------:R-:W-:Y:S06]  /*26a0*/  HMMA.16816.F32 R80, R8.reuse, R34, R128 ;  /* 0x000000220850723c */ /* 0x040fec0000001880 */
[C---:B------:R-:W-:Y:S06]  /*26b0*/  HMMA.16816.F32 R72, R8.reuse, R30, R120 ;  /* 0x0000001e0848723c */ /* 0x040fec0000001878 */
[----:B------:R-:W-:Y:S06]  /*26c0*/  HMMA.16816.F32 R48, R8, R26, R48 ;  /* 0x0000001a0830723c */ /* 0x000fec0000001830 */
[C---:B-----5:R-:W-:Y:S06]  /*26d0*/  HMMA.16816.F32 R8, R12.reuse, R36, R64 ;  /* 0x000000240c08723c */ /* 0x060fec0000001840 */
[C---:B------:R-:W-:Y:S06]  /*26e0*/  HMMA.16816.F32 R36, R12.reuse, R38, R52 ;  /* 0x000000260c24723c */ /* 0x040fec0000001834 */
[C---:B------:R-:W-:Y:S06]  /*26f0*/  HMMA.16816.F32 R52, R12.reuse, R32, R104 ;  /* 0x000000200c34723c */ /* 0x040fec0000001868 */
[----:B------:R-:W-:Y:S01]  /*2700*/  HMMA.16816.F32 R60, R12, R34, R60 ;  /* 0x000000220c3c723c */ /* 0x000fe2000000183c */
[----:B------:R-:W-:Y:S05]  /*2710*/  LDSM.16.M88.4 R32, [R171+0xa800] ;  /* 0x00a80000ab20783b */ /* 0x000fea0000000200 */
[C---:B------:R-:W-:Y:S06]  /*2720*/  HMMA.16816.F32 R92, R4.reuse, R20, R92 ;  /* 0x00000014045c723c */ /* 0x040fec000000185c */
[C---:B------:R-:W-:Y:S06]  /*2730*/  HMMA.16816.F32 R88, R4.reuse, R22, R88 ;  /* 0x000000160458723c */ /* 0x040fec0000001858 */
[C---:B-1----:R-:W-:Y:S06]  /*2740*/  HMMA.16816.F32 R132, R4.reuse, R40, R84 ;  /* 0x000000280484723c */ /* 0x042fec0000001854 */
[C---:B------:R-:W-:Y:S06]  /*2750*/  HMMA.16816.F32 R128, R4.reuse, R42, R80 ;  /* 0x0000002a0480723c */ /* 0x040fec0000001850 */
[C---:B------:R-:W-:Y:S06]  /*2760*/  HMMA.16816.F32 R76, R4.reuse, R44, R76 ;  /* 0x0000002c044c723c */ /* 0x040fec000000184c */
[C---:B------:R-:W-:Y:S06]  /*2770*/  HMMA.16816.F32 R140, R4.reuse, R46, R72 ;  /* 0x0000002e048c723c */ /* 0x040fec0000001848 */
[C---:B------:R-:W-:Y:S01]  /*2780*/  HMMA.16816.F32 R136, R4.reuse, R56, R68 ;  /* 0x000000380488723c */ /* 0x040fe20000001844 */
[----:B------:R-:W-:Y:S05]  /*2790*/  LDSM.16.M88.4 R68, [R238+0x2800] ;  /* 0x00280000ee44783b */ /* 0x000fea0000000200 */
[----:B------:R-:W-:Y:S01]  /*27a0*/  HMMA.16816.F32 R124, R4, R58, R48 ;  /* 0x0000003a047c723c */ /* 0x000fe20000001830 */
[----:B------:R-:W1:Y:S04]  /*27b0*/  LDSM.16.M88.4 R4, [R234+0x6000] ;  /* 0x00600000ea04783b */ /* 0x000e680000000200 */
[----:B------:R-:W-:Y:S01]  /*27c0*/  LDSM.16.M88.4 R48, [R238+0x2000] ;  /* 0x00200000ee30783b */ /* 0x000fe20000000200 */
[C---:B------:R-:W-:Y:S06]  /*27d0*/  HMMA.16816.F32 R64, R12.reuse, R28, R112 ;  /* 0x0000001c0c40723c */ /* 0x040fec0000001870 */
[----:B------:R-:W-:Y:S06]  /*27e0*/  HMMA.16816.F32 R108, R12, R24, R116 ;  /* 0x000000180c6c723c */ /* 0x000fec0000001874 */
[----:B------:R-:W-:Y:S01]  /*27f0*/  HMMA.16816.F32 R112, R16, R22, R36 ;  /* 0x000000161070723c */ /* 0x000fe20000001824 */
[----:B------:R-:W2:Y:S05]  /*2800*/  LDSM.16.M88.4 R36, [R171+0xa000] ;  /* 0x00a00000ab24783b */ /* 0x000eaa0000000200 */
[C---:B------:R-:W-:Y:S01]  /*2810*/  HMMA.16816.F32 R100, R12.reuse, R30, R100 ;  /* 0x0000001e0c64723c */ /* 0x040fe20000001864 */
[----:B------:R-:W-:Y:S05]  /*2820*/  LDSM.16.M88.4 R28, [R171+0xb000] ;  /* 0x00b00000ab1c783b */ /* 0x000fea0000000200 */
[----:B------:R-:W-:Y:S01]  /*2830*/  HMMA.16816.F32 R116, R12, R26, R96 ;  /* 0x0000001a0c74723c */ /* 0x000fe20000001860 */
[----:B------:R-:W-:Y:S04]  /*2840*/  LDSM.16.M88.4 R24, [R171+0xb800] ;  /* 0x00b80000ab18783b */ /* 0x000fe80000000200 */
[----:B------:R-:W-:Y:S01]  /*2850*/  LDSM.16.M88.4 R12, [R235+0x6000] ;  /* 0x00600000eb0c783b */ /* 0x000fe20000000200 */
[C---:B------:R-:W-:Y:S03]  /*2860*/  HMMA.16816.F32 R120, R16.reuse, R20, R8 ;  /* 0x000000141078723c */ /* 0x040fe60000001808 */
[----:B------:R-:W3:Y:S03]  /*2870*/  LDSM.16.M88.4 R8, [R234+0x4000] ;  /* 0x00400000ea08783b */ /* 0x000ee60000000200 */
[C---:B------:R-:W-:Y:S01]  /*2880*/  HMMA.16816.F32 R104, R16.reuse, R40, R52 ;  /* 0x000000281068723c */ /* 0x040fe20000001834 */
[----:B------:R-:W4:Y:S05]  /*2890*/  LDSM.16.M88.4 R20, [R235+0x4000] ;  /* 0x00400000eb14783b */ /* 0x000f2a0000000200 */
[C---:B------:R-:W-:Y:S01]  /*28a0*/  HMMA.16816.F32 R96, R16.reuse, R42, R60 ;  /* 0x0000002a1060723c */ /* 0x040fe2000000183c */
[----:B------:R-:W-:Y:S05]  /*28b0*/  LDSM.16.M88.4 R60, [R238+0x3800] ;  /* 0x00380000ee3c783b */ /* 0x000fea0000000200 */
[----:B------:R-:W-:Y:S06]  /*28c0*/  HMMA.16816.F32 R72, R16, R56, R108 ;  /* 0x000000381048723c */ /* 0x000fec000000186c */
[----:B-1----:R-:W-:Y:S06]  /*28d0*/  HMMA.16816.F32 R40, R4, R32, R132 ;  /* 0x000000200428723c */ /* 0x002fec0000001884 */
[C---:B------:R-:W-:Y:S01]  /*28e0*/  HMMA.16816.F32 R84, R16.reuse, R44, R64 ;  /* 0x0000002c1054723c */ /* 0x040fe20000001840 */
[----:B------:R-:W1:Y:S05]  /*28f0*/  LDSM.16.M88.4 R64, [R238+0x3000] ;  /* 0x00300000ee40783b */ /* 0x000e6a0000000200 */
[C---:B------:R-:W-:Y:S06]  /*2900*/  HMMA.16816.F32 R80, R16.reuse, R46, R100 ;  /* 0x0000002e1050723c */ /* 0x040fec0000001864 */
[----:B------:R-:W-:Y:S06]  /*2910*/  HMMA.16816.F32 R56, R16, R58, R116 ;  /* 0x0000003a1038723c */ /* 0x000fec0000001874 */
[C---:B--2---:R-:W-:Y:S06]  /*2920*/  HMMA.16816.F32 R52, R4.reuse, R36, R92 ;  /* 0x000000240434723c */ /* 0x044fec000000185c */
[----:B------:R-:W-:Y:S06]  /*2930*/  HMMA.16816.F32 R44, R4, R38, R88 ;  /* 0x00000026042c723c */ /* 0x000fec0000001858 */
[----:B---3--:R-:W-:Y:S06]  /*2940*/  HMMA.16816.F32 R120, R8, R36, R120 ;  /* 0x000000240878723c */ /* 0x008fec0000001878 */
[C---:B------:R-:W-:Y:S06]  /*2950*/  HMMA.16816.F32 R16, R4.reuse, R34, R128 ;  /* 0x000000220410723c */ /* 0x040fec0000001880 */
[C---:B------:R-:W-:Y:S06]  /*2960*/  HMMA.16816.F32 R92, R4.reuse, R30, R140 ;  /* 0x0000001e045c723c */ /* 0x040fec000000188c */
[C---:B------:R-:W-:Y:S06]  /*2970*/  HMMA.16816.F32 R76, R4.reuse, R28, R76 ;  /* 0x0000001c044c723c */ /* 0x040fec000000184c */
[C---:B------:R-:W-:Y:S06]  /*2980*/  HMMA.16816.F32 R88, R4.reuse, R24, R136 ;  /* 0x000000180458723c */ /* 0x040fec0000001888 */
[----:B------:R-:W-:Y:S01]  /*2990*/  HMMA.16816.F32 R100, R4, R26, R124 ;  /* 0x0000001a0464723c */ /* 0x000fe2000000187c */
[----:B------:R-:W-:Y:S05]  /*29a0*/  LDSM.16.M88.4 R4, [R237+0x6000] ;  /* 0x00600000ed04783b */ /* 0x000fea0000000200 */
[----:B------:R-:W-:Y:S06]  /*29b0*/  HMMA.16816.F32 R144, R8, R32, R104 ;  /* 0x000000200890723c */ /* 0x000fec0000001868 */
[----:B------:R-:W-:Y:S01]  /*29c0*/  HMMA.16816.F32 R128, R12, R68, R40 ;  /* 0x000000440c80723c */ /* 0x000fe20000001828 */
[----:B------:R-:W2:Y:S05]  /*29d0*/  LDSM.16.M88.4 R40, [R233+0xa000] ;  /* 0x00a00000e928783b */ /* 0x000eaa0000000200 */
[C---:B------:R-:W-:Y:S01]  /*29e0*/  HMMA.16816.F32 R112, R8.reuse, R38, R112 ;  /* 0x000000260870723c */ /* 0x040fe20000001870 */
[----:B------:R-:W-:Y:S05]  /*29f0*/  LDSM.16.M88.4 R36, [R233+0xa800] ;  /* 0x00a80000e924783b */ /* 0x000fea0000000200 */
[C---:B------:R-:W-:Y:S01]  /*2a00*/  HMMA.16816.F32 R148, R8.reuse, R34, R96 ;  /* 0x000000220894723c */ /* 0x040fe20000001860 */
[----:B------:R-:W-:Y:S05]  /*2a10*/  LDSM.16.M88.4 R32, [R233+0xb000] ;  /* 0x00b00000e920783b */ /* 0x000fea0000000200 */
[C---:B------:R-:W-:Y:S06]  /*2a20*/  HMMA.16816.F32 R140, R8.reuse, R28, R84 ;  /* 0x0000001c088c723c */ /* 0x040fec0000001854 */
[C---:B------:R-:W-:Y:S01]  /*2a30*/  HMMA.16816.F32 R136, R8.reuse, R30, R80 ;  /* 0x0000001e0888723c */ /* 0x040fe20000001850 */
[----:B------:R-:W-:Y:S05]  /*2a40*/  LDSM.16.M88.4 R28, [R232+0x2000] ;  /* 0x00200000e81c783b */ /* 0x000fea0000000200 */
[C---:B------:R-:W-:Y:S06]  /*2a50*/  HMMA.16816.F32 R116, R8.reuse, R24, R72 ;  /* 0x000000180874723c */ /* 0x040fec0000001848 */
[----:B------:R-:W-:Y:S01]  /*2a60*/  HMMA.16816.F32 R104, R8, R26, R56 ;  /* 0x0000001a0868723c */ /* 0x000fe20000001838 */
[----:B------:R-:W3:Y:S04]  /*2a70*/  LDSM.16.M88.4 R8, [R237+0x4000] ;  /* 0x00400000ed08783b */ /* 0x000ee80000000200 */
[----:B------:R-:W5:Y:S01]  /*2a80*/  LDSM.16.M88.4 R24, [R233+0xb800] ;  /* 0x00b80000e918783b */ /* 0x000f620000000200 */
[C---:B------:R-:W-:Y:S06]  /*2a90*/  HMMA.16816.F32 R52, R12.reuse, R48, R52 ;  /* 0x000000300c34723c */ /* 0x040fec0000001834 */
[----:B------:R-:W-:Y:S06]  /*2aa0*/  HMMA.16816.F32 R132, R12, R50, R44 ;  /* 0x000000320c84723c */ /* 0x000fec000000182c */
[----:B----4-:R-:W-:Y:S06]  /*2ab0*/  HMMA.16816.F32 R44, R20, R48, R120 ;  /* 0x00000030142c723c */ /* 0x010fec0000001878 */
[C---:B-1----:R-:W-:Y:S06]  /*2ac0*/  HMMA.16816.F32 R96, R12.reuse, R66, R92 ;  /* 0x000000420c60723c */ /* 0x042fec000000185c */
[C---:B------:R-:W-:Y:S01]  /*2ad0*/  HMMA.16816.F32 R124, R12.reuse, R70, R16 ;  /* 0x000000460c7c723c */ /* 0x040fe20000001810 */
[----:B------:R-:W-:Y:S05]  /*2ae0*/  LDSM.16.M88.4 R16, [R236+0x4000] ;  /* 0x00400000ec10783b */ /* 0x000fea0000000200 */
[C---:B------:R-:W-:Y:S06]  /*2af0*/  HMMA.16816.F32 R108, R12.reuse, R64, R76 ;  /* 0x000000400c6c723c */ /* 0x040fec000000184c */
[C---:B------:R-:W-:Y:S06]  /*2b00*/  HMMA.16816.F32 R92, R12.reuse, R60, R88 ;  /* 0x0000003c0c5c723c */ /* 0x040fec0000001858 */
[----:B------:R-:W-:Y:S01]  /*2b10*/  HMMA.16816.F32 R84, R12, R62, R100 ;  /* 0x0000003e0c54723c */ /* 0x000fe20000001864 */
[----:B------:R-:W1:Y:S05]  /*2b20*/  LDSM.16.M88.4 R12, [R236+0x6000] ;  /* 0x00600000ec0c783b */ /* 0x000e6a0000000200 */
[C---:B------:R-:W-:Y:S06]  /*2b30*/  HMMA.16816.F32 R72, R20.reuse, R50, R112 ;  /* 0x000000321448723c */ /* 0x040fec0000001870 */
[C---:B------:R-:W-:Y:S06]  /*2b40*/  HMMA.16816.F32 R80, R20.reuse, R68, R144 ;  /* 0x000000441450723c */ /* 0x040fec0000001890 */
[C---:B------:R-:W-:Y:S06]  /*2b50*/  HMMA.16816.F32 R76, R20.reuse, R64, R140 ;  /* 0x00000040144c723c */ /* 0x040fec000000188c */
[C---:B------:R-:W-:Y:S06]  /*2b60*/  HMMA.16816.F32 R56, R20.reuse, R60, R116 ;  /* 0x0000003c1438723c */ /* 0x040fec0000001874 */
[C---:B------:R-:W-:Y:S06]  /*2b70*/  HMMA.16816.F32 R88, R20.reuse, R70, R148 ;  /* 0x000000461458723c */ /* 0x040fec0000001894 */
[C---:B------:R-:W-:Y:S06]  /*2b80*/  HMMA.16816.F32 R64, R20.reuse, R66, R136 ;  /* 0x000000421440723c */ /* 0x040fec0000001888 */
[----:B------:R-:W-:Y:S06]  /*2b90*/  HMMA.16816.F32 R60, R20, R62, R104 ;  /* 0x0000003e143c723c */ /* 0x000fec0000001868 */
[-C--:B--2---:R-:W-:Y:S06]  /*2ba0*/  HMMA.16816.F32 R52, R4, R40.reuse, R52 ;  /* 0x000000280434723c */ /* 0x084fec0000001834 */
[----:B---3--:R-:W-:Y:S01]  /*2bb0*/  HMMA.16816.F32 R48, R8, R40, R44 ;  /* 0x000000280830723c */ /* 0x008fe2000000182c */
[----:B------:R-:W2:Y:S05]  /*2bc0*/  LDSM.16.M88.4 R44, [R232+0x2800] ;  /* 0x00280000e82c783b */ /* 0x000eaa0000000200 */
[-C--:B------:R-:W-:Y:S06]  /*2bd0*/  HMMA.16816.F32 R20, R4, R42.reuse, R132 ;  /* 0x0000002a0414723c */ /* 0x080fec0000001884 */
[C---:B------:R-:W-:Y:S06]  /*2be0*/  HMMA.16816.F32 R40, R8.reuse, R42, R72 ;  /* 0x0000002a0828723c */ /* 0x040fec0000001848 */
[----:B------:R-:W-:Y:S06]  /*2bf0*/  HMMA.16816.F32 R68, R8, R36, R80 ;  /* 0x000000240844723c */ /* 0x000fec0000001850 */
[----:B-----5:R-:W-:Y:S06]  /*2c00*/  HMMA.16816.F32 R116, R4, R24, R92 ;  /* 0x000000180474723c */ /* 0x020fec000000185c */
[C---:B------:R-:W-:Y:S06]  /*2c10*/  HMMA.16816.F32 R80, R8.reuse, R32, R76 ;  /* 0x000000200850723c */ /* 0x040fec000000184c */
[C---:B------:R-:W-:Y:S06]  /*2c20*/  HMMA.16816.F32 R88, R8.reuse, R38, R88 ;  /* 0x000000260858723c */ /* 0x040fec0000001858 */
[C---:B------:R-:W-:Y:S06]  /*2c30*/  HMMA.16816.F32 R76, R8.reuse, R34, R64 ;  /* 0x00000022084c723c */ /* 0x040fec0000001840 */
[C---:B------:R-:W-:Y:S06]  /*2c40*/  HMMA.16816.F32 R92, R8.reuse, R24, R56 ;  /* 0x00000018085c723c */ /* 0x040fec0000001838 */
[----:B------:R-:W-:Y:S06]  /*2c50*/  HMMA.16816.F32 R72, R8, R26, R60 ;  /* 0x0000001a0848723c */ /* 0x000fec000000183c */
[----:B------:R-:W-:Y:S01]  /*2c60*/  HMMA.16816.F32 R100, R4, R36, R128 ;  /* 0x000000240464723c */ /* 0x000fe20000001880 */
[----:B------:R-:W-:-:S05]  /*2c70*/  IMAD.SHL.U32 R8, R155, 0x2, RZ ;  /* 0x000000029b087824 */ /* 0x000fca00078e00ff */
[----:B------:R-:W-:Y:S01]  /*2c80*/  HMMA.16816.F32 R104, R4, R38, R124 ;  /* 0x000000260468723c */ /* 0x000fe2000000187c */
[----:B------:R-:W-:-:S05]  /*2c90*/  LOP3.LUT R8, R8, 0x6, RZ, 0xc0, !PT ;  /* 0x0000000608087812 */ /* 0x000fca00078ec0ff */
[-C--:B-1----:R-:W-:Y:S01]  /*2ca0*/  HMMA.16816.F32 R56, R12, R28.reuse, R52 ;  /* 0x0000001c0c38723c */ /* 0x082fe20000001834 */
[----:B------:R-:W-:Y:S02]  /*2cb0*/  IMAD R0, R0, 0x40, R8 ;  /* 0x0000004000007824 */ /* 0x000fe400078e0208 */
[----:B------:R-:W-:Y:S03]  /*2cc0*/  LDSM.16.M88.4 R8, [R232+0x3800] ;  /* 0x00380000e808783b */ /* 0x000fe60000000200 */
[----:B------:R-:W-:Y:S01]  /*2cd0*/  HMMA.16816.F32 R52, R16, R28, R48 ;  /* 0x0000001c1034723c */ /* 0x000fe20000001830 */
[----:B------:R-:W-:-:S05]  /*2ce0*/  ISETP.GE.AND P2, PT, R0, UR13, PT ;  /* 0x0000000d00007c0c */ /* 0x000fca000bf46270 */
[C---:B------:R-:W-:Y:S06]  /*2cf0*/  HMMA.16816.F32 R108, R4.reuse, R32, R108 ;  /* 0x00000020046c723c */ /* 0x040fec000000186c */
[C---:B------:R-:W-:Y:S06]  /*2d00*/  HMMA.16816.F32 R96, R4.reuse, R34, R96 ;  /* 0x000000220460723c */ /* 0x040fec0000001860 */
[----:B------:R-:W-:Y:S01]  /*2d10*/  HMMA.16816.F32 R112, R4, R26, R84 ;  /* 0x0000001a0470723c */ /* 0x000fe20000001854 */
[----:B------:R-:W1:Y:S01]  /*2d20*/  LDSM.16.M88.4 R4, [R232+0x3000] ;  /* 0x00300000e804783b */ /* 0x000e620000000200 */
[----:B------:R-:W-:Y:S01]  /*2d30*/  FSEL R58, R58, -INF , !P2 ;  /* 0xff8000003a3a7808 */ /* 0x000fe20005000000 */
[----:B------:R-:W-:-:S04]  /*2d40*/  DEPBAR.LE SB0, 0x0 ;  /* 0x000080000000791a */ /* 0x000fc80000000000 */
[----:B------:R-:W-:Y:S01]  /*2d50*/  HMMA.16816.F32 R48, R12, R30, R20 ;  /* 0x0000001e0c30723c */ /* 0x000fe20000001814 */
[----:B------:R-:W-:Y:S02]  /*2d60*/  FSEL R56, R56, -INF , !P2 ;  /* 0xff80000038387808 */ /* 0x000fe40005000000 */
[----:B------:R-:W-:-:S03]  /*2d70*/  FSEL R65, R52, -INF , !P2 ;  /* 0xff80000034417808 */ /* 0x000fc60005000000 */
[C---:B------:R-:W-:Y:S01]  /*2d80*/  HMMA.16816.F32 R28, R16.reuse, R30, R40 ;  /* 0x0000001e101c723c */ /* 0x040fe20000001828 */
[C---:B------:R-:W-:Y:S02]  /*2d90*/  VIADD R20, R0.reuse, 0x9 ;  /* 0x0000000900147836 */ /* 0x040fe40000000000 */
[C---:B------:R-:W-:Y:S02]  /*2da0*/  VIADD R22, R0.reuse, 0x1 ;  /* 0x0000000100167836 */ /* 0x040fe40000000000 */
[----:B------:R-:W-:Y:S01]  /*2db0*/  VIADD R21, R0, 0x8 ;  /* 0x0000000800157836 */ /* 0x000fe20000000000 */
[----:B------:R-:W-:Y:S01]  /*2dc0*/  ISETP.GE.AND P6, PT, R20, UR13, PT ;  /* 0x0000000d14007c0c */ /* 0x000fe2000bfc6270 */
[----:B------:R-:W-:Y:S01]  /*2dd0*/  VIADD R20, R0, 0x18 ;  /* 0x0000001800147836 */ /* 0x000fe20000000000 */
[-C--:B--2---:R-:W-:Y:S01]  /*2de0*/  HMMA.16816.F32 R40, R16, R44.reuse, R68 ;  /* 0x0000002c1028723c */ /* 0x084fe20000001844 */
[----:B------:R-:W-:Y:S01]  /*2df0*/  ISETP.GE.AND P1, PT, R22, UR13, PT ;  /* 0x0000000d16007c0c */ /* 0x000fe2000bf26270 */
[C---:B------:R-:W-:Y:S01]  /*2e00*/  VIADD R22, R0.reuse, 0x10 ;  /* 0x0000001000167836 */ /* 0x040fe20000000000 */
[----:B------:R-:W-:Y:S01]  /*2e10*/  ISETP.GE.AND P0, PT, R21, UR13, PT ;  /* 0x0000000d15007c0c */ /* 0x000fe2000bf06270 */
[----:B------:R-:W-:Y:S01]  /*2e20*/  VIADD R21, R0, 0x11 ;  /* 0x0000001100157836 */ /* 0x000fe20000000000 */
[----:B------:R-:W-:Y:S01]  /*2e30*/  ISETP.GE.AND P3, PT, R20, UR13, PT ;  /* 0x0000000d14007c0c */ /* 0x000fe2000bf66270 */
[----:B------:R-:W-:Y:S01]  /*2e40*/  VIADD R20, R0, 0x19 ;  /* 0x0000001900147836 */ /* 0x000fe20000000000 */
[----:B------:R-:W-:Y:S01]  /*2e50*/  HMMA.16816.F32 R24, R12, R44, R100 ;  /* 0x0000002c0c18723c */ /* 0x000fe20000001864 */
[----:B------:R-:W-:-:S02]  /*2e60*/  FSEL R59, R59, -INF , !P1 ;  /* 0xff8000003b3b7808 */ /* 0x000fc40004800000 */
[----:B------:R-:W-:Y:S02]  /*2e70*/  FSEL R57, R57, -INF , !P1 ;  /* 0xff80000039397808 */ /* 0x000fe40004800000 */
[----:B------:R-:W-:Y:S01]  /*2e80*/  FSEL R87, R55, -INF , !P1 ;  /* 0xff80000037577808 */ /* 0x000fe20004800000 */
[-C--:B------:R-:W-:Y:S01]  /*2e90*/  HMMA.16816.F32 R36, R12, R46.reuse, R104 ;  /* 0x0000002e0c24723c */ /* 0x080fe20000001868 */
[----:B------:R-:W-:Y:S02]  /*2ea0*/  FSEL R64, R53, -INF , !P1 ;  /* 0xff80000035407808 */ /* 0x000fe40004800000 */
[----:B------:R-:W-:Y:S02]  /*2eb0*/  FSEL R50, R50, -INF , !P0 ;  /* 0xff80000032327808 */ /* 0x000fe40004000000 */
[----:B------:R-:W-:Y:S01]  /*2ec0*/  FSEL R48, R48, -INF , !P0 ;  /* 0xff80000030307808 */ /* 0x000fe20004000000 */
[----:B------:R-:W-:Y:S01]  /*2ed0*/  HMMA.16816.F32 R44, R16, R46, R88 ;  /* 0x0000002e102c723c */ /* 0x000fe20000001858 */
[----:B------:R-:W-:-:S02]  /*2ee0*/  FSEL R68, R28, -INF , !P0 ;  /* 0xff8000001c447808 */ /* 0x000fc40004000000 */
[----:B------:R-:W-:Y:S02]  /*2ef0*/  FSEL R28, R49, -INF , !P6 ;  /* 0xff800000311c7808 */ /* 0x000fe40007000000 */
[----:B------:R-:W-:Y:S01]  /*2f00*/  FSEL R86, R29, -INF , !P6 ;  /* 0xff8000001d567808 */ /* 0x000fe20007000000 */
[C---:B-1----:R-:W-:Y:S01]  /*2f10*/  HMMA.16816.F32 R32, R12.reuse, R4, R108 ;  /* 0x000000040c20723c */ /* 0x042fe2000000186c */
[----:B------:R-:W-:Y:S02]  /*2f20*/  FSEL R88, R54, -INF , !P2 ;  /* 0xff80000036587808 */ /* 0x000fe40005000000 */
[----:B------:R-:W-:Y:S01]  /*2f30*/  ISETP.GE.AND P2, PT, R20, UR13, PT ;  /* 0x0000000d14007c0c */ /* 0x000fe2000bf46270 */
[----:B------:R-:W-:Y:S01]  /*2f40*/  VIADD R20, R0, 0x20 ;  /* 0x0000002000147836 */ /* 0x000fe20000000000 */
[----:B------:R-:W-:Y:S01]  /*2f50*/  FSEL R90, R30, -INF , !P0 ;  /* 0xff8000001e5a7808 */ /* 0x000fe20004000000 */
[----:B------:R-:W-:Y:S01]  /*2f60*/  HMMA.16816.F32 R52, R12, R6, R96 ;  /* 0x000000060c34723c */ /* 0x000fe20000001860 */
[----:B------:R-:W-:-:S02]  /*2f70*/  FSEL R30, R51, -INF , !P6 ;  /* 0xff800000331e7808 */ /* 0x000fc40007000000 */
[----:B------:R-:W-:Y:S01]  /*2f80*/  ISETP.GE.AND P1, PT, R20, UR13, PT ;  /* 0x0000000d14007c0c */ /* 0x000fe2000bf26270 */
[----:B------:R-:W-:Y:S01]  /*2f90*/  VIADD R20, R0, 0x21 ;  /* 0x0000002100147836 */ /* 0x000fe20000000000 */
[----:B------:R-:W-:Y:S01]  /*2fa0*/  FSEL R89, R31, -INF , !P6 ;  /* 0xff8000001f597808 */ /* 0x000fe20007000000 */
[----:B------:R-:W-:Y:S01]  /*2fb0*/  HMMA.16816.F32 R60, R12, R8, R116 ;  /* 0x000000080c3c723c */ /* 0x000fe20000001874 */
[----:B------:R-:W-:Y:S02]  /*2fc0*/  ISETP.GE.AND P5, PT, R22, UR13, PT ;  /* 0x0000000d16007c0c */ /* 0x000fe4000bfa6270 */
[----:B------:R-:W-:Y:S01]  /*2fd0*/  ISETP.GE.AND P0, PT, R20, UR13, PT ;  /* 0x0000000d14007c0c */ /* 0x000fe2000bf06270 */
[----:B------:R-:W-:Y:S01]  /*2fe0*/  VIADD R20, R0, 0x28 ;  /* 0x0000002800147836 */ /* 0x000fe20000000000 */
[----:B------:R-:W-:Y:S02]  /*2ff0*/  ISETP.GE.AND P4, PT, R21, UR13, PT ;  /* 0x0000000d15007c0c */ /* 0x000fe4000bf86270 */
[----:B------:R-:W-:-:S02]  /*3000*/  FSEL R169, R42, -INF , !P5 ;  /* 0xff8000002aa97808 */ /* 0x000fc40006800000 */
[----:B------:R-:W-:Y:S02]  /*3010*/  ISETP.GE.AND P6, PT, R20, UR13, PT ;  /* 0x0000000d14007c0c */ /* 0x000fe4000bfc6270 */
[----:B------:R-:W-:Y:S01]  /*3020*/  HMMA.16816.F32 R20, R12, R10, R112 ;  /* 0x0000000a0c14723c */ /* 0x000fe20000001870 */
[----:B------:R-:W-:Y:S02]  /*3030*/  FSEL R96, R26, -INF , !P5 ;  /* 0xff8000001a607808 */ /* 0x000fe40006800000 */
[----:B------:R-:W-:Y:S02]  /*3040*/  FSEL R85, R24, -INF , !P5 ;  /* 0xff80000018557808 */ /* 0x000fe40006800000 */
[----:B------:R-:W-:Y:S02]  /*3050*/  FSEL R157, R40, -INF , !P5 ;  /* 0xff800000289d7808 */ /* 0x000fe40006800000 */
[----:B------:R-:W-:Y:S01]  /*3060*/  VIADD R12, R0, 0x29 ;  /* 0x00000029000c7836 */ /* 0x000fe20000000000 */
[----:B------:R-:W-:-:S02]  /*3070*/  FSEL R91, R27, -INF , !P4 ;  /* 0xff8000001b5b7808 */ /* 0x000fc40006000000 */
[----:B------:R-:W-:Y:S02]  /*3080*/  FSEL R84, R25, -INF , !P4 ;  /* 0xff80000019547808 */ /* 0x000fe40006000000 */
[----:B------:R-:W-:Y:S01]  /*3090*/  ISETP.GE.AND P5, PT, R12, UR13, PT ;  /* 0x0000000d0c007c0c */ /* 0x000fe2000bfa6270 */
[C---:B------:R-:W-:Y:S01]  /*30a0*/  HMMA.16816.F32 R24, R16.reuse, R8, R92 ;  /* 0x000000081018723c */ /* 0x040fe2000000185c */
[----:B------:R-:W-:Y:S02]  /*30b0*/  FSEL R165, R43, -INF , !P4 ;  /* 0xff8000002ba57808 */ /* 0x000fe40006000000 */
[----:B------:R-:W-:Y:S02]  /*30c0*/  FSEL R162, R41, -INF , !P4 ;  /* 0xff80000029a27808 */ /* 0x000fe40006000000 */
[----:B------:R-:W-:Y:S01]  /*30d0*/  FSEL R38, R38, -INF , !P3 ;  /* 0xff80000026267808 */ /* 0x000fe20005800000 */
[----:B------:R-:W-:Y:S01]  /*30e0*/  HMMA.16816.F32 R12, R16, R4, R80 ;  /* 0x00000004100c723c */ /* 0x000fe20000001850 */
[----:B------:R-:W-:-:S02]  /*30f0*/  FSEL R31, R36, -INF , !P3 ;  /* 0xff800000241f7808 */ /* 0x000fc40005800000 */
[----:B------:R-:W-:Y:S02]  /*3100*/  FSEL R163, R46, -INF , !P3 ;  /* 0xff8000002ea37808 */ /* 0x000fe40005800000 */
[----:B------:R-:W-:Y:S01]  /*3110*/  FSEL R161, R44, -INF , !P3 ;  /* 0xff8000002ca17808 */ /* 0x000fe20005800000 */
[C---:B------:R-:W-:Y:S01]  /*3120*/  HMMA.16816.F32 R40, R16.reuse, R6, R76 ;  /* 0x000000061028723c */ /* 0x040fe2000000184c */
[C---:B------:R-:W-:Y:S01]  /*3130*/  VIADD R4, R0.reuse, 0x30 ;  /* 0x0000003000047836 */ /* 0x040fe20000000000 */
[----:B------:R-:W-:Y:S01]  /*3140*/  FSEL R29, R37, -INF , !P2 ;  /* 0xff800000251d7808 */ /* 0x000fe20005000000 */
[----:B------:R-:W-:Y:S01]  /*3150*/  VIADD R5, R0, 0x31 ;  /* 0x0000003100057836 */ /* 0x000fe20000000000 */
[----:B------:R-:W-:Y:S02]  /*3160*/  FSEL R189, R35, -INF , !P0 ;  /* 0xff80000023bd7808 */ /* 0x000fe40004000000 */
[----:B------:R-:W-:Y:S01]  /*3170*/  ISETP.GE.AND P4, PT, R4, UR13, PT ;  /* 0x0000000d04007c0c */ /* 0x000fe2000bf86270 */
[----:B------:R-:W-:Y:S01]  /*3180*/  HMMA.16816.F32 R16, R16, R10, R72 ;  /* 0x0000000a1010723c */ /* 0x000fe20000001848 */
[----:B------:R-:W-:-:S02]  /*3190*/  FMNMX.FTZ R4, R56, R57, !PT ;  /* 0x0000003938047209 */ /* 0x000fc40007810000 */
[----:B------:R-:W-:Y:S01]  /*31a0*/  ISETP.GE.AND P3, PT, R5, UR13, PT ;  /* 0x0000000d05007c0c */ /* 0x000fe2000bf66270 */
[----:B------:R-:W-:Y:S01]  /*31b0*/  VIADD R5, R0, 0x38 ;  /* 0x0000003800057836 */ /* 0x000fe20000000000 */
[----:B------:R-:W-:Y:S02]  /*31c0*/  FMNMX.FTZ R4, R48, R4, !PT ;  /* 0x0000000430047209 */ /* 0x000fe40007810000 */
[----:B------:R-:W-:Y:S02]  /*31d0*/  FSEL R180, R33, -INF , !P0 ;  /* 0xff80000021b47808 */ /* 0x000fe40004000000 */
[----:B------:R-:W-:Y:S02]  /*31e0*/  FMNMX.FTZ R4, R28, R4, !PT ;  /* 0x000000041c047209 */ /* 0x000fe40007810000 */
[----:B------:R-:W-:Y:S02]  /*31f0*/  FSEL R175, R15, -INF , !P0 ;  /* 0xff8000000faf7808 */ /* 0x000fe40004000000 */
[----:B------:R-:W-:-:S02]  /*3200*/  FMNMX.FTZ R4, R85, R4, !PT ;  /* 0x0000000455047209 */ /* 0x000fc40007810000 */
[----:B------:R-:W-:Y:S02]  /*3210*/  FSEL R173, R13, -INF , !P0 ;  /* 0xff8000000dad7808 */ /* 0x000fe40004000000 */
[----:B------:R-:W-:Y:S02]  /*3220*/  FMNMX.FTZ R4, R84, R4, !PT ;  /* 0x0000000454047209 */ /* 0x000fe40007810000 */
[----:B------:R-:W-:Y:S02]  /*3230*/  PLOP3.LUT P0, PT, PT, PT, UP0, 0x80, 0x0 ;  /* 0x000000000000781c */ /* 0x000fe40003f0f008 */
[----:B------:R-:W-:Y:S02]  /*3240*/  FMNMX.FTZ R4, R31, R4, !PT ;  /* 0x000000041f047209 */ /* 0x000fe40007810000 */
[----:B------:R-:W-:Y:S02]  /*3250*/  FSEL R39, R39, -INF , !P2 ;  /* 0xff80000027277808 */ /* 0x000fe40005000000 */
[----:B------:R-:W-:-:S02]  /*3260*/  FSEL R159, R47, -INF , !P2 ;  /* 0xff8000002f9f7808 */ /* 0x000fc40005000000 */
[----:B------:R-:W-:Y:S01]  /*3270*/  FSEL R156, R45, -INF , !P2 ;  /* 0xff8000002d9c7808 */ /* 0x000fe20005000000 */
[----:B------:R-:W-:Y:S01]  /*3280*/  BAR.SYNC.DEFER_BLOCKING 0x0 ;  /* 0x0000000000007b1d */ /* 0x000fe20000010000 */
[----:B------:R-:W-:Y:S02]  /*3290*/  ISETP.GE.AND P2, PT, R5, UR13, PT ;  /* 0x0000000d05007c0c */ /* 0x000fe4000bf46270 */
[----:B------:R-:W-:Y:S02]  /*32a0*/  FSEL R188, R32, -INF , !P1 ;  /* 0xff80000020bc7808 */ /* 0x000fe40004800000 */
[----:B------:R-:W-:Y:S02]  /*32b0*/  FMNMX.FTZ R5, R29, R4, !PT ;  /* 0x000000041d057209 */ /* 0x000fe40007810000 */
[----:B------:R-:W-:Y:S02]  /*32c0*/  FMNMX.FTZ R4, R58, R59, !PT ;  /* 0x0000003b3a047209 */ /* 0x000fe40007810000 */
[----:B------:R-:W-:-:S02]  /*32d0*/  FMNMX.FTZ R5, R188, R5, !PT ;  /* 0x00000005bc057209 */ /* 0x000fc40007810000 */
[----:B------:R-:W-:Y:S02]  /*32e0*/  FSEL R181, R52, -INF , !P6 ;  /* 0xff80000034b57808 */ /* 0x000fe40007000000 */
[----:B------:R-:W-:Y:S02]  /*32f0*/  FMNMX.FTZ R4, R50, R4, !PT ;  /* 0x0000000432047209 */ /* 0x000fe40007810000 */
[----:B------:R-:W-:Y:S02]  /*3300*/  FMNMX.FTZ R5, R180, R5, !PT ;  /* 0x00000005b4057209 */ /* 0x000fe40007810000 */
[----:B------:R-:W-:Y:S02]  /*3310*/  FSEL R174, R12, -INF , !P1 ;  /* 0xff8000000cae7808 */ /* 0x000fe40004800000 */
[----:B------:R-:W-:Y:S02]  /*3320*/  FSEL R183, R14, -INF , !P1 ;  /* 0xff8000000eb77808 */ /* 0x000fe40004800000 */
[----:B------:R-:W-:-:S02]  /*3330*/  FSEL R190, R34, -INF , !P1 ;  /* 0xff80000022be7808 */ /* 0x000fc40004800000 */
[----:B------:R-:W-:Y:S02]  /*3340*/  FSEL R182, R53, -INF , !P5 ;  /* 0xff80000035b67808 */ /* 0x000fe40006800000 */
[----:B------:R-:W-:Y:S02]  /*3350*/  FMNMX.FTZ R12, R30, R4, !PT ;  /* 0x000000041e0c7209 */ /* 0x000fe40007810000 */
[----:B------:R-:W-:Y:S01]  /*3360*/  FMNMX.FTZ R13, R181, R5, !PT ;  /* 0x00000005b50d7209 */ /* 0x000fe20007810000 */
[----:B------:R-:W-:Y:S06]  /*3370*/  @!P0 BRA `(.L_x_5) ;  /* 0x0000000000748947 */ /* 0x000fec0003800000 */
[----:B------:R-:W-:Y:S02]  /*3380*/  ULEA.HI.SX32 UR7, UR12, 0xfffffffe, 0x1a ;  /* 0xfffffffe0c077891 */ /* 0x000fe4000f8fd23f */
[----:B------:R-:W-:Y:S02]  /*3390*/  USHF.L.U32 UR18, UR10, 0x5, URZ ;  /* 0x000000050a127899 */ /* 0x000fe4000800063f */
[----:B------:R-:W-:Y:S02]  /*33a0*/  USHF.R.S32.HI UR6, URZ, 0x1f, UR7 ;  /* 0x0000001f3f067899 */ /* 0x000fe40008011407 */
[----:B------:R-:W-:Y:S01]  /*33b0*/  UIMAD UR23, UR23, UR7, URZ ;  /* 0x00000007171772a4 */ /* 0x000fe2000f8e023f */
[----:B------:R-:W-:Y:S01]  /*33c0*/  IMAD.WIDE.U32 R4, R154, UR7, R166 ;  /* 0x000000079a047c25 */ /* 0x000fe2000f8e00a6 */
[----:B------:R-:W-:Y:S02]  /*33d0*/  USHF.L.U64.HI UR10, UR10, 0x5, UR11 ;  /* 0x000000050a0a7899 */ /* 0x000fe4000801020b */
[----:B------:R-:W-:-:S03]  /*33e0*/  UIMAD UR23, UR6, UR24, UR23 ;  /* 0x00000018061772a4 */ /* 0x000fc6000f8e0217 */
[----:B------:R-:W-:Y:S02]  /*33f0*/  ULDC.64 UR6, c[0x0][0x218] ;  /* 0x0000860000067ab9 */ /* 0x000fe40000000a00 */
[----:B------:R-:W-:Y:S01]  /*3400*/  LEA R8, P1, R4, UR6, 0x1 ;  /* 0x0000000604087c11 */ /* 0x000fe2000f8208ff */
[----:B------:R-:W-:-:S05]  /*3410*/  VIADD R5, R5, UR23 ;  /* 0x0000001705057c36 */ /* 0x000fca0008000000 */
[----:B------:R-:W-:Y:S02]  /*3420*/  LEA.HI.X R9, R4, UR7, R5, 0x1, P1 ;  /* 0x0000000704097c11 */ /* 0x000fe400088f0c05 */
[----:B------:R-:W-:-:S03]  /*3430*/  IADD3 R6, P1, R8, UR18, RZ ;  /* 0x0000001208067c10 */ /* 0x000fc6000ff3e0ff */
[----:B------:R-:W-:Y:S01]  /*3440*/  @!PT LDS RZ, [RZ] ;  /* 0x00000000fffff984 */ /* 0x000fe20000000800 */
[----:B------:R-:W-:Y:S01]  /*3450*/  @!PT LDS RZ, [RZ] ;  /* 0x00000000fffff984 */ /* 0x000fe20000000800 */
[----:B------:R-:W-:Y:S01]  /*3460*/  @!PT LDS RZ, [RZ] ;  /* 0x00000000fffff984 */ /* 0x000fe20000000800 */
[----:B------:R1:W-:Y:S01]  /*3470*/  LDGSTS.E.BYPASS.LTC128B.128 [R246+0x8000], desc[UR16][R8.64] ;  /* 0x0800000008f67fae */ /* 0x0003e2000b901d50 */
[----:B------:R-:W-:Y:S02]  /*3480*/  IADD3.X R7, R9, UR10, RZ, P1, !PT ;  /* 0x0000000a09077c10 */ /* 0x000fe40008ffe4ff */
[----:B------:R-:W-:Y:S01]  /*3490*/  IADD3 R4, P1, R6, UR18, RZ ;  /* 0x0000001206047c10 */ /* 0x000fe2000ff3e0ff */
[----:B------:R1:W-:Y:S03]  /*34a0*/  LDGSTS.E.BYPASS.LTC128B.128 [R246+0xa000], desc[UR16][R8.64+0x80] ;  /* 0x0a00008008f67fae */ /* 0x0003e6000b901d50 */
[----:B------:R-:W-:Y:S01]  /*34b0*/  IADD3.X R5, R7, UR10, RZ, P1, !PT ;  /* 0x0000000a07057c10 */ /* 0x000fe20008ffe4ff */
[----:B------:R1:W-:Y:S01]  /*34c0*/  LDGSTS.E.BYPASS.LTC128B.128 [R246+0x8800], desc[UR16][R6.64] ;  /* 0x0880000006f67fae */ /* 0x0003e2000b901d50 */
[----:B------:R-:W-:-:S03]  /*34d0*/  IADD3 R10, P1, R4, UR18, RZ ;  /* 0x00000012040a7c10 */ /* 0x000fc6000ff3e0ff */
[----:B------:R1:W-:Y:S01]  /*34e0*/  LDGSTS.E.BYPASS.LTC128B.128 [R246+0xa800], desc[UR16][R6.64+0x80] ;  /* 0x0a80008006f67fae */ /* 0x0003e2000b901d50 */
[----:B------:R-:W-:-:S03]  /*34f0*/  IADD3.X R11, R5, UR10, RZ, P1, !PT ;  /* 0x0000000a050b7c10 */ /* 0x000fc60008ffe4ff */
[----:B------:R1:W-:Y:S04]  /*3500*/  LDGSTS.E.BYPASS.LTC128B.128 [R246+0x9000], desc[UR16][R4.64] ;  /* 0x0900000004f67fae */ /* 0x0003e8000b901d50 */
[----:B------:R1:W-:Y:S04]  /*3510*/  LDGSTS.E.BYPASS.LTC128B.128 [R246+0xb000], desc[UR16][R4.64+0x80] ;  /* 0x0b00008004f67fae */ /* 0x0003e8000b901d50 */
[----:B------:R1:W-:Y:S04]  /*3520*/  LDGSTS.E.BYPASS.LTC128B.128 [R246+0x9800], desc[UR16][R10.64] ;  /* 0x098000000af67fae */ /* 0x0003e8000b901d50 */
[----:B------:R1:W-:Y:S04]  /*3530*/  LDGSTS.E.BYPASS.LTC128B.128 [R246+0xb800], desc[UR16][R10.64+0x80] ;  /* 0x0b8000800af67fae */ /* 0x0003e8000b901d50 */
[----:B------:R-:W0:Y:S02]  /*3540*/  LDGDEPBAR ;  /* 0x00000000000079af */ /* 0x000e240000000000 */
.L_x_5:
[----:B-1----:R-:W-:Y:S01]  /*3550*/  FMNMX.FTZ R4, R96, R12, !PT ;  /* 0x0000000c60047209 */ /* 0x002fe20007810000 */
[----:B------:R-:W-:Y:S01]  /*3560*/  ULDC UR6, c[0x0][0x2ec] ;  /* 0x0000bb0000067ab9 */ /* 0x000fe20000000800 */
[----:B------:R-:W-:Y:S01]  /*3570*/  FSEL R179, R60, -INF , !P4 ;  /* 0xff8000003cb37808 */ /* 0x000fe20006000000 */
[----:B------:R-:W-:Y:S01]  /*3580*/  STL [R1+0x4c], R238 ;  /* 0x00004cee01007387 */ /* 0x000fe20000100800 */
[----:B------:R-:W-:Y:S02]  /*3590*/  FMNMX.FTZ R5, R182, R13, !PT ;  /* 0x0000000db6057209 */ /* 0x000fe40007810000 */
[----:B------:R-:W-:Y:S01]  /*35a0*/  IADD3 R6, R0, 0x39, RZ ;  /* 0x0000003900067810 */ /* 0x000fe20007ffe0ff */
[----:B------:R-:W-:Y:S01]  /*35b0*/  STL [R1+0x48], R246 ;  /* 0x000048f601007387 */ /* 0x000fe20000100800 */
[----:B------:R-:W-:Y:S02]  /*35c0*/  FMNMX.FTZ R0, R91, R4, !PT ;  /* 0x000000045b007209 */ /* 0x000fe40007810000 */
[----:B------:R-:W-:Y:S01]  /*35d0*/  FSEL R249, R61, -INF , !P3 ;  /* 0xff8000003df97808 */ /* 0x000fe20005800000 */
[----:B------:R-:W-:Y:S01]  /*35e0*/  STL [R1+0x44], R237 ;  /* 0x000044ed01007387 */ /* 0x000fe20000100800 */
[----:B------:R-:W-:-:S02]  /*35f0*/  FMNMX.FTZ R4, R179, R5, !PT ;  /* 0x00000005b3047209 */ /* 0x000fc40007810000 */
[----:B------:R-:W-:Y:S01]  /*3600*/  FMNMX.FTZ R0, R38, R0, !PT ;  /* 0x0000000026007209 */ /* 0x000fe20007810000 */
[----:B------:R-:W-:Y:S01]  /*3610*/  STL [R1+0x40], R236 ;  /* 0x000040ec01007387 */ /* 0x000fe20000100800 */
[----:B------:R-:W-:Y:S02]  /*3620*/  ISETP.GE.AND P1, PT, R6, UR13, PT ;  /* 0x0000000d06007c0c */ /* 0x000fe4000bf26270 */
[----:B------:R-:W-:Y:S01]  /*3630*/  FSEL R252, R20, -INF , !P2 ;  /* 0xff80000014fc7808 */ /* 0x000fe20005000000 */
[----:B------:R-:W-:Y:S01]  /*3640*/  STL [R1+0x3c], R235 ;  /* 0x00003ceb01007387 */ /* 0x000fe20000100800 */
[----:B------:R-:W-:Y:S02]  /*3650*/  FMNMX.FTZ R4, R249, R4, !PT ;  /* 0x00000004f9047209 */ /* 0x000fe40007810000 */
[----:B------:R-:W-:Y:S01]  /*3660*/  FMNMX.FTZ R0, R39, R0, !PT ;  /* 0x0000000027007209 */ /* 0x000fe20007810000 */
[----:B------:R-:W-:Y:S01]  /*3670*/  STL [R1+0x38], R234 ;  /* 0x000038ea01007387 */ /* 0x000fe20000100800 */
[----:B------:R-:W-:-:S02]  /*3680*/  FSEL R245, R21, -INF , !P1 ;  /* 0xff80000015f57808 */ /* 0x000fc40004800000 */
[----:B------:R-:W-:Y:S01]  /*3690*/  FMNMX.FTZ R4, R252, R4, !PT ;  /* 0x00000004fc047209 */ /* 0x000fe20007810000 */
[----:B------:R-:W-:Y:S01]  /*36a0*/  STL [R1+0x34], R233 ;  /* 0x000034e901007387 */ /* 0x000fe20000100800 */
[----:B------:R-:W-:Y:S02]  /*36b0*/  FMNMX.FTZ R5, R65, R64, !PT ;  /* 0x0000004041057209 */ /* 0x000fe40007810000 */
[----:B------:R-:W-:Y:S01]  /*36c0*/  FMNMX.FTZ R0, R190, R0, !PT ;  /* 0x00000000be007209 */ /* 0x000fe20007810000 */
[----:B------:R-:W-:Y:S01]  /*36d0*/  STL [R1+0x30], R232 ;  /* 0x000030e801007387 */ /* 0x000fe20000100800 */
[----:B------:R-:W-:Y:S02]  /*36e0*/  FMNMX.FTZ R7, R245, R4, !PT ;  /* 0x00000004f5077209 */ /* 0x000fe40007810000 */
[----:B------:R-:W-:Y:S01]  /*36f0*/  FMNMX.FTZ R4, R68, R5, !PT ;  /* 0x0000000544047209 */ /* 0x000fe20007810000 */
[----:B------:R-:W-:Y:S01]  /*3700*/  STL [R1+0x2c], R171 ;  /* 0x00002cab01007387 */ /* 0x000fe20000100800 */
[----:B------:R-:W-:-:S02]  /*3710*/  FSEL R172, R54, -INF , !P6 ;  /* 0xff80000036ac7808 */ /* 0x000fc40007000000 */
[----:B------:R-:W-:Y:S01]  /*3720*/  FMNMX.FTZ R0, R189, R0, !PT ;  /* 0x00000000bd007209 */ /* 0x000fe20007810000 */
[----:B------:R-:W1:Y:S01]  /*3730*/  SHFL.BFLY PT, R8, R7, 0x2, 0x1f ;  /* 0x0c401f0007087f89 */ /* 0x000e6200000e0000 */
[----:B------:R-:W-:Y:S02]  /*3740*/  FMNMX.FTZ R4, R86, R4, !PT ;  /* 0x0000000456047209 */ /* 0x000fe40007810000 */
[----:B------:R-:W-:Y:S02]  /*3750*/  FSEL R170, R55, -INF , !P5 ;  /* 0xff80000037aa7808 */ /* 0x000fe40006800000 */
[----:B------:R-:W-:Y:S02]  /*3760*/  FMNMX.FTZ R0, R172, R0, !PT ;  /* 0x00000000ac007209 */ /* 0x000fe40007810000 */
[----:B------:R-:W-:Y:S02]  /*3770*/  FMNMX.FTZ R4, R157, R4, !PT ;  /* 0x000000049d047209 */ /* 0x000fe40007810000 */
[----:B------:R-:W-:-:S02]  /*3780*/  FSEL R239, R62, -INF , !P4 ;  /* 0xff8000003eef7808 */ /* 0x000fc40006000000 */
[----:B------:R-:W-:Y:S02]  /*3790*/  FMNMX.FTZ R0, R170, R0, !PT ;  /* 0x00000000aa007209 */ /* 0x000fe40007810000 */
[----:B------:R-:W-:Y:S02]  /*37a0*/  FMNMX.FTZ R4, R162, R4, !PT ;  /* 0x00000004a2047209 */ /* 0x000fe40007810000 */
[----:B------:R-:W-:Y:S02]  /*37b0*/  FSEL R244, R63, -INF , !P3 ;  /* 0xff8000003ff47808 */ /* 0x000fe40005800000 */
[----:B------:R-:W-:Y:S02]  /*37c0*/  FMNMX.FTZ R0, R239, R0, !PT ;  /* 0x00000000ef007209 */ /* 0x000fe40007810000 */
[----:B------:R-:W-:Y:S02]  /*37d0*/  FMNMX.FTZ R4, R161, R4, !PT ;  /* 0x00000004a1047209 */ /* 0x000fe40007810000 */
[----:B------:R-:W-:-:S02]  /*37e0*/  FSEL R247, R22, -INF , !P2 ;  /* 0xff80000016f77808 */ /* 0x000fc40005000000 */
[----:B------:R-:W-:Y:S02]  /*37f0*/  FMNMX.FTZ R0, R244, R0, !PT ;  /* 0x00000000f4007209 */ /* 0x000fe40007810000 */
[----:B------:R-:W-:Y:S01]  /*3800*/  FMNMX.FTZ R5, R156, R4, !PT ;  /* 0x000000049c057209 */ /* 0x000fe20007810000 */
[----:B------:R-:W-:Y:S01]  /*3810*/  STL [R1+0x58], R247 ;  /* 0x000058f701007387 */ /* 0x000fe20000100800 */
[----:B------:R-:W-:Y:S02]  /*3820*/  FSEL R32, R23, -INF , !P1 ;  /* 0xff80000017207808 */ /* 0x000fe40004800000 */
[----:B------:R-:W-:Y:S02]  /*3830*/  FMNMX.FTZ R0, R247, R0, !PT ;  /* 0x00000000f7007209 */ /* 0x000fe40007810000 */
[----:B------:R-:W-:Y:S02]  /*3840*/  FMNMX.FTZ R4, R88, R87, !PT ;  /* 0x0000005758047209 */ /* 0x000fe40007810000 */
[----:B------:R-:W-:-:S02]  /*3850*/  FMNMX.FTZ R5, R174, R5, !PT ;  /* 0x00000005ae057209 */ /* 0x000fc40007810000 */
[----:B------:R-:W-:Y:S02]  /*3860*/  FMNMX.FTZ R6, R32, R0, !PT ;  /* 0x0000000020067209 */ /* 0x000fe40007810000 */
[----:B------:R-:W-:Y:S02]  /*3870*/  FMNMX.FTZ R0, R90, R4, !PT ;  /* 0x000000045a007209 */ /* 0x000fe40007810000 */
[----:B------:R-:W-:Y:S02]  /*3880*/  FMNMX.FTZ R4, R173, R5, !PT ;  /* 0x00000005ad047209 */ /* 0x000fe40007810000 */
[----:B-1----:R-:W-:Y:S01]  /*3890*/  FMNMX.FTZ R7, R7, R8, !PT ;  /* 0x0000000807077209 */ /* 0x002fe20007810000 */
[----:B------:R-:W1:Y:S01]  /*38a0*/  SHFL.BFLY PT, R5, R6, 0x2, 0x1f ;  /* 0x0c401f0006057f89 */ /* 0x000e6200000e0000 */
[----:B------:R-:W-:Y:S02]  /*38b0*/  FSEL R160, R40, -INF , !P6 ;  /* 0xff80000028a07808 */ /* 0x000fe40007000000 */
[----:B------:R-:W-:Y:S01]  /*38c0*/  FMNMX.FTZ R0, R89, R0, !PT ;  /* 0x0000000059007209 */ /* 0x000fe20007810000 */
[----:B------:R-:W2:Y:S01]  /*38d0*/  SHFL.BFLY PT, R8, R7, 0x1, 0x1f ;  /* 0x0c201f0007087f89 */ /* 0x000ea200000e0000 */
        /* <DEDUP_REMOVED lines=15> */
[----:B-1----:R-:W-:Y:S02]  /*39d0*/  FMNMX.FTZ R6, R6, R5, !PT ;  /* 0x0000000506067209 */ /* 0x002fe40007810000 */
[----:B------:R-:W-:Y:S02]  /*39e0*/  FMNMX.FTZ R5, R200, R4, !PT ;  /* 0x00000004c8057209 */ /* 0x000fe40007810000 */
[----:B------:R-:W-:Y:S01]  /*39f0*/  FSEL R15, R42, -INF , !P6 ;  /* 0xff8000002a0f7808 */ /* 0x000fe20007000000 */
[----:B------:R-:W-:Y:S01]  /*3a00*/  SHFL.BFLY PT, R164, R6, 0x1, 0x1f ;  /* 0x0c201f0006a47f89 */ /* 0x000fe200000e0000 */
[----:B------:R-:W-:-:S02]  /*3a10*/  FMNMX.FTZ R0, R175, R0, !PT ;  /* 0x00000000af007209 */ /* 0x000fc40007810000 */
[----:B--2---:R-:W-:Y:S02]  /*3a20*/  FMNMX.FTZ R166, R7, R8, !PT ;  /* 0x0000000807a67209 */ /* 0x004fe40007810000 */
[----:B------:R-:W-:Y:S01]  /*3a30*/  FSEL R14, R43, -INF , !P5 ;  /* 0xff8000002b0e7808 */ /* 0x000fe20006800000 */
[----:B------:R-:W1:Y:S01]  /*3a40*/  SHFL.BFLY PT, R7, R5, 0x2, 0x1f ;  /* 0x0c401f0005077f89 */ /* 0x000e6200000e0000 */
[----:B------:R-:W-:Y:S01]  /*3a50*/  FMNMX.FTZ R0, R15, R0, !PT ;  /* 0x000000000f007209 */ /* 0x000fe20007810000 */
[----:B------:R-:W-:Y:S01]  /*3a60*/  FMUL.FTZ R13, R166, UR6 ;  /* 0x00000006a60d7c20 */ /* 0x000fe20008410000 */
[----:B------:R-:W-:Y:S01]  /*3a70*/  FSEL R199, R26, -INF , !P4 ;  /* 0xff8000001ac77808 */ /* 0x000fe20006000000 */
[----:B------:R-:W-:Y:S01]  /*3a80*/  STL [R1+0x50], R166 ;  /* 0x000050a601007387 */ /* 0x000fe20000100800 */
[----:B------:R-:W-:Y:S02]  /*3a90*/  FMNMX.FTZ R0, R14, R0, !PT ;  /* 0x000000000e007209 */ /* 0x000fe40007810000 */
[----:B------:R-:W-:-:S02]  /*3aa0*/  FSEL R198, R27, -INF , !P3 ;  /* 0xff8000001bc67808 */ /* 0x000fc40005800000 */
[----:B------:R-:W-:Y:S02]  /*3ab0*/  FMNMX.FTZ R0, R199, R0, !PT ;  /* 0x00000000c7007209 */ /* 0x000fe40007810000 */
[----:B------:R-:W-:Y:S02]  /*3ac0*/  FSEL R197, R18, -INF , !P2 ;  /* 0xff80000012c57808 */ /* 0x000fe40005000000 */
[----:B------:R-:W-:Y:S02]  /*3ad0*/  FMNMX.FTZ R4, R198, R0, !PT ;  /* 0x00000000c6047209 */ /* 0x000fe40007810000 */
[----:B------:R-:W-:Y:S02]  /*3ae0*/  FSETP.NEU.FTZ.AND P4, PT, R166, -INF , PT ;  /* 0xff800000a600780b */ /* 0x000fe40003f9d000 */
[----:B------:R-:W-:Y:S02]  /*3af0*/  FSEL R196, R19, -INF , !P1 ;  /* 0xff80000013c47808 */ /* 0x000fe40004800000 */
[----:B------:R-:W-:-:S02]  /*3b00*/  FMNMX.FTZ R4, R197, R4, !PT ;  /* 0x00000004c5047209 */ /* 0x000fc40007810000 */
[----:B------:R-:W-:Y:S02]  /*3b10*/  FSEL R13, R13, RZ, P4 ;  /* 0x000000ff0d0d7208 */ /* 0x000fe40002000000 */
[----:B------:R-:W-:Y:S02]  /*3b20*/  FMNMX.FTZ R4, R196, R4, !PT ;  /* 0x00000004c4047209 */ /* 0x000fe40007810000 */
[----:B-1----:R-:W-:Y:S01]  /*3b30*/  FMNMX.FTZ R5, R5, R7, !PT ;  /* 0x0000000705057209 */ /* 0x002fe20007810000 */
[----:B------:R-:W-:Y:S01]  /*3b40*/  FFMA.FTZ R0, R56, UR6, -R13 ;  /* 0x0000000638007c23 */ /* 0x000fe2000801080d */
[----:B------:R-:W-:Y:S01]  /*3b50*/  FMNMX.FTZ R164, R6, R164, !PT ;  /* 0x000000a406a47209 */ /* 0x000fe20007810000 */
[----:B------:R-:W-:Y:S02]  /*3b60*/  SHFL.BFLY PT, R7, R4, 0x2, 0x1f ;  /* 0x0c401f0004077f89 */ /* 0x000fe400000e0000 */
[----:B------:R1:W-:Y:S01]  /*3b70*/  MUFU.EX2 R236, R0 ;  /* 0x0000000000ec7308 */ /* 0x0003e20000000800 */
[C---:B------:R-:W-:Y:S01]  /*3b80*/  FSETP.NEU.FTZ.AND P1, PT, R164.reuse, -INF , PT ;  /* 0xff800000a400780b */ /* 0x040fe20003f3d000 */
[----:B------:R-:W-:Y:S01]  /*3b90*/  FMUL.FTZ R12, R164, UR6 ;  /* 0x00000006a40c7c20 */ /* 0x000fe20008410000 */
[----:B------:R-:W2:Y:S04]  /*3ba0*/  SHFL.BFLY PT, R8, R5, 0x1, 0x1f ;  /* 0x0c201f0005087f89 */ /* 0x000ea800000e0000 */
[----:B------:R-:W-:Y:S01]  /*3bb0*/  FSEL R12, R12, RZ, P1 ;  /* 0x000000ff0c0c7208 */ /* 0x000fe20000800000 */
[----:B------:R-:W-:Y:S04]  /*3bc0*/  STL [R1+0x54], R164 ;  /* 0x000054a401007387 */ /* 0x000fe80000100800 */
[----:B------:R-:W-:-:S04]  /*3bd0*/  FFMA.FTZ R6, R58, UR6, -R12 ;  /* 0x000000063a067c23 */ /* 0x000fc8000801080c */
[----:B------:R3:W-:Y:S01]  /*3be0*/  MUFU.EX2 R234, R6 ;  /* 0x0000000600ea7308 */ /* 0x0007e20000000800 */
[----:B-1----:R-:W-:-:S07]  /*3bf0*/  FFMA.FTZ R0, R57, UR6, -R13 ;  /* 0x0000000639007c23 */ /* 0x002fce000801080d */
[----:B------:R1:W-:Y:S01]  /*3c00*/  MUFU.EX2 R237, R0 ;  /* 0x0000000000ed7308 */ /* 0x0003e20000000800 */
[----:B--2---:R-:W-:-:S04]  /*3c10*/  FMNMX.FTZ R168, R5, R8, !PT ;  /* 0x0000000805a87209 */ /* 0x004fc80007810000 */
[----:B------:R-:W-:Y:S01]  /*3c20*/  FSETP.NEU.FTZ.AND P1, PT, R168, -INF , PT ;  /* 0xff800000a800780b */ /* 0x000fe20003f3d000 */
[----:B---3--:R-:W-:-:S04]  /*3c30*/  FFMA.FTZ R6, R59, UR6, -R12 ;  /* 0x000000063b067c23 */ /* 0x008fc8000801080c */
[----:B------:R-:W2:Y:S01]  /*3c40*/  MUFU.EX2 R235, R6 ;  /* 0x0000000600eb7308 */ /* 0x000ea20000000800 */
[----:B-1----:R-:W-:-:S07]  /*3c50*/  FFMA.FTZ R0, R48, UR6, -R13 ;  /* 0x0000000630007c23 */ /* 0x002fce000801080d */
[----:B------:R1:W-:Y:S01]  /*3c60*/  MUFU.EX2 R217, R0 ;  /* 0x0000000000d97308 */ /* 0x0003e20000000800 */
[----:B--2---:R-:W-:Y:S01]  /*3c70*/  F2FP.F16.F32.PACK_AB R5, R235, R234 ;  /* 0x000000eaeb05723e */ /* 0x004fe200000000ff */
[----:B-1----:R-:W-:-:S06]  /*3c80*/  FFMA.FTZ R0, R28, UR6, -R13 ;  /* 0x000000061c007c23 */ /* 0x002fcc000801080d */
[----:B------:R1:W2:Y:S02]  /*3c90*/  MUFU.EX2 R216, R0 ;  /* 0x0000000000d87308 */ /* 0x0002a40000000800 */
[----:B-1----:R-:W-:-:S05]  /*3ca0*/  IMAD.IADD R0, R153, 0x1, R152 ;  /* 0x0000000199007824 */ /* 0x002fca00078e0298 */
[----:B------:R-:W-:Y:S02]  /*3cb0*/  LEA R228, R0, UR4, 0x1 ;  /* 0x0000000400e47c11 */ /* 0x000fe4000f8e08ff */
[----:B------:R-:W-:Y:S01]  /*3cc0*/  FMNMX.FTZ R0, R4, R7, !PT ;  /* 0x0000000704007209 */ /* 0x000fe20007810000 */
[--C-:B------:R-:W-:Y:S01]  /*3cd0*/  FFMA.FTZ R4, R30, UR6, -R12.reuse ;  /* 0x000000061e047c23 */ /* 0x100fe2000801080c */
[----:B------:R-:W-:Y:S01]  /*3ce0*/  LEA R229, R3, R228, 0x1 ;  /* 0x000000e403e57211 */ /* 0x000fe200078e08ff */
[----:B------:R-:W-:Y:S01]  /*3cf0*/  FFMA.FTZ R3, R50, UR6, -R12 ;  /* 0x0000000632037c23 */ /* 0x000fe2000801080c */
[C---:B------:R-:W-:Y:S01]  /*3d00*/  IMAD R231, R2.reuse, 0x2, R228 ;  /* 0x0000000202e77824 */ /* 0x040fe200078e02e4 */
[----:B------:R-:W1:Y:S01]  /*3d10*/  SHFL.BFLY PT, R6, R0, 0x1, 0x1f ;  /* 0x0c201f0000067f89 */ /* 0x000e6200000e0000 */
[----:B------:R-:W-:Y:S01]  /*3d20*/  LEA R230, R2, R229, 0x1 ;  /* 0x000000e502e67211 */ /* 0x000fe200078e08ff */
[----:B------:R3:W-:Y:S02]  /*3d30*/  MUFU.EX2 R250, R3 ;  /* 0x0000000300fa7308 */ /* 0x0007e40000000800 */
[----:B------:R-:W4:Y:S04]  /*3d40*/  LDSM.16.MT88.4 R44, [R228+0xc000] ;  /* 0x00c00000e42c783b */ /* 0x000f280000004200 */
[----:B------:R-:W4:Y:S02]  /*3d50*/  LDSM.16.MT88.4 R72, [R230+0xe000] ;  /* 0x00e00000e648783b */ /* 0x000f240000004200 */
[----:B------:R2:W2:Y:S02]  /*3d60*/  MUFU.EX2 R218, R4 ;  /* 0x0000000400da7308 */ /* 0x0004a40000000800 */
[----:B------:R-:W4:Y:S04]  /*3d70*/  LDSM.16.MT88.4 R48, [R229+0xc000] ;  /* 0x00c00000e530783b */ /* 0x000f280000004200 */
[----:B------:R-:W4:Y:S01]  /*3d80*/  LDSM.16.MT88.4 R56, [R231+0xc000] ;  /* 0x00c00000e738783b */ /* 0x000f220000004200 */
[----:B---3--:R-:W-:-:S03]  /*3d90*/  FMUL.FTZ R3, R168, UR6 ;  /* 0x00000006a8037c20 */ /* 0x008fc60008410000 */
[----:B------:R-:W3:Y:S02]  /*3da0*/  LDSM.16.MT88.4 R80, [R230+0xc000] ;  /* 0x00c00000e650783b */ /* 0x000ee40000004200 */
[----:B------:R-:W-:Y:S02]  /*3db0*/  FSEL R2, R3, RZ, P1 ;  /* 0x000000ff03027208 */ /* 0x000fe40000800000 */
[----:B------:R-:W3:Y:S01]  /*3dc0*/  LDSM.16.MT88.4 R76, [R228+0xe000] ;  /* 0x00e00000e44c783b */ /* 0x000ee20000004200 */
[----:B-1----:R-:W-:Y:S02]  /*3dd0*/  FMNMX.FTZ R167, R0, R6, !PT ;  /* 0x0000000600a77209 */ /* 0x002fe40007810000 */
[----:B--2---:R-:W-:Y:S01]  /*3de0*/  F2FP.F16.F32.PACK_AB R4, R237, R236 ;  /* 0x000000eced04723e */ /* 0x004fe200000000ff */
[--C-:B------:R-:W-:Y:S01]  /*3df0*/  FFMA.FTZ R3, R65, UR6, -R2.reuse ;  /* 0x0000000641037c23 */ /* 0x100fe20008010802 */
[C---:B------:R-:W-:Y:S01]  /*3e00*/  FSETP.NEU.FTZ.AND P1, PT, R167.reuse, -INF , PT ;  /* 0xff800000a700780b */ /* 0x040fe20003f3d000 */
[----:B------:R-:W-:Y:S01]  /*3e10*/  FMUL.FTZ R0, R167, UR6 ;  /* 0x00000006a7007c20 */ /* 0x000fe20008410000 */
[----:B------:R-:W-:Y:S01]  /*3e20*/  FFMA.FTZ R8, R68, UR6, -R2 ;  /* 0x0000000644087c23 */ /* 0x000fe20008010802 */
[----:B------:R1:W-:Y:S01]  /*3e30*/  MUFU.EX2 R177, R3 ;  /* 0x0000000300b17308 */ /* 0x0003e20000000800 */
[----:B------:R-:W2:Y:S01]  /*3e40*/  LDSM.16.MT88.4 R68, [R231+0xe000] ;  /* 0x00e00000e744783b */ /* 0x000ea20000004200 */
[----:B------:R-:W-:-:S02]  /*3e50*/  F2FP.F16.F32.PACK_AB R6, R216, R217 ;  /* 0x000000d9d806723e */ /* 0x000fc400000000ff */
[----:B------:R-:W-:Y:S01]  /*3e60*/  FSEL R0, R0, RZ, P1 ;  /* 0x000000ff00007208 */ /* 0x000fe20000800000 */
[----:B------:R-:W-:Y:S01]  /*3e70*/  LDSM.16.MT88.4 R40, [R230+0xe800] ;  /* 0x00e80000e628783b */ /* 0x000fe20000004200 */
[----:B------:R-:W-:Y:S02]  /*3e80*/  F2FP.F16.F32.PACK_AB R7, R218, R250 ;  /* 0x000000fada07723e */ /* 0x000fe400000000ff */
[----:B------:R-:W-:Y:S01]  /*3e90*/  MUFU.EX2 R233, R8 ;  /* 0x0000000800e97308 */ /* 0x000fe20000000800 */
[----:B------:R-:W-:Y:S04]  /*3ea0*/  LDSM.16.MT88.4 R16, [R231+0xc800] ;  /* 0x00c80000e710783b */ /* 0x000fe80000004200 */
[----:B----4-:R-:W-:Y:S01]  /*3eb0*/  HMMA.16816.F32 R152, R4, R44, RZ ;  /* 0x0000002c0498723c */ /* 0x010fe200000018ff */
[----:B------:R-:W-:Y:S01]  /*3ec0*/  LDSM.16.MT88.4 R60, [R230+0xc800] ;  /* 0x00c80000e63c783b */ /* 0x000fe20000004200 */
[----:B-1----:R-:W-:-:S03]  /*3ed0*/  FFMA.FTZ R3, R64, UR6, -R2 ;  /* 0x0000000640037c23 */ /* 0x002fc60008010802 */
[----:B------:R-:W-:Y:S01]  /*3ee0*/  LDSM.16.MT88.4 R24, [R228+0xc800] ;  /* 0x00c80000e418783b */ /* 0x000fe20000004200 */
[C---:B------:R-:W-:Y:S01]  /*3ef0*/  HMMA.16816.F32 R124, R4.reuse, R72, RZ ;  /* 0x00000048047c723c */ /* 0x040fe200000018ff */
[----:B------:R1:W4:Y:S02]  /*3f00*/  MUFU.EX2 R176, R3 ;  /* 0x0000000300b07308 */ /* 0x0003240000000800 */
[----:B------:R-:W2:Y:S03]  /*3f10*/  LDSM.16.MT88.4 R64, [R229+0xe000] ;  /* 0x00e00000e540783b */ /* 0x000ea60000004200 */
[C---:B------:R-:W-:Y:S01]  /*3f20*/  HMMA.16816.F32 R148, R4.reuse, R48, RZ ;  /* 0x000000300494723c */ /* 0x040fe200000018ff */
[----:B------:R-:W-:Y:S05]  /*3f30*/  LDSM.16.MT88.4 R20, [R229+0xc800] ;  /* 0x00c80000e514783b */ /* 0x000fea0000004200 */
[C---:B------:R-:W-:Y:S06]  /*3f40*/  HMMA.16816.F32 R144, R4.reuse, R56, RZ ;  /* 0x000000380490723c */ /* 0x040fec00000018ff */
[----:B---3--:R-:W-:Y:S01]  /*3f50*/  HMMA.16816.F32 R140, R4, R80, RZ ;  /* 0x00000050048c723c */ /* 0x008fe200000018ff */
[----:B-1----:R-:W-:Y:S01]  /*3f60*/  FFMA.FTZ R3, R86, UR6, -R2 ;  /* 0x0000000656037c23 */ /* 0x002fe20008010802 */
[----:B----4-:R-:W-:-:S03]  /*3f70*/  F2FP.F16.F32.PACK_AB R8, R176, R177 ;  /* 0x000000b1b008723e */ /* 0x010fc600000000ff */
[----:B------:R1:W3:Y:S01]  /*3f80*/  MUFU.EX2 R246, R3 ;  /* 0x0000000300f67308 */ /* 0x0002e20000000800 */
[C---:B------:R-:W-:Y:S06]  /*3f90*/  HMMA.16816.F32 R136, R4.reuse, R76, RZ ;  /* 0x0000004c0488723c */ /* 0x040fec00000018ff */
[C---:B--2---:R-:W-:Y:S06]  /*3fa0*/  HMMA.16816.F32 R128, R4.reuse, R68, RZ ;  /* 0x000000440480723c */ /* 0x044fec00000018ff */
[----:B------:R-:W-:Y:S01]  /*3fb0*/  HMMA.16816.F32 R120, R4, R46, RZ ;  /* 0x0000002e0478723c */ /* 0x000fe200000018ff */
[----:B-1----:R-:W-:Y:S01]  /*3fc0*/  FFMA.FTZ R3, R88, UR6, -R0 ;  /* 0x0000000658037c23 */ /* 0x002fe20008010800 */
[----:B---3--:R-:W-:-:S04]  /*3fd0*/  F2FP.F16.F32.PACK_AB R10, R246, R233 ;  /* 0x000000e9f60a723e */ /* 0x008fc800000000ff */
[C---:B------:R-:W-:Y:S01]  /*3fe0*/  HMMA.16816.F32 R116, R4.reuse, R50, RZ ;  /* 0x000000320474723c */ /* 0x040fe200000018ff */
[----:B------:R1:W-:Y:S05]  /*3ff0*/  MUFU.EX2 R185, R3 ;  /* 0x0000000300b97308 */ /* 0x0003ea0000000800 */
[C---:B------:R-:W-:Y:S06]  /*4000*/  HMMA.16816.F32 R132, R4.reuse, R64, RZ ;  /* 0x000000400484723c */ /* 0x040fec00000018ff */
[C---:B------:R-:W-:Y:S06]  /*4010*/  HMMA.16816.F32 R112, R4.reuse, R58, RZ ;  /* 0x0000003a0470723c */ /* 0x040fec00000018ff */
[----:B------:R-:W-:Y:S01]  /*4020*/  HMMA.16816.F32 R108, R4, R82, RZ ;  /* 0x00000052046c723c */ /* 0x000fe200000018ff */
[----:B-1----:R-:W-:-:S04]  /*4030*/  FFMA.FTZ R3, R87, UR6, -R0 ;  /* 0x0000000657037c23 */ /* 0x002fc80008010800 */
[----:B------:R1:W2:Y:S01]  /*4040*/  MUFU.EX2 R184, R3 ;  /* 0x0000000300b87308 */ /* 0x0002a20000000800 */
[C---:B------:R-:W-:Y:S06]  /*4050*/  HMMA.16816.F32 R104, R4.reuse, R78, RZ ;  /* 0x0000004e0468723c */ /* 0x040fec00000018ff */
[----:B------:R-:W-:Y:S01]  /*4060*/  HMMA.16816.F32 R100, R4, R66, RZ ;  /* 0x000000420464723c */ /* 0x000fe200000018ff */
[----:B-1----:R-:W-:Y:S01]  /*4070*/  FFMA.FTZ R3, R90, UR6, -R0 ;  /* 0x000000065a037c23 */ /* 0x002fe20008010800 */
[----:B--2---:R-:W-:-:S03]  /*4080*/  F2FP.F16.F32.PACK_AB R9, R184, R185 ;  /* 0x000000b9b809723e */ /* 0x004fc600000000ff */
[----:B------:R1:W-:Y:S02]  /*4090*/  MUFU.EX2 R232, R3 ;  /* 0x0000000300e87308 */ /* 0x0003e40000000800 */
[----:B-1----:R-:W-:-:S06]  /*40a0*/  FFMA.FTZ R3, R89, UR6, -R0 ;  /* 0x0000000659037c23 */ /* 0x002fcc0008010800 */
[----:B------:R1:W2:Y:S02]  /*40b0*/  MUFU.EX2 R52, R3 ;  /* 0x0000000300347308 */ /* 0x0002a40000000800 */
[----:B-1----:R-:W-:Y:S01]  /*40c0*/  FFMA.FTZ R3, R85, UR6, -R13 ;  /* 0x0000000655037c23 */ /* 0x002fe2000801080d */
[----:B--2---:R-:W-:-:S05]  /*40d0*/  F2FP.F16.F32.PACK_AB R11, R52, R232 ;  /* 0x000000e8340b723e */ /* 0x004fca00000000ff */
[----:B------:R1:W-:Y:S02]  /*40e0*/  MUFU.EX2 R247, R3 ;  /* 0x0000000300f77308 */ /* 0x0003e40000000800 */
[----:B------:R-:W-:Y:S07]  /*40f0*/  HMMA.16816.F32 R92, R8, R44, RZ ;  /* 0x0000002c085c723c */ /* 0x000fee00000018ff */
[----:B------:R-:W-:Y:S02]  /*4100*/  IMAD.MOV.U32 R44, RZ, RZ, R32 ;  /* 0x000000ffff2c7224 */ /* 0x000fe400078e0020 */
[----:B------:R-:W-:Y:S01]  /*4110*/  LDSM.16.MT88.4 R32, [R229+0xe800] ;  /* 0x00e80000e520783b */ /* 0x000fe20000004200 */
[----:B-1----:R-:W-:-:S02]  /*4120*/  FFMA.FTZ R3, R84, UR6, -R13 ;  /* 0x0000000654037c23 */ /* 0x002fc4000801080d */
[C---:B------:R-:W-:Y:S02]  /*4130*/  HMMA.16816.F32 R84, R8.reuse, R48, RZ ;  /* 0x000000300854723c */ /* 0x040fe400000018ff */
[----:B------:R1:W2:Y:S05]  /*4140*/  MUFU.EX2 R241, R3 ;  /* 0x0000000300f17308 */ /* 0x0002aa0000000800 */
[----:B------:R-:W-:Y:S02]  /*4150*/  MOV R48, R52 ;  /* 0x0000003400307202 */ /* 0x000fe40000000f00 */
[----:B------:R-:W-:Y:S07]  /*4160*/  HMMA.16816.F32 R52, R8, R56, RZ ;  /* 0x000000380834723c */ /* 0x000fee00000018ff */
[----:B------:R-:W-:Y:S01]  /*4170*/  IMAD.MOV.U32 R57, RZ, RZ, R185 ;  /* 0x000000ffff397224 */ /* 0x000fe200078e00b9 */
[----:B------:R-:W-:Y:S01]  /*4180*/  MOV R56, R184 ;  /* 0x000000b800387202 */ /* 0x000fe20000000f00 */
[----:B-1----:R-:W-:-:S04]  /*4190*/  FFMA.FTZ R3, R31, UR6, -R13 ;  /* 0x000000061f037c23 */ /* 0x002fc8000801080d */
[----:B------:R1:W-:Y:S02]  /*41a0*/  MUFU.EX2 R238, R3 ;  /* 0x0000000300ee7308 */ /* 0x0003e40000000800 */
[----:B-1----:R-:W-:Y:S02]  /*41b0*/  FFMA.FTZ R3, R29, UR6, -R13 ;  /* 0x000000061d037c23 */ /* 0x002fe4000801080d */
[----:B------:R-:W1:Y:S04]  /*41c0*/  LDSM.16.MT88.4 R28, [R228+0xe800] ;  /* 0x00e80000e41c783b */ /* 0x000e680000004200 */
[----:B------:R3:W4:Y:S02]  /*41d0*/  MUFU.EX2 R178, R3 ;  /* 0x0000000300b27308 */ /* 0x0007240000000800 */
[----:B---3--:R-:W-:-:S02]  /*41e0*/  FFMA.FTZ R3, R96, UR6, -R12 ;  /* 0x0000000660037c23 */ /* 0x008fc4000801080c */
[C---:B------:R-:W-:Y:S04]  /*41f0*/  HMMA.16816.F32 R96, R4.reuse, R70, RZ ;  /* 0x000000460460723c */ /* 0x040fe800000018ff */
[----:B------:R3:W-:Y:S02]  /*4200*/  MUFU.EX2 R251, R3 ;  /* 0x0000000300fb7308 */ /* 0x0007e40000000800 */
[----:B---3--:R-:W-:Y:S02]  /*4210*/  FFMA.FTZ R3, R91, UR6, -R12 ;  /* 0x000000065b037c23 */ /* 0x008fe4000801080c */
[----:B------:R-:W-:Y:S04]  /*4220*/  HMMA.16816.F32 R88, R4, R74, RZ ;  /* 0x0000004a0458723c */ /* 0x000fe800000018ff */
[----:B------:R3:W1:Y:S03]  /*4230*/  MUFU.EX2 R240, R3 ;  /* 0x0000000300f07308 */ /* 0x0006660000000800 */
[----:B--2---:R-:W-:-:S02]  /*4240*/  F2FP.F16.F32.PACK_AB R4, R241, R247 ;  /* 0x000000f7f104723e */ /* 0x004fc400000000ff */
[----:B----4-:R-:W-:Y:S01]  /*4250*/  F2FP.F16.F32.PACK_AB R6, R178, R238 ;  /* 0x000000eeb206723e */ /* 0x010fe200000000ff */
[----:B---3--:R-:W-:Y:S01]  /*4260*/  FFMA.FTZ R3, R38, UR6, -R12 ;  /* 0x0000000626037c23 */ /* 0x008fe2000801080c */
[----:B-1----:R-:W-:-:S03]  /*4270*/  F2FP.F16.F32.PACK_AB R5, R240, R251 ;  /* 0x000000fbf005723e */ /* 0x002fc600000000ff */
[----:B------:R1:W-:Y:S02]  /*4280*/  MUFU.EX2 R166, R3 ;  /* 0x0000000300a67308 */ /* 0x0003e40000000800 */
[----:B-1----:R-:W-:Y:S02]  /*4290*/  FFMA.FTZ R3, R39, UR6, -R12 ;  /* 0x0000000627037c23 */ /* 0x002fe4000801080c */
[----:B------:R-:W1:Y:S04]  /*42a0*/  LDSM.16.MT88.4 R36, [R231+0xe800] ;  /* 0x00e80000e724783b */ /* 0x000e680000004200 */
[----:B------:R2:W3:Y:S02]  /*42b0*/  MUFU.EX2 R171, R3 ;  /* 0x0000000300ab7308 */ /* 0x0004e40000000800 */
[----:B--2---:R-:W-:Y:S01]  /*42c0*/  FFMA.FTZ R3, R157, UR6, -R2 ;  /* 0x000000069d037c23 */ /* 0x004fe20008010802 */
[----:B---3--:R-:W-:-:S05]  /*42d0*/  F2FP.F16.F32.PACK_AB R7, R171, R166 ;  /* 0x000000a6ab07723e */ /* 0x008fca00000000ff */
[----:B------:R2:W-:Y:S02]  /*42e0*/  MUFU.EX2 R191, R3 ;  /* 0x0000000300bf7308 */ /* 0x0005e40000000800 */
[C---:B------:R-:W-:Y:S06]  /*42f0*/  HMMA.16816.F32 R124, R4.reuse, R40, R124 ;  /* 0x00000028047c723c */ /* 0x040fec000000187c */
[C---:B------:R-:W-:Y:S06]  /*4300*/  HMMA.16816.F32 R208, R4.reuse, R28, R136 ;  /* 0x0000001c04d0723c */ /* 0x040fec0000001888 */
[----:B------:R-:W-:Y:S01]  /*4310*/  HMMA.16816.F32 R220, R4, R16, R144 ;  /* 0x0000001004dc723c */ /* 0x000fe20000001890 */
[----:B--2---:R-:W-:Y:S01]  /*4320*/  FFMA.FTZ R3, R162, UR6, -R2 ;  /* 0x00000006a2037c23 */ /* 0x004fe20008010802 */
[----:B------:R-:W-:-:S03]  /*4330*/  MOV R162, R176 ;  /* 0x000000b000a27202 */ /* 0x000fc60000000f00 */
[----:B------:R2:W3:Y:S01]  /*4340*/  MUFU.EX2 R243, R3 ;  /* 0x0000000300f37308 */ /* 0x0004e20000000800 */
[C---:B------:R-:W-:Y:S06]  /*4350*/  HMMA.16816.F32 R212, R4.reuse, R60, R140 ;  /* 0x0000003c04d4723c */ /* 0x040fec000000188c */
[----:B------:R-:W-:Y:S01]  /*4360*/  HMMA.16816.F32 R136, R4, R32, R132 ;  /* 0x000000200488723c */ /* 0x000fe20000001884 */
[----:B------:R-:W-:-:S05]  /*4370*/  MOV R157, R125 ;  /* 0x0000007d009d7202 */ /* 0x000fca0000000f00 */
[----:B------:R-:W-:Y:S01]  /*4380*/  HMMA.16816.F32 R152, R4, R24, R152 ;  /* 0x000000180498723c */ /* 0x000fe20000001898 */
[----:B--2---:R-:W-:Y:S01]  /*4390*/  FFMA.FTZ R3, R161, UR6, -R2 ;  /* 0x00000006a1037c23 */ /* 0x004fe20008010802 */
[----:B------:R-:W-:-:S04]  /*43a0*/  IMAD.MOV.U32 R161, RZ, RZ, R177 ;  /* 0x000000ffffa17224 */ /* 0x000fc800078e00b1 */
[C---:B------:R-:W-:Y:S01]  /*43b0*/  HMMA.16816.F32 R148, R4.reuse, R20, R148 ;  /* 0x000000140494723c */ /* 0x040fe20000001894 */
[----:B------:R2:W-:Y:S05]  /*43c0*/  MUFU.EX2 R219, R3 ;  /* 0x0000000300db7308 */ /* 0x0005ea0000000800 */
[C---:B-1----:R-:W-:Y:S06]  /*43d0*/  HMMA.16816.F32 R204, R4.reuse, R36, R128 ;  /* 0x0000002404cc723c */ /* 0x042fec0000001880 */
[C---:B------:R-:W-:Y:S06]  /*43e0*/  HMMA.16816.F32 R184, R4.reuse, R26, R120 ;  /* 0x0000001a04b8723c */ /* 0x040fec0000001878 */
[----:B------:R-:W-:Y:S01]  /*43f0*/  HMMA.16816.F32 R144, R4, R22, R116 ;  /* 0x000000160490723c */ /* 0x000fe20000001874 */
[----:B--2---:R-:W-:Y:S01]  /*4400*/  FFMA.FTZ R3, R156, UR6, -R2 ;  /* 0x000000069c037c23 */ /* 0x004fe20008010802 */
[----:B------:R-:W-:-:S03]  /*4410*/  IMAD.MOV.U32 R156, RZ, RZ, R124 ;  /* 0x000000ffff9c7224 */ /* 0x000fc600078e007c */
[----:B------:R1:W-:Y:S01]  /*4420*/  MUFU.EX2 R164, R3 ;  /* 0x0000000300a47308 */ /* 0x0003e20000000800 */
[C---:B------:R-:W-:Y:S06]  /*4430*/  HMMA.16816.F32 R140, R4.reuse, R18, R112 ;  /* 0x00000012048c723c */ /* 0x040fec0000001870 */
[C---:B------:R-:W-:Y:S06]  /*4440*/  HMMA.16816.F32 R108, R4.reuse, R62, R108 ;  /* 0x0000003e046c723c */ /* 0x040fec000000186c */
[----:B------:R-:W-:Y:S01]  /*4450*/  HMMA.16816.F32 R132, R4, R34, R100 ;  /* 0x000000220484723c */ /* 0x000fe20000001864 */
[----:B-1----:R-:W-:Y:S01]  /*4460*/  FFMA.FTZ R3, R169, UR6, -R0 ;  /* 0x00000006a9037c23 */ /* 0x002fe20008010800 */
[----:B------:R-:W-:-:S04]  /*4470*/  MOV R169, R178 ;  /* 0x000000b200a97202 */ /* 0x000fc80000000f00 */
[C---:B------:R-:W-:Y:S01]  /*4480*/  HMMA.16816.F32 R192, R4.reuse, R38, R96 ;  /* 0x0000002604c0723c */ /* 0x040fe20000001860 */
[----:B------:R1:W-:Y:S05]  /*4490*/  MUFU.EX2 R49, R3 ;  /* 0x0000000300317308 */ /* 0x0003ea0000000800 */
[----:B------:R-:W-:Y:S06]  /*44a0*/  HMMA.16816.F32 R224, R4, R42, R88 ;  /* 0x0000002a04e0723c */ /* 0x000fec0000001858 */
[C---:B------:R-:W-:Y:S06]  /*44b0*/  HMMA.16816.F32 R96, R8.reuse, R50, RZ ;  /* 0x000000320860723c */ /* 0x040fec00000018ff */
[----:B------:R-:W-:Y:S01]  /*44c0*/  HMMA.16816.F32 R88, R8, R80, RZ ;  /* 0x000000500858723c */ /* 0x000fe200000018ff */
[----:B-1----:R-:W-:Y:S01]  /*44d0*/  FFMA.FTZ R3, R165, UR6, -R0 ;  /* 0x00000006a5037c23 */ /* 0x002fe20008010800 */
[----:B------:R-:W-:-:S03]  /*44e0*/  MOV R165, R126 ;  /* 0x0000007e00a57202 */ /* 0x000fc60000000f00 */
[----:B------:R1:W2:Y:S01]  /*44f0*/  MUFU.EX2 R242, R3 ;  /* 0x0000000300f27308 */ /* 0x0002a20000000800 */
[----:B------:R-:W-:Y:S01]  /*4500*/  HMMA.16816.F32 R80, R8, R82, RZ ;  /* 0x000000520850723c */ /* 0x000fe200000018ff */
[----:B-1----:R-:W-:Y:S01]  /*4510*/  FFMA.FTZ R3, R163, UR6, -R0 ;  /* 0x00000006a3037c23 */ /* 0x002fe20008010800 */
[----:B------:R-:W-:-:S05]  /*4520*/  IMAD.MOV.U32 R163, RZ, RZ, R179 ;  /* 0x000000ffffa37224 */ /* 0x000fca00078e00b3 */
[----:B------:R1:W-:Y:S02]  /*4530*/  MUFU.EX2 R248, R3 ;  /* 0x0000000300f87308 */ /* 0x0003e40000000800 */
[----:B-1----:R-:W-:Y:S01]  /*4540*/  FFMA.FTZ R3, R159, UR6, -R0 ;  /* 0x000000069f037c23 */ /* 0x002fe20008010800 */
[----:B------:R-:W-:Y:S02]  /*4550*/  IMAD.MOV.U32 R159, RZ, RZ, R127 ;  /* 0x000000ffff9f7224 */ /* 0x000fe400078e007f */
[----:B------:R-:W-:Y:S03]  /*4560*/  HMMA.16816.F32 R124, R4, R30, R104 ;  /* 0x0000001e047c723c */ /* 0x000fe60000001868 */
[----:B------:R-:W1:Y:S04]  /*4570*/  MUFU.EX2 R45, R3 ;  /* 0x00000003002d7308 */ /* 0x000e680000000800 */
[----:B---3--:R-:W-:Y:S01]  /*4580*/  F2FP.F16.F32.PACK_AB R4, R243, R191 ;  /* 0x000000bff304723e */ /* 0x008fe200000000ff */
[----:B------:R-:W-:Y:S01]  /*4590*/  IMAD.MOV.U32 R107, RZ, RZ, R57 ;  /* 0x000000ffff6b7224 */ /* 0x000fe200078e0039 */
[----:B--2---:R-:W-:-:S02]  /*45a0*/  F2FP.F16.F32.PACK_AB R5, R242, R49 ;  /* 0x00000031f205723e */ /* 0x004fc400000000ff */
[----:B------:R-:W-:Y:S02]  /*45b0*/  F2FP.F16.F32.PACK_AB R6, R164, R219 ;  /* 0x000000dba406723e */ /* 0x000fe400000000ff */
[----:B------:R-:W-:Y:S02]  /*45c0*/  MOV R106, R56 ;  /* 0x00000038006a7202 */ /* 0x000fe40000000f00 */
[----:B------:R-:W-:Y:S01]  /*45d0*/  HMMA.16816.F32 R56, R8, R58, RZ ;  /* 0x0000003a0838723c */ /* 0x000fe200000018ff */
[----:B------:R-:W-:Y:S02]  /*45e0*/  MOV R104, R216 ;  /* 0x000000d800687202 */ /* 0x000fe40000000f00 */
[----:B-1----:R-:W-:Y:S01]  /*45f0*/  F2FP.F16.F32.PACK_AB R7, R45, R248 ;  /* 0x000000f82d07723e */ /* 0x002fe200000000ff */
[----:B------:R-:W-:-:S06]  /*4600*/  FFMA.FTZ R3, R174, UR6, -R2 ;  /* 0x00000006ae037c23 */ /* 0x000fcc0008010802 */
[----:B------:R-:W-:Y:S06]  /*4610*/  HMMA.16816.F32 R128, R4, R16, R52 ;  /* 0x000000100480723c */ /* 0x000fec0000001834 */
[----:B------:R-:W-:Y:S01]  /*4620*/  HMMA.16816.F32 R52, R8, R64, RZ ;  /* 0x000000400834723c */ /* 0x000fe200000018ff */
[----:B------:R-:W-:Y:S01]  /*4630*/  IMAD.MOV.U32 R16, RZ, RZ, R251 ;  /* 0x000000ffff107224 */ /* 0x000fe200078e00fb */
[----:B------:R-:W-:-:S04]  /*4640*/  MOV R17, R171 ;  /* 0x000000ab00117202 */ /* 0x000fc80000000f00 */
[C---:B------:R-:W-:Y:S06]  /*4650*/  HMMA.16816.F32 R176, R4.reuse, R24, R92 ;  /* 0x0000001804b0723c */ /* 0x040fec000000185c */
[----:B------:R-:W-:Y:S01]  /*4660*/  HMMA.16816.F32 R100, R4, R20, R84 ;  /* 0x000000140464723c */ /* 0x000fe20000001854 */
[----:B------:R-:W-:Y:S01]  /*4670*/  IMAD.MOV.U32 R25, RZ, RZ, R163 ;  /* 0x000000ffff197224 */ /* 0x000fe200078e00a3 */
[----:B------:R-:W-:Y:S01]  /*4680*/  MOV R163, R48 ;  /* 0x0000003000a37202 */ /* 0x000fe20000000f00 */
[----:B------:R-:W-:-:S03]  /*4690*/  IMAD.MOV.U32 R24, RZ, RZ, R49 ;  /* 0x000000ffff187224 */ /* 0x000fc600078e0031 */
[----:B------:R-:W-:Y:S01]  /*46a0*/  HMMA.16816.F32 R92, R8, R46, RZ ;  /* 0x0000002e085c723c */ /* 0x000fe200000018ff */
[----:B------:R-:W-:Y:S01]  /*46b0*/  MOV R21, R44 ;  /* 0x0000002c00157202 */ /* 0x000fe20000000f00 */
[----:B------:R-:W-:-:S04]  /*46c0*/  IMAD.MOV.U32 R20, RZ, RZ, R45 ;  /* 0x000000ffff147224 */ /* 0x000fc800078e002d */
[----:B------:R-:W-:Y:S01]  /*46d0*/  HMMA.16816.F32 R120, R4, R32, R52 ;  /* 0x000000200478723c */ /* 0x000fe20000001834 */
[----:B------:R1:W-:Y:S05]  /*46e0*/  MUFU.EX2 R32, R3 ;  /* 0x0000000300207308 */ /* 0x0003ea0000000800 */
[C---:B------:R-:W-:Y:S01]  /*46f0*/  HMMA.16816.F32 R84, R8.reuse, R76, RZ ;  /* 0x0000004c0854723c */ /* 0x040fe200000018ff */
[----:B------:R-:W-:Y:S01]  /*4700*/  IMAD.MOV.U32 R55, RZ, RZ, R249 ;  /* 0x000000ffff377224 */ /* 0x000fe200078e00f9 */
[----:B------:R-:W-:Y:S01]  /*4710*/  MOV R52, R20 ;  /* 0x0000001400347202 */ /* 0x000fe20000000f00 */
[----:B------:R-:W-:Y:S01]  /*4720*/  IMAD.MOV.U32 R54, RZ, RZ, R169 ;  /* 0x000000ffff367224 */ /* 0x000fe200078e00a9 */
[----:B------:R-:W-:Y:S01]  /*4730*/  MOV R53, R25 ;  /* 0x0000001900357202 */ /* 0x000fe20000000f00 */
[----:B------:R-:W-:Y:S01]  /*4740*/  IMAD.MOV.U32 R20, RZ, RZ, R24 ;  /* 0x000000ffff147224 */ /* 0x000fe200078e0018 */
[----:B------:R-:W-:Y:S01]  /*4750*/  HMMA.16816.F32 R48, R8, R68, RZ ;  /* 0x000000440830723c */ /* 0x000fe200000018ff */
[----:B-1----:R-:W-:-:S05]  /*4760*/  FFMA.FTZ R3, R173, UR6, -R2 ;  /* 0x00000006ad037c23 */ /* 0x002fca0008010802 */
[C---:B------:R-:W-:Y:S01]  /*4770*/  HMMA.16816.F32 R44, R8.reuse, R72, RZ ;  /* 0x00000048082c723c */ /* 0x040fe200000018ff */
[----:B------:R1:W2:Y:S05]  /*4780*/  MUFU.EX2 R33, R3 ;  /* 0x0000000300217308 */ /* 0x0002aa0000000800 */
[----:B------:R-:W-:Y:S01]  /*4790*/  HMMA.16816.F32 R76, R8, R78, RZ ;  /* 0x0000004e084c723c */ /* 0x000fe200000018ff */
[----:B------:R-:W-:Y:S02]  /*47a0*/  IMAD.MOV.U32 R73, RZ, RZ, R191 ;  /* 0x000000ffff497224 */ /* 0x000fe400078e00bf */
[----:B------:R-:W-:-:S03]  /*47b0*/  IMAD.MOV.U32 R72, RZ, RZ, R217 ;  /* 0x000000ffff487224 */ /* 0x000fc600078e00d9 */
[C---:B------:R-:W-:Y:S06]  /*47c0*/  HMMA.16816.F32 R64, R8.reuse, R66, RZ ;  /* 0x000000420840723c */ /* 0x040fec00000018ff */
[----:B------:R-:W-:Y:S01]  /*47d0*/  HMMA.16816.F32 R68, R8, R70, RZ ;  /* 0x000000460844723c */ /* 0x000fe200000018ff */
[----:B-1----:R-:W-:-:S05]  /*47e0*/  FFMA.FTZ R3, R160, UR6, -R2 ;  /* 0x00000006a0037c23 */ /* 0x002fca0008010802 */
[----:B------:R-:W-:Y:S06]  /*47f0*/  HMMA.16816.F32 R8, R8, R74, RZ ;  /* 0x0000004a0808723c */ /* 0x000fec00000018ff */
[C---:B------:R-:W-:Y:S01]  /*4800*/  HMMA.16816.F32 R116, R4.reuse, R28, R84 ;  /* 0x0000001c0474723c */ /* 0x040fe20000001854 */
[----:B------:R-:W-:Y:S01]  /*4810*/  MOV R75, R218 ;  /* 0x000000da004b7202 */ /* 0x000fe20000000f00 */
[----:B------:R-:W-:Y:S01]  /*4820*/  IMAD.MOV.U32 R74, RZ, RZ, R219 ;  /* 0x000000ffff4a7224 */ /* 0x000fe200078e00db */
[----:B------:R1:W-:Y:S03]  /*4830*/  MUFU.EX2 R218, R3 ;  /* 0x0000000300da7308 */ /* 0x0003e60000000800 */
[----:B------:R-:W-:Y:S01]  /*4840*/  HMMA.16816.F32 R112, R4, R60, R88 ;  /* 0x0000003c0470723c */ /* 0x000fe20000001858 */
[----:B------:R-:W-:-:S02]  /*4850*/  MOV R28, R250 ;  /* 0x000000fa001c7202 */ /* 0x000fc40000000f00 */
[----:B------:R-:W-:-:S03]  /*4860*/  MOV R29, R248 ;  /* 0x000000f8001d7202 */ /* 0x000fc60000000f00 */
[C---:B------:R-:W-:Y:S01]  /*4870*/  HMMA.16816.F32 R248, R4.reuse, R40, R44 ;  /* 0x0000002804f8723c */ /* 0x040fe2000000182c */
[----:B------:R-:W-:Y:S01]  /*4880*/  IMAD.MOV.U32 R88, RZ, RZ, R243 ;  /* 0x000000ffff587224 */ /* 0x000fe200078e00f3 */
[----:B------:R-:W-:Y:S01]  /*4890*/  MOV R89, R242 ;  /* 0x000000f200597202 */ /* 0x000fe20000000f00 */
[----:B------:R-:W-:Y:S01]  /*48a0*/  IMAD.MOV.U32 R90, RZ, RZ, R241 ;  /* 0x000000ffff5a7224 */ /* 0x000fe200078e00f1 */
[----:B------:R-:W-:Y:S02]  /*48b0*/  MOV R91, R240 ;  /* 0x000000f0005b7202 */ /* 0x000fe40000000f00 */
[C---:B------:R-:W-:Y:S01]  /*48c0*/  HMMA.16816.F32 R44, R4.reuse, R26, R92 ;  /* 0x0000001a042c723c */ /* 0x040fe2000000185c */
[----:B------:R-:W-:Y:S02]  /*48d0*/  IMAD.MOV.U32 R40, RZ, RZ, R54 ;  /* 0x000000ffff287224 */ /* 0x000fe400078e0036 */
[----:B-1----:R-:W-:Y:S01]  /*48e0*/  FFMA.FTZ R3, R158, UR6, -R2 ;  /* 0x000000069e037c23 */ /* 0x002fe20008010802 */
[----:B------:R-:W-:Y:S03]  /*48f0*/  LDSM.16.MT88.4 R24, [R229+0xd000] ;  /* 0x00d00000e518783b */ /* 0x000fe60000004200 */
[----:B------:R1:W-:Y:S01]  /*4900*/  MUFU.EX2 R219, R3 ;  /* 0x0000000300db7308 */ /* 0x0003e20000000800 */
[----:B------:R-:W-:Y:S01]  /*4910*/  HMMA.16816.F32 R240, R4, R36, R48 ;  /* 0x0000002404f0723c */ /* 0x000fe20000001830 */
[----:B------:R-:W-:Y:S01]  /*4920*/  MOV R95, R53 ;  /* 0x00000035005f7202 */ /* 0x000fe20000000f00 */
[----:B------:R-:W-:Y:S01]  /*4930*/  IMAD.MOV.U32 R93, RZ, RZ, R21 ;  /* 0x000000ffff5d7224 */ /* 0x000fe200078e0015 */
[----:B------:R-:W-:-:S03]  /*4940*/  MOV R94, R20 ;  /* 0x00000014005e7202 */ /* 0x000fc60000000f00 */
[C---:B------:R-:W-:Y:S01]  /*4950*/  HMMA.16816.F32 R60, R4.reuse, R62, R80 ;  /* 0x0000003e043c723c */ /* 0x040fe20000001850 */
[----:B------:R-:W-:Y:S01]  /*4960*/  MOV R36, R55 ;  /* 0x0000003700247202 */ /* 0x000fe20000000f00 */
[----:B------:R-:W-:Y:S01]  /*4970*/  IMAD.MOV.U32 R37, RZ, RZ, R28 ;  /* 0x000000ffff257224 */ /* 0x000fe200078e001c */
[----:B------:R-:W-:Y:S01]  /*4980*/  MOV R55, R238 ;  /* 0x000000ee00377202 */ /* 0x000fe20000000f00 */
[----:B------:R-:W-:Y:S02]  /*4990*/  IMAD.MOV.U32 R28, RZ, RZ, R165 ;  /* 0x000000ffff1c7224 */ /* 0x000fe400078e00a5 */
[C---:B------:R-:W-:Y:S01]  /*49a0*/  HMMA.16816.F32 R48, R4.reuse, R30, R76 ;  /* 0x0000001e0430723c */ /* 0x040fe2000000184c */
[----:B--2---:R-:W-:Y:S01]  /*49b0*/  MOV R82, R33 ;  /* 0x0000002100527202 */ /* 0x004fe20000000f00 */
[----:B------:R-:W-:Y:S02]  /*49c0*/  IMAD.MOV.U32 R33, RZ, RZ, R17 ;  /* 0x000000ffff217224 */ /* 0x000fe400078e0011 */
[----:B-1----:R-:W-:Y:S01]  /*49d0*/  FFMA.FTZ R3, R183, UR6, -R0 ;  /* 0x00000006b7037c23 */ /* 0x002fe20008010800 */
[----:B------:R-:W-:Y:S01]  /*49e0*/  IMAD.MOV.U32 R41, RZ, RZ, R28 ;  /* 0x000000ffff297224 */ /* 0x000fe200078e001c */
[C---:B------:R-:W-:Y:S01]  /*49f0*/  HMMA.16816.F32 R84, R4.reuse, R18, R56 ;  /* 0x000000120454723c */ /* 0x040fe20000001838 */
[----:B------:R-:W-:Y:S01]  /*4a00*/  IMAD.MOV.U32 R78, RZ, RZ, R32 ;  /* 0x000000ffff4e7224 */ /* 0x000fe200078e0020 */
[----:B------:R1:W-:Y:S01]  /*4a10*/  MUFU.EX2 R105, R3 ;  /* 0x0000000300697308 */ /* 0x0003e20000000800 */
[----:B------:R-:W-:Y:S01]  /*4a20*/  MOV R32, R16 ;  /* 0x0000001000207202 */ /* 0x000fe20000000f00 */
[----:B------:R-:W-:Y:S01]  /*4a30*/  IMAD.MOV.U32 R76, RZ, RZ, R52 ;  /* 0x000000ffff4c7224 */ /* 0x000fe200078e0034 */
[----:B------:R-:W2:Y:S01]  /*4a40*/  LDSM.16.MT88.4 R16, [R228+0xd000] ;  /* 0x00d00000e410783b */ /* 0x000ea20000004200 */
[C---:B------:R-:W-:Y:S01]  /*4a50*/  HMMA.16816.F32 R56, R4.reuse, R34, R64 ;  /* 0x000000220438723c */ /* 0x040fe20000001840 */
[----:B------:R-:W-:Y:S01]  /*4a60*/  IMAD.MOV.U32 R28, RZ, RZ, R90 ;  /* 0x000000ffff1c7224 */ /* 0x000fe200078e005a */
[----:B------:R-:W-:Y:S01]  /*4a70*/  MOV R77, R33 ;  /* 0x00000021004d7202 */ /* 0x000fe20000000f00 */
[----:B------:R-:W-:Y:S01]  /*4a80*/  IMAD.MOV.U32 R90, RZ, RZ, R72 ;  /* 0x000000ffff5a7224 */ /* 0x000fe200078e0048 */
[----:B------:R-:W-:Y:S01]  /*4a90*/  MOV R33, R89 ;  /* 0x0000005900217202 */ /* 0x000fe20000000f00 */
[----:B------:R-:W-:Y:S01]  /*4aa0*/  IMAD.MOV.U32 R158, RZ, RZ, R41 ;  /* 0x000000ffff9e7224 */ /* 0x000fe200078e0029 */
[----:B------:R-:W-:Y:S01]  /*4ab0*/  HMMA.16816.F32 R96, R4, R22, R96 ;  /* 0x000000160460723c */ /* 0x000fe20000001860 */
[----:B------:R-:W-:Y:S01]  /*4ac0*/  MOV R80, R28 ;  /* 0x0000001c00507202 */ /* 0x000fe20000000f00 */
[----:B------:R-:W-:Y:S01]  /*4ad0*/  LDSM.16.MT88.4 R20, [R231+0xd000] ;  /* 0x00d00000e714783b */ /* 0x000fe20000004200 */
[----:B------:R-:W-:Y:S01]  /*4ae0*/  IMAD.MOV.U32 R81, RZ, RZ, R33 ;  /* 0x000000ffff517224 */ /* 0x000fe200078e0021 */
[----:B------:R-:W-:-:S02]  /*4af0*/  MOV R89, R75 ;  /* 0x0000004b00597202 */ /* 0x000fc40000000f00 */
[----:B------:R-:W-:Y:S01]  /*4b00*/  HMMA.16816.F32 R64, R4, R38, R68 ;  /* 0x000000260440723c */ /* 0x000fe20000001844 */
[----:B-1----:R-:W-:Y:S01]  /*4b10*/  FFMA.FTZ R3, R175, UR6, -R0 ;  /* 0x00000006af037c23 */ /* 0x002fe20008010800 */
[----:B------:R-:W-:-:S03]  /*4b20*/  MOV R160, R90 ;  /* 0x0000005a00a07202 */ /* 0x000fc60000000f00 */
[----:B------:R1:W-:Y:S02]  /*4b30*/  MUFU.EX2 R191, R3 ;  /* 0x0000000300bf7308 */ /* 0x0003e40000000800 */
[----:B-1----:R-:W-:Y:S01]  /*4b40*/  FFMA.FTZ R3, R15, UR6, -R0 ;  /* 0x000000060f037c23 */ /* 0x002fe20008010800 */
[----:B------:R-:W-:Y:S02]  /*4b50*/  IMAD.MOV.U32 R15, RZ, RZ, R32 ;  /* 0x000000ffff0f7224 */ /* 0x000fe400078e0020 */
[----:B------:R-:W-:-:S03]  /*4b60*/  IMAD.MOV.U32 R32, RZ, RZ, R88 ;  /* 0x000000ffff207224 */ /* 0x000fc600078e0058 */
[----:B------:R1:W-:Y:S01]  /*4b70*/  MUFU.EX2 R216, R3 ;  /* 0x0000000300d87308 */ /* 0x0003e20000000800 */
[----:B------:R-:W-:Y:S01]  /*4b80*/  IMAD.MOV.U32 R88, RZ, RZ, R74 ;  /* 0x000000ffff587224 */ /* 0x000fe200078e004a */
[----:B------:R-:W-:Y:S02]  /*4b90*/  MOV R83, R32 ;  /* 0x0000002000537202 */ /* 0x000fe40000000f00 */
[----:B------:R-:W3:Y:S02]  /*4ba0*/  LDSM.16.MT88.4 R32, [R229+0xf000] ;  /* 0x00f00000e520783b */ /* 0x000ee40000004200 */
[----:B------:R-:W-:Y:S01]  /*4bb0*/  MOV R79, R88 ;  /* 0x00000058004f7202 */ /* 0x000fe20000000f00 */
[----:B-1----:R-:W-:-:S04]  /*4bc0*/  FFMA.FTZ R3, R14, UR6, -R0 ;  /* 0x000000060e037c23 */ /* 0x002fc80008010800 */
[----:B------:R1:W-:Y:S02]  /*4bd0*/  MUFU.EX2 R217, R3 ;  /* 0x0000000300d97308 */ /* 0x0003e40000000800 */
[----:B-1----:R-:W-:Y:S01]  /*4be0*/  FFMA.FTZ R3, R188, UR6, -R13 ;  /* 0x00000006bc037c23 */ /* 0x002fe2000801080d */
[----:B------:R-:W-:-:S05]  /*4bf0*/  IMAD.MOV.U32 R188, RZ, RZ, R89 ;  /* 0x000000ffffbc7224 */ /* 0x000fca00078e0059 */
[----:B------:R1:W-:Y:S02]  /*4c00*/  MUFU.EX2 R183, R3 ;  /* 0x0000000300b77308 */ /* 0x0003e40000000800 */
[----:B-1----:R-:W-:-:S06]  /*4c10*/  FFMA.FTZ R3, R180, UR6, -R13 ;  /* 0x00000006b4037c23 */ /* 0x002fcc000801080d */
[----:B------:R1:W-:Y:S02]  /*4c20*/  MUFU.EX2 R92, R3 ;  /* 0x00000003005c7308 */ /* 0x0003e40000000800 */
[----:B-1----:R-:W-:-:S06]  /*4c30*/  FFMA.FTZ R3, R181, UR6, -R13 ;  /* 0x00000006b5037c23 */ /* 0x002fcc000801080d */
[----:B------:R1:W-:Y:S02]  /*4c40*/  MUFU.EX2 R171, R3 ;  /* 0x0000000300ab7308 */ /* 0x0003e40000000800 */
[----:B-1----:R-:W-:Y:S01]  /*4c50*/  FFMA.FTZ R3, R182, UR6, -R13 ;  /* 0x00000006b6037c23 */ /* 0x002fe2000801080d */
[----:B------:R-:W-:-:S05]  /*4c60*/  IMAD.MOV.U32 R182, RZ, RZ, R79 ;  /* 0x000000ffffb67224 */ /* 0x000fca00078e004f */
[----:B------:R1:W4:Y:S02]  /*4c70*/  MUFU.EX2 R14, R3 ;  /* 0x00000003000e7308 */ /* 0x0003240000000800 */
[----:B-1----:R-:W-:-:S06]  /*4c80*/  FFMA.FTZ R3, R190, UR6, -R12 ;  /* 0x00000006be037c23 */ /* 0x002fcc000801080c */
[----:B------:R1:W-:Y:S02]  /*4c90*/  MUFU.EX2 R180, R3 ;  /* 0x0000000300b47308 */ /* 0x0003e40000000800 */
[----:B-1----:R-:W-:-:S06]  /*4ca0*/  FFMA.FTZ R3, R189, UR6, -R12 ;  /* 0x00000006bd037c23 */ /* 0x002fcc000801080c */
[----:B------:R1:W3:Y:S02]  /*4cb0*/  MUFU.EX2 R238, R3 ;  /* 0x0000000300ee7308 */ /* 0x0002e40000000800 */
[----:B-1----:R-:W-:-:S06]  /*4cc0*/  FFMA.FTZ R3, R172, UR6, -R12 ;  /* 0x00000006ac037c23 */ /* 0x002fcc000801080c */
[----:B------:R1:W-:Y:S02]  /*4cd0*/  MUFU.EX2 R165, R3 ;  /* 0x0000000300a57308 */ /* 0x0003e40000000800 */
[----:B-1----:R-:W-:Y:S01]  /*4ce0*/  FFMA.FTZ R3, R170, UR6, -R12 ;  /* 0x00000006aa037c23 */ /* 0x002fe2000801080c */
[----:B----4-:R-:W-:Y:S02]  /*4cf0*/  MOV R170, R14 ;  /* 0x0000000e00aa7202 */ /* 0x010fe40000000f00 */
[----:B------:R-:W-:-:S03]  /*4d00*/  MOV R14, R37 ;  /* 0x00000025000e7202 */ /* 0x000fc60000000f00 */
[----:B------:R1:W4:Y:S01]  /*4d10*/  MUFU.EX2 R169, R3 ;  /* 0x0000000300a97308 */ /* 0x0003220000000800 */
[----:B------:R-:W-:Y:S02]  /*4d20*/  MOV R37, R55 ;  /* 0x0000003700257202 */ /* 0x000fe40000000f00 */
[----:B------:R-:W-:Y:S07]  /*4d30*/  HMMA.16816.F32 R52, R4, R42, R8 ;  /* 0x0000002a0434723c */ /* 0x000fee0000001808 */
[----:B------:R-:W-:-:S02]  /*4d40*/  F2FP.F16.F32.PACK_AB R8, R82, R78 ;  /* 0x0000004e5208723e */ /* 0x000fc400000000ff */
[----:B------:R-:W-:Y:S02]  /*4d50*/  F2FP.F16.F32.PACK_AB R9, R191, R105 ;  /* 0x00000069bf09723e */ /* 0x000fe400000000ff */
[----:B------:R-:W-:Y:S02]  /*4d60*/  F2FP.F16.F32.PACK_AB R10, R219, R218 ;  /* 0x000000dadb0a723e */ /* 0x000fe400000000ff */
[----:B------:R-:W-:Y:S01]  /*4d70*/  F2FP.F16.F32.PACK_AB R11, R217, R216 ;  /* 0x000000d8d90b723e */ /* 0x000fe200000000ff */
[----:B-1----:R-:W-:Y:S01]  /*4d80*/  IMAD.MOV.U32 R3, RZ, RZ, R36 ;  /* 0x000000ffff037224 */ /* 0x002fe200078e0024 */
[----:B------:R-:W-:Y:S02]  /*4d90*/  MOV R36, R29 ;  /* 0x0000001d00247202 */ /* 0x000fe40000000f00 */
[----:B------:R-:W-:Y:S02]  /*4da0*/  MOV R29, R91 ;  /* 0x0000005b001d7202 */ /* 0x000fe40000000f00 */
[----:B------:R-:W-:Y:S01]  /*4db0*/  F2FP.F16.F32.PACK_AB R4, R92, R183 ;  /* 0x000000b75c04723e */ /* 0x000fe200000000ff */
[C---:B--2---:R-:W-:Y:S01]  /*4dc0*/  HMMA.16816.F32 R176, R8.reuse, R16, R176 ;  /* 0x0000001008b0723c */ /* 0x044fe200000018b0 */
[----:B---3--:R-:W-:Y:S01]  /*4dd0*/  F2FP.F16.F32.PACK_AB R5, R238, R180 ;  /* 0x000000b4ee05723e */ /* 0x008fe200000000ff */
[----:B------:R-:W-:Y:S01]  /*4de0*/  IMAD.MOV.U32 R181, RZ, RZ, R29 ;  /* 0x000000ffffb57224 */ /* 0x000fe200078e001d */
[----:B------:R-:W-:Y:S01]  /*4df0*/  F2FP.F16.F32.PACK_AB R6, R170, R171 ;  /* 0x000000abaa06723e */ /* 0x000fe200000000ff */
[----:B------:R-:W1:Y:S01]  /*4e00*/  LDSM.16.MT88.4 R28, [R228+0xf000] ;  /* 0x00f00000e41c783b */ /* 0x000e620000004200 */
[----:B----4-:R-:W-:Y:S01]  /*4e10*/  F2FP.F16.F32.PACK_AB R7, R169, R165 ;  /* 0x000000a5a907723e */ /* 0x010fe200000000ff */
[----:B------:R-:W-:Y:S01]  /*4e20*/  HMMA.16816.F32 R44, R8, R18, R44 ;  /* 0x00000012082c723c */ /* 0x000fe2000000182c */
[----:B------:R-:W-:-:S05]  /*4e30*/  MOV R91, R73 ;  /* 0x00000049005b7202 */ /* 0x000fca0000000f00 */
[C---:B------:R-:W-:Y:S06]  /*4e40*/  HMMA.16816.F32 R172, R4.reuse, R16, R152 ;  /* 0x0000001004ac723c */ /* 0x040fec0000001898 */
[----:B------:R-:W-:Y:S01]  /*4e50*/  HMMA.16816.F32 R184, R4, R18, R184 ;  /* 0x0000001204b8723c */ /* 0x000fe200000018b8 */
[----:B------:R-:W2:Y:S01]  /*4e60*/  LDSM.16.MT88.4 R16, [R230+0xd000] ;  /* 0x00d00000e610783b */ /* 0x000ea20000004200 */
[----:B------:R-:W-:Y:S01]  /*4e70*/  IMAD.MOV.U32 R153, RZ, RZ, R160 ;  /* 0x000000ffff997224 */ /* 0x000fe200078e00a0 */
[----:B------:R-:W-:Y:S01]  /*4e80*/  MOV R154, R104 ;  /* 0x00000068009a7202 */ /* 0x000fe20000000f00 */
[----:B------:R-:W-:Y:S01]  /*4e90*/  IMAD.MOV.U32 R160, RZ, RZ, R107 ;  /* 0x000000ffffa07224 */ /* 0x000fe200078e006b */
[----:B------:R-:W-:Y:S01]  /*4ea0*/  MOV R155, R106 ;  /* 0x0000006a009b7202 */ /* 0x000fe20000000f00 */
[----:B------:R-:W-:Y:S01]  /*4eb0*/  HMMA.16816.F32 R68, R8, R24, R100 ;  /* 0x000000180844723c */ /* 0x000fe20000001864 */
[----:B------:R-:W-:-:S05]  /*4ec0*/  MOV R152, R188 ;  /* 0x000000bc00987202 */ /* 0x000fca0000000f00 */
[C---:B------:R-:W-:Y:S06]  /*4ed0*/  HMMA.16816.F32 R72, R4.reuse, R24, R148 ;  /* 0x000000180448723c */ /* 0x040fec0000001894 */
[C---:B------:R-:W-:Y:S01]  /*4ee0*/  HMMA.16816.F32 R136, R4.reuse, R32, R136 ;  /* 0x000000200488723c */ /* 0x040fe20000001888 */
[----:B------:R-:W-:Y:S01]  /*4ef0*/  IMAD.MOV.U32 R25, RZ, RZ, R95 ;  /* 0x000000ffff197224 */ /* 0x000fe200078e005f */
[----:B------:R-:W-:Y:S01]  /*4f00*/  MOV R24, R40 ;  /* 0x0000002800187202 */ /* 0x000fe20000000f00 */
[----:B------:R-:W-:Y:S01]  /*4f10*/  IMAD.MOV.U32 R95, RZ, RZ, R91 ;  /* 0x000000ffff5f7224 */ /* 0x000fe200078e005b */
[----:B------:R-:W3:Y:S02]  /*4f20*/  LDSM.16.MT88.4 R40, [R231+0xf000] ;  /* 0x00f00000e728783b */ /* 0x000ee40000004200 */
[C---:B------:R-:W-:Y:S06]  /*4f30*/  HMMA.16816.F32 R88, R4.reuse, R20, R220 ;  /* 0x000000140458723c */ /* 0x040fec00000018dc */
[----:B-1----:R-:W-:Y:S01]  /*4f40*/  HMMA.16816.F32 R100, R4, R28, R208 ;  /* 0x0000001c0464723c */ /* 0x002fe200000018d0 */
[----:B------:R-:W-:Y:S01]  /*4f50*/  IMAD.MOV.U32 R220, RZ, RZ, R105 ;  /* 0x000000ffffdc7224 */ /* 0x000fe200078e0069 */
[----:B------:R-:W-:Y:S01]  /*4f60*/  MOV R223, R76 ;  /* 0x0000004c00df7202 */ /* 0x000fe20000000f00 */
[----:B------:R-:W-:Y:S01]  /*4f70*/  IMAD.MOV.U32 R222, RZ, RZ, R77 ;  /* 0x000000ffffde7224 */ /* 0x000fe200078e004d */
[----:B------:R-:W-:-:S02]  /*4f80*/  MOV R221, R78 ;  /* 0x0000004e00dd7202 */ /* 0x000fc40000000f00 */
[C---:B------:R-:W-:Y:S01]  /*4f90*/  HMMA.16816.F32 R76, R4.reuse, R26, R144 ;  /* 0x0000001a044c723c */ /* 0x040fe20000001890 */
[----:B------:R-:W-:Y:S01]  /*4fa0*/  MOV R209, R36 ;  /* 0x0000002400d17202 */ /* 0x000fe20000000f00 */
[----:B------:R-:W-:Y:S01]  /*4fb0*/  IMAD.MOV.U32 R210, RZ, RZ, R37 ;  /* 0x000000ffffd27224 */ /* 0x000fe200078e0025 */
[----:B------:R-:W-:Y:S01]  /*4fc0*/  MOV R211, R191 ;  /* 0x000000bf00d37202 */ /* 0x000fe20000000f00 */
[----:B------:R-:W1:Y:S02]  /*4fd0*/  LDSM.16.MT88.4 R36, [R230+0xf000] ;  /* 0x00f00000e624783b */ /* 0x000e640000004200 */
[----:B--2---:R-:W-:Y:S01]  /*4fe0*/  HMMA.16816.F32 R104, R4, R16, R212 ;  /* 0x000000100468723c */ /* 0x004fe200000018d4 */
        /* <DEDUP_REMOVED lines=8> */
[----:B------:R-:W-:Y:S02]  /*5070*/  IMAD.MOV.U32 R215, RZ, RZ, R95 ;  /* 0x000000ffffd77224 */ /* 0x000fe400078e005f */
[----:B------:R-:W-:Y:S01]  /*5080*/  HMMA.16816.F32 R92, R4, R22, R140 ;  /* 0x00000016045c723c */ /* 0x000fe2000000188c */
[----:B------:R-:W-:Y:S01]  /*5090*/  MOV R132, R220 ;  /* 0x000000dc00847202 */ /* 0x000fe20000000f00 */
[----:B------:R-:W-:Y:S01]  /*50a0*/  IMAD.MOV.U32 R133, RZ, RZ, R213 ;  /* 0x000000ffff857224 */ /* 0x000fe200078e00d5 */
[----:B------:R-:W-:Y:S01]  /*50b0*/  MOV R134, R212 ;  /* 0x000000d400867202 */ /* 0x000fe20000000f00 */
[----:B------:R-:W-:-:S02]  /*50c0*/  IMAD.MOV.U32 R135, RZ, RZ, R211 ;  /* 0x000000ffff877224 */ /* 0x000fc400078e00d3 */
[----:B------:R-:W-:Y:S01]  /*50d0*/  HMMA.16816.F32 R220, R8, R26, R96 ;  /* 0x0000001a08dc723c */ /* 0x000fe20000001860 */
[----:B------:R-:W-:Y:S01]  /*50e0*/  IMAD.MOV.U32 R141, RZ, RZ, R209 ;  /* 0x000000ffff8d7224 */ /* 0x000fe200078e00d1 */
[----:B------:R-:W-:Y:S01]  /*50f0*/  MOV R142, R214 ;  /* 0x000000d6008e7202 */ /* 0x000fe20000000f00 */
[----:B------:R-:W-:Y:S01]  /*5100*/  IMAD.MOV.U32 R143, RZ, RZ, R215 ;  /* 0x000000ffff8f7224 */ /* 0x000fe200078e00d7 */
[----:B------:R-:W-:Y:S02]  /*5110*/  MOV R140, R210 ;  /* 0x000000d2008c7202 */ /* 0x000fe40000000f00 */
[C---:B---3--:R-:W-:Y:S01]  /*5120*/  HMMA.16816.F32 R148, R4.reuse, R40, R204 ;  /* 0x000000280494723c */ /* 0x048fe200000018cc */
[----:B------:R-:W-:Y:S01]  /*5130*/  MOV R97, R141 ;  /* 0x0000008d00617202 */ /* 0x000fe20000000f00 */
[----:B------:R-:W-:Y:S01]  /*5140*/  IMAD.MOV.U32 R141, RZ, RZ, R247 ;  /* 0x000000ffff8d7224 */ /* 0x000fe200078e00f7 */
[----:B------:R-:W-:Y:S01]  /*5150*/  MOV R99, R181 ;  /* 0x000000b500637202 */ /* 0x000fe20000000f00 */
[----:B------:R-:W2:Y:S01]  /*5160*/  LDL.LU R247, [R1+0x58] ;  /* 0x0000580001f77983 */ /* 0x000ea20000300800 */
[----:B------:R-:W-:Y:S01]  /*5170*/  IMAD.MOV.U32 R98, RZ, RZ, R182 ;  /* 0x000000ffff627224 */ /* 0x000fe200078e00b6 */
[----:B------:R-:W-:Y:S01]  /*5180*/  HMMA.16816.F32 R108, R4, R18, R108 ;  /* 0x00000012046c723c */ /* 0x000fe2000000186c */
[----:B------:R-:W-:-:S02]  /*5190*/  IMAD.MOV.U32 R96, RZ, RZ, R140 ;  /* 0x000000ffff607224 */ /* 0x000fc400078e008c */
[----:B------:R-:W-:-:S03]  /*51a0*/  IMAD.MOV.U32 R140, RZ, RZ, R15 ;  /* 0x000000ffff8c7224 */ /* 0x000fc600078e000f */
[C---:B------:R-:W-:Y:S06]  /*51b0*/  HMMA.16816.F32 R124, R4.reuse, R30, R124 ;  /* 0x0000001e047c723c */ /* 0x040fec000000187c */
[C---:B------:R-:W-:Y:S06]  /*51c0*/  HMMA.16816.F32 R192, R4.reuse, R42, R192 ;  /* 0x0000002a04c0723c */ /* 0x040fec00000018c0 */
[C---:B-1----:R-:W-:Y:S06]  /*51d0*/  HMMA.16816.F32 R156, R4.reuse, R36, R156 ;  /* 0x00000024049c723c */ /* 0x042fec000000189c */
[----:B------:R-:W-:Y:S06]  /*51e0*/  HMMA.16816.F32 R224, R4, R38, R224 ;  /* 0x0000002604e0723c */ /* 0x000fec00000018e0 */
[C---:B------:R-:W-:Y:S01]  /*51f0*/  HMMA.16816.F32 R212, R8.reuse, R20, R128 ;  /* 0x0000001408d4723c */ /* 0x040fe20000001880 */
[----:B------:R-:W-:Y:S01]  /*5200*/  MOV R7, R3 ;  /* 0x0000000300077202 */ /* 0x000fe20000000f00 */
[----:B------:R-:W-:Y:S01]  /*5210*/  FFMA.FTZ R3, R203, UR6, -R2 ;  /* 0x00000006cb037c23 */ /* 0x000fe20008010802 */
[----:B------:R-:W-:Y:S01]  /*5220*/  IMAD.MOV.U32 R6, RZ, RZ, R25 ;  /* 0x000000ffff067224 */ /* 0x000fe200078e0019 */
[----:B------:R-:W-:Y:S01]  /*5230*/  MOV R5, R81 ;  /* 0x0000005100057202 */ /* 0x000fe20000000f00 */
[----:B------:R-:W-:Y:S01]  /*5240*/  IMAD.MOV.U32 R4, RZ, RZ, R80 ;  /* 0x000000ffff047224 */ /* 0x000fe200078e0050 */
[----:B------:R1:W-:Y:S01]  /*5250*/  MUFU.EX2 R24, R3 ;  /* 0x0000000300187308 */ /* 0x0003e20000000800 */
[----:B------:R-:W-:Y:S01]  /*5260*/  HMMA.16816.F32 R208, R8, R22, R84 ;  /* 0x0000001608d0723c */ /* 0x000fe20000001854 */
[----:B------:R-:W-:Y:S01]  /*5270*/  IMAD.MOV.U32 R131, RZ, RZ, R132 ;  /* 0x000000ffff837224 */ /* 0x000fe200078e0084 */
[----:B------:R-:W-:Y:S01]  /*5280*/  MOV R130, R183 ;  /* 0x000000b700827202 */ /* 0x000fe20000000f00 */
[----:B------:R-:W-:-:S02]  /*5290*/  IMAD.MOV.U32 R128, RZ, RZ, R82 ;  /* 0x000000ffff807224 */ /* 0x000fc400078e0052 */
[----:B------:R-:W-:Y:S01]  /*52a0*/  IMAD.MOV.U32 R129, RZ, RZ, R180 ;  /* 0x000000ffff817224 */ /* 0x000fe200078e00b4 */
[C---:B------:R-:W-:Y:S01]  /*52b0*/  HMMA.16816.F32 R204, R8.reuse, R16, R112 ;  /* 0x0000001008cc723c */ /* 0x040fe20000001870 */
[----:B------:R-:W-:Y:S01]  /*52c0*/  MOV R85, R133 ;  /* 0x0000008500557202 */ /* 0x000fe20000000f00 */
[----:B------:R-:W-:Y:S01]  /*52d0*/  IMAD.MOV.U32 R86, RZ, RZ, R134 ;  /* 0x000000ffff567224 */ /* 0x000fe200078e0086 */
[----:B------:R-:W-:Y:S01]  /*52e0*/  MOV R87, R135 ;  /* 0x0000008700577202 */ /* 0x000fe20000000f00 */
[----:B------:R-:W-:Y:S02]  /*52f0*/  LDSM.16.MT88.4 R180, [R228+0xd800] ;  /* 0x00d80000e4b4783b */ /* 0x000fe40000004200 */
[----:B------:R-:W-:Y:S02]  /*5300*/  HMMA.16816.F32 R60, R8, R18, R60 ;  /* 0x00000012083c723c */ /* 0x000fe4000000183c */
[----:B------:R-:W-:Y:S01]  /*5310*/  LDSM.16.MT88.4 R112, [R230+0xd800] ;  /* 0x00d80000e670783b */ /* 0x000fe20000004200 */
[----:B-1----:R-:W-:-:S03]  /*5320*/  FFMA.FTZ R3, R202, UR6, -R2 ;  /* 0x00000006ca037c23 */ /* 0x002fc60008010802 */
[C---:B------:R-:W-:Y:S01]  /*5330*/  HMMA.16816.F32 R56, R8.reuse, R34, R56 ;  /* 0x000000220838723c */ /* 0x040fe20000001838 */
[----:B------:R1:W3:Y:S05]  /*5340*/  MUFU.EX2 R25, R3 ;  /* 0x0000000300197308 */ /* 0x0002ea0000000800 */
[C---:B------:R-:W-:Y:S06]  /*5350*/  HMMA.16816.F32 R116, R8.reuse, R28, R116 ;  /* 0x0000001c0874723c */ /* 0x040fec0000001874 */
[----:B------:R-:W-:Y:S01]  /*5360*/  HMMA.16816.F32 R48, R8, R30, R48 ;  /* 0x0000001e0830723c */ /* 0x000fe20000001830 */
[--C-:B-1----:R-:W-:Y:S01]  /*5370*/  FFMA.FTZ R3, R201, UR6, -R2.reuse ;  /* 0x00000006c9037c23 */ /* 0x102fe20008010802 */
[----:B------:R-:W-:-:S04]  /*5380*/  FFMA.FTZ R2, R200, UR6, -R2 ;  /* 0x00000006c8027c23 */ /* 0x000fc80008010802 */
[C---:B------:R-:W-:Y:S01]  /*5390*/  HMMA.16816.F32 R52, R8.reuse, R38, R52 ;  /* 0x000000260834723c */ /* 0x040fe20000001834 */
[----:B------:R-:W-:Y:S01]  /*53a0*/  MOV R35, R146 ;  /* 0x0000009200237202 */ /* 0x000fe20000000f00 */
[----:B------:R-:W-:Y:S01]  /*53b0*/  IMAD.MOV.U32 R34, RZ, RZ, R147 ;  /* 0x000000ffff227224 */ /* 0x000fe200078e0093 */
[----:B------:R1:W-:Y:S03]  /*53c0*/  MUFU.EX2 R26, R2 ;  /* 0x00000002001a7308 */ /* 0x0003e60000000800 */
[C---:B------:R-:W-:Y:S06]  /*53d0*/  HMMA.16816.F32 R132, R8.reuse, R32, R120 ;  /* 0x000000200884723c */ /* 0x040fec0000001878 */
[----:B------:R-:W-:Y:S01]  /*53e0*/  HMMA.16816.F32 R64, R8, R42, R64 ;  /* 0x0000002a0840723c */ /* 0x000fe20000001840 */
[----:B------:R-:W-:Y:S01]  /*53f0*/  IMAD.MOV.U32 R31, RZ, RZ, R87 ;  /* 0x000000ffff1f7224 */ /* 0x000fe200078e0057 */
[----:B------:R-:W-:Y:S01]  /*5400*/  MOV R30, R128 ;  /* 0x00000080001e7202 */ /* 0x000fe20000000f00 */
[----:B------:R-:W-:Y:S01]  /*5410*/  MUFU.EX2 R27, R3 ;  /* 0x00000003001b7308 */ /* 0x000fe20000000800 */
[----:B-1----:R-:W-:-:S07]  /*5420*/  FFMA.FTZ R2, R199, UR6, -R0 ;  /* 0x00000006c7027c23 */ /* 0x002fce0008010800 */
[----:B------:R1:W-:Y:S02]  /*5430*/  MUFU.EX2 R20, R2 ;  /* 0x0000000200147308 */ /* 0x0003e40000000800 */
[----:B-1----:R-:W-:-:S06]  /*5440*/  FFMA.FTZ R2, R198, UR6, -R0 ;  /* 0x00000006c6027c23 */ /* 0x002fcc0008010800 */
[----:B------:R1:W4:Y:S02]  /*5450*/  MUFU.EX2 R22, R2 ;  /* 0x0000000200167308 */ /* 0x0003240000000800 */
[--C-:B-1----:R-:W-:Y:S01]  /*5460*/  FFMA.FTZ R2, R197, UR6, -R0.reuse ;  /* 0x00000006c5027c23 */ /* 0x102fe20008010800 */
[----:B------:R-:W-:Y:S01]  /*5470*/  FFMA.FTZ R0, R196, UR6, -R0 ;  /* 0x00000006c4007c23 */ /* 0x000fe20008010800 */
[----:B------:R-:W-:Y:S01]  /*5480*/  IMAD.MOV.U32 R39, RZ, RZ, R155 ;  /* 0x000000ffff277224 */ /* 0x000fe200078e009b */
[----:B------:R-:W-:-:S03]  /*5490*/  MOV R32, R144 ;  /* 0x0000009000207202 */ /* 0x000fc60000000f00 */
[----:B------:R-:W-:Y:S08]  /*54a0*/  MUFU.EX2 R23, R2 ;  /* 0x0000000200177308 */ /* 0x000ff00000000800 */
[----:B------:R1:W2:Y:S02]  /*54b0*/  MUFU.EX2 R21, R0 ;  /* 0x0000000000157308 */ /* 0x0002a40000000800 */
[----:B-1----:R-:W-:Y:S01]  /*54c0*/  FFMA.FTZ R0, R6, UR6, -R13 ;  /* 0x0000000606007c23 */ /* 0x002fe2000801080d */
[----:B------:R-:W-:Y:S01]  /*54d0*/  HMMA.16816.F32 R196, R8, R36, R248 ;  /* 0x0000002408c4723c */ /* 0x000fe200000018f8 */
[----:B------:R-:W-:Y:S01]  /*54e0*/  FFMA.FTZ R2, R244, UR6, -R12 ;  /* 0x00000006f4027c23 */ /* 0x000fe2000801080c */
[----:B------:R-:W-:-:S03]  /*54f0*/  IMAD.MOV.U32 R33, RZ, RZ, R131 ;  /* 0x000000ffff217224 */ /* 0x000fc600078e0083 */
[----:B------:R1:W-:Y:S01]  /*5500*/  MUFU.EX2 R16, R0 ;  /* 0x0000000000107308 */ /* 0x0003e20000000800 */
[----:B------:R-:W-:Y:S02]  /*5510*/  MOV R28, R86 ;  /* 0x00000056001c7202 */ /* 0x000fe40000000f00 */
[----:B------:R-:W-:Y:S02]  /*5520*/  MOV R6, R83 ;  /* 0x0000005300067202 */ /* 0x000fe40000000f00 */
[----:B------:R-:W-:Y:S01]  /*5530*/  MOV R244, R164 ;  /* 0x000000a400f47202 */ /* 0x000fe20000000f00 */
[----:B------:R-:W-:Y:S01]  /*5540*/  IMAD.MOV.U32 R38, RZ, RZ, R162 ;  /* 0x000000ffff267224 */ /* 0x000fe200078e00a2 */
[----:B------:R2:W5:Y:S01]  /*5550*/  LDL.LU R164, [R1+0x54] ;  /* 0x0000540001a47983 */ /* 0x0005620000300800 */
[----:B------:R-:W-:Y:S01]  /*5560*/  MOV R3, R161 ;  /* 0x000000a100037202 */ /* 0x000fe20000000f00 */
[----:B------:R-:W-:Y:S01]  /*5570*/  IMAD.MOV.U32 R37, RZ, RZ, R153 ;  /* 0x000000ffff257224 */ /* 0x000fe200078e0099 */
[----:B------:R-:W-:Y:S01]  /*5580*/  MOV R248, R152 ;  /* 0x0000009800f87202 */ /* 0x000fe20000000f00 */
[----:B------:R-:W-:Y:S01]  /*5590*/  IMAD.MOV.U32 R249, RZ, RZ, R143 ;  /* 0x000000fffff97224 */ /* 0x000fe200078e008f */
[----:B------:R-:W-:Y:S01]  /*55a0*/  MOV R250, R142 ;  /* 0x0000008e00fa7202 */ /* 0x000fe20000000f00 */
[----:B-1----:R-:W-:Y:S01]  /*55b0*/  FFMA.FTZ R0, R7, UR6, -R13 ;  /* 0x0000000607007c23 */ /* 0x002fe2000801080d */
[----:B------:R-:W-:Y:S01]  /*55c0*/  MOV R7, R14 ;  /* 0x0000000e00077202 */ /* 0x000fe20000000f00 */
[----:B------:R-:W-:Y:S01]  /*55d0*/  IMAD.MOV.U32 R251, RZ, RZ, R141 ;  /* 0x000000fffffb7224 */ /* 0x000fe200078e008d */
[----:B------:R-:W-:Y:S01]  /*55e0*/  MOV R42, R140 ;  /* 0x0000008c002a7202 */ /* 0x000fe20000000f00 */
[----:B------:R1:W2:Y:S01]  /*55f0*/  MUFU.EX2 R17, R0 ;  /* 0x0000000000117308 */ /* 0x0002a20000000800 */
[----:B------:R-:W-:Y:S01]  /*5600*/  FADD.FTZ R3, R3, R38 ;  /* 0x0000002603037221 */ /* 0x000fe20000010000 */
[----:B------:R-:W-:-:S02]  /*5610*/  IMAD.MOV.U32 R43, RZ, RZ, R7 ;  /* 0x000000ffff2b7224 */ /* 0x000fc400078e0007 */
[----:B------:R-:W-:Y:S01]  /*5620*/  IMAD.MOV.U32 R29, RZ, RZ, R163 ;  /* 0x000000ffff1d7224 */ /* 0x000fe200078e00a3 */
[----:B---3--:R-:W-:Y:S01]  /*5630*/  F2FP.F16.F32.PACK_AB R200, R25, R24 ;  /* 0x0000001819c8723e */ /* 0x008fe200000000ff */
[----:B------:R-:W-:Y:S01]  /*5640*/  LDSM.16.MT88.4 R80, [R229+0xd800] ;  /* 0x00d80000e550783b */ /* 0x000fe20000004200 */
[----:B----4-:R-:W-:Y:S02]  /*5650*/  F2FP.F16.F32.PACK_AB R201, R22, R20 ;  /* 0x0000001416c9723e */ /* 0x010fe400000000ff */
[----:B------:R-:W-:Y:S01]  /*5660*/  F2FP.F16.F32.PACK_AB R202, R26, R27 ;  /* 0x0000001b1aca723e */ /* 0x000fe200000000ff */
[----:B------:R-:W-:Y:S01]  /*5670*/  LDSM.16.MT88.4 R140, [R229+0xf800] ;  /* 0x00f80000e58c783b */ /* 0x000fe20000004200 */
[----:B-1----:R-:W-:-:S04]  /*5680*/  FFMA.FTZ R0, R252, UR6, -R13 ;  /* 0x00000006fc007c23 */ /* 0x002fc8000801080d */
[----:B------:R1:W-:Y:S02]  /*5690*/  MUFU.EX2 R18, R0 ;  /* 0x0000000000127308 */ /* 0x0003e40000000800 */
[----:B-1----:R-:W-:-:S06]  /*56a0*/  FFMA.FTZ R0, R245, UR6, -R13 ;  /* 0x00000006f5007c23 */ /* 0x002fcc000801080d */
[----:B------:R1:W-:Y:S01]  /*56b0*/  MUFU.EX2 R19, R0 ;  /* 0x0000000000137308 */ /* 0x0003e20000000800 */
[----:B------:R-:W-:Y:S01]  /*56c0*/  MOV R245, R130 ;  /* 0x0000008200f57202 */ /* 0x000fe20000000f00 */
[----:B-1----:R-:W-:Y:S01]  /*56d0*/  FFMA.FTZ R0, R239, UR6, -R12 ;  /* 0x00000006ef007c23 */ /* 0x002fe2000801080c */
[----:B------:R-:W-:Y:S02]  /*56e0*/  IMAD.MOV.U32 R239, RZ, RZ, R145 ;  /* 0x000000ffffef7224 */ /* 0x000fe400078e0091 */
[----:B------:R-:W-:Y:S03]  /*56f0*/  HMMA.16816.F32 R144, R8, R40, R240 ;  /* 0x000000280890723c */ /* 0x000fe600000018f0 */
[----:B------:R2:W-:Y:S04]  /*5700*/  MUFU.EX2 R15, R0 ;  /* 0x00000000000f7308 */ /* 0x0005e80000000800 */
[----:B------:R-:W-:Y:S01]  /*5710*/  IMAD.MOV.U32 R40, RZ, RZ, R5 ;  /* 0x000000ffff287224 */ /* 0x000fe200078e0005 */
[----:B------:R-:W-:Y:S01]  /*5720*/  MOV R41, R4 ;  /* 0x0000000400297202 */ /* 0x000fe20000000f00 */
        /* <DEDUP_REMOVED lines=13> */
[----:B------:R-:W1:Y:S01]  /*5800*/  MUFU.EX2 R13, R2 ;  /* 0x00000002000d7308 */ /* 0x000e620000000800 */
[----:B------:R-:W-:-:S02]  /*5810*/  IMAD.MOV.U32 R38, RZ, RZ, R37 ;  /* 0x000000ffff267224 */ /* 0x000fc400078e0025 */
[----:B--2---:R-:W-:Y:S01]  /*5820*/  FFMA.FTZ R0, R247, UR6, -R12 ;  /* 0x00000006f7007c23 */ /* 0x004fe2000801080c */
[----:B------:R-:W-:Y:S01]  /*5830*/  IMAD.MOV.U32 R247, RZ, RZ, R166 ;  /* 0x000000fffff77224 */ /* 0x000fe200078e00a6 */
[----:B------:R-:W-:Y:S01]  /*5840*/  F2FP.F16.F32.PACK_AB R203, R21, R23 ;  /* 0x0000001715cb723e */ /* 0x000fe200000000ff */
[----:B------:R2:W5:Y:S02]  /*5850*/  LDL.LU R166, [R1+0x50] ;  /* 0x0000500001a67983 */ /* 0x0005640000300800 */
[----:B------:R-:W-:Y:S01]  /*5860*/  IMAD.MOV.U32 R243, RZ, RZ, R247 ;  /* 0x000000fffff37224 */ /* 0x000fe200078e00f7 */
[----:B------:R-:W-:Y:S01]  /*5870*/  MOV R247, R244 ;  /* 0x000000f400f77202 */ /* 0x000fe20000000f00 */
[----:B------:R-:W-:Y:S01]  /*5880*/  IMAD.MOV.U32 R244, RZ, RZ, R34 ;  /* 0x000000fffff47224 */ /* 0x000fe200078e0022 */
[----:B------:R-:W-:Y:S01]  /*5890*/  MOV R34, R35 ;  /* 0x0000002300227202 */ /* 0x000fe20000000f00 */
[----:B------:R-:W-:Y:S01]  /*58a0*/  FADD.FTZ R8, R234, R235 ;  /* 0x000000ebea087221 */ /* 0x000fe20000010000 */
[----:B------:R-:W-:Y:S01]  /*58b0*/  MOV R35, R239 ;  /* 0x000000ef00237202 */ /* 0x000fe20000000f00 */
[----:B------:R-:W-:Y:S01]  /*58c0*/  IMAD.MOV.U32 R239, RZ, RZ, R32 ;  /* 0x000000ffffef7224 */ /* 0x000fe200078e0020 */
[----:B------:R-:W-:Y:S01]  /*58d0*/  MOV R32, R33 ;  /* 0x0000002100207202 */ /* 0x000fe20000000f00 */
[----:B------:R-:W-:Y:S01]  /*58e0*/  FADD.FTZ R3, R233, R3 ;  /* 0x00000003e9037221 */ /* 0x000fe20000010000 */
[----:B------:R-:W-:Y:S01]  /*58f0*/  MOV R33, R245 ;  /* 0x000000f500217202 */ /* 0x000fe20000000f00 */
[----:B------:R-:W-:Y:S01]  /*5900*/  IMAD.MOV.U32 R245, RZ, RZ, R252 ;  /* 0x000000fffff57224 */ /* 0x000fe200078e00fc */
[----:B------:R-:W-:Y:S01]  /*5910*/  MOV R252, R30 ;  /* 0x0000001e00fc7202 */ /* 0x000fe20000000f00 */
[----:B------:R-:W-:Y:S01]  /*5920*/  LDSM.16.MT88.4 R128, [R228+0xf800] ;  /* 0x00f80000e480783b */ /* 0x000fe20000004200 */
[----:B------:R-:W-:Y:S01]  /*5930*/  MOV R30, R31 ;  /* 0x0000001f001e7202 */ /* 0x000fe20000000f00 */
[----:B------:R-:W-:Y:S01]  /*5940*/  IMAD.MOV.U32 R31, RZ, RZ, R28 ;  /* 0x000000ffff1f7224 */ /* 0x000fe200078e001c */
[----:B------:R-:W-:Y:S01]  /*5950*/  MOV R28, R238 ;  /* 0x000000ee001c7202 */ /* 0x000fe20000000f00 */
[----:B------:R-:W-:Y:S04]  /*5960*/  LDSM.16.MT88.4 R96, [R231+0xd800] ;  /* 0x00d80000e760783b */ /* 0x000fe80000004200 */
[----:B------:R-:W3:Y:S01]  /*5970*/  LDL.LU R238, [R1+0x4c] ;  /* 0x00004c0001ee7983 */ /* 0x000ee20000300800 */
[----:B------:R4:W-:Y:S02]  /*5980*/  MUFU.EX2 R14, R0 ;  /* 0x00000000000e7308 */ /* 0x0009e40000000800 */
[----:B----4-:R-:W-:-:S06]  /*5990*/  FFMA.FTZ R0, R85, UR6, -R12 ;  /* 0x0000000655007c23 */ /* 0x010fcc000801080c */
[----:B------:R4:W2:Y:S02]  /*59a0*/  MUFU.EX2 R12, R0 ;  /* 0x00000000000c7308 */ /* 0x0008a40000000800 */
[----:B----4-:R-:W-:Y:S02]  /*59b0*/  MOV R0, R6 ;  /* 0x0000000600007202 */ /* 0x010fe40000000f00 */
[----:B------:R-:W4:Y:S01]  /*59c0*/  LDSM.16.MT88.4 R4, [R230+0xf800] ;  /* 0x00f80000e604783b */ /* 0x000f220000004200 */
[----:B------:R-:W-:Y:S01]  /*59d0*/  MOV R37, R248 ;  /* 0x000000f800257202 */ /* 0x000fe20000000f00 */
[----:B------:R-:W-:Y:S01]  /*59e0*/  IMAD.MOV.U32 R248, RZ, RZ, R249 ;  /* 0x000000fffff87224 */ /* 0x000fe200078e00f9 */
[----:B------:R-:W-:Y:S02]  /*59f0*/  MOV R2, R160 ;  /* 0x000000a000027202 */ /* 0x000fe40000000f00 */
[----:B------:R-:W-:Y:S01]  /*5a00*/  MOV R249, R250 ;  /* 0x000000fa00f97202 */ /* 0x000fe20000000f00 */
[----:B------:R-:W-:Y:S01]  /*5a10*/  IMAD.MOV.U32 R250, RZ, RZ, R251 ;  /* 0x000000fffffa7224 */ /* 0x000fe200078e00fb */
[----:B------:R-:W-:-:S02]  /*5a20*/  MOV R251, R42 ;  /* 0x0000002a00fb7202 */ /* 0x000fc40000000f00 */
[----:B------:R-:W-:Y:S01]  /*5a30*/  MOV R42, R0 ;  /* 0x00000000002a7202 */ /* 0x000fe20000000f00 */
[----:B------:R-:W-:Y:S01]  /*5a40*/  FADD.FTZ R2, R2, R11 ;  /* 0x0000000b02027221 */ /* 0x000fe20000010000 */
[----:B------:R-:W-:Y:S01]  /*5a50*/  MOV R0, R246 ;  /* 0x000000f600007202 */ /* 0x000fe20000000f00 */
[----:B------:R-:W-:Y:S01]  /*5a60*/  IMAD.MOV.U32 R11, RZ, RZ, R38 ;  /* 0x000000ffff0b7224 */ /* 0x000fe200078e0026 */
[----:B------:R-:W-:Y:S02]  /*5a70*/  MOV R38, R39 ;  /* 0x0000002700267202 */ /* 0x000fe40000000f00 */
[----:B------:R-:W-:Y:S02]  /*5a80*/  F2FP.F16.F32.PACK_AB R160, R17, R16 ;  /* 0x0000001011a0723e */ /* 0x000fe400000000ff */
[----:B-1----:R-:W-:Y:S02]  /*5a90*/  F2FP.F16.F32.PACK_AB R161, R13, R15 ;  /* 0x0000000f0da1723e */ /* 0x002fe400000000ff */
[----:B------:R-:W-:-:S02]  /*5aa0*/  F2FP.F16.F32.PACK_AB R162, R19, R18 ;  /* 0x0000001213a2723e */ /* 0x000fc400000000ff */
[----:B--2---:R-:W-:Y:S01]  /*5ab0*/  F2FP.F16.F32.PACK_AB R163, R12, R14 ;  /* 0x0000000e0ca3723e */ /* 0x004fe200000000ff */
[----:B------:R-:W-:Y:S01]  /*5ac0*/  FADD.FTZ R2, R232, R2 ;  /* 0x00000002e8027221 */ /* 0x000fe20000010000 */
[----:B------:R-:W-:Y:S01]  /*5ad0*/  MOV R39, R0 ;  /* 0x0000000000277202 */ /* 0x000fe20000000f00 */
[----:B------:R-:W-:Y:S02]  /*5ae0*/  IMAD.MOV.U32 R10, RZ, RZ, R11 ;  /* 0x000000ffff0a7224 */ /* 0x000fe400078e000b */
[----:B------:R-:W-:Y:S01]  /*5af0*/  FADD.FTZ R0, R236, R237 ;  /* 0x000000edec007221 */ /* 0x000fe20000010000 */
[----:B------:R-:W-:Y:S01]  /*5b00*/  MOV R11, R38 ;  /* 0x00000026000b7202 */ /* 0x000fe20000000f00 */
[----:B------:R1:W5:Y:S01]  /*5b10*/  LDL.LU R246, [R1+0x48] ;  /* 0x0000480001f67983 */ /* 0x0003620000300800 */
[----:B------:R-:W-:Y:S01]  /*5b20*/  MOV R38, R39 ;  /* 0x0000002700267202 */ /* 0x000fe20000000f00 */
[----:B------:R-:W-:Y:S01]  /*5b30*/  IMAD.MOV.U32 R39, RZ, RZ, R29 ;  /* 0x000000ffff277224 */ /* 0x000fe200078e001d */
[----:B------:R-:W-:Y:S01]  /*5b40*/  MOV R36, R154 ;  /* 0x0000009a00247202 */ /* 0x000fe20000000f00 */
[----:B------:R-:W-:Y:S01]  /*5b50*/  FADD.FTZ R0, R10, R0 ;  /* 0x000000000a007221 */ /* 0x000fe20000010000 */
[----:B------:R-:W-:Y:S01]  /*5b60*/  FADD.FTZ R8, R11, R8 ;  /* 0x000000080b087221 */ /* 0x000fe20000010000 */
[----:B------:R-:W-:Y:S01]  /*5b70*/  FADD.FTZ R3, R38, R3 ;  /* 0x0000000326037221 */ /* 0x000fe20000010000 */
[----:B------:R-:W-:Y:S01]  /*5b80*/  FADD.FTZ R2, R39, R2 ;  /* 0x0000000227027221 */ /* 0x000fe20000010000 */
[----:B------:R-:W-:Y:S01]  /*5b90*/  FADD.FTZ R0, R36, R0 ;  /* 0x0000000024007221 */ /* 0x000fe20000010000 */
[----:B----4-:R-:W-:Y:S01]  /*5ba0*/  HMMA.16816.F32 R156, R160, R4, R156 ;  /* 0x00000004a09c723c */ /* 0x010fe2000000189c */
[----:B------:R-:W-:Y:S01]  /*5bb0*/  FADD.FTZ R3, R248, R3 ;  /* 0x00000003f8037221 */ /* 0x000fe20000010000 */
[----:B------:R-:W-:-:S04]  /*5bc0*/  FADD.FTZ R2, R249, R2 ;  /* 0x00000002f9027221 */ /* 0x000fc80000010000 */
[----:B------:R-:W-:Y:S01]  /*5bd0*/  HMMA.16816.F32 R196, R200, R4, R196 ;  /* 0x00000004c8c4723c */ /* 0x000fe200000018c4 */
[----:B------:R-:W-:Y:S01]  /*5be0*/  FADD.FTZ R0, R250, R0 ;  /* 0x00000000fa007221 */ /* 0x000fe20000010000 */
[----:B------:R-:W-:Y:S01]  /*5bf0*/  FADD.FTZ R3, R42, R3 ;  /* 0x000000032a037221 */ /* 0x000fe20000010000 */
[----:B------:R-:W-:Y:S01]  /*5c00*/  MOV R29, R171 ;  /* 0x000000ab001d7202 */ /* 0x000fe20000000f00 */
[----:B------:R-:W2:Y:S03]  /*5c10*/  LDSM.16.MT88.4 R152, [R231+0xf800] ;  /* 0x00f80000e798783b */ /* 0x000ea60000004200 */
[----:B------:R-:W-:Y:S01]  /*5c20*/  FADD.FTZ R4, R37, R8 ;  /* 0x0000000825047221 */ /* 0x000fe20000010000 */
[----:B------:R-:W-:Y:S01]  /*5c30*/  FADD.FTZ R2, R43, R2 ;  /* 0x000000022b027221 */ /* 0x000fe20000010000 */
[----:B------:R1:W5:Y:S02]  /*5c40*/  LDL.LU R237, [R1+0x44] ;  /* 0x0000440001ed7983 */ /* 0x0003640000300800 */
[----:B------:R-:W-:Y:S01]  /*5c50*/  FADD.FTZ R4, R251, R4 ;  /* 0x00000004fb047221 */ /* 0x000fe20000010000 */
[----:B------:R-:W-:Y:S01]  /*5c60*/  FADD.FTZ R0, R40, R0 ;  /* 0x0000000028007221 */ /* 0x000fe20000010000 */
[----:B------:R-:W-:Y:S01]  /*5c70*/  FADD.FTZ R5, R240, R3 ;  /* 0x00000003f0057221 */ /* 0x000fe20000010000 */
[----:B------:R1:W5:Y:S01]  /*5c80*/  LDL.LU R236, [R1+0x40] ;  /* 0x0000400001ec7983 */ /* 0x0003620000300800 */
[----:B------:R-:W-:Y:S01]  /*5c90*/  FADD.FTZ R4, R41, R4 ;  /* 0x0000000429047221 */ /* 0x000fe20000010000 */
[----:B------:R-:W-:Y:S01]  /*5ca0*/  FADD.FTZ R3, R241, R2 ;  /* 0x00000002f1037221 */ /* 0x000fe20000010000 */
[----:B------:R-:W-:Y:S01]  /*5cb0*/  FADD.FTZ R2, R242, R0 ;  /* 0x00000000f2027221 */ /* 0x000fe20000010000 */
[----:B------:R1:W5:Y:S01]  /*5cc0*/  LDL.LU R235, [R1+0x3c] ;  /* 0x00003c0001eb7983 */ /* 0x0003620000300800 */
[----:B------:R-:W-:Y:S01]  /*5cd0*/  FADD.FTZ R0, R243, R4 ;  /* 0x00000004f3007221 */ /* 0x000fe20000010000 */
        /* <DEDUP_REMOVED lines=33> */
[----:B------:R1:W5:Y:S01]  /*5ef0*/  LDL.LU R234, [R1+0x38] ;  /* 0x0000380001ea7983 */ /* 0x0003620000300800 */
[----:B------:R-:W-:Y:S01]  /*5f00*/  FADD.FTZ R3, R21, R3 ;  /* 0x0000000315037221 */ /* 0x000fe20000010000 */
[----:B------:R-:W-:Y:S01]  /*5f10*/  FADD.FTZ R2, R19, R2 ;  /* 0x0000000213027221 */ /* 0x000fe20000010000 */
[----:B------:R-:W-:Y:S01]  /*5f20*/  FADD.FTZ R0, R12, R0 ;  /* 0x000000000c007221 */ /* 0x000fe20000010000 */
[----:B------:R1:W5:Y:S04]  /*5f30*/  LDL.LU R233, [R1+0x34] ;  /* 0x0000340001e97983 */ /* 0x0003680000300800 */
[----:B------:R1:W5:Y:S04]  /*5f40*/  LDL.LU R232, [R1+0x30] ;  /* 0x0000300001e87983 */ /* 0x0003680000300800 */
[----:B------:R1:W5:Y:S04]  /*5f50*/  LDL.LU R171, [R1+0x2c] ;  /* 0x00002c0001ab7983 */ /* 0x0003680000300800 */
[----:B------:R1:W-:Y:S04]  /*5f60*/  STL [R1+0x8], R4 ;  /* 0x0000080401007387 */ /* 0x0003e80000100800 */
[----:B------:R1:W-:Y:S04]  /*5f70*/  STL [R1+0x4], R3 ;  /* 0x0000040301007387 */ /* 0x0003e80000100800 */
[----:B------:R1:W-:Y:S04]  /*5f80*/  STL [R1], R2 ;  /* 0x0000000201007387 */ /* 0x0003e80000100800 */
[----:B------:R1:W-:Y:S01]  /*5f90*/  STL [R1+0xc], R0 ;  /* 0x00000c0001007387 */ /* 0x0003e20000100800 */
[----:B------:R-:W-:Y:S06]  /*5fa0*/  HMMA.16816.F32 R120, R160, R128, R100 ;  /* 0x00000080a078723c */ /* 0x000fec0000001864 */
[-C--:B------:R-:W-:Y:S06]  /*5fb0*/  HMMA.16816.F32 R176, R200, R180.reuse, R176 ;  /* 0x000000b4c8b0723c */ /* 0x080fec00000018b0 */
[C---:B------:R-:W-:Y:S06]  /*5fc0*/  HMMA.16816.F32 R172, R160.reuse, R180, R172 ;  /* 0x000000b4a0ac723c */ /* 0x040fec00000018ac */
[----:B------:R-:W-:Y:S06]  /*5fd0*/  HMMA.16816.F32 R184, R160, R182, R184 ;  /* 0x000000b6a0b8723c */ /* 0x000fec00000018b8 */
[-C--:B------:R-:W-:Y:S06]  /*5fe0*/  HMMA.16816.F32 R68, R200, R80.reuse, R68 ;  /* 0x00000050c844723c */ /* 0x080fec0000001844 */
[C---:B------:R-:W-:Y:S06]  /*5ff0*/  HMMA.16816.F32 R72, R160.reuse, R80, R72 ;  /* 0x00000050a048723c */ /* 0x040fec0000001848 */
        /* <DEDUP_REMOVED lines=8> */
[C---:B--2---:R-:W-:Y:S06]  /*6080*/  HMMA.16816.F32 R148, R160.reuse, R152, R148 ;  /* 0x00000098a094723c */ /* 0x044fec0000001894 */
[----:B------:R-:W-:Y:S06]  /*6090*/  HMMA.16816.F32 R192, R160, R154, R192 ;  /* 0x0000009aa0c0723c */ /* 0x000fec00000018c0 */
[C---:B------:R-:W-:Y:S06]  /*60a0*/  HMMA.16816.F32 R84, R200.reuse, R96, R212 ;  /* 0x00000060c854723c */ /* 0x040fec00000018d4 */
[C---:B------:R-:W-:Y:S06]  /*60b0*/  HMMA.16816.F32 R100, R200.reuse, R112, R204 ;  /* 0x00000070c864723c */ /* 0x040fec00000018cc */
[C---:B------:R-:W-:Y:S06]  /*60c0*/  HMMA.16816.F32 R116, R200.reuse, R128, R116 ;  /* 0x00000080c874723c */ /* 0x040fec0000001874 */
[C---:B------:R-:W-:Y:S06]  /*60d0*/  HMMA.16816.F32 R132, R200.reuse, R140, R132 ;  /* 0x0000008cc884723c */ /* 0x040fec0000001884 */
[C---:B------:R-:W-:Y:S06]  /*60e0*/  HMMA.16816.F32 R144, R200.reuse, R152, R144 ;  /* 0x00000098c890723c */ /* 0x040fec0000001890 */
[C---:B------:R-:W-:Y:S06]  /*60f0*/  HMMA.16816.F32 R180, R200.reuse, R182, R44 ;  /* 0x000000b6c8b4723c */ /* 0x040fec000000182c */
[----:B------:R-:W-:Y:S01]  /*6100*/  HMMA.16816.F32 R80, R200, R82, R220 ;  /* 0x00000052c850723c */ /* 0x000fe200000018dc */
[C---:B---3--:R-:W-:Y:S01]  /*6110*/  IADD3 R245, R238.reuse, 0x800, RZ ;  /* 0x00000800eef57810 */ /* 0x048fe20007ffe0ff */
[----:B------:R-:W-:-:S04]  /*6120*/  VIADD R244, R238, 0x1000 ;  /* 0x00001000eef47836 */ /* 0x000fc80000000000 */
[----:B------:R-:W-:Y:S01]  /*6130*/  HMMA.16816.F32 R96, R200, R98, R208 ;  /* 0x00000062c860723c */ /* 0x000fe200000018d0 */
[C---:B------:R-:W-:Y:S01]  /*6140*/  IADD3 R243, R238.reuse, 0x1800, RZ ;  /* 0x00001800eef37810 */ /* 0x040fe20007ffe0ff */
[----:B------:R-:W-:-:S04]  /*6150*/  VIADD R241, R238, 0x2800 ;  /* 0x00002800eef17836 */ /* 0x000fc80000000000 */
[----:B------:R-:W-:Y:S01]  /*6160*/  HMMA.16816.F32 R112, R200, R114, R60 ;  /* 0x00000072c870723c */ /* 0x000fe2000000183c */
[----:B------:R-:W-:-:S05]  /*6170*/  IADD3 R242, R238, 0x2000, RZ ;  /* 0x00002000eef27810 */ /* 0x000fca0007ffe0ff */
[----:B------:R-:W-:Y:S01]  /*6180*/  HMMA.16816.F32 R128, R200, R130, R48 ;  /* 0x00000082c880723c */ /* 0x000fe20000001830 */
[----:B------:R-:W-:-:S05]  /*6190*/  IADD3 R240, R238, 0x3000, RZ ;  /* 0x00003000eef07810 */ /* 0x000fca0007ffe0ff */
[----:B------:R-:W-:Y:S01]  /*61a0*/  HMMA.16816.F32 R140, R200, R142, R56 ;  /* 0x0000008ec88c723c */ /* 0x000fe20000001838 */
[----:B------:R-:W-:-:S05]  /*61b0*/  IADD3 R239, R238, 0x3800, RZ ;  /* 0x00003800eeef7810 */ /* 0x000fca0007ffe0ff */
[----:B------:R-:W-:Y:S06]  /*61c0*/  HMMA.16816.F32 R152, R200, R154, R64 ;  /* 0x0000009ac898723c */ /* 0x000fec0000001840 */
[-C--:B------:R-:W-:Y:S06]  /*61d0*/  HMMA.16816.F32 R160, R160, R6.reuse, R224 ;  /* 0x00000006a0a0723c */ /* 0x080fec00000018e0 */
[----:B------:R-:W-:Y:S01]  /*61e0*/  HMMA.16816.F32 R200, R200, R6, R52 ;  /* 0x00000006c8c8723c */ /* 0x000fe20000001834 */
[----:B------:R-:W-:-:S08]  /*61f0*/  NOP ;  /* 0x0000000000007918 */ /* 0x000fd00000000000 */
[----:B-1----:R-:W-:-:S15]  /*6200*/  @!P0 BRA `(.L_x_6) ;  /* 0x0000003800ec8947 */ /* 0x002fde0003800000 */
[----:B------:R-:W-:Y:S01]  /*6210*/  USHF.L.U64.HI UR18, UR8, 0x5, UR9 ;  /* 0x0000000508127899 */ /* 0x000fe20008010209 */
[----:B------:R-:W-:Y:S01]  /*6220*/  IMAD.MOV.U32 R165, RZ, RZ, R167 ;  /* 0x000000ffffa57224 */ /* 0x000fe200078e00a7 */
[----:B------:R-:W-:Y:S01]  /*6230*/  USHF.L.U32 UR19, UR8, 0x5, URZ ;  /* 0x0000000508137899 */ /* 0x000fe2000800063f */
[----:B------:R-:W-:Y:S01]  /*6240*/  IMAD.MOV.U32 R3, RZ, RZ, R168 ;  /* 0x000000ffff037224 */ /* 0x000fe200078e00a8 */
[----:B-----5:R-:W-:Y:S01]  /*6250*/  MOV R170, R164 ;  /* 0x000000a400aa7202 */ /* 0x020fe20000000f00 */
[----:B------:R-:W-:Y:S01]  /*6260*/  ULDC.64 UR8, c[0x0][0x248] ;  /* 0x0000920000087ab9 */ /* 0x000fe20000000a00 */
[----:B------:R-:W-:Y:S01]  /*6270*/  MOV R169, R166 ;  /* 0x000000a600a97202 */ /* 0x000fe20000000f00 */
[----:B------:R-:W-:Y:S02]  /*6280*/  ULEA.HI.SX32 UR24, UR12, 0xfffffffe, 0x1a ;  /* 0xfffffffe0c187891 */ /* 0x000fe4000f8fd23f */
[----:B------:R-:W-:Y:S02]  /*6290*/  USHF.L.U64.HI UR21, UR8, 0x5, UR9 ;  /* 0x0000000508157899 */ /* 0x000fe40008010209 */
[----:B------:R-:W-:Y:S01]  /*62a0*/  USHF.L.U32 UR20, UR8, 0x5, URZ ;  /* 0x0000000508147899 */ /* 0x000fe2000800063f */
[----:B------:R-:W-:Y:S01]  /*62b0*/  ULDC UR4, c[0x0][0x2ec] ;  /* 0x0000bb0000047ab9 */ /* 0x000fe20000000800 */
[----:B------:R-:W-:Y:S01]  /*62c0*/  ULDC.64 UR12, c[0x0][0x250] ;  /* 0x00009400000c7ab9 */ /* 0x000fe20000000a00 */
[----:B------:R-:W-:Y:S01]  /*62d0*/  ULDC.64 UR6, c[0x0][0x218] ;  /* 0x0000860000067ab9 */ /* 0x000fe20000000a00 */
[----:B------:R-:W-:Y:S01]  /*62e0*/  ULDC.64 UR10, c[0x0][0x220] ;  /* 0x00008800000a7ab9 */ /* 0x000fe20000000a00 */
[----:B------:R-:W-:Y:S07]  /*62f0*/  BRA `(.L_x_7) ;  /* 0x0000000000887947 */ /* 0x000fee0003800000 */
.L_x_9:
[----:B------:R-:W2:Y:S01]  /*6300*/  LDL.64 R250, [R1+0x20] ;  /* 0x0000200001fa7983 */ /* 0x000ea20000100a00 */
[----:B------:R-:W-:Y:S03]  /*6310*/  UIADD3 UR23, UR24, -0x1, URZ ;  /* 0xffffffff18177890 */ /* 0x000fe6000fffe03f */
[----:B------:R-:W3:Y:S01]  /*6320*/  LDL.64 R248, [R1+0x10] ;  /* 0x0000100001f87983 */ /* 0x000ee20000100a00 */
[----:B------:R-:W-:Y:S02]  /*6330*/  USHF.R.S32.HI UR22, URZ, 0x1f, UR23 ;  /* 0x0000001f3f167899 */ /* 0x000fe40008011417 */
[----:B------:R-:W-:Y:S02]  /*6340*/  UIMAD.WIDE.U32 UR26, UR23, UR8, URZ ;  /* 0x00000008171a72a5 */ /* 0x000fe4000f8e003f */
[----:B------:R-:W-:Y:S04]  /*6350*/  UIMAD UR22, UR22, UR8, URZ ;  /* 0x00000008161672a4 */ /* 0x000fe8000f8e023f */
[----:B------:R-:W-:Y:S01]  /*6360*/  UIMAD UR22, UR23, UR9, UR22 ;  /* 0x00000009171672a4 */ /* 0x000fe2000f8e0216 */
[----:B------:R-:W-:Y:S02]  /*6370*/  IMAD.U32 R0, RZ, RZ, UR26 ;  /* 0x0000001aff007e24 */ /* 0x000fe4000f8e00ff */
[----:B------:R-:W-:Y:S01]  /*6380*/  IMAD.U32 R166, RZ, RZ, UR26 ;  /* 0x0000001affa67e24 */ /* 0x000fe2000f8e00ff */
[----:B------:R-:W-:Y:S06]  /*6390*/  UIADD3 UR22, UR27, UR22, URZ ;  /* 0x000000161b167290 */ /* 0x000fec000fffe03f */
[----:B------:R-:W-:Y:S01]  /*63a0*/  IMAD.U32 R2, RZ, RZ, UR22 ;  /* 0x00000016ff027e24 */ /* 0x000fe2000f8e00ff */
[----:B--2---:R-:W-:Y:S04]  /*63b0*/  LEA R0, P1, R0, R250, 0x6 ;  /* 0x000000fa00007211 */ /* 0x004fe800078230ff */
[----:B------:R-:W-:Y:S02]  /*63c0*/  LEA R206, P2, R0, UR6, 0x1 ;  /* 0x0000000600ce7c11 */ /* 0x000fe4000f8408ff */
[----:B---3--:R-:W-:Y:S02]  /*63d0*/  LEA.HI.X R2, R166, R249, R2, 0x6, P1 ;  /* 0x000000f9a6027211 */ /* 0x008fe400008f3402 */
[----:B------:R-:W-:Y:S02]  /*63e0*/  IADD3 R204, P1, R206, UR20, RZ ;  /* 0x00000014cecc7c10 */ /* 0x000fe4000ff3e0ff */
[----:B------:R-:W-:Y:S02]  /*63f0*/  LEA.HI.X R207, R0, UR7, R2, 0x1, P2 ;  /* 0x0000000700cf7c11 */ /* 0x000fe400090f0c02 */
[----:B------:R-:W-:Y:S02]  /*6400*/  IADD3 R166, P2, R204, UR20, RZ ;  /* 0x00000014cca67c10 */ /* 0x000fe4000ff5e0ff */
[----:B------:R-:W-:Y:S01]  /*6410*/  IADD3.X R205, R207, UR21, RZ, P1, !PT ;  /* 0x00000015cfcd7c10 */ /* 0x000fe20008ffe4ff */
[----:B------:R-:W-:Y:S01]  /*6420*/  @!PT LDS RZ, [RZ] ;  /* 0x00000000fffff984 */ /* 0x000fe20000000800 */
[----:B------:R-:W-:Y:S01]  /*6430*/  @!PT LDS RZ, [RZ] ;  /* 0x00000000fffff984 */ /* 0x000fe20000000800 */
[----:B------:R-:W-:Y:S01]  /*6440*/  @!PT LDS RZ, [RZ] ;  /* 0x00000000fffff984 */ /* 0x000fe20000000800 */
[----:B------:R1:W-:Y:S01]  /*6450*/  LDGSTS.E.BYPASS.LTC128B.128 [R246+0x8000], desc[UR16][R206.64] ;  /* 0x08000000cef67fae */ /* 0x0003e2000b901d50 */
[----:B------:R-:W-:Y:S02]  /*6460*/  IADD3 R208, P1, R166, UR20, RZ ;  /* 0x00000014a6d07c10 */ /* 0x000fe4000ff3e0ff */
[----:B------:R-:W-:Y:S01]  /*6470*/  IADD3.X R167, R205, UR21, RZ, P2, !PT ;  /* 0x00000015cda77c10 */ /* 0x000fe200097fe4ff */
[----:B------:R1:W-:Y:S03]  /*6480*/  LDGSTS.E.BYPASS.LTC128B.128 [R246+0xa000], desc[UR16][R206.64+0x80] ;  /* 0x0a000080cef67fae */ /* 0x0003e6000b901d50 */
[----:B------:R-:W-:Y:S01]  /*6490*/  IADD3.X R209, R167, UR21, RZ, P1, !PT ;  /* 0x00000015a7d17c10 */ /* 0x000fe20008ffe4ff */
[----:B------:R1:W-:Y:S04]  /*64a0*/  LDGSTS.E.BYPASS.LTC128B.128 [R246+0x8800], desc[UR16][R204.64] ;  /* 0x08800000ccf67fae */ /* 0x0003e8000b901d50 */
[----:B------:R1:W-:Y:S04]  /*64b0*/  LDGSTS.E.BYPASS.LTC128B.128 [R246+0xa800], desc[UR16][R204.64+0x80] ;  /* 0x0a800080ccf67fae */ /* 0x0003e8000b901d50 */
[----:B------:R1:W-:Y:S04]  /*64c0*/  LDGSTS.E.BYPASS.LTC128B.128 [R246+0x9000], desc[UR16][R166.64] ;  /* 0x09000000a6f67fae */ /* 0x0003e8000b901d50 */
[----:B------:R1:W-:Y:S04]  /*64d0*/  LDGSTS.E.BYPASS.LTC128B.128 [R246+0xb000], desc[UR16][R166.64+0x80] ;  /* 0x0b000080a6f67fae */ /* 0x0003e8000b901d50 */
[----:B------:R1:W-:Y:S04]  /*64e0*/  LDGSTS.E.BYPASS.LTC128B.128 [R246+0x9800], desc[UR16][R208.64] ;  /* 0x09800000d0f67fae */ /* 0x0003e8000b901d50 */
[----:B------:R1:W-:Y:S04]  /*64f0*/  LDGSTS.E.BYPASS.LTC128B.128 [R246+0xb800], desc[UR16][R208.64+0x80] ;  /* 0x0b800080d0f67fae */ /* 0x0003e8000b901d50 */
[----:B------:R-:W0:Y:S01]  /*6500*/  LDGDEPBAR ;  /* 0x00000000000079af */ /* 0x000e220000000000 */
[----:B------:R-:W-:Y:S05]  /*6510*/  BRA `(.L_x_8) ;  /* 0x0000001000387947 */ /* 0x000fea0003800000 */
.L_x_7:
[----:B--2---:R-:W2:Y:S01]  /*6520*/  LDL.64 R10, [R1+0x18] ;  /* 0x00001800010a7983 */ /* 0x004ea20000100a00 */
[----:B------:R-:W-:Y:S01]  /*6530*/  USHF.R.S32.HI UR22, URZ, 0x1f, UR24 ;  /* 0x0000001f3f167899 */ /* 0x000fe20008011418 */
[----:B------:R-:W-:Y:S04]  /*6540*/  DEPBAR.LE SB0, 0x0 ;  /* 0x000080000000791a */ /* 0x000fe80000000000 */
[----:B------:R-:W3:Y:S01]  /*6550*/  LDL R6, [R1+0x28] ;  /* 0x0000280001067983 */ /* 0x000ee20000100800 */
[----:B------:R-:W-:Y:S02]  /*6560*/  UIMAD UR22, UR22, UR12, URZ ;  /* 0x0000000c161672a4 */ /* 0x000fe4000f8e023f */
[----:B------:R-:W-:Y:S01]  /*6570*/  UIMAD.WIDE.U32 UR26, UR24, UR12, URZ ;  /* 0x0000000c181a72a5 */ /* 0x000fe2000f8e003f */
[----:B------:R-:W-:Y:S01]  /*6580*/  BAR.SYNC.DEFER_BLOCKING 0x0 ;  /* 0x0000000000007b1d */ /* 0x000fe20000010000 */
[----:B------:R-:W-:Y:S04]  /*6590*/  UIMAD UR22, UR24, UR13, UR22 ;  /* 0x0000000d181672a4 */ /* 0x000fe8000f8e0216 */
[----:B------:R-:W-:Y:S01]  /*65a0*/  UIADD3 UR22, UR27, UR22, URZ ;  /* 0x000000161b167290 */ /* 0x000fe2000fffe03f */
[----:B------:R-:W-:Y:S02]  /*65b0*/  IMAD.U32 R4, RZ, RZ, UR26 ;  /* 0x0000001aff047e24 */ /* 0x000fe4000f8e00ff */
[----:B------:R-:W-:Y:S03]  /*65c0*/  IMAD.U32 R5, RZ, RZ, UR27 ;  /* 0x0000001bff057e24 */ /* 0x000fe6000f8e00ff */
        /* <DEDUP_REMOVED lines=11> */
[----:B------:R-:W-:Y:S01]  /*6680*/  LDGSTS.E.BYPASS.LTC128B.128 [R246+0xc000], desc[UR16][R8.64] ;  /* 0x0c00000008f67fae */ /* 0x000fe2000b901d50 */
[----:B------:R-:W-:Y:S02]  /*6690*/  IADD3 R10, P0, R4, UR19, RZ ;  /* 0x00000013040a7c10 */ /* 0x000fe4000ff1e0ff */
[----:B------:R-:W-:Y:S03]  /*66a0*/  IADD3.X R5, R7, UR18, RZ, P1, !PT ;  /* 0x0000001207057c10 */ /* 0x000fe60008ffe4ff */
[----:B------:R-:W-:Y:S01]  /*66b0*/  LDGSTS.E.BYPASS.LTC128B.128 [R246+0xe000], desc[UR16][R8.64+0x80] ;  /* 0x0e00008008f67fae */ /* 0x000fe2000b901d50 */
[----:B------:R-:W-:Y:S05]  /*66c0*/  IADD3.X R11, R5, UR18, RZ, P0, !PT ;  /* 0x00000012050b7c10 */ /* 0x000fea00087fe4ff */
[----:B------:R-:W-:Y:S01]  /*66d0*/  LDGSTS.E.BYPASS.LTC128B.128 [R246+0xc800], desc[UR16][R6.64] ;  /* 0x0c80000006f67fae */ /* 0x000fe2000b901d50 */
[----:B------:R-:W-:Y:S05]  /*66e0*/  ISETP.LT.AND P0, PT, RZ, UR24, PT ;  /* 0x00000018ff007c0c */ /* 0x000fea000bf01270 */
[----:B------:R-:W-:Y:S06]  /*66f0*/  LDGSTS.E.BYPASS.LTC128B.128 [R246+0xe800], desc[UR16][R6.64+0x80] ;  /* 0x0e80008006f67fae */ /* 0x000fec000b901d50 */
[----:B------:R-:W-:Y:S06]  /*6700*/  LDGSTS.E.BYPASS.LTC128B.128 [R246+0xd000], desc[UR16][R4.64] ;  /* 0x0d00000004f67fae */ /* 0x000fec000b901d50 */
[----:B------:R1:W-:Y:S06]  /*6710*/  LDGSTS.E.BYPASS.LTC128B.128 [R246+0xf000], desc[UR16][R4.64+0x80] ;  /* 0x0f00008004f67fae */ /* 0x0003ec000b901d50 */
[----:B------:R-:W-:Y:S06]  /*6720*/  LDGSTS.E.BYPASS.LTC128B.128 [R246+0xd800], desc[UR16][R10.64] ;  /* 0x0d8000000af67fae */ /* 0x000fec000b901d50 */
[----:B------:R2:W-:Y:S06]  /*6730*/  LDGSTS.E.BYPASS.LTC128B.128 [R246+0xf800], desc[UR16][R10.64+0x80] ;  /* 0x0f8000800af67fae */ /* 0x0005ec000b901d50 */
[----:B------:R-:W-:Y:S06]  /*6740*/  LDSM.16.M88.4 R64, [R234] ;  /* 0x00000000ea40783b */ /* 0x000fec0000000200 */
[----:B------:R-:W1:Y:S06]  /*6750*/  LDSM.16.M88.4 R16, [R171+0x8000] ;  /* 0x00800000ab10783b */ /* 0x000e6c0000000200 */
[----:B------:R-:W2:Y:S06]  /*6760*/  LDSM.16.M88.4 R60, [R234+0x2000] ;  /* 0x00200000ea3c783b */ /* 0x000eac0000000200 */
[----:B------:R-:W3:Y:S06]  /*6770*/  LDSM.16.M88.4 R32, [R171+0x8800] ;  /* 0x00880000ab20783b */ /* 0x000eec0000000200 */
[----:B------:R-:W0:Y:S06]  /*6780*/  LDGDEPBAR ;  /* 0x00000000000079af */ /* 0x000e2c0000000000 */
[----:B------:R-:W4:Y:S06]  /*6790*/  LDSM.16.M88.4 R48, [R171+0x9000] ;  /* 0x00900000ab30783b */ /* 0x000f2c0000000200 */
[----:B------:R-:W5:Y:S06]  /*67a0*/  LDSM.16.M88.4 R204, [R171+0x9800] ;  /* 0x00980000abcc783b */ /* 0x000f6c0000000200 */
[----:B------:R-:W-:Y:S01]  /*67b0*/  LDSM.16.M88.4 R208, [R235] ;  /* 0x00000000ebd0783b */ /* 0x000fe20000000200 */
[-C--:B-1----:R-:W-:Y:S05]  /*67c0*/  HMMA.16816.F32 R4, R64, R16.reuse, RZ ;  /* 0x000000104004723c */ /* 0x082fea00000018ff */
[----:B------:R-:W1:Y:S01]  /*67d0*/  LDSM.16.M88.4 R212, [R238] ;  /* 0x00000000eed4783b */ /* 0x000e620000000200 */
[C---:B--2---:R-:W-:Y:S05]  /*67e0*/  HMMA.16816.F32 R8, R60.reuse, R16, RZ ;  /* 0x000000103c08723c */ /* 0x044fea00000018ff */
[----:B------:R-:W2:Y:S01]  /*67f0*/  LDSM.16.M88.4 R216, [R235+0x2000] ;  /* 0x00200000ebd8783b */ /* 0x000ea20000000200 */
[-C--:B------:R-:W-:Y:S05]  /*6800*/  HMMA.16816.F32 R12, R60, R18.reuse, RZ ;  /* 0x000000123c0c723c */ /* 0x080fea00000018ff */
[----:B------:R-:W-:Y:S01]  /*6810*/  LDSM.16.M88.4 R220, [R244] ;  /* 0x00000000f4dc783b */ /* 0x000fe20000000200 */
[C---:B------:R-:W-:Y:S05]  /*6820*/  HMMA.16816.F32 R16, R64.reuse, R18, RZ ;  /* 0x000000124010723c */ /* 0x040fea00000018ff */
[----:B------:R-:W-:Y:S01]  /*6830*/  LDSM.16.M88.4 R224, [R243] ;  /* 0x00000000f3e0783b */ /* 0x000fe20000000200 */
[-C--:B---3--:R-:W-:Y:S06]  /*6840*/  HMMA.16816.F32 R20, R64, R32.reuse, RZ ;  /* 0x000000204014723c */ /* 0x088fec00000018ff */
[C---:B------:R-:W-:Y:S06]  /*6850*/  HMMA.16816.F32 R24, R60.reuse, R32, RZ ;  /* 0x000000203c18723c */ /* 0x040fec00000018ff */
[-C--:B------:R-:W-:Y:S06]  /*6860*/  HMMA.16816.F32 R28, R60, R34.reuse, RZ ;  /* 0x000000223c1c723c */ /* 0x080fec00000018ff */
[C---:B------:R-:W-:Y:S06]  /*6870*/  HMMA.16816.F32 R32, R64.reuse, R34, RZ ;  /* 0x000000224020723c */ /* 0x040fec00000018ff */
[-C--:B----4-:R-:W-:Y:S06]  /*6880*/  HMMA.16816.F32 R36, R64, R48.reuse, RZ ;  /* 0x000000304024723c */ /* 0x090fec00000018ff */
[C---:B------:R-:W-:Y:S06]  /*6890*/  HMMA.16816.F32 R40, R60.reuse, R48, RZ ;  /* 0x000000303c28723c */ /* 0x040fec00000018ff */
[-C--:B------:R-:W-:Y:S06]  /*68a0*/  HMMA.16816.F32 R44, R60, R50.reuse, RZ ;  /* 0x000000323c2c723c */ /* 0x080fec00000018ff */
[C---:B------:R-:W-:Y:S06]  /*68b0*/  HMMA.16816.F32 R48, R64.reuse, R50, RZ ;  /* 0x000000324030723c */ /* 0x040fec00000018ff */
[-C--:B-----5:R-:W-:Y:S06]  /*68c0*/  HMMA.16816.F32 R52, R64, R204.reuse, RZ ;  /* 0x000000cc4034723c */ /* 0x0a0fec00000018ff */
[C---:B------:R-:W-:Y:S06]  /*68d0*/  HMMA.16816.F32 R56, R60.reuse, R204, RZ ;  /* 0x000000cc3c38723c */ /* 0x040fec00000018ff */
[-C--:B------:R-:W-:Y:S06]  /*68e0*/  HMMA.16816.F32 R60, R60, R206.reuse, RZ ;  /* 0x000000ce3c3c723c */ /* 0x080fec00000018ff */
[----:B------:R-:W-:Y:S01]  /*68f0*/  HMMA.16816.F32 R64, R64, R206, RZ ;  /* 0x000000ce4040723c */ /* 0x000fe200000018ff */
[----:B------:R-:W3:Y:S05]  /*6900*/  LDSM.16.M88.4 R204, [R245] ;  /* 0x00000000f5cc783b */ /* 0x000eea0000000200 */
[-C--:B-1----:R-:W-:Y:S06]  /*6910*/  HMMA.16816.F32 R4, R208, R212.reuse, R4 ;  /* 0x000000d4d004723c */ /* 0x082fec0000001804 */
[C---:B--2---:R-:W-:Y:S06]  /*6920*/  HMMA.16816.F32 R8, R216.reuse, R212, R8 ;  /* 0x000000d4d808723c */ /* 0x044fec0000001808 */
[-C--:B------:R-:W-:Y:S06]  /*6930*/  HMMA.16816.F32 R12, R216, R214.reuse, R12 ;  /* 0x000000d6d80c723c */ /* 0x080fec000000180c */
[C---:B------:R-:W-:Y:S01]  /*6940*/  HMMA.16816.F32 R16, R208.reuse, R214, R16 ;  /* 0x000000d6d010723c */ /* 0x040fe20000001810 */
[----:B------:R-:W-:Y:S05]  /*6950*/  LDSM.16.M88.4 R212, [R233+0x8000] ;  /* 0x00800000e9d4783b */ /* 0x000fea0000000200 */
[-C--:B---3--:R-:W-:Y:S06]  /*6960*/  HMMA.16816.F32 R20, R208, R204.reuse, R20 ;  /* 0x000000ccd014723c */ /* 0x088fec0000001814 */
[C---:B------:R-:W-:Y:S06]  /*6970*/  HMMA.16816.F32 R24, R216.reuse, R204, R24 ;  /* 0x000000ccd818723c */ /* 0x040fec0000001818 */
[-C--:B------:R-:W-:Y:S06]  /*6980*/  HMMA.16816.F32 R28, R216, R206.reuse, R28 ;  /* 0x000000ced81c723c */ /* 0x080fec000000181c */
[C---:B------:R-:W-:Y:S01]  /*6990*/  HMMA.16816.F32 R32, R208.reuse, R206, R32 ;  /* 0x000000ced020723c */ /* 0x040fe20000001820 */
[----:B------:R-:W1:Y:S05]  /*69a0*/  LDSM.16.M88.4 R204, [R237] ;  /* 0x00000000edcc783b */ /* 0x000e6a0000000200 */
[-C--:B------:R-:W-:Y:S06]  /*69b0*/  HMMA.16816.F32 R36, R208, R220.reuse, R36 ;  /* 0x000000dcd024723c */ /* 0x080fec0000001824 */
[C---:B------:R-:W-:Y:S06]  /*69c0*/  HMMA.16816.F32 R40, R216.reuse, R220, R40 ;  /* 0x000000dcd828723c */ /* 0x040fec0000001828 */
[-C--:B------:R-:W-:Y:S06]  /*69d0*/  HMMA.16816.F32 R44, R216, R222.reuse, R44 ;  /* 0x000000ded82c723c */ /* 0x080fec000000182c */
[C---:B------:R-:W-:Y:S01]  /*69e0*/  HMMA.16816.F32 R48, R208.reuse, R222, R48 ;  /* 0x000000ded030723c */ /* 0x040fe20000001830 */
[----:B------:R-:W2:Y:S05]  /*69f0*/  LDSM.16.M88.4 R220, [R237+0x2000] ;  /* 0x00200000eddc783b */ /* 0x000eaa0000000200 */
[-C--:B------:R-:W-:Y:S06]  /*6a00*/  HMMA.16816.F32 R52, R208, R224.reuse, R52 ;  /* 0x000000e0d034723c */ /* 0x080fec0000001834 */
[C---:B------:R-:W-:Y:S06]  /*6a10*/  HMMA.16816.F32 R56, R216.reuse, R224, R56 ;  /* 0x000000e0d838723c */ /* 0x040fec0000001838 */
[-C--:B------:R-:W-:Y:S01]  /*6a20*/  HMMA.16816.F32 R60, R216, R226.reuse, R60 ;  /* 0x000000e2d83c723c */ /* 0x080fe2000000183c */
[----:B------:R-:W-:Y:S05]  /*6a30*/  LDSM.16.M88.4 R216, [R233+0x9000] ;  /* 0x00900000e9d8783b */ /* 0x000fea0000000200 */
[----:B------:R-:W-:Y:S01]  /*6a40*/  HMMA.16816.F32 R64, R208, R226, R64 ;  /* 0x000000e2d040723c */ /* 0x000fe20000001840 */
[----:B------:R-:W3:Y:S05]  /*6a50*/  LDSM.16.M88.4 R208, [R233+0x8800] ;  /* 0x00880000e9d0783b */ /* 0x000eea0000000200 */
[-C--:B-1----:R-:W-:Y:S01]  /*6a60*/  HMMA.16816.F32 R4, R204, R212.reuse, R4 ;  /* 0x000000d4cc04723c */ /* 0x082fe20000001804 */
[----:B------:R-:W1:Y:S05]  /*6a70*/  LDSM.16.M88.4 R224, [R233+0x9800] ;  /* 0x00980000e9e0783b */ /* 0x000e6a0000000200 */
[C---:B--2---:R-:W-:Y:S06]  /*6a80*/  HMMA.16816.F32 R8, R220.reuse, R212, R8 ;  /* 0x000000d4dc08723c */ /* 0x044fec0000001808 */
[-C--:B------:R-:W-:Y:S06]  /*6a90*/  HMMA.16816.F32 R12, R220, R214.reuse, R12 ;  /* 0x000000d6dc0c723c */ /* 0x080fec000000180c */
[C---:B------:R-:W-:Y:S01]  /*6aa0*/  HMMA.16816.F32 R16, R204.reuse, R214, R16 ;  /* 0x000000d6cc10723c */ /* 0x040fe20000001810 */
[----:B------:R-:W-:Y:S05]  /*6ab0*/  LDSM.16.M88.4 R212, [R232] ;  /* 0x00000000e8d4783b */ /* 0x000fea0000000200 */
[-C--:B---3--:R-:W-:Y:S06]  /*6ac0*/  HMMA.16816.F32 R20, R204, R208.reuse, R20 ;  /* 0x000000d0cc14723c */ /* 0x088fec0000001814 */
[C---:B------:R-:W-:Y:S06]  /*6ad0*/  HMMA.16816.F32 R24, R220.reuse, R208, R24 ;  /* 0x000000d0dc18723c */ /* 0x040fec0000001818 */
[-C--:B------:R-:W-:Y:S06]  /*6ae0*/  HMMA.16816.F32 R28, R220, R210.reuse, R28 ;  /* 0x000000d2dc1c723c */ /* 0x080fec000000181c */
[C---:B------:R-:W-:Y:S01]  /*6af0*/  HMMA.16816.F32 R32, R204.reuse, R210, R32 ;  /* 0x000000d2cc20723c */ /* 0x040fe20000001820 */
[----:B------:R-:W2:Y:S05]  /*6b00*/  LDSM.16.M88.4 R208, [R236] ;  /* 0x00000000ecd0783b */ /* 0x000eaa0000000200 */
[-C--:B------:R-:W-:Y:S06]  /*6b10*/  HMMA.16816.F32 R36, R204, R216.reuse, R36 ;  /* 0x000000d8cc24723c */ /* 0x080fec0000001824 */
[C---:B------:R-:W-:Y:S06]  /*6b20*/  HMMA.16816.F32 R40, R220.reuse, R216, R40 ;  /* 0x000000d8dc28723c */ /* 0x040fec0000001828 */
[-C--:B------:R-:W-:Y:S06]  /*6b30*/  HMMA.16816.F32 R44, R220, R218.reuse, R44 ;  /* 0x000000dadc2c723c */ /* 0x080fec000000182c */
[C---:B------:R-:W-:Y:S01]  /*6b40*/  HMMA.16816.F32 R48, R204.reuse, R218, R48 ;  /* 0x000000dacc30723c */ /* 0x040fe20000001830 */
[----:B------:R-:W3:Y:S05]  /*6b50*/  LDSM.16.M88.4 R216, [R236+0x2000] ;  /* 0x00200000ecd8783b */ /* 0x000eea0000000200 */
[-C--:B-1----:R-:W-:Y:S06]  /*6b60*/  HMMA.16816.F32 R52, R204, R224.reuse, R52 ;  /* 0x000000e0cc34723c */ /* 0x082fec0000001834 */
[C---:B------:R-:W-:Y:S06]  /*6b70*/  HMMA.16816.F32 R56, R220.reuse, R224, R56 ;  /* 0x000000e0dc38723c */ /* 0x040fec0000001838 */
[-C--:B------:R-:W-:Y:S01]  /*6b80*/  HMMA.16816.F32 R60, R220, R226.reuse, R60 ;  /* 0x000000e2dc3c723c */ /* 0x080fe2000000183c */
[----:B------:R-:W-:Y:S05]  /*6b90*/  LDSM.16.M88.4 R220, [R232+0x1000] ;  /* 0x00100000e8dc783b */ /* 0x000fea0000000200 */
[----:B------:R-:W-:Y:S01]  /*6ba0*/  HMMA.16816.F32 R64, R204, R226, R64 ;  /* 0x000000e2cc40723c */ /* 0x000fe20000001840 */
[----:B------:R-:W1:Y:S05]  /*6bb0*/  LDSM.16.M88.4 R204, [R232+0x800] ;  /* 0x00080000e8cc783b */ /* 0x000e6a0000000200 */
[-C--:B--2---:R-:W-:Y:S01]  /*6bc0*/  HMMA.16816.F32 R4, R208, R212.reuse, R4 ;  /* 0x000000d4d004723c */ /* 0x084fe20000001804 */
[----:B------:R-:W2:Y:S05]  /*6bd0*/  LDSM.16.M88.4 R224, [R232+0x1800] ;  /* 0x00180000e8e0783b */ /* 0x000eaa0000000200 */
[C---:B---3--:R-:W-:Y:S06]  /*6be0*/  HMMA.16816.F32 R8, R216.reuse, R212, R8 ;  /* 0x000000d4d808723c */ /* 0x048fec0000001808 */
[-C--:B------:R-:W-:Y:S06]  /*6bf0*/  HMMA.16816.F32 R12, R216, R214.reuse, R12 ;  /* 0x000000d6d80c723c */ /* 0x080fec000000180c */
[C---:B------:R-:W-:Y:S01]  /*6c00*/  HMMA.16816.F32 R16, R208.reuse, R214, R16 ;  /* 0x000000d6d010723c */ /* 0x040fe20000001810 */
[----:B------:R-:W-:Y:S05]  /*6c10*/  LDSM.16.M88.4 R212, [R171+0xa000] ;  /* 0x00a00000abd4783b */ /* 0x000fea0000000200 */
[-C--:B-1----:R-:W-:Y:S06]  /*6c20*/  HMMA.16816.F32 R20, R208, R204.reuse, R20 ;  /* 0x000000ccd014723c */ /* 0x082fec0000001814 */
[C---:B------:R-:W-:Y:S06]  /*6c30*/  HMMA.16816.F32 R24, R216.reuse, R204, R24 ;  /* 0x000000ccd818723c */ /* 0x040fec0000001818 */
[-C--:B------:R-:W-:Y:S06]  /*6c40*/  HMMA.16816.F32 R28, R216, R206.reuse, R28 ;  /* 0x000000ced81c723c */ /* 0x080fec000000181c */
[C---:B------:R-:W-:Y:S01]  /*6c50*/  HMMA.16816.F32 R32, R208.reuse, R206, R32 ;  /* 0x000000ced020723c */ /* 0x040fe20000001820 */
[----:B------:R-:W1:Y:S05]  /*6c60*/  LDSM.16.M88.4 R204, [R234+0x4000] ;  /* 0x00400000eacc783b */ /* 0x000e6a0000000200 */
[-C--:B------:R-:W-:Y:S06]  /*6c70*/  HMMA.16816.F32 R36, R208, R220.reuse, R36 ;  /* 0x000000dcd024723c */ /* 0x080fec0000001824 */
[C---:B------:R-:W-:Y:S06]  /*6c80*/  HMMA.16816.F32 R40, R216.reuse, R220, R40 ;  /* 0x000000dcd828723c */ /* 0x040fec0000001828 */
[-C--:B------:R-:W-:Y:S06]  /*6c90*/  HMMA.16816.F32 R44, R216, R222.reuse, R44 ;  /* 0x000000ded82c723c */ /* 0x080fec000000182c */
[C---:B------:R-:W-:Y:S01]  /*6ca0*/  HMMA.16816.F32 R48, R208.reuse, R222, R48 ;  /* 0x000000ded030723c */ /* 0x040fe20000001830 */
[----:B------:R-:W3:Y:S05]  /*6cb0*/  LDSM.16.M88.4 R220, [R234+0x6000] ;  /* 0x00600000eadc783b */ /* 0x000eea0000000200 */
[-C--:B--2---:R-:W-:Y:S06]  /*6cc0*/  HMMA.16816.F32 R52, R208, R224.reuse, R52 ;  /* 0x000000e0d034723c */ /* 0x084fec0000001834 */
[C---:B------:R-:W-:Y:S06]  /*6cd0*/  HMMA.16816.F32 R56, R216.reuse, R224, R56 ;  /* 0x000000e0d838723c */ /* 0x040fec0000001838 */
[-C--:B------:R-:W-:Y:S01]  /*6ce0*/  HMMA.16816.F32 R60, R216, R226.reuse, R60 ;  /* 0x000000e2d83c723c */ /* 0x080fe2000000183c */
[----:B------:R-:W-:Y:S05]  /*6cf0*/  LDSM.16.M88.4 R216, [R171+0xb000] ;  /* 0x00b00000abd8783b */ /* 0x000fea0000000200 */
[----:B------:R-:W-:Y:S01]  /*6d00*/  HMMA.16816.F32 R64, R208, R226, R64 ;  /* 0x000000e2d040723c */ /* 0x000fe20000001840 */
[----:B------:R-:W2:Y:S05]  /*6d10*/  LDSM.16.M88.4 R208, [R171+0xa800] ;  /* 0x00a80000abd0783b */ /* 0x000eaa0000000200 */
[-C--:B-1----:R-:W-:Y:S01]  /*6d20*/  HMMA.16816.F32 R4, R204, R212.reuse, R4 ;  /* 0x000000d4cc04723c */ /* 0x082fe20000001804 */
[----:B------:R-:W1:Y:S05]  /*6d30*/  LDSM.16.M88.4 R224, [R171+0xb800] ;  /* 0x00b80000abe0783b */ /* 0x000e6a0000000200 */
[C---:B---3--:R-:W-:Y:S06]  /*6d40*/  HMMA.16816.F32 R8, R220.reuse, R212, R8 ;  /* 0x000000d4dc08723c */ /* 0x048fec0000001808 */
[-C--:B------:R-:W-:Y:S06]  /*6d50*/  HMMA.16816.F32 R12, R220, R214.reuse, R12 ;  /* 0x000000d6dc0c723c */ /* 0x080fec000000180c */
[C---:B------:R-:W-:Y:S01]  /*6d60*/  HMMA.16816.F32 R16, R204.reuse, R214, R16 ;  /* 0x000000d6cc10723c */ /* 0x040fe20000001810 */
[----:B------:R-:W-:Y:S05]  /*6d70*/  LDSM.16.M88.4 R212, [R242] ;  /* 0x00000000f2d4783b */ /* 0x000fea0000000200 */
[-C--:B--2---:R-:W-:Y:S06]  /*6d80*/  HMMA.16816.F32 R20, R204, R208.reuse, R20 ;  /* 0x000000d0cc14723c */ /* 0x084fec0000001814 */
[C---:B------:R-:W-:Y:S06]  /*6d90*/  HMMA.16816.F32 R24, R220.reuse, R208, R24 ;  /* 0x000000d0dc18723c */ /* 0x040fec0000001818 */
[-C--:B------:R-:W-:Y:S06]  /*6da0*/  HMMA.16816.F32 R28, R220, R210.reuse, R28 ;  /* 0x000000d2dc1c723c */ /* 0x080fec000000181c */
[C---:B------:R-:W-:Y:S01]  /*6db0*/  HMMA.16816.F32 R32, R204.reuse, R210, R32 ;  /* 0x000000d2cc20723c */ /* 0x040fe20000001820 */
[----:B------:R-:W2:Y:S05]  /*6dc0*/  LDSM.16.M88.4 R208, [R235+0x4000] ;  /* 0x00400000ebd0783b */ /* 0x000eaa0000000200 */
        /* <DEDUP_REMOVED lines=8> */
[----:B------:R-:W-:Y:S05]  /*6e50*/  LDSM.16.M88.4 R220, [R240] ;  /* 0x00000000f0dc783b */ /* 0x000fea0000000200 */
[----:B------:R-:W-:Y:S01]  /*6e60*/  HMMA.16816.F32 R64, R204, R226, R64 ;  /* 0x000000e2cc40723c */ /* 0x000fe20000001840 */
[----:B------:R-:W1:Y:S05]  /*6e70*/  LDSM.16.M88.4 R204, [R241] ;  /* 0x00000000f1cc783b */ /* 0x000e6a0000000200 */
[-C--:B--2---:R-:W-:Y:S01]  /*6e80*/  HMMA.16816.F32 R4, R208, R212.reuse, R4 ;  /* 0x000000d4d004723c */ /* 0x084fe20000001804 */
[----:B------:R-:W2:Y:S05]  /*6e90*/  LDSM.16.M88.4 R224, [R239] ;  /* 0x00000000efe0783b */ /* 0x000eaa0000000200 */
        /* <DEDUP_REMOVED lines=25> */
[----:B------:R-:W-:Y:S05]  /*7030*/  LDSM.16.M88.4 R212, [R232+0x2000] ;  /* 0x00200000e8d4783b */ /* 0x000fea0000000200 */
        /* <DEDUP_REMOVED lines=13> */
[----:B------:R-:W1:Y:S05]  /*7110*/  LDSM.16.M88.4 R220, [R232+0x2800] ;  /* 0x00280000e8dc783b */ /* 0x000e6a0000000200 */
[----:B------:R-:W-:Y:S01]  /*7120*/  HMMA.16816.F32 R64, R204, R226, R64 ;  /* 0x000000e2cc40723c */ /* 0x000fe20000001840 */
[----:B------:R-:W4:Y:S05]  /*7130*/  LDSM.16.M88.4 R204, [R232+0x3000] ;  /* 0x00300000e8cc783b */ /* 0x000f2a0000000200 */
[-C--:B--2---:R-:W-:Y:S01]  /*7140*/  HMMA.16816.F32 R4, R208, R212.reuse, R4 ;  /* 0x000000d4d004723c */ /* 0x084fe20000001804 */
[----:B------:R-:W2:Y:S01]  /*7150*/  LDSM.16.M88.4 R224, [R232+0x3800] ;  /* 0x00380000e8e0783b */ /* 0x000ea20000000200 */
[----:B------:R-:W-:Y:S04]  /*7160*/  DEPBAR.LE SB0, 0x0 ;  /* 0x000080000000791a */ /* 0x000fe80000000000 */
[----:B------:R-:W-:Y:S01]  /*7170*/  BAR.SYNC.DEFER_BLOCKING 0x0 ;  /* 0x0000000000007b1d */ /* 0x000fe20000010000 */
[C---:B---3--:R-:W-:Y:S06]  /*7180*/  HMMA.16816.F32 R8, R216.reuse, R212, R8 ;  /* 0x000000d4d808723c */ /* 0x048fec0000001808 */
[-C--:B------:R-:W-:Y:S06]  /*7190*/  HMMA.16816.F32 R12, R216, R214.reuse, R12 ;  /* 0x000000d6d80c723c */ /* 0x080fec000000180c */
[C---:B------:R-:W-:Y:S05]  /*71a0*/  HMMA.16816.F32 R16, R208.reuse, R214, R16 ;  /* 0x000000d6d010723c */ /* 0x040fea0000001810 */
[----:B------:R-:W-:Y:S01]  /*71b0*/  FMNMX.FTZ R0, R4, R3, !PT ;  /* 0x0000000304007209 */ /* 0x000fe20007810000 */
[-C--:B-1----:R-:W-:Y:S05]  /*71c0*/  HMMA.16816.F32 R20, R208, R220.reuse, R20 ;  /* 0x000000dcd014723c */ /* 0x082fea0000001814 */
[----:B------:R-:W-:Y:S01]  /*71d0*/  FMNMX.FTZ R2, R6, R165, !PT ;  /* 0x000000a506027209 */ /* 0x000fe20007810000 */
[C---:B------:R-:W-:Y:S05]  /*71e0*/  HMMA.16816.F32 R24, R216.reuse, R220, R24 ;  /* 0x000000dcd818723c */ /* 0x040fea0000001818 */
[----:B------:R-:W-:Y:S01]  /*71f0*/  FMNMX.FTZ R164, R5, R0, !PT ;  /* 0x0000000005a47209 */ /* 0x000fe20007810000 */
[-C--:B------:R-:W-:Y:S05]  /*7200*/  HMMA.16816.F32 R28, R216, R222.reuse, R28 ;  /* 0x000000ded81c723c */ /* 0x080fea000000181c */
[----:B------:R-:W-:Y:S01]  /*7210*/  FMNMX.FTZ R0, R7, R2, !PT ;  /* 0x0000000207007209 */ /* 0x000fe20007810000 */
[C---:B------:R-:W-:Y:S05]  /*7220*/  HMMA.16816.F32 R32, R208.reuse, R222, R32 ;  /* 0x000000ded020723c */ /* 0x040fea0000001820 */
[----:B------:R-:W-:Y:S01]  /*7230*/  FMNMX.FTZ R2, R16, R164, !PT ;  /* 0x000000a410027209 */ /* 0x000fe20007810000 */
[-C--:B----4-:R-:W-:Y:S05]  /*7240*/  HMMA.16816.F32 R36, R208, R204.reuse, R36 ;  /* 0x000000ccd024723c */ /* 0x090fea0000001824 */
[----:B------:R-:W-:Y:S01]  /*7250*/  FMNMX.FTZ R164, R8, R169, !PT ;  /* 0x000000a908a47209 */ /* 0x000fe20007810000 */
[C---:B------:R-:W-:Y:S05]  /*7260*/  HMMA.16816.F32 R40, R216.reuse, R204, R40 ;  /* 0x000000ccd828723c */ /* 0x040fea0000001828 */
[----:B------:R-:W-:Y:S01]  /*7270*/  FMNMX.FTZ R166, R18, R0, !PT ;  /* 0x0000000012a67209 */ /* 0x000fe20007810000 */
[-C--:B------:R-:W-:Y:S05]  /*7280*/  HMMA.16816.F32 R44, R216, R206.reuse, R44 ;  /* 0x000000ced82c723c */ /* 0x080fea000000182c */
[----:B------:R-:W-:Y:S01]  /*7290*/  FMNMX.FTZ R167, R17, R2, !PT ;  /* 0x0000000211a77209 */ /* 0x000fe20007810000 */
[C---:B------:R-:W-:Y:S05]  /*72a0*/  HMMA.16816.F32 R48, R208.reuse, R206, R48 ;  /* 0x000000ced030723c */ /* 0x040fea0000001830 */
[----:B------:R-:W-:Y:S01]  /*72b0*/  FMNMX.FTZ R0, R10, R170, !PT ;  /* 0x000000aa0a007209 */ /* 0x000fe20007810000 */
[-C--:B--2---:R-:W-:Y:S05]  /*72c0*/  HMMA.16816.F32 R52, R208, R224.reuse, R52 ;  /* 0x000000e0d034723c */ /* 0x084fea0000001834 */
[----:B------:R-:W-:Y:S01]  /*72d0*/  FMNMX.FTZ R2, R9, R164, !PT ;  /* 0x000000a409027209 */ /* 0x000fe20007810000 */
[C---:B------:R-:W-:Y:S05]  /*72e0*/  HMMA.16816.F32 R56, R216.reuse, R224, R56 ;  /* 0x000000e0d838723c */ /* 0x040fea0000001838 */
[----:B------:R-:W-:Y:S01]  /*72f0*/  FMNMX.FTZ R164, R19, R166, !PT ;  /* 0x000000a613a47209 */ /* 0x000fe20007810000 */
[-C--:B------:R-:W-:Y:S05]  /*7300*/  HMMA.16816.F32 R60, R216, R226.reuse, R60 ;  /* 0x000000e2d83c723c */ /* 0x080fea000000183c */
[----:B------:R-:W-:Y:S01]  /*7310*/  FMNMX.FTZ R167, R20, R167, !PT ;  /* 0x000000a714a77209 */ /* 0x000fe20007810000 */
[----:B------:R-:W-:Y:S05]  /*7320*/  HMMA.16816.F32 R64, R208, R226, R64 ;  /* 0x000000e2d040723c */ /* 0x000fea0000001840 */
[----:B------:R-:W-:Y:S02]  /*7330*/  FMNMX.FTZ R0, R11, R0, !PT ;  /* 0x000000000b007209 */ /* 0x000fe40007810000 */
[----:B------:R-:W-:Y:S04]  /*7340*/  FMNMX.FTZ R2, R12, R2, !PT ;  /* 0x000000020c027209 */ /* 0x000fe80007810000 */
[----:B------:R-:W-:Y:S02]  /*7350*/  FMNMX.FTZ R164, R22, R164, !PT ;  /* 0x000000a416a47209 */ /* 0x000fe40007810000 */
        /* <DEDUP_REMOVED lines=40> */
[----:B------:R-:W-:Y:S01]  /*75e0*/  FMNMX.FTZ R168, R65, R168, !PT ;  /* 0x000000a841a87209 */ /* 0x000fe20007810000 */
[----:B------:R-:W-:Y:S06]  /*75f0*/  @P0 BRA `(.L_x_9) ;  /* 0xffffffec00400947 */ /* 0x000fec000383ffff */
.L_x_8:
[----:B-1----:R-:W-:Y:S01]  /*7600*/  SHFL.BFLY PT, R167, R168, 0x2, 0x1f ;  /* 0x0c401f00a8a77f89 */ /* 0x002fe200000e0000 */
[----:B------:R-:W-:Y:S01]  /*7610*/  FMNMX.FTZ R166, R67, R210, !PT ;  /* 0x000000d243a67209 */ /* 0x000fe20007810000 */
[----:B------:R-:W-:Y:S01]  /*7620*/  UIADD3 UR24, UR24, -0x1, URZ ;  /* 0xffffffff18187890 */ /* 0x000fe2000fffe03f */
[----:B------:R-:W-:Y:S02]  /*7630*/  FMNMX.FTZ R2, R57, R164, !PT ;  /* 0x000000a439027209 */ /* 0x000fe40007810000 */
[----:B------:R-:W-:Y:S03]  /*7640*/  FMNMX.FTZ R0, R58, R211, !PT ;  /* 0x000000d33a007209 */ /* 0x000fe60007810000 */
[----:B------:R-:W-:Y:S01]  /*7650*/  SHFL.BFLY PT, R205, R166, 0x2, 0x1f ;  /* 0x0c401f00a6cd7f89 */ /* 0x000fe200000e0000 */
[----:B------:R-:W-:Y:S02]  /*7660*/  FMNMX.FTZ R2, R60, R2, !PT ;  /* 0x000000023c027209 */ /* 0x000fe40007810000 */
[----:B------:R-:W-:Y:S02]  /*7670*/  FMNMX.FTZ R0, R59, R0, !PT ;  /* 0x000000003b007209 */ /* 0x000fe40007810000 */
[----:B------:R-:W-:Y:S02]  /*7680*/  FMNMX.FTZ R164, R61, R2, !PT ;  /* 0x000000023da47209 */ /* 0x000fe40007810000 */
[----:B------:R-:W-:Y:S03]  /*7690*/  FMNMX.FTZ R0, R62, R0, !PT ;  /* 0x000000003e007209 */ /* 0x000fe60007810000 */
[----:B------:R-:W-:Y:S01]  /*76a0*/  SHFL.BFLY PT, R204, R164, 0x2, 0x1f ;  /* 0x0c401f00a4cc7f89 */ /* 0x000fe200000e0000 */
[----:B------:R-:W-:Y:S07]  /*76b0*/  FMNMX.FTZ R0, R63, R0, !PT ;  /* 0x000000003f007209 */ /* 0x000fee0007810000 */
[----:B------:R-:W1:Y:S02]  /*76c0*/  SHFL.BFLY PT, R2, R0, 0x2, 0x1f ;  /* 0x0c401f0000027f89 */ /* 0x000e6400000e0000 */
[----:B-1----:R-:W-:Y:S02]  /*76d0*/  FMNMX.FTZ R2, R0, R2, !PT ;  /* 0x0000000200027209 */ /* 0x002fe40007810000 */
[----:B------:R-:W-:Y:S02]  /*76e0*/  FMNMX.FTZ R168, R168, R167, !PT ;  /* 0x000000a7a8a87209 */ /* 0x000fe40007810000 */
[----:B------:R-:W-:Y:S02]  /*76f0*/  FMNMX.FTZ R166, R166, R205, !PT ;  /* 0x000000cda6a67209 */ /* 0x000fe40007810000 */
[----:B------:R-:W-:Y:S01]  /*7700*/  FMNMX.FTZ R204, R164, R204, !PT ;  /* 0x000000cca4cc7209 */ /* 0x000fe20007810000 */
[----:B------:R-:W1:Y:S08]  /*7710*/  SHFL.BFLY PT, R167, R168, 0x1, 0x1f ;  /* 0x0c201f00a8a77f89 */ /* 0x000e7000000e0000 */
[----:B------:R-:W2:Y:S08]  /*7720*/  SHFL.BFLY PT, R205, R166, 0x1, 0x1f ;  /* 0x0c201f00a6cd7f89 */ /* 0x000eb000000e0000 */
[----:B------:R-:W3:Y:S08]  /*7730*/  SHFL.BFLY PT, R206, R204, 0x1, 0x1f ;  /* 0x0c201f00ccce7f89 */ /* 0x000ef000000e0000 */
[----:B------:R-:W4:Y:S01]  /*7740*/  SHFL.BFLY PT, R164, R2, 0x1, 0x1f ;  /* 0x0c201f0002a47f89 */ /* 0x000f2200000e0000 */
[----:B-1----:R-:W-:Y:S02]  /*7750*/  FMNMX.FTZ R168, R168, R167, !PT ;  /* 0x000000a7a8a87209 */ /* 0x002fe40007810000 */
[----:B--2---:R-:W-:Y:S03]  /*7760*/  FMNMX.FTZ R167, R166, R205, !PT ;  /* 0x000000cda6a77209 */ /* 0x004fe60007810000 */
[C---:B------:R-:W-:Y:S01]  /*7770*/  FADD.FTZ R0, -R168.reuse, R3 ;  /* 0x00000003a8007221 */ /* 0x040fe20000010100 */
[----:B------:R-:W-:Y:S02]  /*7780*/  FSETP.NEU.FTZ.AND P1, PT, R168, -INF , PT ;  /* 0xff800000a800780b */ /* 0x000fe40003f3d000 */
[----:B---3--:R-:W-:Y:S01]  /*7790*/  FMNMX.FTZ R166, R204, R206, !PT ;  /* 0x000000cecca67209 */ /* 0x008fe20007810000 */
[----:B------:R-:W-:Y:S01]  /*77a0*/  FMUL.FTZ R3, R0, UR4 ;  /* 0x0000000400037c20 */ /* 0x000fe20008410000 */
[C---:B------:R-:W-:Y:S01]  /*77b0*/  FADD.FTZ R0, -R167.reuse, R165 ;  /* 0x000000a5a7007221 */ /* 0x040fe20000010100 */
[----:B------:R-:W-:Y:S01]  /*77c0*/  FMUL.FTZ R212, R167, UR4 ;  /* 0x00000004a7d47c20 */ /* 0x000fe20008410000 */
[----:B----4-:R-:W-:Y:S01]  /*77d0*/  FMNMX.FTZ R164, R2, R164, !PT ;  /* 0x000000a402a47209 */ /* 0x010fe20007810000 */
[----:B------:R1:W2:Y:S01]  /*77e0*/  MUFU.EX2 R165, R3 ;  /* 0x0000000300a57308 */ /* 0x0002a20000000800 */
[----:B------:R-:W3:Y:S03]  /*77f0*/  LDSM.16.MT88.4 R204, [R228+0xc000] ;  /* 0x00c00000e4cc783b */ /* 0x000ee60000004200 */
[----:B------:R-:W-:Y:S01]  /*7800*/  FMUL.FTZ R213, R164, UR4 ;  /* 0x00000004a4d57c20 */ /* 0x000fe20008410000 */
[----:B-1----:R-:W-:Y:S01]  /*7810*/  FMUL.FTZ R3, R0, UR4 ;  /* 0x0000000400037c20 */ /* 0x002fe20008410000 */
[----:B------:R-:W-:Y:S01]  /*7820*/  FADD.FTZ R0, -R166, R169 ;  /* 0x000000a9a6007221 */ /* 0x000fe20000010100 */
[----:B------:R-:W-:Y:S01]  /*7830*/  FMUL.FTZ R169, R168, UR4 ;  /* 0x00000004a8a97c20 */ /* 0x000fe20008410000 */
[C---:B--2---:R-:W-:Y:S01]  /*7840*/  FMUL.FTZ R68, R165.reuse, R68 ;  /* 0x00000044a5447220 */ /* 0x044fe20000410000 */
[----:B------:R-:W-:Y:S01]  /*7850*/  FMUL.FTZ R69, R165, R69 ;  /* 0x00000045a5457220 */ /* 0x000fe20000410000 */
[----:B------:R-:W-:Y:S01]  /*7860*/  FMUL.FTZ R2, R0, UR4 ;  /* 0x0000000400027c20 */ /* 0x000fe20008410000 */
[----:B------:R-:W-:Y:S01]  /*7870*/  FADD.FTZ R0, -R164, R170 ;  /* 0x000000aaa4007221 */ /* 0x000fe20000010100 */
[----:B------:R-:W-:Y:S01]  /*7880*/  FSEL R169, R169, RZ, P1 ;  /* 0x000000ffa9a97208 */ /* 0x000fe20000800000 */
[----:B------:R-:W-:Y:S01]  /*7890*/  FMUL.FTZ R170, R166, UR4 ;  /* 0x00000004a6aa7c20 */ /* 0x000fe20008410000 */
[----:B------:R-:W-:Y:S01]  /*78a0*/  FSETP.NEU.FTZ.AND P1, PT, R167, -INF , PT ;  /* 0xff800000a700780b */ /* 0x000fe20003f3d000 */
[----:B------:R-:W-:Y:S01]  /*78b0*/  FMUL.FTZ R0, R0, UR4 ;  /* 0x0000000400007c20 */ /* 0x000fe20008410000 */
[----:B------:R-:W1:Y:S01]  /*78c0*/  MUFU.EX2 R2, R2 ;  /* 0x0000000200027308 */ /* 0x000e620000000800 */
[--C-:B------:R-:W-:Y:S01]  /*78d0*/  FFMA.FTZ R4, R4, UR4, -R169.reuse ;  /* 0x0000000404047c23 */ /* 0x100fe200080108a9 */
[----:B------:R-:W-:Y:S01]  /*78e0*/  FSEL R212, R212, RZ, P1 ;  /* 0x000000ffd4d47208 */ /* 0x000fe20000800000 */
[--C-:B------:R-:W-:Y:S01]  /*78f0*/  FFMA.FTZ R5, R5, UR4, -R169.reuse ;  /* 0x0000000405057c23 */ /* 0x100fe200080108a9 */
[----:B------:R-:W-:Y:S01]  /*7900*/  FSETP.NEU.FTZ.AND P1, PT, R166, -INF , PT ;  /* 0xff800000a600780b */ /* 0x000fe20003f3d000 */
[--C-:B------:R-:W-:Y:S01]  /*7910*/  FFMA.FTZ R16, R16, UR4, -R169.reuse ;  /* 0x0000000410107c23 */ /* 0x100fe200080108a9 */
[----:B------:R-:W-:Y:S01]  /*7920*/  FFMA.FTZ R17, R17, UR4, -R169 ;  /* 0x0000000411117c23 */ /* 0x000fe200080108a9 */
        /* <DEDUP_REMOVED lines=9> */
[----:B------:R-:W2:Y:S01]  /*79c0*/  MUFU.EX2 R0, R0 ;  /* 0x0000000000007308 */ /* 0x000ea20000000800 */
[--C-:B------:R-:W-:Y:S01]  /*79d0*/  FFMA.FTZ R12, R12, UR4, -R170.reuse ;  /* 0x000000040c0c7c23 */ /* 0x100fe200080108aa */
[----:B------:R-:W-:Y:S01]  /*79e0*/  FFMA.FTZ R13, R13, UR4, -R170 ;  /* 0x000000040d0d7c23 */ /* 0x000fe200080108aa */
[--C-:B------:R-:W-:Y:S01]  /*79f0*/  FFMA.FTZ R10, R10, UR4, -R213.reuse ;  /* 0x000000040a0a7c23 */ /* 0x100fe200080108d5 */
[--C-:B------:R-:W-:Y:S01]  /*7a00*/  FFMA.FTZ R11, R11, UR4, -R213.reuse ;  /* 0x000000040b0b7c23 */ /* 0x100fe200080108d5 */
[--C-:B------:R-:W-:Y:S01]  /*7a10*/  FFMA.FTZ R14, R14, UR4, -R213.reuse ;  /* 0x000000040e0e7c23 */ /* 0x100fe200080108d5 */
[----:B------:R-:W-:Y:S01]  /*7a20*/  FFMA.FTZ R15, R15, UR4, -R213 ;  /* 0x000000040f0f7c23 */ /* 0x000fe200080108d5 */
[C---:B-1----:R-:W-:Y:S03]  /*7a30*/  FMUL.FTZ R72, R2.reuse, R72 ;  /* 0x0000004802487220 */ /* 0x042fe60000410000 */
[----:B------:R1:W-:Y:S01]  /*7a40*/  MUFU.EX2 R214, R8 ;  /* 0x0000000800d67308 */ /* 0x0003e20000000800 */
[C---:B------:R-:W-:Y:S01]  /*7a50*/  FMUL.FTZ R73, R2.reuse, R73 ;  /* 0x0000004902497220 */ /* 0x040fe20000410000 */
[C---:B------:R-:W-:Y:S01]  /*7a60*/  FMUL.FTZ R76, R2.reuse, R76 ;  /* 0x0000004c024c7220 */ /* 0x040fe20000410000 */
[----:B------:R-:W-:Y:S01]  /*7a70*/  FMUL.FTZ R77, R2, R77 ;  /* 0x0000004d024d7220 */ /* 0x000fe20000410000 */
[C---:B------:R-:W-:Y:S01]  /*7a80*/  FMUL.FTZ R80, R165.reuse, R80 ;  /* 0x00000050a5507220 */ /* 0x040fe20000410000 */
[C---:B------:R-:W-:Y:S01]  /*7a90*/  FMUL.FTZ R81, R165.reuse, R81 ;  /* 0x00000051a5517220 */ /* 0x040fe20000410000 */
[C---:B------:R-:W-:Y:S01]  /*7aa0*/  FMUL.FTZ R84, R165.reuse, R84 ;  /* 0x00000054a5547220 */ /* 0x040fe20000410000 */
[C---:B------:R-:W-:Y:S03]  /*7ab0*/  FMUL.FTZ R85, R165.reuse, R85 ;  /* 0x00000055a5557220 */ /* 0x040fe60000410000 */
[----:B------:R4:W-:Y:S01]  /*7ac0*/  MUFU.EX2 R220, R9 ;  /* 0x0000000900dc7308 */ /* 0x0009e20000000800 */
[C---:B--2---:R-:W-:Y:S01]  /*7ad0*/  FMUL.FTZ R74, R0.reuse, R74 ;  /* 0x0000004a004a7220 */ /* 0x044fe20000410000 */
[C---:B------:R-:W-:Y:S01]  /*7ae0*/  FMUL.FTZ R75, R0.reuse, R75 ;  /* 0x0000004b004b7220 */ /* 0x040fe20000410000 */
[C---:B------:R-:W-:Y:S01]  /*7af0*/  FMUL.FTZ R78, R0.reuse, R78 ;  /* 0x0000004e004e7220 */ /* 0x040fe20000410000 */
[----:B------:R-:W-:Y:S01]  /*7b00*/  FMUL.FTZ R79, R0, R79 ;  /* 0x0000004f004f7220 */ /* 0x000fe20000410000 */
[C---:B------:R-:W-:Y:S01]  /*7b10*/  FMUL.FTZ R88, R2.reuse, R88 ;  /* 0x0000005802587220 */ /* 0x040fe20000410000 */
[----:B------:R-:W-:Y:S01]  /*7b20*/  FMUL.FTZ R89, R2, R89 ;  /* 0x0000005902597220 */ /* 0x000fe20000410000 */
[----:B------:R-:W-:Y:S03]  /*7b30*/  FMUL.FTZ R90, R0, R90 ;  /* 0x0000005a005a7220 */ /* 0x000fe60000410000 */
[----:B------:R2:W-:Y:S01]  /*7b40*/  MUFU.EX2 R226, R10 ;  /* 0x0000000a00e27308 */ /* 0x0005e20000000800 */
[----:B-1----:R-:W-:Y:S01]  /*7b50*/  FMUL.FTZ R8, R2, R172 ;  /* 0x000000ac02087220 */ /* 0x002fe20000410000 */
[----:B------:R-:W-:Y:S01]  /*7b60*/  FMUL.FTZ R91, R0, R91 ;  /* 0x0000005b005b7220 */ /* 0x000fe20000410000 */
[C---:B------:R-:W-:Y:S01]  /*7b70*/  FMUL.FTZ R92, R2.reuse, R92 ;  /* 0x0000005c025c7220 */ /* 0x040fe20000410000 */
[----:B------:R-:W-:Y:S01]  /*7b80*/  FMUL.FTZ R93, R2, R93 ;  /* 0x0000005d025d7220 */ /* 0x000fe20000410000 */
[C---:B------:R-:W-:Y:S01]  /*7b90*/  FMUL.FTZ R94, R0.reuse, R94 ;  /* 0x0000005e005e7220 */ /* 0x040fe20000410000 */
[----:B------:R-:W-:Y:S01]  /*7ba0*/  FMUL.FTZ R95, R0, R95 ;  /* 0x0000005f005f7220 */ /* 0x000fe20000410000 */
[C---:B------:R-:W-:Y:S03]  /*7bb0*/  FMUL.FTZ R96, R165.reuse, R96 ;  /* 0x00000060a5607220 */ /* 0x040fe60000410000 */
[----:B------:R1:W-:Y:S01]  /*7bc0*/  MUFU.EX2 R217, R11 ;  /* 0x0000000b00d97308 */ /* 0x0003e20000000800 */
[C---:B----4-:R-:W-:Y:S01]  /*7bd0*/  FMUL.FTZ R9, R2.reuse, R173 ;  /* 0x000000ad02097220 */ /* 0x050fe20000410000 */
[C---:B------:R-:W-:Y:S01]  /*7be0*/  FMUL.FTZ R97, R165.reuse, R97 ;  /* 0x00000061a5617220 */ /* 0x040fe20000410000 */
[C---:B------:R-:W-:Y:S01]  /*7bf0*/  FMUL.FTZ R100, R165.reuse, R100 ;  /* 0x00000064a5647220 */ /* 0x040fe20000410000 */
[C---:B------:R-:W-:Y:S01]  /*7c00*/  FMUL.FTZ R101, R165.reuse, R101 ;  /* 0x00000065a5657220 */ /* 0x040fe20000410000 */
[C---:B------:R-:W-:Y:S01]  /*7c10*/  FMUL.FTZ R104, R2.reuse, R104 ;  /* 0x0000006802687220 */ /* 0x040fe20000410000 */
[----:B------:R-:W-:Y:S01]  /*7c20*/  FMUL.FTZ R105, R2, R105 ;  /* 0x0000006902697220 */ /* 0x000fe20000410000 */
[C---:B------:R-:W-:Y:S03]  /*7c30*/  FMUL.FTZ R106, R0.reuse, R106 ;  /* 0x0000006a006a7220 */ /* 0x040fe60000410000 */
[----:B------:R-:W4:Y:S01]  /*7c40*/  MUFU.EX2 R3, R3 ;  /* 0x0000000300037308 */ /* 0x000f220000000800 */
[C---:B--2---:R-:W-:Y:S01]  /*7c50*/  FMUL.FTZ R10, R0.reuse, R174 ;  /* 0x000000ae000a7220 */ /* 0x044fe20000410000 */
[----:B------:R-:W-:Y:S01]  /*7c60*/  FMUL.FTZ R107, R0, R107 ;  /* 0x0000006b006b7220 */ /* 0x000fe20000410000 */
[C---:B------:R-:W-:Y:S01]  /*7c70*/  FMUL.FTZ R108, R2.reuse, R108 ;  /* 0x0000006c026c7220 */ /* 0x040fe20000410000 */
[----:B------:R-:W-:Y:S01]  /*7c80*/  FMUL.FTZ R109, R2, R109 ;  /* 0x0000006d026d7220 */ /* 0x000fe20000410000 */
[C---:B------:R-:W-:Y:S01]  /*7c90*/  FMUL.FTZ R110, R0.reuse, R110 ;  /* 0x0000006e006e7220 */ /* 0x040fe20000410000 */
[C---:B------:R-:W-:Y:S01]  /*7ca0*/  FMUL.FTZ R111, R0.reuse, R111 ;  /* 0x0000006f006f7220 */ /* 0x040fe20000410000 */
[C---:B------:R-:W-:Y:S03]  /*7cb0*/  FMUL.FTZ R112, R165.reuse, R112 ;  /* 0x00000070a5707220 */ /* 0x040fe60000410000 */
[----:B------:R2:W-:Y:S01]  /*7cc0*/  MUFU.EX2 R216, R4 ;  /* 0x0000000400d87308 */ /* 0x0005e20000000800 */
[----:B-1----:R-:W-:Y:S01]  /*7cd0*/  FMUL.FTZ R11, R0, R175 ;  /* 0x000000af000b7220 */ /* 0x002fe20000410000 */
[C---:B------:R-:W-:Y:S01]  /*7ce0*/  FMUL.FTZ R113, R165.reuse, R113 ;  /* 0x00000071a5717220 */ /* 0x040fe20000410000 */
[C---:B------:R-:W-:Y:S01]  /*7cf0*/  FMUL.FTZ R116, R165.reuse, R116 ;  /* 0x00000074a5747220 */ /* 0x040fe20000410000 */
[----:B------:R-:W-:Y:S01]  /*7d00*/  FMUL.FTZ R117, R165, R117 ;  /* 0x00000075a5757220 */ /* 0x000fe20000410000 */
[C---:B------:R-:W-:Y:S01]  /*7d10*/  FMUL.FTZ R120, R2.reuse, R120 ;  /* 0x0000007802787220 */ /* 0x040fe20000410000 */
[----:B------:R-:W-:Y:S01]  /*7d20*/  FMUL.FTZ R121, R2, R121 ;  /* 0x0000007902797220 */ /* 0x000fe20000410000 */
[----:B------:R-:W-:Y:S03]  /*7d30*/  FMUL.FTZ R122, R0, R122 ;  /* 0x0000007a007a7220 */ /* 0x000fe60000410000 */
[----:B------:R1:W-:Y:S01]  /*7d40*/  MUFU.EX2 R215, R6 ;  /* 0x0000000600d77308 */ /* 0x0003e20000000800 */
[C---:B----4-:R-:W-:Y:S01]  /*7d50*/  FMUL.FTZ R70, R3.reuse, R70 ;  /* 0x0000004603467220 */ /* 0x050fe20000410000 */
[C---:B------:R-:W-:Y:S01]  /*7d60*/  FMUL.FTZ R71, R3.reuse, R71 ;  /* 0x0000004703477220 */ /* 0x040fe20000410000 */
[C---:B------:R-:W-:Y:S01]  /*7d70*/  FMUL.FTZ R82, R3.reuse, R82 ;  /* 0x0000005203527220 */ /* 0x040fe20000410000 */
[C---:B------:R-:W-:Y:S01]  /*7d80*/  FMUL.FTZ R83, R3.reuse, R83 ;  /* 0x0000005303537220 */ /* 0x040fe20000410000 */
[C---:B------:R-:W-:Y:S01]  /*7d90*/  FMUL.FTZ R86, R3.reuse, R86 ;  /* 0x0000005603567220 */ /* 0x040fe20000410000 */
[C---:B------:R-:W-:Y:S01]  /*7da0*/  FMUL.FTZ R87, R3.reuse, R87 ;  /* 0x0000005703577220 */ /* 0x040fe20000410000 */
[----:B------:R-:W-:Y:S03]  /*7db0*/  FMUL.FTZ R98, R3, R98 ;  /* 0x0000006203627220 */ /* 0x000fe60000410000 */
[----:B------:R4:W-:Y:S01]  /*7dc0*/  MUFU.EX2 R218, R16 ;  /* 0x0000001000da7308 */ /* 0x0009e20000000800 */
[----:B--2---:R-:W-:Y:S01]  /*7dd0*/  FMUL.FTZ R4, R165, R176 ;  /* 0x000000b0a5047220 */ /* 0x004fe20000410000 */
[----:B------:R-:W-:Y:S01]  /*7de0*/  F2FP.F16.F32.PACK_AB R176, R220, R214 ;  /* 0x000000d6dcb0723e */ /* 0x000fe200000000ff */
[C---:B------:R-:W-:Y:S01]  /*7df0*/  FMUL.FTZ R99, R3.reuse, R99 ;  /* 0x0000006303637220 */ /* 0x040fe20000410000 */
[C---:B------:R-:W-:Y:S01]  /*7e00*/  FMUL.FTZ R102, R3.reuse, R102 ;  /* 0x0000006603667220 */ /* 0x040fe20000410000 */
[C---:B------:R-:W-:Y:S01]  /*7e10*/  FMUL.FTZ R103, R3.reuse, R103 ;  /* 0x0000006703677220 */ /* 0x040fe20000410000 */
[C---:B------:R-:W-:Y:S01]  /*7e20*/  FMUL.FTZ R114, R3.reuse, R114 ;  /* 0x0000007203727220 */ /* 0x040fe20000410000 */
[C---:B------:R-:W-:Y:S03]  /*7e30*/  FMUL.FTZ R115, R3.reuse, R115 ;  /* 0x0000007303737220 */ /* 0x040fe60000410000 */
[----:B------:R-:W2:Y:S01]  /*7e40*/  MUFU.EX2 R219, R17 ;  /* 0x0000001100db7308 */ /* 0x000ea20000000800 */
[C---:B-1----:R-:W-:Y:S01]  /*7e50*/  FMUL.FTZ R6, R3.reuse, R178 ;  /* 0x000000b203067220 */ /* 0x042fe20000410000 */
[C---:B------:R-:W-:Y:S01]  /*7e60*/  FMUL.FTZ R118, R3.reuse, R118 ;  /* 0x0000007603767220 */ /* 0x040fe20000410000 */
[----:B------:R-:W-:Y:S01]  /*7e70*/  FMUL.FTZ R119, R3, R119 ;  /* 0x0000007703777220 */ /* 0x000fe20000410000 */
[----:B------:R-:W-:Y:S01]  /*7e80*/  FMUL.FTZ R123, R0, R123 ;  /* 0x0000007b007b7220 */ /* 0x000fe20000410000 */
[C---:B------:R-:W-:Y:S01]  /*7e90*/  FMUL.FTZ R124, R2.reuse, R124 ;  /* 0x0000007c027c7220 */ /* 0x040fe20000410000 */
[----:B------:R-:W-:Y:S01]  /*7ea0*/  FMUL.FTZ R125, R2, R125 ;  /* 0x0000007d027d7220 */ /* 0x000fe20000410000 */
[C---:B------:R-:W-:Y:S03]  /*7eb0*/  FMUL.FTZ R126, R0.reuse, R126 ;  /* 0x0000007e007e7220 */ /* 0x040fe60000410000 */
[----:B------:R1:W-:Y:S01]  /*7ec0*/  MUFU.EX2 R227, R18 ;  /* 0x0000001200e37308 */ /* 0x0003e20000000800 */
[C---:B----4-:R-:W-:Y:S01]  /*7ed0*/  FMUL.FTZ R16, R165.reuse, R180 ;  /* 0x000000b4a5107220 */ /* 0x050fe20000410000 */
[----:B------:R-:W-:Y:S01]  /*7ee0*/  FMUL.FTZ R127, R0, R127 ;  /* 0x0000007f007f7220 */ /* 0x000fe20000410000 */
[C---:B------:R-:W-:Y:S01]  /*7ef0*/  FMUL.FTZ R128, R165.reuse, R128 ;  /* 0x00000080a5807220 */ /* 0x040fe20000410000 */
[----:B------:R-:W-:Y:S01]  /*7f00*/  FMUL.FTZ R129, R165, R129 ;  /* 0x00000081a5817220 */ /* 0x000fe20000410000 */
[C---:B------:R-:W-:Y:S01]  /*7f10*/  FMUL.FTZ R130, R3.reuse, R130 ;  /* 0x0000008203827220 */ /* 0x040fe20000410000 */
[----:B------:R-:W-:Y:S01]  /*7f20*/  FMUL.FTZ R131, R3, R131 ;  /* 0x0000008303837220 */ /* 0x000fe20000410000 */
[----:B------:R-:W-:Y:S03]  /*7f30*/  FMUL.FTZ R132, R165, R132 ;  /* 0x00000084a5847220 */ /* 0x000fe60000410000 */
[----:B------:R-:W4:Y:S01]  /*7f40*/  MUFU.EX2 R225, R19 ;  /* 0x0000001300e17308 */ /* 0x000f220000000800 */
[----:B--2---:R-:W-:Y:S01]  /*7f50*/  F2FP.F16.F32.PACK_AB R174, R219, R218 ;  /* 0x000000dadbae723e */ /* 0x004fe200000000ff */
[C---:B------:R-:W-:Y:S01]  /*7f60*/  FMUL.FTZ R17, R165.reuse, R181 ;  /* 0x000000b5a5117220 */ /* 0x040fe20000410000 */
[----:B------:R-:W-:Y:S01]  /*7f70*/  FMUL.FTZ R133, R165, R133 ;  /* 0x00000085a5857220 */ /* 0x000fe20000410000 */
[C---:B------:R-:W-:Y:S01]  /*7f80*/  FMUL.FTZ R134, R3.reuse, R134 ;  /* 0x0000008603867220 */ /* 0x040fe20000410000 */
[----:B------:R-:W-:Y:S01]  /*7f90*/  FMUL.FTZ R135, R3, R135 ;  /* 0x0000008703877220 */ /* 0x000fe20000410000 */
[--C-:B------:R-:W-:Y:S01]  /*7fa0*/  FFMA.FTZ R20, R20, UR4, -R169.reuse ;  /* 0x0000000414147c23 */ /* 0x100fe200080108a9 */
[--C-:B------:R-:W-:Y:S03]  /*7fb0*/  FFMA.FTZ R21, R21, UR4, -R169.reuse ;  /* 0x0000000415157c23 */ /* 0x100fe600080108a9 */
[----:B------:R2:W5:Y:S01]  /*7fc0*/  MUFU.EX2 R224, R5 ;  /* 0x0000000500e07308 */ /* 0x0005620000000800 */
[----:B-1----:R-:W-:Y:S01]  /*7fd0*/  FMUL.FTZ R18, R3, R182 ;  /* 0x000000b603127220 */ /* 0x002fe20000410000 */
[--C-:B------:R-:W-:Y:S01]  /*7fe0*/  FFMA.FTZ R22, R22, UR4, -R212.reuse ;  /* 0x0000000416167c23 */ /* 0x100fe200080108d4 */
[C---:B------:R-:W-:Y:S01]  /*7ff0*/  FMUL.FTZ R136, R2.reuse, R136 ;  /* 0x0000008802887220 */ /* 0x040fe20000410000 */
[----:B------:R-:W-:Y:S01]  /*8000*/  FMUL.FTZ R137, R2, R137 ;  /* 0x0000008902897220 */ /* 0x000fe20000410000 */
[C---:B------:R-:W-:Y:S01]  /*8010*/  FMUL.FTZ R138, R0.reuse, R138 ;  /* 0x0000008a008a7220 */ /* 0x040fe20000410000 */
[----:B------:R-:W-:Y:S01]  /*8020*/  FMUL.FTZ R139, R0, R139 ;  /* 0x0000008b008b7220 */ /* 0x000fe20000410000 */
[----:B------:R-:W-:Y:S03]  /*8030*/  FMUL.FTZ R140, R165, R140 ;  /* 0x0000008ca58c7220 */ /* 0x000fe60000410000 */
[----:B------:R1:W3:Y:S01]  /*8040*/  MUFU.EX2 R223, R7 ;  /* 0x0000000700df7308 */ /* 0x0002e20000000800 */
[----:B----4-:R-:W-:Y:S01]  /*8050*/  F2FP.F16.F32.PACK_AB R175, R225, R227 ;  /* 0x000000e3e1af723e */ /* 0x010fe200000000ff */
[----:B------:R-:W-:Y:S01]  /*8060*/  FMUL.FTZ R19, R3, R183 ;  /* 0x000000b703137220 */ /* 0x000fe20000410000 */
[----:B------:R-:W-:Y:S01]  /*8070*/  FMUL.FTZ R141, R165, R141 ;  /* 0x0000008da58d7220 */ /* 0x000fe20000410000 */
[----:B------:R-:W-:Y:S01]  /*8080*/  LDSM.16.MT88.4 R180, [R231+0xc000] ;  /* 0x00c00000e7b4783b */ /* 0x000fe20000004200 */
[C---:B------:R-:W-:Y:S01]  /*8090*/  FMUL.FTZ R142, R3.reuse, R142 ;  /* 0x0000008e038e7220 */ /* 0x040fe20000410000 */
[----:B------:R-:W-:Y:S01]  /*80a0*/  FMUL.FTZ R143, R3, R143 ;  /* 0x0000008f038f7220 */ /* 0x000fe20000410000 */
[C---:B------:R-:W-:Y:S03]  /*80b0*/  FMUL.FTZ R144, R165.reuse, R144 ;  /* 0x00000090a5907220 */ /* 0x040fe60000410000 */
[----:B------:R4:W-:Y:S01]  /*80c0*/  MUFU.EX2 R208, R15 ;  /* 0x0000000f00d07308 */ /* 0x0009e20000000800 */
[C---:B--2---:R-:W-:Y:S01]  /*80d0*/  FMUL.FTZ R5, R165.reuse, R177 ;  /* 0x000000b1a5057220 */ /* 0x044fe20000410000 */
[----:B-----5:R-:W-:Y:S01]  /*80e0*/  F2FP.F16.F32.PACK_AB R172, R224, R216 ;  /* 0x000000d8e0ac723e */ /* 0x020fe200000000ff */
[----:B------:R-:W-:Y:S01]  /*80f0*/  FMUL.FTZ R145, R165, R145 ;  /* 0x00000091a5917220 */ /* 0x000fe20000410000 */
[----:B------:R-:W-:Y:S01]  /*8100*/  F2FP.F16.F32.PACK_AB R177, R217, R226 ;  /* 0x000000e2d9b1723e */ /* 0x000fe200000000ff */
[C---:B------:R-:W-:Y:S01]  /*8110*/  FMUL.FTZ R146, R3.reuse, R146 ;  /* 0x0000009203927220 */ /* 0x040fe20000410000 */
[C---:B------:R-:W-:Y:S01]  /*8120*/  FMUL.FTZ R147, R3.reuse, R147 ;  /* 0x0000009303937220 */ /* 0x040fe20000410000 */
[--C-:B------:R-:W-:Y:S03]  /*8130*/  FFMA.FTZ R32, R32, UR4, -R169.reuse ;  /* 0x0000000420207c23 */ /* 0x100fe600080108a9 */
[----:B------:R2:W-:Y:S01]  /*8140*/  MUFU.EX2 R222, R12 ;  /* 0x0000000c00de7308 */ /* 0x0005e20000000800 */
[----:B-1----:R-:W-:Y:S01]  /*8150*/  FMUL.FTZ R7, R3, R179 ;  /* 0x000000b303077220 */ /* 0x002fe20000410000 */
[----:B---3--:R-:W-:Y:S01]  /*8160*/  F2FP.F16.F32.PACK_AB R173, R223, R215 ;  /* 0x000000d7dfad723e */ /* 0x008fe200000000ff */
[--C-:B------:R-:W-:Y:S01]  /*8170*/  FFMA.FTZ R36, R36, UR4, -R169.reuse ;  /* 0x0000000424247c23 */ /* 0x100fe200080108a9 */
[--C-:B------:R-:W-:Y:S01]  /*8180*/  FFMA.FTZ R37, R37, UR4, -R169.reuse ;  /* 0x0000000425257c23 */ /* 0x100fe200080108a9 */
[--C-:B------:R-:W-:Y:S01]  /*8190*/  FFMA.FTZ R48, R48, UR4, -R169.reuse ;  /* 0x0000000430307c23 */ /* 0x100fe200080108a9 */
[--C-:B------:R-:W-:Y:S01]  /*81a0*/  FFMA.FTZ R49, R49, UR4, -R169.reuse ;  /* 0x0000000431317c23 */ /* 0x100fe200080108a9 */
[--C-:B------:R-:W-:Y:S03]  /*81b0*/  FFMA.FTZ R38, R38, UR4, -R212.reuse ;  /* 0x0000000426267c23 */ /* 0x100fe600080108d4 */
[----:B------:R-:W1:Y:S01]  /*81c0*/  MUFU.EX2 R247, R13 ;  /* 0x0000000d00f77308 */ /* 0x000e620000000800 */
[-C--:B------:R-:W-:Y:S05]  /*81d0*/  HMMA.16816.F32 R4, R172, R204.reuse, R4 ;  /* 0x000000ccac04723c */ /* 0x080fea0000001804 */
[----:B----4-:R-:W-:Y:S01]  /*81e0*/  FMUL.FTZ R15, R0, R187 ;  /* 0x000000bb000f7220 */ /* 0x010fe20000410000 */
[----:B------:R-:W-:Y:S03]  /*81f0*/  FFMA.FTZ R33, R33, UR4, -R169 ;  /* 0x0000000421217c23 */ /* 0x000fe600080108a9 */
[----:B------:R-:W3:Y:S02]  /*8200*/  MUFU.EX2 R221, R14 ;  /* 0x0000000e00dd7308 */ /* 0x000ee40000000800 */
[----:B--2---:R-:W-:Y:S01]  /*8210*/  FMUL.FTZ R12, R2, R184 ;  /* 0x000000b8020c7220 */ /* 0x004fe20000410000 */
[--C-:B------:R-:W-:Y:S01]  /*8220*/  FFMA.FTZ R34, R34, UR4, -R212.reuse ;  /* 0x0000000422227c23 */ /* 0x100fe200080108d4 */
[C---:B------:R-:W-:Y:S01]  /*8230*/  FMUL.FTZ R148, R2.reuse, R148 ;  /* 0x0000009402947220 */ /* 0x040fe20000410000 */
[----:B------:R-:W-:Y:S01]  /*8240*/  FMUL.FTZ R149, R2, R149 ;  /* 0x0000009502957220 */ /* 0x000fe20000410000 */
[----:B------:R-:W-:Y:S04]  /*8250*/  FMUL.FTZ R150, R0, R150 ;  /* 0x0000009600967220 */ /* 0x000fe80000410000 */
[----:B------:R2:W-:Y:S01]  /*8260*/  MUFU.EX2 R248, R20 ;  /* 0x0000001400f87308 */ /* 0x0005e20000000800 */
[----:B-1----:R-:W-:Y:S01]  /*8270*/  F2FP.F16.F32.PACK_AB R178, R247, R222 ;  /* 0x000000def7b2723e */ /* 0x002fe200000000ff */
[----:B------:R-:W-:Y:S01]  /*8280*/  FMUL.FTZ R13, R2, R185 ;  /* 0x000000b9020d7220 */ /* 0x000fe20000410000 */
[----:B------:R-:W-:Y:S01]  /*8290*/  FMUL.FTZ R151, R0, R151 ;  /* 0x0000009700977220 */ /* 0x000fe20000410000 */
[----:B------:R-:W-:Y:S01]  /*82a0*/  FFMA.FTZ R35, R35, UR4, -R212 ;  /* 0x0000000423237c23 */ /* 0x000fe200080108d4 */
[--C-:B------:R-:W-:Y:S01]  /*82b0*/  FFMA.FTZ R29, R29, UR4, -R170.reuse ;  /* 0x000000041d1d7c23 */ /* 0x100fe200080108aa */
[--C-:B------:R-:W-:Y:S01]  /*82c0*/  FFMA.FTZ R26, R26, UR4, -R213.reuse ;  /* 0x000000041a1a7c23 */ /* 0x100fe200080108d5 */
[----:B------:R-:W-:Y:S03]  /*82d0*/  FFMA.FTZ R24, R24, UR4, -R170 ;  /* 0x0000000418187c23 */ /* 0x000fe600080108aa */
[----:B------:R1:W4:Y:S01]  /*82e0*/  MUFU.EX2 R249, R32 ;  /* 0x0000002000f97308 */ /* 0x0003220000000800 */
[----:B---3--:R-:W-:Y:S01]  /*82f0*/  F2FP.F16.F32.PACK_AB R179, R208, R221 ;  /* 0x000000ddd0b3723e */ /* 0x008fe200000000ff */
[----:B------:R-:W-:Y:S01]  /*8300*/  FMUL.FTZ R14, R0, R186 ;  /* 0x000000ba000e7220 */ /* 0x000fe20000410000 */
[----:B------:R-:W-:Y:S01]  /*8310*/  FFMA.FTZ R39, R39, UR4, -R212 ;  /* 0x0000000427277c23 */ /* 0x000fe200080108d4 */
[----:B------:R-:W-:Y:S01]  /*8320*/  LDSM.16.MT88.4 R184, [R230+0xc000] ;  /* 0x00c00000e6b8783b */ /* 0x000fe20000004200 */
[--C-:B------:R-:W-:Y:S01]  /*8330*/  FFMA.FTZ R40, R40, UR4, -R170.reuse ;  /* 0x0000000428287c23 */ /* 0x100fe200080108aa */
[----:B------:R-:W-:Y:S01]  /*8340*/  FFMA.FTZ R41, R41, UR4, -R170 ;  /* 0x0000000429297c23 */ /* 0x000fe200080108aa */
[--C-:B------:R-:W-:Y:S01]  /*8350*/  FFMA.FTZ R42, R42, UR4, -R213.reuse ;  /* 0x000000042a2a7c23 */ /* 0x100fe200080108d5 */
[C---:B------:R-:W-:Y:S02]  /*8360*/  HMMA.16816.F32 R8, R176.reuse, R204, R8 ;  /* 0x000000ccb008723c */ /* 0x040fe40000001808 */
[----:B------:R3:W-:Y:S02]  /*8370*/  MUFU.EX2 R250, R29 ;  /* 0x0000001d00fa7308 */ /* 0x0007e40000000800 */
[----:B--2---:R-:W-:Y:S01]  /*8380*/  FMUL.FTZ R20, R2, R188 ;  /* 0x000000bc02147220 */ /* 0x004fe20000410000 */
[--C-:B------:R-:W-:Y:S01]  /*8390*/  FFMA.FTZ R43, R43, UR4, -R213.reuse ;  /* 0x000000042b2b7c23 */ /* 0x100fe200080108d5 */
[-C--:B------:R-:W-:Y:S05]  /*83a0*/  HMMA.16816.F32 R12, R176, R206.reuse, R12 ;  /* 0x000000ceb00c723c */ /* 0x080fea000000180c */
[----:B------:R-:W-:Y:S01]  /*83b0*/  MOV R205, R208 ;  /* 0x000000d000cd7202 */ /* 0x000fe20000000f00 */
[C---:B------:R-:W-:Y:S01]  /*83c0*/  HMMA.16816.F32 R16, R172.reuse, R206, R16 ;  /* 0x000000ceac10723c */ /* 0x040fe20000001810 */
[----:B------:R-:W2:Y:S04]  /*83d0*/  LDSM.16.MT88.4 R208, [R229+0xc000] ;  /* 0x00c00000e5d0783b */ /* 0x000ea80000004200 */
[--C-:B------:R-:W-:Y:S01]  /*83e0*/  FFMA.FTZ R50, R50, UR4, -R212.reuse ;  /* 0x0000000432327c23 */ /* 0x100fe200080108d4 */
[----:B------:R-:W-:Y:S01]  /*83f0*/  FFMA.FTZ R51, R51, UR4, -R212 ;  /* 0x0000000433337c23 */ /* 0x000fe200080108d4 */
[--C-:B------:R-:W-:Y:S01]  /*8400*/  FFMA.FTZ R56, R56, UR4, -R170.reuse ;  /* 0x0000000438387c23 */ /* 0x100fe200080108aa */
[--C-:B------:R-:W-:Y:S03]  /*8410*/  FFMA.FTZ R57, R57, UR4, -R170.reuse ;  /* 0x0000000439397c23 */ /* 0x100fe600080108aa */
[--C-:B------:R-:W-:Y:S01]  /*8420*/  FFMA.FTZ R58, R58, UR4, -R213.reuse ;  /* 0x000000043a3a7c23 */ /* 0x100fe200080108d5 */
[--C-:B------:R-:W-:Y:S01]  /*8430*/  FFMA.FTZ R59, R59, UR4, -R213.reuse ;  /* 0x000000043b3b7c23 */ /* 0x100fe200080108d5 */
[--C-:B------:R-:W-:Y:S01]  /*8440*/  FFMA.FTZ R62, R62, UR4, -R213.reuse ;  /* 0x000000043e3e7c23 */ /* 0x100fe200080108d5 */
[----:B------:R-:W-:Y:S01]  /*8450*/  MOV R206, R220 ;  /* 0x000000dc00ce7202 */ /* 0x000fe20000000f00 */
[----:B-1----:R-:W-:Y:S01]  /*8460*/  FMUL.FTZ R32, R2, R192 ;  /* 0x000000c002207220 */ /* 0x002fe20000410000 */
[----:B------:R-:W-:Y:S01]  /*8470*/  MOV R207, R223 ;  /* 0x000000df00cf7202 */ /* 0x000fe20000000f00 */
[C---:B------:R-:W-:Y:S01]  /*8480*/  FMUL.FTZ R152, R165.reuse, R152 ;  /* 0x00000098a5987220 */ /* 0x040fe20000410000 */
[----:B------:R-:W-:Y:S01]  /*8490*/  FMUL.FTZ R153, R165, R153 ;  /* 0x00000099a5997220 */ /* 0x000fe20000410000 */
[C---:B------:R-:W-:Y:S01]  /*84a0*/  FMUL.FTZ R154, R3.reuse, R154 ;  /* 0x0000009a039a7220 */ /* 0x040fe20000410000 */
[----:B------:R-:W-:Y:S01]  /*84b0*/  FMUL.FTZ R155, R3, R155 ;  /* 0x0000009b039b7220 */ /* 0x000fe20000410000 */
[--C-:B------:R-:W-:Y:S01]  /*84c0*/  FFMA.FTZ R30, R30, UR4, -R213.reuse ;  /* 0x000000041e1e7c23 */ /* 0x100fe200080108d5 */
[--C-:B------:R-:W-:Y:S01]  /*84d0*/  FFMA.FTZ R31, R31, UR4, -R213.reuse ;  /* 0x000000041f1f7c23 */ /* 0x100fe200080108d5 */
[----:B---3--:R-:W-:Y:S01]  /*84e0*/  FMUL.FTZ R29, R165, R201 ;  /* 0x000000c9a51d7220 */ /* 0x008fe20000410000 */
[C---:B------:R-:W-:Y:S01]  /*84f0*/  FMUL.FTZ R156, R2.reuse, R156 ;  /* 0x0000009c029c7220 */ /* 0x040fe20000410000 */
[----:B------:R-:W-:Y:S01]  /*8500*/  FMUL.FTZ R157, R2, R157 ;  /* 0x0000009d029d7220 */ /* 0x000fe20000410000 */
[C---:B------:R-:W-:Y:S01]  /*8510*/  FMUL.FTZ R158, R0.reuse, R158 ;  /* 0x0000009e009e7220 */ /* 0x040fe20000410000 */
[----:B------:R-:W-:Y:S01]  /*8520*/  FMUL.FTZ R159, R0, R159 ;  /* 0x0000009f009f7220 */ /* 0x000fe20000410000 */
[C---:B------:R-:W-:Y:S01]  /*8530*/  FMUL.FTZ R160, R2.reuse, R160 ;  /* 0x000000a002a07220 */ /* 0x040fe20000410000 */
[----:B------:R-:W-:Y:S01]  /*8540*/  FMUL.FTZ R161, R2, R161 ;  /* 0x000000a102a17220 */ /* 0x000fe20000410000 */
[C---:B------:R-:W-:Y:S01]  /*8550*/  FMUL.FTZ R162, R0.reuse, R162 ;  /* 0x000000a200a27220 */ /* 0x040fe20000410000 */
[----:B------:R-:W-:Y:S01]  /*8560*/  FMUL.FTZ R163, R0, R163 ;  /* 0x000000a300a37220 */ /* 0x000fe20000410000 */
[--C-:B------:R-:W-:Y:S01]  /*8570*/  FFMA.FTZ R44, R44, UR4, -R170.reuse ;  /* 0x000000042c2c7c23 */ /* 0x100fe200080108aa */
[--C-:B------:R-:W-:Y:S01]  /*8580*/  FFMA.FTZ R45, R45, UR4, -R170.reuse ;  /* 0x000000042d2d7c23 */ /* 0x100fe200080108aa */
[--C-:B------:R-:W-:Y:S01]  /*8590*/  FFMA.FTZ R46, R46, UR4, -R213.reuse ;  /* 0x000000042e2e7c23 */ /* 0x100fe200080108d5 */
[----:B------:R-:W-:Y:S01]  /*85a0*/  FFMA.FTZ R47, R47, UR4, -R213 ;  /* 0x000000042f2f7c23 */ /* 0x000fe200080108d5 */
[--C-:B------:R-:W-:Y:S01]  /*85b0*/  FFMA.FTZ R60, R60, UR4, -R170.reuse ;  /* 0x000000043c3c7c23 */ /* 0x100fe200080108aa */
[----:B------:R-:W1:Y:S01]  /*85c0*/  MUFU.EX2 R223, R34 ;  /* 0x0000002200df7308 */ /* 0x000e620000000800 */
[--C-:B------:R-:W-:Y:S01]  /*85d0*/  FFMA.FTZ R25, R25, UR4, -R170.reuse ;  /* 0x0000000419197c23 */ /* 0x100fe200080108aa */
[----:B------:R-:W-:Y:S01]  /*85e0*/  MOV R204, R224 ;  /* 0x000000e000cc7202 */ /* 0x000fe20000000f00 */
[--C-:B------:R-:W-:Y:S01]  /*85f0*/  FFMA.FTZ R28, R28, UR4, -R170.reuse ;  /* 0x000000041c1c7c23 */ /* 0x100fe200080108aa */
[-C--:B--2---:R-:W-:Y:S03]  /*8600*/  HMMA.16816.F32 R68, R172, R208.reuse, R68 ;  /* 0x000000d0ac44723c */ /* 0x084fe60000001844 */
[----:B------:R-:W-:Y:S03]  /*8610*/  FFMA.FTZ R170, R61, UR4, -R170 ;  /* 0x000000043daa7c23 */ /* 0x000fe600080108aa */
[----:B------:R2:W-:Y:S01]  /*8620*/  MUFU.EX2 R224, R24 ;  /* 0x0000001800e07308 */ /* 0x0005e20000000800 */
[----:B----4-:R-:W-:Y:S01]  /*8630*/  MOV R201, R249 ;  /* 0x000000f900c97202 */ /* 0x010fe20000000f00 */
[C---:B------:R-:W-:Y:S06]  /*8640*/  HMMA.16816.F32 R72, R176.reuse, R208, R72 ;  /* 0x000000d0b048723c */ /* 0x040fec0000001848 */
[-C--:B------:R-:W-:Y:S02]  /*8650*/  HMMA.16816.F32 R76, R176, R210.reuse, R76 ;  /* 0x000000d2b04c723c */ /* 0x080fe4000000184c */
[----:B------:R-:W-:Y:S03]  /*8660*/  MUFU.EX2 R170, R170 ;  /* 0x000000aa00aa7308 */ /* 0x000fe60000000800 */
[----:B-1----:R-:W-:Y:S01]  /*8670*/  MOV R192, R223 ;  /* 0x000000df00c07202 */ /* 0x002fe20000000f00 */
[C---:B------:R-:W-:Y:S06]  /*8680*/  HMMA.16816.F32 R80, R172.reuse, R210, R80 ;  /* 0x000000d2ac50723c */ /* 0x040fec0000001850 */
[----:B------:R1:W-:Y:S01]  /*8690*/  MUFU.EX2 R223, R26 ;  /* 0x0000001a00df7308 */ /* 0x0003e20000000800 */
[----:B------:R-:W-:Y:S01]  /*86a0*/  FMUL.FTZ R34, R0, R194 ;  /* 0x000000c200227220 */ /* 0x000fe20000410000 */
[-C--:B------:R-:W-:Y:S03]  /*86b0*/  HMMA.16816.F32 R84, R172, R180.reuse, R84 ;  /* 0x000000b4ac54723c */ /* 0x080fe60000001854 */
[----:B--2---:R-:W-:Y:S03]  /*86c0*/  FMUL.FTZ R24, R165, R196 ;  /* 0x000000c4a5187220 */ /* 0x004fe60000410000 */
[C---:B------:R-:W-:Y:S02]  /*86d0*/  HMMA.16816.F32 R88, R176.reuse, R180, R88 ;  /* 0x000000b4b058723c */ /* 0x040fe40000001858 */
[----:B------:R-:W-:Y:S03]  /*86e0*/  MUFU.EX2 R196, R42 ;  /* 0x0000002a00c47308 */ /* 0x000fe60000000800 */
[--C-:B------:R-:W-:Y:S01]  /*86f0*/  FFMA.FTZ R194, R64, UR4, -R169.reuse ;  /* 0x0000000440c27c23 */ /* 0x100fe200080108a9 */
[-C--:B------:R-:W-:Y:S06]  /*8700*/  HMMA.16816.F32 R92, R176, R182.reuse, R92 ;  /* 0x000000b6b05c723c */ /* 0x080fec000000185c */
[----:B------:R2:W-:Y:S01]  /*8710*/  MUFU.EX2 R210, R33 ;  /* 0x0000002100d27308 */ /* 0x0005e20000000800 */
[----:B------:R-:W-:Y:S01]  /*8720*/  MOV R64, R248 ;  /* 0x000000f800407202 */ /* 0x000fe20000000f00 */
[C---:B------:R-:W-:Y:S01]  /*8730*/  HMMA.16816.F32 R96, R172.reuse, R182, R96 ;  /* 0x000000b6ac60723c */ /* 0x040fe20000001860 */
[----:B------:R-:W3:Y:S07]  /*8740*/  LDSM.16.MT88.4 R180, [R228+0xe000] ;  /* 0x00e00000e4b4783b */ /* 0x000eee0000004200 */
[----:B------:R-:W-:Y:S01]  /*8750*/  MUFU.EX2 R248, R37 ;  /* 0x0000002500f87308 */ /* 0x000fe20000000800 */
[-C--:B------:R-:W-:Y:S03]  /*8760*/  HMMA.16816.F32 R100, R172, R184.reuse, R100 ;  /* 0x000000b8ac64723c */ /* 0x080fe60000001864 */
[----:B-1----:R-:W-:Y:S03]  /*8770*/  FMUL.FTZ R26, R3, R198 ;  /* 0x000000c6031a7220 */ /* 0x002fe60000410000 */
[C---:B------:R-:W-:Y:S03]  /*8780*/  HMMA.16816.F32 R104, R176.reuse, R184, R104 ;  /* 0x000000b8b068723c */ /* 0x040fe60000001868 */
[----:B------:R-:W-:Y:S02]  /*8790*/  MUFU.EX2 R198, R36 ;  /* 0x0000002400c67308 */ /* 0x000fe40000000800 */
[C---:B--2---:R-:W-:Y:S01]  /*87a0*/  FMUL.FTZ R33, R2.reuse, R193 ;  /* 0x000000c102217220 */ /* 0x044fe20000410000 */
[-C--:B------:R-:W-:Y:S07]  /*87b0*/  HMMA.16816.F32 R108, R176, R186.reuse, R108 ;  /* 0x000000bab06c723c */ /* 0x080fee000000186c */
[----:B------:R1:W2:Y:S01]  /*87c0*/  MUFU.EX2 R193, R25 ;  /* 0x0000001900c17308 */ /* 0x0002a20000000800 */
[----:B------:R-:W-:Y:S01]  /*87d0*/  MOV R211, R247 ;  /* 0x000000f700d37202 */ /* 0x000fe20000000f00 */
[C---:B------:R-:W-:Y:S01]  /*87e0*/  HMMA.16816.F32 R112, R172.reuse, R186, R112 ;  /* 0x000000baac70723c */ /* 0x040fe20000001870 */
[----:B------:R-:W4:Y:S07]  /*87f0*/  LDSM.16.MT88.4 R184, [R229+0xe000] ;  /* 0x00e00000e5b8783b */ /* 0x000f2e0000004200 */
[----:B------:R5:W2:Y:S03]  /*8800*/  MUFU.EX2 R247, R21 ;  /* 0x0000001500f77308 */ /* 0x000aa60000000800 */
[----:B------:R-:W-:Y:S02]  /*8810*/  MOV R208, R225 ;  /* 0x000000e100d07202 */ /* 0x000fe40000000f00 */
[----:B------:R-:W-:Y:S05]  /*8820*/  MOV R209, R218 ;  /* 0x000000da00d17202 */ /* 0x000fea0000000f00 */
[----:B------:R2:W-:Y:S01]  /*8830*/  MUFU.EX2 R225, R22 ;  /* 0x0000001600e17308 */ /* 0x0005e20000000800 */
[----:B-1----:R-:W-:Y:S01]  /*8840*/  FMUL.FTZ R25, R165, R197 ;  /* 0x000000c5a5197220 */ /* 0x002fe20000410000 */
[-C--:B---3--:R-:W-:Y:S08]  /*8850*/  HMMA.16816.F32 R116, R172, R180.reuse, R116 ;  /* 0x000000b4ac74723c */ /* 0x088ff00000001874 */
[----:B------:R-:W-:Y:S03]  /*8860*/  MUFU.EX2 R197, R40 ;  /* 0x0000002800c57308 */ /* 0x000fe60000000800 */
[----:B-----5:R-:W-:Y:S01]  /*8870*/  FMUL.FTZ R21, R2, R189 ;  /* 0x000000bd02157220 */ /* 0x020fe20000410000 */
[C---:B------:R-:W-:Y:S06]  /*8880*/  HMMA.16816.F32 R120, R176.reuse, R180, R120 ;  /* 0x000000b4b078723c */ /* 0x040fec0000001878 */
[-C--:B------:R-:W-:Y:S01]  /*8890*/  HMMA.16816.F32 R124, R176, R182.reuse, R124 ;  /* 0x000000b6b07c723c */ /* 0x080fe2000000187c */
[----:B------:R1:W-:Y:S04]  /*88a0*/  MUFU.EX2 R218, R35 ;  /* 0x0000002300da7308 */ /* 0x0003e80000000800 */
[C---:B--2---:R-:W-:Y:S01]  /*88b0*/  FMUL.FTZ R22, R0.reuse, R190 ;  /* 0x000000be00167220 */ /* 0x044fe20000410000 */
[C---:B------:R-:W-:Y:S01]  /*88c0*/  HMMA.16816.F32 R128, R172.reuse, R182, R128 ;  /* 0x000000b6ac80723c */ /* 0x040fe20000001880 */
[----:B------:R-:W2:Y:S04]  /*88d0*/  LDSM.16.MT88.4 R180, [R231+0xe000] ;  /* 0x00e00000e7b4783b */ /* 0x000ea80000004200 */
[----:B------:R3:W-:Y:S01]  /*88e0*/  MUFU.EX2 R251, R28 ;  /* 0x0000001c00fb7308 */ /* 0x0007e20000000800 */
[-C--:B----4-:R-:W-:Y:S09]  /*88f0*/  HMMA.16816.F32 R132, R172, R184.reuse, R132 ;  /* 0x000000b8ac84723c */ /* 0x090ff20000001884 */
[----:B------:R4:W-:Y:S01]  /*8900*/  MUFU.EX2 R249, R31 ;  /* 0x0000001f00f97308 */ /* 0x0009e20000000800 */
[C---:B------:R-:W-:Y:S04]  /*8910*/  HMMA.16816.F32 R136, R176.reuse, R184, R136 ;  /* 0x000000b8b088723c */ /* 0x040fe80000001888 */
[C---:B-1----:R-:W-:Y:S03]  /*8920*/  FMUL.FTZ R35, R0.reuse, R195 ;  /* 0x000000c300237220 */ /* 0x042fe60000410000 */
[--C-:B------:R-:W-:Y:S01]  /*8930*/  FFMA.FTZ R184, R23, UR4, -R212.reuse ;  /* 0x0000000417b87c23 */ /* 0x100fe200080108d4 */
[----:B------:R-:W-:Y:S01]  /*8940*/  FMUL.FTZ R23, R0, R191 ;  /* 0x000000bf00177220 */ /* 0x000fe20000410000 */
[----:B------:R1:W-:Y:S01]  /*8950*/  MUFU.EX2 R195, R30 ;  /* 0x0000001e00c37308 */ /* 0x0003e20000000800 */
[----:B------:R-:W-:Y:S01]  /*8960*/  LDSM.16.MT88.4 R188, [R229+0xc800] ;  /* 0x00c80000e5bc783b */ /* 0x000fe20000004200 */
[----:B---3--:R-:W-:Y:S01]  /*8970*/  FMUL.FTZ R28, R165, R200 ;  /* 0x000000c8a51c7220 */ /* 0x008fe20000410000 */
[----:B------:R-:W-:Y:S01]  /*8980*/  MOV R200, R193 ;  /* 0x000000c100c87202 */ /* 0x000fe20000000f00 */
[--C-:B------:R-:W-:Y:S02]  /*8990*/  FFMA.FTZ R193, R53, UR4, -R169.reuse ;  /* 0x0000000435c17c23 */ /* 0x100fe400080108a9 */
[-C--:B------:R-:W-:Y:S04]  /*89a0*/  HMMA.16816.F32 R20, R176, R186.reuse, R20 ;  /* 0x000000bab014723c */ /* 0x080fe80000001814 */
[----:B------:R3:W5:Y:S01]  /*89b0*/  MUFU.EX2 R220, R184 ;  /* 0x000000b800dc7308 */ /* 0x0007620000000800 */
[C---:B----4-:R-:W-:Y:S01]  /*89c0*/  FMUL.FTZ R31, R3.reuse, R203 ;  /* 0x000000cb031f7220 */ /* 0x050fe20000410000 */
[----:B------:R-:W-:Y:S01]  /*89d0*/  MOV R203, R210 ;  /* 0x000000d200cb7202 */ /* 0x000fe20000000f00 */
[C---:B------:R-:W-:Y:S04]  /*89e0*/  HMMA.16816.F32 R140, R172.reuse, R186, R140 ;  /* 0x000000baac8c723c */ /* 0x040fe8000000188c */
[----:B-1----:R-:W-:Y:S01]  /*89f0*/  FMUL.FTZ R30, R3, R202 ;  /* 0x000000ca031e7220 */ /* 0x002fe20000410000 */
[----:B------:R-:W-:Y:S01]  /*8a00*/  MOV R202, R192 ;  /* 0x000000c000ca7202 */ /* 0x000fe20000000f00 */
[--C-:B------:R-:W-:Y:S01]  /*8a10*/  FFMA.FTZ R192, R52, UR4, -R169.reuse ;  /* 0x0000000434c07c23 */ /* 0x100fe200080108a9 */
[-C--:B--2---:R-:W-:Y:S04]  /*8a20*/  HMMA.16816.F32 R144, R172, R180.reuse, R144 ;  /* 0x000000b4ac90723c */ /* 0x084fe80000001890 */
[----:B------:R-:W-:Y:S01]  /*8a30*/  FFMA.FTZ R169, R65, UR4, -R169 ;  /* 0x0000000441a97c23 */ /* 0x000fe200080108a9 */
[----:B------:R-:W-:Y:S01]  /*8a40*/  MOV R65, R247 ;  /* 0x000000f700417202 */ /* 0x000fe20000000f00 */
[----:B---3--:R-:W1:Y:S01]  /*8a50*/  LDSM.16.MT88.4 R184, [R230+0xe000] ;  /* 0x00e00000e6b8783b */ /* 0x008e620000004200 */
[C---:B------:R-:W-:Y:S01]  /*8a60*/  HMMA.16816.F32 R148, R176.reuse, R180, R148 ;  /* 0x000000b4b094723c */ /* 0x040fe20000001894 */
[----:B------:R-:W-:Y:S03]  /*8a70*/  MUFU.EX2 R247, R39 ;  /* 0x0000002700f77308 */ /* 0x000fe60000000800 */
[----:B------:R-:W-:Y:S02]  /*8a80*/  MOV R210, R205 ;  /* 0x000000cd00d27202 */ /* 0x000fe40000000f00 */
[-C--:B------:R-:W-:Y:S05]  /*8a90*/  HMMA.16816.F32 R32, R176, R182.reuse, R32 ;  /* 0x000000b6b020723c */ /* 0x080fea0000001820 */
[--C-:B------:R-:W-:Y:S01]  /*8aa0*/  FFMA.FTZ R180, R27, UR4, -R213.reuse ;  /* 0x000000041bb47c23 */ /* 0x100fe200080108d5 */
[C---:B------:R-:W-:Y:S03]  /*8ab0*/  HMMA.16816.F32 R152, R172.reuse, R182, R152 ;  /* 0x000000b6ac98723c */ /* 0x040fe60000001898 */
[----:B------:R2:W3:Y:S02]  /*8ac0*/  MUFU.EX2 R252, R180 ;  /* 0x000000b400fc7308 */ /* 0x0004e40000000800 */
[----:B------:R-:W-:Y:S01]  /*8ad0*/  FMUL.FTZ R27, R3, R199 ;  /* 0x000000c7031b7220 */ /* 0x000fe20000410000 */
[----:B------:R-:W-:Y:S01]  /*8ae0*/  FFMA.FTZ R213, R63, UR4, -R213 ;  /* 0x000000043fd57c23 */ /* 0x000fe200080108d5 */
[----:B------:R-:W-:Y:S06]  /*8af0*/  MOV R205, R226 ;  /* 0x000000e200cd7202 */ /* 0x000fec0000000f00 */
[----:B------:R4:W-:Y:S10]  /*8b00*/  MUFU.EX2 R199, R38 ;  /* 0x0000002600c77308 */ /* 0x0009f40000000800 */
[----:B------:R-:W-:Y:S01]  /*8b10*/  MUFU.EX2 R226, R48 ;  /* 0x0000003000e27308 */ /* 0x000fe20000000800 */
[----:B--2---:R-:W2:Y:S01]  /*8b20*/  LDSM.16.MT88.4 R180, [R228+0xc800] ;  /* 0x00c80000e4b4783b */ /* 0x004ea20000004200 */
[-C--:B-1----:R-:W-:Y:S07]  /*8b30*/  HMMA.16816.F32 R24, R172, R184.reuse, R24 ;  /* 0x000000b8ac18723c */ /* 0x082fee0000001818 */
[----:B----4-:R-:W-:Y:S01]  /*8b40*/  LDSM.16.MT88.4 R36, [R230+0xe800] ;  /* 0x00e80000e624783b */ /* 0x010fe20000004200 */
[----:B------:R-:W-:Y:S01]  /*8b50*/  MUFU.EX2 R213, R213 ;  /* 0x000000d500d57308 */ /* 0x000fe20000000800 */
[C---:B------:R-:W-:Y:S06]  /*8b60*/  HMMA.16816.F32 R156, R176.reuse, R184, R156 ;  /* 0x000000b8b09c723c */ /* 0x040fec000000189c */
[-C--:B------:R-:W-:Y:S06]  /*8b70*/  HMMA.16816.F32 R160, R176, R186.reuse, R160 ;  /* 0x000000bab0a0723c */ /* 0x080fec00000018a0 */
[----:B------:R-:W-:Y:S01]  /*8b80*/  HMMA.16816.F32 R28, R172, R186, R28 ;  /* 0x000000baac1c723c */ /* 0x000fe2000000181c */
[----:B------:R-:W-:Y:S04]  /*8b90*/  LDSM.16.MT88.4 R184, [R230+0xc800] ;  /* 0x00c80000e6b8783b */ /* 0x000fe80000004200 */
[----:B------:R-:W-:Y:S02]  /*8ba0*/  F2FP.F16.F32.PACK_AB R176, R200, R224 ;  /* 0x000000e0c8b0723e */ /* 0x000fe400000000ff */
[----:B------:R-:W-:Y:S04]  /*8bb0*/  F2FP.F16.F32.PACK_AB R172, R65, R64 ;  /* 0x0000004041ac723e */ /* 0x000fe800000000ff */
[----:B-----5:R-:W-:Y:S02]  /*8bc0*/  F2FP.F16.F32.PACK_AB R173, R220, R225 ;  /* 0x000000e1dcad723e */ /* 0x020fe400000000ff */
[----:B------:R-:W-:Y:S02]  /*8bd0*/  F2FP.F16.F32.PACK_AB R174, R203, R201 ;  /* 0x000000c9cbae723e */ /* 0x000fe400000000ff */
[----:B------:R-:W-:Y:S02]  /*8be0*/  F2FP.F16.F32.PACK_AB R175, R218, R202 ;  /* 0x000000cadaaf723e */ /* 0x000fe400000000ff */
[----:B---3--:R-:W-:Y:S02]  /*8bf0*/  F2FP.F16.F32.PACK_AB R177, R252, R223 ;  /* 0x000000dffcb1723e */ /* 0x008fe400000000ff */
[----:B------:R-:W-:Y:S02]  /*8c00*/  F2FP.F16.F32.PACK_AB R178, R250, R251 ;  /* 0x000000fbfab2723e */ /* 0x000fe400000000ff */
[----:B------:R-:W-:Y:S01]  /*8c10*/  F2FP.F16.F32.PACK_AB R179, R249, R195 ;  /* 0x000000c3f9b3723e */ /* 0x000fe200000000ff */
[-C--:B--2---:R-:W-:Y:S06]  /*8c20*/  HMMA.16816.F32 R4, R172, R180.reuse, R4 ;  /* 0x000000b4ac04723c */ /* 0x084fec0000001804 */
[C---:B------:R-:W-:Y:S06]  /*8c30*/  HMMA.16816.F32 R8, R176.reuse, R180, R8 ;  /* 0x000000b4b008723c */ /* 0x040fec0000001808 */
[-C--:B------:R-:W-:Y:S06]  /*8c40*/  HMMA.16816.F32 R12, R176, R182.reuse, R12 ;  /* 0x000000b6b00c723c */ /* 0x080fec000000180c */
[C---:B------:R-:W-:Y:S01]  /*8c50*/  HMMA.16816.F32 R16, R172.reuse, R182, R16 ;  /* 0x000000b6ac10723c */ /* 0x040fe20000001810 */
[----:B------:R-:W1:Y:S05]  /*8c60*/  LDSM.16.MT88.4 R180, [R231+0xc800] ;  /* 0x00c80000e7b4783b */ /* 0x000e6a0000004200 */
[-C--:B------:R-:W-:Y:S06]  /*8c70*/  HMMA.16816.F32 R68, R172, R188.reuse, R68 ;  /* 0x000000bcac44723c */ /* 0x080fec0000001844 */
[C---:B------:R-:W-:Y:S06]  /*8c80*/  HMMA.16816.F32 R72, R176.reuse, R188, R72 ;  /* 0x000000bcb048723c */ /* 0x040fec0000001848 */
[-C--:B------:R-:W-:Y:S05]  /*8c90*/  HMMA.16816.F32 R76, R176, R190.reuse, R76 ;  /* 0x000000beb04c723c */ /* 0x080fea000000184c */
[----:B------:R-:W-:Y:S01]  /*8ca0*/  MOV R189, R223 ;  /* 0x000000df00bd7202 */ /* 0x000fe20000000f00 */
[C---:B------:R-:W-:Y:S01]  /*8cb0*/  HMMA.16816.F32 R80, R172.reuse, R190, R80 ;  /* 0x000000beac50723c */ /* 0x040fe20000001850 */
[----:B------:R-:W2:Y:S04]  /*8cc0*/  MUFU.EX2 R223, R41 ;  /* 0x0000002900df7308 */ /* 0x000ea80000000800 */
[----:B------:R-:W-:Y:S02]  /*8cd0*/  MOV R188, R224 ;  /* 0x000000e000bc7202 */ /* 0x000fe40000000f00 */
[----:B------:R-:W-:Y:S04]  /*8ce0*/  MOV R190, R227 ;  /* 0x000000e300be7202 */ /* 0x000fe80000000f00 */
[----:B------:R-:W-:Y:S01]  /*8cf0*/  MUFU.EX2 R227, R49 ;  /* 0x0000003100e37308 */ /* 0x000fe20000000800 */
[----:B------:R-:W-:Y:S01]  /*8d00*/  MOV R191, R225 ;  /* 0x000000e100bf7202 */ /* 0x000fe20000000f00 */
[-C--:B-1----:R-:W-:Y:S08]  /*8d10*/  HMMA.16816.F32 R84, R172, R180.reuse, R84 ;  /* 0x000000b4ac54723c */ /* 0x082ff00000001854 */
[----:B------:R-:W-:Y:S01]  /*8d20*/  MUFU.EX2 R224, R50 ;  /* 0x0000003200e07308 */ /* 0x000fe20000000800 */
[C---:B------:R-:W-:Y:S09]  /*8d30*/  HMMA.16816.F32 R88, R176.reuse, R180, R88 ;  /* 0x000000b4b058723c */ /* 0x040ff20000001858 */
[----:B------:R1:W-:Y:S01]  /*8d40*/  MUFU.EX2 R225, R51 ;  /* 0x0000003300e17308 */ /* 0x0003e20000000800 */
[-C--:B------:R-:W-:Y:S06]  /*8d50*/  HMMA.16816.F32 R92, R176, R182.reuse, R92 ;  /* 0x000000b6b05c723c */ /* 0x080fec000000185c */
[C---:B------:R-:W-:Y:S01]  /*8d60*/  HMMA.16816.F32 R96, R172.reuse, R182, R96 ;  /* 0x000000b6ac60723c */ /* 0x040fe20000001860 */
[----:B------:R-:W3:Y:S05]  /*8d70*/  LDSM.16.MT88.4 R180, [R228+0xe800] ;  /* 0x00e80000e4b4783b */ /* 0x000eea0000004200 */
[-C--:B------:R-:W-:Y:S03]  /*8d80*/  HMMA.16816.F32 R100, R172, R184.reuse, R100 ;  /* 0x000000b8ac64723c */ /* 0x080fe60000001864 */
[----:B-1----:R-:W-:Y:S03]  /*8d90*/  LDSM.16.MT88.4 R48, [R229+0xd000] ;  /* 0x00d00000e530783b */ /* 0x002fe60000004200 */
[C---:B------:R-:W-:Y:S06]  /*8da0*/  HMMA.16816.F32 R104, R176.reuse, R184, R104 ;  /* 0x000000b8b068723c */ /* 0x040fec0000001868 */
[-C--:B------:R-:W-:Y:S06]  /*8db0*/  HMMA.16816.F32 R108, R176, R186.reuse, R108 ;  /* 0x000000bab06c723c */ /* 0x080fec000000186c */
[C---:B------:R-:W-:Y:S01]  /*8dc0*/  HMMA.16816.F32 R112, R172.reuse, R186, R112 ;  /* 0x000000baac70723c */ /* 0x040fe20000001870 */
[----:B------:R-:W1:Y:S05]  /*8dd0*/  LDSM.16.MT88.4 R184, [R229+0xe800] ;  /* 0x00e80000e5b8783b */ /* 0x000e6a0000004200 */
[-C--:B---3--:R-:W-:Y:S06]  /*8de0*/  HMMA.16816.F32 R116, R172, R180.reuse, R116 ;  /* 0x000000b4ac74723c */ /* 0x088fec0000001874 */
[C---:B------:R-:W-:Y:S06]  /*8df0*/  HMMA.16816.F32 R120, R176.reuse, R180, R120 ;  /* 0x000000b4b078723c */ /* 0x040fec0000001878 */
[-C--:B------:R-:W-:Y:S06]  /*8e00*/  HMMA.16816.F32 R124, R176, R182.reuse, R124 ;  /* 0x000000b6b07c723c */ /* 0x080fec000000187c */
[C---:B------:R-:W-:Y:S01]  /*8e10*/  HMMA.16816.F32 R128, R172.reuse, R182, R128 ;  /* 0x000000b6ac80723c */ /* 0x040fe20000001880 */
[----:B------:R-:W3:Y:S05]  /*8e20*/  LDSM.16.MT88.4 R180, [R231+0xe800] ;  /* 0x00e80000e7b4783b */ /* 0x000eea0000004200 */
[-C--:B-1----:R-:W-:Y:S06]  /*8e30*/  HMMA.16816.F32 R132, R172, R184.reuse, R132 ;  /* 0x000000b8ac84723c */ /* 0x082fec0000001884 */
[C---:B------:R-:W-:Y:S06]  /*8e40*/  HMMA.16816.F32 R136, R176.reuse, R184, R136 ;  /* 0x000000b8b088723c */ /* 0x040fec0000001888 */
[-C--:B------:R-:W-:Y:S05]  /*8e50*/  HMMA.16816.F32 R20, R176, R186.reuse, R20 ;  /* 0x000000bab014723c */ /* 0x080fea0000001814 */
[----:B------:R-:W-:Y:S01]  /*8e60*/  MOV R185, R222 ;  /* 0x000000de00b97202 */ /* 0x000fe20000000f00 */
[C---:B------:R-:W-:Y:S01]  /*8e70*/  HMMA.16816.F32 R140, R172.reuse, R186, R140 ;  /* 0x000000baac8c723c */ /* 0x040fe2000000188c */
[----:B------:R1:W4:Y:S04]  /*8e80*/  MUFU.EX2 R222, R43 ;  /* 0x0000002b00de7308 */ /* 0x0003280000000800 */
[----:B------:R-:W-:Y:S02]  /*8e90*/  MOV R184, R221 ;  /* 0x000000dd00b87202 */ /* 0x000fe40000000f00 */
[----:B------:R-:W-:Y:S04]  /*8ea0*/  MOV R186, R219 ;  /* 0x000000db00ba7202 */ /* 0x000fe80000000f00 */
[----:B------:R2:W-:Y:S01]  /*8eb0*/  MUFU.EX2 R221, R44 ;  /* 0x0000002c00dd7308 */ /* 0x0005e20000000800 */
[----:B------:R-:W-:Y:S01]  /*8ec0*/  MOV R187, R220 ;  /* 0x000000dc00bb7202 */ /* 0x000fe20000000f00 */
[-C--:B---3--:R-:W-:Y:S01]  /*8ed0*/  HMMA.16816.F32 R144, R172, R180.reuse, R144 ;  /* 0x000000b4ac90723c */ /* 0x088fe20000001890 */
[----:B-1----:R-:W1:Y:S07]  /*8ee0*/  LDSM.16.MT88.4 R40, [R228+0xd000] ;  /* 0x00d00000e428783b */ /* 0x002e6e0000004200 */
[----:B------:R4:W3:Y:S01]  /*8ef0*/  MUFU.EX2 R220, R45 ;  /* 0x0000002d00dc7308 */ /* 0x0008e20000000800 */
[C---:B------:R-:W-:Y:S01]  /*8f00*/  HMMA.16816.F32 R148, R176.reuse, R180, R148 ;  /* 0x000000b4b094723c */ /* 0x040fe20000001894 */
[----:B------:R-:W5:Y:S08]  /*8f10*/  LDL.LU R180, [R1] ;  /* 0x0000000001b47983 */ /* 0x000f700000300800 */
[----:B------:R3:W-:Y:S02]  /*8f20*/  MUFU.EX2 R219, R46 ;  /* 0x0000002e00db7308 */ /* 0x0007e40000000800 */
[----:B--2---:R-:W-:Y:S01]  /*8f30*/  F2FP.F16.F32.PACK_AB R44, R223, R197 ;  /* 0x000000c5df2c723e */ /* 0x004fe200000000ff */
[-C--:B------:R-:W-:Y:S03]  /*8f40*/  HMMA.16816.F32 R32, R176, R182.reuse, R32 ;  /* 0x000000b6b020723c */ /* 0x080fe60000001820 */
[----:B------:R-:W-:Y:S03]  /*8f50*/  MOV R181, R218 ;  /* 0x000000da00b57202 */ /* 0x000fe60000000f00 */
[C---:B------:R-:W-:Y:S01]  /*8f60*/  HMMA.16816.F32 R152, R172.reuse, R182, R152 ;  /* 0x000000b6ac98723c */ /* 0x040fe20000001898 */
[----:B------:R-:W2:Y:S01]  /*8f70*/  LDL.LU R182, [R1+0x8] ;  /* 0x0000080001b67983 */ /* 0x000ea20000300800 */
[----:B------:R-:W1:Y:S03]  /*8f80*/  MUFU.EX2 R218, R47 ;  /* 0x0000002f00da7308 */ /* 0x000e660000000800 */
[----:B------:R-:W5:Y:S01]  /*8f90*/  LDL.LU R183, [R1+0x4] ;  /* 0x0000040001b77983 */ /* 0x000f620000300800 */
[-C--:B------:R-:W-:Y:S05]  /*8fa0*/  HMMA.16816.F32 R24, R172, R36.reuse, R24 ;  /* 0x00000024ac18723c */ /* 0x080fea0000001818 */
[----:B----4-:R-:W-:Y:S01]  /*8fb0*/  F2FP.F16.F32.PACK_AB R45, R222, R196 ;  /* 0x000000c4de2d723e */ /* 0x010fe200000000ff */
[C---:B------:R-:W-:Y:S05]  /*8fc0*/  HMMA.16816.F32 R156, R176.reuse, R36, R156 ;  /* 0x00000024b09c723c */ /* 0x040fea000000189c */
[----:B---3--:R-:W-:Y:S01]  /*8fd0*/  F2FP.F16.F32.PACK_AB R46, R220, R221 ;  /* 0x000000dddc2e723e */ /* 0x008fe200000000ff */
[-C--:B------:R-:W-:Y:S05]  /*8fe0*/  HMMA.16816.F32 R160, R176, R38.reuse, R160 ;  /* 0x00000026b0a0723c */ /* 0x080fea00000018a0 */
[----:B-1----:R-:W-:Y:S01]  /*8ff0*/  F2FP.F16.F32.PACK_AB R47, R218, R219 ;  /* 0x000000dbda2f723e */ /* 0x002fe200000000ff */
[----:B------:R-:W-:Y:S05]  /*9000*/  HMMA.16816.F32 R28, R172, R38, R28 ;  /* 0x00000026ac1c723c */ /* 0x000fea000000181c */
[----:B------:R-:W-:Y:S01]  /*9010*/  F2FP.F16.F32.PACK_AB R36, R248, R198 ;  /* 0x000000c6f824723e */ /* 0x000fe200000000ff */
[--C-:B------:R-:W-:Y:S01]  /*9020*/  FFMA.FTZ R176, R54, UR4, -R212.reuse ;  /* 0x0000000436b07c23 */ /* 0x100fe200080108d4 */
[----:B------:R-:W-:Y:S01]  /*9030*/  MOV R173, R184 ;  /* 0x000000b800ad7202 */ /* 0x000fe20000000f00 */
[--C-:B------:R-:W-:Y:S02]  /*9040*/  FFMA.FTZ R177, R55, UR4, -R212.reuse ;  /* 0x0000000437b17c23 */ /* 0x100fe400080108d4 */
[----:B------:R-:W1:Y:S01]  /*9050*/  LDSM.16.MT88.4 R52, [R231+0xd000] ;  /* 0x00d00000e734783b */ /* 0x000e620000004200 */
[----:B------:R-:W-:Y:S01]  /*9060*/  MOV R184, R210 ;  /* 0x000000d200b87202 */ /* 0x000fe20000000f00 */
[--C-:B------:R-:W-:Y:S01]  /*9070*/  FFMA.FTZ R178, R66, UR4, -R212.reuse ;  /* 0x0000000442b27c23 */ /* 0x100fe200080108d4 */
[----:B------:R-:W-:Y:S01]  /*9080*/  MOV R210, R211 ;  /* 0x000000d300d27202 */ /* 0x000fe20000000f00 */
[----:B------:R-:W-:Y:S01]  /*9090*/  FFMA.FTZ R212, R67, UR4, -R212 ;  /* 0x0000000443d47c23 */ /* 0x000fe200080108d4 */
[----:B------:R-:W-:Y:S02]  /*90a0*/  MOV R211, R208 ;  /* 0x000000d000d37202 */ /* 0x000fe40000000f00 */
[----:B------:R-:W-:Y:S02]  /*90b0*/  MOV R175, R186 ;  /* 0x000000ba00af7202 */ /* 0x000fe40000000f00 */
[----:B------:R-:W-:Y:S01]  /*90c0*/  MOV R186, R211 ;  /* 0x000000d300ba7202 */ /* 0x000fe20000000f00 */
[----:B------:R-:W-:Y:S01]  /*90d0*/  MUFU.EX2 R212, R212 ;  /* 0x000000d400d47308 */ /* 0x000fe20000000800 */
[----:B------:R-:W-:Y:S02]  /*90e0*/  F2FP.F16.F32.PACK_AB R37, R247, R199 ;  /* 0x000000c7f725723e */ /* 0x000fe400000000ff */
[----:B------:R-:W-:Y:S02]  /*90f0*/  F2FP.F16.F32.PACK_AB R38, R227, R226 ;  /* 0x000000e2e326723e */ /* 0x000fe400000000ff */
[----:B------:R-:W-:Y:S02]  /*9100*/  F2FP.F16.F32.PACK_AB R39, R225, R224 ;  /* 0x000000e0e127723e */ /* 0x000fe400000000ff */
[----:B------:R-:W-:Y:S03]  /*9110*/  MOV R179, R181 ;  /* 0x000000b500b37202 */ /* 0x000fe60000000f00 */
[----:B------:R3:W-:Y:S01]  /*9120*/  MUFU.EX2 R211, R169 ;  /* 0x000000a900d37308 */ /* 0x0007e20000000800 */
[----:B------:R-:W-:Y:S02]  /*9130*/  MOV R172, R185 ;  /* 0x000000b900ac7202 */ /* 0x000fe40000000f00 */
[----:B------:R-:W-:Y:S01]  /*9140*/  MOV R185, R64 ;  /* 0x0000004000b97202 */ /* 0x000fe20000000f00 */
[-C--:B------:R-:W-:Y:S05]  /*9150*/  HMMA.16816.F32 R4, R36, R40.reuse, R4 ;  /* 0x000000282404723c */ /* 0x080fea0000001804 */
[----:B------:R-:W-:Y:S01]  /*9160*/  MOV R208, R209 ;  /* 0x000000d100d07202 */ /* 0x000fe20000000f00 */
[C---:B------:R-:W-:Y:S05]  /*9170*/  HMMA.16816.F32 R8, R44.reuse, R40, R8 ;  /* 0x000000282c08723c */ /* 0x040fea0000001808 */
[----:B------:R-:W-:Y:S01]  /*9180*/  MOV R174, R187 ;  /* 0x000000bb00ae7202 */ /* 0x000fe20000000f00 */
[-C--:B------:R-:W-:Y:S01]  /*9190*/  HMMA.16816.F32 R12, R44, R42.reuse, R12 ;  /* 0x0000002a2c0c723c */ /* 0x080fe2000000180c */
[----:B---3--:R-:W3:Y:S04]  /*91a0*/  LDL.LU R169, [R1+0xc] ;  /* 0x00000c0001a97983 */ /* 0x008ee80000300800 */
[----:B------:R-:W-:Y:S01]  /*91b0*/  MOV R187, R190 ;  /* 0x000000be00bb7202 */ /* 0x000fe20000000f00 */
[C---:B------:R-:W-:Y:S01]  /*91c0*/  HMMA.16816.F32 R16, R36.reuse, R42, R16 ;  /* 0x0000002a2410723c */ /* 0x040fe20000001810 */
[----:B------:R-:W-:Y:S04]  /*91d0*/  LDSM.16.MT88.4 R40, [R228+0xf000] ;  /* 0x00f00000e428783b */ /* 0x000fe80000004200 */
[----:B------:R-:W-:Y:S01]  /*91e0*/  MOV R190, R65 ;  /* 0x0000004100be7202 */ /* 0x000fe20000000f00 */
[-C--:B------:R-:W-:Y:S03]  /*91f0*/  HMMA.16816.F32 R68, R36, R48.reuse, R68 ;  /* 0x000000302444723c */ /* 0x080fe60000001844 */
[----:B------:R-:W4:Y:S02]  /*9200*/  LDSM.16.MT88.4 R64, [R230+0xd000] ;  /* 0x00d00000e640783b */ /* 0x000f240000004200 */
[----:B------:R-:W-:Y:S01]  /*9210*/  MOV R209, R217 ;  /* 0x000000d900d17202 */ /* 0x000fe20000000f00 */
[C---:B------:R-:W-:Y:S01]  /*9220*/  HMMA.16816.F32 R72, R44.reuse, R48, R72 ;  /* 0x000000302c48723c */ /* 0x040fe20000001848 */
[----:B------:R1:W-:Y:S05]  /*9230*/  MUFU.EX2 R217, R192 ;  /* 0x000000c000d97308 */ /* 0x0003ea0000000800 */
[-C--:B------:R-:W-:Y:S06]  /*9240*/  HMMA.16816.F32 R76, R44, R50.reuse, R76 ;  /* 0x000000322c4c723c */ /* 0x080fec000000184c */
[C---:B------:R-:W-:Y:S01]  /*9250*/  HMMA.16816.F32 R80, R36.reuse, R50, R80 ;  /* 0x000000322450723c */ /* 0x040fe20000001850 */
[----:B------:R-:W4:Y:S05]  /*9260*/  LDSM.16.MT88.4 R48, [R229+0xf000] ;  /* 0x00f00000e530783b */ /* 0x000f2a0000004200 */
[-C--:B-1----:R-:W-:Y:S05]  /*9270*/  HMMA.16816.F32 R84, R36, R52.reuse, R84 ;  /* 0x000000342454723c */ /* 0x082fea0000001854 */
[----:B------:R-:W-:Y:S01]  /*9280*/  MOV R192, R187 ;  /* 0x000000bb00c07202 */ /* 0x000fe20000000f00 */
[C---:B------:R-:W-:Y:S05]  /*9290*/  HMMA.16816.F32 R88, R44.reuse, R52, R88 ;  /* 0x000000342c58723c */ /* 0x040fea0000001858 */
[----:B------:R-:W-:Y:S01]  /*92a0*/  MOV R187, R210 ;  /* 0x000000d200bb7202 */ /* 0x000fe20000000f00 */
[-C--:B------:R-:W-:Y:S01]  /*92b0*/  HMMA.16816.F32 R92, R44, R54.reuse, R92 ;  /* 0x000000362c5c723c */ /* 0x080fe2000000185c */
[----:B------:R1:W-:Y:S05]  /*92c0*/  MUFU.EX2 R210, R194 ;  /* 0x000000c200d27308 */ /* 0x0003ea0000000800 */
[C---:B------:R-:W-:Y:S01]  /*92d0*/  HMMA.16816.F32 R96, R36.reuse, R54, R96 ;  /* 0x000000362460723c */ /* 0x040fe20000001860 */
[----:B------:R-:W1:Y:S05]  /*92e0*/  LDSM.16.MT88.4 R52, [R231+0xf000] ;  /* 0x00f00000e734783b */ /* 0x000e6a0000004200 */
[-C--:B----4-:R-:W-:Y:S06]  /*92f0*/  HMMA.16816.F32 R100, R36, R64.reuse, R100 ;  /* 0x000000402464723c */ /* 0x090fec0000001864 */
[C---:B------:R-:W-:Y:S05]  /*9300*/  HMMA.16816.F32 R104, R44.reuse, R64, R104 ;  /* 0x000000402c68723c */ /* 0x040fea0000001868 */
[----:B-1----:R-:W-:Y:S01]  /*9310*/  MOV R194, R207 ;  /* 0x000000cf00c27202 */ /* 0x002fe20000000f00 */
[-C--:B------:R-:W-:Y:S01]  /*9320*/  HMMA.16816.F32 R108, R44, R66.reuse, R108 ;  /* 0x000000422c6c723c */ /* 0x080fe2000000186c */
[----:B------:R-:W-:Y:S05]  /*9330*/  MUFU.EX2 R207, R57 ;  /* 0x0000003900cf7308 */ /* 0x000fea0000000800 */
[C---:B------:R-:W-:Y:S01]  /*9340*/  HMMA.16816.F32 R112, R36.reuse, R66, R112 ;  /* 0x000000422470723c */ /* 0x040fe20000001870 */
[----:B------:R-:W1:Y:S05]  /*9350*/  LDSM.16.MT88.4 R64, [R230+0xf000] ;  /* 0x00f00000e640783b */ /* 0x000e6a0000004200 */
[-C--:B------:R-:W-:Y:S06]  /*9360*/  HMMA.16816.F32 R116, R36, R40.reuse, R116 ;  /* 0x000000282474723c */ /* 0x080fec0000001874 */
[C---:B------:R-:W-:Y:S06]  /*9370*/  HMMA.16816.F32 R120, R44.reuse, R40, R120 ;  /* 0x000000282c78723c */ /* 0x040fec0000001878 */
[-C--:B------:R-:W-:Y:S06]  /*9380*/  HMMA.16816.F32 R124, R44, R42.reuse, R124 ;  /* 0x0000002a2c7c723c */ /* 0x080fec000000187c */
[C---:B------:R-:W-:Y:S01]  /*9390*/  HMMA.16816.F32 R128, R36.reuse, R42, R128 ;  /* 0x0000002a2480723c */ /* 0x040fe20000001880 */
[----:B------:R-:W-:Y:S05]  /*93a0*/  LDSM.16.MT88.4 R40, [R229+0xd800] ;  /* 0x00d80000e528783b */ /* 0x000fea0000004200 */
        /* <DEDUP_REMOVED lines=10> */
[-C--:B-1----:R-:W-:Y:S06]  /*9450*/  HMMA.16816.F32 R24, R36, R64.reuse, R24 ;  /* 0x000000402418723c */ /* 0x082fec0000001818 */
[C---:B------:R-:W-:Y:S06]  /*9460*/  HMMA.16816.F32 R156, R44.reuse, R64, R156 ;  /* 0x000000402c9c723c */ /* 0x040fec000000189c */
[-C--:B------:R-:W-:Y:S01]  /*9470*/  HMMA.16816.F32 R160, R44, R66.reuse, R160 ;  /* 0x000000422ca0723c */ /* 0x080fe200000018a0 */
[----:B------:R-:W-:Y:S05]  /*9480*/  LDSM.16.MT88.4 R44, [R229+0xf800] ;  /* 0x00f80000e52c783b */ /* 0x000fea0000004200 */
[----:B------:R-:W-:Y:S07]  /*9490*/  HMMA.16816.F32 R28, R36, R66, R28 ;  /* 0x00000042241c723c */ /* 0x000fee000000181c */
[----:B------:R-:W-:Y:S04]  /*94a0*/  MOV R66, R203 ;  /* 0x000000cb00427202 */ /* 0x000fe80000000f00 */
[----:B------:R-:W-:Y:S01]  /*94b0*/  MOV R67, R179 ;  /* 0x000000b300437202 */ /* 0x000fe20000000f00 */
[----:B--2---:R-:W-:Y:S02]  /*94c0*/  FFMA.FTZ R165, R165, R182, R216 ;  /* 0x000000b6a5a57223 */ /* 0x004fe400000100d8 */
[----:B------:R1:W-:Y:S01]  /*94d0*/  MUFU.EX2 R216, R193 ;  /* 0x000000c100d87308 */ /* 0x0003e20000000800 */
[----:B-----5:R-:W-:Y:S01]  /*94e0*/  FFMA.FTZ R61, R3, R183, R215 ;  /* 0x000000b7033d7223 */ /* 0x020fe200000100d7 */
[----:B------:R-:W-:Y:S01]  /*94f0*/  FFMA.FTZ R3, R2, R180, R214 ;  /* 0x000000b402037223 */ /* 0x000fe200000100d6 */
[----:B------:R-:W-:Y:S01]  /*9500*/  MOV R2, R204 ;  /* 0x000000cc00027202 */ /* 0x000fe20000000f00 */
[----:B------:R-:W2:Y:S06]  /*9510*/  LDSM.16.MT88.4 R180, [R228+0xd800] ;  /* 0x00d80000e4b4783b */ /* 0x000eac0000004200 */
[----:B------:R4:W-:Y:S01]  /*9520*/  MUFU.EX2 R215, R176 ;  /* 0x000000b000d77308 */ /* 0x0009e20000000800 */
[----:B------:R-:W-:Y:S09]  /*9530*/  FADD.FTZ R2, R2, R165 ;  /* 0x000000a502027221 */ /* 0x000ff20000010000 */
[----:B------:R5:W5:Y:S01]  /*9540*/  MUFU.EX2 R214, R177 ;  /* 0x000000b100d67308 */ /* 0x000b620000000800 */
[----:B-1----:R-:W-:Y:S05]  /*9550*/  MOV R193, R208 ;  /* 0x000000d000c17202 */ /* 0x002fea0000000f00 */
[----:B------:R-:W-:Y:S01]  /*9560*/  FADD.FTZ R2, R193, R2 ;  /* 0x00000002c1027221 */ /* 0x000fe20000010000 */
[----:B------:R-:W-:Y:S03]  /*9570*/  MOV R193, R201 ;  /* 0x000000c900c17202 */ /* 0x000fe60000000f00 */
[----:B------:R1:W-:Y:S01]  /*9580*/  MUFU.EX2 R204, R60 ;  /* 0x0000003c00cc7308 */ /* 0x0003e20000000800 */
[----:B----4-:R-:W-:Y:S01]  /*9590*/  MOV R176, R209 ;  /* 0x000000d100b07202 */ /* 0x010fe20000000f00 */
[----:B------:R-:W-:Y:S01]  /*95a0*/  FADD.FTZ R64, R175, R2 ;  /* 0x00000002af407221 */ /* 0x000fe20000010000 */
[----:B------:R-:W-:Y:S07]  /*95b0*/  MOV R2, R184 ;  /* 0x000000b800027202 */ /* 0x000fee0000000f00 */
[----:B------:R4:W2:Y:S01]  /*95c0*/  MUFU.EX2 R209, R178 ;  /* 0x000000b200d17308 */ /* 0x0008a20000000800 */
[----:B-----5:R-:W-:Y:S02]  /*95d0*/  MOV R177, R206 ;  /* 0x000000ce00b17202 */ /* 0x020fe40000000f00 */
[----:B------:R-:W-:Y:S03]  /*95e0*/  F2FP.F16.F32.PACK_AB R201, R214, R215 ;  /* 0x000000d7d6c9723e */ /* 0x000fe600000000ff */
[----:B------:R-:W-:Y:S04]  /*95f0*/  FADD.FTZ R3, R177, R3 ;  /* 0x00000003b1037221 */ /* 0x000fe80000010000 */
[----:B------:R-:W5:Y:S01]  /*9600*/  MUFU.EX2 R208, R56 ;  /* 0x0000003800d07308 */ /* 0x000f620000000800 */
[----:B-1----:R-:W-:Y:S01]  /*9610*/  FADD.FTZ R60, R194, R61 ;  /* 0x0000003dc23c7221 */ /* 0x002fe20000010000 */
[----:B------:R-:W-:Y:S01]  /*9620*/  MOV R194, R200 ;  /* 0x000000c800c27202 */ /* 0x000fe20000000f00 */
[----:B------:R-:W-:Y:S01]  /*9630*/  FADD.FTZ R65, R172, R3 ;  /* 0x00000003ac417221 */ /* 0x000fe20000010000 */
[----:B------:R-:W-:Y:S01]  /*9640*/  F2FP.F16.F32.PACK_AB R200, R216, R217 ;  /* 0x000000d9d8c8723e */ /* 0x000fe200000000ff */
[----:B------:R-:W-:Y:S01]  /*9650*/  FADD.FTZ R165, R192, R60 ;  /* 0x0000003cc0a57221 */ /* 0x000fe20000010000 */
[----:B------:R-:W-:Y:S04]  /*9660*/  MOV R192, R202 ;  /* 0x000000ca00c07202 */ /* 0x000fe80000000f00 */
[----:B------:R-:W-:Y:S01]  /*9670*/  MUFU.EX2 R206, R58 ;  /* 0x0000003a00ce7308 */ /* 0x000fe20000000800 */
[----:B----4-:R-:W-:Y:S02]  /*9680*/  MOV R178, R205 ;  /* 0x000000cd00b27202 */ /* 0x010fe40000000f00 */
[----:B------:R-:W-:Y:S02]  /*9690*/  F2FP.F16.F32.PACK_AB R202, R211, R210 ;  /* 0x000000d2d3ca723e */ /* 0x000fe400000000ff */
[----:B--2---:R-:W-:Y:S02]  /*96a0*/  F2FP.F16.F32.PACK_AB R203, R212, R209 ;  /* 0x000000d1d4cb723e */ /* 0x004fe400000000ff */
[----:B------:R-:W-:Y:S03]  /*96b0*/  F2FP.F16.F32.PACK_AB R38, R170, R204 ;  /* 0x000000ccaa26723e */ /* 0x000fe600000000ff */
[----:B------:R1:W2:Y:S01]  /*96c0*/  MUFU.EX2 R205, R59 ;  /* 0x0000003b00cd7308 */ /* 0x0002a20000000800 */
[----:B-----5:R-:W-:Y:S01]  /*96d0*/  F2FP.F16.F32.PACK_AB R36, R207, R208 ;  /* 0x000000d0cf24723e */ /* 0x020fe200000000ff */
[----:B---3--:R-:W-:Y:S08]  /*96e0*/  FFMA.FTZ R0, R0, R169, R178 ;  /* 0x000000a900007223 */ /* 0x008ff000000100b2 */
[----:B------:R-:W3:Y:S01]  /*96f0*/  MUFU.EX2 R169, R62 ;  /* 0x0000003e00a97308 */ /* 0x000ee20000000800 */
[----:B------:R-:W-:Y:S02]  /*9700*/  FADD.FTZ R0, R176, R0 ;  /* 0x00000000b0007221 */ /* 0x000fe40000010000 */
[-C--:B------:R-:W-:Y:S01]  /*9710*/  HMMA.16816.F32 R176, R200, R180.reuse, R4 ;  /* 0x000000b4c8b0723c */ /* 0x080fe20000001804 */
[----:B-1----:R-:W1:Y:S04]  /*9720*/  LDSM.16.MT88.4 R56, [R228+0xf800] ;  /* 0x00f80000e438783b */ /* 0x002e680000004200 */
[----:B--2---:R-:W-:Y:S01]  /*9730*/  F2FP.F16.F32.PACK_AB R37, R205, R206 ;  /* 0x000000cecd25723e */ /* 0x004fe200000000ff */
[----:B------:R-:W-:Y:S01]  /*9740*/  FADD.FTZ R3, R173, R0 ;  /* 0x00000000ad037221 */ /* 0x000fe20000010000 */
[----:B------:R-:W-:Y:S02]  /*9750*/  MOV R0, R174 ;  /* 0x000000ae00007202 */ /* 0x000fe40000000f00 */
[----:B------:R-:W-:Y:S02]  /*9760*/  LDSM.16.MT88.4 R4, [R230+0xf800] ;  /* 0x00f80000e604783b */ /* 0x000fe40000004200 */
[----:B------:R-:W-:Y:S01]  /*9770*/  FADD.FTZ R2, R2, R3 ;  /* 0x0000000302027221 */ /* 0x000fe20000010000 */
[----:B---3--:R-:W-:Y:S05]  /*9780*/  F2FP.F16.F32.PACK_AB R39, R213, R169 ;  /* 0x000000a9d527723e */ /* 0x008fea00000000ff */
[----:B------:R-:W2:Y:S02]  /*9790*/  LDSM.16.MT88.4 R60, [R231+0xf800] ;  /* 0x00f80000e73c783b */ /* 0x000ea40000004200 */
[C---:B------:R-:W-:Y:S07]  /*97a0*/  HMMA.16816.F32 R172, R36.reuse, R180, R8 ;  /* 0x000000b424ac723c */ /* 0x040fee0000001808 */
[----:B------:R-:W-:Y:S04]  /*97b0*/  MOV R11, R0 ;  /* 0x00000000000b7202 */ /* 0x000fe80000000f00 */
[----:B------:R-:W-:Y:S02]  /*97c0*/  MOV R8, R185 ;  /* 0x000000b900087202 */ /* 0x000fe40000000f00 */
[----:B------:R-:W-:Y:S02]  /*97d0*/  MOV R0, R186 ;  /* 0x000000ba00007202 */ /* 0x000fe40000000f00 */
[----:B------:R-:W-:Y:S01]  /*97e0*/  MOV R9, R187 ;  /* 0x000000bb00097202 */ /* 0x000fe20000000f00 */
[----:B------:R-:W-:Y:S01]  /*97f0*/  FADD.FTZ R8, R8, R64 ;  /* 0x0000004008087221 */ /* 0x000fe20000010000 */
[-C--:B------:R-:W-:Y:S03]  /*9800*/  HMMA.16816.F32 R184, R36, R182.reuse, R12 ;  /* 0x000000b624b8723c */ /* 0x080fe6000000180c */
[----:B------:R-:W-:Y:S01]  /*9810*/  MOV R10, R190 ;  /* 0x000000be000a7202 */ /* 0x000fe20000000f00 */
[----:B------:R-:W-:Y:S01]  /*9820*/  FADD.FTZ R0, R0, R165 ;  /* 0x000000a500007221 */ /* 0x000fe20000010000 */
[----:B------:R-:W-:Y:S01]  /*9830*/  FADD.FTZ R9, R9, R65 ;  /* 0x0000004109097221 */ /* 0x000fe20000010000 */
[C---:B------:R-:W-:Y:S05]  /*9840*/  HMMA.16816.F32 R180, R200.reuse, R182, R16 ;  /* 0x000000b6c8b4723c */ /* 0x040fea0000001810 */
[----:B------:R-:W-:Y:S01]  /*9850*/  FADD.FTZ R10, R10, R8 ;  /* 0x000000080a0a7221 */ /* 0x000fe20000010000 */
[-C--:B------:R-:W-:Y:S05]  /*9860*/  HMMA.16816.F32 R68, R200, R40.reuse, R68 ;  /* 0x00000028c844723c */ /* 0x080fea0000001844 */
[----:B------:R-:W-:Y:S01]  /*9870*/  MOV R13, R191 ;  /* 0x000000bf000d7202 */ /* 0x000fe20000000f00 */
        /* <DEDUP_REMOVED lines=11> */
[----:B------:R-:W-:Y:S01]  /*9930*/  FADD.FTZ R8, R194, R0 ;  /* 0x00000000c2087221 */ /* 0x000fe20000010000 */
        /* <DEDUP_REMOVED lines=10> */
[-C--:B-1----:R-:W-:Y:S05]  /*99e0*/  HMMA.16816.F32 R116, R200, R56.reuse, R116 ;  /* 0x00000038c874723c */ /* 0x082fea0000001874 */
        /* <DEDUP_REMOVED lines=15> */
[-C--:B--2---:R-:W-:Y:S05]  /*9ae0*/  HMMA.16816.F32 R144, R200, R60.reuse, R144 ;  /* 0x0000003cc890723c */ /* 0x084fea0000001890 */
        /* <DEDUP_REMOVED lines=11> */
[----:B------:R-:W-:Y:S01]  /*9ba0*/  FADD.FTZ R2, R222, R3 ;  /* 0x00000003de027221 */ /* 0x000fe20000010000 */
[----:B------:R-:W-:Y:S01]  /*9bb0*/  FADD.FTZ R5, R225, R8 ;  /* 0x00000008e1057221 */ /* 0x000fe20000010000 */
[-C--:B------:R-:W-:Y:S03]  /*9bc0*/  HMMA.16816.F32 R160, R36, R6.reuse, R160 ;  /* 0x0000000624a0723c */ /* 0x080fe600000018a0 */
[----:B------:R-:W-:Y:S01]  /*9bd0*/  FADD.FTZ R3, R221, R0 ;  /* 0x00000000dd037221 */ /* 0x000fe20000010000 */
[----:B------:R-:W-:Y:S01]  /*9be0*/  FADD.FTZ R0, R219, R2 ;  /* 0x00000002db007221 */ /* 0x000fe20000010000 */
[----:B------:R-:W-:Y:S01]  /*9bf0*/  FADD.FTZ R2, R227, R9 ;  /* 0x00000009e3027221 */ /* 0x000fe20000010000 */
[----:B------:R-:W-:Y:S05]  /*9c00*/  HMMA.16816.F32 R200, R200, R6, R28 ;  /* 0x00000006c8c8723c */ /* 0x000fea000000181c */
[----:B------:R-:W-:Y:S01]  /*9c10*/  FADD.FTZ R4, R218, R0 ;  /* 0x00000000da047221 */ /* 0x000fe20000010000 */
[----:B------:R-:W-:Y:S01]  /*9c20*/  FADD.FTZ R0, R217, R2 ;  /* 0x00000002d9007221 */ /* 0x000fe20000010000 */
[----:B------:R-:W-:Y:S01]  /*9c30*/  FADD.FTZ R3, R220, R3 ;  /* 0x00000003dc037221 */ /* 0x000fe20000010000 */
[----:B------:R-:W-:Y:S03]  /*9c40*/  FADD.FTZ R2, R215, R5 ;  /* 0x00000005d7027221 */ /* 0x000fe60000010000 */
        /* <DEDUP_REMOVED lines=12> */
[----:B------:R-:W-:Y:S01]  /*9d10*/  MOV R165, R167 ;  /* 0x000000a700a57202 */ /* 0x000fe20000000f00 */
[----:B------:R-:W-:Y:S01]  /*9d20*/  STL [R1+0x8], R5 ;  /* 0x0000080501007387 */ /* 0x000fe20000100800 */
[----:B------:R-:W-:Y:S01]  /*9d30*/  FADD.FTZ R2, R170, R2 ;  /* 0x00000002aa027221 */ /* 0x000fe20000010000 */
[----:B------:R-:W-:Y:S01]  /*9d40*/  FADD.FTZ R0, R213, R0 ;  /* 0x00000000d5007221 */ /* 0x000fe20000010000 */
[----:B------:R-:W-:Y:S01]  /*9d50*/  MOV R170, R164 ;  /* 0x000000a400aa7202 */ /* 0x000fe20000000f00 */
[----:B------:R1:W-:Y:S01]  /*9d60*/  STL [R1+0x4], R3 ;  /* 0x0000040301007387 */ /* 0x0003e20000100800 */
[----:B------:R-:W-:Y:S03]  /*9d70*/  MOV R169, R166 ;  /* 0x000000a600a97202 */ /* 0x000fe60000000f00 */
[----:B------:R2:W-:Y:S04]  /*9d80*/  STL [R1], R2 ;  /* 0x0000000201007387 */ /* 0x0005e80000100800 */
[----:B------:R2:W-:Y:S01]  /*9d90*/  STL [R1+0xc], R0 ;  /* 0x00000c0001007387 */ /* 0x0005e20000100800 */
[----:B-1----:R-:W-:Y:S01]  /*9da0*/  MOV R3, R168 ;  /* 0x000000a800037202 */ /* 0x002fe20000000f00 */
[----:B------:R-:W-:Y:S06]  /*9db0*/  @P0 BRA `(.L_x_7) ;  /* 0xffffffc400d80947 */ /* 0x000fec000383ffff */
.L_x_6:
[----:B------:R-:W3:Y:S04]  /*9dc0*/  LDL.LU R8, [R1+0x8] ;  /* 0x0000080001087983 */ /* 0x000ee80000300800 */
[----:B------:R-:W4:Y:S04]  /*9dd0*/  LDL.LU R7, [R1+0x4] ;  /* 0x0000040001077983 */ /* 0x000f280000300800 */
[----:B------:R-:W2:Y:S04]  /*9de0*/  LDL.LU R6, [R1] ;  /* 0x0000000001067983 */ /* 0x000ea80000300800 */
[----:B------:R-:W2:Y:S01]  /*9df0*/  LDL.LU R5, [R1+0xc] ;  /* 0x00000c0001057983 */ /* 0x000ea20000300800 */
[----:B------:R-:W1:Y:S01]  /*9e00*/  S2UR UR8, SR_CgaCtaId ;  /* 0x00000000000879c3 */ /* 0x000e620000008800 */
[----:B------:R-:W-:Y:S01]  /*9e10*/  UISETP.NE.AND UP0, UPT, UR14, -0x1, UPT ;  /* 0xffffffff0e00788c */ /* 0x000fe2000bf05270 */
[----:B------:R-:W-:Y:S01]  /*9e20*/  IMAD.MOV.U32 R204, RZ, RZ, 0x20 ;  /* 0x00000020ffcc7424 */ /* 0x000fe200078e00ff */
[----:B------:R-:W1:Y:S01]  /*9e30*/  S2R R11, SR_TID.X ;  /* 0x00000000000b7919 */ /* 0x000e620000002100 */
[----:B------:R-:W1:Y:S08]  /*9e40*/  S2R R206, SR_TID.X ;  /* 0x0000000000ce7919 */ /* 0x000e700000002100 */
[----:B------:R-:W-:-:S02]  /*9e50*/  @UP0 ULDC.64 UR6, c[0x0][0x298] ;  /* 0x0000a60000060ab9 */ /* 0x000fc40000000a00 */
[----:B------:R-:W-:-:S03]  /*9e60*/  @UP0 UIMAD.WIDE.U32 UR10, UR14, UR6, URZ ;  /* 0x000000060e0a02a5 */ /* 0x000fc6000f8e003f */
[----:B------:R-:W-:Y:S01]  /*9e70*/  UMOV UR6, 0x400 ;  /* 0x0000040000067882 */ /* 0x000fe20000000000 */
[----:B------:R-:W-:Y:S02]  /*9e80*/  @UP0 UIMAD UR4, UR14, UR7, UR11 ;  /* 0x000000070e0402a4 */ /* 0x000fe4000f8e020b */
[----:B-1----:R-:W-:Y:S01]  /*9e90*/  ULEA UR8, UR8, UR6, 0x18 ;  /* 0x0000000608087291 */ /* 0x002fe2000f8ec03f */
[----:B------:R-:W-:Y:S02]  /*9ea0*/  SHF.R.S32.HI R165, RZ, 0x1f, R11 ;  /* 0x0000001fffa57819 */ /* 0x000fe4000001140b */
[----:B------:R-:W-:-:S04]  /*9eb0*/  SHF.R.S32.HI R207, RZ, 0x1f, R206 ;  /* 0x0000001fffcf7819 */ /* 0x000fc800000114ce */
[----:B------:R-:W-:-:S04]  /*9ec0*/  LEA.HI R205, R207, R206, RZ, 0x3 ;  /* 0x000000cecfcd7211 */ /* 0x000fc800078f18ff */
[----:B------:R-:W-:Y:S01]  /*9ed0*/  SHF.R.S32.HI R54, RZ, 0x3, R205 ;  /* 0x00000003ff367819 */ /* 0x000fe200000114cd */
[----:B---3--:R-:W1:Y:S04]  /*9ee0*/  SHFL.BFLY PT, R4, R8, 0x2, 0x1f ;  /* 0x0c401f0008047f89 */ /* 0x008e6800000e0000 */
[----:B----4-:R-:W3:Y:S04]  /*9ef0*/  SHFL.BFLY PT, R3, R7, 0x2, 0x1f ;  /* 0x0c401f0007037f89 */ /* 0x010ee800000e0000 */
[----:B--2---:R-:W2:Y:S04]  /*9f00*/  SHFL.BFLY PT, R2, R6, 0x2, 0x1f ;  /* 0x0c401f0006027f89 */ /* 0x004ea800000e0000 */
[----:B------:R-:W4:Y:S01]  /*9f10*/  SHFL.BFLY PT, R0, R5, 0x2, 0x1f ;  /* 0x0c401f0005007f89 */ /* 0x000f2200000e0000 */
[----:B-1----:R-:W-:Y:S01]  /*9f20*/  FADD.FTZ R4, R4, R8 ;  /* 0x0000000804047221 */ /* 0x002fe20000010000 */
[----:B------:R-:W-:-:S02]  /*9f30*/  LEA.HI R8, R165, R11, RZ, 0x2 ;  /* 0x0000000ba5087211 */ /* 0x000fc400078f10ff */
[----:B------:R-:W-:Y:S01]  /*9f40*/  LEA.HI R165, R165, R11, RZ, 0x5 ;  /* 0x0000000ba5a57211 */ /* 0x000fe200078f28ff */
[----:B---3--:R-:W-:Y:S01]  /*9f50*/  FADD.FTZ R3, R3, R7 ;  /* 0x0000000703037221 */ /* 0x008fe20000010000 */
[----:B------:R-:W1:Y:S01]  /*9f60*/  SHFL.BFLY PT, R55, R4, 0x1, 0x1f ;  /* 0x0c201f0004377f89 */ /* 0x000e6200000e0000 */
[----:B------:R-:W-:Y:S01]  /*9f70*/  SHF.R.S32.HI R10, RZ, 0x2, R8 ;  /* 0x00000002ff0a7819 */ /* 0x000fe20000011408 */
[----:B--2---:R-:W-:Y:S01]  /*9f80*/  FADD.FTZ R2, R2, R6 ;  /* 0x0000000602027221 */ /* 0x004fe20000010000 */
[----:B------:R-:W-:Y:S02]  /*9f90*/  SHF.R.S32.HI R9, RZ, 0x1f, R8 ;  /* 0x0000001fff097819 */ /* 0x000fe40000011408 */
[----:B------:R-:W-:Y:S01]  /*9fa0*/  SHF.R.S32.HI R165, RZ, 0x5, R165 ;  /* 0x00000005ffa57819 */ /* 0x000fe200000114a5 */
[----:B----4-:R-:W-:Y:S01]  /*9fb0*/  FADD.FTZ R0, R0, R5 ;  /* 0x0000000500007221 */ /* 0x010fe20000010000 */
[----:B------:R-:W2:Y:S04]  /*9fc0*/  SHFL.BFLY PT, R7, R2, 0x1, 0x1f ;  /* 0x0c201f0002077f89 */ /* 0x000ea800000e0000 */
[----:B------:R-:W3:Y:S04]  /*9fd0*/  SHFL.BFLY PT, R5, R3, 0x1, 0x1f ;  /* 0x0c201f0003057f89 */ /* 0x000ee800000e0000 */
[----:B------:R-:W4:Y:S01]  /*9fe0*/  SHFL.BFLY PT, R6, R0, 0x1, 0x1f ;  /* 0x0c201f0000067f89 */ /* 0x000f2200000e0000 */
[----:B-1----:R-:W-:-:S05]  /*9ff0*/  FADD.FTZ R55, R4, R55 ;  /* 0x0000003704377221 */ /* 0x002fca0000010000 */
[----:B------:R-:W-:Y:S01]  /*a000*/  FSETP.NE.FTZ.AND P3, PT, R55, RZ, PT ;  /* 0x000000ff3700720b */ /* 0x000fe20003f75000 */
[----:B--2---:R-:W-:Y:S01]  /*a010*/  FADD.FTZ R170, R2, R7 ;  /* 0x0000000702aa7221 */ /* 0x004fe20000010000 */
[----:B---3--:R-:W-:Y:S01]  /*a020*/  FADD.FTZ R169, R3, R5 ;  /* 0x0000000503a97221 */ /* 0x008fe20000010000 */
[----:B------:R-:W-:Y:S01]  /*a030*/  LEA.HI R3, R9, R10, RZ, 0x3 ;  /* 0x0000000a09037211 */ /* 0x000fe200078f18ff */
[----:B----45:R-:W-:-:S03]  /*a040*/  FADD.FTZ R171, R0, R6 ;  /* 0x0000000600ab7221 */ /* 0x030fc60000010000 */
[----:B------:R-:W-:Y:S01]  /*a050*/  LOP3.LUT R2, R3, 0xfffffff8, RZ, 0xc0, !PT ;  /* 0xfffffff803027812 */ /* 0x000fe200078ec0ff */
[----:B------:R-:W-:Y:S01]  /*a060*/  VIADD R0, R54, 0x10 ;  /* 0x0000001036007836 */ /* 0x000fe20000000000 */
[----:B------:R-:W-:-:S03]  /*a070*/  LOP3.LUT R3, R8, 0x3ffffffc, RZ, 0xc0, !PT ;  /* 0x3ffffffc08037812 */ /* 0x000fc600078ec0ff */
[----:B------:R-:W-:Y:S01]  /*a080*/  IMAD.IADD R2, R10, 0x1, -R2 ;  /* 0x000000010a027824 */ /* 0x000fe200078e0a02 */
[----:B------:R-:W-:Y:S01]  /*a090*/  ISETP.GE.AND P0, PT, R0, UR5, PT ;  /* 0x0000000500007c0c */ /* 0x000fe2000bf06270 */
[----:B------:R-:W-:Y:S01]  /*a0a0*/  IMAD.MOV.U32 R0, RZ, RZ, 0x3f800000 ;  /* 0x3f800000ff007424 */ /* 0x000fe200078e00ff */
[----:B------:R-:W-:Y:S02]  /*a0b0*/  IADD3 R5, -R3, R11, RZ ;  /* 0x0000000b03057210 */ /* 0x000fe40007ffe1ff */
[C---:B------:R-:W-:Y:S02]  /*a0c0*/  SHF.L.U32 R3, R2.reuse, 0x6, RZ ;  /* 0x0000000602037819 */ /* 0x040fe400000006ff */
[----:B------:R-:W-:Y:S01]  /*a0d0*/  R2P PR, R2, 0x6 ;  /* 0x0000000602007804 */ /* 0x000fe20000000000 */
[----:B------:R-:W1:Y:S01]  /*a0e0*/  @P3 MUFU.RCP R0, R55 ;  /* 0x0000003700003308 */ /* 0x000e620000001000 */
[----:B------:R-:W-:Y:S01]  /*a0f0*/  FSETP.NE.FTZ.AND P5, PT, R169, RZ, PT ;  /* 0x000000ffa900720b */ /* 0x000fe20003fb5000 */
[----:B------:R-:W-:Y:S01]  /*a100*/  IMAD R5, R165, 0x200, R5 ;  /* 0x00000200a5057824 */ /* 0x000fe200078e0205 */
[----:B------:R-:W-:-:S02]  /*a110*/  LOP3.LUT R4, R3, 0x1c0, RZ, 0xc0, !PT ;  /* 0x000001c003047812 */ /* 0x000fc400078ec0ff */
[----:B------:R-:W-:Y:S02]  /*a120*/  LOP3.LUT R3, R2, 0x1, RZ, 0xc0, !PT ;  /* 0x0000000102037812 */ /* 0x000fe400078ec0ff */
[----:B------:R-:W-:Y:S02]  /*a130*/  SEL R204, R204, 0xffffffe0, !P1 ;  /* 0xffffffe0cccc7807 */ /* 0x000fe40004800000 */
[----:B------:R-:W-:Y:S02]  /*a140*/  ISETP.NE.U32.AND P6, PT, R3, 0x1, PT ;  /* 0x000000010300780c */ /* 0x000fe40003fc5070 */
[----:B------:R-:W-:Y:S02]  /*a150*/  MOV R3, 0x3f800000 ;  /* 0x3f80000000037802 */ /* 0x000fe40000000f00 */
[----:B------:R-:W-:Y:S02]  /*a160*/  PLOP3.LUT P1, PT, PT, PT, UP0, 0x80, 0x0 ;  /* 0x000000000000781c */ /* 0x000fe40003f2f008 */
[----:B------:R-:W-:Y:S01]  /*a170*/  LEA.HI R2, R4, R4, RZ, 0x1d ;  /* 0x0000000404027211 */ /* 0x000fe200078fe8ff */
[----:B------:R-:W-:Y:S01]  /*a180*/  IMAD.MOV.U32 R4, RZ, RZ, 0x40 ;  /* 0x00000040ff047424 */ /* 0x000fe200078e00ff */
[----:B------:R2:W3:Y:S01]  /*a190*/  @P5 MUFU.RCP R3, R169 ;  /* 0x000000a900035308 */ /* 0x0004e20000001000 */
[C---:B-1----:R-:W-:Y:S01]  /*a1a0*/  FMUL.FTZ R10, R0.reuse, R69 ;  /* 0x00000045000a7220 */ /* 0x042fe20000410000 */
[----:B------:R-:W-:Y:S01]  /*a1b0*/  LEA R2, R5, R2, 0x1 ;  /* 0x0000000205027211 */ /* 0x000fe200078e08ff */
[C---:B------:R-:W-:Y:S01]  /*a1c0*/  FMUL.FTZ R176, R0.reuse, R176 ;  /* 0x000000b000b07220 */ /* 0x040fe20000410000 */
[----:B------:R-:W-:Y:S01]  /*a1d0*/  PLOP3.LUT P4, PT, PT, PT, PT, 0x8, 0x0 ;  /* 0x000000000000781c */ /* 0x000fe20003f8e170 */
[----:B------:R-:W-:Y:S01]  /*a1e0*/  FMUL.FTZ R5, R0, R177 ;  /* 0x000000b100057220 */ /* 0x000fe20000410000 */
[----:B------:R-:W-:Y:S01]  /*a1f0*/  LEA R25, R2, UR8, 0x1 ;  /* 0x0000000802197c11 */ /* 0x000fe2000f8e08ff */
[C---:B------:R-:W-:Y:S01]  /*a200*/  FMUL.FTZ R180, R0.reuse, R180 ;  /* 0x000000b400b47220 */ /* 0x040fe20000410000 */
        /* <DEDUP_REMOVED lines=9> */
[----:B------:R-:W-:Y:S01]  /*a2a0*/  FMUL.FTZ R46, R0, R101 ;  /* 0x00000065002e7220 */ /* 0x000fe20000410000 */
[----:B------:R-:W-:Y:S01]  /*a2b0*/  SEL R69, R4, 0xffffffc0, !P2 ;  /* 0xffffffc004457807 */ /* 0x000fe20005000000 */
[----:B--23--:R-:W-:Y:S06]  /*a2c0*/  @P1 BRA `(.L_x_10) ;  /* 0x00000000001c1947 */ /* 0x00cfec0003800000 */
[----:B------:R-:W1:Y:S01]  /*a2d0*/  S2UR UR8, SR_CTAID.Y ;  /* 0x00000000000879c3 */ /* 0x000e620000002600 */
[----:B------:R-:W-:Y:S01]  /*a2e0*/  ULDC.64 UR6, c[0x0][0x290] ;  /* 0x0000a40000067ab9 */ /* 0x000fe20000000a00 */
[----:B-1----:R-:W-:Y:S02]  /*a2f0*/  USHF.R.S32.HI UR4, URZ, 0x1f, UR8 ;  /* 0x0000001f3f047899 */ /* 0x002fe40008011408 */
[----:B------:R-:W-:Y:S02]  /*a300*/  UIMAD.WIDE.U32 UR10, UR8, UR6, URZ ;  /* 0x00000006080a72a5 */ /* 0x000fe4000f8e003f */
[----:B------:R-:W-:-:S04]  /*a310*/  UIMAD UR4, UR4, UR6, URZ ;  /* 0x00000006040472a4 */ /* 0x000fc8000f8e023f */
[----:B------:R-:W-:-:S04]  /*a320*/  UIMAD UR4, UR8, UR7, UR4 ;  /* 0x00000007080472a4 */ /* 0x000fc8000f8e0204 */
[----:B------:R-:W-:-:S12]  /*a330*/  UIADD3 UR4, UR11, UR4, URZ ;  /* 0x000000040b047290 */ /* 0x000fd8000fffe03f */
.L_x_10:
[----:B------:R-:W-:Y:S01]  /*a340*/  ULDC.U8 UR6, c[0x0][0x3d8] ;  /* 0x0000f60000067ab9 */ /* 0x000fe20000000000 */
[----:B------:R-:W-:Y:S01]  /*a350*/  ULDC.U8 UR8, c[0x0][0x3d9] ;  /* 0x0000f64000087ab9 */ /* 0x000fe20000000000 */
[----:B------:R-:W-:Y:S01]  /*a360*/  ISETP.NE.AND P1, PT, RZ, UR6, PT ;  /* 0x00000006ff007c0c */ /* 0x000fe2000bf25270 */
[C---:B------:R-:W-:Y:S01]  /*a370*/  FMUL.FTZ R112, R0.reuse, R112 ;  /* 0x0000007000707220 */ /* 0x040fe20000410000 */
[C---:B------:R-:W-:Y:S01]  /*a380*/  FMUL.FTZ R42, R0.reuse, R113 ;  /* 0x00000071002a7220 */ /* 0x040fe20000410000 */
[C---:B------:R-:W-:Y:S01]  /*a390*/  FMUL.FTZ R116, R0.reuse, R116 ;  /* 0x0000007400747220 */ /* 0x040fe20000410000 */
[----:B------:R-:W-:Y:S01]  /*a3a0*/  ISETP.NE.OR P2, PT, RZ, UR8, !P1 ;  /* 0x00000008ff007c0c */ /* 0x000fe2000cf45670 */
[C---:B------:R-:W-:Y:S01]  /*a3b0*/  FMUL.FTZ R38, R0.reuse, R117 ;  /* 0x0000007500267220 */ /* 0x040fe20000410000 */
[C---:B------:R-:W-:Y:S01]  /*a3c0*/  FMUL.FTZ R128, R0.reuse, R128 ;  /* 0x0000008000807220 */ /* 0x040fe20000410000 */
[C---:B------:R-:W-:Y:S01]  /*a3d0*/  FMUL.FTZ R34, R0.reuse, R129 ;  /* 0x0000008100227220 */ /* 0x040fe20000410000 */
[C---:B------:R-:W-:Y:S01]  /*a3e0*/  FMUL.FTZ R132, R0.reuse, R132 ;  /* 0x0000008400847220 */ /* 0x040fe20000410000 */
[C---:B------:R-:W-:Y:S01]  /*a3f0*/  FMUL.FTZ R30, R0.reuse, R133 ;  /* 0x00000085001e7220 */ /* 0x040fe20000410000 */
[C---:B------:R-:W-:Y:S01]  /*a400*/  FMUL.FTZ R140, R0.reuse, R140 ;  /* 0x0000008c008c7220 */ /* 0x040fe20000410000 */
[----:B------:R-:W-:Y:S01]  /*a410*/  FMUL.FTZ R141, R0, R141 ;  /* 0x0000008d008d7220 */ /* 0x000fe20000410000 */
[----:B------:R-:W-:-:S05]  /*a420*/  CS2R R80, SRZ ;  /* 0x0000000000507805 */ /* 0x000fca000001ff00 */
[----:B------:R-:W-:Y:S05]  /*a430*/  @P2 BRA `(.L_x_11) ;  /* 0x0000000000202947 */ /* 0x000fea0003800000 */
[----:B------:R-:W1:Y:S01]  /*a440*/  S2UR UR6, SR_CTAID.Y ;  /* 0x00000000000679c3 */ /* 0x000e620000002600 */
[----:B------:R-:W-:Y:S01]  /*a450*/  ULDC UR7, c[0x0][0x2c4] ;  /* 0x0000b10000077ab9 */ /* 0x000fe20000000800 */
[----:B------:R-:W-:Y:S01]  /*a460*/  PLOP3.LUT P4, PT, PT, PT, PT, 0x80, 0x0 ;  /* 0x000000000000781c */ /* 0x000fe20003f8f070 */
[----:B-1----:R-:W-:-:S04]  /*a470*/  UIMAD UR6, UR6, UR7, URZ ;  /* 0x00000007060672a4 */ /* 0x002fc8000f8e023f */
[----:B------:R-:W-:-:S04]  /*a480*/  USEL UR14, UR6, UR14, !UP0 ;  /* 0x0000000e060e7287 */ /* 0x000fc8000c000000 */
[----:B------:R-:W-:Y:S02]  /*a490*/  USHF.R.S32.HI UR6, URZ, 0x1f, UR14 ;  /* 0x0000001f3f067899 */ /* 0x000fe4000801140e */
[----:B------:R-:W-:-:S04]  /*a4a0*/  IMAD.U32 R80, RZ, RZ, UR14 ;  /* 0x0000000eff507e24 */ /* 0x000fc8000f8e00ff */
[----:B------:R-:W-:-:S07]  /*a4b0*/  MOV R81, UR6 ;  /* 0x0000000600517c02 */ /* 0x000fce0008000f00 */
.L_x_11:
[----:B------:R-:W-:Y:S01]  /*a4c0*/  ISETP.NE.AND P2, PT, RZ, UR8, PT ;  /* 0x00000008ff007c0c */ /* 0x000fe2000bf45270 */
[C---:B------:R-:W-:Y:S01]  /*a4d0*/  FMUL.FTZ R144, R0.reuse, R144 ;  /* 0x0000009000907220 */ /* 0x040fe20000410000 */
[C---:B------:R-:W-:Y:S01]  /*a4e0*/  IADD3 R22, R25.reuse, -0x10, RZ ;  /* 0xfffffff019167810 */ /* 0x040fe20007ffe0ff */
[C---:B------:R-:W-:Y:S01]  /*a4f0*/  FMUL.FTZ R51, R0.reuse, R145 ;  /* 0x0000009100337220 */ /* 0x040fe20000410000 */
[----:B------:R-:W-:Y:S01]  /*a500*/  @P6 IADD3 R22, R25, 0x10, RZ ;  /* 0x0000001019166810 */ /* 0x000fe20007ffe0ff */
[C---:B------:R-:W-:Y:S01]  /*a510*/  FMUL.FTZ R152, R0.reuse, R152 ;  /* 0x0000009800987220 */ /* 0x040fe20000410000 */
[----:B------:R-:W-:Y:S01]  /*a520*/  PLOP3.LUT P6, PT, PT, PT, PT, 0x8, 0x0 ;  /* 0x000000000000781c */ /* 0x000fe20003fce170 */
[C---:B------:R-:W-:Y:S01]  /*a530*/  FMUL.FTZ R49, R0.reuse, R153 ;  /* 0x0000009900317220 */ /* 0x040fe20000410000 */
[C---:B------:R-:W-:Y:S01]  /*a540*/  FMUL.FTZ R196, R0.reuse, R196 ;  /* 0x000000c400c47220 */ /* 0x040fe20000410000 */
[C---:B------:R-:W-:Y:S01]  /*a550*/  FMUL.FTZ R61, R0.reuse, R197 ;  /* 0x000000c5003d7220 */ /* 0x040fe20000410000 */
[C---:B------:R-:W-:Y:S01]  /*a560*/  FMUL.FTZ R200, R0.reuse, R200 ;  /* 0x000000c800c87220 */ /* 0x040fe20000410000 */
[----:B------:R-:W-:Y:S01]  /*a570*/  FMUL.FTZ R59, R0, R201 ;  /* 0x000000c9003b7220 */ /* 0x000fe20000410000 */
[----:B------:R-:W-:Y:S01]  /*a580*/  MOV R0, 0x3f800000 ;  /* 0x3f80000000007802 */ /* 0x000fe20000000f00 */
[----:B------:R-:W1:Y:S01]  /*a590*/  @!P2 LDC R84, c[0x0][0x2c4] ;  /* 0x0000b100ff54ab82 */ /* 0x000e620000000800 */
[----:B------:R-:W-:Y:S01]  /*a5a0*/  @!P2 PLOP3.LUT P6, PT, P1, PT, PT, 0x80, 0x0 ;  /* 0x000000000000a81c */ /* 0x000fe20000fcf070 */
[C---:B------:R-:W-:Y:S01]  /*a5b0*/  FMUL.FTZ R178, R3.reuse, R178 ;  /* 0x000000b203b27220 */ /* 0x040fe20000410000 */
[----:B------:R-:W-:Y:S01]  /*a5c0*/  FSETP.NE.FTZ.AND P1, PT, R170, RZ, PT ;  /* 0x000000ffaa00720b */ /* 0x000fe20003f35000 */
[C---:B------:R-:W-:Y:S01]  /*a5d0*/  FMUL.FTZ R4, R3.reuse, R179 ;  /* 0x000000b303047220 */ /* 0x040fe20000410000 */
[----:B------:R-:W-:Y:S01]  /*a5e0*/  MOV R2, 0x3f800000 ;  /* 0x3f80000000027802 */ /* 0x000fe20000000f00 */
        /* <DEDUP_REMOVED lines=10> */
[----:B------:R-:W2:Y:S01]  /*a690*/  @P1 MUFU.RCP R2, R170 ;  /* 0x000000aa00021308 */ /* 0x000ea20000001000 */
[C---:B------:R-:W-:Y:S01]  /*a6a0*/  FMUL.FTZ R102, R3.reuse, R102 ;  /* 0x0000006603667220 */ /* 0x040fe20000410000 */
[C---:B------:R-:W-:Y:S01]  /*a6b0*/  FMUL.FTZ R45, R3.reuse, R103 ;  /* 0x00000067032d7220 */ /* 0x040fe20000410000 */
[C---:B------:R-:W-:Y:S01]  /*a6c0*/  FMUL.FTZ R114, R3.reuse, R114 ;  /* 0x0000007203727220 */ /* 0x040fe20000410000 */
[C---:B------:R-:W-:Y:S01]  /*a6d0*/  FMUL.FTZ R41, R3.reuse, R115 ;  /* 0x0000007303297220 */ /* 0x040fe20000410000 */
[C---:B------:R-:W-:Y:S01]  /*a6e0*/  FMUL.FTZ R118, R3.reuse, R118 ;  /* 0x0000007603767220 */ /* 0x040fe20000410000 */
[C---:B------:R-:W-:Y:S01]  /*a6f0*/  FMUL.FTZ R37, R3.reuse, R119 ;  /* 0x0000007703257220 */ /* 0x040fe20000410000 */
[----:B------:R-:W-:Y:S01]  /*a700*/  FMUL.FTZ R130, R3, R130 ;  /* 0x0000008203827220 */ /* 0x000fe20000410000 */
[----:B-1----:R-:W1:Y:S01]  /*a710*/  @P6 LDC R84, c[0x0][0x2e4] ;  /* 0x0000b900ff546b82 */ /* 0x002e620000000800 */
[----:B------:R-:W-:Y:S01]  /*a720*/  FSETP.NE.FTZ.AND P6, PT, R171, RZ, PT ;  /* 0x000000ffab00720b */ /* 0x000fe20003fd5000 */
        /* <DEDUP_REMOVED lines=12> */
[----:B------:R-:W3:Y:S01]  /*a7f0*/  @P6 MUFU.RCP R0, R171 ;  /* 0x000000ab00006308 */ /* 0x000ee20000001000 */
[----:B------:R-:W-:Y:S01]  /*a800*/  FMUL.FTZ R58, R3, R203 ;  /* 0x000000cb033a7220 */ /* 0x000fe20000410000 */
[C---:B--2---:R-:W-:Y:S01]  /*a810*/  FMUL.FTZ R172, R2.reuse, R172 ;  /* 0x000000ac02ac7220 */ /* 0x044fe20000410000 */
        /* <DEDUP_REMOVED lines=14> */
[C---:B---3--:R-:W-:Y:S01]  /*a900*/  FMUL.FTZ R175, R0.reuse, R175 ;  /* 0x000000af00af7220 */ /* 0x048fe20000410000 */
[----:B------:R-:W-:Y:S01]  /*a910*/  FMUL.FTZ R13, R0, R174 ;  /* 0x000000ae000d7220 */ /* 0x000fe20000410000 */
        /* <DEDUP_REMOVED lines=47> */
[----:B------:R-:W-:Y:S01]  /*ac10*/  F2FP.F16.F32.PACK_AB R5, R5, R176 ;  /* 0x000000b00505723e */ /* 0x000fe200000000ff */
[----:B------:R-:W2:Y:S01]  /*ac20*/  S2UR UR6, SR_CTAID.X ;  /* 0x00000000000679c3 */ /* 0x000ea20000002500 */
[----:B------:R-:W-:Y:S01]  /*ac30*/  F2FP.F16.F32.PACK_AB R4, R4, R178 ;  /* 0x000000b20404723e */ /* 0x000fe200000000ff */
[----:B------:R-:W-:Y:S01]  /*ac40*/  BSSY B0, `(.L_x_12) ;  /* 0x00000f1000007945 */ /* 0x000fe20003800000 */
[----:B------:R-:W-:Y:S01]  /*ac50*/  F2FP.F16.F32.PACK_AB R2, R181, R180 ;  /* 0x000000b4b502723e */ /* 0x000fe200000000ff */
[----:B------:R3:W-:Y:S01]  /*ac60*/  STS [R25], R5 ;  /* 0x0000000519007388 */ /* 0x0007e20000000800 */
[----:B------:R-:W-:-:S02]  /*ac70*/  F2FP.F16.F32.PACK_AB R0, R183, R182 ;  /* 0x000000b6b700723e */ /* 0x000fc400000000ff */
[----:B------:R-:W-:Y:S01]  /*ac80*/  F2FP.F16.F32.PACK_AB R13, R175, R13 ;  /* 0x0000000daf0d723e */ /* 0x000fe200000000ff */
[----:B------:R-:W-:Y:S01]  /*ac90*/  STS [R25+0x400], R4 ;  /* 0x0004000419007388 */ /* 0x000fe20000000800 */
[----:B------:R-:W-:Y:S02]  /*aca0*/  F2FP.F16.F32.PACK_AB R3, R3, R172 ;  /* 0x000000ac0303723e */ /* 0x000fe400000000ff */
[----:B------:R-:W-:Y:S01]  /*acb0*/  F2FP.F16.F32.PACK_AB R12, R12, R184 ;  /* 0x000000b80c0c723e */ /* 0x000fe200000000ff */
[----:B------:R-:W-:Y:S01]  /*acc0*/  STS [R22], R2 ;  /* 0x0000000216007388 */ /* 0x000fe20000000800 */
[----:B------:R-:W-:Y:S02]  /*acd0*/  F2FP.F16.F32.PACK_AB R11, R187, R11 ;  /* 0x0000000bbb0b723e */ /* 0x000fe400000000ff */
[----:B------:R-:W-:Y:S01]  /*ace0*/  F2FP.F16.F32.PACK_AB R10, R10, R7 ;  /* 0x000000070a0a723e */ /* 0x000fe200000000ff */
[----:B------:R4:W-:Y:S01]  /*acf0*/  STS [R22+0x400], R0 ;  /* 0x0004000016007388 */ /* 0x0009e20000000800 */
[----:B------:R-:W-:-:S02]  /*ad00*/  F2FP.F16.F32.PACK_AB R9, R9, R70 ;  /* 0x000000460909723e */ /* 0x000fc400000000ff */
[----:B------:R-:W-:Y:S01]  /*ad10*/  F2FP.F16.F32.PACK_AB R7, R16, R19 ;  /* 0x000000131007723e */ /* 0x000fe200000000ff */
[----:B------:R5:W-:Y:S01]  /*ad20*/  STS [R25+0x2400], R13 ;  /* 0x0024000d19007388 */ /* 0x000be20000000800 */
[----:B------:R-:W-:Y:S02]  /*ad30*/  F2FP.F16.F32.PACK_AB R6, R6, R82 ;  /* 0x000000520606723e */ /* 0x000fe400000000ff */
[----:B------:R-:W-:Y:S01]  /*ad40*/  F2FP.F16.F32.PACK_AB R8, R8, R72 ;  /* 0x000000480808723e */ /* 0x000fe200000000ff */
[----:B------:R1:W-:Y:S01]  /*ad50*/  STS [R25+0x2000], R3 ;  /* 0x0020000319007388 */ /* 0x0003e20000000800 */
[----:B------:R-:W-:Y:S02]  /*ad60*/  F2FP.F16.F32.PACK_AB R14, R75, R14 ;  /* 0x0000000e4b0e723e */ /* 0x000fe400000000ff */
[----:B------:R-:W-:Y:S01]  /*ad70*/  F2FP.F16.F32.PACK_AB R21, R21, R76 ;  /* 0x0000004c1515723e */ /* 0x000fe200000000ff */
[----:B------:R-:W-:Y:S01]  /*ad80*/  STS [R22+0x2000], R12 ;  /* 0x0020000c16007388 */ /* 0x000fe20000000800 */
[----:B------:R-:W-:-:S02]  /*ad90*/  F2FP.F16.F32.PACK_AB R20, R79, R20 ;  /* 0x000000144f14723e */ /* 0x000fc400000000ff */
[----:B------:R-:W-:Y:S01]  /*ada0*/  F2FP.F16.F32.PACK_AB R19, R85, R26 ;  /* 0x0000001a5513723e */ /* 0x000fe200000000ff */
[----:B------:R2:W-:Y:S01]  /*adb0*/  STS [R22+0x2400], R11 ;  /* 0x0024000b16007388 */ /* 0x0005e20000000800 */
[----:B------:R-:W-:Y:S02]  /*adc0*/  F2FP.F16.F32.PACK_AB R18, R18, R86 ;  /* 0x000000561212723e */ /* 0x000fe400000000ff */
[----:B------:R-:W-:Y:S02]  /*add0*/  F2FP.F16.F32.PACK_AB R16, R97, R96 ;  /* 0x000000606110723e */ /* 0x000fe400000000ff */
[----:B------:R-:W-:Y:S02]  /*ade0*/  F2FP.F16.F32.PACK_AB R15, R15, R98 ;  /* 0x000000620f0f723e */ /* 0x000fe400000000ff */
[----:B---3--:R-:W-:Y:S02]  /*adf0*/  IADD3 R5, R69, R22, RZ ;  /* 0x0000001645057210 */ /* 0x008fe40007ffe0ff */
[----:B----4-:R-:W-:-:S02]  /*ae00*/  IADD3 R0, R25, R204, RZ ;  /* 0x000000cc19007210 */ /* 0x010fc40007ffe0ff */
[----:B------:R-:W-:Y:S02]  /*ae10*/  F2FP.F16.F32.PACK_AB R17, R17, R88 ;  /* 0x000000581111723e */ /* 0x000fe400000000ff */
[----:B-----5:R-:W-:Y:S01]  /*ae20*/  IADD3 R13, R204, R22, RZ ;  /* 0x00000016cc0d7210 */ /* 0x020fe20007ffe0ff */
[----:B------:R3:W-:Y:S01]  /*ae30*/  STS [R0], R10 ;  /* 0x0000000a00007388 */ /* 0x0007e20000000800 */
[----:B------:R-:W-:Y:S02]  /*ae40*/  F2FP.F16.F32.PACK_AB R23, R91, R23 ;  /* 0x000000175b17723e */ /* 0x000fe400000000ff */
[----:B-1----:R-:W-:Y:S01]  /*ae50*/  IADD3 R3, R25, R69, RZ ;  /* 0x0000004519037210 */ /* 0x002fe20007ffe0ff */
[----:B------:R1:W-:Y:S01]  /*ae60*/  STS [R0+0x400], R9 ;  /* 0x0004000900007388 */ /* 0x0003e20000000800 */
[----:B------:R-:W-:Y:S02]  /*ae70*/  F2FP.F16.F32.PACK_AB R48, R48, R92 ;  /* 0x0000005c3030723e */ /* 0x000fe400000000ff */
[----:B------:R-:W-:Y:S01]  /*ae80*/  F2FP.F16.F32.PACK_AB R47, R95, R47 ;  /* 0x0000002f5f2f723e */ /* 0x000fe200000000ff */
[----:B------:R-:W-:Y:S01]  /*ae90*/  STS [R13], R7 ;  /* 0x000000070d007388 */ /* 0x000fe20000000800 */
[----:B------:R-:W-:-:S02]  /*aea0*/  F2FP.F16.F32.PACK_AB R46, R46, R100 ;  /* 0x000000642e2e723e */ /* 0x000fc400000000ff */
[----:B------:R-:W-:Y:S01]  /*aeb0*/  F2FP.F16.F32.PACK_AB R45, R45, R102 ;  /* 0x000000662d2d723e */ /* 0x000fe200000000ff */
[----:B------:R4:W-:Y:S01]  /*aec0*/  STS [R13+0x400], R6 ;  /* 0x000400060d007388 */ /* 0x0009e20000000800 */
[-C--:B------:R-:W-:Y:S01]  /*aed0*/  IADD3 R2, R0, R69.reuse, RZ ;  /* 0x0000004500027210 */ /* 0x080fe20007ffe0ff */
[----:B--2---:R-:W2:Y:S01]  /*aee0*/  @!P2 LDC R11, c[0x0][0x270] ;  /* 0x00009c00ff0bab82 */ /* 0x004ea20000000800 */
[----:B------:R-:W-:Y:S01]  /*aef0*/  F2FP.F16.F32.PACK_AB R42, R42, R112 ;  /* 0x000000702a2a723e */ /* 0x000fe200000000ff */
[----:B------:R5:W-:Y:S01]  /*af00*/  STS [R0+0x2000], R8 ;  /* 0x0020000800007388 */ /* 0x000be20000000800 */
[----:B------:R-:W-:Y:S02]  /*af10*/  F2FP.F16.F32.PACK_AB R41, R41, R114 ;  /* 0x000000722929723e */ /* 0x000fe400000000ff */
[----:B------:R-:W-:Y:S01]  /*af20*/  IADD3 R4, R13, R69, RZ ;  /* 0x000000450d047210 */ /* 0x000fe20007ffe0ff */
[----:B------:R-:W-:Y:S01]  /*af30*/  STS [R0+0x2400], R14 ;  /* 0x0024000e00007388 */ /* 0x000fe20000000800 */
[----:B------:R-:W-:-:S02]  /*af40*/  F2FP.F16.F32.PACK_AB R44, R44, R104 ;  /* 0x000000682c2c723e */ /* 0x000fc400000000ff */
[----:B------:R-:W-:Y:S01]  /*af50*/  F2FP.F16.F32.PACK_AB R43, R107, R43 ;  /* 0x0000002b6b2b723e */ /* 0x000fe200000000ff */
[----:B------:R-:W-:Y:S01]  /*af60*/  STS [R13+0x2000], R21 ;  /* 0x002000150d007388 */ /* 0x000fe20000000800 */
[----:B------:R-:W-:Y:S01]  /*af70*/  F2FP.F16.F32.PACK_AB R40, R40, R108 ;  /* 0x0000006c2828723e */ /* 0x000fe200000000ff */
[----:B---3--:R-:W3:Y:S01]  /*af80*/  @P3 LDC R10, c[0x0][0x2e8] ;  /* 0x0000ba00ff0a3b82 */ /* 0x008ee20000000800 */
[----:B------:R-:W-:Y:S01]  /*af90*/  F2FP.F16.F32.PACK_AB R39, R111, R39 ;  /* 0x000000276f27723e */ /* 0x000fe200000000ff */
[----:B------:R-:W-:Y:S01]  /*afa0*/  STS [R13+0x2400], R20 ;  /* 0x002400140d007388 */ /* 0x000fe20000000800 */
[----:B------:R-:W-:Y:S01]  /*afb0*/  F2FP.F16.F32.PACK_AB R38, R38, R116 ;  /* 0x000000742626723e */ /* 0x000fe200000000ff */
[----:B-1----:R-:W1:Y:S01]  /*afc0*/  @P3 MUFU.LG2 R9, R55 ;  /* 0x0000003700093308 */ /* 0x002e620000000c00 */
[----:B------:R-:W-:Y:S01]  /*afd0*/  F2FP.F16.F32.PACK_AB R37, R37, R118 ;  /* 0x000000762525723e */ /* 0x000fe200000000ff */
[----:B------:R-:W-:Y:S01]  /*afe0*/  STS [R3], R19 ;  /* 0x0000001303007388 */ /* 0x000fe20000000800 */
[----:B------:R-:W-:-:S02]  /*aff0*/  F2FP.F16.F32.PACK_AB R34, R34, R128 ;  /* 0x000000802222723e */ /* 0x000fc400000000ff */
[----:B------:R-:W-:Y:S01]  /*b000*/  F2FP.F16.F32.PACK_AB R33, R33, R130 ;  /* 0x000000822121723e */ /* 0x000fe200000000ff */
[----:B------:R1:W-:Y:S01]  /*b010*/  STS [R3+0x400], R18 ;  /* 0x0004001203007388 */ /* 0x0003e20000000800 */
[----:B------:R-:W-:Y:S01]  /*b020*/  F2FP.F16.F32.PACK_AB R36, R36, R120 ;  /* 0x000000782424723e */ /* 0x000fe200000000ff */
[----:B----4-:R-:W4:Y:S01]  /*b030*/  @P2 LDC.64 R6, c[0x0][0x2c0] ;  /* 0x0000b000ff062b82 */ /* 0x010f220000000a00 */
[----:B------:R-:W-:Y:S01]  /*b040*/  F2FP.F16.F32.PACK_AB R35, R123, R35 ;  /* 0x000000237b23723e */ /* 0x000fe200000000ff */
[----:B------:R2:W-:Y:S01]  /*b050*/  STS [R5], R16 ;  /* 0x0000001005007388 */ /* 0x0005e20000000800 */
[----:B------:R-:W-:Y:S02]  /*b060*/  F2FP.F16.F32.PACK_AB R32, R32, R124 ;  /* 0x0000007c2020723e */ /* 0x000fe400000000ff */
[----:B------:R-:W-:Y:S01]  /*b070*/  F2FP.F16.F32.PACK_AB R31, R127, R31 ;  /* 0x0000001f7f1f723e */ /* 0x000fe200000000ff */
[----:B------:R-:W-:Y:S01]  /*b080*/  STS [R5+0x400], R15 ;  /* 0x0004000f05007388 */ /* 0x000fe20000000800 */
[----:B------:R-:W-:Y:S01]  /*b090*/  F2FP.F16.F32.PACK_AB R30, R30, R132 ;  /* 0x000000841e1e723e */ /* 0x000fe200000000ff */
[----:B-----5:R-:W5:Y:S01]  /*b0a0*/  @P2 LDC R8, c[0x0][0x2c0] ;  /* 0x0000b000ff082b82 */ /* 0x020f620000000800 */
[----:B------:R-:W-:Y:S01]  /*b0b0*/  F2FP.F16.F32.PACK_AB R29, R29, R134 ;  /* 0x000000861d1d723e */ /* 0x000fe200000000ff */
[----:B------:R-:W-:Y:S01]  /*b0c0*/  STS [R3+0x2000], R17 ;  /* 0x0020001103007388 */ /* 0x000fe20000000800 */
[----:B------:R-:W-:-:S02]  /*b0d0*/  F2FP.F16.F32.PACK_AB R26, R141, R140 ;  /* 0x0000008c8d1a723e */ /* 0x000fc400000000ff */
[----:B------:R-:W-:Y:S01]  /*b0e0*/  F2FP.F16.F32.PACK_AB R24, R24, R142 ;  /* 0x0000008e1818723e */ /* 0x000fe200000000ff */
[----:B------:R-:W-:Y:S01]  /*b0f0*/  STS [R3+0x2400], R23 ;  /* 0x0024001703007388 */ /* 0x000fe20000000800 */
[----:B------:R-:W-:Y:S02]  /*b100*/  F2FP.F16.F32.PACK_AB R28, R28, R136 ;  /* 0x000000881c1c723e */ /* 0x000fe400000000ff */
[----:B------:R-:W-:Y:S01]  /*b110*/  F2FP.F16.F32.PACK_AB R27, R139, R27 ;  /* 0x0000001b8b1b723e */ /* 0x000fe200000000ff */
[----:B------:R-:W-:Y:S01]  /*b120*/  STS [R5+0x2000], R48 ;  /* 0x0020003005007388 */ /* 0x000fe20000000800 */
[----:B------:R-:W-:Y:S02]  /*b130*/  F2FP.F16.F32.PACK_AB R53, R53, R188 ;  /* 0x000000bc3535723e */ /* 0x000fe400000000ff */
[----:B------:R-:W-:Y:S01]  /*b140*/  F2FP.F16.F32.PACK_AB R52, R191, R52 ;  /* 0x00000034bf34723e */ /* 0x000fe200000000ff */
[----:B------:R-:W-:Y:S01]  /*b150*/  STS [R5+0x2400], R47 ;  /* 0x0024002f05007388 */ /* 0x000fe20000000800 */
[----:B------:R-:W-:-:S02]  /*b160*/  F2FP.F16.F32.PACK_AB R51, R51, R144 ;  /* 0x000000903333723e */ /* 0x000fc400000000ff */
[----:B------:R-:W-:Y:S01]  /*b170*/  F2FP.F16.F32.PACK_AB R50, R50, R146 ;  /* 0x000000923232723e */ /* 0x000fe200000000ff */
[----:B------:R-:W-:Y:S01]  /*b180*/  STS [R2], R46 ;  /* 0x0000002e02007388 */ /* 0x000fe20000000800 */
[----:B------:R-:W-:Y:S02]  /*b190*/  F2FP.F16.F32.PACK_AB R49, R49, R152 ;  /* 0x000000983131723e */ /* 0x000fe400000000ff */
[----:B------:R-:W-:Y:S01]  /*b1a0*/  F2FP.F16.F32.PACK_AB R56, R56, R154 ;  /* 0x0000009a3838723e */ /* 0x000fe200000000ff */
[----:B------:R-:W-:Y:S01]  /*b1b0*/  STS [R2+0x400], R45 ;  /* 0x0004002d02007388 */ /* 0x000fe20000000800 */
[----:B------:R-:W-:Y:S02]  /*b1c0*/  F2FP.F16.F32.PACK_AB R57, R57, R148 ;  /* 0x000000943939723e */ /* 0x000fe400000000ff */
[----:B------:R-:W-:Y:S01]  /*b1d0*/  F2FP.F16.F32.PACK_AB R64, R151, R64 ;  /* 0x000000409740723e */ /* 0x000fe200000000ff */
[----:B------:R-:W-:Y:S01]  /*b1e0*/  STS [R4], R42 ;  /* 0x0000002a04007388 */ /* 0x000fe20000000800 */
        /* <DEDUP_REMOVED lines=15> */
[----:B------:R-:W-:Y:S02]  /*b2e0*/  @!P2 MOV R8, 0x1 ;  /* 0x000000010008a802 */ /* 0x000fe40000000f00 */
[----:B-1----:R-:W-:Y:S01]  /*b2f0*/  MOV R18, 0x7f800000 ;  /* 0x7f80000000127802 */ /* 0x002fe20000000f00 */
[----:B------:R-:W-:Y:S01]  /*b300*/  STS [R25+0x4000], R38 ;  /* 0x0040002619007388 */ /* 0x000fe20000000800 */
[----:B------:R-:W-:-:S02]  /*b310*/  MOV R19, 0x7f800000 ;  /* 0x7f80000000137802 */ /* 0x000fc40000000f00 */
[----:B--2---:R-:W-:Y:S01]  /*b320*/  MOV R16, 0x7f800000 ;  /* 0x7f80000000107802 */ /* 0x004fe20000000f00 */
[----:B------:R-:W-:Y:S04]  /*b330*/  STS [R25+0x4400], R37 ;  /* 0x0044002519007388 */ /* 0x000fe80000000800 */
[----:B------:R-:W-:Y:S04]  /*b340*/  STS [R22+0x4000], R34 ;  /* 0x0040002216007388 */ /* 0x000fe80000000800 */
[----:B------:R-:W-:Y:S04]  /*b350*/  STS [R22+0x4400], R33 ;  /* 0x0044002116007388 */ /* 0x000fe80000000800 */
[----:B------:R-:W-:Y:S04]  /*b360*/  STS [R25+0x6000], R36 ;  /* 0x0060002419007388 */ /* 0x000fe80000000800 */
[----:B------:R-:W-:Y:S04]  /*b370*/  STS [R25+0x6400], R35 ;  /* 0x0064002319007388 */ /* 0x000fe80000000800 */
[----:B------:R-:W-:Y:S04]  /*b380*/  STS [R22+0x6000], R32 ;  /* 0x0060002016007388 */ /* 0x000fe80000000800 */
[----:B------:R1:W-:Y:S04]  /*b390*/  STS [R22+0x6400], R31 ;  /* 0x0064001f16007388 */ /* 0x0003e80000000800 */
[----:B------:R-:W-:Y:S04]  /*b3a0*/  STS [R0+0x4000], R30 ;  /* 0x0040001e00007388 */ /* 0x000fe80000000800 */
[----:B------:R-:W-:Y:S04]  /*b3b0*/  STS [R0+0x4400], R29 ;  /* 0x0044001d00007388 */ /* 0x000fe80000000800 */
[----:B------:R-:W-:Y:S04]  /*b3c0*/  STS [R13+0x4000], R26 ;  /* 0x0040001a0d007388 */ /* 0x000fe80000000800 */
[----:B------:R-:W-:Y:S04]  /*b3d0*/  STS [R13+0x4400], R24 ;  /* 0x004400180d007388 */ /* 0x000fe80000000800 */
[----:B------:R-:W-:Y:S04]  /*b3e0*/  STS [R0+0x6000], R28 ;  /* 0x0060001c00007388 */ /* 0x000fe80000000800 */
[----:B------:R2:W-:Y:S01]  /*b3f0*/  STS [R0+0x6400], R27 ;  /* 0x0064001b00007388 */ /* 0x0005e20000000800 */
[----:B-1----:R-:W-:-:S03]  /*b400*/  MOV R22, 0x7f800000 ;  /* 0x7f80000000167802 */ /* 0x002fc60000000f00 */
[----:B------:R-:W-:Y:S04]  /*b410*/  STS [R13+0x6000], R53 ;  /* 0x006000350d007388 */ /* 0x000fe80000000800 */
[----:B------:R-:W-:Y:S01]  /*b420*/  STS [R13+0x6400], R52 ;  /* 0x006400340d007388 */ /* 0x000fe20000000800 */
[----:B------:R-:W1:Y:S03]  /*b430*/  S2R R12, SR_CTAID.Y ;  /* 0x00000000000c7919 */ /* 0x000e660000002600 */
[----:B------:R-:W-:Y:S04]  /*b440*/  STS [R3+0x4000], R51 ;  /* 0x0040003303007388 */ /* 0x000fe80000000800 */
[----:B------:R-:W-:Y:S04]  /*b450*/  STS [R3+0x4400], R50 ;  /* 0x0044003203007388 */ /* 0x000fe80000000800 */
[----:B------:R-:W-:Y:S01]  /*b460*/  STS [R5+0x4000], R49 ;  /* 0x0040003105007388 */ /* 0x000fe20000000800 */
[----:B--2---:R-:W-:Y:S01]  /*b470*/  @P2 MOV R0, 0x1 ;  /* 0x0000000100002802 */ /* 0x004fe20000000f00 */
[----:B------:R-:W-:-:S02]  /*b480*/  @!P2 IMAD R0, R84, R11, RZ ;  /* 0x0000000b5400a224 */ /* 0x000fc400078e02ff */
[----:B------:R-:W-:Y:S01]  /*b490*/  STS [R5+0x4400], R56 ;  /* 0x0044003805007388 */ /* 0x000fe20000000800 */
[----:B------:R-:W2:Y:S03]  /*b4a0*/  @P1 LDC R11, c[0x0][0x2e8] ;  /* 0x0000ba00ff0b1b82 */ /* 0x000ea60000000800 */
[----:B------:R-:W-:Y:S04]  /*b4b0*/  STS [R3+0x6000], R57 ;  /* 0x0060003903007388 */ /* 0x000fe80000000800 */
[----:B------:R3:W-:Y:S04]  /*b4c0*/  STS [R3+0x6400], R64 ;  /* 0x0064004003007388 */ /* 0x0007e80000000800 */
[----:B------:R-:W-:Y:S04]  /*b4d0*/  STS [R5+0x6000], R63 ;  /* 0x0060003f05007388 */ /* 0x000fe80000000800 */
[----:B------:R4:W-:Y:S04]  /*b4e0*/  STS [R5+0x6400], R62 ;  /* 0x0064003e05007388 */ /* 0x0009e80000000800 */
[----:B------:R-:W-:Y:S04]  /*b4f0*/  STS [R2+0x4000], R61 ;  /* 0x0040003d02007388 */ /* 0x000fe80000000800 */
[----:B------:R-:W-:Y:S04]  /*b500*/  STS [R2+0x4400], R60 ;  /* 0x0044003c02007388 */ /* 0x000fe80000000800 */
[----:B------:R-:W-:Y:S04]  /*b510*/  STS [R4+0x4000], R59 ;  /* 0x0040003b04007388 */ /* 0x000fe80000000800 */
[----:B------:R-:W-:Y:S01]  /*b520*/  STS [R4+0x4400], R58 ;  /* 0x0044003a04007388 */ /* 0x000fe20000000800 */
[----:B---3--:R-:W-:-:S03]  /*b530*/  IADD3 R3, R54, 0x30, RZ ;  /* 0x0000003036037810 */ /* 0x008fc60007ffe0ff */
[----:B------:R-:W-:Y:S04]  /*b540*/  STS [R2+0x6000], R66 ;  /* 0x0060004202007388 */ /* 0x000fe80000000800 */
[----:B------:R3:W-:Y:S01]  /*b550*/  STS [R2+0x6400], R65 ;  /* 0x0064004102007388 */ /* 0x0007e20000000800 */
[----:B----4-:R-:W-:Y:S01]  /*b560*/  @P2 IMAD R5, R7, R6, RZ ;  /* 0x0000000607052224 */ /* 0x010fe200078e02ff */
[----:B------:R-:W-:Y:S01]  /*b570*/  @!P2 MOV R5, R84 ;  /* 0x000000540005a202 */ /* 0x000fe20000000f00 */
[----:B------:R-:W4:Y:S01]  /*b580*/  @P5 LDC R7, c[0x0][0x2e8] ;  /* 0x0000ba00ff075b82 */ /* 0x000f220000000800 */
[----:B------:R-:W-:Y:S01]  /*b590*/  STS [R4+0x6000], R67 ;  /* 0x0060004304007388 */ /* 0x000fe20000000800 */
[----:B------:R-:W2:Y:S03]  /*b5a0*/  @P1 MUFU.LG2 R6, R170 ;  /* 0x000000aa00061308 */ /* 0x000ea60000000c00 */
[----:B------:R5:W-:Y:S03]  /*b5b0*/  STS [R4+0x6400], R68 ;  /* 0x0064004404007388 */ /* 0x000be60000000800 */
[----:B------:R-:W-:Y:S06]  /*b5c0*/  BAR.SYNC.DEFER_BLOCKING 0x0 ;  /* 0x0000000000007b1d */ /* 0x000fec0000010000 */
[----:B------:R-:W4:Y:S01]  /*b5d0*/  S2R R23, SR_CTAID.Z ;  /* 0x0000000000177919 */ /* 0x000f220000002700 */
[----:B---3--:R-:W-:-:S02]  /*b5e0*/  @P3 FMUL.FTZ R2, R9, 0.69314718246459960938 ;  /* 0x3f31721809023820 */ /* 0x008fc40000410000 */
[----:B------:R-:W3:Y:S02]  /*b5f0*/  @P5 MUFU.LG2 R9, R169 ;  /* 0x000000a900095308 */ /* 0x000ee40000000c00 */
[----:B------:R-:W-:Y:S01]  /*b600*/  @P3 FFMA.FTZ R22, R168, R10, R2 ;  /* 0x0000000aa8163223 */ /* 0x000fe20000010002 */
[----:B-1----:R-:W-:Y:S01]  /*b610*/  IMAD R2, R12, R0, RZ ;  /* 0x000000000c027224 */ /* 0x002fe200078e02ff */
[C---:B------:R-:W-:Y:S01]  /*b620*/  IADD3 R0, R54.reuse, 0x40, RZ ;  /* 0x0000004036007810 */ /* 0x040fe20007ffe0ff */
[----:B------:R-:W1:Y:S01]  /*b630*/  @P6 LDC R12, c[0x0][0x2e8] ;  /* 0x0000ba00ff0c6b82 */ /* 0x000e620000000800 */
[----:B-----5:R-:W-:Y:S02]  /*b640*/  IADD3 R4, R54, 0x20, RZ ;  /* 0x0000002036047810 */ /* 0x020fe40007ffe0ff */
[----:B------:R-:W-:Y:S01]  /*b650*/  SEL R2, R2, RZ, !P4 ;  /* 0x000000ff02027207 */ /* 0x000fe20006000000 */
[----:B------:R1:W1:Y:S01]  /*b660*/  LDS.128 R28, [R246+0x3800] ;  /* 0x00380000f61c7984 */ /* 0x0002620000000c00 */
[----:B------:R-:W-:Y:S01]  /*b670*/  ISETP.GE.AND P2, PT, R0, UR5, PT ;  /* 0x0000000500007c0c */ /* 0x000fe2000bf46270 */
[----:B------:R-:W-:Y:S01]  /*b680*/  IMAD R0, R8, UR6, RZ ;  /* 0x0000000608007c24 */ /* 0x000fe2000f8e02ff */
[----:B------:R-:W-:Y:S01]  /*b690*/  ISETP.GE.AND P4, PT, R4, UR5, PT ;  /* 0x0000000504007c0c */ /* 0x000fe2000bf86270 */
[----:B------:R1:W1:Y:S01]  /*b6a0*/  LDS.128 R24, [R246+0x7800] ;  /* 0x00780000f6187984 */ /* 0x0002620000000c00 */
[----:B--2---:R-:W-:Y:S01]  /*b6b0*/  @P1 FMUL.FTZ R4, R6, 0.69314718246459960938 ;  /* 0x3f31721806041820 */ /* 0x004fe20000410000 */
[----:B------:R-:W-:Y:S01]  /*b6c0*/  LEA.HI R6, R207, R206, RZ, 0x5 ;  /* 0x000000cecf067211 */ /* 0x000fe200078f28ff */
[----:B------:R-:W2:Y:S01]  /*b6d0*/  @P6 MUFU.LG2 R10, R171 ;  /* 0x000000ab000a6308 */ /* 0x000ea20000000c00 */
[----:B------:R-:W-:Y:S01]  /*b6e0*/  ISETP.GE.AND P3, PT, R3, UR5, PT ;  /* 0x0000000503007c0c */ /* 0x000fe2000bf66270 */
[----:B---3--:R-:W-:Y:S01]  /*b6f0*/  @P5 FMUL.FTZ R3, R9, 0.69314718246459960938 ;  /* 0x3f31721809035820 */ /* 0x008fe20000410000 */
[----:B------:R-:W-:-:S03]  /*b700*/  @P1 FFMA.FTZ R18, R166, R11, R4 ;  /* 0x0000000ba6121223 */ /* 0x000fc60000010004 */
[----:B----4-:R-:W-:Y:S01]  /*b710*/  @P5 FFMA.FTZ R19, R167, R7, R3 ;  /* 0x00000007a7135223 */ /* 0x010fe20000010003 */
[----:B------:R-:W-:Y:S01]  /*b720*/  IMAD R2, R23, R5, R2 ;  /* 0x0000000517027224 */ /* 0x000fe200078e0202 */
[----:B------:R-:W-:Y:S02]  /*b730*/  SHF.L.U32 R5, R0, 0x7, RZ ;  /* 0x0000000700057819 */ /* 0x000fe400000006ff */
[----:B------:R-:W-:Y:S02]  /*b740*/  LOP3.LUT R0, R6, 0xffffffe0, RZ, 0xc0, !PT ;  /* 0xffffffe006007812 */ /* 0x000fe400078ec0ff */
[----:B------:R-:W-:Y:S02]  /*b750*/  SHF.R.S32.HI R4, RZ, 0x1f, R5 ;  /* 0x0000001fff047819 */ /* 0x000fe40000011405 */
[--C-:B------:R-:W-:Y:S02]  /*b760*/  IADD3 R5, P5, P1, R5, R80, R2.reuse ;  /* 0x0000005005057210 */ /* 0x100fe400079be002 */
[----:B------:R-:W-:-:S02]  /*b770*/  SHF.R.S32.HI R3, RZ, 0x1f, R2 ;  /* 0x0000001fff037819 */ /* 0x000fc40000011402 */
[----:B------:R-:W-:Y:S02]  /*b780*/  IADD3 R0, -R0, R206, RZ ;  /* 0x000000ce00007210 */ /* 0x000fe40007ffe1ff */
[----:B------:R-:W-:Y:S01]  /*b790*/  IADD3.X R4, R4, R81, R3, P5, P1 ;  /* 0x0000005104047210 */ /* 0x000fe20002fe2403 */
[----:B--2---:R-:W-:Y:S01]  /*b7a0*/  @P6 FMUL.FTZ R3, R10, 0.69314718246459960938 ;  /* 0x3f3172180a036820 */ /* 0x004fe20000410000 */
[----:B------:R-:W-:Y:S02]  /*b7b0*/  LOP3.LUT P5, RZ, R0, 0x3, RZ, 0xc0, !PT ;  /* 0x0000000300ff7812 */ /* 0x000fe400078ac0ff */
[----:B------:R-:W-:Y:S01]  /*b7c0*/  IADD3 R2, R54, 0x50, RZ ;  /* 0x0000005036027810 */ /* 0x000fe20007ffe0ff */
[----:B-1----:R-:W-:Y:S01]  /*b7d0*/  @P6 FFMA.FTZ R16, R164, R12, R3 ;  /* 0x0000000ca4106223 */ /* 0x002fe20000010003 */
[----:B------:R-:W-:Y:S02]  /*b7e0*/  LOP3.LUT R6, R205, 0xfffffff8, RZ, 0xc0, !PT ;  /* 0xfffffff8cd067812 */ /* 0x000fe400078ec0ff */
[----:B------:R-:W-:-:S02]  /*b7f0*/  ISETP.GE.AND P1, PT, R2, UR5, PT ;  /* 0x0000000502007c0c */ /* 0x000fc4000bf26270 */
[----:B------:R-:W-:-:S04]  /*b800*/  IADD3 R2, -R6, R206, RZ ;  /* 0x000000ce06027210 */ /* 0x000fc80007ffe1ff */
[----:B------:R-:W-:Y:S01]  /*b810*/  SHF.L.U32 R15, R2, 0x3, RZ ;  /* 0x00000003020f7819 */ /* 0x000fe200000006ff */
[----:B------:R-:W-:Y:S06]  /*b820*/  @P5 BRA `(.L_x_13) ;  /* 0x0000000000c85947 */ /* 0x000fec0003800000 */
[----:B------:R-:W-:Y:S02]  /*b830*/  SHF.R.S32.HI R2, RZ, 0x1f, R165 ;  /* 0x0000001fff027819 */ /* 0x000fe400000114a5 */
[----:B------:R-:W-:Y:S02]  /*b840*/  SHF.R.S32.HI R3, RZ, 0x1f, R0 ;  /* 0x0000001fff037819 */ /* 0x000fe40000011400 */
[----:B------:R-:W-:Y:S02]  /*b850*/  LEA.HI R2, R2, R165, RZ, 0x2 ;  /* 0x000000a502027211 */ /* 0x000fe400078f10ff */
[----:B------:R-:W-:Y:S02]  /*b860*/  LEA.HI R0, R3, R0, RZ, 0x2 ;  /* 0x0000000003007211 */ /* 0x000fe400078f10ff */
[----:B------:R-:W-:Y:S02]  /*b870*/  LOP3.LUT R2, R2, 0xffffffc, RZ, 0xc0, !PT ;  /* 0x0ffffffc02027812 */ /* 0x000fe400078ec0ff */
[----:B------:R-:W-:-:S02]  /*b880*/  SHF.R.S32.HI R0, RZ, 0x2, R0 ;  /* 0x00000002ff007819 */ /* 0x000fc40000011400 */
[----:B------:R-:W-:Y:S01]  /*b890*/  P2R R21, PR, RZ, 0x2 ;  /* 0x00000002ff157803 */ /* 0x000fe20000000000 */
[----:B------:R-:W-:Y:S01]  /*b8a0*/  IMAD.IADD R2, R165, 0x1, -R2 ;  /* 0x00000001a5027824 */ /* 0x000fe200078e0a02 */
[----:B------:R-:W-:Y:S02]  /*b8b0*/  P2R R20, PR, RZ, 0x1 ;  /* 0x00000001ff147803 */ /* 0x000fe40000000000 */
[----:B------:R-:W-:Y:S01]  /*b8c0*/  P2R R17, PR, RZ, 0x4 ;  /* 0x00000004ff117803 */ /* 0x000fe20000000000 */
[----:B------:R-:W-:-:S04]  /*b8d0*/  IMAD R2, R2, 0x10, R0 ;  /* 0x0000001002027824 */ /* 0x000fc800078e0200 */
[C---:B------:R-:W-:Y:S01]  /*b8e0*/  VIADD R0, R2.reuse, 0x8 ;  /* 0x0000000802007836 */ /* 0x040fe20000000000 */
[C---:B------:R-:W-:Y:S01]  /*b8f0*/  ISETP.GE.AND P1, PT, R2.reuse, UR5, PT ;  /* 0x0000000502007c0c */ /* 0x040fe2000bf26270 */
[----:B------:R-:W-:-:S03]  /*b900*/  VIADD R10, R2, 0x40 ;  /* 0x00000040020a7836 */ /* 0x000fc60000000000 */
[----:B------:R-:W-:Y:S02]  /*b910*/  ISETP.GE.AND P0, PT, R0, UR5, PT ;  /* 0x0000000500007c0c */ /* 0x000fe4000bf06270 */
[----:B------:R-:W-:-:S07]  /*b920*/  ISETP.GE.AND P2, PT, R10, UR5, PT ;  /* 0x000000050a007c0c */ /* 0x000fce000bf46270 */
[----:B------:R-:W-:-:S04]  /*b930*/  @!P1 IMAD R3, R2, R8, RZ ;  /* 0x0000000802039224 */ /* 0x000fc800078e02ff */
[----:B------:R-:W-:Y:S01]  /*b940*/  @!P0 IMAD R0, R0, R8, RZ ;  /* 0x0000000800008224 */ /* 0x000fe200078e02ff */
[----:B------:R-:W-:-:S04]  /*b950*/  @!P1 IADD3 R6, P5, R3, R5, RZ ;  /* 0x0000000503069210 */ /* 0x000fc80007fbe0ff */
[----:B------:R-:W-:Y:S02]  /*b960*/  @!P1 LEA.HI.X.SX32 R9, R3, R4, 0x1, P5 ;  /* 0x0000000403099211 */ /* 0x000fe400028f0eff */
[----:B------:R-:W-:-:S04]  /*b970*/  @!P0 IADD3 R7, P5, R0, R5, RZ ;  /* 0x0000000500078210 */ /* 0x000fc80007fbe0ff */
[----:B------:R-:W-:Y:S01]  /*b980*/  @!P0 LEA.HI.X.SX32 R13, R0, R4, 0x1, P5 ;  /* 0x00000004000d8211 */ /* 0x000fe200028f0eff */
[----:B------:R-:W-:-:S05]  /*b990*/  @!P2 IMAD R0, R10, R8, RZ ;  /* 0x000000080a00a224 */ /* 0x000fca00078e02ff */
[----:B------:R-:W-:-:S04]  /*b9a0*/  @!P2 IADD3 R12, P5, R0, R5, RZ ;  /* 0x00000005000ca210 */ /* 0x000fc80007fbe0ff */
[----:B------:R-:W-:Y:S01]  /*b9b0*/  @!P2 LEA.HI.X.SX32 R14, R0, R4, 0x1, P5 ;  /* 0x00000004000ea211 */ /* 0x000fe200028f0eff */
[----:B------:R-:W-:Y:S02]  /*b9c0*/  VIADD R0, R2, 0x48 ;  /* 0x0000004802007836 */ /* 0x000fe40000000000 */
[----:B------:R-:W1:Y:S03]  /*b9d0*/  @!P1 LDC.64 R2, c[0x0][0x2b0] ;  /* 0x0000ac00ff029b82 */ /* 0x000e660000000a00 */
[----:B------:R-:W-:-:S13]  /*b9e0*/  ISETP.GE.AND P6, PT, R0, UR5, PT ;  /* 0x0000000500007c0c */ /* 0x000fda000bfc6270 */
[----:B------:R-:W-:-:S05]  /*b9f0*/  @!P6 IMAD R0, R0, R8, RZ ;  /* 0x000000080000e224 */ /* 0x000fca00078e02ff */
[----:B------:R-:W-:-:S04]  /*ba00*/  @!P6 IADD3 R11, P5, R0, R5, RZ ;  /* 0x00000005000be210 */ /* 0x000fc80007fbe0ff */
[----:B------:R-:W-:Y:S02]  /*ba10*/  @!P6 LEA.HI.X.SX32 R0, R0, R4, 0x1, P5 ;  /* 0x000000040000e211 */ /* 0x000fe400028f0eff */
[----:B-1----:R-:W-:-:S04]  /*ba20*/  @!P1 LEA R8, P5, R6, R2, 0x2 ;  /* 0x0000000206089211 */ /* 0x002fc800078a10ff */
[----:B------:R-:W-:Y:S02]  /*ba30*/  @!P1 LEA.HI.X R9, R6, R3, R9, 0x2, P5 ;  /* 0x0000000306099211 */ /* 0x000fe400028f1409 */
[----:B------:R-:W1:Y:S03]  /*ba40*/  @!P0 LDC.64 R2, c[0x0][0x2b0] ;  /* 0x0000ac00ff028b82 */ /* 0x000e660000000a00 */
[----:B------:R2:W-:Y:S01]  /*ba50*/  @!P1 STG.E desc[UR16][R8.64], R22 ;  /* 0x0000001608009986 */ /* 0x0005e2000c101910 */
[----:B------:R-:W-:Y:S02]  /*ba60*/  ISETP.NE.AND P1, PT, R21, RZ, PT ;  /* 0x000000ff1500720c */ /* 0x000fe40003f25270 */
[----:B-1----:R-:W-:-:S04]  /*ba70*/  @!P0 LEA R6, P5, R7, R2, 0x2 ;  /* 0x0000000207068211 */ /* 0x002fc800078a10ff */
[----:B------:R-:W-:Y:S02]  /*ba80*/  @!P0 LEA.HI.X R7, R7, R3, R13, 0x2, P5 ;  /* 0x0000000307078211 */ /* 0x000fe400028f140d */
[----:B------:R-:W1:Y:S03]  /*ba90*/  @!P2 LDC.64 R2, c[0x0][0x2b0] ;  /* 0x0000ac00ff02ab82 */ /* 0x000e660000000a00 */
[----:B------:R2:W-:Y:S01]  /*baa0*/  @!P0 STG.E desc[UR16][R6.64], R19 ;  /* 0x0000001306008986 */ /* 0x0005e2000c101910 */
[----:B------:R-:W-:Y:S02]  /*bab0*/  ISETP.NE.AND P0, PT, R20, RZ, PT ;  /* 0x000000ff1400720c */ /* 0x000fe40003f05270 */
[----:B-1----:R-:W-:-:S04]  /*bac0*/  @!P2 LEA R4, P5, R12, R2, 0x2 ;  /* 0x000000020c04a211 */ /* 0x002fc800078a10ff */
[----:B------:R-:W-:Y:S02]  /*bad0*/  @!P2 LEA.HI.X R5, R12, R3, R14, 0x2, P5 ;  /* 0x000000030c05a211 */ /* 0x000fe400028f140e */
[----:B------:R-:W1:Y:S01]  /*bae0*/  @!P6 LDC.64 R2, c[0x0][0x2b0] ;  /* 0x0000ac00ff02eb82 */ /* 0x000e620000000a00 */
[----:B------:R-:W-:Y:S02]  /*baf0*/  ISETP.NE.AND P2, PT, R17, RZ, PT ;  /* 0x000000ff1100720c */ /* 0x000fe40003f45270 */
[----:B-1----:R-:W-:-:S04]  /*bb00*/  @!P6 LEA R2, P5, R11, R2, 0x2 ;  /* 0x000000020b02e211 */ /* 0x002fc800078a10ff */
[----:B------:R-:W-:Y:S02]  /*bb10*/  @!P6 LEA.HI.X R3, R11, R3, R0, 0x2, P5 ;  /* 0x000000030b03e211 */ /* 0x000fe400028f1400 */
[----:B------:R-:W-:-:S13]  /*bb20*/  ISETP.GE.AND P5, PT, R10, UR5, PT ;  /* 0x000000050a007c0c */ /* 0x000fda000bfa6270 */
[----:B------:R2:W-:Y:S04]  /*bb30*/  @!P5 STG.E desc[UR16][R4.64], R18 ;  /* 0x000000120400d986 */ /* 0x0005e8000c101910 */
[----:B------:R2:W-:Y:S02]  /*bb40*/  @!P6 STG.E desc[UR16][R2.64], R16 ;  /* 0x000000100200e986 */ /* 0x0005e4000c101910 */
.L_x_13:
[----:B------:R-:W-:Y:S05]  /*bb50*/  BSYNC B0 ;  /* 0x0000000000007941 */ /* 0x000fea0003800000 */
.L_x_12:
[----:B--2---:R-:W-:Y:S01]  /*bb60*/  SHF.R.S32.HI R3, RZ, 0x1f, R15 ;  /* 0x0000001fff037819 */ /* 0x004fe2000001140f */
[----:B------:R1:W2:Y:S01]  /*bb70*/  LDS.128 R8, [R246+0x4000] ;  /* 0x00400000f6087984 */ /* 0x0002a20000000c00 */
[----:B------:R-:W-:Y:S01]  /*bb80*/  IADD3 R2, P5, R15, UR10, RZ ;  /* 0x0000000a0f027c10 */ /* 0x000fe2000ffbe0ff */
[C---:B------:R-:W-:Y:S01]  /*bb90*/  VIADD R0, R54.reuse, 0x60 ;  /* 0x0000006036007836 */ /* 0x040fe20000000000 */
[----:B------:R-:W-:Y:S01]  /*bba0*/  SHF.R.S32.HI R4, RZ, 0x1f, R23 ;  /* 0x0000001fff047819 */ /* 0x000fe20000011417 */
[----:B------:R1:W3:Y:S01]  /*bbb0*/  LDS.128 R12, [R246] ;  /* 0x00000000f60c7984 */ /* 0x0002e20000000c00 */
[----:B------:R-:W-:Y:S01]  /*bbc0*/  IADD3.X R3, R3, UR4, RZ, P5, !PT ;  /* 0x0000000403037c10 */ /* 0x000fe2000affe4ff */
[----:B------:R-:W-:Y:S01]  /*bbd0*/  ULDC.64 UR6, c[0x0][0x2a0] ;  /* 0x0000a80000067ab9 */ /* 0x000fe20000000a00 */
[----:B------:R-:W-:Y:S01]  /*bbe0*/  ISETP.GE.AND P5, PT, R54, UR5, PT ;  /* 0x0000000536007c0c */ /* 0x000fe2000bfa6270 */
[----:B------:R-:W-:Y:S01]  /*bbf0*/  IMAD.U32 R6, RZ, RZ, UR15 ;  /* 0x0000000fff067e24 */ /* 0x000fe2000f8e00ff */
[----:B------:R-:W-:Y:S01]  /*bc00*/  ISETP.GE.AND P6, PT, R0, UR5, PT ;  /* 0x0000000500007c0c */ /* 0x000fe2000bfc6270 */
[----:B------:R-:W-:Y:S01]  /*bc10*/  IMAD R0, R4, UR6, RZ ;  /* 0x0000000604007c24 */ /* 0x000fe2000f8e02ff */
[----:B------:R-:W-:Y:S01]  /*bc20*/  SHF.R.S32.HI R55, RZ, 0x1f, R54 ;  /* 0x0000001fff377819 */ /* 0x000fe20000011436 */
[----:B------:R-:W-:Y:S01]  /*bc30*/  IMAD.WIDE.U32 R18, R23, UR6, R2 ;  /* 0x0000000617127c25 */ /* 0x000fe2000f8e0002 */
[----:B------:R-:W-:Y:S01]  /*bc40*/  BSSY B0, `(.L_x_14) ;  /* 0x0000011000007945 */ /* 0x000fe20003800000 */
[----:B------:R-:W-:-:S02]  /*bc50*/  IADD3 R20, R54, 0x70, RZ ;  /* 0x0000007036147810 */ /* 0x000fc40007ffe0ff */
[----:B------:R-:W-:Y:S02]  /*bc60*/  IMAD R0, R23, UR7, R0 ;  /* 0x0000000717007c24 */ /* 0x000fe4000f8e0200 */
[----:B------:R-:W-:-:S04]  /*bc70*/  IMAD.WIDE R6, R6, 0x80, R54 ;  /* 0x0000008006067825 */ /* 0x000fc800078e0236 */
[----:B------:R-:W-:Y:S01]  /*bc80*/  IMAD.IADD R17, R19, 0x1, R0 ;  /* 0x0000000113117824 */ /* 0x000fe200078e0200 */
[----:B------:R-:W-:Y:S06]  /*bc90*/  @P5 BRA `(.L_x_15) ;  /* 0x00000000002c5947 */ /* 0x000fec0003800000 */
[----:B------:R-:W-:Y:S01]  /*bca0*/  ULDC.64 UR6, c[0x0][0x298] ;  /* 0x0000a60000067ab9 */ /* 0x000fe20000000a00 */
[----:B------:R-:W-:Y:S01]  /*bcb0*/  MOV R16, R18 ;  /* 0x0000001200107202 */ /* 0x000fe20000000f00 */
[----:B------:R-:W-:-:S04]  /*bcc0*/  IMAD R0, R7, UR6, RZ ;  /* 0x0000000607007c24 */ /* 0x000fc8000f8e02ff */
[----:B------:R-:W-:-:S04]  /*bcd0*/  IMAD.WIDE.U32 R2, R6, UR6, R16 ;  /* 0x0000000606027c25 */ /* 0x000fc8000f8e0010 */
[----:B------:R-:W-:Y:S01]  /*bce0*/  IMAD R0, R6, UR7, R0 ;  /* 0x0000000706007c24 */ /* 0x000fe2000f8e0200 */
[----:B------:R-:W-:Y:S02]  /*bcf0*/  ULDC.64 UR6, c[0x0][0x280] ;  /* 0x0000a00000067ab9 */ /* 0x000fe40000000a00 */
[----:B------:R-:W-:Y:S02]  /*bd00*/  LEA R4, P5, R2, UR6, 0x1 ;  /* 0x0000000602047c11 */ /* 0x000fe4000f8a08ff */
[----:B------:R-:W-:-:S04]  /*bd10*/  IADD3 R0, R3, R0, RZ ;  /* 0x0000000003007210 */ /* 0x000fc80007ffe0ff */
[----:B------:R-:W-:-:S05]  /*bd20*/  LEA.HI.X R5, R2, UR7, R0, 0x1, P5 ;  /* 0x0000000702057c11 */ /* 0x000fca000a8f0c00 */
[----:B---3--:R4:W-:Y:S04]  /*bd30*/  STG.E.128 desc[UR16][R4.64], R12 ;  /* 0x0000000c04007986 */ /* 0x0089e8000c101d10 */
[----:B--2---:R4:W-:Y:S02]  /*bd40*/  STG.E.128 desc[UR16][R4.64+0x80], R8 ;  /* 0x0000800804007986 */ /* 0x0049e4000c101d10 */
.L_x_15:
[----:B------:R-:W-:Y:S05]  /*bd50*/  BSYNC B0 ;  /* 0x0000000000007941 */ /* 0x000fea0003800000 */
.L_x_14:
[----:B---34-:R3:W4:Y:S01]  /*bd60*/  LDS.128 R12, [R246+0x800] ;  /* 0x00080000f60c7984 */ /* 0x0187220000000c00 */
[----:B------:R-:W-:Y:S01]  /*bd70*/  BSSY B0, `(.L_x_16) ;  /* 0x0000012000007945 */ /* 0x000fe20003800000 */
[----:B------:R-:W-:Y:S02]  /*bd80*/  ISETP.GE.AND P5, PT, R20, UR5, PT ;  /* 0x0000000514007c0c */ /* 0x000fe4000bfa6270 */
[----:B--2---:R3:W2:Y:S01]  /*bd90*/  LDS.128 R8, [R246+0x4800] ;  /* 0x00480000f6087984 */ /* 0x0046a20000000c00 */
[----:B------:R-:W-:Y:S05]  /*bda0*/  @P0 BRA `(.L_x_17) ;  /* 0x0000000000380947 */ /* 0x000fea0003800000 */
[----:B------:R-:W-:Y:S01]  /*bdb0*/  IADD3 R0, P0, R6, 0x10, RZ ;  /* 0x0000001006007810 */ /* 0x000fe20007f1e0ff */
[----:B------:R-:W-:Y:S01]  /*bdc0*/  ULDC.64 UR6, c[0x0][0x298] ;  /* 0x0000a60000067ab9 */ /* 0x000fe20000000a00 */
[----:B------:R-:W-:-:S03]  /*bdd0*/  MOV R3, R17 ;  /* 0x0000001100037202 */ /* 0x000fc60000000f00 */
[----:B------:R-:W-:-:S04]  /*bde0*/  IMAD.X R2, RZ, RZ, R7, P0 ;  /* 0x000000ffff027224 */ /* 0x000fc800000e0607 */
[----:B------:R-:W-:Y:S02]  /*bdf0*/  IMAD R4, R2, UR6, RZ ;  /* 0x0000000602047c24 */ /* 0x000fe4000f8e02ff */
[----:B------:R-:W-:-:S04]  /*be00*/  IMAD.MOV.U32 R2, RZ, RZ, R18 ;  /* 0x000000ffff027224 */ /* 0x000fc800078e0012 */
[----:B------:R-:W-:-:S04]  /*be10*/  IMAD.WIDE.U32 R2, R0, UR6, R2 ;  /* 0x0000000600027c25 */ /* 0x000fc8000f8e0002 */
[----:B------:R-:W-:Y:S01]  /*be20*/  IMAD R0, R0, UR7, R4 ;  /* 0x0000000700007c24 */ /* 0x000fe2000f8e0204 */
[----:B------:R-:W-:Y:S02]  /*be30*/  ULDC.64 UR6, c[0x0][0x280] ;  /* 0x0000a00000067ab9 */ /* 0x000fe40000000a00 */
[----:B------:R-:W-:Y:S02]  /*be40*/  LEA R4, P0, R2, UR6, 0x1 ;  /* 0x0000000602047c11 */ /* 0x000fe4000f8008ff */
[----:B------:R-:W-:-:S04]  /*be50*/  IADD3 R0, R3, R0, RZ ;  /* 0x0000000003007210 */ /* 0x000fc80007ffe0ff */
[----:B------:R-:W-:-:S05]  /*be60*/  LEA.HI.X R5, R2, UR7, R0, 0x1, P0 ;  /* 0x0000000702057c11 */ /* 0x000fca00080f0c00 */
[----:B----4-:R4:W-:Y:S04]  /*be70*/  STG.E.128 desc[UR16][R4.64], R12 ;  /* 0x0000000c04007986 */ /* 0x0109e8000c101d10 */
[----:B--2---:R4:W-:Y:S02]  /*be80*/  STG.E.128 desc[UR16][R4.64+0x80], R8 ;  /* 0x0000800804007986 */ /* 0x0049e4000c101d10 */
.L_x_17:
[----:B------:R-:W-:Y:S05]  /*be90*/  BSYNC B0 ;  /* 0x0000000000007941 */ /* 0x000fea0003800000 */
.L_x_16:
[----:B----4-:R4:W1:Y:S01]  /*bea0*/  LDS.128 R12, [R246+0x1000] ;  /* 0x00100000f60c7984 */ /* 0x0108620000000c00 */
[----:B------:R-:W-:Y:S03]  /*beb0*/  BSSY B0, `(.L_x_18) ;  /* 0x0000011000007945 */ /* 0x000fe60003800000 */
        /* <DEDUP_REMOVED lines=14> */
[----:B-1----:R1:W-:Y:S04]  /*bfa0*/  STG.E.128 desc[UR16][R4.64], R12 ;  /* 0x0000000c04007986 */ /* 0x0023e8000c101d10 */
[----:B--2---:R1:W-:Y:S02]  /*bfb0*/  STG.E.128 desc[UR16][R4.64+0x80], R8 ;  /* 0x0000800804007986 */ /* 0x0043e4000c101d10 */
.L_x_19:
[----:B------:R-:W-:Y:S05]  /*bfc0*/  BSYNC B0 ;  /* 0x0000000000007941 */ /* 0x000fea0003800000 */
.L_x_18:
[----:B-1----:R1:W1:Y:S01]  /*bfd0*/  LDS.128 R12, [R246+0x1800] ;  /* 0x00180000f60c7984 */ /* 0x0022620000000c00 */
[----:B------:R-:W-:Y:S03]  /*bfe0*/  BSSY B0, `(.L_x_20) ;  /* 0x0000011000007945 */ /* 0x000fe60003800000 */
[----:B--2---:R2:W1:Y:S01]  /*bff0*/  LDS.128 R8, [R246+0x5800] ;  /* 0x00580000f6087984 */ /* 0x0044620000000c00 */
        /* <DEDUP_REMOVED lines=14> */
[----:B------:R1:W-:Y:S02]  /*c0e0*/  STG.E.128 desc[UR16][R4.64+0x80], R8 ;  /* 0x0000800804007986 */ /* 0x0003e4000c101d10 */
.L_x_21:
[----:B------:R-:W-:Y:S05]  /*c0f0*/  BSYNC B0 ;  /* 0x0000000000007941 */ /* 0x000fea0003800000 */
.L_x_20:
[----:B-1----:R1:W1:Y:S01]  /*c100*/  LDS.128 R12, [R246+0x2000] ;  /* 0x00200000f60c7984 */ /* 0x0022620000000c00 */
[----:B------:R-:W-:Y:S03]  /*c110*/  BSSY B0, `(.L_x_22) ;  /* 0x0000011000007945 */ /* 0x000fe60003800000 */
[----:B------:R1:W1:Y:S01]  /*c120*/  LDS.128 R8, [R246+0x6000] ;  /* 0x00600000f6087984 */ /* 0x0002620000000c00 */
        /* <DEDUP_REMOVED lines=15> */
.L_x_23:
[----:B------:R-:W-:Y:S05]  /*c220*/  BSYNC B0 ;  /* 0x0000000000007941 */ /* 0x000fea0003800000 */
.L_x_22:
        /* <DEDUP_REMOVED lines=18> */
.L_x_25:
[----:B------:R-:W-:Y:S05]  /*c350*/  BSYNC B0 ;  /* 0x0000000000007941 */ /* 0x000fea0003800000 */
.L_x_24:
        /* <DEDUP_REMOVED lines=18> */
.L_x_27:
[----:B------:R-:W-:Y:S05]  /*c480*/  BSYNC B0 ;  /* 0x0000000000007941 */ /* 0x000fea0003800000 */
.L_x_26:
[----:B------:R-:W-:Y:S05]  /*c490*/  @P5 EXIT ;  /* 0x000000000000594d */ /* 0x000fea0003800000 */
[----:B------:R-:W-:Y:S01]  /*c4a0*/  IADD3 R6, P0, R6, 0x70, RZ ;  /* 0x0000007006067810 */ /* 0x000fe20007f1e0ff */
[----:B------:R-:W-:Y:S01]  /*c4b0*/  ULDC.64 UR4, c[0x0][0x298] ;  /* 0x0000a60000047ab9 */ /* 0x000fe20000000a00 */
[----:B------:R-:W-:Y:S01]  /*c4c0*/  MOV R3, R17 ;  /* 0x0000001100037202 */ /* 0x000fe20000000f00 */
[----:B------:R-:W-:Y:S02]  /*c4d0*/  IMAD.MOV.U32 R2, RZ, RZ, R18 ;  /* 0x000000ffff027224 */ /* 0x000fe400078e0012 */
[----:B------:R-:W-:Y:S02]  /*c4e0*/  IMAD.X R0, RZ, RZ, R7, P0 ;  /* 0x000000ffff007224 */ /* 0x000fe400000e0607 */
[----:B-1----:R-:W-:-:S04]  /*c4f0*/  IMAD.WIDE.U32 R4, R6, UR4, R2 ;  /* 0x0000000406047c25 */ /* 0x002fc8000f8e0002 */
[----:B------:R-:W-:-:S04]  /*c500*/  IMAD R0, R0, UR4, RZ ;  /* 0x0000000400007c24 */ /* 0x000fc8000f8e02ff */
[----:B------:R-:W-:Y:S01]  /*c510*/  IMAD R0, R6, UR5, R0 ;  /* 0x0000000506007c24 */ /* 0x000fe2000f8e0200 */
[----:B------:R-:W-:Y:S02]  /*c520*/  ULDC.64 UR4, c[0x0][0x280] ;  /* 0x0000a00000047ab9 */ /* 0x000fe40000000a00 */
[----:B------:R-:W-:Y:S02]  /*c530*/  LEA R2, P0, R4, UR4, 0x1 ;  /* 0x0000000404027c11 */ /* 0x000fe4000f8008ff */
[----:B------:R-:W-:-:S04]  /*c540*/  IADD3 R0, R5, R0, RZ ;  /* 0x0000000005007210 */ /* 0x000fc80007ffe0ff */
[----:B------:R-:W-:-:S05]  /*c550*/  LEA.HI.X R3, R4, UR5, R0, 0x1, P0 ;  /* 0x0000000504037c11 */ /* 0x000fca00080f0c00 */
[----:B------:R-:W-:Y:S04]  /*c560*/  STG.E.128 desc[UR16][R2.64], R28 ;  /* 0x0000001c02007986 */ /* 0x000fe8000c101d10 */
[----:B------:R-:W-:Y:S01]  /*c570*/  STG.E.128 desc[UR16][R2.64+0x80], R24 ;  /* 0x0000801802007986 */ /* 0x000fe2000c101d10 */
[----:B------:R-:W-:Y:S05]  /*c580*/  EXIT ;  /* 0x000000000000794d */ /* 0x000fea0003800000 */
.L_x_2:
[----:B------:R-:W-:Y:S01]  /*c590*/  UISETP.NE.AND UP0, UPT, UR14, -0x1, UPT ;  /* 0xffffffff0e00788c */ /* 0x000fe2000bf05270 */
[----:B------:R-:W-:Y:S01]  /*c5a0*/  SHF.R.S32.HI R8, RZ, 0x1f, R155 ;  /* 0x0000001fff087819 */ /* 0x000fe2000001149b */
[----:B------:R-:W-:Y:S01]  /*c5b0*/  ULDC.U8 UR8, c[0x0][0x3d9] ;  /* 0x0000f64000087ab9 */ /* 0x000fe20000000000 */
[----:B------:R-:W-:Y:S01]  /*c5c0*/  UIADD3 UR10, -UR11, UR10, URZ ;  /* 0x0000000a0b0a7290 */ /* 0x000fe2000fffe13f */
[C---:B------:R-:W-:Y:S01]  /*c5d0*/  LOP3.LUT P6, RZ, R155.reuse, 0x7, RZ, 0xc0, !PT ;  /* 0x000000079bff7812 */ /* 0x040fe200078cc0ff */
[----:B------:R-:W-:Y:S01]  /*c5e0*/  UISETP.NE.AND UP2, UPT, UR8, URZ, UPT ;  /* 0x0000003f0800728c */ /* 0x000fe2000bf45270 */
[----:B------:R-:W-:Y:S01]  /*c5f0*/  LEA.HI R8, R8, R155, RZ, 0x3 ;  /* 0x0000009b08087211 */ /* 0x000fe200078f18ff */
[----:B------:R-:W-:Y:S01]  /*c600*/  UMOV UR24, URZ ;  /* 0x0000003f00187c82 */ /* 0x000fe20008000000 */
[----:B------:R-:W-:Y:S01]  /*c610*/  UMOV UR25, URZ ;  /* 0x0000003f00197c82 */ /* 0x000fe20008000000 */
[----:B------:R-:W-:Y:S01]  /*c620*/  IMAD.U32 R6, RZ, RZ, UR15 ;  /* 0x0000000fff067e24 */ /* 0x000fe2000f8e00ff */
[----:B------:R-:W-:Y:S01]  /*c630*/  LOP3.LUT R0, R8, 0x1ffffff8, RZ, 0xc0, !PT ;  /* 0x1ffffff808007812 */ /* 0x000fe200078ec0ff */
[----:B------:R-:W-:Y:S01]  /*c640*/  @!UP0 USHF.R.S32.HI UR19, URZ, 0x1f, UR18 ;  /* 0x0000001f3f138899 */ /* 0x000fe20008011412 */
[----:B------:R-:W-:Y:S01]  /*c650*/  SHF.R.S32.HI R8, RZ, 0x3, R8 ;  /* 0x00000003ff087819 */ /* 0x000fe20000011408 */
[----:B------:R-:W-:Y:S01]  /*c660*/  @UP0 ULDC.64 UR6, c[0x0][0x298] ;  /* 0x0000a60000060ab9 */ /* 0x000fe20000000a00 */
[----:B------:R-:W-:Y:S01]  /*c670*/  @!UP0 ULDC.64 UR4, c[0x0][0x290] ;  /* 0x0000a40000048ab9 */ /* 0x000fe20000000a00 */
[----:B------:R-:W-:Y:S01]  /*c680*/  @UP0 UIMAD.WIDE.U32 UR12, UR14, UR6, URZ ;  /* 0x000000060e0c02a5 */ /* 0x000fe2000f8e003f */
[----:B------:R-:W-:Y:S01]  /*c690*/  IMAD.IADD R0, R155, 0x1, -R0 ;  /* 0x000000019b007824 */ /* 0x000fe200078e0a00 */
[----:B------:R-:W-:Y:S01]  /*c6a0*/  @!UP0 UIMAD UR6, UR19, UR4, URZ ;  /* 0x00000004130682a4 */ /* 0x000fe2000f8e023f */
[----:B------:R-:W-:Y:S01]  /*c6b0*/  SHF.R.S32.HI R9, RZ, 0x1f, R8 ;  /* 0x0000001fff097819 */ /* 0x000fe20000011408 */
[----:B------:R-:W-:Y:S01]  /*c6c0*/  @!UP0 UIMAD.WIDE.U32 UR20, UR18, UR4, URZ ;  /* 0x00000004121482a5 */ /* 0x000fe2000f8e003f */
[----:B------:R-:W-:Y:S01]  /*c6d0*/  IMAD.SHL.U32 R0, R0, 0x8, RZ ;  /* 0x0000000800007824 */ /* 0x000fe200078e00ff */
[----:B------:R-:W-:Y:S01]  /*c6e0*/  @!UP0 UIMAD UR6, UR18, UR5, UR6 ;  /* 0x00000005120682a4 */ /* 0x000fe2000f8e0206 */
[C---:B------:R-:W-:Y:S01]  /*c6f0*/  VIADD R14, R8.reuse, 0x10 ;  /* 0x00000010080e7836 */ /* 0x040fe20000000000 */
[----:B------:R-:W-:Y:S01]  /*c700*/  @UP0 UIMAD UR7, UR14, UR7, UR13 ;  /* 0x000000070e0702a4 */ /* 0x000fe2000f8e020d */
[C---:B------:R-:W-:Y:S01]  /*c710*/  VIADD R15, R8.reuse, 0x20 ;  /* 0x00000020080f7836 */ /* 0x040fe20000000000 */
[----:B------:R-:W-:Y:S01]  /*c720*/  ULDC.U8 UR19, c[0x0][0x3d8] ;  /* 0x0000f60000137ab9 */ /* 0x000fe20000000000 */
[----:B------:R-:W-:Y:S01]  /*c730*/  @!UP0 UIADD3 UR7, UR21, UR6, URZ ;  /* 0x0000000615078290 */ /* 0x000fe2000fffe03f */
[----:B------:R-:W-:Y:S01]  /*c740*/  VIADD R16, R8, 0x30 ;  /* 0x0000003008107836 */ /* 0x000fe20000000000 */
[----:B------:R-:W-:Y:S01]  /*c750*/  @!UP0 UMOV UR12, UR20 ;  /* 0x00000014000c8c82 */ /* 0x000fe20008000000 */
[----:B------:R-:W-:Y:S01]  /*c760*/  UISETP.NE.AND UP0, UPT, UR19, URZ, !UP2 ;  /* 0x0000003f1300728c */ /* 0x000fe2000d705270 */
[----:B------:R-:W-:Y:S01]  /*c770*/  IADD3 R2, P0, R0, UR12, RZ ;  /* 0x0000000c00027c10 */ /* 0x000fe2000ff1e0ff */
[----:B------:R-:W-:Y:S01]  /*c780*/  UISETP.NE.AND UP3, UPT, UR19, URZ, UPT ;  /* 0x0000003f1300728c */ /* 0x000fe2000bf65270 */
[----:B------:R-:W-:Y:S01]  /*c790*/  VIADD R18, R8, 0x40 ;  /* 0x0000004008127836 */ /* 0x000fe20000000000 */
[----:B------:R-:W-:Y:S01]  /*c7a0*/  @UP2 ULDC.64 UR4, c[0x0][0x2c0] ;  /* 0x0000b00000042ab9 */ /* 0x000fe20000000a00 */
[----:B------:R-:W-:Y:S01]  /*c7b0*/  USHF.R.S32.HI UR13, URZ, 0x1f, UR9 ;  /* 0x0000001f3f0d7899 */ /* 0x000fe20008011409 */
[----:B------:R-:W-:Y:S01]  /*c7c0*/  LEA.HI.X.SX32 R3, R0, UR7, 0x1, P0 ;  /* 0x0000000700037c11 */ /* 0x000fe200080f0eff */
[----:B------:R-:W-:Y:S01]  /*c7d0*/  UISETP.NE.OR UP3, UPT, UR8, URZ, !UP3 ;  /* 0x0000003f0800728c */ /* 0x000fe2000df65670 */
[C---:B------:R-:W-:Y:S01]  /*c7e0*/  ISETP.GE.AND P0, PT, R8.reuse, UR10, PT ;  /* 0x0000000a08007c0c */ /* 0x040fe2000bf06270 */
[----:B------:R-:W-:Y:S01]  /*c7f0*/  @UP2 UIMAD UR22, UR5, UR4, URZ ;  /* 0x00000004051622a4 */ /* 0x000fe2000f8e023f */
[----:B------:R-:W-:Y:S01]  /*c800*/  BSSY B0, `(.L_x_28) ;  /* 0x000002f000007945 */ /* 0x000fe20003800000 */
[----:B------:R-:W-:Y:S01]  /*c810*/  UISETP.NE.OR UP1, UPT, UR14, -0x1, UP3 ;  /* 0xffffffff0e00788c */ /* 0x000fe20009f25670 */
[----:B------:R-:W-:Y:S01]  /*c820*/  ISETP.GE.OR P5, PT, R8, UR10, P6 ;  /* 0x0000000a08007c0c */ /* 0x000fe2000b7a6670 */
[----:B------:R-:W-:Y:S01]  /*c830*/  ULDC.64 UR4, c[0x0][0x2a0] ;  /* 0x0000a80000047ab9 */ /* 0x000fe20000000a00 */
[----:B------:R-:W-:Y:S01]  /*c840*/  @!UP2 ULDC UR8, c[0x0][0x270] ;  /* 0x00009c000008aab9 */ /* 0x000fe20000000800 */
[----:B------:R-:W-:Y:S01]  /*c850*/  UIMAD UR13, UR13, UR4, URZ ;  /* 0x000000040d0d72a4 */ /* 0x000fe2000f8e023f */
[----:B------:R-:W-:Y:S01]  /*c860*/  IMAD.U32 R0, RZ, RZ, UR4 ;  /* 0x00000004ff007e24 */ /* 0x000fe2000f8e00ff */
[----:B------:R-:W-:Y:S01]  /*c870*/  @UP2 UMOV UR6, 0x1 ;  /* 0x0000000100062882 */ /* 0x000fe20000000000 */
[----:B------:R-:W-:Y:S01]  /*c880*/  @!UP2 ULDC UR4, c[0x0][0x2c4] ;  /* 0x0000b1000004aab9 */ /* 0x000fe20000000800 */
[----:B------:R-:W-:Y:S01]  /*c890*/  @UP0 ULDC UR4, c[0x0][0x2e4] ;  /* 0x0000b90000040ab9 */ /* 0x000fe20000000800 */
[----:B------:R-:W-:Y:S01]  /*c8a0*/  @!UP3 ULDC UR12, c[0x0][0x2c4] ;  /* 0x0000b100000cbab9 */ /* 0x000fe20000000800 */
[----:B------:R-:W-:Y:S01]  /*c8b0*/  @!UP2 UIMAD UR6, UR4, UR8, URZ ;  /* 0x000000080406a2a4 */ /* 0x000fe2000f8e023f */
[----:B------:R-:W-:Y:S01]  /*c8c0*/  IMAD.WIDE.U32 R12, R0, UR9, R2 ;  /* 0x00000009000c7c25 */ /* 0x000fe2000f8e0002 */
[----:B------:R-:W-:Y:S01]  /*c8d0*/  @!UP1 UIMAD UR14, UR18, UR12, URZ ;  /* 0x0000000c120e92a4 */ /* 0x000fe2000f8e023f */
[----:B------:R-:W-:Y:S01]  /*c8e0*/  ISETP.GE.AND P2, PT, R14, UR10, PT ;  /* 0x0000000a0e007c0c */ /* 0x000fe2000bf46270 */
[----:B------:R-:W-:Y:S01]  /*c8f0*/  UIMAD UR6, UR18, UR6, URZ ;  /* 0x00000006120672a4 */ /* 0x000fe2000f8e023f */
[----:B------:R-:W-:Y:S01]  /*c900*/  ISETP.GE.AND P1, PT, R15, UR10, PT ;  /* 0x0000000a0f007c0c */ /* 0x000fe2000bf26270 */
[----:B------:R-:W-:Y:S01]  /*c910*/  @UP2 ULDC UR7, c[0x0][0x2c0] ;  /* 0x0000b00000072ab9 */ /* 0x000fe20000000800 */
[----:B------:R-:W-:Y:S01]  /*c920*/  @!UP2 UMOV UR7, 0x1 ;  /* 0x000000010007a882 */ /* 0x000fe20000000000 */
[----:B------:R-:W-:Y:S01]  /*c930*/  USEL UR6, UR6, URZ, UP3 ;  /* 0x0000003f06067287 */ /* 0x000fe20009800000 */
[----:B------:R-:W-:Y:S01]  /*c940*/  ISETP.GE.AND P4, PT, R16, UR10, PT ;  /* 0x0000000a10007c0c */ /* 0x000fe2000bf86270 */
[----:B------:R-:W-:Y:S01]  /*c950*/  @!UP2 UMOV UR22, UR4 ;  /* 0x000000040016ac82 */ /* 0x000fe20008000000 */
[----:B------:R-:W-:Y:S01]  /*c960*/  UIMAD UR11, UR11, UR7, URZ ;  /* 0x000000070b0b72a4 */ /* 0x000fe2000f8e023f */
[----:B------:R-:W-:Y:S01]  /*c970*/  ISETP.GE.AND P3, PT, R18, UR10, PT ;  /* 0x0000000a12007c0c */ /* 0x000fe2000bf66270 */
[----:B------:R-:W-:Y:S01]  /*c980*/  UIMAD UR22, UR9, UR22, UR6 ;  /* 0x00000016091672a4 */ /* 0x000fe2000f8e0206 */
[----:B------:R-:W-:Y:S01]  /*c990*/  IMAD.WIDE R6, R6, 0x80, R8 ;  /* 0x0000008006067825 */ /* 0x000fe200078e0208 */
[----:B------:R-:W-:Y:S01]  /*c9a0*/  UIMAD UR5, UR9, UR5, UR13 ;  /* 0x00000005090572a4 */ /* 0x000fe2000f8e020d */
[----:B------:R-:W-:Y:S01]  /*c9b0*/  @!UP3 UMOV UR24, UR14 ;  /* 0x0000000e0018bc82 */ /* 0x000fe20008000000 */
[----:B------:R-:W-:Y:S01]  /*c9c0*/  @!UP3 USHF.R.S32.HI UR25, URZ, 0x1f, UR14 ;  /* 0x0000001f3f19b899 */ /* 0x000fe2000801140e */
[----:B------:R-:W-:Y:S01]  /*c9d0*/  VIADD R20, R8, 0x50 ;  /* 0x0000005008147836 */ /* 0x000fe20000000000 */
[----:B------:R-:W-:-:S02]  /*c9e0*/  USHF.R.S32.HI UR4, URZ, 0x1f, UR11 ;  /* 0x0000001f3f047899 */ /* 0x000fc4000801140b */
[----:B------:R-:W-:Y:S01]  /*c9f0*/  VIADD R11, R13, UR5 ;  /* 0x000000050d0b7c36 */ /* 0x000fe20008000000 */
[----:B------:R-:W-:Y:S02]  /*ca00*/  USHF.R.S32.HI UR8, URZ, 0x1f, UR22 ;  /* 0x0000001f3f087899 */ /* 0x000fe40008011416 */
[----:B------:R-:W-:-:S04]  /*ca10*/  UIADD3 UR6, UP1, UP0, UR11, UR24, UR22 ;  /* 0x000000180b067290 */ /* 0x000fc8000f83e016 */
[----:B------:R-:W-:Y:S01]  /*ca20*/  UIADD3.X UR24, UR4, UR25, UR8, UP1, UP0 ;  /* 0x0000001904187290 */ /* 0x000fe20008fe0408 */
[----:B------:R-:W-:Y:S11]  /*ca30*/  @P0 BRA `(.L_x_29) ;  /* 0x00000000002c0947 */ /* 0x000ff60003800000 */
        /* <DEDUP_REMOVED lines=9> */
[----:B------:R1:W-:Y:S04]  /*cad0*/  STG.E.128 desc[UR16][R4.64], RZ ;  /* 0x000000ff04007986 */ /* 0x0003e8000c101d10 */
[----:B------:R1:W-:Y:S02]  /*cae0*/  STG.E.128 desc[UR16][R4.64+0x80], RZ ;  /* 0x000080ff04007986 */ /* 0x0003e4000c101d10 */
.L_x_29:
[----:B------:R-:W-:Y:S05]  /*caf0*/  BSYNC B0 ;  /* 0x0000000000007941 */ /* 0x000fea0003800000 */
.L_x_28:
[----:B------:R-:W-:Y:S01]  /*cb00*/  BSSY B0, `(.L_x_30) ;  /* 0x0000012000007945 */ /* 0x000fe20003800000 */
[----:B------:R-:W-:Y:S02]  /*cb10*/  ISETP.GE.AND P0, PT, R20, UR10, PT ;  /* 0x0000000a14007c0c */ /* 0x000fe4000bf06270 */
[----:B------:R-:W-:Y:S01]  /*cb20*/  IADD3 R19, R8, 0x60, RZ ;  /* 0x0000006008137810 */ /* 0x000fe20007ffe0ff */
[----:B------:R-:W-:Y:S05]  /*cb30*/  @P2 BRA `(.L_x_31) ;  /* 0x0000000000382947 */ /* 0x000fea0003800000 */
[----:B------:R-:W-:Y:S01]  /*cb40*/  IADD3 R0, P2, R6, 0x10, RZ ;  /* 0x0000001006007810 */ /* 0x000fe20007f5e0ff */
[----:B------:R-:W-:Y:S01]  /*cb50*/  ULDC.64 UR4, c[0x0][0x298] ;  /* 0x0000a60000047ab9 */ /* 0x000fe20000000a00 */
[----:B------:R-:W-:-:S03]  /*cb60*/  MOV R3, R11 ;  /* 0x0000000b00037202 */ /* 0x000fc60000000f00 */
[----:B------:R-:W-:-:S04]  /*cb70*/  IMAD.X R2, RZ, RZ, R7, P2 ;  /* 0x000000ffff027224 */ /* 0x000fc800010e0607 */
[----:B-1----:R-:W-:Y:S02]  /*cb80*/  IMAD R4, R2, UR4, RZ ;  /* 0x0000000402047c24 */ /* 0x002fe4000f8e02ff */
[----:B------:R-:W-:-:S04]  /*cb90*/  IMAD.MOV.U32 R2, RZ, RZ, R12 ;  /* 0x000000ffff027224 */ /* 0x000fc800078e000c */
        /* <DEDUP_REMOVED lines=8> */
.L_x_31:
[----:B------:R-:W-:Y:S05]  /*cc20*/  BSYNC B0 ;  /* 0x0000000000007941 */ /* 0x000fea0003800000 */
.L_x_30:
        /* <DEDUP_REMOVED lines=8> */
[----:B-12---:R-:W-:Y:S02]  /*ccb0*/  IMAD R4, R2, UR4, RZ ;  /* 0x0000000402047c24 */ /* 0x006fe4000f8e02ff */
        /* <DEDUP_REMOVED lines=9> */
.L_x_33:
[----:B------:R-:W-:Y:S05]  /*cd50*/  BSYNC B0 ;  /* 0x0000000000007941 */ /* 0x000fea0003800000 */
.L_x_32:
[----:B------:R-:W-:Y:S01]  /*cd60*/  BSSY B0, `(.L_x_34) ;  /* 0x0000011000007945 */ /* 0x000fe20003800000 */
[----:B------:R-:W-:-:S03]  /*cd70*/  ISETP.GE.AND P1, PT, R17, UR10, PT ;  /* 0x0000000a11007c0c */ /* 0x000fc6000bf26270 */
[----:B------:R-:W-:Y:S10]  /*cd80*/  @P4 BRA `(.L_x_35) ;  /* 0x0000000000384947 */ /* 0x000ff40003800000 */
[----:B------:R-:W-:Y:S01]  /*cd90*/  IADD3 R0, P4, R6, 0x30, RZ ;  /* 0x0000003006007810 */ /* 0x000fe20007f9e0ff */
[----:B------:R-:W-:Y:S01]  /*cda0*/  ULDC.64 UR4, c[0x0][0x298] ;  /* 0x0000a60000047ab9 */ /* 0x000fe20000000a00 */
[----:B------:R-:W-:-:S03]  /*cdb0*/  MOV R3, R11 ;  /* 0x0000000b00037202 */ /* 0x000fc60000000f00 */
[----:B------:R-:W-:-:S04]  /*cdc0*/  IMAD.X R2, RZ, RZ, R7, P4 ;  /* 0x000000ffff027224 */ /* 0x000fc800020e0607 */
[----:B-123--:R-:W-:Y:S02]  /*cdd0*/  IMAD R4, R2, UR4, RZ ;  /* 0x0000000402047c24 */ /* 0x00efe4000f8e02ff */
        /* <DEDUP_REMOVED lines=9> */
.L_x_35:
[----:B------:R-:W-:Y:S05]  /*ce70*/  BSYNC B0 ;  /* 0x0000000000007941 */ /* 0x000fea0003800000 */
.L_x_34:
[----:B------:R-:W-:Y:S01]  /*ce80*/  BSSY B0, `(.L_x_36) ;  /* 0x0000011000007945 */ /* 0x000fe20003800000 */
[----:B------:R-:W-:-:S03]  /*ce90*/  ISETP.GE.OR P4, PT, R14, UR10, P6 ;  /* 0x0000000a0e007c0c */ /* 0x000fc6000b786670 */
[----:B------:R-:W-:Y:S10]  /*cea0*/  @P3 BRA `(.L_x_37) ;  /* 0x0000000000383947 */ /* 0x000ff40003800000 */
[----:B------:R-:W-:Y:S01]  /*ceb0*/  IADD3 R0, P3, R6, 0x40, RZ ;  /* 0x0000004006007810 */ /* 0x000fe20007f7e0ff */
[----:B------:R-:W-:Y:S01]  /*cec0*/  ULDC.64 UR4, c[0x0][0x298] ;  /* 0x0000a60000047ab9 */ /* 0x000fe20000000a00 */
[----:B------:R-:W-:-:S03]  /*ced0*/  MOV R3, R11 ;  /* 0x0000000b00037202 */ /* 0x000fc60000000f00 */
[----:B------:R-:W-:-:S04]  /*cee0*/  IMAD.X R2, RZ, RZ, R7, P3 ;  /* 0x000000ffff027224 */ /* 0x000fc800018e0607 */
[----:B-1234-:R-:W-:Y:S02]  /*cef0*/  IMAD R4, R2, UR4, RZ ;  /* 0x0000000402047c24 */ /* 0x01efe4000f8e02ff */
        /* <DEDUP_REMOVED lines=9> */
.L_x_37:
[----:B------:R-:W-:Y:S05]  /*cf90*/  BSYNC B0 ;  /* 0x0000000000007941 */ /* 0x000fea0003800000 */
.L_x_36:
        /* <DEDUP_REMOVED lines=17> */
.L_x_39:
[----:B------:R-:W-:Y:S05]  /*d0b0*/  BSYNC B0 ;  /* 0x0000000000007941 */ /* 0x000fea0003800000 */
.L_x_38:
[----:B------:R-:W-:Y:S04]  /*d0c0*/  BSSY B0, `(.L_x_40) ;  /* 0x0000010000007945 */ /* 0x000fe80003800000 */
[----:B------:R-:W-:Y:S05]  /*d0d0*/  @P2 BRA `(.L_x_41) ;  /* 0x0000000000382947 */ /* 0x000fea0003800000 */
        /* <DEDUP_REMOVED lines=14> */
.L_x_41:
[----:B------:R-:W-:Y:S05]  /*d1c0*/  BSYNC B0 ;  /* 0x0000000000007941 */ /* 0x000fea0003800000 */
.L_x_40:
[----:B------:R-:W-:Y:S04]  /*d1d0*/  BSSY B0, `(.L_x_42) ;  /* 0x0000010000007945 */ /* 0x000fe80003800000 */
[----:B------:R-:W-:Y:S05]  /*d1e0*/  @P1 BRA `(.L_x_43) ;  /* 0x0000000000381947 */ /* 0x000fea0003800000 */
[----:B------:R-:W-:Y:S01]  /*d1f0*/  IADD3 R0, P0, R6, 0x70, RZ ;  /* 0x0000007006007810 */ /* 0x000fe20007f1e0ff */
[----:B------:R-:W-:Y:S01]  /*d200*/  ULDC.64 UR4, c[0x0][0x298] ;  /* 0x0000a60000047ab9 */ /* 0x000fe20000000a00 */
[----:B------:R-:W-:Y:S01]  /*d210*/  MOV R3, R11 ;  /* 0x0000000b00037202 */ /* 0x000fe20000000f00 */
[----:B------:R-:W-:Y:S02]  /*d220*/  IMAD.MOV.U32 R2, RZ, RZ, R12 ;  /* 0x000000ffff027224 */ /* 0x000fe400078e000c */
[----:B------:R-:W-:Y:S02]  /*d230*/  IMAD.X R6, RZ, RZ, R7, P0 ;  /* 0x000000ffff067224 */ /* 0x000fe400000e0607 */
[----:B-1234-:R-:W-:-:S04]  /*d240*/  IMAD.WIDE.U32 R4, R0, UR4, R2 ;  /* 0x0000000400047c25 */ /* 0x01efc8000f8e0002 */
[----:B------:R-:W-:-:S04]  /*d250*/  IMAD R6, R6, UR4, RZ ;  /* 0x0000000406067c24 */ /* 0x000fc8000f8e02ff */
[----:B------:R-:W-:Y:S01]  /*d260*/  IMAD R0, R0, UR5, R6 ;  /* 0x0000000500007c24 */ /* 0x000fe2000f8e0206 */
[----:B------:R-:W-:Y:S02]  /*d270*/  ULDC.64 UR4, c[0x0][0x280] ;  /* 0x0000a00000047ab9 */ /* 0x000fe40000000a00 */
[----:B------:R-:W-:Y:S02]  /*d280*/  LEA R2, P0, R4, UR4, 0x1 ;  /* 0x0000000404027c11 */ /* 0x000fe4000f8008ff */
[----:B------:R-:W-:-:S04]  /*d290*/  IADD3 R0, R0, R5, RZ ;  /* 0x0000000500007210 */ /* 0x000fc80007ffe0ff */
[----:B------:R-:W-:-:S05]  /*d2a0*/  LEA.HI.X R3, R4, UR5, R0, 0x1, P0 ;  /* 0x0000000504037c11 */ /* 0x000fca00080f0c00 */
[----:B------:R1:W-:Y:S04]  /*d2b0*/  STG.E.128 desc[UR16][R2.64], RZ ;  /* 0x000000ff02007986 */ /* 0x0003e8000c101d10 */
[----:B------:R1:W-:Y:S02]  /*d2c0*/  STG.E.128 desc[UR16][R2.64+0x80], RZ ;  /* 0x000080ff02007986 */ /* 0x0003e4000c101d10 */
.L_x_43:
[----:B------:R-:W-:Y:S05]  /*d2d0*/  BSYNC B0 ;  /* 0x0000000000007941 */ /* 0x000fea0003800000 */
.L_x_42:
[----:B------:R-:W-:Y:S04]  /*d2e0*/  BSSY B0, `(.L_x_44) ;  /* 0x000000a000007945 */ /* 0x000fe80003800000 */
[----:B------:R-:W-:Y:S05]  /*d2f0*/  @P5 BRA `(.L_x_45) ;  /* 0x0000000000205947 */ /* 0x000fea0003800000 */
[----:B------:R-:W-:Y:S01]  /*d300*/  IMAD R0, R8, UR7, RZ ;  /* 0x0000000708007c24 */ /* 0x000fe2000f8e02ff */
[----:B------:R-:W-:-:S04]  /*d310*/  ULDC.64 UR4, c[0x0][0x2b0] ;  /* 0x0000ac0000047ab9 */ /* 0x000fc80000000a00 */
[----:B-1----:R-:W-:-:S04]  /*d320*/  IADD3 R3, P0, R0, UR6, RZ ;  /* 0x0000000600037c10 */ /* 0x002fc8000ff1e0ff */
[----:B------:R-:W-:Y:S02]  /*d330*/  LEA.HI.X.SX32 R0, R0, UR24, 0x1, P0 ;  /* 0x0000001800007c11 */ /* 0x000fe400080f0eff */
[----:B------:R-:W-:-:S04]  /*d340*/  LEA R2, P0, R3, UR4, 0x2 ;  /* 0x0000000403027c11 */ /* 0x000fc8000f8010ff */
[----:B------:R-:W-:Y:S01]  /*d350*/  LEA.HI.X R3, R3, UR5, R0, 0x2, P0 ;  /* 0x0000000503037c11 */ /* 0x000fe200080f1400 */
[----:B------:R-:W-:-:S05]  /*d360*/  IMAD.MOV.U32 R0, RZ, RZ, 0x7f800000 ;  /* 0x7f800000ff007424 */ /* 0x000fca00078e00ff */
[----:B------:R1:W-:Y:S03]  /*d370*/  STG.E desc[UR16][R2.64], R0 ;  /* 0x0000000002007986 */ /* 0x0003e6000c101910 */
.L_x_45:
[----:B------:R-:W-:Y:S05]  /*d380*/  BSYNC B0 ;  /* 0x0000000000007941 */ /* 0x000fea0003800000 */
.L_x_44:
[----:B------:R-:W-:Y:S01]  /*d390*/  BSSY B0, `(.L_x_46) ;  /* 0x000000f000007945 */ /* 0x000fe20003800000 */
[----:B------:R-:W-:Y:S02]  /*d3a0*/  ISETP.GE.OR P5, PT, R16, UR10, P6 ;  /* 0x0000000a10007c0c */ /* 0x000fe4000b7a6670 */
[----:B------:R-:W-:Y:S02]  /*d3b0*/  ISETP.GE.OR P2, PT, R18, UR10, P6 ;  /* 0x0000000a12007c0c */ /* 0x000fe4000b746670 */
[----:B------:R-:W-:Y:S02]  /*d3c0*/  ISETP.GE.OR P1, PT, R20, UR10, P6 ;  /* 0x0000000a14007c0c */ /* 0x000fe4000b726670 */
[----:B------:R-:W-:Y:S02]  /*d3d0*/  ISETP.GE.OR P0, PT, R19, UR10, P6 ;  /* 0x0000000a13007c0c */ /* 0x000fe4000b706670 */
[----:B------:R-:W-:Y:S01]  /*d3e0*/  ISETP.GE.OR P6, PT, R17, UR10, P6 ;  /* 0x0000000a11007c0c */ /* 0x000fe2000b7c6670 */
[----:B------:R-:W-:-:S12]  /*d3f0*/  @P4 BRA `(.L_x_47) ;  /* 0x0000000000204947 */ /* 0x000fd80003800000 */
[----:B-1----:R-:W-:Y:S01]  /*d400*/  IMAD R0, R14, UR7, RZ ;  /* 0x000000070e007c24 */ /* 0x002fe2000f8e02ff */
[----:B------:R-:W-:-:S04]  /*d410*/  ULDC.64 UR4, c[0x0][0x2b0] ;  /* 0x0000ac0000047ab9 */ /* 0x000fc80000000a00 */
[----:B------:R-:W-:-:S04]  /*d420*/  IADD3 R3, P4, R0, UR6, RZ ;  /* 0x0000000600037c10 */ /* 0x000fc8000ff9e0ff */
[----:B------:R-:W-:Y:S02]  /*d430*/  LEA.HI.X.SX32 R0, R0, UR24, 0x1, P4 ;  /* 0x0000001800007c11 */ /* 0x000fe4000a0f0eff */
[----:B------:R-:W-:-:S04]  /*d440*/  LEA R2, P4, R3, UR4, 0x2 ;  /* 0x0000000403027c11 */ /* 0x000fc8000f8810ff */
[----:B------:R-:W-:Y:S01]  /*d450*/  LEA.HI.X R3, R3, UR5, R0, 0x2, P4 ;  /* 0x0000000503037c11 */ /* 0x000fe2000a0f1400 */
[----:B------:R-:W-:-:S05]  /*d460*/  IMAD.MOV.U32 R0, RZ, RZ, 0x7f800000 ;  /* 0x7f800000ff007424 */ /* 0x000fca00078e00ff */
[----:B------:R1:W-:Y:S03]  /*d470*/  STG.E desc[UR16][R2.64], R0 ;  /* 0x0000000002007986 */ /* 0x0003e6000c101910 */
.L_x_47:
[----:B------:R-:W-:Y:S05]  /*d480*/  BSYNC B0 ;  /* 0x0000000000007941 */ /* 0x000fea0003800000 */
.L_x_46:
[----:B------:R-:W-:Y:S04]  /*d490*/  BSSY B0, `(.L_x_48) ;  /* 0x000000a000007945 */ /* 0x000fe80003800000 */
[----:B------:R-:W-:Y:S05]  /*d4a0*/  @P3 BRA `(.L_x_49) ;  /* 0x0000000000203947 */ /* 0x000fea0003800000 */
        /* <DEDUP_REMOVED lines=8> */
.L_x_49:
[----:B------:R-:W-:Y:S05]  /*d530*/  BSYNC B0 ;  /* 0x0000000000007941 */ /* 0x000fea0003800000 */
.L_x_48:
        /* <DEDUP_REMOVED lines=10> */
.L_x_51:
[----:B------:R-:W-:Y:S05]  /*d5e0*/  BSYNC B0 ;  /* 0x0000000000007941 */ /* 0x000fea0003800000 */
.L_x_50:
        /* <DEDUP_REMOVED lines=10> */
.L_x_53:
[----:B------:R-:W-:Y:S05]  /*d690*/  BSYNC B0 ;  /* 0x0000000000007941 */ /* 0x000fea0003800000 */
.L_x_52:
        /* <DEDUP_REMOVED lines=10> */
.L_x_55:
[----:B------:R-:W-:Y:S05]  /*d740*/  BSYNC B0 ;  /* 0x0000000000007941 */ /* 0x000fea0003800000 */
.L_x_54:
        /* <DEDUP_REMOVED lines=10> */
.L_x_57:
[----:B------:R-:W-:Y:S05]  /*d7f0*/  BSYNC B0 ;  /* 0x0000000000007941 */ /* 0x000fea0003800000 */
.L_x_56:
[----:B------:R-:W-:Y:S05]  /*d800*/  @P6 EXIT ;  /* 0x000000000000694d */ /* 0x000fea0003800000 */
[----:B-1----:R-:W-:Y:S01]  /*d810*/  IMAD R0, R17, UR7, RZ ;  /* 0x0000000711007c24 */ /* 0x002fe2000f8e02ff */
[----:B------:R-:W-:-:S04]  /*d820*/  ULDC.64 UR4, c[0x0][0x2b0] ;  /* 0x0000ac0000047ab9 */ /* 0x000fc80000000a00 */
[----:B------:R-:W-:-:S04]  /*d830*/  IADD3 R3, P0, R0, UR6, RZ ;  /* 0x0000000600037c10 */ /* 0x000fc8000ff1e0ff */
[----:B------:R-:W-:Y:S02]  /*d840*/  LEA.HI.X.SX32 R0, R0, UR24, 0x1, P0 ;  /* 0x0000001800007c11 */ /* 0x000fe400080f0eff */
[----:B------:R-:W-:-:S04]  /*d850*/  LEA R2, P0, R3, UR4, 0x2 ;  /* 0x0000000403027c11 */ /* 0x000fc8000f8010ff */
[----:B------:R-:W-:Y:S01]  /*d860*/  LEA.HI.X R3, R3, UR5, R0, 0x2, P0 ;  /* 0x0000000503037c11 */ /* 0x000fe200080f1400 */
[----:B------:R-:W-:-:S05]  /*d870*/  IMAD.MOV.U32 R0, RZ, RZ, 0x7f800000 ;  /* 0x7f800000ff007424 */ /* 0x000fca00078e00ff */
[----:B------:R-:W-:Y:S01]  /*d880*/  STG.E desc[UR16][R2.64], R0 ;  /* 0x0000000002007986 */ /* 0x000fe2000c101910 */
[----:B------:R-:W-:Y:S05]  /*d890*/  EXIT ;  /* 0x000000000000794d */ /* 0x000fea0003800000 */
.L_x_58:
[----:B------:R-:W-:-:S00]  /*d8a0*/  BRA `(.L_x_58) ;  /* 0xfffffffc00fc7947 */ /* 0x000fc0000383ffff */
[----:B------:R-:W-:-:S00]  /*d8b0*/  NOP ;  /* 0x0000000000007918 */ /* 0x000fc00000000000 */
        /* <DEDUP_REMOVED lines=12> */
.L_x_2915:


//--------------------- .text._ZN5flash16flash_fwd_kernelI23Flash_fwd_kernel_traitsILi128ELi128ELi64ELi4ELb0ELb0EN7cutlass6half_tE19Flash_kernel_traitsILi128ELi128ELi64ELi4ES3_EELb0ELb0ELb0ELb0ELb0ELb1ELb1ELb0EEEvNS_16Flash_fwd_paramsE --------------------------
	.section	.text._ZN5flash16flash_fwd_kernelI23Flash_fwd_kernel_traitsILi128ELi128ELi64ELi4ELb0ELb0EN7cutlass6half_tE19Flash_kernel_traitsILi128ELi128ELi64ELi4ES3_EELb0ELb0ELb0ELb0ELb0ELb1ELb1ELb0EEEvNS_16Flash_fwd_paramsE,"ax",@progbits
	.align	128
        .global         _ZN5flash16flash_fwd_kernelI23Flash_fwd_kernel_traitsILi128ELi128ELi64ELi4ELb0ELb0EN7cutlass6half_tE19Flash_kernel_traitsILi128ELi128ELi64ELi4ES3_EELb0ELb0ELb0ELb0ELb0ELb1ELb1ELb0EEEvNS_16Flash_fwd_paramsE
        .type           _ZN5flash16flash_fwd_kernelI23Flash_fwd_kernel_traitsILi128ELi128ELi64ELi4ELb0ELb0EN7cutlass6half_tE19Flash_kernel_traitsILi128ELi128ELi64ELi4ES3_EELb0ELb0ELb0ELb0ELb0ELb1ELb1ELb0EEEvNS_16Flash_fwd_paramsE,@function
        .size           _ZN5flash16flash_fwd_kernelI23Flash_fwd_kernel_traitsILi128ELi128ELi64ELi4ELb0ELb0EN7cutlass6half_tE19Flash_kernel_traitsILi128ELi128ELi64ELi4ES3_EELb0ELb0ELb0ELb0ELb0ELb1ELb1ELb0EEEvNS_16Flash_fwd_paramsE,(.L_x_2916 - _ZN5flash16flash_fwd_kernelI23Flash_fwd_kernel_traitsILi128ELi128ELi64ELi4ELb0ELb0EN7cutlass6half_tE19Flash_kernel_traitsILi128ELi128ELi64ELi4ES3_EELb0ELb0ELb0ELb0ELb0ELb1ELb1ELb0EEEvNS_16Flash_fwd_paramsE)
        .other          _ZN5flash16flash_fwd_kernelI23Flash_fwd_kernel_traitsILi128ELi128ELi64ELi4ELb0ELb0EN7cutlass6half_tE19Flash_kernel_traitsILi128ELi128ELi64ELi4ES3_EELb0ELb0ELb0ELb0ELb0ELb1ELb1ELb0EEEvNS_16Flash_fwd_paramsE,@"STO_CUDA_ENTRY STV_DEFAULT"
_ZN5flash16flash_fwd_kernelI23Flash_fwd_kernel_traitsILi128ELi128ELi64ELi4ELb0ELb0EN7cutlass6half_tE19Flash_kernel_traitsILi128ELi128ELi64ELi4ES3_EELb0ELb0ELb0ELb0ELb0ELb1ELb1ELb0EEEvNS_16Flash_fwd_paramsE:
.text._ZN5flash16flash_fwd_kernelI23Flash_fwd_kernel_traitsILi128ELi128ELi64ELi4ELb0ELb0EN7cutlass6half_tE19Flash_kernel_traitsILi128ELi128ELi64ELi4ES3_EELb0ELb0ELb0ELb0ELb0ELb1ELb1ELb0EEEvNS_16Flash_fwd_paramsE:
        /* <DEDUP_REMOVED lines=56> */
.L_x_59:
[----:B------:R-:W-:-:S05]  /*0380*/  ULDC UR6, c[0x0][0x2c8] ;  /* 0x0000b20000067ab9 */ /* 0x000fca0000000800 */
.L_x_60:
        /* <DEDUP_REMOVED lines=28> */
[----:B------:R-:W-:Y:S01]  /*0550*/  SHF.R.S32.HI R40, RZ, 0x1f, R165 ;  /* 0x0000001fff287819 */ /* 0x000fe200000114a5 */
[----:B------:R-:W-:Y:S01]  /*0560*/  UIADD3 UR5, -UR9, UR8, URZ ;  /* 0x0000000809057290 */ /* 0x000fe2000fffe13f */
[----:B------:R-:W-:Y:S01]  /*0570*/  IMAD.U32 R4, RZ, RZ, UR15 ;  /* 0x0000000fff047e24 */ /* 0x000fe2000f8e00ff */
[----:B------:R-:W-:Y:S01]  /*0580*/  UISETP.NE.AND UP0, UPT, UR14, -0x1, UPT ;  /* 0xffffffff0e00788c */ /* 0x000fe2000bf05270 */
[----:B------:R-:W-:Y:S01]  /*0590*/  LEA.HI R0, R40, R165, RZ, 0x3 ;  /* 0x000000a528007211 */ /* 0x000fe200078f18ff */
[----:B------:R-:W2:Y:S01]  /*05a0*/  S2R R26, SR_CTAID.Z ;  /* 0x00000000001a7919 */ /* 0x000ea20000002700 */
[----:B------:R-:W-:Y:S02]  /*05b0*/  ULEA.HI.SX32 UR18, UR12, 0xffffffff, 0x1a ;  /* 0xffffffff0c127891 */ /* 0x000fe4000f8fd23f */
[----:B------:R-:W-:Y:S02]  /*05c0*/  SHF.R.S32.HI R2, RZ, 0x3, R0 ;  /* 0x00000003ff027819 */ /* 0x000fe40000011400 */
[----:B------:R-:W-:Y:S01]  /*05d0*/  LOP3.LUT R0, R0, 0xfffffff8, RZ, 0xc0, !PT ;  /* 0xfffffff800007812 */ /* 0x000fe200078ec0ff */
[----:B------:R-:W-:Y:S01]  /*05e0*/  UIMAD UR20, UR18, -0x40, UR13 ;  /* 0xffffffc0121478a4 */ /* 0x000fe2000f8e020d */
[C---:B------:R-:W-:Y:S01]  /*05f0*/  ISETP.GE.AND P6, PT, R2.reuse, UR5, PT ;  /* 0x0000000502007c0c */ /* 0x040fe2000bfc6270 */
[----:B------:R-:W-:Y:S01]  /*0600*/  VIADD R37, R2, 0x10 ;  /* 0x0000001002257836 */ /* 0x000fe20000000000 */
[----:B------:R-:W-:Y:S01]  /*0610*/  @!UP0 USHF.R.S32.HI UR4, URZ, 0x1f, UR19 ;  /* 0x0000001f3f048899 */ /* 0x000fe20008011413 */
[----:B------:R-:W-:Y:S01]  /*0620*/  IMAD.IADD R38, R165, 0x1, -R0 ;  /* 0x00000001a5267824 */ /* 0x000fe200078e0a00 */
[----:B------:R-:W-:Y:S01]  /*0630*/  @!UP0 ULDC.64 UR6, c[0x0][0x228] ;  /* 0x00008a0000068ab9 */ /* 0x000fe20000000a00 */
[----:B------:R-:W-:Y:S01]  /*0640*/  @UP0 ULDC.64 UR8, c[0x0][0x240] ;  /* 0x0000900000080ab9 */ /* 0x000fe20000000a00 */
[----:B------:R-:W-:Y:S01]  /*0650*/  @!UP0 UIMAD UR4, UR4, UR6, URZ ;  /* 0x00000006040482a4 */ /* 0x000fe2000f8e023f */
[----:B------:R-:W-:Y:S01]  /*0660*/  IMAD.SHL.U32 R28, R38, 0x8, RZ ;  /* 0x00000008261c7824 */ /* 0x000fe200078e00ff */
[----:B------:R-:W-:Y:S01]  /*0670*/  @UP0 UIMAD.WIDE.U32 UR24, UR14, UR8, URZ ;  /* 0x000000080e1802a5 */ /* 0x000fe2000f8e003f */
[----:B------:R-:W-:Y:S01]  /*0680*/  VIADD R11, R2, 0x50 ;  /* 0x00000050020b7836 */ /* 0x000fe20000000000 */
[----:B------:R-:W-:Y:S01]  /*0690*/  @!UP0 UIMAD.WIDE.U32 UR26, UR19, UR6, URZ ;  /* 0x00000006131a82a5 */ /* 0x000fe2000f8e003f */
[----:B-1----:R-:W-:Y:S01]  /*06a0*/  IABS R3, R41 ;  /* 0x0000002900037213 */ /* 0x002fe20000000000 */
[----:B------:R-:W-:Y:S01]  /*06b0*/  @!UP0 UIMAD UR4, UR19, UR7, UR4 ;  /* 0x00000007130482a4 */ /* 0x000fe2000f8e0204 */
[----:B------:R-:W1:Y:S01]  /*06c0*/  @!P6 LDC.64 R8, c[0x0][0x240] ;  /* 0x00009000ff08eb82 */ /* 0x000e620000000a00 */
[----:B------:R-:W-:Y:S01]  /*06d0*/  @UP0 UIMAD UR9, UR14, UR9, UR25 ;  /* 0x000000090e0902a4 */ /* 0x000fe2000f8e0219 */
[----:B------:R-:W-:Y:S01]  /*06e0*/  SHF.R.S32.HI R29, RZ, 0x1f, R28 ;  /* 0x0000001fff1d7819 */ /* 0x000fe2000001141c */
[----:B------:R-:W-:Y:S01]  /*06f0*/  IMAD.MOV.U32 R39, RZ, RZ, R3 ;  /* 0x000000ffff277224 */ /* 0x000fe200078e0003 */
[----:B------:R-:W-:Y:S01]  /*0700*/  @!UP0 UIADD3 UR9, UR27, UR4, URZ ;  /* 0x000000041b098290 */ /* 0x000fe2000fffe03f */
[--C-:B------:R-:W-:Y:S01]  /*0710*/  SHF.R.S32.HI R3, RZ, 0x1f, R2.reuse ;  /* 0x0000001fff037819 */ /* 0x100fe20000011402 */
[----:B------:R-:W-:Y:S01]  /*0720*/  @!UP0 UMOV UR24, UR26 ;  /* 0x0000001a00188c82 */ /* 0x000fe20008000000 */
[----:B------:R-:W3:Y:S01]  /*0730*/  I2F.RP R13, R39 ;  /* 0x00000027000d7306 */ /* 0x000ee20000209400 */
[----:B------:R-:W-:Y:S01]  /*0740*/  USHF.R.S32.HI UR8, URZ, 0x1f, UR10 ;  /* 0x0000001f3f087899 */ /* 0x000fe2000801140a */
[----:B------:R-:W-:Y:S01]  /*0750*/  IADD3 R6, P0, R28, UR24, RZ ;  /* 0x000000181c067c10 */ /* 0x000fe2000ff1e0ff */
[----:B------:R-:W4:Y:S01]  /*0760*/  @!P6 LDC.64 R14, c[0x0][0x210] ;  /* 0x00008400ff0eeb82 */ /* 0x000f220000000a00 */
[----:B------:R-:W-:Y:S01]  /*0770*/  ULDC.64 UR6, c[0x0][0x258] ;  /* 0x0000960000067ab9 */ /* 0x000fe20000000a00 */
[----:B------:R-:W-:Y:S01]  /*0780*/  IMAD.WIDE R24, R4, 0x80, R2 ;  /* 0x0000008004187825 */ /* 0x000fe200078e0202 */
[----:B------:R-:W-:Y:S01]  /*0790*/  UIMAD UR8, UR8, UR6, URZ ;  /* 0x00000006080872a4 */ /* 0x000fe2000f8e023f */
[----:B------:R-:W-:Y:S01]  /*07a0*/  IADD3.X R7, R29, UR9, RZ, P0, !PT ;  /* 0x000000091d077c10 */ /* 0x000fe200087fe4ff */
[----:B------:R-:W-:Y:S01]  /*07b0*/  UISETP.NE.AND UP0, UPT, UR22, -0x1, UPT ;  /* 0xffffffff1600788c */ /* 0x000fe2000bf05270 */
[----:B------:R-:W-:Y:S01]  /*07c0*/  IMAD.U32 R0, RZ, RZ, UR6 ;  /* 0x00000006ff007e24 */ /* 0x000fe2000f8e00ff */
[----:B------:R-:W-:Y:S01]  /*07d0*/  UIMAD UR7, UR10, UR7, UR8 ;  /* 0x000000070a0772a4 */ /* 0x000fe2000f8e0208 */
[----:B------:R-:W-:Y:S01]  /*07e0*/  ISETP.GE.AND P5, PT, R37, UR5, PT ;  /* 0x0000000525007c0c */ /* 0x000fe2000bfa6270 */
[----:B------:R-:W-:Y:S01]  /*07f0*/  VIADD R12, R2, 0x40 ;  /* 0x00000040020c7836 */ /* 0x000fe20000000000 */
[----:B------:R-:W-:Y:S01]  /*0800*/  ISETP.GE.AND P2, PT, R11, UR5, PT ;  /* 0x000000050b007c0c */ /* 0x000fe2000bf46270 */
[----:B------:R-:W-:Y:S01]  /*0810*/  IMAD.WIDE.U32 R6, R0, UR10, R6 ;  /* 0x0000000a00067c25 */ /* 0x000fe2000f8e0006 */
[----:B---3--:R-:W3:Y:S01]  /*0820*/  MUFU.RCP R13, R13 ;  /* 0x0000000d000d7308 */ /* 0x008ee20000001000 */
[----:B------:R-:W5:Y:S01]  /*0830*/  S2UR UR4, SR_CgaCtaId ;  /* 0x00000000000479c3 */ /* 0x000f620000008800 */
[----:B------:R-:W-:Y:S01]  /*0840*/  ISETP.GE.AND P3, PT, R12, UR5, PT ;  /* 0x000000050c007c0c */ /* 0x000fe2000bf66270 */
[-C--:B-1----:R-:W-:Y:S01]  /*0850*/  @!P6 IMAD R0, R25, R8.reuse, RZ ;  /* 0x000000081900e224 */ /* 0x082fe200078e02ff */
[----:B------:R-:W-:Y:S01]  /*0860*/  IADD3 R5, R7, UR7, RZ ;  /* 0x0000000707057c10 */ /* 0x000fe2000fffe0ff */
[----:B------:R-:W-:Y:S01]  /*0870*/  @!P6 IMAD.MOV.U32 R4, RZ, RZ, R6 ;  /* 0x000000ffff04e224 */ /* 0x000fe200078e0006 */
[----:B------:R-:W-:Y:S01]  /*0880*/  UMOV UR6, 0x400 ;  /* 0x0000040000067882 */ /* 0x000fe20000000000 */
[C---:B------:R-:W-:Y:S01]  /*0890*/  @!P6 IMAD R0, R24.reuse, R9, R0 ;  /* 0x000000091800e224 */ /* 0x040fe200078e0200 */
[----:B------:R-:W-:Y:S01]  /*08a0*/  @UP0 UIADD3 UR23, UR21, UR22, URZ ;  /* 0x0000001615170290 */ /* 0x000fe2000fffe03f */
[----:B------:R-:W-:Y:S01]  /*08b0*/  @!P6 IMAD.WIDE.U32 R8, R24, R8, R4 ;  /* 0x000000081808e225 */ /* 0x000fe200078e0004 */
[----:B------:R-:W1:Y:S01]  /*08c0*/  @!P5 LDC.64 R16, c[0x0][0x240] ;  /* 0x00009000ff10db82 */ /* 0x000e620000000a00 */
[----:B------:R-:W2:Y:S01]  /*08d0*/  @!P5 S2R R21, SR_CgaCtaId ;  /* 0x000000000015d919 */ /* 0x000ea20000008800 */
[----:B------:R-:W-:Y:S01]  /*08e0*/  @UP0 UIADD3 UR22, UR21, UR22, URZ ;  /* 0x0000001615160290 */ /* 0x000fe2000fffe03f */
[----:B------:R-:W-:Y:S01]  /*08f0*/  @!P6 IMAD.IADD R0, R9, 0x1, R0 ;  /* 0x000000010900e824 */ /* 0x000fe200078e0200 */
[----:B----4-:R-:W-:Y:S01]  /*0900*/  @!P6 LEA R10, P0, R8, R14, 0x1 ;  /* 0x0000000e080ae211 */ /* 0x010fe200078008ff */
[C---:B------:R-:W-:Y:S01]  /*0910*/  VIADD R35, R2.reuse, 0x20 ;  /* 0x0000002002237836 */ /* 0x040fe20000000000 */
[----:B------:R-:W-:Y:S01]  /*0920*/  @UP0 ULDC.64 UR8, c[0x0][0x250] ;  /* 0x0000940000080ab9 */ /* 0x000fe20000000a00 */
[----:B------:R-:W-:Y:S01]  /*0930*/  VIADD R36, R2, 0x30 ;  /* 0x0000003002247836 */ /* 0x000fe20000000000 */
[----:B------:R-:W-:Y:S01]  /*0940*/  @!P6 LEA.HI.X R11, R8, R15, R0, 0x1, P0 ;  /* 0x0000000f080be211 */ /* 0x000fe200000f0c00 */
[----:B------:R-:W-:Y:S01]  /*0950*/  IMAD.SHL.U32 R0, R2, 0x40, RZ ;  /* 0x0000004002007824 */ /* 0x000fe200078e00ff */
[----:B---3--:R-:W-:Y:S01]  /*0960*/  IADD3 R8, R13, 0xffffffe, RZ ;  /* 0x0ffffffe0d087810 */ /* 0x008fe20007ffe0ff */
[----:B------:R-:W3:Y:S01]  /*0970*/  @!P5 LDC.64 R22, c[0x0][0x210] ;  /* 0x00008400ff16db82 */ /* 0x000ee20000000a00 */
[----:B------:R-:W-:Y:S01]  /*0980*/  @!P5 IADD3 R13, P1, R24, 0x10, RZ ;  /* 0x00000010180dd810 */ /* 0x000fe20007f3e0ff */
[----:B------:R-:W-:Y:S01]  /*0990*/  @UP0 UIMAD.WIDE.U32 UR24, UR22, UR8, URZ ;  /* 0x00000008161802a5 */ /* 0x000fe2000f8e003f */
[----:B------:R4:W2:Y:S01]  /*09a0*/  F2I.FTZ.U32.TRUNC.NTZ R9, R8 ;  /* 0x0000000800097305 */ /* 0x0008a2000021f000 */
[----:B------:R-:W-:Y:S01]  /*09b0*/  LOP3.LUT R0, R0, 0x1c0, RZ, 0xc0, !PT ;  /* 0x000001c000007812 */ /* 0x000fe200078ec0ff */
[----:B-----5:R-:W-:Y:S01]  /*09c0*/  ULEA UR4, UR4, UR6, 0x18 ;  /* 0x0000000604047291 */ /* 0x020fe2000f8ec03f */
[----:B------:R-:W-:Y:S01]  /*09d0*/  @!P5 IMAD.X R14, RZ, RZ, R25, P1 ;  /* 0x000000ffff0ed224 */ /* 0x000fe200008e0619 */
[----:B------:R-:W-:Y:S01]  /*09e0*/  ISETP.GE.AND P4, PT, R35, UR5, PT ;  /* 0x0000000523007c0c */ /* 0x000fe2000bf86270 */
[----:B------:R-:W-:Y:S01]  /*09f0*/  @UP0 UIMAD UR22, UR22, UR9, URZ ;  /* 0x00000009161602a4 */ /* 0x000fe2000f8e023f */
[----:B------:R-:W-:-:S02]  /*0a00*/  LOP3.LUT R12, R0, 0x38, R28, 0xf8, !PT ;  /* 0x00000038000c7812 */ /* 0x000fc400078ef81c */
[----:B------:R-:W-:Y:S01]  /*0a10*/  SHF.R.U32.HI R0, RZ, 0x3, R0 ;  /* 0x00000003ff007819 */ /* 0x000fe20000011600 */
[----:B------:R-:W-:Y:S01]  /*0a20*/  @UP0 UIADD3 UR22, UR25, UR22, URZ ;  /* 0x0000001619160290 */ /* 0x000fe2000fffe03f */
[----:B------:R-:W-:Y:S02]  /*0a30*/  LEA.HI R15, R40, R165, RZ, 0x6 ;  /* 0x000000a5280f7211 */ /* 0x000fe400078f30ff */
[----:B------:R-:W-:Y:S01]  /*0a40*/  ISETP.GE.AND P0, PT, R36, UR5, PT ;  /* 0x0000000524007c0c */ /* 0x000fe2000bf06270 */
[----:B----4-:R-:W-:-:S04]  /*0a50*/  VIADD R8, R2, 0x60 ;  /* 0x0000006002087836 */ /* 0x010fc80000000000 */
[----:B------:R-:W4:Y:S01]  /*0a60*/  @!P4 S2R R30, SR_CgaCtaId ;  /* 0x00000000001ec919 */ /* 0x000f220000008800 */
[----:B------:R-:W5:Y:S01]  /*0a70*/  @!P4 LDC.64 R18, c[0x0][0x240] ;  /* 0x00009000ff12cb82 */ /* 0x000f620000000a00 */
[----:B------:R-:W-:Y:S02]  /*0a80*/  ISETP.GE.AND P1, PT, R8, UR5, PT ;  /* 0x0000000508007c0c */ /* 0x000fe4000bf26270 */
[----:B------:R-:W-:Y:S02]  /*0a90*/  LOP3.LUT R8, R12, R0, RZ, 0x3c, !PT ;  /* 0x000000000c087212 */ /* 0x000fe400078e3cff */
[----:B--2---:R-:W-:Y:S02]  /*0aa0*/  IADD3 R0, RZ, -R9, RZ ;  /* 0x80000009ff007210 */ /* 0x004fe40007ffe0ff */
[----:B------:R-:W2:Y:S01]  /*0ab0*/  @!P0 S2R R34, SR_CgaCtaId ;  /* 0x0000000000228919 */ /* 0x000ea20000008800 */
[----:B------:R-:W4:Y:S02]  /*0ac0*/  @!P4 LDC.64 R32, c[0x0][0x210] ;  /* 0x00008400ff20cb82 */ /* 0x000f240000000a00 */
[----:B------:R-:W-:-:S02]  /*0ad0*/  IMAD.MOV.U32 R12, RZ, RZ, R0 ;  /* 0x000000ffff0c7224 */ /* 0x000fc400078e0000 */
[----:B------:R-:W-:Y:S02]  /*0ae0*/  IMAD.SHL.U32 R0, R15, 0x8, RZ ;  /* 0x000000080f007824 */ /* 0x000fe400078e00ff */
[----:B------:R-:W-:-:S03]  /*0af0*/  IMAD R12, R12, R39, RZ ;  /* 0x000000270c0c7224 */ /* 0x000fc600078e02ff */
[----:B------:R-:W-:Y:S01]  /*0b00*/  LOP3.LUT R20, R8, 0xfffffe00, R0, 0xf8, !PT ;  /* 0xfffffe0008147812 */ /* 0x000fe200078ef800 */
[----:B------:R-:W-:Y:S02]  /*0b10*/  IMAD.MOV.U32 R8, RZ, RZ, RZ ;  /* 0x000000ffff087224 */ /* 0x000fe400078e00ff */
[----:B-1----:R-:W-:Y:S01]  /*0b20*/  @!P5 IMAD R0, R14, R16, RZ ;  /* 0x000000100e00d224 */ /* 0x002fe200078e02ff */
[----:B------:R-:W-:Y:S01]  /*0b30*/  LEA R247, R20, UR4, 0x1 ;  /* 0x0000000414f77c11 */ /* 0x000fe2000f8e08ff */
[----:B------:R-:W-:-:S04]  /*0b40*/  IMAD.HI.U32 R14, R9, R12, R8 ;  /* 0x0000000c090e7227 */ /* 0x000fc800078e0008 */
[----:B------:R-:W-:Y:S01]  /*0b50*/  @!P5 IMAD.MOV.U32 R8, RZ, RZ, R6 ;  /* 0x000000ffff08d224 */ /* 0x000fe200078e0006 */
[----:B------:R-:W-:Y:S01]  /*0b60*/  @!PT LDS RZ, [RZ] ;  /* 0x00000000fffff984 */ /* 0x000fe20000000800 */
[----:B------:R-:W-:Y:S01]  /*0b70*/  @!PT LDS RZ, [RZ] ;  /* 0x00000000fffff984 */ /* 0x000fe20000000800 */
[----:B------:R-:W-:Y:S01]  /*0b80*/  @!PT LDS RZ, [RZ] ;  /* 0x00000000fffff984 */ /* 0x000fe20000000800 */
[----:B------:R-:W-:Y:S01]  /*0b90*/  @!P6 LDGSTS.E.BYPASS.LTC128B.128 [R247], desc[UR16][R10.64] ;  /* 0x000000000af7efae */ /* 0x000fe2000b901d50 */
[----:B------:R-:W-:Y:S02]  /*0ba0*/  @!P5 IMAD.MOV.U32 R9, RZ, RZ, R5 ;  /* 0x000000ffff09d224 */ /* 0x000fe400078e0005 */
[C---:B------:R-:W-:Y:S01]  /*0bb0*/  @!P5 IMAD R0, R13.reuse, R17, R0 ;  /* 0x000000110d00d224 */ /* 0x040fe200078e0200 */
[----:B------:R1:W-:Y:S01]  /*0bc0*/  @!P6 LDGSTS.E.BYPASS.LTC128B.128 [R247+0x4000], desc[UR16][R10.64+0x80] ;  /* 0x040000800af7efae */ /* 0x0003e2000b901d50 */
[----:B------:R-:W-:Y:S01]  /*0bd0*/  @!P5 IMAD.WIDE.U32 R8, R13, R16, R8 ;  /* 0x000000100d08d225 */ /* 0x000fe200078e0008 */
[----:B------:R-:W-:-:S04]  /*0be0*/  @!P0 MOV R17, 0x400 ;  /* 0x0000040000118802 */ /* 0x000fc80000000f00 */
[----:B------:R-:W-:Y:S02]  /*0bf0*/  @!P5 IADD3 R0, R9, R0, RZ ;  /* 0x000000000900d210 */ /* 0x000fe40007ffe0ff */
[----:B---3--:R-:W-:Y:S02]  /*0c00*/  @!P5 LEA R12, P6, R8, R22, 0x1 ;  /* 0x00000016080cd211 */ /* 0x008fe400078c08ff */
[----:B--2---:R-:W-:Y:S02]  /*0c10*/  @!P0 LEA R34, R34, R17, 0x18 ;  /* 0x0000001122228211 */ /* 0x004fe400078ec0ff */
[----:B------:R-:W-:Y:S02]  /*0c20*/  @!P5 LEA.HI.X R13, R8, R23, R0, 0x1, P6 ;  /* 0x00000017080dd211 */ /* 0x000fe400030f0c00 */
[----:B------:R-:W-:Y:S02]  /*0c30*/  @!P4 IADD3 R0, P6, R24, 0x20, RZ ;  /* 0x000000201800c810 */ /* 0x000fe40007fde0ff */
[----:B------:R-:W-:-:S03]  /*0c40*/  @!P5 MOV R8, 0x400 ;  /* 0x000004000008d802 */ /* 0x000fc60000000f00 */
[----:B------:R-:W-:Y:S01]  /*0c50*/  @!P4 IMAD.X R9, RZ, RZ, R25, P6 ;  /* 0x000000ffff09c224 */ /* 0x000fe200030e0619 */
[----:B------:R-:W-:-:S05]  /*0c60*/  @!P0 IADD3 R16, P6, R24, 0x30, RZ ;  /* 0x0000003018108810 */ /* 0x000fca0007fde0ff */
[----:B------:R-:W-:Y:S01]  /*0c70*/  @!P0 IMAD.X R17, RZ, RZ, R25, P6 ;  /* 0x000000ffff118224 */ /* 0x000fe200030e0619 */
[----:B-1----:R-:W-:Y:S02]  /*0c80*/  IABS R10, R26 ;  /* 0x0000001a000a7213 */ /* 0x002fe40000000000 */
[----:B------:R-:W1:Y:S01]  /*0c90*/  @!P0 LDC.64 R26, c[0x0][0x240] ;  /* 0x00009000ff1a8b82 */ /* 0x000e620000000a00 */
[----:B------:R-:W-:Y:S01]  /*0ca0*/  @!P5 LEA R11, R21, R8, 0x18 ;  /* 0x00000008150bd211 */ /* 0x000fe200078ec0ff */
[----:B-----5:R-:W-:Y:S01]  /*0cb0*/  @!P4 IMAD R8, R9, R18, RZ ;  /* 0x000000120908c224 */ /* 0x020fe200078e02ff */
[----:B------:R-:W-:Y:S01]  /*0cc0*/  @!P4 MOV R9, R5 ;  /* 0x000000050009c202 */ /* 0x000fe20000000f00 */
[----:B------:R-:W-:Y:S01]  /*0cd0*/  IMAD.MOV.U32 R22, RZ, RZ, R10 ;  /* 0x000000ffff167224 */ /* 0x000fe200078e000a */
[----:B------:R-:W-:-:S03]  /*0ce0*/  @!P4 MOV R10, 0x400 ;  /* 0x00000400000ac802 */ /* 0x000fc60000000f00 */
[----:B------:R-:W-:Y:S01]  /*0cf0*/  IMAD.HI.U32 R14, R14, R22, RZ ;  /* 0x000000160e0e7227 */ /* 0x000fe200078e00ff */
[----:B----4-:R-:W-:Y:S02]  /*0d00*/  @!P4 LEA R21, R30, R10, 0x18 ;  /* 0x0000000a1e15c211 */ /* 0x010fe400078ec0ff */
[----:B------:R-:W2:Y:S01]  /*0d10*/  @!P0 LDC.64 R30, c[0x0][0x210] ;  /* 0x00008400ff1e8b82 */ /* 0x000ea20000000a00 */
[C---:B------:R-:W-:Y:S02]  /*0d20*/  @!P4 IMAD R10, R0.reuse, R19, R8 ;  /* 0x00000013000ac224 */ /* 0x040fe400078e0208 */
[----:B------:R-:W-:Y:S02]  /*0d30*/  @!P4 IMAD.MOV.U32 R8, RZ, RZ, R6 ;  /* 0x000000ffff08c224 */ /* 0x000fe400078e0006 */
[----:B------:R-:W-:Y:S02]  /*0d40*/  IMAD.MOV R15, RZ, RZ, -R14 ;  /* 0x000000ffff0f7224 */ /* 0x000fe400078e0a0e */
[----:B------:R-:W-:-:S02]  /*0d50*/  @!P4 IMAD.WIDE.U32 R8, R0, R18, R8 ;  /* 0x000000120008c225 */ /* 0x000fc400078e0008 */
[----:B------:R-:W3:Y:S02]  /*0d60*/  @!P3 LDC.64 R18, c[0x0][0x240] ;  /* 0x00009000ff12bb82 */ /* 0x000ee40000000a00 */
[----:B------:R-:W-:Y:S01]  /*0d70*/  @!P4 IMAD.IADD R9, R9, 0x1, R10 ;  /* 0x000000010909c824 */ /* 0x000fe200078e020a */
[----:B------:R-:W-:Y:S01]  /*0d80*/  @!P4 LEA R10, P6, R8, R32, 0x1 ;  /* 0x00000020080ac211 */ /* 0x000fe200078c08ff */
[----:B------:R-:W-:Y:S02]  /*0d90*/  @!P5 IMAD R0, R20, 0x2, R11 ;  /* 0x000000021400d824 */ /* 0x000fe400078e020b */
[----:B-1----:R-:W-:Y:S01]  /*0da0*/  @!P0 IMAD R17, R17, R26, RZ ;  /* 0x0000001a11118224 */ /* 0x002fe200078e02ff */
[----:B------:R-:W-:Y:S01]  /*0db0*/  @!P4 LEA.HI.X R11, R8, R33, R9, 0x1, P6 ;  /* 0x00000021080bc211 */ /* 0x000fe200030f0c09 */
[----:B------:R-:W-:Y:S01]  /*0dc0*/  @!P0 IMAD.MOV.U32 R8, RZ, RZ, R6 ;  /* 0x000000ffff088224 */ /* 0x000fe200078e0006 */
[----:B------:R-:W-:Y:S01]  /*0dd0*/  @!P5 LDGSTS.E.BYPASS.LTC128B.128 [R0+0x800], desc[UR16][R12.64] ;  /* 0x008000000c00dfae */ /* 0x000fe2000b901d50 */
[----:B------:R-:W-:-:S02]  /*0de0*/  @!P0 IMAD.MOV.U32 R9, RZ, RZ, R5 ;  /* 0x000000ffff098224 */ /* 0x000fc400078e0005 */
[C---:B------:R-:W-:Y:S01]  /*0df0*/  IMAD R15, R39.reuse, R15, R22 ;  /* 0x0000000f270f7224 */ /* 0x040fe200078e0216 */
[----:B------:R1:W-:Y:S01]  /*0e00*/  @!P5 LDGSTS.E.BYPASS.LTC128B.128 [R0+0x4800], desc[UR16][R12.64+0x80] ;  /* 0x048000800c00dfae */ /* 0x0003e2000b901d50 */
[----:B------:R-:W-:Y:S01]  /*0e10*/  @!P0 IMAD.WIDE.U32 R8, R16, R26, R8 ;  /* 0x0000001a10088225 */ /* 0x000fe200078e0008 */
[----:B------:R-:W4:Y:S01]  /*0e20*/  @!P3 LDC.64 R22, c[0x0][0x210] ;  /* 0x00008400ff16bb82 */ /* 0x000f220000000a00 */
[----:B------:R-:W5:Y:S01]  /*0e30*/  @!P3 S2R R26, SR_CgaCtaId ;  /* 0x00000000001ab919 */ /* 0x000f620000008800 */
[----:B------:R-:W-:-:S13]  /*0e40*/  ISETP.GT.U32.AND P5, PT, R39, R15, PT ;  /* 0x0000000f2700720c */ /* 0x000fda0003fa4070 */
[----:B------:R-:W-:Y:S02]  /*0e50*/  @!P5 IMAD.IADD R15, R15, 0x1, -R39 ;  /* 0x000000010f0fd824 */ /* 0x000fe400078e0a27 */
[----:B------:R-:W-:Y:S01]  /*0e60*/  @!P5 VIADD R14, R14, 0x1 ;  /* 0x000000010e0ed836 */ /* 0x000fe20000000000 */
[----:B-1----:R-:W-:Y:S01]  /*0e70*/  @!P4 LEA R0, R20, R21, 0x1 ;  /* 0x000000151400c211 */ /* 0x002fe200078e08ff */
[----:B------:R-:W-:Y:S01]  /*0e80*/  @!P0 IMAD R12, R16, R27, R17 ;  /* 0x0000001b100c8224 */ /* 0x000fe200078e0211 */
[----:B------:R-:W-:Y:S01]  /*0e90*/  @!P3 IADD3 R16, P6, R24, 0x40, RZ ;  /* 0x000000401810b810 */ /* 0x000fe20007fde0ff */
[----:B------:R-:W1:Y:S02]  /*0ea0*/  @!P1 S2R R17, SR_CgaCtaId ;  /* 0x0000000000119919 */ /* 0x000e640000008800 */
[----:B------:R-:W-:Y:S01]  /*0eb0*/  @!P0 IMAD.IADD R9, R9, 0x1, R12 ;  /* 0x0000000109098824 */ /* 0x000fe200078e020c */
[----:B------:R-:W-:Y:S04]  /*0ec0*/  @!P4 LDGSTS.E.BYPASS.LTC128B.128 [R0+0x1000], desc[UR16][R10.64] ;  /* 0x010000000a00cfae */ /* 0x000fe8000b901d50 */
[----:B------:R5:W-:Y:S01]  /*0ed0*/  @!P4 LDGSTS.E.BYPASS.LTC128B.128 [R0+0x5000], desc[UR16][R10.64+0x80] ;  /* 0x050000800a00cfae */ /* 0x000be2000b901d50 */
[C---:B--2---:R-:W-:Y:S01]  /*0ee0*/  @!P0 LEA R12, P4, R8.reuse, R30, 0x1 ;  /* 0x0000001e080c8211 */ /* 0x044fe200078808ff */
[----:B------:R-:W2:Y:S03]  /*0ef0*/  @!P2 S2R R21, SR_CgaCtaId ;  /* 0x000000000015a919 */ /* 0x000ea60000008800 */
[----:B------:R-:W-:Y:S01]  /*0f00*/  @!P0 LEA.HI.X R13, R8, R31, R9, 0x1, P4 ;  /* 0x0000001f080d8211 */ /* 0x000fe200020f0c09 */
[----:B------:R-:W-:Y:S01]  /*0f10*/  @!P3 IMAD.MOV.U32 R9, RZ, RZ, R5 ;  /* 0x000000ffff09b224 */ /* 0x000fe200078e0005 */
[----:B------:R-:W-:Y:S01]  /*0f20*/  @!P3 MOV R8, R6 ;  /* 0x000000060008b202 */ /* 0x000fe20000000f00 */
[----:B------:R-:W1:Y:S04]  /*0f30*/  @!P1 LDC.64 R30, c[0x0][0x210] ;  /* 0x00008400ff1e9b82 */ /* 0x000e680000000a00 */
[----:B---3--:R-:W-:-:S04]  /*0f40*/  @!P3 IMAD.WIDE.U32 R8, R16, R18, R8 ;  /* 0x000000121008b225 */ /* 0x008fc800078e0008 */
[----:B-----5:R-:W-:Y:S01]  /*0f50*/  @!P3 IMAD.X R0, RZ, RZ, R25, P6 ;  /* 0x000000ffff00b224 */ /* 0x020fe200030e0619 */
[----:B------:R-:W-:Y:S01]  /*0f60*/  LOP3.LUT R10, R41, UR10, RZ, 0x3c, !PT ;  /* 0x0000000a290a7c12 */ /* 0x000fe2000f8e3cff */
[----:B------:R-:W-:Y:S01]  /*0f70*/  @UP0 ULDC.64 UR10, c[0x0][0x248] ;  /* 0x00009200000a0ab9 */ /* 0x000fe20000000a00 */
[----:B------:R-:W-:Y:S01]  /*0f80*/  @!P3 MOV R11, 0x400 ;  /* 0x00000400000bb802 */ /* 0x000fe20000000f00 */
[----:B------:R-:W-:Y:S01]  /*0f90*/  @!P3 IMAD R0, R0, R18, RZ ;  /* 0x000000120000b224 */ /* 0x000fe200078e02ff */
[----:B------:R-:W-:Y:S01]  /*0fa0*/  ISETP.GE.AND P5, PT, R10, RZ, PT ;  /* 0x000000ff0a00720c */ /* 0x000fe20003fa6270 */
[----:B------:R-:W-:Y:S01]  /*0fb0*/  @UP0 UIMAD.WIDE.U32 UR26, UR23, UR10, URZ ;  /* 0x0000000a171a02a5 */ /* 0x000fe2000f8e003f */
[----:B------:R-:W-:Y:S01]  /*0fc0*/  ISETP.GE.U32.AND P6, PT, R15, R39, PT ;  /* 0x000000270f00720c */ /* 0x000fe20003fc6070 */
[----:B------:R-:W-:Y:S01]  /*0fd0*/  @!P3 IMAD R10, R16, R19, R0 ;  /* 0x00000013100ab224 */ /* 0x000fe200078e0200 */
[----:B------:R-:W-:Y:S01]  /*0fe0*/  @UP0 UIMAD UR23, UR23, UR11, URZ ;  /* 0x0000000b171702a4 */ /* 0x000fe2000f8e023f */
[----:B------:R-:W-:Y:S01]  /*0ff0*/  @!P0 IMAD R0, R20, 0x2, R34 ;  /* 0x0000000214008824 */ /* 0x000fe200078e0222 */
[----:B------:R-:W3:Y:S01]  /*1000*/  @!P1 LDC.64 R18, c[0x0][0x240] ;  /* 0x00009000ff129b82 */ /* 0x000ee20000000a00 */
[----:B------:R-:W-:Y:S01]  /*1010*/  @!P3 IMAD.IADD R9, R9, 0x1, R10 ;  /* 0x000000010909b824 */ /* 0x000fe200078e020a */
[----:B----4-:R-:W-:Y:S01]  /*1020*/  @!P3 LEA R10, P4, R8, R22, 0x1 ;  /* 0x00000016080ab211 */ /* 0x010fe200078808ff */
[----:B------:R-:W-:Y:S01]  /*1030*/  VIADD R15, R2, 0x70 ;  /* 0x00000070020f7836 */ /* 0x000fe20000000000 */
[----:B------:R-:W-:Y:S01]  /*1040*/  @!P0 LDGSTS.E.BYPASS.LTC128B.128 [R0+0x1800], desc[UR16][R12.64] ;  /* 0x018000000c008fae */ /* 0x000fe2000b901d50 */
[----:B------:R-:W-:-:S03]  /*1050*/  @UP0 UIADD3 UR23, UR27, UR23, URZ ;  /* 0x000000171b170290 */ /* 0x000fc6000fffe03f */
[----:B------:R4:W-:Y:S01]  /*1060*/  @!P0 LDGSTS.E.BYPASS.LTC128B.128 [R0+0x5800], desc[UR16][R12.64+0x80] ;  /* 0x058000800c008fae */ /* 0x0009e2000b901d50 */
[----:B------:R-:W-:Y:S02]  /*1070*/  ISETP.GE.AND P0, PT, R15, UR5, PT ;  /* 0x000000050f007c0c */ /* 0x000fe4000bf06270 */
[----:B------:R-:W-:Y:S02]  /*1080*/  @P6 IADD3 R14, R14, 0x1, RZ ;  /* 0x000000010e0e6810 */ /* 0x000fe40007ffe0ff */
[----:B------:R-:W-:-:S03]  /*1090*/  ISETP.GE.AND P6, PT, R37, UR20, PT ;  /* 0x0000001425007c0c */ /* 0x000fc6000bfc6270 */
[----:B------:R-:W-:-:S04]  /*10a0*/  IMAD.MOV.U32 R16, RZ, RZ, R14 ;  /* 0x000000ffff107224 */ /* 0x000fc800078e000e */
[----:B------:R-:W-:Y:S01]  /*10b0*/  @!P5 IMAD.MOV R16, RZ, RZ, -R16 ;  /* 0x000000ffff10d224 */ /* 0x000fe200078e0a10 */
[----:B------:R-:W-:Y:S01]  /*10c0*/  ISETP.NE.AND P5, PT, R41, RZ, PT ;  /* 0x000000ff2900720c */ /* 0x000fe20003fa5270 */
[----:B------:R-:W3:-:S12]  /*10d0*/  @!P0 S2R R32, SR_CgaCtaId ;  /* 0x0000000000208919 */ /* 0x000ed80000008800 */
[----:B------:R-:W-:Y:S01]  /*10e0*/  @!P5 LOP3.LUT R16, RZ, R41, RZ, 0x33, !PT ;  /* 0x00000029ff10d212 */ /* 0x000fe200078e33ff */
[----:B----4-:R-:W4:Y:S01]  /*10f0*/  @!P2 LDC.64 R12, c[0x0][0x240] ;  /* 0x00009000ff0cab82 */ /* 0x010f220000000a00 */
[----:B------:R-:W-:Y:S02]  /*1100*/  @!P3 LEA R0, R26, R11, 0x18 ;  /* 0x0000000b1a00b211 */ /* 0x000fe400078ec0ff */
[----:B------:R-:W-:Y:S02]  /*1110*/  @!P3 LEA.HI.X R11, R8, R23, R9, 0x1, P4 ;  /* 0x00000017080bb211 */ /* 0x000fe400020f0c09 */
[----:B------:R-:W-:Y:S01]  /*1120*/  @!P1 MOV R8, 0x400 ;  /* 0x0000040000089802 */ /* 0x000fe20000000f00 */
[----:B------:R-:W-:Y:S01]  /*1130*/  @!P3 IMAD R0, R20, 0x2, R0 ;  /* 0x000000021400b824 */ /* 0x000fe200078e0200 */
[----:B------:R-:W-:Y:S01]  /*1140*/  @!P2 MOV R9, 0x400 ;  /* 0x000004000009a802 */ /* 0x000fe20000000f00 */
[----:B------:R-:W3:Y:S01]  /*1150*/  @!P2 LDC.64 R22, c[0x0][0x210] ;  /* 0x00008400ff16ab82 */ /* 0x000ee20000000a00 */
[----:B-1----:R-:W-:-:S02]  /*1160*/  @!P1 LEA R17, R17, R8, 0x18 ;  /* 0x0000000811119211 */ /* 0x002fc400078ec0ff */
[----:B------:R-:W-:Y:S01]  /*1170*/  @!P3 LDGSTS.E.BYPASS.LTC128B.128 [R0+0x2000], desc[UR16][R10.64] ;  /* 0x020000000a00bfae */ /* 0x000fe2000b901d50 */
[----:B--2---:R-:W-:Y:S02]  /*1180*/  @!P2 LEA R21, R21, R9, 0x18 ;  /* 0x000000091515a211 */ /* 0x004fe400078ec0ff */
[----:B------:R-:W-:Y:S01]  /*1190*/  ISETP.GE.AND P4, PT, R37, UR20, PT ;  /* 0x0000001425007c0c */ /* 0x000fe2000bf86270 */
[----:B------:R1:W-:Y:S01]  /*11a0*/  @!P3 LDGSTS.E.BYPASS.LTC128B.128 [R0+0x6000], desc[UR16][R10.64+0x80] ;  /* 0x060000800a00bfae */ /* 0x0003e2000b901d50 */
[----:B------:R-:W2:Y:S01]  /*11b0*/  @!P0 LDC.64 R26, c[0x0][0x240] ;  /* 0x00009000ff1a8b82 */ /* 0x000ea20000000a00 */
[----:B-1----:R-:W-:-:S05]  /*11c0*/  @!P2 IADD3 R0, P3, R24, 0x50, RZ ;  /* 0x000000501800a810 */ /* 0x002fca0007f7e0ff */
[----:B------:R-:W-:Y:S01]  /*11d0*/  @!P2 IMAD.X R10, RZ, RZ, R25, P3 ;  /* 0x000000ffff0aa224 */ /* 0x000fe200018e0619 */
[----:B------:R-:W-:-:S03]  /*11e0*/  @!P1 IADD3 R15, P3, R24, 0x60, RZ ;  /* 0x00000060180f9810 */ /* 0x000fc60007f7e0ff */
[----:B----4-:R-:W-:Y:S01]  /*11f0*/  @!P2 IMAD R8, R10, R12, RZ ;  /* 0x0000000c0a08a224 */ /* 0x010fe200078e02ff */
[----:B------:R-:W-:Y:S01]  /*1200*/  @!P1 IADD3.X R11, RZ, R25, RZ, P3, !PT ;  /* 0x00000019ff0b9210 */ /* 0x000fe20001ffe4ff */
[----:B------:R-:W-:Y:S01]  /*1210*/  @!P2 IMAD.MOV.U32 R10, RZ, RZ, R6 ;  /* 0x000000ffff0aa224 */ /* 0x000fe200078e0006 */
[----:B------:R-:W-:Y:S01]  /*1220*/  @!P0 IADD3 R24, P3, R24, 0x70, RZ ;  /* 0x0000007018188810 */ /* 0x000fe20007f7e0ff */
[----:B------:R-:W-:Y:S02]  /*1230*/  @!P2 IMAD R9, R0, R13, R8 ;  /* 0x0000000d0009a224 */ /* 0x000fe400078e0208 */
[----:B---3--:R-:W-:Y:S02]  /*1240*/  @!P1 IMAD R8, R11, R18, RZ ;  /* 0x000000120b089224 */ /* 0x008fe400078e02ff */
[----:B------:R-:W-:Y:S01]  /*1250*/  @!P0 IMAD.X R25, RZ, RZ, R25, P3 ;  /* 0x000000ffff198224 */ /* 0x000fe200018e0619 */
[----:B------:R-:W-:Y:S01]  /*1260*/  PLOP3.LUT P3, PT, PT, PT, UP0, 0x80, 0x0 ;  /* 0x000000000000781c */ /* 0x000fe20003f6f008 */
[----:B------:R-:W-:-:S02]  /*1270*/  @!P2 IMAD.MOV.U32 R11, RZ, RZ, R5 ;  /* 0x000000ffff0ba224 */ /* 0x000fc400078e0005 */
[----:B------:R-:W-:Y:S02]  /*1280*/  @!P1 IMAD R19, R15, R19, R8 ;  /* 0x000000130f139224 */ /* 0x000fe400078e0208 */
[----:B------:R-:W-:-:S08]  /*1290*/  @!P2 IMAD.WIDE.U32 R10, R0, R12, R10 ;  /* 0x0000000c000aa225 */ /* 0x000fd000078e000a */
[----:B--2---:R-:W-:Y:S05]  /*12a0*/  @P3 BRA `(.L_x_62) ;  /* 0x0000000000303947 */ /* 0x004fea0003800000 */
        /* <DEDUP_REMOVED lines=12> */
.L_x_62:
[----:B------:R-:W-:Y:S05]  /*1370*/  @P3 BRA `(.L_x_63) ;  /* 0x0000000000303947 */ /* 0x000fea0003800000 */
        /* <DEDUP_REMOVED lines=12> */
.L_x_63:
[----:B------:R-:W-:Y:S01]  /*1440*/  @!P2 IMAD.IADD R0, R11, 0x1, R9 ;  /* 0x000000010b00a824 */ /* 0x000fe200078e0209 */
[----:B------:R-:W-:Y:S01]  /*1450*/  @!P2 LEA R14, P3, R10, R22, 0x1 ;  /* 0x000000160a0ea211 */ /* 0x000fe200078608ff */
[----:B------:R-:W-:Y:S01]  /*1460*/  @!P1 IMAD.MOV.U32 R4, RZ, RZ, R6 ;  /* 0x000000ffff049224 */ /* 0x000fe200078e0006 */
[----:B------:R-:W-:Y:S01]  /*1470*/  ULDC.64 UR6, c[0x0][0x260] ;  /* 0x0000980000067ab9 */ /* 0x000fe20000000a00 */
[----:B------:R-:W-:Y:S01]  /*1480*/  IMAD R7, R3, UR10, RZ ;  /* 0x0000000a03077c24 */ /* 0x000fe2000f8e02ff */
[----:B------:R-:W-:Y:S01]  /*1490*/  USHF.L.U64.HI UR21, UR10, 0x6, UR11 ;  /* 0x000000060a157899 */ /* 0x000fe2000801020b */
[----:B------:R-:W-:Y:S01]  /*14a0*/  IMAD.WIDE.U32 R12, R2, UR10, R28 ;  /* 0x0000000a020c7c25 */ /* 0x000fe2000f8e001c */
[----:B------:R-:W-:-:S03]  /*14b0*/  USHF.R.S32.HI UR19, URZ, 0x1f, UR18 ;  /* 0x0000001f3f137899 */ /* 0x000fc60008011412 */
[----:B------:R-:W-:Y:S01]  /*14c0*/  @!P1 IMAD.WIDE.U32 R8, R15, R18, R4 ;  /* 0x000000120f089225 */ /* 0x000fe200078e0004 */
[----:B------:R-:W-:Y:S02]  /*14d0*/  @!P2 LEA.HI.X R15, R10, R23, R0, 0x1, P3 ;  /* 0x000000170a0fa211 */ /* 0x000fe400018f0c00 */
[----:B------:R-:W-:Y:S01]  /*14e0*/  IADD3 R12, P3, R12, UR26, RZ ;  /* 0x0000001a0c0c7c10 */ /* 0x000fe2000ff7e0ff */
[----:B------:R-:W-:Y:S01]  /*14f0*/  IMAD R7, R2, UR11, R7 ;  /* 0x0000000b02077c24 */ /* 0x000fe2000f8e0207 */
[----:B------:R-:W-:Y:S01]  /*1500*/  @!P1 LEA R4, P5, R8, R30, 0x1 ;  /* 0x0000001e08049211 */ /* 0x000fe200078a08ff */
[----:B------:R-:W-:Y:S01]  /*1510*/  @!P1 IMAD.IADD R9, R9, 0x1, R19 ;  /* 0x0000000109099824 */ /* 0x000fe200078e0213 */
[----:B------:R-:W-:Y:S01]  /*1520*/  @!P0 MOV R0, 0x400 ;  /* 0x0000040000008802 */ /* 0x000fe20000000f00 */
[----:B------:R-:W-:Y:S01]  /*1530*/  @!P0 IMAD.MOV.U32 R11, RZ, RZ, R5 ;  /* 0x000000ffff0b8224 */ /* 0x000fe200078e0005 */
[----:B------:R-:W-:Y:S01]  /*1540*/  IADD3.X R13, R13, UR23, R7, P3, !PT ;  /* 0x000000170d0d7c10 */ /* 0x000fe20009ffe407 */
[----:B------:R-:W-:Y:S01]  /*1550*/  @!P0 IMAD.MOV.U32 R10, RZ, RZ, R6 ;  /* 0x000000ffff0a8224 */ /* 0x000fe200078e0006 */
[----:B------:R-:W-:Y:S01]  /*1560*/  ISETP.GE.AND P3, PT, R2, UR20, PT ;  /* 0x0000001402007c0c */ /* 0x000fe2000bf66270 */
[----:B------:R-:W-:Y:S01]  /*1570*/  @!P2 IMAD R6, R20, 0x2, R21 ;  /* 0x000000021406a824 */ /* 0x000fe200078e0215 */
[----:B------:R-:W-:Y:S01]  /*1580*/  @!P1 LEA.HI.X R5, R8, R31, R9, 0x1, P5 ;  /* 0x0000001f08059211 */ /* 0x000fe200028f0c09 */
[----:B------:R-:W-:Y:S01]  /*1590*/  USHF.L.U32 UR23, UR10, 0x6, URZ ;  /* 0x000000060a177899 */ /* 0x000fe2000800063f */
[----:B------:R-:W1:Y:S01]  /*15a0*/  @!P0 LDC.64 R8, c[0x0][0x210] ;  /* 0x00008400ff088b82 */ /* 0x000e620000000a00 */
[----:B------:R-:W-:Y:S01]  /*15b0*/  @!P0 LEA R18, R32, R0, 0x18 ;  /* 0x0000000020128211 */ /* 0x000fe200078ec0ff */
[----:B------:R-:W-:Y:S01]  /*15c0*/  @!P1 IMAD R0, R20, 0x2, R17 ;  /* 0x0000000214009824 */ /* 0x000fe200078e0211 */
[----:B------:R-:W-:Y:S01]  /*15d0*/  @!PT LDS RZ, [RZ] ;  /* 0x00000000fffff984 */ /* 0x000fe20000000800 */
[----:B------:R-:W-:Y:S01]  /*15e0*/  @!PT LDS RZ, [RZ] ;  /* 0x00000000fffff984 */ /* 0x000fe20000000800 */
[----:B------:R-:W-:Y:S01]  /*15f0*/  @!PT LDS RZ, [RZ] ;  /* 0x00000000fffff984 */ /* 0x000fe20000000800 */
[----:B------:R-:W-:Y:S01]  /*1600*/  @!P2 LDGSTS.E.BYPASS.LTC128B.128 [R6+0x2800], desc[UR16][R14.64] ;  /* 0x028000000e06afae */ /* 0x000fe2000b901d50 */
[----:B------:R-:W-:Y:S01]  /*1610*/  SHF.R.S32.HI R21, RZ, 0x1f, R16 ;  /* 0x0000001fff157819 */ /* 0x000fe20000011410 */
[----:B------:R-:W-:Y:S01]  /*1620*/  IMAD.WIDE.U32 R42, R16, UR6, R12 ;  /* 0x00000006102a7c25 */ /* 0x000fe2000f8e000c */
[----:B------:R-:W-:Y:S01]  /*1630*/  ISETP.GE.AND P5, PT, R35, UR20, PT ;  /* 0x0000001423007c0c */ /* 0x000fe2000bfa6270 */
[----:B------:R2:W-:Y:S01]  /*1640*/  @!P2 LDGSTS.E.BYPASS.LTC128B.128 [R6+0x6800], desc[UR16][R14.64+0x80] ;  /* 0x068000800e06afae */ /* 0x0005e2000b901d50 */
[----:B------:R-:W-:Y:S01]  /*1650*/  ISETP.GE.AND P2, PT, R36, UR20, PT ;  /* 0x0000001424007c0c */ /* 0x000fe2000bf46270 */
[----:B------:R-:W-:Y:S01]  /*1660*/  IMAD.U32 R164, RZ, RZ, UR23 ;  /* 0x00000017ffa47e24 */ /* 0x000fe2000f8e00ff */
[----:B------:R-:W-:Y:S01]  /*1670*/  LEA.HI R17, R40, R165, RZ, 0x4 ;  /* 0x000000a528117211 */ /* 0x000fe200078f20ff */
[----:B------:R-:W-:Y:S01]  /*1680*/  @!P1 LDGSTS.E.BYPASS.LTC128B.128 [R0+0x3000], desc[UR16][R4.64] ;  /* 0x0300000004009fae */ /* 0x000fe2000b901d50 */
[----:B------:R-:W-:Y:S01]  /*1690*/  IMAD.MOV.U32 R166, RZ, RZ, R42 ;  /* 0x000000ffffa67224 */ /* 0x000fe200078e002a */
[----:B------:R-:W-:-:S02]  /*16a0*/  @!P3 MOV R12, 0x400 ;  /* 0x00000400000cb802 */ /* 0x000fc40000000f00 */
[----:B------:R3:W-:Y:S01]  /*16b0*/  @!P1 LDGSTS.E.BYPASS.LTC128B.128 [R0+0x7000], desc[UR16][R4.64+0x80] ;  /* 0x0700008004009fae */ /* 0x0007e2000b901d50 */
[----:B------:R-:W4:Y:S05]  /*16c0*/  @!P3 S2R R19, SR_CgaCtaId ;  /* 0x000000000013b919 */ /* 0x000f2a0000008800 */
[----:B------:R-:W-:Y:S01]  /*16d0*/  VOTEU.ALL UP0, P2 ;  /* 0x00000000003f7886 */ /* 0x000fe20001000000 */
[----:B------:R-:W5:Y:S01]  /*16e0*/  @!P6 S2R R13, SR_CgaCtaId ;  /* 0x00000000000de919 */ /* 0x000f620000008800 */
[----:B------:R-:W5:Y:S01]  /*16f0*/  @!P5 S2R R22, SR_CgaCtaId ;  /* 0x000000000016d919 */ /* 0x000f620000008800 */
[----:B------:R-:W-:Y:S01]  /*1700*/  STL.64 [R1+0x30], R42 ;  /* 0x0000302a01007387 */ /* 0x000fe20000100a00 */
[----:B--2---:R-:W-:Y:S01]  /*1710*/  @!P0 IMAD R6, R25, R26, RZ ;  /* 0x0000001a19068224 */ /* 0x004fe200078e02ff */
[----:B------:R-:W2:Y:S03]  /*1720*/  @!P6 LDC.64 R14, c[0x0][0x218] ;  /* 0x00008600ff0eeb82 */ /* 0x000ea60000000a00 */
[----:B------:R-:W-:-:S02]  /*1730*/  @!P0 IMAD R6, R24, R27, R6 ;  /* 0x0000001b18068224 */ /* 0x000fc400078e0206 */
[----:B---3--:R-:W-:-:S03]  /*1740*/  @!P0 IMAD.WIDE.U32 R4, R24, R26, R10 ;  /* 0x0000001a18048225 */ /* 0x008fc600078e000a */
[----:B------:R-:W3:Y:S01]  /*1750*/  @!P3 LDC.64 R10, c[0x0][0x218] ;  /* 0x00008600ff0abb82 */ /* 0x000ee20000000a00 */
[----:B------:R-:W2:Y:S01]  /*1760*/  @!P2 S2R R24, SR_CgaCtaId ;  /* 0x000000000018a919 */ /* 0x000ea20000008800 */
[----:B------:R-:W-:Y:S01]  /*1770*/  IMAD R0, R21, UR6, RZ ;  /* 0x0000000615007c24 */ /* 0x000fe2000f8e02ff */
[----:B------:R-:W-:Y:S01]  /*1780*/  @!P0 IADD3 R5, R5, R6, RZ ;  /* 0x0000000605058210 */ /* 0x000fe20007ffe0ff */
[----:B------:R-:W-:Y:S01]  /*1790*/  UIMAD UR6, UR21, UR18, URZ ;  /* 0x00000012150672a4 */ /* 0x000fe2000f8e023f */
[----:B-1----:R-:W-:Y:S01]  /*17a0*/  @!P0 LEA R8, P1, R4, R8, 0x1 ;  /* 0x0000000804088211 */ /* 0x002fe200078208ff */
[----:B------:R-:W-:Y:S01]  /*17b0*/  IMAD R0, R16, UR7, R0 ;  /* 0x0000000710007c24 */ /* 0x000fe2000f8e0200 */
[----:B----4-:R-:W-:Y:S01]  /*17c0*/  @!P3 LEA R12, R19, R12, 0x18 ;  /* 0x0000000c130cb211 */ /* 0x010fe200078ec0ff */
[----:B------:R-:W-:Y:S01]  /*17d0*/  UIMAD UR6, UR19, UR23, UR6 ;  /* 0x00000017130672a4 */ /* 0x000fe2000f8e0206 */
[----:B------:R-:W-:Y:S01]  /*17e0*/  @!P0 LEA.HI.X R9, R4, R9, R5, 0x1, P1 ;  /* 0x0000000904098211 */ /* 0x000fe200008f0c05 */
[----:B------:R-:W-:-:S02]  /*17f0*/  IMAD.IADD R167, R43, 0x1, R0 ;  /* 0x000000012ba77824 */ /* 0x000fc400078e0200 */
[----:B------:R-:W-:Y:S02]  /*1800*/  @!P0 IMAD R0, R20, 0x2, R18 ;  /* 0x0000000214008824 */ /* 0x000fe400078e0212 */
[----:B------:R-:W-:Y:S01]  /*1810*/  IMAD.WIDE.U32 R4, R164, UR18, R166 ;  /* 0x00000012a4047c25 */ /* 0x000fe2000f8e00a6 */
[----:B------:R-:W-:Y:S03]  /*1820*/  STL.64 [R1+0x20], R166 ;  /* 0x000020a601007387 */ /* 0x000fe60000100a00 */
[----:B------:R-:W-:Y:S01]  /*1830*/  VIADD R5, R5, UR6 ;  /* 0x0000000605057c36 */ /* 0x000fe20008000000 */
[----:B------:R-:W-:Y:S01]  /*1840*/  @!P0 LDGSTS.E.BYPASS.LTC128B.128 [R0+0x3800], desc[UR16][R8.64] ;  /* 0x0380000008008fae */ /* 0x000fe2000b901d50 */
[----:B------:R-:W-:-:S03]  /*1850*/  ULDC.64 UR6, c[0x0][0x268] ;  /* 0x00009a0000067ab9 */ /* 0x000fc60000000a00 */
[----:B------:R1:W-:Y:S01]  /*1860*/  @!P0 LDGSTS.E.BYPASS.LTC128B.128 [R0+0x7800], desc[UR16][R8.64+0x80] ;  /* 0x0780008008008fae */ /* 0x0003e2000b901d50 */
[C---:B---3--:R-:W-:Y:S02]  /*1870*/  @!P3 LEA R6, P1, R4.reuse, R10, 0x1 ;  /* 0x0000000a0406b211 */ /* 0x048fe400078208ff */
[----:B------:R-:W-:Y:S02]  /*1880*/  SHF.R.S32.HI R10, RZ, 0x4, R17 ;  /* 0x00000004ff0a7819 */ /* 0x000fe40000011411 */
[----:B------:R-:W-:Y:S02]  /*1890*/  @!P3 LEA.HI.X R7, R4, R11, R5, 0x1, P1 ;  /* 0x0000000b0407b211 */ /* 0x000fe400008f0c05 */
[----:B------:R-:W-:Y:S02]  /*18a0*/  @!P6 MOV R11, 0x400 ;  /* 0x00000400000be802 */ /* 0x000fe40000000f00 */
[----:B------:R-:W-:Y:S02]  /*18b0*/  ISETP.GE.AND P0, PT, R35, UR20, PT ;  /* 0x0000001423007c0c */ /* 0x000fe4000bf06270 */
[----:B-----5:R-:W-:-:S02]  /*18c0*/  @!P6 LEA R11, R13, R11, 0x18 ;  /* 0x0000000b0d0be211 */ /* 0x020fc400078ec0ff */
[----:B------:R-:W-:Y:S02]  /*18d0*/  ISETP.GE.AND P1, PT, R36, UR20, PT ;  /* 0x0000001424007c0c */ /* 0x000fe4000bf26270 */
[C---:B-1----:R-:W-:Y:S02]  /*18e0*/  LEA.HI R0, R17.reuse, R10, RZ, 0x1 ;  /* 0x0000000a11007211 */ /* 0x042fe400078f08ff */
[----:B------:R-:W-:Y:S01]  /*18f0*/  LOP3.LUT R9, R17, 0xfffffff0, RZ, 0xc0, !PT ;  /* 0xfffffff011097812 */ /* 0x000fe200078ec0ff */
[----:B------:R-:W-:Y:S01]  /*1900*/  IMAD.U32 R17, RZ, RZ, UR10 ;  /* 0x0000000aff117e24 */ /* 0x000fe2000f8e00ff */
[----:B------:R-:W-:-:S03]  /*1910*/  LOP3.LUT R8, R0, 0xfffffffe, RZ, 0xc0, !PT ;  /* 0xfffffffe00087812 */ /* 0x000fc600078ec0ff */
[----:B------:R-:W-:Y:S01]  /*1920*/  IMAD.IADD R0, R165, 0x1, -R9 ;  /* 0x00000001a5007824 */ /* 0x000fe200078e0a09 */
[----:B------:R-:W-:Y:S01]  /*1930*/  IADD3 R19, R10, -R8, RZ ;  /* 0x800000080a137210 */ /* 0x000fe20007ffe0ff */
[----:B------:R-:W-:Y:S01]  /*1940*/  @!P3 IMAD R8, R20, 0x2, R12 ;  /* 0x000000021408b824 */ /* 0x000fe200078e020c */
[----:B------:R-:W-:Y:S02]  /*1950*/  @!P5 MOV R12, 0x400 ;  /* 0x00000400000cd802 */ /* 0x000fe40000000f00 */
[----:B------:R-:W-:Y:S02]  /*1960*/  SHF.R.S32.HI R9, RZ, 0x1f, R0 ;  /* 0x0000001fff097819 */ /* 0x000fe40000011400 */
[----:B------:R-:W-:Y:S01]  /*1970*/  @!P3 LDGSTS.E.BYPASS.LTC128B.128 [R8+0x8000], desc[UR16][R6.64] ;  /* 0x080000000608bfae */ /* 0x000fe2000b901d50 */
[----:B------:R-:W-:Y:S02]  /*1980*/  @!P2 MOV R10, 0x400 ;  /* 0x00000400000aa802 */ /* 0x000fe40000000f00 */
[----:B------:R-:W-:Y:S01]  /*1990*/  LEA.HI R23, R9, R0, RZ, 0x3 ;  /* 0x0000000009177211 */ /* 0x000fe200078f18ff */
[----:B------:R1:W-:Y:S01]  /*19a0*/  @!P3 LDGSTS.E.BYPASS.LTC128B.128 [R8+0xa000], desc[UR16][R6.64+0x80] ;  /* 0x0a0000800608bfae */ /* 0x0003e2000b901d50 */
[----:B------:R-:W-:Y:S01]  /*19b0*/  @!P5 LEA R22, R22, R12, 0x18 ;  /* 0x0000000c1616d211 */ /* 0x000fe200078ec0ff */
[----:B------:R-:W-:Y:S01]  /*19c0*/  IMAD.SHL.U32 R12, R38, 0x40, RZ ;  /* 0x00000040260c7824 */ /* 0x000fe200078e00ff */
[----:B------:R-:W-:-:S02]  /*19d0*/  LOP3.LUT R9, R23, 0xfffffff8, RZ, 0xc0, !PT ;  /* 0xfffffff817097812 */ /* 0x000fc400078ec0ff */
[----:B--2---:R-:W-:-:S03]  /*19e0*/  @!P2 LEA R24, R24, R10, 0x18 ;  /* 0x0000000a1818a211 */ /* 0x004fc600078ec0ff */
[----:B------:R-:W-:Y:S02]  /*19f0*/  IMAD.IADD R25, R0, 0x1, -R9 ;  /* 0x0000000100197824 */ /* 0x000fe400078e0a09 */
[----:B------:R-:W-:Y:S02]  /*1a00*/  IMAD R0, R3, UR8, RZ ;  /* 0x0000000803007c24 */ /* 0x000fe4000f8e02ff */
[----:B------:R-:W-:Y:S02]  /*1a10*/  @!P6 IMAD R3, R20, 0x2, R11 ;  /* 0x000000021403e824 */ /* 0x000fe400078e020b */
[----:B------:R-:W-:Y:S01]  /*1a20*/  IMAD R10, R2, UR9, R0 ;  /* 0x00000009020a7c24 */ /* 0x000fe2000f8e0200 */
[----:B------:R-:W-:Y:S01]  /*1a30*/  LOP3.LUT R0, R12, 0x1c0, RZ, 0xc0, !PT ;  /* 0x000001c00c007812 */ /* 0x000fe200078ec0ff */
[----:B------:R-:W-:Y:S01]  /*1a40*/  IMAD.SHL.U32 R11, R19, 0x8, RZ ;  /* 0x00000008130b7824 */ /* 0x000fe200078e00ff */
[----:B------:R-:W2:Y:S01]  /*1a50*/  @!P2 LDC.64 R12, c[0x0][0x218] ;  /* 0x00008600ff0cab82 */ /* 0x000ea20000000a00 */
[----:B-1----:R-:W-:Y:S01]  /*1a60*/  IMAD.U32 R6, RZ, RZ, UR11 ;  /* 0x0000000bff067e24 */ /* 0x002fe2000f8e00ff */
[----:B------:R-:W-:-:S04]  /*1a70*/  @!P6 LEA R7, P3, R17, R4, 0x4 ;  /* 0x000000041107e211 */ /* 0x000fc800078620ff */
[----:B------:R-:W-:Y:S02]  /*1a80*/  @!P6 LEA.HI.X R8, R17, R5, R6, 0x4, P3 ;  /* 0x000000051108e211 */ /* 0x000fe400018f2406 */
[----:B------:R-:W-:-:S04]  /*1a90*/  @!P6 LEA R6, P3, R7, R14, 0x1 ;  /* 0x0000000e0706e211 */ /* 0x000fc800078608ff */
[----:B------:R-:W-:Y:S01]  /*1aa0*/  @!P6 LEA.HI.X R7, R7, R15, R8, 0x1, P3 ;  /* 0x0000000f0707e211 */ /* 0x000fe200018f0c08 */
[C---:B------:R-:W-:Y:S01]  /*1ab0*/  IMAD.WIDE.U32 R8, R2.reuse, UR8, R28 ;  /* 0x0000000802087c25 */ /* 0x040fe2000f8e001c */
[----:B------:R-:W1:Y:S01]  /*1ac0*/  @!P5 LDC.64 R14, c[0x0][0x218] ;  /* 0x00008600ff0edb82 */ /* 0x000e620000000a00 */
[C---:B------:R-:W-:Y:S01]  /*1ad0*/  ISETP.GE.AND P3, PT, R2.reuse, UR20, PT ;  /* 0x0000001402007c0c */ /* 0x040fe2000bf66270 */
[----:B------:R-:W-:Y:S01]  /*1ae0*/  USHF.L.U32 UR20, UR11, 0x5, URZ ;  /* 0x000000050b147899 */ /* 0x000fe2000800063f */
[----:B------:R-:W-:Y:S01]  /*1af0*/  SHF.L.U32 R2, R2, 0x3, RZ ;  /* 0x0000000302027819 */ /* 0x000fe200000006ff */
[----:B------:R-:W-:Y:S04]  /*1b00*/  @!P6 LDGSTS.E.BYPASS.LTC128B.128 [R3+0x8800], desc[UR16][R6.64] ;  /* 0x088000000603efae */ /* 0x000fe8000b901d50 */
[----:B------:R3:W-:Y:S02]  /*1b10*/  @!P6 LDGSTS.E.BYPASS.LTC128B.128 [R3+0xa800], desc[UR16][R6.64+0x80] ;  /* 0x0a8000800603efae */ /* 0x0007e4000b901d50 */
[----:B---3--:R-:W-:Y:S01]  /*1b20*/  LOP3.LUT R3, R0, 0x8, R2, 0xf8, !PT ;  /* 0x0000000800037812 */ /* 0x008fe200078ef802 */
[----:B------:R-:W-:Y:S01]  /*1b30*/  IMAD R7, R21, UR6, RZ ;  /* 0x0000000615077c24 */ /* 0x000fe2000f8e02ff */
[----:B------:R-:W-:-:S02]  /*1b40*/  SHF.R.U32.HI R0, RZ, 0x3, R0 ;  /* 0x00000003ff007819 */ /* 0x000fc40000011600 */
[----:B------:R-:W-:Y:S01]  /*1b50*/  IADD3 R2, P6, R8, UR24, RZ ;  /* 0x0000001808027c10 */ /* 0x000fe2000ffde0ff */
[----:B------:R-:W-:Y:S01]  /*1b60*/  UIMAD.WIDE.U32 UR24, UR10, 0x20, URZ ;  /* 0x000000200a1878a5 */ /* 0x000fe2000f8e003f */
[----:B------:R-:W-:Y:S01]  /*1b70*/  LOP3.LUT R18, R3, R0, RZ, 0x3c, !PT ;  /* 0x0000000003127212 */ /* 0x000fe200078e3cff */
[----:B------:R-:W-:Y:S01]  /*1b80*/  IMAD.U32 R0, RZ, RZ, UR20 ;  /* 0x00000014ff007e24 */ /* 0x000fe2000f8e00ff */
[----:B------:R-:W-:Y:S01]  /*1b90*/  IADD3.X R3, R9, UR22, R10, P6, !PT ;  /* 0x0000001609037c10 */ /* 0x000fe2000b7fe40a */
[----:B------:R-:W-:Y:S01]  /*1ba0*/  @!P5 IMAD R10, R20, 0x2, R22 ;  /* 0x00000002140ad824 */ /* 0x000fe200078e0216 */
[----:B------:R-:W-:Y:S02]  /*1bb0*/  LEA.HI R22, R40, R165, RZ, 0x5 ;  /* 0x000000a528167211 */ /* 0x000fe400078f28ff */
[----:B------:R-:W-:Y:S01]  /*1bc0*/  @!P5 IADD3 R6, P6, R4, UR24, RZ ;  /* 0x000000180406dc10 */ /* 0x000fe2000ffde0ff */
[----:B------:R-:W-:Y:S01]  /*1bd0*/  IMAD.WIDE.U32 R26, R16, UR6, R2 ;  /* 0x00000006101a7c25 */ /* 0x000fe2000f8e0002 */
[----:B------:R-:W-:-:S02]  /*1be0*/  @!UP0 UIMAD UR6, UR11, 0x30, URZ ;  /* 0x000000300b0688a4 */ /* 0x000fc4000f8e023f */
[----:B------:R-:W-:Y:S01]  /*1bf0*/  @!P5 IADD3.X R0, R5, UR25, R0, P6, !PT ;  /* 0x000000190500dc10 */ /* 0x000fe2000b7fe400 */
[----:B------:R-:W-:Y:S01]  /*1c00*/  @!P2 IMAD.WIDE.U32 R2, R17, 0x30, R4 ;  /* 0x000000301102a825 */ /* 0x000fe200078e0004 */
[C---:B-1----:R-:W-:Y:S01]  /*1c10*/  @!P5 LEA R8, P6, R6.reuse, R14, 0x1 ;  /* 0x0000000e0608d211 */ /* 0x042fe200078c08ff */
[----:B------:R-:W-:Y:S01]  /*1c20*/  UIMAD.WIDE.U32 UR24, UR18, UR8, URZ ;  /* 0x00000008121872a5 */ /* 0x000fe2000f8e003f */
[----:B------:R-:W-:Y:S01]  /*1c30*/  STL.64 [R1+0x28], R26 ;  /* 0x0000281a01007387 */ /* 0x000fe20000100a00 */
[----:B------:R-:W-:Y:S01]  /*1c40*/  @!P2 VIADD R3, R3, UR6 ;  /* 0x000000060303ac36 */ /* 0x000fe20008000000 */
[----:B------:R-:W-:Y:S01]  /*1c50*/  @!P5 LEA.HI.X R9, R6, R15, R0, 0x1, P6 ;  /* 0x0000000f0609d211 */ /* 0x000fe200030f0c00 */
[----:B------:R-:W-:Y:S01]  /*1c60*/  IMAD R16, R16, UR7, R7 ;  /* 0x0000000710107c24 */ /* 0x000fe2000f8e0207 */
[----:B--2---:R-:W-:Y:S01]  /*1c70*/  @!P2 LEA R4, P6, R2, R12, 0x1 ;  /* 0x0000000c0204a211 */ /* 0x004fe200078c08ff */
[----:B------:R-:W-:Y:S01]  /*1c80*/  IMAD.SHL.U32 R0, R25, 0x40, RZ ;  /* 0x0000004019007824 */ /* 0x000fe200078e00ff */
[----:B------:R-:W-:Y:S01]  /*1c90*/  MOV R7, UR25 ;  /* 0x0000001900077c02 */ /* 0x000fe20008000f00 */
[----:B------:R-:W-:Y:S01]  /*1ca0*/  @!P2 IMAD R7, R20, 0x2, R24 ;  /* 0x000000021407a824 */ /* 0x000fe200078e0218 */
[----:B------:R-:W-:Y:S01]  /*1cb0*/  @!P2 LEA.HI.X R5, R2, R13, R3, 0x1, P6 ;  /* 0x0000000d0205a211 */ /* 0x000fe200030f0c03 */
[----:B------:R-:W-:Y:S01]  /*1cc0*/  @!P5 LDGSTS.E.BYPASS.LTC128B.128 [R10+0x9000], desc[UR16][R8.64] ;  /* 0x09000000080adfae */ /* 0x000fe2000b901d50 */
[----:B------:R-:W-:Y:S01]  /*1cd0*/  UIMAD UR7, UR19, UR8, URZ ;  /* 0x00000008130772a4 */ /* 0x000fe2000f8e023f */
[----:B------:R-:W-:Y:S01]  /*1ce0*/  LOP3.LUT R0, R0, 0x1c0, RZ, 0xc0, !PT ;  /* 0x000001c000007812 */ /* 0x000fe200078ec0ff */
[----:B------:R-:W1:Y:S01]  /*1cf0*/  @!P3 LDC.64 R14, c[0x0][0x220] ;  /* 0x00008800ff0ebb82 */ /* 0x000e620000000a00 */
[----:B------:R1:W-:Y:S01]  /*1d00*/  @!P5 LDGSTS.E.BYPASS.LTC128B.128 [R10+0xb000], desc[UR16][R8.64+0x80] ;  /* 0x0b000080080adfae */ /* 0x0003e2000b901d50 */
[----:B------:R-:W-:Y:S01]  /*1d10*/  UIMAD UR7, UR18, UR9, UR7 ;  /* 0x00000009120772a4 */ /* 0x000fe2000f8e0207 */
[----:B------:R-:W-:Y:S01]  /*1d20*/  LOP3.LUT R12, R0, 0x8, R11, 0xf8, !PT ;  /* 0x00000008000c7812 */ /* 0x000fe200078ef80b */
[----:B------:R-:W-:Y:S01]  /*1d30*/  IMAD.U32 R6, RZ, RZ, UR24 ;  /* 0x00000018ff067e24 */ /* 0x000fe2000f8e00ff */
[----:B------:R-:W-:Y:S01]  /*1d40*/  @!P2 LDGSTS.E.BYPASS.LTC128B.128 [R7+0x9800], desc[UR16][R4.64] ;  /* 0x098000000407afae */ /* 0x000fe2000b901d50 */
[----:B------:R-:W-:Y:S01]  /*1d50*/  SHF.R.U32.HI R11, RZ, 0x3, R0 ;  /* 0x00000003ff0b7819 */ /* 0x000fe20000011600 */
[----:B------:R-:W-:Y:S01]  /*1d60*/  IMAD R0, R19, 0x200, R18 ;  /* 0x0000020013007824 */ /* 0x000fe200078e0212 */
[----:B------:R-:W-:Y:S01]  /*1d70*/  UIADD3 UR7, UR25, UR7, URZ ;  /* 0x0000000719077290 */ /* 0x000fe2000fffe03f */
[----:B------:R2:W-:Y:S01]  /*1d80*/  @!P2 LDGSTS.E.BYPASS.LTC128B.128 [R7+0xb800], desc[UR16][R4.64+0x80] ;  /* 0x0b8000800407afae */ /* 0x0005e2000b901d50 */
[----:B------:R-:W3:Y:S01]  /*1d90*/  @!P0 LDC.64 R18, c[0x0][0x220] ;  /* 0x00008800ff128b82 */ /* 0x000ee20000000a00 */
[----:B------:R-:W-:Y:S01]  /*1da0*/  IMAD.IADD R13, R27, 0x1, R16 ;  /* 0x000000011b0d7824 */ /* 0x000fe200078e0210 */
[----:B------:R-:W-:Y:S01]  /*1db0*/  LEA R2, P6, R6, R26, 0x6 ;  /* 0x0000001a06027211 */ /* 0x000fe200078c30ff */
[----:B------:R-:W0:Y:S01]  /*1dc0*/  LDGDEPBAR ;  /* 0x00000000000079af */ /* 0x000e220000000000 */
[----:B------:R-:W-:Y:S01]  /*1dd0*/  IMAD.U32 R3, RZ, RZ, UR7 ;  /* 0x00000007ff037e24 */ /* 0x000fe2000f8e00ff */
[----:B------:R-:W-:Y:S01]  /*1de0*/  USHF.L.U32 UR6, UR9, 0x5, URZ ;  /* 0x0000000509067899 */ /* 0x000fe2000800063f */
[----:B------:R-:W-:Y:S01]  /*1df0*/  LOP3.LUT R184, R12, R11, RZ, 0x3c, !PT ;  /* 0x0000000b0cb87212 */ /* 0x000fe200078e3cff */
[----:B------:R-:W-:Y:S01]  /*1e00*/  UIMAD.WIDE.U32 UR24, UR8, 0x20, URZ ;  /* 0x00000020081878a5 */ /* 0x000fe2000f8e003f */
[----:B------:R-:W4:Y:S01]  /*1e10*/  @!P4 LDC.64 R20, c[0x0][0x220] ;  /* 0x00008800ff14cb82 */ /* 0x000f220000000a00 */
[----:B------:R-:W-:Y:S01]  /*1e20*/  LEA.HI.X R3, R6, R13, R3, 0x6, P6 ;  /* 0x0000000d06037211 */ /* 0x000fe200030f3403 */
[----:B------:R-:W-:Y:S01]  /*1e30*/  IMAD.U32 R6, RZ, RZ, UR8 ;  /* 0x00000008ff067e24 */ /* 0x000fe2000f8e00ff */
[----:B------:R5:W-:Y:S01]  /*1e40*/  STL [R1+0x18], R13 ;  /* 0x0000180d01007387 */ /* 0x000be20000100800 */
[----:B------:R-:W-:Y:S01]  /*1e50*/  VOTEU.ALL UP0, P1 ;  /* 0x00000000003f7886 */ /* 0x000fe20000800000 */
[----:B------:R-:W-:Y:S01]  /*1e60*/  LEA R228, R0, UR4, 0x1 ;  /* 0x0000000400e47c11 */ /* 0x000fe2000f8e08ff */
[----:B------:R-:W-:-:S02]  /*1e70*/  ULDC UR19, c[0x0][0x39c] ;  /* 0x0000e70000137ab9 */ /* 0x000fc40000000800 */
[----:B------:R-:W4:Y:S01]  /*1e80*/  @!P1 LDC.64 R16, c[0x0][0x220] ;  /* 0x00008800ff109b82 */ /* 0x000f220000000a00 */
[----:B-1----:R-:W-:Y:S01]  /*1e90*/  @!P3 LEA R10, P6, R2, R14, 0x1 ;  /* 0x0000000e020ab211 */ /* 0x002fe200078c08ff */
[C---:B------:R-:W-:Y:S02]  /*1ea0*/  VIADD R0, R228.reuse, 0x8000 ;  /* 0x00008000e4007836 */ /* 0x040fe40000000000 */
[----:B------:R-:W-:Y:S01]  /*1eb0*/  VIADD R239, R228, 0x8020 ;  /* 0x00008020e4ef7836 */ /* 0x000fe20000000000 */
[----:B------:R-:W-:Y:S01]  /*1ec0*/  @!P3 LEA.HI.X R11, R2, R15, R3, 0x1, P6 ;  /* 0x0000000f020bb211 */ /* 0x000fe200030f0c03 */
[----:B--2---:R-:W-:Y:S01]  /*1ed0*/  IMAD.U32 R4, RZ, RZ, UR8 ;  /* 0x00000008ff047e24 */ /* 0x004fe2000f8e00ff */
[----:B------:R-:W-:-:S04]  /*1ee0*/  DEPBAR.LE SB0, 0x0 ;  /* 0x000080000000791a */ /* 0x000fc80000000000 */
[----:B------:R-:W-:Y:S01]  /*1ef0*/  BAR.SYNC.DEFER_BLOCKING 0x0 ;  /* 0x0000000000007b1d */ /* 0x000fe20000010000 */
[----:B------:R-:W-:Y:S02]  /*1f00*/  MOV R5, UR9 ;  /* 0x0000000900057c02 */ /* 0x000fe40008000f00 */
[----:B------:R-:W-:Y:S01]  /*1f10*/  @!P4 LEA R9, P2, R4, R2, 0x4 ;  /* 0x000000020409c211 */ /* 0x000fe200078420ff */
[----:B-----5:R-:W-:-:S03]  /*1f20*/  IMAD.SHL.U32 R13, R23, 0x40, RZ ;  /* 0x00000040170d7824 */ /* 0x020fc600078e00ff */
[----:B------:R-:W-:Y:S01]  /*1f30*/  @!P4 LEA.HI.X R12, R6, R3, R5, 0x4, P2 ;  /* 0x00000003060cc211 */ /* 0x000fe200010f2405 */
[----:B------:R-:W-:Y:S01]  /*1f40*/  IMAD.U32 R6, RZ, RZ, UR6 ;  /* 0x00000006ff067e24 */ /* 0x000fe2000f8e00ff */
[----:B------:R-:W-:Y:S01]  /*1f50*/  @!P0 IADD3 R7, P2, R2, UR24, RZ ;  /* 0x0000001802078c10 */ /* 0x000fe2000ff5e0ff */
[----:B------:R-:W-:Y:S01]  /*1f60*/  @!P1 IMAD.WIDE.U32 R4, R4, 0x30, R2 ;  /* 0x0000003004049825 */ /* 0x000fe200078e0002 */
[----:B------:R-:W-:Y:S01]  /*1f70*/  SHF.R.S32.HI R2, RZ, 0x5, R22 ;  /* 0x00000005ff027819 */ /* 0x000fe20000011416 */
[----:B------:R-:W-:Y:S01]  /*1f80*/  @!UP0 UIMAD UR6, UR9, 0x30, URZ ;  /* 0x00000030090688a4 */ /* 0x000fe2000f8e023f */
[----:B------:R-:W-:Y:S01]  /*1f90*/  LOP3.LUT R183, R13, 0xfffffe00, RZ, 0xc0, !PT ;  /* 0xfffffe000db77812 */ /* 0x000fe200078ec0ff */
[----:B------:R-:W-:Y:S01]  /*1fa0*/  UISETP.GE.AND UP0, UPT, UR13, 0x41, UPT ;  /* 0x000000410d00788c */ /* 0x000fe2000bf06270 */
[----:B------:R-:W-:Y:S02]  /*1fb0*/  @!P0 IADD3.X R14, R3, UR25, R6, P2, !PT ;  /* 0x00000019030e8c10 */ /* 0x000fe400097fe406 */
[----:B---3--:R-:W-:Y:S01]  /*1fc0*/  @!P0 LEA R6, P2, R7, R18, 0x1 ;  /* 0x0000001207068211 */ /* 0x008fe200078408ff */
[----:B------:R-:W-:Y:S01]  /*1fd0*/  IMAD R3, R2, 0x400, R183 ;  /* 0x0000040002037824 */ /* 0x000fe200078e02b7 */
[----:B----4-:R-:W-:Y:S01]  /*1fe0*/  @!P4 LEA R8, P5, R9, R20, 0x1 ;  /* 0x000000140908c211 */ /* 0x010fe200078a08ff */
[----:B------:R-:W-:Y:S01]  /*1ff0*/  @!P1 VIADD R2, R5, UR6 ;  /* 0x0000000605029c36 */ /* 0x000fe20008000000 */
[----:B------:R-:W-:-:S02]  /*2000*/  @!P0 LEA.HI.X R7, R7, R19, R14, 0x1, P2 ;  /* 0x0000001307078211 */ /* 0x000fc400010f0c0e */
[----:B------:R-:W-:Y:S01]  /*2010*/  @!P4 LEA.HI.X R9, R9, R21, R12, 0x1, P5 ;  /* 0x000000150909c211 */ /* 0x000fe200028f0c0c */
[----:B------:R-:W-:Y:S04]  /*2020*/  @P3 STS.128 [R247+0xc000], RZ ;  /* 0x00c000fff7003388 */ /* 0x000fe80000000c00 */
[----:B------:R-:W-:Y:S04]  /*2030*/  @P3 STS.128 [R247+0xe000], RZ ;  /* 0x00e000fff7003388 */ /* 0x000fe80000000c00 */
[----:B------:R-:W-:Y:S01]  /*2040*/  @!PT LDS RZ, [RZ] ;  /* 0x00000000fffff984 */ /* 0x000fe20000000800 */
[----:B------:R-:W-:Y:S01]  /*2050*/  @!PT LDS RZ, [RZ] ;  /* 0x00000000fffff984 */ /* 0x000fe20000000800 */
[----:B------:R-:W-:Y:S01]  /*2060*/  @!PT LDS RZ, [RZ] ;  /* 0x00000000fffff984 */ /* 0x000fe20000000800 */
[----:B------:R-:W-:Y:S04]  /*2070*/  @!P3 LDGSTS.E.BYPASS.LTC128B.128 [R247+0xc000], desc[UR16][R10.64] ;  /* 0x0c0000000af7bfae */ /* 0x000fe8000b901d50 */
        /* <DEDUP_REMOVED lines=21> */
[----:B------:R-:W-:-:S03]  /*21d0*/  MOV R2, 0x20 ;  /* 0x0000002000027802 */ /* 0x000fc60000000f00 */
[----:B------:R-:W-:Y:S04]  /*21e0*/  @P1 STS.128 [R247+0xf800], RZ ;  /* 0x00f800fff7001388 */ /* 0x000fe80000000c00 */
[----:B------:R-:W-:Y:S01]  /*21f0*/  @!PT LDS RZ, [RZ] ;  /* 0x00000000fffff984 */ /* 0x000fe20000000800 */
[----:B------:R-:W-:Y:S01]  /*2200*/  @!PT LDS RZ, [RZ] ;  /* 0x00000000fffff984 */ /* 0x000fe20000000800 */
[----:B------:R-:W-:Y:S01]  /*2210*/  @!PT LDS RZ, [RZ] ;  /* 0x00000000fffff984 */ /* 0x000fe20000000800 */
[----:B------:R-:W-:Y:S04]  /*2220*/  @!P1 LDGSTS.E.BYPASS.LTC128B.128 [R247+0xd800], desc[UR16][R10.64] ;  /* 0x0d8000000af79fae */ /* 0x000fe8000b901d50 */
[----:B------:R2:W-:Y:S01]  /*2230*/  @!P1 LDGSTS.E.BYPASS.LTC128B.128 [R247+0xf800], desc[UR16][R10.64+0x80] ;  /* 0x0f8000800af79fae */ /* 0x0005e2000b901d50 */
[----:B------:R-:W-:-:S03]  /*2240*/  R2P PR, R25, 0x6 ;  /* 0x0000000619007804 */ /* 0x000fc60000000000 */
[----:B------:R-:W-:Y:S02]  /*2250*/  LDSM.16.M88.4 R20, [R228+0x8000] ;  /* 0x00800000e414783b */ /* 0x000fe40000000200 */
[----:B------:R-:W-:Y:S02]  /*2260*/  SEL R3, R3, 0xfffffff0, !P1 ;  /* 0xfffffff003037807 */ /* 0x000fe40004800000 */
[----:B------:R-:W-:Y:S01]  /*2270*/  SEL R2, R2, 0xffffffe0, !P2 ;  /* 0xffffffe002027807 */ /* 0x000fe20005000000 */
[----:B------:R-:W-:Y:S01]  /*2280*/  LDSM.16.M88.4 R28, [R228+0x9000] ;  /* 0x00900000e41c783b */ /* 0x000fe20000000200 */
[----:B------:R-:W-:Y:S01]  /*2290*/  R2P PR, R38, 0x6 ;  /* 0x0000000626007804 */ /* 0x000fe20000000000 */
[----:B------:R-:W-:Y:S01]  /*22a0*/  IMAD R236, R3, 0x2, R235 ;  /* 0x0000000203ec7824 */ /* 0x000fe200078e02eb */
[C---:B------:R-:W-:Y:S01]  /*22b0*/  LEA R238, R2.reuse, R235, 0x1 ;  /* 0x000000eb02ee7211 */ /* 0x040fe200078e08ff */
[----:B-1----:R-:W1:Y:S02]  /*22c0*/  LDSM.16.M88.4 R4, [R235+0x2000] ;  /* 0x00200000eb04783b */ /* 0x002e640000000200 */
[----:B------:R-:W-:-:S02]  /*22d0*/  IMAD R237, R2, 0x2, R236 ;  /* 0x0000000202ed7824 */ /* 0x000fc400078e02ec */
[----:B------:R-:W-:Y:S04]  /*22e0*/  LDSM.16.M88.4 R32, [R228+0x8800] ;  /* 0x00880000e420783b */ /* 0x000fe80000000200 */
[----:B------:R-:W-:Y:S02]  /*22f0*/  LDSM.16.M88.4 R24, [R228+0x9800] ;  /* 0x00980000e418783b */ /* 0x000fe40000000200 */
[----:B------:R-:W-:Y:S02]  /*2300*/  @P1 VIADD R239, R0, 0xffffffe0 ;  /* 0xffffffe000ef1836 */ /* 0x000fe40000000000 */
[----:B------:R-:W-:Y:S01]  /*2310*/  LDSM.16.M88.4 R16, [R236] ;  /* 0x00000000ec10783b */ /* 0x000fe20000000200 */
[----:B------:R-:W-:-:S03]  /*2320*/  IMAD.MOV.U32 R0, RZ, RZ, 0x40 ;  /* 0x00000040ff007424 */ /* 0x000fc600078e00ff */
[----:B--2---:R-:W2:Y:S02]  /*2330*/  LDSM.16.M88.4 R8, [R235] ;  /* 0x00000000eb08783b */ /* 0x004ea40000000200 */
[----:B------:R-:W-:Y:S02]  /*2340*/  SEL R0, R0, 0xffffffc0, !P2 ;  /* 0xffffffc000007807 */ /* 0x000fe40005000000 */
[----:B------:R-:W3:Y:S03]  /*2350*/  LDSM.16.M88.4 R48, [R239] ;  /* 0x00000000ef30783b */ /* 0x000ee60000000200 */
[----:B------:R-:W-:Y:S01]  /*2360*/  IMAD.IADD R234, R228, 0x1, R0 ;  /* 0x00000001e4ea7824 */ /* 0x000fe200078e0200 */
[----:B------:R-:W4:Y:S01]  /*2370*/  LDSM.16.M88.4 R12, [R236+0x2000] ;  /* 0x00200000ec0c783b */ /* 0x000f220000000200 */
[----:B------:R-:W-:-:S03]  /*2380*/  IMAD.IADD R233, R0, 0x1, R239 ;  /* 0x0000000100e97824 */ /* 0x000fc600078e02ef */
[----:B------:R-:W5:Y:S04]  /*2390*/  LDSM.16.M88.4 R52, [R239+0x1000] ;  /* 0x00100000ef34783b */ /* 0x000f680000000200 */
[----:B------:R-:W-:Y:S04]  /*23a0*/  LDSM.16.M88.4 R64, [R239+0x1800] ;  /* 0x00180000ef40783b */ /* 0x000fe80000000200 */
[----:B------:R-:W-:Y:S01]  /*23b0*/  LDSM.16.M88.4 R56, [R234+0x8000] ;  /* 0x00800000ea38783b */ /* 0x000fe20000000200 */
[C---:B-1----:R-:W-:Y:S03]  /*23c0*/  HMMA.16816.F32 R40, R4.reuse, R20, RZ ;  /* 0x000000140428723c */ /* 0x042fe600000018ff */
[----:B------:R-:W-:Y:S04]  /*23d0*/  LDSM.16.M88.4 R44, [R238] ;  /* 0x00000000ee2c783b */ /* 0x000fe80000000200 */
[----:B------:R-:W-:Y:S01]  /*23e0*/  LDSM.16.M88.4 R68, [R233] ;  /* 0x00000000e944783b */ /* 0x000fe20000000200 */
[C---:B------:R-:W-:Y:S03]  /*23f0*/  HMMA.16816.F32 R96, R4.reuse, R22, RZ ;  /* 0x000000160460723c */ /* 0x040fe600000018ff */
[----:B------:R-:W0:Y:S03]  /*2400*/  LDGDEPBAR ;  /* 0x00000000000079af */ /* 0x000e260000000000 */
[----:B------:R-:W-:Y:S06]  /*2410*/  HMMA.16816.F32 R84, R4, R28, RZ ;  /* 0x0000001c0454723c */ /* 0x000fec00000018ff */
[C---:B--2---:R-:W-:Y:S06]  /*2420*/  HMMA.16816.F32 R36, R8.reuse, R20, RZ ;  /* 0x000000140824723c */ /* 0x044fec00000018ff */
[----:B------:R-:W-:Y:S01]  /*2430*/  HMMA.16816.F32 R132, R8, R22, RZ ;  /* 0x000000160884723c */ /* 0x000fe200000018ff */
[----:B------:R-:W1:Y:S05]  /*2440*/  LDSM.16.M88.4 R20, [R239+0x800] ;  /* 0x00080000ef14783b */ /* 0x000e6a0000000200 */
[C---:B------:R-:W-:Y:S06]  /*2450*/  HMMA.16816.F32 R92, R4.reuse, R32, RZ ;  /* 0x00000020045c723c */ /* 0x040fec00000018ff */
[C---:B------:R-:W-:Y:S06]  /*2460*/  HMMA.16816.F32 R76, R4.reuse, R24, RZ ;  /* 0x00000018044c723c */ /* 0x040fec00000018ff */
[C---:B------:R-:W-:Y:S06]  /*2470*/  HMMA.16816.F32 R88, R4.reuse, R34, RZ ;  /* 0x000000220458723c */ /* 0x040fec00000018ff */
[C---:B------:R-:W-:Y:S06]  /*2480*/  HMMA.16816.F32 R80, R4.reuse, R30, RZ ;  /* 0x0000001e0450723c */ /* 0x040fec00000018ff */
[----:B------:R-:W-:Y:S01]  /*2490*/  HMMA.16816.F32 R72, R4, R26, RZ ;  /* 0x0000001a0448723c */ /* 0x000fe200000018ff */
[----:B------:R-:W2:Y:S05]  /*24a0*/  LDSM.16.M88.4 R4, [R238+0x2000] ;  /* 0x00200000ee04783b */ /* 0x000eaa0000000200 */
[C---:B------:R-:W-:Y:S06]  /*24b0*/  HMMA.16816.F32 R100, R8.reuse, R24, RZ ;  /* 0x000000180864723c */ /* 0x040fec00000018ff */
[----:B------:R-:W-:Y:S06]  /*24c0*/  HMMA.16816.F32 R140, R8, R26, RZ ;  /* 0x0000001a088c723c */ /* 0x000fec00000018ff */
[----:B---3--:R-:W-:Y:S01]  /*24d0*/  HMMA.16816.F32 R24, R16, R48, R36 ;  /* 0x000000301018723c */ /* 0x008fe20000001824 */
[----:B------:R-:W-:Y:S05]  /*24e0*/  LDSM.16.M88.4 R36, [R237+0x2000] ;  /* 0x00200000ed24783b */ /* 0x000fea0000000200 */
[C---:B------:R-:W-:Y:S06]  /*24f0*/  HMMA.16816.F32 R60, R8.reuse, R32, RZ ;  /* 0x00000020083c723c */ /* 0x040fec00000018ff */
[C---:B------:R-:W-:Y:S06]  /*2500*/  HMMA.16816.F32 R104, R8.reuse, R34, RZ ;  /* 0x000000220868723c */ /* 0x040fec00000018ff */
[C---:B------:R-:W-:Y:S06]  /*2510*/  HMMA.16816.F32 R32, R8.reuse, R28, RZ ;  /* 0x0000001c0820723c */ /* 0x040fec00000018ff */
[----:B------:R-:W-:Y:S01]  /*2520*/  HMMA.16816.F32 R136, R8, R30, RZ ;  /* 0x0000001e0888723c */ /* 0x000fe200000018ff */
[----:B------:R-:W-:Y:S05]  /*2530*/  LDSM.16.M88.4 R8, [R234+0x8800] ;  /* 0x00880000ea08783b */ /* 0x000fea0000000200 */
[C---:B----4-:R-:W-:Y:S01]  /*2540*/  HMMA.16816.F32 R28, R12.reuse, R48, R40 ;  /* 0x000000300c1c723c */ /* 0x050fe20000001828 */
[----:B------:R-:W3:Y:S05]  /*2550*/  LDSM.16.M88.4 R40, [R237] ;  /* 0x00000000ed28783b */ /* 0x000eea0000000200 */
[C---:B-----5:R-:W-:Y:S06]  /*2560*/  HMMA.16816.F32 R124, R12.reuse, R52, R84 ;  /* 0x000000340c7c723c */ /* 0x060fec0000001854 */
[C---:B------:R-:W-:Y:S06]  /*2570*/  HMMA.16816.F32 R116, R12.reuse, R50, R96 ;  /* 0x000000320c74723c */ /* 0x040fec0000001860 */
[C---:B-1----:R-:W-:Y:S06]  /*2580*/  HMMA.16816.F32 R128, R12.reuse, R20, R92 ;  /* 0x000000140c80723c */ /* 0x042fec000000185c */
[C---:B------:R-:W-:Y:S01]  /*2590*/  HMMA.16816.F32 R120, R12.reuse, R64, R76 ;  /* 0x000000400c78723c */ /* 0x040fe2000000184c */
[----:B------:R-:W-:Y:S05]  /*25a0*/  LDSM.16.M88.4 R76, [R228+0xa000] ;  /* 0x00a00000e44c783b */ /* 0x000fea0000000200 */
[C---:B------:R-:W-:Y:S01]  /*25b0*/  HMMA.16816.F32 R112, R12.reuse, R22, R88 ;  /* 0x000000160c70723c */ /* 0x040fe20000001858 */
[----:B------:R-:W-:Y:S05]  /*25c0*/  LDSM.16.M88.4 R88, [R239+0x2000] ;  /* 0x00200000ef58783b */ /* 0x000fea0000000200 */
[C---:B------:R-:W-:Y:S01]  /*25d0*/  HMMA.16816.F32 R96, R12.reuse, R54, R80 ;  /* 0x000000360c60723c */ /* 0x040fe20000001850 */
[----:B------:R-:W-:Y:S05]  /*25e0*/  LDSM.16.M88.4 R80, [R234+0x9800] ;  /* 0x00980000ea50783b */ /* 0x000fea0000000200 */
[----:B------:R-:W-:Y:S06]  /*25f0*/  HMMA.16816.F32 R84, R12, R66, R72 ;  /* 0x000000420c54723c */ /* 0x000fec0000001848 */
[----:B------:R-:W-:Y:S01]  /*2600*/  HMMA.16816.F32 R12, R44, R56, R24 ;  /* 0x000000382c0c723c */ /* 0x000fe20000001818 */
[----:B------:R-:W-:Y:S05]  /*2610*/  LDSM.16.M88.4 R24, [R236+0x4000] ;  /* 0x00400000ec18783b */ /* 0x000fea0000000200 */
[C---:B------:R-:W-:Y:S01]  /*2620*/  HMMA.16816.F32 R148, R16.reuse, R52, R32 ;  /* 0x000000341094723c */ /* 0x040fe20000001820 */
[----:B------:R-:W1:Y:S05]  /*2630*/  LDSM.16.M88.4 R32, [R235+0x4000] ;  /* 0x00400000eb20783b */ /* 0x000e6a0000000200 */
[C---:B------:R-:W-:Y:S01]  /*2640*/  HMMA.16816.F32 R108, R16.reuse, R20, R60 ;  /* 0x00000014106c723c */ /* 0x040fe2000000183c */
[----:B------:R-:W4:Y:S05]  /*2650*/  LDSM.16.M88.4 R60, [R234+0x9000] ;  /* 0x00900000ea3c783b */ /* 0x000f2a0000000200 */
[----:B------:R-:W-:Y:S06]  /*2660*/  HMMA.16816.F32 R48, R16, R50, R132 ;  /* 0x000000321030723c */ /* 0x000fec0000001884 */
[----:B--2---:R-:W-:Y:S01]  /*2670*/  HMMA.16816.F32 R72, R4, R56, R28 ;  /* 0x000000380448723c */ /* 0x004fe2000000181c */
[----:B------:R-:W2:Y:S05]  /*2680*/  LDSM.16.M88.4 R28, [R235+0x6000] ;  /* 0x00600000eb1c783b */ /* 0x000eaa0000000200 */
[----:B---3--:R-:W-:Y:S06]  /*2690*/  HMMA.16816.F32 R12, R40, R68, R12 ;  /* 0x00000044280c723c */ /* 0x008fec000000180c */
[C---:B------:R-:W-:Y:S01]  /*26a0*/  HMMA.16816.F32 R92, R16.reuse, R22, R104 ;  /* 0x00000016105c723c */ /* 0x040fe20000001868 */
[----:B------:R-:W-:Y:S05]  /*26b0*/  LDSM.16.M88.4 R20, [R238+0x4000] ;  /* 0x00400000ee14783b */ /* 0x000fea0000000200 */
[C---:B------:R-:W-:Y:S06]  /*26c0*/  HMMA.16816.F32 R160, R16.reuse, R64, R100 ;  /* 0x0000004010a0723c */ /* 0x040fec0000001864 */
[C---:B------:R-:W-:Y:S01]  /*26d0*/  HMMA.16816.F32 R104, R16.reuse, R54, R136 ;  /* 0x000000361068723c */ /* 0x040fe20000001888 */
[----:B------:R-:W-:Y:S05]  /*26e0*/  LDSM.16.M88.4 R52, [R233+0x800] ;  /* 0x00080000e934783b */ /* 0x000fea0000000200 */
[----:B------:R-:W-:Y:S06]  /*26f0*/  HMMA.16816.F32 R144, R16, R66, R140 ;  /* 0x000000421090723c */ /* 0x000fec000000188c */
[----:B------:R-:W-:Y:S01]  /*2700*/  HMMA.16816.F32 R16, R44, R58, R48 ;  /* 0x0000003a2c10723c */ /* 0x000fe20000001830 */
[----:B------:R-:W-:Y:S05]  /*2710*/  LDSM.16.M88.4 R48, [R233+0x1800] ;  /* 0x00180000e930783b */ /* 0x000fea0000000200 */
[----:B------:R-:W-:Y:S06]  /*2720*/  HMMA.16816.F32 R72, R36, R68, R72 ;  /* 0x000000442448723c */ /* 0x000fec0000001848 */
[----:B-1----:R-:W-:Y:S06]  /*2730*/  HMMA.16816.F32 R12, R32, R76, R12 ;  /* 0x0000004c200c723c */ /* 0x002fec000000180c */
[C---:B------:R-:W-:Y:S06]  /*2740*/  HMMA.16816.F32 R140, R4.reuse, R8, R128 ;  /* 0x00000008048c723c */ /* 0x040fec0000001880 */
[C---:B----4-:R-:W-:Y:S06]  /*2750*/  HMMA.16816.F32 R152, R4.reuse, R60, R124 ;  /* 0x0000003c0498723c */ /* 0x050fec000000187c */
[C---:B------:R-:W-:Y:S06]  /*2760*/  HMMA.16816.F32 R156, R4.reuse, R80, R120 ;  /* 0x00000050049c723c */ /* 0x040fec0000001878 */
[C---:B------:R-:W-:Y:S01]  /*2770*/  HMMA.16816.F32 R100, R4.reuse, R58, R116 ;  /* 0x0000003a0464723c */ /* 0x040fe20000001874 */
[----:B------:R-:W-:Y:S05]  /*2780*/  LDSM.16.M88.4 R56, [R233+0x1000] ;  /* 0x00100000e938783b */ /* 0x000fea0000000200 */
[C---:B------:R-:W-:Y:S06]  /*2790*/  HMMA.16816.F32 R112, R4.reuse, R10, R112 ;  /* 0x0000000a0470723c */ /* 0x040fec0000001870 */
[C---:B------:R-:W-:Y:S06]  /*27a0*/  HMMA.16816.F32 R132, R4.reuse, R62, R96 ;  /* 0x0000003e0484723c */ /* 0x040fec0000001860 */
[----:B------:R-:W-:Y:S01]  /*27b0*/  HMMA.16816.F32 R128, R4, R82, R84 ;  /* 0x000000520480723c */ /* 0x000fe20000001854 */
[----:B------:R-:W1:Y:S04]  /*27c0*/  LDSM.16.M88.4 R4, [R236+0x6000] ;  /* 0x00600000ec04783b */ /* 0x000e680000000200 */
[----:B------:R-:W3:Y:S01]  /*27d0*/  LDSM.16.M88.4 R84, [R234+0xa000] ;  /* 0x00a00000ea54783b */ /* 0x000ee20000000200 */
[----:B------:R-:W-:Y:S03]  /*27e0*/  HMMA.16816.F32 R64, R40, R70, R16 ;  /* 0x000000462840723c */ /* 0x000fe60000001810 */
[----:B------:R-:W4:Y:S03]  /*27f0*/  LDSM.16.M88.4 R16, [R238+0x6000] ;  /* 0x00600000ee10783b */ /* 0x000f260000000200 */
[----:B--2---:R-:W-:Y:S06]  /*2800*/  HMMA.16816.F32 R72, R28, R76, R72 ;  /* 0x0000004c1c48723c */ /* 0x004fec0000001848 */
[C---:B------:R-:W-:Y:S06]  /*2810*/  HMMA.16816.F32 R124, R44.reuse, R8, R108 ;  /* 0x000000082c7c723c */ /* 0x040fec000000186c */
[----:B------:R-:W-:Y:S01]  /*2820*/  HMMA.16816.F32 R120, R44, R10, R92 ;  /* 0x0000000a2c78723c */ /* 0x000fe2000000185c */
[----:B------:R-:W-:Y:S05]  /*2830*/  LDSM.16.M88.4 R92, [R233+0x2000] ;  /* 0x00200000e95c783b */ /* 0x000fea0000000200 */
[----:B------:R-:W-:Y:S01]  /*2840*/  HMMA.16816.F32 R8, R24, R88, R12 ;  /* 0x000000581808723c */ /* 0x000fe2000000180c */
[----:B------:R-:W-:Y:S05]  /*2850*/  LDSM.16.M88.4 R12, [R237+0x4000] ;  /* 0x00400000ed0c783b */ /* 0x000fea0000000200 */
[----:B------:R-:W-:Y:S06]  /*2860*/  HMMA.16816.F32 R96, R36, R70, R100 ;  /* 0x000000462460723c */ /* 0x000fec0000001864 */
[C---:B------:R-:W-:Y:S06]  /*2870*/  HMMA.16816.F32 R136, R44.reuse, R60, R148 ;  /* 0x0000003c2c88723c */ /* 0x040fec0000001894 */
[C---:B------:R-:W-:Y:S06]  /*2880*/  HMMA.16816.F32 R116, R44.reuse, R62, R104 ;  /* 0x0000003e2c74723c */ /* 0x040fec0000001868 */
[C---:B------:R-:W-:Y:S06]  /*2890*/  HMMA.16816.F32 R108, R44.reuse, R80, R160 ;  /* 0x000000502c6c723c */ /* 0x040fec00000018a0 */
[----:B------:R-:W-:Y:S01]  /*28a0*/  HMMA.16816.F32 R100, R44, R82, R144 ;  /* 0x000000522c64723c */ /* 0x000fe20000001890 */
[----:B------:R-:W2:Y:S05]  /*28b0*/  LDSM.16.M88.4 R44, [R228+0xa800] ;  /* 0x00a80000e42c783b */ /* 0x000eaa0000000200 */
[----:B------:R-:W-:Y:S06]  /*28c0*/  HMMA.16816.F32 R68, R32, R78, R64 ;  /* 0x0000004e2044723c */ /* 0x000fec0000001840 */
[----:B-1----:R-:W-:Y:S06]  /*28d0*/  HMMA.16816.F32 R72, R4, R88, R72 ;  /* 0x000000580448723c */ /* 0x002fec0000001848 */
[----:B------:R-:W-:Y:S06]  /*28e0*/  HMMA.16816.F32 R64, R40, R52, R124 ;  /* 0x000000342840723c */ /* 0x000fec000000187c */
[----:B---3--:R-:W-:Y:S01]  /*28f0*/  HMMA.16816.F32 R60, R20, R84, R8 ;  /* 0x00000054143c723c */ /* 0x008fe20000001808 */
[----:B------:R-:W1:Y:S05]  /*2900*/  LDSM.16.M88.4 R8, [R237+0x6000] ;  /* 0x00600000ed08783b */ /* 0x000e6a0000000200 */
[C---:B------:R-:W-:Y:S06]  /*2910*/  HMMA.16816.F32 R104, R36.reuse, R52, R140 ;  /* 0x000000342468723c */ /* 0x040fec000000188c */
[C---:B------:R-:W-:Y:S06]  /*2920*/  HMMA.16816.F32 R112, R36.reuse, R54, R112 ;  /* 0x000000362470723c */ /* 0x040fec0000001870 */
[C---:B------:R-:W-:Y:S06]  /*2930*/  HMMA.16816.F32 R152, R36.reuse, R56, R152 ;  /* 0x000000382498723c */ /* 0x040fec0000001898 */
[C---:B------:R-:W-:Y:S06]  /*2940*/  HMMA.16816.F32 R132, R36.reuse, R58, R132 ;  /* 0x0000003a2484723c */ /* 0x040fec0000001884 */
[C---:B------:R-:W-:Y:S06]  /*2950*/  HMMA.16816.F32 R156, R36.reuse, R48, R156 ;  /* 0x00000030249c723c */ /* 0x040fec000000189c */
[----:B------:R-:W-:Y:S06]  /*2960*/  HMMA.16816.F32 R128, R36, R50, R128 ;  /* 0x000000322480723c */ /* 0x000fec0000001880 */
[----:B------:R-:W-:Y:S06]  /*2970*/  HMMA.16816.F32 R36, R28, R78, R96 ;  /* 0x0000004e1c24723c */ /* 0x000fec0000001860 */
[----:B------:R-:W-:Y:S01]  /*2980*/  HMMA.16816.F32 R80, R40, R54, R120 ;  /* 0x000000362850723c */ /* 0x000fe20000001878 */
[----:B------:R-:W3:Y:S05]  /*2990*/  LDSM.16.M88.4 R52, [R239+0x2800] ;  /* 0x00280000ef34783b */ /* 0x000eea0000000200 */
[----:B------:R-:W-:Y:S06]  /*29a0*/  HMMA.16816.F32 R68, R24, R90, R68 ;  /* 0x0000005a1844723c */ /* 0x000fec0000001844 */
[----:B----4-:R-:W-:Y:S06]  /*29b0*/  HMMA.16816.F32 R72, R16, R84, R72 ;  /* 0x000000541048723c */ /* 0x010fec0000001848 */
[C---:B------:R-:W-:Y:S06]  /*29c0*/  HMMA.16816.F32 R108, R40.reuse, R48, R108 ;  /* 0x00000030286c723c */ /* 0x040fec000000186c */
[----:B------:R-:W-:Y:S06]  /*29d0*/  HMMA.16816.F32 R100, R40, R50, R100 ;  /* 0x000000322864723c */ /* 0x000fec0000001864 */
[----:B--2---:R-:W-:Y:S06]  /*29e0*/  HMMA.16816.F32 R48, R32, R44, R64 ;  /* 0x0000002c2030723c */ /* 0x004fec0000001840 */
[----:B------:R-:W-:Y:S06]  /*29f0*/  HMMA.16816.F32 R96, R12, R92, R60 ;  /* 0x0000005c0c60723c */ /* 0x000fec000000183c */
[C---:B------:R-:W-:Y:S06]  /*2a00*/  HMMA.16816.F32 R120, R40.reuse, R56, R136 ;  /* 0x000000382878723c */ /* 0x040fec0000001888 */
[----:B------:R-:W-:Y:S06]  /*2a10*/  HMMA.16816.F32 R116, R40, R58, R116 ;  /* 0x0000003a2874723c */ /* 0x000fec0000001874 */
[----:B------:R-:W-:Y:S01]  /*2a20*/  HMMA.16816.F32 R40, R4, R90, R36 ;  /* 0x0000005a0428723c */ /* 0x000fe20000001824 */
[----:B------:R-:W-:Y:S05]  /*2a30*/  LDSM.16.M88.4 R36, [R228+0xb000] ;  /* 0x00b00000e424783b */ /* 0x000fea0000000200 */
[----:B------:R-:W-:Y:S01]  /*2a40*/  HMMA.16816.F32 R60, R28, R44, R104 ;  /* 0x0000002c1c3c723c */ /* 0x000fe20000001868 */
[----:B------:R-:W-:-:S04]  /*2a50*/  FMUL.FTZ R0, R96, UR19 ;  /* 0x0000001360007c20 */ /* 0x000fc80008410000 */
[----:B------:R2:W-:Y:S01]  /*2a60*/  MUFU.TANH R138, R0 ;  /* 0x00000000008a7308 */ /* 0x0005e20000002400 */
[-C--:B------:R-:W-:Y:S06]  /*2a70*/  HMMA.16816.F32 R112, R28, R46.reuse, R112 ;  /* 0x0000002e1c70723c */ /* 0x080fec0000001870 */
[----:B------:R-:W-:Y:S01]  /*2a80*/  HMMA.16816.F32 R80, R32, R46, R80 ;  /* 0x0000002e2050723c */ /* 0x000fe20000001850 */
[----:B------:R-:W4:Y:S05]  /*2a90*/  LDSM.16.M88.4 R44, [R234+0xa800] ;  /* 0x00a80000ea2c783b */ /* 0x000f2a0000000200 */
[----:B------:R-:W-:Y:S01]  /*2aa0*/  HMMA.16816.F32 R56, R20, R86, R68 ;  /* 0x000000561438723c */ /* 0x000fe20000001844 */
[----:B--2---:R-:W-:-:S05]  /*2ab0*/  FMUL.FTZ R0, R97, UR19 ;  /* 0x0000001361007c20 */ /* 0x004fca0008410000 */
[----:B-1----:R-:W-:Y:S01]  /*2ac0*/  HMMA.16816.F32 R76, R8, R92, R72 ;  /* 0x0000005c084c723c */ /* 0x002fe20000001848 */
[----:B------:R1:W-:Y:S05]  /*2ad0*/  MUFU.TANH R139, R0 ;  /* 0x00000000008b7308 */ /* 0x0003ea0000002400 */
[----:B---3--:R-:W-:Y:S06]  /*2ae0*/  HMMA.16816.F32 R48, R24, R52, R48 ;  /* 0x000000341830723c */ /* 0x008fec0000001830 */
[----:B------:R-:W-:Y:S01]  /*2af0*/  HMMA.16816.F32 R68, R16, R86, R40 ;  /* 0x000000561044723c */ /* 0x000fe20000001828 */
[----:B------:R-:W2:Y:S05]  /*2b00*/  LDSM.16.M88.4 R40, [R233+0x2800] ;  /* 0x00280000e928783b */ /* 0x000eaa0000000200 */
[----:B------:R-:W-:Y:S01]  /*2b10*/  HMMA.16816.F32 R64, R12, R94, R56 ;  /* 0x0000005e0c40723c */ /* 0x000fe20000001838 */
[----:B-1----:R-:W-:-:S04]  /*2b20*/  FMUL.FTZ R0, R98, UR19 ;  /* 0x0000001362007c20 */ /* 0x002fc80008410000 */
[----:B------:R1:W-:Y:S01]  /*2b30*/  MUFU.TANH R136, R0 ;  /* 0x0000000000887308 */ /* 0x0003e20000002400 */
[----:B------:R-:W-:Y:S06]  /*2b40*/  HMMA.16816.F32 R56, R4, R52, R60 ;  /* 0x000000340438723c */ /* 0x000fec000000183c */
[----:B----4-:R-:W-:Y:S06]  /*2b50*/  HMMA.16816.F32 R48, R20, R44, R48 ;  /* 0x0000002c1430723c */ /* 0x010fec0000001830 */
[----:B------:R-:W-:Y:S01]  /*2b60*/  HMMA.16816.F32 R72, R8, R94, R68 ;  /* 0x0000005e0848723c */ /* 0x000fe20000001844 */
[----:B-1----:R-:W-:-:S05]  /*2b70*/  FMUL.FTZ R0, R99, UR19 ;  /* 0x0000001363007c20 */ /* 0x002fca0008410000 */
[----:B------:R-:W-:Y:S01]  /*2b80*/  HMMA.16816.F32 R88, R32, R36, R120 ;  /* 0x000000242058723c */ /* 0x000fe20000001878 */
[----:B------:R1:W-:Y:S05]  /*2b90*/  MUFU.TANH R137, R0 ;  /* 0x0000000000897308 */ /* 0x0003ea0000002400 */
[----:B------:R-:W-:Y:S06]  /*2ba0*/  HMMA.16816.F32 R56, R16, R44, R56 ;  /* 0x0000002c1038723c */ /* 0x000fec0000001838 */
[----:B--2---:R-:W-:Y:S01]  /*2bb0*/  HMMA.16816.F32 R68, R12, R40, R48 ;  /* 0x000000280c44723c */ /* 0x004fe20000001830 */
[----:B------:R-:W2:Y:S05]  /*2bc0*/  LDSM.16.M88.4 R48, [R239+0x3000] ;  /* 0x00300000ef30783b */ /* 0x000eaa0000000200 */
[----:B------:R-:W-:Y:S01]  /*2bd0*/  HMMA.16816.F32 R60, R24, R54, R80 ;  /* 0x00000036183c723c */ /* 0x000fe20000001850 */
[----:B-1----:R-:W-:-:S04]  /*2be0*/  FMUL.FTZ R0, R76, UR19 ;  /* 0x000000134c007c20 */ /* 0x002fc80008410000 */
[----:B------:R1:W-:Y:S01]  /*2bf0*/  MUFU.TANH R126, R0 ;  /* 0x00000000007e7308 */ /* 0x0003e20000002400 */
[C---:B------:R-:W-:Y:S06]  /*2c00*/  HMMA.16816.F32 R84, R28.reuse, R36, R152 ;  /* 0x000000241c54723c */ /* 0x040fec0000001898 */
[-C--:B------:R-:W-:Y:S06]  /*2c10*/  HMMA.16816.F32 R92, R28, R38.reuse, R132 ;  /* 0x000000261c5c723c */ /* 0x080fec0000001884 */
[----:B------:R-:W-:Y:S01]  /*2c20*/  HMMA.16816.F32 R80, R32, R38, R116 ;  /* 0x000000262050723c */ /* 0x000fe20000001874 */
[----:B------:R-:W3:Y:S01]  /*2c30*/  LDSM.16.M88.4 R36, [R234+0xb000] ;  /* 0x00b00000ea24783b */ /* 0x000ee20000000200 */
[----:B-1----:R-:W-:-:S04]  /*2c40*/  FMUL.FTZ R0, R77, UR19 ;  /* 0x000000134d007c20 */ /* 0x002fc80008410000 */
[----:B------:R1:W-:Y:S02]  /*2c50*/  MUFU.TANH R127, R0 ;  /* 0x00000000007f7308 */ /* 0x0003e40000002400 */
[----:B-1----:R-:W-:-:S06]  /*2c60*/  FMUL.FTZ R0, R78, UR19 ;  /* 0x000000134e007c20 */ /* 0x002fcc0008410000 */
[----:B------:R1:W4:Y:S02]  /*2c70*/  MUFU.TANH R124, R0 ;  /* 0x00000000007c7308 */ /* 0x0003240000002400 */
[----:B-1----:R-:W-:Y:S02]  /*2c80*/  FMUL.FTZ R0, R79, UR19 ;  /* 0x000000134f007c20 */ /* 0x002fe40008410000 */
[----:B------:R-:W-:Y:S04]  /*2c90*/  HMMA.16816.F32 R76, R8, R40, R56 ;  /* 0x00000028084c723c */ /* 0x000fe80000001838 */
[----:B------:R1:W5:Y:S02]  /*2ca0*/  MUFU.TANH R122, R0 ;  /* 0x00000000007a7308 */ /* 0x0003640000002400 */
[----:B------:R-:W-:Y:S01]  /*2cb0*/  HMMA.16816.F32 R56, R20, R46, R60 ;  /* 0x0000002e1438723c */ /* 0x000fe2000000183c */
[----:B-1----:R-:W-:-:S05]  /*2cc0*/  FMUL.FTZ R0, R64, UR19 ;  /* 0x0000001340007c20 */ /* 0x002fca0008410000 */
[----:B------:R1:W-:Y:S02]  /*2cd0*/  MUFU.TANH R123, R0 ;  /* 0x00000000007b7308 */ /* 0x0003e40000002400 */
[----:B-1----:R-:W-:-:S06]  /*2ce0*/  FMUL.FTZ R0, R65, UR19 ;  /* 0x0000001341007c20 */ /* 0x002fcc0008410000 */
[----:B------:R1:W-:Y:S02]  /*2cf0*/  MUFU.TANH R125, R0 ;  /* 0x00000000007d7308 */ /* 0x0003e40000002400 */
[----:B-1----:R-:W-:-:S06]  /*2d00*/  FMUL.FTZ R0, R66, UR19 ;  /* 0x0000001342007c20 */ /* 0x002fcc0008410000 */
[----:B------:R1:W-:Y:S02]  /*2d10*/  MUFU.TANH R120, R0 ;  /* 0x0000000000787308 */ /* 0x0003e40000002400 */
[----:B-1----:R-:W-:Y:S02]  /*2d20*/  FMUL.FTZ R0, R67, UR19 ;  /* 0x0000001343007c20 */ /* 0x002fe40008410000 */
[----:B------:R-:W-:Y:S01]  /*2d30*/  HMMA.16816.F32 R64, R4, R54, R112 ;  /* 0x000000360440723c */ /* 0x000fe20000001870 */
[----:B------:R-:W-:Y:S03]  /*2d40*/  LDSM.16.M88.4 R52, [R228+0xb800] ;  /* 0x00b80000e434783b */ /* 0x000fe60000000200 */
[----:B------:R1:W-:Y:S02]  /*2d50*/  MUFU.TANH R121, R0 ;  /* 0x0000000000797308 */ /* 0x0003e40000002400 */
[----:B-1----:R-:W-:-:S06]  /*2d60*/  FMUL.FTZ R0, R72, UR19 ;  /* 0x0000001348007c20 */ /* 0x002fcc0008410000 */
[----:B------:R1:W-:-:S12]  /*2d70*/  MUFU.TANH R107, R0 ;  /* 0x00000000006b7308 */ /* 0x0003d80000002400 */
[----:B------:R-:W-:Y:S01]  /*2d80*/  HMMA.16816.F32 R60, R16, R46, R64 ;  /* 0x0000002e103c723c */ /* 0x000fe20000001840 */
[----:B------:R-:W4:Y:S05]  /*2d90*/  LDSM.16.M88.4 R44, [R233+0x3000] ;  /* 0x00300000e92c783b */ /* 0x000f2a0000000200 */
[----:B--2---:R-:W-:Y:S01]  /*2da0*/  HMMA.16816.F32 R64, R24, R48, R88 ;  /* 0x000000301840723c */ /* 0x004fe20000001858 */
[----:B-1----:R-:W-:-:S04]  /*2db0*/  FMUL.FTZ R0, R73, UR19 ;  /* 0x0000001349007c20 */ /* 0x002fc80008410000 */
[----:B------:R1:W-:Y:S02]  /*2dc0*/  MUFU.TANH R112, R0 ;  /* 0x0000000000707308 */ /* 0x0003e40000002400 */
[----:B-1----:R-:W-:-:S06]  /*2dd0*/  FMUL.FTZ R0, R74, UR19 ;  /* 0x000000134a007c20 */ /* 0x002fcc0008410000 */
[----:B------:R1:W-:Y:S02]  /*2de0*/  MUFU.TANH R104, R0 ;  /* 0x0000000000687308 */ /* 0x0003e40000002400 */
[----:B-1----:R-:W-:-:S03]  /*2df0*/  FMUL.FTZ R0, R75, UR19 ;  /* 0x000000134b007c20 */ /* 0x002fc60008410000 */
[----:B------:R-:W-:Y:S03]  /*2e00*/  HMMA.16816.F32 R72, R8, R42, R60 ;  /* 0x0000002a0848723c */ /* 0x000fe6000000183c */
[----:B------:R1:W-:Y:S03]  /*2e10*/  MUFU.TANH R105, R0 ;  /* 0x0000000000697308 */ /* 0x0003e60000002400 */
[----:B---3--:R-:W-:Y:S01]  /*2e20*/  HMMA.16816.F32 R60, R20, R36, R64 ;  /* 0x00000024143c723c */ /* 0x008fe20000001840 */
[----:B-1----:R-:W-:-:S04]  /*2e30*/  FMUL.FTZ R0, R68, UR19 ;  /* 0x0000001344007c20 */ /* 0x002fc80008410000 */
[----:B------:R1:W-:-:S15]  /*2e40*/  MUFU.TANH R106, R0 ;  /* 0x00000000006a7308 */ /* 0x0003de0000002400 */
[----:B------:R-:W-:-:S04]  /*2e50*/  NOP ;  /* 0x0000000000007918 */ /* 0x000fc80000000000 */
[----:B----4-:R-:W-:Y:S01]  /*2e60*/  HMMA.16816.F32 R60, R12, R44, R60 ;  /* 0x0000002c0c3c723c */ /* 0x010fe2000000183c */
[----:B-1----:R-:W-:-:S04]  /*2e70*/  FMUL.FTZ R0, R69, UR19 ;  /* 0x0000001345007c20 */ /* 0x002fc80008410000 */
[----:B------:R1:W-:Y:S02]  /*2e80*/  MUFU.TANH R168, R0 ;  /* 0x0000000000a87308 */ /* 0x0003e40000002400 */
[----:B-1----:R-:W-:-:S06]  /*2e90*/  FMUL.FTZ R0, R70, UR19 ;  /* 0x0000001346007c20 */ /* 0x002fcc0008410000 */
[----:B------:R1:W-:Y:S02]  /*2ea0*/  MUFU.TANH R170, R0 ;  /* 0x0000000000aa7308 */ /* 0x0003e40000002400 */
[----:B-1----:R-:W-:Y:S02]  /*2eb0*/  FMUL.FTZ R0, R71, UR19 ;  /* 0x0000001347007c20 */ /* 0x002fe40008410000 */
[----:B------:R-:W-:Y:S04]  /*2ec0*/  HMMA.16816.F32 R68, R12, R42, R56 ;  /* 0x0000002a0c44723c */ /* 0x000fe80000001838 */
[----:B------:R1:W-:Y:S02]  /*2ed0*/  MUFU.TANH R169, R0 ;  /* 0x0000000000a97308 */ /* 0x0003e40000002400 */
[----:B------:R-:W-:Y:S06]  /*2ee0*/  HMMA.16816.F32 R56, R4, R48, R84 ;  /* 0x000000300438723c */ /* 0x000fec0000001854 */
[----:B------:R-:W-:Y:S01]  /*2ef0*/  HMMA.16816.F32 R84, R28, R52, R156 ;  /* 0x000000341c54723c */ /* 0x000fe2000000189c */
[----:B-1----:R-:W-:-:S04]  /*2f00*/  FMUL.FTZ R0, R76, UR19 ;  /* 0x000000134c007c20 */ /* 0x002fc80008410000 */
[----:B------:R1:W-:-:S13]  /*2f10*/  MUFU.TANH R99, R0 ;  /* 0x0000000000637308 */ /* 0x0003da0000002400 */
[----:B------:R-:W-:Y:S06]  /*2f20*/  HMMA.16816.F32 R40, R16, R36, R56 ;  /* 0x000000241028723c */ /* 0x000fec0000001838 */
[----:B------:R-:W-:Y:S01]  /*2f30*/  HMMA.16816.F32 R56, R24, R50, R80 ;  /* 0x000000321838723c */ /* 0x000fe20000001850 */
[----:B-1----:R-:W-:-:S05]  /*2f40*/  FMUL.FTZ R0, R77, UR19 ;  /* 0x000000134d007c20 */ /* 0x002fca0008410000 */
[----:B------:R-:W-:Y:S01]  /*2f50*/  HMMA.16816.F32 R48, R4, R50, R92 ;  /* 0x000000320430723c */ /* 0x000fe2000000185c */
[----:B------:R1:W-:Y:S11]  /*2f60*/  MUFU.TANH R98, R0 ;  /* 0x0000000000627308 */ /* 0x0003f60000002400 */
[----:B------:R-:W-:Y:S06]  /*2f70*/  HMMA.16816.F32 R64, R8, R44, R40 ;  /* 0x0000002c0840723c */ /* 0x000fec0000001828 */
[----:B------:R-:W-:Y:S01]  /*2f80*/  HMMA.16816.F32 R56, R20, R38, R56 ;  /* 0x000000261438723c */ /* 0x000fe20000001838 */
[----:B-1----:R-:W-:-:S04]  /*2f90*/  FMUL.FTZ R0, R78, UR19 ;  /* 0x000000134e007c20 */ /* 0x002fc80008410000 */
[----:B------:R1:W2:Y:S01]  /*2fa0*/  MUFU.TANH R97, R0 ;  /* 0x0000000000617308 */ /* 0x0002a20000002400 */
[----:B------:R-:W-:-:S12]  /*2fb0*/  HMMA.16816.F32 R36, R16, R38, R48 ;  /* 0x000000261024723c */ /* 0x000fd80000001830 */
[----:B------:R-:W-:Y:S01]  /*2fc0*/  FMUL.FTZ R65, R65, UR19 ;  /* 0x0000001341417c20 */ /* 0x000fe20008410000 */
[----:B------:R-:W-:Y:S01]  /*2fd0*/  FMUL.FTZ R66, R66, UR19 ;  /* 0x0000001342427c20 */ /* 0x000fe20008410000 */
[----:B------:R-:W-:Y:S01]  /*2fe0*/  FMUL.FTZ R67, R67, UR19 ;  /* 0x0000001343437c20 */ /* 0x000fe20008410000 */
[----:B-1----:R-:W-:Y:S02]  /*2ff0*/  FMUL.FTZ R0, R79, UR19 ;  /* 0x000000134f007c20 */ /* 0x002fe40008410000 */
[----:B------:R-:W-:Y:S01]  /*3000*/  HMMA.16816.F32 R76, R28, R54, R128 ;  /* 0x000000361c4c723c */ /* 0x000fe20000001880 */
[----:B------:R-:W1:Y:S01]  /*3010*/  LDSM.16.M88.4 R28, [R239+0x3800] ;  /* 0x00380000ef1c783b */ /* 0x000e620000000200 */
[----:B------:R3:W4:Y:S08]  /*3020*/  MUFU.TANH R96, R0 ;  /* 0x0000000000607308 */ /* 0x0007300000002400 */
[----:B------:R-:W1:Y:S08]  /*3030*/  MUFU.TANH R65, R65 ;  /* 0x0000004100417308 */ /* 0x000e700000002400 */
[----:B------:R-:W1:Y:S01]  /*3040*/  MUFU.TANH R66, R66 ;  /* 0x0000004200427308 */ /* 0x000e620000002400 */
[----:B---3--:R-:W-:-:S07]  /*3050*/  FMUL.FTZ R0, R68, UR19 ;  /* 0x0000001344007c20 */ /* 0x008fce0008410000 */
[----:B------:R3:W2:Y:S08]  /*3060*/  MUFU.TANH R90, R0 ;  /* 0x00000000005a7308 */ /* 0x0006b00000002400 */
[----:B------:R-:W2:Y:S01]  /*3070*/  MUFU.TANH R67, R67 ;  /* 0x0000004300437308 */ /* 0x000ea20000002400 */
[----:B-1----:R-:W-:Y:S01]  /*3080*/  HMMA.16816.F32 R48, R4, R28, R84 ;  /* 0x0000001c0430723c */ /* 0x002fe20000001854 */
[----:B---3--:R-:W-:-:S06]  /*3090*/  FMUL.FTZ R0, R69, UR19 ;  /* 0x0000001345007c20 */ /* 0x008fcc0008410000 */
[----:B------:R1:W3:Y:S01]  /*30a0*/  MUFU.TANH R91, R0 ;  /* 0x00000000005b7308 */ /* 0x0002e20000002400 */
[----:B------:R-:W-:Y:S07]  /*30b0*/  HMMA.16816.F32 R40, R4, R30, R76 ;  /* 0x0000001e0428723c */ /* 0x000fee000000184c */
[----:B------:R-:W-:-:S05]  /*30c0*/  IMAD.SHL.U32 R4, R165, 0x2, RZ ;  /* 0x00000002a5047824 */ /* 0x000fca00078e00ff */
[----:B------:R-:W-:Y:S01]  /*30d0*/  LOP3.LUT R4, R4, 0x6, RZ, 0xc0, !PT ;  /* 0x0000000604047812 */ /* 0x000fe200078ec0ff */
[----:B-1----:R-:W-:-:S04]  /*30e0*/  FMUL.FTZ R0, R70, UR19 ;  /* 0x0000001346007c20 */ /* 0x002fc80008410000 */
[----:B------:R1:W1:Y:S02]  /*30f0*/  MUFU.TANH R88, R0 ;  /* 0x0000000000587308 */ /* 0x0002640000002400 */
[----:B-1----:R-:W-:Y:S02]  /*3100*/  FMUL.FTZ R0, R71, UR19 ;  /* 0x0000001347007c20 */ /* 0x002fe40008410000 */
[C---:B------:R-:W-:Y:S04]  /*3110*/  HMMA.16816.F32 R68, R32.reuse, R52, R108 ;  /* 0x000000342044723c */ /* 0x040fe8000000186c */
[----:B------:R1:W1:Y:S02]  /*3120*/  MUFU.TANH R89, R0 ;  /* 0x0000000000597308 */ /* 0x0002640000002400 */
[----:B------:R-:W-:Y:S01]  /*3130*/  HMMA.16816.F32 R52, R32, R54, R100 ;  /* 0x000000362034723c */ /* 0x000fe20000001864 */
[----:B------:R-:W5:Y:S01]  /*3140*/  LDSM.16.M88.4 R32, [R234+0xb800] ;  /* 0x00b80000ea20783b */ /* 0x000f620000000200 */
[----:B-1----:R-:W-:-:S04]  /*3150*/  FMUL.FTZ R0, R72, UR19 ;  /* 0x0000001348007c20 */ /* 0x002fc80008410000 */
[----:B------:R1:W1:-:S15]  /*3160*/  MUFU.TANH R82, R0 ;  /* 0x0000000000527308 */ /* 0x00025e0000002400 */
[----:B------:R-:W-:-:S03]  /*3170*/  NOP ;  /* 0x0000000000007918 */ /* 0x000fc60000000000 */
[----:B------:R-:W-:Y:S01]  /*3180*/  HMMA.16816.F32 R52, R24, R30, R52 ;  /* 0x0000001e1834723c */ /* 0x000fe20000001834 */
[----:B-1----:R-:W-:-:S04]  /*3190*/  FMUL.FTZ R0, R73, UR19 ;  /* 0x0000001349007c20 */ /* 0x002fc80008410000 */
[----:B------:R1:W1:Y:S02]  /*31a0*/  MUFU.TANH R83, R0 ;  /* 0x0000000000537308 */ /* 0x0002640000002400 */
[----:B-1----:R-:W-:-:S06]  /*31b0*/  FMUL.FTZ R0, R74, UR19 ;  /* 0x000000134a007c20 */ /* 0x002fcc0008410000 */
        /* <DEDUP_REMOVED lines=9> */
[----:B-1----:R-:W-:Y:S02]  /*3250*/  FMUL.FTZ R0, R63, UR19 ;  /* 0x000000133f007c20 */ /* 0x002fe40008410000 */
[----:B------:R-:W-:Y:S04]  /*3260*/  HMMA.16816.F32 R60, R12, R46, R56 ;  /* 0x0000002e0c3c723c */ /* 0x000fe80000001838 */
[----:B------:R1:W1:Y:S02]  /*3270*/  MUFU.TANH R72, R0 ;  /* 0x0000000000487308 */ /* 0x0002640000002400 */
[----:B------:R-:W-:Y:S01]  /*3280*/  HMMA.16816.F32 R56, R24, R28, R68 ;  /* 0x0000001c1838723c */ /* 0x000fe20000001844 */
[----:B------:R-:W4:Y:S01]  /*3290*/  LDSM.16.M88.4 R24, [R233+0x3800] ;  /* 0x00380000e918783b */ /* 0x000f220000000200 */
[----:B------:R-:W-:-:S04]  /*32a0*/  DEPBAR.LE SB0, 0x0 ;  /* 0x000080000000791a */ /* 0x000fc80000000000 */
[----:B------:R-:W-:Y:S06]  /*32b0*/  HMMA.16816.F32 R44, R8, R46, R36 ;  /* 0x0000002e082c723c */ /* 0x000fec0000001824 */
[----:B-----5:R-:W-:Y:S01]  /*32c0*/  HMMA.16816.F32 R36, R16, R32, R48 ;  /* 0x000000201024723c */ /* 0x020fe20000001830 */
[----:B-1----:R-:W-:-:S04]  /*32d0*/  FMUL.FTZ R0, R64, UR19 ;  /* 0x0000001340007c20 */ /* 0x002fc80008410000 */
[----:B------:R1:W1:Y:S01]  /*32e0*/  MUFU.TANH R64, R0 ;  /* 0x0000000000407308 */ /* 0x0002620000002400 */
[----:B------:R-:W-:Y:S01]  /*32f0*/  HMMA.16816.F32 R28, R16, R34, R40 ;  /* 0x00000022101c723c */ /* 0x000fe20000001828 */
[----:B------:R-:W-:Y:S01]  /*3300*/  FMUL.FTZ R60, R60, UR19 ;  /* 0x000000133c3c7c20 */ /* 0x000fe20008410000 */
[----:B------:R-:W-:-:S04]  /*3310*/  FMUL.FTZ R7, R61, UR19 ;  /* 0x000000133d077c20 */ /* 0x000fc80008410000 */
[C---:B------:R-:W-:Y:S01]  /*3320*/  HMMA.16816.F32 R16, R20.reuse, R32, R56 ;  /* 0x000000201410723c */ /* 0x040fe20000001838 */
[----:B------:R5:W2:Y:S05]  /*3330*/  MUFU.TANH R69, R60 ;  /* 0x0000003c00457308 */ /* 0x000aaa0000002400 */
[----:B------:R-:W-:Y:S03]  /*3340*/  HMMA.16816.F32 R20, R20, R34, R52 ;  /* 0x000000221414723c */ /* 0x000fe60000001834 */
[----:B------:R-:W2:Y:S01]  /*3350*/  MUFU.TANH R68, R7 ;  /* 0x0000000700447308 */ /* 0x000ea20000002400 */
[----:B-1----:R-:W-:-:S04]  /*3360*/  IMAD.U32 R0, RZ, RZ, UR18 ;  /* 0x00000012ff007e24 */ /* 0x002fc8000f8e00ff */
[----:B------:R-:W-:Y:S01]  /*3370*/  IMAD R0, R0, 0x40, R4 ;  /* 0x0000004000007824 */ /* 0x000fe200078e0204 */
[C---:B----4-:R-:W-:Y:S03]  /*3380*/  HMMA.16816.F32 R36, R8.reuse, R24, R36 ;  /* 0x000000180824723c */ /* 0x050fe60000001824 */
[C---:B------:R-:W-:Y:S01]  /*3390*/  VIADD R5, R0.reuse, 0x8 ;  /* 0x0000000800057836 */ /* 0x040fe20000000000 */
[C---:B------:R-:W-:Y:S01]  /*33a0*/  IADD3 R6, R0.reuse, 0x1, RZ ;  /* 0x0000000100067810 */ /* 0x040fe20007ffe0ff */
[C---:B------:R-:W-:Y:S01]  /*33b0*/  VIADD R4, R0.reuse, 0x9 ;  /* 0x0000000900047836 */ /* 0x040fe20000000000 */
[----:B------:R-:W-:Y:S01]  /*33c0*/  BAR.SYNC.DEFER_BLOCKING 0x0 ;  /* 0x0000000000007b1d */ /* 0x000fe20000010000 */
[C---:B------:R-:W-:Y:S01]  /*33d0*/  ISETP.GE.AND P5, PT, R0.reuse, UR13, PT ;  /* 0x0000000d00007c0c */ /* 0x040fe2000bfa6270 */
[----:B------:R-:W-:Y:S01]  /*33e0*/  HMMA.16816.F32 R32, R8, R26, R28 ;  /* 0x0000001a0820723c */ /* 0x000fe2000000181c */
[----:B------:R-:W-:Y:S01]  /*33f0*/  ISETP.GE.AND P3, PT, R5, UR13, PT ;  /* 0x0000000d05007c0c */ /* 0x000fe2000bf66270 */
[----:B------:R-:W-:Y:S01]  /*3400*/  VIADD R5, R0, 0x11 ;  /* 0x0000001100057836 */ /* 0x000fe20000000000 */
[----:B------:R-:W-:Y:S01]  /*3410*/  ISETP.GE.AND P2, PT, R4, UR13, PT ;  /* 0x0000000d04007c0c */ /* 0x000fe2000bf46270 */
[----:B------:R-:W-:Y:S01]  /*3420*/  VIADD R4, R0, 0x18 ;  /* 0x0000001800047836 */ /* 0x000fe20000000000 */
[----:B------:R-:W-:Y:S01]  /*3430*/  ISETP.GE.AND P4, PT, R6, UR13, PT ;  /* 0x0000000d06007c0c */ /* 0x000fe2000bf86270 */
[----:B------:R-:W-:Y:S01]  /*3440*/  VIADD R6, R0, 0x10 ;  /* 0x0000001000067836 */ /* 0x000fe20000000000 */
[----:B------:R-:W-:Y:S01]  /*3450*/  ISETP.GE.AND P1, PT, R5, UR13, PT ;  /* 0x0000000d05007c0c */ /* 0x000fe2000bf26270 */
[----:B------:R-:W-:Y:S01]  /*3460*/  FMUL.FTZ R5, R62, UR19 ;  /* 0x000000133e057c20 */ /* 0x000fe20008410000 */
[----:B------:R-:W-:Y:S01]  /*3470*/  ISETP.GE.AND P6, PT, R4, UR13, PT ;  /* 0x0000000d04007c0c */ /* 0x000fe2000bfc6270 */
[----:B------:R-:W-:Y:S01]  /*3480*/  HMMA.16816.F32 R16, R12, R24, R16 ;  /* 0x000000180c10723c */ /* 0x000fe20000001810 */
[----:B------:R-:W-:Y:S01]  /*3490*/  IADD3 R4, R0, 0x19, RZ ;  /* 0x0000001900047810 */ /* 0x000fe20007ffe0ff */
[----:B------:R1:W4:Y:S01]  /*34a0*/  MUFU.TANH R56, R5 ;  /* 0x0000000500387308 */ /* 0x0003220000002400 */
[----:B------:R-:W-:-:S02]  /*34b0*/  P2R R41, PR, RZ, 0x40 ;  /* 0x00000040ff297803 */ /* 0x000fc40000000000 */
[----:B------:R-:W-:Y:S01]  /*34c0*/  ISETP.GE.AND P6, PT, R4, UR13, PT ;  /* 0x0000000d04007c0c */ /* 0x000fe2000bfc6270 */
[----:B------:R-:W-:Y:S01]  /*34d0*/  VIADD R4, R0, 0x20 ;  /* 0x0000002000047836 */ /* 0x000fe20000000000 */
[----:B------:R-:W-:Y:S01]  /*34e0*/  ISETP.GE.AND P0, PT, R6, UR13, PT ;  /* 0x0000000d06007c0c */ /* 0x000fe2000bf06270 */
[----:B------:R-:W-:Y:S01]  /*34f0*/  FMUL.FTZ R6, R63, UR19 ;  /* 0x000000133f067c20 */ /* 0x000fe20008410000 */
[----:B------:R-:W-:Y:S01]  /*3500*/  FSEL R50, R124, -INF , !P5 ;  /* 0xff8000007c327808 */ /* 0x000fe20006800000 */
[----:B------:R-:W-:Y:S01]  /*3510*/  HMMA.16816.F32 R20, R12, R26, R20 ;  /* 0x0000001a0c14723c */ /* 0x000fe20000001814 */
[----:B------:R-:W-:Y:S01]  /*3520*/  FSEL R48, R126, -INF , !P5 ;  /* 0xff8000007e307808 */ /* 0x000fe20006800000 */
[----:B------:R3:W2:Y:S01]  /*3530*/  MUFU.TANH R51, R6 ;  /* 0x0000000600337308 */ /* 0x0006a20000002400 */
[----:B------:R-:W-:Y:S02]  /*3540*/  FSEL R84, R136, -INF , !P5 ;  /* 0xff80000088547808 */ /* 0x000fe40006800000 */
[----:B-----5:R-:W-:-:S02]  /*3550*/  FSEL R60, R138, -INF , !P5 ;  /* 0xff8000008a3c7808 */ /* 0x020fc40006800000 */
[----:B------:R-:W-:Y:S01]  /*3560*/  ISETP.GE.AND P5, PT, R4, UR13, PT ;  /* 0x0000000d04007c0c */ /* 0x000fe2000bfa6270 */
[----:B------:R-:W-:Y:S02]  /*3570*/  VIADD R4, R0, 0x21 ;  /* 0x0000002100047836 */ /* 0x000fe40000000000 */
[----:B-1----:R-:W-:Y:S01]  /*3580*/  FMUL.FTZ R5, R44, UR19 ;  /* 0x000000132c057c20 */ /* 0x002fe20008410000 */
[----:B------:R-:W-:Y:S01]  /*3590*/  FSEL R44, R122, -INF , !P4 ;  /* 0xff8000007a2c7808 */ /* 0x000fe20006000000 */
[----:B------:R-:W-:Y:S01]  /*35a0*/  FMUL.FTZ R12, R36, UR19 ;  /* 0x00000013240c7c20 */ /* 0x000fe20008410000 */
[----:B------:R-:W-:Y:S01]  /*35b0*/  FSEL R42, R127, -INF , !P4 ;  /* 0xff8000007f2a7808 */ /* 0x000fe20006000000 */
[----:B------:R1:W1:Y:S01]  /*35c0*/  MUFU.TANH R40, R5 ;  /* 0x0000000500287308 */ /* 0x0002620000002400 */
[----:B------:R-:W-:Y:S02]  /*35d0*/  FSEL R62, R137, -INF , !P4 ;  /* 0xff800000893e7808 */ /* 0x000fe40006000000 */
[----:B------:R-:W-:-:S02]  /*35e0*/  FSEL R52, R139, -INF , !P4 ;  /* 0xff8000008b347808 */ /* 0x000fc40006000000 */
[----:B--2---:R-:W-:Y:S01]  /*35f0*/  FSEL R85, R97, -INF , !P0 ;  /* 0xff80000061557808 */ /* 0x004fe20004000000 */
[----:B---3--:R-:W-:Y:S01]  /*3600*/  FMUL.FTZ R6, R45, UR19 ;  /* 0x000000132d067c20 */ /* 0x008fe20008410000 */
[----:B------:R-:W-:Y:S02]  /*3610*/  FSEL R31, R99, -INF , !P0 ;  /* 0xff800000631f7808 */ /* 0x000fe40004000000 */
[----:B------:R-:W-:Y:S01]  /*3620*/  FSEL R170, R170, -INF , !P0 ;  /* 0xff800000aaaa7808 */ /* 0x000fe20004000000 */
[----:B------:R-:W2:Y:S01]  /*3630*/  MUFU.TANH R28, R6 ;  /* 0x00000006001c7308 */ /* 0x000ea20000002400 */
[----:B------:R-:W-:Y:S02]  /*3640*/  FSEL R87, R106, -INF , !P0 ;  /* 0xff8000006a577808 */ /* 0x000fe40004000000 */
[----:B------:R-:W-:Y:S01]  /*3650*/  ISETP.GE.AND P4, PT, R4, UR13, PT ;  /* 0x0000000d04007c0c */ /* 0x000fe2000bf86270 */
[----:B------:R-:W-:Y:S01]  /*3660*/  VIADD R4, R0, 0x28 ;  /* 0x0000002800047836 */ /* 0x000fe20000000000 */
[----:B------:R-:W-:Y:S01]  /*3670*/  PLOP3.LUT P0, PT, PT, PT, UP0, 0x80, 0x0 ;  /* 0x000000000000781c */ /* 0x000fe20003f0f008 */
[----:B-1----:R-:W-:Y:S01]  /*3680*/  FMUL.FTZ R5, R46, UR19 ;  /* 0x000000132e057c20 */ /* 0x002fe20008410000 */
[----:B------:R-:W-:-:S02]  /*3690*/  FSEL R49, R104, -INF , !P3 ;  /* 0xff80000068317808 */ /* 0x000fc40005800000 */
[----:B------:R-:W-:Y:S01]  /*36a0*/  FSEL R43, R107, -INF , !P3 ;  /* 0xff8000006b2b7808 */ /* 0x000fe20005800000 */
[----:B------:R1:W3:Y:S01]  /*36b0*/  MUFU.TANH R24, R5 ;  /* 0x0000000500187308 */ /* 0x0002e20000002400 */
[----:B------:R-:W-:Y:S02]  /*36c0*/  FSEL R63, R120, -INF , !P3 ;  /* 0xff800000783f7808 */ /* 0x000fe40005800000 */
[----:B------:R-:W-:Y:S02]  /*36d0*/  FSEL R53, R123, -INF , !P3 ;  /* 0xff8000007b357808 */ /* 0x000fe40005800000 */
[----:B------:R-:W-:Y:S01]  /*36e0*/  ISETP.GE.AND P3, PT, R4, UR13, PT ;  /* 0x0000000d04007c0c */ /* 0x000fe2000bf66270 */
[----:B------:R-:W-:Y:S01]  /*36f0*/  VIADD R4, R0, 0x29 ;  /* 0x0000002900047836 */ /* 0x000fe20000000000 */
[----:B------:R-:W-:Y:S02]  /*3700*/  FSEL R30, R105, -INF , !P2 ;  /* 0xff800000691e7808 */ /* 0x000fe40005000000 */
[----:B------:R-:W-:-:S02]  /*3710*/  FSEL R29, R112, -INF , !P2 ;  /* 0xff800000701d7808 */ /* 0x000fc40005000000 */
[----:B------:R-:W-:Y:S02]  /*3720*/  FSEL R61, R121, -INF , !P2 ;  /* 0xff800000793d7808 */ /* 0x000fe40005000000 */
[----:B------:R-:W-:Y:S02]  /*3730*/  FSEL R54, R125, -INF , !P2 ;  /* 0xff8000007d367808 */ /* 0x000fe40005000000 */
[----:B------:R-:W-:Y:S01]  /*3740*/  ISETP.GE.AND P2, PT, R4, UR13, PT ;  /* 0x0000000d04007c0c */ /* 0x000fe2000bf46270 */
[----:B-1----:R-:W-:Y:S01]  /*3750*/  FMUL.FTZ R5, R47, UR19 ;  /* 0x000000132f057c20 */ /* 0x002fe20008410000 */
[----:B------:R-:W-:Y:S02]  /*3760*/  FSEL R86, R96, -INF , !P1 ;  /* 0xff80000060567808 */ /* 0x000fe40004800000 */
[----:B------:R-:W-:Y:S01]  /*3770*/  FSEL R55, R98, -INF , !P1 ;  /* 0xff80000062377808 */ /* 0x000fe20004800000 */
[----:B------:R1:W1:Y:S01]  /*3780*/  MUFU.TANH R25, R5 ;  /* 0x0000000500197308 */ /* 0x0002620000002400 */
[----:B------:R-:W-:-:S02]  /*3790*/  FSEL R169, R169, -INF , !P1 ;  /* 0xff800000a9a97808 */ /* 0x000fc40004800000 */
[----:B------:R-:W-:Y:S01]  /*37a0*/  FSEL R168, R168, -INF , !P1 ;  /* 0xff800000a8a87808 */ /* 0x000fe20004800000 */
[----:B--234-:R-:W-:Y:S06]  /*37b0*/  @!P0 BRA `(.L_x_64) ;  /* 0x0000000000748947 */ /* 0x01cfec0003800000 */
[----:B------:R-:W-:-:S04]  /*37c0*/  ULEA.HI.SX32 UR6, UR12, 0xfffffffe, 0x1a ;  /* 0xfffffffe0c067891 */ /* 0x000fc8000f8fd23f */
[----:B------:R-:W-:Y:S02]  /*37d0*/  USHF.R.S32.HI UR7, URZ, 0x1f, UR6 ;  /* 0x0000001f3f077899 */ /* 0x000fe40008011406 */
[----:B------:R-:W-:Y:S01]  /*37e0*/  UIMAD UR21, UR21, UR6, URZ ;  /* 0x00000006151572a4 */ /* 0x000fe2000f8e023f */
[----:B-1----:R-:W-:-:S03]  /*37f0*/  IMAD.WIDE.U32 R4, R164, UR6, R166 ;  /* 0x00000006a4047c25 */ /* 0x002fc6000f8e00a6 */
[----:B------:R-:W-:-:S03]  /*3800*/  UIMAD UR23, UR7, UR23, UR21 ;  /* 0x00000017071772a4 */ /* 0x000fc6000f8e0215 */
[----:B------:R-:W-:Y:S02]  /*3810*/  ULDC.64 UR6, c[0x0][0x218] ;  /* 0x0000860000067ab9 */ /* 0x000fe40000000a00 */
[C---:B------:R-:W-:Y:S01]  /*3820*/  LEA R8, P1, R4.reuse, UR6, 0x1 ;  /* 0x0000000604087c11 */ /* 0x040fe2000f8208ff */
[----:B------:R-:W-:Y:S01]  /*3830*/  VIADD R5, R5, UR23 ;  /* 0x0000001705057c36 */ /* 0x000fe20008000000 */
[----:B------:R-:W-:Y:S02]  /*3840*/  USHF.L.U32 UR6, UR10, 0x5, URZ ;  /* 0x000000050a067899 */ /* 0x000fe4000800063f */
[----:B------:R-:W-:Y:S02]  /*3850*/  USHF.L.U64.HI UR10, UR10, 0x5, UR11 ;  /* 0x000000050a0a7899 */ /* 0x000fe4000801020b */
        /* <DEDUP_REMOVED lines=19> */
.L_x_64:
[----:B--2---:R-:W-:Y:S01]  /*3990*/  FMNMX.FTZ R4, R48, R42, !PT ;  /* 0x0000002a30047209 */ /* 0x004fe20007810000 */
[----:B-1----:R-:W-:Y:S01]  /*39a0*/  VIADD R5, R0, 0x30 ;  /* 0x0000003000057836 */ /* 0x002fe20000000000 */
[----:B------:R-:W-:Y:S01]  /*39b0*/  ISETP.NE.AND P1, PT, R41, RZ, PT ;  /* 0x000000ff2900720c */ /* 0x000fe20003f25270 */
[----:B------:R-:W-:Y:S01]  /*39c0*/  FMUL.FTZ R6, R37, UR19 ;  /* 0x0000001325067c20 */ /* 0x000fe20008410000 */
[----:B------:R-:W-:Y:S01]  /*39d0*/  FMNMX.FTZ R4, R43, R4, !PT ;  /* 0x000000042b047209 */ /* 0x000fe20007810000 */
[----:B------:R-:W1:Y:S01]  /*39e0*/  MUFU.TANH R8, R12 ;  /* 0x0000000c00087308 */ /* 0x000e620000002400 */
[----:B------:R-:W-:Y:S01]  /*39f0*/  FSEL R36, R80, -INF , !P1 ;  /* 0xff80000050247808 */ /* 0x000fe20004800000 */
[----:B------:R-:W-:Y:S01]  /*3a00*/  FMUL.FTZ R7, R33, UR19 ;  /* 0x0000001321077c20 */ /* 0x000fe20008410000 */
[----:B------:R-:W-:Y:S01]  /*3a10*/  FMNMX.FTZ R4, R29, R4, !PT ;  /* 0x000000041d047209 */ /* 0x000fe20007810000 */
[----:B------:R-:W-:Y:S01]  /*3a20*/  ULDC UR6, c[0x0][0x2ec] ;  /* 0x0000bb0000067ab9 */ /* 0x000fe20000000800 */
[----:B------:R-:W-:Y:S01]  /*3a30*/  FSEL R27, R82, -INF , !P1 ;  /* 0xff800000521b7808 */ /* 0x000fe20004800000 */
[----:B------:R-:W-:Y:S01]  /*3a40*/  STL [R1+0x58], R239 ;  /* 0x000058ef01007387 */ /* 0x000fe20000100800 */
[----:B------:R-:W-:Y:S01]  /*3a50*/  FMNMX.FTZ R4, R31, R4, !PT ;  /* 0x000000041f047209 */ /* 0x000fe20007810000 */
[----:B------:R2:W3:Y:S01]  /*3a60*/  MUFU.TANH R10, R6 ;  /* 0x00000006000a7308 */ /* 0x0004e20000002400 */
[----:B------:R-:W-:Y:S01]  /*3a70*/  FSEL R166, R88, -INF , !P1 ;  /* 0xff80000058a67808 */ /* 0x000fe20004800000 */
[----:B------:R-:W-:Y:S01]  /*3a80*/  STL [R1+0x54], R247 ;  /* 0x000054f701007387 */ /* 0x000fe20000100800 */
[----:B------:R-:W-:-:S02]  /*3a90*/  FSEL R164, R90, -INF , !P1 ;  /* 0xff8000005aa47808 */ /* 0x000fc40004800000 */
[----:B------:R-:W-:Y:S01]  /*3aa0*/  ISETP.GE.AND P1, PT, R5, UR13, PT ;  /* 0x0000000d05007c0c */ /* 0x000fe2000bf26270 */
[----:B------:R-:W-:Y:S01]  /*3ab0*/  VIADD R5, R0, 0x31 ;  /* 0x0000003100057836 */ /* 0x000fe20000000000 */
[----:B------:R-:W-:Y:S01]  /*3ac0*/  FMNMX.FTZ R4, R55, R4, !PT ;  /* 0x0000000437047209 */ /* 0x000fe20007810000 */
[----:B------:R-:W-:Y:S01]  /*3ad0*/  MUFU.TANH R7, R7 ;  /* 0x0000000700077308 */ /* 0x000fe20000002400 */
[----:B------:R-:W-:Y:S01]  /*3ae0*/  FSEL R37, R74, -INF , !P6 ;  /* 0xff8000004a257808 */ /* 0x000fe20007000000 */
[----:B------:R-:W-:Y:S01]  /*3af0*/  STL [R1+0x50], R238 ;  /* 0x000050ee01007387 */ /* 0x000fe20000100800 */
[----:B------:R-:W-:Y:S02]  /*3b00*/  FSEL R26, R83, -INF , !P6 ;  /* 0xff800000531a7808 */ /* 0x000fe40007000000 */
[----:B------:R-:W-:Y:S01]  /*3b10*/  FSEL R139, R89, -INF , !P6 ;  /* 0xff800000598b7808 */ /* 0x000fe20007000000 */
[----:B------:R-:W-:Y:S01]  /*3b20*/  STL [R1+0x4c], R237 ;  /* 0x00004ced01007387 */ /* 0x000fe20000100800 */
[----:B------:R-:W-:-:S02]  /*3b30*/  FSEL R138, R91, -INF , !P6 ;  /* 0xff8000005b8a7808 */ /* 0x000fc40007000000 */
[----:B------:R-:W-:Y:S01]  /*3b40*/  FMNMX.FTZ R4, R27, R4, !PT ;  /* 0x000000041b047209 */ /* 0x000fe20007810000 */
[----:B------:R-:W-:Y:S01]  /*3b50*/  STL [R1+0x48], R236 ;  /* 0x000048ec01007387 */ /* 0x000fe20000100800 */
[----:B------:R-:W-:Y:S01]  /*3b60*/  ISETP.GE.AND P6, PT, R5, UR13, PT ;  /* 0x0000000d05007c0c */ /* 0x000fe2000bfc6270 */
[----:B------:R-:W-:Y:S01]  /*3b70*/  FMUL.FTZ R5, R32, UR19 ;  /* 0x0000001320057c20 */ /* 0x000fe20008410000 */
[----:B------:R-:W-:Y:S01]  /*3b80*/  FSEL R180, R64, -INF , !P5 ;  /* 0xff80000040b47808 */ /* 0x000fe20006800000 */
[----:B------:R-:W-:Y:S01]  /*3b90*/  STL [R1+0x44], R235 ;  /* 0x000044eb01007387 */ /* 0x000fe20000100800 */
[----:B------:R-:W-:Y:S01]  /*3ba0*/  FMNMX.FTZ R4, R26, R4, !PT ;  /* 0x000000041a047209 */ /* 0x000fe20007810000 */
[----:B------:R4:W3:Y:S01]  /*3bb0*/  MUFU.TANH R9, R5 ;  /* 0x0000000500097308 */ /* 0x0008e20000002400 */
[----:B--2---:R-:W-:Y:S01]  /*3bc0*/  IADD3 R6, R0, 0x38, RZ ;  /* 0x0000003800067810 */ /* 0x004fe20007ffe0ff */
[----:B------:R-:W-:Y:S01]  /*3bd0*/  STL [R1+0x40], R234 ;  /* 0x000040ea01007387 */ /* 0x000fe20000100800 */
[----:B------:R-:W-:-:S02]  /*3be0*/  FSEL R176, R65, -INF , !P4 ;  /* 0xff80000041b07808 */ /* 0x000fc40006000000 */
[----:B------:R-:W-:Y:S01]  /*3bf0*/  FSEL R177, R40, -INF , !P3 ;  /* 0xff80000028b17808 */ /* 0x000fe20005800000 */
[----:B------:R-:W-:Y:S01]  /*3c00*/  STL [R1+0x3c], R233 ;  /* 0x00003ce901007387 */ /* 0x000fe20000100800 */
[----:B------:R-:W-:Y:S02]  /*3c10*/  FSEL R179, R28, -INF , !P2 ;  /* 0xff8000001cb37808 */ /* 0x000fe40005000000 */
[----:B-1----:R-:W-:Y:S01]  /*3c20*/  FSEL R240, R8, -INF , !P1 ;  /* 0xff80000008f07808 */ /* 0x002fe20004800000 */
[----:B------:R-:W-:Y:S01]  /*3c30*/  STL [R1+0x38], R228 ;  /* 0x000038e401007387 */ /* 0x000fe20000100800 */
[----:B------:R-:W-:Y:S02]  /*3c40*/  FSEL R181, R67, -INF , !P4 ;  /* 0xff80000043b57808 */ /* 0x000fe40006000000 */
[----:B------:R-:W-:Y:S02]  /*3c50*/  FSEL R173, R72, -INF , !P4 ;  /* 0xff80000048ad7808 */ /* 0x000fe40006000000 */
[----:B------:R-:W-:Y:S01]  /*3c60*/  FSEL R171, R75, -INF , !P4 ;  /* 0xff8000004bab7808 */ /* 0x000fe20006000000 */
[----:B----4-:R-:W-:Y:S01]  /*3c70*/  VIADD R5, R0, 0x39 ;  /* 0x0000003900057836 */ /* 0x010fe20000000000 */
[----:B------:R-:W-:-:S02]  /*3c80*/  FMNMX.FTZ R0, R180, R4, !PT ;  /* 0x00000004b4007209 */ /* 0x000fc40007810000 */
[----:B------:R-:W-:Y:S02]  /*3c90*/  FSEL R182, R66, -INF , !P5 ;  /* 0xff80000042b67808 */ /* 0x000fe40006800000 */
[----:B------:R-:W-:Y:S02]  /*3ca0*/  FMNMX.FTZ R0, R176, R0, !PT ;  /* 0x00000000b0007209 */ /* 0x000fe40007810000 */
[----:B------:R-:W-:Y:S01]  /*3cb0*/  ISETP.GE.AND P4, PT, R5, UR13, PT ;  /* 0x0000000d05007c0c */ /* 0x000fe2000bf86270 */
[----:B------:R-:W-:Y:S01]  /*3cc0*/  FMUL.FTZ R5, R16, UR19 ;  /* 0x0000001310057c20 */ /* 0x000fe20008410000 */
[----:B------:R-:W-:Y:S02]  /*3cd0*/  FMNMX.FTZ R4, R177, R0, !PT ;  /* 0x00000000b1047209 */ /* 0x000fe40007810000 */
[----:B------:R-:W-:Y:S01]  /*3ce0*/  FMNMX.FTZ R0, R50, R44, !PT ;  /* 0x0000002c32007209 */ /* 0x000fe20007810000 */
[----:B------:R1:W-:Y:S01]  /*3cf0*/  MUFU.TANH R14, R5 ;  /* 0x00000005000e7308 */ /* 0x0003e20000002400 */
[----:B------:R-:W-:-:S02]  /*3d00*/  FMNMX.FTZ R4, R179, R4, !PT ;  /* 0x00000004b3047209 */ /* 0x000fc40007810000 */
[----:B------:R-:W-:Y:S02]  /*3d10*/  FMNMX.FTZ R0, R49, R0, !PT ;  /* 0x0000000031007209 */ /* 0x000fe40007810000 */
[----:B------:R-:W-:Y:S02]  /*3d20*/  FSEL R178, R73, -INF , !P5 ;  /* 0xff80000049b27808 */ /* 0x000fe40006800000 */
[----:B------:R-:W-:Y:S02]  /*3d30*/  FMNMX.FTZ R0, R30, R0, !PT ;  /* 0x000000001e007209 */ /* 0x000fe40007810000 */
[----:B------:R-:W-:Y:S02]  /*3d40*/  FSEL R175, R81, -INF , !P5 ;  /* 0xff80000051af7808 */ /* 0x000fe40006800000 */
[----:B------:R-:W-:Y:S02]  /*3d50*/  FMNMX.FTZ R0, R85, R0, !PT ;  /* 0x0000000055007209 */ /* 0x000fe40007810000 */
[----:B------:R-:W-:-:S02]  /*3d60*/  ISETP.GE.AND P5, PT, R6, UR13, PT ;  /* 0x0000000d06007c0c */ /* 0x000fc4000bfa6270 */
[----:B---3--:R-:W-:Y:S01]  /*3d70*/  FSEL R212, R10, -INF , !P6 ;  /* 0xff8000000ad47808 */ /* 0x008fe20007000000 */
[----:B------:R-:W-:Y:S01]  /*3d80*/  FMUL.FTZ R10, R19, UR19 ;  /* 0x00000013130a7c20 */ /* 0x000fe20008410000 */
[----:B------:R-:W-:Y:S01]  /*3d90*/  FMNMX.FTZ R4, R240, R4, !PT ;  /* 0x00000004f0047209 */ /* 0x000fe20007810000 */
[----:B-1----:R-:W-:Y:S01]  /*3da0*/  FMUL.FTZ R5, R38, UR19 ;  /* 0x0000001326057c20 */ /* 0x002fe20008410000 */
[----:B------:R-:W-:Y:S02]  /*3db0*/  FMNMX.FTZ R0, R86, R0, !PT ;  /* 0x0000000056007209 */ /* 0x000fe40007810000 */
[----:B------:R-:W-:Y:S01]  /*3dc0*/  FSEL R252, R9, -INF , !P5 ;  /* 0xff80000009fc7808 */ /* 0x000fe20006800000 */
[----:B------:R1:W2:Y:S01]  /*3dd0*/  MUFU.TANH R13, R5 ;  /* 0x00000005000d7308 */ /* 0x0002a20000002400 */
[----:B------:R-:W-:Y:S01]  /*3de0*/  FMNMX.FTZ R4, R212, R4, !PT ;  /* 0x00000004d4047209 */ /* 0x000fe20007810000 */
[----:B------:R-:W-:Y:S01]  /*3df0*/  FMUL.FTZ R9, R17, UR19 ;  /* 0x0000001311097c20 */ /* 0x000fe20008410000 */
[----:B------:R-:W-:Y:S01]  /*3e00*/  FMNMX.FTZ R0, R36, R0, !PT ;  /* 0x0000000024007209 */ /* 0x000fe20007810000 */
[----:B------:R-:W-:Y:S01]  /*3e10*/  STL [R1+0x68], R252 ;  /* 0x000068fc01007387 */ /* 0x000fe20000100800 */
[----:B------:R-:W-:Y:S01]  /*3e20*/  FSEL R243, R7, -INF , !P4 ;  /* 0xff80000007f37808 */ /* 0x000fe20006000000 */
[----:B------:R-:W-:Y:S01]  /*3e30*/  FMUL.FTZ R7, R18, UR19 ;  /* 0x0000001312077c20 */ /* 0x000fe20008410000 */
[----:B------:R-:W-:-:S02]  /*3e40*/  FMNMX.FTZ R4, R252, R4, !PT ;  /* 0x00000004fc047209 */ /* 0x000fc40007810000 */
[----:B------:R-:W-:Y:S01]  /*3e50*/  FMNMX.FTZ R0, R37, R0, !PT ;  /* 0x0000000025007209 */ /* 0x000fe20007810000 */
[----:B------:R3:W-:Y:S01]  /*3e60*/  MUFU.TANH R15, R7 ;  /* 0x00000007000f7308 */ /* 0x0007e20000002400 */
[----:B------:R-:W-:Y:S01]  /*3e70*/  FMNMX.FTZ R6, R243, R4, !PT ;  /* 0x00000004f3067209 */ /* 0x000fe20007810000 */
[----:B------:R-:W-:Y:S01]  /*3e80*/  FMUL.FTZ R4, R34, UR19 ;  /* 0x0000001322047c20 */ /* 0x000fe20008410000 */
[----:B------:R-:W-:Y:S02]  /*3e90*/  FMNMX.FTZ R0, R182, R0, !PT ;  /* 0x00000000b6007209 */ /* 0x000fe40007810000 */
[----:B------:R-:W-:Y:S01]  /*3ea0*/  FSEL R174, R24, -INF , !P3 ;  /* 0xff80000018ae7808 */ /* 0x000fe20005800000 */
[----:B------:R-:W4:Y:S01]  /*3eb0*/  SHFL.BFLY PT, R8, R6, 0x2, 0x1f ;  /* 0x0c401f0006087f89 */ /* 0x000f2200000e0000 */
[----:B-1----:R-:W-:Y:S01]  /*3ec0*/  FMUL.FTZ R5, R39, UR19 ;  /* 0x0000001327057c20 */ /* 0x002fe20008410000 */
[----:B------:R1:W1:Y:S01]  /*3ed0*/  MUFU.TANH R11, R4 ;  /* 0x00000004000b7308 */ /* 0x0002620000002400 */
[----:B------:R-:W-:-:S02]  /*3ee0*/  FMNMX.FTZ R0, R181, R0, !PT ;  /* 0x00000000b5007209 */ /* 0x000fc40007810000 */
[----:B------:R-:W-:Y:S02]  /*3ef0*/  FSEL R172, R25, -INF , !P2 ;  /* 0xff80000019ac7808 */ /* 0x000fe40005000000 */
[----:B------:R-:W-:Y:S02]  /*3f00*/  FMNMX.FTZ R0, R174, R0, !PT ;  /* 0x00000000ae007209 */ /* 0x000fe40007810000 */
[----:B--2---:R-:W-:Y:S01]  /*3f10*/  FSEL R244, R13, -INF , !P1 ;  /* 0xff8000000df47808 */ /* 0x004fe20004800000 */
[----:B------:R2:W2:Y:S01]  /*3f20*/  MUFU.TANH R12, R5 ;  /* 0x00000005000c7308 */ /* 0x0004a20000002400 */
[----:B------:R-:W-:Y:S01]  /*3f30*/  FMNMX.FTZ R0, R172, R0, !PT ;  /* 0x00000000ac007209 */ /* 0x000fe20007810000 */
[----:B---3--:R-:W-:Y:S01]  /*3f40*/  FMUL.FTZ R7, R21, UR19 ;  /* 0x0000001315077c20 */ /* 0x008fe20008410000 */
[----:B------:R-:W-:Y:S01]  /*3f50*/  FSEL R167, R69, -INF , !P3 ;  /* 0xff80000045a77808 */ /* 0x000fe20005800000 */
[----:B------:R-:W-:Y:S01]  /*3f60*/  STL [R1+0x64], R244 ;  /* 0x000064f401007387 */ /* 0x000fe20000100800 */
[----:B------:R-:W-:-:S02]  /*3f70*/  FMNMX.FTZ R0, R244, R0, !PT ;  /* 0x00000000f4007209 */ /* 0x000fc40007810000 */
[----:B------:R-:W-:Y:S01]  /*3f80*/  FSEL R165, R68, -INF , !P2 ;  /* 0xff80000044a57808 */ /* 0x000fe20005000000 */
[----:B------:R-:W3:Y:S01]  /*3f90*/  MUFU.TANH R13, R9 ;  /* 0x00000009000d7308 */ /* 0x000ee20000002400 */
[----:B-1----:R-:W-:Y:S02]  /*3fa0*/  FMNMX.FTZ R4, R60, R52, !PT ;  /* 0x000000343c047209 */ /* 0x002fe40007810000 */
[----:B------:R-:W-:Y:S02]  /*3fb0*/  FSEL R245, R11, -INF , !P5 ;  /* 0xff8000000bf57808 */ /* 0x000fe40006800000 */
[----:B------:R-:W-:Y:S02]  /*3fc0*/  FMNMX.FTZ R4, R53, R4, !PT ;  /* 0x0000000435047209 */ /* 0x000fe40007810000 */
[----:B----4-:R-:W-:Y:S01]  /*3fd0*/  FMNMX.FTZ R8, R6, R8, !PT ;  /* 0x0000000806087209 */ /* 0x010fe20007810000 */
[----:B------:R1:W-:Y:S01]  /*3fe0*/  MUFU.TANH R11, R7 ;  /* 0x00000007000b7308 */ /* 0x0003e20000002400 */
[----:B--2---:R-:W-:Y:S01]  /*3ff0*/  FMUL.FTZ R5, R35, UR19 ;  /* 0x0000001323057c20 */ /* 0x004fe20008410000 */
[----:B------:R-:W-:-:S02]  /*4000*/  FMNMX.FTZ R4, R54, R4, !PT ;  /* 0x0000000436047209 */ /* 0x000fc40007810000 */
[----:B------:R-:W-:Y:S01]  /*4010*/  FSEL R246, R12, -INF , !P6 ;  /* 0xff8000000cf67808 */ /* 0x000fe20007000000 */
[----:B------:R-:W2:Y:S01]  /*4020*/  SHFL.BFLY PT, R134, R8, 0x1, 0x1f ;  /* 0x0c201f0008867f89 */ /* 0x000ea200000e0000 */
[----:B------:R-:W-:Y:S02]  /*4030*/  FMNMX.FTZ R4, R87, R4, !PT ;  /* 0x0000000457047209 */ /* 0x000fe40007810000 */
[----:B------:R-:W4:Y:S01]  /*4040*/  MUFU.TANH R5, R5 ;  /* 0x0000000500057308 */ /* 0x000f220000002400 */
[----:B------:R-:W-:Y:S01]  /*4050*/  FMNMX.FTZ R0, R246, R0, !PT ;  /* 0x00000000f6007209 */ /* 0x000fe20007810000 */
[----:B------:R-:W-:Y:S01]  /*4060*/  STL [R1+0x6c], R246 ;  /* 0x00006cf601007387 */ /* 0x000fe20000100800 */
[----:B------:R-:W-:Y:S02]  /*4070*/  FMNMX.FTZ R4, R168, R4, !PT ;  /* 0x00000004a8047209 */ /* 0x000fe40007810000 */
[----:B------:R-:W-:Y:S01]  /*4080*/  FMNMX.FTZ R0, R245, R0, !PT ;  /* 0x00000000f5007209 */ /* 0x000fe20007810000 */
[----:B------:R-:W-:Y:S01]  /*4090*/  STL [R1+0x70], R245 ;  /* 0x000070f501007387 */ /* 0x000fe20000100800 */
[----:B------:R-:W-:-:S02]  /*40a0*/  FMNMX.FTZ R4, R164, R4, !PT ;  /* 0x00000004a4047209 */ /* 0x000fc40007810000 */
[----:B------:R-:W-:Y:S01]  /*40b0*/  FSEL R203, R14, -INF , !P1 ;  /* 0xff8000000ecb7808 */ /* 0x000fe20004800000 */
[----:B-1----:R-:W-:Y:S01]  /*40c0*/  FMUL.FTZ R7, R23, UR19 ;  /* 0x0000001317077c20 */ /* 0x002fe20008410000 */
[----:B------:R-:W-:Y:S01]  /*40d0*/  FMNMX.FTZ R4, R138, R4, !PT ;  /* 0x000000048a047209 */ /* 0x000fe20007810000 */
[----:B------:R-:W-:Y:S01]  /*40e0*/  MUFU.TANH R14, R10 ;  /* 0x0000000a000e7308 */ /* 0x000fe20000002400 */
[----:B---3--:R-:W-:Y:S02]  /*40f0*/  FSEL R202, R13, -INF , !P6 ;  /* 0xff8000000dca7808 */ /* 0x008fe40007000000 */
[----:B------:R-:W-:Y:S02]  /*4100*/  FMNMX.FTZ R4, R175, R4, !PT ;  /* 0x00000004af047209 */ /* 0x000fe40007810000 */
[----:B----4-:R-:W-:Y:S01]  /*4110*/  FSEL R214, R5, -INF , !P4 ;  /* 0xff80000005d67808 */ /* 0x010fe20006000000 */
[----:B------:R-:W-:Y:S01]  /*4120*/  FMUL.FTZ R5, R20, UR19 ;  /* 0x0000001314057c20 */ /* 0x000fe20008410000 */
[----:B------:R-:W-:-:S02]  /*4130*/  FMNMX.FTZ R4, R171, R4, !PT ;  /* 0x00000004ab047209 */ /* 0x000fc40007810000 */
[----:B------:R-:W-:Y:S01]  /*4140*/  FMNMX.FTZ R6, R214, R0, !PT ;  /* 0x00000000d6067209 */ /* 0x000fe20007810000 */
[----:B------:R1:W3:Y:S01]  /*4150*/  MUFU.TANH R12, R5 ;  /* 0x00000005000c7308 */ /* 0x0002e20000002400 */
[----:B------:R-:W-:Y:S02]  /*4160*/  FMNMX.FTZ R0, R84, R62, !PT ;  /* 0x0000003e54007209 */ /* 0x000fe40007810000 */
[----:B------:R-:W-:Y:S01]  /*4170*/  FMNMX.FTZ R4, R167, R4, !PT ;  /* 0x00000004a7047209 */ /* 0x000fe20007810000 */
[----:B------:R-:W4:Y:S01]  /*4180*/  SHFL.BFLY PT, R9, R6, 0x2, 0x1f ;  /* 0x0c401f0006097f89 */ /* 0x000f2200000e0000 */
[----:B------:R-:W-:Y:S02]  /*4190*/  FMNMX.FTZ R0, R63, R0, !PT ;  /* 0x000000003f007209 */ /* 0x000fe40007810000 */
[----:B------:R-:W-:Y:S02]  /*41a0*/  FMNMX.FTZ R4, R165, R4, !PT ;  /* 0x00000004a5047209 */ /* 0x000fe40007810000 */
[----:B------:R-:W-:-:S02]  /*41b0*/  FMNMX.FTZ R0, R61, R0, !PT ;  /* 0x000000003d007209 */ /* 0x000fc40007810000 */
[----:B------:R-:W-:Y:S02]  /*41c0*/  FMNMX.FTZ R4, R203, R4, !PT ;  /* 0x00000004cb047209 */ /* 0x000fe40007810000 */
[----:B------:R-:W-:Y:S02]  /*41d0*/  FMNMX.FTZ R0, R170, R0, !PT ;  /* 0x00000000aa007209 */ /* 0x000fe40007810000 */
[----:B------:R-:W-:Y:S02]  /*41e0*/  FMNMX.FTZ R4, R202, R4, !PT ;  /* 0x00000004ca047209 */ /* 0x000fe40007810000 */
[----:B------:R-:W-:Y:S01]  /*41f0*/  FMNMX.FTZ R0, R169, R0, !PT ;  /* 0x00000000a9007209 */ /* 0x000fe20007810000 */
[----:B-1----:R-:W-:Y:S01]  /*4200*/  FMUL.FTZ R5, R22, UR19 ;  /* 0x0000001316057c20 */ /* 0x002fe20008410000 */
[----:B---3--:R-:W-:Y:S02]  /*4210*/  FSEL R201, R12, -INF , !P5 ;  /* 0xff8000000cc97808 */ /* 0x008fe40006800000 */
[----:B------:R-:W-:Y:S01]  /*4220*/  FMNMX.FTZ R0, R166, R0, !PT ;  /* 0x00000000a6007209 */ /* 0x000fe20007810000 */
[----:B------:R1:W3:Y:S01]  /*4230*/  MUFU.TANH R10, R5 ;  /* 0x00000005000a7308 */ /* 0x0002e20000002400 */
[----:B------:R-:W-:-:S02]  /*4240*/  FSEL R242, R11, -INF , !P4 ;  /* 0xff8000000bf27808 */ /* 0x000fc40006000000 */
[----:B------:R-:W-:Y:S02]  /*4250*/  FMNMX.FTZ R0, R139, R0, !PT ;  /* 0x000000008b007209 */ /* 0x000fe40007810000 */
[----:B------:R-:W-:Y:S02]  /*4260*/  FMNMX.FTZ R4, R201, R4, !PT ;  /* 0x00000004c9047209 */ /* 0x000fe40007810000 */
[----:B------:R-:W-:Y:S02]  /*4270*/  FMNMX.FTZ R0, R178, R0, !PT ;  /* 0x00000000b2007209 */ /* 0x000fe40007810000 */
[----:B------:R-:W-:Y:S02]  /*4280*/  FSEL R137, R56, -INF , !P3 ;  /* 0xff80000038897808 */ /* 0x000fe40005800000 */
[----:B------:R-:W-:Y:S02]  /*4290*/  FMNMX.FTZ R0, R173, R0, !PT ;  /* 0x00000000ad007209 */ /* 0x000fe40007810000 */
[----:B--2---:R-:W-:-:S02]  /*42a0*/  FMNMX.FTZ R134, R8, R134, !PT ;  /* 0x0000008608867209 */ /* 0x004fc40007810000 */
[----:B----4-:R-:W-:Y:S01]  /*42b0*/  FMNMX.FTZ R6, R6, R9, !PT ;  /* 0x0000000906067209 */ /* 0x010fe20007810000 */
[----:B------:R2:W4:Y:S01]  /*42c0*/  MUFU.TANH R8, R7 ;  /* 0x0000000700087308 */ /* 0x0005220000002400 */
[----:B-1----:R-:W-:Y:S01]  /*42d0*/  FMNMX.FTZ R5, R242, R4, !PT ;  /* 0x00000004f2057209 */ /* 0x002fe20007810000 */
[----:B------:R-:W-:Y:S01]  /*42e0*/  FMUL.FTZ R13, R134, UR6 ;  /* 0x00000006860d7c20 */ /* 0x000fe20008410000 */
[----:B------:R-:W-:Y:S01]  /*42f0*/  FSEL R132, R51, -INF , !P2 ;  /* 0xff80000033847808 */ /* 0x000fe20005000000 */
[----:B------:R-:W1:Y:S01]  /*4300*/  SHFL.BFLY PT, R133, R6, 0x1, 0x1f ;  /* 0x0c201f0006857f89 */ /* 0x000e6200000e0000 */
[----:B------:R-:W-:Y:S02]  /*4310*/  FMNMX.FTZ R0, R137, R0, !PT ;  /* 0x0000000089007209 */ /* 0x000fe40007810000 */
[----:B------:R-:W-:Y:S01]  /*4320*/  FSEL R200, R15, -INF , !P1 ;  /* 0xff8000000fc87808 */ /* 0x000fe20004800000 */
[----:B------:R-:W-:Y:S01]  /*4330*/  STL [R1+0x5c], R134 ;  /* 0x00005c8601007387 */ /* 0x000fe20000100800 */
[----:B------:R-:W-:-:S02]  /*4340*/  FMNMX.FTZ R0, R132, R0, !PT ;  /* 0x0000000084007209 */ /* 0x000fc40007810000 */
[----:B------:R-:W-:Y:S02]  /*4350*/  FSEL R15, R14, -INF , !P6 ;  /* 0xff8000000e0f7808 */ /* 0x000fe40007000000 */
[----:B------:R-:W-:Y:S02]  /*4360*/  FMNMX.FTZ R0, R200, R0, !PT ;  /* 0x00000000c8007209 */ /* 0x000fe40007810000 */
[----:B---3--:R-:W-:Y:S01]  /*4370*/  FSEL R14, R10, -INF , !P5 ;  /* 0xff8000000a0e7808 */ /* 0x008fe20006800000 */
[----:B--2---:R-:W2:Y:S01]  /*4380*/  SHFL.BFLY PT, R7, R5, 0x2, 0x1f ;  /* 0x0c401f0005077f89 */ /* 0x004ea200000e0000 */
[----:B------:R-:W-:Y:S02]  /*4390*/  FMNMX.FTZ R4, R15, R0, !PT ;  /* 0x000000000f047209 */ /* 0x000fe40007810000 */
[----:B------:R-:W-:Y:S02]  /*43a0*/  FSETP.NEU.FTZ.AND P1, PT, R134, -INF , PT ;  /* 0xff8000008600780b */ /* 0x000fe40003f3d000 */
[----:B----4-:R-:W-:-:S02]  /*43b0*/  FSEL R241, R8, -INF , !P4 ;  /* 0xff80000008f17808 */ /* 0x010fc40006000000 */
[----:B------:R-:W-:Y:S02]  /*43c0*/  FMNMX.FTZ R4, R14, R4, !PT ;  /* 0x000000040e047209 */ /* 0x000fe40007810000 */
[----:B------:R-:W-:Y:S02]  /*43d0*/  FSEL R13, R13, RZ, P1 ;  /* 0x000000ff0d0d7208 */ /* 0x000fe40000800000 */
[----:B------:R-:W-:Y:S02]  /*43e0*/  FMNMX.FTZ R4, R241, R4, !PT ;  /* 0x00000004f1047209 */ /* 0x000fe40007810000 */
[----:B-1----:R-:W-:Y:S01]  /*43f0*/  FMNMX.FTZ R133, R6, R133, !PT ;  /* 0x0000008506857209 */ /* 0x002fe20007810000 */
[----:B------:R-:W-:-:S03]  /*4400*/  FFMA.FTZ R0, R48, UR6, -R13 ;  /* 0x0000000630007c23 */ /* 0x000fc6000801080d */
[C---:B------:R-:W-:Y:S01]  /*4410*/  FSETP.NEU.FTZ.AND P1, PT, R133.reuse, -INF , PT ;  /* 0xff8000008500780b */ /* 0x040fe20003f3d000 */
[----:B------:R1:W-:Y:S01]  /*4420*/  MUFU.EX2 R213, R0 ;  /* 0x0000000000d57308 */ /* 0x0003e20000000800 */
[----:B------:R-:W-:Y:S01]  /*4430*/  FMUL.FTZ R12, R133, UR6 ;  /* 0x00000006850c7c20 */ /* 0x000fe20008410000 */
[----:B------:R-:W-:Y:S01]  /*4440*/  STL [R1+0x60], R133 ;  /* 0x0000608501007387 */ /* 0x000fe20000100800 */
[----:B--2---:R-:W-:-:S03]  /*4450*/  FMNMX.FTZ R5, R5, R7, !PT ;  /* 0x0000000705057209 */ /* 0x004fc60007810000 */
[----:B------:R-:W-:Y:S01]  /*4460*/  SHFL.BFLY PT, R7, R4, 0x2, 0x1f ;  /* 0x0c401f0004077f89 */ /* 0x000fe200000e0000 */
[----:B------:R-:W-:-:S03]  /*4470*/  FSEL R12, R12, RZ, P1 ;  /* 0x000000ff0c0c7208 */ /* 0x000fc60000800000 */
[----:B------:R-:W2:Y:S02]  /*4480*/  SHFL.BFLY PT, R8, R5, 0x1, 0x1f ;  /* 0x0c201f0005087f89 */ /* 0x000ea400000e0000 */
[----:B------:R-:W-:Y:S01]  /*4490*/  FFMA.FTZ R6, R50, UR6, -R12 ;  /* 0x0000000632067c23 */ /* 0x000fe2000801080c */
[----:B-1----:R-:W-:-:S03]  /*44a0*/  FFMA.FTZ R0, R42, UR6, -R13 ;  /* 0x000000062a007c23 */ /* 0x002fc6000801080d */
[----:B------:R1:W-:Y:S08]  /*44b0*/  MUFU.EX2 R244, R6 ;  /* 0x0000000600f47308 */ /* 0x0003f00000000800 */
[----:B------:R3:W-:Y:S01]  /*44c0*/  MUFU.EX2 R221, R0 ;  /* 0x0000000000dd7308 */ /* 0x0007e20000000800 */
[----:B-1----:R-:W-:Y:S01]  /*44d0*/  FFMA.FTZ R6, R44, UR6, -R12 ;  /* 0x000000062c067c23 */ /* 0x002fe2000801080c */
[----:B--2---:R-:W-:-:S06]  /*44e0*/  FMNMX.FTZ R136, R5, R8, !PT ;  /* 0x0000000805887209 */ /* 0x004fcc0007810000 */
[----:B------:R-:W1:Y:S01]  /*44f0*/  MUFU.EX2 R252, R6 ;  /* 0x0000000600fc7308 */ /* 0x000e620000000800 */
[----:B------:R-:W-:Y:S01]  /*4500*/  FSETP.NEU.FTZ.AND P1, PT, R136, -INF , PT ;  /* 0xff8000008800780b */ /* 0x000fe20003f3d000 */
[----:B---3--:R-:W-:-:S06]  /*4510*/  FFMA.FTZ R0, R43, UR6, -R13 ;  /* 0x000000062b007c23 */ /* 0x008fcc000801080d */
[----:B------:R2:W-:Y:S01]  /*4520*/  MUFU.EX2 R228, R0 ;  /* 0x0000000000e47308 */ /* 0x0005e20000000800 */
[----:B-1----:R-:W-:Y:S01]  /*4530*/  F2FP.F16.F32.PACK_AB R5, R252, R244 ;  /* 0x000000f4fc05723e */ /* 0x002fe200000000ff */
[----:B--2---:R-:W-:-:S06]  /*4540*/  FFMA.FTZ R0, R29, UR6, -R13 ;  /* 0x000000061d007c23 */ /* 0x004fcc000801080d */
        /* <DEDUP_REMOVED lines=9> */
[----:B------:R3:W-:Y:S01]  /*45e0*/  MUFU.EX2 R133, R4 ;  /* 0x0000000400857308 */ /* 0x0007e20000000800 */
[----:B------:R-:W-:Y:S02]  /*45f0*/  IMAD R231, R2, 0x2, R230 ;  /* 0x0000000202e77824 */ /* 0x000fe400078e02e6 */
[----:B------:R-:W4:Y:S04]  /*4600*/  LDSM.16.MT88.4 R48, [R230+0xc000] ;  /* 0x00c00000e630783b */ /* 0x000f280000004200 */
[----:B------:R-:W4:Y:S01]  /*4610*/  LDSM.16.MT88.4 R44, [R229+0xc000] ;  /* 0x00c00000e52c783b */ /* 0x000f220000004200 */
[----:B------:R2:W2:Y:S03]  /*4620*/  MUFU.EX2 R233, R3 ;  /* 0x0000000300e97308 */ /* 0x0004a60000000800 */
[----:B------:R-:W4:Y:S04]  /*4630*/  LDSM.16.MT88.4 R56, [R232+0xc000] ;  /* 0x00c00000e838783b */ /* 0x000f280000004200 */
[----:B------:R-:W4:Y:S01]  /*4640*/  LDSM.16.MT88.4 R80, [R231+0xc000] ;  /* 0x00c00000e750783b */ /* 0x000f220000004200 */
[----:B---3--:R-:W-:-:S03]  /*4650*/  F2FP.F16.F32.PACK_AB R4, R221, R213 ;  /* 0x000000d5dd04723e */ /* 0x008fc600000000ff */
[----:B------:R-:W3:Y:S01]  /*4660*/  LDSM.16.MT88.4 R76, [R229+0xe000] ;  /* 0x00e00000e54c783b */ /* 0x000ee20000004200 */
[----:B-1----:R-:W-:-:S03]  /*4670*/  FMNMX.FTZ R135, R0, R6, !PT ;  /* 0x0000000600877209 */ /* 0x002fc60007810000 */
[----:B------:R-:W1:Y:S01]  /*4680*/  LDSM.16.MT88.4 R64, [R230+0xe000] ;  /* 0x00e00000e640783b */ /* 0x000e620000004200 */
[----:B--2---:R-:W-:Y:S01]  /*4690*/  FMUL.FTZ R3, R136, UR6 ;  /* 0x0000000688037c20 */ /* 0x004fe20008410000 */
[----:B------:R-:W-:Y:S01]  /*46a0*/  F2FP.F16.F32.PACK_AB R6, R206, R228 ;  /* 0x000000e4ce06723e */ /* 0x000fe200000000ff */
[----:B------:R-:W-:Y:S01]  /*46b0*/  FMUL.FTZ R0, R135, UR6 ;  /* 0x0000000687007c20 */ /* 0x000fe20008410000 */
[----:B------:R-:W2:Y:S02]  /*46c0*/  LDSM.16.MT88.4 R68, [R232+0xe000] ;  /* 0x00e00000e844783b */ /* 0x000ea40000004200 */
[----:B------:R-:W-:Y:S02]  /*46d0*/  FSEL R2, R3, RZ, P1 ;  /* 0x000000ff03027208 */ /* 0x000fe40000800000 */
[----:B------:R-:W-:Y:S01]  /*46e0*/  FSETP.NEU.FTZ.AND P1, PT, R135, -INF , PT ;  /* 0xff8000008700780b */ /* 0x000fe20003f3d000 */
[----:B------:R-:W2:Y:S01]  /*46f0*/  LDSM.16.MT88.4 R72, [R231+0xe000] ;  /* 0x00e00000e748783b */ /* 0x000ea20000004200 */
[----:B------:R-:W-:Y:S01]  /*4700*/  F2FP.F16.F32.PACK_AB R7, R133, R233 ;  /* 0x000000e98507723e */ /* 0x000fe200000000ff */
[--C-:B------:R-:W-:Y:S01]  /*4710*/  FFMA.FTZ R3, R60, UR6, -R2.reuse ;  /* 0x000000063c037c23 */ /* 0x100fe20008010802 */
[----:B------:R-:W-:Y:S01]  /*4720*/  FSEL R0, R0, RZ, P1 ;  /* 0x000000ff00007208 */ /* 0x000fe20000800000 */
[----:B------:R-:W2:Y:S01]  /*4730*/  LDSM.16.MT88.4 R20, [R230+0xc800] ;  /* 0x00c80000e614783b */ /* 0x000ea20000004200 */
[--C-:B------:R-:W-:Y:S01]  /*4740*/  FFMA.FTZ R8, R53, UR6, -R2.reuse ;  /* 0x0000000635087c23 */ /* 0x100fe20008010802 */
[----:B------:R3:W-:Y:S02]  /*4750*/  MUFU.EX2 R222, R3 ;  /* 0x0000000300de7308 */ /* 0x0007e40000000800 */
[----:B------:R-:W2:Y:S01]  /*4760*/  LDSM.16.MT88.4 R16, [R232+0xc800] ;  /* 0x00c80000e810783b */ /* 0x000ea20000004200 */
[C---:B----4-:R-:W-:Y:S03]  /*4770*/  HMMA.16816.F32 R156, R4.reuse, R48, RZ ;  /* 0x00000030049c723c */ /* 0x050fe600000018ff */
[----:B------:R-:W4:Y:S02]  /*4780*/  LDSM.16.MT88.4 R40, [R231+0xe800] ;  /* 0x00e80000e728783b */ /* 0x000f240000004200 */
[----:B------:R-:W-:Y:S01]  /*4790*/  MUFU.EX2 R220, R8 ;  /* 0x0000000800dc7308 */ /* 0x000fe20000000800 */
[C---:B------:R-:W-:Y:S01]  /*47a0*/  HMMA.16816.F32 R160, R4.reuse, R44, RZ ;  /* 0x0000002c04a0723c */ /* 0x040fe200000018ff */
[----:B------:R-:W-:Y:S05]  /*47b0*/  LDSM.16.MT88.4 R32, [R230+0xe800] ;  /* 0x00e80000e620783b */ /* 0x000fea0000004200 */
[----:B------:R-:W-:Y:S01]  /*47c0*/  HMMA.16816.F32 R152, R4, R56, RZ ;  /* 0x000000380498723c */ /* 0x000fe200000018ff */
[----:B---3--:R-:W-:-:S04]  /*47d0*/  FFMA.FTZ R3, R52, UR6, -R2 ;  /* 0x0000000634037c23 */ /* 0x008fc80008010802 */
[----:B------:R3:W3:Y:S01]  /*47e0*/  MUFU.EX2 R192, R3 ;  /* 0x0000000300c07308 */ /* 0x0006e20000000800 */
[C---:B------:R-:W-:Y:S06]  /*47f0*/  HMMA.16816.F32 R148, R4.reuse, R80, RZ ;  /* 0x000000500494723c */ /* 0x040fec00000018ff */
[C---:B------:R-:W-:Y:S06]  /*4800*/  HMMA.16816.F32 R144, R4.reuse, R76, RZ ;  /* 0x0000004c0490723c */ /* 0x040fec00000018ff */
[----:B-1----:R-:W-:Y:S01]  /*4810*/  HMMA.16816.F32 R140, R4, R64, RZ ;  /* 0x00000040048c723c */ /* 0x002fe200000018ff */
[----:B---3--:R-:W-:Y:S01]  /*4820*/  FFMA.FTZ R3, R54, UR6, -R2 ;  /* 0x0000000636037c23 */ /* 0x008fe20008010802 */
[----:B------:R-:W-:-:S04]  /*4830*/  F2FP.F16.F32.PACK_AB R8, R192, R222 ;  /* 0x000000dec008723e */ /* 0x000fc800000000ff */
[C---:B--2---:R-:W-:Y:S01]  /*4840*/  HMMA.16816.F32 R128, R4.reuse, R68, RZ ;  /* 0x000000440480723c */ /* 0x044fe200000018ff */
[----:B------:R1:W2:Y:S05]  /*4850*/  MUFU.EX2 R208, R3 ;  /* 0x0000000300d07308 */ /* 0x0002aa0000000800 */
[C---:B------:R-:W-:Y:S06]  /*4860*/  HMMA.16816.F32 R124, R4.reuse, R72, RZ ;  /* 0x00000048047c723c */ /* 0x040fec00000018ff */
[C---:B------:R-:W-:Y:S06]  /*4870*/  HMMA.16816.F32 R120, R4.reuse, R46, RZ ;  /* 0x0000002e0478723c */ /* 0x040fec00000018ff */
[----:B------:R-:W-:Y:S01]  /*4880*/  HMMA.16816.F32 R116, R4, R50, RZ ;  /* 0x000000320474723c */ /* 0x000fe200000018ff */
[----:B-1----:R-:W-:Y:S01]  /*4890*/  FFMA.FTZ R3, R84, UR6, -R0 ;  /* 0x0000000654037c23 */ /* 0x002fe20008010800 */
[----:B--2---:R-:W-:-:S03]  /*48a0*/  F2FP.F16.F32.PACK_AB R10, R208, R220 ;  /* 0x000000dcd00a723e */ /* 0x004fc600000000ff */
[----:B------:R1:W-:Y:S01]  /*48b0*/  MUFU.EX2 R194, R3 ;  /* 0x0000000300c27308 */ /* 0x0003e20000000800 */
[C---:B------:R-:W-:Y:S06]  /*48c0*/  HMMA.16816.F32 R112, R4.reuse, R58, RZ ;  /* 0x0000003a0470723c */ /* 0x040fec00000018ff */
[C---:B------:R-:W-:Y:S06]  /*48d0*/  HMMA.16816.F32 R108, R4.reuse, R82, RZ ;  /* 0x00000052046c723c */ /* 0x040fec00000018ff */
[----:B------:R-:W-:Y:S01]  /*48e0*/  HMMA.16816.F32 R104, R4, R78, RZ ;  /* 0x0000004e0468723c */ /* 0x000fe200000018ff */
[----:B-1----:R-:W-:-:S05]  /*48f0*/  FFMA.FTZ R3, R62, UR6, -R0 ;  /* 0x000000063e037c23 */ /* 0x002fca0008010800 */
[C---:B------:R-:W-:Y:S01]  /*4900*/  HMMA.16816.F32 R100, R4.reuse, R66, RZ ;  /* 0x000000420464723c */ /* 0x040fe200000018ff */
[----:B------:R1:W2:Y:S05]  /*4910*/  MUFU.EX2 R193, R3 ;  /* 0x0000000300c17308 */ /* 0x0002aa0000000800 */
[C---:B------:R-:W-:Y:S06]  /*4920*/  HMMA.16816.F32 R96, R4.reuse, R70, RZ ;  /* 0x000000460460723c */ /* 0x040fec00000018ff */
[----:B------:R-:W-:Y:S01]  /*4930*/  HMMA.16816.F32 R88, R4, R74, RZ ;  /* 0x0000004a0458723c */ /* 0x000fe200000018ff */
[----:B-1----:R-:W-:Y:S01]  /*4940*/  FFMA.FTZ R3, R63, UR6, -R0 ;  /* 0x000000063f037c23 */ /* 0x002fe20008010800 */
[----:B--2---:R-:W-:-:S03]  /*4950*/  F2FP.F16.F32.PACK_AB R9, R193, R194 ;  /* 0x000000c2c109723e */ /* 0x004fc600000000ff */
[----:B------:R1:W-:Y:S02]  /*4960*/  MUFU.EX2 R215, R3 ;  /* 0x0000000300d77308 */ /* 0x0003e40000000800 */
[----:B-1----:R-:W-:Y:S02]  /*4970*/  FFMA.FTZ R3, R61, UR6, -R0 ;  /* 0x000000063d037c23 */ /* 0x002fe40008010800 */
[----:B------:R-:W-:Y:S04]  /*4980*/  LDSM.16.MT88.4 R60, [R231+0xc800] ;  /* 0x00c80000e73c783b */ /* 0x000fe80000004200 */
[----:B------:R1:W2:Y:S02]  /*4990*/  MUFU.EX2 R207, R3 ;  /* 0x0000000300cf7308 */ /* 0x0002a40000000800 */
[--C-:B-1----:R-:W-:Y:S01]  /*49a0*/  FFMA.FTZ R3, R31, UR6, -R13.reuse ;  /* 0x000000061f037c23 */ /* 0x102fe2000801080d */
[----:B--2---:R-:W-:Y:S01]  /*49b0*/  F2FP.F16.F32.PACK_AB R11, R207, R215 ;  /* 0x000000d7cf0b723e */ /* 0x004fe200000000ff */
[----:B------:R-:W-:Y:S04]  /*49c0*/  LDSM.16.MT88.4 R28, [R229+0xe800] ;  /* 0x00e80000e51c783b */ /* 0x000fe80000004200 */
[----:B------:R1:W-:Y:S02]  /*49d0*/  MUFU.EX2 R205, R3 ;  /* 0x0000000300cd7308 */ /* 0x0003e40000000800 */
[----:B------:R-:W-:Y:S01]  /*49e0*/  HMMA.16816.F32 R92, R8, R44, RZ ;  /* 0x0000002c085c723c */ /* 0x000fe200000018ff */
[----:B-1----:R-:W-:-:S05]  /*49f0*/  FFMA.FTZ R3, R55, UR6, -R13 ;  /* 0x0000000637037c23 */ /* 0x002fca000801080d */
[C---:B------:R-:W-:Y:S01]  /*4a00*/  HMMA.16816.F32 R52, R8.reuse, R56, RZ ;  /* 0x000000380834723c */ /* 0x040fe200000018ff */
[----:B------:R1:W2:Y:S05]  /*4a10*/  MUFU.EX2 R246, R3 ;  /* 0x0000000300f67308 */ /* 0x0002aa0000000800 */
[----:B------:R-:W-:Y:S01]  /*4a20*/  HMMA.16816.F32 R56, R8, R58, RZ ;  /* 0x0000003a0838723c */ /* 0x000fe200000018ff */
[----:B-1----:R-:W-:Y:S01]  /*4a30*/  FFMA.FTZ R3, R27, UR6, -R13 ;  /* 0x000000061b037c23 */ /* 0x002fe2000801080d */
[----:B--2---:R-:W-:-:S03]  /*4a40*/  F2FP.F16.F32.PACK_AB R4, R246, R205 ;  /* 0x000000cdf604723e */ /* 0x004fc600000000ff */
[----:B------:R1:W-:Y:S02]  /*4a50*/  MUFU.EX2 R238, R3 ;  /* 0x0000000300ee7308 */ /* 0x0003e40000000800 */
[----:B-1----:R-:W-:Y:S02]  /*4a60*/  FFMA.FTZ R3, R26, UR6, -R13 ;  /* 0x000000061a037c23 */ /* 0x002fe4000801080d */
[----:B------:R-:W-:Y:S04]  /*4a70*/  LDSM.16.MT88.4 R24, [R229+0xc800] ;  /* 0x00c80000e518783b */ /* 0x000fe80000004200 */
[----:B------:R1:W2:Y:S02]  /*4a80*/  MUFU.EX2 R204, R3 ;  /* 0x0000000300cc7308 */ /* 0x0002a40000000800 */
[----:B-1----:R-:W-:Y:S01]  /*4a90*/  FFMA.FTZ R3, R85, UR6, -R12 ;  /* 0x0000000655037c23 */ /* 0x002fe2000801080c */
[----:B--2---:R-:W-:-:S05]  /*4aa0*/  F2FP.F16.F32.PACK_AB R6, R204, R238 ;  /* 0x000000eecc06723e */ /* 0x004fca00000000ff */
[----:B------:R1:W-:Y:S02]  /*4ab0*/  MUFU.EX2 R223, R3 ;  /* 0x0000000300df7308 */ /* 0x0003e40000000800 */
[----:B-1----:R-:W-:-:S06]  /*4ac0*/  FFMA.FTZ R3, R86, UR6, -R12 ;  /* 0x0000000656037c23 */ /* 0x002fcc000801080c */
[----:B------:R1:W2:Y:S02]  /*4ad0*/  MUFU.EX2 R235, R3 ;  /* 0x0000000300eb7308 */ /* 0x0002a40000000800 */
[----:B-1----:R-:W-:Y:S01]  /*4ae0*/  FFMA.FTZ R3, R36, UR6, -R12 ;  /* 0x0000000624037c23 */ /* 0x002fe2000801080c */
[----:B--2---:R-:W-:-:S05]  /*4af0*/  F2FP.F16.F32.PACK_AB R5, R235, R223 ;  /* 0x000000dfeb05723e */ /* 0x004fca00000000ff */
[----:B------:R1:W-:Y:S02]  /*4b00*/  MUFU.EX2 R247, R3 ;  /* 0x0000000300f77308 */ /* 0x0003e40000000800 */
[----:B-1----:R-:W-:Y:S02]  /*4b10*/  FFMA.FTZ R3, R37, UR6, -R12 ;  /* 0x0000000625037c23 */ /* 0x002fe4000801080c */
[----:B------:R-:W1:Y:S04]  /*4b20*/  LDSM.16.MT88.4 R36, [R232+0xe800] ;  /* 0x00e80000e824783b */ /* 0x000e680000004200 */
[----:B------:R2:W3:Y:S02]  /*4b30*/  MUFU.EX2 R195, R3 ;  /* 0x0000000300c37308 */ /* 0x0004e40000000800 */
[----:B--2---:R-:W-:Y:S01]  /*4b40*/  FFMA.FTZ R3, R87, UR6, -R2 ;  /* 0x0000000657037c23 */ /* 0x004fe20008010802 */
[----:B---3--:R-:W-:Y:S01]  /*4b50*/  F2FP.F16.F32.PACK_AB R7, R195, R247 ;  /* 0x000000f7c307723e */ /* 0x008fe200000000ff */
[----:B------:R-:W-:Y:S04]  /*4b60*/  HMMA.16816.F32 R84, R8, R48, RZ ;  /* 0x000000300854723c */ /* 0x000fe800000018ff */
[----:B------:R2:W3:Y:S02]  /*4b70*/  MUFU.EX2 R196, R3 ;  /* 0x0000000300c47308 */ /* 0x0004e40000000800 */
[C---:B------:R-:W-:Y:S06]  /*4b80*/  HMMA.16816.F32 R188, R4.reuse, R20, R156 ;  /* 0x0000001404bc723c */ /* 0x040fec000000189c */
[----:B------:R-:W-:Y:S01]  /*4b90*/  HMMA.16816.F32 R216, R4, R16, R152 ;  /* 0x0000001004d8723c */ /* 0x000fe20000001898 */
[----:B------:R-:W-:-:S02]  /*4ba0*/  IMAD.MOV.U32 R157, RZ, RZ, R194 ;  /* 0x000000ffff9d7224 */ /* 0x000fc400078e00c2 */
[----:B------:R-:W-:-:S03]  /*4bb0*/  IMAD.MOV.U32 R158, RZ, RZ, R193 ;  /* 0x000000ffff9e7224 */ /* 0x000fc600078e00c1 */
[C---:B----4-:R-:W-:Y:S01]  /*4bc0*/  HMMA.16816.F32 R224, R4.reuse, R40, R124 ;  /* 0x0000002804e0723c */ /* 0x050fe2000000187c */
[--C-:B--2---:R-:W-:Y:S01]  /*4bd0*/  FFMA.FTZ R3, R168, UR6, -R2.reuse ;  /* 0x00000006a8037c23 */ /* 0x104fe20008010802 */
[----:B---3--:R-:W-:Y:S02]  /*4be0*/  MOV R159, R196 ;  /* 0x000000c4009f7202 */ /* 0x008fe40000000f00 */
[----:B------:R-:W-:Y:S01]  /*4bf0*/  MOV R168, R206 ;  /* 0x000000ce00a87202 */ /* 0x000fe20000000f00 */
[----:B------:R2:W3:Y:S01]  /*4c00*/  MUFU.EX2 R234, R3 ;  /* 0x0000000300ea7308 */ /* 0x0004e20000000800 */
[C---:B-1----:R-:W-:Y:S06]  /*4c10*/  HMMA.16816.F32 R152, R4.reuse, R36, R128 ;  /* 0x000000240498723c */ /* 0x042fec0000001880 */
[C---:B------:R-:W-:Y:S06]  /*4c20*/  HMMA.16816.F32 R128, R4.reuse, R22, R116 ;  /* 0x000000160480723c */ /* 0x040fec0000001874 */
[----:B------:R-:W-:Y:S01]  /*4c30*/  HMMA.16816.F32 R124, R4, R18, R112 ;  /* 0x00000012047c723c */ /* 0x000fe20000001870 */
[----:B--2---:R-:W-:Y:S01]  /*4c40*/  FFMA.FTZ R3, R164, UR6, -R2 ;  /* 0x00000006a4037c23 */ /* 0x004fe20008010802 */
[----:B------:R-:W-:-:S04]  /*4c50*/  MOV R164, R192 ;  /* 0x000000c000a47202 */ /* 0x000fc80000000f00 */
[C---:B------:R-:W-:Y:S01]  /*4c60*/  HMMA.16816.F32 R116, R4.reuse, R30, R104 ;  /* 0x0000001e0474723c */ /* 0x040fe20000001868 */
[----:B------:R1:W-:Y:S05]  /*4c70*/  MUFU.EX2 R236, R3 ;  /* 0x0000000300ec7308 */ /* 0x0003ea0000000800 */
[C---:B------:R-:W-:Y:S06]  /*4c80*/  HMMA.16816.F32 R184, R4.reuse, R24, R160 ;  /* 0x0000001804b8723c */ /* 0x040fec00000018a0 */
[C---:B------:R-:W-:Y:S06]  /*4c90*/  HMMA.16816.F32 R196, R4.reuse, R60, R148 ;  /* 0x0000003c04c4723c */ /* 0x040fec0000001894 */
[----:B------:R-:W-:Y:S01]  /*4ca0*/  HMMA.16816.F32 R120, R4, R26, R120 ;  /* 0x0000001a0478723c */ /* 0x000fe20000001878 */
[----:B-1----:R-:W-:Y:S01]  /*4cb0*/  FFMA.FTZ R3, R138, UR6, -R2 ;  /* 0x000000068a037c23 */ /* 0x002fe20008010802 */
[----:B------:R-:W-:-:S03]  /*4cc0*/  IMAD.MOV.U32 R138, RZ, RZ, R205 ;  /* 0x000000ffff8a7224 */ /* 0x000fc600078e00cd */
[----:B------:R1:W-:Y:S01]  /*4cd0*/  MUFU.EX2 R239, R3 ;  /* 0x0000000300ef7308 */ /* 0x0003e20000000800 */
[C---:B------:R-:W-:Y:S06]  /*4ce0*/  HMMA.16816.F32 R104, R4.reuse, R34, R100 ;  /* 0x000000220468723c */ /* 0x040fec0000001864 */
[C---:B------:R-:W-:Y:S06]  /*4cf0*/  HMMA.16816.F32 R112, R4.reuse, R38, R96 ;  /* 0x000000260470723c */ /* 0x040fec0000001860 */
[----:B------:R-:W-:Y:S01]  /*4d00*/  HMMA.16816.F32 R248, R4, R42, R88 ;  /* 0x0000002a04f8723c */ /* 0x000fe20000001858 */
[----:B-1----:R-:W-:Y:S01]  /*4d10*/  FFMA.FTZ R3, R170, UR6, -R0 ;  /* 0x00000006aa037c23 */ /* 0x002fe20008010800 */
[----:B------:R-:W-:-:S04]  /*4d20*/  IMAD.MOV.U32 R170, RZ, RZ, R207 ;  /* 0x000000ffffaa7224 */ /* 0x000fc800078e00cf */
[C---:B------:R-:W-:Y:S01]  /*4d30*/  HMMA.16816.F32 R96, R8.reuse, R50, RZ ;  /* 0x000000320860723c */ /* 0x040fe200000018ff */
[----:B------:R1:W-:Y:S05]  /*4d40*/  MUFU.EX2 R156, R3 ;  /* 0x00000003009c7308 */ /* 0x0003ea0000000800 */
[C---:B------:R-:W-:Y:S06]  /*4d50*/  HMMA.16816.F32 R48, R8.reuse, R68, RZ ;  /* 0x000000440830723c */ /* 0x040fec00000018ff */
[C---:B------:R-:W-:Y:S06]  /*4d60*/  HMMA.16816.F32 R88, R8.reuse, R80, RZ ;  /* 0x000000500858723c */ /* 0x040fec00000018ff */
[----:B------:R-:W-:Y:S01]  /*4d70*/  HMMA.16816.F32 R80, R8, R82, RZ ;  /* 0x000000520850723c */ /* 0x000fe200000018ff */
[----:B-1----:R-:W-:Y:S01]  /*4d80*/  FFMA.FTZ R3, R169, UR6, -R0 ;  /* 0x00000006a9037c23 */ /* 0x002fe20008010800 */
[----:B------:R-:W-:-:S03]  /*4d90*/  IMAD.MOV.U32 R169, RZ, RZ, R208 ;  /* 0x000000ffffa97224 */ /* 0x000fc600078e00d0 */
[----:B------:R1:W2:Y:S01]  /*4da0*/  MUFU.EX2 R183, R3 ;  /* 0x0000000300b77308 */ /* 0x0002a20000000800 */
[----:B------:R-:W-:Y:S06]  /*4db0*/  HMMA.16816.F32 R208, R4, R28, R144 ;  /* 0x0000001c04d0723c */ /* 0x000fec0000001890 */
[----:B------:R-:W-:Y:S01]  /*4dc0*/  HMMA.16816.F32 R68, R8, R70, RZ ;  /* 0x000000460844723c */ /* 0x000fe200000018ff */
[----:B------:R-:W-:Y:S01]  /*4dd0*/  IMAD.MOV.U32 R146, RZ, RZ, R204 ;  /* 0x000000ffff927224 */ /* 0x000fe200078e00cc */
[----:B------:R-:W-:Y:S01]  /*4de0*/  MOV R147, R195 ;  /* 0x000000c300937202 */ /* 0x000fe20000000f00 */
[----:B------:R-:W-:Y:S01]  /*4df0*/  IMAD.MOV.U32 R144, RZ, RZ, R223 ;  /* 0x000000ffff907224 */ /* 0x000fe200078e00df */
[----:B------:R-:W-:-:S02]  /*4e00*/  MOV R145, R138 ;  /* 0x0000008a00917202 */ /* 0x000fc40000000f00 */
[----:B------:R-:W-:Y:S01]  /*4e10*/  HMMA.16816.F32 R192, R4, R32, R140 ;  /* 0x0000002004c0723c */ /* 0x000fe2000000188c */
[----:B-1----:R-:W-:Y:S01]  /*4e20*/  FFMA.FTZ R3, R166, UR6, -R0 ;  /* 0x00000006a6037c23 */ /* 0x002fe20008010800 */
[----:B------:R-:W-:-:S04]  /*4e30*/  MOV R166, R222 ;  /* 0x000000de00a67202 */ /* 0x000fc80000000f00 */
[----:B------:R-:W-:Y:S01]  /*4e40*/  HMMA.16816.F32 R204, R4, R62, R108 ;  /* 0x0000003e04cc723c */ /* 0x000fe2000000186c */
[----:B------:R1:W-:Y:S06]  /*4e50*/  MUFU.EX2 R237, R3 ;  /* 0x0000000300ed7308 */ /* 0x0003ec0000000800 */
[----:B---3--:R-:W-:Y:S02]  /*4e60*/  F2FP.F16.F32.PACK_AB R4, R234, R159 ;  /* 0x0000009fea04723e */ /* 0x008fe400000000ff */
[----:B--2---:R-:W-:Y:S02]  /*4e70*/  F2FP.F16.F32.PACK_AB R5, R183, R156 ;  /* 0x0000009cb705723e */ /* 0x004fe400000000ff */
[----:B------:R-:W-:Y:S01]  /*4e80*/  F2FP.F16.F32.PACK_AB R6, R239, R236 ;  /* 0x000000ecef06723e */ /* 0x000fe200000000ff */
[----:B-1----:R-:W-:-:S04]  /*4e90*/  FFMA.FTZ R3, R139, UR6, -R0 ;  /* 0x000000068b037c23 */ /* 0x002fc80008010800 */
[----:B------:R-:W1:Y:S02]  /*4ea0*/  MUFU.EX2 R134, R3 ;  /* 0x0000000300867308 */ /* 0x000e640000000800 */
[----:B-1----:R-:W-:Y:S01]  /*4eb0*/  F2FP.F16.F32.PACK_AB R7, R134, R237 ;  /* 0x000000ed8607723e */ /* 0x002fe200000000ff */
[----:B------:R-:W-:-:S06]  /*4ec0*/  FFMA.FTZ R3, R175, UR6, -R2 ;  /* 0x00000006af037c23 */ /* 0x000fcc0008010802 */
[----:B------:R-:W-:Y:S06]  /*4ed0*/  HMMA.16816.F32 R108, R4, R16, R52 ;  /* 0x00000010046c723c */ /* 0x000fec0000001834 */
[----:B------:R-:W-:Y:S06]  /*4ee0*/  HMMA.16816.F32 R52, R8, R64, RZ ;  /* 0x000000400834723c */ /* 0x000fec00000018ff */
[----:B------:R-:W-:Y:S06]  /*4ef0*/  HMMA.16816.F32 R148, R4, R24, R92 ;  /* 0x000000180494723c */ /* 0x000fec000000185c */
[C---:B------:R-:W-:Y:S06]  /*4f00*/  HMMA.16816.F32 R92, R8.reuse, R46, RZ ;  /* 0x0000002e085c723c */ /* 0x040fec00000018ff */
[----:B------:R-:W-:Y:S06]  /*4f10*/  HMMA.16816.F32 R44, R8, R72, RZ ;  /* 0x00000048082c723c */ /* 0x000fec00000018ff */
[C---:B------:R-:W-:Y:S06]  /*4f20*/  HMMA.16816.F32 R100, R4.reuse, R32, R52 ;  /* 0x000000200464723c */ /* 0x040fec0000001834 */
[C---:B------:R-:W-:Y:S01]  /*4f30*/  HMMA.16816.F32 R140, R4.reuse, R36, R48 ;  /* 0x00000024048c723c */ /* 0x040fe20000001830 */
[----:B------:R-:W-:Y:S01]  /*4f40*/  MOV R54, R220 ;  /* 0x000000dc00367202 */ /* 0x000fe20000000f00 */
[----:B------:R-:W-:Y:S01]  /*4f50*/  IMAD.MOV.U32 R55, RZ, RZ, R221 ;  /* 0x000000ffff377224 */ /* 0x000fe200078e00dd */
[----:B------:R1:W-:Y:S01]  /*4f60*/  MUFU.EX2 R220, R3 ;  /* 0x0000000300dc7308 */ /* 0x0003e20000000800 */
[----:B------:R-:W-:Y:S01]  /*4f70*/  IMAD.MOV.U32 R33, RZ, RZ, R213 ;  /* 0x000000ffff217224 */ /* 0x000fe200078e00d5 */
[----:B------:R-:W-:Y:S01]  /*4f80*/  MOV R52, R214 ;  /* 0x000000d600347202 */ /* 0x000fe20000000f00 */
[----:B------:R-:W-:Y:S01]  /*4f90*/  HMMA.16816.F32 R160, R4, R20, R84 ;  /* 0x0000001404a0723c */ /* 0x000fe20000001854 */
[----:B------:R-:W-:-:S05]  /*4fa0*/  IMAD.MOV.U32 R53, RZ, RZ, R215 ;  /* 0x000000ffff357224 */ /* 0x000fca00078e00d7 */
[----:B------:R-:W-:Y:S06]  /*4fb0*/  HMMA.16816.F32 R44, R4, R40, R44 ;  /* 0x00000028042c723c */ /* 0x000fec000000182c */
[----:B------:R-:W-:Y:S01]  /*4fc0*/  HMMA.16816.F32 R84, R8, R76, RZ ;  /* 0x0000004c0854723c */ /* 0x000fe200000018ff */
[----:B------:R-:W-:Y:S01]  /*4fd0*/  MOV R41, R212 ;  /* 0x000000d400297202 */ /* 0x000fe20000000f00 */
[----:B-1----:R-:W-:Y:S01]  /*4fe0*/  FFMA.FTZ R3, R171, UR6, -R2 ;  /* 0x00000006ab037c23 */ /* 0x002fe20008010802 */
[----:B------:R-:W-:Y:S01]  /*4ff0*/  MOV R171, R33 ;  /* 0x0000002100ab7202 */ /* 0x000fe20000000f00 */
[----:B------:R-:W-:-:S02]  /*5000*/  IMAD.MOV.U32 R33, RZ, RZ, R52 ;  /* 0x000000ffff217224 */ /* 0x000fc400078e0034 */
[----:B------:R1:W2:Y:S01]  /*5010*/  MUFU.EX2 R221, R3 ;  /* 0x0000000300dd7308 */ /* 0x0002a20000000800 */
[----:B------:R-:W-:Y:S01]  /*5020*/  IMAD.MOV.U32 R37, RZ, RZ, R142 ;  /* 0x000000ffff257224 */ /* 0x000fe200078e008e */
[----:B------:R-:W-:Y:S01]  /*5030*/  MOV R36, R141 ;  /* 0x0000008d00247202 */ /* 0x000fe20000000f00 */
[----:B------:R-:W-:Y:S01]  /*5040*/  IMAD.MOV.U32 R32, RZ, RZ, R143 ;  /* 0x000000ffff207224 */ /* 0x000fe200078e008f */
[----:B------:R-:W-:Y:S01]  /*5050*/  HMMA.16816.F32 R76, R8, R78, RZ ;  /* 0x0000004e084c723c */ /* 0x000fe200000018ff */
[----:B------:R-:W-:-:S03]  /*5060*/  IMAD.MOV.U32 R245, RZ, RZ, R140 ;  /* 0x000000fffff57224 */ /* 0x000fc600078e008c */
[----:B------:R-:W-:Y:S02]  /*5070*/  MOV R175, R32 ;  /* 0x0000002000af7202 */ /* 0x000fe40000000f00 */
[C---:B------:R-:W-:Y:S02]  /*5080*/  HMMA.16816.F32 R64, R8.reuse, R66, RZ ;  /* 0x000000420840723c */ /* 0x040fe400000018ff */
[----:B------:R-:W-:Y:S02]  /*5090*/  IMAD.MOV.U32 R21, RZ, RZ, R44 ;  /* 0x000000ffff157224 */ /* 0x000fe400078e002c */
[----:B------:R-:W-:Y:S02]  /*50a0*/  IMAD.MOV.U32 R20, RZ, RZ, R45 ;  /* 0x000000ffff147224 */ /* 0x000fe400078e002d */
[----:B------:R-:W-:Y:S01]  /*50b0*/  HMMA.16816.F32 R8, R8, R74, RZ ;  /* 0x0000004a0808723c */ /* 0x000fe200000018ff */
[----:B-1----:R-:W-:-:S04]  /*50c0*/  FFMA.FTZ R3, R167, UR6, -R2 ;  /* 0x00000006a7037c23 */ /* 0x002fc80008010802 */
[----:B------:R1:W-:Y:S01]  /*50d0*/  MUFU.EX2 R222, R3 ;  /* 0x0000000300de7308 */ /* 0x0003e20000000800 */
[C---:B------:R-:W-:Y:S06]  /*50e0*/  HMMA.16816.F32 R84, R4.reuse, R28, R84 ;  /* 0x0000001c0454723c */ /* 0x040fec0000001854 */
[----:B------:R-:W-:Y:S01]  /*50f0*/  HMMA.16816.F32 R88, R4, R60, R88 ;  /* 0x0000003c0458723c */ /* 0x000fe20000001858 */
[----:B------:R-:W-:Y:S01]  /*5100*/  IMAD.MOV.U32 R29, RZ, RZ, R46 ;  /* 0x000000ffff1d7224 */ /* 0x000fe200078e002e */
[----:B------:R-:W-:-:S04]  /*5110*/  MOV R28, R47 ;  /* 0x0000002f001c7202 */ /* 0x000fc80000000f00 */
[----:B------:R-:W-:Y:S01]  /*5120*/  HMMA.16816.F32 R44, R4, R26, R92 ;  /* 0x0000001a042c723c */ /* 0x000fe2000000185c */
[----:B------:R-:W3:Y:S01]  /*5130*/  LDSM.16.MT88.4 R24, [R230+0xd000] ;  /* 0x00d00000e618783b */ /* 0x000ee20000004200 */
[----:B-1----:R-:W-:-:S04]  /*5140*/  FFMA.FTZ R3, R165, UR6, -R2 ;  /* 0x00000006a5037c23 */ /* 0x002fc80008010802 */
[C---:B------:R-:W-:Y:S01]  /*5150*/  HMMA.16816.F32 R72, R4.reuse, R18, R56 ;  /* 0x000000120448723c */ /* 0x040fe20000001838 */
[----:B------:R-:W-:Y:S01]  /*5160*/  MOV R95, R55 ;  /* 0x00000037005f7202 */ /* 0x000fe20000000f00 */
[----:B------:R1:W4:Y:S01]  /*5170*/  MUFU.EX2 R223, R3 ;  /* 0x0000000300df7308 */ /* 0x0003220000000800 */
[----:B------:R-:W-:Y:S01]  /*5180*/  IMAD.MOV.U32 R94, RZ, RZ, R166 ;  /* 0x000000ffff5e7224 */ /* 0x000fe200078e00a6 */
[----:B------:R-:W3:Y:S01]  /*5190*/  LDSM.16.MT88.4 R16, [R229+0xd000] ;  /* 0x00d00000e510783b */ /* 0x000ee20000004200 */
[----:B------:R-:W-:Y:S01]  /*51a0*/  MOV R93, R144 ;  /* 0x00000090005d7202 */ /* 0x000fe20000000f00 */
[----:B------:R-:W-:Y:S01]  /*51b0*/  HMMA.16816.F32 R60, R4, R62, R80 ;  /* 0x0000003e043c723c */ /* 0x000fe20000001850 */
[----:B------:R-:W-:-:S05]  /*51c0*/  IMAD.MOV.U32 R92, RZ, RZ, R145 ;  /* 0x000000ffff5c7224 */ /* 0x000fca00078e0091 */
[C---:B------:R-:W-:Y:S01]  /*51d0*/  HMMA.16816.F32 R56, R4.reuse, R34, R64 ;  /* 0x000000220438723c */ /* 0x040fe20000001840 */
[----:B------:R-:W-:Y:S01]  /*51e0*/  MOV R82, R53 ;  /* 0x0000003500527202 */ /* 0x000fe20000000f00 */
[----:B------:R-:W-:Y:S01]  /*51f0*/  IMAD.MOV.U32 R83, RZ, RZ, R54 ;  /* 0x000000ffff537224 */ /* 0x000fe200078e0036 */
[----:B------:R-:W-:Y:S01]  /*5200*/  MOV R81, R28 ;  /* 0x0000001c00517202 */ /* 0x000fe20000000f00 */
[----:B------:R-:W-:Y:S02]  /*5210*/  IMAD.MOV.U32 R80, RZ, RZ, R29 ;  /* 0x000000ffff507224 */ /* 0x000fe400078e001d */
[C---:B------:R-:W-:Y:S01]  /*5220*/  HMMA.16816.F32 R96, R4.reuse, R22, R96 ;  /* 0x000000160460723c */ /* 0x040fe20000001860 */
[----:B-1----:R-:W-:Y:S01]  /*5230*/  FFMA.FTZ R3, R178, UR6, -R0 ;  /* 0x00000006b2037c23 */ /* 0x002fe20008010800 */
[----:B------:R-:W-:Y:S01]  /*5240*/  IMAD.MOV.U32 R178, RZ, RZ, R37 ;  /* 0x000000ffffb27224 */ /* 0x000fe200078e0025 */
[----:B------:R-:W-:Y:S02]  /*5250*/  MOV R37, R164 ;  /* 0x000000a400257202 */ /* 0x000fe40000000f00 */
[----:B------:R1:W-:Y:S01]  /*5260*/  MUFU.EX2 R212, R3 ;  /* 0x0000000300d47308 */ /* 0x0003e20000000800 */
[C---:B------:R-:W-:Y:S01]  /*5270*/  HMMA.16816.F32 R48, R4.reuse, R30, R76 ;  /* 0x0000001e0430723c */ /* 0x040fe2000000184c */
[----:B------:R-:W3:Y:S05]  /*5280*/  LDSM.16.MT88.4 R28, [R229+0xf000] ;  /* 0x00f00000e51c783b */ /* 0x000eea0000004200 */
[----:B------:R-:W-:Y:S01]  /*5290*/  HMMA.16816.F32 R64, R4, R38, R68 ;  /* 0x000000260440723c */ /* 0x000fe20000001844 */
[----:B------:R-:W-:-:S05]  /*52a0*/  IMAD.MOV.U32 R79, RZ, RZ, R158 ;  /* 0x000000ffff4f7224 */ /* 0x000fca00078e009e */
[----:B------:R-:W-:Y:S01]  /*52b0*/  HMMA.16816.F32 R52, R4, R42, R8 ;  /* 0x0000002a0434723c */ /* 0x000fe20000001808 */
[----:B-1----:R-:W-:Y:S01]  /*52c0*/  FFMA.FTZ R3, R173, UR6, -R0 ;  /* 0x00000006ad037c23 */ /* 0x002fe20008010800 */
[----:B------:R-:W-:-:S05]  /*52d0*/  MOV R173, R146 ;  /* 0x0000009200ad7202 */ /* 0x000fca0000000f00 */
[----:B--2---:R-:W-:Y:S01]  /*52e0*/  F2FP.F16.F32.PACK_AB R8, R221, R220 ;  /* 0x000000dcdd08723e */ /* 0x004fe200000000ff */
[----:B------:R1:W2:Y:S01]  /*52f0*/  MUFU.EX2 R213, R3 ;  /* 0x0000000300d57308 */ /* 0x0002a20000000800 */
[----:B----4-:R-:W-:Y:S01]  /*5300*/  F2FP.F16.F32.PACK_AB R10, R223, R222 ;  /* 0x000000dedf0a723e */ /* 0x010fe200000000ff */
        /* <DEDUP_REMOVED lines=8> */
[C---:B---3--:R-:W-:Y:S06]  /*5390*/  HMMA.16816.F32 R160, R8.reuse, R24, R160 ;  /* 0x0000001808a0723c */ /* 0x048fec00000018a0 */
[C---:B------:R-:W-:Y:S06]  /*53a0*/  HMMA.16816.F32 R148, R8.reuse, R16, R148 ;  /* 0x000000100894723c */ /* 0x040fec0000001894 */
[----:B------:R-:W-:Y:S01]  /*53b0*/  HMMA.16816.F32 R44, R8, R18, R44 ;  /* 0x00000012082c723c */ /* 0x000fe2000000182c */
[----:B-1----:R-:W-:Y:S01]  /*53c0*/  FFMA.FTZ R3, R176, UR6, -R13 ;  /* 0x00000006b0037c23 */ /* 0x002fe2000801080d */
[----:B------:R-:W-:-:S03]  /*53d0*/  IMAD.MOV.U32 R176, RZ, RZ, R147 ;  /* 0x000000ffffb07224 */ /* 0x000fc600078e0093 */
[----:B------:R1:W2:Y:S02]  /*53e0*/  MUFU.EX2 R143, R3 ;  /* 0x00000003008f7308 */ /* 0x0002a40000000800 */
[----:B-1----:R-:W-:Y:S01]  /*53f0*/  FFMA.FTZ R3, R177, UR6, -R13 ;  /* 0x00000006b1037c23 */ /* 0x002fe2000801080d */
[----:B--2---:R-:W-:Y:S02]  /*5400*/  F2FP.F16.F32.PACK_AB R4, R143, R142 ;  /* 0x0000008e8f04723e */ /* 0x004fe400000000ff */
[----:B------:R-:W-:-:S03]  /*5410*/  MOV R177, R157 ;  /* 0x0000009d00b17202 */ /* 0x000fc60000000f00 */
[----:B------:R1:W-:Y:S02]  /*5420*/  MUFU.EX2 R141, R3 ;  /* 0x00000003008d7308 */ /* 0x0003e40000000800 */
[----:B-1----:R-:W-:-:S06]  /*5430*/  FFMA.FTZ R3, R179, UR6, -R13 ;  /* 0x00000006b3037c23 */ /* 0x002fcc000801080d */
        /* <DEDUP_REMOVED lines=9> */
[----:B-1----:R-:W-:-:S06]  /*54d0*/  FFMA.FTZ R3, R172, UR6, -R12 ;  /* 0x00000006ac037c23 */ /* 0x002fcc000801080c */
[----:B------:R-:W1:Y:S02]  /*54e0*/  MUFU.EX2 R139, R3 ;  /* 0x00000003008b7308 */ /* 0x000e640000000800 */
[----:B-1----:R-:W-:Y:S01]  /*54f0*/  F2FP.F16.F32.PACK_AB R7, R139, R137 ;  /* 0x000000898b07723e */ /* 0x002fe200000000ff */
[----:B------:R-:W-:Y:S02]  /*5500*/  IMAD.MOV.U32 R3, RZ, RZ, R41 ;  /* 0x000000ffff037224 */ /* 0x000fe400078e0029 */
[----:B------:R-:W1:Y:S04]  /*5510*/  LDSM.16.MT88.4 R40, [R232+0xf000] ;  /* 0x00f00000e828783b */ /* 0x000e680000004200 */
[C---:B------:R-:W-:Y:S06]  /*5520*/  HMMA.16816.F32 R164, R4.reuse, R24, R188 ;  /* 0x0000001804a4723c */ /* 0x040fec00000018bc */
[C---:B------:R-:W-:Y:S01]  /*5530*/  HMMA.16816.F32 R68, R4.reuse, R28, R208 ;  /* 0x0000001c0444723c */ /* 0x040fe200000018d0 */
[----:B------:R-:W-:Y:S01]  /*5540*/  IMAD.MOV.U32 R25, RZ, RZ, R33 ;  /* 0x000000ffff197224 */ /* 0x000fe200078e0021 */
[----:B------:R-:W-:Y:S01]  /*5550*/  MOV R24, R183 ;  /* 0x000000b700187202 */ /* 0x000fe20000000f00 */
[----:B------:R-:W2:Y:S03]  /*5560*/  LDSM.16.MT88.4 R32, [R230+0xf000] ;  /* 0x00f00000e620783b */ /* 0x000ea60000004200 */
[----:B------:R-:W-:Y:S01]  /*5570*/  HMMA.16816.F32 R144, R4, R16, R184 ;  /* 0x000000100490723c */ /* 0x000fe200000018b8 */
[----:B------:R-:W-:Y:S01]  /*5580*/  IMAD.MOV.U32 R208, RZ, RZ, R92 ;  /* 0x000000ffffd07224 */ /* 0x000fe200078e005c */
[----:B------:R-:W-:Y:S01]  /*5590*/  MOV R209, R93 ;  /* 0x0000005d00d17202 */ /* 0x000fe20000000f00 */
[----:B------:R-:W-:Y:S01]  /*55a0*/  IMAD.MOV.U32 R210, RZ, RZ, R94 ;  /* 0x000000ffffd27224 */ /* 0x000fe200078e005e */
[----:B------:R-:W-:-:S03]  /*55b0*/  MOV R211, R95 ;  /* 0x0000005f00d37202 */ /* 0x000fc60000000f00 */
[----:B------:R-:W-:Y:S01]  /*55c0*/  IMAD.MOV.U32 R186, RZ, RZ, R21 ;  /* 0x000000ffffba7224 */ /* 0x000fe200078e0015 */
[----:B------:R-:W-:Y:S01]  /*55d0*/  MOV R187, R20 ;  /* 0x0000001400bb7202 */ /* 0x000fe20000000f00 */
[----:B------:R-:W-:Y:S01]  /*55e0*/  IMAD.MOV.U32 R185, RZ, RZ, R159 ;  /* 0x000000ffffb97224 */ /* 0x000fe200078e009f */
[----:B------:R-:W3:Y:S01]  /*55f0*/  LDSM.16.MT88.4 R20, [R232+0xd000] ;  /* 0x00d00000e814783b */ /* 0x000ee20000004200 */
[----:B------:R-:W-:Y:S02]  /*5600*/  MOV R184, R156 ;  /* 0x0000009c00b87202 */ /* 0x000fe40000000f00 */
[C---:B------:R-:W-:Y:S01]  /*5610*/  HMMA.16816.F32 R156, R4.reuse, R18, R120 ;  /* 0x00000012049c723c */ /* 0x040fe20000001878 */
[----:B------:R-:W4:Y:S05]  /*5620*/  LDSM.16.MT88.4 R16, [R231+0xd000] ;  /* 0x00d00000e710783b */ /* 0x000f2a0000004200 */
[C---:B-1----:R-:W-:Y:S07]  /*5630*/  HMMA.16816.F32 R120, R4.reuse, R40, R152 ;  /* 0x000000280478723c */ /* 0x042fee0000001898 */
[----:B------:R-:W-:Y:S01]  /*5640*/  IMAD.MOV.U32 R155, RZ, RZ, R24 ;  /* 0x000000ffff9b7224 */ /* 0x000fe200078e0018 */
[C---:B--2---:R-:W-:Y:S06]  /*5650*/  HMMA.16816.F32 R92, R4.reuse, R32, R192 ;  /* 0x00000020045c723c */ /* 0x044fec00000018c0 */
[C---:B------:R-:W-:Y:S01]  /*5660*/  HMMA.16816.F32 R104, R4.reuse, R34, R104 ;  /* 0x000000220468723c */ /* 0x040fe20000001868 */
[----:B------:R-:W-:Y:S01]  /*5670*/  IMAD.MOV.U32 R194, RZ, RZ, R36 ;  /* 0x000000ffffc27224 */ /* 0x000fe200078e0024 */
[----:B------:R-:W-:Y:S01]  /*5680*/  MOV R195, R37 ;  /* 0x0000002500c37202 */ /* 0x000fe20000000f00 */
[----:B------:R-:W-:Y:S01]  /*5690*/  IMAD.MOV.U32 R192, RZ, RZ, R178 ;  /* 0x000000ffffc07224 */ /* 0x000fe200078e00b2 */
[----:B------:R-:W1:Y:S01]  /*56a0*/  LDSM.16.MT88.4 R36, [R231+0xf000] ;  /* 0x00f00000e724783b */ /* 0x000e620000004200 */
[----:B------:R-:W-:Y:S01]  /*56b0*/  MOV R193, R175 ;  /* 0x000000af00c17202 */ /* 0x000fe20000000f00 */
[----:B------:R-:W-:Y:S01]  /*56c0*/  IMAD.MOV.U32 R152, RZ, RZ, R194 ;  /* 0x000000ffff987224 */ /* 0x000fe200078e00c2 */
[----:B---3--:R-:W-:Y:S01]  /*56d0*/  HMMA.16816.F32 R180, R4, R20, R216 ;  /* 0x0000001404b4723c */ /* 0x008fe200000018d8 */
[----:B------:R-:W-:Y:S01]  /*56e0*/  IMAD.MOV.U32 R153, RZ, RZ, R192 ;  /* 0x000000ffff997224 */ /* 0x000fe200078e00c0 */
[----:B------:R-:W-:-:S04]  /*56f0*/  MOV R154, R193 ;  /* 0x000000c1009a7202 */ /* 0x000fc80000000f00 */
[C---:B----4-:R-:W-:Y:S01]  /*5700*/  HMMA.16816.F32 R196, R4.reuse, R16, R196 ;  /* 0x0000001004c4723c */ /* 0x050fe200000018c4 */
[----:B------:R-:W-:Y:S01]  /*5710*/  MOV R217, R177 ;  /* 0x000000b100d97202 */ /* 0x000fe20000000f00 */
[----:B------:R-:W-:Y:S01]  /*5720*/  IMAD.MOV.U32 R218, RZ, RZ, R176 ;  /* 0x000000ffffda7224 */ /* 0x000fe200078e00b0 */
[----:B------:R-:W-:Y:S01]  /*5730*/  MOV R219, R173 ;  /* 0x000000ad00db7202 */ /* 0x000fe20000000f00 */
[----:B------:R-:W-:Y:S02]  /*5740*/  IMAD.MOV.U32 R216, RZ, RZ, R79 ;  /* 0x000000ffffd87224 */ /* 0x000fe400078e004f */
[C---:B------:R-:W-:Y:S06]  /*5750*/  HMMA.16816.F32 R176, R4.reuse, R42, R112 ;  /* 0x0000002a04b0723c */ /* 0x040fec0000001870 */
[----:B------:R-:W-:Y:S01]  /*5760*/  HMMA.16816.F32 R172, R4, R26, R128 ;  /* 0x0000001a04ac723c */ /* 0x000fe20000001880 */
[----:B------:R-:W-:-:S02]  /*5770*/  IMAD.MOV.U32 R112, RZ, RZ, R3 ;  /* 0x000000ffff707224 */ /* 0x000fc400078e0003 */
[----:B------:R-:W-:Y:S01]  /*5780*/  FFMA.FTZ R3, R203, UR6, -R2 ;  /* 0x00000006cb037c23 */ /* 0x000fe20008010802 */
[----:B------:R-:W-:Y:S01]  /*5790*/  MOV R113, R243 ;  /* 0x000000f300717202 */ /* 0x000fe20000000f00 */
[----:B------:R-:W-:Y:S01]  /*57a0*/  IMAD.MOV.U32 R115, RZ, RZ, R216 ;  /* 0x000000ffff737224 */ /* 0x000fe200078e00d8 */
[----:B------:R-:W-:Y:S01]  /*57b0*/  MOV R114, R217 ;  /* 0x000000d900727202 */ /* 0x000fe20000000f00 */
[----:B------:R2:W-:Y:S01]  /*57c0*/  MUFU.EX2 R24, R3 ;  /* 0x0000000300187308 */ /* 0x0005e20000000800 */
[C---:B------:R-:W-:Y:S01]  /*57d0*/  HMMA.16816.F32 R188, R4.reuse, R22, R124 ;  /* 0x0000001604bc723c */ /* 0x040fe2000000187c */
[----:B------:R-:W-:Y:S01]  /*57e0*/  MOV R130, R25 ;  /* 0x0000001900827202 */ /* 0x000fe20000000f00 */
[----:B------:R-:W-:Y:S01]  /*57f0*/  IMAD.MOV.U32 R128, RZ, RZ, R218 ;  /* 0x000000ffff807224 */ /* 0x000fe200078e00da */
[----:B------:R-:W-:Y:S02]  /*5800*/  MOV R129, R219 ;  /* 0x000000db00817202 */ /* 0x000fe40000000f00 */
[----:B------:R-:W-:Y:S01]  /*5810*/  MOV R131, R195 ;  /* 0x000000c300837202 */ /* 0x000fe20000000f00 */
[C---:B------:R-:W-:Y:S06]  /*5820*/  HMMA.16816.F32 R204, R4.reuse, R18, R204 ;  /* 0x0000001204cc723c */ /* 0x040fec00000018cc */
[----:B-1----:R-:W-:Y:S01]  /*5830*/  HMMA.16816.F32 R224, R4, R36, R224 ;  /* 0x0000002404e0723c */ /* 0x002fe200000018e0 */
[----:B--2---:R-:W-:-:S05]  /*5840*/  FFMA.FTZ R3, R202, UR6, -R2 ;  /* 0x00000006ca037c23 */ /* 0x004fca0008010802 */
[C---:B------:R-:W-:Y:S01]  /*5850*/  HMMA.16816.F32 R76, R4.reuse, R30, R116 ;  /* 0x0000001e044c723c */ /* 0x040fe20000001874 */
[----:B------:R1:W2:Y:S05]  /*5860*/  MUFU.EX2 R25, R3 ;  /* 0x0000000300197308 */ /* 0x0002aa0000000800 */
        /* <DEDUP_REMOVED lines=8> */
[----:B------:R-:W-:-:S03]  /*58f0*/  IMAD.MOV.U32 R7, RZ, RZ, R240 ;  /* 0x000000ffff077224 */ /* 0x000fc600078e00f0 */
[C---:B------:R-:W-:Y:S01]  /*5900*/  HMMA.16816.F32 R240, R8.reuse, R26, R96 ;  /* 0x0000001a08f0723c */ /* 0x040fe20000001860 */
[--C-:B-1----:R-:W-:Y:S01]  /*5910*/  FFMA.FTZ R3, R201, UR6, -R2.reuse ;  /* 0x00000006c9037c23 */ /* 0x102fe20008010802 */
[----:B------:R-:W-:Y:S01]  /*5920*/  FFMA.FTZ R2, R5, UR6, -R2 ;  /* 0x0000000605027c23 */ /* 0x000fe20008010802 */
[----:B------:R-:W-:Y:S01]  /*5930*/  IMAD.MOV.U32 R127, RZ, RZ, R224 ;  /* 0x000000ffff7f7224 */ /* 0x000fe200078e00e0 */
[----:B------:R-:W-:Y:S01]  /*5940*/  MOV R126, R225 ;  /* 0x000000e1007e7202 */ /* 0x000fe20000000f00 */
[----:B------:R-:W-:Y:S01]  /*5950*/  IMAD.MOV.U32 R125, RZ, RZ, R226 ;  /* 0x000000ffff7d7224 */ /* 0x000fe200078e00e2 */
[----:B------:R1:W-:Y:S01]  /*5960*/  MUFU.EX2 R26, R2 ;  /* 0x00000002001a7308 */ /* 0x0003e20000000800 */
[----:B------:R-:W-:Y:S01]  /*5970*/  MOV R124, R227 ;  /* 0x000000e3007c7202 */ /* 0x000fe20000000f00 */
[C---:B------:R-:W-:Y:S01]  /*5980*/  HMMA.16816.F32 R192, R8.reuse, R16, R88 ;  /* 0x0000001008c0723c */ /* 0x040fe20000001858 */
[----:B------:R-:W-:Y:S01]  /*5990*/  MOV R5, R6 ;  /* 0x0000000600057202 */ /* 0x000fe20000000f00 */
[----:B------:R-:W-:Y:S01]  /*59a0*/  IMAD.MOV.U32 R6, RZ, RZ, R7 ;  /* 0x000000ffff067224 */ /* 0x000fe200078e0007 */
[----:B------:R-:W-:Y:S01]  /*59b0*/  MOV R7, R112 ;  /* 0x0000007000077202 */ /* 0x000fe20000000f00 */
[----:B------:R-:W-:Y:S01]  /*59c0*/  IMAD.MOV.U32 R112, RZ, RZ, R113 ;  /* 0x000000ffff707224 */ /* 0x000fe200078e0071 */
[----:B------:R-:W-:Y:S01]  /*59d0*/  MOV R113, R114 ;  /* 0x0000007200717202 */ /* 0x000fe20000000f00 */
[C---:B------:R-:W-:Y:S01]  /*59e0*/  HMMA.16816.F32 R224, R8.reuse, R20, R108 ;  /* 0x0000001408e0723c */ /* 0x040fe2000000186c */
[----:B------:R-:W-:Y:S01]  /*59f0*/  IMAD.MOV.U32 R114, RZ, RZ, R115 ;  /* 0x000000ffff727224 */ /* 0x000fe200078e0073 */
[----:B------:R-:W-:Y:S01]  /*5a00*/  MOV R115, R116 ;  /* 0x0000007400737202 */ /* 0x000fe20000000f00 */
[----:B------:R-:W-:Y:S01]  /*5a10*/  IMAD.MOV.U32 R116, RZ, RZ, R117 ;  /* 0x000000ffff747224 */ /* 0x000fe200078e0075 */
[----:B------:R-:W-:Y:S01]  /*5a20*/  MOV R117, R118 ;  /* 0x0000007600757202 */ /* 0x000fe20000000f00 */
[----:B------:R-:W-:Y:S01]  /*5a30*/  IMAD.MOV.U32 R118, RZ, RZ, R119 ;  /* 0x000000ffff767224 */ /* 0x000fe200078e0077 */
[----:B------:R-:W-:Y:S01]  /*5a40*/  MOV R119, R131 ;  /* 0x0000008300777202 */ /* 0x000fe20000000f00 */
[----:B------:R-:W-:Y:S01]  /*5a50*/  IMAD.MOV.U32 R131, RZ, RZ, R245 ;  /* 0x000000ffff837224 */ /* 0x000fe200078e00f5 */
[C---:B------:R-:W-:Y:S01]  /*5a60*/  HMMA.16816.F32 R208, R8.reuse, R18, R60 ;  /* 0x0000001208d0723c */ /* 0x040fe2000000183c */
[--C-:B-1----:R-:W-:Y:S01]  /*5a70*/  FFMA.FTZ R2, R200, UR6, -R0.reuse ;  /* 0x00000006c8027c23 */ /* 0x102fe20008010800 */
[----:B------:R-:W3:Y:S01]  /*5a80*/  LDL.LU R245, [R1+0x70] ;  /* 0x0000700001f57983 */ /* 0x000ee20000300800 */
[----:B------:R-:W-:Y:S03]  /*5a90*/  MUFU.EX2 R27, R3 ;  /* 0x00000003001b7308 */ /* 0x000fe60000000800 */
[----:B------:R-:W-:Y:S01]  /*5aa0*/  HMMA.16816.F32 R60, R8, R28, R84 ;  /* 0x0000001c083c723c */ /* 0x000fe20000001854 */
[----:B------:R-:W-:Y:S04]  /*5ab0*/  LDSM.16.MT88.4 R200, [R231+0xd800] ;  /* 0x00d80000e7c8783b */ /* 0x000fe80000004200 */
[----:B------:R1:W-:Y:S02]  /*5ac0*/  MUFU.EX2 R20, R2 ;  /* 0x0000000200147308 */ /* 0x0003e40000000800 */
[----:B-1----:R-:W-:-:S06]  /*5ad0*/  FFMA.FTZ R2, R15, UR6, -R0 ;  /* 0x000000060f027c23 */ /* 0x002fcc0008010800 */
[----:B------:R1:W4:Y:S02]  /*5ae0*/  MUFU.EX2 R22, R2 ;  /* 0x0000000200167308 */ /* 0x0003240000000800 */
[--C-:B-1----:R-:W-:Y:S01]  /*5af0*/  FFMA.FTZ R2, R14, UR6, -R0.reuse ;  /* 0x000000060e027c23 */ /* 0x102fe20008010800 */
[----:B------:R-:W-:Y:S01]  /*5b00*/  FFMA.FTZ R0, R5, UR6, -R0 ;  /* 0x0000000605007c23 */ /* 0x000fe20008010800 */
[----:B------:R-:W-:Y:S01]  /*5b10*/  MOV R5, R6 ;  /* 0x0000000600057202 */ /* 0x000fe20000000f00 */
[----:B------:R-:W-:Y:S01]  /*5b20*/  IMAD.MOV.U32 R6, RZ, RZ, R7 ;  /* 0x000000ffff067224 */ /* 0x000fe200078e0007 */
[----:B------:R-:W-:Y:S01]  /*5b30*/  MOV R7, R112 ;  /* 0x0000007000077202 */ /* 0x000fe20000000f00 */
[----:B------:R-:W-:Y:S01]  /*5b40*/  IMAD.MOV.U32 R112, RZ, RZ, R113 ;  /* 0x000000ffff707224 */ /* 0x000fe200078e0071 */
[----:B------:R1:W-:Y:S01]  /*5b50*/  MUFU.EX2 R21, R0 ;  /* 0x0000000000157308 */ /* 0x0003e20000000800 */
        /* <DEDUP_REMOVED lines=9> */
[----:B-1----:R-:W-:Y:S01]  /*5bf0*/  FFMA.FTZ R0, R5, UR6, -R13 ;  /* 0x0000000605007c23 */ /* 0x002fe2000801080d */
        /* <DEDUP_REMOVED lines=17> */
[----:B------:R1:W-:Y:S01]  /*5d10*/  MUFU.EX2 R16, R0 ;  /* 0x0000000000107308 */ /* 0x0003e20000000800 */
[----:B------:R-:W-:Y:S01]  /*5d20*/  IMAD.MOV.U32 R131, RZ, RZ, R152 ;  /* 0x000000ffff837224 */ /* 0x000fe200078e0098 */
[----:B------:R-:W-:Y:S01]  /*5d30*/  MOV R187, R80 ;  /* 0x0000005000bb7202 */ /* 0x000fe20000000f00 */
[----:B------:R-:W-:Y:S01]  /*5d40*/  IMAD.MOV.U32 R80, RZ, RZ, R81 ;  /* 0x000000ffff507224 */ /* 0x000fe200078e0051 */
[----:B------:R-:W-:Y:S01]  /*5d50*/  MOV R152, R153 ;  /* 0x0000009900987202 */ /* 0x000fe20000000f00 */
[----:B------:R-:W-:Y:S01]  /*5d60*/  IMAD.MOV.U32 R153, RZ, RZ, R154 ;  /* 0x000000ffff997224 */ /* 0x000fe200078e009a */
[----:B------:R-:W-:-:S02]  /*5d70*/  MOV R81, R246 ;  /* 0x000000f600517202 */ /* 0x000fc40000000f00 */
[----:B------:R-:W-:Y:S01]  /*5d80*/  MOV R154, R155 ;  /* 0x0000009b009a7202 */ /* 0x000fe20000000f00 */
[----:B------:R-:W-:Y:S01]  /*5d90*/  IMAD.MOV.U32 R155, RZ, RZ, R186 ;  /* 0x000000ffff9b7224 */ /* 0x000fe200078e00ba */
[----:B------:R-:W-:Y:S01]  /*5da0*/  MOV R186, R187 ;  /* 0x000000bb00ba7202 */ /* 0x000fe20000000f00 */
[----:B------:R-:W-:Y:S02]  /*5db0*/  IMAD.MOV.U32 R187, RZ, RZ, R80 ;  /* 0x000000ffffbb7224 */ /* 0x000fe400078e0050 */
[----:B-1----:R-:W-:Y:S01]  /*5dc0*/  FFMA.FTZ R0, R5, UR6, -R13 ;  /* 0x0000000605007c23 */ /* 0x002fe2000801080d */
        /* <DEDUP_REMOVED lines=11> */
[----:B------:R-:W2:Y:S01]  /*5e80*/  LDL.LU R246, [R1+0x6c] ;  /* 0x00006c0001f67983 */ /* 0x000ea20000300800 */
[----:B------:R-:W-:Y:S01]  /*5e90*/  IMAD.MOV.U32 R83, RZ, RZ, R252 ;  /* 0x000000ffff537224 */ /* 0x000fe200078e00fc */
[----:B------:R-:W-:Y:S01]  /*5ea0*/  MOV R118, R119 ;  /* 0x0000007700767202 */ /* 0x000fe20000000f00 */
[----:B------:R-:W-:Y:S01]  /*5eb0*/  IMAD.MOV.U32 R119, RZ, RZ, R130 ;  /* 0x000000ffff777224 */ /* 0x000fe200078e0082 */
[----:B------:R-:W4:Y:S01]  /*5ec0*/  LDL.LU R252, [R1+0x68] ;  /* 0x0000680001fc7983 */ /* 0x000f220000300800 */
        /* <DEDUP_REMOVED lines=12> */
[----:B------:R-:W-:-:S02]  /*5f90*/  MOV R171, R244 ;  /* 0x000000f400ab7202 */ /* 0x000fc40000000f00 */
[----:B------:R-:W3:Y:S01]  /*5fa0*/  LDL.LU R244, [R1+0x64] ;  /* 0x0000640001f47983 */ /* 0x000ee20000300800 */
        /* <DEDUP_REMOVED lines=11> */
[----:B------:R1:W5:Y:S01]  /*6060*/  LDL.LU R133, [R1+0x60] ;  /* 0x0000600001857983 */ /* 0x0003620000300800 */
[----:B------:R-:W-:Y:S01]  /*6070*/  MOV R99, R7 ;  /* 0x0000000700637202 */ /* 0x000fe20000000f00 */
[----:B------:R-:W-:Y:S01]  /*6080*/  IMAD.MOV.U32 R6, RZ, RZ, R134 ;  /* 0x000000ffff067224 */ /* 0x000fe200078e0086 */
[----:B------:R-:W-:Y:S01]  /*6090*/  MOV R7, R239 ;  /* 0x000000ef00077202 */ /* 0x000fe20000000f00 */
[----:B------:R1:W5:Y:S04]  /*60a0*/  LDL.LU R134, [R1+0x5c] ;  /* 0x00005c0001867983 */ /* 0x0003680000300800 */
[----:B------:R-:W3:Y:S01]  /*60b0*/  LDL.LU R239, [R1+0x58] ;  /* 0x0000580001ef7983 */ /* 0x000ee20000300800 */
[----:B------:R4:W1:Y:S01]  /*60c0*/  MUFU.EX2 R17, R0 ;  /* 0x0000000000117308 */ /* 0x0008620000000800 */
[----:B------:R-:W-:Y:S01]  /*60d0*/  MOV R109, R117 ;  /* 0x00000075006d7202 */ /* 0x000fe20000000f00 */
[----:B------:R-:W-:Y:S01]  /*60e0*/  IMAD.MOV.U32 R117, RZ, RZ, R154 ;  /* 0x000000ffff757224 */ /* 0x000fe200078e009a */
[----:B------:R-:W-:Y:S01]  /*60f0*/  MOV R97, R131 ;  /* 0x0000008300617202 */ /* 0x000fe20000000f00 */
[----:B------:R-:W-:Y:S01]  /*6100*/  IMAD.MOV.U32 R131, RZ, RZ, R152 ;  /* 0x000000ffff837224 */ /* 0x000fe200078e0098 */
[----:B------:R-:W-:Y:S01]  /*6110*/  MOV R118, R155 ;  /* 0x0000009b00767202 */ /* 0x000fe20000000f00 */
[----:B------:R-:W-:-:S02]  /*6120*/  IMAD.MOV.U32 R96, RZ, RZ, R130 ;  /* 0x000000ffff607224 */ /* 0x000fc400078e0082 */
[----:B------:R-:W-:Y:S01]  /*6130*/  MUFU.EX2 R23, R2 ;  /* 0x0000000200177308 */ /* 0x000fe20000000800 */
[----:B------:R-:W-:Y:S01]  /*6140*/  IMAD.MOV.U32 R4, RZ, RZ, R82 ;  /* 0x000000ffff047224 */ /* 0x000fe200078e0052 */
[----:B------:R-:W-:Y:S01]  /*6150*/  MOV R75, R97 ;  /* 0x00000061004b7202 */ /* 0x000fe20000000f00 */
[----:B------:R-:W-:Y:S02]  /*6160*/  IMAD.MOV.U32 R74, RZ, RZ, R96 ;  /* 0x000000ffff4a7224 */ /* 0x000fe400078e0060 */
[----:B------:R-:W-:Y:S01]  /*6170*/  IMAD.MOV.U32 R96, RZ, RZ, R4 ;  /* 0x000000ffff607224 */ /* 0x000fe200078e0004 */
[----:B------:R-:W-:Y:S01]  /*6180*/  HMMA.16816.F32 R84, R8, R32, R100 ;  /* 0x000000200854723c */ /* 0x000fe20000001864 */
[----:B------:R-:W-:Y:S01]  /*6190*/  IMAD.MOV.U32 R4, RZ, RZ, R128 ;  /* 0x000000ffff047224 */ /* 0x000fe200078e0080 */
[----:B------:R-:W-:Y:S01]  /*61a0*/  MOV R108, R111 ;  /* 0x0000006f006c7202 */ /* 0x000fe20000000f00 */
[----:B------:R-:W-:-:S03]  /*61b0*/  IMAD.MOV.U32 R128, RZ, RZ, R247 ;  /* 0x000000ffff807224 */ /* 0x000fc600078e00f7 */
[C---:B------:R-:W-:Y:S01]  /*61c0*/  HMMA.16816.F32 R100, R8.reuse, R40, R72 ;  /* 0x000000280864723c */ /* 0x040fe20000001848 */
[----:B------:R-:W-:Y:S01]  /*61d0*/  IMAD.MOV.U32 R111, RZ, RZ, R98 ;  /* 0x000000ffff6f7224 */ /* 0x000fe200078e0062 */
[----:B------:R-:W-:Y:S01]  /*61e0*/  MOV R130, R187 ;  /* 0x000000bb00827202 */ /* 0x000fe20000000f00 */
[----:B------:R-:W-:Y:S01]  /*61f0*/  IMAD.MOV.U32 R81, RZ, RZ, R169 ;  /* 0x000000ffff517224 */ /* 0x000fe200078e00a9 */
[----:B------:R-:W-:Y:S01]  /*6200*/  MOV R82, R171 ;  /* 0x000000ab00527202 */ /* 0x000fe20000000f00 */
[----:B------:R1:W5:Y:S02]  /*6210*/  LDL.LU R247, [R1+0x54] ;  /* 0x0000540001f77983 */ /* 0x0003640000300800 */
[----:B------:R-:W-:Y:S01]  /*6220*/  IMAD.MOV.U32 R75, RZ, RZ, R110 ;  /* 0x000000ffff4b7224 */ /* 0x000fe200078e006e */
[----:B------:R-:W-:Y:S01]  /*6230*/  HMMA.16816.F32 R48, R8, R30, R48 ;  /* 0x0000001e0830723c */ /* 0x000fe20000001830 */
[----:B------:R-:W-:Y:S02]  /*6240*/  MOV R80, R170 ;  /* 0x000000aa00507202 */ /* 0x000fe40000000f00 */
[----:B------:R-:W-:-:S03]  /*6250*/  MOV R90, R111 ;  /* 0x0000006f005a7202 */ /* 0x000fc60000000f00 */
[C---:B------:R-:W-:Y:S06]  /*6260*/  HMMA.16816.F32 R56, R8.reuse, R34, R56 ;  /* 0x000000220838723c */ /* 0x040fec0000001838 */
[C---:B------:R-:W-:Y:S06]  /*6270*/  HMMA.16816.F32 R64, R8.reuse, R42, R64 ;  /* 0x0000002a0840723c */ /* 0x040fec0000001840 */
[----:B------:R-:W-:Y:S01]  /*6280*/  HMMA.16816.F32 R52, R8, R38, R52 ;  /* 0x000000260834723c */ /* 0x000fe20000001834 */
[----:B------:R-:W-:-:S02]  /*6290*/  IMAD.MOV.U32 R187, RZ, RZ, R168 ;  /* 0x000000ffffbb7224 */ /* 0x000fc400078e00a8 */
[----:B------:R-:W-:Y:S04]  /*62a0*/  LDSM.16.MT88.4 R168, [R230+0xd800] ;  /* 0x00d80000e6a8783b */ /* 0x000fe80000004200 */
[----:B------:R-:W-:Y:S01]  /*62b0*/  IMAD.MOV.U32 R39, RZ, RZ, R80 ;  /* 0x000000ffff277224 */ /* 0x000fe200078e0050 */
[----:B------:R-:W-:Y:S01]  /*62c0*/  MOV R38, R81 ;  /* 0x0000005100267202 */ /* 0x000fe20000000f00 */
[----:B------:R-:W-:Y:S01]  /*62d0*/  IMAD.MOV.U32 R43, RZ, RZ, R184 ;  /* 0x000000ffff2b7224 */ /* 0x000fe200078e00b8 */
[----:B------:R-:W-:Y:S01]  /*62e0*/  MOV R42, R185 ;  /* 0x000000b9002a7202 */ /* 0x000fe20000000f00 */
[----:B----4-:R-:W-:-:S04]  /*62f0*/  FFMA.FTZ R0, R252, UR6, -R13 ;  /* 0x00000006fc007c23 */ /* 0x010fc8000801080d */
[----:B------:R4:W-:Y:S02]  /*6300*/  MUFU.EX2 R18, R0 ;  /* 0x0000000000127308 */ /* 0x0009e40000000800 */
[----:B----4-:R-:W-:Y:S01]  /*6310*/  FFMA.FTZ R0, R5, UR6, -R13 ;  /* 0x0000000605007c23 */ /* 0x010fe2000801080d */
[----:B------:R-:W-:Y:S01]  /*6320*/  IMAD.MOV.U32 R5, RZ, RZ, R112 ;  /* 0x000000ffff057224 */ /* 0x000fe200078e0070 */
[----:B------:R-:W-:Y:S01]  /*6330*/  MOV R112, R113 ;  /* 0x0000007100707202 */ /* 0x000fe20000000f00 */
[----:B------:R-:W-:Y:S01]  /*6340*/  IMAD.MOV.U32 R113, RZ, RZ, R114 ;  /* 0x000000ffff717224 */ /* 0x000fe200078e0072 */
[----:B------:R-:W-:Y:S01]  /*6350*/  MOV R114, R115 ;  /* 0x0000007300727202 */ /* 0x000fe20000000f00 */
[----:B------:R-:W-:Y:S01]  /*6360*/  IMAD.MOV.U32 R115, RZ, RZ, R116 ;  /* 0x000000ffff737224 */ /* 0x000fe200078e0074 */
[----:B------:R-:W-:Y:S01]  /*6370*/  MOV R116, R153 ;  /* 0x0000009900747202 */ /* 0x000fe20000000f00 */
[----:B------:R3:W-:Y:S01]  /*6380*/  MUFU.EX2 R19, R0 ;  /* 0x0000000000137308 */ /* 0x0007e20000000800 */
[----:B------:R-:W4:Y:S01]  /*6390*/  LDSM.16.MT88.4 R152, [R229+0xd800] ;  /* 0x00d80000e598783b */ /* 0x000f220000004200 */
[--C-:B--2---:R-:W-:Y:S01]  /*63a0*/  FFMA.FTZ R2, R246, UR6, -R12.reuse ;  /* 0x00000006f6027c23 */ /* 0x104fe2000801080c */
[----:B---3--:R-:W-:-:S05]  /*63b0*/  FFMA.FTZ R0, R244, UR6, -R12 ;  /* 0x00000006f4007c23 */ /* 0x008fca000801080c */
[----:B------:R2:W-:Y:S01]  /*63c0*/  MUFU.EX2 R15, R0 ;  /* 0x00000000000f7308 */ /* 0x0005e20000000800 */
[----:B------:R-:W-:Y:S02]  /*63d0*/  MOV R97, R5 ;  /* 0x0000000500617202 */ /* 0x000fe40000000f00 */
[----:B------:R-:W-:-:S05]  /*63e0*/  MOV R5, R129 ;  /* 0x0000008100057202 */ /* 0x000fca0000000f00 */
[----:B------:R-:W3:Y:S01]  /*63f0*/  MUFU.EX2 R13, R2 ;  /* 0x00000002000d7308 */ /* 0x000ee20000000800 */
[----:B--2---:R-:W-:-:S07]  /*6400*/  FFMA.FTZ R0, R245, UR6, -R12 ;  /* 0x00000006f5007c23 */ /* 0x004fce000801080c */
[----:B------:R2:W-:Y:S01]  /*6410*/  MUFU.EX2 R14, R0 ;  /* 0x00000000000e7308 */ /* 0x0005e20000000800 */
[----:B------:R-:W-:Y:S02]  /*6420*/  MOV R129, R238 ;  /* 0x000000ee00817202 */ /* 0x000fe40000000f00 */
[----:B------:R-:W-:Y:S01]  /*6430*/  MOV R110, R97 ;  /* 0x00000061006e7202 */ /* 0x000fe20000000f00 */
[----:B------:R-:W-:Y:S02]  /*6440*/  IMAD.MOV.U32 R97, RZ, RZ, R4 ;  /* 0x000000ffff617224 */ /* 0x000fe400078e0004 */
[----:B--2---:R-:W-:Y:S01]  /*6450*/  FFMA.FTZ R0, R109, UR6, -R12 ;  /* 0x000000066d007c23 */ /* 0x004fe2000801080c */
[----:B------:R-:W-:Y:S01]  /*6460*/  MOV R98, R5 ;  /* 0x0000000500627202 */ /* 0x000fe20000000f00 */
[----:B------:R-:W-:Y:S01]  /*6470*/  HMMA.16816.F32 R116, R8, R36, R116 ;  /* 0x000000240874723c */ /* 0x000fe20000001874 */
[----:B------:R-:W-:Y:S01]  /*6480*/  IMAD.MOV.U32 R3, RZ, RZ, R112 ;  /* 0x000000ffff037224 */ /* 0x000fe200078e0070 */
[----:B------:R2:W4:Y:S01]  /*6490*/  MUFU.EX2 R12, R0 ;  /* 0x00000000000c7308 */ /* 0x0005220000000800 */
        /* <DEDUP_REMOVED lines=27> */
[----:B------:R-:W-:Y:S01]  /*6650*/  F2FP.F16.F32.PACK_AB R128, R25, R24 ;  /* 0x000000181980723e */ /* 0x000fe200000000ff */
[----:B------:R-:W-:Y:S01]  /*6660*/  IMAD.MOV.U32 R40, RZ, RZ, R114 ;  /* 0x000000ffff287224 */ /* 0x000fe200078e0072 */
[----:B------:R-:W-:Y:S01]  /*6670*/  F2FP.F16.F32.PACK_AB R129, R22, R20 ;  /* 0x000000141681723e */ /* 0x000fe200000000ff */
[----:B------:R4:W5:Y:S01]  /*6680*/  LDL.LU R238, [R1+0x50] ;  /* 0x0000500001ee7983 */ /* 0x0009620000300800 */
[----:B-1----:R-:W-:-:S02]  /*6690*/  F2FP.F16.F32.PACK_AB R124, R17, R16 ;  /* 0x00000010117c723e */ /* 0x002fc400000000ff */
[----:B---3--:R-:W-:Y:S02]  /*66a0*/  F2FP.F16.F32.PACK_AB R125, R13, R15 ;  /* 0x0000000f0d7d723e */ /* 0x008fe400000000ff */
[----:B------:R-:W-:Y:S01]  /*66b0*/  F2FP.F16.F32.PACK_AB R131, R21, R23 ;  /* 0x000000171583723e */ /* 0x000fe200000000ff */
[----:B------:R-:W-:Y:S01]  /*66c0*/  IMAD.MOV.U32 R8, RZ, RZ, R82 ;  /* 0x000000ffff087224 */ /* 0x000fe200078e0052 */
[----:B------:R-:W-:Y:S01]  /*66d0*/  F2FP.F16.F32.PACK_AB R130, R26, R27 ;  /* 0x0000001b1a82723e */ /* 0x000fe200000000ff */
[----:B------:R-:W-:Y:S01]  /*66e0*/  IMAD.MOV.U32 R89, RZ, RZ, R110 ;  /* 0x000000ffff597224 */ /* 0x000fe200078e006e */
[----:B------:R-:W-:Y:S02]  /*66f0*/  F2FP.F16.F32.PACK_AB R126, R19, R18 ;  /* 0x00000012137e723e */ /* 0x000fe400000000ff */
[----:B--2---:R-:W-:Y:S01]  /*6700*/  MOV R0, R83 ;  /* 0x0000005300007202 */ /* 0x004fe20000000f00 */
[----:B------:R-:W-:Y:S01]  /*6710*/  IMAD.MOV.U32 R252, RZ, RZ, R108 ;  /* 0x000000fffffc7224 */ /* 0x000fe200078e006c */
[----:B----4-:R-:W-:Y:S01]  /*6720*/  F2FP.F16.F32.PACK_AB R127, R12, R14 ;  /* 0x0000000e0c7f723e */ /* 0x010fe200000000ff */
[----:B------:R-:W1:Y:S01]  /*6730*/  LDSM.16.MT88.4 R80, [R229+0xf800] ;  /* 0x00f80000e550783b */ /* 0x000e620000004200 */
[----:B------:R-:W-:Y:S01]  /*6740*/  MOV R110, R7 ;  /* 0x00000007006e7202 */ /* 0x000fe20000000f00 */
[----:B------:R-:W-:Y:S01]  /*6750*/  IMAD.MOV.U32 R7, RZ, RZ, R234 ;  /* 0x000000ffff077224 */ /* 0x000fe200078e00ea */
[-C--:B------:R-:W-:Y:S01]  /*6760*/  HMMA.16816.F32 R148, R128, R152.reuse, R148 ;  /* 0x000000988094723c */ /* 0x080fe20000001894 */
[----:B------:R-:W-:Y:S01]  /*6770*/  IMAD.MOV.U32 R35, RZ, RZ, R96 ;  /* 0x000000ffff237224 */ /* 0x000fe200078e0060 */
[----:B------:R-:W-:Y:S01]  /*6780*/  MOV R34, R97 ;  /* 0x0000006100227202 */ /* 0x000fe20000000f00 */
[----:B------:R-:W-:Y:S01]  /*6790*/  IMAD.MOV.U32 R246, RZ, RZ, R98 ;  /* 0x000000fffff67224 */ /* 0x000fe200078e0062 */
[----:B------:R-:W-:Y:S01]  /*67a0*/  MOV R108, R99 ;  /* 0x00000063006c7202 */ /* 0x000fe20000000f00 */
[----:B------:R-:W-:Y:S01]  /*67b0*/  IMAD.MOV.U32 R37, RZ, RZ, R186 ;  /* 0x000000ffff257224 */ /* 0x000fe200078e00ba */
[----:B------:R-:W-:Y:S01]  /*67c0*/  HMMA.16816.F32 R144, R124, R152, R144 ;  /* 0x000000987c90723c */ /* 0x000fe20000001890 */
[----:B------:R-:W2:Y:S01]  /*67d0*/  LDSM.16.MT88.4 R96, [R230+0xf800] ;  /* 0x00f80000e660783b */ /* 0x000ea20000004200 */
[----:B------:R-:W-:Y:S01]  /*67e0*/  MOV R33, R109 ;  /* 0x0000006d00217202 */ /* 0x000fe20000000f00 */
[----:B------:R-:W-:Y:S01]  /*67f0*/  IMAD.MOV.U32 R32, RZ, RZ, R110 ;  /* 0x000000ffff207224 */ /* 0x000fe200078e006e */
[----:B------:R-:W-:-:S02]  /*6800*/  MOV R244, R111 ;  /* 0x0000006f00f47202 */ /* 0x000fc40000000f00 */
[----:B------:R-:W-:Y:S01]  /*6810*/  MOV R41, R113 ;  /* 0x0000007100297202 */ /* 0x000fe20000000f00 */
[-C--:B------:R-:W-:Y:S01]  /*6820*/  HMMA.16816.F32 R156, R124, R154.reuse, R156 ;  /* 0x0000009a7c9c723c */ /* 0x080fe2000000189c */
[----:B------:R-:W-:Y:S01]  /*6830*/  IMAD.MOV.U32 R109, RZ, RZ, R4 ;  /* 0x000000ffff6d7224 */ /* 0x000fe200078e0004 */
[----:B------:R-:W-:Y:S01]  /*6840*/  MOV R110, R5 ;  /* 0x00000005006e7202 */ /* 0x000fe20000000f00 */
[----:B------:R-:W-:Y:S01]  /*6850*/  IMAD.MOV.U32 R111, RZ, RZ, R6 ;  /* 0x000000ffff6f7224 */ /* 0x000fe200078e0006 */
[----:B------:R-:W-:Y:S02]  /*6860*/  MOV R245, R7 ;  /* 0x0000000700f57202 */ /* 0x000fe40000000f00 */
[----:B------:R-:W-:Y:S01]  /*6870*/  MOV R36, R187 ;  /* 0x000000bb00247202 */ /* 0x000fe20000000f00 */
[----:B------:R-:W-:Y:S01]  /*6880*/  HMMA.16816.F32 R152, R128, R154, R44 ;  /* 0x0000009a8098723c */ /* 0x000fe2000000182c */
[----:B------:R-:W3:Y:S04]  /*6890*/  LDSM.16.MT88.4 R184, [R232+0xd800] ;  /* 0x00d80000e8b8783b */ /* 0x000ee80000004200 */
[----:B------:R-:W-:Y:S02]  /*68a0*/  LDSM.16.MT88.4 R4, [R231+0xf800] ;  /* 0x00f80000e704783b */ /* 0x000fe40000004200 */
[----:B------:R-:W-:-:S02]  /*68b0*/  MOV R45, R115 ;  /* 0x00000073002d7202 */ /* 0x000fc40000000f00 */
[----:B------:R-:W4:Y:S01]  /*68c0*/  LDSM.16.MT88.4 R112, [R232+0xf800] ;  /* 0x00f80000e870783b */ /* 0x000f220000004200 */
[----:B------:R-:W-:Y:S01]  /*68d0*/  IMAD.MOV.U32 R29, RZ, RZ, R72 ;  /* 0x000000ffff1d7224 */ /* 0x000fe200078e0048 */
[----:B------:R-:W-:Y:S01]  /*68e0*/  MOV R28, R73 ;  /* 0x00000049001c7202 */ /* 0x000fe20000000f00 */
[----:B------:R-:W-:Y:S01]  /*68f0*/  IMAD.MOV.U32 R31, RZ, RZ, R74 ;  /* 0x000000ffff1f7224 */ /* 0x000fe200078e004a */
[----:B------:R-:W-:Y:S01]  /*6900*/  MOV R30, R75 ;  /* 0x0000004b001e7202 */ /* 0x000fe20000000f00 */
[----:B------:R2:W5:Y:S01]  /*6910*/  LDL.LU R237, [R1+0x4c] ;  /* 0x00004c0001ed7983 */ /* 0x0005620000300800 */
[----:B-1----:R-:W-:Y:S01]  /*6920*/  HMMA.16816.F32 R72, R124, R80, R68 ;  /* 0x000000507c48723c */ /* 0x002fe20000001844 */
[----:B------:R-:W-:Y:S01]  /*6930*/  MOV R47, R89 ;  /* 0x00000059002f7202 */ /* 0x000fe20000000f00 */
[----:B------:R-:W-:Y:S01]  /*6940*/  IMAD.MOV.U32 R46, RZ, RZ, R90 ;  /* 0x000000ffff2e7224 */ /* 0x000fe200078e005a */
[----:B------:R-:W-:Y:S01]  /*6950*/  MOV R2, R91 ;  /* 0x0000005b00027202 */ /* 0x000fe20000000f00 */
[----:B------:R1:W5:Y:S03]  /*6960*/  LDL.LU R236, [R1+0x48] ;  /* 0x0000480001ec7983 */ /* 0x0003660000300800 */
[----:B------:R-:W-:Y:S01]  /*6970*/  IMAD.MOV.U32 R68, RZ, RZ, R108 ;  /* 0x000000ffff447224 */ /* 0x000fe200078e006c */
[----:B------:R-:W-:Y:S01]  /*6980*/  MOV R69, R109 ;  /* 0x0000006d00457202 */ /* 0x000fe20000000f00 */
[----:B------:R-:W-:Y:S01]  /*6990*/  IMAD.MOV.U32 R70, RZ, RZ, R110 ;  /* 0x000000ffff467224 */ /* 0x000fe200078e006e */
[----:B------:R-:W-:Y:S01]  /*69a0*/  MOV R71, R111 ;  /* 0x0000006f00477202 */ /* 0x000fe20000000f00 */
[-C--:B------:R-:W-:Y:S01]  /*69b0*/  HMMA.16816.F32 R160, R128, R168.reuse, R160 ;  /* 0x000000a880a0723c */ /* 0x080fe200000018a0 */
[----:B------:R-:W-:Y:S01]  /*69c0*/  MOV R44, R46 ;  /* 0x0000002e002c7202 */ /* 0x000fe20000000f00 */
[----:B------:R1:W5:Y:S04]  /*69d0*/  LDL.LU R235, [R1+0x44] ;  /* 0x0000440001eb7983 */ /* 0x0003680000300800 */
[C---:B------:R-:W-:Y:S06]  /*69e0*/  HMMA.16816.F32 R164, R124.reuse, R168, R164 ;  /* 0x000000a87ca4723c */ /* 0x040fec00000018a4 */
[----:B--2---:R-:W-:Y:S01]  /*69f0*/  HMMA.16816.F32 R88, R124, R96, R92 ;  /* 0x000000607c58723c */ /* 0x004fe2000000185c */
[----:B------:R-:W-:Y:S01]  /*6a00*/  IMAD.MOV.U32 R169, RZ, RZ, R45 ;  /* 0x000000ffffa97224 */ /* 0x000fe200078e002d */
[----:B------:R-:W-:-:S04]  /*6a10*/  MOV R46, R9 ;  /* 0x00000009002e7202 */ /* 0x000fc80000000f00 */
[C---:B------:R-:W-:Y:S06]  /*6a20*/  HMMA.16816.F32 R172, R124.reuse, R170, R172 ;  /* 0x000000aa7cac723c */ /* 0x040fec00000018ac */
[C---:B---3--:R-:W-:Y:S06]  /*6a30*/  HMMA.16816.F32 R180, R124.reuse, R184, R180 ;  /* 0x000000b87cb4723c */ /* 0x048fec00000018b4 */
[C---:B------:R-:W-:Y:S06]  /*6a40*/  HMMA.16816.F32 R188, R124.reuse, R186, R188 ;  /* 0x000000ba7cbc723c */ /* 0x040fec00000018bc */
[C---:B------:R-:W-:Y:S06]  /*6a50*/  HMMA.16816.F32 R196, R124.reuse, R200, R196 ;  /* 0x000000c87cc4723c */ /* 0x040fec00000018c4 */
[C---:B------:R-:W-:Y:S06]  /*6a60*/  HMMA.16816.F32 R204, R124.reuse, R202, R204 ;  /* 0x000000ca7ccc723c */ /* 0x040fec00000018cc */
[C---:B------:R-:W-:Y:S06]  /*6a70*/  HMMA.16816.F32 R76, R124.reuse, R82, R76 ;  /* 0x000000527c4c723c */ /* 0x040fec000000184c */
[C---:B----4-:R-:W-:Y:S01]  /*6a80*/  HMMA.16816.F32 R108, R124.reuse, R114, R176 ;  /* 0x000000727c6c723c */ /* 0x050fe200000018b0 */
[----:B------:R-:W-:Y:S01]  /*6a90*/  FADD.FTZ R2, R2, R44 ;  /* 0x0000002c02027221 */ /* 0x000fe20000010000 */
[----:B------:R1:W5:Y:S04]  /*6aa0*/  LDL.LU R234, [R1+0x40] ;  /* 0x0000400001ea7983 */ /* 0x0003680000300800 */
[----:B------:R-:W-:Y:S01]  /*6ab0*/  HMMA.16816.F32 R92, R124, R98, R104 ;  /* 0x000000627c5c723c */ /* 0x000fe20000001868 */
[----:B------:R-:W-:-:S05]  /*6ac0*/  IMAD.MOV.U32 R45, RZ, RZ, R47 ;  /* 0x000000ffff2d7224 */ /* 0x000fca00078e002f */
[C---:B------:R-:W-:Y:S06]  /*6ad0*/  HMMA.16816.F32 R104, R124.reuse, R112, R120 ;  /* 0x000000707c68723c */ /* 0x040fec0000001878 */
[----:B------:R-:W-:Y:S01]  /*6ae0*/  HMMA.16816.F32 R120, R124, R4, R68 ;  /* 0x000000047c78723c */ /* 0x000fe20000001844 */
[----:B------:R-:W-:-:S05]  /*6af0*/  IMAD.MOV.U32 R47, RZ, RZ, R10 ;  /* 0x000000ffff2f7224 */ /* 0x000fca00078e000a */
[----:B------:R-:W-:Y:S01]  /*6b00*/  HMMA.16816.F32 R124, R124, R6, R248 ;  /* 0x000000067c7c723c */ /* 0x000fe200000018f8 */
[----:B------:R-:W-:-:S06]  /*6b10*/  MOV R9, R11 ;  /* 0x0000000b00097202 */ /* 0x000fcc0000000f00 */
[----:B------:R-:W-:Y:S01]  /*6b20*/  IMAD.MOV.U32 R251, RZ, RZ, R169 ;  /* 0x000000fffffb7224 */ /* 0x000fe200078e00a9 */
[----:B------:R-:W-:Y:S01]  /*6b30*/  MOV R10, R228 ;  /* 0x000000e4000a7202 */ /* 0x000fe20000000f00 */
[----:B------:R-:W-:Y:S02]  /*6b40*/  FADD.FTZ R0, R0, R45 ;  /* 0x0000002d00007221 */ /* 0x000fe40000010000 */
[----:B------:R-:W-:Y:S01]  /*6b50*/  FADD.FTZ R3, R3, R251 ;  /* 0x000000fb03037221 */ /* 0x000fe20000010000 */
[----:B------:R-:W-:Y:S02]  /*6b60*/  IMAD.MOV.U32 R11, RZ, RZ, R233 ;  /* 0x000000ffff0b7224 */ /* 0x000fe400078e00e9 */
        /* <DEDUP_REMOVED lines=8> */
[----:B------:R-:W-:Y:S01]  /*6bf0*/  HMMA.16816.F32 R116, R128, R4, R116 ;  /* 0x000000048074723c */ /* 0x000fe20000001874 */
[----:B------:R-:W-:Y:S01]  /*6c00*/  FADD.FTZ R2, R43, R2 ;  /* 0x000000022b027221 */ /* 0x000fe20000010000 */
[----:B------:R-:W-:Y:S01]  /*6c10*/  FADD.FTZ R3, R42, R3 ;  /* 0x000000032a037221 */ /* 0x000fe20000010000 */
[----:B------:R-:W-:Y:S01]  /*6c20*/  FADD.FTZ R0, R40, R0 ;  /* 0x0000000028007221 */ /* 0x000fe20000010000 */
[----:B------:R1:W5:Y:S03]  /*6c30*/  LDL.LU R233, [R1+0x3c] ;  /* 0x00003c0001e97983 */ /* 0x0003660000300800 */
        /* <DEDUP_REMOVED lines=10> */
[----:B------:R-:W-:-:S02]  /*6ce0*/  FADD.FTZ R3, R31, R3 ;  /* 0x000000031f037221 */ /* 0x000fc40000010000 */
[----:B------:R-:W-:Y:S01]  /*6cf0*/  FADD.FTZ R0, R252, R4 ;  /* 0x00000004fc007221 */ /* 0x000fe20000010000 */
[----:B------:R-:W-:Y:S01]  /*6d00*/  FADD.FTZ R4, R30, R5 ;  /* 0x000000051e047221 */ /* 0x000fe20000010000 */
[----:B------:R-:W-:Y:S02]  /*6d10*/  FADD.FTZ R2, R28, R2 ;  /* 0x000000021c027221 */ /* 0x000fe40000010000 */
        /* <DEDUP_REMOVED lines=32> */
[----:B------:R-:W-:-:S02]  /*6f20*/  FADD.FTZ R0, R12, R0 ;  /* 0x000000000c007221 */ /* 0x000fc40000010000 */
[----:B------:R1:W-:Y:S04]  /*6f30*/  STL [R1+0x10], R4 ;  /* 0x0000100401007387 */ /* 0x0003e80000100800 */
[----:B------:R1:W-:Y:S04]  /*6f40*/  STL [R1+0xc], R3 ;  /* 0x00000c0301007387 */ /* 0x0003e80000100800 */
[----:B------:R1:W-:Y:S04]  /*6f50*/  STL [R1+0x8], R2 ;  /* 0x0000080201007387 */ /* 0x0003e80000100800 */
[----:B------:R1:W-:Y:S01]  /*6f60*/  STL [R1+0x14], R0 ;  /* 0x0000140001007387 */ /* 0x0003e20000100800 */
[----:B------:R-:W-:Y:S01]  /*6f70*/  HMMA.16816.F32 R176, R128, R184, R224 ;  /* 0x000000b880b0723c */ /* 0x000fe200000018e0 */
[----:B------:R-:W-:-:S05]  /*6f80*/  IADD3 R246, R239, 0x800, RZ ;  /* 0x00000800eff67810 */ /* 0x000fca0007ffe0ff */
[----:B------:R-:W-:Y:S01]  /*6f90*/  HMMA.16816.F32 R192, R128, R200, R192 ;  /* 0x000000c880c0723c */ /* 0x000fe200000018c0 */
[----:B------:R-:W-:-:S05]  /*6fa0*/  VIADD R245, R239, 0x1000 ;  /* 0x00001000eff57836 */ /* 0x000fca0000000000 */
[----:B------:R-:W-:Y:S01]  /*6fb0*/  HMMA.16816.F32 R68, R128, R80, R60 ;  /* 0x000000508044723c */ /* 0x000fe2000000183c */
[----:B------:R-:W-:-:S05]  /*6fc0*/  IADD3 R244, R239, 0x1800, RZ ;  /* 0x00001800eff47810 */ /* 0x000fca0007ffe0ff */
[C---:B------:R-:W-:Y:S06]  /*6fd0*/  HMMA.16816.F32 R84, R128.reuse, R96, R84 ;  /* 0x000000608054723c */ /* 0x040fec0000001854 */
[C---:B------:R-:W-:Y:S06]  /*6fe0*/  HMMA.16816.F32 R100, R128.reuse, R112, R100 ;  /* 0x000000708064723c */ /* 0x040fec0000001864 */
[C---:B------:R-:W-:Y:S06]  /*6ff0*/  HMMA.16816.F32 R168, R128.reuse, R170, R240 ;  /* 0x000000aa80a8723c */ /* 0x040fec00000018f0 */
[----:B------:R-:W-:Y:S01]  /*7000*/  HMMA.16816.F32 R184, R128, R186, R216 ;  /* 0x000000ba80b8723c */ /* 0x000fe200000018d8 */
[C---:B------:R-:W-:Y:S01]  /*7010*/  VIADD R243, R239.reuse, 0x2000 ;  /* 0x00002000eff37836 */ /* 0x040fe20000000000 */
[----:B------:R-:W-:-:S04]  /*7020*/  IADD3 R242, R239, 0x2800, RZ ;  /* 0x00002800eff27810 */ /* 0x000fc80007ffe0ff */
[----:B------:R-:W-:Y:S01]  /*7030*/  HMMA.16816.F32 R200, R128, R202, R208 ;  /* 0x000000ca80c8723c */ /* 0x000fe200000018d0 */
[C---:B------:R-:W-:Y:S01]  /*7040*/  VIADD R241, R239.reuse, 0x3000 ;  /* 0x00003000eff17836 */ /* 0x040fe20000000000 */
[----:B------:R-:W-:-:S04]  /*7050*/  IADD3 R240, R239, 0x3800, RZ ;  /* 0x00003800eff07810 */ /* 0x000fc80007ffe0ff */
[C---:B------:R-:W-:Y:S06]  /*7060*/  HMMA.16816.F32 R80, R128.reuse, R82, R48 ;  /* 0x000000528050723c */ /* 0x040fec0000001830 */
[C---:B------:R-:W-:Y:S06]  /*7070*/  HMMA.16816.F32 R96, R128.reuse, R98, R56 ;  /* 0x000000628060723c */ /* 0x040fec0000001838 */
[C---:B------:R-:W-:Y:S06]  /*7080*/  HMMA.16816.F32 R112, R128.reuse, R114, R64 ;  /* 0x000000728070723c */ /* 0x040fec0000001840 */
        /* <DEDUP_REMOVED lines=14> */
[----:B------:R-:W-:Y:S01]  /*7170*/  ULDC UR4, c[0x0][0x2ec] ;  /* 0x0000bb0000047ab9 */ /* 0x000fe20000000800 */
[----:B------:R-:W-:Y:S01]  /*7180*/  ULDC.64 UR12, c[0x0][0x250] ;  /* 0x00009400000c7ab9 */ /* 0x000fe20000000a00 */
[----:B------:R-:W-:Y:S01]  /*7190*/  ULDC.64 UR6, c[0x0][0x218] ;  /* 0x0000860000067ab9 */ /* 0x000fe20000000a00 */
[----:B------:R-:W-:Y:S01]  /*71a0*/  ULDC.64 UR10, c[0x0][0x220] ;  /* 0x00008800000a7ab9 */ /* 0x000fe20000000a00 */
[----:B------:R-:W-:Y:S06]  /*71b0*/  BRA `(.L_x_66) ;  /* 0x0000000000887947 */ /* 0x000fec0003800000 */
.L_x_68:
        /* <DEDUP_REMOVED lines=34> */
.L_x_66:
        /* <DEDUP_REMOVED lines=11> */
[----:B------:R-:W-:Y:S02]  /*7490*/  MOV R2, UR23 ;  /* 0x0000001700027c02 */ /* 0x000fe40008000f00 */
        /* <DEDUP_REMOVED lines=10> */
[----:B-----5:R-:W-:Y:S01]  /*7540*/  LDGSTS.E.BYPASS.LTC128B.128 [R247+0xc000], desc[UR16][R8.64] ;  /* 0x0c00000008f77fae */ /* 0x020fe2000b901d50 */
[----:B------:R-:W-:Y:S02]  /*7550*/  IADD3 R10, P0, R4, UR19, RZ ;  /* 0x00000013040a7c10 */ /* 0x000fe4000ff1e0ff */
[----:B------:R-:W-:Y:S04]  /*7560*/  IADD3.X R5, R7, UR18, RZ, P1, !PT ;  /* 0x0000001207057c10 */ /* 0x000fe80008ffe4ff */
[----:B------:R-:W-:Y:S01]  /*7570*/  IADD3.X R11, R5, UR18, RZ, P0, !PT ;  /* 0x00000012050b7c10 */ /* 0x000fe200087fe4ff */
[----:B------:R-:W-:Y:S01]  /*7580*/  LDGSTS.E.BYPASS.LTC128B.128 [R247+0xe000], desc[UR16][R8.64+0x80] ;  /* 0x0e00008008f77fae */ /* 0x000fe2000b901d50 */
[----:B------:R-:W-:Y:S07]  /*7590*/  ISETP.LT.AND P0, PT, RZ, UR25, PT ;  /* 0x00000019ff007c0c */ /* 0x000fee000bf01270 */
[----:B------:R-:W-:Y:S08]  /*75a0*/  LDGSTS.E.BYPASS.LTC128B.128 [R247+0xc800], desc[UR16][R6.64] ;  /* 0x0c80000006f77fae */ /* 0x000ff0000b901d50 */
[----:B------:R-:W-:Y:S08]  /*75b0*/  LDGSTS.E.BYPASS.LTC128B.128 [R247+0xe800], desc[UR16][R6.64+0x80] ;  /* 0x0e80008006f77fae */ /* 0x000ff0000b901d50 */
[----:B------:R-:W-:Y:S08]  /*75c0*/  LDGSTS.E.BYPASS.LTC128B.128 [R247+0xd000], desc[UR16][R4.64] ;  /* 0x0d00000004f77fae */ /* 0x000ff0000b901d50 */
[----:B------:R1:W-:Y:S08]  /*75d0*/  LDGSTS.E.BYPASS.LTC128B.128 [R247+0xf000], desc[UR16][R4.64+0x80] ;  /* 0x0f00008004f77fae */ /* 0x0003f0000b901d50 */
[----:B------:R-:W-:Y:S08]  /*75e0*/  LDGSTS.E.BYPASS.LTC128B.128 [R247+0xd800], desc[UR16][R10.64] ;  /* 0x0d8000000af77fae */ /* 0x000ff0000b901d50 */
[----:B------:R2:W-:Y:S08]  /*75f0*/  LDGSTS.E.BYPASS.LTC128B.128 [R247+0xf800], desc[UR16][R10.64+0x80] ;  /* 0x0f8000800af77fae */ /* 0x0005f0000b901d50 */
[----:B------:R-:W-:Y:S08]  /*7600*/  LDSM.16.M88.4 R64, [R235] ;  /* 0x00000000eb40783b */ /* 0x000ff00000000200 */
[----:B------:R-:W1:Y:S08]  /*7610*/  LDSM.16.M88.4 R16, [R228+0x8000] ;  /* 0x00800000e410783b */ /* 0x000e700000000200 */
[----:B------:R-:W2:Y:S08]  /*7620*/  LDSM.16.M88.4 R60, [R235+0x2000] ;  /* 0x00200000eb3c783b */ /* 0x000eb00000000200 */
[----:B------:R-:W3:Y:S08]  /*7630*/  LDSM.16.M88.4 R32, [R228+0x8800] ;  /* 0x00880000e420783b */ /* 0x000ef00000000200 */
[----:B------:R-:W0:Y:S08]  /*7640*/  LDGDEPBAR ;  /* 0x00000000000079af */ /* 0x000e300000000000 */
[----:B------:R-:W4:Y:S08]  /*7650*/  LDSM.16.M88.4 R48, [R228+0x9000] ;  /* 0x00900000e430783b */ /* 0x000f300000000200 */
[----:B------:R-:W5:Y:S01]  /*7660*/  LDSM.16.M88.4 R140, [R228+0x9800] ;  /* 0x00980000e48c783b */ /* 0x000f620000000200 */
[-C--:B-1----:R-:W-:Y:S07]  /*7670*/  HMMA.16816.F32 R4, R64, R16.reuse, RZ ;  /* 0x000000104004723c */ /* 0x082fee00000018ff */
[----:B------:R-:W-:Y:S01]  /*7680*/  LDSM.16.M88.4 R208, [R236] ;  /* 0x00000000ecd0783b */ /* 0x000fe20000000200 */
[C---:B--2---:R-:W-:Y:S07]  /*7690*/  HMMA.16816.F32 R8, R60.reuse, R16, RZ ;  /* 0x000000103c08723c */ /* 0x044fee00000018ff */
[----:B------:R-:W1:Y:S01]  /*76a0*/  LDSM.16.M88.4 R212, [R239] ;  /* 0x00000000efd4783b */ /* 0x000e620000000200 */
[-C--:B------:R-:W-:Y:S06]  /*76b0*/  HMMA.16816.F32 R12, R60, R18.reuse, RZ ;  /* 0x000000123c0c723c */ /* 0x080fec00000018ff */
[C---:B------:R-:W-:Y:S01]  /*76c0*/  HMMA.16816.F32 R16, R64.reuse, R18, RZ ;  /* 0x000000124010723c */ /* 0x040fe200000018ff */
[----:B------:R-:W2:Y:S05]  /*76d0*/  LDSM.16.M88.4 R216, [R236+0x2000] ;  /* 0x00200000ecd8783b */ /* 0x000eaa0000000200 */
[-C--:B---3--:R-:W-:Y:S03]  /*76e0*/  HMMA.16816.F32 R20, R64, R32.reuse, RZ ;  /* 0x000000204014723c */ /* 0x088fe600000018ff */
[----:B------:R-:W-:Y:S03]  /*76f0*/  LDSM.16.M88.4 R220, [R245] ;  /* 0x00000000f5dc783b */ /* 0x000fe60000000200 */
[C---:B------:R-:W-:Y:S05]  /*7700*/  HMMA.16816.F32 R24, R60.reuse, R32, RZ ;  /* 0x000000203c18723c */ /* 0x040fea00000018ff */
[----:B------:R-:W-:Y:S01]  /*7710*/  LDSM.16.M88.4 R224, [R244] ;  /* 0x00000000f4e0783b */ /* 0x000fe20000000200 */
        /* <DEDUP_REMOVED lines=30> */
[----:B------:R-:W-:Y:S03]  /*7900*/  HMMA.16816.F32 R64, R208, R226, R64 ;  /* 0x000000e2d040723c */ /* 0x000fe60000001840 */
[----:B------:R-:W3:Y:S03]  /*7910*/  LDSM.16.M88.4 R208, [R234+0x8800] ;  /* 0x00880000ead0783b */ /* 0x000ee60000000200 */
[-C--:B-1----:R-:W-:Y:S05]  /*7920*/  HMMA.16816.F32 R4, R140, R212.reuse, R4 ;  /* 0x000000d48c04723c */ /* 0x082fea0000001804 */
[----:B------:R-:W1:Y:S01]  /*7930*/  LDSM.16.M88.4 R224, [R234+0x9800] ;  /* 0x00980000eae0783b */ /* 0x000e620000000200 */
        /* <DEDUP_REMOVED lines=18> */
[----:B------:R-:W-:Y:S03]  /*7a60*/  HMMA.16816.F32 R64, R140, R226, R64 ;  /* 0x000000e28c40723c */ /* 0x000fe60000001840 */
[----:B------:R-:W1:Y:S03]  /*7a70*/  LDSM.16.M88.4 R140, [R233+0x800] ;  /* 0x00080000e98c783b */ /* 0x000e660000000200 */
[-C--:B--2---:R-:W-:Y:S05]  /*7a80*/  HMMA.16816.F32 R4, R208, R212.reuse, R4 ;  /* 0x000000d4d004723c */ /* 0x084fea0000001804 */
[----:B------:R-:W2:Y:S01]  /*7a90*/  LDSM.16.M88.4 R224, [R233+0x1800] ;  /* 0x00180000e9e0783b */ /* 0x000ea20000000200 */
        /* <DEDUP_REMOVED lines=18> */
[----:B------:R-:W-:Y:S03]  /*7bc0*/  HMMA.16816.F32 R64, R208, R226, R64 ;  /* 0x000000e2d040723c */ /* 0x000fe60000001840 */
[----:B------:R-:W2:Y:S03]  /*7bd0*/  LDSM.16.M88.4 R208, [R228+0xa800] ;  /* 0x00a80000e4d0783b */ /* 0x000ea60000000200 */
[-C--:B-1----:R-:W-:Y:S05]  /*7be0*/  HMMA.16816.F32 R4, R140, R212.reuse, R4 ;  /* 0x000000d48c04723c */ /* 0x082fea0000001804 */
[----:B------:R-:W1:Y:S01]  /*7bf0*/  LDSM.16.M88.4 R224, [R228+0xb800] ;  /* 0x00b80000e4e0783b */ /* 0x000e620000000200 */
        /* <DEDUP_REMOVED lines=18> */
[----:B------:R-:W-:Y:S03]  /*7d20*/  HMMA.16816.F32 R64, R140, R226, R64 ;  /* 0x000000e28c40723c */ /* 0x000fe60000001840 */
[----:B------:R-:W1:Y:S03]  /*7d30*/  LDSM.16.M88.4 R140, [R242] ;  /* 0x00000000f28c783b */ /* 0x000e660000000200 */
[-C--:B--2---:R-:W-:Y:S05]  /*7d40*/  HMMA.16816.F32 R4, R208, R212.reuse, R4 ;  /* 0x000000d4d004723c */ /* 0x084fea0000001804 */
[----:B------:R-:W2:Y:S01]  /*7d50*/  LDSM.16.M88.4 R224, [R240] ;  /* 0x00000000f0e0783b */ /* 0x000ea20000000200 */
        /* <DEDUP_REMOVED lines=17> */
[----:B------:R-:W2:Y:S05]  /*7e70*/  LDSM.16.M88.4 R216, [R234+0xa800] ;  /* 0x00a80000ead8783b */ /* 0x000eaa0000000200 */
[----:B------:R-:W-:Y:S03]  /*7e80*/  HMMA.16816.F32 R64, R208, R226, R64 ;  /* 0x000000e2d040723c */ /* 0x000fe60000001840 */
[----:B------:R-:W4:Y:S03]  /*7e90*/  LDSM.16.M88.4 R208, [R234+0xb000] ;  /* 0x00b00000ead0783b */ /* 0x000f260000000200 */
[-C--:B-1----:R-:W-:Y:S05]  /*7ea0*/  HMMA.16816.F32 R4, R140, R212.reuse, R4 ;  /* 0x000000d48c04723c */ /* 0x082fea0000001804 */
[----:B------:R-:W1:Y:S01]  /*7eb0*/  LDSM.16.M88.4 R224, [R234+0xb800] ;  /* 0x00b80000eae0783b */ /* 0x000e620000000200 */
        /* <DEDUP_REMOVED lines=9> */
[-C--:B----4-:R-:W-:Y:S06]  /*7f50*/  HMMA.16816.F32 R36, R140, R208.reuse, R36 ;  /* 0x000000d08c24723c */ /* 0x090fec0000001824 */
[C---:B------:R-:W-:Y:S06]  /*7f60*/  HMMA.16816.F32 R40, R220.reuse, R208, R40 ;  /* 0x000000d0dc28723c */ /* 0x040fec0000001828 */
[-C--:B------:R-:W-:Y:S06]  /*7f70*/  HMMA.16816.F32 R44, R220, R210.reuse, R44 ;  /* 0x000000d2dc2c723c */ /* 0x080fec000000182c */
[C---:B------:R-:W-:Y:S01]  /*7f80*/  HMMA.16816.F32 R48, R140.reuse, R210, R48 ;  /* 0x000000d28c30723c */ /* 0x040fe20000001830 */
[----:B------:R-:W3:Y:S05]  /*7f90*/  LDSM.16.M88.4 R208, [R237+0x6000] ;  /* 0x00600000edd0783b */ /* 0x000eea0000000200 */
[-C--:B-1----:R-:W-:Y:S06]  /*7fa0*/  HMMA.16816.F32 R52, R140, R224.reuse, R52 ;  /* 0x000000e08c34723c */ /* 0x082fec0000001834 */
[C---:B------:R-:W-:Y:S06]  /*7fb0*/  HMMA.16816.F32 R56, R220.reuse, R224, R56 ;  /* 0x000000e0dc38723c */ /* 0x040fec0000001838 */
[-C--:B------:R-:W-:Y:S06]  /*7fc0*/  HMMA.16816.F32 R60, R220, R226.reuse, R60 ;  /* 0x000000e2dc3c723c */ /* 0x080fec000000183c */
[----:B------:R-:W-:Y:S06]  /*7fd0*/  HMMA.16816.F32 R64, R140, R226, R64 ;  /* 0x000000e28c40723c */ /* 0x000fec0000001840 */
[-C--:B--2---:R-:W-:Y:S06]  /*7fe0*/  HMMA.16816.F32 R4, R212, R216.reuse, R4 ;  /* 0x000000d8d404723c */ /* 0x084fec0000001804 */
[C---:B---3--:R-:W-:Y:S06]  /*7ff0*/  HMMA.16816.F32 R8, R208.reuse, R216, R8 ;  /* 0x000000d8d008723c */ /* 0x048fec0000001808 */
[-C--:B------:R-:W-:Y:S06]  /*8000*/  HMMA.16816.F32 R12, R208, R218.reuse, R12 ;  /* 0x000000dad00c723c */ /* 0x080fec000000180c */
[C---:B------:R-:W-:Y:S06]  /*8010*/  HMMA.16816.F32 R16, R212.reuse, R218, R16 ;  /* 0x000000dad410723c */ /* 0x040fec0000001810 */
[----:B------:R-:W-:Y:S01]  /*8020*/  FMUL.FTZ R4, R4, UR22 ;  /* 0x0000001604047c20 */ /* 0x000fe20008410000 */
[----:B------:R-:W-:Y:S01]  /*8030*/  FMUL.FTZ R6, R6, UR22 ;  /* 0x0000001606067c20 */ /* 0x000fe20008410000 */
[----:B------:R-:W-:Y:S03]  /*8040*/  FMUL.FTZ R5, R5, UR22 ;  /* 0x0000001605057c20 */ /* 0x000fe60008410000 */
[----:B------:R-:W-:Y:S01]  /*8050*/  FMUL.FTZ R221, R7, UR22 ;  /* 0x0000001607dd7c20 */ /* 0x000fe20008410000 */
[----:B------:R-:W-:Y:S01]  /*8060*/  MUFU.TANH R143, R4 ;  /* 0x00000004008f7308 */ /* 0x000fe20000002400 */
[----:B------:R-:W-:Y:S01]  /*8070*/  FMUL.FTZ R8, R8, UR22 ;  /* 0x0000001608087c20 */ /* 0x000fe20008410000 */
[----:B------:R-:W-:Y:S01]  /*8080*/  FMUL.FTZ R10, R10, UR22 ;  /* 0x000000160a0a7c20 */ /* 0x000fe20008410000 */
[----:B------:R-:W-:Y:S01]  /*8090*/  FMUL.FTZ R9, R9, UR22 ;  /* 0x0000001609097c20 */ /* 0x000fe20008410000 */
[----:B------:R-:W-:Y:S06]  /*80a0*/  FMUL.FTZ R11, R11, UR22 ;  /* 0x000000160b0b7c20 */ /* 0x000fec0008410000 */
[----:B------:R-:W-:Y:S01]  /*80b0*/  MUFU.TANH R216, R6 ;  /* 0x0000000600d87308 */ /* 0x000fe20000002400 */
[----:B------:R-:W-:Y:S01]  /*80c0*/  FMUL.FTZ R15, R15, UR22 ;  /* 0x000000160f0f7c20 */ /* 0x000fe20008410000 */
[----:B------:R-:W-:Y:S01]  /*80d0*/  FMUL.FTZ R12, R12, UR22 ;  /* 0x000000160c0c7c20 */ /* 0x000fe20008410000 */
[----:B------:R-:W-:Y:S01]  /*80e0*/  FMUL.FTZ R14, R14, UR22 ;  /* 0x000000160e0e7c20 */ /* 0x000fe20008410000 */
[----:B------:R-:W-:Y:S01]  /*80f0*/  FMUL.FTZ R13, R13, UR22 ;  /* 0x000000160d0d7c20 */ /* 0x000fe20008410000 */
[----:B------:R-:W-:Y:S05]  /*8100*/  FMUL.FTZ R16, R16, UR22 ;  /* 0x0000001610107c20 */ /* 0x000fea0008410000 */
[----:B------:R1:W-:Y:S01]  /*8110*/  MUFU.TANH R223, R5 ;  /* 0x0000000500df7308 */ /* 0x0003e20000002400 */
[----:B------:R-:W-:Y:S09]  /*8120*/  FMUL.FTZ R18, R18, UR22 ;  /* 0x0000001612127c20 */ /* 0x000ff20008410000 */
[----:B------:R-:W-:Y:S10]  /*8130*/  MUFU.TANH R217, R8 ;  /* 0x0000000800d97308 */ /* 0x000ff40000002400 */
[----:B------:R-:W-:Y:S01]  /*8140*/  MUFU.TANH R220, R10 ;  /* 0x0000000a00dc7308 */ /* 0x000fe20000002400 */
[----:B-1----:R-:W1:Y:S09]  /*8150*/  LDSM.16.M88.4 R4, [R233+0x2800] ;  /* 0x00280000e904783b */ /* 0x002e720000000200 */
[----:B------:R-:W-:Y:S10]  /*8160*/  MUFU.TANH R226, R9 ;  /* 0x0000000900e27308 */ /* 0x000ff40000002400 */
[----:B------:R2:W-:Y:S10]  /*8170*/  MUFU.TANH R222, R11 ;  /* 0x0000000b00de7308 */ /* 0x0005f40000002400 */
[----:B------:R3:W-:Y:S10]  /*8180*/  MUFU.TANH R218, R15 ;  /* 0x0000000f00da7308 */ /* 0x0007f40000002400 */
[----:B------:R4:W-:Y:S01]  /*8190*/  MUFU.TANH R142, R16 ;  /* 0x00000010008e7308 */ /* 0x0009e20000002400 */
[----:B--2---:R-:W2:Y:S09]  /*81a0*/  LDSM.16.M88.4 R8, [R233+0x3000] ;  /* 0x00300000e908783b */ /* 0x004eb20000000200 */
[----:B------:R-:W-:Y:S01]  /*81b0*/  MUFU.TANH R221, R221 ;  /* 0x000000dd00dd7308 */ /* 0x000fe20000002400 */
[-C--:B-1----:R-:W-:Y:S03]  /*81c0*/  HMMA.16816.F32 R20, R212, R4.reuse, R20 ;  /* 0x00000004d414723c */ /* 0x082fe60000001814 */
[----:B---3--:R-:W-:Y:S03]  /*81d0*/  FMUL.FTZ R15, R19, UR22 ;  /* 0x00000016130f7c20 */ /* 0x008fe60008410000 */
[C---:B------:R-:W-:Y:S03]  /*81e0*/  HMMA.16816.F32 R24, R208.reuse, R4, R24 ;  /* 0x00000004d018723c */ /* 0x040fe60000001818 */
[----:B------:R-:W-:Y:S02]  /*81f0*/  MUFU.TANH R18, R18 ;  /* 0x0000001200127308 */ /* 0x000fe40000002400 */
[----:B----4-:R-:W-:Y:S01]  /*8200*/  FMUL.FTZ R16, R17, UR22 ;  /* 0x0000001611107c20 */ /* 0x010fe20008410000 */
[-C--:B------:R-:W-:Y:S07]  /*8210*/  HMMA.16816.F32 R28, R208, R6.reuse, R28 ;  /* 0x00000006d01c723c */ /* 0x080fee000000181c */
[----:B------:R-:W-:Y:S01]  /*8220*/  MUFU.TANH R219, R12 ;  /* 0x0000000c00db7308 */ /* 0x000fe20000002400 */
[C---:B------:R-:W-:Y:S01]  /*8230*/  HMMA.16816.F32 R32, R212.reuse, R6, R32 ;  /* 0x00000006d420723c */ /* 0x040fe20000001820 */
[----:B------:R-:W1:Y:S01]  /*8240*/  LDSM.16.M88.4 R4, [R233+0x3800] ;  /* 0x00380000e904783b */ /* 0x000e620000000200 */
[----:B------:R-:W-:Y:S07]  /*8250*/  DEPBAR.LE SB0, 0x0 ;  /* 0x000080000000791a */ /* 0x000fee0000000000 */
[----:B------:R-:W-:Y:S02]  /*8260*/  MUFU.TANH R16, R16 ;  /* 0x0000001000107308 */ /* 0x000fe40000002400 */
[----:B------:R-:W-:Y:S01]  /*8270*/  FMUL.FTZ R23, R23, UR22 ;  /* 0x0000001617177c20 */ /* 0x000fe20008410000 */
[----:B------:R-:W-:Y:S01]  /*8280*/  FMUL.FTZ R21, R21, UR22 ;  /* 0x0000001615157c20 */ /* 0x000fe20008410000 */
[----:B------:R-:W-:Y:S01]  /*8290*/  FMUL.FTZ R20, R20, UR22 ;  /* 0x0000001614147c20 */ /* 0x000fe20008410000 */
[----:B------:R-:W-:Y:S01]  /*82a0*/  FMUL.FTZ R25, R25, UR22 ;  /* 0x0000001619197c20 */ /* 0x000fe20008410000 */
[----:B------:R-:W-:Y:S04]  /*82b0*/  FMUL.FTZ R27, R27, UR22 ;  /* 0x000000161b1b7c20 */ /* 0x000fe80008410000 */
[----:B------:R-:W3:Y:S01]  /*82c0*/  MUFU.TANH R133, R23 ;  /* 0x0000001700857308 */ /* 0x000ee20000002400 */
[----:B------:R-:W-:Y:S01]  /*82d0*/  BAR.SYNC.DEFER_BLOCKING 0x0 ;  /* 0x0000000000007b1d */ /* 0x000fe20000010000 */
[-C--:B--2---:R-:W-:Y:S05]  /*82e0*/  HMMA.16816.F32 R36, R212, R8.reuse, R36 ;  /* 0x00000008d424723c */ /* 0x084fea0000001824 */
[----:B------:R-:W-:Y:S03]  /*82f0*/  FMUL.FTZ R28, R28, UR22 ;  /* 0x000000161c1c7c20 */ /* 0x000fe60008410000 */
[----:B------:R3:W-:Y:S01]  /*8300*/  MUFU.TANH R19, R25 ;  /* 0x0000001900137308 */ /* 0x0007e20000002400 */
[C---:B------:R-:W-:Y:S04]  /*8310*/  HMMA.16816.F32 R40, R208.reuse, R8, R40 ;  /* 0x00000008d028723c */ /* 0x040fe80000001828 */
[----:B------:R-:W-:Y:S01]  /*8320*/  FMUL.FTZ R31, R31, UR22 ;  /* 0x000000161f1f7c20 */ /* 0x000fe20008410000 */
[----:B------:R-:W-:Y:S01]  /*8330*/  FMUL.FTZ R24, R24, UR22 ;  /* 0x0000001618187c20 */ /* 0x000fe20008410000 */
[-C--:B------:R-:W-:Y:S03]  /*8340*/  HMMA.16816.F32 R44, R208, R10.reuse, R44 ;  /* 0x0000000ad02c723c */ /* 0x080fe6000000182c */
[----:B------:R-:W2:Y:S02]  /*8350*/  MUFU.TANH R2, R27 ;  /* 0x0000001b00027308 */ /* 0x000ea40000002400 */
[----:B------:R-:W-:Y:S01]  /*8360*/  FMUL.FTZ R29, R29, UR22 ;  /* 0x000000161d1d7c20 */ /* 0x000fe20008410000 */
[C---:B------:R-:W-:Y:S07]  /*8370*/  HMMA.16816.F32 R48, R212.reuse, R10, R48 ;  /* 0x0000000ad430723c */ /* 0x040fee0000001830 */
[----:B------:R-:W-:Y:S01]  /*8380*/  MUFU.TANH R0, R28 ;  /* 0x0000001c00007308 */ /* 0x000fe20000002400 */
[----:B---3--:R-:W-:Y:S01]  /*8390*/  IMAD.MOV.U32 R25, RZ, RZ, R133 ;  /* 0x000000ffff197224 */ /* 0x008fe200078e0085 */
[-C--:B-1----:R-:W-:Y:S08]  /*83a0*/  HMMA.16816.F32 R52, R212, R4.reuse, R52 ;  /* 0x00000004d434723c */ /* 0x082ff00000001834 */
[----:B------:R2:W-:Y:S01]  /*83b0*/  MUFU.TANH R141, R31 ;  /* 0x0000001f008d7308 */ /* 0x0005e20000002400 */
[C---:B------:R-:W-:Y:S04]  /*83c0*/  HMMA.16816.F32 R56, R208.reuse, R4, R56 ;  /* 0x00000004d038723c */ /* 0x040fe80000001838 */
[----:B------:R-:W-:Y:S02]  /*83d0*/  FMUL.FTZ R43, R43, UR22 ;  /* 0x000000162b2b7c20 */ /* 0x000fe40008410000 */
[-C--:B------:R-:W-:Y:S03]  /*83e0*/  HMMA.16816.F32 R60, R208, R6.reuse, R60 ;  /* 0x00000006d03c723c */ /* 0x080fe6000000183c */
[----:B------:R-:W-:Y:S02]  /*83f0*/  MUFU.TANH R225, R14 ;  /* 0x0000000e00e17308 */ /* 0x000fe40000002400 */
[----:B------:R-:W-:Y:S01]  /*8400*/  FMUL.FTZ R41, R41, UR22 ;  /* 0x0000001629297c20 */ /* 0x000fe20008410000 */
[----:B------:R-:W-:Y:S07]  /*8410*/  HMMA.16816.F32 R64, R212, R6, R64 ;  /* 0x00000006d440723c */ /* 0x000fee0000001840 */
[----:B------:R-:W-:Y:S01]  /*8420*/  MUFU.TANH R140, R43 ;  /* 0x0000002b008c7308 */ /* 0x000fe20000002400 */
[----:B------:R-:W-:Y:S03]  /*8430*/  FMUL.FTZ R22, R22, UR22 ;  /* 0x0000001616167c20 */ /* 0x000fe60008410000 */
[----:B--2---:R-:W-:Y:S01]  /*8440*/  MOV R31, R2 ;  /* 0x00000002001f7202 */ /* 0x004fe20000000f00 */
[----:B------:R-:W-:Y:S01]  /*8450*/  FMUL.FTZ R26, R26, UR22 ;  /* 0x000000161a1a7c20 */ /* 0x000fe20008410000 */
[----:B------:R-:W-:Y:S04]  /*8460*/  FMNMX.FTZ R2, R216, R132, !PT ;  /* 0x00000084d8027209 */ /* 0x000fe80007810000 */
[----:B------:R-:W-:Y:S01]  /*8470*/  MUFU.TANH R249, R21 ;  /* 0x0000001500f97308 */ /* 0x000fe20000002400 */
[----:B------:R-:W-:Y:S01]  /*8480*/  FMUL.FTZ R58, R58, UR22 ;  /* 0x000000163a3a7c20 */ /* 0x000fe20008410000 */
[----:B------:R-:W-:Y:S01]  /*8490*/  FMUL.FTZ R59, R59, UR22 ;  /* 0x000000163b3b7c20 */ /* 0x000fe20008410000 */
[----:B------:R-:W-:Y:S01]  /*84a0*/  FMUL.FTZ R32, R32, UR22 ;  /* 0x0000001620207c20 */ /* 0x000fe20008410000 */
[----:B------:R-:W-:Y:S01]  /*84b0*/  FMNMX.FTZ R5, R217, R137, !PT ;  /* 0x00000089d9057209 */ /* 0x000fe20007810000 */
[----:B------:R-:W-:Y:S01]  /*84c0*/  FMUL.FTZ R30, R30, UR22 ;  /* 0x000000161e1e7c20 */ /* 0x000fe20008410000 */
[----:B------:R-:W-:Y:S01]  /*84d0*/  FMNMX.FTZ R6, R220, R138, !PT ;  /* 0x0000008adc067209 */ /* 0x000fe20007810000 */
[----:B------:R-:W-:Y:S03]  /*84e0*/  FMUL.FTZ R60, R60, UR22 ;  /* 0x000000163c3c7c20 */ /* 0x000fe60008410000 */
[----:B------:R-:W1:Y:S01]  /*84f0*/  MUFU.TANH R133, R58 ;  /* 0x0000003a00857308 */ /* 0x000e620000002400 */
[----:B------:R-:W-:Y:S01]  /*8500*/  FMUL.FTZ R61, R61, UR22 ;  /* 0x000000163d3d7c20 */ /* 0x000fe20008410000 */
[----:B------:R-:W-:Y:S01]  /*8510*/  FMUL.FTZ R36, R36, UR22 ;  /* 0x0000001624247c20 */ /* 0x000fe20008410000 */
[----:B------:R-:W-:Y:S01]  /*8520*/  FMUL.FTZ R34, R34, UR22 ;  /* 0x0000001622227c20 */ /* 0x000fe20008410000 */
[----:B------:R-:W-:Y:S01]  /*8530*/  FMUL.FTZ R33, R33, UR22 ;  /* 0x0000001621217c20 */ /* 0x000fe20008410000 */
[----:B------:R-:W-:Y:S01]  /*8540*/  FMUL.FTZ R64, R64, UR22 ;  /* 0x0000001640407c20 */ /* 0x000fe20008410000 */
[----:B------:R-:W-:Y:S01]  /*8550*/  FMUL.FTZ R35, R35, UR22 ;  /* 0x0000001623237c20 */ /* 0x000fe20008410000 */
[----:B------:R-:W-:Y:S03]  /*8560*/  FMUL.FTZ R38, R38, UR22 ;  /* 0x0000001626267c20 */ /* 0x000fe60008410000 */
[----:B------:R-:W2:Y:S01]  /*8570*/  MUFU.TANH R4, R59 ;  /* 0x0000003b00047308 */ /* 0x000ea20000002400 */
[----:B------:R-:W-:Y:S01]  /*8580*/  FMUL.FTZ R37, R37, UR22 ;  /* 0x0000001625257c20 */ /* 0x000fe20008410000 */
[----:B------:R-:W-:Y:S01]  /*8590*/  FMUL.FTZ R57, R57, UR22 ;  /* 0x0000001639397c20 */ /* 0x000fe20008410000 */
[----:B------:R-:W-:Y:S01]  /*85a0*/  FMUL.FTZ R66, R66, UR22 ;  /* 0x0000001642427c20 */ /* 0x000fe20008410000 */
[----:B------:R-:W-:Y:S01]  /*85b0*/  FMUL.FTZ R39, R39, UR22 ;  /* 0x0000001627277c20 */ /* 0x000fe20008410000 */
[----:B------:R-:W-:Y:S01]  /*85c0*/  FMUL.FTZ R62, R62, UR22 ;  /* 0x000000163e3e7c20 */ /* 0x000fe20008410000 */
[----:B------:R-:W-:Y:S01]  /*85d0*/  FMUL.FTZ R42, R42, UR22 ;  /* 0x000000162a2a7c20 */ /* 0x000fe20008410000 */
[----:B------:R-:W-:Y:S03]  /*85e0*/  FMUL.FTZ R56, R56, UR22 ;  /* 0x0000001638387c20 */ /* 0x000fe60008410000 */
[----:B------:R3:W-:Y:S01]  /*85f0*/  MUFU.TANH R213, R60 ;  /* 0x0000003c00d57308 */ /* 0x0007e20000002400 */
[----:B-1----:R-:W-:Y:S01]  /*8600*/  STL [R1], R133 ;  /* 0x0000008501007387 */ /* 0x002fe20000100800 */
[----:B------:R-:W-:Y:S01]  /*8610*/  FMUL.FTZ R40, R40, UR22 ;  /* 0x0000001628287c20 */ /* 0x000fe20008410000 */
[----:B------:R-:W-:Y:S01]  /*8620*/  FMUL.FTZ R49, R49, UR22 ;  /* 0x0000001631317c20 */ /* 0x000fe20008410000 */
[----:B------:R-:W-:Y:S01]  /*8630*/  FMUL.FTZ R48, R48, UR22 ;  /* 0x0000001630307c20 */ /* 0x000fe20008410000 */
[----:B------:R-:W-:Y:S01]  /*8640*/  FMUL.FTZ R44, R44, UR22 ;  /* 0x000000162c2c7c20 */ /* 0x000fe20008410000 */
[----:B------:R-:W-:Y:S01]  /*8650*/  MOV R43, R25 ;  /* 0x00000019002b7202 */ /* 0x000fe20000000f00 */
[----:B------:R-:W-:Y:S03]  /*8660*/  FMUL.FTZ R50, R50, UR22 ;  /* 0x0000001632327c20 */ /* 0x000fe60008410000 */
[----:B------:R-:W-:Y:S01]  /*8670*/  MUFU.TANH R224, R13 ;  /* 0x0000000d00e07308 */ /* 0x000fe20000002400 */
[----:B--2---:R1:W-:Y:S01]  /*8680*/  STL [R1+0x4], R4 ;  /* 0x0000040401007387 */ /* 0x0043e20000100800 */
[----:B------:R-:W-:Y:S01]  /*8690*/  MOV R59, R0 ;  /* 0x00000000003b7202 */ /* 0x000fe20000000f00 */
[----:B------:R-:W-:Y:S01]  /*86a0*/  FMUL.FTZ R0, R63, UR22 ;  /* 0x000000163f007c20 */ /* 0x000fe20008410000 */
[----:B------:R-:W-:Y:S01]  /*86b0*/  FMUL.FTZ R51, R51, UR22 ;  /* 0x0000001633337c20 */ /* 0x000fe20008410000 */
[----:B------:R-:W-:Y:S01]  /*86c0*/  FMUL.FTZ R53, R53, UR22 ;  /* 0x0000001635357c20 */ /* 0x000fe20008410000 */
[----:B------:R-:W-:Y:S01]  /*86d0*/  FMUL.FTZ R65, R65, UR22 ;  /* 0x0000001641417c20 */ /* 0x000fe20008410000 */
[----:B------:R-:W-:Y:S03]  /*86e0*/  FMUL.FTZ R52, R52, UR22 ;  /* 0x0000001634347c20 */ /* 0x000fe60008410000 */
[----:B------:R-:W-:Y:S01]  /*86f0*/  MUFU.TANH R15, R15 ;  /* 0x0000000f000f7308 */ /* 0x000fe20000002400 */
[----:B---3--:R-:W-:Y:S02]  /*8700*/  IMAD.MOV.U32 R60, RZ, RZ, R140 ;  /* 0x000000ffff3c7224 */ /* 0x008fe400078e008c */
[----:B------:R-:W-:Y:S01]  /*8710*/  FMUL.FTZ R54, R54, UR22 ;  /* 0x0000001636367c20 */ /* 0x000fe20008410000 */
[----:B------:R-:W-:Y:S01]  /*8720*/  FMUL.FTZ R46, R46, UR22 ;  /* 0x000000162e2e7c20 */ /* 0x000fe20008410000 */
[----:B------:R-:W-:Y:S01]  /*8730*/  FMUL.FTZ R45, R45, UR22 ;  /* 0x000000162d2d7c20 */ /* 0x000fe20008410000 */
[----:B------:R-:W-:Y:S01]  /*8740*/  FMUL.FTZ R47, R47, UR22 ;  /* 0x000000162f2f7c20 */ /* 0x000fe20008410000 */
[----:B------:R-:W-:Y:S01]  /*8750*/  FMUL.FTZ R55, R55, UR22 ;  /* 0x0000001637377c20 */ /* 0x000fe20008410000 */
[----:B------:R-:W-:Y:S02]  /*8760*/  FMUL.FTZ R67, R67, UR22 ;  /* 0x0000001643437c20 */ /* 0x000fe40008410000 */
[----:B------:R-:W2:Y:S10]  /*8770*/  MUFU.TANH R12, R24 ;  /* 0x00000018000c7308 */ /* 0x000eb40000002400 */
[----:B------:R2:W-:Y:S01]  /*8780*/  MUFU.TANH R21, R41 ;  /* 0x0000002900157308 */ /* 0x0005e20000002400 */
[----:B-1----:R-:W-:Y:S04]  /*8790*/  FMNMX.FTZ R4, R143, R3, !PT ;  /* 0x000000038f047209 */ /* 0x002fe80007810000 */
[----:B------:R-:W-:Y:S05]  /*87a0*/  FMNMX.FTZ R7, R223, R4, !PT ;  /* 0x00000004df077209 */ /* 0x000fea0007810000 */
[----:B------:R-:W1:Y:S01]  /*87b0*/  MUFU.TANH R252, R20 ;  /* 0x0000001400fc7308 */ /* 0x000e620000002400 */
[----:B------:R-:W-:Y:S02]  /*87c0*/  FMNMX.FTZ R4, R221, R2, !PT ;  /* 0x00000002dd047209 */ /* 0x000fe40007810000 */
[----:B------:R-:W-:Y:S02]  /*87d0*/  FMNMX.FTZ R2, R226, R5, !PT ;  /* 0x00000005e2027209 */ /* 0x000fe40007810000 */
[----:B------:R-:W-:Y:S02]  /*87e0*/  FMNMX.FTZ R7, R142, R7, !PT ;  /* 0x000000078e077209 */ /* 0x000fe40007810000 */
[----:B------:R-:W-:Y:S03]  /*87f0*/  FMNMX.FTZ R5, R222, R6, !PT ;  /* 0x00000006de057209 */ /* 0x000fe60007810000 */
[----:B------:R-:W3:Y:S01]  /*8800*/  MUFU.TANH R139, R29 ;  /* 0x0000001d008b7308 */ /* 0x000ee20000002400 */
[----:B------:R-:W-:Y:S02]  /*8810*/  FMNMX.FTZ R6, R18, R4, !PT ;  /* 0x0000000412067209 */ /* 0x000fe40007810000 */
[----:B------:R-:W-:Y:S02]  /*8820*/  FMNMX.FTZ R4, R219, R2, !PT ;  /* 0x00000002db047209 */ /* 0x000fe40007810000 */
[----:B------:R-:W-:Y:S02]  /*8830*/  FMNMX.FTZ R7, R16, R7, !PT ;  /* 0x0000000710077209 */ /* 0x000fe40007810000 */
[----:B------:R-:W-:Y:S03]  /*8840*/  FMNMX.FTZ R2, R225, R5, !PT ;  /* 0x00000005e1027209 */ /* 0x000fe60007810000 */
[----:B------:R3:W-:Y:S01]  /*8850*/  MUFU.TANH R212, R61 ;  /* 0x0000003d00d47308 */ /* 0x0007e20000002400 */
[----:B--2---:R-:W-:Y:S02]  /*8860*/  MOV R41, R12 ;  /* 0x0000000c00297202 */ /* 0x004fe40000000f00 */
[----:B------:R-:W-:Y:S02]  /*8870*/  FMNMX.FTZ R5, R15, R6, !PT ;  /* 0x000000060f057209 */ /* 0x000fe40007810000 */
[----:B------:R-:W-:Y:S02]  /*8880*/  FMNMX.FTZ R4, R224, R4, !PT ;  /* 0x00000004e0047209 */ /* 0x000fe40007810000 */
[----:B-1----:R-:W-:Y:S03]  /*8890*/  FMNMX.FTZ R6, R252, R7, !PT ;  /* 0x00000007fc067209 */ /* 0x002fe60007810000 */
[----:B------:R-:W1:Y:S01]  /*88a0*/  MUFU.TANH R251, R22 ;  /* 0x0000001600fb7308 */ /* 0x000e620000002400 */
[----:B------:R-:W-:Y:S02]  /*88b0*/  FMNMX.FTZ R8, R218, R2, !PT ;  /* 0x00000002da087209 */ /* 0x000fe40007810000 */
[----:B------:R-:W-:Y:S02]  /*88c0*/  FMNMX.FTZ R2, R41, R4, !PT ;  /* 0x0000000429027209 */ /* 0x000fe40007810000 */
[----:B------:R-:W-:Y:S02]  /*88d0*/  FMNMX.FTZ R4, R249, R6, !PT ;  /* 0x00000006f9047209 */ /* 0x000fe40007810000 */
[----:B------:R-:W-:Y:S03]  /*88e0*/  FMNMX.FTZ R6, R19, R2, !PT ;  /* 0x0000000213067209 */ /* 0x000fe60007810000 */
[----:B------:R-:W2:Y:S01]  /*88f0*/  MUFU.TANH R17, R26 ;  /* 0x0000001a00117308 */ /* 0x000ea20000002400 */
[----:B---3--:R-:W-:Y:S09]  /*8900*/  IMAD.MOV.U32 R61, RZ, RZ, R139 ;  /* 0x000000ffff3d7224 */ /* 0x008ff200078e008b */
[----:B------:R2:W-:Y:S01]  /*8910*/  MUFU.TANH R140, R0 ;  /* 0x00000000008c7308 */ /* 0x0005e20000002400 */
[----:B-1----:R-:W-:Y:S04]  /*8920*/  FMNMX.FTZ R5, R251, R5, !PT ;  /* 0x00000005fb057209 */ /* 0x002fe80007810000 */
[----:B------:R-:W-:Y:S05]  /*8930*/  FMNMX.FTZ R5, R43, R5, !PT ;  /* 0x000000052b057209 */ /* 0x000fea0007810000 */
[----:B------:R-:W1:Y:S10]  /*8940*/  MUFU.TANH R227, R32 ;  /* 0x0000002000e37308 */ /* 0x000e740000002400 */
[----:B------:R-:W3:Y:S01]  /*8950*/  MUFU.TANH R13, R30 ;  /* 0x0000001e000d7308 */ /* 0x000ee20000002400 */
[----:B--2---:R-:W-:Y:S04]  /*8960*/  FMNMX.FTZ R0, R17, R8, !PT ;  /* 0x0000000811007209 */ /* 0x004fe80007810000 */
[----:B------:R-:W-:Y:S05]  /*8970*/  FMNMX.FTZ R0, R31, R0, !PT ;  /* 0x000000001f007209 */ /* 0x000fea0007810000 */
[----:B------:R-:W2:Y:S01]  /*8980*/  MUFU.TANH R136, R36 ;  /* 0x0000002400887308 */ /* 0x000ea20000002400 */
[----:B-1----:R-:W-:Y:S09]  /*8990*/  FMNMX.FTZ R4, R227, R4, !PT ;  /* 0x00000004e3047209 */ /* 0x002ff20007810000 */
[----:B------:R2:W-:Y:S01]  /*89a0*/  MUFU.TANH R209, R64 ;  /* 0x0000004000d17308 */ /* 0x0005e20000002400 */
[----:B---3--:R-:W-:Y:S09]  /*89b0*/  IMAD.MOV.U32 R58, RZ, RZ, R13 ;  /* 0x000000ffff3a7224 */ /* 0x008ff200078e000d */
[----:B------:R-:W1:Y:S10]  /*89c0*/  MUFU.TANH R24, R34 ;  /* 0x0000002200187308 */ /* 0x000e740000002400 */
[----:B------:R-:W3:Y:S01]  /*89d0*/  MUFU.TANH R248, R33 ;  /* 0x0000002100f87308 */ /* 0x000ee20000002400 */
[----:B--2---:R-:W-:Y:S09]  /*89e0*/  IMAD.MOV.U32 R64, RZ, RZ, R136 ;  /* 0x000000ffff407224 */ /* 0x004ff200078e0088 */
[----:B------:R-:W2:Y:S01]  /*89f0*/  MUFU.TANH R250, R35 ;  /* 0x0000002300fa7308 */ /* 0x000ea20000002400 */
[----:B-1----:R-:W-:Y:S02]  /*8a00*/  FMNMX.FTZ R2, R24, R5, !PT ;  /* 0x0000000518027209 */ /* 0x002fe40007810000 */
[----:B------:R-:W-:Y:S02]  /*8a10*/  FMNMX.FTZ R5, R59, R6, !PT ;  /* 0x000000063b057209 */ /* 0x000fe40007810000 */
[----:B------:R-:W-:Y:S02]  /*8a20*/  FMNMX.FTZ R6, R58, R0, !PT ;  /* 0x000000003a067209 */ /* 0x000fe40007810000 */
[----:B------:R-:W-:Y:S03]  /*8a30*/  FMNMX.FTZ R5, R61, R5, !PT ;  /* 0x000000053d057209 */ /* 0x000fe60007810000 */
[----:B------:R-:W1:Y:S01]  /*8a40*/  MUFU.TANH R20, R38 ;  /* 0x0000002600147308 */ /* 0x000e620000002400 */
[----:B---3--:R-:W-:Y:S04]  /*8a50*/  FMNMX.FTZ R4, R248, R4, !PT ;  /* 0x00000004f8047209 */ /* 0x008fe80007810000 */
[----:B------:R-:W-:Y:S05]  /*8a60*/  FMNMX.FTZ R4, R64, R4, !PT ;  /* 0x0000000440047209 */ /* 0x000fea0007810000 */
[----:B------:R-:W3:Y:S01]  /*8a70*/  MUFU.TANH R135, R37 ;  /* 0x0000002500877308 */ /* 0x000ee20000002400 */
[----:B--2---:R-:W-:Y:S09]  /*8a80*/  FMNMX.FTZ R0, R250, R2, !PT ;  /* 0x00000002fa007209 */ /* 0x004ff20007810000 */
[----:B------:R1:W-:Y:S10]  /*8a90*/  MUFU.TANH R214, R57 ;  /* 0x0000003900d67308 */ /* 0x0003f40000002400 */
[----:B------:R3:W-:Y:S10]  /*8aa0*/  MUFU.TANH R211, R66 ;  /* 0x0000004200d37308 */ /* 0x0007f40000002400 */
[----:B------:R-:W2:Y:S01]  /*8ab0*/  MUFU.TANH R14, R39 ;  /* 0x00000027000e7308 */ /* 0x000ea20000002400 */
[----:B-1----:R-:W-:Y:S04]  /*8ac0*/  MOV R57, R20 ;  /* 0x0000001400397202 */ /* 0x002fe80000000f00 */
[----:B------:R-:W-:Y:S05]  /*8ad0*/  FMNMX.FTZ R2, R57, R0, !PT ;  /* 0x0000000039027209 */ /* 0x000fea0007810000 */
[----:B------:R1:W-:Y:S01]  /*8ae0*/  MUFU.TANH R139, R62 ;  /* 0x0000003e008b7308 */ /* 0x0003e20000002400 */
[----:B---3--:R-:W-:Y:S04]  /*8af0*/  MOV R66, R135 ;  /* 0x0000008700427202 */ /* 0x008fe80000000f00 */
[----:B------:R-:W-:Y:S05]  /*8b00*/  FMNMX.FTZ R4, R66, R4, !PT ;  /* 0x0000000442047209 */ /* 0x000fea0007810000 */
[----:B------:R-:W3:Y:S01]  /*8b10*/  MUFU.TANH R22, R42 ;  /* 0x0000002a00167308 */ /* 0x000ee20000002400 */
[----:B--2---:R-:W-:Y:S05]  /*8b20*/  IMAD.MOV.U32 R63, RZ, RZ, R14 ;  /* 0x000000ffff3f7224 */ /* 0x004fea00078e000e */
[----:B------:R-:W-:Y:S04]  /*8b30*/  FMNMX.FTZ R2, R63, R2, !PT ;  /* 0x000000023f027209 */ /* 0x000fe80007810000 */
[----:B------:R3:W-:Y:S01]  /*8b40*/  MUFU.TANH R215, R56 ;  /* 0x0000003800d77308 */ /* 0x0007e20000002400 */
[----:B-1----:R-:W-:Y:S04]  /*8b50*/  MOV R62, R141 ;  /* 0x0000008d003e7202 */ /* 0x002fe80000000f00 */
[----:B------:R-:W-:Y:S05]  /*8b60*/  FMNMX.FTZ R0, R62, R6, !PT ;  /* 0x000000063e007209 */ /* 0x000fea0007810000 */
[----:B------:R-:W1:Y:S10]  /*8b70*/  MUFU.TANH R23, R40 ;  /* 0x0000002800177308 */ /* 0x000e740000002400 */
[----:B------:R1:W-:Y:S01]  /*8b80*/  MUFU.TANH R30, R49 ;  /* 0x00000031001e7308 */ /* 0x0003e20000002400 */
[----:B---3--:R-:W-:Y:S05]  /*8b90*/  IMAD.MOV.U32 R56, RZ, RZ, R22 ;  /* 0x000000ffff387224 */ /* 0x008fea00078e0016 */
[----:B------:R-:W-:Y:S04]  /*8ba0*/  FMNMX.FTZ R0, R56, R0, !PT ;  /* 0x0000000038007209 */ /* 0x000fe80007810000 */
[----:B------:R-:W2:Y:S01]  /*8bb0*/  MUFU.TANH R28, R48 ;  /* 0x00000030001c7308 */ /* 0x000ea20000002400 */
[----:B------:R-:W-:Y:S09]  /*8bc0*/  FMNMX.FTZ R6, R60, R0, !PT ;  /* 0x000000003c067209 */ /* 0x000ff20007810000 */
[----:B------:R-:W-:Y:S01]  /*8bd0*/  MUFU.TANH R42, R44 ;  /* 0x0000002c002a7308 */ /* 0x000fe20000002400 */
[----:B-1----:R-:W-:Y:S05]  /*8be0*/  IMAD.MOV.U32 R49, RZ, RZ, R23 ;  /* 0x000000ffff317224 */ /* 0x002fea00078e0017 */
[----:B------:R-:W-:Y:S04]  /*8bf0*/  FMNMX.FTZ R5, R49, R5, !PT ;  /* 0x0000000531057209 */ /* 0x000fe80007810000 */
[----:B------:R-:W1:Y:S01]  /*8c00*/  MUFU.TANH R44, R50 ;  /* 0x00000032002c7308 */ /* 0x000e620000002400 */
[----:B--2---:R-:W-:Y:S04]  /*8c10*/  FMNMX.FTZ R4, R28, R4, !PT ;  /* 0x000000041c047209 */ /* 0x004fe80007810000 */
[----:B------:R-:W-:Y:S05]  /*8c20*/  FMNMX.FTZ R4, R30, R4, !PT ;  /* 0x000000041e047209 */ /* 0x000fea0007810000 */
[----:B------:R2:W3:Y:S10]  /*8c30*/  MUFU.TANH R50, R51 ;  /* 0x0000003300327308 */ /* 0x0004f40000002400 */
[----:B------:R-:W4:Y:S01]  /*8c40*/  MUFU.TANH R134, R53 ;  /* 0x0000003500867308 */ /* 0x000f220000002400 */
[----:B-1----:R-:W-:Y:S09]  /*8c50*/  FMNMX.FTZ R2, R44, R2, !PT ;  /* 0x000000022c027209 */ /* 0x002ff20007810000 */
[----:B------:R4:W-:Y:S01]  /*8c60*/  MUFU.TANH R208, R65 ;  /* 0x0000004100d07308 */ /* 0x0009e20000002400 */
[----:B--2---:R-:W-:Y:S02]  /*8c70*/  MOV R51, R21 ;  /* 0x0000001500337202 */ /* 0x004fe40000000f00 */
[----:B---3--:R-:W-:Y:S02]  /*8c80*/  FMNMX.FTZ R0, R50, R2, !PT ;  /* 0x0000000232007209 */ /* 0x008fe40007810000 */
[----:B------:R-:W-:Y:S05]  /*8c90*/  FMNMX.FTZ R5, R51, R5, !PT ;  /* 0x0000000533057209 */ /* 0x000fea0007810000 */
[----:B------:R-:W1:Y:S01]  /*8ca0*/  MUFU.TANH R26, R52 ;  /* 0x00000034001a7308 */ /* 0x000e620000002400 */
[----:B------:R-:W-:Y:S09]  /*8cb0*/  FMNMX.FTZ R2, R42, R5, !PT ;  /* 0x000000052a027209 */ /* 0x000ff20007810000 */
[----:B------:R-:W2:Y:S01]  /*8cc0*/  MUFU.TANH R48, R54 ;  /* 0x0000003600307308 */ /* 0x000ea20000002400 */
[----:B----4-:R-:W-:Y:S09]  /*8cd0*/  IMAD.MOV.U32 R65, RZ, RZ, R134 ;  /* 0x000000ffff417224 */ /* 0x010ff200078e0086 */
[----:B------:R-:W3:Y:S01]  /*8ce0*/  MUFU.TANH R40, R45 ;  /* 0x0000002d00287308 */ /* 0x000ee20000002400 */
[----:B-1----:R-:W-:Y:S04]  /*8cf0*/  FMNMX.FTZ R4, R26, R4, !PT ;  /* 0x000000041a047209 */ /* 0x002fe80007810000 */
[----:B------:R-:W-:Y:S05]  /*8d00*/  FMNMX.FTZ R4, R65, R4, !PT ;  /* 0x0000000441047209 */ /* 0x000fea0007810000 */
[----:B------:R-:W1:Y:S01]  /*8d10*/  MUFU.TANH R46, R46 ;  /* 0x0000002e002e7308 */ /* 0x000e620000002400 */
[----:B--2---:R-:W-:Y:S02]  /*8d20*/  FMNMX.FTZ R0, R48, R0, !PT ;  /* 0x0000000030007209 */ /* 0x004fe40007810000 */
[----:B------:R-:W-:Y:S04]  /*8d30*/  FMNMX.FTZ R136, R209, R4, !PT ;  /* 0x00000004d1887209 */ /* 0x000fe80007810000 */
[----:B------:R-:W-:Y:S03]  /*8d40*/  FMNMX.FTZ R136, R208, R136, !PT ;  /* 0x00000088d0887209 */ /* 0x000fe60007810000 */
[----:B------:R-:W2:Y:S01]  /*8d50*/  MUFU.TANH R45, R55 ;  /* 0x00000037002d7308 */ /* 0x000ea20000002400 */
[----:B---3--:R-:W-:Y:S04]  /*8d60*/  FMNMX.FTZ R2, R40, R2, !PT ;  /* 0x0000000228027209 */ /* 0x008fe80007810000 */
[----:B------:R-:W-:Y:S05]  /*8d70*/  FMNMX.FTZ R12, R215, R2, !PT ;  /* 0x00000002d70c7209 */ /* 0x000fea0007810000 */
[----:B------:R-:W3:Y:S01]  /*8d80*/  MUFU.TANH R47, R47 ;  /* 0x0000002f002f7308 */ /* 0x000ee20000002400 */
[----:B-1----:R-:W-:Y:S09]  /*8d90*/  FMNMX.FTZ R5, R46, R6, !PT ;  /* 0x000000062e057209 */ /* 0x002ff20007810000 */
[----:B------:R1:W4:Y:S01]  /*8da0*/  MUFU.TANH R210, R67 ;  /* 0x0000004300d27308 */ /* 0x0003220000002400 */
[----:B--2---:R-:W-:Y:S04]  /*8db0*/  FMNMX.FTZ R0, R45, R0, !PT ;  /* 0x000000002d007209 */ /* 0x004fe80007810000 */
[----:B------:R-:W-:Y:S02]  /*8dc0*/  FMNMX.FTZ R13, R211, R0, !PT ;  /* 0x00000000d30d7209 */ /* 0x000fe40007810000 */
[----:B---3--:R-:W-:Y:S01]  /*8dd0*/  FMNMX.FTZ R14, R47, R5, !PT ;  /* 0x000000052f0e7209 */ /* 0x008fe20007810000 */
[----:B------:R-:W-:Y:S06]  /*8de0*/  @P0 BRA `(.L_x_68) ;  /* 0xffffffe000f40947 */ /* 0x000fec000383ffff */
.L_x_67:
[----:B------:R3:W-:Y:S01]  /*8df0*/  STL [R1+0x74], R247 ;  /* 0x000074f701007387 */ /* 0x0007e20000100800 */
[----:B--2-4-:R-:W-:Y:S01]  /*8e00*/  FMNMX.FTZ R5, R210, R13, !PT ;  /* 0x0000000dd2057209 */ /* 0x014fe20007810000 */
[----:B------:R-:W-:Y:S01]  /*8e10*/  UIADD3 UR25, UR25, -0x1, URZ ;  /* 0xffffffff19197890 */ /* 0x000fe2000fffe03f */
[----:B------:R-:W-:Y:S01]  /*8e20*/  FMNMX.FTZ R2, R214, R12, !PT ;  /* 0x0000000cd6027209 */ /* 0x000fe20007810000 */
[----:B------:R-:W2:Y:S01]  /*8e30*/  SHFL.BFLY PT, R6, R136, 0x2, 0x1f ;  /* 0x0c401f0088067f89 */ /* 0x000ea200000e0000 */
[----:B------:R-:W-:Y:S02]  /*8e40*/  FMNMX.FTZ R0, R133, R14, !PT ;  /* 0x0000000e85007209 */ /* 0x000fe40007810000 */
[----:B------:R-:W-:Y:S05]  /*8e50*/  FMNMX.FTZ R2, R213, R2, !PT ;  /* 0x00000002d5027209 */ /* 0x000fea0007810000 */
[----:B------:R-:W4:Y:S01]  /*8e60*/  SHFL.BFLY PT, R7, R5, 0x2, 0x1f ;  /* 0x0c401f0005077f89 */ /* 0x000f2200000e0000 */
[----:B-1----:R-:W-:Y:S02]  /*8e70*/  MOV R67, R24 ;  /* 0x0000001800437202 */ /* 0x002fe40000000f00 */
[----:B------:R-:W-:Y:S05]  /*8e80*/  FMNMX.FTZ R4, R212, R2, !PT ;  /* 0x00000002d4047209 */ /* 0x000fea0007810000 */
[----:B------:R-:W-:Y:S08]  /*8e90*/  LDSM.16.MT88.4 R20, [R229+0xc000] ;  /* 0x00c00000e514783b */ /* 0x000ff00000004200 */
[----:B------:R-:W1:Y:S08]  /*8ea0*/  SHFL.BFLY PT, R134, R4, 0x2, 0x1f ;  /* 0x0c401f0004867f89 */ /* 0x000e7000000e0000 */
[----:B------:R-:W-:Y:S08]  /*8eb0*/  LDSM.16.MT88.4 R36, [R230+0xc000] ;  /* 0x00c00000e624783b */ /* 0x000ff00000004200 */
[----:B---3--:R-:W3:Y:S04]  /*8ec0*/  LDL.LU R247, [R1+0x4] ;  /* 0x0000040001f77983 */ /* 0x008ee80000300800 */
[----:B------:R-:W-:Y:S04]  /*8ed0*/  STL [R1+0x70], R246 ;  /* 0x000070f601007387 */ /* 0x000fe80000100800 */
[----:B------:R-:W-:Y:S04]  /*8ee0*/  STL [R1+0x6c], R245 ;  /* 0x00006cf501007387 */ /* 0x000fe80000100800 */
[----:B------:R-:W-:Y:S04]  /*8ef0*/  STL [R1+0x68], R244 ;  /* 0x000068f401007387 */ /* 0x000fe80000100800 */
[----:B------:R-:W-:Y:S04]  /*8f00*/  STL [R1+0x64], R243 ;  /* 0x000064f301007387 */ /* 0x000fe80000100800 */
[----:B------:R-:W-:Y:S04]  /*8f10*/  STL [R1+0x60], R242 ;  /* 0x000060f201007387 */ /* 0x000fe80000100800 */
[----:B------:R-:W-:Y:S04]  /*8f20*/  STL [R1+0x5c], R241 ;  /* 0x00005cf101007387 */ /* 0x000fe80000100800 */
[----:B------:R-:W-:Y:S04]  /*8f30*/  STL [R1+0x58], R240 ;  /* 0x000058f001007387 */ /* 0x000fe80000100800 */
[----:B------:R2:W-:Y:S04]  /*8f40*/  STL [R1+0x54], R239 ;  /* 0x000054ef01007387 */ /* 0x0005e80000100800 */
[----:B------:R4:W-:Y:S04]  /*8f50*/  STL [R1+0x50], R238 ;  /* 0x000050ee01007387 */ /* 0x0009e80000100800 */
[----:B------:R1:W-:Y:S04]  /*8f60*/  STL [R1+0x4c], R237 ;  /* 0x00004ced01007387 */ /* 0x0003e80000100800 */
[----:B------:R1:W-:Y:S04]  /*8f70*/  STL [R1+0x48], R236 ;  /* 0x000048ec01007387 */ /* 0x0003e80000100800 */
[----:B------:R-:W-:Y:S04]  /*8f80*/  STL [R1+0x44], R235 ;  /* 0x000044eb01007387 */ /* 0x000fe80000100800 */
[----:B------:R1:W-:Y:S04]  /*8f90*/  STL [R1+0x40], R234 ;  /* 0x000040ea01007387 */ /* 0x0003e80000100800 */
[----:B------:R1:W-:Y:S01]  /*8fa0*/  STL [R1+0x3c], R233 ;  /* 0x00003ce901007387 */ /* 0x0003e20000100800 */
[----:B--2---:R-:W-:Y:S03]  /*8fb0*/  MOV R239, R19 ;  /* 0x0000001300ef7202 */ /* 0x004fe60000000f00 */
[----:B------:R-:W-:Y:S01]  /*8fc0*/  STL [R1+0x38], R228 ;  /* 0x000038e401007387 */ /* 0x000fe20000100800 */
[----:B----4-:R-:W-:Y:S03]  /*8fd0*/  MOV R238, R17 ;  /* 0x0000001100ee7202 */ /* 0x010fe60000000f00 */
[----:B------:R-:W-:Y:S01]  /*8fe0*/  LDSM.16.MT88.4 R52, [R232+0xc000] ;  /* 0x00c00000e834783b */ /* 0x000fe20000004200 */
[----:B-1----:R-:W-:Y:S02]  /*8ff0*/  MOV R237, R45 ;  /* 0x0000002d00ed7202 */ /* 0x002fe40000000f00 */
[----:B------:R-:W-:Y:S02]  /*9000*/  MOV R236, R40 ;  /* 0x0000002800ec7202 */ /* 0x000fe40000000f00 */
[----:B------:R-:W-:Y:S02]  /*9010*/  MOV R234, R26 ;  /* 0x0000001a00ea7202 */ /* 0x000fe40000000f00 */
[----:B------:R-:W-:Y:S02]  /*9020*/  MOV R233, R42 ;  /* 0x0000002a00e97202 */ /* 0x000fe40000000f00 */
[----:B---3--:R-:W-:Y:S02]  /*9030*/  FMNMX.FTZ R0, R247, R0, !PT ;  /* 0x00000000f7007209 */ /* 0x008fe40007810000 */
[----:B------:R-:W-:Y:S02]  /*9040*/  FMNMX.FTZ R136, R136, R6, !PT ;  /* 0x0000000688887209 */ /* 0x000fe40007810000 */
[----:B------:R-:W-:Y:S02]  /*9050*/  FMNMX.FTZ R0, R139, R0, !PT ;  /* 0x000000008b007209 */ /* 0x000fe40007810000 */
[----:B------:R-:W-:Y:S01]  /*9060*/  FMNMX.FTZ R5, R5, R7, !PT ;  /* 0x0000000705057209 */ /* 0x000fe20007810000 */
[----:B------:R-:W1:Y:S01]  /*9070*/  SHFL.BFLY PT, R6, R136, 0x1, 0x1f ;  /* 0x0c201f0088067f89 */ /* 0x000e6200000e0000 */
[----:B------:R-:W-:Y:S02]  /*9080*/  FMNMX.FTZ R0, R140, R0, !PT ;  /* 0x000000008c007209 */ /* 0x000fe40007810000 */
[----:B------:R-:W-:Y:S05]  /*9090*/  FMNMX.FTZ R134, R4, R134, !PT ;  /* 0x0000008604867209 */ /* 0x000fea0007810000 */
[----:B------:R-:W2:Y:S08]  /*90a0*/  SHFL.BFLY PT, R135, R5, 0x1, 0x1f ;  /* 0x0c201f0005877f89 */ /* 0x000eb000000e0000 */
[----:B------:R-:W3:Y:S08]  /*90b0*/  SHFL.BFLY PT, R2, R0, 0x2, 0x1f ;  /* 0x0c401f0000027f89 */ /* 0x000ef000000e0000 */
[----:B------:R-:W4:Y:S01]  /*90c0*/  SHFL.BFLY PT, R7, R134, 0x1, 0x1f ;  /* 0x0c201f0086077f89 */ /* 0x000f2200000e0000 */
[----:B-1----:R-:W-:Y:S02]  /*90d0*/  FMNMX.FTZ R136, R136, R6, !PT ;  /* 0x0000000688887209 */ /* 0x002fe40007810000 */
[----:B--2---:R-:W-:Y:S02]  /*90e0*/  FMNMX.FTZ R135, R5, R135, !PT ;  /* 0x0000008705877209 */ /* 0x004fe40007810000 */
[----:B------:R-:W-:Y:S02]  /*90f0*/  FSETP.NEU.FTZ.AND P1, PT, R136, -INF , PT ;  /* 0xff8000008800780b */ /* 0x000fe40003f3d000 */
[----:B---3--:R-:W-:Y:S01]  /*9100*/  FMNMX.FTZ R2, R0, R2, !PT ;  /* 0x0000000200027209 */ /* 0x008fe20007810000 */
[----:B------:R-:W-:Y:S01]  /*9110*/  FADD.FTZ R0, -R136, R3 ;  /* 0x0000000388007221 */ /* 0x000fe20000010100 */
[C---:B------:R-:W-:Y:S01]  /*9120*/  FMUL.FTZ R141, R135.reuse, UR4 ;  /* 0x00000004878d7c20 */ /* 0x040fe20008410000 */
[----:B----4-:R-:W-:Y:S02]  /*9130*/  FMNMX.FTZ R134, R134, R7, !PT ;  /* 0x0000000786867209 */ /* 0x010fe40007810000 */
[----:B------:R-:W-:Y:S01]  /*9140*/  FMUL.FTZ R3, R0, UR4 ;  /* 0x0000000400037c20 */ /* 0x000fe20008410000 */
[----:B------:R-:W-:Y:S01]  /*9150*/  FADD.FTZ R0, -R135, R132 ;  /* 0x0000008487007221 */ /* 0x000fe20000010100 */
[----:B------:R-:W1:Y:S02]  /*9160*/  SHFL.BFLY PT, R4, R2, 0x1, 0x1f ;  /* 0x0c201f0002047f89 */ /* 0x000e6400000e0000 */
[----:B------:R2:W3:Y:S02]  /*9170*/  MUFU.EX2 R132, R3 ;  /* 0x0000000300847308 */ /* 0x0004e40000000800 */
[----:B--2---:R-:W-:Y:S01]  /*9180*/  FMUL.FTZ R3, R0, UR4 ;  /* 0x0000000400037c20 */ /* 0x004fe20008410000 */
[----:B------:R-:W-:Y:S01]  /*9190*/  FADD.FTZ R0, -R134, R137 ;  /* 0x0000008986007221 */ /* 0x000fe20000010100 */
[----:B------:R-:W-:Y:S01]  /*91a0*/  FMUL.FTZ R137, R136, UR4 ;  /* 0x0000000488897c20 */ /* 0x000fe20008410000 */
[C---:B---3--:R-:W-:Y:S01]  /*91b0*/  FMUL.FTZ R17, R132.reuse, R153 ;  /* 0x0000009984117220 */ /* 0x048fe20000410000 */
[----:B------:R-:W-:Y:S01]  /*91c0*/  FMUL.FTZ R32, R132, R168 ;  /* 0x000000a884207220 */ /* 0x000fe20000410000 */
[----:B-1----:R-:W-:Y:S01]  /*91d0*/  FMNMX.FTZ R133, R2, R4, !PT ;  /* 0x0000000402857209 */ /* 0x002fe20007810000 */
[----:B------:R-:W-:Y:S01]  /*91e0*/  FMUL.FTZ R2, R0, UR4 ;  /* 0x0000000400027c20 */ /* 0x000fe20008410000 */
[----:B------:R-:W-:Y:S01]  /*91f0*/  FSEL R137, R137, RZ, P1 ;  /* 0x000000ff89897208 */ /* 0x000fe20000800000 */
[----:B------:R-:W1:Y:S01]  /*9200*/  MUFU.EX2 R3, R3 ;  /* 0x0000000300037308 */ /* 0x000e620000000800 */
[----:B------:R-:W-:Y:S01]  /*9210*/  FSETP.NEU.FTZ.AND P1, PT, R135, -INF , PT ;  /* 0xff8000008700780b */ /* 0x000fe20003f3d000 */
[----:B------:R-:W-:Y:S01]  /*9220*/  FADD.FTZ R0, -R133, R138 ;  /* 0x0000008a85007221 */ /* 0x000fe20000010100 */
[----:B------:R-:W-:Y:S01]  /*9230*/  FMUL.FTZ R138, R134, UR4 ;  /* 0x00000004868a7c20 */ /* 0x000fe20008410000 */
[----:B------:R-:W-:Y:S01]  /*9240*/  FFMA.FTZ R4, R143, UR4, -R137 ;  /* 0x000000048f047c23 */ /* 0x000fe20008010889 */
[----:B------:R-:W-:Y:S01]  /*9250*/  FSEL R141, R141, RZ, P1 ;  /* 0x000000ff8d8d7208 */ /* 0x000fe20000800000 */
[----:B------:R-:W-:Y:S01]  /*9260*/  FMUL.FTZ R0, R0, UR4 ;  /* 0x0000000400007c20 */ /* 0x000fe20008410000 */
[----:B------:R-:W-:Y:S03]  /*9270*/  FSETP.NEU.FTZ.AND P1, PT, R134, -INF , PT ;  /* 0xff8000008600780b */ /* 0x000fe60003f3d000 */
[----:B------:R2:W-:Y:S01]  /*9280*/  MUFU.EX2 R228, R4 ;  /* 0x0000000400e47308 */ /* 0x0005e20000000800 */
[----:B------:R-:W-:Y:S01]  /*9290*/  FMUL.FTZ R33, R132, R169 ;  /* 0x000000a984217220 */ /* 0x000fe20000410000 */
[----:B------:R-:W-:Y:S01]  /*92a0*/  FFMA.FTZ R6, R15, UR4, -R141 ;  /* 0x000000040f067c23 */ /* 0x000fe2000801088d */
[----:B------:R-:W-:Y:S01]  /*92b0*/  FSEL R138, R138, RZ, P1 ;  /* 0x000000ff8a8a7208 */ /* 0x000fe20000800000 */
[--C-:B------:R-:W-:Y:S01]  /*92c0*/  FFMA.FTZ R143, R252, UR4, -R137.reuse ;  /* 0x00000004fc8f7c23 */ /* 0x100fe20008010889 */
[----:B------:R-:W-:Y:S01]  /*92d0*/  FSETP.NEU.FTZ.AND P1, PT, R133, -INF , PT ;  /* 0xff8000008500780b */ /* 0x000fe20003f3d000 */
[----:B------:R-:W-:Y:S01]  /*92e0*/  FMUL.FTZ R68, R132, R68 ;  /* 0x0000004484447220 */ /* 0x000fe20000410000 */
[----:B------:R-:W-:Y:S01]  /*92f0*/  MOV R169, R57 ;  /* 0x0000003900a97202 */ /* 0x000fe20000000f00 */
[--C-:B------:R-:W-:Y:S01]  /*9300*/  FFMA.FTZ R5, R217, UR4, -R138.reuse ;  /* 0x00000004d9057c23 */ /* 0x100fe2000801088a */
[----:B------:R-:W-:Y:S01]  /*9310*/  FFMA.FTZ R10, R224, UR4, -R138 ;  /* 0x00000004e00a7c23 */ /* 0x000fe2000801088a */
[----:B------:R3:W-:Y:S01]  /*9320*/  MUFU.EX2 R8, R6 ;  /* 0x0000000600087308 */ /* 0x0007e20000000800 */
[C---:B-1----:R-:W-:Y:S01]  /*9330*/  FMUL.FTZ R7, R3.reuse, R151 ;  /* 0x0000009703077220 */ /* 0x042fe20000410000 */
[C---:B------:R-:W-:Y:S01]  /*9340*/  FMUL.FTZ R19, R3.reuse, R155 ;  /* 0x0000009b03137220 */ /* 0x040fe20000410000 */
[C---:B------:R-:W-:Y:S01]  /*9350*/  FMUL.FTZ R34, R3.reuse, R170 ;  /* 0x000000aa03227220 */ /* 0x040fe20000410000 */
[----:B------:R-:W-:Y:S01]  /*9360*/  FMUL.FTZ R35, R3, R171 ;  /* 0x000000ab03237220 */ /* 0x000fe20000410000 */
[----:B------:R-:W-:Y:S01]  /*9370*/  MOV R224, R47 ;  /* 0x0000002f00e07202 */ /* 0x000fe20000000f00 */
[C---:B------:R-:W-:Y:S01]  /*9380*/  FMUL.FTZ R69, R132.reuse, R69 ;  /* 0x0000004584457220 */ /* 0x040fe20000410000 */
[----:B--2---:R-:W-:Y:S03]  /*9390*/  FFMA.FTZ R4, R223, UR4, -R137 ;  /* 0x00000004df047c23 */ /* 0x004fe60008010889 */
[----:B------:R-:W-:Y:S01]  /*93a0*/  MUFU.EX2 R241, R10 ;  /* 0x0000000a00f17308 */ /* 0x000fe20000000800 */
[----:B------:R-:W-:Y:S01]  /*93b0*/  MOV R171, R59 ;  /* 0x0000003b00ab7202 */ /* 0x000fe20000000f00 */
[C---:B------:R-:W-:Y:S01]  /*93c0*/  FMUL.FTZ R70, R3.reuse, R70 ;  /* 0x0000004603467220 */ /* 0x040fe20000410000 */
[----:B------:R-:W-:Y:S01]  /*93d0*/  MOV R170, R58 ;  /* 0x0000003a00aa7202 */ /* 0x000fe20000000f00 */
[C---:B------:R-:W-:Y:S01]  /*93e0*/  FMUL.FTZ R71, R3.reuse, R71 ;  /* 0x0000004703477220 */ /* 0x040fe20000410000 */
[----:B------:R-:W-:Y:S01]  /*93f0*/  MOV R168, R56 ;  /* 0x0000003800a87202 */ /* 0x000fe20000000f00 */
[C---:B------:R-:W-:Y:S01]  /*9400*/  FMUL.FTZ R80, R132.reuse, R80 ;  /* 0x0000005084507220 */ /* 0x040fe20000410000 */
[C---:B------:R-:W-:Y:S03]  /*9410*/  FMUL.FTZ R81, R132.reuse, R81 ;  /* 0x0000005184517220 */ /* 0x040fe60000410000 */
[----:B------:R1:W-:Y:S01]  /*9420*/  MUFU.EX2 R246, R4 ;  /* 0x0000000400f67308 */ /* 0x0003e20000000800 */
[C---:B---3--:R-:W-:Y:S01]  /*9430*/  FMUL.FTZ R6, R3.reuse, R150 ;  /* 0x0000009603067220 */ /* 0x048fe20000410000 */
[C---:B------:R-:W-:Y:S01]  /*9440*/  FMUL.FTZ R82, R3.reuse, R82 ;  /* 0x0000005203527220 */ /* 0x040fe20000410000 */
[C---:B------:R-:W-:Y:S01]  /*9450*/  FMUL.FTZ R83, R3.reuse, R83 ;  /* 0x0000005303537220 */ /* 0x040fe20000410000 */
[C---:B------:R-:W-:Y:S01]  /*9460*/  FMUL.FTZ R84, R132.reuse, R84 ;  /* 0x0000005484547220 */ /* 0x040fe20000410000 */
[C---:B------:R-:W-:Y:S01]  /*9470*/  FMUL.FTZ R85, R132.reuse, R85 ;  /* 0x0000005584557220 */ /* 0x040fe20000410000 */
[C---:B------:R-:W-:Y:S01]  /*9480*/  FMUL.FTZ R86, R3.reuse, R86 ;  /* 0x0000005603567220 */ /* 0x040fe20000410000 */
[C---:B------:R-:W-:Y:S03]  /*9490*/  FMUL.FTZ R87, R3.reuse, R87 ;  /* 0x0000005703577220 */ /* 0x040fe60000410000 */
[----:B------:R-:W2:Y:S01]  /*94a0*/  MUFU.EX2 R2, R2 ;  /* 0x0000000200027308 */ /* 0x000ea20000000800 */
[C---:B------:R-:W-:Y:S01]  /*94b0*/  FMUL.FTZ R96, R132.reuse, R96 ;  /* 0x0000006084607220 */ /* 0x040fe20000410000 */
[C---:B------:R-:W-:Y:S01]  /*94c0*/  FMUL.FTZ R97, R132.reuse, R97 ;  /* 0x0000006184617220 */ /* 0x040fe20000410000 */
[C---:B------:R-:W-:Y:S01]  /*94d0*/  FMUL.FTZ R98, R3.reuse, R98 ;  /* 0x0000006203627220 */ /* 0x040fe20000410000 */
[C---:B------:R-:W-:Y:S01]  /*94e0*/  FMUL.FTZ R99, R3.reuse, R99 ;  /* 0x0000006303637220 */ /* 0x040fe20000410000 */
[C---:B------:R-:W-:Y:S01]  /*94f0*/  FMUL.FTZ R100, R132.reuse, R100 ;  /* 0x0000006484647220 */ /* 0x040fe20000410000 */
[----:B------:R-:W-:Y:S01]  /*9500*/  FMUL.FTZ R101, R132, R101 ;  /* 0x0000006584657220 */ /* 0x000fe20000410000 */
[C---:B------:R-:W-:Y:S03]  /*9510*/  FMUL.FTZ R102, R3.reuse, R102 ;  /* 0x0000006603667220 */ /* 0x040fe60000410000 */
[----:B------:R-:W3:Y:S01]  /*9520*/  MUFU.EX2 R0, R0 ;  /* 0x0000000000007308 */ /* 0x000ee20000000800 */
[----:B-1----:R-:W-:Y:S01]  /*9530*/  FFMA.FTZ R4, R216, UR4, -R141 ;  /* 0x00000004d8047c23 */ /* 0x002fe2000801088d */
[----:B------:R-:W-:Y:S01]  /*9540*/  FMUL.FTZ R103, R3, R103 ;  /* 0x0000006703677220 */ /* 0x000fe20000410000 */
[----:B------:R-:W-:Y:S01]  /*9550*/  FFMA.FTZ R209, R209, UR4, -R137 ;  /* 0x00000004d1d17c23 */ /* 0x000fe20008010889 */
[C---:B------:R-:W-:Y:S01]  /*9560*/  FMUL.FTZ R112, R132.reuse, R112 ;  /* 0x0000007084707220 */ /* 0x040fe20000410000 */
[----:B------:R-:W-:Y:S01]  /*9570*/  FMUL.FTZ R113, R132, R113 ;  /* 0x0000007184717220 */ /* 0x000fe20000410000 */
[C---:B------:R-:W-:Y:S01]  /*9580*/  FMUL.FTZ R114, R3.reuse, R114 ;  /* 0x0000007203727220 */ /* 0x040fe20000410000 */
[----:B------:R-:W-:Y:S03]  /*9590*/  FMUL.FTZ R115, R3, R115 ;  /* 0x0000007303737220 */ /* 0x000fe60000410000 */
[----:B------:R1:W-:Y:S01]  /*95a0*/  MUFU.EX2 R223, R4 ;  /* 0x0000000400df7308 */ /* 0x0003e20000000800 */
[C---:B--2---:R-:W-:Y:S01]  /*95b0*/  FMUL.FTZ R9, R2.reuse, R145 ;  /* 0x0000009102097220 */ /* 0x044fe20000410000 */
[C---:B------:R-:W-:Y:S01]  /*95c0*/  FMUL.FTZ R13, R2.reuse, R157 ;  /* 0x0000009d020d7220 */ /* 0x040fe20000410000 */
[C---:B------:R-:W-:Y:S01]  /*95d0*/  FMUL.FTZ R24, R2.reuse, R164 ;  /* 0x000000a402187220 */ /* 0x040fe20000410000 */
[C---:B------:R-:W-:Y:S01]  /*95e0*/  FMUL.FTZ R25, R2.reuse, R165 ;  /* 0x000000a502197220 */ /* 0x040fe20000410000 */
[C---:B------:R-:W-:Y:S01]  /*95f0*/  FMUL.FTZ R29, R2.reuse, R173 ;  /* 0x000000ad021d7220 */ /* 0x040fe20000410000 */
[----:B------:R-:W-:Y:S01]  /*9600*/  FMUL.FTZ R40, R2, R180 ;  /* 0x000000b402287220 */ /* 0x000fe20000410000 */
[----:B------:R-:W-:Y:S03]  /*9610*/  MOV R180, R41 ;  /* 0x0000002900b47202 */ /* 0x000fe60000000f00 */
[----:B------:R2:W-:Y:S01]  /*9620*/  MUFU.EX2 R216, R5 ;  /* 0x0000000500d87308 */ /* 0x0005e20000000800 */
[C---:B---3--:R-:W-:Y:S01]  /*9630*/  FMUL.FTZ R10, R0.reuse, R146 ;  /* 0x00000092000a7220 */ /* 0x048fe20000410000 */
[C---:B------:R-:W-:Y:S01]  /*9640*/  FMUL.FTZ R11, R0.reuse, R147 ;  /* 0x00000093000b7220 */ /* 0x040fe20000410000 */
[C---:B------:R-:W-:Y:S01]  /*9650*/  FMUL.FTZ R14, R0.reuse, R158 ;  /* 0x0000009e000e7220 */ /* 0x040fe20000410000 */
[C---:B------:R-:W-:Y:S01]  /*9660*/  FMUL.FTZ R15, R0.reuse, R159 ;  /* 0x0000009f000f7220 */ /* 0x040fe20000410000 */
[C---:B------:R-:W-:Y:S01]  /*9670*/  FMUL.FTZ R26, R0.reuse, R166 ;  /* 0x000000a6001a7220 */ /* 0x040fe20000410000 */
[C---:B------:R-:W-:Y:S01]  /*9680*/  FMUL.FTZ R27, R0.reuse, R167 ;  /* 0x000000a7001b7220 */ /* 0x040fe20000410000 */
[----:B------:R-:W-:Y:S01]  /*9690*/  MOV R167, R30 ;  /* 0x0000001e00a77202 */ /* 0x000fe20000000f00 */
[----:B------:R-:W-:Y:S01]  /*96a0*/  FMUL.FTZ R30, R0, R174 ;  /* 0x000000ae001e7220 */ /* 0x000fe20000410000 */
[----:B-1----:R-:W-:Y:S01]  /*96b0*/  FFMA.FTZ R4, R221, UR4, -R141 ;  /* 0x00000004dd047c23 */ /* 0x002fe2000801088d */
[----:B------:R-:W-:Y:S01]  /*96c0*/  MOV R166, R28 ;  /* 0x0000001c00a67202 */ /* 0x000fe20000000f00 */
[----:B------:R-:W-:Y:S01]  /*96d0*/  FMUL.FTZ R28, R2, R172 ;  /* 0x000000ac021c7220 */ /* 0x000fe20000410000 */
[----:B------:R-:W-:Y:S01]  /*96e0*/  MOV R174, R31 ;  /* 0x0000001f00ae7202 */ /* 0x000fe20000000f00 */
[----:B------:R1:W3:Y:S01]  /*96f0*/  MUFU.EX2 R245, R4 ;  /* 0x0000000400f57308 */ /* 0x0002e20000000800 */
[C---:B------:R-:W-:Y:S01]  /*9700*/  FMUL.FTZ R31, R0.reuse, R175 ;  /* 0x000000af001f7220 */ /* 0x040fe20000410000 */
[----:B------:R-:W-:Y:S01]  /*9710*/  FMUL.FTZ R42, R0, R182 ;  /* 0x000000b6002a7220 */ /* 0x000fe20000410000 */
[----:B------:R-:W-:Y:S01]  /*9720*/  MOV R182, R43 ;  /* 0x0000002b00b67202 */ /* 0x000fe20000000f00 */
[----:B--2---:R-:W-:Y:S01]  /*9730*/  FMUL.FTZ R5, R132, R149 ;  /* 0x0000009584057220 */ /* 0x004fe20000410000 */
[----:B------:R-:W-:Y:S01]  /*9740*/  FMUL.FTZ R43, R0, R183 ;  /* 0x000000b7002b7220 */ /* 0x000fe20000410000 */
[C---:B------:R-:W-:Y:S01]  /*9750*/  FMUL.FTZ R41, R2.reuse, R181 ;  /* 0x000000b502297220 */ /* 0x040fe20000410000 */
[----:B------:R-:W-:Y:S01]  /*9760*/  FMUL.FTZ R45, R2, R189 ;  /* 0x000000bd022d7220 */ /* 0x000fe20000410000 */
[----:B------:R-:W-:Y:S01]  /*9770*/  FMUL.FTZ R47, R0, R191 ;  /* 0x000000bf002f7220 */ /* 0x000fe20000410000 */
[----:B------:R-:W-:Y:S01]  /*9780*/  MOV R173, R51 ;  /* 0x0000003300ad7202 */ /* 0x000fe20000000f00 */
[----:B------:R-:W-:Y:S01]  /*9790*/  FMUL.FTZ R51, R3, R187 ;  /* 0x000000bb03337220 */ /* 0x000fe20000410000 */
[----:B------:R-:W-:Y:S01]  /*97a0*/  MOV R172, R49 ;  /* 0x0000003100ac7202 */ /* 0x000fe20000000f00 */
[----:B------:R-:W-:Y:S01]  /*97b0*/  FMUL.FTZ R49, R132, R185 ;  /* 0x000000b984317220 */ /* 0x000fe20000410000 */
[----:B------:R-:W-:Y:S01]  /*97c0*/  MOV R181, R67 ;  /* 0x0000004300b57202 */ /* 0x000fe20000000f00 */
[C---:B------:R-:W-:Y:S01]  /*97d0*/  FMUL.FTZ R56, R2.reuse, R196 ;  /* 0x000000c402387220 */ /* 0x040fe20000410000 */
[----:B------:R-:W-:Y:S01]  /*97e0*/  FMUL.FTZ R57, R2, R197 ;  /* 0x000000c502397220 */ /* 0x000fe20000410000 */
[----:B------:R-:W-:Y:S01]  /*97f0*/  FMUL.FTZ R58, R0, R198 ;  /* 0x000000c6003a7220 */ /* 0x000fe20000410000 */
[--C-:B-1----:R-:W-:Y:S01]  /*9800*/  FFMA.FTZ R4, R142, UR4, -R137.reuse ;  /* 0x000000048e047c23 */ /* 0x102fe20008010889 */
[----:B------:R-:W-:Y:S01]  /*9810*/  FMUL.FTZ R142, R133, UR4 ;  /* 0x00000004858e7c20 */ /* 0x000fe20008410000 */
[----:B---3--:R-:W-:Y:S01]  /*9820*/  F2FP.F16.F32.PACK_AB R145, R245, R223 ;  /* 0x000000dff591723e */ /* 0x008fe200000000ff */
[----:B------:R-:W-:Y:S01]  /*9830*/  FMUL.FTZ R59, R0, R199 ;  /* 0x000000c7003b7220 */ /* 0x000fe20000410000 */
[----:B------:R1:W-:Y:S01]  /*9840*/  MUFU.EX2 R244, R4 ;  /* 0x0000000400f47308 */ /* 0x0003e20000000800 */
[----:B------:R-:W-:Y:S01]  /*9850*/  MOV R183, R181 ;  /* 0x000000b500b77202 */ /* 0x000fe20000000f00 */
[----:B------:R-:W-:Y:S01]  /*9860*/  FMUL.FTZ R67, R3, R203 ;  /* 0x000000cb03437220 */ /* 0x000fe20000410000 */
[----:B------:R-:W-:Y:S01]  /*9870*/  FSEL R142, R142, RZ, P1 ;  /* 0x000000ff8e8e7208 */ /* 0x000fe20000800000 */
[----:B------:R-:W-:Y:S01]  /*9880*/  FMUL.FTZ R72, R2, R72 ;  /* 0x0000004802487220 */ /* 0x000fe20000410000 */
[----:B------:R-:W-:Y:S01]  /*9890*/  MOV R175, R65 ;  /* 0x0000004100af7202 */ /* 0x000fe20000000f00 */
[----:B------:R-:W-:Y:S01]  /*98a0*/  FMUL.FTZ R65, R132, R201 ;  /* 0x000000c984417220 */ /* 0x000fe20000410000 */
[----:B------:R-:W-:Y:S01]  /*98b0*/  MOV R164, R66 ;  /* 0x0000004200a47202 */ /* 0x000fe20000000f00 */
[----:B------:R-:W-:Y:S01]  /*98c0*/  FFMA.FTZ R12, R225, UR4, -R142 ;  /* 0x00000004e10c7c23 */ /* 0x000fe2000801088e */
[----:B------:R-:W-:Y:S01]  /*98d0*/  MOV R225, R46 ;  /* 0x0000002e00e17202 */ /* 0x000fe20000000f00 */
[----:B------:R-:W-:Y:S01]  /*98e0*/  FMUL.FTZ R46, R0, R190 ;  /* 0x000000be002e7220 */ /* 0x000fe20000410000 */
[----:B------:R-:W-:Y:S01]  /*98f0*/  MOV R165, R64 ;  /* 0x0000004000a57202 */ /* 0x000fe20000000f00 */
[----:B------:R-:W-:Y:S01]  /*9900*/  FMUL.FTZ R64, R132, R200 ;  /* 0x000000c884407220 */ /* 0x000fe20000410000 */
[----:B------:R-:W-:Y:S01]  /*9910*/  FMUL.FTZ R66, R3, R202 ;  /* 0x000000ca03427220 */ /* 0x000fe20000410000 */
[----:B------:R-:W-:Y:S01]  /*9920*/  FMUL.FTZ R73, R2, R73 ;  /* 0x0000004902497220 */ /* 0x000fe20000410000 */
[C---:B------:R-:W-:Y:S01]  /*9930*/  FMUL.FTZ R74, R0.reuse, R74 ;  /* 0x0000004a004a7220 */ /* 0x040fe20000410000 */
[----:B------:R-:W-:Y:S01]  /*9940*/  FMUL.FTZ R75, R0, R75 ;  /* 0x0000004b004b7220 */ /* 0x000fe20000410000 */
[--C-:B-1----:R-:W-:Y:S01]  /*9950*/  FFMA.FTZ R4, R16, UR4, -R137.reuse ;  /* 0x0000000410047c23 */ /* 0x102fe20008010889 */
[----:B------:R-:W-:Y:S01]  /*9960*/  FMUL.FTZ R16, R132, R152 ;  /* 0x0000009884107220 */ /* 0x000fe20000410000 */
[C---:B------:R-:W-:Y:S01]  /*9970*/  FMUL.FTZ R76, R2.reuse, R76 ;  /* 0x0000004c024c7220 */ /* 0x040fe20000410000 */
[----:B------:R-:W-:Y:S01]  /*9980*/  FMUL.FTZ R77, R2, R77 ;  /* 0x0000004d024d7220 */ /* 0x000fe20000410000 */
[----:B------:R1:W2:Y:S01]  /*9990*/  MUFU.EX2 R242, R4 ;  /* 0x0000000400f27308 */ /* 0x0002a20000000800 */
        /* <DEDUP_REMOVED lines=15> */
[----:B------:R-:W-:Y:S01]  /*9a90*/  FFMA.FTZ R164, R164, UR4, -R137 ;  /* 0x00000004a4a47c23 */ /* 0x000fe20008010889 */
[----:B-1----:R-:W-:Y:S01]  /*9aa0*/  FFMA.FTZ R4, R18, UR4, -R141 ;  /* 0x0000000412047c23 */ /* 0x002fe2000801088d */
[----:B--2---:R-:W-:Y:S01]  /*9ab0*/  F2FP.F16.F32.PACK_AB R146, R242, R244 ;  /* 0x000000f4f292723e */ /* 0x004fe200000000ff */
[----:B------:R-:W-:Y:S01]  /*9ac0*/  FMUL.FTZ R18, R3, R154 ;  /* 0x0000009a03127220 */ /* 0x000fe20000410000 */
[--C-:B------:R-:W-:Y:S01]  /*9ad0*/  FFMA.FTZ R166, R166, UR4, -R137.reuse ;  /* 0x00000004a6a67c23 */ /* 0x100fe20008010889 */
[----:B------:R1:W-:Y:S01]  /*9ae0*/  MUFU.EX2 R243, R4 ;  /* 0x0000000400f37308 */ /* 0x0003e20000000800 */
[----:B------:R-:W2:Y:S01]  /*9af0*/  LDSM.16.MT88.4 R152, [R231+0xc000] ;  /* 0x00c00000e798783b */ /* 0x000ea20000004200 */
[--C-:B------:R-:W-:Y:S01]  /*9b00*/  FFMA.FTZ R167, R167, UR4, -R137.reuse ;  /* 0x00000004a7a77c23 */ /* 0x100fe20008010889 */
[--C-:B------:R-:W-:Y:S01]  /*9b10*/  FFMA.FTZ R175, R175, UR4, -R137.reuse ;  /* 0x00000004afaf7c23 */ /* 0x100fe20008010889 */
[C---:B------:R-:W-:Y:S01]  /*9b20*/  FMUL.FTZ R108, R2.reuse, R108 ;  /* 0x0000006c026c7220 */ /* 0x040fe20000410000 */
[----:B------:R-:W-:Y:S01]  /*9b30*/  FMUL.FTZ R109, R2, R109 ;  /* 0x0000006d026d7220 */ /* 0x000fe20000410000 */
[C---:B------:R-:W-:Y:S01]  /*9b40*/  FMUL.FTZ R110, R0.reuse, R110 ;  /* 0x0000006e006e7220 */ /* 0x040fe20000410000 */
[----:B------:R-:W-:Y:S01]  /*9b50*/  FMUL.FTZ R111, R0, R111 ;  /* 0x0000006f006f7220 */ /* 0x000fe20000410000 */
[C---:B------:R-:W-:Y:S01]  /*9b60*/  FMUL.FTZ R116, R132.reuse, R116 ;  /* 0x0000007484747220 */ /* 0x040fe20000410000 */
[----:B------:R-:W-:Y:S01]  /*9b70*/  FMUL.FTZ R117, R132, R117 ;  /* 0x0000007584757220 */ /* 0x000fe20000410000 */
[C---:B------:R-:W-:Y:S01]  /*9b80*/  FMUL.FTZ R118, R3.reuse, R118 ;  /* 0x0000007603767220 */ /* 0x040fe20000410000 */
[C---:B------:R-:W-:Y:S01]  /*9b90*/  FMUL.FTZ R119, R3.reuse, R119 ;  /* 0x0000007703777220 */ /* 0x040fe20000410000 */
[C---:B------:R-:W-:Y:S01]  /*9ba0*/  FMUL.FTZ R120, R2.reuse, R120 ;  /* 0x0000007802787220 */ /* 0x040fe20000410000 */
[----:B------:R-:W-:Y:S01]  /*9bb0*/  FMUL.FTZ R121, R2, R121 ;  /* 0x0000007902797220 */ /* 0x000fe20000410000 */
[C---:B------:R-:W-:Y:S01]  /*9bc0*/  FMUL.FTZ R122, R0.reuse, R122 ;  /* 0x0000007a007a7220 */ /* 0x040fe20000410000 */
[----:B------:R-:W-:Y:S01]  /*9bd0*/  FMUL.FTZ R123, R0, R123 ;  /* 0x0000007b007b7220 */ /* 0x000fe20000410000 */
[----:B------:R-:W-:Y:S01]  /*9be0*/  FMUL.FTZ R124, R2, R124 ;  /* 0x0000007c027c7220 */ /* 0x000fe20000410000 */
[----:B-1----:R-:W-:Y:S01]  /*9bf0*/  FFMA.FTZ R4, R226, UR4, -R138 ;  /* 0x00000004e2047c23 */ /* 0x002fe2000801088a */
[----:B------:R-:W-:Y:S01]  /*9c00*/  MOV R226, R48 ;  /* 0x0000003000e27202 */ /* 0x000fe20000000f00 */
[----:B------:R-:W-:Y:S01]  /*9c10*/  FMUL.FTZ R48, R132, R184 ;  /* 0x000000b884307220 */ /* 0x000fe20000410000 */
[----:B------:R-:W-:Y:S01]  /*9c20*/  FMUL.FTZ R125, R2, R125 ;  /* 0x0000007d027d7220 */ /* 0x000fe20000410000 */
[----:B------:R1:W-:Y:S01]  /*9c30*/  MUFU.EX2 R221, R4 ;  /* 0x0000000400dd7308 */ /* 0x0003e20000000800 */
[C---:B------:R-:W-:Y:S01]  /*9c40*/  FMUL.FTZ R126, R0.reuse, R126 ;  /* 0x0000007e007e7220 */ /* 0x040fe20000410000 */
[----:B------:R-:W-:Y:S01]  /*9c50*/  FMUL.FTZ R127, R0, R127 ;  /* 0x0000007f007f7220 */ /* 0x000fe20000410000 */
[C---:B------:R-:W-:Y:S01]  /*9c60*/  FMUL.FTZ R128, R132.reuse, R128 ;  /* 0x0000008084807220 */ /* 0x040fe20000410000 */
[----:B------:R-:W-:Y:S01]  /*9c70*/  FMUL.FTZ R129, R132, R129 ;  /* 0x0000008184817220 */ /* 0x000fe20000410000 */
[C---:B------:R-:W-:Y:S01]  /*9c80*/  FMUL.FTZ R130, R3.reuse, R130 ;  /* 0x0000008203827220 */ /* 0x040fe20000410000 */
[----:B------:R-:W-:Y:S01]  /*9c90*/  FMUL.FTZ R131, R3, R131 ;  /* 0x0000008303837220 */ /* 0x000fe20000410000 */
[----:B------:R-:W-:Y:S03]  /*9ca0*/  LDSM.16.MT88.4 R200, [R231+0xd800] ;  /* 0x00d80000e7c8783b */ /* 0x000fe60000004200 */
[----:B------:R-:W-:Y:S01]  /*9cb0*/  MUFU.EX2 R198, R164 ;  /* 0x000000a400c67308 */ /* 0x000fe20000000800 */
[--C-:B------:R-:W-:Y:S01]  /*9cc0*/  FFMA.FTZ R139, R139, UR4, -R142.reuse ;  /* 0x000000048b8b7c23 */ /* 0x100fe2000801088e */
[--C-:B-1----:R-:W-:Y:S08]  /*9cd0*/  FFMA.FTZ R4, R220, UR4, -R142.reuse ;  /* 0x00000004dc047c23 */ /* 0x102ff0000801088e */
[----:B------:R1:W-:Y:S02]  /*9ce0*/  MUFU.EX2 R217, R4 ;  /* 0x0000000400d97308 */ /* 0x0003e40000000800 */
[----:B-1----:R-:W-:Y:S08]  /*9cf0*/  FFMA.FTZ R4, R222, UR4, -R142 ;  /* 0x00000004de047c23 */ /* 0x002ff0000801088e */
[----:B------:R1:W3:Y:S02]  /*9d00*/  MUFU.EX2 R220, R4 ;  /* 0x0000000400dc7308 */ /* 0x0002e40000000800 */
[----:B-1----:R-:W-:Y:S01]  /*9d10*/  FFMA.FTZ R4, R219, UR4, -R138 ;  /* 0x00000004db047c23 */ /* 0x002fe2000801088a */
[----:B---3--:R-:W-:Y:S07]  /*9d20*/  F2FP.F16.F32.PACK_AB R149, R220, R217 ;  /* 0x000000d9dc95723e */ /* 0x008fee00000000ff */
[----:B------:R1:W-:Y:S10]  /*9d30*/  MUFU.EX2 R219, R12 ;  /* 0x0000000c00db7308 */ /* 0x0003f40000000800 */
[----:B------:R3:W4:Y:S01]  /*9d40*/  MUFU.EX2 R222, R4 ;  /* 0x0000000400de7308 */ /* 0x0007220000000800 */
[----:B-1----:R-:W-:Y:S02]  /*9d50*/  FMUL.FTZ R12, R2, R156 ;  /* 0x0000009c020c7220 */ /* 0x002fe40000410000 */
[----:B------:R-:W1:Y:S01]  /*9d60*/  LDSM.16.MT88.4 R156, [R229+0xe000] ;  /* 0x00e00000e59c783b */ /* 0x000e620000004200 */
[----:B---3--:R-:W-:Y:S01]  /*9d70*/  FFMA.FTZ R4, R218, UR4, -R142 ;  /* 0x00000004da047c23 */ /* 0x008fe2000801088e */
[----:B------:R-:W-:Y:S01]  /*9d80*/  MOV R218, R8 ;  /* 0x0000000800da7202 */ /* 0x000fe20000000f00 */
[----:B------:R-:W-:Y:S01]  /*9d90*/  FMUL.FTZ R8, R2, R144 ;  /* 0x0000009002087220 */ /* 0x000fe20000410000 */
[----:B------:R-:W-:Y:S03]  /*9da0*/  F2FP.F16.F32.PACK_AB R144, R246, R228 ;  /* 0x000000e4f690723e */ /* 0x000fe600000000ff */
[----:B------:R3:W2:Y:S01]  /*9db0*/  MUFU.EX2 R240, R4 ;  /* 0x0000000400f07308 */ /* 0x0006a20000000800 */
[----:B------:R-:W-:Y:S02]  /*9dc0*/  F2FP.F16.F32.PACK_AB R147, R218, R243 ;  /* 0x000000f3da93723e */ /* 0x000fe400000000ff */
[----:B----4-:R-:W-:Y:S01]  /*9dd0*/  F2FP.F16.F32.PACK_AB R150, R241, R222 ;  /* 0x000000def196723e */ /* 0x010fe200000000ff */
[----:B---3--:R-:W-:Y:S01]  /*9de0*/  FMUL.FTZ R4, R132, R148 ;  /* 0x0000009484047220 */ /* 0x008fe20000410000 */
[----:B------:R-:W-:Y:S02]  /*9df0*/  F2FP.F16.F32.PACK_AB R148, R221, R216 ;  /* 0x000000d8dd94723e */ /* 0x000fe400000000ff */
[----:B--2---:R-:W-:Y:S04]  /*9e00*/  F2FP.F16.F32.PACK_AB R151, R240, R219 ;  /* 0x000000dbf097723e */ /* 0x004fe800000000ff */
[-C--:B------:R-:W-:Y:S06]  /*9e10*/  HMMA.16816.F32 R4, R144, R20.reuse, R4 ;  /* 0x000000149004723c */ /* 0x080fec0000001804 */
[C---:B------:R-:W-:Y:S06]  /*9e20*/  HMMA.16816.F32 R8, R148.reuse, R20, R8 ;  /* 0x000000149408723c */ /* 0x040fec0000001808 */
[-C--:B------:R-:W-:Y:S05]  /*9e30*/  HMMA.16816.F32 R12, R148, R22.reuse, R12 ;  /* 0x00000016940c723c */ /* 0x080fea000000180c */
[C---:B------:R-:W-:Y:S01]  /*9e40*/  FMUL.FTZ R20, R132.reuse, R160 ;  /* 0x000000a084147220 */ /* 0x040fe20000410000 */
[C---:B------:R-:W-:Y:S05]  /*9e50*/  HMMA.16816.F32 R16, R144.reuse, R22, R16 ;  /* 0x000000169010723c */ /* 0x040fea0000001810 */
[----:B------:R-:W-:Y:S01]  /*9e60*/  FMUL.FTZ R21, R132, R161 ;  /* 0x000000a184157220 */ /* 0x000fe20000410000 */
[----:B------:R-:W-:Y:S01]  /*9e70*/  MOV R160, R60 ;  /* 0x0000003c00a07202 */ /* 0x000fe20000000f00 */
[C---:B------:R-:W-:Y:S01]  /*9e80*/  FMUL.FTZ R22, R3.reuse, R162 ;  /* 0x000000a203167220 */ /* 0x040fe20000410000 */
[C---:B------:R-:W-:Y:S03]  /*9e90*/  FMUL.FTZ R23, R3.reuse, R163 ;  /* 0x000000a303177220 */ /* 0x040fe60000410000 */
[----:B------:R-:W-:Y:S01]  /*9ea0*/  MOV R161, R63 ;  /* 0x0000003f00a17202 */ /* 0x000fe20000000f00 */
[----:B------:R-:W-:Y:S01]  /*9eb0*/  FMUL.FTZ R60, R2, R204 ;  /* 0x000000cc023c7220 */ /* 0x000fe20000410000 */
[----:B------:R-:W-:Y:S01]  /*9ec0*/  MOV R163, R50 ;  /* 0x0000003200a37202 */ /* 0x000fe20000000f00 */
[C---:B------:R-:W-:Y:S01]  /*9ed0*/  FMUL.FTZ R50, R3.reuse, R186 ;  /* 0x000000ba03327220 */ /* 0x040fe20000410000 */
[-C--:B------:R-:W-:Y:S03]  /*9ee0*/  HMMA.16816.F32 R20, R144, R36.reuse, R20 ;  /* 0x000000249014723c */ /* 0x080fe60000001814 */
[----:B------:R-:W-:Y:S01]  /*9ef0*/  MOV R189, R161 ;  /* 0x000000a100bd7202 */ /* 0x000fe20000000f00 */
[----:B------:R-:W-:Y:S01]  /*9f00*/  FMUL.FTZ R63, R0, R207 ;  /* 0x000000cf003f7220 */ /* 0x000fe20000410000 */
[----:B------:R-:W-:Y:S01]  /*9f10*/  MOV R162, R44 ;  /* 0x0000002c00a27202 */ /* 0x000fe20000000f00 */
[C---:B------:R-:W-:Y:S01]  /*9f20*/  HMMA.16816.F32 R24, R148.reuse, R36, R24 ;  /* 0x000000249418723c */ /* 0x040fe20000001818 */
[----:B------:R-:W-:Y:S04]  /*9f30*/  MUFU.EX2 R207, R166 ;  /* 0x000000a600cf7308 */ /* 0x000fe80000000800 */
[----:B------:R-:W-:Y:S01]  /*9f40*/  FMUL.FTZ R44, R2, R188 ;  /* 0x000000bc022c7220 */ /* 0x000fe20000410000 */
[-C--:B------:R-:W-:Y:S05]  /*9f50*/  HMMA.16816.F32 R28, R148, R38.reuse, R28 ;  /* 0x00000026941c723c */ /* 0x080fea000000181c */
[C---:B------:R-:W-:Y:S01]  /*9f60*/  FMUL.FTZ R36, R132.reuse, R176 ;  /* 0x000000b084247220 */ /* 0x040fe20000410000 */
[C---:B------:R-:W-:Y:S05]  /*9f70*/  HMMA.16816.F32 R32, R144.reuse, R38, R32 ;  /* 0x000000269020723c */ /* 0x040fea0000001820 */
[----:B------:R-:W-:Y:S01]  /*9f80*/  FMUL.FTZ R37, R132, R177 ;  /* 0x000000b184257220 */ /* 0x000fe20000410000 */
[----:B------:R-:W-:Y:S01]  /*9f90*/  MOV R176, R62 ;  /* 0x0000003e00b07202 */ /* 0x000fe20000000f00 */
[C---:B------:R-:W-:Y:S01]  /*9fa0*/  FMUL.FTZ R39, R3.reuse, R179 ;  /* 0x000000b303277220 */ /* 0x040fe20000410000 */
[----:B------:R-:W-:Y:S02]  /*9fb0*/  MOV R179, R239 ;  /* 0x000000ef00b37202 */ /* 0x000fe40000000f00 */
[----:B------:R2:W-:Y:S01]  /*9fc0*/  MUFU.EX2 R239, R143 ;  /* 0x0000008f00ef7308 */ /* 0x0005e20000000800 */
[----:B------:R-:W-:Y:S01]  /*9fd0*/  FMUL.FTZ R38, R3, R178 ;  /* 0x000000b203267220 */ /* 0x000fe20000410000 */
[----:B------:R-:W-:Y:S01]  /*9fe0*/  MOV R178, R238 ;  /* 0x000000ee00b27202 */ /* 0x000fe20000000f00 */
[----:B------:R-:W-:Y:S01]  /*9ff0*/  FMUL.FTZ R62, R0, R206 ;  /* 0x000000ce003e7220 */ /* 0x000fe20000410000 */
[----:B------:R-:W-:Y:S01]  /*a000*/  MOV R177, R61 ;  /* 0x0000003d00b17202 */ /* 0x000fe20000000f00 */
[----:B------:R-:W-:Y:S01]  /*a010*/  FMUL.FTZ R61, R2, R205 ;  /* 0x000000cd023d7220 */ /* 0x000fe20000410000 */
[----:B------:R-:W-:Y:S02]  /*a020*/  MOV R181, R178 ;  /* 0x000000b200b57202 */ /* 0x000fe40000000f00 */
[-C--:B------:R-:W-:Y:S06]  /*a030*/  HMMA.16816.F32 R36, R144, R52.reuse, R36 ;  /* 0x000000349024723c */ /* 0x080fec0000001824 */
[C---:B------:R-:W-:Y:S05]  /*a040*/  HMMA.16816.F32 R40, R148.reuse, R52, R40 ;  /* 0x000000349428723c */ /* 0x040fea0000001828 */
[----:B--2---:R-:W-:Y:S01]  /*a050*/  FFMA.FTZ R143, R249, UR4, -R137 ;  /* 0x00000004f98f7c23 */ /* 0x004fe20008010889 */
[-C--:B------:R-:W-:Y:S03]  /*a060*/  HMMA.16816.F32 R44, R148, R54.reuse, R44 ;  /* 0x00000036942c723c */ /* 0x080fe6000000182c */
[----:B------:R2:W3:Y:S02]  /*a070*/  MUFU.EX2 R235, R143 ;  /* 0x0000008f00eb7308 */ /* 0x0004e40000000800 */
[C---:B------:R-:W-:Y:S01]  /*a080*/  FMUL.FTZ R52, R132.reuse, R192 ;  /* 0x000000c084347220 */ /* 0x040fe20000410000 */
[C---:B------:R-:W-:Y:S05]  /*a090*/  HMMA.16816.F32 R48, R144.reuse, R54, R48 ;  /* 0x000000369030723c */ /* 0x040fea0000001830 */
[----:B------:R-:W-:Y:S02]  /*a0a0*/  FMUL.FTZ R53, R132, R193 ;  /* 0x000000c184357220 */ /* 0x000fe40000410000 */
[C---:B------:R-:W-:Y:S01]  /*a0b0*/  FMUL.FTZ R54, R3.reuse, R194 ;  /* 0x000000c203367220 */ /* 0x040fe20000410000 */
[----:B------:R-:W-:Y:S03]  /*a0c0*/  FMUL.FTZ R55, R3, R195 ;  /* 0x000000c303377220 */ /* 0x000fe60000410000 */
[--C-:B--2---:R-:W-:Y:S04]  /*a0d0*/  FFMA.FTZ R143, R251, UR4, -R141.reuse ;  /* 0x00000004fb8f7c23 */ /* 0x104fe8000801088d */
[-C--:B------:R-:W-:Y:S01]  /*a0e0*/  HMMA.16816.F32 R52, R144, R152.reuse, R52 ;  /* 0x000000989034723c */ /* 0x080fe20000001834 */
[----:B------:R2:W-:Y:S05]  /*a0f0*/  MUFU.EX2 R238, R143 ;  /* 0x0000008f00ee7308 */ /* 0x0005ea0000000800 */
[C---:B------:R-:W-:Y:S06]  /*a100*/  HMMA.16816.F32 R56, R148.reuse, R152, R56 ;  /* 0x000000989438723c */ /* 0x040fec0000001838 */
[-C--:B------:R-:W-:Y:S06]  /*a110*/  HMMA.16816.F32 R60, R148, R154.reuse, R60 ;  /* 0x0000009a943c723c */ /* 0x080fec000000183c */
[C---:B------:R-:W-:Y:S01]  /*a120*/  HMMA.16816.F32 R64, R144.reuse, R154, R64 ;  /* 0x0000009a9040723c */ /* 0x040fe20000001840 */
[----:B------:R-:W4:Y:S04]  /*a130*/  LDSM.16.MT88.4 R152, [R230+0xe000] ;  /* 0x00e00000e698783b */ /* 0x000f280000004200 */
[----:B--2---:R-:W-:Y:S01]  /*a140*/  FFMA.FTZ R143, R182, UR4, -R141 ;  /* 0x00000004b68f7c23 */ /* 0x004fe2000801088d */
[-C--:B-1----:R-:W-:Y:S05]  /*a150*/  HMMA.16816.F32 R68, R144, R156.reuse, R68 ;  /* 0x0000009c9044723c */ /* 0x082fea0000001844 */
[----:B------:R-:W-:Y:S01]  /*a160*/  MOV R182, R179 ;  /* 0x000000b300b67202 */ /* 0x000fe20000000f00 */
[C---:B------:R-:W-:Y:S05]  /*a170*/  HMMA.16816.F32 R72, R148.reuse, R156, R72 ;  /* 0x0000009c9448723c */ /* 0x040fea0000001848 */
[----:B------:R-:W-:Y:S01]  /*a180*/  MOV R179, R174 ;  /* 0x000000ae00b37202 */ /* 0x000fe20000000f00 */
[-C--:B------:R-:W-:Y:S05]  /*a190*/  HMMA.16816.F32 R76, R148, R158.reuse, R76 ;  /* 0x0000009e944c723c */ /* 0x080fea000000184c */
[----:B------:R-:W-:Y:S01]  /*a1a0*/  MOV R174, R234 ;  /* 0x000000ea00ae7202 */ /* 0x000fe20000000f00 */
[C---:B------:R-:W-:Y:S01]  /*a1b0*/  HMMA.16816.F32 R80, R144.reuse, R158, R80 ;  /* 0x0000009e9050723c */ /* 0x040fe20000001850 */
[----:B------:R1:W2:Y:S01]  /*a1c0*/  MUFU.EX2 R234, R143 ;  /* 0x0000008f00ea7308 */ /* 0x0002a20000000800 */
[----:B------:R-:W3:Y:S03]  /*a1d0*/  LDSM.16.MT88.4 R156, [R232+0xe000] ;  /* 0x00e00000e89c783b */ /* 0x000ee60000004200 */
[--C-:B------:R-:W-:Y:S01]  /*a1e0*/  FFMA.FTZ R174, R174, UR4, -R137.reuse ;  /* 0x00000004aeae7c23 */ /* 0x100fe20008010889 */
[-C--:B----4-:R-:W-:Y:S05]  /*a1f0*/  HMMA.16816.F32 R84, R144, R152.reuse, R84 ;  /* 0x000000989054723c */ /* 0x090fea0000001854 */
[--C-:B-1----:R-:W-:Y:S01]  /*a200*/  FFMA.FTZ R143, R248, UR4, -R137.reuse ;  /* 0x00000004f88f7c23 */ /* 0x102fe20008010889 */
[C---:B------:R-:W-:Y:S03]  /*a210*/  HMMA.16816.F32 R88, R148.reuse, R152, R88 ;  /* 0x000000989458723c */ /* 0x040fe60000001858 */
[----:B------:R1:W-:Y:S03]  /*a220*/  MUFU.EX2 R178, R143 ;  /* 0x0000008f00b27308 */ /* 0x0003e60000000800 */
[-C--:B------:R-:W-:Y:S05]  /*a230*/  HMMA.16816.F32 R92, R148, R154.reuse, R92 ;  /* 0x0000009a945c723c */ /* 0x080fea000000185c */
[--C-:B------:R-:W-:Y:S01]  /*a240*/  FFMA.FTZ R152, R227, UR4, -R137.reuse ;  /* 0x00000004e3987c23 */ /* 0x100fe20008010889 */
[C---:B------:R-:W-:Y:S03]  /*a250*/  HMMA.16816.F32 R96, R144.reuse, R154, R96 ;  /* 0x0000009a9060723c */ /* 0x040fe60000001860 */
[----:B------:R4:W2:Y:S02]  /*a260*/  MUFU.EX2 R193, R152 ;  /* 0x0000009800c17308 */ /* 0x0008a40000000800 */
[----:B------:R-:W-:Y:S01]  /*a270*/  FFMA.FTZ R137, R208, UR4, -R137 ;  /* 0x00000004d0897c23 */ /* 0x000fe20008010889 */
[--C-:B-1----:R-:W-:Y:S01]  /*a280*/  FFMA.FTZ R143, R183, UR4, -R141.reuse ;  /* 0x00000004b78f7c23 */ /* 0x102fe2000801088d */
[-C--:B---3--:R-:W-:Y:S06]  /*a290*/  HMMA.16816.F32 R100, R144, R156.reuse, R100 ;  /* 0x0000009c9064723c */ /* 0x088fec0000001864 */
[----:B------:R1:W-:Y:S01]  /*a2a0*/  MUFU.EX2 R204, R143 ;  /* 0x0000008f00cc7308 */ /* 0x0003e20000000800 */
[----:B------:R-:W-:Y:S01]  /*a2b0*/  MOV R183, R182 ;  /* 0x000000b600b77202 */ /* 0x000fe20000000f00 */
[C---:B------:R-:W-:Y:S04]  /*a2c0*/  HMMA.16816.F32 R104, R148.reuse, R156, R104 ;  /* 0x0000009c9468723c */ /* 0x040fe80000001868 */
[----:B------:R-:W-:Y:S02]  /*a2d0*/  MOV R182, R181 ;  /* 0x000000b500b67202 */ /* 0x000fe40000000f00 */
[-C--:B------:R-:W-:Y:S01]  /*a2e0*/  HMMA.16816.F32 R108, R148, R158.reuse, R108 ;  /* 0x0000009e946c723c */ /* 0x080fe2000000186c */
[----:B----4-:R-:W3:Y:S01]  /*a2f0*/  LDSM.16.MT88.4 R152, [R231+0xe000] ;  /* 0x00e00000e798783b */ /* 0x010ee20000004200 */
[----:B------:R-:W-:Y:S03]  /*a300*/  MUFU.EX2 R195, R137 ;  /* 0x0000008900c37308 */ /* 0x000fe60000000800 */
[----:B------:R-:W-:Y:S01]  /*a310*/  MOV R181, R179 ;  /* 0x000000b300b57202 */ /* 0x000fe20000000f00 */
[C---:B------:R-:W-:Y:S05]  /*a320*/  HMMA.16816.F32 R112, R144.reuse, R158, R112 ;  /* 0x0000009e9070723c */ /* 0x040fea0000001870 */
[----:B-1----:R-:W-:Y:S01]  /*a330*/  FFMA.FTZ R143, R250, UR4, -R141 ;  /* 0x00000004fa8f7c23 */ /* 0x002fe2000801088d */
[----:B------:R-:W-:Y:S03]  /*a340*/  MOV R179, R177 ;  /* 0x000000b100b37202 */ /* 0x000fe60000000f00 */
[----:B------:R1:W4:Y:S02]  /*a350*/  MUFU.EX2 R177, R143 ;  /* 0x0000008f00b17308 */ /* 0x0003240000000800 */
[--C-:B-1----:R-:W-:Y:S08]  /*a360*/  FFMA.FTZ R143, R180, UR4, -R138.reuse ;  /* 0x00000004b48f7c23 */ /* 0x102ff0000801088a */
[----:B------:R1:W-:Y:S01]  /*a370*/  MUFU.EX2 R180, R143 ;  /* 0x0000008f00b47308 */ /* 0x0003e20000000800 */
[-C--:B---3--:R-:W-:Y:S06]  /*a380*/  HMMA.16816.F32 R116, R144, R152.reuse, R116 ;  /* 0x000000989074723c */ /* 0x088fec0000001874 */
[C---:B------:R-:W-:Y:S06]  /*a390*/  HMMA.16816.F32 R120, R148.reuse, R152, R120 ;  /* 0x000000989478723c */ /* 0x040fec0000001878 */
[-C--:B------:R-:W-:Y:S05]  /*a3a0*/  HMMA.16816.F32 R124, R148, R154.reuse, R124 ;  /* 0x0000009a947c723c */ /* 0x080fea000000187c */
[----:B-1----:R-:W-:Y:S01]  /*a3b0*/  FFMA.FTZ R143, R183, UR4, -R138 ;  /* 0x00000004b78f7c23 */ /* 0x002fe2000801088a */
[----:B------:R-:W-:Y:S01]  /*a3c0*/  HMMA.16816.F32 R128, R144, R154, R128 ;  /* 0x0000009a9080723c */ /* 0x000fe20000001880 */
[----:B------:R-:W-:Y:S04]  /*a3d0*/  LDSM.16.MT88.4 R152, [R232+0xc800] ;  /* 0x00c80000e898783b */ /* 0x000fe80000004200 */
[----:B------:R-:W-:Y:S02]  /*a3e0*/  MOV R183, R182 ;  /* 0x000000b600b77202 */ /* 0x000fe40000000f00 */
[----:B------:R-:W-:Y:S04]  /*a3f0*/  MOV R182, R181 ;  /* 0x000000b500b67202 */ /* 0x000fe80000000f00 */
[----:B------:R-:W-:Y:S01]  /*a400*/  MOV R181, R179 ;  /* 0x000000b300b57202 */ /* 0x000fe20000000f00 */
[--C-:B------:R-:W-:Y:S01]  /*a410*/  FFMA.FTZ R156, R182, UR4, -R142.reuse ;  /* 0x00000004b69c7c23 */ /* 0x100fe2000801088e */
[----:B------:R-:W-:Y:S02]  /*a420*/  MOV R179, R171 ;  /* 0x000000ab00b37202 */ /* 0x000fe40000000f00 */
[----:B------:R-:W-:Y:S02]  /*a430*/  MOV R171, R170 ;  /* 0x000000aa00ab7202 */ /* 0x000fe40000000f00 */
[----:B------:R-:W-:Y:S02]  /*a440*/  MOV R170, R169 ;  /* 0x000000a900aa7202 */ /* 0x000fe40000000f00 */
[----:B------:R-:W-:Y:S02]  /*a450*/  MOV R169, R168 ;  /* 0x000000a800a97202 */ /* 0x000fe40000000f00 */
[----:B------:R-:W-:Y:S02]  /*a460*/  MOV R168, R173 ;  /* 0x000000ad00a87202 */ /* 0x000fe40000000f00 */
[----:B------:R-:W-:Y:S02]  /*a470*/  MOV R173, R172 ;  /* 0x000000ac00ad7202 */ /* 0x000fe40000000f00 */
[----:B------:R-:W-:Y:S02]  /*a480*/  MOV R172, R163 ;  /* 0x000000a300ac7202 */ /* 0x000fe40000000f00 */
[----:B------:R-:W-:Y:S01]  /*a490*/  MOV R163, R162 ;  /* 0x000000a200a37202 */ /* 0x000fe20000000f00 */
[----:B------:R-:W-:Y:S01]  /*a4a0*/  IMAD.MOV.U32 R162, RZ, RZ, R233 ;  /* 0x000000ffffa27224 */ /* 0x000fe200078e00e9 */
[----:B------:R-:W-:Y:S01]  /*a4b0*/  MOV R182, R181 ;  /* 0x000000b500b67202 */ /* 0x000fe20000000f00 */
[----:B------:R1:W3:Y:S01]  /*a4c0*/  MUFU.EX2 R233, R143 ;  /* 0x0000008f00e97308 */ /* 0x0002e20000000800 */
        /* <DEDUP_REMOVED lines=8> */
[----:B-1----:R-:W-:Y:S01]  /*a550*/  FFMA.FTZ R143, R183, UR4, -R142 ;  /* 0x00000004b78f7c23 */ /* 0x002fe2000801088e */
[----:B------:R-:W-:Y:S02]  /*a560*/  MOV R183, R179 ;  /* 0x000000b300b77202 */ /* 0x000fe40000000f00 */
[----:B------:R1:W-:Y:S01]  /*a570*/  MUFU.EX2 R179, R156 ;  /* 0x0000009c00b37308 */ /* 0x0003e20000000800 */
[----:B------:R-:W-:Y:S02]  /*a580*/  MOV R188, R172 ;  /* 0x000000ac00bc7202 */ /* 0x000fe40000000f00 */
[----:B------:R-:W-:Y:S02]  /*a590*/  MOV R172, R162 ;  /* 0x000000a200ac7202 */ /* 0x000fe40000000f00 */
[----:B------:R-:W-:Y:S02]  /*a5a0*/  F2FP.F16.F32.PACK_AB R144, R235, R239 ;  /* 0x000000efeb90723e */ /* 0x000fe400000000ff */
[----:B--2---:R-:W-:Y:S03]  /*a5b0*/  F2FP.F16.F32.PACK_AB R145, R234, R238 ;  /* 0x000000eeea91723e */ /* 0x004fe600000000ff */
[----:B------:R2:W2:Y:S01]  /*a5c0*/  MUFU.EX2 R236, R143 ;  /* 0x0000008f00ec7308 */ /* 0x0004a20000000800 */
[----:B------:R-:W-:Y:S02]  /*a5d0*/  F2FP.F16.F32.PACK_AB R146, R178, R193 ;  /* 0x000000c1b292723e */ /* 0x000fe400000000ff */
[----:B----4-:R-:W-:Y:S02]  /*a5e0*/  F2FP.F16.F32.PACK_AB R147, R177, R204 ;  /* 0x000000ccb193723e */ /* 0x010fe400000000ff */
[----:B---3--:R-:W-:Y:S01]  /*a5f0*/  F2FP.F16.F32.PACK_AB R148, R233, R180 ;  /* 0x000000b4e994723e */ /* 0x008fe200000000ff */
[----:B-1----:R-:W1:Y:S01]  /*a600*/  LDSM.16.MT88.4 R156, [R229+0xc800] ;  /* 0x00c80000e59c783b */ /* 0x002e620000004200 */
[--C-:B--2---:R-:W-:Y:S01]  /*a610*/  FFMA.FTZ R143, R183, UR4, -R138.reuse ;  /* 0x00000004b78f7c23 */ /* 0x104fe2000801088a */
[----:B------:R-:W-:Y:S02]  /*a620*/  MOV R183, R176 ;  /* 0x000000b000b77202 */ /* 0x000fe40000000f00 */
[----:B------:R-:W-:Y:S01]  /*a630*/  F2FP.F16.F32.PACK_AB R149, R179, R236 ;  /* 0x000000ecb395723e */ /* 0x000fe200000000ff */
[----:B------:R-:W2:Y:S02]  /*a640*/  MUFU.EX2 R184, R143 ;  /* 0x0000008f00b87308 */ /* 0x000ea40000000800 */
[----:B--2---:R-:W-:Y:S01]  /*a650*/  MOV R208, R184 ;  /* 0x000000b800d07202 */ /* 0x004fe20000000f00 */
[----:B------:R-:W-:Y:S01]  /*a660*/  FFMA.FTZ R143, R182, UR4, -R138 ;  /* 0x00000004b68f7c23 */ /* 0x000fe2000801088a */
[----:B------:R-:W2:Y:S01]  /*a670*/  LDL.LU R184, [R1+0x10] ;  /* 0x0000100001b87983 */ /* 0x000ea20000300800 */
[----:B------:R-:W-:Y:S05]  /*a680*/  MOV R182, R173 ;  /* 0x000000ad00b67202 */ /* 0x000fea0000000f00 */
[----:B------:R3:W4:Y:S01]  /*a690*/  MUFU.EX2 R176, R143 ;  /* 0x0000008f00b07308 */ /* 0x0007220000000800 */
[----:B------:R-:W-:Y:S01]  /*a6a0*/  MOV R173, R160 ;  /* 0x000000a000ad7202 */ /* 0x000fe20000000f00 */
[-C--:B-1----:R-:W-:Y:S03]  /*a6b0*/  HMMA.16816.F32 R4, R144, R156.reuse, R4 ;  /* 0x0000009c9004723c */ /* 0x082fe60000001804 */
[--C-:B---3--:R-:W-:Y:S01]  /*a6c0*/  FFMA.FTZ R143, R181, UR4, -R142.reuse ;  /* 0x00000004b58f7c23 */ /* 0x108fe2000801088e */
[----:B------:R-:W-:Y:S02]  /*a6d0*/  MOV R181, R171 ;  /* 0x000000ab00b57202 */ /* 0x000fe40000000f00 */
[----:B------:R-:W-:Y:S02]  /*a6e0*/  MOV R171, R168 ;  /* 0x000000a800ab7202 */ /* 0x000fe40000000f00 */
[----:B------:R1:W-:Y:S03]  /*a6f0*/  MUFU.EX2 R191, R143 ;  /* 0x0000008f00bf7308 */ /* 0x0003e60000000800 */
[----:B------:R-:W-:Y:S02]  /*a700*/  MOV R190, R181 ;  /* 0x000000b500be7202 */ /* 0x000fe40000000f00 */
[----:B------:R-:W-:Y:S02]  /*a710*/  MOV R168, R163 ;  /* 0x000000a300a87202 */ /* 0x000fe40000000f00 */
[----:B------:R-:W3:Y:S01]  /*a720*/  LDSM.16.MT88.4 R160, [R230+0xc800] ;  /* 0x00c80000e6a0783b */ /* 0x000ee20000004200 */
[----:B----4-:R-:W-:Y:S02]  /*a730*/  F2FP.F16.F32.PACK_AB R150, R176, R208 ;  /* 0x000000d0b096723e */ /* 0x010fe400000000ff */
[----:B------:R-:W-:Y:S10]  /*a740*/  MUFU.EX2 R181, R165 ;  /* 0x000000a500b57308 */ /* 0x000ff40000000800 */
[----:B------:R-:W-:Y:S01]  /*a750*/  MUFU.EX2 R165, R167 ;  /* 0x000000a700a57308 */ /* 0x000fe20000000800 */
[----:B-1----:R-:W-:Y:S09]  /*a760*/  FFMA.FTZ R143, R183, UR4, -R142 ;  /* 0x00000004b78f7c23 */ /* 0x002ff2000801088e */
[----:B------:R1:W4:Y:S02]  /*a770*/  MUFU.EX2 R183, R143 ;  /* 0x0000008f00b77308 */ /* 0x0003240000000800 */
[--C-:B-1----:R-:W-:Y:S01]  /*a780*/  FFMA.FTZ R143, R190, UR4, -R141.reuse ;  /* 0x00000004be8f7c23 */ /* 0x102fe2000801088d */
[----:B----4-:R-:W-:Y:S07]  /*a790*/  F2FP.F16.F32.PACK_AB R151, R183, R191 ;  /* 0x000000bfb797723e */ /* 0x010fee00000000ff */
[----:B------:R1:W-:Y:S01]  /*a7a0*/  MUFU.EX2 R194, R143 ;  /* 0x0000008f00c27308 */ /* 0x0003e20000000800 */
[C---:B------:R-:W-:Y:S06]  /*a7b0*/  HMMA.16816.F32 R8, R148.reuse, R156, R8 ;  /* 0x0000009c9408723c */ /* 0x040fec0000001808 */
[-C--:B------:R-:W-:Y:S06]  /*a7c0*/  HMMA.16816.F32 R12, R148, R158.reuse, R12 ;  /* 0x0000009e940c723c */ /* 0x080fec000000180c */
[C---:B------:R-:W-:Y:S01]  /*a7d0*/  HMMA.16816.F32 R16, R144.reuse, R158, R16 ;  /* 0x0000009e9010723c */ /* 0x040fe20000001810 */
[----:B------:R-:W4:Y:S04]  /*a7e0*/  LDSM.16.MT88.4 R156, [R231+0xc800] ;  /* 0x00c80000e79c783b */ /* 0x000f280000004200 */
[--C-:B-1----:R-:W-:Y:S01]  /*a7f0*/  FFMA.FTZ R143, R189, UR4, -R141.reuse ;  /* 0x00000004bd8f7c23 */ /* 0x102fe2000801088d */
[-C--:B---3--:R-:W-:Y:S01]  /*a800*/  HMMA.16816.F32 R20, R144, R160.reuse, R20 ;  /* 0x000000a09014723c */ /* 0x088fe20000001814 */
[----:B------:R-:W-:Y:S05]  /*a810*/  MUFU.EX2 R189, R175 ;  /* 0x000000af00bd7308 */ /* 0x000fea0000000800 */
[C---:B------:R-:W-:Y:S05]  /*a820*/  HMMA.16816.F32 R24, R148.reuse, R160, R24 ;  /* 0x000000a09418723c */ /* 0x040fea0000001818 */
[----:B------:R1:W-:Y:S01]  /*a830*/  MUFU.EX2 R199, R143 ;  /* 0x0000008f00c77308 */ /* 0x0003e20000000800 */
[-C--:B------:R-:W-:Y:S06]  /*a840*/  HMMA.16816.F32 R28, R148, R162.reuse, R28 ;  /* 0x000000a2941c723c */ /* 0x080fec000000181c */
[C---:B------:R-:W-:Y:S01]  /*a850*/  HMMA.16816.F32 R32, R144.reuse, R162, R32 ;  /* 0x000000a29020723c */ /* 0x040fe20000001820 */
[----:B------:R-:W-:Y:S05]  /*a860*/  LDSM.16.MT88.4 R160, [R230+0xd000] ;  /* 0x00d00000e6a0783b */ /* 0x000fea0000004200 */
[-C--:B------:R-:W-:Y:S05]  /*a870*/  HMMA.16816.F32 R36, R144, R152.reuse, R36 ;  /* 0x000000989024723c */ /* 0x080fea0000001824 */
[--C-:B-1----:R-:W-:Y:S01]  /*a880*/  FFMA.FTZ R143, R188, UR4, -R141.reuse ;  /* 0x00000004bc8f7c23 */ /* 0x102fe2000801088d */
[C---:B------:R-:W-:Y:S03]  /*a890*/  HMMA.16816.F32 R40, R148.reuse, R152, R40 ;  /* 0x000000989428723c */ /* 0x040fe60000001828 */
[----:B------:R1:W3:Y:S03]  /*a8a0*/  MUFU.EX2 R166, R143 ;  /* 0x0000008f00a67308 */ /* 0x0002e60000000800 */
[-C--:B------:R-:W-:Y:S06]  /*a8b0*/  HMMA.16816.F32 R44, R148, R154.reuse, R44 ;  /* 0x0000009a942c723c */ /* 0x080fec000000182c */
[C---:B------:R-:W-:Y:S01]  /*a8c0*/  HMMA.16816.F32 R48, R144.reuse, R154, R48 ;  /* 0x0000009a9030723c */ /* 0x040fe20000001830 */
[----:B------:R-:W3:Y:S05]  /*a8d0*/  LDSM.16.MT88.4 R152, [R229+0xe800] ;  /* 0x00e80000e598783b */ /* 0x000eea0000004200 */
[-C--:B----4-:R-:W-:Y:S05]  /*a8e0*/  HMMA.16816.F32 R52, R144, R156.reuse, R52 ;  /* 0x0000009c9034723c */ /* 0x090fea0000001834 */
[--C-:B-1----:R-:W-:Y:S01]  /*a8f0*/  FFMA.FTZ R143, R182, UR4, -R141.reuse ;  /* 0x00000004b68f7c23 */ /* 0x102fe2000801088d */
[C---:B------:R-:W-:Y:S03]  /*a900*/  HMMA.16816.F32 R56, R148.reuse, R156, R56 ;  /* 0x0000009c9438723c */ /* 0x040fe60000001838 */
[----:B------:R1:W-:Y:S03]  /*a910*/  MUFU.EX2 R164, R143 ;  /* 0x0000008f00a47308 */ /* 0x0003e60000000800 */
[-C--:B------:R-:W-:Y:S06]  /*a920*/  HMMA.16816.F32 R60, R148, R158.reuse, R60 ;  /* 0x0000009e943c723c */ /* 0x080fec000000183c */
[C---:B------:R-:W-:Y:S01]  /*a930*/  HMMA.16816.F32 R64, R144.reuse, R158, R64 ;  /* 0x0000009e9040723c */ /* 0x040fe20000001840 */
[----:B------:R-:W4:Y:S04]  /*a940*/  LDSM.16.MT88.4 R156, [R230+0xe800] ;  /* 0x00e80000e69c783b */ /* 0x000f280000004200 */
[--C-:B-1----:R-:W-:Y:S01]  /*a950*/  FFMA.FTZ R143, R171, UR4, -R138.reuse ;  /* 0x00000004ab8f7c23 */ /* 0x102fe2000801088a */
[--C-:B------:R-:W-:Y:S03]  /*a960*/  FFMA.FTZ R171, R215, UR4, -R138.reuse ;  /* 0x00000004d7ab7c23 */ /* 0x100fe6000801088a */
[----:B------:R1:W-:Y:S02]  /*a970*/  MUFU.EX2 R196, R143 ;  /* 0x0000008f00c47308 */ /* 0x0003e40000000800 */
[----:B---3--:R-:W-:Y:S01]  /*a980*/  MOV R215, R166 ;  /* 0x000000a600d77202 */ /* 0x008fe20000000f00 */
[-C--:B------:R-:W-:Y:S07]  /*a990*/  HMMA.16816.F32 R68, R144, R152.reuse, R68 ;  /* 0x000000989044723c */ /* 0x080fee0000001844 */
[----:B------:R-:W-:Y:S01]  /*a9a0*/  MUFU.EX2 R250, R171 ;  /* 0x000000ab00fa7308 */ /* 0x000fe20000000800 */
[C---:B------:R-:W-:Y:S06]  /*a9b0*/  HMMA.16816.F32 R72, R148.reuse, R152, R72 ;  /* 0x000000989448723c */ /* 0x040fec0000001848 */
[-C--:B------:R-:W-:Y:S05]  /*a9c0*/  HMMA.16816.F32 R76, R148, R154.reuse, R76 ;  /* 0x0000009a944c723c */ /* 0x080fea000000184c */
[----:B-1----:R-:W-:Y:S01]  /*a9d0*/  FFMA.FTZ R143, R170, UR4, -R138 ;  /* 0x00000004aa8f7c23 */ /* 0x002fe2000801088a */
[C---:B------:R-:W-:Y:S01]  /*a9e0*/  HMMA.16816.F32 R80, R144.reuse, R154, R80 ;  /* 0x0000009a9050723c */ /* 0x040fe20000001850 */
[----:B------:R-:W1:Y:S02]  /*a9f0*/  LDSM.16.MT88.4 R152, [R232+0xe800] ;  /* 0x00e80000e898783b */ /* 0x000e640000004200 */
[----:B------:R3:W-:Y:S02]  /*aa00*/  MUFU.EX2 R205, R143 ;  /* 0x0000008f00cd7308 */ /* 0x0007e40000000800 */
[--C-:B------:R-:W-:Y:S01]  /*aa10*/  FFMA.FTZ R170, R211, UR4, -R141.reuse ;  /* 0x00000004d3aa7c23 */ /* 0x100fe2000801088d */
[-C--:B----4-:R-:W-:Y:S07]  /*aa20*/  HMMA.16816.F32 R84, R144, R156.reuse, R84 ;  /* 0x0000009c9054723c */ /* 0x090fee0000001854 */
[----:B------:R-:W-:Y:S01]  /*aa30*/  MUFU.EX2 R252, R170 ;  /* 0x000000aa00fc7308 */ /* 0x000fe20000000800 */
[C---:B------:R-:W-:Y:S06]  /*aa40*/  HMMA.16816.F32 R88, R148.reuse, R156, R88 ;  /* 0x0000009c9458723c */ /* 0x040fec0000001858 */
[-C--:B------:R-:W-:Y:S05]  /*aa50*/  HMMA.16816.F32 R92, R148, R158.reuse, R92 ;  /* 0x0000009e945c723c */ /* 0x080fea000000185c */
[--C-:B---3--:R-:W-:Y:S01]  /*aa60*/  FFMA.FTZ R143, R169, UR4, -R142.reuse ;  /* 0x00000004a98f7c23 */ /* 0x108fe2000801088e */
[C---:B------:R-:W-:Y:S01]  /*aa70*/  HMMA.16816.F32 R96, R144.reuse, R158, R96 ;  /* 0x0000009e9060723c */ /* 0x040fe20000001860 */
[----:B------:R-:W3:Y:S02]  /*aa80*/  LDSM.16.MT88.4 R156, [R231+0xe800] ;  /* 0x00e80000e79c783b */ /* 0x000ee40000004200 */
[----:B------:R4:W-:Y:S02]  /*aa90*/  MUFU.EX2 R197, R143 ;  /* 0x0000008f00c57308 */ /* 0x0009e40000000800 */
[--C-:B------:R-:W-:Y:S08]  /*aaa0*/  FFMA.FTZ R169, R237, UR4, -R141.reuse ;  /* 0x00000004eda97c23 */ /* 0x100ff0000801088d */
[----:B------:R-:W-:Y:S01]  /*aab0*/  MUFU.EX2 R188, R169 ;  /* 0x000000a900bc7308 */ /* 0x000fe20000000800 */
[-C--:B-1----:R-:W-:Y:S03]  /*aac0*/  HMMA.16816.F32 R100, R144, R152.reuse, R100 ;  /* 0x000000989064723c */ /* 0x082fe60000001864 */
[----:B----4-:R-:W-:Y:S02]  /*aad0*/  FFMA.FTZ R143, R173, UR4, -R142 ;  /* 0x00000004ad8f7c23 */ /* 0x010fe4000801088e */
[----:B------:R-:W4:Y:S01]  /*aae0*/  LDL.LU R173, [R1+0xc] ;  /* 0x00000c0001ad7983 */ /* 0x000f220000300800 */
[C---:B------:R-:W-:Y:S03]  /*aaf0*/  HMMA.16816.F32 R104, R148.reuse, R152, R104 ;  /* 0x000000989468723c */ /* 0x040fe60000001868 */
[----:B------:R1:W2:Y:S01]  /*ab00*/  MUFU.EX2 R206, R143 ;  /* 0x0000008f00ce7308 */ /* 0x0002a20000000800 */
[----:B------:R-:W4:Y:S02]  /*ab10*/  LDL.LU R182, [R1+0x8] ;  /* 0x0000080001b67983 */ /* 0x000f240000300800 */
[-C--:B------:R-:W-:Y:S06]  /*ab20*/  HMMA.16816.F32 R108, R148, R154.reuse, R108 ;  /* 0x0000009a946c723c */ /* 0x080fec000000186c */
[C---:B------:R-:W-:Y:S01]  /*ab30*/  HMMA.16816.F32 R112, R144.reuse, R154, R112 ;  /* 0x0000009a9070723c */ /* 0x040fe20000001870 */
[----:B------:R-:W2:Y:S05]  /*ab40*/  LDSM.16.MT88.4 R152, [R229+0xd000] ;  /* 0x00d00000e598783b */ /* 0x000eaa0000004200 */
[-C--:B---3--:R-:W-:Y:S05]  /*ab50*/  HMMA.16816.F32 R116, R144, R156.reuse, R116 ;  /* 0x0000009c9074723c */ /* 0x088fea0000001874 */
[--C-:B-1----:R-:W-:Y:S01]  /*ab60*/  FFMA.FTZ R143, R168, UR4, -R138.reuse ;  /* 0x00000004a88f7c23 */ /* 0x102fe2000801088a */
[C---:B------:R-:W-:Y:S03]  /*ab70*/  HMMA.16816.F32 R120, R148.reuse, R156, R120 ;  /* 0x0000009c9478723c */ /* 0x040fe60000001878 */
[----:B------:R1:W3:Y:S02]  /*ab80*/  MUFU.EX2 R167, R143 ;  /* 0x0000008f00a77308 */ /* 0x0002e40000000800 */
[--C-:B------:R-:W-:Y:S01]  /*ab90*/  FFMA.FTZ R168, R226, UR4, -R141.reuse ;  /* 0x00000004e2a87c23 */ /* 0x100fe2000801088d */
[-C--:B------:R-:W-:Y:S01]  /*aba0*/  HMMA.16816.F32 R124, R148, R158.reuse, R124 ;  /* 0x0000009e947c723c */ /* 0x080fe2000000187c */
[----:B------:R-:W4:Y:S06]  /*abb0*/  LDL.LU R226, [R1] ;  /* 0x0000000001e27983 */ /* 0x000f2c0000300800 */
[----:B------:R3:W3:Y:S01]  /*abc0*/  MUFU.EX2 R190, R168 ;  /* 0x000000a800be7308 */ /* 0x0006e20000000800 */
[----:B------:R-:W-:Y:S01]  /*abd0*/  HMMA.16816.F32 R128, R144, R158, R128 ;  /* 0x0000009e9080723c */ /* 0x000fe20000001880 */
[----:B------:R-:W-:Y:S03]  /*abe0*/  LDSM.16.MT88.4 R156, [R231+0xd000] ;  /* 0x00d00000e79c783b */ /* 0x000fe60000004200 */
[----:B------:R-:W-:Y:S01]  /*abf0*/  FFMA.FTZ R141, R210, UR4, -R141 ;  /* 0x00000004d28d7c23 */ /* 0x000fe2000801088d */
[----:B--2---:R-:W-:Y:S01]  /*ac00*/  F2FP.F16.F32.PACK_AB R149, R206, R197 ;  /* 0x000000c5ce95723e */ /* 0x004fe200000000ff */
[--C-:B-1----:R-:W-:Y:S03]  /*ac10*/  FFMA.FTZ R143, R172, UR4, -R138.reuse ;  /* 0x00000004ac8f7c23 */ /* 0x102fe6000801088a */
[----:B------:R1:W-:Y:S02]  /*ac20*/  MUFU.EX2 R251, R141 ;  /* 0x0000008d00fb7308 */ /* 0x0003e40000000800 */
[----:B------:R-:W-:Y:S01]  /*ac30*/  FFMA.FTZ R172, R213, UR4, -R138 ;  /* 0x00000004d5ac7c23 */ /* 0x000fe2000801088a */
[----:B------:R-:W-:Y:S02]  /*ac40*/  MOV R213, R164 ;  /* 0x000000a400d57202 */ /* 0x000fe40000000f00 */
[----:B------:R-:W-:Y:S02]  /*ac50*/  F2FP.F16.F32.PACK_AB R144, R198, R181 ;  /* 0x000000b5c690723e */ /* 0x000fe400000000ff */
[----:B------:R-:W-:Y:S03]  /*ac60*/  F2FP.F16.F32.PACK_AB R147, R213, R215 ;  /* 0x000000d7d593723e */ /* 0x000fe600000000ff */
[----:B------:R2:W2:Y:S01]  /*ac70*/  MUFU.EX2 R192, R143 ;  /* 0x0000008f00c07308 */ /* 0x0004a20000000800 */
[----:B------:R-:W-:Y:S01]  /*ac80*/  F2FP.F16.F32.PACK_AB R145, R199, R194 ;  /* 0x000000c2c791723e */ /* 0x000fe200000000ff */
[----:B---3--:R-:W-:Y:S01]  /*ac90*/  LDSM.16.MT88.4 R168, [R230+0xd800] ;  /* 0x00d80000e6a8783b */ /* 0x008fe20000004200 */
[----:B------:R-:W-:Y:S04]  /*aca0*/  MOV R210, R167 ;  /* 0x000000a700d27202 */ /* 0x000fe80000000f00 */
[----:B------:R-:W-:Y:S01]  /*acb0*/  MOV R175, R210 ;  /* 0x000000d200af7202 */ /* 0x000fe20000000f00 */
[----:B------:R-:W-:Y:S01]  /*acc0*/  FFMA.FTZ R132, R132, R184, R228 ;  /* 0x000000b884847223 */ /* 0x000fe200000100e4 */
[----:B-1----:R-:W-:Y:S01]  /*acd0*/  F2FP.F16.F32.PACK_AB R141, R188, R190 ;  /* 0x000000bebc8d723e */ /* 0x002fe200000000ff */
[----:B------:R-:W3:Y:S01]  /*ace0*/  LDL.LU R184, [R1+0x14] ;  /* 0x0000140001b87983 */ /* 0x000ee20000300800 */
[----:B------:R1:W-:Y:S01]  /*acf0*/  MUFU.EX2 R228, R174 ;  /* 0x000000ae00e47308 */ /* 0x0003e20000000800 */
[--C-:B--2---:R-:W-:Y:S01]  /*ad00*/  FFMA.FTZ R143, R225, UR4, -R142.reuse ;  /* 0x00000004e18f7c23 */ /* 0x104fe2000801088e */
[----:B------:R-:W-:Y:S08]  /*ad10*/  F2FP.F16.F32.PACK_AB R150, R192, R210 ;  /* 0x000000d2c096723e */ /* 0x000ff000000000ff */
[----:B------:R2:W2:Y:S01]  /*ad20*/  MUFU.EX2 R148, R143 ;  /* 0x0000008f00947308 */ /* 0x0004a20000000800 */
[----:B-1----:R-:W-:Y:S01]  /*ad30*/  MOV R174, R215 ;  /* 0x000000d700ae7202 */ /* 0x002fe20000000f00 */
[----:B--2---:R-:W-:Y:S01]  /*ad40*/  FFMA.FTZ R143, R224, UR4, -R142 ;  /* 0x00000004e08f7c23 */ /* 0x004fe2000801088e */
[----:B------:R-:W-:Y:S07]  /*ad50*/  MOV R211, R148 ;  /* 0x0000009400d37202 */ /* 0x000fee0000000f00 */
[----:B------:R-:W-:Y:S01]  /*ad60*/  MUFU.EX2 R224, R139 ;  /* 0x0000008b00e07308 */ /* 0x000fe20000000800 */
[----:B------:R-:W-:Y:S09]  /*ad70*/  F2FP.F16.F32.PACK_AB R148, R205, R196 ;  /* 0x000000c4cd94723e */ /* 0x000ff200000000ff */
[----:B------:R1:W2:Y:S02]  /*ad80*/  MUFU.EX2 R237, R143 ;  /* 0x0000008f00ed7308 */ /* 0x0002a40000000800 */
[--C-:B-1----:R-:W-:Y:S01]  /*ad90*/  FFMA.FTZ R143, R214, UR4, -R138.reuse ;  /* 0x00000004d68f7c23 */ /* 0x102fe2000801088a */
[----:B------:R-:W-:Y:S01]  /*ada0*/  MOV R214, R165 ;  /* 0x000000a500d67202 */ /* 0x000fe20000000f00 */
[----:B------:R-:W-:Y:S01]  /*adb0*/  FFMA.FTZ R138, R212, UR4, -R138 ;  /* 0x00000004d48a7c23 */ /* 0x000fe2000801088a */
[----:B--2---:R-:W-:Y:S01]  /*adc0*/  F2FP.F16.F32.PACK_AB R151, R237, R211 ;  /* 0x000000d3ed97723e */ /* 0x004fe200000000ff */
[----:B------:R-:W1:Y:S01]  /*add0*/  LDSM.16.MT88.4 R164, [R232+0xd000] ;  /* 0x00d00000e8a4783b */ /* 0x000e620000004200 */
[----:B------:R-:W-:Y:S03]  /*ade0*/  F2FP.F16.F32.PACK_AB R146, R214, R207 ;  /* 0x000000cfd692723e */ /* 0x000fe600000000ff */
[----:B------:R-:W-:Y:S04]  /*adf0*/  MUFU.EX2 R225, R138 ;  /* 0x0000008a00e17308 */ /* 0x000fe80000000800 */
[-C--:B------:R-:W-:Y:S06]  /*ae00*/  HMMA.16816.F32 R4, R144, R152.reuse, R4 ;  /* 0x000000989004723c */ /* 0x080fec0000001804 */
[----:B------:R2:W1:Y:S01]  /*ae10*/  MUFU.EX2 R249, R143 ;  /* 0x0000008f00f97308 */ /* 0x0004620000000800 */
[C---:B------:R-:W-:Y:S06]  /*ae20*/  HMMA.16816.F32 R8, R148.reuse, R152, R8 ;  /* 0x000000989408723c */ /* 0x040fec0000001808 */
[-C--:B------:R-:W-:Y:S06]  /*ae30*/  HMMA.16816.F32 R12, R148, R154.reuse, R12 ;  /* 0x0000009a940c723c */ /* 0x080fec000000180c */
[C---:B------:R-:W-:Y:S01]  /*ae40*/  HMMA.16816.F32 R16, R144.reuse, R154, R16 ;  /* 0x0000009a9010723c */ /* 0x040fe20000001810 */
[----:B------:R-:W1:Y:S04]  /*ae50*/  LDSM.16.MT88.4 R152, [R229+0xf000] ;  /* 0x00f00000e598783b */ /* 0x000e680000004200 */
[----:B--2---:R-:W-:Y:S01]  /*ae60*/  F2FP.F16.F32.PACK_AB R143, R251, R252 ;  /* 0x000000fcfb8f723e */ /* 0x004fe200000000ff */
[-C--:B------:R-:W-:Y:S06]  /*ae70*/  HMMA.16816.F32 R20, R144, R160.reuse, R20 ;  /* 0x000000a09014723c */ /* 0x080fec0000001814 */
[C---:B------:R-:W-:Y:S06]  /*ae80*/  HMMA.16816.F32 R24, R148.reuse, R160, R24 ;  /* 0x000000a09418723c */ /* 0x040fec0000001818 */
[-C--:B------:R-:W-:Y:S06]  /*ae90*/  HMMA.16816.F32 R28, R148, R162.reuse, R28 ;  /* 0x000000a2941c723c */ /* 0x080fec000000181c */
[C---:B------:R-:W-:Y:S01]  /*aea0*/  HMMA.16816.F32 R32, R144.reuse, R162, R32 ;  /* 0x000000a29020723c */ /* 0x040fe20000001820 */
[----:B------:R-:W2:Y:S05]  /*aeb0*/  LDSM.16.MT88.4 R160, [R230+0xf000] ;  /* 0x00f00000e6a0783b */ /* 0x000eaa0000004200 */
[-C--:B-1----:R-:W-:Y:S06]  /*aec0*/  HMMA.16816.F32 R36, R144, R164.reuse, R36 ;  /* 0x000000a49024723c */ /* 0x082fec0000001824 */
[C---:B------:R-:W-:Y:S06]  /*aed0*/  HMMA.16816.F32 R40, R148.reuse, R164, R40 ;  /* 0x000000a49428723c */ /* 0x040fec0000001828 */
[-C--:B------:R-:W-:Y:S06]  /*aee0*/  HMMA.16816.F32 R44, R148, R166.reuse, R44 ;  /* 0x000000a6942c723c */ /* 0x080fec000000182c */
[C---:B------:R-:W-:Y:S01]  /*aef0*/  HMMA.16816.F32 R48, R144.reuse, R166, R48 ;  /* 0x000000a69030723c */ /* 0x040fe20000001830 */
[----:B------:R-:W1:Y:S05]  /*af00*/  LDSM.16.MT88.4 R164, [R232+0xf000] ;  /* 0x00f00000e8a4783b */ /* 0x000e6a0000004200 */
[-C--:B------:R-:W-:Y:S06]  /*af10*/  HMMA.16816.F32 R52, R144, R156.reuse, R52 ;  /* 0x0000009c9034723c */ /* 0x080fec0000001834 */
        /* <DEDUP_REMOVED lines=8> */
[----:B------:R-:W3:Y:S05]  /*afa0*/  LDSM.16.MT88.4 R152, [R229+0xd800] ;  /* 0x00d80000e598783b */ /* 0x000eea0000004200 */
[-C--:B--2---:R-:W-:Y:S06]  /*afb0*/  HMMA.16816.F32 R84, R144, R160.reuse, R84 ;  /* 0x000000a09054723c */ /* 0x084fec0000001854 */
[C---:B------:R-:W-:Y:S06]  /*afc0*/  HMMA.16816.F32 R88, R148.reuse, R160, R88 ;  /* 0x000000a09458723c */ /* 0x040fec0000001858 */
[-C--:B------:R-:W-:Y:S05]  /*afd0*/  HMMA.16816.F32 R92, R148, R162.reuse, R92 ;  /* 0x000000a2945c723c */ /* 0x080fea000000185c */
[----:B------:R-:W-:Y:S01]  /*afe0*/  MOV R160, R211 ;  /* 0x000000d300a07202 */ /* 0x000fe20000000f00 */
[C---:B------:R-:W-:Y:S05]  /*aff0*/  HMMA.16816.F32 R96, R144.reuse, R162, R96 ;  /* 0x000000a29060723c */ /* 0x040fea0000001860 */
[----:B------:R-:W-:Y:S01]  /*b000*/  MOV R161, R208 ;  /* 0x000000d000a17202 */ /* 0x000fe20000000f00 */
[-C--:B-1----:R-:W-:Y:S05]  /*b010*/  HMMA.16816.F32 R100, R144, R164.reuse, R100 ;  /* 0x000000a49064723c */ /* 0x082fea0000001864 */
[----:B------:R-:W-:Y:S01]  /*b020*/  MOV R162, R213 ;  /* 0x000000d500a27202 */ /* 0x000fe20000000f00 */
[C---:B------:R-:W-:Y:S05]  /*b030*/  HMMA.16816.F32 R104, R148.reuse, R164, R104 ;  /* 0x000000a49468723c */ /* 0x040fea0000001868 */
[----:B------:R-:W-:Y:S01]  /*b040*/  MOV R163, R214 ;  /* 0x000000d600a37202 */ /* 0x000fe20000000f00 */
[-C--:B------:R-:W-:Y:S01]  /*b050*/  HMMA.16816.F32 R108, R148, R166.reuse, R108 ;  /* 0x000000a6946c723c */ /* 0x080fe2000000186c */
[----:B------:R-:W-:Y:S04]  /*b060*/  LDSM.16.MT88.4 R212, [R229+0xf800] ;  /* 0x00f80000e5d4783b */ /* 0x000fe80000004200 */
[----:B------:R-:W-:Y:S01]  /*b070*/  F2FP.F16.F32.PACK_AB R208, R249, R250 ;  /* 0x000000faf9d0723e */ /* 0x000fe200000000ff */
[C---:B------:R-:W-:Y:S06]  /*b080*/  HMMA.16816.F32 R112, R144.reuse, R166, R112 ;  /* 0x000000a69070723c */ /* 0x040fec0000001870 */
[-C--:B------:R-:W-:Y:S05]  /*b090*/  HMMA.16816.F32 R116, R144, R156.reuse, R116 ;  /* 0x0000009c9074723c */ /* 0x080fea0000001874 */
[----:B----4-:R-:W-:Y:S01]  /*b0a0*/  FFMA.FTZ R173, R3, R173, R223 ;  /* 0x000000ad03ad7223 */ /* 0x010fe200000100df */
[----:B------:R-:W-:Y:S01]  /*b0b0*/  FFMA.FTZ R3, R2, R182, R216 ;  /* 0x000000b602037223 */ /* 0x000fe200000100d8 */
[C---:B------:R-:W-:Y:S01]  /*b0c0*/  HMMA.16816.F32 R120, R148.reuse, R156, R120 ;  /* 0x0000009c9478723c */ /* 0x040fe20000001878 */
[----:B------:R-:W-:Y:S03]  /*b0d0*/  MUFU.EX2 R182, R209 ;  /* 0x000000d100b67308 */ /* 0x000fe60000000800 */
[----:B------:R-:W-:Y:S02]  /*b0e0*/  FADD.FTZ R3, R221, R3 ;  /* 0x00000003dd037221 */ /* 0x000fe40000010000 */
[-C--:B------:R-:W-:Y:S05]  /*b0f0*/  HMMA.16816.F32 R124, R148, R158.reuse, R124 ;  /* 0x0000009e947c723c */ /* 0x080fea000000187c */
[----:B------:R-:W-:Y:S01]  /*b100*/  FADD.FTZ R137, R222, R3 ;  /* 0x00000003de897221 */ /* 0x000fe20000010000 */
[----:B------:R-:W-:Y:S05]  /*b110*/  HMMA.16816.F32 R128, R144, R158, R128 ;  /* 0x0000009e9080723c */ /* 0x000fea0000001880 */
[--C-:B------:R-:W-:Y:S02]  /*b120*/  FFMA.FTZ R2, R226, UR4, -R142.reuse ;  /* 0x00000004e2027c23 */ /* 0x100fe4000801088e */
[----:B------:R-:W1:Y:S10]  /*b130*/  MUFU.EX2 R226, R172 ;  /* 0x000000ac00e27308 */ /* 0x000e740000000800 */
[----:B------:R2:W-:Y:S01]  /*b140*/  MUFU.EX2 R248, R2 ;  /* 0x0000000200f87308 */ /* 0x0005e20000000800 */
[----:B-1----:R-:W-:Y:S01]  /*b150*/  F2FP.F16.F32.PACK_AB R210, R225, R226 ;  /* 0x000000e2e1d2723e */ /* 0x002fe200000000ff */
[--C-:B--2---:R-:W-:Y:S01]  /*b160*/  FFMA.FTZ R2, R247, UR4, -R142.reuse ;  /* 0x00000004f7027c23 */ /* 0x104fe2000801088e */
[----:B------:R-:W-:Y:S01]  /*b170*/  FFMA.FTZ R142, R140, UR4, -R142 ;  /* 0x000000048c8e7c23 */ /* 0x000fe2000801088e */
[----:B------:R-:W-:Y:S01]  /*b180*/  F2FP.F16.F32.PACK_AB R140, R189, R228 ;  /* 0x000000e4bd8c723e */ /* 0x000fe200000000ff */
[----:B------:R1:W5:Y:S05]  /*b190*/  LDL.LU R247, [R1+0x74] ;  /* 0x0000740001f77983 */ /* 0x00036a0000300800 */
[----:B------:R-:W2:Y:S01]  /*b1a0*/  MUFU.EX2 R227, R2 ;  /* 0x0000000200e37308 */ /* 0x000ea20000000800 */
[----:B---3--:R-:W-:Y:S02]  /*b1b0*/  FFMA.FTZ R0, R0, R184, R217 ;  /* 0x000000b800007223 */ /* 0x008fe400000100d9 */
[----:B------:R-:W3:Y:S02]  /*b1c0*/  LDSM.16.MT88.4 R184, [R232+0xd800] ;  /* 0x00d80000e8b8783b */ /* 0x000ee40000004200 */
[----:B------:R-:W-:Y:S05]  /*b1d0*/  FADD.FTZ R0, R220, R0 ;  /* 0x00000000dc007221 */ /* 0x000fea0000010000 */
[----:B------:R4:W1:Y:S01]  /*b1e0*/  MUFU.EX2 R139, R142 ;  /* 0x0000008e008b7308 */ /* 0x0008620000000800 */
[----:B------:R-:W-:Y:S01]  /*b1f0*/  FADD.FTZ R3, R219, R0 ;  /* 0x00000000db037221 */ /* 0x000fe20000010000 */
[----:B------:R-:W-:Y:S01]  /*b200*/  LDSM.16.MT88.4 R220, [R232+0xf800] ;  /* 0x00f80000e8dc783b */ /* 0x000fe20000004200 */
[----:B--2---:R-:W-:Y:S01]  /*b210*/  F2FP.F16.F32.PACK_AB R209, R227, R248 ;  /* 0x000000f8e3d1723e */ /* 0x004fe200000000ff */
[----:B------:R-:W-:Y:S01]  /*b220*/  FADD.FTZ R2, R246, R132 ;  /* 0x00000084f6027221 */ /* 0x000fe20000010000 */
[----:B------:R-:W-:Y:S05]  /*b230*/  FADD.FTZ R132, R245, R173 ;  /* 0x000000adf5847221 */ /* 0x000fea0000010000 */
[----:B------:R2:W5:Y:S01]  /*b240*/  LDL.LU R246, [R1+0x70] ;  /* 0x0000700001f67983 */ /* 0x0005620000300800 */
[----:B------:R-:W-:Y:S01]  /*b250*/  FADD.FTZ R2, R244, R2 ;  /* 0x00000002f4027221 */ /* 0x000fe20000010000 */
[----:B------:R-:W-:Y:S02]  /*b260*/  FADD.FTZ R138, R243, R132 ;  /* 0x00000084f38a7221 */ /* 0x000fe40000010000 */
[----:B------:R2:W5:Y:S01]  /*b270*/  LDL.LU R245, [R1+0x6c] ;  /* 0x00006c0001f57983 */ /* 0x0005620000300800 */
[----:B----4-:R-:W-:Y:S01]  /*b280*/  F2FP.F16.F32.PACK_AB R142, R195, R182 ;  /* 0x000000b6c38e723e */ /* 0x010fe200000000ff */
[----:B------:R-:W-:Y:S01]  /*b290*/  FADD.FTZ R132, R242, R2 ;  /* 0x00000002f2847221 */ /* 0x000fe20000010000 */
[----:B------:R-:W-:Y:S01]  /*b2a0*/  MOV R2, R192 ;  /* 0x000000c000027202 */ /* 0x000fe20000000f00 */
[----:B------:R2:W5:Y:S01]  /*b2b0*/  LDL.LU R244, [R1+0x68] ;  /* 0x0000680001f47983 */ /* 0x0005620000300800 */
[----:B------:R-:W-:Y:S02]  /*b2c0*/  MOV R192, R218 ;  /* 0x000000da00c07202 */ /* 0x000fe40000000f00 */
[----:B-1----:R-:W-:Y:S01]  /*b2d0*/  F2FP.F16.F32.PACK_AB R211, R139, R224 ;  /* 0x000000e08bd3723e */ /* 0x002fe200000000ff */
[-C--:B------:R-:W-:Y:S01]  /*b2e0*/  HMMA.16816.F32 R148, R140, R152.reuse, R4 ;  /* 0x000000988c94723c */ /* 0x080fe20000001804 */
[----:B------:R2:W5:Y:S04]  /*b2f0*/  LDL.LU R243, [R1+0x64] ;  /* 0x0000640001f37983 */ /* 0x0005680000300800 */
[----:B------:R-:W-:Y:S01]  /*b300*/  MOV R0, R192 ;  /* 0x000000c000007202 */ /* 0x000fe20000000f00 */
[C---:B------:R-:W-:Y:S01]  /*b310*/  HMMA.16816.F32 R144, R208.reuse, R152, R8 ;  /* 0x00000098d090723c */ /* 0x040fe20000001808 */
[----:B------:R-:W1:Y:S04]  /*b320*/  LDSM.16.MT88.4 R216, [R230+0xf800] ;  /* 0x00f80000e6d8783b */ /* 0x000e680000004200 */
[----:B------:R-:W-:Y:S01]  /*b330*/  FADD.FTZ R0, R0, R138 ;  /* 0x0000008a00007221 */ /* 0x000fe20000010000 */
[----:B------:R-:W-:Y:S01]  /*b340*/  MOV R138, R133 ;  /* 0x00000085008a7202 */ /* 0x000fe20000000f00 */
[-C--:B------:R-:W-:Y:S02]  /*b350*/  HMMA.16816.F32 R156, R208, R154.reuse, R12 ;  /* 0x0000009ad09c723c */ /* 0x080fe4000000180c */
[----:B------:R-:W4:Y:S02]  /*b360*/  LDSM.16.MT88.4 R4, [R231+0xf800] ;  /* 0x00f80000e704783b */ /* 0x000f240000004200 */
[----:B------:R-:W-:Y:S02]  /*b370*/  MOV R9, R162 ;  /* 0x000000a200097202 */ /* 0x000fe40000000f00 */
[----:B------:R-:W-:Y:S01]  /*b380*/  MOV R8, R163 ;  /* 0x000000a300087202 */ /* 0x000fe20000000f00 */
[C---:B------:R-:W-:Y:S03]  /*b390*/  HMMA.16816.F32 R152, R140.reuse, R154, R16 ;  /* 0x0000009a8c98723c */ /* 0x040fe60000001810 */
[----:B------:R2:W5:Y:S01]  /*b3a0*/  LDL.LU R242, [R1+0x60] ;  /* 0x0000600001f27983 */ /* 0x0005620000300800 */
[----:B------:R-:W-:Y:S02]  /*b3b0*/  MOV R15, R182 ;  /* 0x000000b6000f7202 */ /* 0x000fe40000000f00 */
[----:B------:R-:W-:Y:S02]  /*b3c0*/  MOV R10, R191 ;  /* 0x000000bf000a7202 */ /* 0x000fe40000000f00 */
[----:B------:R-:W-:Y:S03]  /*b3d0*/  MOV R19, R160 ;  /* 0x000000a000137202 */ /* 0x000fe60000000f00 */
[----:B------:R-:W-:Y:S02]  /*b3e0*/  MOV R18, R161 ;  /* 0x000000a100127202 */ /* 0x000fe40000000f00 */
[----:B------:R-:W-:Y:S01]  /*b3f0*/  MOV R17, R175 ;  /* 0x000000af00117202 */ /* 0x000fe20000000f00 */
[-C--:B------:R-:W-:Y:S03]  /*b400*/  HMMA.16816.F32 R160, R140, R168.reuse, R20 ;  /* 0x000000a88ca0723c */ /* 0x080fe60000001814 */
[----:B------:R-:W-:Y:S02]  /*b410*/  MOV R16, R174 ;  /* 0x000000ae00107202 */ /* 0x000fe40000000f00 */
[----:B------:R-:W-:Y:S01]  /*b420*/  MOV R12, R190 ;  /* 0x000000be000c7202 */ /* 0x000fe20000000f00 */
[C---:B------:R-:W-:Y:S05]  /*b430*/  HMMA.16816.F32 R164, R208.reuse, R168, R24 ;  /* 0x000000a8d0a4723c */ /* 0x040fea0000001818 */
[----:B------:R-:W-:Y:S01]  /*b440*/  MOV R20, R204 ;  /* 0x000000cc00147202 */ /* 0x000fe20000000f00 */
[-C--:B------:R-:W-:Y:S05]  /*b450*/  HMMA.16816.F32 R172, R208, R170.reuse, R28 ;  /* 0x000000aad0ac723c */ /* 0x080fea000000181c */
[----:B------:R-:W-:Y:S01]  /*b460*/  MOV R24, R196 ;  /* 0x000000c400187202 */ /* 0x000fe20000000f00 */
[C---:B------:R-:W-:Y:S05]  /*b470*/  HMMA.16816.F32 R168, R140.reuse, R170, R32 ;  /* 0x000000aa8ca8723c */ /* 0x040fea0000001820 */
[----:B------:R-:W-:Y:S01]  /*b480*/  MOV R28, R183 ;  /* 0x000000b7001c7202 */ /* 0x000fe20000000f00 */
[----:B------:R-:W-:Y:S01]  /*b490*/  IMAD.MOV.U32 R23, RZ, RZ, R207 ;  /* 0x000000ffff177224 */ /* 0x000fe200078e00cf */
[----:B------:R-:W-:Y:S04]  /*b4a0*/  MOV R32, R179 ;  /* 0x000000b300207202 */ /* 0x000fe80000000f00 */
[----:B------:R-:W-:Y:S02]  /*b4b0*/  MOV R33, R178 ;  /* 0x000000b200217202 */ /* 0x000fe40000000f00 */
[----:B------:R-:W-:Y:S02]  /*b4c0*/  MOV R34, R177 ;  /* 0x000000b100227202 */ /* 0x000fe40000000f00 */
[----:B------:R-:W-:Y:S02]  /*b4d0*/  MOV R35, R176 ;  /* 0x000000b000237202 */ /* 0x000fe40000000f00 */
[----:B------:R-:W-:Y:S01]  /*b4e0*/  MOV R29, R181 ;  /* 0x000000b5001d7202 */ /* 0x000fe20000000f00 */
[-C--:B---3--:R-:W-:Y:S03]  /*b4f0*/  HMMA.16816.F32 R176, R140, R184.reuse, R36 ;  /* 0x000000b88cb0723c */ /* 0x088fe60000001824 */
[----:B------:R-:W-:Y:S02]  /*b500*/  MOV R30, R193 ;  /* 0x000000c1001e7202 */ /* 0x000fe40000000f00 */
[----:B------:R-:W-:Y:S02]  /*b510*/  MOV R31, R194 ;  /* 0x000000c2001f7202 */ /* 0x000fe40000000f00 */
[----:B------:R-:W-:Y:S02]  /*b520*/  MOV R39, R180 ;  /* 0x000000b400277202 */ /* 0x000fe40000000f00 */
[C---:B------:R-:W-:Y:S04]  /*b530*/  HMMA.16816.F32 R180, R208.reuse, R184, R40 ;  /* 0x000000b8d0b4723c */ /* 0x040fe80000001828 */
[----:B------:R-:W-:Y:S02]  /*b540*/  MOV R38, R39 ;  /* 0x0000002700267202 */ /* 0x000fe40000000f00 */
[----:B------:R-:W-:Y:S02]  /*b550*/  MOV R39, R32 ;  /* 0x0000002000277202 */ /* 0x000fe40000000f00 */
[----:B------:R-:W-:Y:S03]  /*b560*/  MOV R32, R33 ;  /* 0x0000002100207202 */ /* 0x000fe60000000f00 */
[----:B------:R-:W-:Y:S02]  /*b570*/  MOV R33, R34 ;  /* 0x0000002200217202 */ /* 0x000fe40000000f00 */
        /* <DEDUP_REMOVED lines=51> */
[----:B------:R-:W-:Y:S01]  /*b8b0*/  FADD.FTZ R9, R241, R137 ;  /* 0x00000089f1097221 */ /* 0x000fe20000010000 */
[----:B------:R-:W-:Y:S01]  /*b8c0*/  MOV R23, R16 ;  /* 0x0000001000177202 */ /* 0x000fe20000000f00 */
[----:B------:R2:W5:Y:S01]  /*b8d0*/  LDL.LU R241, [R1+0x5c] ;  /* 0x00005c0001f17983 */ /* 0x0005620000300800 */
        /* <DEDUP_REMOVED lines=14> */
[----:B------:R-:W-:Y:S01]  /*b9c0*/  MOV R36, R37 ;  /* 0x0000002500247202 */ /* 0x000fe20000000f00 */
[----:B------:R-:W-:Y:S01]  /*b9d0*/  FADD.FTZ R3, R238, R0 ;  /* 0x00000000ee037221 */ /* 0x000fe20000010000 */
[----:B------:R-:W-:Y:S01]  /*b9e0*/  MOV R16, R17 ;  /* 0x0000001100107202 */ /* 0x000fe20000000f00 */
[----:B------:R-:W-:Y:S01]  /*b9f0*/  FADD.FTZ R0, R43, R9 ;  /* 0x000000092b007221 */ /* 0x000fe20000010000 */
[----:B------:R-:W-:Y:S01]  /*ba00*/  MOV R37, R38 ;  /* 0x0000002600257202 */ /* 0x000fe20000000f00 */
[----:B------:R-:W-:Y:S01]  /*ba10*/  FADD.FTZ R2, R236, R2 ;  /* 0x00000002ec027221 */ /* 0x000fe20000010000 */
[----:B------:R-:W-:Y:S01]  /*ba20*/  MOV R17, R18 ;  /* 0x0000001200117202 */ /* 0x000fe20000000f00 */
[----:B------:R-:W-:Y:S01]  /*ba30*/  FADD.FTZ R9, R234, R3 ;  /* 0x00000003ea097221 */ /* 0x000fe20000010000 */
        /* <DEDUP_REMOVED lines=8> */
[----:B------:R-:W-:Y:S01]  /*bac0*/  MOV R20, R21 ;  /* 0x0000001500147202 */ /* 0x000fe20000000f00 */
[----:B------:R2:W5:Y:S01]  /*bad0*/  LDL.LU R238, [R1+0x50] ;  /* 0x0000500001ee7983 */ /* 0x0005620000300800 */
        /* <DEDUP_REMOVED lines=22> */
[----:B------:R-:W-:Y:S01]  /*bc40*/  FADD.FTZ R8, R233, R0 ;  /* 0x00000000e9087221 */ /* 0x000fe20000010000 */
[----:B------:R-:W-:Y:S02]  /*bc50*/  MOV R43, R36 ;  /* 0x00000024002b7202 */ /* 0x000fe40000000f00 */
[----:B------:R2:W5:Y:S01]  /*bc60*/  LDL.LU R234, [R1+0x40] ;  /* 0x0000400001ea7983 */ /* 0x0005620000300800 */
        /* <DEDUP_REMOVED lines=8> */
[----:B------:R2:W5:Y:S01]  /*bcf0*/  LDL.LU R228, [R1+0x38] ;  /* 0x0000380001e47983 */ /* 0x0005620000300800 */
[----:B------:R-:W-:Y:S01]  /*bd00*/  MOV R13, R189 ;  /* 0x000000bd000d7202 */ /* 0x000fe20000000f00 */
[----:B------:R-:W-:Y:S01]  /*bd10*/  FADD.FTZ R2, R38, R0 ;  /* 0x0000000026027221 */ /* 0x000fe20000010000 */
        /* <DEDUP_REMOVED lines=40> */
[-C--:B----4-:R-:W-:Y:S05]  /*bfa0*/  HMMA.16816.F32 R116, R140, R4.reuse, R116 ;  /* 0x000000048c74723c */ /* 0x090fea0000001874 */
[----:B------:R-:W-:Y:S01]  /*bfb0*/  MOV R132, R135 ;  /* 0x0000008700847202 */ /* 0x000fe20000000f00 */
[C---:B------:R-:W-:Y:S05]  /*bfc0*/  HMMA.16816.F32 R120, R208.reuse, R4, R120 ;  /* 0x00000004d078723c */ /* 0x040fea0000001878 */
[----:B------:R-:W-:Y:S01]  /*bfd0*/  MOV R137, R134 ;  /* 0x0000008600897202 */ /* 0x000fe20000000f00 */
[-C--:B------:R-:W-:Y:S05]  /*bfe0*/  HMMA.16816.F32 R124, R208, R6.reuse, R124 ;  /* 0x00000006d07c723c */ /* 0x080fea000000187c */
[----:B------:R-:W-:Y:S01]  /*bff0*/  FADD.FTZ R5, R16, R8 ;  /* 0x0000000810057221 */ /* 0x000fe20000010000 */
[----:B------:R-:W-:Y:S01]  /*c000*/  FADD.FTZ R4, R18, R0 ;  /* 0x0000000012047221 */ /* 0x000fe20000010000 */
[----:B------:R-:W-:Y:S01]  /*c010*/  FADD.FTZ R0, R19, R2 ;  /* 0x0000000213007221 */ /* 0x000fe20000010000 */
[----:B------:R-:W-:Y:S04]  /*c020*/  HMMA.16816.F32 R128, R140, R6, R128 ;  /* 0x000000068c80723c */ /* 0x000fe80000001880 */
[----:B------:R-:W-:Y:S01]  /*c030*/  FADD.FTZ R2, R12, R5 ;  /* 0x000000050c027221 */ /* 0x000fe20000010000 */
        /* <DEDUP_REMOVED lines=11> */
[----:B------:R-:W-:Y:S02]  /*c0f0*/  FADD.FTZ R2, R225, R2 ;  /* 0x00000002e1027221 */ /* 0x000fe40000010000 */
[----:B------:R-:W-:Y:S01]  /*c100*/  STL [R1+0x10], R5 ;  /* 0x0000100501007387 */ /* 0x000fe20000100800 */
[----:B------:R-:W-:Y:S03]  /*c110*/  FADD.FTZ R0, R139, R0 ;  /* 0x000000008b007221 */ /* 0x000fe60000010000 */
[----:B------:R1:W-:Y:S04]  /*c120*/  STL [R1+0xc], R3 ;  /* 0x00000c0301007387 */ /* 0x0003e80000100800 */
[----:B------:R2:W-:Y:S04]  /*c130*/  STL [R1+0x8], R2 ;  /* 0x0000080201007387 */ /* 0x0005e80000100800 */
[----:B------:R2:W-:Y:S01]  /*c140*/  STL [R1+0x14], R0 ;  /* 0x0000140001007387 */ /* 0x0005e20000100800 */
[----:B-1----:R-:W-:Y:S01]  /*c150*/  MOV R3, R136 ;  /* 0x0000008800037202 */ /* 0x002fe20000000f00 */
[----:B------:R-:W-:Y:S06]  /*c160*/  @P0 BRA `(.L_x_66) ;  /* 0xffffffb0009c0947 */ /* 0x000fec000383ffff */
.L_x_65:
[----:B------:R-:W3:Y:S04]  /*c170*/  LDL.LU R8, [R1+0x10] ;  /* 0x0000100001087983 */ /* 0x000ee80000300800 */
[----:B------:R-:W4:Y:S04]  /*c180*/  LDL.LU R7, [R1+0xc] ;  /* 0x00000c0001077983 */ /* 0x000f280000300800 */
[----:B------:R-:W2:Y:S04]  /*c190*/  LDL.LU R6, [R1+0x8] ;  /* 0x0000080001067983 */ /* 0x000ea80000300800 */
[----:B------:R-:W2:Y:S01]  /*c1a0*/  LDL.LU R5, [R1+0x14] ;  /* 0x0000140001057983 */ /* 0x000ea20000300800 */
[----:B------:R-:W1:Y:S01]  /*c1b0*/  S2UR UR8, SR_CgaCtaId ;  /* 0x00000000000879c3 */ /* 0x000e620000008800 */
[----:B------:R-:W-:Y:S01]  /*c1c0*/  UISETP.NE.AND UP0, UPT, UR14, -0x1, UPT ;  /* 0xffffffff0e00788c */ /* 0x000fe2000bf05270 */
[----:B------:R-:W-:Y:S01]  /*c1d0*/  IMAD.MOV.U32 R141, RZ, RZ, 0x20 ;  /* 0x00000020ff8d7424 */ /* 0x000fe200078e00ff */
[----:B------:R-:W1:Y:S01]  /*c1e0*/  S2R R11, SR_TID.X ;  /* 0x00000000000b7919 */ /* 0x000e620000002100 */
[----:B------:R-:W-:Y:S01]  /*c1f0*/  IMAD.MOV.U32 R132, RZ, RZ, 0x40 ;  /* 0x00000040ff847424 */ /* 0x000fe200078e00ff */
[----:B------:R-:W1:Y:S07]  /*c200*/  S2R R143, SR_TID.X ;  /* 0x00000000008f7919 */ /* 0x000e6e0000002100 */
        /* <DEDUP_REMOVED lines=31> */
[----:B----4-:R-:W-:-:S03]  /*c400*/  FADD.FTZ R140, R0, R6 ;  /* 0x00000006008c7221 */ /* 0x010fc60000010000 */
        /* <DEDUP_REMOVED lines=18> */
[----:B------:R-:W-:-:S02]  /*c530*/  LEA.HI R2, R4, R4, RZ, 0x1d ;  /* 0x0000000404027211 */ /* 0x000fc400078fe8ff */
[----:B------:R2:W3:Y:S01]  /*c540*/  @P5 MUFU.RCP R3, R138 ;  /* 0x0000008a00035308 */ /* 0x0004e20000001000 */
[----:B------:R-:W-:Y:S01]  /*c550*/  PLOP3.LUT P4, PT, PT, PT, PT, 0x8, 0x0 ;  /* 0x000000000000781c */ /* 0x000fe20003f8e170 */
[C---:B-1----:R-:W-:Y:S01]  /*c560*/  FMUL.FTZ R148, R0.reuse, R148 ;  /* 0x0000009400947220 */ /* 0x042fe20000410000 */
[----:B------:R-:W-:Y:S01]  /*c570*/  LEA R2, R5, R2, 0x1 ;  /* 0x0000000205027211 */ /* 0x000fe200078e08ff */
[C---:B------:R-:W-:Y:S01]  /*c580*/  FMUL.FTZ R5, R0.reuse, R149 ;  /* 0x0000009500057220 */ /* 0x040fe20000410000 */
[C---:B------:R-:W-:Y:S01]  /*c590*/  FMUL.FTZ R152, R0.reuse, R152 ;  /* 0x0000009800987220 */ /* 0x040fe20000410000 */
        /* <DEDUP_REMOVED lines=21> */
.L_x_69:
        /* <DEDUP_REMOVED lines=24> */
.L_x_70:
        /* <DEDUP_REMOVED lines=15> */
[----:B------:R-:W-:Y:S01]  /*c960*/  FMUL.FTZ R150, R3, R150 ;  /* 0x0000009603967220 */ /* 0x000fe20000410000 */
        /* <DEDUP_REMOVED lines=20> */
[C---:B------:R-:W-:Y:S01]  /*cab0*/  FMUL.FTZ R82, R3.reuse, R82 ;  /* 0x0000005203527220 */ /* 0x040fe20000410000 */
        /* <DEDUP_REMOVED lines=113> */
[----:B-1----:R-:W-:Y:S01]  /*d1d0*/  IADD3 R13, R141, R22, RZ ;  /* 0x000000168d0d7210 */ /* 0x002fe20007ffe0ff */
[----:B------:R1:W-:Y:S01]  /*d1e0*/  STS [R0], R10 ;  /* 0x0000000a00007388 */ /* 0x0003e20000000800 */
[----:B------:R-:W-:Y:S02]  /*d1f0*/  F2FP.F16.F32.PACK_AB R23, R183, R23 ;  /* 0x00000017b717723e */ /* 0x000fe400000000ff */
[----:B--2---:R-:W-:Y:S01]  /*d200*/  IADD3 R3, R25, R132, RZ ;  /* 0x0000008419037210 */ /* 0x004fe20007ffe0ff */
[----:B------:R2:W-:Y:S01]  /*d210*/  STS [R0+0x400], R9 ;  /* 0x0004000900007388 */ /* 0x0005e20000000800 */
[----:B------:R-:W-:Y:S02]  /*d220*/  F2FP.F16.F32.PACK_AB R48, R48, R188 ;  /* 0x000000bc3030723e */ /* 0x000fe400000000ff */
[----:B------:R-:W-:Y:S01]  /*d230*/  F2FP.F16.F32.PACK_AB R47, R191, R47 ;  /* 0x0000002fbf2f723e */ /* 0x000fe200000000ff */
[----:B------:R-:W-:Y:S01]  /*d240*/  STS [R13], R7 ;  /* 0x000000070d007388 */ /* 0x000fe20000000800 */
[----:B------:R-:W-:-:S02]  /*d250*/  F2FP.F16.F32.PACK_AB R46, R46, R192 ;  /* 0x000000c02e2e723e */ /* 0x000fc400000000ff */
[----:B------:R-:W-:Y:S01]  /*d260*/  F2FP.F16.F32.PACK_AB R45, R45, R194 ;  /* 0x000000c22d2d723e */ /* 0x000fe200000000ff */
[----:B------:R3:W-:Y:S01]  /*d270*/  STS [R13+0x400], R6 ;  /* 0x000400060d007388 */ /* 0x0007e20000000800 */
[----:B------:R-:W-:Y:S01]  /*d280*/  IADD3 R2, R0, R132, RZ ;  /* 0x0000008400027210 */ /* 0x000fe20007ffe0ff */
[----:B------:R-:W4:Y:S01]  /*d290*/  @!P2 LDC R11, c[0x0][0x270] ;  /* 0x00009c00ff0bab82 */ /* 0x000f220000000800 */
        /* <DEDUP_REMOVED lines=9> */
[----:B-1----:R-:W1:Y:S01]  /*d330*/  @P3 LDC R10, c[0x0][0x2e8] ;  /* 0x0000ba00ff0a3b82 */ /* 0x002e620000000800 */
[----:B------:R-:W-:Y:S01]  /*d340*/  F2FP.F16.F32.PACK_AB R39, R207, R39 ;  /* 0x00000027cf27723e */ /* 0x000fe200000000ff */
[----:B------:R-:W-:Y:S01]  /*d350*/  STS [R13+0x2400], R20 ;  /* 0x002400140d007388 */ /* 0x000fe20000000800 */
[----:B------:R-:W-:Y:S01]  /*d360*/  F2FP.F16.F32.PACK_AB R38, R38, R26 ;  /* 0x0000001a2626723e */ /* 0x000fe200000000ff */
[----:B--2---:R-:W2:Y:S01]  /*d370*/  @P3 MUFU.LG2 R9, R55 ;  /* 0x0000003700093308 */ /* 0x004ea20000000c00 */
[----:B------:R-:W-:Y:S01]  /*d380*/  F2FP.F16.F32.PACK_AB R37, R37, R70 ;  /* 0x000000462525723e */ /* 0x000fe200000000ff */
[----:B------:R-:W-:Y:S01]  /*d390*/  STS [R3], R19 ;  /* 0x0000001303007388 */ /* 0x000fe20000000800 */
[----:B------:R-:W-:-:S02]  /*d3a0*/  F2FP.F16.F32.PACK_AB R34, R34, R30 ;  /* 0x0000001e2222723e */ /* 0x000fc400000000ff */
[----:B------:R-:W-:Y:S01]  /*d3b0*/  F2FP.F16.F32.PACK_AB R33, R33, R82 ;  /* 0x000000522121723e */ /* 0x000fe200000000ff */
[----:B------:R2:W-:Y:S01]  /*d3c0*/  STS [R3+0x400], R18 ;  /* 0x0004001203007388 */ /* 0x0005e20000000800 */
[----:B------:R-:W-:Y:S01]  /*d3d0*/  F2FP.F16.F32.PACK_AB R36, R36, R72 ;  /* 0x000000482424723e */ /* 0x000fe200000000ff */
[----:B---3--:R-:W3:Y:S01]  /*d3e0*/  @P2 LDC.64 R6, c[0x0][0x2c0] ;  /* 0x0000b000ff062b82 */ /* 0x008ee20000000a00 */
[----:B------:R-:W-:Y:S01]  /*d3f0*/  F2FP.F16.F32.PACK_AB R35, R75, R35 ;  /* 0x000000234b23723e */ /* 0x000fe200000000ff */
[----:B------:R4:W-:Y:S01]  /*d400*/  STS [R5], R16 ;  /* 0x0000001005007388 */ /* 0x0009e20000000800 */
[----:B------:R-:W-:Y:S02]  /*d410*/  F2FP.F16.F32.PACK_AB R32, R32, R76 ;  /* 0x0000004c2020723e */ /* 0x000fe400000000ff */
[----:B------:R-:W-:Y:S01]  /*d420*/  F2FP.F16.F32.PACK_AB R31, R79, R31 ;  /* 0x0000001f4f1f723e */ /* 0x000fe200000000ff */
[----:B------:R-:W-:Y:S01]  /*d430*/  STS [R5+0x400], R15 ;  /* 0x0004000f05007388 */ /* 0x000fe20000000800 */
[----:B------:R-:W-:Y:S01]  /*d440*/  F2FP.F16.F32.PACK_AB R30, R85, R84 ;  /* 0x00000054551e723e */ /* 0x000fe200000000ff */
[----:B------:R-:W1:Y:S01]  /*d450*/  @P2 LDC R8, c[0x0][0x2c0] ;  /* 0x0000b000ff082b82 */ /* 0x000e620000000800 */
        /* <DEDUP_REMOVED lines=36> */
[----:B--2---:R-:W-:Y:S01]  /*d6a0*/  MOV R18, 0x7f800000 ;  /* 0x7f80000000127802 */ /* 0x004fe20000000f00 */
[----:B------:R-:W-:Y:S01]  /*d6b0*/  STS [R25+0x4000], R38 ;  /* 0x0040002619007388 */ /* 0x000fe20000000800 */
[----:B------:R-:W-:-:S02]  /*d6c0*/  MOV R19, 0x7f800000 ;  /* 0x7f80000000137802 */ /* 0x000fc40000000f00 */
[----:B----4-:R-:W-:Y:S01]  /*d6d0*/  MOV R16, 0x7f800000 ;  /* 0x7f80000000107802 */ /* 0x010fe20000000f00 */
        /* <DEDUP_REMOVED lines=13> */
[----:B--2---:R-:W-:-:S03]  /*d7b0*/  MOV R22, 0x7f800000 ;  /* 0x7f80000000167802 */ /* 0x004fc60000000f00 */
[----:B------:R-:W-:Y:S04]  /*d7c0*/  STS [R13+0x6000], R53 ;  /* 0x006000350d007388 */ /* 0x000fe80000000800 */
[----:B------:R-:W-:Y:S01]  /*d7d0*/  STS [R13+0x6400], R52 ;  /* 0x006400340d007388 */ /* 0x000fe20000000800 */
[----:B------:R-:W2:Y:S03]  /*d7e0*/  S2R R12, SR_CTAID.Y ;  /* 0x00000000000c7919 */ /* 0x000ea60000002600 */
[----:B------:R-:W-:Y:S04]  /*d7f0*/  STS [R3+0x4000], R51 ;  /* 0x0040003303007388 */ /* 0x000fe80000000800 */
[----:B------:R-:W-:Y:S04]  /*d800*/  STS [R3+0x4400], R50 ;  /* 0x0044003203007388 */ /* 0x000fe80000000800 */
[----:B------:R-:W-:Y:S01]  /*d810*/  STS [R5+0x4000], R49 ;  /* 0x0040003105007388 */ /* 0x000fe20000000800 */
[----:B----4-:R-:W-:Y:S01]  /*d820*/  @P2 MOV R0, 0x1 ;  /* 0x0000000100002802 */ /* 0x010fe20000000f00 */
[----:B------:R-:W-:-:S02]  /*d830*/  @!P2 IMAD R0, R69, R11, RZ ;  /* 0x0000000b4500a224 */ /* 0x000fc400078e02ff */
[----:B------:R-:W-:Y:S01]  /*d840*/  STS [R5+0x4400], R56 ;  /* 0x0044003805007388 */ /* 0x000fe20000000800 */
[----:B------:R-:W4:Y:S03]  /*d850*/  @P1 LDC R11, c[0x0][0x2e8] ;  /* 0x0000ba00ff0b1b82 */ /* 0x000f260000000800 */
        /* <DEDUP_REMOVED lines=11> */
[----:B-1----:R-:W-:Y:S01]  /*d910*/  @P2 IMAD R5, R7, R6, RZ ;  /* 0x0000000607052224 */ /* 0x002fe200078e02ff */
[----:B------:R-:W-:Y:S01]  /*d920*/  @!P2 MOV R5, R69 ;  /* 0x000000450005a202 */ /* 0x000fe20000000f00 */
[----:B------:R-:W1:Y:S01]  /*d930*/  @P5 LDC R7, c[0x0][0x2e8] ;  /* 0x0000ba00ff075b82 */ /* 0x000e620000000800 */
[----:B------:R-:W-:Y:S01]  /*d940*/  STS [R4+0x6000], R67 ;  /* 0x0060004304007388 */ /* 0x000fe20000000800 */
[----:B------:R-:W4:Y:S03]  /*d950*/  @P1 MUFU.LG2 R6, R139 ;  /* 0x0000008b00061308 */ /* 0x000f260000000c00 */
[----:B------:R4:W-:Y:S03]  /*d960*/  STS [R4+0x6400], R68 ;  /* 0x0064004404007388 */ /* 0x0009e60000000800 */
[----:B------:R-:W-:Y:S06]  /*d970*/  BAR.SYNC.DEFER_BLOCKING 0x0 ;  /* 0x0000000000007b1d */ /* 0x000fec0000010000 */
[----:B------:R-:W1:Y:S01]  /*d980*/  S2R R23, SR_CTAID.Z ;  /* 0x0000000000177919 */ /* 0x000e620000002700 */
[----:B---3--:R-:W-:-:S02]  /*d990*/  @P3 FMUL.FTZ R2, R9, 0.69314718246459960938 ;  /* 0x3f31721809023820 */ /* 0x008fc40000410000 */
[----:B------:R-:W3:Y:S02]  /*d9a0*/  @P5 MUFU.LG2 R9, R138 ;  /* 0x0000008a00095308 */ /* 0x000ee40000000c00 */
[----:B------:R-:W-:Y:S01]  /*d9b0*/  @P3 FFMA.FTZ R22, R136, R10, R2 ;  /* 0x0000000a88163223 */ /* 0x000fe20000010002 */
[----:B--2---:R-:W-:Y:S01]  /*d9c0*/  IMAD R2, R12, R0, RZ ;  /* 0x000000000c027224 */ /* 0x004fe200078e02ff */
[C---:B------:R-:W-:Y:S01]  /*d9d0*/  IADD3 R0, R54.reuse, 0x40, RZ ;  /* 0x0000004036007810 */ /* 0x040fe20007ffe0ff */
[----:B------:R-:W2:Y:S01]  /*d9e0*/  @P6 LDC R12, c[0x0][0x2e8] ;  /* 0x0000ba00ff0c6b82 */ /* 0x000ea20000000800 */
[----:B----4-:R-:W-:Y:S02]  /*d9f0*/  IADD3 R4, R54, 0x20, RZ ;  /* 0x0000002036047810 */ /* 0x010fe40007ffe0ff */
[----:B------:R-:W-:Y:S01]  /*da00*/  SEL R2, R2, RZ, !P4 ;  /* 0x000000ff02027207 */ /* 0x000fe20006000000 */
[----:B-----5:R4:W2:Y:S01]  /*da10*/  LDS.128 R28, [R247+0x3800] ;  /* 0x00380000f71c7984 */ /* 0x0208a20000000c00 */
[----:B------:R-:W-:Y:S01]  /*da20*/  ISETP.GE.AND P2, PT, R0, UR5, PT ;  /* 0x0000000500007c0c */ /* 0x000fe2000bf46270 */
[----:B------:R-:W-:Y:S01]  /*da30*/  IMAD R0, R8, UR6, RZ ;  /* 0x0000000608007c24 */ /* 0x000fe2000f8e02ff */
[----:B------:R-:W-:Y:S01]  /*da40*/  ISETP.GE.AND P4, PT, R4, UR5, PT ;  /* 0x0000000504007c0c */ /* 0x000fe2000bf86270 */
[----:B------:R4:W2:Y:S01]  /*da50*/  LDS.128 R24, [R247+0x7800] ;  /* 0x00780000f7187984 */ /* 0x0008a20000000c00 */
[----:B------:R-:W-:Y:S01]  /*da60*/  @P1 FMUL.FTZ R4, R6, 0.69314718246459960938 ;  /* 0x3f31721806041820 */ /* 0x000fe20000410000 */
[----:B------:R-:W-:Y:S01]  /*da70*/  LEA.HI R6, R208, R143, RZ, 0x5 ;  /* 0x0000008fd0067211 */ /* 0x000fe200078f28ff */
[----:B------:R-:W4:Y:S01]  /*da80*/  @P6 MUFU.LG2 R10, R140 ;  /* 0x0000008c000a6308 */ /* 0x000f220000000c00 */
[----:B------:R-:W-:Y:S01]  /*da90*/  ISETP.GE.AND P3, PT, R3, UR5, PT ;  /* 0x0000000503007c0c */ /* 0x000fe2000bf66270 */
[----:B---3--:R-:W-:Y:S01]  /*daa0*/  @P5 FMUL.FTZ R3, R9, 0.69314718246459960938 ;  /* 0x3f31721809035820 */ /* 0x008fe20000410000 */
[----:B------:R-:W-:-:S03]  /*dab0*/  @P1 FFMA.FTZ R18, R134, R11, R4 ;  /* 0x0000000b86121223 */ /* 0x000fc60000010004 */
[----:B-1----:R-:W-:Y:S01]  /*dac0*/  @P5 FFMA.FTZ R19, R135, R7, R3 ;  /* 0x0000000787135223 */ /* 0x002fe20000010003 */
        /* <DEDUP_REMOVED lines=8> */
[----:B----4-:R-:W-:Y:S01]  /*db50*/  @P6 FMUL.FTZ R3, R10, 0.69314718246459960938 ;  /* 0x3f3172180a036820 */ /* 0x010fe20000410000 */
[----:B------:R-:W-:Y:S02]  /*db60*/  LOP3.LUT P5, RZ, R0, 0x3, RZ, 0xc0, !PT ;  /* 0x0000000300ff7812 */ /* 0x000fe400078ac0ff */
[----:B------:R-:W-:Y:S01]  /*db70*/  IADD3 R2, R54, 0x50, RZ ;  /* 0x0000005036027810 */ /* 0x000fe20007ffe0ff */
[----:B--2---:R-:W-:Y:S01]  /*db80*/  @P6 FFMA.FTZ R16, R133, R12, R3 ;  /* 0x0000000c85106223 */ /* 0x004fe20000010003 */
        /* <DEDUP_REMOVED lines=55> */
.L_x_72:
[----:B------:R-:W-:Y:S05]  /*df00*/  BSYNC B0 ;  /* 0x0000000000007941 */ /* 0x000fea0003800000 */
.L_x_71:
        /* <DEDUP_REMOVED lines=31> */
.L_x_74:
[----:B------:R-:W-:Y:S05]  /*e100*/  BSYNC B0 ;  /* 0x0000000000007941 */ /* 0x000fea0003800000 */
.L_x_73:
        /* <DEDUP_REMOVED lines=19> */
.L_x_76:
[----:B------:R-:W-:Y:S05]  /*e240*/  BSYNC B0 ;  /* 0x0000000000007941 */ /* 0x000fea0003800000 */
.L_x_75:
        /* <DEDUP_REMOVED lines=18> */
.L_x_78:
[----:B------:R-:W-:Y:S05]  /*e370*/  BSYNC B0 ;  /* 0x0000000000007941 */ /* 0x000fea0003800000 */
.L_x_77:
        /* <DEDUP_REMOVED lines=18> */
.L_x_80:
[----:B------:R-:W-:Y:S05]  /*e4a0*/  BSYNC B0 ;  /* 0x0000000000007941 */ /* 0x000fea0003800000 */
.L_x_79:
        /* <DEDUP_REMOVED lines=18> */
.L_x_82:
[----:B------:R-:W-:Y:S05]  /*e5d0*/  BSYNC B0 ;  /* 0x0000000000007941 */ /* 0x000fea0003800000 */
.L_x_81:
        /* <DEDUP_REMOVED lines=18> */
.L_x_84:
[----:B------:R-:W-:Y:S05]  /*e700*/  BSYNC B0 ;  /* 0x0000000000007941 */ /* 0x000fea0003800000 */
.L_x_83:
        /* <DEDUP_REMOVED lines=18> */
.L_x_86:
[----:B------:R-:W-:Y:S05]  /*e830*/  BSYNC B0 ;  /* 0x0000000000007941 */ /* 0x000fea0003800000 */
.L_x_85:
        /* <DEDUP_REMOVED lines=16> */
.L_x_61:
        /* <DEDUP_REMOVED lines=86> */
.L_x_88:
[----:B------:R-:W-:Y:S05]  /*eea0*/  BSYNC B0 ;  /* 0x0000000000007941 */ /* 0x000fea0003800000 */
.L_x_87:
        /* <DEDUP_REMOVED lines=18> */
.L_x_90:
[----:B------:R-:W-:Y:S05]  /*efd0*/  BSYNC B0 ;  /* 0x0000000000007941 */ /* 0x000fea0003800000 */
.L_x_89:
        /* <DEDUP_REMOVED lines=18> */
.L_x_92:
[----:B------:R-:W-:Y:S05]  /*f100*/  BSYNC B0 ;  /* 0x0000000000007941 */ /* 0x000fea0003800000 */
.L_x_91:
        /* <DEDUP_REMOVED lines=17> */
.L_x_94:
[----:B------:R-:W-:Y:S05]  /*f220*/  BSYNC B0 ;  /* 0x0000000000007941 */ /* 0x000fea0003800000 */
.L_x_93:
        /* <DEDUP_REMOVED lines=17> */
.L_x_96:
[----:B------:R-:W-:Y:S05]  /*f340*/  BSYNC B0 ;  /* 0x0000000000007941 */ /* 0x000fea0003800000 */
.L_x_95:
        /* <DEDUP_REMOVED lines=17> */
.L_x_98:
[----:B------:R-:W-:Y:S05]  /*f460*/  BSYNC B0 ;  /* 0x0000000000007941 */ /* 0x000fea0003800000 */
.L_x_97:
        /* <DEDUP_REMOVED lines=16> */
.L_x_100:
[----:B------:R-:W-:Y:S05]  /*f570*/  BSYNC B0 ;  /* 0x0000000000007941 */ /* 0x000fea0003800000 */
.L_x_99:
        /* <DEDUP_REMOVED lines=16> */
.L_x_102:
[----:B------:R-:W-:Y:S05]  /*f680*/  BSYNC B0 ;  /* 0x0000000000007941 */ /* 0x000fea0003800000 */
.L_x_101:
        /* <DEDUP_REMOVED lines=10> */
.L_x_104:
[----:B------:R-:W-:Y:S05]  /*f730*/  BSYNC B0 ;  /* 0x0000000000007941 */ /* 0x000fea0003800000 */
.L_x_103:
        /* <DEDUP_REMOVED lines=15> */
.L_x_106:
[----:B------:R-:W-:Y:S05]  /*f830*/  BSYNC B0 ;  /* 0x0000000000007941 */ /* 0x000fea0003800000 */
.L_x_105:
        /* <DEDUP_REMOVED lines=10> */
.L_x_108:
[----:B------:R-:W-:Y:S05]  /*f8e0*/  BSYNC B0 ;  /* 0x0000000000007941 */ /* 0x000fea0003800000 */
.L_x_107:
        /* <DEDUP_REMOVED lines=10> */
.L_x_110:
[----:B------:R-:W-:Y:S05]  /*f990*/  BSYNC B0 ;  /* 0x0000000000007941 */ /* 0x000fea0003800000 */
.L_x_109:
        /* <DEDUP_REMOVED lines=10> */
.L_x_112:
[----:B------:R-:W-:Y:S05]  /*fa40*/  BSYNC B0 ;  /* 0x0000000000007941 */ /* 0x000fea0003800000 */
.L_x_111:
        /* <DEDUP_REMOVED lines=10> */
.L_x_114:
[----:B------:R-:W-:Y:S05]  /*faf0*/  BSYNC B0 ;  /* 0x0000000000007941 */ /* 0x000fea0003800000 */
.L_x_113:
        /* <DEDUP_REMOVED lines=10> */
.L_x_116:
[----:B------:R-:W-:Y:S05]  /*fba0*/  BSYNC B0 ;  /* 0x0000000000007941 */ /* 0x000fea0003800000 */
.L_x_115:
        /* <DEDUP_REMOVED lines=10> */
.L_x_117:
        /* <DEDUP_REMOVED lines=11> */
.L_x_2916:


//--------------------- .text._ZN5flash16flash_fwd_kernelI23Flash_fwd_kernel_traitsILi128ELi128ELi64ELi4ELb0ELb0EN7cutlass6half_tE19Flash_kernel_traitsILi128ELi128ELi64ELi4ES3_EELb0ELb0ELb0ELb0ELb1ELb1ELb0ELb0EEEvNS_16Flash_fwd_paramsE --------------------------
	.section	.text._ZN5flash16flash_fwd_kernelI23Flash_fwd_kernel_traitsILi128ELi128ELi64ELi4ELb0ELb0EN7cutlass6half_tE19Flash_kernel_traitsILi128ELi128ELi64ELi4ES3_EELb0ELb0ELb0ELb0ELb1ELb1ELb0ELb0EEEvNS_16Flash_fwd_paramsE,"ax",@progbits
	.align	128
        .global         _ZN5flash16flash_fwd_kernelI23Flash_fwd_kernel_traitsILi128ELi128ELi64ELi4ELb0ELb0EN7cutlass6half_tE19Flash_kernel_traitsILi128ELi128ELi64ELi4ES3_EELb0ELb0ELb0ELb0ELb1ELb1ELb0ELb0EEEvNS_16Flash_fwd_paramsE
        .type           _ZN5flash16flash_fwd_kernelI23Flash_fwd_kernel_traitsILi128ELi128ELi64ELi4ELb0ELb0EN7cutlass6half_tE19Flash_kernel_traitsILi128ELi128ELi64ELi4ES3_EELb0ELb0ELb0ELb0ELb1ELb1ELb0ELb0EEEvNS_16Flash_fwd_paramsE,@function
        .size           _ZN5flash16flash_fwd_kernelI23Flash_fwd_kernel_traitsILi128ELi128ELi64ELi4ELb0ELb0EN7cutlass6half_tE19Flash_kernel_traitsILi128ELi128ELi64ELi4ES3_EELb0ELb0ELb0ELb0ELb1ELb1ELb0ELb0EEEvNS_16Flash_fwd_paramsE,(.L_x_2917 - _ZN5flash16flash_fwd_kernelI23Flash_fwd_kernel_traitsILi128ELi128ELi64ELi4ELb0ELb0EN7cutlass6half_tE19Flash_kernel_traitsILi128ELi128ELi64ELi4ES3_EELb0ELb0ELb0ELb0ELb1ELb1ELb0ELb0EEEvNS_16Flash_fwd_paramsE)
        .other          _ZN5flash16flash_fwd_kernelI23Flash_fwd_kernel_traitsILi128ELi128ELi64ELi4ELb0ELb0EN7cutlass6half_tE19Flash_kernel_traitsILi128ELi128ELi64ELi4ES3_EELb0ELb0ELb0ELb0ELb1ELb1ELb0ELb0EEEvNS_16Flash_fwd_paramsE,@"STO_CUDA_ENTRY STV_DEFAULT"
_ZN5flash16flash_fwd_kernelI23Flash_fwd_kernel_traitsILi128ELi128ELi64ELi4ELb0ELb0EN7cutlass6half_tE19Flash_kernel_traitsILi128ELi128ELi64ELi4ES3_EELb0ELb0ELb0ELb0ELb1ELb1ELb0ELb0EEEvNS_16Flash_fwd_paramsE:
.text._ZN5flash16flash_fwd_kernelI23Flash_fwd_kernel_traitsILi128ELi128ELi64ELi4ELb0ELb0EN7cutlass6half_tE19Flash_kernel_traitsILi128ELi128ELi64ELi4ES3_EELb0ELb0ELb0ELb0ELb1ELb1ELb0ELb0EEEvNS_16Flash_fwd_paramsE:
[----:B------:R-:W1:Y:S08]  /*0000*/  LDC R1, c[0x0][0x28] ;  /* 0x00000a00ff017b82 */ /* 0x000e700000000800 */
[----:B------:R-:W2:Y:S01]  /*0010*/  LDC.64 R2, c[0x0][0x300] ;  /* 0x0000c000ff027b82 */ /* 0x000ea20000000a00 */
[----:B------:R-:W3:Y:S01]  /*0020*/  S2R R29, SR_CTAID.Y ;  /* 0x00000000001d7919 */ /* 0x000ee20000002600 */
[----:B------:R-:W-:Y:S01]  /*0030*/  IMAD.MOV.U32 R19, RZ, RZ, RZ ;  /* 0x000000ffff137224 */ /* 0x000fe200078e00ff */
[----:B------:R-:W-:Y:S01]  /*0040*/  ULDC.64 UR16, c[0x0][0x208] ;  /* 0x0000820000107ab9 */ /* 0x000fe20000000a00 */
[----:B------:R-:W-:Y:S01]  /*0050*/  ULDC UR4, c[0x0][0x2c4] ;  /* 0x0000b10000047ab9 */ /* 0x000fe20000000800 */
[----:B-1----:R-:W-:-:S03]  /*0060*/  VIADD R1, R1, 0xffffff60 ;  /* 0xffffff6001017836 */ /* 0x002fc60000000000 */
[----:B------:R-:W1:Y:S01]  /*0070*/  LDC.64 R4, c[0x0][0x308] ;  /* 0x0000c200ff047b82 */ /* 0x000e620000000a00 */
[----:B--2---:R-:W-:-:S04]  /*0080*/  ISETP.NE.U32.AND P0, PT, R2, RZ, PT ;  /* 0x000000ff0200720c */ /* 0x004fc80003f05070 */
[----:B------:R-:W-:Y:S02]  /*0090*/  ISETP.NE.AND.EX P0, PT, R3, RZ, PT, P0 ;  /* 0x000000ff0300720c */ /* 0x000fe40003f05300 */
[----:B-1----:R-:W-:-:S04]  /*00a0*/  ISETP.NE.U32.AND P3, PT, R4, RZ, PT ;  /* 0x000000ff0400720c */ /* 0x002fc80003f65070 */
[----:B------:R-:W-:-:S07]  /*00b0*/  ISETP.NE.AND.EX P3, PT, R5, RZ, PT, P3 ;  /* 0x000000ff0500720c */ /* 0x000fce0003f65330 */
[----:B------:R-:W3:Y:S02]  /*00c0*/  @P0 LDC.64 R2, c[0x0][0x300] ;  /* 0x0000c000ff020b82 */ /* 0x000ee40000000a00 */
[----:B---3--:R-:W-:-:S05]  /*00d0*/  @P0 IMAD.WIDE R2, R29, 0x4, R2 ;  /* 0x000000041d020825 */ /* 0x008fca00078e0202 */
[----:B------:R1:W5:Y:S02]  /*00e0*/  @P0 LDG.E R19, desc[UR16][R2.64] ;  /* 0x0000001002130981 */ /* 0x000364000c1e1900 */
[----:B-1----:R-:W1:Y:S02]  /*00f0*/  @P3 LDC.64 R2, c[0x0][0x308] ;  /* 0x0000c200ff023b82 */ /* 0x002e640000000a00 */
[----:B-1----:R-:W-:-:S05]  /*0100*/  @P3 IMAD.WIDE R2, R29, 0x4, R2 ;  /* 0x000000041d023825 */ /* 0x002fca00078e0202 */
[----:B------:R1:W5:Y:S01]  /*0110*/  @P3 LDG.E R23, desc[UR16][R2.64] ;  /* 0x0000001002173981 */ /* 0x000362000c1e1900 */
[----:B------:R-:W2:Y:S02]  /*0120*/  S2R R14, SR_CTAID.X ;  /* 0x00000000000e7919 */ /* 0x000ea40000002500 */
[----:B--2---:R-:W-:-:S05]  /*0130*/  IMAD.SHL.U32 R0, R14, 0x80, RZ ;  /* 0x000000800e007824 */ /* 0x004fca00078e00ff */
[----:B------:R-:W-:-:S13]  /*0140*/  ISETP.GE.AND P0, PT, R0, UR4, PT ;  /* 0x0000000400007c0c */ /* 0x000fda000bf06270 */
[----:B-1----:R-:W-:Y:S05]  /*0150*/  @P0 EXIT ;  /* 0x000000000000094d */ /* 0x002fea0003800000 */
[----:B------:R-:W1:Y:S01]  /*0160*/  LDC R28, c[0x0][0x278] ;  /* 0x00009e00ff1c7b82 */ /* 0x000e620000000800 */
[----:B------:R-:W2:Y:S01]  /*0170*/  S2R R6, SR_TID.X ;  /* 0x0000000000067919 */ /* 0x000ea20000002100 */
[----:B------:R-:W-:Y:S01]  /*0180*/  SHF.R.S32.HI R27, RZ, 0x1f, R29 ;  /* 0x0000001fff1b7819 */ /* 0x000fe2000001141d */
[----:B------:R-:W-:Y:S01]  /*0190*/  ULDC.64 UR4, c[0x0][0x228] ;  /* 0x00008a0000047ab9 */ /* 0x000fe20000000a00 */
[----:B------:R-:W-:Y:S01]  /*01a0*/  ULDC.64 UR6, c[0x0][0x240] ;  /* 0x0000900000067ab9 */ /* 0x000fe20000000a00 */
[----:B------:R-:W3:Y:S01]  /*01b0*/  S2R R30, SR_CTAID.Z ;  /* 0x00000000001e7919 */ /* 0x000ee20000002700 */
[----:B------:R-:W-:Y:S01]  /*01c0*/  ULDC.64 UR8, c[0x0][0x210] ;  /* 0x0000840000087ab9 */ /* 0x000fe20000000a00 */
[----:B------:R-:W-:Y:S01]  /*01d0*/  ULDC.64 UR12, c[0x0][0x248] ;  /* 0x00009200000c7ab9 */ /* 0x000fe20000000a00 */
[----:B------:R-:W4:Y:S01]  /*01e0*/  S2UR UR10, SR_CgaCtaId ;  /* 0x00000000000a79c3 */ /* 0x000f220000008800 */
[----:B-----5:R-:W-:Y:S01]  /*01f0*/  @P3 IMAD.IADD R152, R23, 0x1, -R19 ;  /* 0x0000000117983824 */ /* 0x020fe200078e0a13 */
[----:B------:R-:W-:-:S02]  /*0200*/  USHF.L.U64.HI UR19, UR12, 0x6, UR13 ;  /* 0x000000060c137899 */ /* 0x000fc4000801020d */
[----:B------:R-:W-:Y:S02]  /*0210*/  USHF.L.U32 UR20, UR12, 0x6, URZ ;  /* 0x000000060c147899 */ /* 0x000fe4000800063f */
[----:B------:R-:W-:Y:S02]  /*0220*/  USHF.L.U32 UR14, UR12, 0x5, URZ ;  /* 0x000000050c0e7899 */ /* 0x000fe4000800063f */
[----:B------:R-:W-:Y:S01]  /*0230*/  USHF.L.U64.HI UR15, UR12, 0x5, UR13 ;  /* 0x000000050c0f7899 */ /* 0x000fe2000801020d */
[----:B-1----:R-:W-:-:S05]  /*0240*/  IABS R0, R28 ;  /* 0x0000001c00007213 */ /* 0x002fca0000000000 */
[----:B------:R-:W-:-:S04]  /*0250*/  IMAD.MOV.U32 R26, RZ, RZ, R0 ;  /* 0x000000ffff1a7224 */ /* 0x000fc800078e0000 */
[----:B------:R-:W1:Y:S01]  /*0260*/  I2F.RP R3, R26 ;  /* 0x0000001a00037306 */ /* 0x000e620000209400 */
[----:B--2---:R-:W-:Y:S02]  /*0270*/  SHF.R.S32.HI R4, RZ, 0x1f, R6 ;  /* 0x0000001fff047819 */ /* 0x004fe40000011406 */
[----:B---3--:R-:W-:Y:S02]  /*0280*/  SHF.R.S32.HI R18, RZ, 0x1f, R30 ;  /* 0x0000001fff127819 */ /* 0x008fe4000001141e */
[CC--:B------:R-:W-:Y:S02]  /*0290*/  LEA.HI R17, R4.reuse, R6.reuse, RZ, 0x3 ;  /* 0x0000000604117211 */ /* 0x0c0fe400078f18ff */
[----:B------:R-:W-:Y:S02]  /*02a0*/  LEA.HI R0, R4, R6, RZ, 0x4 ;  /* 0x0000000604007211 */ /* 0x000fe400078f20ff */
[----:B------:R-:W-:Y:S02]  /*02b0*/  LOP3.LUT R2, R17, 0xfffffff8, RZ, 0xc0, !PT ;  /* 0xfffffff811027812 */ /* 0x000fe400078ec0ff */
[----:B------:R-:W-:-:S02]  /*02c0*/  LOP3.LUT R5, R0, 0xfffffff0, RZ, 0xc0, !PT ;  /* 0xfffffff000057812 */ /* 0x000fc400078ec0ff */
[----:B------:R-:W-:Y:S01]  /*02d0*/  SHF.R.S32.HI R8, RZ, 0x3, R17 ;  /* 0x00000003ff087819 */ /* 0x000fe20000011411 */
[----:B-1----:R-:W1:Y:S01]  /*02e0*/  MUFU.RCP R7, R3 ;  /* 0x0000000300077308 */ /* 0x002e620000001000 */
[----:B------:R-:W-:Y:S01]  /*02f0*/  IMAD.IADD R22, R6, 0x1, -R2 ;  /* 0x0000000106167824 */ /* 0x000fe200078e0a02 */
[-C--:B------:R-:W-:Y:S01]  /*0300*/  LEA.HI R16, R4, R6.reuse, RZ, 0x6 ;  /* 0x0000000604107211 */ /* 0x080fe200078f30ff */
[----:B------:R-:W-:Y:S01]  /*0310*/  IMAD.IADD R5, R6, 0x1, -R5 ;  /* 0x0000000106057824 */ /* 0x000fe200078e0a05 */
[----:B------:R-:W-:Y:S01]  /*0320*/  LEA.HI R25, R4, R6, RZ, 0x5 ;  /* 0x0000000604197211 */ /* 0x000fe200078f28ff */
[----:B------:R-:W-:Y:S01]  /*0330*/  IMAD.SHL.U32 R12, R22, 0x8, RZ ;  /* 0x00000008160c7824 */ /* 0x000fe200078e00ff */
[----:B------:R-:W-:Y:S01]  /*0340*/  SHF.R.S32.HI R10, RZ, 0x4, R0 ;  /* 0x00000004ff0a7819 */ /* 0x000fe20000011400 */
[----:B------:R-:W-:Y:S01]  /*0350*/  IMAD.SHL.U32 R6, R8, 0x40, RZ ;  /* 0x0000004008067824 */ /* 0x000fe200078e00ff */
[----:B------:R-:W-:Y:S01]  /*0360*/  SHF.R.S32.HI R9, RZ, 0x1f, R8 ;  /* 0x0000001fff097819 */ /* 0x000fe20000011408 */
[----:B------:R-:W-:Y:S01]  /*0370*/  IMAD R2, R27, UR4, RZ ;  /* 0x000000041b027c24 */ /* 0x000fe2000f8e02ff */
[----:B------:R-:W-:-:S02]  /*0380*/  SHF.R.S32.HI R13, RZ, 0x1f, R12 ;  /* 0x0000001fff0d7819 */ /* 0x000fc4000001140c */
[----:B------:R-:W-:Y:S01]  /*0390*/  LEA.HI R4, R0, R10, RZ, 0x1 ;  /* 0x0000000a00047211 */ /* 0x000fe200078f08ff */
[----:B------:R-:W-:Y:S01]  /*03a0*/  IMAD R11, R29, UR5, R2 ;  /* 0x000000051d0b7c24 */ /* 0x000fe2000f8e0202 */
[----:B------:R-:W-:Y:S01]  /*03b0*/  LOP3.LUT R0, R6, 0x1c0, RZ, 0xc0, !PT ;  /* 0x000001c006007812 */ /* 0x000fe200078ec0ff */
[----:B------:R-:W-:Y:S01]  /*03c0*/  IMAD.WIDE R14, R14, 0x80, R8 ;  /* 0x000000800e0e7825 */ /* 0x000fe200078e0208 */
[----:B------:R-:W-:Y:S02]  /*03d0*/  LOP3.LUT R6, R4, 0xfffffffe, RZ, 0xc0, !PT ;  /* 0xfffffffe04067812 */ /* 0x000fe400078ec0ff */
[----:B------:R-:W-:Y:S01]  /*03e0*/  LOP3.LUT R4, R0, 0x38, R12, 0xf8, !PT ;  /* 0x0000003800047812 */ /* 0x000fe200078ef80c */
[----:B-1----:R-:W-:Y:S01]  /*03f0*/  VIADD R7, R7, 0xffffffe ;  /* 0x0ffffffe07077836 */ /* 0x002fe20000000000 */
[----:B------:R-:W-:Y:S01]  /*0400*/  SHF.R.U32.HI R0, RZ, 0x3, R0 ;  /* 0x00000003ff007819 */ /* 0x000fe20000011600 */
[----:B------:R-:W-:Y:S01]  /*0410*/  IMAD.WIDE.U32 R2, R29, UR4, R12 ;  /* 0x000000041d027c25 */ /* 0x000fe2000f8e000c */
[----:B------:R-:W-:-:S03]  /*0420*/  ULDC.64 UR4, c[0x0][0x258] ;  /* 0x0000960000047ab9 */ /* 0x000fc60000000a00 */
[----:B------:R-:W1:Y:S01]  /*0430*/  F2I.FTZ.U32.TRUNC.NTZ R7, R7 ;  /* 0x0000000700077305 */ /* 0x000e62000021f000 */
[----:B------:R-:W-:Y:S01]  /*0440*/  IMAD.IADD R3, R3, 0x1, R11 ;  /* 0x0000000103037824 */ /* 0x000fe200078e020b */
[----:B------:R-:W-:Y:S01]  /*0450*/  LOP3.LUT R11, R4, R0, RZ, 0x3c, !PT ;  /* 0x00000000040b7212 */ /* 0x000fe200078e3cff */
[----:B------:R-:W-:Y:S01]  /*0460*/  IMAD.IADD R21, R10, 0x1, -R6 ;  /* 0x000000010a157824 */ /* 0x000fe200078e0a06 */
[----:B------:R-:W-:Y:S01]  /*0470*/  SHF.R.S32.HI R0, RZ, 0x1f, R5 ;  /* 0x0000001fff007819 */ /* 0x000fe20000011405 */
[----:B------:R-:W-:Y:S02]  /*0480*/  IMAD R4, R18, UR4, RZ ;  /* 0x0000000412047c24 */ /* 0x000fe4000f8e02ff */
[----:B------:R-:W-:Y:S01]  /*0490*/  IMAD.SHL.U32 R10, R16, 0x8, RZ ;  /* 0x00000008100a7824 */ /* 0x000fe200078e00ff */
[----:B------:R-:W-:Y:S01]  /*04a0*/  LEA.HI R20, R0, R5, RZ, 0x3 ;  /* 0x0000000500147211 */ /* 0x000fe200078f18ff */
[C---:B------:R-:W-:Y:S01]  /*04b0*/  IMAD R4, R30.reuse, UR5, R4 ;  /* 0x000000051e047c24 */ /* 0x040fe2000f8e0204 */
[----:B------:R-:W-:Y:S01]  /*04c0*/  UMOV UR5, 0x400 ;  /* 0x0000040000057882 */ /* 0x000fe20000000000 */
[----:B------:R-:W-:Y:S01]  /*04d0*/  IMAD.WIDE.U32 R2, R30, UR4, R2 ;  /* 0x000000041e027c25 */ /* 0x000fe2000f8e0002 */
[----:B------:R-:W-:Y:S01]  /*04e0*/  LOP3.LUT R6, R20, 0xfffffff8, RZ, 0xc0, !PT ;  /* 0xfffffff814067812 */ /* 0x000fe200078ec0ff */
[----:B----4-:R-:W-:Y:S01]  /*04f0*/  ULEA UR5, UR10, UR5, 0x18 ;  /* 0x000000050a057291 */ /* 0x010fe2000f8ec03f */
[----:B------:R-:W-:Y:S01]  /*0500*/  LOP3.LUT R11, R11, 0x7ffffe00, R10, 0xf8, !PT ;  /* 0x7ffffe000b0b7812 */ /* 0x000fe200078ef80a */
[----:B-1----:R-:W-:Y:S01]  /*0510*/  IMAD.MOV R0, RZ, RZ, -R7 ;  /* 0x000000ffff007224 */ /* 0x002fe200078e0a07 */
[----:B------:R-:W-:Y:S01]  /*0520*/  USHF.L.U32 UR4, UR6, 0x5, URZ ;  /* 0x0000000506047899 */ /* 0x000fe2000800063f */
[----:B------:R-:W-:Y:S01]  /*0530*/  IMAD.IADD R96, R5, 0x1, -R6 ;  /* 0x0000000105607824 */ /* 0x000fe200078e0a06 */
[----:B------:R-:W-:Y:S01]  /*0540*/  ULDC.64 UR10, c[0x0][0x250] ;  /* 0x00009400000a7ab9 */ /* 0x000fe20000000a00 */
[----:B------:R-:W-:Y:S01]  /*0550*/  IMAD R0, R0, R26, RZ ;  /* 0x0000001a00007224 */ /* 0x000fe200078e02ff */
[----:B------:R-:W-:Y:S01]  /*0560*/  LEA R247, R11, UR5, 0x1 ;  /* 0x000000050bf77c11 */ /* 0x000fe2000f8e08ff */
[----:B------:R-:W-:Y:S01]  /*0570*/  IMAD.MOV.U32 R6, RZ, RZ, RZ ;  /* 0x000000ffff067224 */ /* 0x000fe200078e00ff */
[----:B------:R-:W-:Y:S01]  /*0580*/  USHF.L.U32 UR18, UR10, 0x5, URZ ;  /* 0x000000050a127899 */ /* 0x000fe2000800063f */
[----:B------:R-:W-:Y:S01]  /*0590*/  IMAD.IADD R3, R3, 0x1, R4 ;  /* 0x0000000103037824 */ /* 0x000fe200078e0204 */
[----:B------:R-:W-:Y:S01]  /*05a0*/  USHF.L.U64.HI UR21, UR10, 0x5, UR11 ;  /* 0x000000050a157899 */ /* 0x000fe2000801020b */
[----:B------:R-:W-:-:S02]  /*05b0*/  IMAD R10, R15, UR6, RZ ;  /* 0x000000060f0a7c24 */ /* 0x000fc4000f8e02ff */
[----:B------:R-:W-:-:S04]  /*05c0*/  IMAD.HI.U32 R7, R7, R0, R6 ;  /* 0x0000000007077227 */ /* 0x000fc800078e0006 */
[----:B------:R-:W-:Y:S02]  /*05d0*/  IMAD.SHL.U32 R0, R22, 0x40, RZ ;  /* 0x0000004016007824 */ /* 0x000fe400078e00ff */
[C---:B------:R-:W-:Y:S02]  /*05e0*/  IMAD R10, R14.reuse, UR7, R10 ;  /* 0x000000070e0a7c24 */ /* 0x040fe4000f8e020a */
[----:B------:R-:W-:Y:S01]  /*05f0*/  IMAD.WIDE.U32 R4, R14, UR6, R2 ;  /* 0x000000060e047c25 */ /* 0x000fe2000f8e0002 */
[----:B------:R-:W-:Y:S02]  /*0600*/  IABS R14, R30 ;  /* 0x0000001e000e7213 */ /* 0x000fe40000000000 */
[----:B------:R-:W-:Y:S01]  /*0610*/  LOP3.LUT R0, R0, 0x1c0, RZ, 0xc0, !PT ;  /* 0x000001c000007812 */ /* 0x000fe200078ec0ff */
[----:B------:R-:W-:Y:S01]  /*0620*/  IMAD.IADD R3, R5, 0x1, R10 ;  /* 0x0000000105037824 */ /* 0x000fe200078e020a */
[----:B------:R-:W-:Y:S01]  /*0630*/  LEA R2, P0, R4, UR8, 0x1 ;  /* 0x0000000804027c11 */ /* 0x000fe2000f8008ff */
[----:B------:R-:W-:Y:S01]  /*0640*/  USHF.L.U64.HI UR8, UR6, 0x5, UR7 ;  /* 0x0000000506087899 */ /* 0x000fe20008010207 */
[----:B------:R-:W-:-:S02]  /*0650*/  LOP3.LUT R6, R0, 0x8, R17, 0xf8, !PT ;  /* 0x0000000800067812 */ /* 0x000fc400078ef811 */
[----:B------:R-:W-:Y:S01]  /*0660*/  SHF.R.U32.HI R5, RZ, 0x3, R0 ;  /* 0x00000003ff057819 */ /* 0x000fe20000011600 */
[----:B------:R-:W-:Y:S01]  /*0670*/  IMAD.HI.U32 R0, R7, R14, RZ ;  /* 0x0000000e07007227 */ /* 0x000fe200078e00ff */
[----:B------:R-:W-:Y:S01]  /*0680*/  LEA.HI.X R3, R4, UR9, R3, 0x1, P0 ;  /* 0x0000000904037c11 */ /* 0x000fe200080f0c03 */
[----:B------:R-:W1:Y:S01]  /*0690*/  @!P3 LDC.64 R16, c[0x0][0x318] ;  /* 0x0000c600ff10bb82 */ /* 0x000e620000000a00 */
[----:B------:R-:W-:Y:S01]  /*06a0*/  IADD3 R4, P0, R2, UR4, RZ ;  /* 0x0000000402047c10 */ /* 0x000fe2000ff1e0ff */
[----:B------:R-:W-:Y:S01]  /*06b0*/  IMAD.MOV R10, RZ, RZ, -R0 ;  /* 0x000000ffff0a7224 */ /* 0x000fe200078e0a00 */
[----:B------:R-:W-:Y:S01]  /*06c0*/  LOP3.LUT R24, R6, R5, RZ, 0x3c, !PT ;  /* 0x0000000506187212 */ /* 0x000fe200078e3cff */
[----:B------:R-:W-:Y:S01]  /*06d0*/  @!PT LDS RZ, [RZ] ;  /* 0x00000000fffff984 */ /* 0x000fe20000000800 */
[----:B------:R-:W-:Y:S01]  /*06e0*/  @!PT LDS RZ, [RZ] ;  /* 0x00000000fffff984 */ /* 0x000fe20000000800 */
[----:B------:R-:W-:Y:S01]  /*06f0*/  @!PT LDS RZ, [RZ] ;  /* 0x00000000fffff984 */ /* 0x000fe20000000800 */
[----:B------:R-:W-:Y:S01]  /*0700*/  LDGSTS.E.BYPASS.LTC128B.128 [R247], desc[UR16][R2.64] ;  /* 0x0000000002f77fae */ /* 0x000fe2000b901d50 */
[----:B------:R-:W-:Y:S01]  /*0710*/  IADD3.X R5, R3, UR8, RZ, P0, !PT ;  /* 0x0000000803057c10 */ /* 0x000fe200087fe4ff */
[----:B------:R-:W-:Y:S01]  /*0720*/  IMAD R10, R26, R10, R14 ;  /* 0x0000000a1a0a7224 */ /* 0x000fe200078e020e */
[----:B------:R-:W-:Y:S01]  /*0730*/  IADD3 R11, P0, R8, R19, RZ ;  /* 0x00000013080b7210 */ /* 0x000fe20007f1e0ff */
[----:B------:R2:W-:Y:S01]  /*0740*/  LDGSTS.E.BYPASS.LTC128B.128 [R247+0x4000], desc[UR16][R2.64+0x80] ;  /* 0x0400008002f77fae */ /* 0x0005e2000b901d50 */
[----:B------:R-:W3:Y:S01]  /*0750*/  @!P3 LDC.64 R14, c[0x0][0x2c8] ;  /* 0x0000b200ff0ebb82 */ /* 0x000ee20000000a00 */
[----:B------:R-:W-:Y:S01]  /*0760*/  ULDC.64 UR6, c[0x0][0x230] ;  /* 0x00008c0000067ab9 */ /* 0x000fe20000000a00 */
[----:B------:R-:W-:Y:S01]  /*0770*/  LEA.HI.X.SX32 R18, R19, R9, 0x1, P0 ;  /* 0x0000000913127211 */ /* 0x000fe200000f0eff */
[----:B------:R-:W-:Y:S04]  /*0780*/  LDGSTS.E.BYPASS.LTC128B.128 [R247+0x800], desc[UR16][R4.64] ;  /* 0x0080000004f77fae */ /* 0x000fe8000b901d50 */
[----:B------:R4:W-:Y:S01]  /*0790*/  LDGSTS.E.BYPASS.LTC128B.128 [R247+0x4800], desc[UR16][R4.64+0x80] ;  /* 0x0480008004f77fae */ /* 0x0009e2000b901d50 */
[----:B-1----:R-:W-:-:S04]  /*07a0*/  @!P3 ISETP.NE.U32.AND P2, PT, R16, RZ, PT ;  /* 0x000000ff1000b20c */ /* 0x002fc80003f45070 */
[----:B------:R-:W-:Y:S02]  /*07b0*/  @!P3 ISETP.NE.AND.EX P2, PT, R17, RZ, PT, P2 ;  /* 0x000000ff1100b20c */ /* 0x000fe40003f45320 */
[----:B--2---:R-:W-:-:S04]  /*07c0*/  IADD3 R2, P1, R4, UR4, RZ ;  /* 0x0000000404027c10 */ /* 0x004fc8000ff3e0ff */
[----:B------:R-:W-:Y:S02]  /*07d0*/  IADD3.X R3, R5, UR8, RZ, P1, !PT ;  /* 0x0000000805037c10 */ /* 0x000fe40008ffe4ff */
[----:B------:R-:W-:Y:S02]  /*07e0*/  ISETP.GT.U32.AND P1, PT, R26, R10, PT ;  /* 0x0000000a1a00720c */ /* 0x000fe40003f24070 */
[----:B------:R-:W-:Y:S01]  /*07f0*/  IADD3 R6, P0, R2, UR4, RZ ;  /* 0x0000000402067c10 */ /* 0x000fe2000ff1e0ff */
[----:B------:R-:W-:Y:S03]  /*0800*/  LDGSTS.E.BYPASS.LTC128B.128 [R247+0x1000], desc[UR16][R2.64] ;  /* 0x0100000002f77fae */ /* 0x000fe6000b901d50 */
[----:B------:R-:W-:Y:S01]  /*0810*/  IADD3.X R7, R3, UR8, RZ, P0, !PT ;  /* 0x0000000803077c10 */ /* 0x000fe200087fe4ff */
[----:B------:R1:W-:Y:S01]  /*0820*/  LDGSTS.E.BYPASS.LTC128B.128 [R247+0x5000], desc[UR16][R2.64+0x80] ;  /* 0x0500008002f77fae */ /* 0x0003e2000b901d50 */
[----:B----4-:R-:W-:-:S03]  /*0830*/  IADD3 R4, P0, R6, UR4, RZ ;  /* 0x0000000406047c10 */ /* 0x010fc6000ff1e0ff */
[----:B------:R-:W-:Y:S01]  /*0840*/  LDGSTS.E.BYPASS.LTC128B.128 [R247+0x1800], desc[UR16][R6.64] ;  /* 0x0180000006f77fae */ /* 0x000fe2000b901d50 */
[----:B------:R-:W-:Y:S01]  /*0850*/  IADD3.X R5, R7, UR8, RZ, P0, !PT ;  /* 0x0000000807057c10 */ /* 0x000fe200087fe4ff */
[----:B------:R-:W-:Y:S02]  /*0860*/  @!P1 IMAD.IADD R10, R10, 0x1, -R26 ;  /* 0x000000010a0a9824 */ /* 0x000fe400078e0a1a */
[----:B------:R2:W-:Y:S01]  /*0870*/  LDGSTS.E.BYPASS.LTC128B.128 [R247+0x5800], desc[UR16][R6.64+0x80] ;  /* 0x0580008006f77fae */ /* 0x0005e2000b901d50 */
[----:B------:R-:W-:Y:S01]  /*0880*/  @!P1 VIADD R0, R0, 0x1 ;  /* 0x0000000100009836 */ /* 0x000fe20000000000 */
[----:B------:R-:W-:Y:S02]  /*0890*/  ISETP.NE.AND P1, PT, R28, RZ, PT ;  /* 0x000000ff1c00720c */ /* 0x000fe40003f25270 */
[----:B------:R-:W-:Y:S01]  /*08a0*/  ISETP.GE.U32.AND P4, PT, R10, R26, PT ;  /* 0x0000001a0a00720c */ /* 0x000fe20003f86070 */
[----:B------:R-:W-:Y:S04]  /*08b0*/  LDGSTS.E.BYPASS.LTC128B.128 [R247+0x2000], desc[UR16][R4.64] ;  /* 0x0200000004f77fae */ /* 0x000fe8000b901d50 */
[----:B------:R4:W-:Y:S08]  /*08c0*/  LDGSTS.E.BYPASS.LTC128B.128 [R247+0x6000], desc[UR16][R4.64+0x80] ;  /* 0x0600008004f77fae */ /* 0x0009f0000b901d50 */
[----:B------:R-:W-:-:S02]  /*08d0*/  @P4 VIADD R0, R0, 0x1 ;  /* 0x0000000100004836 */ /* 0x000fc40000000000 */
[----:B-1----:R-:W-:Y:S02]  /*08e0*/  IMAD R2, R18, UR12, RZ ;  /* 0x0000000c12027c24 */ /* 0x002fe4000f8e02ff */
[----:B------:R-:W-:Y:S02]  /*08f0*/  IMAD.MOV.U32 R9, RZ, RZ, R0 ;  /* 0x000000ffff097224 */ /* 0x000fe400078e0000 */
[C---:B------:R-:W-:Y:S01]  /*0900*/  IMAD R8, R11.reuse, UR13, R2 ;  /* 0x0000000d0b087c24 */ /* 0x040fe2000f8e0202 */
[----:B------:R-:W-:Y:S01]  /*0910*/  IADD3 R2, P0, R4, UR4, RZ ;  /* 0x0000000404027c10 */ /* 0x000fe2000ff1e0ff */
[----:B--2---:R-:W-:-:S03]  /*0920*/  IMAD.WIDE.U32 R6, R11, UR12, R12 ;  /* 0x0000000c0b067c25 */ /* 0x004fc6000f8e000c */
[----:B------:R-:W-:-:S05]  /*0930*/  IADD3.X R3, R5, UR8, RZ, P0, !PT ;  /* 0x0000000805037c10 */ /* 0x000fca00087fe4ff */
[----:B------:R-:W-:Y:S01]  /*0940*/  LDGSTS.E.BYPASS.LTC128B.128 [R247+0x2800], desc[UR16][R2.64] ;  /* 0x0280000002f77fae */ /* 0x000fe2000b901d50 */
[----:B----4-:R-:W-:Y:S01]  /*0950*/  IMAD.IADD R5, R7, 0x1, R8 ;  /* 0x0000000107057824 */ /* 0x010fe200078e0208 */
[----:B------:R-:W-:Y:S01]  /*0960*/  LOP3.LUT R7, R30, R28, RZ, 0x3c, !PT ;  /* 0x0000001c1e077212 */ /* 0x000fe200078e3cff */
[----:B------:R-:W-:Y:S01]  /*0970*/  IMAD.MOV.U32 R4, RZ, RZ, R6 ;  /* 0x000000ffff047224 */ /* 0x000fe200078e0006 */
[----:B---3--:R-:W-:Y:S01]  /*0980*/  @!P3 SEL R6, R15, RZ, P2 ;  /* 0x000000ff0f06b207 */ /* 0x008fe20001000000 */
[----:B------:R1:W-:Y:S01]  /*0990*/  LDGSTS.E.BYPASS.LTC128B.128 [R247+0x6800], desc[UR16][R2.64+0x80] ;  /* 0x0680008002f77fae */ /* 0x0003e2000b901d50 */
[----:B------:R-:W-:Y:S01]  /*09a0*/  ISETP.GE.AND P0, PT, R7, RZ, PT ;  /* 0x000000ff0700720c */ /* 0x000fe20003f06270 */
[----:B------:R-:W-:Y:S01]  /*09b0*/  IMAD R7, R27, UR6, RZ ;  /* 0x000000061b077c24 */ /* 0x000fe2000f8e02ff */
[----:B------:R-:W-:Y:S01]  /*09c0*/  @!P3 IADD3 R152, R6, R14, -R19 ;  /* 0x0000000e0698b210 */ /* 0x000fe20007ffe813 */
[----:B------:R-:W-:-:S04]  /*09d0*/  IMAD.WIDE.U32 R4, R29, UR6, R4 ;  /* 0x000000061d047c25 */ /* 0x000fc8000f8e0004 */
[----:B------:R-:W-:Y:S01]  /*09e0*/  IMAD R0, R29, UR7, R7 ;  /* 0x000000071d007c24 */ /* 0x000fe2000f8e0207 */
[----:B------:R-:W-:Y:S01]  /*09f0*/  ULDC.64 UR6, c[0x0][0x260] ;  /* 0x0000980000067ab9 */ /* 0x000fe20000000a00 */
[----:B------:R-:W-:-:S04]  /*0a00*/  VIADD R8, R152, 0x3f ;  /* 0x0000003f98087836 */ /* 0x000fc80000000000 */
[----:B------:R-:W-:Y:S01]  /*0a10*/  @!P0 IMAD.MOV R9, RZ, RZ, -R9 ;  /* 0x000000ffff098224 */ /* 0x000fe200078e0a09 */
[----:B------:R-:W-:-:S04]  /*0a20*/  @!P1 LOP3.LUT R9, RZ, R28, RZ, 0x33, !PT ;  /* 0x0000001cff099212 */ /* 0x000fc800078e33ff */
[----:B------:R-:W-:Y:S02]  /*0a30*/  SHF.R.S32.HI R10, RZ, 0x1f, R9 ;  /* 0x0000001fff0a7819 */ /* 0x000fe40000011409 */
[----:B-1----:R-:W-:-:S04]  /*0a40*/  IADD3 R2, P2, R2, UR4, RZ ;  /* 0x0000000402027c10 */ /* 0x002fc8000ff5e0ff */
[----:B------:R-:W-:Y:S02]  /*0a50*/  IADD3.X R3, R3, UR8, RZ, P2, !PT ;  /* 0x0000000803037c10 */ /* 0x000fe400097fe4ff */
[----:B------:R-:W-:Y:S01]  /*0a60*/  IADD3 R6, P2, R2, UR4, RZ ;  /* 0x0000000402067c10 */ /* 0x000fe2000ff5e0ff */
[----:B------:R-:W-:Y:S02]  /*0a70*/  UIADD3 UR4, UR5, 0x8000, URZ ;  /* 0x0000800005047890 */ /* 0x000fe4000fffe03f */
[----:B------:R-:W-:Y:S01]  /*0a80*/  LDGSTS.E.BYPASS.LTC128B.128 [R247+0x3000], desc[UR16][R2.64] ;  /* 0x0300000002f77fae */ /* 0x000fe2000b901d50 */
[----:B------:R-:W-:Y:S01]  /*0a90*/  IADD3.X R7, R3, UR8, RZ, P2, !PT ;  /* 0x0000000803077c10 */ /* 0x000fe200097fe4ff */
[----:B------:R-:W-:Y:S02]  /*0aa0*/  ULDC.64 UR8, c[0x0][0x268] ;  /* 0x00009a0000087ab9 */ /* 0x000fe40000000a00 */
[----:B------:R1:W-:Y:S04]  /*0ab0*/  LDGSTS.E.BYPASS.LTC128B.128 [R247+0x7000], desc[UR16][R2.64+0x80] ;  /* 0x0700008002f77fae */ /* 0x0003e8000b901d50 */
[----:B------:R-:W-:Y:S04]  /*0ac0*/  LDGSTS.E.BYPASS.LTC128B.128 [R247+0x3800], desc[UR16][R6.64] ;  /* 0x0380000006f77fae */ /* 0x000fe8000b901d50 */
[----:B------:R2:W-:Y:S01]  /*0ad0*/  LDGSTS.E.BYPASS.LTC128B.128 [R247+0x7800], desc[UR16][R6.64+0x80] ;  /* 0x0780008006f77fae */ /* 0x0005e2000b901d50 */
[----:B-1----:R-:W-:Y:S01]  /*0ae0*/  IMAD.IADD R3, R5, 0x1, R0 ;  /* 0x0000000105037824 */ /* 0x002fe200078e0200 */
[----:B------:R-:W-:Y:S01]  /*0af0*/  SHF.R.S32.HI R0, RZ, 0x1f, R8 ;  /* 0x0000001fff007819 */ /* 0x000fe20000011408 */
[----:B------:R-:W-:-:S02]  /*0b00*/  IMAD.MOV.U32 R2, RZ, RZ, R4 ;  /* 0x000000ffff027224 */ /* 0x000fc400078e0004 */
[----:B------:R-:W-:Y:S01]  /*0b10*/  IMAD R4, R10, UR6, RZ ;  /* 0x000000060a047c24 */ /* 0x000fe2000f8e02ff */
[----:B------:R-:W-:Y:S01]  /*0b20*/  LEA.HI R246, R0, R8, RZ, 0x6 ;  /* 0x0000000800f67211 */ /* 0x000fe200078f30ff */
[----:B------:R-:W-:Y:S02]  /*0b30*/  IMAD R0, R18, UR10, RZ ;  /* 0x0000000a12007c24 */ /* 0x000fe4000f8e02ff */
[----:B------:R-:W-:Y:S01]  /*0b40*/  IMAD.WIDE.U32 R32, R9, UR6, R2 ;  /* 0x0000000609207c25 */ /* 0x000fe2000f8e0002 */
[----:B------:R-:W-:-:S03]  /*0b50*/  LEA.HI.SX32 R8, R246, 0xffffffff, 0x1a ;  /* 0xfffffffff6087811 */ /* 0x000fc600078fd2ff */
[----:B------:R-:W-:Y:S01]  /*0b60*/  IMAD R4, R9, UR7, R4 ;  /* 0x0000000709047c24 */ /* 0x000fe2000f8e0204 */
[----:B------:R-:W-:Y:S01]  /*0b70*/  ULDC.64 UR6, c[0x0][0x238] ;  /* 0x00008e0000067ab9 */ /* 0x000fe20000000a00 */
[C---:B------:R-:W-:Y:S01]  /*0b80*/  IMAD R0, R11.reuse, UR11, R0 ;  /* 0x0000000b0b007c24 */ /* 0x040fe2000f8e0200 */
[----:B------:R-:W-:Y:S01]  /*0b90*/  STL.64 [R1+0x50], R32 ;  /* 0x0000502001007387 */ /* 0x000fe20000100a00 */
[----:B------:R-:W-:Y:S01]  /*0ba0*/  IMAD.WIDE.U32 R2, R11, UR10, R12 ;  /* 0x0000000a0b027c25 */ /* 0x000fe2000f8e000c */
[----:B------:R-:W-:-:S03]  /*0bb0*/  SHF.R.S32.HI R11, RZ, 0x1f, R8 ;  /* 0x0000001fff0b7819 */ /* 0x000fc60000011408 */
[----:B------:R-:W-:Y:S02]  /*0bc0*/  IMAD R5, R8, UR19, RZ ;  /* 0x0000001308057c24 */ /* 0x000fe4000f8e02ff */
[----:B------:R-:W-:Y:S02]  /*0bd0*/  IMAD.IADD R161, R33, 0x1, R4 ;  /* 0x0000000121a17824 */ /* 0x000fe400078e0204 */
[----:B------:R-:W-:Y:S02]  /*0be0*/  IMAD.MOV.U32 R160, RZ, RZ, R32 ;  /* 0x000000ffffa07224 */ /* 0x000fe400078e0020 */
[----:B------:R-:W-:Y:S02]  /*0bf0*/  IMAD.IADD R3, R3, 0x1, R0 ;  /* 0x0000000103037824 */ /* 0x000fe400078e0200 */
[----:B--2---:R-:W-:Y:S01]  /*0c00*/  IMAD R7, R27, UR6, RZ ;  /* 0x000000061b077c24 */ /* 0x004fe2000f8e02ff */
[----:B------:R-:W-:Y:S01]  /*0c10*/  STL.64 [R1+0x40], R160 ;  /* 0x000040a001007387 */ /* 0x000fe20000100a00 */
[----:B------:R-:W-:-:S02]  /*0c20*/  IMAD R0, R11, UR20, R5 ;  /* 0x000000140b007c24 */ /* 0x000fc4000f8e0205 */
[----:B------:R-:W-:-:S04]  /*0c30*/  IMAD.WIDE.U32 R4, R8, UR20, R160 ;  /* 0x0000001408047c25 */ /* 0x000fc8000f8e00a0 */
[C---:B------:R-:W-:Y:S02]  /*0c40*/  IMAD R7, R29.reuse, UR7, R7 ;  /* 0x000000071d077c24 */ /* 0x040fe4000f8e0207 */
[----:B------:R-:W-:Y:S01]  /*0c50*/  IMAD.WIDE.U32 R2, R29, UR6, R2 ;  /* 0x000000061d027c25 */ /* 0x000fe2000f8e0002 */
[----:B------:R-:W-:Y:S02]  /*0c60*/  ULDC.64 UR6, c[0x0][0x218] ;  /* 0x0000860000067ab9 */ /* 0x000fe40000000a00 */
[----:B------:R-:W-:Y:S01]  /*0c70*/  LEA R6, P0, R4, UR6, 0x1 ;  /* 0x0000000604067c11 */ /* 0x000fe2000f8008ff */
[----:B------:R-:W-:Y:S02]  /*0c80*/  IMAD.IADD R0, R5, 0x1, R0 ;  /* 0x0000000105007824 */ /* 0x000fe400078e0200 */
[----:B------:R-:W-:-:S03]  /*0c90*/  IMAD.IADD R3, R3, 0x1, R7 ;  /* 0x0000000103037824 */ /* 0x000fc600078e0207 */
[----:B------:R-:W-:Y:S01]  /*0ca0*/  LEA.HI.X R7, R4, UR7, R0, 0x1, P0 ;  /* 0x0000000704077c11 */ /* 0x000fe200080f0c00 */
[----:B------:R-:W-:Y:S01]  /*0cb0*/  IMAD.WIDE.U32 R12, R9, UR8, R2 ;  /* 0x00000008090c7c25 */ /* 0x000fe2000f8e0002 */
[----:B------:R-:W-:-:S03]  /*0cc0*/  IADD3 R4, P0, R6, UR14, RZ ;  /* 0x0000000e06047c10 */ /* 0x000fc6000ff1e0ff */
[----:B------:R-:W-:Y:S01]  /*0cd0*/  LDGSTS.E.BYPASS.LTC128B.128 [R247+0x8000], desc[UR16][R6.64] ;  /* 0x0800000006f77fae */ /* 0x000fe2000b901d50 */
[----:B------:R-:W-:Y:S01]  /*0ce0*/  IADD3.X R5, R7, UR15, RZ, P0, !PT ;  /* 0x0000000f07057c10 */ /* 0x000fe200087fe4ff */
[----:B------:R-:W-:Y:S01]  /*0cf0*/  IMAD R0, R10, UR8, RZ ;  /* 0x000000080a007c24 */ /* 0x000fe2000f8e02ff */
[----:B------:R-:W-:Y:S01]  /*0d00*/  IADD3 R2, P0, R4, UR14, RZ ;  /* 0x0000000e04027c10 */ /* 0x000fe2000ff1e0ff */
[----:B------:R1:W-:Y:S02]  /*0d10*/  LDGSTS.E.BYPASS.LTC128B.128 [R247+0xa000], desc[UR16][R6.64+0x80] ;  /* 0x0a00008006f77fae */ /* 0x0003e4000b901d50 */
[----:B------:R-:W-:Y:S01]  /*0d20*/  IMAD R9, R9, UR9, R0 ;  /* 0x0000000909097c24 */ /* 0x000fe2000f8e0200 */
[----:B------:R-:W-:Y:S01]  /*0d30*/  IADD3.X R3, R5, UR15, RZ, P0, !PT ;  /* 0x0000000f05037c10 */ /* 0x000fe200087fe4ff */
[----:B------:R-:W-:Y:S01]  /*0d40*/  LDGSTS.E.BYPASS.LTC128B.128 [R247+0x8800], desc[UR16][R4.64] ;  /* 0x0880000004f77fae */ /* 0x000fe2000b901d50 */
[----:B------:R-:W-:Y:S01]  /*0d50*/  IMAD R0, R11, UR10, RZ ;  /* 0x0000000a0b007c24 */ /* 0x000fe2000f8e02ff */
[----:B------:R-:W-:-:S02]  /*0d60*/  ULDC.64 UR8, c[0x0][0x220] ;  /* 0x0000880000087ab9 */ /* 0x000fc40000000a00 */
[----:B------:R2:W-:Y:S01]  /*0d70*/  LDGSTS.E.BYPASS.LTC128B.128 [R247+0xa800], desc[UR16][R4.64+0x80] ;  /* 0x0a80008004f77fae */ /* 0x0005e2000b901d50 */
[----:B------:R-:W-:-:S03]  /*0d80*/  IMAD R0, R8, UR11, R0 ;  /* 0x0000000b08007c24 */ /* 0x000fc6000f8e0200 */
[----:B------:R-:W-:Y:S04]  /*0d90*/  LDGSTS.E.BYPASS.LTC128B.128 [R247+0x9000], desc[UR16][R2.64] ;  /* 0x0900000002f77fae */ /* 0x000fe8000b901d50 */
[----:B------:R3:W-:Y:S04]  /*0da0*/  LDGSTS.E.BYPASS.LTC128B.128 [R247+0xb000], desc[UR16][R2.64+0x80] ;  /* 0x0b00008002f77fae */ /* 0x0007e8000b901d50 */
[----:B------:R-:W-:Y:S01]  /*0db0*/  STL.64 [R1+0x48], R12 ;  /* 0x0000480c01007387 */ /* 0x000fe20000100a00 */
[----:B-1----:R-:W-:-:S04]  /*0dc0*/  IMAD.WIDE.U32 R6, R8, UR10, RZ ;  /* 0x0000000a08067c25 */ /* 0x002fc8000f8e00ff */
[----:B------:R-:W-:Y:S01]  /*0dd0*/  IMAD.IADD R0, R7, 0x1, R0 ;  /* 0x0000000107007824 */ /* 0x000fe200078e0200 */
[----:B--2---:R-:W-:-:S04]  /*0de0*/  IADD3 R4, P0, R2, UR14, RZ ;  /* 0x0000000e02047c10 */ /* 0x004fc8000ff1e0ff */
[----:B------:R-:W-:Y:S02]  /*0df0*/  IADD3.X R5, R3, UR15, RZ, P0, !PT ;  /* 0x0000000f03057c10 */ /* 0x000fe400087fe4ff */
[----:B------:R-:W-:Y:S01]  /*0e00*/  LEA R7, P0, R6, R12, 0x6 ;  /* 0x0000000c06077211 */ /* 0x000fe200078030ff */
[----:B---3--:R-:W-:Y:S02]  /*0e10*/  IMAD.IADD R2, R13, 0x1, R9 ;  /* 0x000000010d027824 */ /* 0x008fe400078e0209 */
[----:B------:R-:W-:Y:S01]  /*0e20*/  LDGSTS.E.BYPASS.LTC128B.128 [R247+0x9800], desc[UR16][R4.64] ;  /* 0x0980000004f77fae */ /* 0x000fe2000b901d50 */
[----:B------:R-:W-:-:S03]  /*0e30*/  IMAD.SHL.U32 R3, R21, 0x8, RZ ;  /* 0x0000000815037824 */ /* 0x000fc600078e00ff */
[----:B------:R1:W-:Y:S01]  /*0e40*/  LDGSTS.E.BYPASS.LTC128B.128 [R247+0xb800], desc[UR16][R4.64+0x80] ;  /* 0x0b80008004f77fae */ /* 0x0003e2000b901d50 */
[----:B------:R-:W-:Y:S01]  /*0e50*/  LEA.HI.X R6, R6, R2, R0, 0x6, P0 ;  /* 0x0000000206067211 */ /* 0x000fe200000f3400 */
[----:B------:R-:W-:Y:S02]  /*0e60*/  IMAD R0, R21, 0x200, R24 ;  /* 0x0000020015007824 */ /* 0x000fe400078e0218 */
[----:B------:R-:W0:Y:S03]  /*0e70*/  LDGDEPBAR ;  /* 0x00000000000079af */ /* 0x000e260000000000 */
[----:B------:R-:W-:Y:S01]  /*0e80*/  LEA R233, R0, UR4, 0x1 ;  /* 0x0000000400e97c11 */ /* 0x000fe2000f8e08ff */
[----:B------:R2:W-:Y:S04]  /*0e90*/  STL [R1+0x3c], R2 ;  /* 0x00003c0201007387 */ /* 0x0005e80000100800 */
[----:B------:R-:W-:Y:S01]  /*0ea0*/  VIADD R238, R233, 0x20 ;  /* 0x00000020e9ee7836 */ /* 0x000fe20000000000 */
[----:B-1----:R-:W-:Y:S01]  /*0eb0*/  LEA R4, P0, R7, UR8, 0x1 ;  /* 0x0000000807047c11 */ /* 0x002fe2000f8008ff */
[----:B------:R-:W-:-:S04]  /*0ec0*/  DEPBAR.LE SB0, 0x0 ;  /* 0x000080000000791a */ /* 0x000fc80000000000 */
[----:B------:R-:W-:Y:S01]  /*0ed0*/  LEA.HI.X R5, R7, UR9, R6, 0x1, P0 ;  /* 0x0000000907057c11 */ /* 0x000fe200080f0c06 */
[----:B------:R-:W-:Y:S01]  /*0ee0*/  BAR.SYNC.DEFER_BLOCKING 0x0 ;  /* 0x0000000000007b1d */ /* 0x000fe20000010000 */
[----:B--2---:R-:W-:Y:S02]  /*0ef0*/  IMAD.SHL.U32 R2, R96, 0x40, RZ ;  /* 0x0000004060027824 */ /* 0x004fe400078e00ff */
[----:B------:R-:W-:Y:S01]  /*0f00*/  IMAD.SHL.U32 R6, R20, 0x40, RZ ;  /* 0x0000004014067824 */ /* 0x000fe200078e00ff */
[----:B------:R-:W-:Y:S01]  /*0f10*/  LEA R20, R0, UR5, 0x1 ;  /* 0x0000000500147c11 */ /* 0x000fe2000f8e08ff */
[----:B------:R-:W-:Y:S01]  /*0f20*/  IMAD.MOV.U32 R0, RZ, RZ, 0x40 ;  /* 0x00000040ff007424 */ /* 0x000fe200078e00ff */
[----:B------:R-:W-:Y:S02]  /*0f30*/  LOP3.LUT R2, R2, 0x1c0, RZ, 0xc0, !PT ;  /* 0x000001c002027812 */ /* 0x000fe400078ec0ff */
[----:B------:R-:W-:Y:S02]  /*0f40*/  LOP3.LUT R153, R6, 0xfffffe00, RZ, 0xc0, !PT ;  /* 0xfffffe0006997812 */ /* 0x000fe400078ec0ff */
[----:B------:R-:W-:-:S02]  /*0f50*/  LOP3.LUT R7, R2, 0x8, R3, 0xf8, !PT ;  /* 0x0000000802077812 */ /* 0x000fc400078ef803 */
[----:B------:R-:W-:Y:S02]  /*0f60*/  SHF.R.U32.HI R3, RZ, 0x3, R2 ;  /* 0x00000003ff037819 */ /* 0x000fe40000011602 */
[----:B------:R-:W-:Y:S02]  /*0f70*/  IADD3 R2, P0, R4, UR18, RZ ;  /* 0x0000001204027c10 */ /* 0x000fe4000ff1e0ff */
[----:B------:R-:W-:Y:S02]  /*0f80*/  LOP3.LUT R154, R7, R3, RZ, 0x3c, !PT ;  /* 0x00000003079a7212 */ /* 0x000fe400078e3cff */
[----:B------:R-:W-:Y:S02]  /*0f90*/  SHF.R.S32.HI R7, RZ, 0x5, R25 ;  /* 0x00000005ff077819 */ /* 0x000fe40000011419 */
[----:B------:R-:W-:Y:S02]  /*0fa0*/  IADD3.X R3, R5, UR21, RZ, P0, !PT ;  /* 0x0000001505037c10 */ /* 0x000fe400087fe4ff */
[----:B------:R-:W-:Y:S01]  /*0fb0*/  IADD3 R6, P1, R2, UR18, RZ ;  /* 0x0000001202067c10 */ /* 0x000fe2000ff3e0ff */
[----:B------:R-:W-:Y:S01]  /*0fc0*/  @!PT LDS RZ, [RZ] ;  /* 0x00000000fffff984 */ /* 0x000fe20000000800 */
[----:B------:R-:W-:Y:S01]  /*0fd0*/  @!PT LDS RZ, [RZ] ;  /* 0x00000000fffff984 */ /* 0x000fe20000000800 */
[----:B------:R-:W-:Y:S01]  /*0fe0*/  @!PT LDS RZ, [RZ] ;  /* 0x00000000fffff984 */ /* 0x000fe20000000800 */
[----:B------:R-:W-:Y:S04]  /*0ff0*/  LDGSTS.E.BYPASS.LTC128B.128 [R247+0xc000], desc[UR16][R4.64] ;  /* 0x0c00000004f77fae */ /* 0x000fe8000b901d50 */
[----:B------:R1:W-:Y:S04]  /*1000*/  LDGSTS.E.BYPASS.LTC128B.128 [R247+0xe000], desc[UR16][R4.64+0x80] ;  /* 0x0e00008004f77fae */ /* 0x0003e8000b901d50 */
[----:B------:R-:W-:Y:S04]  /*1010*/  LDGSTS.E.BYPASS.LTC128B.128 [R247+0xc800], desc[UR16][R2.64] ;  /* 0x0c80000002f77fae */ /* 0x000fe8000b901d50 */
[----:B------:R2:W-:Y:S01]  /*1020*/  LDGSTS.E.BYPASS.LTC128B.128 [R247+0xe800], desc[UR16][R2.64+0x80] ;  /* 0x0e80008002f77fae */ /* 0x0005e2000b901d50 */
[----:B-1----:R-:W-:Y:S01]  /*1030*/  IMAD R5, R7, 0x400, R153 ;  /* 0x0000040007057824 */ /* 0x002fe200078e0299 */
[----:B------:R-:W-:-:S02]  /*1040*/  IADD3 R4, P0, R6, UR18, RZ ;  /* 0x0000001206047c10 */ /* 0x000fc4000ff1e0ff */
[----:B------:R-:W-:Y:S02]  /*1050*/  IADD3.X R7, R3, UR21, RZ, P1, !PT ;  /* 0x0000001503077c10 */ /* 0x000fe40008ffe4ff */
[----:B------:R-:W-:Y:S01]  /*1060*/  LOP3.LUT P1, RZ, R96, 0x2, RZ, 0xc0, !PT ;  /* 0x0000000260ff7812 */ /* 0x000fe2000782c0ff */
[----:B--2---:R-:W-:Y:S01]  /*1070*/  IMAD.IADD R2, R5, 0x1, R154 ;  /* 0x0000000105027824 */ /* 0x004fe200078e029a */
[----:B------:R-:W-:Y:S01]  /*1080*/  IADD3.X R5, R7, UR21, RZ, P0, !PT ;  /* 0x0000001507057c10 */ /* 0x000fe200087fe4ff */
[----:B------:R-:W-:Y:S01]  /*1090*/  LDGSTS.E.BYPASS.LTC128B.128 [R247+0xd000], desc[UR16][R6.64] ;  /* 0x0d00000006f77fae */ /* 0x000fe2000b901d50 */
[----:B------:R-:W-:Y:S01]  /*10a0*/  LOP3.LUT P0, RZ, R22, 0x2, RZ, 0xc0, !PT ;  /* 0x0000000216ff7812 */ /* 0x000fe2000780c0ff */
[----:B------:R-:W-:Y:S01]  /*10b0*/  IMAD.MOV.U32 R3, RZ, RZ, 0x20 ;  /* 0x00000020ff037424 */ /* 0x000fe200078e00ff */
[----:B------:R-:W-:Y:S01]  /*10c0*/  LEA R234, R2, UR5, 0x1 ;  /* 0x0000000502ea7c11 */ /* 0x000fe2000f8e08ff */
[----:B------:R-:W-:Y:S03]  /*10d0*/  LDGSTS.E.BYPASS.LTC128B.128 [R247+0xf000], desc[UR16][R6.64+0x80] ;  /* 0x0f00008006f77fae */ /* 0x000fe6000b901d50 */
[----:B------:R-:W-:Y:S01]  /*10e0*/  SEL R3, R3, 0xffffffe0, !P1 ;  /* 0xffffffe003037807 */ /* 0x000fe20004800000 */
[----:B------:R-:W-:Y:S01]  /*10f0*/  LDGSTS.E.BYPASS.LTC128B.128 [R247+0xd800], desc[UR16][R4.64] ;  /* 0x0d80000004f77fae */ /* 0x000fe2000b901d50 */
[----:B------:R-:W-:-:S03]  /*1100*/  LOP3.LUT P1, RZ, R96, 0x4, RZ, 0xc0, !PT ;  /* 0x0000000460ff7812 */ /* 0x000fc6000782c0ff */
[----:B------:R1:W-:Y:S01]  /*1110*/  LDGSTS.E.BYPASS.LTC128B.128 [R247+0xf800], desc[UR16][R4.64+0x80] ;  /* 0x0f80008004f77fae */ /* 0x0003e2000b901d50 */
[----:B------:R-:W-:Y:S01]  /*1120*/  IMAD.IADD R235, R234, 0x1, R3 ;  /* 0x00000001eaeb7824 */ /* 0x000fe200078e0203 */
[----:B------:R-:W-:Y:S01]  /*1130*/  SEL R2, R0, 0xffffffc0, !P1 ;  /* 0xffffffc000027807 */ /* 0x000fe20004800000 */
[----:B------:R-:W-:Y:S01]  /*1140*/  @P0 VIADD R238, R233, 0xffffffe0 ;  /* 0xffffffe0e9ee0836 */ /* 0x000fe20000000000 */
[----:B------:R-:W-:Y:S01]  /*1150*/  LDSM.16.M88.4 R16, [R20+0x8000] ;  /* 0x008000001410783b */ /* 0x000fe20000000200 */
[----:B------:R-:W-:Y:S02]  /*1160*/  LOP3.LUT P0, RZ, R22, 0x4, RZ, 0xc0, !PT ;  /* 0x0000000416ff7812 */ /* 0x000fe4000780c0ff */
[--C-:B------:R-:W-:Y:S01]  /*1170*/  IMAD.IADD R237, R234, 0x1, R2.reuse ;  /* 0x00000001eaed7824 */ /* 0x100fe200078e0202 */
[----:B------:R-:W-:Y:S01]  /*1180*/  LDSM.16.M88.4 R32, [R20+0x8800] ;  /* 0x008800001420783b */ /* 0x000fe20000000200 */
[----:B------:R-:W-:Y:S01]  /*1190*/  SEL R0, R0, 0xffffffc0, !P0 ;  /* 0xffffffc000007807 */ /* 0x000fe20004000000 */
[----:B------:R-:W-:Y:S01]  /*11a0*/  IMAD.IADD R236, R235, 0x1, R2 ;  /* 0x00000001ebec7824 */ /* 0x000fe200078e0202 */
[----:B------:R-:W-:Y:S01]  /*11b0*/  ISETP.GE.AND P0, PT, R152, 0x41, PT ;  /* 0x000000419800780c */ /* 0x000fe20003f06270 */
[----:B------:R-:W-:Y:S02]  /*11c0*/  LDSM.16.M88.4 R28, [R20+0x9000] ;  /* 0x00900000141c783b */ /* 0x000fe40000000200 */
[----:B------:R-:W-:-:S02]  /*11d0*/  IMAD.IADD R232, R233, 0x1, R0 ;  /* 0x00000001e9e87824 */ /* 0x000fc400078e0200 */
[----:B------:R-:W-:Y:S01]  /*11e0*/  LDSM.16.M88.4 R24, [R20+0x9800] ;  /* 0x009800001418783b */ /* 0x000fe20000000200 */
[----:B------:R-:W-:-:S03]  /*11f0*/  IMAD.IADD R231, R0, 0x1, R238 ;  /* 0x0000000100e77824 */ /* 0x000fc600078e02ee */
[----:B------:R-:W2:Y:S04]  /*1200*/  LDSM.16.M88.4 R8, [R234] ;  /* 0x00000000ea08783b */ /* 0x000ea80000000200 */
[----:B------:R-:W-:Y:S04]  /*1210*/  LDSM.16.M88.4 R12, [R235+0x2000] ;  /* 0x00200000eb0c783b */ /* 0x000fe80000000200 */
[----:B-1----:R-:W1:Y:S04]  /*1220*/  LDSM.16.M88.4 R4, [R234+0x2000] ;  /* 0x00200000ea04783b */ /* 0x002e680000000200 */
[----:B------:R-:W3:Y:S04]  /*1230*/  LDSM.16.M88.4 R68, [R238+0x1800] ;  /* 0x00180000ee44783b */ /* 0x000ee80000000200 */
[----:B------:R-:W4:Y:S04]  /*1240*/  LDSM.16.M88.4 R48, [R238+0x800] ;  /* 0x00080000ee30783b */ /* 0x000f280000000200 */
[----:B------:R-:W4:Y:S04]  /*1250*/  LDSM.16.M88.4 R40, [R238] ;  /* 0x00000000ee28783b */ /* 0x000f280000000200 */
[----:B------:R-:W4:Y:S04]  /*1260*/  LDSM.16.M88.4 R56, [R238+0x1000] ;  /* 0x00100000ee38783b */ /* 0x000f280000000200 */
[----:B------:R-:W0:Y:S01]  /*1270*/  LDGDEPBAR ;  /* 0x00000000000079af */ /* 0x000e220000000000 */
[C---:B--2---:R-:W-:Y:S06]  /*1280*/  HMMA.16816.F32 R80, R8.reuse, R16, RZ ;  /* 0x000000100850723c */ /* 0x044fec00000018ff */
[----:B------:R-:W-:Y:S06]  /*1290*/  HMMA.16816.F32 R104, R8, R18, RZ ;  /* 0x000000120868723c */ /* 0x000fec00000018ff */
[C---:B-1----:R-:W-:Y:S06]  /*12a0*/  HMMA.16816.F32 R76, R4.reuse, R16, RZ ;  /* 0x00000010044c723c */ /* 0x042fec00000018ff */
[C---:B------:R-:W-:Y:S01]  /*12b0*/  HMMA.16816.F32 R72, R4.reuse, R18, RZ ;  /* 0x000000120448723c */ /* 0x040fe200000018ff */
[----:B------:R-:W1:Y:S05]  /*12c0*/  LDSM.16.M88.4 R16, [R235] ;  /* 0x00000000eb10783b */ /* 0x000e6a0000000200 */
[C---:B------:R-:W-:Y:S06]  /*12d0*/  HMMA.16816.F32 R64, R4.reuse, R32, RZ ;  /* 0x000000200440723c */ /* 0x040fec00000018ff */
[C---:B------:R-:W-:Y:S06]  /*12e0*/  HMMA.16816.F32 R52, R4.reuse, R28, RZ ;  /* 0x0000001c0434723c */ /* 0x040fec00000018ff */
[C---:B------:R-:W-:Y:S06]  /*12f0*/  HMMA.16816.F32 R36, R4.reuse, R24, RZ ;  /* 0x000000180424723c */ /* 0x040fec00000018ff */
[C---:B------:R-:W-:Y:S06]  /*1300*/  HMMA.16816.F32 R60, R4.reuse, R34, RZ ;  /* 0x00000022043c723c */ /* 0x040fec00000018ff */
[C---:B------:R-:W-:Y:S06]  /*1310*/  HMMA.16816.F32 R44, R4.reuse, R30, RZ ;  /* 0x0000001e042c723c */ /* 0x040fec00000018ff */
[----:B------:R-:W-:Y:S06]  /*1320*/  HMMA.16816.F32 R4, R4, R26, RZ ;  /* 0x0000001a0404723c */ /* 0x000fec00000018ff */
[C---:B------:R-:W-:Y:S06]  /*1330*/  HMMA.16816.F32 R84, R8.reuse, R24, RZ ;  /* 0x000000180854723c */ /* 0x040fec00000018ff */
[C---:B------:R-:W-:Y:S06]  /*1340*/  HMMA.16816.F32 R100, R8.reuse, R34, RZ ;  /* 0x000000220864723c */ /* 0x040fec00000018ff */
[C---:B------:R-:W-:Y:S06]  /*1350*/  HMMA.16816.F32 R88, R8.reuse, R28, RZ ;  /* 0x0000001c0858723c */ /* 0x040fec00000018ff */
[C---:B------:R-:W-:Y:S01]  /*1360*/  HMMA.16816.F32 R92, R8.reuse, R32, RZ ;  /* 0x00000020085c723c */ /* 0x040fe200000018ff */
[----:B------:R-:W-:Y:S05]  /*1370*/  LDSM.16.M88.4 R32, [R232+0x800] ;  /* 0x00080000e820783b */ /* 0x000fea0000000200 */
[C---:B------:R-:W-:Y:S01]  /*1380*/  HMMA.16816.F32 R108, R8.reuse, R30, RZ ;  /* 0x0000001e086c723c */ /* 0x040fe200000018ff */
[----:B------:R-:W-:Y:S05]  /*1390*/  LDSM.16.M88.4 R28, [R232+0x1000] ;  /* 0x00100000e81c783b */ /* 0x000fea0000000200 */
[----:B------:R-:W-:Y:S01]  /*13a0*/  HMMA.16816.F32 R116, R8, R26, RZ ;  /* 0x0000001a0874723c */ /* 0x000fe200000018ff */
[----:B------:R-:W-:Y:S04]  /*13b0*/  LDSM.16.M88.4 R24, [R232+0x1800] ;  /* 0x00180000e818783b */ /* 0x000fe80000000200 */
[----:B------:R-:W-:Y:S01]  /*13c0*/  LDSM.16.M88.4 R8, [R237] ;  /* 0x00000000ed08783b */ /* 0x000fe20000000200 */
[C---:B---3--:R-:W-:Y:S03]  /*13d0*/  HMMA.16816.F32 R140, R12.reuse, R68, R36 ;  /* 0x000000440c8c723c */ /* 0x048fe60000001824 */
[----:B------:R-:W-:Y:S03]  /*13e0*/  LDSM.16.M88.4 R36, [R232] ;  /* 0x00000000e824783b */ /* 0x000fe60000000200 */
[C---:B------:R-:W-:Y:S01]  /*13f0*/  HMMA.16816.F32 R120, R12.reuse, R70, R4 ;  /* 0x000000460c78723c */ /* 0x040fe20000001804 */
[----:B------:R-:W2:Y:S05]  /*1400*/  LDSM.16.M88.4 R4, [R237+0x2000] ;  /* 0x00200000ed04783b */ /* 0x000eaa0000000200 */
[C---:B----4-:R-:W-:Y:S06]  /*1410*/  HMMA.16816.F32 R132, R12.reuse, R48, R64 ;  /* 0x000000300c84723c */ /* 0x050fec0000001840 */
[C---:B------:R-:W-:Y:S06]  /*1420*/  HMMA.16816.F32 R76, R12.reuse, R40, R76 ;  /* 0x000000280c4c723c */ /* 0x040fec000000184c */
[C---:B------:R-:W-:Y:S01]  /*1430*/  HMMA.16816.F32 R124, R12.reuse, R56, R52 ;  /* 0x000000380c7c723c */ /* 0x040fe20000001834 */
[----:B------:R-:W-:Y:S05]  /*1440*/  LDSM.16.M88.4 R52, [R231+0x1800] ;  /* 0x00180000e734783b */ /* 0x000fea0000000200 */
[C---:B------:R-:W-:Y:S06]  /*1450*/  HMMA.16816.F32 R72, R12.reuse, R42, R72 ;  /* 0x0000002a0c48723c */ /* 0x040fec0000001848 */
[C---:B------:R-:W-:Y:S06]  /*1460*/  HMMA.16816.F32 R64, R12.reuse, R50, R60 ;  /* 0x000000320c40723c */ /* 0x040fec000000183c */
[----:B------:R-:W-:Y:S01]  /*1470*/  HMMA.16816.F32 R96, R12, R58, R44 ;  /* 0x0000003a0c60723c */ /* 0x000fe2000000182c */
[----:B------:R-:W-:Y:S04]  /*1480*/  LDSM.16.M88.4 R12, [R236+0x2000] ;  /* 0x00200000ec0c783b */ /* 0x000fe80000000200 */
[----:B------:R-:W-:Y:S01]  /*1490*/  LDSM.16.M88.4 R44, [R231+0x800] ;  /* 0x00080000e72c783b */ /* 0x000fe20000000200 */
[C---:B-1----:R-:W-:Y:S06]  /*14a0*/  HMMA.16816.F32 R136, R16.reuse, R68, R84 ;  /* 0x000000441088723c */ /* 0x042fec0000001854 */
[C---:B------:R-:W-:Y:S06]  /*14b0*/  HMMA.16816.F32 R128, R16.reuse, R56, R88 ;  /* 0x000000381080723c */ /* 0x040fec0000001858 */
[C---:B------:R-:W-:Y:S06]  /*14c0*/  HMMA.16816.F32 R84, R16.reuse, R50, R100 ;  /* 0x000000321054723c */ /* 0x040fec0000001864 */
[C---:B------:R-:W-:Y:S06]  /*14d0*/  HMMA.16816.F32 R112, R16.reuse, R40, R80 ;  /* 0x000000281070723c */ /* 0x040fec0000001850 */
[C---:B------:R-:W-:Y:S01]  /*14e0*/  HMMA.16816.F32 R88, R16.reuse, R42, R104 ;  /* 0x0000002a1058723c */ /* 0x040fe20000001868 */
[----:B------:R-:W1:Y:S05]  /*14f0*/  LDSM.16.M88.4 R40, [R231] ;  /* 0x00000000e728783b */ /* 0x000e6a0000000200 */
[C---:B------:R-:W-:Y:S01]  /*1500*/  HMMA.16816.F32 R100, R16.reuse, R58, R108 ;  /* 0x0000003a1064723c */ /* 0x040fe2000000186c */
[----:B------:R-:W3:Y:S05]  /*1510*/  LDSM.16.M88.4 R56, [R231+0x1000] ;  /* 0x00100000e738783b */ /* 0x000eea0000000200 */
[C---:B------:R-:W-:Y:S06]  /*1520*/  HMMA.16816.F32 R92, R16.reuse, R48, R92 ;  /* 0x00000030105c723c */ /* 0x040fec000000185c */
[----:B------:R-:W-:Y:S01]  /*1530*/  HMMA.16816.F32 R80, R16, R70, R116 ;  /* 0x000000461050723c */ /* 0x000fe20000001874 */
[----:B------:R-:W4:Y:S05]  /*1540*/  LDSM.16.M88.4 R16, [R236] ;  /* 0x00000000ec10783b */ /* 0x000f2a0000000200 */
[C---:B--2---:R-:W-:Y:S06]  /*1550*/  HMMA.16816.F32 R76, R4.reuse, R36, R76 ;  /* 0x00000024044c723c */ /* 0x044fec000000184c */
[C---:B------:R-:W-:Y:S06]  /*1560*/  HMMA.16816.F32 R68, R4.reuse, R32, R132 ;  /* 0x000000200444723c */ /* 0x040fec0000001884 */
[C---:B------:R-:W-:Y:S06]  /*1570*/  HMMA.16816.F32 R60, R4.reuse, R28, R124 ;  /* 0x0000001c043c723c */ /* 0x040fec000000187c */
[C---:B------:R-:W-:Y:S06]  /*1580*/  HMMA.16816.F32 R72, R4.reuse, R38, R72 ;  /* 0x000000260448723c */ /* 0x040fec0000001848 */
[C---:B------:R-:W-:Y:S06]  /*1590*/  HMMA.16816.F32 R64, R4.reuse, R34, R64 ;  /* 0x000000220440723c */ /* 0x040fec0000001840 */
[C---:B------:R-:W-:Y:S06]  /*15a0*/  HMMA.16816.F32 R48, R4.reuse, R30, R96 ;  /* 0x0000001e0430723c */ /* 0x040fec0000001860 */
[C---:B------:R-:W-:Y:S06]  /*15b0*/  HMMA.16816.F32 R108, R4.reuse, R24, R140 ;  /* 0x00000018046c723c */ /* 0x040fec000000188c */
[----:B------:R-:W-:Y:S01]  /*15c0*/  HMMA.16816.F32 R104, R4, R26, R120 ;  /* 0x0000001a0468723c */ /* 0x000fe20000001878 */
[----:B------:R-:W-:Y:S05]  /*15d0*/  LDSM.16.M88.4 R4, [R234+0x6000] ;  /* 0x00600000ea04783b */ /* 0x000fea0000000200 */
[C---:B------:R-:W-:Y:S06]  /*15e0*/  HMMA.16816.F32 R112, R8.reuse, R36, R112 ;  /* 0x000000240870723c */ /* 0x040fec0000001870 */
[C---:B------:R-:W-:Y:S01]  /*15f0*/  HMMA.16816.F32 R96, R8.reuse, R38, R88 ;  /* 0x000000260860723c */ /* 0x040fe20000001858 */
[----:B------:R-:W2:Y:S05]  /*1600*/  LDSM.16.M88.4 R36, [R20+0xa000] ;  /* 0x00a000001424783b */ /* 0x000eaa0000000200 */
[C---:B------:R-:W-:Y:S06]  /*1610*/  HMMA.16816.F32 R92, R8.reuse, R32, R92 ;  /* 0x00000020085c723c */ /* 0x040fec000000185c */
[C---:B------:R-:W-:Y:S01]  /*1620*/  HMMA.16816.F32 R84, R8.reuse, R34, R84 ;  /* 0x000000220854723c */ /* 0x040fe20000001854 */
[----:B------:R-:W2:Y:S05]  /*1630*/  LDSM.16.M88.4 R32, [R20+0xa800] ;  /* 0x00a800001420783b */ /* 0x000eaa0000000200 */
[C---:B------:R-:W-:Y:S06]  /*1640*/  HMMA.16816.F32 R88, R8.reuse, R28, R128 ;  /* 0x0000001c0858723c */ /* 0x040fec0000001880 */
[C---:B------:R-:W-:Y:S06]  /*1650*/  HMMA.16816.F32 R128, R8.reuse, R24, R136 ;  /* 0x000000180880723c */ /* 0x040fec0000001888 */
[C---:B------:R-:W-:Y:S06]  /*1660*/  HMMA.16816.F32 R116, R8.reuse, R26, R80 ;  /* 0x0000001a0874723c */ /* 0x040fec0000001850 */
[----:B------:R-:W-:Y:S01]  /*1670*/  HMMA.16816.F32 R120, R8, R30, R100 ;  /* 0x0000001e0878723c */ /* 0x000fe20000001864 */
[----:B------:R-:W2:Y:S04]  /*1680*/  LDSM.16.M88.4 R28, [R20+0xb000] ;  /* 0x00b00000141c783b */ /* 0x000ea80000000200 */
[----:B------:R-:W-:Y:S01]  /*1690*/  LDSM.16.M88.4 R8, [R234+0x4000] ;  /* 0x00400000ea08783b */ /* 0x000fe20000000200 */
[C---:B-1----:R-:W-:Y:S06]  /*16a0*/  HMMA.16816.F32 R80, R12.reuse, R40, R76 ;  /* 0x000000280c50723c */ /* 0x042fec000000184c */
[C---:B------:R-:W-:Y:S01]  /*16b0*/  HMMA.16816.F32 R24, R12.reuse, R42, R72 ;  /* 0x0000002a0c18723c */ /* 0x040fe20000001848 */
[----:B------:R-:W-:Y:S05]  /*16c0*/  LDSM.16.M88.4 R72, [R238+0x3000] ;  /* 0x00300000ee48783b */ /* 0x000fea0000000200 */
[C---:B------:R-:W-:Y:S06]  /*16d0*/  HMMA.16816.F32 R68, R12.reuse, R44, R68 ;  /* 0x0000002c0c44723c */ /* 0x040fec0000001844 */
[C---:B------:R-:W-:Y:S06]  /*16e0*/  HMMA.16816.F32 R64, R12.reuse, R46, R64 ;  /* 0x0000002e0c40723c */ /* 0x040fec0000001840 */
[C---:B---3--:R-:W-:Y:S01]  /*16f0*/  HMMA.16816.F32 R140, R12.reuse, R56, R60 ;  /* 0x000000380c8c723c */ /* 0x048fe2000000183c */
[----:B------:R-:W-:Y:S05]  /*1700*/  LDSM.16.M88.4 R60, [R238+0x2800] ;  /* 0x00280000ee3c783b */ /* 0x000fea0000000200 */
[C---:B------:R-:W-:Y:S06]  /*1710*/  HMMA.16816.F32 R136, R12.reuse, R58, R48 ;  /* 0x0000003a0c88723c */ /* 0x040fec0000001830 */
[C---:B------:R-:W-:Y:S06]  /*1720*/  HMMA.16816.F32 R132, R12.reuse, R52, R108 ;  /* 0x000000340c84723c */ /* 0x040fec000000186c */
[----:B------:R-:W-:Y:S01]  /*1730*/  HMMA.16816.F32 R124, R12, R54, R104 ;  /* 0x000000360c7c723c */ /* 0x000fe20000001868 */
[----:B------:R-:W1:Y:S04]  /*1740*/  LDSM.16.M88.4 R12, [R20+0xb800] ;  /* 0x00b80000140c783b */ /* 0x000e680000000200 */
[----:B------:R-:W3:Y:S01]  /*1750*/  LDSM.16.M88.4 R20, [R235+0x6000] ;  /* 0x00600000eb14783b */ /* 0x000ee20000000200 */
[C---:B----4-:R-:W-:Y:S06]  /*1760*/  HMMA.16816.F32 R112, R16.reuse, R40, R112 ;  /* 0x000000281070723c */ /* 0x050fec0000001870 */
[----:B------:R-:W-:Y:S01]  /*1770*/  HMMA.16816.F32 R108, R16, R42, R96 ;  /* 0x0000002a106c723c */ /* 0x000fe20000001860 */
[----:B------:R-:W4:Y:S05]  /*1780*/  LDSM.16.M88.4 R40, [R238+0x2000] ;  /* 0x00200000ee28783b */ /* 0x000f2a0000000200 */
[----:B--2---:R-:W-:Y:S01]  /*1790*/  HMMA.16816.F32 R48, R4, R38, R24 ;  /* 0x000000260430723c */ /* 0x004fe20000001818 */
[----:B------:R-:W2:Y:S05]  /*17a0*/  LDSM.16.M88.4 R24, [R235+0x4000] ;  /* 0x00400000eb18783b */ /* 0x000eaa0000000200 */
[C---:B------:R-:W-:Y:S06]  /*17b0*/  HMMA.16816.F32 R100, R16.reuse, R44, R92 ;  /* 0x0000002c1064723c */ /* 0x040fec000000185c */
[C---:B------:R-:W-:Y:S06]  /*17c0*/  HMMA.16816.F32 R92, R16.reuse, R56, R88 ;  /* 0x00000038105c723c */ /* 0x040fec0000001858 */
[C---:B------:R-:W-:Y:S06]  /*17d0*/  HMMA.16816.F32 R88, R16.reuse, R58, R120 ;  /* 0x0000003a1058723c */ /* 0x040fec0000001878 */
[C---:B------:R-:W-:Y:S06]  /*17e0*/  HMMA.16816.F32 R96, R16.reuse, R46, R84 ;  /* 0x0000002e1060723c */ /* 0x040fec0000001854 */
[C---:B------:R-:W-:Y:S06]  /*17f0*/  HMMA.16816.F32 R76, R16.reuse, R52, R128 ;  /* 0x00000034104c723c */ /* 0x040fec0000001880 */
[----:B------:R-:W-:Y:S06]  /*1800*/  HMMA.16816.F32 R56, R16, R54, R116 ;  /* 0x000000361038723c */ /* 0x000fec0000001874 */
[C---:B------:R-:W-:Y:S01]  /*1810*/  HMMA.16816.F32 R16, R4.reuse, R34, R64 ;  /* 0x000000220410723c */ /* 0x040fe20000001840 */
[----:B------:R-:W2:Y:S05]  /*1820*/  LDSM.16.M88.4 R64, [R238+0x3800] ;  /* 0x00380000ee40783b */ /* 0x000eaa0000000200 */
[C---:B------:R-:W-:Y:S06]  /*1830*/  HMMA.16816.F32 R52, R4.reuse, R36, R80 ;  /* 0x000000240434723c */ /* 0x040fec0000001850 */
[C---:B------:R-:W-:Y:S06]  /*1840*/  HMMA.16816.F32 R44, R4.reuse, R32, R68 ;  /* 0x00000020042c723c */ /* 0x040fec0000001844 */
[C---:B------:R-:W-:Y:S06]  /*1850*/  HMMA.16816.F32 R68, R4.reuse, R28, R140 ;  /* 0x0000001c0444723c */ /* 0x040fec000000188c */
[C---:B------:R-:W-:Y:S06]  /*1860*/  HMMA.16816.F32 R84, R4.reuse, R30, R136 ;  /* 0x0000001e0454723c */ /* 0x040fec0000001888 */
[C---:B-1----:R-:W-:Y:S06]  /*1870*/  HMMA.16816.F32 R104, R4.reuse, R12, R132 ;  /* 0x0000000c0468723c */ /* 0x042fec0000001884 */
[----:B------:R-:W-:Y:S06]  /*1880*/  HMMA.16816.F32 R80, R4, R14, R124 ;  /* 0x0000000e0450723c */ /* 0x000fec000000187c */
[C---:B------:R-:W-:Y:S06]  /*1890*/  HMMA.16816.F32 R4, R8.reuse, R36, R112 ;  /* 0x000000240804723c */ /* 0x040fec0000001870 */
[----:B------:R-:W-:Y:S01]  /*18a0*/  HMMA.16816.F32 R108, R8, R38, R108 ;  /* 0x00000026086c723c */ /* 0x000fe2000000186c */
[----:B------:R-:W-:Y:S05]  /*18b0*/  LDSM.16.M88.4 R36, [R232+0x2000] ;  /* 0x00200000e824783b */ /* 0x000fea0000000200 */
[----:B---3--:R-:W-:Y:S01]  /*18c0*/  HMMA.16816.F32 R132, R20, R62, R16 ;  /* 0x0000003e1484723c */ /* 0x008fe20000001810 */
[----:B------:R-:W1:Y:S05]  /*18d0*/  LDSM.16.M88.4 R16, [R237+0x4000] ;  /* 0x00400000ed10783b */ /* 0x000e6a0000000200 */
[C---:B------:R-:W-:Y:S06]  /*18e0*/  HMMA.16816.F32 R120, R8.reuse, R28, R92 ;  /* 0x0000001c0878723c */ /* 0x040fec000000185c */
        /* <DEDUP_REMOVED lines=8> */
[----:B------:R-:W-:Y:S01]  /*1970*/  LDSM.16.M88.4 R8, [R236+0x4000] ;  /* 0x00400000ec08783b */ /* 0x000fe20000000200 */
[C---:B----4-:R-:W-:Y:S06]  /*1980*/  HMMA.16816.F32 R88, R20.reuse, R40, R52 ;  /* 0x000000281458723c */ /* 0x050fec0000001834 */
[----:B------:R-:W-:Y:S06]  /*1990*/  HMMA.16816.F32 R124, R20, R42, R48 ;  /* 0x0000002a147c723c */ /* 0x000fec0000001830 */
[C---:B--2---:R-:W-:Y:S01]  /*19a0*/  HMMA.16816.F32 R56, R24.reuse, R40, R4 ;  /* 0x000000281838723c */ /* 0x044fe20000001804 */
[----:B------:R-:W-:Y:S05]  /*19b0*/  LDSM.16.M88.4 R4, [R236+0x6000] ;  /* 0x00600000ec04783b */ /* 0x000fea0000000200 */
[----:B------:R-:W-:Y:S01]  /*19c0*/  HMMA.16816.F32 R52, R24, R42, R108 ;  /* 0x0000002a1834723c */ /* 0x000fe2000000186c */
[----:B------:R-:W2:Y:S05]  /*19d0*/  LDSM.16.M88.4 R40, [R232+0x3800] ;  /* 0x00380000e828783b */ /* 0x000eaa0000000200 */
[C---:B------:R-:W-:Y:S01]  /*19e0*/  HMMA.16816.F32 R136, R20.reuse, R60, R44 ;  /* 0x0000003c1488723c */ /* 0x040fe2000000182c */
[----:B------:R-:W4:Y:S05]  /*19f0*/  LDSM.16.M88.4 R44, [R231+0x2000] ;  /* 0x00200000e72c783b */ /* 0x000f2a0000000200 */
[C---:B------:R-:W-:Y:S06]  /*1a00*/  HMMA.16816.F32 R148, R20.reuse, R72, R68 ;  /* 0x000000481494723c */ /* 0x040fec0000001844 */
[C---:B------:R-:W-:Y:S06]  /*1a10*/  HMMA.16816.F32 R144, R20.reuse, R74, R84 ;  /* 0x0000004a1490723c */ /* 0x040fec0000001854 */
[C---:B------:R-:W-:Y:S06]  /*1a20*/  HMMA.16816.F32 R140, R20.reuse, R64, R104 ;  /* 0x00000040148c723c */ /* 0x040fec0000001868 */
[----:B------:R-:W-:Y:S01]  /*1a30*/  HMMA.16816.F32 R128, R20, R66, R80 ;  /* 0x000000421480723c */ /* 0x000fe20000001850 */
[----:B------:R-:W4:Y:S05]  /*1a40*/  LDSM.16.M88.4 R20, [R231+0x2800] ;  /* 0x00280000e714783b */ /* 0x000f2a0000000200 */
[C---:B------:R-:W-:Y:S06]  /*1a50*/  HMMA.16816.F32 R80, R24.reuse, R72, R120 ;  /* 0x000000481850723c */ /* 0x040fec0000001878 */
[C---:B------:R-:W-:Y:S06]  /*1a60*/  HMMA.16816.F32 R84, R24.reuse, R74, R116 ;  /* 0x0000004a1854723c */ /* 0x040fec0000001874 */
[C---:B------:R-:W-:Y:S06]  /*1a70*/  HMMA.16816.F32 R48, R24.reuse, R60, R100 ;  /* 0x0000003c1830723c */ /* 0x040fec0000001864 */
[----:B------:R-:W-:Y:S06]  /*1a80*/  HMMA.16816.F32 R76, R24, R62, R112 ;  /* 0x0000003e184c723c */ /* 0x000fec0000001870 */
[----:B-1----:R-:W-:Y:S06]  /*1a90*/  HMMA.16816.F32 R72, R16, R36, R56 ;  /* 0x000000241048723c */ /* 0x002fec0000001838 */
[C---:B------:R-:W-:Y:S06]  /*1aa0*/  HMMA.16816.F32 R92, R24.reuse, R64, R92 ;  /* 0x00000040185c723c */ /* 0x040fec000000185c */
[----:B------:R-:W-:Y:S01]  /*1ab0*/  HMMA.16816.F32 R100, R24, R66, R96 ;  /* 0x000000421864723c */ /* 0x000fe20000001860 */
[----:B------:R-:W1:Y:S05]  /*1ac0*/  LDSM.16.M88.4 R24, [R231+0x3000] ;  /* 0x00300000e718783b */ /* 0x000e6a0000000200 */
[----:B------:R-:W-:Y:S06]  /*1ad0*/  HMMA.16816.F32 R68, R16, R38, R52 ;  /* 0x000000261044723c */ /* 0x000fec0000001834 */
[C---:B---3--:R-:W-:Y:S06]  /*1ae0*/  HMMA.16816.F32 R96, R12.reuse, R36, R88 ;  /* 0x000000240c60723c */ /* 0x048fec0000001858 */
        /* <DEDUP_REMOVED lines=8> */
[----:B------:R-:W-:Y:S01]  /*1b70*/  HMMA.16816.F32 R12, R16, R30, R84 ;  /* 0x0000001e100c723c */ /* 0x000fe20000001854 */
[----:B------:R-:W2:Y:S01]  /*1b80*/  LDSM.16.M88.4 R28, [R231+0x3800] ;  /* 0x00380000e71c783b */ /* 0x000ea20000000200 */
[----:B------:R-:W-:-:S04]  /*1b90*/  DEPBAR.LE SB0, 0x0 ;  /* 0x000080000000791a */ /* 0x000fc80000000000 */
[C---:B------:R-:W-:Y:S06]  /*1ba0*/  HMMA.16816.F32 R64, R16.reuse, R32, R48 ;  /* 0x000000201040723c */ /* 0x040fec0000001830 */
[----:B------:R-:W-:Y:S06]  /*1bb0*/  HMMA.16816.F32 R48, R16, R34, R76 ;  /* 0x000000221030723c */ /* 0x000fec000000184c */
[----:B----4-:R-:W-:Y:S06]  /*1bc0*/  HMMA.16816.F32 R76, R8, R44, R72 ;  /* 0x0000002c084c723c */ /* 0x010fec0000001848 */
[C---:B------:R-:W-:Y:S06]  /*1bd0*/  HMMA.16816.F32 R32, R16.reuse, R40, R92 ;  /* 0x000000281020723c */ /* 0x040fec000000185c */
[----:B------:R-:W-:Y:S06]  /*1be0*/  HMMA.16816.F32 R16, R16, R42, R100 ;  /* 0x0000002a1010723c */ /* 0x000fec0000001864 */
[C---:B------:R-:W-:Y:S06]  /*1bf0*/  HMMA.16816.F32 R68, R8.reuse, R46, R68 ;  /* 0x0000002e0844723c */ /* 0x040fec0000001844 */
[----:B------:R-:W-:Y:S01]  /*1c00*/  HMMA.16816.F32 R168, R8, R20, R64 ;  /* 0x0000001408a8723c */ /* 0x000fe20000001840 */
[----:B------:R-:W-:-:S05]  /*1c10*/  FMNMX.FTZ R0, R76, R77, !PT ;  /* 0x0000004d4c007209 */ /* 0x000fca0007810000 */
[C---:B------:R-:W-:Y:S06]  /*1c20*/  HMMA.16816.F32 R156, R8.reuse, R22, R48 ;  /* 0x00000016089c723c */ /* 0x040fec0000001830 */
[C---:B-1----:R-:W-:Y:S06]  /*1c30*/  HMMA.16816.F32 R184, R8.reuse, R24, R36 ;  /* 0x0000001808b8723c */ /* 0x042fec0000001824 */
[----:B------:R-:W-:Y:S01]  /*1c40*/  HMMA.16816.F32 R176, R8, R26, R12 ;  /* 0x0000001a08b0723c */ /* 0x000fe2000000180c */
[----:B------:R-:W-:-:S04]  /*1c50*/  FMNMX.FTZ R0, R68, R0, !PT ;  /* 0x0000000044007209 */ /* 0x000fc80007810000 */
[----:B------:R-:W-:Y:S01]  /*1c60*/  FMNMX.FTZ R0, R69, R0, !PT ;  /* 0x0000000045007209 */ /* 0x000fe20007810000 */
[----:B--2---:R-:W-:Y:S03]  /*1c70*/  HMMA.16816.F32 R164, R8, R28, R32 ;  /* 0x0000001c08a4723c */ /* 0x004fe60000001820 */
[----:B------:R-:W-:-:S03]  /*1c80*/  FMNMX.FTZ R0, R168, R0, !PT ;  /* 0x00000000a8007209 */ /* 0x000fc60007810000 */
[----:B------:R-:W-:Y:S01]  /*1c90*/  HMMA.16816.F32 R8, R8, R30, R16 ;  /* 0x0000001e0808723c */ /* 0x000fe20000001810 */
[----:B------:R-:W-:-:S04]  /*1ca0*/  FMNMX.FTZ R12, R169, R0, !PT ;  /* 0x00000000a90c7209 */ /* 0x000fc80007810000 */
[----:B------:R-:W-:Y:S01]  /*1cb0*/  FMNMX.FTZ R12, R156, R12, !PT ;  /* 0x0000000c9c0c7209 */ /* 0x000fe20007810000 */
[----:B------:R-:W-:Y:S03]  /*1cc0*/  HMMA.16816.F32 R40, R4, R44, R96 ;  /* 0x0000002c0428723c */ /* 0x000fe60000001860 */
[----:B------:R-:W-:-:S03]  /*1cd0*/  FMNMX.FTZ R12, R157, R12, !PT ;  /* 0x0000000c9d0c7209 */ /* 0x000fc60007810000 */
[C---:B------:R-:W-:Y:S05]  /*1ce0*/  HMMA.16816.F32 R44, R4.reuse, R46, R88 ;  /* 0x0000002e042c723c */ /* 0x040fea0000001858 */
[----:B------:R-:W-:Y:S01]  /*1cf0*/  STL.64 [R1+0x30], R166 ;  /* 0x000030a601007387 */ /* 0x000fe20000100a00 */
[C---:B------:R-:W-:Y:S01]  /*1d00*/  HMMA.16816.F32 R64, R4.reuse, R20, R56 ;  /* 0x000000140440723c */ /* 0x040fe20000001838 */
[----:B------:R-:W-:Y:S02]  /*1d10*/  IMAD.MOV.U32 R244, RZ, RZ, R164 ;  /* 0x000000fffff47224 */ /* 0x000fe400078e00a4 */
[----:B------:R-:W-:Y:S02]  /*1d20*/  IMAD.MOV.U32 R181, RZ, RZ, R165 ;  /* 0x000000ffffb57224 */ /* 0x000fe400078e00a5 */
[----:B------:R-:W-:Y:S01]  /*1d30*/  STL.64 [R1+0x28], R10 ;  /* 0x0000280a01007387 */ /* 0x000fe20000100a00 */
[----:B------:R-:W-:Y:S01]  /*1d40*/  IMAD.MOV.U32 R204, RZ, RZ, R9 ;  /* 0x000000ffffcc7224 */ /* 0x000fe200078e0009 */
[----:B------:R-:W-:Y:S01]  /*1d50*/  FMNMX.FTZ R9, R184, R12, !PT ;  /* 0x0000000cb8097209 */ /* 0x000fe20007810000 */
[----:B------:R-:W-:Y:S01]  /*1d60*/  HMMA.16816.F32 R92, R4, R22, R52 ;  /* 0x00000016045c723c */ /* 0x000fe20000001834 */
[----:B------:R-:W-:-:S02]  /*1d70*/  IMAD.MOV.U32 R205, RZ, RZ, R8 ;  /* 0x000000ffffcd7224 */ /* 0x000fc400078e0008 */
[----:B------:R-:W-:Y:S02]  /*1d80*/  FMNMX.FTZ R9, R185, R9, !PT ;  /* 0x00000009b9097209 */ /* 0x000fe40007810000 */
[----:B------:R-:W-:Y:S01]  /*1d90*/  FMNMX.FTZ R0, R40, R41, !PT ;  /* 0x0000002928007209 */ /* 0x000fe20007810000 */
[----:B------:R-:W-:Y:S01]  /*1da0*/  HMMA.16816.F32 R12, R4, R28, R108 ;  /* 0x0000001c040c723c */ /* 0x000fe2000000186c */
[----:B------:R-:W-:-:S03]  /*1db0*/  FMNMX.FTZ R9, R176, R9, !PT ;  /* 0x00000009b0097209 */ /* 0x000fc60007810000 */
[----:B------:R-:W-:Y:S02]  /*1dc0*/  FMNMX.FTZ R0, R44, R0, !PT ;  /* 0x000000002c007209 */ /* 0x000fe40007810000 */
[C---:B------:R-:W-:Y:S01]  /*1dd0*/  HMMA.16816.F32 R188, R4.reuse, R24, R60 ;  /* 0x0000001804bc723c */ /* 0x040fe2000000183c */
[----:B------:R-:W-:Y:S02]  /*1de0*/  FMNMX.FTZ R9, R177, R9, !PT ;  /* 0x00000009b1097209 */ /* 0x000fe40007810000 */
[----:B------:R-:W-:Y:S02]  /*1df0*/  FMNMX.FTZ R0, R45, R0, !PT ;  /* 0x000000002d007209 */ /* 0x000fe40007810000 */
[----:B------:R-:W-:Y:S01]  /*1e00*/  FMNMX.FTZ R9, R244, R9, !PT ;  /* 0x00000009f4097209 */ /* 0x000fe20007810000 */
[----:B------:R-:W-:Y:S01]  /*1e10*/  HMMA.16816.F32 R172, R4, R26, R104 ;  /* 0x0000001a04ac723c */ /* 0x000fe20000001868 */
[----:B------:R-:W-:Y:S02]  /*1e20*/  FMNMX.FTZ R0, R64, R0, !PT ;  /* 0x0000000040007209 */ /* 0x000fe40007810000 */
[----:B------:R-:W-:-:S02]  /*1e30*/  FMNMX.FTZ R9, R181, R9, !PT ;  /* 0x00000009b5097209 */ /* 0x000fc40007810000 */
[----:B------:R-:W-:-:S04]  /*1e40*/  FMNMX.FTZ R0, R65, R0, !PT ;  /* 0x0000000041007209 */ /* 0x000fc80007810000 */
[----:B------:R-:W-:Y:S02]  /*1e50*/  FMNMX.FTZ R0, R92, R0, !PT ;  /* 0x000000005c007209 */ /* 0x000fe40007810000 */
[----:B------:R-:W-:Y:S02]  /*1e60*/  STL.64 [R1+0x10], R12 ;  /* 0x0000100c01007387 */ /* 0x000fe40000100a00 */
[----:B------:R-:W-:Y:S02]  /*1e70*/  FMNMX.FTZ R8, R93, R0, !PT ;  /* 0x000000005d087209 */ /* 0x000fe40007810000 */
[----:B------:R1:W-:Y:S01]  /*1e80*/  STL.64 [R1+0x18], R14 ;  /* 0x0000180e01007387 */ /* 0x0003e20000100a00 */
[----:B------:R-:W-:Y:S02]  /*1e90*/  FMNMX.FTZ R0, R42, R43, !PT ;  /* 0x0000002b2a007209 */ /* 0x000fe40007810000 */
[----:B------:R-:W-:Y:S02]  /*1ea0*/  FMNMX.FTZ R8, R188, R8, !PT ;  /* 0x00000008bc087209 */ /* 0x000fe40007810000 */
[----:B------:R-:W-:Y:S01]  /*1eb0*/  FMNMX.FTZ R0, R46, R0, !PT ;  /* 0x000000002e007209 */ /* 0x000fe20007810000 */
[----:B-1----:R-:W-:Y:S07]  /*1ec0*/  HMMA.16816.F32 R12, R4, R30, R112 ;  /* 0x0000001e040c723c */ /* 0x002fee0000001870 */
[----:B------:R-:W-:-:S02]  /*1ed0*/  FMNMX.FTZ R4, R189, R8, !PT ;  /* 0x00000008bd047209 */ /* 0x000fc40007810000 */
[----:B------:R-:W-:-:S14]  /*1ee0*/  FMNMX.FTZ R5, R205, R9, !PT ;  /* 0x00000009cd057209 */ /* 0x000fdc0007810000 */
[----:B------:R1:W-:Y:S04]  /*1ef0*/  STL.64 [R1], R12 ;  /* 0x0000000c01007387 */ /* 0x0003e80000100a00 */
[----:B------:R2:W-:Y:S01]  /*1f00*/  STL.64 [R1+0x8], R14 ;  /* 0x0000080e01007387 */ /* 0x0005e20000100a00 */
[----:B-1----:R-:W-:Y:S02]  /*1f10*/  FMNMX.FTZ R12, R47, R0, !PT ;  /* 0x000000002f0c7209 */ /* 0x002fe40007810000 */
[----:B------:R-:W-:Y:S02]  /*1f20*/  FMNMX.FTZ R13, R204, R5, !PT ;  /* 0x00000005cc0d7209 */ /* 0x000fe40007810000 */
[----:B--2---:R-:W-:Y:S01]  /*1f30*/  FMNMX.FTZ R14, R172, R4, !PT ;  /* 0x00000004ac0e7209 */ /* 0x004fe20007810000 */
[----:B------:R-:W-:Y:S06]  /*1f40*/  BAR.SYNC.DEFER_BLOCKING 0x0 ;  /* 0x0000000000007b1d */ /* 0x000fec0000010000 */
[----:B------:R-:W-:Y:S05]  /*1f50*/  @!P0 BRA `(.L_x_118) ;  /* 0x0000000000688947 */ /* 0x000fea0003800000 */
[----:B------:R-:W-:-:S04]  /*1f60*/  LEA.HI.SX32 R0, R246, 0xfffffffe, 0x1a ;  /* 0xfffffffef6007811 */ /* 0x000fc800078fd2ff */
[----:B------:R-:W-:Y:S01]  /*1f70*/  SHF.R.S32.HI R7, RZ, 0x1f, R0 ;  /* 0x0000001fff077819 */ /* 0x000fe20000011400 */
[C---:B------:R-:W-:Y:S02]  /*1f80*/  IMAD R6, R0.reuse, UR19, RZ ;  /* 0x0000001300067c24 */ /* 0x040fe4000f8e02ff */
[----:B------:R-:W-:-:S04]  /*1f90*/  IMAD.WIDE.U32 R4, R0, UR20, R160 ;  /* 0x0000001400047c25 */ /* 0x000fc8000f8e00a0 */
[----:B------:R-:W-:Y:S01]  /*1fa0*/  IMAD R0, R7, UR20, R6 ;  /* 0x0000001407007c24 */ /* 0x000fe2000f8e0206 */
[----:B------:R-:W-:-:S03]  /*1fb0*/  LEA R8, P2, R4, UR6, 0x1 ;  /* 0x0000000604087c11 */ /* 0x000fc6000f8408ff */
[----:B------:R-:W-:Y:S01]  /*1fc0*/  IMAD.IADD R0, R5, 0x1, R0 ;  /* 0x0000000105007824 */ /* 0x000fe200078e0200 */
[----:B------:R-:W-:-:S04]  /*1fd0*/  IADD3 R6, P1, R8, UR14, RZ ;  /* 0x0000000e08067c10 */ /* 0x000fc8000ff3e0ff */
        /* <DEDUP_REMOVED lines=17> */
[----:B------:R-:W0:Y:S02]  /*20f0*/  LDGDEPBAR ;  /* 0x00000000000079af */ /* 0x000e240000000000 */
.L_x_118:
[----:B------:R-:W2:Y:S01]  /*2100*/  LDL.LU R201, [R1+0x4] ;  /* 0x0000040001c97983 */ /* 0x000ea20000300800 */
[----:B-1----:R-:W-:Y:S01]  /*2110*/  FMNMX.FTZ R4, R173, R14, !PT ;  /* 0x0000000ead047209 */ /* 0x002fe20007810000 */
[----:B------:R-:W-:Y:S02]  /*2120*/  ULDC UR4, c[0x0][0x2ec] ;  /* 0x0000bb0000047ab9 */ /* 0x000fe40000000800 */
[----:B------:R-:W3:Y:S04]  /*2130*/  LDL.LU R200, [R1+0x10] ;  /* 0x0000100001c87983 */ /* 0x000ee80000300800 */
[----:B------:R-:W4:Y:S04]  /*2140*/  LDL.LU R252, [R1] ;  /* 0x0000000001fc7983 */ /* 0x000f280000300800 */
[----:B------:R-:W2:Y:S04]  /*2150*/  LDL.LU R239, [R1+0x2c] ;  /* 0x00002c0001ef7983 */ /* 0x000ea80000300800 */
[----:B------:R-:W2:Y:S04]  /*2160*/  LDL.LU R161, [R1+0x30] ;  /* 0x0000300001a17983 */ /* 0x000ea80000300800 */
[----:B------:R-:W2:Y:S04]  /*2170*/  LDL.LU R166, [R1+0x28] ;  /* 0x0000280001a67983 */ /* 0x000ea80000300800 */
[----:B------:R-:W2:Y:S04]  /*2180*/  LDL.LU R180, [R1+0x34] ;  /* 0x0000340001b47983 */ /* 0x000ea80000300800 */
[----:B------:R-:W2:Y:S04]  /*2190*/  LDL.LU R199, [R1+0x1c] ;  /* 0x00001c0001c77983 */ /* 0x000ea80000300800 */
[----:B------:R-:W2:Y:S04]  /*21a0*/  LDL.LU R183, [R1+0x18] ;  /* 0x0000180001b77983 */ /* 0x000ea80000300800 */
[----:B------:R-:W4:Y:S04]  /*21b0*/  LDL.LU R19, [R1+0x14] ;  /* 0x0000140001137983 */ /* 0x000f280000300800 */
[----:B------:R-:W2:Y:S01]  /*21c0*/  LDL R10, [R1+0x8] ;  /* 0x00000800010a7983 */ /* 0x000ea20000100800 */
[----:B------:R-:W-:-:S03]  /*21d0*/  FMNMX.FTZ R0, R66, R12, !PT ;  /* 0x0000000c42007209 */ /* 0x000fc60007810000 */
[----:B------:R-:W-:Y:S01]  /*21e0*/  STL [R1+0x7c], R238 ;  /* 0x00007cee01007387 */ /* 0x000fe20000100800 */
[----:B------:R-:W-:-:S03]  /*21f0*/  FMNMX.FTZ R0, R67, R0, !PT ;  /* 0x0000000043007209 */ /* 0x000fc60007810000 */
[----:B------:R-:W-:Y:S01]  /*2200*/  STL [R1+0x78], R247 ;  /* 0x000078f701007387 */ /* 0x000fe20000100800 */
[----:B------:R-:W-:-:S03]  /*2210*/  FMNMX.FTZ R0, R94, R0, !PT ;  /* 0x000000005e007209 */ /* 0x000fc60007810000 */
[----:B------:R-:W-:Y:S04]  /*2220*/  STL [R1+0x74], R246 ;  /* 0x000074f601007387 */ /* 0x000fe80000100800 */
[----:B------:R-:W-:Y:S04]  /*2230*/  STL [R1+0x70], R237 ;  /* 0x000070ed01007387 */ /* 0x000fe80000100800 */
[----:B------:R-:W-:Y:S04]  /*2240*/  STL [R1+0x6c], R236 ;  /* 0x00006cec01007387 */ /* 0x000fe80000100800 */
[----:B------:R-:W-:Y:S04]  /*2250*/  STL [R1+0x68], R235 ;  /* 0x000068eb01007387 */ /* 0x000fe80000100800 */
[----:B------:R-:W-:Y:S04]  /*2260*/  STL [R1+0x64], R234 ;  /* 0x000064ea01007387 */ /* 0x000fe80000100800 */
[----:B------:R-:W-:Y:S04]  /*2270*/  STL [R1+0x60], R233 ;  /* 0x000060e901007387 */ /* 0x000fe80000100800 */
[----:B------:R-:W-:Y:S04]  /*2280*/  STL [R1+0x5c], R232 ;  /* 0x00005ce801007387 */ /* 0x000fe80000100800 */
[----:B------:R-:W-:Y:S04]  /*2290*/  STL [R1+0x58], R231 ;  /* 0x000058e701007387 */ /* 0x000fe80000100800 */
[----:B------:R-:W1:Y:S01]  /*22a0*/  SHFL.BFLY PT, R6, R13, 0x2, 0x1f ;  /* 0x0c401f000d067f89 */ /* 0x000e6200000e0000 */
[----:B---3--:R-:W-:-:S04]  /*22b0*/  FMNMX.FTZ R4, R200, R4, !PT ;  /* 0x00000004c8047209 */ /* 0x008fc80007810000 */
[----:B----4-:R-:W-:Y:S01]  /*22c0*/  FMNMX.FTZ R4, R19, R4, !PT ;  /* 0x0000000413047209 */ /* 0x010fe20007810000 */
[----:B------:R3:W-:Y:S04]  /*22d0*/  STL [R1+0x90], R19 ;  /* 0x0000901301007387 */ /* 0x0007e80000100800 */
[----:B---3--:R-:W3:Y:S01]  /*22e0*/  LDL.LU R19, [R1+0xc] ;  /* 0x00000c0001137983 */ /* 0x008ee20000300800 */
[----:B------:R-:W-:Y:S02]  /*22f0*/  FMNMX.FTZ R0, R95, R0, !PT ;  /* 0x000000005f007209 */ /* 0x000fe40007810000 */
[----:B------:R-:W-:Y:S01]  /*2300*/  FMNMX.FTZ R5, R78, R79, !PT ;  /* 0x0000004f4e057209 */ /* 0x000fe20007810000 */
[----:B------:R-:W-:Y:S01]  /*2310*/  STL [R1+0x98], R175 ;  /* 0x000098af01007387 */ /* 0x000fe20000100800 */
[----:B------:R-:W-:-:S02]  /*2320*/  FMNMX.FTZ R4, R252, R4, !PT ;  /* 0x00000004fc047209 */ /* 0x000fc40007810000 */
[----:B------:R-:W-:Y:S02]  /*2330*/  FMNMX.FTZ R0, R190, R0, !PT ;  /* 0x00000000be007209 */ /* 0x000fe40007810000 */
[----:B------:R-:W-:Y:S02]  /*2340*/  FMNMX.FTZ R5, R70, R5, !PT ;  /* 0x0000000546057209 */ /* 0x000fe40007810000 */
[----:B--2---:R-:W-:Y:S02]  /*2350*/  FMNMX.FTZ R7, R201, R4, !PT ;  /* 0x00000004c9077209 */ /* 0x004fe40007810000 */
[----:B------:R-:W-:Y:S02]  /*2360*/  FMNMX.FTZ R0, R191, R0, !PT ;  /* 0x00000000bf007209 */ /* 0x000fe40007810000 */
[----:B------:R-:W-:Y:S01]  /*2370*/  FMNMX.FTZ R4, R71, R5, !PT ;  /* 0x0000000547047209 */ /* 0x000fe20007810000 */
[----:B------:R-:W-:Y:S01]  /*2380*/  SHFL.BFLY PT, R8, R7, 0x2, 0x1f ;  /* 0x0c401f0007087f89 */ /* 0x000fe200000e0000 */
[----:B------:R-:W-:-:S02]  /*2390*/  FMNMX.FTZ R0, R174, R0, !PT ;  /* 0x00000000ae007209 */ /* 0x000fc40007810000 */
[----:B-1----:R-:W-:Y:S02]  /*23a0*/  FMNMX.FTZ R6, R13, R6, !PT ;  /* 0x000000060d067209 */ /* 0x002fe40007810000 */
[----:B------:R-:W-:Y:S02]  /*23b0*/  FMNMX.FTZ R4, R170, R4, !PT ;  /* 0x00000004aa047209 */ /* 0x000fe40007810000 */
[----:B------:R-:W-:Y:S01]  /*23c0*/  FMNMX.FTZ R0, R175, R0, !PT ;  /* 0x00000000af007209 */ /* 0x000fe20007810000 */
[----:B------:R-:W1:Y:S01]  /*23d0*/  SHFL.BFLY PT, R9, R6, 0x1, 0x1f ;  /* 0x0c201f0006097f89 */ /* 0x000e6200000e0000 */
[----:B------:R-:W-:Y:S02]  /*23e0*/  FMNMX.FTZ R4, R171, R4, !PT ;  /* 0x00000004ab047209 */ /* 0x000fe40007810000 */
[----:B------:R-:W-:Y:S02]  /*23f0*/  FMNMX.FTZ R0, R183, R0, !PT ;  /* 0x00000000b7007209 */ /* 0x000fe40007810000 */
[----:B------:R-:W-:-:S02]  /*2400*/  FMNMX.FTZ R4, R158, R4, !PT ;  /* 0x000000049e047209 */ /* 0x000fc40007810000 */
[----:B------:R-:W-:Y:S02]  /*2410*/  FMNMX.FTZ R0, R199, R0, !PT ;  /* 0x00000000c7007209 */ /* 0x000fe40007810000 */
[----:B------:R-:W-:Y:S02]  /*2420*/  FMNMX.FTZ R4, R159, R4, !PT ;  /* 0x000000049f047209 */ /* 0x000fe40007810000 */
[----:B------:R-:W-:Y:S02]  /*2430*/  FMNMX.FTZ R0, R10, R0, !PT ;  /* 0x000000000a007209 */ /* 0x000fe40007810000 */
[----:B------:R-:W-:-:S04]  /*2440*/  FMNMX.FTZ R5, R186, R4, !PT ;  /* 0x00000004ba057209 */ /* 0x000fc80007810000 */
[----:B------:R-:W-:-:S04]  /*2450*/  FMNMX.FTZ R5, R187, R5, !PT ;  /* 0x00000005bb057209 */ /* 0x000fc80007810000 */
[----:B------:R-:W-:Y:S02]  /*2460*/  FMNMX.FTZ R5, R178, R5, !PT ;  /* 0x00000005b2057209 */ /* 0x000fe40007810000 */
[----:B-1----:R-:W-:Y:S02]  /*2470*/  FMNMX.FTZ R164, R6, R9, !PT ;  /* 0x0000000906a47209 */ /* 0x002fe40007810000 */
[----:B------:R-:W-:Y:S02]  /*2480*/  FMNMX.FTZ R5, R179, R5, !PT ;  /* 0x00000005b3057209 */ /* 0x000fe40007810000 */
[C---:B------:R-:W-:Y:S02]  /*2490*/  FSETP.NEU.FTZ.AND P1, PT, R164.reuse, -INF , PT ;  /* 0xff800000a400780b */ /* 0x040fe40003f3d000 */
[----:B------:R-:W-:Y:S01]  /*24a0*/  FMNMX.FTZ R6, R161, R5, !PT ;  /* 0x00000005a1067209 */ /* 0x000fe20007810000 */
[----:B------:R-:W-:-:S03]  /*24b0*/  FMUL.FTZ R5, R164, UR4 ;  /* 0x00000004a4057c20 */ /* 0x000fc60008410000 */
[----:B------:R-:W-:Y:S02]  /*24c0*/  FMNMX.FTZ R6, R180, R6, !PT ;  /* 0x00000006b4067209 */ /* 0x000fe40007810000 */
[----:B------:R-:W-:Y:S02]  /*24d0*/  FSEL R18, R5, RZ, P1 ;  /* 0x000000ff05127208 */ /* 0x000fe40000800000 */
[----:B------:R-:W-:-:S03]  /*24e0*/  FMNMX.FTZ R5, R166, R6, !PT ;  /* 0x00000006a6057209 */ /* 0x000fc60007810000 */
[----:B------:R-:W-:Y:S01]  /*24f0*/  FFMA.FTZ R6, R76, UR4, -R18 ;  /* 0x000000044c067c23 */ /* 0x000fe20008010812 */
[----:B------:R-:W-:-:S03]  /*2500*/  FMNMX.FTZ R5, R239, R5, !PT ;  /* 0x00000005ef057209 */ /* 0x000fc60007810000 */
[----:B------:R1:W-:Y:S02]  /*2510*/  MUFU.EX2 R10, R6 ;  /* 0x00000006000a7308 */ /* 0x0003e40000000800 */
[----:B-1----:R-:W-:-:S06]  /*2520*/  FFMA.FTZ R6, R68, UR4, -R18 ;  /* 0x0000000444067c23 */ /* 0x002fcc0008010812 */
[----:B------:R-:W-:Y:S01]  /*2530*/  MUFU.EX2 R236, R6 ;  /* 0x0000000600ec7308 */ /* 0x000fe20000000800 */
[----:B---3--:R-:W-:Y:S01]  /*2540*/  FMNMX.FTZ R4, R19, R0, !PT ;  /* 0x0000000013047209 */ /* 0x008fe20007810000 */
[----:B------:R-:W-:Y:S01]  /*2550*/  STL [R1+0x94], R19 ;  /* 0x0000941301007387 */ /* 0x000fe20000100800 */
[----:B------:R-:W-:-:S03]  /*2560*/  FMNMX.FTZ R0, R7, R8, !PT ;  /* 0x0000000807007209 */ /* 0x000fc60007810000 */
[----:B------:R-:W1:Y:S04]  /*2570*/  SHFL.BFLY PT, R7, R4, 0x2, 0x1f ;  /* 0x0c401f0004077f89 */ /* 0x000e6800000e0000 */
[----:B------:R-:W2:Y:S04]  /*2580*/  SHFL.BFLY PT, R8, R0, 0x1, 0x1f ;  /* 0x0c201f0000087f89 */ /* 0x000ea800000e0000 */
[----:B------:R-:W-:Y:S01]  /*2590*/  STL [R1+0x80], R164 ;  /* 0x000080a401007387 */ /* 0x000fe20000100800 */
[----:B-1----:R-:W-:-:S03]  /*25a0*/  FMNMX.FTZ R4, R4, R7, !PT ;  /* 0x0000000704047209 */ /* 0x002fc60007810000 */
[----:B------:R-:W1:Y:S01]  /*25b0*/  SHFL.BFLY PT, R7, R5, 0x2, 0x1f ;  /* 0x0c401f0005077f89 */ /* 0x000e6200000e0000 */
[----:B--2---:R-:W-:Y:S01]  /*25c0*/  FMNMX.FTZ R162, R0, R8, !PT ;  /* 0x0000000800a27209 */ /* 0x004fe20007810000 */
[----:B------:R-:W-:Y:S02]  /*25d0*/  FFMA.FTZ R0, R77, UR4, -R18 ;  /* 0x000000044d007c23 */ /* 0x000fe40008010812 */
[----:B------:R-:W2:Y:S01]  /*25e0*/  SHFL.BFLY PT, R8, R4, 0x1, 0x1f ;  /* 0x0c201f0004087f89 */ /* 0x000ea200000e0000 */
[C---:B------:R-:W-:Y:S01]  /*25f0*/  FSETP.NEU.FTZ.AND P1, PT, R162.reuse, -INF , PT ;  /* 0xff800000a200780b */ /* 0x040fe20003f3d000 */
[----:B------:R3:W-:Y:S02]  /*2600*/  MUFU.EX2 R192, R0 ;  /* 0x0000000000c07308 */ /* 0x0007e40000000800 */
[----:B------:R-:W-:Y:S01]  /*2610*/  STL [R1+0x84], R162 ;  /* 0x000084a201007387 */ /* 0x000fe20000100800 */
[----:B---3--:R-:W-:Y:S01]  /*2620*/  FMUL.FTZ R0, R162, UR4 ;  /* 0x00000004a2007c20 */ /* 0x008fe20008410000 */
[----:B-1----:R-:W-:-:S02]  /*2630*/  FMNMX.FTZ R5, R5, R7, !PT ;  /* 0x0000000705057209 */ /* 0x002fc40007810000 */
[----:B--2---:R-:W-:Y:S02]  /*2640*/  FMNMX.FTZ R160, R4, R8, !PT ;  /* 0x0000000804a07209 */ /* 0x004fe40007810000 */
[----:B------:R-:W-:Y:S01]  /*2650*/  FSEL R17, R0, RZ, P1 ;  /* 0x000000ff00117208 */ /* 0x000fe20000800000 */
[----:B------:R-:W-:Y:S01]  /*2660*/  FFMA.FTZ R0, R69, UR4, -R18 ;  /* 0x0000000445007c23 */ /* 0x000fe20008010812 */
[----:B------:R-:W1:Y:S01]  /*2670*/  SHFL.BFLY PT, R6, R5, 0x1, 0x1f ;  /* 0x0c201f0005067f89 */ /* 0x000e6200000e0000 */
[----:B------:R-:W-:Y:S02]  /*2680*/  FSETP.NEU.FTZ.AND P1, PT, R160, -INF , PT ;  /* 0xff800000a000780b */ /* 0x000fe40003f3d000 */
[----:B------:R2:W3:Y:S01]  /*2690*/  MUFU.EX2 R232, R0 ;  /* 0x0000000000e87308 */ /* 0x0004e20000000800 */
[--C-:B------:R-:W-:Y:S01]  /*26a0*/  FFMA.FTZ R4, R44, UR4, -R17.reuse ;  /* 0x000000042c047c23 */ /* 0x100fe20008010811 */
[----:B------:R-:W-:Y:S06]  /*26b0*/  STL [R1+0x88], R160 ;  /* 0x000088a001007387 */ /* 0x000fec0000100800 */
[----:B------:R-:W-:Y:S01]  /*26c0*/  MUFU.EX2 R195, R4 ;  /* 0x0000000400c37308 */ /* 0x000fe20000000800 */
[----:B--2---:R-:W-:Y:S01]  /*26d0*/  FFMA.FTZ R0, R40, UR4, -R17 ;  /* 0x0000000428007c23 */ /* 0x004fe20008010811 */
[----:B---3--:R-:W-:-:S06]  /*26e0*/  F2FP.F16.F32.PACK_AB R14, R232, R236 ;  /* 0x000000ece80e723e */ /* 0x008fcc00000000ff */
[----:B------:R2:W-:Y:S01]  /*26f0*/  MUFU.EX2 R247, R0 ;  /* 0x0000000000f77308 */ /* 0x0005e20000000800 */
[----:B-1----:R-:W-:-:S05]  /*2700*/  FMNMX.FTZ R163, R5, R6, !PT ;  /* 0x0000000605a37209 */ /* 0x002fca0007810000 */
[----:B------:R-:W-:Y:S01]  /*2710*/  STL [R1+0x8c], R163 ;  /* 0x00008ca301007387 */ /* 0x000fe20000100800 */
[----:B--2---:R-:W-:-:S04]  /*2720*/  FFMA.FTZ R0, R41, UR4, -R17 ;  /* 0x0000000429007c23 */ /* 0x004fc80008010811 */
[----:B------:R1:W2:Y:S02]  /*2730*/  MUFU.EX2 R238, R0 ;  /* 0x0000000000ee7308 */ /* 0x0002a40000000800 */
[----:B-1----:R-:W-:Y:S01]  /*2740*/  FMUL.FTZ R0, R160, UR4 ;  /* 0x00000004a0007c20 */ /* 0x002fe20008410000 */
[----:B--2---:R-:W-:-:S04]  /*2750*/  F2FP.F16.F32.PACK_AB R8, R238, R247 ;  /* 0x000000f7ee08723e */ /* 0x004fc800000000ff */
[----:B------:R-:W-:Y:S01]  /*2760*/  FSEL R16, R0, RZ, P1 ;  /* 0x000000ff00107208 */ /* 0x000fe20000800000 */
[----:B------:R-:W-:Y:S01]  /*2770*/  FFMA.FTZ R0, R45, UR4, -R17 ;  /* 0x000000042d007c23 */ /* 0x000fe20008010811 */
[----:B------:R-:W-:-:S03]  /*2780*/  FSETP.NEU.FTZ.AND P1, PT, R163, -INF , PT ;  /* 0xff800000a300780b */ /* 0x000fc60003f3d000 */
[----:B------:R1:W-:Y:S01]  /*2790*/  MUFU.EX2 R194, R0 ;  /* 0x0000000000c27308 */ /* 0x0003e20000000800 */
[----:B------:R-:W-:-:S07]  /*27a0*/  FFMA.FTZ R4, R42, UR4, -R16 ;  /* 0x000000042a047c23 */ /* 0x000fce0008010810 */
[----:B------:R-:W-:Y:S01]  /*27b0*/  MUFU.EX2 R237, R4 ;  /* 0x0000000400ed7308 */ /* 0x000fe20000000800 */
[----:B-1----:R-:W-:-:S04]  /*27c0*/  LOP3.LUT R0, R154, R153, RZ, 0xfc, !PT ;  /* 0x000000999a007212 */ /* 0x002fc800078efcff */
[----:B------:R-:W-:Y:S01]  /*27d0*/  LEA R167, R0, UR5, 0x1 ;  /* 0x0000000500a77c11 */ /* 0x000fe2000f8e08ff */
[----:B------:R-:W-:-:S03]  /*27e0*/  FFMA.FTZ R0, R43, UR4, -R16 ;  /* 0x000000042b007c23 */ /* 0x000fc60008010810 */
[----:B------:R-:W-:Y:S01]  /*27f0*/  IADD3 R228, R3, R167, RZ ;  /* 0x000000a703e47210 */ /* 0x000fe20007ffe0ff */
[----:B------:R1:W2:Y:S01]  /*2800*/  MUFU.EX2 R246, R0 ;  /* 0x0000000000f67308 */ /* 0x0002a20000000800 */
[C---:B------:R-:W-:Y:S02]  /*2810*/  IMAD.IADD R230, R2.reuse, 0x1, R167 ;  /* 0x0000000102e67824 */ /* 0x040fe400078e02a7 */
[--C-:B------:R-:W-:Y:S01]  /*2820*/  FFMA.FTZ R3, R47, UR4, -R16.reuse ;  /* 0x000000042f037c23 */ /* 0x100fe20008010810 */
[----:B------:R-:W-:Y:S01]  /*2830*/  IADD3 R229, R2, R228, RZ ;  /* 0x000000e402e57210 */ /* 0x000fe20007ffe0ff */
[----:B------:R-:W3:Y:S04]  /*2840*/  LDSM.16.MT88.4 R72, [R167+0xe000] ;  /* 0x00e00000a748783b */ /* 0x000ee80000004200 */
[----:B------:R-:W4:Y:S01]  /*2850*/  LDSM.16.MT88.4 R52, [R230+0xc000] ;  /* 0x00c00000e634783b */ /* 0x000f220000004200 */
[----:B------:R2:W-:Y:S03]  /*2860*/  MUFU.EX2 R182, R3 ;  /* 0x0000000300b67308 */ /* 0x0005e60000000800 */
[----:B------:R-:W-:Y:S04]  /*2870*/  LDSM.16.MT88.4 R48, [R230+0xc800] ;  /* 0x00c80000e630783b */ /* 0x000fe80000004200 */
[----:B------:R-:W4:Y:S01]  /*2880*/  LDSM.16.MT88.4 R84, [R230+0xe000] ;  /* 0x00e00000e654783b */ /* 0x000f220000004200 */
[----:B-1----:R-:W-:Y:S01]  /*2890*/  FFMA.FTZ R0, R46, UR4, -R16 ;  /* 0x000000042e007c23 */ /* 0x002fe20008010810 */
[----:B--2---:R-:W-:-:S02]  /*28a0*/  F2FP.F16.F32.PACK_AB R9, R246, R237 ;  /* 0x000000edf609723e */ /* 0x004fc400000000ff */
[----:B------:R-:W1:Y:S01]  /*28b0*/  LDSM.16.MT88.4 R28, [R167+0xc000] ;  /* 0x00c00000a71c783b */ /* 0x000e620000004200 */
[----:B------:R2:W2:Y:S03]  /*28c0*/  MUFU.EX2 R233, R0 ;  /* 0x0000000000e97308 */ /* 0x0004a60000000800 */
[----:B------:R-:W1:Y:S01]  /*28d0*/  LDSM.16.MT88.4 R20, [R228+0xc000] ;  /* 0x00c00000e414783b */ /* 0x000e620000004200 */
[----:B------:R-:W-:Y:S01]  /*28e0*/  IMAD.MOV.U32 R3, RZ, RZ, R10 ;  /* 0x000000ffff037224 */ /* 0x000fe200078e000a */
[----:B------:R-:W-:Y:S02]  /*28f0*/  F2FP.F16.F32.PACK_AB R10, R194, R195 ;  /* 0x000000c3c20a723e */ /* 0x000fe400000000ff */
[----:B------:R-:W1:Y:S02]  /*2900*/  LDSM.16.MT88.4 R56, [R229+0xc000] ;  /* 0x00c00000e538783b */ /* 0x000e640000004200 */
[----:B------:R-:W-:-:S02]  /*2910*/  F2FP.F16.F32.PACK_AB R12, R192, R3 ;  /* 0x00000003c00c723e */ /* 0x000fc400000000ff */
[----:B------:R-:W1:Y:S04]  /*2920*/  LDSM.16.MT88.4 R80, [R229+0xe000] ;  /* 0x00e00000e550783b */ /* 0x000e680000004200 */
[----:B------:R-:W-:Y:S01]  /*2930*/  LDSM.16.MT88.4 R120, [R167+0xe800] ;  /* 0x00e80000a778783b */ /* 0x000fe20000004200 */
[----:B--2---:R-:W-:Y:S01]  /*2940*/  FMUL.FTZ R0, R163, UR4 ;  /* 0x00000004a3007c20 */ /* 0x004fe20008410000 */
[----:B------:R-:W-:Y:S02]  /*2950*/  F2FP.F16.F32.PACK_AB R11, R182, R233 ;  /* 0x000000e9b60b723e */ /* 0x000fe400000000ff */
[----:B------:R-:W-:Y:S02]  /*2960*/  LDSM.16.MT88.4 R128, [R230+0xe800] ;  /* 0x00e80000e680783b */ /* 0x000fe40000004200 */
[----:B------:R-:W-:-:S02]  /*2970*/  FSEL R0, R0, RZ, P1 ;  /* 0x000000ff00007208 */ /* 0x000fc40000800000 */
[----:B------:R-:W-:Y:S01]  /*2980*/  LDSM.16.MT88.4 R124, [R228+0xe800] ;  /* 0x00e80000e47c783b */ /* 0x000fe20000004200 */
[C---:B---3--:R-:W-:Y:S02]  /*2990*/  HMMA.16816.F32 R88, R8.reuse, R72, RZ ;  /* 0x000000480858723c */ /* 0x048fe400000018ff */
[--C-:B------:R-:W-:Y:S01]  /*29a0*/  FFMA.FTZ R2, R78, UR4, -R0.reuse ;  /* 0x000000044e027c23 */ /* 0x100fe20008010800 */
[----:B------:R-:W-:Y:S03]  /*29b0*/  LDSM.16.MT88.4 R136, [R229+0xe800] ;  /* 0x00e80000e588783b */ /* 0x000fe60000004200 */
[----:B------:R2:W-:Y:S01]  /*29c0*/  MUFU.EX2 R162, R2 ;  /* 0x0000000200a27308 */ /* 0x0005e20000000800 */
[C---:B----4-:R-:W-:Y:S01]  /*29d0*/  HMMA.16816.F32 R112, R8.reuse, R52, RZ ;  /* 0x000000340870723c */ /* 0x050fe200000018ff */
[----:B------:R-:W-:Y:S04]  /*29e0*/  LDSM.16.MT88.4 R44, [R167+0xc800] ;  /* 0x00c80000a72c783b */ /* 0x000fe80000004200 */
[----:B------:R-:W-:Y:S01]  /*29f0*/  LDSM.16.MT88.4 R40, [R228+0xc800] ;  /* 0x00c80000e428783b */ /* 0x000fe20000004200 */
[C---:B------:R-:W-:Y:S06]  /*2a00*/  HMMA.16816.F32 R32, R8.reuse, R84, RZ ;  /* 0x000000540820723c */ /* 0x040fec00000018ff */
[----:B-1----:R-:W-:Y:S01]  /*2a10*/  HMMA.16816.F32 R132, R8, R28, RZ ;  /* 0x0000001c0884723c */ /* 0x002fe200000018ff */
[----:B--2---:R-:W-:-:S02]  /*2a20*/  FFMA.FTZ R2, R79, UR4, -R0 ;  /* 0x000000044f027c23 */ /* 0x004fc40008010800 */
[----:B------:R-:W1:Y:S03]  /*2a30*/  LDSM.16.MT88.4 R76, [R228+0xe000] ;  /* 0x00e00000e44c783b */ /* 0x000e660000004200 */
[C---:B------:R-:W-:Y:S01]  /*2a40*/  HMMA.16816.F32 R116, R8.reuse, R20, RZ ;  /* 0x000000140874723c */ /* 0x040fe200000018ff */
[----:B------:R2:W3:Y:S05]  /*2a50*/  MUFU.EX2 R165, R2 ;  /* 0x0000000200a57308 */ /* 0x0004ea0000000800 */
[C---:B------:R-:W-:Y:S06]  /*2a60*/  HMMA.16816.F32 R104, R8.reuse, R56, RZ ;  /* 0x000000380868723c */ /* 0x040fec00000018ff */
[----:B------:R-:W-:Y:S01]  /*2a70*/  HMMA.16816.F32 R24, R8, R80, RZ ;  /* 0x000000500818723c */ /* 0x000fe200000018ff */
[----:B--2---:R-:W-:-:S05]  /*2a80*/  FFMA.FTZ R2, R70, UR4, -R0 ;  /* 0x0000000446027c23 */ /* 0x004fca0008010800 */
[C---:B------:R-:W-:Y:S01]  /*2a90*/  HMMA.16816.F32 R60, R8.reuse, R22, RZ ;  /* 0x00000016083c723c */ /* 0x040fe200000018ff */
[----:B---3--:R-:W-:Y:S01]  /*2aa0*/  F2FP.F16.F32.PACK_AB R13, R165, R162 ;  /* 0x000000a2a50d723e */ /* 0x008fe200000000ff */
[----:B------:R2:W-:Y:S04]  /*2ab0*/  MUFU.EX2 R235, R2 ;  /* 0x0000000200eb7308 */ /* 0x0005e80000000800 */
[C---:B------:R-:W-:Y:S06]  /*2ac0*/  HMMA.16816.F32 R96, R8.reuse, R54, RZ ;  /* 0x000000360860723c */ /* 0x040fec00000018ff */
[C---:B------:R-:W-:Y:S06]  /*2ad0*/  HMMA.16816.F32 R100, R8.reuse, R74, RZ ;  /* 0x0000004a0864723c */ /* 0x040fec00000018ff */
[----:B------:R-:W-:Y:S01]  /*2ae0*/  HMMA.16816.F32 R152, R8, R86, RZ ;  /* 0x000000560898723c */ /* 0x000fe200000018ff */
[----:B--2---:R-:W-:-:S02]  /*2af0*/  FFMA.FTZ R2, R71, UR4, -R0 ;  /* 0x0000000447027c23 */ /* 0x004fc40008010800 */
[----:B------:R-:W2:Y:S02]  /*2b00*/  LDSM.16.MT88.4 R68, [R229+0xc800] ;  /* 0x00c80000e544783b */ /* 0x000ea40000004200 */
[----:B------:R3:W4:Y:S01]  /*2b10*/  MUFU.EX2 R231, R2 ;  /* 0x0000000200e77308 */ /* 0x0007220000000800 */
[C---:B-1----:R-:W-:Y:S06]  /*2b20*/  HMMA.16816.F32 R36, R8.reuse, R76, RZ ;  /* 0x0000004c0824723c */ /* 0x042fec00000018ff */
[C---:B------:R-:W-:Y:S06]  /*2b30*/  HMMA.16816.F32 R108, R8.reuse, R78, RZ ;  /* 0x0000004e086c723c */ /* 0x040fec00000018ff */
[----:B------:R-:W-:Y:S01]  /*2b40*/  HMMA.16816.F32 R140, R8, R82, RZ ;  /* 0x00000052088c723c */ /* 0x000fe200000018ff */
[----:B---3--:R-:W-:Y:S01]  /*2b50*/  FFMA.FTZ R2, R64, UR4, -R17 ;  /* 0x0000000440027c23 */ /* 0x008fe20008010811 */
[----:B----4-:R-:W-:-:S03]  /*2b60*/  F2FP.F16.F32.PACK_AB R15, R231, R235 ;  /* 0x000000ebe70f723e */ /* 0x010fc600000000ff */
[----:B------:R1:W-:Y:S04]  /*2b70*/  MUFU.EX2 R19, R2 ;  /* 0x0000000200137308 */ /* 0x0003e80000000800 */
[C---:B------:R-:W-:Y:S06]  /*2b80*/  HMMA.16816.F32 R144, R12.reuse, R20, RZ ;  /* 0x000000140c90723c */ /* 0x040fec00000018ff */
[----:B------:R-:W-:Y:S01]  /*2b90*/  HMMA.16816.F32 R148, R12, R28, RZ ;  /* 0x0000001c0c94723c */ /* 0x000fe200000018ff */
[----:B-1----:R-:W-:-:S04]  /*2ba0*/  FFMA.FTZ R2, R65, UR4, -R17 ;  /* 0x0000000441027c23 */ /* 0x002fc80008010811 */
[----:B------:R1:W3:Y:S02]  /*2bb0*/  MUFU.EX2 R198, R2 ;  /* 0x0000000200c67308 */ /* 0x0002e40000000800 */
[----:B-1----:R-:W-:Y:S01]  /*2bc0*/  FFMA.FTZ R2, R92, UR4, -R17 ;  /* 0x000000045c027c23 */ /* 0x002fe20008010811 */
[----:B---3--:R-:W-:Y:S01]  /*2bd0*/  F2FP.F16.F32.PACK_AB R4, R198, R19 ;  /* 0x00000013c604723e */ /* 0x008fe200000000ff */
[----:B------:R-:W-:-:S04]  /*2be0*/  IMAD.MOV.U32 R29, RZ, RZ, R198 ;  /* 0x000000ffff1d7224 */ /* 0x000fc800078e00c6 */
[----:B------:R1:W-:Y:S02]  /*2bf0*/  MUFU.EX2 R245, R2 ;  /* 0x0000000200f57308 */ /* 0x0003e40000000800 */
[----:B-1----:R-:W-:-:S06]  /*2c00*/  FFMA.FTZ R2, R93, UR4, -R17 ;  /* 0x000000045d027c23 */ /* 0x002fcc0008010811 */
[----:B------:R1:W3:Y:S02]  /*2c10*/  MUFU.EX2 R196, R2 ;  /* 0x0000000200c47308 */ /* 0x0002e40000000800 */
[----:B-1----:R-:W-:Y:S01]  /*2c20*/  FFMA.FTZ R2, R66, UR4, -R16 ;  /* 0x0000000442027c23 */ /* 0x002fe20008010810 */
[----:B---3--:R-:W-:Y:S01]  /*2c30*/  F2FP.F16.F32.PACK_AB R6, R196, R245 ;  /* 0x000000f5c406723e */ /* 0x008fe200000000ff */
[----:B------:R-:W-:-:S04]  /*2c40*/  IMAD.MOV.U32 R21, RZ, RZ, R196 ;  /* 0x000000ffff157224 */ /* 0x000fc800078e00c4 */
[----:B------:R1:W-:Y:S02]  /*2c50*/  MUFU.EX2 R193, R2 ;  /* 0x0000000200c17308 */ /* 0x0003e40000000800 */
[--C-:B-1----:R-:W-:Y:S02]  /*2c60*/  FFMA.FTZ R2, R67, UR4, -R16.reuse ;  /* 0x0000000443027c23 */ /* 0x102fe40008010810 */
[----:B------:R-:W-:Y:S04]  /*2c70*/  HMMA.16816.F32 R64, R8, R30, RZ ;  /* 0x0000001e0840723c */ /* 0x000fe800000018ff */
[----:B------:R1:W3:Y:S02]  /*2c80*/  MUFU.EX2 R175, R2 ;  /* 0x0000000200af7308 */ /* 0x0002e40000000800 */
[----:B-1----:R-:W-:Y:S01]  /*2c90*/  FFMA.FTZ R2, R94, UR4, -R16 ;  /* 0x000000045e027c23 */ /* 0x002fe20008010810 */
[----:B---3--:R-:W-:-:S05]  /*2ca0*/  F2FP.F16.F32.PACK_AB R5, R175, R193 ;  /* 0x000000c1af05723e */ /* 0x008fca00000000ff */
[----:B------:R1:W-:Y:S02]  /*2cb0*/  MUFU.EX2 R160, R2 ;  /* 0x0000000200a07308 */ /* 0x0003e40000000800 */
[----:B-1----:R-:W-:Y:S02]  /*2cc0*/  FFMA.FTZ R2, R95, UR4, -R16 ;  /* 0x000000045f027c23 */ /* 0x002fe40008010810 */
[----:B------:R-:W-:Y:S04]  /*2cd0*/  HMMA.16816.F32 R92, R8, R58, RZ ;  /* 0x0000003a085c723c */ /* 0x000fe800000018ff */
[----:B------:R-:W1:Y:S02]  /*2ce0*/  MUFU.EX2 R197, R2 ;  /* 0x0000000200c57308 */ /* 0x000e640000000800 */
[----:B-1----:R-:W-:-:S02]  /*2cf0*/  F2FP.F16.F32.PACK_AB R7, R197, R160 ;  /* 0x000000a0c507723e */ /* 0x002fc400000000ff */
[----:B------:R-:W-:-:S05]  /*2d00*/  MOV R28, R197 ;  /* 0x000000c5001c7202 */ /* 0x000fca0000000f00 */
[C---:B------:R-:W-:Y:S06]  /*2d10*/  HMMA.16816.F32 R208, R4.reuse, R48, R112 ;  /* 0x0000003004d0723c */ /* 0x040fec0000001870 */
[C---:B------:R-:W-:Y:S06]  /*2d20*/  HMMA.16816.F32 R8, R4.reuse, R120, R88 ;  /* 0x000000780408723c */ /* 0x040fec0000001858 */
[----:B------:R-:W-:Y:S01]  /*2d30*/  HMMA.16816.F32 R240, R4, R128, R32 ;  /* 0x0000008004f0723c */ /* 0x000fe20000001820 */
[----:B------:R-:W-:Y:S01]  /*2d40*/  MOV R89, R19 ;  /* 0x0000001300597202 */ /* 0x000fe20000000f00 */
[----:B------:R-:W-:-:S02]  /*2d50*/  IMAD.MOV.U32 R90, RZ, RZ, R201 ;  /* 0x000000ffff5a7224 */ /* 0x000fc400078e00c9 */
[----:B------:R-:W-:Y:S02]  /*2d60*/  IMAD.MOV.U32 R88, RZ, RZ, R200 ;  /* 0x000000ffff587224 */ /* 0x000fe400078e00c8 */
[----:B------:R-:W-:Y:S01]  /*2d70*/  HMMA.16816.F32 R200, R4, R126, R108 ;  /* 0x0000007e04c8723c */ /* 0x000fe2000000186c */
[----:B------:R-:W-:-:S05]  /*2d80*/  MOV R35, R180 ;  /* 0x000000b400237202 */ /* 0x000fca0000000f00 */
[----:B------:R-:W-:Y:S01]  /*2d90*/  MOV R2, R209 ;  /* 0x000000d100027202 */ /* 0x000fe20000000f00 */
[----:B------:R-:W-:Y:S01]  /*2da0*/  IMAD.MOV.U32 R207, RZ, RZ, R210 ;  /* 0x000000ffffcf7224 */ /* 0x000fe200078e00d2 */
[----:B------:R-:W-:Y:S01]  /*2db0*/  MOV R206, R211 ;  /* 0x000000d300ce7202 */ /* 0x000fe20000000f00 */
[----:B------:R-:W-:Y:S01]  /*2dc0*/  IMAD.MOV.U32 R115, RZ, RZ, R208 ;  /* 0x000000ffff737224 */ /* 0x000fe200078e00d0 */
[----:B------:R-:W-:Y:S01]  /*2dd0*/  MOV R91, R2 ;  /* 0x00000002005b7202 */ /* 0x000fe20000000f00 */
[----:B------:R-:W-:Y:S01]  /*2de0*/  FFMA.FTZ R2, R168, UR4, -R18 ;  /* 0x00000004a8027c23 */ /* 0x000fe20008010812 */
[----:B------:R-:W-:Y:S01]  /*2df0*/  IMAD.MOV.U32 R20, RZ, RZ, R8 ;  /* 0x000000ffff147224 */ /* 0x000fe200078e0008 */
[----:B------:R-:W-:Y:S01]  /*2e00*/  MOV R114, R9 ;  /* 0x0000000900727202 */ /* 0x000fe20000000f00 */
[----:B------:R-:W-:Y:S01]  /*2e10*/  IMAD.MOV.U32 R113, RZ, RZ, R10 ;  /* 0x000000ffff717224 */ /* 0x000fe200078e000a */
[----:B------:R1:W-:Y:S01]  /*2e20*/  MUFU.EX2 R164, R2 ;  /* 0x0000000200a47308 */ /* 0x0003e20000000800 */
[----:B------:R-:W-:Y:S01]  /*2e30*/  MOV R112, R11 ;  /* 0x0000000b00707202 */ /* 0x000fe20000000f00 */
[----:B------:R-:W-:Y:S01]  /*2e40*/  HMMA.16816.F32 R208, R4, R138, R140 ;  /* 0x0000008a04d0723c */ /* 0x000fe2000000188c */
[----:B------:R-:W-:Y:S01]  /*2e50*/  IMAD.MOV.U32 R111, RZ, RZ, R114 ;  /* 0x000000ffff6f7224 */ /* 0x000fe200078e0072 */
[----:B------:R-:W-:Y:S01]  /*2e60*/  MOV R108, R162 ;  /* 0x000000a2006c7202 */ /* 0x000fe20000000f00 */
[----:B------:R-:W-:-:S03]  /*2e70*/  IMAD.MOV.U32 R168, RZ, RZ, R35 ;  /* 0x000000ffffa87224 */ /* 0x000fc600078e0023 */
[----:B------:R-:W-:Y:S01]  /*2e80*/  HMMA.16816.F32 R248, R4, R124, R36 ;  /* 0x0000007c04f8723c */ /* 0x000fe20000001824 */
[----:B------:R-:W-:Y:S01]  /*2e90*/  MOV R141, R194 ;  /* 0x000000c2008d7202 */ /* 0x000fe20000000f00 */
[----:B------:R-:W-:Y:S01]  /*2ea0*/  IMAD.MOV.U32 R142, RZ, RZ, R193 ;  /* 0x000000ffff8e7224 */ /* 0x000fe200078e00c1 */
[----:B------:R-:W-:-:S03]  /*2eb0*/  MOV R143, R192 ;  /* 0x000000c0008f7202 */ /* 0x000fc60000000f00 */
[C---:B------:R-:W-:Y:S01]  /*2ec0*/  HMMA.16816.F32 R132, R4.reuse, R44, R132 ;  /* 0x0000002c0484723c */ /* 0x040fe20000001884 */
[----:B------:R-:W-:Y:S01]  /*2ed0*/  MOV R39, R199 ;  /* 0x000000c700277202 */ /* 0x000fe20000000f00 */
[----:B------:R-:W-:Y:S02]  /*2ee0*/  IMAD.MOV.U32 R38, RZ, RZ, R183 ;  /* 0x000000ffff267224 */ /* 0x000fe400078e00b7 */
[----:B-1----:R-:W-:Y:S01]  /*2ef0*/  FFMA.FTZ R2, R169, UR4, -R18 ;  /* 0x00000004a9027c23 */ /* 0x002fe20008010812 */
[----:B------:R-:W-:Y:S01]  /*2f00*/  MOV R37, R182 ;  /* 0x000000b600257202 */ /* 0x000fe20000000f00 */
[----:B------:R-:W-:Y:S01]  /*2f10*/  IMAD.MOV.U32 R36, RZ, RZ, R181 ;  /* 0x000000ffff247224 */ /* 0x000fe200078e00b5 */
[----:B------:R-:W-:Y:S01]  /*2f20*/  HMMA.16816.F32 R116, R4, R40, R116 ;  /* 0x000000280474723c */ /* 0x000fe20000001874 */
[----:B------:R1:W3:Y:S03]  /*2f30*/  MUFU.EX2 R32, R2 ;  /* 0x0000000200207308 */ /* 0x0002e60000000800 */
[----:B------:R-:W-:-:S02]  /*2f40*/  MOV R169, R36 ;  /* 0x0000002400a97202 */ /* 0x000fc40000000f00 */
[C---:B--2---:R-:W-:Y:S06]  /*2f50*/  HMMA.16816.F32 R104, R4.reuse, R68, R104 ;  /* 0x000000440468723c */ /* 0x044fec0000001868 */
[----:B------:R-:W-:Y:S01]  /*2f60*/  HMMA.16816.F32 R224, R4, R136, R24 ;  /* 0x0000008804e0723c */ /* 0x000fe20000001818 */
[----:B-1----:R-:W-:Y:S01]  /*2f70*/  FFMA.FTZ R2, R156, UR4, -R18 ;  /* 0x000000049c027c23 */ /* 0x002fe20008010812 */
[----:B---3--:R-:W-:-:S04]  /*2f80*/  MOV R140, R32 ;  /* 0x00000020008c7202 */ /* 0x008fc80000000f00 */
[C---:B------:R-:W-:Y:S01]  /*2f90*/  HMMA.16816.F32 R180, R4.reuse, R46, R64 ;  /* 0x0000002e04b4723c */ /* 0x040fe20000001840 */
[----:B------:R-:W-:Y:S01]  /*2fa0*/  IMAD.MOV.U32 R156, RZ, RZ, R39 ;  /* 0x000000ffff9c7224 */ /* 0x000fe200078e0027 */
[----:B------:R1:W-:Y:S04]  /*2fb0*/  MUFU.EX2 R19, R2 ;  /* 0x0000000200137308 */ /* 0x0003e80000000800 */
[----:B------:R-:W-:Y:S01]  /*2fc0*/  HMMA.16816.F32 R60, R4, R42, R60 ;  /* 0x0000002a043c723c */ /* 0x000fe2000000183c */
[----:B------:R-:W-:Y:S02]  /*2fd0*/  MOV R67, R90 ;  /* 0x0000005a00437202 */ /* 0x000fe40000000f00 */
[----:B------:R-:W-:-:S03]  /*2fe0*/  MOV R90, R207 ;  /* 0x000000cf005a7202 */ /* 0x000fc60000000f00 */
[C---:B------:R-:W-:Y:S06]  /*2ff0*/  HMMA.16816.F32 R220, R4.reuse, R50, R96 ;  /* 0x0000003204dc723c */ /* 0x040fec0000001860 */
[----:B------:R-:W-:Y:S01]  /*3000*/  HMMA.16816.F32 R216, R4, R70, R92 ;  /* 0x0000004604d8723c */ /* 0x000fe2000000185c */
[----:B-1----:R-:W-:Y:S01]  /*3010*/  FFMA.FTZ R2, R157, UR4, -R18 ;  /* 0x000000049d027c23 */ /* 0x002fe20008010812 */
[----:B------:R-:W-:-:S03]  /*3020*/  MOV R157, R38 ;  /* 0x00000026009d7202 */ /* 0x000fc60000000f00 */
[----:B------:R1:W2:Y:S01]  /*3030*/  MUFU.EX2 R163, R2 ;  /* 0x0000000200a37308 */ /* 0x0002a20000000800 */
[C---:B------:R-:W-:Y:S01]  /*3040*/  HMMA.16816.F32 R212, R4.reuse, R122, R100 ;  /* 0x0000007a04d4723c */ /* 0x040fe20000001864 */
[----:B------:R-:W-:Y:S01]  /*3050*/  MOV R95, R88 ;  /* 0x00000058005f7202 */ /* 0x000fe20000000f00 */
[----:B------:R-:W-:Y:S01]  /*3060*/  IMAD.MOV.U32 R92, RZ, RZ, R89 ;  /* 0x000000ffff5c7224 */ /* 0x000fe200078e0059 */
[----:B------:R-:W-:Y:S01]  /*3070*/  MOV R88, R115 ;  /* 0x0000007300587202 */ /* 0x000fe20000000f00 */
[----:B------:R-:W-:Y:S01]  /*3080*/  IMAD.MOV.U32 R89, RZ, RZ, R91 ;  /* 0x000000ffff597224 */ /* 0x000fe200078e005b */
[----:B------:R-:W-:Y:S01]  /*3090*/  MOV R94, R204 ;  /* 0x000000cc005e7202 */ /* 0x000fe20000000f00 */
[----:B------:R-:W-:Y:S01]  /*30a0*/  HMMA.16816.F32 R196, R4, R130, R152 ;  /* 0x0000008204c4723c */ /* 0x000fe20000001898 */
[----:B------:R-:W-:Y:S02]  /*30b0*/  IMAD.MOV.U32 R91, RZ, RZ, R206 ;  /* 0x000000ffff5b7224 */ /* 0x000fe400078e00ce */
[----:B------:R-:W-:-:S03]  /*30c0*/  IMAD.MOV.U32 R93, RZ, RZ, R205 ;  /* 0x000000ffff5d7224 */ /* 0x000fc600078e00cd */
[C---:B------:R-:W-:Y:S01]  /*30d0*/  HMMA.16816.F32 R24, R12.reuse, R52, RZ ;  /* 0x000000340c18723c */ /* 0x040fe200000018ff */
[----:B------:R-:W-:Y:S01]  /*30e0*/  F2FP.F16.F32.PACK_AB R4, R140, R164 ;  /* 0x000000a48c04723e */ /* 0x000fe200000000ff */
[--C-:B-1----:R-:W-:Y:S01]  /*30f0*/  FFMA.FTZ R2, R170, UR4, -R0.reuse ;  /* 0x00000004aa027c23 */ /* 0x102fe20008010800 */
[----:B--2---:R-:W-:Y:S01]  /*3100*/  F2FP.F16.F32.PACK_AB R6, R163, R19 ;  /* 0x00000013a306723e */ /* 0x004fe200000000ff */
[----:B------:R-:W-:Y:S02]  /*3110*/  IMAD.MOV.U32 R170, RZ, RZ, R37 ;  /* 0x000000ffffaa7224 */ /* 0x000fe400078e0025 */
[C---:B------:R-:W-:Y:S01]  /*3120*/  HMMA.16816.F32 R32, R12.reuse, R22, RZ ;  /* 0x000000160c20723c */ /* 0x040fe200000018ff */
[----:B------:R1:W2:Y:S05]  /*3130*/  MUFU.EX2 R8, R2 ;  /* 0x0000000200087308 */ /* 0x0002aa0000000800 */
[C---:B------:R-:W-:Y:S06]  /*3140*/  HMMA.16816.F32 R36, R12.reuse, R30, RZ ;  /* 0x0000001e0c24723c */ /* 0x040fec00000018ff */
[----:B------:R-:W-:Y:S01]  /*3150*/  HMMA.16816.F32 R52, R12, R54, RZ ;  /* 0x000000360c34723c */ /* 0x000fe200000018ff */
[----:B-1----:R-:W-:Y:S01]  /*3160*/  FFMA.FTZ R2, R171, UR4, -R0 ;  /* 0x00000004ab027c23 */ /* 0x002fe20008010800 */
[----:B--2---:R-:W-:Y:S01]  /*3170*/  MOV R110, R8 ;  /* 0x00000008006e7202 */ /* 0x004fe20000000f00 */
[----:B------:R-:W-:-:S02]  /*3180*/  IMAD.MOV.U32 R171, RZ, RZ, R112 ;  /* 0x000000ffffab7224 */ /* 0x000fc400078e0070 */
[----:B------:R1:W2:Y:S02]  /*3190*/  MUFU.EX2 R234, R2 ;  /* 0x0000000200ea7308 */ /* 0x0002a40000000800 */
[----:B-1----:R-:W-:Y:S01]  /*31a0*/  FFMA.FTZ R2, R158, UR4, -R0 ;  /* 0x000000049e027c23 */ /* 0x002fe20008010800 */
[----:B--2---:R-:W-:Y:S02]  /*31b0*/  F2FP.F16.F32.PACK_AB R5, R234, R110 ;  /* 0x0000006eea05723e */ /* 0x004fe400000000ff */
[----:B------:R-:W-:-:S03]  /*31c0*/  MOV R158, R113 ;  /* 0x00000071009e7202 */ /* 0x000fc60000000f00 */
[----:B------:R1:W2:Y:S02]  /*31d0*/  MUFU.EX2 R9, R2 ;  /* 0x0000000200097308 */ /* 0x0002a40000000800 */
[----:B-1----:R-:W-:Y:S01]  /*31e0*/  FFMA.FTZ R2, R159, UR4, -R0 ;  /* 0x000000049f027c23 */ /* 0x002fe20008010800 */
[----:B--2---:R-:W-:Y:S02]  /*31f0*/  IMAD.MOV.U32 R109, RZ, RZ, R9 ;  /* 0x000000ffff6d7224 */ /* 0x004fe400078e0009 */
[C---:B------:R-:W-:Y:S03]  /*3200*/  HMMA.16816.F32 R8, R12.reuse, R56, RZ ;  /* 0x000000380c08723c */ /* 0x040fe600000018ff */
[----:B------:R-:W1:Y:S03]  /*3210*/  MUFU.EX2 R159, R2 ;  /* 0x00000002009f7308 */ /* 0x000e660000000800 */
[----:B------:R-:W-:Y:S01]  /*3220*/  HMMA.16816.F32 R56, R12, R58, RZ ;  /* 0x0000003a0c38723c */ /* 0x000fe200000018ff */
[----:B-1----:R-:W-:Y:S01]  /*3230*/  F2FP.F16.F32.PACK_AB R7, R159, R109 ;  /* 0x0000006d9f07723e */ /* 0x002fe200000000ff */
[----:B------:R-:W-:-:S15]  /*3240*/  FFMA.FTZ R2, R184, UR4, -R18 ;  /* 0x00000004b8027c23 */ /* 0x000fde0008010812 */
[----:B------:R-:W-:-:S01]  /*3250*/  NOP ;  /* 0x0000000000007918 */ /* 0x000fc20000000000 */
[C---:B------:R-:W-:Y:S06]  /*3260*/  HMMA.16816.F32 R112, R4.reuse, R68, R8 ;  /* 0x000000440470723c */ /* 0x040fec0000001808 */
[----:B------:R-:W-:Y:S01]  /*3270*/  HMMA.16816.F32 R204, R4, R48, R24 ;  /* 0x0000003004cc723c */ /* 0x000fe20000001818 */
[----:B------:R-:W-:Y:S01]  /*3280*/  MOV R69, R28 ;  /* 0x0000001c00457202 */ /* 0x000fe20000000f00 */
[----:B------:R-:W-:-:S04]  /*3290*/  IMAD.MOV.U32 R68, RZ, RZ, R29 ;  /* 0x000000ffff447224 */ /* 0x000fc800078e001d */
[----:B------:R-:W-:Y:S01]  /*32a0*/  HMMA.16816.F32 R28, R12, R72, RZ ;  /* 0x000000480c1c723c */ /* 0x000fe200000018ff */
[----:B------:R-:W-:Y:S01]  /*32b0*/  MOV R49, R20 ;  /* 0x0000001400317202 */ /* 0x000fe20000000f00 */
[----:B------:R-:W-:Y:S01]  /*32c0*/  IMAD.MOV.U32 R48, RZ, RZ, R21 ;  /* 0x000000ffff307224 */ /* 0x000fe200078e0015 */
[----:B------:R-:W-:-:S03]  /*32d0*/  MOV R184, R68 ;  /* 0x0000004400b87202 */ /* 0x000fc60000000f00 */
[C---:B------:R-:W-:Y:S06]  /*32e0*/  HMMA.16816.F32 R24, R12.reuse, R76, RZ ;  /* 0x0000004c0c18723c */ /* 0x040fec00000018ff */
[C---:B------:R-:W-:Y:S06]  /*32f0*/  HMMA.16816.F32 R20, R12.reuse, R84, RZ ;  /* 0x000000540c14723c */ /* 0x040fec00000018ff */
[----:B------:R-:W-:Y:S06]  /*3300*/  HMMA.16816.F32 R8, R12, R80, RZ ;  /* 0x000000500c08723c */ /* 0x000fec00000018ff */
[----:B------:R-:W-:Y:S01]  /*3310*/  HMMA.16816.F32 R100, R4, R120, R28 ;  /* 0x000000780464723c */ /* 0x000fe2000000181c */
[----:B------:R1:W2:Y:S05]  /*3320*/  MUFU.EX2 R29, R2 ;  /* 0x00000002001d7308 */ /* 0x0002aa0000000800 */
[----:B------:R-:W-:Y:S01]  /*3330*/  HMMA.16816.F32 R72, R12, R74, RZ ;  /* 0x0000004a0c48723c */ /* 0x000fe200000018ff */
[----:B------:R-:W-:-:S05]  /*3340*/  IMAD.MOV.U32 R31, RZ, RZ, R164 ;  /* 0x000000ffff1f7224 */ /* 0x000fca00078e00a4 */
[----:B------:R-:W-:Y:S01]  /*3350*/  HMMA.16816.F32 R76, R12, R78, RZ ;  /* 0x0000004e0c4c723c */ /* 0x000fe200000018ff */
[----:B-1----:R-:W-:-:S05]  /*3360*/  FFMA.FTZ R2, R185, UR4, -R18 ;  /* 0x00000004b9027c23 */ /* 0x002fca0008010812 */
[C---:B------:R-:W-:Y:S06]  /*3370*/  HMMA.16816.F32 R84, R12.reuse, R86, RZ ;  /* 0x000000560c54723c */ /* 0x040fec00000018ff */
[----:B------:R-:W-:Y:S06]  /*3380*/  HMMA.16816.F32 R80, R12, R82, RZ ;  /* 0x000000520c50723c */ /* 0x000fec00000018ff */
[C---:B------:R-:W-:Y:S01]  /*3390*/  HMMA.16816.F32 R152, R4.reuse, R128, R20 ;  /* 0x000000800498723c */ /* 0x040fe20000001814 */
[----:B------:R-:W-:Y:S01]  /*33a0*/  MOV R13, R234 ;  /* 0x000000ea000d7202 */ /* 0x000fe20000000f00 */
[----:B------:R-:W-:Y:S01]  /*33b0*/  IMAD.MOV.U32 R12, RZ, RZ, R195 ;  /* 0x000000ffff0c7224 */ /* 0x000fe200078e00c3 */
[----:B------:R1:W-:Y:S01]  /*33c0*/  MUFU.EX2 R234, R2 ;  /* 0x0000000200ea7308 */ /* 0x0003e20000000800 */
[----:B------:R-:W-:Y:S01]  /*33d0*/  MOV R15, R67 ;  /* 0x00000043000f7202 */ /* 0x000fe20000000f00 */
[----:B------:R-:W-:Y:S01]  /*33e0*/  IMAD.MOV.U32 R14, RZ, RZ, R252 ;  /* 0x000000ffff0e7224 */ /* 0x000fe200078e00fc */
[C---:B------:R-:W-:Y:S06]  /*33f0*/  HMMA.16816.F32 R192, R4.reuse, R136, R8 ;  /* 0x0000008804c0723c */ /* 0x040fec0000001808 */
[----:B------:R-:W-:Y:S01]  /*3400*/  HMMA.16816.F32 R96, R4, R124, R24 ;  /* 0x0000007c0460723c */ /* 0x000fe20000001818 */
[----:B------:R-:W-:-:S05]  /*3410*/  IMAD.MOV.U32 R129, RZ, RZ, R15 ;  /* 0x000000ffff817224 */ /* 0x000fca00078e000f */
[C---:B------:R-:W-:Y:S01]  /*3420*/  HMMA.16816.F32 R148, R4.reuse, R44, R148 ;  /* 0x0000002c0494723c */ /* 0x040fe20000001894 */
[----:B------:R-:W-:Y:S02]  /*3430*/  IMAD.MOV.U32 R125, RZ, RZ, R13 ;  /* 0x000000ffff7d7224 */ /* 0x000fe400078e000d */
[--C-:B-1----:R-:W-:Y:S01]  /*3440*/  FFMA.FTZ R2, R176, UR4, -R18.reuse ;  /* 0x00000004b0027c23 */ /* 0x102fe20008010812 */
[----:B------:R-:W-:Y:S02]  /*3450*/  MOV R124, R14 ;  /* 0x0000000e007c7202 */ /* 0x000fe40000000f00 */
[C---:B------:R-:W-:Y:S01]  /*3460*/  HMMA.16816.F32 R36, R4.reuse, R46, R36 ;  /* 0x0000002e0424723c */ /* 0x040fe20000001824 */
[----:B------:R1:W3:Y:S05]  /*3470*/  MUFU.EX2 R28, R2 ;  /* 0x00000002001c7308 */ /* 0x0002ea0000000800 */
[C---:B------:R-:W-:Y:S01]  /*3480*/  HMMA.16816.F32 R144, R4.reuse, R40, R144 ;  /* 0x000000280490723c */ /* 0x040fe20000001890 */
[----:B------:R-:W-:Y:S01]  /*3490*/  MOV R185, R48 ;  /* 0x0000003000b97202 */ /* 0x000fe20000000f00 */
[----:B------:R-:W-:Y:S01]  /*34a0*/  IMAD.MOV.U32 R120, RZ, RZ, R49 ;  /* 0x000000ffff787224 */ /* 0x000fe200078e0031 */
[----:B------:R-:W-:Y:S03]  /*34b0*/  LDSM.16.MT88.4 R20, [R167+0xd000] ;  /* 0x00d00000a714783b */ /* 0x000fe60000004200 */
[----:B------:R-:W-:Y:S01]  /*34c0*/  HMMA.16816.F32 R44, R4, R126, R76 ;  /* 0x0000007e042c723c */ /* 0x000fe2000000184c */
[----:B------:R-:W-:Y:S01]  /*34d0*/  LDSM.16.MT88.4 R24, [R167+0xf000] ;  /* 0x00f00000a718783b */ /* 0x000fe20000004200 */
[----:B-1----:R-:W-:-:S04]  /*34e0*/  FFMA.FTZ R2, R177, UR4, -R18 ;  /* 0x00000004b1027c23 */ /* 0x002fc80008010812 */
[----:B------:R-:W-:Y:S01]  /*34f0*/  HMMA.16816.F32 R84, R4, R130, R84 ;  /* 0x000000820454723c */ /* 0x000fe20000001854 */
[----:B------:R1:W-:Y:S01]  /*3500*/  MUFU.EX2 R177, R2 ;  /* 0x0000000200b17308 */ /* 0x0003e20000000800 */
[----:B------:R-:W-:Y:S01]  /*3510*/  IMAD.MOV.U32 R127, RZ, RZ, R109 ;  /* 0x000000ffff7f7224 */ /* 0x000fe200078e006d */
[----:B------:R-:W-:-:S03]  /*3520*/  MOV R126, R245 ;  /* 0x000000f5007e7202 */ /* 0x000fc60000000f00 */
[----:B------:R-:W-:Y:S01]  /*3530*/  HMMA.16816.F32 R32, R4, R42, R32 ;  /* 0x0000002a0420723c */ /* 0x000fe20000001820 */
[----:B--2---:R-:W-:Y:S01]  /*3540*/  IMAD.MOV.U32 R131, RZ, RZ, R29 ;  /* 0x000000ffff837224 */ /* 0x004fe200078e001d */
[----:B---3--:R-:W-:-:S04]  /*3550*/  MOV R130, R28 ;  /* 0x0000001c00827202 */ /* 0x008fc80000000f00 */
[C---:B------:R-:W-:Y:S06]  /*3560*/  HMMA.16816.F32 R64, R4.reuse, R50, R52 ;  /* 0x000000320440723c */ /* 0x040fec0000001834 */
[----:B------:R-:W-:Y:S01]  /*3570*/  HMMA.16816.F32 R56, R4, R70, R56 ;  /* 0x000000460438723c */ /* 0x000fe20000001838 */
[----:B-1----:R-:W-:-:S04]  /*3580*/  FFMA.FTZ R2, R186, UR4, -R0 ;  /* 0x00000004ba027c23 */ /* 0x002fc80008010800 */
[----:B------:R1:W-:Y:S01]  /*3590*/  MUFU.EX2 R162, R2 ;  /* 0x0000000200a27308 */ /* 0x0003e20000000800 */
[----:B------:R-:W-:Y:S01]  /*35a0*/  MOV R109, R239 ;  /* 0x000000ef006d7202 */ /* 0x000fe20000000f00 */
[----:B------:R-:W-:Y:S01]  /*35b0*/  HMMA.16816.F32 R40, R4, R122, R72 ;  /* 0x0000007a0428723c */ /* 0x000fe20000001848 */
[--C-:B-1----:R-:W-:Y:S01]  /*35c0*/  FFMA.FTZ R2, R187, UR4, -R0.reuse ;  /* 0x00000004bb027c23 */ /* 0x102fe20008010800 */
[----:B------:R-:W-:Y:S02]  /*35d0*/  MOV R187, R12 ;  /* 0x0000000c00bb7202 */ /* 0x000fe40000000f00 */
[----:B------:R-:W1:Y:S02]  /*35e0*/  LDSM.16.MT88.4 R12, [R228+0xd000] ;  /* 0x00d00000e40c783b */ /* 0x000e640000004200 */
[----:B------:R2:W3:Y:S02]  /*35f0*/  MUFU.EX2 R186, R2 ;  /* 0x0000000200ba7308 */ /* 0x0004e40000000800 */
[----:B--2---:R-:W-:-:S06]  /*3600*/  FFMA.FTZ R2, R178, UR4, -R0 ;  /* 0x00000004b2027c23 */ /* 0x004fcc0008010800 */
[----:B------:R2:W-:Y:S02]  /*3610*/  MUFU.EX2 R136, R2 ;  /* 0x0000000200887308 */ /* 0x0005e40000000800 */
[----:B--2---:R-:W-:-:S06]  /*3620*/  FFMA.FTZ R2, R179, UR4, -R0 ;  /* 0x00000004b3027c23 */ /* 0x004fcc0008010800 */
[----:B------:R2:W4:Y:S02]  /*3630*/  MUFU.EX2 R178, R2 ;  /* 0x0000000200b27308 */ /* 0x0005240000000800 */
[----:B--2---:R-:W-:-:S06]  /*3640*/  FFMA.FTZ R2, R188, UR4, -R17 ;  /* 0x00000004bc027c23 */ /* 0x004fcc0008010811 */
[----:B------:R2:W-:Y:S02]  /*3650*/  MUFU.EX2 R164, R2 ;  /* 0x0000000200a47308 */ /* 0x0005e40000000800 */
[----:B--2---:R-:W-:Y:S01]  /*3660*/  FFMA.FTZ R2, R189, UR4, -R17 ;  /* 0x00000004bd027c23 */ /* 0x004fe20008010811 */
[----:B------:R-:W-:Y:S02]  /*3670*/  IMAD.MOV.U32 R189, RZ, RZ, R175 ;  /* 0x000000ffffbd7224 */ /* 0x000fe400078e00af */
[----:B------:R-:W2:Y:S03]  /*3680*/  LDL.LU R175, [R1+0x98] ;  /* 0x0000980001af7983 */ /* 0x000ea60000300800 */
[----:B------:R3:W1:Y:S02]  /*3690*/  MUFU.EX2 R128, R2 ;  /* 0x0000000200807308 */ /* 0x0006640000000800 */
[----:B---3--:R-:W-:-:S06]  /*36a0*/  FFMA.FTZ R2, R172, UR4, -R17 ;  /* 0x00000004ac027c23 */ /* 0x008fcc0008010811 */
[----:B------:R3:W-:Y:S02]  /*36b0*/  MUFU.EX2 R176, R2 ;  /* 0x0000000200b07308 */ /* 0x0007e40000000800 */
[----:B---3--:R-:W-:-:S06]  /*36c0*/  FFMA.FTZ R2, R173, UR4, -R17 ;  /* 0x00000004ad027c23 */ /* 0x008fcc0008010811 */
[----:B------:R3:W-:Y:S02]  /*36d0*/  MUFU.EX2 R179, R2 ;  /* 0x0000000200b37308 */ /* 0x0007e40000000800 */
[----:B---3--:R-:W-:Y:S01]  /*36e0*/  FFMA.FTZ R2, R190, UR4, -R16 ;  /* 0x00000004be027c23 */ /* 0x008fe20008010810 */
[----:B------:R-:W-:Y:S02]  /*36f0*/  MOV R190, R19 ;  /* 0x0000001300be7202 */ /* 0x000fe40000000f00 */
[----:B------:R-:W3:Y:S03]  /*3700*/  LDL.LU R19, [R1+0x94] ;  /* 0x0000940001137983 */ /* 0x000ee60000300800 */
[----:B------:R4:W-:Y:S01]  /*3710*/  MUFU.EX2 R252, R2 ;  /* 0x0000000200fc7308 */ /* 0x0009e20000000800 */
[----:B------:R-:W-:Y:S02]  /*3720*/  IMAD.MOV.U32 R188, RZ, RZ, R244 ;  /* 0x000000ffffbc7224 */ /* 0x000fe400078e00f4 */
[----:B----4-:R-:W-:Y:S01]  /*3730*/  FFMA.FTZ R2, R191, UR4, -R16 ;  /* 0x00000004bf027c23 */ /* 0x010fe20008010810 */
[----:B------:R-:W-:Y:S01]  /*3740*/  HMMA.16816.F32 R48, R4, R138, R80 ;  /* 0x0000008a0430723c */ /* 0x000fe20000001850 */
[----:B------:R-:W-:Y:S01]  /*3750*/  F2FP.F16.F32.PACK_AB R8, R234, R131 ;  /* 0x00000083ea08723e */ /* 0x000fe200000000ff */
[----:B------:R-:W-:-:S02]  /*3760*/  IMAD.MOV.U32 R191, RZ, RZ, R31 ;  /* 0x000000ffffbf7224 */ /* 0x000fc400078e001f */
[----:B------:R4:W1:Y:S01]  /*3770*/  MUFU.EX2 R239, R2 ;  /* 0x0000000200ef7308 */ /* 0x0008620000000800 */
[----:B------:R-:W-:Y:S01]  /*3780*/  F2FP.F16.F32.PACK_AB R9, R186, R162 ;  /* 0x000000a2ba09723e */ /* 0x000fe200000000ff */
[----:B------:R-:W3:Y:S01]  /*3790*/  LDSM.16.MT88.4 R28, [R228+0xf000] ;  /* 0x00f00000e41c783b */ /* 0x000ee20000004200 */
[----:B----4-:R-:W-:-:S05]  /*37a0*/  FFMA.FTZ R2, R174, UR4, -R16 ;  /* 0x00000004ae027c23 */ /* 0x010fca0008010810 */
[----:B------:R2:W-:Y:S01]  /*37b0*/  MUFU.EX2 R244, R2 ;  /* 0x0000000200f47308 */ /* 0x0005e20000000800 */
[----:B------:R-:W-:Y:S02]  /*37c0*/  F2FP.F16.F32.PACK_AB R10, R177, R130 ;  /* 0x00000082b10a723e */ /* 0x000fe400000000ff */
[----:B------:R-:W-:Y:S02]  /*37d0*/  F2FP.F16.F32.PACK_AB R11, R178, R136 ;  /* 0x00000088b20b723e */ /* 0x000fe400000000ff */
[----:B-1----:R-:W-:Y:S02]  /*37e0*/  F2FP.F16.F32.PACK_AB R4, R128, R164 ;  /* 0x000000a48004723e */ /* 0x002fe400000000ff */
[----:B------:R-:W-:Y:S02]  /*37f0*/  F2FP.F16.F32.PACK_AB R5, R239, R252 ;  /* 0x000000fcef05723e */ /* 0x000fe400000000ff */
[----:B------:R-:W-:Y:S01]  /*3800*/  F2FP.F16.F32.PACK_AB R6, R179, R176 ;  /* 0x000000b0b306723e */ /* 0x000fe200000000ff */
[----:B--2---:R-:W-:-:S04]  /*3810*/  FFMA.FTZ R2, R175, UR4, -R16 ;  /* 0x00000004af027c23 */ /* 0x004fc80008010810 */
[----:B------:R-:W1:Y:S02]  /*3820*/  MUFU.EX2 R245, R2 ;  /* 0x0000000200f57308 */ /* 0x000e640000000800 */
[----:B-1----:R-:W-:Y:S01]  /*3830*/  F2FP.F16.F32.PACK_AB R7, R245, R244 ;  /* 0x000000f4f507723e */ /* 0x002fe200000000ff */
[----:B------:R-:W-:Y:S02]  /*3840*/  IMAD.MOV.U32 R2, RZ, RZ, R69 ;  /* 0x000000ffff027224 */ /* 0x000fe400078e0045 */
[-C--:B------:R-:W-:Y:S06]  /*3850*/  HMMA.16816.F32 R68, R8, R12.reuse, R144 ;  /* 0x0000000c0844723c */ /* 0x080fec0000001890 */
[----:B------:R-:W-:Y:S01]  /*3860*/  HMMA.16816.F32 R72, R4, R12, R116 ;  /* 0x0000000c0448723c */ /* 0x000fe20000001874 */
[----:B------:R-:W-:-:S02]  /*3870*/  MOV R146, R176 ;  /* 0x000000b000927202 */ /* 0x000fc40000000f00 */
[----:B------:R-:W2:Y:S04]  /*3880*/  LDL.LU R176, [R1+0x8] ;  /* 0x0000080001b07983 */ /* 0x000ea80000300800 */
[----:B---3--:R-:W-:Y:S02]  /*3890*/  MOV R116, R19 ;  /* 0x0000001300747202 */ /* 0x008fe40000000f00 */
[----:B------:R-:W3:Y:S01]  /*38a0*/  LDL.LU R19, [R1+0x90] ;  /* 0x0000900001137983 */ /* 0x000ee20000300800 */
[----:B------:R-:W-:Y:S03]  /*38b0*/  HMMA.16816.F32 R52, R8, R22, R36 ;  /* 0x000000160834723c */ /* 0x000fe60000001824 */
[----:B------:R-:W1:Y:S03]  /*38c0*/  LDSM.16.MT88.4 R36, [R230+0xf000] ;  /* 0x00f00000e624783b */ /* 0x000e660000004200 */
[-C--:B------:R-:W-:Y:S06]  /*38d0*/  HMMA.16816.F32 R76, R4, R14.reuse, R60 ;  /* 0x0000000e044c723c */ /* 0x080fec000000183c */
[----:B------:R-:W-:Y:S01]  /*38e0*/  HMMA.16816.F32 R60, R8, R14, R32 ;  /* 0x0000000e083c723c */ /* 0x000fe20000001820 */
[----:B------:R-:W4:Y:S01]  /*38f0*/  LDSM.16.MT88.4 R32, [R229+0xf000] ;  /* 0x00f00000e520783b */ /* 0x000f220000004200 */
[----:B------:R-:W-:Y:S01]  /*3900*/  IMAD.MOV.U32 R122, RZ, RZ, R158 ;  /* 0x000000ffff7a7224 */ /* 0x000fe200078e009e */
[----:B------:R-:W-:-:S02]  /*3910*/  MOV R158, R95 ;  /* 0x0000005f009e7202 */ /* 0x000fc40000000f00 */
[----:B------:R-:W-:Y:S02]  /*3920*/  MOV R118, R2 ;  /* 0x0000000200767202 */ /* 0x000fe40000000f00 */
[----:B------:R-:W-:Y:S01]  /*3930*/  MOV R121, R111 ;  /* 0x0000006f00797202 */ /* 0x000fe20000000f00 */
[----:B------:R-:W-:Y:S01]  /*3940*/  IMAD.MOV.U32 R111, RZ, RZ, R92 ;  /* 0x000000ffff6f7224 */ /* 0x000fe200078e005c */
[----:B------:R-:W-:Y:S01]  /*3950*/  MOV R2, R188 ;  /* 0x000000bc00027202 */ /* 0x000fe20000000f00 */
[----:B------:R-:W-:Y:S01]  /*3960*/  IMAD.MOV.U32 R92, RZ, RZ, R169 ;  /* 0x000000ffff5c7224 */ /* 0x000fe200078e00a9 */
[----:B------:R-:W-:Y:S01]  /*3970*/  MOV R137, R170 ;  /* 0x000000aa00897202 */ /* 0x000fe20000000f00 */
[-C--:B------:R-:W-:Y:S01]  /*3980*/  HMMA.16816.F32 R172, R8, R20.reuse, R148 ;  /* 0x0000001408ac723c */ /* 0x080fe20000001894 */
[----:B------:R-:W-:Y:S01]  /*3990*/  MOV R123, R171 ;  /* 0x000000ab007b7202 */ /* 0x000fe20000000f00 */
[----:B------:R-:W-:Y:S01]  /*39a0*/  IMAD.MOV.U32 R117, RZ, RZ, R131 ;  /* 0x000000ffff757224 */ /* 0x000fe200078e0083 */
[----:B------:R-:W-:Y:S01]  /*39b0*/  MOV R95, R168 ;  /* 0x000000a8005f7202 */ /* 0x000fe20000000f00 */
[----:B------:R-:W-:Y:S01]  /*39c0*/  IMAD.MOV.U32 R147, RZ, RZ, R136 ;  /* 0x000000ffff937224 */ /* 0x000fe200078e0088 */
[----:B------:R-:W-:Y:S01]  /*39d0*/  MOV R119, R159 ;  /* 0x0000009f00777202 */ /* 0x000fe20000000f00 */
[C---:B------:R-:W-:Y:S01]  /*39e0*/  HMMA.16816.F32 R168, R4.reuse, R20, R132 ;  /* 0x0000001404a8723c */ /* 0x040fe20000001884 */
[----:B------:R-:W-:Y:S01]  /*39f0*/  MOV R131, R137 ;  /* 0x0000008900837202 */ /* 0x000fe20000000f00 */
[----:B------:R-:W-:Y:S01]  /*3a00*/  FFMA.FTZ R2, R2, UR4, -R18 ;  /* 0x0000000402027c23 */ /* 0x000fe20008010812 */
[----:B------:R-:W-:Y:S04]  /*3a10*/  LDSM.16.MT88.4 R12, [R229+0xd000] ;  /* 0x00d00000e50c783b */ /* 0x000fe80000004200 */
[----:B------:R-:W-:Y:S01]  /*3a20*/  IMAD.MOV.U32 R132, RZ, RZ, R158 ;  /* 0x000000ffff847224 */ /* 0x000fe200078e009e */
[----:B------:R-:W-:Y:S01]  /*3a30*/  MOV R135, R157 ;  /* 0x0000009d00877202 */ /* 0x000fe20000000f00 */
[----:B------:R-:W-:Y:S01]  /*3a40*/  HMMA.16816.F32 R136, R4, R28, R248 ;  /* 0x0000001c0488723c */ /* 0x000fe200000018f8 */
[----:B------:R-:W-:-:S05]  /*3a50*/  MOV R133, R124 ;  /* 0x0000007c00857202 */ /* 0x000fca0000000f00 */
[----:B-1----:R-:W-:Y:S01]  /*3a60*/  HMMA.16816.F32 R148, R4, R36, R240 ;  /* 0x000000240494723c */ /* 0x002fe200000018f0 */
[----:B------:R-:W-:-:S06]  /*3a70*/  MOV R251, R125 ;  /* 0x0000007d00fb7202 */ /* 0x000fcc0000000f00 */
[----:B------:R-:W-:Y:S02]  /*3a80*/  MOV R241, R156 ;  /* 0x0000009c00f17202 */ /* 0x000fe40000000f00 */
[----:B----4-:R-:W-:Y:S01]  /*3a90*/  HMMA.16816.F32 R156, R4, R32, R224 ;  /* 0x00000020049c723c */ /* 0x010fe200000018e0 */
[----:B------:R-:W-:Y:S01]  /*3aa0*/  IMAD.MOV.U32 R242, RZ, RZ, R126 ;  /* 0x000000fffff27224 */ /* 0x000fe200078e007e */
[----:B------:R-:W-:-:S05]  /*3ab0*/  MOV R243, R127 ;  /* 0x0000007f00f37202 */ /* 0x000fca0000000f00 */
[----:B------:R-:W-:Y:S01]  /*3ac0*/  IMAD.MOV.U32 R224, RZ, RZ, R92 ;  /* 0x000000ffffe07224 */ /* 0x000fe200078e005c */
[----:B------:R-:W-:Y:S01]  /*3ad0*/  HMMA.16816.F32 R124, R4, R26, R212 ;  /* 0x0000001a047c723c */ /* 0x000fe200000018d4 */
[----:B------:R1:W-:Y:S01]  /*3ae0*/  MUFU.EX2 R213, R2 ;  /* 0x0000000200d57308 */ /* 0x0003e20000000800 */
[----:B------:R-:W-:Y:S02]  /*3af0*/  MOV R225, R93 ;  /* 0x0000005d00e17202 */ /* 0x000fe40000000f00 */
[----:B------:R-:W-:Y:S01]  /*3b00*/  MOV R226, R94 ;  /* 0x0000005e00e27202 */ /* 0x000fe20000000f00 */
[----:B-1----:R-:W-:-:S04]  /*3b10*/  FFMA.FTZ R2, R224, UR4, -R18 ;  /* 0x00000004e0027c23 */ /* 0x002fc80008010812 */
[----:B------:R1:W4:Y:S01]  /*3b20*/  MUFU.EX2 R214, R2 ;  /* 0x0000000200d67308 */ /* 0x0003220000000800 */
[----:B------:R-:W-:Y:S01]  /*3b30*/  HMMA.16816.F32 R180, R4, R22, R180 ;  /* 0x0000001604b4723c */ /* 0x000fe200000018b4 */
[----:B------:R-:W4:Y:S01]  /*3b40*/  LDSM.16.MT88.4 R20, [R230+0xd000] ;  /* 0x00d00000e614783b */ /* 0x000f220000004200 */
[----:B------:R-:W-:Y:S02]  /*3b50*/  IMAD.MOV.U32 R240, RZ, RZ, R109 ;  /* 0x000000fffff07224 */ /* 0x000fe400078e006d */
[----:B------:R-:W-:Y:S02]  /*3b60*/  IMAD.MOV.U32 R227, RZ, RZ, R95 ;  /* 0x000000ffffe37224 */ /* 0x000fe400078e005f */
[----:B-1----:R-:W-:-:S04]  /*3b70*/  FFMA.FTZ R2, R225, UR4, -R18 ;  /* 0x00000004e1027c23 */ /* 0x002fc80008010812 */
[----:B------:R1:W-:Y:S02]  /*3b80*/  MUFU.EX2 R215, R2 ;  /* 0x0000000200d77308 */ /* 0x0003e40000000800 */
[----:B-1----:R-:W-:-:S06]  /*3b90*/  FFMA.FTZ R2, R226, UR4, -R18 ;  /* 0x00000004e2027c23 */ /* 0x002fcc0008010812 */
[----:B------:R1:W-:Y:S02]  /*3ba0*/  MUFU.EX2 R212, R2 ;  /* 0x0000000200d47308 */ /* 0x0003e40000000800 */
[----:B-1----:R-:W-:-:S06]  /*3bb0*/  FFMA.FTZ R2, R161, UR4, -R0 ;  /* 0x00000004a1027c23 */ /* 0x002fcc0008010800 */
[----:B------:R1:W-:Y:S01]  /*3bc0*/  MUFU.EX2 R161, R2 ;  /* 0x0000000200a17308 */ /* 0x0003e20000000800 */
[----:B------:R-:W-:Y:S01]  /*3bd0*/  MOV R224, R119 ;  /* 0x0000007700e07202 */ /* 0x000fe20000000f00 */
[----:B------:R-:W-:Y:S01]  /*3be0*/  HMMA.16816.F32 R120, R4, R24, R120 ;  /* 0x000000180478723c */ /* 0x000fe20000001878 */
[----:B-1----:R-:W-:Y:S01]  /*3bf0*/  FFMA.FTZ R2, R227, UR4, -R0 ;  /* 0x00000004e3027c23 */ /* 0x002fe20008010800 */
[----:B------:R-:W-:Y:S02]  /*3c00*/  MOV R227, R240 ;  /* 0x000000f000e37202 */ /* 0x000fe40000000f00 */
[----:B------:R-:W-:Y:S01]  /*3c10*/  MOV R240, R241 ;  /* 0x000000f100f07202 */ /* 0x000fe20000000f00 */
[----:B------:R-:W-:Y:S01]  /*3c20*/  IMAD.MOV.U32 R241, RZ, RZ, R116 ;  /* 0x000000fffff17224 */ /* 0x000fe200078e0074 */
[----:B------:R-:W-:Y:S02]  /*3c30*/  MOV R116, R117 ;  /* 0x0000007500747202 */ /* 0x000fe40000000f00 */
[----:B------:R-:W-:Y:S01]  /*3c40*/  MOV R117, R118 ;  /* 0x0000007600757202 */ /* 0x000fe20000000f00 */
[----:B------:R-:W-:Y:S01]  /*3c50*/  IMAD.MOV.U32 R118, RZ, RZ, R185 ;  /* 0x000000ffff767224 */ /* 0x000fe200078e00b9 */
[----:B------:R-:W-:-:S02]  /*3c60*/  MOV R185, R165 ;  /* 0x000000a500b97202 */ /* 0x000fc40000000f00 */
[----:B------:R1:W-:Y:S01]  /*3c70*/  MUFU.EX2 R165, R2 ;  /* 0x0000000200a57308 */ /* 0x0003e20000000800 */
[----:B------:R-:W-:Y:S01]  /*3c80*/  MOV R226, R117 ;  /* 0x0000007500e27202 */ /* 0x000fe20000000f00 */
[----:B------:R-:W-:Y:S02]  /*3c90*/  IMAD.MOV.U32 R225, RZ, RZ, R118 ;  /* 0x000000ffffe17224 */ /* 0x000fe400078e0076 */
[--C-:B-1----:R-:W-:Y:S01]  /*3ca0*/  FFMA.FTZ R2, R166, UR4, -R0.reuse ;  /* 0x00000004a6027c23 */ /* 0x102fe20008010800 */
[----:B------:R-:W-:Y:S01]  /*3cb0*/  FFMA.FTZ R0, R227, UR4, -R0 ;  /* 0x00000004e3007c23 */ /* 0x000fe20008010800 */
[----:B------:R-:W-:Y:S02]  /*3cc0*/  MOV R227, R116 ;  /* 0x0000007400e37202 */ /* 0x000fe40000000f00 */
[----:B------:R-:W-:Y:S01]  /*3cd0*/  HMMA.16816.F32 R116, R8, R24, R100 ;  /* 0x000000180874723c */ /* 0x000fe20000001864 */
[----:B------:R1:W-:Y:S01]  /*3ce0*/  MUFU.EX2 R25, R0 ;  /* 0x0000000000197308 */ /* 0x0003e20000000800 */
[----:B------:R-:W-:-:S02]  /*3cf0*/  IMAD.MOV.U32 R134, RZ, RZ, R129 ;  /* 0x000000ffff867224 */ /* 0x000fc400078e0081 */
[----:B-1----:R-:W-:-:S05]  /*3d00*/  FFMA.FTZ R0, R132, UR4, -R17 ;  /* 0x0000000484007c23 */ /* 0x002fca0008010811 */
[----:B------:R3:W-:Y:S01]  /*3d10*/  MUFU.EX2 R18, R0 ;  /* 0x0000000000127308 */ /* 0x0007e20000000800 */
[----:B----4-:R-:W-:Y:S01]  /*3d20*/  HMMA.16816.F32 R92, R4, R22, R220 ;  /* 0x00000016045c723c */ /* 0x010fe200000018dc */
[----:B------:R-:W-:Y:S02]  /*3d30*/  MOV R250, R184 ;  /* 0x000000b800fa7202 */ /* 0x000fe40000000f00 */
[----:B------:R-:W-:Y:S02]  /*3d40*/  MOV R184, R108 ;  /* 0x0000006c00b87202 */ /* 0x000fe40000000f00 */
[----:B------:R-:W-:Y:S02]  /*3d50*/  MOV R83, R110 ;  /* 0x0000006e00537202 */ /* 0x000fe40000000f00 */
[----:B------:R-:W-:Y:S01]  /*3d60*/  MOV R222, R240 ;  /* 0x000000f000de7202 */ /* 0x000fe20000000f00 */
[----:B------:R-:W-:Y:S01]  /*3d70*/  HMMA.16816.F32 R56, R8, R14, R56 ;  /* 0x0000000e0838723c */ /* 0x000fe20000001838 */
[----:B------:R-:W-:Y:S01]  /*3d80*/  MOV R82, R111 ;  /* 0x0000006f00527202 */ /* 0x000fe20000000f00 */
[----:B------:R-:W-:-:S04]  /*3d90*/  IMAD.MOV.U32 R223, RZ, RZ, R241 ;  /* 0x000000ffffdf7224 */ /* 0x000fc800078e00f1 */
[----:B------:R-:W-:Y:S01]  /*3da0*/  HMMA.16816.F32 R108, R4, R14, R216 ;  /* 0x0000000e046c723c */ /* 0x000fe200000018d8 */
[----:B------:R-:W-:Y:S01]  /*3db0*/  MOV R248, R190 ;  /* 0x000000be00f87202 */ /* 0x000fe20000000f00 */
[----:B------:R-:W-:-:S05]  /*3dc0*/  IMAD.MOV.U32 R249, RZ, RZ, R189 ;  /* 0x000000fffff97224 */ /* 0x000fca00078e00bd */
[----:B------:R-:W-:Y:S01]  /*3dd0*/  MOV R216, R223 ;  /* 0x000000df00d87202 */ /* 0x000fe20000000f00 */
[----:B------:R-:W-:Y:S01]  /*3de0*/  HMMA.16816.F32 R88, R4, R20, R88 ;  /* 0x000000140458723c */ /* 0x000fe20000001858 */
[----:B------:R-:W-:Y:S01]  /*3df0*/  IMAD.MOV.U32 R129, RZ, RZ, R143 ;  /* 0x000000ffff817224 */ /* 0x000fe200078e008f */
[----:B------:R-:W-:-:S04]  /*3e00*/  MOV R81, R142 ;  /* 0x0000008e00517202 */ /* 0x000fc80000000f00 */
[----:B------:R-:W-:Y:S01]  /*3e10*/  HMMA.16816.F32 R204, R8, R20, R204 ;  /* 0x0000001408cc723c */ /* 0x000fe200000018cc */
[----:B------:R-:W-:Y:S01]  /*3e20*/  IMAD.MOV.U32 R144, RZ, RZ, R140 ;  /* 0x000000ffff907224 */ /* 0x000fe200078e008c */
[----:B------:R-:W-:-:S04]  /*3e30*/  MOV R80, R141 ;  /* 0x0000008d00507202 */ /* 0x000fc80000000f00 */
[----:B------:R-:W-:Y:S01]  /*3e40*/  HMMA.16816.F32 R64, R8, R22, R64 ;  /* 0x000000160840723c */ /* 0x000fe20000001840 */
[----:B------:R-:W-:Y:S01]  /*3e50*/  MOV R240, R163 ;  /* 0x000000a300f07202 */ /* 0x000fe20000000f00 */
[----:B------:R-:W-:-:S04]  /*3e60*/  IMAD.MOV.U32 R241, RZ, RZ, R160 ;  /* 0x000000fffff17224 */ /* 0x000fc800078e00a0 */
[----:B------:R-:W-:Y:S01]  /*3e70*/  HMMA.16816.F32 R104, R4, R12, R104 ;  /* 0x0000000c0468723c */ /* 0x000fe20000001868 */
[----:B------:R-:W-:Y:S01]  /*3e80*/  MOV R145, R191 ;  /* 0x000000bf00917202 */ /* 0x000fe20000000f00 */
[----:B------:R-:W-:-:S04]  /*3e90*/  IMAD.MOV.U32 R219, RZ, RZ, R248 ;  /* 0x000000ffffdb7224 */ /* 0x000fc800078e00f8 */
[----:B------:R-:W-:Y:S01]  /*3ea0*/  HMMA.16816.F32 R20, R8, R12, R112 ;  /* 0x0000000c0814723c */ /* 0x000fe20000001870 */
[----:B------:R-:W-:-:S05]  /*3eb0*/  MOV R218, R249 ;  /* 0x000000f900da7202 */ /* 0x000fca0000000f00 */
[----:B------:R-:W-:Y:S01]  /*3ec0*/  HMMA.16816.F32 R192, R8, R32, R192 ;  /* 0x0000002008c0723c */ /* 0x000fe200000018c0 */
[----:B---3--:R-:W-:Y:S01]  /*3ed0*/  FFMA.FTZ R0, R19, UR4, -R17 ;  /* 0x0000000413007c23 */ /* 0x008fe20008010811 */
[----:B------:R-:W-:-:S04]  /*3ee0*/  MOV R221, R242 ;  /* 0x000000f200dd7202 */ /* 0x000fc80000000f00 */
[-C--:B------:R-:W-:Y:S01]  /*3ef0*/  HMMA.16816.F32 R140, R4, R30.reuse, R200 ;  /* 0x0000001e048c723c */ /* 0x080fe200000018c8 */
[----:B------:R-:W-:Y:S01]  /*3f00*/  MOV R220, R243 ;  /* 0x000000f300dc7202 */ /* 0x000fe20000000f00 */
[----:B------:R1:W3:Y:S01]  /*3f10*/  MUFU.EX2 R19, R0 ;  /* 0x0000000000137308 */ /* 0x0002e20000000800 */
[----:B------:R-:W-:Y:S01]  /*3f20*/  MOV R248, R82 ;  /* 0x0000005200f87202 */ /* 0x000fe20000000f00 */
[----:B------:R4:W5:Y:S01]  /*3f30*/  LDL.LU R163, [R1+0x8c] ;  /* 0x00008c0001a37983 */ /* 0x0009620000300800 */
[----:B------:R-:W-:Y:S01]  /*3f40*/  MOV R249, R83 ;  /* 0x0000005300f97202 */ /* 0x000fe20000000f00 */
[----:B------:R-:W-:Y:S01]  /*3f50*/  IMAD.MOV.U32 R243, RZ, RZ, R81 ;  /* 0x000000fffff37224 */ /* 0x000fe200078e0051 */
[----:B------:R-:W-:Y:S01]  /*3f60*/  MOV R32, R129 ;  /* 0x0000008100207202 */ /* 0x000fe20000000f00 */
[----:B------:R-:W-:Y:S01]  /*3f70*/  HMMA.16816.F32 R44, R8, R30, R44 ;  /* 0x0000001e082c723c */ /* 0x000fe2000000182c */
[----:B------:R-:W-:-:S05]  /*3f80*/  MOV R223, R240 ;  /* 0x000000f000df7202 */ /* 0x000fca0000000f00 */
[----:B------:R-:W-:Y:S01]  /*3f90*/  HMMA.16816.F32 R40, R8, R26, R40 ;  /* 0x0000001a0828723c */ /* 0x000fe20000001828 */
[----:B------:R-:W-:Y:S01]  /*3fa0*/  MOV R217, R250 ;  /* 0x000000fa00d97202 */ /* 0x000fe20000000f00 */
[----:B------:R2:W-:Y:S01]  /*3fb0*/  MUFU.EX2 R166, R2 ;  /* 0x0000000200a67308 */ /* 0x0005e20000000800 */
[----:B------:R-:W-:Y:S01]  /*3fc0*/  LDSM.16.MT88.4 R112, [R229+0xd800] ;  /* 0x00d80000e570783b */ /* 0x000fe20000004200 */
[----:B-1----:R-:W-:Y:S01]  /*3fd0*/  FFMA.FTZ R0, R133, UR4, -R17 ;  /* 0x0000000485007c23 */ /* 0x002fe20008010811 */
[----:B------:R-:W-:Y:S01]  /*3fe0*/  MOV R242, R80 ;  /* 0x0000005000f27202 */ /* 0x000fe20000000f00 */
[----:B------:R-:W-:Y:S01]  /*3ff0*/  IMAD.MOV.U32 R240, RZ, RZ, R251 ;  /* 0x000000fffff07224 */ /* 0x000fe200078e00fb */
[----:B------:R-:W-:Y:S01]  /*4000*/  MOV R33, R185 ;  /* 0x000000b900217202 */ /* 0x000fe20000000f00 */
[-C--:B------:R-:W-:Y:S02]  /*4010*/  HMMA.16816.F32 R208, R4, R34.reuse, R208 ;  /* 0x0000002204d0723c */ /* 0x080fe400000018d0 */
[----:B------:R1:W-:Y:S01]  /*4020*/  MUFU.EX2 R24, R0 ;  /* 0x0000000000187308 */ /* 0x0003e20000000800 */
[----:B------:R-:W-:Y:S01]  /*4030*/  MOV R30, R145 ;  /* 0x00000091001e7202 */ /* 0x000fe20000000f00 */
[----:B------:R-:W-:Y:S01]  /*4040*/  FADD.FTZ R3, R3, R32 ;  /* 0x0000002003037221 */ /* 0x000fe20000010000 */
[----:B------:R-:W-:Y:S01]  /*4050*/  MOV R31, R249 ;  /* 0x000000f9001f7202 */ /* 0x000fe20000000f00 */
[----:B------:R4:W5:Y:S01]  /*4060*/  LDL.LU R160, [R1+0x88] ;  /* 0x0000880001a07983 */ /* 0x0009620000300800 */
[----:B------:R-:W-:Y:S06]  /*4070*/  HMMA.16816.F32 R48, R8, R34, R48 ;  /* 0x000000220830723c */ /* 0x000fec0000001830 */
[----:B------:R-:W-:Y:S01]  /*4080*/  HMMA.16816.F32 R188, R4, R38, R196 ;  /* 0x0000002604bc723c */ /* 0x000fe200000018c4 */
[----:B--2---:R-:W-:Y:S01]  /*4090*/  IMAD.MOV.U32 R2, RZ, RZ, R184 ;  /* 0x000000ffff027224 */ /* 0x004fe200078e00b8 */
[----:B------:R-:W-:Y:S01]  /*40a0*/  MOV R26, R242 ;  /* 0x000000f2001a7202 */ /* 0x000fe20000000f00 */
[----:B------:R-:W-:Y:S01]  /*40b0*/  LDSM.16.MT88.4 R80, [R228+0xd800] ;  /* 0x00d80000e450783b */ /* 0x000fe20000004200 */
[----:B-1----:R-:W-:Y:S01]  /*40c0*/  FFMA.FTZ R0, R134, UR4, -R17 ;  /* 0x0000000486007c23 */ /* 0x002fe20008010811 */
[----:B------:R-:W-:-:S02]  /*40d0*/  IMAD.MOV.U32 R35, RZ, RZ, R33 ;  /* 0x000000ffff237224 */ /* 0x000fc400078e0021 */
[----:B------:R-:W1:Y:S01]  /*40e0*/  LDSM.16.MT88.4 R4, [R229+0xf800] ;  /* 0x00f80000e504783b */ /* 0x000e620000004200 */
[----:B------:R2:W-:Y:S02]  /*40f0*/  MUFU.EX2 R17, R0 ;  /* 0x0000000000117308 */ /* 0x0005e40000000800 */
[----:B--2---:R-:W-:-:S06]  /*4100*/  FFMA.FTZ R0, R135, UR4, -R16 ;  /* 0x0000000487007c23 */ /* 0x004fcc0008010810 */
[----:B------:R2:W-:Y:S02]  /*4110*/  MUFU.EX2 R15, R0 ;  /* 0x00000000000f7308 */ /* 0x0005e40000000800 */
[----:B--2---:R-:W-:-:S06]  /*4120*/  FFMA.FTZ R0, R222, UR4, -R16 ;  /* 0x00000004de007c23 */ /* 0x004fcc0008010810 */
[----:B------:R2:W4:Y:S01]  /*4130*/  MUFU.EX2 R14, R0 ;  /* 0x00000000000e7308 */ /* 0x0005220000000800 */
[----:B------:R-:W-:Y:S01]  /*4140*/  IMAD.MOV.U32 R222, RZ, RZ, R241 ;  /* 0x000000ffffde7224 */ /* 0x000fe200078e00f1 */
[----:B------:R-:W-:Y:S01]  /*4150*/  MOV R241, R144 ;  /* 0x0000009000f17202 */ /* 0x000fe20000000f00 */
[----:B------:R-:W-:Y:S01]  /*4160*/  HMMA.16816.F32 R132, R8, R28, R96 ;  /* 0x0000001c0884723c */ /* 0x000fe20000001860 */
[----:B--2---:R-:W-:-:S06]  /*4170*/  FFMA.FTZ R0, R176, UR4, -R16 ;  /* 0x00000004b0007c23 */ /* 0x004fcc0008010810 */
[----:B------:R-:W-:Y:S01]  /*4180*/  MOV R28, R248 ;  /* 0x000000f8001c7202 */ /* 0x000fe20000000f00 */
[----:B------:R-:W-:Y:S01]  /*4190*/  IMAD.MOV.U32 R29, RZ, RZ, R243 ;  /* 0x000000ffff1d7224 */ /* 0x000fe200078e00f3 */
[----:B------:R-:W-:Y:S01]  /*41a0*/  MOV R27, R241 ;  /* 0x000000f1001b7202 */ /* 0x000fe20000000f00 */
[----:B------:R2:W-:Y:S01]  /*41b0*/  MUFU.EX2 R13, R0 ;  /* 0x00000000000d7308 */ /* 0x0005e20000000800 */
[----:B------:R-:W-:Y:S01]  /*41c0*/  FADD.FTZ R2, R2, R35 ;  /* 0x0000002302027221 */ /* 0x000fe20000010000 */
[----:B------:R-:W-:Y:S01]  /*41d0*/  MOV R144, R177 ;  /* 0x000000b100907202 */ /* 0x000fe20000000f00 */
[----:B------:R-:W-:Y:S01]  /*41e0*/  FADD.FTZ R3, R236, R3 ;  /* 0x00000003ec037221 */ /* 0x000fe20000010000 */
[----:B------:R-:W-:Y:S02]  /*41f0*/  F2FP.F16.F32.PACK_AB R196, R214, R213 ;  /* 0x000000d5d6c4723e */ /* 0x000fe400000000ff */
[----:B---3--:R-:W-:Y:S02]  /*4200*/  F2FP.F16.F32.PACK_AB R200, R19, R18 ;  /* 0x0000001213c8723e */ /* 0x008fe400000000ff */
[----:B------:R-:W-:Y:S01]  /*4210*/  MOV R250, R178 ;  /* 0x000000b200fa7202 */ /* 0x000fe20000000f00 */
[----:B------:R-:W-:Y:S01]  /*4220*/  IMAD.MOV.U32 R251, RZ, RZ, R179 ;  /* 0x000000fffffb7224 */ /* 0x000fe200078e00b3 */
[----:B------:R-:W-:Y:S01]  /*4230*/  F2FP.F16.F32.PACK_AB R197, R165, R161 ;  /* 0x000000a1a5c5723e */ /* 0x000fe200000000ff */
[----:B------:R-:W-:Y:S01]  /*4240*/  LDSM.16.MT88.4 R96, [R230+0xd800] ;  /* 0x00d80000e660783b */ /* 0x000fe20000004200 */
[----:B--2---:R-:W-:Y:S01]  /*4250*/  FFMA.FTZ R0, R216, UR4, -R16 ;  /* 0x00000004d8007c23 */ /* 0x004fe20008010810 */
[----:B------:R-:W-:Y:S01]  /*4260*/  MOV R16, R131 ;  /* 0x0000008300107202 */ /* 0x000fe20000000f00 */
[----:B------:R-:W-:Y:S01]  /*4270*/  IMAD.MOV.U32 R249, RZ, RZ, R144 ;  /* 0x000000fffff97224 */ /* 0x000fe200078e0090 */
[----:B------:R-:W-:Y:S01]  /*4280*/  MOV R248, R146 ;  /* 0x0000009200f87202 */ /* 0x000fe20000000f00 */
[----:B------:R2:W3:Y:S01]  /*4290*/  MUFU.EX2 R12, R0 ;  /* 0x00000000000c7308 */ /* 0x0004e20000000800 */
[----:B------:R-:W-:Y:S01]  /*42a0*/  IMAD.MOV.U32 R216, RZ, RZ, R240 ;  /* 0x000000ffffd87224 */ /* 0x000fe200078e00f0 */
[----:B------:R-:W-:Y:S01]  /*42b0*/  MOV R33, R16 ;  /* 0x0000001000217202 */ /* 0x000fe20000000f00 */
[----:B------:R-:W-:Y:S01]  /*42c0*/  IMAD.MOV.U32 R243, RZ, RZ, R147 ;  /* 0x000000fffff37224 */ /* 0x000fe200078e0093 */
[----:B------:R-:W-:Y:S01]  /*42d0*/  MOV R16, R31 ;  /* 0x0000001f00107202 */ /* 0x000fe20000000f00 */
[----:B------:R-:W-:Y:S01]  /*42e0*/  IMAD.MOV.U32 R31, RZ, RZ, R29 ;  /* 0x000000ffff1f7224 */ /* 0x000fe200078e001d */
[----:B------:R-:W-:-:S02]  /*42f0*/  MOV R29, R27 ;  /* 0x0000001b001d7202 */ /* 0x000fc40000000f00 */
[----:B----4-:R-:W-:Y:S02]  /*4300*/  F2FP.F16.F32.PACK_AB R201, R14, R15 ;  /* 0x0000000f0ec9723e */ /* 0x010fe400000000ff */
[----:B------:R-:W-:Y:S02]  /*4310*/  F2FP.F16.F32.PACK_AB R198, R212, R215 ;  /* 0x000000d7d4c6723e */ /* 0x000fe400000000ff */
[----:B------:R-:W-:Y:S02]  /*4320*/  F2FP.F16.F32.PACK_AB R199, R25, R166 ;  /* 0x000000a619c7723e */ /* 0x000fe400000000ff */
[----:B------:R-:W-:Y:S01]  /*4330*/  F2FP.F16.F32.PACK_AB R202, R17, R24 ;  /* 0x0000001811ca723e */ /* 0x000fe200000000ff */
[----:B------:R-:W-:Y:S01]  /*4340*/  FADD.FTZ R2, R235, R2 ;  /* 0x00000002eb027221 */ /* 0x000fe20000010000 */
[----:B------:R-:W-:Y:S01]  /*4350*/  FADD.FTZ R3, R232, R3 ;  /* 0x00000003e8037221 */ /* 0x000fe20000010000 */
[----:B--2---:R-:W-:Y:S01]  /*4360*/  IMAD.MOV.U32 R0, RZ, RZ, R187 ;  /* 0x000000ffff007224 */ /* 0x004fe200078e00bb */
[----:B------:R-:W-:Y:S01]  /*4370*/  MOV R241, R128 ;  /* 0x0000008000f17202 */ /* 0x000fe20000000f00 */
[----:B------:R-:W2:Y:S03]  /*4380*/  LDSM.16.MT88.4 R176, [R167+0xd800] ;  /* 0x00d80000a7b0783b */ /* 0x000ea60000004200 */
[----:B------:R-:W-:Y:S01]  /*4390*/  MOV R32, R0 ;  /* 0x0000000000207202 */ /* 0x000fe20000000f00 */
[----:B------:R-:W-:Y:S01]  /*43a0*/  IMAD.MOV.U32 R0, RZ, RZ, R30 ;  /* 0x000000ffff007224 */ /* 0x000fe200078e001e */
[----:B------:R-:W-:-:S02]  /*43b0*/  MOV R30, R28 ;  /* 0x0000001c001e7202 */ /* 0x000fc40000000f00 */
[----:B------:R-:W-:Y:S01]  /*43c0*/  MOV R28, R26 ;  /* 0x0000001a001c7202 */ /* 0x000fe20000000f00 */
[----:B------:R-:W-:Y:S01]  /*43d0*/  IMAD.MOV.U32 R26, RZ, RZ, R216 ;  /* 0x000000ffff1a7224 */ /* 0x000fe200078e00d8 */
[----:B------:R-:W-:Y:S01]  /*43e0*/  MOV R27, R217 ;  /* 0x000000d9001b7202 */ /* 0x000fe20000000f00 */
[----:B------:R-:W-:Y:S01]  /*43f0*/  IMAD.MOV.U32 R217, RZ, RZ, R219 ;  /* 0x000000ffffd97224 */ /* 0x000fe200078e00db */
[----:B------:R-:W-:Y:S02]  /*4400*/  MOV R216, R218 ;  /* 0x000000da00d87202 */ /* 0x000fe40000000f00 */
[----:B------:R-:W-:Y:S01]  /*4410*/  MOV R218, R220 ;  /* 0x000000dc00da7202 */ /* 0x000fe20000000f00 */
[----:B------:R-:W-:Y:S01]  /*4420*/  IMAD.MOV.U32 R220, RZ, RZ, R222 ;  /* 0x000000ffffdc7224 */ /* 0x000fe200078e00de */
[----:B------:R-:W-:Y:S02]  /*4430*/  MOV R219, R221 ;  /* 0x000000dd00db7202 */ /* 0x000fe40000000f00 */
[----:B------:R-:W-:Y:S01]  /*4440*/  MOV R221, R223 ;  /* 0x000000df00dd7202 */ /* 0x000fe20000000f00 */
[----:B------:R-:W-:Y:S01]  /*4450*/  IMAD.MOV.U32 R223, RZ, RZ, R225 ;  /* 0x000000ffffdf7224 */ /* 0x000fe200078e00e1 */
[----:B------:R-:W-:-:S02]  /*4460*/  MOV R222, R224 ;  /* 0x000000e000de7202 */ /* 0x000fc40000000f00 */
[----:B------:R-:W-:Y:S01]  /*4470*/  MOV R224, R226 ;  /* 0x000000e200e07202 */ /* 0x000fe20000000f00 */
[----:B------:R-:W-:Y:S01]  /*4480*/  IMAD.MOV.U32 R226, RZ, RZ, R162 ;  /* 0x000000ffffe27224 */ /* 0x000fe200078e00a2 */
[----:B------:R-:W-:Y:S01]  /*4490*/  MOV R35, R32 ;  /* 0x0000002000237202 */ /* 0x000fe20000000f00 */
[----:B------:R-:W-:Y:S01]  /*44a0*/  IMAD.MOV.U32 R32, RZ, RZ, R33 ;  /* 0x000000ffff207224 */ /* 0x000fe200078e0021 */
[----:B------:R-:W-:Y:S01]  /*44b0*/  MOV R225, R227 ;  /* 0x000000e300e17202 */ /* 0x000fe20000000f00 */
[----:B------:R4:W5:Y:S01]  /*44c0*/  LDL.LU R162, [R1+0x84] ;  /* 0x0000840001a27983 */ /* 0x0009620000300800 */
[----:B------:R-:W-:Y:S02]  /*44d0*/  MOV R227, R164 ;  /* 0x000000a400e37202 */ /* 0x000fe40000000f00 */
[----:B------:R-:W-:Y:S01]  /*44e0*/  MOV R33, R0 ;  /* 0x0000000000217202 */ /* 0x000fe20000000f00 */
[----:B------:R4:W5:Y:S01]  /*44f0*/  LDL.LU R164, [R1+0x80] ;  /* 0x0000800001a47983 */ /* 0x0009620000300800 */
[----:B------:R-:W-:-:S03]  /*4500*/  FADD.FTZ R0, R247, R238 ;  /* 0x000000eef7007221 */ /* 0x000fc60000010000 */
[----:B------:R-:W4:Y:S01]  /*4510*/  LDL.LU R238, [R1+0x7c] ;  /* 0x00007c0001ee7983 */ /* 0x000f220000300800 */
[----:B------:R-:W-:Y:S01]  /*4520*/  HMMA.16816.F32 R144, R8, R36, R152 ;  /* 0x000000240890723c */ /* 0x000fe20000001898 */
[----:B------:R-:W-:Y:S02]  /*4530*/  MOV R34, R35 ;  /* 0x0000002300227202 */ /* 0x000fe40000000f00 */
[----:B---3--:R-:W-:Y:S01]  /*4540*/  F2FP.F16.F32.PACK_AB R203, R12, R13 ;  /* 0x0000000d0ccb723e */ /* 0x008fe200000000ff */
[----:B------:R-:W-:Y:S02]  /*4550*/  FADD.FTZ R2, R231, R2 ;  /* 0x00000002e7027221 */ /* 0x000fe40000010000 */
[----:B-1----:R-:W-:Y:S01]  /*4560*/  HMMA.16816.F32 R192, R196, R4, R192 ;  /* 0x00000004c4c0723c */ /* 0x002fe200000018c0 */
[----:B------:R-:W-:Y:S02]  /*4570*/  IMAD.MOV.U32 R35, RZ, RZ, R28 ;  /* 0x000000ffff237224 */ /* 0x000fe400078e001c */
[----:B------:R-:W-:Y:S01]  /*4580*/  FADD.FTZ R0, R34, R0 ;  /* 0x0000000022007221 */ /* 0x000fe20000010000 */
[----:B------:R-:W-:Y:S01]  /*4590*/  FADD.FTZ R3, R33, R3 ;  /* 0x0000000321037221 */ /* 0x000fe20000010000 */
[----:B------:R-:W-:Y:S01]  /*45a0*/  MOV R240, R186 ;  /* 0x000000ba00f07202 */ /* 0x000fe20000000f00 */
[----:B------:R-:W-:Y:S01]  /*45b0*/  LDSM.16.MT88.4 R152, [R230+0xf800] ;  /* 0x00f80000e698783b */ /* 0x000fe20000004200 */
[----:B------:R-:W-:Y:S01]  /*45c0*/  HMMA.16816.F32 R36, R8, R38, R84 ;  /* 0x000000260824723c */ /* 0x000fe20000001854 */
[----:B------:R-:W-:Y:S01]  /*45d0*/  FADD.FTZ R0, R35, R0 ;  /* 0x0000000023007221 */ /* 0x000fe20000010000 */
[----:B------:R-:W-:Y:S01]  /*45e0*/  MOV R28, R29 ;  /* 0x0000001d001c7202 */ /* 0x000fe20000000f00 */
[----:B------:R-:W-:Y:S01]  /*45f0*/  FADD.FTZ R2, R16, R2 ;  /* 0x0000000210027221 */ /* 0x000fe20000010000 */
[----:B------:R-:W-:Y:S01]  /*4600*/  MOV R242, R130 ;  /* 0x0000008200f27202 */ /* 0x000fe20000000f00 */
[----:B------:R-:W-:Y:S02]  /*4610*/  LDSM.16.MT88.4 R184, [R228+0xf800] ;  /* 0x00f80000e4b8783b */ /* 0x000fe40000004200 */
[----:B------:R-:W-:Y:S01]  /*4620*/  FADD.FTZ R8, R237, R246 ;  /* 0x000000f6ed087221 */ /* 0x000fe20000010000 */
[----:B------:R-:W-:Y:S01]  /*4630*/  HMMA.16816.F32 R156, R200, R4, R156 ;  /* 0x00000004c89c723c */ /* 0x000fe2000000189c */
[----:B------:R-:W-:Y:S01]  /*4640*/  MOV R29, R26 ;  /* 0x0000001a001d7202 */ /* 0x000fe20000000f00 */
[----:B------:R-:W-:Y:S01]  /*4650*/  FADD.FTZ R0, R30, R0 ;  /* 0x000000001e007221 */ /* 0x000fe20000010000 */
[----:B------:R-:W-:Y:S01]  /*4660*/  FADD.FTZ R8, R233, R8 ;  /* 0x00000008e9087221 */ /* 0x000fe20000010000 */
[----:B------:R-:W-:-:S02]  /*4670*/  IMAD.MOV.U32 R26, RZ, RZ, R27 ;  /* 0x000000ffff1a7224 */ /* 0x000fc400078e001b */
[----:B------:R-:W-:Y:S01]  /*4680*/  FADD.FTZ R3, R28, R3 ;  /* 0x000000031c037221 */ /* 0x000fe20000010000 */
[----:B------:R-:W1:Y:S01]  /*4690*/  LDSM.16.MT88.4 R128, [R167+0xf800] ;  /* 0x00f80000a780783b */ /* 0x000e620000004200 */
[----:B------:R-:W-:Y:S01]  /*46a0*/  FADD.FTZ R4, R32, R8 ;  /* 0x0000000820047221 */ /* 0x000fe20000010000 */
[----:B------:R-:W-:Y:S02]  /*46b0*/  MOV R27, R216 ;  /* 0x000000d8001b7202 */ /* 0x000fe40000000f00 */
[----:B------:R-:W-:Y:S01]  /*46c0*/  MOV R216, R217 ;  /* 0x000000d900d87202 */ /* 0x000fe20000000f00 */
[----:B------:R-:W-:Y:S01]  /*46d0*/  FADD.FTZ R4, R31, R4 ;  /* 0x000000041f047221 */ /* 0x000fe20000010000 */
[----:B------:R-:W-:Y:S01]  /*46e0*/  IMAD.MOV.U32 R217, RZ, RZ, R218 ;  /* 0x000000ffffd97224 */ /* 0x000fe200078e00da */
[----:B------:R-:W-:Y:S01]  /*46f0*/  MOV R218, R219 ;  /* 0x000000db00da7202 */ /* 0x000fe20000000f00 */
[----:B------:R-:W-:Y:S01]  /*4700*/  FADD.FTZ R2, R29, R2 ;  /* 0x000000021d027221 */ /* 0x000fe20000010000 */
[----:B------:R-:W-:Y:S01]  /*4710*/  MOV R219, R220 ;  /* 0x000000dc00db7202 */ /* 0x000fe20000000f00 */
[----:B------:R-:W-:Y:S01]  /*4720*/  FADD.FTZ R0, R26, R0 ;  /* 0x000000001a007221 */ /* 0x000fe20000010000 */
[----:B------:R-:W-:-:S02]  /*4730*/  IMAD.MOV.U32 R220, RZ, RZ, R221 ;  /* 0x000000ffffdc7224 */ /* 0x000fc400078e00dd */
[----:B------:R-:W-:Y:S01]  /*4740*/  FADD.FTZ R4, R27, R4 ;  /* 0x000000041b047221 */ /* 0x000fe20000010000 */
[----:B------:R-:W-:Y:S01]  /*4750*/  MOV R221, R222 ;  /* 0x000000de00dd7202 */ /* 0x000fe20000000f00 */
[----:B------:R-:W-:Y:S01]  /*4760*/  FADD.FTZ R5, R216, R3 ;  /* 0x00000003d8057221 */ /* 0x000fe20000010000 */
[----:B------:R-:W-:Y:S01]  /*4770*/  MOV R222, R223 ;  /* 0x000000df00de7202 */ /* 0x000fe20000000f00 */
[----:B------:R-:W-:Y:S01]  /*4780*/  FADD.FTZ R3, R217, R2 ;  /* 0x00000002d9037221 */ /* 0x000fe20000010000 */
[----:B------:R-:W-:Y:S02]  /*4790*/  IMAD.MOV.U32 R223, RZ, RZ, R224 ;  /* 0x000000ffffdf7224 */ /* 0x000fe400078e00e0 */
[----:B------:R-:W-:Y:S01]  /*47a0*/  FADD.FTZ R2, R218, R0 ;  /* 0x00000000da027221 */ /* 0x000fe20000010000 */
[----:B------:R-:W-:Y:S01]  /*47b0*/  MOV R224, R225 ;  /* 0x000000e100e07202 */ /* 0x000fe20000000f00 */
[----:B------:R-:W-:Y:S01]  /*47c0*/  FADD.FTZ R0, R219, R4 ;  /* 0x00000004db007221 */ /* 0x000fe20000010000 */
[----:B------:R-:W-:Y:S01]  /*47d0*/  MOV R225, R226 ;  /* 0x000000e200e17202 */ /* 0x000fe20000000f00 */
[----:B------:R-:W-:Y:S01]  /*47e0*/  FADD.FTZ R4, R220, R5 ;  /* 0x00000005dc047221 */ /* 0x000fe20000010000 */
[----:B------:R-:W-:Y:S01]  /*47f0*/  FADD.FTZ R3, R221, R3 ;  /* 0x00000003dd037221 */ /* 0x000fe20000010000 */
[----:B------:R-:W-:-:S02]  /*4800*/  IMAD.MOV.U32 R226, RZ, RZ, R227 ;  /* 0x000000ffffe27224 */ /* 0x000fc400078e00e3 */
[----:B------:R-:W-:Y:S01]  /*4810*/  FADD.FTZ R2, R222, R2 ;  /* 0x00000002de027221 */ /* 0x000fe20000010000 */
[----:B------:R-:W-:Y:S01]  /*4820*/  MOV R227, R234 ;  /* 0x000000ea00e37202 */ /* 0x000fe20000000f00 */
        /* <DEDUP_REMOVED lines=31> */
[----:B------:R-:W-:-:S02]  /*4a20*/  FADD.FTZ R4, R212, R4 ;  /* 0x00000004d4047221 */ /* 0x000fc40000010000 */
[----:B------:R3:W5:Y:S01]  /*4a30*/  LDL.LU R237, [R1+0x70] ;  /* 0x0000700001ed7983 */ /* 0x0007620000300800 */
[----:B------:R-:W-:-:S03]  /*4a40*/  FADD.FTZ R3, R25, R3 ;  /* 0x0000000319037221 */ /* 0x000fc60000010000 */
[----:B------:R3:W5:Y:S01]  /*4a50*/  LDL.LU R236, [R1+0x6c] ;  /* 0x00006c0001ec7983 */ /* 0x0007620000300800 */
[----:B------:R-:W-:-:S03]  /*4a60*/  FADD.FTZ R2, R17, R2 ;  /* 0x0000000211027221 */ /* 0x000fc60000010000 */
[----:B------:R3:W5:Y:S01]  /*4a70*/  LDL.LU R235, [R1+0x68] ;  /* 0x0000680001eb7983 */ /* 0x0007620000300800 */
[----:B------:R-:W-:-:S03]  /*4a80*/  FADD.FTZ R0, R12, R0 ;  /* 0x000000000c007221 */ /* 0x000fc60000010000 */
[----:B------:R3:W5:Y:S04]  /*4a90*/  LDL.LU R234, [R1+0x64] ;  /* 0x0000640001ea7983 */ /* 0x0007680000300800 */
[----:B------:R3:W5:Y:S04]  /*4aa0*/  LDL.LU R233, [R1+0x60] ;  /* 0x0000600001e97983 */ /* 0x0007680000300800 */
[----:B------:R3:W5:Y:S04]  /*4ab0*/  LDL.LU R232, [R1+0x5c] ;  /* 0x00005c0001e87983 */ /* 0x0007680000300800 */
[----:B------:R3:W5:Y:S04]  /*4ac0*/  LDL.LU R231, [R1+0x58] ;  /* 0x0000580001e77983 */ /* 0x0007680000300800 */
[----:B------:R3:W-:Y:S04]  /*4ad0*/  STL [R1+0x28], R4 ;  /* 0x0000280401007387 */ /* 0x0007e80000100800 */
[----:B------:R3:W-:Y:S04]  /*4ae0*/  STL [R1+0x24], R3 ;  /* 0x0000240301007387 */ /* 0x0007e80000100800 */
[----:B------:R3:W-:Y:S04]  /*4af0*/  STL [R1+0x20], R2 ;  /* 0x0000200201007387 */ /* 0x0007e80000100800 */
[----:B------:R3:W-:Y:S01]  /*4b00*/  STL [R1+0x38], R0 ;  /* 0x0000380001007387 */ /* 0x0007e20000100800 */
[-C--:B--2---:R-:W-:Y:S06]  /*4b10*/  HMMA.16816.F32 R172, R196, R176.reuse, R172 ;  /* 0x000000b0c4ac723c */ /* 0x084fec00000018ac */
        /* <DEDUP_REMOVED lines=9> */
[C---:B-1----:R-:W-:Y:S06]  /*4bb0*/  HMMA.16816.F32 R120, R200.reuse, R128, R120 ;  /* 0x00000080c878723c */ /* 0x042fec0000001878 */
[C---:B------:R-:W-:Y:S06]  /*4bc0*/  HMMA.16816.F32 R124, R200.reuse, R130, R124 ;  /* 0x00000082c87c723c */ /* 0x040fec000000187c */
[C---:B------:R-:W-:Y:S06]  /*4bd0*/  HMMA.16816.F32 R136, R200.reuse, R184, R136 ;  /* 0x000000b8c888723c */ /* 0x040fec0000001888 */
[C---:B------:R-:W-:Y:S06]  /*4be0*/  HMMA.16816.F32 R140, R200.reuse, R186, R140 ;  /* 0x000000bac88c723c */ /* 0x040fec000000188c */
[C---:B------:R-:W-:Y:S06]  /*4bf0*/  HMMA.16816.F32 R148, R200.reuse, R152, R148 ;  /* 0x00000098c894723c */ /* 0x040fec0000001894 */
[----:B------:R-:W-:Y:S06]  /*4c00*/  HMMA.16816.F32 R188, R200, R154, R188 ;  /* 0x0000009ac8bc723c */ /* 0x000fec00000018bc */
        /* <DEDUP_REMOVED lines=11> */
[----:B------:R-:W-:Y:S06]  /*4cc0*/  HMMA.16816.F32 R152, R196, R154, R36 ;  /* 0x0000009ac498723c */ /* 0x000fec0000001824 */
[-C--:B------:R-:W-:Y:S06]  /*4cd0*/  HMMA.16816.F32 R200, R200, R6.reuse, R208 ;  /* 0x00000006c8c8723c */ /* 0x080fec00000018d0 */
[----:B------:R-:W-:Y:S01]  /*4ce0*/  HMMA.16816.F32 R196, R196, R6, R48 ;  /* 0x00000006c4c4723c */ /* 0x000fe20000001830 */
[C---:B----4-:R-:W-:Y:S01]  /*4cf0*/  IADD3 R245, R238.reuse, 0x800, RZ ;  /* 0x00000800eef57810 */ /* 0x050fe20007ffe0ff */
[C---:B------:R-:W-:Y:S01]  /*4d00*/  VIADD R244, R238.reuse, 0x1000 ;  /* 0x00001000eef47836 */ /* 0x040fe20000000000 */
[C---:B------:R-:W-:Y:S01]  /*4d10*/  IADD3 R243, R238.reuse, 0x1800, RZ ;  /* 0x00001800eef37810 */ /* 0x040fe20007ffe0ff */
[C---:B------:R-:W-:Y:S01]  /*4d20*/  VIADD R241, R238.reuse, 0x2800 ;  /* 0x00002800eef17836 */ /* 0x040fe20000000000 */
[----:B------:R-:W-:-:S02]  /*4d30*/  IADD3 R242, R238, 0x2000, RZ ;  /* 0x00002000eef27810 */ /* 0x000fc40007ffe0ff */
[C---:B------:R-:W-:Y:S02]  /*4d40*/  IADD3 R240, R238.reuse, 0x3000, RZ ;  /* 0x00003000eef07810 */ /* 0x040fe40007ffe0ff */
[----:B------:R-:W-:Y:S01]  /*4d50*/  IADD3 R239, R238, 0x3800, RZ ;  /* 0x00003800eeef7810 */ /* 0x000fe20007ffe0ff */
[----:B---3--:R-:W-:-:S14]  /*4d60*/  @!P0 BRA `(.L_x_119) ;  /* 0x0000003800d88947 */ /* 0x008fdc0003800000 */
[----:B-----5:R-:W-:Y:S01]  /*4d70*/  LEA.HI.SX32 R246, R246, 0xfffffffe, 0x1a ;  /* 0xfffffffef6f67811 */ /* 0x020fe200078fd2ff */
[----:B------:R-:W-:Y:S01]  /*4d80*/  IMAD.MOV.U32 R161, RZ, RZ, R163 ;  /* 0x000000ffffa17224 */ /* 0x000fe200078e00a3 */
[----:B------:R-:W-:Y:S01]  /*4d90*/  MOV R166, R160 ;  /* 0x000000a000a67202 */ /* 0x000fe20000000f00 */
[----:B------:R-:W-:Y:S01]  /*4da0*/  IMAD.MOV.U32 R3, RZ, RZ, R164 ;  /* 0x000000ffff037224 */ /* 0x000fe200078e00a4 */
[----:B------:R-:W-:Y:S01]  /*4db0*/  MOV R165, R162 ;  /* 0x000000a200a57202 */ /* 0x000fe20000000f00 */
[----:B------:R-:W-:Y:S01]  /*4dc0*/  ULDC UR4, c[0x0][0x2ec] ;  /* 0x0000bb0000047ab9 */ /* 0x000fe20000000800 */
[----:B------:R-:W-:Y:S01]  /*4dd0*/  ULDC.64 UR10, c[0x0][0x220] ;  /* 0x00008800000a7ab9 */ /* 0x000fe20000000a00 */
[----:B------:R-:W-:Y:S01]  /*4de0*/  ULDC.64 UR12, c[0x0][0x250] ;  /* 0x00009400000c7ab9 */ /* 0x000fe20000000a00 */
[----:B------:R-:W-:Y:S01]  /*4df0*/  ULDC.64 UR6, c[0x0][0x218] ;  /* 0x0000860000067ab9 */ /* 0x000fe20000000a00 */
[----:B------:R-:W-:Y:S01]  /*4e00*/  ULDC.64 UR8, c[0x0][0x248] ;  /* 0x0000920000087ab9 */ /* 0x000fe20000000a00 */
[----:B------:R-:W-:Y:S05]  /*4e10*/  BRA `(.L_x_120) ;  /* 0x00000000007c7947 */ /* 0x000fea0003800000 */
.L_x_122:
[----:B------:R-:W2:Y:S01]  /*4e20*/  LDL.64 R250, [R1+0x50] ;  /* 0x0000500001fa7983 */ /* 0x000ea20000100a00 */
[----:B------:R-:W-:Y:S03]  /*4e30*/  VIADD R0, R246, 0xffffffff ;  /* 0xfffffffff6007836 */ /* 0x000fe60000000000 */
[----:B------:R-:W3:Y:S01]  /*4e40*/  LDL.64 R248, [R1+0x40] ;  /* 0x0000400001f87983 */ /* 0x000ee20000100a00 */
[----:B------:R-:W-:Y:S01]  /*4e50*/  IMAD.WIDE.U32 R162, R0, UR8, RZ ;  /* 0x0000000800a27c25 */ /* 0x000fe2000f8e00ff */
[----:B------:R-:W-:Y:S05]  /*4e60*/  SHF.R.S32.HI R2, RZ, 0x1f, R0 ;  /* 0x0000001fff027819 */ /* 0x000fea0000011400 */
[----:B------:R-:W-:Y:S04]  /*4e70*/  IMAD R2, R2, UR8, RZ ;  /* 0x0000000802027c24 */ /* 0x000fe8000f8e02ff */
[----:B------:R-:W-:Y:S04]  /*4e80*/  IMAD R2, R0, UR9, R2 ;  /* 0x0000000900027c24 */ /* 0x000fe8000f8e0202 */
[----:B------:R-:W-:Y:S01]  /*4e90*/  IMAD.IADD R2, R163, 0x1, R2 ;  /* 0x00000001a3027824 */ /* 0x000fe200078e0202 */
        /* <DEDUP_REMOVED lines=23> */
.L_x_120:
[----:B--2---:R-:W2:Y:S01]  /*5010*/  LDL.64 R10, [R1+0x48] ;  /* 0x00004800010a7983 */ /* 0x004ea20000100a00 */
[----:B------:R-:W-:Y:S01]  /*5020*/  SHF.R.S32.HI R0, RZ, 0x1f, R246 ;  /* 0x0000001fff007819 */ /* 0x000fe200000114f6 */
[----:B------:R-:W-:Y:S04]  /*5030*/  DEPBAR.LE SB0, 0x0 ;  /* 0x000080000000791a */ /* 0x000fe80000000000 */
[----:B------:R-:W3:Y:S01]  /*5040*/  LDL R6, [R1+0x3c] ;  /* 0x00003c0001067983 */ /* 0x000ee20000100800 */
[----:B------:R-:W-:Y:S02]  /*5050*/  IMAD R0, R0, UR12, RZ ;  /* 0x0000000c00007c24 */ /* 0x000fe4000f8e02ff */
[C---:B------:R-:W-:Y:S01]  /*5060*/  IMAD.WIDE.U32 R4, R246.reuse, UR12, RZ ;  /* 0x0000000cf6047c25 */ /* 0x040fe2000f8e00ff */
[----:B------:R-:W-:Y:S03]  /*5070*/  BAR.SYNC.DEFER_BLOCKING 0x0 ;  /* 0x0000000000007b1d */ /* 0x000fe60000010000 */
        /* <DEDUP_REMOVED lines=18> */
[----:B------:R-:W-:Y:S05]  /*51a0*/  ISETP.GT.AND P0, PT, R246, RZ, PT ;  /* 0x000000fff600720c */ /* 0x000fea0003f04270 */
[----:B------:R-:W-:Y:S06]  /*51b0*/  LDGSTS.E.BYPASS.LTC128B.128 [R247+0xe800], desc[UR16][R6.64+0x80] ;  /* 0x0e80008006f77fae */ /* 0x000fec000b901d50 */
[----:B------:R-:W-:Y:S06]  /*51c0*/  LDGSTS.E.BYPASS.LTC128B.128 [R247+0xd000], desc[UR16][R4.64] ;  /* 0x0d00000004f77fae */ /* 0x000fec000b901d50 */
[----:B------:R1:W-:Y:S06]  /*51d0*/  LDGSTS.E.BYPASS.LTC128B.128 [R247+0xf000], desc[UR16][R4.64+0x80] ;  /* 0x0f00008004f77fae */ /* 0x0003ec000b901d50 */
[----:B------:R-:W-:Y:S06]  /*51e0*/  LDGSTS.E.BYPASS.LTC128B.128 [R247+0xd800], desc[UR16][R10.64] ;  /* 0x0d8000000af77fae */ /* 0x000fec000b901d50 */
[----:B------:R2:W-:Y:S06]  /*51f0*/  LDGSTS.E.BYPASS.LTC128B.128 [R247+0xf800], desc[UR16][R10.64+0x80] ;  /* 0x0f8000800af77fae */ /* 0x0005ec000b901d50 */
[----:B------:R-:W-:Y:S06]  /*5200*/  LDSM.16.M88.4 R64, [R234] ;  /* 0x00000000ea40783b */ /* 0x000fec0000000200 */
[----:B------:R-:W1:Y:S06]  /*5210*/  LDSM.16.M88.4 R16, [R233] ;  /* 0x00000000e910783b */ /* 0x000e6c0000000200 */
        /* <DEDUP_REMOVED lines=234> */
.L_x_121:
[----:B-1----:R-:W-:Y:S01]  /*60c0*/  SHFL.BFLY PT, R163, R164, 0x2, 0x1f ;  /* 0x0c401f00a4a37f89 */ /* 0x002fe200000e0000 */
[----:B------:R-:W-:Y:S02]  /*60d0*/  FMNMX.FTZ R162, R67, R210, !PT ;  /* 0x000000d243a27209 */ /* 0x000fe40007810000 */
[----:B------:R-:W-:Y:S02]  /*60e0*/  FMNMX.FTZ R2, R57, R160, !PT ;  /* 0x000000a039027209 */ /* 0x000fe40007810000 */
[----:B------:R-:W-:Y:S03]  /*60f0*/  FMNMX.FTZ R0, R58, R211, !PT ;  /* 0x000000d33a007209 */ /* 0x000fe60007810000 */
[----:B------:R-:W-:Y:S01]  /*6100*/  SHFL.BFLY PT, R205, R162, 0x2, 0x1f ;  /* 0x0c401f00a2cd7f89 */ /* 0x000fe200000e0000 */
[----:B------:R-:W-:Y:S02]  /*6110*/  FMNMX.FTZ R2, R60, R2, !PT ;  /* 0x000000023c027209 */ /* 0x000fe40007810000 */
[----:B------:R-:W-:Y:S02]  /*6120*/  FMNMX.FTZ R0, R59, R0, !PT ;  /* 0x000000003b007209 */ /* 0x000fe40007810000 */
[----:B------:R-:W-:Y:S02]  /*6130*/  FMNMX.FTZ R160, R61, R2, !PT ;  /* 0x000000023da07209 */ /* 0x000fe40007810000 */
[----:B------:R-:W-:Y:S02]  /*6140*/  FMNMX.FTZ R0, R62, R0, !PT ;  /* 0x000000003e007209 */ /* 0x000fe40007810000 */
[----:B------:R-:W-:Y:S01]  /*6150*/  IADD3 R246, R246, -0x1, RZ ;  /* 0xfffffffff6f67810 */ /* 0x000fe20007ffe0ff */
        /* <DEDUP_REMOVED lines=17> */
[----:B------:R-:W-:Y:S01]  /*6270*/  FADD.FTZ R0, -R163, R161 ;  /* 0x000000a1a3007221 */ /* 0x000fe20000010100 */
[----:B------:R-:W1:Y:S01]  /*6280*/  LDSM.16.MT88.4 R204, [R167+0xc000] ;  /* 0x00c00000a7cc783b */ /* 0x000e620000004200 */
[----:B----4-:R-:W-:Y:S01]  /*6290*/  FMNMX.FTZ R160, R2, R160, !PT ;  /* 0x000000a002a07209 */ /* 0x010fe20007810000 */
[----:B------:R2:W3:Y:S01]  /*62a0*/  MUFU.EX2 R161, R3 ;  /* 0x0000000300a17308 */ /* 0x0004e20000000800 */
[----:B------:R-:W-:Y:S03]  /*62b0*/  FMUL.FTZ R212, R162, UR4 ;  /* 0x00000004a2d47c20 */ /* 0x000fe60008410000 */
[----:B------:R-:W-:Y:S01]  /*62c0*/  FMUL.FTZ R213, R160, UR4 ;  /* 0x00000004a0d57c20 */ /* 0x000fe20008410000 */
[----:B--2---:R-:W-:Y:S01]  /*62d0*/  FMUL.FTZ R3, R0, UR4 ;  /* 0x0000000400037c20 */ /* 0x004fe20008410000 */
[----:B------:R-:W-:Y:S01]  /*62e0*/  FADD.FTZ R0, -R162, R165 ;  /* 0x000000a5a2007221 */ /* 0x000fe20000010100 */
[----:B------:R-:W-:Y:S01]  /*62f0*/  FMUL.FTZ R165, R164, UR4 ;  /* 0x00000004a4a57c20 */ /* 0x000fe20008410000 */
[C---:B---3--:R-:W-:Y:S01]  /*6300*/  FMUL.FTZ R68, R161.reuse, R68 ;  /* 0x00000044a1447220 */ /* 0x048fe20000410000 */
[----:B------:R-:W-:Y:S01]  /*6310*/  FMUL.FTZ R69, R161, R69 ;  /* 0x00000045a1457220 */ /* 0x000fe20000410000 */
[----:B------:R-:W-:Y:S01]  /*6320*/  FMUL.FTZ R2, R0, UR4 ;  /* 0x0000000400027c20 */ /* 0x000fe20008410000 */
[----:B------:R-:W-:Y:S01]  /*6330*/  FADD.FTZ R0, -R160, R166 ;  /* 0x000000a6a0007221 */ /* 0x000fe20000010100 */
[----:B------:R-:W-:Y:S01]  /*6340*/  FSEL R165, R165, RZ, P1 ;  /* 0x000000ffa5a57208 */ /* 0x000fe20000800000 */
[C---:B------:R-:W-:Y:S01]  /*6350*/  FMUL.FTZ R166, R163.reuse, UR4 ;  /* 0x00000004a3a67c20 */ /* 0x040fe20008410000 */
[----:B------:R-:W-:Y:S01]  /*6360*/  FSETP.NEU.FTZ.AND P1, PT, R163, -INF , PT ;  /* 0xff800000a300780b */ /* 0x000fe20003f3d000 */
[----:B------:R-:W-:Y:S01]  /*6370*/  FMUL.FTZ R0, R0, UR4 ;  /* 0x0000000400007c20 */ /* 0x000fe20008410000 */
[----:B------:R-:W2:Y:S01]  /*6380*/  MUFU.EX2 R2, R2 ;  /* 0x0000000200027308 */ /* 0x000ea20000000800 */
        /* <DEDUP_REMOVED lines=15> */
[----:B------:R-:W3:Y:S01]  /*6480*/  MUFU.EX2 R0, R0 ;  /* 0x0000000000007308 */ /* 0x000ee20000000800 */
[--C-:B------:R-:W-:Y:S01]  /*6490*/  FFMA.FTZ R12, R12, UR4, -R212.reuse ;  /* 0x000000040c0c7c23 */ /* 0x100fe200080108d4 */
[----:B------:R-:W-:Y:S01]  /*64a0*/  FFMA.FTZ R13, R13, UR4, -R212 ;  /* 0x000000040d0d7c23 */ /* 0x000fe200080108d4 */
[--C-:B------:R-:W-:Y:S01]  /*64b0*/  FFMA.FTZ R10, R10, UR4, -R213.reuse ;  /* 0x000000040a0a7c23 */ /* 0x100fe200080108d5 */
[--C-:B------:R-:W-:Y:S01]  /*64c0*/  FFMA.FTZ R11, R11, UR4, -R213.reuse ;  /* 0x000000040b0b7c23 */ /* 0x100fe200080108d5 */
[--C-:B------:R-:W-:Y:S01]  /*64d0*/  FFMA.FTZ R14, R14, UR4, -R213.reuse ;  /* 0x000000040e0e7c23 */ /* 0x100fe200080108d5 */
[----:B------:R-:W-:Y:S01]  /*64e0*/  FFMA.FTZ R15, R15, UR4, -R213 ;  /* 0x000000040f0f7c23 */ /* 0x000fe200080108d5 */
[C---:B--2---:R-:W-:Y:S03]  /*64f0*/  FMUL.FTZ R72, R2.reuse, R72 ;  /* 0x0000004802487220 */ /* 0x044fe60000410000 */
        /* <DEDUP_REMOVED lines=9> */
[C---:B---3--:R-:W-:Y:S01]  /*6590*/  FMUL.FTZ R74, R0.reuse, R74 ;  /* 0x0000004a004a7220 */ /* 0x048fe20000410000 */
[C---:B------:R-:W-:Y:S01]  /*65a0*/  FMUL.FTZ R75, R0.reuse, R75 ;  /* 0x0000004b004b7220 */ /* 0x040fe20000410000 */
[C---:B------:R-:W-:Y:S01]  /*65b0*/  FMUL.FTZ R78, R0.reuse, R78 ;  /* 0x0000004e004e7220 */ /* 0x040fe20000410000 */
[----:B------:R-:W-:Y:S01]  /*65c0*/  FMUL.FTZ R79, R0, R79 ;  /* 0x0000004f004f7220 */ /* 0x000fe20000410000 */
[C---:B------:R-:W-:Y:S01]  /*65d0*/  FMUL.FTZ R88, R2.reuse, R88 ;  /* 0x0000005802587220 */ /* 0x040fe20000410000 */
[----:B------:R-:W-:Y:S01]  /*65e0*/  FMUL.FTZ R89, R2, R89 ;  /* 0x0000005902597220 */ /* 0x000fe20000410000 */
[----:B------:R-:W-:Y:S03]  /*65f0*/  FMUL.FTZ R90, R0, R90 ;  /* 0x0000005a005a7220 */ /* 0x000fe60000410000 */
[----:B------:R3:W-:Y:S01]  /*6600*/  MUFU.EX2 R249, R10 ;  /* 0x0000000a00f97308 */ /* 0x0007e20000000800 */
[----:B--2---:R-:W-:Y:S01]  /*6610*/  FMUL.FTZ R8, R2, R168 ;  /* 0x000000a802087220 */ /* 0x004fe20000410000 */
[----:B------:R-:W-:Y:S01]  /*6620*/  FMUL.FTZ R91, R0, R91 ;  /* 0x0000005b005b7220 */ /* 0x000fe20000410000 */
[C---:B------:R-:W-:Y:S01]  /*6630*/  FMUL.FTZ R92, R2.reuse, R92 ;  /* 0x0000005c025c7220 */ /* 0x040fe20000410000 */
[----:B------:R-:W-:Y:S01]  /*6640*/  FMUL.FTZ R93, R2, R93 ;  /* 0x0000005d025d7220 */ /* 0x000fe20000410000 */
[C---:B------:R-:W-:Y:S01]  /*6650*/  FMUL.FTZ R94, R0.reuse, R94 ;  /* 0x0000005e005e7220 */ /* 0x040fe20000410000 */
[----:B------:R-:W-:Y:S01]  /*6660*/  FMUL.FTZ R95, R0, R95 ;  /* 0x0000005f005f7220 */ /* 0x000fe20000410000 */
[C---:B------:R-:W-:Y:S03]  /*6670*/  FMUL.FTZ R96, R161.reuse, R96 ;  /* 0x00000060a1607220 */ /* 0x040fe60000410000 */
[----:B------:R2:W5:Y:S01]  /*6680*/  MUFU.EX2 R219, R11 ;  /* 0x0000000b00db7308 */ /* 0x0005620000000800 */
[C---:B----4-:R-:W-:Y:S01]  /*6690*/  FMUL.FTZ R9, R2.reuse, R169 ;  /* 0x000000a902097220 */ /* 0x050fe20000410000 */
[C---:B------:R-:W-:Y:S01]  /*66a0*/  FMUL.FTZ R97, R161.reuse, R97 ;  /* 0x00000061a1617220 */ /* 0x040fe20000410000 */
[C---:B------:R-:W-:Y:S01]  /*66b0*/  FMUL.FTZ R100, R161.reuse, R100 ;  /* 0x00000064a1647220 */ /* 0x040fe20000410000 */
[C---:B------:R-:W-:Y:S01]  /*66c0*/  FMUL.FTZ R101, R161.reuse, R101 ;  /* 0x00000065a1657220 */ /* 0x040fe20000410000 */
[C---:B------:R-:W-:Y:S01]  /*66d0*/  FMUL.FTZ R104, R2.reuse, R104 ;  /* 0x0000006802687220 */ /* 0x040fe20000410000 */
[----:B------:R-:W-:Y:S01]  /*66e0*/  FMUL.FTZ R105, R2, R105 ;  /* 0x0000006902697220 */ /* 0x000fe20000410000 */
[C---:B------:R-:W-:Y:S03]  /*66f0*/  FMUL.FTZ R106, R0.reuse, R106 ;  /* 0x0000006a006a7220 */ /* 0x040fe60000410000 */
[----:B------:R4:W-:Y:S01]  /*6700*/  MUFU.EX2 R209, R5 ;  /* 0x0000000500d17308 */ /* 0x0009e20000000800 */
[C---:B---3--:R-:W-:Y:S01]  /*6710*/  FMUL.FTZ R10, R0.reuse, R170 ;  /* 0x000000aa000a7220 */ /* 0x048fe20000410000 */
[----:B------:R-:W-:Y:S01]  /*6720*/  FMUL.FTZ R107, R0, R107 ;  /* 0x0000006b006b7220 */ /* 0x000fe20000410000 */
[C---:B------:R-:W-:Y:S01]  /*6730*/  FMUL.FTZ R108, R2.reuse, R108 ;  /* 0x0000006c026c7220 */ /* 0x040fe20000410000 */
[----:B------:R-:W-:Y:S01]  /*6740*/  FMUL.FTZ R109, R2, R109 ;  /* 0x0000006d026d7220 */ /* 0x000fe20000410000 */
[C---:B------:R-:W-:Y:S01]  /*6750*/  FMUL.FTZ R110, R0.reuse, R110 ;  /* 0x0000006e006e7220 */ /* 0x040fe20000410000 */
[C---:B------:R-:W-:Y:S01]  /*6760*/  FMUL.FTZ R111, R0.reuse, R111 ;  /* 0x0000006f006f7220 */ /* 0x040fe20000410000 */
[C---:B------:R-:W-:Y:S03]  /*6770*/  FMUL.FTZ R112, R161.reuse, R112 ;  /* 0x00000070a1707220 */ /* 0x040fe60000410000 */
[----:B------:R-:W3:Y:S01]  /*6780*/  MUFU.EX2 R3, R3 ;  /* 0x0000000300037308 */ /* 0x000ee20000000800 */
[----:B--2---:R-:W-:Y:S01]  /*6790*/  FMUL.FTZ R11, R0, R171 ;  /* 0x000000ab000b7220 */ /* 0x004fe20000410000 */
[C---:B------:R-:W-:Y:S01]  /*67a0*/  FMUL.FTZ R113, R161.reuse, R113 ;  /* 0x00000071a1717220 */ /* 0x040fe20000410000 */
[C---:B------:R-:W-:Y:S01]  /*67b0*/  FMUL.FTZ R116, R161.reuse, R116 ;  /* 0x00000074a1747220 */ /* 0x040fe20000410000 */
[C---:B------:R-:W-:Y:S01]  /*67c0*/  FMUL.FTZ R117, R161.reuse, R117 ;  /* 0x00000075a1757220 */ /* 0x040fe20000410000 */
[C---:B------:R-:W-:Y:S01]  /*67d0*/  FMUL.FTZ R120, R2.reuse, R120 ;  /* 0x0000007802787220 */ /* 0x040fe20000410000 */
[----:B------:R-:W-:Y:S01]  /*67e0*/  FMUL.FTZ R121, R2, R121 ;  /* 0x0000007902797220 */ /* 0x000fe20000410000 */
[C---:B------:R-:W-:Y:S03]  /*67f0*/  FMUL.FTZ R122, R0.reuse, R122 ;  /* 0x0000007a007a7220 */ /* 0x040fe60000410000 */
[----:B------:R-:W2:Y:S01]  /*6800*/  MUFU.EX2 R216, R4 ;  /* 0x0000000400d87308 */ /* 0x000ea20000000800 */
[----:B----4-:R-:W-:Y:S01]  /*6810*/  FMUL.FTZ R5, R161, R173 ;  /* 0x000000ada1057220 */ /* 0x010fe20000410000 */
[----:B-----5:R-:W-:Y:S01]  /*6820*/  F2FP.F16.F32.PACK_AB R173, R219, R249 ;  /* 0x000000f9dbad723e */ /* 0x020fe200000000ff */
[----:B------:R-:W-:Y:S01]  /*6830*/  FMUL.FTZ R123, R0, R123 ;  /* 0x0000007b007b7220 */ /* 0x000fe20000410000 */
[C---:B------:R-:W-:Y:S01]  /*6840*/  FMUL.FTZ R124, R2.reuse, R124 ;  /* 0x0000007c027c7220 */ /* 0x040fe20000410000 */
[----:B------:R-:W-:Y:S01]  /*6850*/  FMUL.FTZ R125, R2, R125 ;  /* 0x0000007d027d7220 */ /* 0x000fe20000410000 */
[C---:B------:R-:W-:Y:S01]  /*6860*/  FMUL.FTZ R126, R0.reuse, R126 ;  /* 0x0000007e007e7220 */ /* 0x040fe20000410000 */
[----:B------:R-:W-:Y:S03]  /*6870*/  FMUL.FTZ R127, R0, R127 ;  /* 0x0000007f007f7220 */ /* 0x000fe60000410000 */
[----:B------:R4:W-:Y:S01]  /*6880*/  MUFU.EX2 R215, R6 ;  /* 0x0000000600d77308 */ /* 0x0009e20000000800 */
[C---:B---3--:R-:W-:Y:S01]  /*6890*/  FMUL.FTZ R70, R3.reuse, R70 ;  /* 0x0000004603467220 */ /* 0x048fe20000410000 */
[C---:B------:R-:W-:Y:S01]  /*68a0*/  FMUL.FTZ R71, R3.reuse, R71 ;  /* 0x0000004703477220 */ /* 0x040fe20000410000 */
[C---:B------:R-:W-:Y:S01]  /*68b0*/  FMUL.FTZ R82, R3.reuse, R82 ;  /* 0x0000005203527220 */ /* 0x040fe20000410000 */
[C---:B------:R-:W-:Y:S01]  /*68c0*/  FMUL.FTZ R83, R3.reuse, R83 ;  /* 0x0000005303537220 */ /* 0x040fe20000410000 */
[C---:B------:R-:W-:Y:S01]  /*68d0*/  FMUL.FTZ R86, R3.reuse, R86 ;  /* 0x0000005603567220 */ /* 0x040fe20000410000 */
[C---:B------:R-:W-:Y:S01]  /*68e0*/  FMUL.FTZ R87, R3.reuse, R87 ;  /* 0x0000005703577220 */ /* 0x040fe20000410000 */
[----:B------:R-:W-:Y:S03]  /*68f0*/  FMUL.FTZ R98, R3, R98 ;  /* 0x0000006203627220 */ /* 0x000fe60000410000 */
[----:B------:R-:W3:Y:S01]  /*6900*/  MUFU.EX2 R250, R7 ;  /* 0x0000000700fa7308 */ /* 0x000ee20000000800 */
[----:B--2---:R-:W-:Y:S01]  /*6910*/  F2FP.F16.F32.PACK_AB R168, R209, R216 ;  /* 0x000000d8d1a8723e */ /* 0x004fe200000000ff */
[----:B------:R-:W-:Y:S01]  /*6920*/  FMUL.FTZ R4, R161, R172 ;  /* 0x000000aca1047220 */ /* 0x000fe20000410000 */
[----:B------:R-:W-:Y:S01]  /*6930*/  F2FP.F16.F32.PACK_AB R172, R251, R214 ;  /* 0x000000d6fbac723e */ /* 0x000fe200000000ff */
[C---:B------:R-:W-:Y:S01]  /*6940*/  FMUL.FTZ R99, R3.reuse, R99 ;  /* 0x0000006303637220 */ /* 0x040fe20000410000 */
[C---:B------:R-:W-:Y:S01]  /*6950*/  FMUL.FTZ R102, R3.reuse, R102 ;  /* 0x0000006603667220 */ /* 0x040fe20000410000 */
[C---:B------:R-:W-:Y:S01]  /*6960*/  FMUL.FTZ R103, R3.reuse, R103 ;  /* 0x0000006703677220 */ /* 0x040fe20000410000 */
[C---:B------:R-:W-:Y:S03]  /*6970*/  FMUL.FTZ R114, R3.reuse, R114 ;  /* 0x0000007203727220 */ /* 0x040fe60000410000 */
[----:B------:R2:W-:Y:S01]  /*6980*/  MUFU.EX2 R218, R16 ;  /* 0x0000001000da7308 */ /* 0x0005e20000000800 */
[C---:B----4-:R-:W-:Y:S01]  /*6990*/  FMUL.FTZ R6, R3.reuse, R174 ;  /* 0x000000ae03067220 */ /* 0x050fe20000410000 */
[C---:B------:R-:W-:Y:S01]  /*69a0*/  FMUL.FTZ R115, R3.reuse, R115 ;  /* 0x0000007303737220 */ /* 0x040fe20000410000 */
[C---:B------:R-:W-:Y:S01]  /*69b0*/  FMUL.FTZ R118, R3.reuse, R118 ;  /* 0x0000007603767220 */ /* 0x040fe20000410000 */
[----:B------:R-:W-:Y:S01]  /*69c0*/  FMUL.FTZ R119, R3, R119 ;  /* 0x0000007703777220 */ /* 0x000fe20000410000 */
[C---:B------:R-:W-:Y:S01]  /*69d0*/  FMUL.FTZ R128, R161.reuse, R128 ;  /* 0x00000080a1807220 */ /* 0x040fe20000410000 */
[----:B------:R-:W-:Y:S01]  /*69e0*/  FMUL.FTZ R129, R161, R129 ;  /* 0x00000081a1817220 */ /* 0x000fe20000410000 */
[C---:B------:R-:W-:Y:S03]  /*69f0*/  FMUL.FTZ R130, R3.reuse, R130 ;  /* 0x0000008203827220 */ /* 0x040fe60000410000 */
[----:B------:R-:W4:Y:S01]  /*6a00*/  MUFU.EX2 R225, R17 ;  /* 0x0000001100e17308 */ /* 0x000f220000000800 */
[----:B---3--:R-:W-:Y:S01]  /*6a10*/  F2FP.F16.F32.PACK_AB R169, R250, R215 ;  /* 0x000000d7faa9723e */ /* 0x008fe200000000ff */
[C---:B------:R-:W-:Y:S01]  /*6a20*/  FMUL.FTZ R7, R3.reuse, R175 ;  /* 0x000000af03077220 */ /* 0x040fe20000410000 */
[----:B------:R-:W-:Y:S01]  /*6a30*/  FMUL.FTZ R131, R3, R131 ;  /* 0x0000008303837220 */ /* 0x000fe20000410000 */
[C---:B------:R-:W-:Y:S01]  /*6a40*/  FMUL.FTZ R132, R161.reuse, R132 ;  /* 0x00000084a1847220 */ /* 0x040fe20000410000 */
[----:B------:R-:W-:Y:S01]  /*6a50*/  FMUL.FTZ R133, R161, R133 ;  /* 0x00000085a1857220 */ /* 0x000fe20000410000 */
[C---:B------:R-:W-:Y:S01]  /*6a60*/  FMUL.FTZ R134, R3.reuse, R134 ;  /* 0x0000008603867220 */ /* 0x040fe20000410000 */
[----:B------:R-:W-:Y:S03]  /*6a70*/  FMUL.FTZ R135, R3, R135 ;  /* 0x0000008703877220 */ /* 0x000fe60000410000 */
[----:B------:R3:W-:Y:S01]  /*6a80*/  MUFU.EX2 R217, R18 ;  /* 0x0000001200d97308 */ /* 0x0007e20000000800 */
[----:B--2---:R-:W-:Y:S01]  /*6a90*/  FMUL.FTZ R16, R161, R176 ;  /* 0x000000b0a1107220 */ /* 0x004fe20000410000 */
[C---:B------:R-:W-:Y:S01]  /*6aa0*/  FMUL.FTZ R136, R2.reuse, R136 ;  /* 0x0000008802887220 */ /* 0x040fe20000410000 */
[----:B------:R-:W-:Y:S01]  /*6ab0*/  FMUL.FTZ R137, R2, R137 ;  /* 0x0000008902897220 */ /* 0x000fe20000410000 */
[C---:B------:R-:W-:Y:S01]  /*6ac0*/  FMUL.FTZ R138, R0.reuse, R138 ;  /* 0x0000008a008a7220 */ /* 0x040fe20000410000 */
[----:B------:R-:W-:Y:S01]  /*6ad0*/  FMUL.FTZ R139, R0, R139 ;  /* 0x0000008b008b7220 */ /* 0x000fe20000410000 */
[--C-:B------:R-:W-:Y:S01]  /*6ae0*/  FFMA.FTZ R20, R20, UR4, -R165.reuse ;  /* 0x0000000414147c23 */ /* 0x100fe200080108a5 */
[--C-:B------:R-:W-:Y:S03]  /*6af0*/  FFMA.FTZ R21, R21, UR4, -R165.reuse ;  /* 0x0000000415157c23 */ /* 0x100fe600080108a5 */
[----:B------:R-:W2:Y:S01]  /*6b00*/  MUFU.EX2 R224, R19 ;  /* 0x0000001300e07308 */ /* 0x000ea20000000800 */
[----:B----4-:R-:W-:Y:S01]  /*6b10*/  F2FP.F16.F32.PACK_AB R170, R225, R218 ;  /* 0x000000dae1aa723e */ /* 0x010fe200000000ff */
[----:B------:R-:W-:Y:S01]  /*6b20*/  FMUL.FTZ R17, R161, R177 ;  /* 0x000000b1a1117220 */ /* 0x000fe20000410000 */
[--C-:B------:R-:W-:Y:S01]  /*6b30*/  FFMA.FTZ R22, R22, UR4, -R166.reuse ;  /* 0x0000000416167c23 */ /* 0x100fe200080108a6 */
[--C-:B------:R-:W-:Y:S01]  /*6b40*/  FFMA.FTZ R35, R35, UR4, -R166.reuse ;  /* 0x0000000423237c23 */ /* 0x100fe200080108a6 */
[C---:B------:R-:W-:Y:S01]  /*6b50*/  FMUL.FTZ R140, R2.reuse, R140 ;  /* 0x0000008c028c7220 */ /* 0x040fe20000410000 */
[----:B------:R-:W-:Y:S01]  /*6b60*/  FMUL.FTZ R141, R2, R141 ;  /* 0x0000008d028d7220 */ /* 0x000fe20000410000 */
[C---:B------:R-:W-:Y:S03]  /*6b70*/  FMUL.FTZ R142, R0.reuse, R142 ;  /* 0x0000008e008e7220 */ /* 0x040fe60000410000 */
[----:B------:R4:W-:Y:S01]  /*6b80*/  MUFU.EX2 R208, R15 ;  /* 0x0000000f00d07308 */ /* 0x0009e20000000800 */
[----:B---3--:R-:W-:Y:S01]  /*6b90*/  FMUL.FTZ R18, R3, R178 ;  /* 0x000000b203127220 */ /* 0x008fe20000410000 */
[----:B------:R-:W-:Y:S01]  /*6ba0*/  FMUL.FTZ R143, R0, R143 ;  /* 0x0000008f008f7220 */ /* 0x000fe20000410000 */
[--C-:B------:R-:W-:Y:S01]  /*6bb0*/  FFMA.FTZ R32, R32, UR4, -R165.reuse ;  /* 0x0000000420207c23 */ /* 0x100fe200080108a5 */
[----:B------:R-:W-:Y:S01]  /*6bc0*/  FFMA.FTZ R33, R33, UR4, -R165 ;  /* 0x0000000421217c23 */ /* 0x000fe200080108a5 */
[----:B------:R-:W-:Y:S01]  /*6bd0*/  FFMA.FTZ R34, R34, UR4, -R166 ;  /* 0x0000000422227c23 */ /* 0x000fe200080108a6 */
[--C-:B------:R-:W-:Y:S01]  /*6be0*/  FFMA.FTZ R24, R24, UR4, -R212.reuse ;  /* 0x0000000418187c23 */ /* 0x100fe200080108d4 */
[----:B------:R-:W-:Y:S03]  /*6bf0*/  FMUL.FTZ R144, R161, R144 ;  /* 0x00000090a1907220 */ /* 0x000fe60000410000 */
[----:B------:R3:W-:Y:S01]  /*6c00*/  MUFU.EX2 R248, R12 ;  /* 0x0000000c00f87308 */ /* 0x0007e20000000800 */
[----:B--2---:R-:W-:Y:S01]  /*6c10*/  F2FP.F16.F32.PACK_AB R171, R224, R217 ;  /* 0x000000d9e0ab723e */ /* 0x004fe200000000ff */
[----:B------:R-:W-:Y:S01]  /*6c20*/  FMUL.FTZ R19, R3, R179 ;  /* 0x000000b303137220 */ /* 0x000fe20000410000 */
[----:B------:R-:W-:Y:S01]  /*6c30*/  FMUL.FTZ R145, R161, R145 ;  /* 0x00000091a1917220 */ /* 0x000fe20000410000 */
[----:B------:R-:W-:Y:S01]  /*6c40*/  LDSM.16.MT88.4 R176, [R230+0xc000] ;  /* 0x00c00000e6b0783b */ /* 0x000fe20000004200 */
[C---:B------:R-:W-:Y:S01]  /*6c50*/  FMUL.FTZ R146, R3.reuse, R146 ;  /* 0x0000009203927220 */ /* 0x040fe20000410000 */
[----:B------:R-:W-:Y:S01]  /*6c60*/  FMUL.FTZ R147, R3, R147 ;  /* 0x0000009303937220 */ /* 0x000fe20000410000 */
[--C-:B------:R-:W-:Y:S01]  /*6c70*/  FFMA.FTZ R25, R25, UR4, -R212.reuse ;  /* 0x0000000419197c23 */ /* 0x100fe200080108d4 */
[-C--:B-1----:R-:W-:Y:S02]  /*6c80*/  HMMA.16816.F32 R4, R168, R204.reuse, R4 ;  /* 0x000000cca804723c */ /* 0x082fe40000001804 */
[----:B------:R-:W1:Y:S03]  /*6c90*/  MUFU.EX2 R252, R13 ;  /* 0x0000000d00fc7308 */ /* 0x000e660000000800 */
[----:B----4-:R-:W-:Y:S01]  /*6ca0*/  FMUL.FTZ R15, R0, R183 ;  /* 0x000000b7000f7220 */ /* 0x010fe20000410000 */
[C---:B------:R-:W-:Y:S01]  /*6cb0*/  FMUL.FTZ R148, R2.reuse, R148 ;  /* 0x0000009402947220 */ /* 0x040fe20000410000 */
[----:B------:R-:W-:Y:S01]  /*6cc0*/  FMUL.FTZ R149, R2, R149 ;  /* 0x0000009502957220 */ /* 0x000fe20000410000 */
[----:B------:R-:W-:Y:S04]  /*6cd0*/  FMUL.FTZ R150, R0, R150 ;  /* 0x0000009600967220 */ /* 0x000fe80000410000 */
[----:B------:R-:W2:Y:S01]  /*6ce0*/  MUFU.EX2 R227, R14 ;  /* 0x0000000e00e37308 */ /* 0x000ea20000000800 */
[----:B---3--:R-:W-:Y:S01]  /*6cf0*/  FMUL.FTZ R12, R2, R180 ;  /* 0x000000b4020c7220 */ /* 0x008fe20000410000 */
[----:B------:R-:W-:Y:S01]  /*6d00*/  FMUL.FTZ R151, R0, R151 ;  /* 0x0000009700977220 */ /* 0x000fe20000410000 */
[--C-:B------:R-:W-:Y:S01]  /*6d10*/  FFMA.FTZ R28, R28, UR4, -R212.reuse ;  /* 0x000000041c1c7c23 */ /* 0x100fe200080108d4 */
[--C-:B------:R-:W-:Y:S01]  /*6d20*/  FFMA.FTZ R29, R29, UR4, -R212.reuse ;  /* 0x000000041d1d7c23 */ /* 0x100fe200080108d4 */
[--C-:B------:R-:W-:Y:S01]  /*6d30*/  FFMA.FTZ R30, R30, UR4, -R213.reuse ;  /* 0x000000041e1e7c23 */ /* 0x100fe200080108d5 */
[C---:B------:R-:W-:Y:S04]  /*6d40*/  FMUL.FTZ R152, R161.reuse, R152 ;  /* 0x00000098a1987220 */ /* 0x040fe80000410000 */
[----:B------:R3:W-:Y:S01]  /*6d50*/  MUFU.EX2 R226, R20 ;  /* 0x0000001400e27308 */ /* 0x0007e20000000800 */
[----:B-1----:R-:W-:Y:S01]  /*6d60*/  F2FP.F16.F32.PACK_AB R174, R252, R248 ;  /* 0x000000f8fcae723e */ /* 0x002fe200000000ff */
[C---:B------:R-:W-:Y:S01]  /*6d70*/  FMUL.FTZ R13, R2.reuse, R181 ;  /* 0x000000b5020d7220 */ /* 0x040fe20000410000 */
[----:B------:R-:W-:Y:S01]  /*6d80*/  FMUL.FTZ R153, R161, R153 ;  /* 0x00000099a1997220 */ /* 0x000fe20000410000 */
[C---:B------:R-:W-:Y:S01]  /*6d90*/  FMUL.FTZ R154, R3.reuse, R154 ;  /* 0x0000009a039a7220 */ /* 0x040fe20000410000 */
[----:B------:R-:W-:Y:S01]  /*6da0*/  FMUL.FTZ R155, R3, R155 ;  /* 0x0000009b039b7220 */ /* 0x000fe20000410000 */
[C---:B------:R-:W-:Y:S01]  /*6db0*/  FMUL.FTZ R156, R2.reuse, R156 ;  /* 0x0000009c029c7220 */ /* 0x040fe20000410000 */
[----:B------:R-:W-:Y:S03]  /*6dc0*/  FMUL.FTZ R157, R2, R157 ;  /* 0x0000009d029d7220 */ /* 0x000fe60000410000 */
[----:B------:R1:W-:Y:S01]  /*6dd0*/  MUFU.EX2 R221, R35 ;  /* 0x0000002300dd7308 */ /* 0x0003e20000000800 */
[----:B--2---:R-:W-:Y:S01]  /*6de0*/  F2FP.F16.F32.PACK_AB R175, R208, R227 ;  /* 0x000000e3d0af723e */ /* 0x004fe200000000ff */
[C---:B------:R-:W-:Y:S01]  /*6df0*/  FMUL.FTZ R14, R0.reuse, R182 ;  /* 0x000000b6000e7220 */ /* 0x040fe20000410000 */
[C---:B------:R-:W-:Y:S01]  /*6e00*/  FMUL.FTZ R158, R0.reuse, R158 ;  /* 0x0000009e009e7220 */ /* 0x040fe20000410000 */
[----:B------:R-:W-:Y:S01]  /*6e10*/  LDSM.16.MT88.4 R180, [R229+0xc000] ;  /* 0x00c00000e5b4783b */ /* 0x000fe20000004200 */
[----:B------:R-:W-:Y:S01]  /*6e20*/  FMUL.FTZ R159, R0, R159 ;  /* 0x0000009f009f7220 */ /* 0x000fe20000410000 */
[--C-:B------:R-:W-:Y:S01]  /*6e30*/  FFMA.FTZ R40, R40, UR4, -R212.reuse ;  /* 0x0000000428287c23 */ /* 0x100fe200080108d4 */
[----:B------:R-:W-:Y:S01]  /*6e40*/  FFMA.FTZ R41, R41, UR4, -R212 ;  /* 0x0000000429297c23 */ /* 0x000fe200080108d4 */
[C---:B------:R-:W-:Y:S02]  /*6e50*/  HMMA.16816.F32 R8, R172.reuse, R204, R8 ;  /* 0x000000ccac08723c */ /* 0x040fe40000001808 */
[----:B------:R2:W-:Y:S02]  /*6e60*/  MUFU.EX2 R222, R29 ;  /* 0x0000001d00de7308 */ /* 0x0005e40000000800 */
[----:B---3--:R-:W-:Y:S01]  /*6e70*/  FMUL.FTZ R20, R161, R184 ;  /* 0x000000b8a1147220 */ /* 0x008fe20000410000 */
[--C-:B------:R-:W-:Y:S01]  /*6e80*/  FFMA.FTZ R184, R39, UR4, -R166.reuse ;  /* 0x0000000427b87c23 */ /* 0x100fe200080108a6 */
[-C--:B------:R-:W-:Y:S06]  /*6e90*/  HMMA.16816.F32 R12, R172, R206.reuse, R12 ;  /* 0x000000ceac0c723c */ /* 0x080fec000000180c */
[----:B------:R3:W-:Y:S01]  /*6ea0*/  MUFU.EX2 R220, R33 ;  /* 0x0000002100dc7308 */ /* 0x0007e20000000800 */
[----:B------:R-:W-:Y:S01]  /*6eb0*/  MOV R205, R209 ;  /* 0x000000d100cd7202 */ /* 0x000fe20000000f00 */
[C---:B------:R-:W-:Y:S04]  /*6ec0*/  HMMA.16816.F32 R16, R168.reuse, R206, R16 ;  /* 0x000000cea810723c */ /* 0x040fe80000001810 */
[----:B------:R-:W-:Y:S01]  /*6ed0*/  MOV R204, R208 ;  /* 0x000000d000cc7202 */ /* 0x000fe20000000f00 */
[----:B-1----:R-:W-:Y:S01]  /*6ee0*/  FMUL.FTZ R35, R0, R191 ;  /* 0x000000bf00237220 */ /* 0x002fe20000410000 */
[----:B------:R-:W1:Y:S01]  /*6ef0*/  LDSM.16.MT88.4 R208, [R228+0xc000] ;  /* 0x00c00000e4d0783b */ /* 0x000e620000004200 */
[----:B--2---:R-:W-:Y:S01]  /*6f00*/  FMUL.FTZ R29, R2, R201 ;  /* 0x000000c9021d7220 */ /* 0x004fe20000410000 */
[----:B------:R2:W4:Y:S03]  /*6f10*/  MUFU.EX2 R223, R25 ;  /* 0x0000001900df7308 */ /* 0x0005260000000800 */
[----:B------:R-:W-:Y:S01]  /*6f20*/  FMUL.FTZ R39, R3, R199 ;  /* 0x000000c703277220 */ /* 0x000fe20000410000 */
[--C-:B------:R-:W-:Y:S01]  /*6f30*/  FFMA.FTZ R42, R42, UR4, -R213.reuse ;  /* 0x000000042a2a7c23 */ /* 0x100fe200080108d5 */
[----:B------:R-:W-:Y:S01]  /*6f40*/  FFMA.FTZ R43, R43, UR4, -R213 ;  /* 0x000000042b2b7c23 */ /* 0x000fe200080108d5 */
[----:B---3--:R-:W-:Y:S01]  /*6f50*/  FMUL.FTZ R33, R2, R189 ;  /* 0x000000bd02217220 */ /* 0x008fe20000410000 */
[--C-:B------:R-:W-:Y:S01]  /*6f60*/  FFMA.FTZ R189, R36, UR4, -R165.reuse ;  /* 0x0000000424bd7c23 */ /* 0x100fe200080108a5 */
[C---:B------:R-:W-:Y:S01]  /*6f70*/  FMUL.FTZ R36, R161.reuse, R196 ;  /* 0x000000c4a1247220 */ /* 0x040fe20000410000 */
[----:B------:R-:W-:Y:S02]  /*6f80*/  MOV R207, R218 ;  /* 0x000000da00cf7202 */ /* 0x000fe40000000f00 */
[----:B------:R3:W-:Y:S01]  /*6f90*/  MUFU.EX2 R218, R21 ;  /* 0x0000001500da7308 */ /* 0x0007e20000000800 */
[----:B------:R-:W-:Y:S02]  /*6fa0*/  MOV R206, R219 ;  /* 0x000000db00ce7202 */ /* 0x000fe40000000f00 */
[----:B------:R-:W-:Y:S01]  /*6fb0*/  MOV R201, R248 ;  /* 0x000000f800c97202 */ /* 0x000fe20000000f00 */
[C---:B--2---:R-:W-:Y:S01]  /*6fc0*/  FMUL.FTZ R25, R161.reuse, R193 ;  /* 0x000000c1a1197220 */ /* 0x044fe20000410000 */
[--C-:B------:R-:W-:Y:S05]  /*6fd0*/  FFMA.FTZ R193, R64, UR4, -R165.reuse ;  /* 0x0000000440c17c23 */ /* 0x100fea00080108a5 */
[----:B------:R2:W-:Y:S01]  /*6fe0*/  MUFU.EX2 R219, R30 ;  /* 0x0000001e00db7308 */ /* 0x0005e20000000800 */
[----:B---3--:R-:W-:Y:S01]  /*6ff0*/  FMUL.FTZ R21, R161, R185 ;  /* 0x000000b9a1157220 */ /* 0x008fe20000410000 */
[--C-:B------:R-:W-:Y:S01]  /*7000*/  FFMA.FTZ R185, R38, UR4, -R166.reuse ;  /* 0x0000000426b97c23 */ /* 0x100fe200080108a6 */
[C---:B------:R-:W-:Y:S01]  /*7010*/  FMUL.FTZ R38, R3.reuse, R198 ;  /* 0x000000c603267220 */ /* 0x040fe20000410000 */
[----:B--2---:R-:W-:Y:S01]  /*7020*/  FMUL.FTZ R30, R0, R202 ;  /* 0x000000ca001e7220 */ /* 0x004fe20000410000 */
[-C--:B-1----:R-:W-:Y:S06]  /*7030*/  HMMA.16816.F32 R68, R168, R208.reuse, R68 ;  /* 0x000000d0a844723c */ /* 0x082fec0000001844 */
[C---:B------:R-:W-:Y:S06]  /*7040*/  HMMA.16816.F32 R72, R172.reuse, R208, R72 ;  /* 0x000000d0ac48723c */ /* 0x040fec0000001848 */
[-C--:B------:R-:W-:Y:S05]  /*7050*/  HMMA.16816.F32 R76, R172, R210.reuse, R76 ;  /* 0x000000d2ac4c723c */ /* 0x080fea000000184c */
[----:B------:R-:W-:Y:S01]  /*7060*/  MOV R209, R217 ;  /* 0x000000d900d17202 */ /* 0x000fe20000000f00 */
[C---:B------:R-:W-:Y:S01]  /*7070*/  HMMA.16816.F32 R80, R168.reuse, R210, R80 ;  /* 0x000000d2a850723c */ /* 0x040fe20000001850 */
[----:B------:R1:W-:Y:S05]  /*7080*/  MUFU.EX2 R211, R22 ;  /* 0x0000001600d37308 */ /* 0x0003ea0000000800 */
[-C--:B------:R-:W-:Y:S05]  /*7090*/  HMMA.16816.F32 R84, R168, R176.reuse, R84 ;  /* 0x000000b0a854723c */ /* 0x080fea0000001854 */
[----:B------:R2:W3:Y:S01]  /*70a0*/  MUFU.EX2 R210, R32 ;  /* 0x0000002000d27308 */ /* 0x0004e20000000800 */
[C---:B------:R-:W-:Y:S09]  /*70b0*/  HMMA.16816.F32 R88, R172.reuse, R176, R88 ;  /* 0x000000b0ac58723c */ /* 0x040ff20000001858 */
[----:B------:R5:W-:Y:S01]  /*70c0*/  MUFU.EX2 R217, R34 ;  /* 0x0000002200d97308 */ /* 0x000be20000000800 */
[-C--:B------:R-:W-:Y:S03]  /*70d0*/  HMMA.16816.F32 R92, R172, R178.reuse, R92 ;  /* 0x000000b2ac5c723c */ /* 0x080fe6000000185c */
[----:B-1----:R-:W-:Y:S03]  /*70e0*/  FMUL.FTZ R22, R3, R186 ;  /* 0x000000ba03167220 */ /* 0x002fe60000410000 */
[C---:B------:R-:W-:Y:S01]  /*70f0*/  HMMA.16816.F32 R96, R168.reuse, R178, R96 ;  /* 0x000000b2a860723c */ /* 0x040fe20000001860 */
[----:B------:R-:W1:Y:S04]  /*7100*/  LDSM.16.MT88.4 R176, [R167+0xe000] ;  /* 0x00e00000a7b0783b */ /* 0x000e680000004200 */
[--C-:B------:R-:W-:Y:S01]  /*7110*/  FFMA.FTZ R186, R49, UR4, -R165.reuse ;  /* 0x0000000431ba7c23 */ /* 0x100fe200080108a5 */
[-C--:B------:R-:W-:Y:S05]  /*7120*/  HMMA.16816.F32 R100, R168, R180.reuse, R100 ;  /* 0x000000b4a864723c */ /* 0x080fea0000001864 */
[----:B--2---:R-:W-:Y:S01]  /*7130*/  FMUL.FTZ R32, R2, R188 ;  /* 0x000000bc02207220 */ /* 0x004fe20000410000 */
[C---:B------:R-:W-:Y:S05]  /*7140*/  HMMA.16816.F32 R104, R172.reuse, R180, R104 ;  /* 0x000000b4ac68723c */ /* 0x040fea0000001868 */
[----:B-----5:R-:W-:Y:S01]  /*7150*/  FMUL.FTZ R34, R0, R190 ;  /* 0x000000be00227220 */ /* 0x020fe20000410000 */
[-C--:B------:R-:W-:Y:S05]  /*7160*/  HMMA.16816.F32 R108, R172, R182.reuse, R108 ;  /* 0x000000b6ac6c723c */ /* 0x080fea000000186c */
[--C-:B------:R-:W-:Y:S01]  /*7170*/  FFMA.FTZ R188, R37, UR4, -R165.reuse ;  /* 0x0000000425bc7c23 */ /* 0x100fe200080108a5 */
[C---:B------:R-:W-:Y:S01]  /*7180*/  HMMA.16816.F32 R112, R168.reuse, R182, R112 ;  /* 0x000000b6a870723c */ /* 0x040fe20000001870 */
[----:B------:R-:W2:Y:S02]  /*7190*/  LDSM.16.MT88.4 R180, [R228+0xe000] ;  /* 0x00e00000e4b4783b */ /* 0x000ea40000004200 */
[----:B------:R5:W-:Y:S02]  /*71a0*/  MUFU.EX2 R248, R188 ;  /* 0x000000bc00f87308 */ /* 0x000be40000000800 */
[----:B------:R-:W-:Y:S01]  /*71b0*/  FMUL.FTZ R37, R161, R197 ;  /* 0x000000c5a1257220 */ /* 0x000fe20000410000 */
[----:B----4-:R-:W-:Y:S02]  /*71c0*/  MOV R197, R223 ;  /* 0x000000df00c57202 */ /* 0x010fe40000000f00 */
[----:B---3--:R-:W-:Y:S03]  /*71d0*/  MOV R199, R210 ;  /* 0x000000d200c77202 */ /* 0x008fe60000000f00 */
[----:B------:R-:W-:Y:S02]  /*71e0*/  MOV R210, R205 ;  /* 0x000000cd00d27202 */ /* 0x000fe40000000f00 */
[----:B------:R-:W-:Y:S01]  /*71f0*/  MOV R205, R249 ;  /* 0x000000f900cd7202 */ /* 0x000fe20000000f00 */
[-C--:B-1----:R-:W-:Y:S03]  /*7200*/  HMMA.16816.F32 R116, R168, R176.reuse, R116 ;  /* 0x000000b0a874723c */ /* 0x082fe60000001874 */
[----:B-----5:R-:W-:Y:S03]  /*7210*/  MOV R188, R220 ;  /* 0x000000dc00bc7202 */ /* 0x020fe60000000f00 */
[C---:B------:R-:W-:Y:S06]  /*7220*/  HMMA.16816.F32 R120, R172.reuse, R176, R120 ;  /* 0x000000b0ac78723c */ /* 0x040fec0000001878 */
[-C--:B------:R-:W-:Y:S06]  /*7230*/  HMMA.16816.F32 R124, R172, R178.reuse, R124 ;  /* 0x000000b2ac7c723c */ /* 0x080fec000000187c */
[C---:B------:R-:W-:Y:S01]  /*7240*/  HMMA.16816.F32 R128, R168.reuse, R178, R128 ;  /* 0x000000b2a880723c */ /* 0x040fe20000001880 */
[----:B------:R-:W1:Y:S05]  /*7250*/  LDSM.16.MT88.4 R176, [R230+0xe000] ;  /* 0x00e00000e6b0783b */ /* 0x000e6a0000004200 */
[-C--:B--2---:R-:W-:Y:S06]  /*7260*/  HMMA.16816.F32 R132, R168, R180.reuse, R132 ;  /* 0x000000b4a884723c */ /* 0x084fec0000001884 */
[C---:B------:R-:W-:Y:S06]  /*7270*/  HMMA.16816.F32 R136, R172.reuse, R180, R136 ;  /* 0x000000b4ac88723c */ /* 0x040fec0000001888 */
[-C--:B------:R-:W-:Y:S05]  /*7280*/  HMMA.16816.F32 R140, R172, R182.reuse, R140 ;  /* 0x000000b6ac8c723c */ /* 0x080fea000000188c */
[--C-:B------:R-:W-:Y:S01]  /*7290*/  FFMA.FTZ R180, R23, UR4, -R166.reuse ;  /* 0x0000000417b47c23 */ /* 0x100fe200080108a6 */
[----:B------:R-:W-:Y:S01]  /*72a0*/  FMUL.FTZ R23, R3, R187 ;  /* 0x000000bb03177220 */ /* 0x000fe20000410000 */
[----:B------:R-:W-:Y:S01]  /*72b0*/  FFMA.FTZ R187, R48, UR4, -R165 ;  /* 0x0000000430bb7c23 */ /* 0x000fe200080108a5 */
[--C-:B------:R-:W-:Y:S01]  /*72c0*/  FFMA.FTZ R48, R31, UR4, -R213.reuse ;  /* 0x000000041f307c23 */ /* 0x100fe200080108d5 */
[----:B------:R2:W3:Y:S02]  /*72d0*/  MUFU.EX2 R208, R180 ;  /* 0x000000b400d07308 */ /* 0x0004e40000000800 */
[----:B------:R-:W-:Y:S02]  /*72e0*/  FMUL.FTZ R31, R0, R203 ;  /* 0x000000cb001f7220 */ /* 0x000fe40000410000 */
[C---:B------:R-:W-:Y:S06]  /*72f0*/  HMMA.16816.F32 R20, R168.reuse, R182, R20 ;  /* 0x000000b6a814723c */ /* 0x040fec0000001814 */
[----:B------:R-:W4:Y:S01]  /*7300*/  MUFU.EX2 R223, R48 ;  /* 0x0000003000df7308 */ /* 0x000f220000000800 */
[-C--:B-1----:R-:W-:Y:S01]  /*7310*/  HMMA.16816.F32 R144, R168, R176.reuse, R144 ;  /* 0x000000b0a890723c */ /* 0x082fe20000001890 */
[----:B--2---:R-:W1:Y:S03]  /*7320*/  LDSM.16.MT88.4 R180, [R229+0xe000] ;  /* 0x00e00000e5b4783b */ /* 0x004e660000004200 */
[----:B---3--:R-:W-:Y:S02]  /*7330*/  MOV R191, R208 ;  /* 0x000000d000bf7202 */ /* 0x008fe40000000f00 */
[C---:B------:R-:W-:Y:S03]  /*7340*/  HMMA.16816.F32 R148, R172.reuse, R176, R148 ;  /* 0x000000b0ac94723c */ /* 0x040fe60000001894 */
[----:B------:R2:W-:Y:S02]  /*7350*/  MUFU.EX2 R208, R24 ;  /* 0x0000001800d07308 */ /* 0x0005e40000000800 */
[----:B------:R-:W-:Y:S01]  /*7360*/  MOV R196, R191 ;  /* 0x000000bf00c47202 */ /* 0x000fe20000000f00 */
[-C--:B------:R-:W-:Y:S05]  /*7370*/  HMMA.16816.F32 R32, R172, R178.reuse, R32 ;  /* 0x000000b2ac20723c */ /* 0x080fea0000001820 */
[--C-:B------:R-:W-:Y:S01]  /*7380*/  FFMA.FTZ R177, R27, UR4, -R213.reuse ;  /* 0x000000041bb17c23 */ /* 0x100fe200080108d5 */
[C---:B------:R-:W-:Y:S03]  /*7390*/  HMMA.16816.F32 R152, R168.reuse, R178, R152 ;  /* 0x000000b2a898723c */ /* 0x040fe60000001898 */
[----:B------:R-:W3:Y:S02]  /*73a0*/  MUFU.EX2 R190, R177 ;  /* 0x000000b100be7308 */ /* 0x000ee40000000800 */
[----:B------:R-:W-:Y:S01]  /*73b0*/  FFMA.FTZ R176, R26, UR4, -R213 ;  /* 0x000000041ab07c23 */ /* 0x000fe200080108d5 */
[----:B--2---:R-:W-:Y:S01]  /*73c0*/  FMUL.FTZ R24, R161, R192 ;  /* 0x000000c0a1187220 */ /* 0x004fe20000410000 */
[----:B------:R-:W-:Y:S01]  /*73d0*/  MOV R192, R218 ;  /* 0x000000da00c07202 */ /* 0x000fe20000000f00 */
[C---:B------:R-:W-:Y:S05]  /*73e0*/  FMUL.FTZ R26, R3.reuse, R194 ;  /* 0x000000c2031a7220 */ /* 0x040fea0000410000 */
[----:B------:R2:W5:Y:S01]  /*73f0*/  MUFU.EX2 R218, R28 ;  /* 0x0000001c00da7308 */ /* 0x0005620000000800 */
[----:B------:R-:W-:Y:S01]  /*7400*/  FMUL.FTZ R27, R3, R195 ;  /* 0x000000c3031b7220 */ /* 0x000fe20000410000 */
[--C-:B------:R-:W-:Y:S01]  /*7410*/  FFMA.FTZ R195, R52, UR4, -R165.reuse ;  /* 0x0000000434c37c23 */ /* 0x100fe200080108a5 */
[--C-:B------:R-:W-:Y:S01]  /*7420*/  FFMA.FTZ R194, R53, UR4, -R165.reuse ;  /* 0x0000000435c27c23 */ /* 0x100fe200080108a5 */
[----:B------:R-:W-:Y:S01]  /*7430*/  FFMA.FTZ R165, R65, UR4, -R165 ;  /* 0x0000000441a57c23 */ /* 0x000fe200080108a5 */
[--C-:B------:R-:W-:Y:S01]  /*7440*/  FFMA.FTZ R191, R55, UR4, -R166.reuse ;  /* 0x0000000437bf7c23 */ /* 0x100fe200080108a6 */
[----:B----4-:R-:W-:Y:S04]  /*7450*/  F2FP.F16.F32.PACK_AB R55, R223, R219 ;  /* 0x000000dbdf37723e */ /* 0x010fe800000000ff */
[----:B------:R-:W4:Y:S01]  /*7460*/  MUFU.EX2 R176, R176 ;  /* 0x000000b000b07308 */ /* 0x000f220000000800 */
[----:B---3--:R-:W-:Y:S01]  /*7470*/  MOV R198, R190 ;  /* 0x000000be00c67202 */ /* 0x008fe20000000f00 */
[--C-:B------:R-:W-:Y:S01]  /*7480*/  FFMA.FTZ R190, R66, UR4, -R166.reuse ;  /* 0x0000000442be7c23 */ /* 0x100fe200080108a6 */
[----:B------:R-:W-:Y:S01]  /*7490*/  MOV R203, R192 ;  /* 0x000000c000cb7202 */ /* 0x000fe20000000f00 */
[--C-:B------:R-:W-:Y:S01]  /*74a0*/  FFMA.FTZ R192, R54, UR4, -R166.reuse ;  /* 0x0000000436c07c23 */ /* 0x100fe200080108a6 */
[-C--:B-1----:R-:W-:Y:S03]  /*74b0*/  HMMA.16816.F32 R24, R168, R180.reuse, R24 ;  /* 0x000000b4a818723c */ /* 0x082fe60000001818 */
[----:B--2---:R-:W-:Y:S01]  /*74c0*/  FMUL.FTZ R28, R2, R200 ;  /* 0x000000c8021c7220 */ /* 0x004fe20000410000 */
[----:B-----5:R-:W-:Y:S02]  /*74d0*/  F2FP.F16.F32.PACK_AB R54, R222, R218 ;  /* 0x000000dade36723e */ /* 0x020fe400000000ff */
[C---:B------:R-:W-:Y:S05]  /*74e0*/  HMMA.16816.F32 R156, R172.reuse, R180, R156 ;  /* 0x000000b4ac9c723c */ /* 0x040fea000000189c */
[----:B------:R-:W-:Y:S01]  /*74f0*/  F2FP.F16.F32.PACK_AB R48, R203, R226 ;  /* 0x000000e2cb30723e */ /* 0x000fe200000000ff */
[-C--:B------:R-:W-:Y:S01]  /*7500*/  HMMA.16816.F32 R28, R172, R182.reuse, R28 ;  /* 0x000000b6ac1c723c */ /* 0x080fe2000000181c */
[----:B------:R-:W-:Y:S04]  /*7510*/  LDSM.16.MT88.4 R172, [R228+0xc800] ;  /* 0x00c80000e4ac783b */ /* 0x000fe80000004200 */
[----:B----4-:R-:W-:Y:S01]  /*7520*/  MOV R180, R176 ;  /* 0x000000b000b47202 */ /* 0x010fe20000000f00 */
[----:B------:R-:W-:Y:S03]  /*7530*/  HMMA.16816.F32 R36, R168, R182, R36 ;  /* 0x000000b6a824723c */ /* 0x000fe60000001824 */
[----:B------:R-:W1:Y:S02]  /*7540*/  LDSM.16.MT88.4 R176, [R167+0xc800] ;  /* 0x00c80000a7b0783b */ /* 0x000e640000004200 */
[----:B------:R-:W-:Y:S01]  /*7550*/  MOV R202, R180 ;  /* 0x000000b400ca7202 */ /* 0x000fe20000000f00 */
[--C-:B------:R-:W-:Y:S01]  /*7560*/  FFMA.FTZ R181, R50, UR4, -R166.reuse ;  /* 0x0000000432b57c23 */ /* 0x100fe200080108a6 */
[----:B------:R-:W-:Y:S01]  /*7570*/  MOV R182, R211 ;  /* 0x000000d300b67202 */ /* 0x000fe20000000f00 */
[--C-:B------:R-:W-:Y:S02]  /*7580*/  FFMA.FTZ R180, R51, UR4, -R166.reuse ;  /* 0x0000000433b47c23 */ /* 0x100fe400080108a6 */
[----:B------:R-:W-:Y:S01]  /*7590*/  MUFU.EX2 R249, R181 ;  /* 0x000000b500f97308 */ /* 0x000fe20000000800 */
[----:B------:R-:W-:Y:S01]  /*75a0*/  MOV R211, R252 ;  /* 0x000000fc00d37202 */ /* 0x000fe20000000f00 */
[----:B------:R-:W-:Y:S01]  /*75b0*/  FFMA.FTZ R166, R67, UR4, -R166 ;  /* 0x0000000443a67c23 */ /* 0x000fe200080108a6 */
[----:B------:R-:W-:Y:S01]  /*75c0*/  F2FP.F16.F32.PACK_AB R49, R196, R182 ;  /* 0x000000b6c431723e */ /* 0x000fe200000000ff */
[----:B------:R-:W2:Y:S01]  /*75d0*/  LDSM.16.MT88.4 R64, [R230+0xc800] ;  /* 0x00c80000e640783b */ /* 0x000ea20000004200 */
[----:B------:R-:W-:Y:S02]  /*75e0*/  F2FP.F16.F32.PACK_AB R50, R220, R199 ;  /* 0x000000c7dc32723e */ /* 0x000fe400000000ff */
[----:B------:R-:W-:Y:S03]  /*75f0*/  F2FP.F16.F32.PACK_AB R51, R221, R217 ;  /* 0x000000d9dd33723e */ /* 0x000fe600000000ff */
[----:B------:R3:W-:Y:S01]  /*7600*/  MUFU.EX2 R252, R186 ;  /* 0x000000ba00fc7308 */ /* 0x0007e20000000800 */
[----:B------:R-:W-:Y:S02]  /*7610*/  MOV R183, R208 ;  /* 0x000000d000b77202 */ /* 0x000fe40000000f00 */
[----:B------:R-:W-:Y:S01]  /*7620*/  F2FP.F16.F32.PACK_AB R53, R198, R202 ;  /* 0x000000cac635723e */ /* 0x000fe200000000ff */
[----:B------:R-:W4:Y:S01]  /*7630*/  LDSM.16.MT88.4 R168, [R229+0xc800] ;  /* 0x00c80000e5a8783b */ /* 0x000f220000004200 */
[----:B------:R-:W-:Y:S02]  /*7640*/  F2FP.F16.F32.PACK_AB R52, R197, R183 ;  /* 0x000000b7c534723e */ /* 0x000fe400000000ff */
[----:B------:R-:W-:Y:S02]  /*7650*/  MOV R208, R206 ;  /* 0x000000ce00d07202 */ /* 0x000fe40000000f00 */
[----:B------:R-:W-:Y:S02]  /*7660*/  MOV R206, R251 ;  /* 0x000000fb00ce7202 */ /* 0x000fe40000000f00 */
[----:B------:R5:W-:Y:S01]  /*7670*/  MUFU.EX2 R251, R180 ;  /* 0x000000b400fb7308 */ /* 0x000be20000000800 */
[----:B------:R-:W-:Y:S02]  /*7680*/  MOV R200, R204 ;  /* 0x000000cc00c87202 */ /* 0x000fe40000000f00 */
[----:B------:R-:W-:Y:S01]  /*7690*/  MOV R204, R250 ;  /* 0x000000fa00cc7202 */ /* 0x000fe20000000f00 */
[----:B---3--:R-:W3:Y:S06]  /*76a0*/  LDL.LU R186, [R1+0x20] ;  /* 0x0000200001ba7983 */ /* 0x008eec0000300800 */
[----:B------:R2:W4:Y:S01]  /*76b0*/  MUFU.EX2 R250, R187 ;  /* 0x000000bb00fa7308 */ /* 0x0005220000000800 */
[----:B------:R-:W3:Y:S01]  /*76c0*/  LDL.LU R181, [R1+0x24] ;  /* 0x0000240001b57983 */ /* 0x000ee20000300800 */
[-C--:B-1----:R-:W-:Y:S03]  /*76d0*/  HMMA.16816.F32 R4, R48, R176.reuse, R4 ;  /* 0x000000b03004723c */ /* 0x082fe60000001804 */
[----:B-----5:R-:W5:Y:S03]  /*76e0*/  LDL.LU R180, [R1+0x28] ;  /* 0x0000280001b47983 */ /* 0x020f660000300800 */
[C---:B------:R-:W-:Y:S05]  /*76f0*/  HMMA.16816.F32 R8, R52.reuse, R176, R8 ;  /* 0x000000b03408723c */ /* 0x040fea0000001808 */
[----:B--2---:R-:W-:Y:S01]  /*7700*/  MOV R187, R223 ;  /* 0x000000df00bb7202 */ /* 0x004fe20000000f00 */
[-C--:B------:R-:W-:Y:S01]  /*7710*/  HMMA.16816.F32 R12, R52, R178.reuse, R12 ;  /* 0x000000b2340c723c */ /* 0x080fe2000000180c */
[----:B------:R1:W-:Y:S04]  /*7720*/  MUFU.EX2 R223, R40 ;  /* 0x0000002800df7308 */ /* 0x0003e80000000800 */
[----:B------:R-:W-:Y:S01]  /*7730*/  MOV R177, R227 ;  /* 0x000000e300b17202 */ /* 0x000fe20000000f00 */
[C---:B------:R-:W-:Y:S05]  /*7740*/  HMMA.16816.F32 R16, R48.reuse, R178, R16 ;  /* 0x000000b23010723c */ /* 0x040fea0000001810 */
[----:B------:R2:W-:Y:S01]  /*7750*/  MUFU.EX2 R227, R184 ;  /* 0x000000b800e37308 */ /* 0x0005e20000000800 */
[----:B------:R-:W-:Y:S01]  /*7760*/  MOV R176, R226 ;  /* 0x000000e200b07202 */ /* 0x000fe20000000f00 */
[-C--:B------:R-:W-:Y:S04]  /*7770*/  HMMA.16816.F32 R68, R48, R172.reuse, R68 ;  /* 0x000000ac3044723c */ /* 0x080fe80000001844 */
[----:B------:R-:W-:Y:S02]  /*7780*/  MOV R178, R224 ;  /* 0x000000e000b27202 */ /* 0x000fe40000000f00 */
[C---:B------:R-:W-:Y:S02]  /*7790*/  HMMA.16816.F32 R72, R52.reuse, R172, R72 ;  /* 0x000000ac3448723c */ /* 0x040fe40000001848 */
[----:B------:R4:W-:Y:S03]  /*77a0*/  MUFU.EX2 R224, R41 ;  /* 0x0000002900e07308 */ /* 0x0009e60000000800 */
[----:B------:R-:W-:Y:S01]  /*77b0*/  MOV R179, R225 ;  /* 0x000000e100b37202 */ /* 0x000fe20000000f00 */
[-C--:B------:R-:W-:Y:S06]  /*77c0*/  HMMA.16816.F32 R76, R52, R174.reuse, R76 ;  /* 0x000000ae344c723c */ /* 0x080fec000000184c */
[----:B------:R-:W-:Y:S01]  /*77d0*/  MUFU.EX2 R225, R189 ;  /* 0x000000bd00e17308 */ /* 0x000fe20000000800 */
[--C-:B-1----:R-:W-:Y:S01]  /*77e0*/  FFMA.FTZ R40, R47, UR4, -R213.reuse ;  /* 0x000000042f287c23 */ /* 0x102fe200080108d5 */
[C---:B------:R-:W-:Y:S04]  /*77f0*/  HMMA.16816.F32 R80, R48.reuse, R174, R80 ;  /* 0x000000ae3050723c */ /* 0x040fe80000001850 */
[----:B--2---:R-:W-:Y:S02]  /*7800*/  MOV R184, R222 ;  /* 0x000000de00b87202 */ /* 0x004fe40000000f00 */
[-C--:B------:R-:W-:Y:S02]  /*7810*/  HMMA.16816.F32 R84, R48, R64.reuse, R84 ;  /* 0x000000403054723c */ /* 0x080fe40000001854 */
[----:B------:R1:W2:Y:S03]  /*7820*/  MUFU.EX2 R226, R185 ;  /* 0x000000b900e27308 */ /* 0x0002a60000000800 */
[--C-:B----4-:R-:W-:Y:S01]  /*7830*/  FFMA.FTZ R41, R46, UR4, -R213.reuse ;  /* 0x000000042e297c23 */ /* 0x110fe200080108d5 */
[C---:B------:R-:W-:Y:S06]  /*7840*/  HMMA.16816.F32 R88, R52.reuse, R64, R88 ;  /* 0x000000403458723c */ /* 0x040fec0000001858 */
[----:B------:R4:W-:Y:S01]  /*7850*/  MUFU.EX2 R222, R42 ;  /* 0x0000002a00de7308 */ /* 0x0009e20000000800 */
[--C-:B------:R-:W-:Y:S01]  /*7860*/  FFMA.FTZ R172, R57, UR4, -R212.reuse ;  /* 0x0000000439ac7c23 */ /* 0x100fe200080108d4 */
[-C--:B------:R-:W-:Y:S03]  /*7870*/  HMMA.16816.F32 R92, R52, R66.reuse, R92 ;  /* 0x00000042345c723c */ /* 0x080fe6000000185c */
[--C-:B------:R-:W-:Y:S03]  /*7880*/  FFMA.FTZ R173, R60, UR4, -R212.reuse ;  /* 0x000000043cad7c23 */ /* 0x100fe600080108d4 */
[C---:B------:R-:W-:Y:S01]  /*7890*/  HMMA.16816.F32 R96, R48.reuse, R66, R96 ;  /* 0x000000423060723c */ /* 0x040fe20000001860 */
[----:B------:R-:W2:Y:S04]  /*78a0*/  LDSM.16.MT88.4 R64, [R167+0xe800] ;  /* 0x00e80000a740783b */ /* 0x000ea80000004200 */
[----:B-1----:R-:W-:Y:S01]  /*78b0*/  MOV R185, R221 ;  /* 0x000000dd00b97202 */ /* 0x002fe20000000f00 */
[-C--:B------:R-:W-:Y:S01]  /*78c0*/  HMMA.16816.F32 R100, R48, R168.reuse, R100 ;  /* 0x000000a83064723c */ /* 0x080fe20000001864 */
[----:B------:R1:W2:Y:S04]  /*78d0*/  MUFU.EX2 R221, R43 ;  /* 0x0000002b00dd7308 */ /* 0x0002a80000000800 */
[----:B----4-:R-:W-:Y:S01]  /*78e0*/  F2FP.F16.F32.PACK_AB R42, R252, R250 ;  /* 0x000000fafc2a723e */ /* 0x010fe200000000ff */
[C---:B------:R-:W-:Y:S05]  /*78f0*/  HMMA.16816.F32 R104, R52.reuse, R168, R104 ;  /* 0x000000a83468723c */ /* 0x040fea0000001868 */
[----:B------:R-:W-:Y:S01]  /*7900*/  MOV R174, R218 ;  /* 0x000000da00ae7202 */ /* 0x000fe20000000f00 */
[-C--:B------:R-:W-:Y:S01]  /*7910*/  HMMA.16816.F32 R108, R52, R170.reuse, R108 ;  /* 0x000000aa346c723c */ /* 0x080fe2000000186c */
[----:B------:R2:W-:Y:S04]  /*7920*/  MUFU.EX2 R218, R41 ;  /* 0x0000002900da7308 */ /* 0x0005e80000000800 */
[----:B------:R-:W-:Y:S01]  /*7930*/  MOV R175, R217 ;  /* 0x000000d900af7202 */ /* 0x000fe20000000f00 */
[C---:B------:R-:W-:Y:S01]  /*7940*/  HMMA.16816.F32 R112, R48.reuse, R170, R112 ;  /* 0x000000aa3070723c */ /* 0x040fe20000001870 */
[----:B------:R-:W4:Y:S04]  /*7950*/  LDSM.16.MT88.4 R168, [R228+0xe800] ;  /* 0x00e80000e4a8783b */ /* 0x000f280000004200 */
[----:B-1----:R-:W-:Y:S02]  /*7960*/  F2FP.F16.F32.PACK_AB R43, R251, R249 ;  /* 0x000000f9fb2b723e */ /* 0x002fe400000000ff */
[----:B------:R-:W-:Y:S02]  /*7970*/  MOV R189, R219 ;  /* 0x000000db00bd7202 */ /* 0x000fe40000000f00 */
[----:B------:R1:W-:Y:S02]  /*7980*/  MUFU.EX2 R219, R40 ;  /* 0x0000002800db7308 */ /* 0x0003e40000000800 */
[----:B--2---:R-:W-:Y:S01]  /*7990*/  F2FP.F16.F32.PACK_AB R41, R227, R226 ;  /* 0x000000e2e329723e */ /* 0x004fe200000000ff */
[-C--:B------:R-:W-:Y:S06]  /*79a0*/  HMMA.16816.F32 R116, R48, R64.reuse, R116 ;  /* 0x000000403074723c */ /* 0x080fec0000001874 */
[C---:B------:R-:W-:Y:S05]  /*79b0*/  HMMA.16816.F32 R120, R52.reuse, R64, R120 ;  /* 0x000000403478723c */ /* 0x040fea0000001878 */
[----:B-1----:R-:W-:Y:S01]  /*79c0*/  F2FP.F16.F32.PACK_AB R40, R248, R225 ;  /* 0x000000e1f828723e */ /* 0x002fe200000000ff */
[-C--:B------:R-:W-:Y:S06]  /*79d0*/  HMMA.16816.F32 R124, R52, R66.reuse, R124 ;  /* 0x00000042347c723c */ /* 0x080fec000000187c */
[C---:B------:R-:W-:Y:S01]  /*79e0*/  HMMA.16816.F32 R128, R48.reuse, R66, R128 ;  /* 0x000000423080723c */ /* 0x040fe20000001880 */
[----:B------:R-:W1:Y:S05]  /*79f0*/  LDSM.16.MT88.4 R64, [R230+0xe800] ;  /* 0x00e80000e640783b */ /* 0x000e6a0000004200 */
[-C--:B----4-:R-:W-:Y:S06]  /*7a00*/  HMMA.16816.F32 R132, R48, R168.reuse, R132 ;  /* 0x000000a83084723c */ /* 0x090fec0000001884 */
[C---:B------:R-:W-:Y:S06]  /*7a10*/  HMMA.16816.F32 R136, R52.reuse, R168, R136 ;  /* 0x000000a83488723c */ /* 0x040fec0000001888 */
[-C--:B------:R-:W-:Y:S06]  /*7a20*/  HMMA.16816.F32 R140, R52, R170.reuse, R140 ;  /* 0x000000aa348c723c */ /* 0x080fec000000188c */
[C---:B------:R-:W-:Y:S01]  /*7a30*/  HMMA.16816.F32 R20, R48.reuse, R170, R20 ;  /* 0x000000aa3014723c */ /* 0x040fe20000001814 */
[----:B------:R-:W2:Y:S05]  /*7a40*/  LDSM.16.MT88.4 R168, [R229+0xe800] ;  /* 0x00e80000e5a8783b */ /* 0x000eaa0000004200 */
[-C--:B-1----:R-:W-:Y:S06]  /*7a50*/  HMMA.16816.F32 R144, R48, R64.reuse, R144 ;  /* 0x000000403090723c */ /* 0x082fec0000001890 */
[C---:B------:R-:W-:Y:S06]  /*7a60*/  HMMA.16816.F32 R148, R52.reuse, R64, R148 ;  /* 0x000000403494723c */ /* 0x040fec0000001894 */
[-C--:B------:R-:W-:Y:S05]  /*7a70*/  HMMA.16816.F32 R32, R52, R66.reuse, R32 ;  /* 0x000000423420723c */ /* 0x080fea0000001820 */
[--C-:B------:R-:W-:Y:S01]  /*7a80*/  FFMA.FTZ R65, R45, UR4, -R212.reuse ;  /* 0x000000042d417c23 */ /* 0x100fe200080108d4 */
[C---:B------:R-:W-:Y:S03]  /*7a90*/  HMMA.16816.F32 R152, R48.reuse, R66, R152 ;  /* 0x000000423098723c */ /* 0x040fe60000001898 */
[----:B------:R-:W-:Y:S02]  /*7aa0*/  MUFU.EX2 R220, R65 ;  /* 0x0000004100dc7308 */ /* 0x000fe40000000800 */
[--C-:B------:R-:W-:Y:S01]  /*7ab0*/  FFMA.FTZ R64, R44, UR4, -R212.reuse ;  /* 0x000000042c407c23 */ /* 0x100fe200080108d4 */
[-C--:B--2---:R-:W-:Y:S01]  /*7ac0*/  HMMA.16816.F32 R24, R48, R168.reuse, R24 ;  /* 0x000000a83018723c */ /* 0x084fe20000001818 */
[----:B------:R-:W1:Y:S04]  /*7ad0*/  LDSM.16.MT88.4 R44, [R167+0xd000] ;  /* 0x00d00000a72c783b */ /* 0x000e680000004200 */
[--C-:B------:R-:W-:Y:S01]  /*7ae0*/  FFMA.FTZ R67, R56, UR4, -R212.reuse ;  /* 0x0000000438437c23 */ /* 0x100fe200080108d4 */
[C---:B------:R-:W-:Y:S01]  /*7af0*/  HMMA.16816.F32 R156, R52.reuse, R168, R156 ;  /* 0x000000a8349c723c */ /* 0x040fe2000000189c */
[----:B------:R-:W2:Y:S04]  /*7b00*/  MUFU.EX2 R217, R64 ;  /* 0x0000004000d97308 */ /* 0x000ea80000000800 */
[--C-:B------:R-:W-:Y:S01]  /*7b10*/  FFMA.FTZ R66, R58, UR4, -R213.reuse ;  /* 0x000000043a427c23 */ /* 0x100fe200080108d5 */
[-C--:B------:R-:W-:Y:S01]  /*7b20*/  HMMA.16816.F32 R28, R52, R170.reuse, R28 ;  /* 0x000000aa341c723c */ /* 0x080fe2000000181c */
[----:B------:R-:W-:Y:S04]  /*7b30*/  LDSM.16.MT88.4 R52, [R230+0xd000] ;  /* 0x00d00000e634783b */ /* 0x000fe80000004200 */
[--C-:B------:R-:W-:Y:S01]  /*7b40*/  FFMA.FTZ R168, R59, UR4, -R213.reuse ;  /* 0x000000043ba87c23 */ /* 0x100fe200080108d5 */
[----:B------:R-:W-:Y:S03]  /*7b50*/  HMMA.16816.F32 R36, R48, R170, R36 ;  /* 0x000000aa3024723c */ /* 0x000fe60000001824 */
[----:B------:R-:W4:Y:S02]  /*7b60*/  LDSM.16.MT88.4 R56, [R228+0xd000] ;  /* 0x00d00000e438783b */ /* 0x000f240000004200 */
[--C-:B------:R-:W-:Y:S01]  /*7b70*/  FFMA.FTZ R169, R62, UR4, -R213.reuse ;  /* 0x000000043ea97c23 */ /* 0x100fe200080108d5 */
[----:B------:R-:W-:Y:S01]  /*7b80*/  FFMA.FTZ R212, R61, UR4, -R212 ;  /* 0x000000043dd47c23 */ /* 0x000fe200080108d4 */
[----:B------:R-:W-:Y:S01]  /*7b90*/  F2FP.F16.F32.PACK_AB R48, R224, R223 ;  /* 0x000000dfe030723e */ /* 0x000fe200000000ff */
[----:B------:R-:W-:Y:S03]  /*7ba0*/  FFMA.FTZ R213, R63, UR4, -R213 ;  /* 0x000000043fd57c23 */ /* 0x000fe600080108d5 */
[----:B------:R-:W-:Y:S01]  /*7bb0*/  F2FP.F16.F32.PACK_AB R49, R221, R222 ;  /* 0x000000dedd31723e */ /* 0x000fe200000000ff */
[----:B------:R-:W3:Y:S01]  /*7bc0*/  LDSM.16.MT88.4 R60, [R229+0xd000] ;  /* 0x00d00000e53c783b */ /* 0x000ee20000004200 */
[----:B--2---:R-:W-:Y:S01]  /*7bd0*/  F2FP.F16.F32.PACK_AB R50, R220, R217 ;  /* 0x000000d9dc32723e */ /* 0x004fe200000000ff */
[----:B------:R-:W-:Y:S01]  /*7be0*/  MUFU.EX2 R212, R212 ;  /* 0x000000d400d47308 */ /* 0x000fe20000000800 */
[----:B------:R-:W-:Y:S02]  /*7bf0*/  F2FP.F16.F32.PACK_AB R51, R219, R218 ;  /* 0x000000dadb33723e */ /* 0x000fe400000000ff */
[----:B------:R-:W-:Y:S02]  /*7c00*/  MOV R171, R177 ;  /* 0x000000b100ab7202 */ /* 0x000fe40000000f00 */
[----:B------:R-:W-:Y:S02]  /*7c10*/  MOV R170, R201 ;  /* 0x000000c900aa7202 */ /* 0x000fe40000000f00 */
[----:B------:R-:W-:Y:S03]  /*7c20*/  MOV R201, R208 ;  /* 0x000000d000c97202 */ /* 0x000fe60000000f00 */
[----:B------:R-:W-:Y:S01]  /*7c30*/  MUFU.EX2 R213, R213 ;  /* 0x000000d500d57308 */ /* 0x000fe20000000800 */
[-C--:B-1----:R-:W-:Y:S06]  /*7c40*/  HMMA.16816.F32 R4, R40, R44.reuse, R4 ;  /* 0x0000002c2804723c */ /* 0x082fec0000001804 */
[C---:B------:R-:W-:Y:S03]  /*7c50*/  HMMA.16816.F32 R8, R48.reuse, R44, R8 ;  /* 0x0000002c3008723c */ /* 0x040fe60000001808 */
[----:B------:R1:W-:Y:S03]  /*7c60*/  MUFU.EX2 R208, R195 ;  /* 0x000000c300d07308 */ /* 0x0003e60000000800 */
[-C--:B------:R-:W-:Y:S06]  /*7c70*/  HMMA.16816.F32 R12, R48, R46.reuse, R12 ;  /* 0x0000002e300c723c */ /* 0x080fec000000180c */
[C---:B------:R-:W-:Y:S01]  /*7c80*/  HMMA.16816.F32 R16, R40.reuse, R46, R16 ;  /* 0x0000002e2810723c */ /* 0x040fe20000001810 */
[----:B------:R-:W2:Y:S05]  /*7c90*/  LDSM.16.MT88.4 R44, [R167+0xf000] ;  /* 0x00f00000a72c783b */ /* 0x000eaa0000004200 */
[-C--:B----4-:R-:W-:Y:S05]  /*7ca0*/  HMMA.16816.F32 R68, R40, R56.reuse, R68 ;  /* 0x000000382844723c */ /* 0x090fea0000001844 */
[----:B-1----:R-:W-:Y:S01]  /*7cb0*/  MOV R195, R209 ;  /* 0x000000d100c37202 */ /* 0x002fe20000000f00 */
[C---:B------:R-:W-:Y:S01]  /*7cc0*/  HMMA.16816.F32 R72, R48.reuse, R56, R72 ;  /* 0x000000383048723c */ /* 0x040fe20000001848 */
[----:B------:R1:W4:Y:S05]  /*7cd0*/  MUFU.EX2 R209, R194 ;  /* 0x000000c200d17308 */ /* 0x00032a0000000800 */
[-C--:B------:R-:W-:Y:S06]  /*7ce0*/  HMMA.16816.F32 R76, R48, R58.reuse, R76 ;  /* 0x0000003a304c723c */ /* 0x080fec000000184c */
[C---:B------:R-:W-:Y:S01]  /*7cf0*/  HMMA.16816.F32 R80, R40.reuse, R58, R80 ;  /* 0x0000003a2850723c */ /* 0x040fe20000001850 */
[----:B------:R-:W4:Y:S05]  /*7d00*/  LDSM.16.MT88.4 R56, [R228+0xf000] ;  /* 0x00f00000e438783b */ /* 0x000f2a0000004200 */
[-C--:B------:R-:W-:Y:S05]  /*7d10*/  HMMA.16816.F32 R84, R40, R52.reuse, R84 ;  /* 0x000000342854723c */ /* 0x080fea0000001854 */
[----:B-1----:R-:W-:Y:S01]  /*7d20*/  MOV R194, R207 ;  /* 0x000000cf00c27202 */ /* 0x002fe20000000f00 */
[C---:B------:R-:W-:Y:S01]  /*7d30*/  HMMA.16816.F32 R88, R48.reuse, R52, R88 ;  /* 0x000000343058723c */ /* 0x040fe20000001858 */
[----:B------:R-:W-:Y:S05]  /*7d40*/  MUFU.EX2 R207, R192 ;  /* 0x000000c000cf7308 */ /* 0x000fea0000000800 */
[-C--:B------:R-:W-:Y:S05]  /*7d50*/  HMMA.16816.F32 R92, R48, R54.reuse, R92 ;  /* 0x00000036305c723c */ /* 0x080fea000000185c */
[----:B---3--:R-:W-:Y:S01]  /*7d60*/  FFMA.FTZ R65, R2, R186, R214 ;  /* 0x000000ba02417223 */ /* 0x008fe200000100d6 */
[C---:B------:R-:W-:Y:S01]  /*7d70*/  HMMA.16816.F32 R96, R40.reuse, R54, R96 ;  /* 0x000000362860723c */ /* 0x040fe20000001860 */
[----:B------:R1:W-:Y:S01]  /*7d80*/  MUFU.EX2 R214, R193 ;  /* 0x000000c100d67308 */ /* 0x0003e20000000800 */
[----:B------:R-:W3:Y:S03]  /*7d90*/  LDSM.16.MT88.4 R52, [R230+0xf000] ;  /* 0x00f00000e634783b */ /* 0x000ee60000004200 */
[----:B------:R-:W-:Y:S01]  /*7da0*/  FFMA.FTZ R64, R3, R181, R215 ;  /* 0x000000b503407223 */ /* 0x000fe200000100d7 */
[-C--:B------:R-:W-:Y:S05]  /*7db0*/  HMMA.16816.F32 R100, R40, R60.reuse, R100 ;  /* 0x0000003c2864723c */ /* 0x080fea0000001864 */
[----:B------:R-:W-:Y:S01]  /*7dc0*/  MUFU.EX2 R215, R166 ;  /* 0x000000a600d77308 */ /* 0x000fe20000000800 */
[----:B------:R-:W-:Y:S01]  /*7dd0*/  MOV R186, R178 ;  /* 0x000000b200ba7202 */ /* 0x000fe20000000f00 */
[C---:B------:R-:W-:Y:S04]  /*7de0*/  HMMA.16816.F32 R104, R48.reuse, R60, R104 ;  /* 0x0000003c3068723c */ /* 0x040fe80000001868 */
[----:B------:R-:W-:Y:S02]  /*7df0*/  MOV R181, R176 ;  /* 0x000000b000b57202 */ /* 0x000fe40000000f00 */
[-C--:B------:R-:W-:Y:S01]  /*7e00*/  HMMA.16816.F32 R108, R48, R62.reuse, R108 ;  /* 0x0000003e306c723c */ /* 0x080fe2000000186c */
[----:B-1----:R-:W3:Y:S01]  /*7e10*/  LDL.LU R193, [R1+0x38] ;  /* 0x0000380001c17983 */ /* 0x002ee20000300800 */
[----:B------:R-:W-:Y:S03]  /*7e20*/  MUFU.EX2 R166, R168 ;  /* 0x000000a800a67308 */ /* 0x000fe60000000800 */
[----:B-----5:R-:W-:Y:S01]  /*7e30*/  FFMA.FTZ R161, R161, R180, R216 ;  /* 0x000000b4a1a17223 */ /* 0x020fe200000100d8 */
[C---:B------:R-:W-:Y:S01]  /*7e40*/  HMMA.16816.F32 R112, R40.reuse, R62, R112 ;  /* 0x0000003e2870723c */ /* 0x040fe20000001870 */
[----:B------:R-:W1:Y:S05]  /*7e50*/  LDSM.16.MT88.4 R60, [R229+0xf000] ;  /* 0x00f00000e53c783b */ /* 0x000e6a0000004200 */
[----:B------:R-:W-:Y:S01]  /*7e60*/  MUFU.EX2 R216, R165 ;  /* 0x000000a500d87308 */ /* 0x000fe20000000800 */
[----:B------:R-:W-:Y:S01]  /*7e70*/  MOV R180, R179 ;  /* 0x000000b300b47202 */ /* 0x000fe20000000f00 */
[-C--:B--2---:R-:W-:Y:S01]  /*7e80*/  HMMA.16816.F32 R116, R40, R44.reuse, R116 ;  /* 0x0000002c2874723c */ /* 0x084fe20000001874 */
[----:B------:R-:W2:Y:S02]  /*7e90*/  LDSM.16.MT88.4 R176, [R167+0xd800] ;  /* 0x00d80000a7b0783b */ /* 0x000ea40000004200 */
[----:B------:R-:W-:Y:S03]  /*7ea0*/  MOV R192, R201 ;  /* 0x000000c900c07202 */ /* 0x000fe60000000f00 */
[C---:B------:R-:W-:Y:S02]  /*7eb0*/  HMMA.16816.F32 R120, R48.reuse, R44, R120 ;  /* 0x0000002c3078723c */ /* 0x040fe40000001878 */
[----:B------:R-:W-:Y:S03]  /*7ec0*/  MUFU.EX2 R165, R173 ;  /* 0x000000ad00a57308 */ /* 0x000fe60000000800 */
[----:B------:R-:W-:Y:S01]  /*7ed0*/  MOV R2, R204 ;  /* 0x000000cc00027202 */ /* 0x000fe20000000f00 */
[-C--:B------:R-:W-:Y:S06]  /*7ee0*/  HMMA.16816.F32 R124, R48, R46.reuse, R124 ;  /* 0x0000002e307c723c */ /* 0x080fec000000187c */
[----:B------:R-:W-:Y:S01]  /*7ef0*/  MUFU.EX2 R204, R66 ;  /* 0x0000004200cc7308 */ /* 0x000fe20000000800 */
[----:B------:R-:W-:Y:S01]  /*7f00*/  FADD.FTZ R2, R2, R64 ;  /* 0x0000004002027221 */ /* 0x000fe20000010000 */
[C---:B------:R-:W-:Y:S01]  /*7f10*/  HMMA.16816.F32 R128, R40.reuse, R46, R128 ;  /* 0x0000002e2880723c */ /* 0x040fe20000001880 */
[----:B------:R-:W5:Y:S03]  /*7f20*/  LDSM.16.MT88.4 R44, [R228+0xd800] ;  /* 0x00d80000e42c783b */ /* 0x000f660000004200 */
[----:B------:R-:W-:Y:S02]  /*7f30*/  FADD.FTZ R2, R195, R2 ;  /* 0x00000002c3027221 */ /* 0x000fe40000010000 */
[-C--:B----4-:R-:W-:Y:S05]  /*7f40*/  HMMA.16816.F32 R132, R40, R56.reuse, R132 ;  /* 0x000000382884723c */ /* 0x090fea0000001884 */
[----:B------:R-:W-:Y:S01]  /*7f50*/  MOV R195, R187 ;  /* 0x000000bb00c37202 */ /* 0x000fe20000000f00 */
[C---:B------:R-:W-:Y:S05]  /*7f60*/  HMMA.16816.F32 R136, R48.reuse, R56, R136 ;  /* 0x000000383088723c */ /* 0x040fea0000001888 */
[----:B------:R-:W-:Y:S01]  /*7f70*/  MOV R3, R210 ;  /* 0x000000d200037202 */ /* 0x000fe20000000f00 */
[-C--:B------:R-:W-:Y:S01]  /*7f80*/  HMMA.16816.F32 R140, R48, R58.reuse, R140 ;  /* 0x0000003a308c723c */ /* 0x080fe2000000188c */
[----:B------:R4:W2:Y:S04]  /*7f90*/  MUFU.EX2 R210, R191 ;  /* 0x000000bf00d27308 */ /* 0x0008a80000000800 */
[----:B------:R-:W-:Y:S01]  /*7fa0*/  FADD.FTZ R3, R3, R161 ;  /* 0x000000a103037221 */ /* 0x000fe20000010000 */
[C---:B------:R-:W-:Y:S01]  /*7fb0*/  HMMA.16816.F32 R20, R40.reuse, R58, R20 ;  /* 0x0000003a2814723c */ /* 0x040fe20000001814 */
[----:B------:R-:W-:Y:S04]  /*7fc0*/  LDSM.16.MT88.4 R56, [R229+0xd800] ;  /* 0x00d80000e538783b */ /* 0x000fe80000004200 */
[----:B------:R-:W5:Y:S01]  /*7fd0*/  MUFU.EX2 R161, R169 ;  /* 0x000000a900a17308 */ /* 0x000f620000000800 */
[----:B------:R-:W-:Y:S01]  /*7fe0*/  FADD.FTZ R3, R194, R3 ;  /* 0x00000003c2037221 */ /* 0x000fe20000010000 */
[-C--:B---3--:R-:W-:Y:S04]  /*7ff0*/  HMMA.16816.F32 R144, R40, R52.reuse, R144 ;  /* 0x000000342890723c */ /* 0x088fe80000001890 */
[----:B------:R-:W-:Y:S02]  /*8000*/  MOV R194, R184 ;  /* 0x000000b800c27202 */ /* 0x000fe40000000f00 */
[C---:B------:R-:W-:Y:S05]  /*8010*/  HMMA.16816.F32 R148, R48.reuse, R52, R148 ;  /* 0x000000343094723c */ /* 0x040fea0000001894 */
[----:B------:R-:W-:Y:S01]  /*8020*/  MOV R201, R200 ;  /* 0x000000c800c97202 */ /* 0x000fe20000000f00 */
[-C--:B------:R-:W-:Y:S05]  /*8030*/  HMMA.16816.F32 R32, R48, R54.reuse, R32 ;  /* 0x000000363020723c */ /* 0x080fea0000001820 */
[----:B------:R-:W-:Y:S01]  /*8040*/  MOV R200, R211 ;  /* 0x000000d300c87202 */ /* 0x000fe20000000f00 */
[C---:B------:R-:W-:Y:S01]  /*8050*/  HMMA.16816.F32 R152, R40.reuse, R54, R152 ;  /* 0x000000362898723c */ /* 0x040fe20000001898 */
[----:B------:R3:W5:Y:S01]  /*8060*/  MUFU.EX2 R211, R190 ;  /* 0x000000be00d37308 */ /* 0x0007620000000800 */
[----:B------:R-:W5:Y:S03]  /*8070*/  LDSM.16.MT88.4 R52, [R230+0xd800] ;  /* 0x00d80000e634783b */ /* 0x000f660000004200 */
[----:B----4-:R-:W-:Y:S01]  /*8080*/  MOV R191, R206 ;  /* 0x000000ce00bf7202 */ /* 0x010fe20000000f00 */
[-C--:B-1----:R-:W-:Y:S05]  /*8090*/  HMMA.16816.F32 R24, R40, R60.reuse, R24 ;  /* 0x0000003c2818723c */ /* 0x082fea0000001818 */
[----:B------:R1:W-:Y:S01]  /*80a0*/  MUFU.EX2 R206, R67 ;  /* 0x0000004300ce7308 */ /* 0x0003e20000000800 */
[C---:B------:R-:W-:Y:S06]  /*80b0*/  HMMA.16816.F32 R156, R48.reuse, R60, R156 ;  /* 0x0000003c309c723c */ /* 0x040fec000000189c */
[-C--:B------:R-:W-:Y:S05]  /*80c0*/  HMMA.16816.F32 R28, R48, R62.reuse, R28 ;  /* 0x0000003e301c723c */ /* 0x080fea000000181c */
[----:B---3--:R-:W-:Y:S01]  /*80d0*/  MOV R190, R205 ;  /* 0x000000cd00be7202 */ /* 0x008fe20000000f00 */
[----:B------:R-:W-:Y:S01]  /*80e0*/  HMMA.16816.F32 R36, R40, R62, R36 ;  /* 0x0000003e2824723c */ /* 0x000fe20000001824 */
[----:B------:R3:W4:Y:S01]  /*80f0*/  MUFU.EX2 R205, R172 ;  /* 0x000000ac00cd7308 */ /* 0x0007220000000800 */
[----:B------:R-:W-:Y:S03]  /*8100*/  LDSM.16.MT88.4 R40, [R230+0xf800] ;  /* 0x00f80000e628783b */ /* 0x000fe60000004200 */
[----:B------:R-:W-:Y:S01]  /*8110*/  MOV R61, R198 ;  /* 0x000000c6003d7202 */ /* 0x000fe20000000f00 */
[----:B------:R-:W-:Y:S01]  /*8120*/  FADD.FTZ R49, R180, R3 ;  /* 0x00000003b4317221 */ /* 0x000fe20000010000 */
[----:B------:R-:W-:Y:S01]  /*8130*/  MOV R51, R197 ;  /* 0x000000c500337202 */ /* 0x000fe20000000f00 */
[----:B------:R-:W-:Y:S02]  /*8140*/  FADD.FTZ R60, R191, R65 ;  /* 0x00000041bf3c7221 */ /* 0x000fe40000010000 */
[----:B-1----:R-:W1:Y:S01]  /*8150*/  LDSM.16.MT88.4 R64, [R167+0xf800] ;  /* 0x00f80000a740783b */ /* 0x002e620000004200 */
[----:B------:R-:W-:Y:S01]  /*8160*/  MOV R50, R196 ;  /* 0x000000c400327202 */ /* 0x000fe20000000f00 */
[----:B------:R-:W-:Y:S01]  /*8170*/  FADD.FTZ R3, R186, R2 ;  /* 0x00000002ba037221 */ /* 0x000fe20000010000 */
[----:B------:R-:W-:Y:S01]  /*8180*/  F2FP.F16.F32.PACK_AB R196, R209, R208 ;  /* 0x000000d0d1c4723e */ /* 0x000fe200000000ff */
[----:B------:R-:W-:Y:S01]  /*8190*/  FADD.FTZ R60, R170, R60 ;  /* 0x0000003caa3c7221 */ /* 0x000fe20000010000 */
[----:B--2---:R-:W-:Y:S02]  /*81a0*/  F2FP.F16.F32.PACK_AB R197, R210, R207 ;  /* 0x000000cfd2c5723e */ /* 0x004fe400000000ff */
[----:B------:R-:W-:Y:S02]  /*81b0*/  F2FP.F16.F32.PACK_AB R198, R216, R214 ;  /* 0x000000d6d8c6723e */ /* 0x000fe400000000ff */
[----:B------:R-:W-:Y:S02]  /*81c0*/  MOV R191, R175 ;  /* 0x000000af00bf7202 */ /* 0x000fe40000000f00 */
[----:B------:R-:W-:Y:S02]  /*81d0*/  MOV R63, R203 ;  /* 0x000000cb003f7202 */ /* 0x000fe40000000f00 */
[----:B------:R-:W-:Y:S02]  /*81e0*/  MOV R62, R202 ;  /* 0x000000ca003e7202 */ /* 0x000fe40000000f00 */
[----:B------:R-:W-:Y:S02]  /*81f0*/  MOV R2, R201 ;  /* 0x000000c900027202 */ /* 0x000fe40000000f00 */
[----:B------:R-:W-:Y:S02]  /*8200*/  F2FP.F16.F32.PACK_AB R201, R166, R204 ;  /* 0x000000cca6c9723e */ /* 0x000fe400000000ff */
[----:B------:R-:W-:Y:S02]  /*8210*/  F2FP.F16.F32.PACK_AB R202, R212, R165 ;  /* 0x000000a5d4ca723e */ /* 0x000fe400000000ff */
[----:B-----5:R-:W-:Y:S01]  /*8220*/  F2FP.F16.F32.PACK_AB R203, R213, R161 ;  /* 0x000000a1d5cb723e */ /* 0x020fe200000000ff */
[----:B------:R-:W-:Y:S01]  /*8230*/  FFMA.FTZ R0, R0, R193, R190 ;  /* 0x000000c100007223 */ /* 0x000fe200000100be */
[----:B------:R-:W-:Y:S02]  /*8240*/  MOV R190, R199 ;  /* 0x000000c700be7202 */ /* 0x000fe40000000f00 */
[----:B------:R-:W-:Y:S01]  /*8250*/  F2FP.F16.F32.PACK_AB R199, R215, R211 ;  /* 0x000000d3d7c7723e */ /* 0x000fe200000000ff */
[----:B------:R-:W-:Y:S01]  /*8260*/  FADD.FTZ R0, R192, R0 ;  /* 0x00000000c0007221 */ /* 0x000fe20000010000 */
[----:B------:R-:W-:Y:S02]  /*8270*/  MOV R193, R188 ;  /* 0x000000bc00c17202 */ /* 0x000fe40000000f00 */
[----:B------:R-:W-:Y:S01]  /*8280*/  MOV R188, R174 ;  /* 0x000000ae00bc7202 */ /* 0x000fe20000000f00 */
[----:B------:R-:W-:Y:S01]  /*8290*/  FADD.FTZ R48, R171, R0 ;  /* 0x00000000ab307221 */ /* 0x000fe20000010000 */
[----:B------:R-:W-:Y:S01]  /*82a0*/  MOV R0, R200 ;  /* 0x000000c800007202 */ /* 0x000fe20000000f00 */
[-C--:B---3--:R-:W-:Y:S01]  /*82b0*/  HMMA.16816.F32 R172, R196, R176.reuse, R4 ;  /* 0x000000b0c4ac723c */ /* 0x088fe20000001804 */
[----:B------:R-:W-:Y:S04]  /*82c0*/  LDSM.16.MT88.4 R4, [R229+0xf800] ;  /* 0x00f80000e504783b */ /* 0x000fe80000004200 */
[----:B----4-:R-:W-:Y:S01]  /*82d0*/  F2FP.F16.F32.PACK_AB R200, R205, R206 ;  /* 0x000000cecdc8723e */ /* 0x010fe200000000ff */
[----:B------:R-:W-:Y:S01]  /*82e0*/  FADD.FTZ R0, R0, R60 ;  /* 0x0000003c00007221 */ /* 0x000fe20000010000 */
[----:B------:R-:W-:Y:S01]  /*82f0*/  MOV R192, R185 ;  /* 0x000000b900c07202 */ /* 0x000fe20000000f00 */
[----:B------:R-:W-:Y:S01]  /*8300*/  FADD.FTZ R2, R2, R48 ;  /* 0x0000003002027221 */ /* 0x000fe20000010000 */
[----:B------:R-:W2:Y:S03]  /*8310*/  LDSM.16.MT88.4 R184, [R228+0xf800] ;  /* 0x00f80000e4b8783b */ /* 0x000ea60000004200 */
[C---:B------:R-:W-:Y:S04]  /*8320*/  HMMA.16816.F32 R168, R200.reuse, R176, R8 ;  /* 0x000000b0c8a8723c */ /* 0x040fe80000001808 */
[----:B------:R-:W-:Y:S03]  /*8330*/  FADD.FTZ R2, R62, R2 ;  /* 0x000000023e027221 */ /* 0x000fe60000010000 */
[----:B------:R-:W-:Y:S04]  /*8340*/  MOV R9, R181 ;  /* 0x000000b500097202 */ /* 0x000fe80000000f00 */
[----:B------:R-:W-:Y:S01]  /*8350*/  MOV R10, R182 ;  /* 0x000000b6000a7202 */ /* 0x000fe20000000f00 */
[----:B------:R-:W-:Y:S01]  /*8360*/  FADD.FTZ R8, R9, R49 ;  /* 0x0000003109087221 */ /* 0x000fe20000010000 */
[----:B------:R-:W-:Y:S02]  /*8370*/  MOV R11, R183 ;  /* 0x000000b7000b7202 */ /* 0x000fe40000000f00 */
[-C--:B------:R-:W-:Y:S03]  /*8380*/  HMMA.16816.F32 R180, R200, R178.reuse, R12 ;  /* 0x000000b2c8b4723c */ /* 0x080fe6000000180c */
[----:B------:R-:W-:Y:S01]  /*8390*/  FADD.FTZ R0, R11, R0 ;  /* 0x000000000b007221 */ /* 0x000fe20000010000 */
        /* <DEDUP_REMOVED lines=54> */
[C---:B------:R-:W-:Y:S06]  /*8700*/  HMMA.16816.F32 R156, R200.reuse, R4, R156 ;  /* 0x00000004c89c723c */ /* 0x040fec000000189c */
        /* <DEDUP_REMOVED lines=21> */
[----:B------:R-:W-:Y:S02]  /*8860*/  MOV R161, R163 ;  /* 0x000000a300a17202 */ /* 0x000fe40000000f00 */
[----:B------:R1:W-:Y:S01]  /*8870*/  STL [R1+0x24], R3 ;  /* 0x0000240301007387 */ /* 0x0003e20000100800 */
[----:B------:R-:W-:Y:S03]  /*8880*/  MOV R165, R162 ;  /* 0x000000a200a57202 */ /* 0x000fe60000000f00 */
[----:B------:R2:W-:Y:S04]  /*8890*/  STL [R1+0x20], R2 ;  /* 0x0000200201007387 */ /* 0x0005e80000100800 */
[----:B------:R2:W-:Y:S01]  /*88a0*/  STL [R1+0x38], R0 ;  /* 0x0000380001007387 */ /* 0x0005e20000100800 */
[----:B-1----:R-:W-:Y:S01]  /*88b0*/  MOV R3, R164 ;  /* 0x000000a400037202 */ /* 0x002fe20000000f00 */
[----:B------:R-:W-:Y:S06]  /*88c0*/  @P0 BRA `(.L_x_120) ;  /* 0xffffffc400d00947 */ /* 0x000fec000383ffff */
.L_x_119:
[----:B--2---:R-:W2:Y:S04]  /*88d0*/  LDL.LU R2, [R1+0x28] ;  /* 0x0000280001027983 */ /* 0x004ea80000300800 */
[----:B------:R-:W3:Y:S04]  /*88e0*/  LDL.LU R7, [R1+0x24] ;  /* 0x0000240001077983 */ /* 0x000ee80000300800 */
[----:B------:R-:W4:Y:S04]  /*88f0*/  LDL.LU R6, [R1+0x20] ;  /* 0x0000200001067983 */ /* 0x000f280000300800 */
[----:B------:R-:W4:Y:S01]  /*8900*/  LDL.LU R5, [R1+0x38] ;  /* 0x0000380001057983 */ /* 0x000f220000300800 */
[----:B------:R-:W1:Y:S01]  /*8910*/  S2UR UR4, SR_CgaCtaId ;  /* 0x00000000000479c3 */ /* 0x000e620000008800 */
[----:B------:R-:W-:Y:S01]  /*8920*/  UMOV UR5, 0x400 ;  /* 0x0000040000057882 */ /* 0x000fe20000000000 */
[----:B------:R-:W-:Y:S01]  /*8930*/  BSSY B0, `(.L_x_123) ;  /* 0x00001ad000007945 */ /* 0x000fe20003800000 */
[----:B------:R-:W4:Y:S01]  /*8940*/  S2R R167, SR_TID.X ;  /* 0x0000000000a77919 */ /* 0x000f220000002100 */
[----:B------:R-:W1:Y:S02]  /*8950*/  S2R R205, SR_TID.X ;  /* 0x0000000000cd7919 */ /* 0x000e640000002100 */
[----:B-1----:R-:W-:-:S03]  /*8960*/  ULEA UR4, UR4, UR5, 0x18 ;  /* 0x0000000504047291 */ /* 0x002fc6000f8ec03f */
[----:B------:R-:W-:Y:S01]  /*8970*/  ULDC.U8 UR5, c[0x0][0x3d8] ;  /* 0x0000f60000057ab9 */ /* 0x000fe20000000000 */
[----:B------:R-:W-:-:S04]  /*8980*/  SHF.R.S32.HI R33, RZ, 0x1f, R205 ;  /* 0x0000001fff217819 */ /* 0x000fc800000114cd */
[----:B------:R-:W-:Y:S01]  /*8990*/  LEA.HI R206, R33, R205, RZ, 0x3 ;  /* 0x000000cd21ce7211 */ /* 0x000fe200078f18ff */
[----:B--2---:R-:W1:Y:S04]  /*89a0*/  SHFL.BFLY PT, R0, R2, 0x2, 0x1f ;  /* 0x0c401f0002007f89 */ /* 0x004e6800000e0000 */
[----:B---3--:R-:W2:Y:S04]  /*89b0*/  SHFL.BFLY PT, R4, R7, 0x2, 0x1f ;  /* 0x0c401f0007047f89 */ /* 0x008ea800000e0000 */
[----:B----4-:R-:W3:Y:S01]  /*89c0*/  SHFL.BFLY PT, R3, R6, 0x2, 0x1f ;  /* 0x0c401f0006037f89 */ /* 0x010ee200000e0000 */
[----:B-1----:R-:W-:-:S03]  /*89d0*/  FADD.FTZ R0, R0, R2 ;  /* 0x0000000200007221 */ /* 0x002fc60000010000 */
[----:B------:R-:W1:Y:S01]  /*89e0*/  SHFL.BFLY PT, R2, R5, 0x2, 0x1f ;  /* 0x0c401f0005027f89 */ /* 0x000e6200000e0000 */
[----:B--2---:R-:W-:Y:S01]  /*89f0*/  FADD.FTZ R4, R4, R7 ;  /* 0x0000000704047221 */ /* 0x004fe20000010000 */
[----:B------:R-:W-:Y:S02]  /*8a00*/  SHF.R.S32.HI R7, RZ, 0x1f, R167 ;  /* 0x0000001fff077819 */ /* 0x000fe400000114a7 */
[----:B------:R-:W2:Y:S01]  /*8a10*/  SHFL.BFLY PT, R161, R0, 0x1, 0x1f ;  /* 0x0c201f0000a17f89 */ /* 0x000ea200000e0000 */
[----:B---3--:R-:W-:-:S03]  /*8a20*/  FADD.FTZ R3, R3, R6 ;  /* 0x0000000603037221 */ /* 0x008fc60000010000 */
[----:B------:R-:W3:Y:S01]  /*8a30*/  SHFL.BFLY PT, R165, R4, 0x1, 0x1f ;  /* 0x0c201f0004a57f89 */ /* 0x000ee200000e0000 */
[----:B-1----:R-:W-:-:S03]  /*8a40*/  FADD.FTZ R2, R2, R5 ;  /* 0x0000000502027221 */ /* 0x002fc60000010000 */
[----:B------:R-:W1:Y:S01]  /*8a50*/  SHFL.BFLY PT, R5, R3, 0x1, 0x1f ;  /* 0x0c201f0003057f89 */ /* 0x000e6200000e0000 */
[----:B--2---:R-:W-:Y:S01]  /*8a60*/  FADD.FTZ R161, R0, R161 ;  /* 0x000000a100a17221 */ /* 0x004fe20000010000 */
[----:B------:R-:W-:Y:S02]  /*8a70*/  MOV R0, 0x3f800000 ;  /* 0x3f80000000007802 */ /* 0x000fe40000000f00 */
[----:B------:R-:W2:Y:S01]  /*8a80*/  SHFL.BFLY PT, R6, R2, 0x1, 0x1f ;  /* 0x0c201f0002067f89 */ /* 0x000ea200000e0000 */
[----:B---3--:R-:W-:Y:S01]  /*8a90*/  FADD.FTZ R165, R4, R165 ;  /* 0x000000a504a57221 */ /* 0x008fe20000010000 */
[----:B------:R-:W-:Y:S02]  /*8aa0*/  FSETP.NE.FTZ.AND P5, PT, R161, RZ, PT ;  /* 0x000000ffa100720b */ /* 0x000fe40003fb5000 */
[----:B------:R-:W-:Y:S02]  /*8ab0*/  LEA.HI R4, R7, R167, RZ, 0x5 ;  /* 0x000000a707047211 */ /* 0x000fe400078f28ff */
[----:B------:R-:W-:-:S09]  /*8ac0*/  FSETP.NE.FTZ.AND P4, PT, R165, RZ, PT ;  /* 0x000000ffa500720b */ /* 0x000fd20003f95000 */
[----:B------:R-:W3:Y:S01]  /*8ad0*/  @P5 MUFU.RCP R0, R161 ;  /* 0x000000a100005308 */ /* 0x000ee20000001000 */
[----:B-1----:R-:W-:Y:S01]  /*8ae0*/  FADD.FTZ R166, R3, R5 ;  /* 0x0000000503a67221 */ /* 0x002fe20000010000 */
[----:B------:R-:W-:Y:S02]  /*8af0*/  LOP3.LUT R3, R4, 0xffffffe0, RZ, 0xc0, !PT ;  /* 0xffffffe004037812 */ /* 0x000fe400078ec0ff */
[----:B------:R-:W-:Y:S01]  /*8b00*/  LEA.HI R4, R33, R205, RZ, 0x2 ;  /* 0x000000cd21047211 */ /* 0x000fe200078f10ff */
[----:B--2---:R-:W-:Y:S01]  /*8b10*/  FADD.FTZ R204, R2, R6 ;  /* 0x0000000602cc7221 */ /* 0x004fe20000010000 */
[----:B------:R-:W-:Y:S02]  /*8b20*/  FSETP.NE.FTZ.AND P3, PT, R166, RZ, PT ;  /* 0x000000ffa600720b */ /* 0x000fe40003f75000 */
[----:B------:R-:W-:Y:S02]  /*8b30*/  LOP3.LUT R5, R4, 0x3ffffffc, RZ, 0xc0, !PT ;  /* 0x3ffffffc04057812 */ /* 0x000fe400078ec0ff */
[----:B------:R-:W-:-:S02]  /*8b40*/  LOP3.LUT R2, R206, 0xfffffff8, RZ, 0xc0, !PT ;  /* 0xfffffff8ce027812 */ /* 0x000fc400078ec0ff */
[-C--:B------:R-:W-:Y:S02]  /*8b50*/  LEA.HI R33, R33, R205.reuse, RZ, 0x5 ;  /* 0x000000cd21217211 */ /* 0x080fe400078f28ff */
[----:B------:R-:W-:Y:S01]  /*8b60*/  IADD3 R60, -R5, R205, RZ ;  /* 0x000000cd053c7210 */ /* 0x000fe20007ffe1ff */
[C---:B---3--:R-:W-:Y:S01]  /*8b70*/  FMUL.FTZ R172, R0.reuse, R172 ;  /* 0x000000ac00ac7220 */ /* 0x048fe20000410000 */
[----:B------:R-:W-:Y:S01]  /*8b80*/  IADD3 R167, -R3, R167, RZ ;  /* 0x000000a703a77210 */ /* 0x000fe20007ffe1ff */
[----:B------:R-:W-:Y:S01]  /*8b90*/  FMUL.FTZ R6, R0, R173 ;  /* 0x000000ad00067220 */ /* 0x000fe20000410000 */
[----:B------:R-:W-:Y:S01]  /*8ba0*/  IADD3 R205, -R2, R205, RZ ;  /* 0x000000cd02cd7210 */ /* 0x000fe20007ffe1ff */
[C---:B------:R-:W-:Y:S01]  /*8bb0*/  FMUL.FTZ R176, R0.reuse, R176 ;  /* 0x000000b000b07220 */ /* 0x040fe20000410000 */
[----:B------:R-:W-:Y:S01]  /*8bc0*/  MOV R3, 0x3f800000 ;  /* 0x3f80000000037802 */ /* 0x000fe20000000f00 */
[C---:B------:R-:W-:Y:S01]  /*8bd0*/  FMUL.FTZ R177, R0.reuse, R177 ;  /* 0x000000b100b17220 */ /* 0x040fe20000410000 */
[----:B------:R-:W-:Y:S01]  /*8be0*/  MOV R2, 0x3f800000 ;  /* 0x3f80000000027802 */ /* 0x000fe20000000f00 */
[----:B------:R-:W-:Y:S01]  /*8bf0*/  FMUL.FTZ R15, R0, R68 ;  /* 0x00000044000f7220 */ /* 0x000fe20000410000 */
[----:B------:R-:W-:Y:S01]  /*8c00*/  FSETP.NE.FTZ.AND P0, PT, R204, RZ, PT ;  /* 0x000000ffcc00720b */ /* 0x000fe20003f15000 */
[C---:B------:R-:W-:Y:S01]  /*8c10*/  FMUL.FTZ R12, R0.reuse, R69 ;  /* 0x00000045000c7220 */ /* 0x040fe20000410000 */
[----:B------:R-:W1:Y:S01]  /*8c20*/  @P4 MUFU.RCP R3, R165 ;  /* 0x000000a500034308 */ /* 0x000e620000001000 */
        /* <DEDUP_REMOVED lines=27> */
[----:B------:R-:W-:Y:S01]  /*8de0*/  MOV R0, 0x3f800000 ;  /* 0x3f80000000007802 */ /* 0x000fe20000000f00 */
[C---:B-1----:R-:W-:Y:S01]  /*8df0*/  FMUL.FTZ R174, R3.reuse, R174 ;  /* 0x000000ae03ae7220 */ /* 0x042fe20000410000 */
[C---:B------:R-:W-:Y:S01]  /*8e00*/  FMUL.FTZ R5, R3.reuse, R175 ;  /* 0x000000af03057220 */ /* 0x040fe20000410000 */
[C---:B------:R-:W-:Y:S01]  /*8e10*/  FMUL.FTZ R178, R3.reuse, R178 ;  /* 0x000000b203b27220 */ /* 0x040fe20000410000 */
[C---:B------:R-:W-:Y:S01]  /*8e20*/  FMUL.FTZ R7, R3.reuse, R179 ;  /* 0x000000b303077220 */ /* 0x040fe20000410000 */
        /* <DEDUP_REMOVED lines=61> */
[--C-:B------:R-:W-:Y:S01]  /*9200*/  SHF.R.S32.HI R2, RZ, 0x2, R4.reuse ;  /* 0x00000002ff027819 */ /* 0x100fe20000011404 */
[C---:B-1----:R-:W-:Y:S01]  /*9210*/  FMUL.FTZ R171, R0.reuse, R171 ;  /* 0x000000ab00ab7220 */ /* 0x042fe20000410000 */
[----:B------:R-:W-:Y:S01]  /*9220*/  SHF.R.S32.HI R3, RZ, 0x1f, R4 ;  /* 0x0000001fff037819 */ /* 0x000fe20000011404 */
[C---:B------:R-:W-:Y:S01]  /*9230*/  FMUL.FTZ R8, R0.reuse, R170 ;  /* 0x000000aa00087220 */ /* 0x040fe20000410000 */
[C---:B------:R-:W-:Y:S01]  /*9240*/  FMUL.FTZ R183, R0.reuse, R183 ;  /* 0x000000b700b77220 */ /* 0x040fe20000410000 */
[C---:B------:R-:W-:Y:S01]  /*9250*/  FMUL.FTZ R13, R0.reuse, R182 ;  /* 0x000000b6000d7220 */ /* 0x040fe20000410000 */
[----:B------:R-:W-:Y:S01]  /*9260*/  LEA.HI R3, R3, R2, RZ, 0x3 ;  /* 0x0000000203037211 */ /* 0x000fe200078f18ff */
[C---:B------:R-:W-:Y:S01]  /*9270*/  FMUL.FTZ R75, R0.reuse, R75 ;  /* 0x0000004b004b7220 */ /* 0x040fe20000410000 */
[C---:B------:R-:W-:Y:S01]  /*9280*/  FMUL.FTZ R18, R0.reuse, R74 ;  /* 0x0000004a00127220 */ /* 0x040fe20000410000 */
[C---:B------:R-:W-:Y:S01]  /*9290*/  FMUL.FTZ R79, R0.reuse, R79 ;  /* 0x0000004f004f7220 */ /* 0x040fe20000410000 */
[----:B------:R-:W-:Y:S01]  /*92a0*/  LOP3.LUT R3, R3, 0xfffffff8, RZ, 0xc0, !PT ;  /* 0xfffffff803037812 */ /* 0x000fe200078ec0ff */
[C---:B------:R-:W-:Y:S01]  /*92b0*/  FMUL.FTZ R24, R0.reuse, R78 ;  /* 0x0000004e00187220 */ /* 0x040fe20000410000 */
[C---:B------:R-:W-:Y:S01]  /*92c0*/  FMUL.FTZ R91, R0.reuse, R91 ;  /* 0x0000005b005b7220 */ /* 0x040fe20000410000 */
[----:B------:R-:W-:Y:S01]  /*92d0*/  FMUL.FTZ R25, R0, R90 ;  /* 0x0000005a00197220 */ /* 0x000fe20000410000 */
[----:B------:R-:W-:Y:S01]  /*92e0*/  IADD3 R3, R2, -R3, RZ ;  /* 0x8000000302037210 */ /* 0x000fe20007ffe0ff */
        /* <DEDUP_REMOVED lines=22> */
[----:B------:R-:W-:-:S02]  /*9450*/  SHF.R.S32.HI R33, RZ, 0x5, R33 ;  /* 0x00000005ff217819 */ /* 0x000fc40000011421 */
[----:B------:R-:W-:Y:S02]  /*9460*/  SHF.L.U32 R0, R3, 0x6, RZ ;  /* 0x0000000603007819 */ /* 0x000fe400000006ff */
[----:B------:R-:W-:Y:S02]  /*9470*/  LEA R2, R33, R60, 0x9 ;  /* 0x0000003c21027211 */ /* 0x000fe400078e48ff */
[----:B------:R-:W-:Y:S02]  /*9480*/  LOP3.LUT R0, R0, 0x1c0, RZ, 0xc0, !PT ;  /* 0x000001c000007812 */ /* 0x000fe400078ec0ff */
[----:B------:R-:W-:Y:S02]  /*9490*/  LOP3.LUT R60, R3, 0x1, RZ, 0xc0, !PT ;  /* 0x00000001033c7812 */ /* 0x000fe400078ec0ff */
[----:B------:R-:W-:Y:S02]  /*94a0*/  LEA.HI R0, R0, R0, RZ, 0x1d ;  /* 0x0000000000007211 */ /* 0x000fe400078fe8ff */
[----:B------:R-:W-:-:S02]  /*94b0*/  ISETP.NE.U32.AND P1, PT, R60, 0x1, PT ;  /* 0x000000013c00780c */ /* 0x000fc40003f25070 */
[----:B------:R-:W-:Y:S02]  /*94c0*/  LEA R0, R2, R0, 0x1 ;  /* 0x0000000002007211 */ /* 0x000fe400078e08ff */
[----:B------:R-:W-:Y:S02]  /*94d0*/  F2FP.F16.F32.PACK_AB R6, R6, R172 ;  /* 0x000000ac0606723e */ /* 0x000fe400000000ff */
[----:B------:R-:W-:Y:S01]  /*94e0*/  LEA R0, R0, UR4, 0x1 ;  /* 0x0000000400007c11 */ /* 0x000fe2000f8e08ff */
[----:B------:R-:W-:Y:S01]  /*94f0*/  ULDC.U8 UR4, c[0x0][0x3d9] ;  /* 0x0000f64000047ab9 */ /* 0x000fe20000000000 */
[----:B------:R-:W-:Y:S02]  /*9500*/  F2FP.F16.F32.PACK_AB R5, R5, R174 ;  /* 0x000000ae0505723e */ /* 0x000fe400000000ff */
[----:B------:R-:W-:Y:S01]  /*9510*/  IADD3 R2, R0, -0x10, RZ ;  /* 0xfffffff000027810 */ /* 0x000fe20007ffe0ff */
[----:B------:R1:W-:Y:S01]  /*9520*/  STS [R0], R6 ;  /* 0x0000000600007388 */ /* 0x0003e20000000800 */
[----:B------:R-:W-:-:S02]  /*9530*/  F2FP.F16.F32.PACK_AB R4, R177, R176 ;  /* 0x000000b0b104723e */ /* 0x000fc400000000ff */
[----:B------:R-:W-:Y:S01]  /*9540*/  @P1 IADD3 R2, R0, 0x10, RZ ;  /* 0x0000001000021810 */ /* 0x000fe20007ffe0ff */
[----:B------:R-:W-:Y:S01]  /*9550*/  STS [R0+0x400], R5 ;  /* 0x0004000500007388 */ /* 0x000fe20000000800 */
[----:B------:R-:W-:Y:S02]  /*9560*/  R2P PR, R3, 0x6 ;  /* 0x0000000603007804 */ /* 0x000fe40000000000 */
[----:B------:R-:W-:Y:S01]  /*9570*/  MOV R3, 0x20 ;  /* 0x0000002000037802 */ /* 0x000fe20000000f00 */
[----:B------:R2:W-:Y:S01]  /*9580*/  STS [R2], R4 ;  /* 0x0000000402007388 */ /* 0x0005e20000000800 */
[----:B------:R-:W-:Y:S02]  /*9590*/  F2FP.F16.F32.PACK_AB R7, R7, R178 ;  /* 0x000000b20707723e */ /* 0x000fe400000000ff */
        /* <DEDUP_REMOVED lines=8> */
[----:B------:R-:W-:Y:S01]  /*9620*/  STS [R0+0x2400], R8 ;  /* 0x0024000800007388 */ /* 0x000fe20000000800 */
[----:B------:R-:W-:Y:S02]  /*9630*/  F2FP.F16.F32.PACK_AB R15, R81, R80 ;  /* 0x00000050510f723e */ /* 0x000fe400000000ff */
[----:B-1----:R-:W-:Y:S01]  /*9640*/  MOV R6, 0x40 ;  /* 0x0000004000067802 */ /* 0x002fe20000000f00 */
[----:B------:R1:W-:Y:S01]  /*9650*/  STS [R2+0x2000], R10 ;  /* 0x0020000a02007388 */ /* 0x0003e20000000800 */
[----:B------:R-:W-:-:S02]  /*9660*/  F2FP.F16.F32.PACK_AB R14, R14, R82 ;  /* 0x000000520e0e723e */ /* 0x000fc400000000ff */
[----:B------:R-:W-:Y:S01]  /*9670*/  SEL R6, R6, 0xffffffc0, !P2 ;  /* 0xffffffc006067807 */ /* 0x000fe20005000000 */
[----:B------:R-:W-:Y:S01]  /*9680*/  STS [R2+0x2400], R13 ;  /* 0x0024000d02007388 */ /* 0x000fe20000000800 */
[----:B------:R-:W-:Y:S02]  /*9690*/  F2FP.F16.F32.PACK_AB R16, R16, R72 ;  /* 0x000000481010723e */ /* 0x000fe400000000ff */
[----:B--2---:R-:W-:Y:S02]  /*96a0*/  SEL R4, R3, 0xffffffe0, !P1 ;  /* 0xffffffe003047807 */ /* 0x004fe40004800000 */
[----:B------:R-:W-:Y:S02]  /*96b0*/  ISETP.NE.AND P1, PT, RZ, UR4, PT ;  /* 0x00000004ff007c0c */ /* 0x000fe4000bf25270 */
[----:B------:R-:W-:Y:S02]  /*96c0*/  IADD3 R3, R0, R4, RZ ;  /* 0x0000000400037210 */ /* 0x000fe40007ffe0ff */
[----:B---3--:R-:W-:-:S02]  /*96d0*/  IADD3 R7, R4, R2, RZ ;  /* 0x0000000204077210 */ /* 0x008fc40007ffe0ff */
[----:B------:R-:W-:Y:S01]  /*96e0*/  F2FP.F16.F32.PACK_AB R18, R75, R18 ;  /* 0x000000124b12723e */ /* 0x000fe200000000ff */
[----:B------:R2:W-:Y:S01]  /*96f0*/  STS [R3], R12 ;  /* 0x0000000c03007388 */ /* 0x0005e20000000800 */
[----:B------:R-:W-:Y:S01]  /*9700*/  F2FP.F16.F32.PACK_AB R17, R17, R76 ;  /* 0x0000004c1111723e */ /* 0x000fe200000000ff */
[----:B----4-:R-:W3:Y:S01]  /*9710*/  @P4 MUFU.LG2 R9, R165 ;  /* 0x000000a500094308 */ /* 0x010ee20000000c00 */
[----:B------:R-:W-:Y:S01]  /*9720*/  F2FP.F16.F32.PACK_AB R24, R79, R24 ;  /* 0x000000184f18723e */ /* 0x000fe200000000ff */
[----:B------:R4:W-:Y:S01]  /*9730*/  STS [R3+0x400], R11 ;  /* 0x0004000b03007388 */ /* 0x0009e20000000800 */
[----:B------:R-:W-:Y:S02]  /*9740*/  F2FP.F16.F32.PACK_AB R23, R23, R84 ;  /* 0x000000541717723e */ /* 0x000fe400000000ff */
[----:B------:R-:W-:Y:S01]  /*9750*/  F2FP.F16.F32.PACK_AB R22, R22, R86 ;  /* 0x000000561616723e */ /* 0x000fe200000000ff */
[----:B------:R-:W-:Y:S01]  /*9760*/  STS [R7], R15 ;  /* 0x0000000f07007388 */ /* 0x000fe20000000800 */
[----:B------:R-:W-:Y:S01]  /*9770*/  IADD3 R5, R0, R6, RZ ;  /* 0x0000000600057210 */ /* 0x000fe20007ffe0ff */
[----:B-1----:R-:W1:Y:S01]  /*9780*/  @P5 MUFU.LG2 R10, R161 ;  /* 0x000000a1000a5308 */ /* 0x002e620000000c00 */
[----:B------:R-:W-:Y:S01]  /*9790*/  F2FP.F16.F32.PACK_AB R20, R20, R96 ;  /* 0x000000601414723e */ /* 0x000fe200000000ff */
[----:B------:R3:W-:Y:S01]  /*97a0*/  STS [R7+0x400], R14 ;  /* 0x0004000e07007388 */ /* 0x0007e20000000800 */
[----:B------:R-:W-:-:S02]  /*97b0*/  F2FP.F16.F32.PACK_AB R19, R19, R98 ;  /* 0x000000621313723e */ /* 0x000fc400000000ff */
[----:B------:R-:W-:Y:S01]  /*97c0*/  IADD3 R8, R6, R2, RZ ;  /* 0x0000000206087210 */ /* 0x000fe20007ffe0ff */
[----:B------:R1:W-:Y:S01]  /*97d0*/  STS [R3+0x2000], R16 ;  /* 0x0020001003007388 */ /* 0x0003e20000000800 */
[----:B------:R-:W-:Y:S02]  /*97e0*/  F2FP.F16.F32.PACK_AB R21, R21, R88 ;  /* 0x000000581515723e */ /* 0x000fe400000000ff */
[----:B------:R-:W-:Y:S01]  /*97f0*/  F2FP.F16.F32.PACK_AB R25, R91, R25 ;  /* 0x000000195b19723e */ /* 0x000fe200000000ff */
[----:B------:R-:W-:Y:S01]  /*9800*/  STS [R3+0x2400], R18 ;  /* 0x0024001203007388 */ /* 0x000fe20000000800 */
[----:B------:R-:W-:Y:S02]  /*9810*/  F2FP.F16.F32.PACK_AB R32, R32, R92 ;  /* 0x0000005c2020723e */ /* 0x000fe400000000ff */
[----:B------:R-:W-:Y:S01]  /*9820*/  F2FP.F16.F32.PACK_AB R31, R95, R31 ;  /* 0x0000001f5f1f723e */ /* 0x000fe200000000ff */
[----:B------:R1:W-:Y:S01]  /*9830*/  STS [R7+0x2000], R17 ;  /* 0x0020001107007388 */ /* 0x0003e20000000800 */
[----:B--2---:R-:W2:Y:S01]  /*9840*/  @P1 LDC.64 R12, c[0x0][0x2c0] ;  /* 0x0000b000ff0c1b82 */ /* 0x004ea20000000a00 */
[----:B------:R-:W-:-:S02]  /*9850*/  F2FP.F16.F32.PACK_AB R30, R30, R100 ;  /* 0x000000641e1e723e */ /* 0x000fc400000000ff */
[----:B------:R-:W-:Y:S01]  /*9860*/  F2FP.F16.F32.PACK_AB R29, R29, R102 ;  /* 0x000000661d1d723e */ /* 0x000fe200000000ff */
[----:B------:R-:W-:Y:S01]  /*9870*/  STS [R7+0x2400], R24 ;  /* 0x0024001807007388 */ /* 0x000fe20000000800 */
[----:B------:R-:W-:Y:S02]  /*9880*/  IADD3 R4, R3, R6, RZ ;  /* 0x0000000603047210 */ /* 0x000fe40007ffe0ff */
[----:B------:R-:W-:Y:S01]  /*9890*/  F2FP.F16.F32.PACK_AB R27, R27, R112 ;  /* 0x000000701b1b723e */ /* 0x000fe200000000ff */
[----:B------:R-:W-:Y:S01]  /*98a0*/  STS [R5], R23 ;  /* 0x0000001705007388 */ /* 0x000fe20000000800 */
[----:B------:R-:W-:Y:S01]  /*98b0*/  F2FP.F16.F32.PACK_AB R26, R26, R114 ;  /* 0x000000721a1a723e */ /* 0x000fe200000000ff */
[----:B----4-:R-:W4:Y:S01]  /*98c0*/  @P4 LDC R11, c[0x0][0x2e8] ;  /* 0x0000ba00ff0b4b82 */ /* 0x010f220000000800 */
[----:B------:R-:W-:Y:S01]  /*98d0*/  IADD3 R6, R7, R6, RZ ;  /* 0x0000000607067210 */ /* 0x000fe20007ffe0ff */
[----:B------:R-:W-:Y:S01]  /*98e0*/  STS [R5+0x400], R22 ;  /* 0x0004001605007388 */ /* 0x000fe20000000800 */
[----:B------:R-:W-:Y:S01]  /*98f0*/  F2FP.F16.F32.PACK_AB R28, R28, R104 ;  /* 0x000000681c1c723e */ /* 0x000fe200000000ff */
[----:B---3--:R-:W3:Y:S01]  /*9900*/  @P3 MUFU.LG2 R14, R166 ;  /* 0x000000a6000e3308 */ /* 0x008ee20000000c00 */
[----:B------:R-:W-:Y:S01]  /*9910*/  F2FP.F16.F32.PACK_AB R52, R107, R52 ;  /* 0x000000346b34723e */ /* 0x000fe200000000ff */
[----:B------:R-:W-:Y:S01]  /*9920*/  STS [R8], R20 ;  /* 0x0000001408007388 */ /* 0x000fe20000000800 */
[----:B------:R-:W-:Y:S01]  /*9930*/  F2FP.F16.F32.PACK_AB R51, R51, R108 ;  /* 0x0000006c3333723e */ /* 0x000fe200000000ff */
[----:B-1----:R-:W1:Y:S01]  /*9940*/  @P3 LDC R16, c[0x0][0x2e8] ;  /* 0x0000ba00ff103b82 */ /* 0x002e620000000800 */
[----:B------:R-:W-:Y:S01]  /*9950*/  F2FP.F16.F32.PACK_AB R50, R111, R50 ;  /* 0x000000326f32723e */ /* 0x000fe200000000ff */
[----:B------:R-:W-:Y:S01]  /*9960*/  STS [R8+0x400], R19 ;  /* 0x0004001308007388 */ /* 0x000fe20000000800 */
[----:B------:R-:W-:-:S02]  /*9970*/  F2FP.F16.F32.PACK_AB R49, R49, R116 ;  /* 0x000000743131723e */ /* 0x000fc400000000ff */
[----:B------:R-:W-:Y:S01]  /*9980*/  F2FP.F16.F32.PACK_AB R48, R48, R118 ;  /* 0x000000763030723e */ /* 0x000fe200000000ff */
[----:B------:R-:W-:Y:S01]  /*9990*/  STS [R5+0x2000], R21 ;  /* 0x0020001505007388 */ /* 0x000fe20000000800 */
[----:B------:R-:W-:Y:S01]  /*99a0*/  F2FP.F16.F32.PACK_AB R45, R45, R128 ;  /* 0x000000802d2d723e */ /* 0x000fe200000000ff */
[----:B------:R-:W1:Y:S01]  /*99b0*/  @P0 LDC R17, c[0x0][0x2e8] ;  /* 0x0000ba00ff110b82 */ /* 0x000e620000000800 */
[----:B------:R-:W-:Y:S01]  /*99c0*/  F2FP.F16.F32.PACK_AB R44, R44, R130 ;  /* 0x000000822c2c723e */ /* 0x000fe200000000ff */
[----:B------:R3:W-:Y:S01]  /*99d0*/  STS [R5+0x2400], R25 ;  /* 0x0024001905007388 */ /* 0x0007e20000000800 */
        /* <DEDUP_REMOVED lines=8> */
[----:B------:R-:W-:Y:S01]  /*9a60*/  STS [R4], R30 ;  /* 0x0000001e04007388 */ /* 0x000fe20000000800 */
[----:B------:R-:W-:Y:S02]  /*9a70*/  ISETP.NE.AND P2, PT, RZ, UR5, PT ;  /* 0x00000005ff007c0c */ /* 0x000fe4000bf45270 */
        /* <DEDUP_REMOVED lines=9> */
[----:B------:R-:W-:Y:S01]  /*9b10*/  ISETP.NE.OR P6, PT, RZ, UR4, !P2 ;  /* 0x00000004ff007c0c */ /* 0x000fe2000d7c5670 */
        /* <DEDUP_REMOVED lines=10> */
[----:B------:R-:W-:Y:S01]  /*9bc0*/  F2FP.F16.F32.PACK_AB R53, R53, R188 ;  /* 0x000000bc3535723e */ /* 0x000fe200000000ff */
[----:B------:R-:W4:Y:S01]  /*9bd0*/  @!P6 LDC R15, c[0x0][0x2c4] ;  /* 0x0000b100ff0feb82 */ /* 0x000f220000000800 */
        /* <DEDUP_REMOVED lines=11> */
[----:B---3--:R-:W-:-:S02]  /*9c90*/  MOV R25, 0x7f800000 ;  /* 0x7f80000000197802 */ /* 0x008fc40000000f00 */
[----:B------:R-:W-:Y:S01]  /*9ca0*/  F2FP.F16.F32.PACK_AB R67, R67, R200 ;  /* 0x000000c84343723e */ /* 0x000fe200000000ff */
[----:B------:R-:W-:Y:S01]  /*9cb0*/  STS [R0+0x6000], R47 ;  /* 0x0060002f00007388 */ /* 0x000fe20000000800 */
[----:B------:R-:W-:Y:S02]  /*9cc0*/  F2FP.F16.F32.PACK_AB R66, R203, R66 ;  /* 0x00000042cb42723e */ /* 0x000fe400000000ff */
[----:B------:R-:W-:Y:S01]  /*9cd0*/  MOV R24, 0x7f800000 ;  /* 0x7f80000000187802 */ /* 0x000fe20000000f00 */
[----:B------:R3:W-:Y:S01]  /*9ce0*/  STS [R0+0x6400], R46 ;  /* 0x0064002e00007388 */ /* 0x0007e20000000800 */
[----:B------:R-:W-:Y:S02]  /*9cf0*/  MOV R22, 0x7f800000 ;  /* 0x7f80000000167802 */ /* 0x000fe40000000f00 */
[----:B------:R-:W-:Y:S01]  /*9d00*/  MOV R23, 0x7f800000 ;  /* 0x7f80000000177802 */ /* 0x000fe20000000f00 */
[----:B------:R-:W-:Y:S04]  /*9d10*/  STS [R2+0x6000], R43 ;  /* 0x0060002b02007388 */ /* 0x000fe80000000800 */
[----:B------:R2:W-:Y:S04]  /*9d20*/  STS [R2+0x6400], R42 ;  /* 0x0064002a02007388 */ /* 0x0005e80000000800 */
[----:B------:R-:W-:Y:S04]  /*9d30*/  STS [R3+0x4000], R41 ;  /* 0x0040002903007388 */ /* 0x000fe80000000800 */
[----:B------:R-:W-:Y:S04]  /*9d40*/  STS [R3+0x4400], R40 ;  /* 0x0044002803007388 */ /* 0x000fe80000000800 */
[----:B------:R-:W-:Y:S04]  /*9d50*/  STS [R7+0x4000], R37 ;  /* 0x0040002507007388 */ /* 0x000fe80000000800 */
[----:B------:R-:W-:Y:S01]  /*9d60*/  STS [R7+0x4400], R36 ;  /* 0x0044002407007388 */ /* 0x000fe20000000800 */
[----:B---3--:R-:W3:Y:S03]  /*9d70*/  @!P1 LDC R0, c[0x0][0x270] ;  /* 0x00009c00ff009b82 */ /* 0x008ee60000000800 */
[----:B------:R-:W-:Y:S04]  /*9d80*/  STS [R3+0x6000], R39 ;  /* 0x0060002703007388 */ /* 0x000fe80000000800 */
[----:B------:R-:W-:Y:S01]  /*9d90*/  STS [R3+0x6400], R38 ;  /* 0x0064002603007388 */ /* 0x000fe20000000800 */
[----:B--2---:R-:W2:Y:S03]  /*9da0*/  @!P1 LDC R2, c[0x0][0x2e4] ;  /* 0x0000b900ff029b82 */ /* 0x004ea60000000800 */
[----:B------:R-:W-:Y:S04]  /*9db0*/  STS [R7+0x6000], R35 ;  /* 0x0060002307007388 */ /* 0x000fe80000000800 */
[----:B------:R1:W-:Y:S01]  /*9dc0*/  STS [R7+0x6400], R34 ;  /* 0x0064002207007388 */ /* 0x0003e20000000800 */
[----:B------:R-:W4:Y:S03]  /*9dd0*/  S2R R26, SR_CTAID.Y ;  /* 0x00000000001a7919 */ /* 0x000f260000002600 */
[----:B------:R-:W-:Y:S04]  /*9de0*/  STS [R5+0x4000], R59 ;  /* 0x0040003b05007388 */ /* 0x000fe80000000800 */
[----:B------:R-:W-:Y:S04]  /*9df0*/  STS [R5+0x4400], R58 ;  /* 0x0044003a05007388 */ /* 0x000fe80000000800 */
[----:B------:R-:W-:Y:S04]  /*9e00*/  STS [R8+0x4000], R55 ;  /* 0x0040003708007388 */ /* 0x000fe80000000800 */
[----:B------:R-:W-:Y:S01]  /*9e10*/  STS [R8+0x4400], R54 ;  /* 0x0044003608007388 */ /* 0x000fe20000000800 */
[----:B------:R-:W3:Y:S01]  /*9e20*/  S2R R29, SR_CTAID.X ;  /* 0x00000000001d7919 */ /* 0x000ee20000002500 */
[----:B-1----:R-:W-:-:S02]  /*9e30*/  @P1 IMAD R7, R13, R12, RZ ;  /* 0x0000000c0d071224 */ /* 0x002fc400078e02ff */
[----:B------:R-:W2:Y:S01]  /*9e40*/  @!P1 LDC R13, c[0x0][0x2c4] ;  /* 0x0000b100ff0d9b82 */ /* 0x000ea20000000800 */
[----:B------:R-:W-:Y:S04]  /*9e50*/  STS [R5+0x6000], R57 ;  /* 0x0060003905007388 */ /* 0x000fe80000000800 */
[----:B------:R1:W-:Y:S03]  /*9e60*/  STS [R5+0x6400], R56 ;  /* 0x0064003805007388 */ /* 0x0003e60000000800 */
[----:B------:R-:W3:Y:S01]  /*9e70*/  @P5 LDC R12, c[0x0][0x2e8] ;  /* 0x0000ba00ff0c5b82 */ /* 0x000ee20000000800 */
[----:B------:R-:W-:Y:S01]  /*9e80*/  STS [R8+0x6000], R53 ;  /* 0x0060003508007388 */ /* 0x000fe20000000800 */
[----:B----4-:R-:W-:-:S03]  /*9e90*/  SHF.R.S32.HI R27, RZ, 0x1f, R26 ;  /* 0x0000001fff1b7819 */ /* 0x010fc6000001141a */
[----:B------:R4:W-:Y:S01]  /*9ea0*/  STS [R8+0x6400], R61 ;  /* 0x0064003d08007388 */ /* 0x0009e20000000800 */
[----:B------:R-:W4:Y:S03]  /*9eb0*/  S2R R28, SR_CTAID.Z ;  /* 0x00000000001c7919 */ /* 0x000f260000002700 */
[----:B------:R-:W-:Y:S01]  /*9ec0*/  STS [R4+0x4000], R60 ;  /* 0x0040003c04007388 */ /* 0x000fe20000000800 */
[----:B--2---:R-:W-:-:S03]  /*9ed0*/  @!P1 SEL R7, R13, R2, !P2 ;  /* 0x000000020d079207 */ /* 0x004fc60005000000 */
[----:B------:R-:W-:Y:S01]  /*9ee0*/  STS [R4+0x4400], R63 ;  /* 0x0044003f04007388 */ /* 0x000fe20000000800 */
[----:B------:R-:W-:-:S03]  /*9ef0*/  CS2R R2, SRZ ;  /* 0x0000000000027805 */ /* 0x000fc6000001ff00 */
[----:B------:R-:W-:Y:S01]  /*9f00*/  STS [R6+0x4000], R62 ;  /* 0x0040003e06007388 */ /* 0x000fe20000000800 */
[----:B-1----:R-:W-:Y:S01]  /*9f10*/  @P1 MOV R5, 0x1 ;  /* 0x0000000100051802 */ /* 0x002fe20000000f00 */
[----:B---3--:R-:W-:Y:S02]  /*9f20*/  @!P1 IMAD R5, R7, R0, RZ ;  /* 0x0000000007059224 */ /* 0x008fe400078e02ff */
[----:B------:R-:W-:Y:S01]  /*9f30*/  STS [R6+0x4400], R64 ;  /* 0x0044004006007388 */ /* 0x000fe20000000800 */
[C---:B------:R-:W-:Y:S02]  /*9f40*/  @!P6 IMAD R0, R26.reuse, R15, RZ ;  /* 0x0000000f1a00e224 */ /* 0x040fe400078e02ff */
[----:B------:R-:W1:Y:S01]  /*9f50*/  @P0 MUFU.LG2 R15, R204 ;  /* 0x000000cc000f0308 */ /* 0x000e620000000c00 */
[----:B------:R-:W-:Y:S01]  /*9f60*/  STS [R4+0x6000], R65 ;  /* 0x0060004104007388 */ /* 0x000fe20000000800 */
[----:B----4-:R-:W2:Y:S01]  /*9f70*/  @P1 LDC R8, c[0x0][0x2c0] ;  /* 0x0000b000ff081b82 */ /* 0x010ea20000000800 */
[----:B------:R-:W-:Y:S01]  /*9f80*/  IMAD R5, R26, R5, RZ ;  /* 0x000000051a057224 */ /* 0x000fe200078e02ff */
[----:B------:R-:W-:Y:S01]  /*9f90*/  @!P6 SHF.R.S32.HI R3, RZ, 0x1f, R0 ;  /* 0x0000001fff03e819 */ /* 0x000fe20000011400 */
[----:B------:R3:W-:Y:S01]  /*9fa0*/  STS [R4+0x6400], R68 ;  /* 0x0064004404007388 */ /* 0x0007e20000000800 */
[----:B------:R-:W-:-:S03]  /*9fb0*/  @!P6 MOV R2, R0 ;  /* 0x000000000002e202 */ /* 0x000fc60000000f00 */
[----:B------:R-:W-:Y:S04]  /*9fc0*/  STS [R6+0x6000], R67 ;  /* 0x0060004306007388 */ /* 0x000fe80000000800 */
[----:B------:R4:W-:Y:S01]  /*9fd0*/  STS [R6+0x6400], R66 ;  /* 0x0064004206007388 */ /* 0x0009e20000000800 */
[----:B------:R-:W-:Y:S01]  /*9fe0*/  @!P1 MOV R8, 0x1 ;  /* 0x0000000100089802 */ /* 0x000fe20000000f00 */
[----:B---3--:R-:W-:Y:S01]  /*9ff0*/  @P4 FMUL.FTZ R4, R9, 0.69314718246459960938 ;  /* 0x3f31721809044820 */ /* 0x008fe20000410000 */
[----:B------:R-:W-:-:S03]  /*a000*/  SEL R9, R5, RZ, P6 ;  /* 0x000000ff05097207 */ /* 0x000fc60003000000 */
[----:B--2---:R-:W-:Y:S02]  /*a010*/  IMAD R5, R29, R8, RZ ;  /* 0x000000081d057224 */ /* 0x004fe400078e02ff */
[----:B-----5:R-:W-:Y:S01]  /*a020*/  @P4 FFMA.FTZ R25, R163, R11, R4 ;  /* 0x0000000ba3194223 */ /* 0x020fe20000010004 */
[----:B------:R-:W-:Y:S01]  /*a030*/  BAR.SYNC.DEFER_BLOCKING 0x0 ;  /* 0x0000000000007b1d */ /* 0x000fe20000010000 */
[----:B------:R-:W-:Y:S01]  /*a040*/  LOP3.LUT P4, RZ, R167, 0x3, RZ, 0xc0, !PT ;  /* 0x00000003a7ff7812 */ /* 0x000fe2000788c0ff */
[----:B------:R-:W-:Y:S02]  /*a050*/  IMAD R4, R28, R7, R9 ;  /* 0x000000071c047224 */ /* 0x000fe400078e0209 */
[----:B----4-:R-:W-:Y:S01]  /*a060*/  @P5 FMUL.FTZ R6, R10, 0.69314718246459960938 ;  /* 0x3f3172180a065820 */ /* 0x010fe20000410000 */
[----:B------:R-:W-:Y:S01]  /*a070*/  SHF.L.U32 R0, R5, 0x7, RZ ;  /* 0x0000000705007819 */ /* 0x000fe200000006ff */
[----:B------:R-:W-:Y:S01]  /*a080*/  @P3 FMUL.FTZ R7, R14, 0.69314718246459960938 ;  /* 0x3f3172180e073820 */ /* 0x000fe20000410000 */
[----:B------:R-:W-:Y:S01]  /*a090*/  SHF.L.U32 R14, R205, 0x3, RZ ;  /* 0x00000003cd0e7819 */ /* 0x000fe200000006ff */
[----:B------:R-:W-:Y:S01]  /*a0a0*/  @P5 FFMA.FTZ R24, R164, R12, R6 ;  /* 0x0000000ca4185223 */ /* 0x000fe20000010006 */
[----:B------:R-:W-:Y:S01]  /*a0b0*/  IADD3 R11, P2, P1, R0, R2, R4 ;  /* 0x00000002000b7210 */ /* 0x000fe2000795e004 */
[----:B-1----:R-:W-:Y:S01]  /*a0c0*/  @P0 FMUL.FTZ R6, R15, 0.69314718246459960938 ;  /* 0x3f3172180f060820 */ /* 0x002fe20000410000 */
[----:B------:R-:W-:Y:S01]  /*a0d0*/  SHF.R.S32.HI R5, RZ, 0x1f, R0 ;  /* 0x0000001fff057819 */ /* 0x000fe20000011400 */
[----:B------:R-:W-:Y:S01]  /*a0e0*/  @P3 FFMA.FTZ R22, R162, R16, R7 ;  /* 0x00000010a2163223 */ /* 0x000fe20000010007 */
[----:B------:R-:W-:Y:S01]  /*a0f0*/  SHF.R.S32.HI R4, RZ, 0x1f, R4 ;  /* 0x0000001fff047819 */ /* 0x000fe20000011404 */
[----:B------:R-:W-:Y:S01]  /*a100*/  @P0 FFMA.FTZ R23, R160, R17, R6 ;  /* 0x00000011a0170223 */ /* 0x000fe20000010006 */
[----:B------:R-:W-:-:S02]  /*a110*/  SHF.R.S32.HI R15, RZ, 0x1f, R14 ;  /* 0x0000001fff0f7819 */ /* 0x000fc4000001140e */
[----:B------:R-:W-:Y:S01]  /*a120*/  IADD3.X R9, R5, R3, R4, P2, P1 ;  /* 0x0000000305097210 */ /* 0x000fe200017e2404 */
[----:B------:R-:W-:Y:S06]  /*a130*/  @P4 BRA `(.L_x_124) ;  /* 0x0000000000b04947 */ /* 0x000fec0003800000 */
[----:B------:R-:W-:Y:S02]  /*a140*/  SHF.R.S32.HI R0, RZ, 0x1f, R33 ;  /* 0x0000001fff007819 */ /* 0x000fe40000011421 */
[----:B------:R-:W-:Y:S02]  /*a150*/  SHF.R.S32.HI R3, RZ, 0x1f, R167 ;  /* 0x0000001fff037819 */ /* 0x000fe400000114a7 */
[----:B------:R-:W-:Y:S02]  /*a160*/  LEA.HI R2, R0, R33, RZ, 0x2 ;  /* 0x0000002100027211 */ /* 0x000fe400078f10ff */
[----:B------:R-:W-:Y:S02]  /*a170*/  LEA.HI R0, R3, R167, RZ, 0x2 ;  /* 0x000000a703007211 */ /* 0x000fe400078f10ff */
[----:B------:R-:W-:Y:S02]  /*a180*/  LOP3.LUT R2, R2, 0xffffffc, RZ, 0xc0, !PT ;  /* 0x0ffffffc02027812 */ /* 0x000fe400078ec0ff */
[----:B------:R-:W-:-:S03]  /*a190*/  SHF.R.S32.HI R0, RZ, 0x2, R0 ;  /* 0x00000002ff007819 */ /* 0x000fc60000011400 */
[----:B------:R-:W-:-:S04]  /*a1a0*/  IMAD.IADD R2, R33, 0x1, -R2 ;  /* 0x0000000121027824 */ /* 0x000fc800078e0a02 */
[----:B------:R-:W-:Y:S02]  /*a1b0*/  IMAD R0, R2, 0x10, R0 ;  /* 0x0000001002007824 */ /* 0x000fe400078e0200 */
[----:B------:R-:W-:Y:S02]  /*a1c0*/  IMAD R2, R29, -0x80, R13 ;  /* 0xffffff801d027824 */ /* 0x000fe400078e020d */
[C---:B------:R-:W-:Y:S02]  /*a1d0*/  VIADD R3, R0.reuse, 0x8 ;  /* 0x0000000800037836 */ /* 0x040fe40000000000 */
[C---:B------:R-:W-:Y:S01]  /*a1e0*/  VIADD R4, R0.reuse, 0x40 ;  /* 0x0000004000047836 */ /* 0x040fe20000000000 */
[CC--:B------:R-:W-:Y:S01]  /*a1f0*/  ISETP.GE.AND P6, PT, R0.reuse, R2.reuse, PT ;  /* 0x000000020000720c */ /* 0x0c0fe20003fc6270 */
[----:B------:R-:W-:Y:S01]  /*a200*/  VIADD R5, R0, 0x48 ;  /* 0x0000004800057836 */ /* 0x000fe20000000000 */
[-C--:B------:R-:W-:Y:S02]  /*a210*/  ISETP.GE.AND P5, PT, R3, R2.reuse, PT ;  /* 0x000000020300720c */ /* 0x080fe40003fa6270 */
[----:B------:R-:W-:-:S02]  /*a220*/  ISETP.GE.AND P4, PT, R4, R2, PT ;  /* 0x000000020400720c */ /* 0x000fc40003f86270 */
[----:B------:R-:W-:-:S07]  /*a230*/  ISETP.GE.AND P3, PT, R5, R2, PT ;  /* 0x000000020500720c */ /* 0x000fce0003f66270 */
[----:B------:R-:W1:Y:S01]  /*a240*/  @!P6 LDC.64 R12, c[0x0][0x2b0] ;  /* 0x0000ac00ff0ceb82 */ /* 0x000e620000000a00 */
[-C--:B------:R-:W-:Y:S02]  /*a250*/  @!P6 IMAD R2, R0, R8.reuse, RZ ;  /* 0x000000080002e224 */ /* 0x080fe400078e02ff */
[-C--:B------:R-:W-:Y:S02]  /*a260*/  @!P5 IMAD R0, R3, R8.reuse, RZ ;  /* 0x000000080300d224 */ /* 0x080fe400078e02ff */
[-C--:B------:R-:W-:Y:S01]  /*a270*/  @!P4 IMAD R3, R4, R8.reuse, RZ ;  /* 0x000000080403c224 */ /* 0x080fe200078e02ff */
[-C--:B------:R-:W-:Y:S01]  /*a280*/  @!P6 IADD3 R7, P0, R2, R11.reuse, RZ ;  /* 0x0000000b0207e210 */ /* 0x080fe20007f1e0ff */
[----:B------:R-:W-:Y:S01]  /*a290*/  @!P3 IMAD R5, R5, R8, RZ ;  /* 0x000000080505b224 */ /* 0x000fe200078e02ff */
[----:B------:R-:W2:Y:S01]  /*a2a0*/  @!P5 LDC.64 R16, c[0x0][0x2b0] ;  /* 0x0000ac00ff10db82 */ /* 0x000ea20000000a00 */
[-C--:B------:R-:W-:Y:S02]  /*a2b0*/  @!P5 IADD3 R4, P2, R0, R11.reuse, RZ ;  /* 0x0000000b0004d210 */ /* 0x080fe40007f5e0ff */
[----:B------:R-:W-:-:S02]  /*a2c0*/  @!P4 IADD3 R10, P1, R3, R11, RZ ;  /* 0x0000000b030ac210 */ /* 0x000fc40007f3e0ff */
[-C--:B------:R-:W-:Y:S02]  /*a2d0*/  @!P6 LEA.HI.X.SX32 R2, R2, R9.reuse, 0x1, P0 ;  /* 0x000000090202e211 */ /* 0x080fe400000f0eff */
[----:B------:R-:W-:Y:S01]  /*a2e0*/  @!P5 LEA.HI.X.SX32 R0, R0, R9, 0x1, P2 ;  /* 0x000000090000d211 */ /* 0x000fe200010f0eff */
[----:B------:R-:W3:Y:S01]  /*a2f0*/  @!P4 LDC.64 R18, c[0x0][0x2b0] ;  /* 0x0000ac00ff12cb82 */ /* 0x000ee20000000a00 */
[----:B------:R-:W-:-:S07]  /*a300*/  @!P3 IADD3 R11, P0, R5, R11, RZ ;  /* 0x0000000b050bb210 */ /* 0x000fce0007f1e0ff */
[----:B------:R-:W4:Y:S01]  /*a310*/  @!P3 LDC.64 R20, c[0x0][0x2b0] ;  /* 0x0000ac00ff14bb82 */ /* 0x000f220000000a00 */
[----:B-1----:R-:W-:Y:S02]  /*a320*/  @!P6 LEA R8, P2, R7, R12, 0x2 ;  /* 0x0000000c0708e211 */ /* 0x002fe400078410ff */
[-C--:B------:R-:W-:Y:S02]  /*a330*/  @!P4 LEA.HI.X.SX32 R12, R3, R9.reuse, 0x1, P1 ;  /* 0x00000009030cc211 */ /* 0x080fe400008f0eff */
[----:B------:R-:W-:Y:S02]  /*a340*/  @!P3 LEA.HI.X.SX32 R3, R5, R9, 0x1, P0 ;  /* 0x000000090503b211 */ /* 0x000fe400000f0eff */
[----:B------:R-:W-:Y:S02]  /*a350*/  @!P6 LEA.HI.X R9, R7, R13, R2, 0x2, P2 ;  /* 0x0000000d0709e211 */ /* 0x000fe400010f1402 */
[----:B--2---:R-:W-:-:S03]  /*a360*/  @!P5 LEA R6, P1, R4, R16, 0x2 ;  /* 0x000000100406d211 */ /* 0x004fc600078210ff */
[----:B------:R1:W-:Y:S01]  /*a370*/  @!P6 STG.E desc[UR16][R8.64], R24 ;  /* 0x000000180800e986 */ /* 0x0003e2000c101910 */
[----:B------:R-:W-:Y:S02]  /*a380*/  @!P5 LEA.HI.X R7, R4, R17, R0, 0x2, P1 ;  /* 0x000000110407d211 */ /* 0x000fe400008f1400 */
[----:B---3--:R-:W-:-:S03]  /*a390*/  @!P4 LEA R4, P1, R10, R18, 0x2 ;  /* 0x000000120a04c211 */ /* 0x008fc600078210ff */
[----:B------:R1:W-:Y:S01]  /*a3a0*/  @!P5 STG.E desc[UR16][R6.64], R25 ;  /* 0x000000190600d986 */ /* 0x0003e2000c101910 */
[----:B------:R-:W-:Y:S02]  /*a3b0*/  @!P4 LEA.HI.X R5, R10, R19, R12, 0x2, P1 ;  /* 0x000000130a05c211 */ /* 0x000fe400008f140c */
[----:B----4-:R-:W-:-:S03]  /*a3c0*/  @!P3 LEA R2, P0, R11, R20, 0x2 ;  /* 0x000000140b02b211 */ /* 0x010fc600078010ff */
[----:B------:R1:W-:Y:S01]  /*a3d0*/  @!P4 STG.E desc[UR16][R4.64], R22 ;  /* 0x000000160400c986 */ /* 0x0003e2000c101910 */
[----:B------:R-:W-:-:S05]  /*a3e0*/  @!P3 LEA.HI.X R3, R11, R21, R3, 0x2, P0 ;  /* 0x000000150b03b211 */ /* 0x000fca00000f1403 */
[----:B------:R1:W-:Y:S04]  /*a3f0*/  @!P3 STG.E desc[UR16][R2.64], R23 ;  /* 0x000000170200b986 */ /* 0x0003e8000c101910 */
.L_x_124:
[----:B------:R-:W-:Y:S05]  /*a400*/  BSYNC B0 ;  /* 0x0000000000007941 */ /* 0x000fea0003800000 */
.L_x_123:
[----:B------:R-:W-:Y:S01]  /*a410*/  ULDC.64 UR4, c[0x0][0x290] ;  /* 0x0000a40000047ab9 */ /* 0x000fe20000000a00 */
[----:B-1----:R-:W-:Y:S01]  /*a420*/  SHF.R.S32.HI R5, RZ, 0x1f, R28 ;  /* 0x0000001fff057819 */ /* 0x002fe2000001141c */
[----:B------:R-:W-:Y:S01]  /*a430*/  IMAD R0, R27, UR4, RZ ;  /* 0x000000041b007c24 */ /* 0x000fe2000f8e02ff */
[----:B------:R-:W-:Y:S01]  /*a440*/  SHF.R.S32.HI R4, RZ, 0x3, R206 ;  /* 0x00000003ff047819 */ /* 0x000fe200000114ce */
[C---:B------:R-:W-:Y:S01]  /*a450*/  IMAD.WIDE.U32 R2, R26.reuse, UR4, R14 ;  /* 0x000000041a027c25 */ /* 0x040fe2000f8e000e */
[----:B------:R-:W1:Y:S01]  /*a460*/  LDS.128 R72, [R247] ;  /* 0x00000000f7487984 */ /* 0x000e620000000c00 */
[----:B------:R-:W-:Y:S02]  /*a470*/  ULDC.64 UR6, c[0x0][0x298] ;  /* 0x0000a60000067ab9 */ /* 0x000fe40000000a00 */
[----:B------:R-:W-:Y:S01]  /*a480*/  IMAD R0, R26, UR5, R0 ;  /* 0x000000051a007c24 */ /* 0x000fe2000f8e0200 */
[----:B------:R-:W-:Y:S01]  /*a490*/  ULDC.64 UR4, c[0x0][0x2a0] ;  /* 0x0000a80000047ab9 */ /* 0x000fe20000000a00 */
[----:B------:R-:W2:Y:S02]  /*a4a0*/  LDS.128 R68, [R247+0x4000] ;  /* 0x00400000f7447984 */ /* 0x000ea40000000c00 */
[----:B------:R-:W-:-:S02]  /*a4b0*/  IMAD.IADD R3, R3, 0x1, R0 ;  /* 0x0000000103037824 */ /* 0x000fc400078e0200 */
[----:B------:R-:W-:Y:S01]  /*a4c0*/  IMAD R0, R5, UR4, RZ ;  /* 0x0000000405007c24 */ /* 0x000fe2000f8e02ff */
[----:B------:R-:W-:Y:S01]  /*a4d0*/  SHF.R.S32.HI R5, RZ, 0x1f, R4 ;  /* 0x0000001fff057819 */ /* 0x000fe20000011404 */
[C---:B------:R-:W-:Y:S01]  /*a4e0*/  IMAD.WIDE.U32 R2, R28.reuse, UR4, R2 ;  /* 0x000000041c027c25 */ /* 0x040fe2000f8e0002 */
[----:B------:R-:W3:Y:S03]  /*a4f0*/  LDS.128 R64, [R247+0x800] ;  /* 0x00080000f7407984 */ /* 0x000ee60000000c00 */
[----:B------:R-:W-:Y:S01]  /*a500*/  IMAD R0, R28, UR5, R0 ;  /* 0x000000051c007c24 */ /* 0x000fe2000f8e0200 */
[----:B------:R-:W4:Y:S01]  /*a510*/  LDS.128 R56, [R247+0x4800] ;  /* 0x00480000f7387984 */ /* 0x000f220000000c00 */
[----:B------:R-:W-:Y:S01]  /*a520*/  IMAD.WIDE R4, R29, 0x80, R4 ;  /* 0x000000801d047825 */ /* 0x000fe200078e0204 */
[----:B------:R-:W-:Y:S02]  /*a530*/  ULDC.64 UR4, c[0x0][0x280] ;  /* 0x0000a00000047ab9 */ /* 0x000fe40000000a00 */
[----:B------:R-:W5:Y:S01]  /*a540*/  LDS.128 R60, [R247+0x1000] ;  /* 0x00100000f73c7984 */ /* 0x000f620000000c00 */
[----:B------:R-:W-:-:S02]  /*a550*/  IMAD.IADD R3, R3, 0x1, R0 ;  /* 0x0000000103037824 */ /* 0x000fc400078e0200 */
[----:B------:R-:W-:Y:S01]  /*a560*/  IMAD R0, R5, UR6, RZ ;  /* 0x0000000605007c24 */ /* 0x000fe2000f8e02ff */
[----:B------:R-:W5:Y:S01]  /*a570*/  LDS.128 R52, [R247+0x5000] ;  /* 0x00500000f7347984 */ /* 0x000f620000000c00 */
[----:B------:R-:W-:-:S03]  /*a580*/  IMAD.WIDE.U32 R2, R4, UR6, R2 ;  /* 0x0000000604027c25 */ /* 0x000fc6000f8e0002 */
[----:B------:R-:W5:Y:S01]  /*a590*/  LDS.128 R36, [R247+0x1800] ;  /* 0x00180000f7247984 */ /* 0x000f620000000c00 */
[----:B------:R-:W-:Y:S01]  /*a5a0*/  IMAD R0, R4, UR7, R0 ;  /* 0x0000000704007c24 */ /* 0x000fe2000f8e0200 */
[C---:B------:R-:W-:Y:S01]  /*a5b0*/  LEA R4, P0, R2.reuse, UR4, 0x1 ;  /* 0x0000000402047c11 */ /* 0x040fe2000f8008ff */
[----:B------:R-:W-:Y:S01]  /*a5c0*/  USHF.L.U32 UR4, UR6, 0x5, URZ ;  /* 0x0000000506047899 */ /* 0x000fe2000800063f */
[----:B------:R-:W5:Y:S01]  /*a5d0*/  LDS.128 R44, [R247+0x5800] ;  /* 0x00580000f72c7984 */ /* 0x000f620000000c00 */
[----:B------:R-:W-:Y:S01]  /*a5e0*/  IMAD.IADD R0, R3, 0x1, R0 ;  /* 0x0000000103007824 */ /* 0x000fe200078e0200 */
[----:B------:R-:W-:Y:S02]  /*a5f0*/  USHF.L.U64.HI UR6, UR6, 0x5, UR7 ;  /* 0x0000000506067899 */ /* 0x000fe40008010207 */
[----:B------:R-:W5:Y:S02]  /*a600*/  LDS.128 R48, [R247+0x2000] ;  /* 0x00200000f7307984 */ /* 0x000f640000000c00 */
[----:B------:R-:W-:-:S02]  /*a610*/  LEA.HI.X R5, R2, UR5, R0, 0x1, P0 ;  /* 0x0000000502057c11 */ /* 0x000fc400080f0c00 */
[----:B------:R-:W5:Y:S01]  /*a620*/  LDS.128 R40, [R247+0x6000] ;  /* 0x00600000f7287984 */ /* 0x000f620000000c00 */
[----:B------:R-:W-:-:S03]  /*a630*/  IADD3 R2, P0, R4, UR4, RZ ;  /* 0x0000000404027c10 */ /* 0x000fc6000ff1e0ff */
[----:B------:R-:W5:Y:S01]  /*a640*/  LDS.128 R32, [R247+0x2800] ;  /* 0x00280000f7207984 */ /* 0x000f620000000c00 */
[----:B------:R-:W-:Y:S02]  /*a650*/  IADD3.X R3, R5, UR6, RZ, P0, !PT ;  /* 0x0000000605037c10 */ /* 0x000fe400087fe4ff */
[----:B------:R-:W-:Y:S01]  /*a660*/  IADD3 R8, P0, R2, UR4, RZ ;  /* 0x0000000402087c10 */ /* 0x000fe2000ff1e0ff */
[----:B------:R-:W5:Y:S03]  /*a670*/  LDS.128 R20, [R247+0x6800] ;  /* 0x00680000f7147984 */ /* 0x000f660000000c00 */
[----:B------:R-:W-:Y:S01]  /*a680*/  IADD3.X R9, R3, UR6, RZ, P0, !PT ;  /* 0x0000000603097c10 */ /* 0x000fe200087fe4ff */
[----:B------:R-:W5:Y:S01]  /*a690*/  LDS.128 R28, [R247+0x3000] ;  /* 0x00300000f71c7984 */ /* 0x000f620000000c00 */
[----:B------:R-:W-:-:S03]  /*a6a0*/  IADD3 R10, P0, R8, UR4, RZ ;  /* 0x00000004080a7c10 */ /* 0x000fc6000ff1e0ff */
[----:B------:R-:W5:Y:S01]  /*a6b0*/  LDS.128 R16, [R247+0x7000] ;  /* 0x00700000f7107984 */ /* 0x000f620000000c00 */
[----:B------:R-:W-:Y:S02]  /*a6c0*/  IADD3.X R11, R9, UR6, RZ, P0, !PT ;  /* 0x00000006090b7c10 */ /* 0x000fe400087fe4ff */
[----:B------:R-:W-:Y:S01]  /*a6d0*/  IADD3 R6, P0, R10, UR4, RZ ;  /* 0x000000040a067c10 */ /* 0x000fe2000ff1e0ff */
[----:B------:R-:W5:Y:S03]  /*a6e0*/  LDS.128 R24, [R247+0x3800] ;  /* 0x00380000f7187984 */ /* 0x000f660000000c00 */
[----:B------:R-:W-:Y:S01]  /*a6f0*/  IADD3.X R7, R11, UR6, RZ, P0, !PT ;  /* 0x000000060b077c10 */ /* 0x000fe200087fe4ff */
[----:B------:R-:W5:Y:S04]  /*a700*/  LDS.128 R12, [R247+0x7800] ;  /* 0x00780000f70c7984 */ /* 0x000f680000000c00 */
[----:B-1----:R-:W-:Y:S04]  /*a710*/  STG.E.128 desc[UR16][R4.64], R72 ;  /* 0x0000004804007986 */ /* 0x002fe8000c101d10 */
[----:B--2---:R1:W-:Y:S04]  /*a720*/  STG.E.128 desc[UR16][R4.64+0x80], R68 ;  /* 0x0000804404007986 */ /* 0x0043e8000c101d10 */
[----:B---3--:R-:W-:Y:S04]  /*a730*/  STG.E.128 desc[UR16][R2.64], R64 ;  /* 0x0000004002007986 */ /* 0x008fe8000c101d10 */
[----:B----4-:R2:W-:Y:S04]  /*a740*/  STG.E.128 desc[UR16][R2.64+0x80], R56 ;  /* 0x0000803802007986 */ /* 0x0105e8000c101d10 */
[----:B-----5:R-:W-:Y:S04]  /*a750*/  STG.E.128 desc[UR16][R8.64], R60 ;  /* 0x0000003c08007986 */ /* 0x020fe8000c101d10 */
[----:B------:R3:W-:Y:S04]  /*a760*/  STG.E.128 desc[UR16][R8.64+0x80], R52 ;  /* 0x0000803408007986 */ /* 0x0007e8000c101d10 */
[----:B------:R-:W-:Y:S04]  /*a770*/  STG.E.128 desc[UR16][R10.64], R36 ;  /* 0x000000240a007986 */ /* 0x000fe8000c101d10 */
[----:B------:R-:W-:Y:S04]  /*a780*/  STG.E.128 desc[UR16][R10.64+0x80], R44 ;  /* 0x0000802c0a007986 */ /* 0x000fe8000c101d10 */
[----:B------:R-:W-:Y:S04]  /*a790*/  STG.E.128 desc[UR16][R6.64], R48 ;  /* 0x0000003006007986 */ /* 0x000fe8000c101d10 */
[----:B------:R-:W-:Y:S01]  /*a7a0*/  STG.E.128 desc[UR16][R6.64+0x80], R40 ;  /* 0x0000802806007986 */ /* 0x000fe2000c101d10 */
[----:B-1----:R-:W-:-:S04]  /*a7b0*/  IADD3 R4, P0, R6, UR4, RZ ;  /* 0x0000000406047c10 */ /* 0x002fc8000ff1e0ff */
[----:B------:R-:W-:Y:S02]  /*a7c0*/  IADD3.X R5, R7, UR6, RZ, P0, !PT ;  /* 0x0000000607057c10 */ /* 0x000fe400087fe4ff */
[----:B--2---:R-:W-:-:S03]  /*a7d0*/  IADD3 R2, P0, R4, UR4, RZ ;  /* 0x0000000404027c10 */ /* 0x004fc6000ff1e0ff */
[----:B------:R-:W-:Y:S01]  /*a7e0*/  STG.E.128 desc[UR16][R4.64], R32 ;  /* 0x0000002004007986 */ /* 0x000fe2000c101d10 */
[----:B------:R-:W-:-:S03]  /*a7f0*/  IADD3.X R3, R5, UR6, RZ, P0, !PT ;  /* 0x0000000605037c10 */ /* 0x000fc600087fe4ff */
[----:B------:R-:W-:Y:S01]  /*a800*/  STG.E.128 desc[UR16][R4.64+0x80], R20 ;  /* 0x0000801404007986 */ /* 0x000fe2000c101d10 */
[----:B---3--:R-:W-:-:S03]  /*a810*/  IADD3 R8, P0, R2, UR4, RZ ;  /* 0x0000000402087c10 */ /* 0x008fc6000ff1e0ff */
[----:B------:R-:W-:Y:S01]  /*a820*/  STG.E.128 desc[UR16][R2.64], R28 ;  /* 0x0000001c02007986 */ /* 0x000fe2000c101d10 */
[----:B------:R-:W-:-:S03]  /*a830*/  IADD3.X R9, R3, UR6, RZ, P0, !PT ;  /* 0x0000000603097c10 */ /* 0x000fc600087fe4ff */
[----:B------:R-:W-:Y:S04]  /*a840*/  STG.E.128 desc[UR16][R2.64+0x80], R16 ;  /* 0x0000801002007986 */ /* 0x000fe8000c101d10 */
[----:B------:R-:W-:Y:S04]  /*a850*/  STG.E.128 desc[UR16][R8.64], R24 ;  /* 0x0000001808007986 */ /* 0x000fe8000c101d10 */
[----:B------:R-:W-:Y:S01]  /*a860*/  STG.E.128 desc[UR16][R8.64+0x80], R12 ;  /* 0x0000800c08007986 */ /* 0x000fe2000c101d10 */
[----:B------:R-:W-:Y:S05]  /*a870*/  EXIT ;  /* 0x000000000000794d */ /* 0x000fea0003800000 */
.L_x_125:
        /* <DEDUP_REMOVED lines=16> */
.L_x_2917:


//--------------------- .text._ZN5flash16flash_fwd_kernelI23Flash_fwd_kernel_traitsILi128ELi128ELi64ELi4ELb0ELb0EN7cutlass6half_tE19Flash_kernel_traitsILi128ELi128ELi64ELi4ES3_EELb0ELb0ELb0ELb0ELb1ELb1ELb1ELb0EEEvNS_16Flash_fwd_paramsE --------------------------
	.section	.text._ZN5flash16flash_fwd_kernelI23Flash_fwd_kernel_traitsILi128ELi128ELi64ELi4ELb0ELb0EN7cutlass6half_tE19Flash_kernel_traitsILi128ELi128ELi64ELi4ES3_EELb0ELb0ELb0ELb0ELb1ELb1ELb1ELb0EEEvNS_16Flash_fwd_paramsE,"ax",@progbits
	.align	128
        .global         _ZN5flash16flash_fwd_kernelI23Flash_fwd_kernel_traitsILi128ELi128ELi64ELi4ELb0ELb0EN7cutlass6half_tE19Flash_kernel_traitsILi128ELi128ELi64ELi4ES3_EELb0ELb0ELb0ELb0ELb1ELb1ELb1ELb0EEEvNS_16Flash_fwd_paramsE
        .type           _ZN5flash16flash_fwd_kernelI23Flash_fwd_kernel_traitsILi128ELi128ELi64ELi4ELb0ELb0EN7cutlass6half_tE19Flash_kernel_traitsILi128ELi128ELi64ELi4ES3_EELb0ELb0ELb0ELb0ELb1ELb1ELb1ELb0EEEvNS_16Flash_fwd_paramsE,@function
        .size           _ZN5flash16flash_fwd_kernelI23Flash_fwd_kernel_traitsILi128ELi128ELi64ELi4ELb0ELb0EN7cutlass6half_tE19Flash_kernel_traitsILi128ELi128ELi64ELi4ES3_EELb0ELb0ELb0ELb0ELb1ELb1ELb1ELb0EEEvNS_16Flash_fwd_paramsE,(.L_x_2918 - _ZN5flash16flash_fwd_kernelI23Flash_fwd_kernel_traitsILi128ELi128ELi64ELi4ELb0ELb0EN7cutlass6half_tE19Flash_kernel_traitsILi128ELi128ELi64ELi4ES3_EELb0ELb0ELb0ELb0ELb1ELb1ELb1ELb0EEEvNS_16Flash_fwd_paramsE)
        .other          _ZN5flash16flash_fwd_kernelI23Flash_fwd_kernel_traitsILi128ELi128ELi64ELi4ELb0ELb0EN7cutlass6half_tE19Flash_kernel_traitsILi128ELi128ELi64ELi4ES3_EELb0ELb0ELb0ELb0ELb1ELb1ELb1ELb0EEEvNS_16Flash_fwd_paramsE,@"STO_CUDA_ENTRY STV_DEFAULT"
_ZN5flash16flash_fwd_kernelI23Flash_fwd_kernel_traitsILi128ELi128ELi64ELi4ELb0ELb0EN7cutlass6half_tE19Flash_kernel_traitsILi128ELi128ELi64ELi4ES3_EELb0ELb0ELb0ELb0ELb1ELb1ELb1ELb0EEEvNS_16Flash_fwd_paramsE:
.text._ZN5flash16flash_fwd_kernelI23Flash_fwd_kernel_traitsILi128ELi128ELi64ELi4ELb0ELb0EN7cutlass6half_tE19Flash_kernel_traitsILi128ELi128ELi64ELi4ES3_EELb0ELb0ELb0ELb0ELb1ELb1ELb1ELb0EEEvNS_16Flash_fwd_paramsE:
        /* <DEDUP_REMOVED lines=53> */
[----:B------:R-:W-:Y:S01]  /*0350*/  IMAD R2, R26, UR4, RZ ;  /* 0x000000041a027c24 */ /* 0x000fe2000f8e02ff */
[----:B------:R-:W-:Y:S02]  /*0360*/  SHF.L.U32 R6, R8, 0x6, RZ ;  /* 0x0000000608067819 */ /* 0x000fe400000006ff */
[----:B------:R-:W-:Y:S01]  /*0370*/  SHF.R.S32.HI R13, RZ, 0x1f, R12 ;  /* 0x0000001fff0d7819 */ /* 0x000fe2000001140c */
[----:B------:R-:W-:Y:S01]  /*0380*/  IMAD R11, R28, UR5, R2 ;  /* 0x000000051c0b7c24 */ /* 0x000fe2000f8e0202 */
[----:B------:R-:W-:-:S02]  /*0390*/  LEA.HI R4, R0, R10, RZ, 0x1 ;  /* 0x0000000a00047211 */ /* 0x000fc400078f08ff */
[----:B------:R-:W-:Y:S02]  /*03a0*/  LOP3.LUT R0, R6, 0x1c0, RZ, 0xc0, !PT ;  /* 0x000001c006007812 */ /* 0x000fe400078ec0ff */
[----:B------:R-:W-:Y:S01]  /*03b0*/  LOP3.LUT R6, R4, 0xfffffffe, RZ, 0xc0, !PT ;  /* 0xfffffffe04067812 */ /* 0x000fe200078ec0ff */
[----:B-1----:R-:W-:Y:S01]  /*03c0*/  VIADD R7, R7, 0xffffffe ;  /* 0x0ffffffe07077836 */ /* 0x002fe20000000000 */
[--C-:B------:R-:W-:Y:S01]  /*03d0*/  LOP3.LUT R4, R0, 0x38, R12.reuse, 0xf8, !PT ;  /* 0x0000003800047812 */ /* 0x100fe200078ef80c */
[----:B------:R-:W-:Y:S01]  /*03e0*/  IMAD.WIDE.U32 R2, R28, UR4, R12 ;  /* 0x000000041c027c25 */ /* 0x000fe2000f8e000c */
[----:B------:R-:W-:Y:S01]  /*03f0*/  SHF.R.U32.HI R0, RZ, 0x3, R0 ;  /* 0x00000003ff007819 */ /* 0x000fe20000011600 */
[----:B------:R-:W-:Y:S01]  /*0400*/  ULDC.64 UR4, c[0x0][0x258] ;  /* 0x0000960000047ab9 */ /* 0x000fe20000000a00 */
[----:B------:R-:W-:Y:S01]  /*0410*/  SHF.R.S32.HI R9, RZ, 0x1f, R8 ;  /* 0x0000001fff097819 */ /* 0x000fe20000011408 */
[----:B------:R-:W1:Y:S01]  /*0420*/  F2I.FTZ.U32.TRUNC.NTZ R7, R7 ;  /* 0x0000000700077305 */ /* 0x000e62000021f000 */
[----:B------:R-:W-:Y:S01]  /*0430*/  IMAD.IADD R3, R3, 0x1, R11 ;  /* 0x0000000103037824 */ /* 0x000fe200078e020b */
[----:B------:R-:W-:Y:S01]  /*0440*/  LOP3.LUT R11, R4, R0, RZ, 0x3c, !PT ;  /* 0x00000000040b7212 */ /* 0x000fe200078e3cff */
[----:B------:R-:W-:Y:S01]  /*0450*/  IMAD.IADD R21, R10, 0x1, -R6 ;  /* 0x000000010a157824 */ /* 0x000fe200078e0a06 */
[----:B------:R-:W-:Y:S01]  /*0460*/  SHF.R.S32.HI R0, RZ, 0x1f, R5 ;  /* 0x0000001fff007819 */ /* 0x000fe20000011405 */
[----:B------:R-:W-:Y:S01]  /*0470*/  IMAD R4, R18, UR4, RZ ;  /* 0x0000000412047c24 */ /* 0x000fe2000f8e02ff */
[----:B------:R-:W-:Y:S01]  /*0480*/  SHF.L.U32 R10, R16, 0x3, RZ ;  /* 0x00000003100a7819 */ /* 0x000fe200000006ff */
[----:B------:R-:W-:Y:S01]  /*0490*/  IMAD.WIDE R14, R14, 0x80, R8 ;  /* 0x000000800e0e7825 */ /* 0x000fe200078e0208 */
[----:B------:R-:W-:-:S02]  /*04a0*/  LEA.HI R20, R0, R5, RZ, 0x3 ;  /* 0x0000000500147211 */ /* 0x000fc400078f18ff */
[----:B------:R-:W-:Y:S01]  /*04b0*/  LOP3.LUT R11, R11, 0x7ffffe00, R10, 0xf8, !PT ;  /* 0x7ffffe000b0b7812 */ /* 0x000fe200078ef80a */
[C---:B------:R-:W-:Y:S01]  /*04c0*/  IMAD R4, R29.reuse, UR5, R4 ;  /* 0x000000051d047c24 */ /* 0x040fe2000f8e0204 */
[----:B------:R-:W-:Y:S01]  /*04d0*/  LOP3.LUT R6, R20, 0xfffffff8, RZ, 0xc0, !PT ;  /* 0xfffffff814067812 */ /* 0x000fe200078ec0ff */
[----:B------:R-:W-:Y:S01]  /*04e0*/  IMAD.WIDE.U32 R2, R29, UR4, R2 ;  /* 0x000000041d027c25 */ /* 0x000fe2000f8e0002 */
[----:B------:R-:W-:Y:S01]  /*04f0*/  UMOV UR5, 0x400 ;  /* 0x0000040000057882 */ /* 0x000fe20000000000 */
[----:B------:R-:W-:Y:S02]  /*0500*/  USHF.L.U32 UR4, UR6, 0x5, URZ ;  /* 0x0000000506047899 */ /* 0x000fe4000800063f */
[--C-:B-1----:R-:W-:Y:S01]  /*0510*/  IMAD.MOV R0, RZ, RZ, -R7.reuse ;  /* 0x000000ffff007224 */ /* 0x102fe200078e0a07 */
[----:B----4-:R-:W-:Y:S01]  /*0520*/  ULEA UR5, UR10, UR5, 0x18 ;  /* 0x000000050a057291 */ /* 0x010fe2000f8ec03f */
[----:B------:R-:W-:Y:S02]  /*0530*/  IMAD.IADD R37, R5, 0x1, -R6 ;  /* 0x0000000105257824 */ /* 0x000fe400078e0a06 */
[----:B------:R-:W-:Y:S01]  /*0540*/  IMAD R0, R0, R25, RZ ;  /* 0x0000001900007224 */ /* 0x000fe200078e02ff */
[----:B------:R-:W-:Y:S01]  /*0550*/  ULDC.64 UR10, c[0x0][0x250] ;  /* 0x00009400000a7ab9 */ /* 0x000fe20000000a00 */
[----:B------:R-:W-:Y:S01]  /*0560*/  IMAD.MOV.U32 R6, RZ, RZ, RZ ;  /* 0x000000ffff067224 */ /* 0x000fe200078e00ff */
[----:B------:R-:W-:Y:S01]  /*0570*/  LEA R251, R11, UR5, 0x1 ;  /* 0x000000050bfb7c11 */ /* 0x000fe2000f8e08ff */
[----:B------:R-:W-:Y:S01]  /*0580*/  IMAD.IADD R3, R3, 0x1, R4 ;  /* 0x0000000103037824 */ /* 0x000fe200078e0204 */
[----:B------:R-:W-:Y:S01]  /*0590*/  USHF.L.U32 UR18, UR10, 0x5, URZ ;  /* 0x000000050a127899 */ /* 0x000fe2000800063f */
[----:B------:R-:W-:Y:S01]  /*05a0*/  IMAD R10, R15, UR6, RZ ;  /* 0x000000060f0a7c24 */ /* 0x000fe2000f8e02ff */
[----:B------:R-:W-:Y:S01]  /*05b0*/  USHF.L.U64.HI UR21, UR10, 0x5, UR11 ;  /* 0x000000050a157899 */ /* 0x000fe2000801020b */
[----:B------:R-:W-:-:S04]  /*05c0*/  IMAD.HI.U32 R7, R7, R0, R6 ;  /* 0x0000000007077227 */ /* 0x000fc800078e0006 */
[----:B------:R-:W-:Y:S02]  /*05d0*/  IMAD.SHL.U32 R0, R36, 0x40, RZ ;  /* 0x0000004024007824 */ /* 0x000fe400078e00ff */
[C---:B------:R-:W-:Y:S02]  /*05e0*/  IMAD R10, R14.reuse, UR7, R10 ;  /* 0x000000070e0a7c24 */ /* 0x040fe4000f8e020a */
[----:B------:R-:W-:Y:S01]  /*05f0*/  IMAD.WIDE.U32 R4, R14, UR6, R2 ;  /* 0x000000060e047c25 */ /* 0x000fe2000f8e0002 */
[----:B------:R-:W-:Y:S02]  /*0600*/  IABS R14, R29 ;  /* 0x0000001d000e7213 */ /* 0x000fe40000000000 */
[----:B------:R-:W-:Y:S02]  /*0610*/  LOP3.LUT R0, R0, 0x1c0, RZ, 0xc0, !PT ;  /* 0x000001c000007812 */ /* 0x000fe400078ec0ff */
[----:B------:R-:W-:Y:S02]  /*0620*/  IADD3 R3, R5, R10, RZ ;  /* 0x0000000a05037210 */ /* 0x000fe40007ffe0ff */
        /* <DEDUP_REMOVED lines=43> */
[----:B-1----:R-:W-:-:S03]  /*08e0*/  IMAD R2, R18, UR12, RZ ;  /* 0x0000000c12027c24 */ /* 0x002fc6000f8e02ff */
[----:B------:R-:W-:Y:S01]  /*08f0*/  MOV R9, R0 ;  /* 0x0000000000097202 */ /* 0x000fe20000000f00 */
[C---:B------:R-:W-:Y:S01]  /*0900*/  IMAD R8, R11.reuse, UR13, R2 ;  /* 0x0000000d0b087c24 */ /* 0x040fe2000f8e0202 */
[----:B------:R-:W-:Y:S01]  /*0910*/  IADD3 R2, P0, R4, UR4, RZ ;  /* 0x0000000404027c10 */ /* 0x000fe2000ff1e0ff */
[----:B--2---:R-:W-:-:S03]  /*0920*/  IMAD.WIDE.U32 R6, R11, UR12, R12 ;  /* 0x0000000c0b067c25 */ /* 0x004fc6000f8e000c */
[----:B------:R-:W-:-:S05]  /*0930*/  IADD3.X R3, R5, UR8, RZ, P0, !PT ;  /* 0x0000000805037c10 */ /* 0x000fca00087fe4ff */
[----:B------:R-:W-:Y:S01]  /*0940*/  LDGSTS.E.BYPASS.LTC128B.128 [R251+0x2800], desc[UR16][R2.64] ;  /* 0x0280000002fb7fae */ /* 0x000fe2000b901d50 */
[----:B----4-:R-:W-:Y:S01]  /*0950*/  IMAD.IADD R5, R7, 0x1, R8 ;  /* 0x0000000107057824 */ /* 0x010fe200078e0208 */
[----:B------:R-:W-:Y:S02]  /*0960*/  LOP3.LUT R7, R29, R27, RZ, 0x3c, !PT ;  /* 0x0000001b1d077212 */ /* 0x000fe400078e3cff */
[----:B------:R1:W-:Y:S01]  /*0970*/  LDGSTS.E.BYPASS.LTC128B.128 [R251+0x6800], desc[UR16][R2.64+0x80] ;  /* 0x0680008002fb7fae */ /* 0x0003e2000b901d50 */
[----:B------:R-:W-:Y:S02]  /*0980*/  MOV R4, R6 ;  /* 0x0000000600047202 */ /* 0x000fe40000000f00 */
[----:B------:R-:W-:Y:S01]  /*0990*/  ISETP.GE.AND P0, PT, R7, RZ, PT ;  /* 0x000000ff0700720c */ /* 0x000fe20003f06270 */
[----:B------:R-:W-:Y:S01]  /*09a0*/  IMAD R7, R26, UR6, RZ ;  /* 0x000000061a077c24 */ /* 0x000fe2000f8e02ff */
[----:B---3--:R-:W-:Y:S01]  /*09b0*/  @!P3 SEL R6, R15, RZ, P2 ;  /* 0x000000ff0f06b207 */ /* 0x008fe20001000000 */
[----:B------:R-:W-:-:S03]  /*09c0*/  IMAD.WIDE.U32 R4, R28, UR6, R4 ;  /* 0x000000061c047c25 */ /* 0x000fc6000f8e0004 */
[----:B------:R-:W-:Y:S01]  /*09d0*/  @!P3 IADD3 R160, R6, R14, -R19 ;  /* 0x0000000e06a0b210 */ /* 0x000fe20007ffe813 */
[----:B------:R-:W-:Y:S01]  /*09e0*/  IMAD R0, R28, UR7, R7 ;  /* 0x000000071c007c24 */ /* 0x000fe2000f8e0207 */
[----:B------:R-:W-:-:S03]  /*09f0*/  ULDC.64 UR6, c[0x0][0x260] ;  /* 0x0000980000067ab9 */ /* 0x000fc60000000a00 */
[----:B------:R-:W-:Y:S02]  /*0a00*/  VIADD R8, R160, 0x3f ;  /* 0x0000003fa0087836 */ /* 0x000fe40000000000 */
        /* <DEDUP_REMOVED lines=14> */
[----:B------:R-:W-:-:S02]  /*0af0*/  SHF.R.S32.HI R0, RZ, 0x1f, R8 ;  /* 0x0000001fff007819 */ /* 0x000fc40000011408 */
[----:B------:R-:W-:Y:S01]  /*0b00*/  MOV R2, R4 ;  /* 0x0000000400027202 */ /* 0x000fe20000000f00 */
[----:B------:R-:W-:Y:S01]  /*0b10*/  IMAD R4, R10, UR6, RZ ;  /* 0x000000060a047c24 */ /* 0x000fe2000f8e02ff */
[----:B------:R-:W-:Y:S01]  /*0b20*/  LEA.HI R178, R0, R8, RZ, 0x6 ;  /* 0x0000000800b27211 */ /* 0x000fe200078f30ff */
[----:B------:R-:W-:Y:S02]  /*0b30*/  IMAD R0, R18, UR10, RZ ;  /* 0x0000000a12007c24 */ /* 0x000fe4000f8e02ff */
[C---:B------:R-:W-:Y:S01]  /*0b40*/  IMAD.WIDE.U32 R30, R9.reuse, UR6, R2 ;  /* 0x00000006091e7c25 */ /* 0x040fe2000f8e0002 */
[----:B------:R-:W-:Y:S01]  /*0b50*/  LEA.HI.SX32 R8, R178, 0xffffffff, 0x1a ;  /* 0xffffffffb2087811 */ /* 0x000fe200078fd2ff */
[----:B------:R-:W-:Y:S02]  /*0b60*/  STL [R1], R178 ;  /* 0x000000b201007387 */ /* 0x000fe40000100800 */
        /* <DEDUP_REMOVED lines=14> */
[C---:B------:R-:W-:Y:S01]  /*0c50*/  IMAD R7, R28.reuse, UR7, R7 ;  /* 0x000000071c077c24 */ /* 0x040fe2000f8e0207 */
[----:B------:R-:W-:Y:S01]  /*0c60*/  IADD3 R0, R5, R0, RZ ;  /* 0x0000000005007210 */ /* 0x000fe20007ffe0ff */
[----:B------:R-:W-:Y:S01]  /*0c70*/  IMAD.WIDE.U32 R2, R28, UR6, R2 ;  /* 0x000000061c027c25 */ /* 0x000fe2000f8e0002 */
[----:B------:R-:W-:Y:S02]  /*0c80*/  ULDC.64 UR6, c[0x0][0x218] ;  /* 0x0000860000067ab9 */ /* 0x000fe40000000a00 */
[----:B------:R-:W-:Y:S01]  /*0c90*/  LEA R6, P0, R4, UR6, 0x1 ;  /* 0x0000000604067c11 */ /* 0x000fe2000f8008ff */
        /* <DEDUP_REMOVED lines=31> */
[C---:B------:R-:W-:Y:S01]  /*0e90*/  LEA R44, R0.reuse, UR5, 0x1 ;  /* 0x00000005002c7c11 */ /* 0x040fe2000f8e08ff */
[----:B------:R2:W-:Y:S01]  /*0ea0*/  STL [R1+0x20], R2 ;  /* 0x0000200201007387 */ /* 0x0005e20000100800 */
[----:B------:R-:W-:Y:S01]  /*0eb0*/  LEA R238, R0, UR4, 0x1 ;  /* 0x0000000400ee7c11 */ /* 0x000fe2000f8e08ff */
[----:B------:R-:W-:-:S04]  /*0ec0*/  ULDC UR4, c[0x0][0x39c] ;  /* 0x0000e70000047ab9 */ /* 0x000fc80000000800 */
[----:B------:R-:W-:Y:S01]  /*0ed0*/  VIADD R243, R238, 0x20 ;  /* 0x00000020eef37836 */ /* 0x000fe20000000000 */
[----:B-1----:R-:W-:Y:S01]  /*0ee0*/  LEA R4, P0, R7, UR8, 0x1 ;  /* 0x0000000807047c11 */ /* 0x002fe2000f8008ff */
[----:B------:R-:W-:-:S04]  /*0ef0*/  DEPBAR.LE SB0, 0x0 ;  /* 0x000080000000791a */ /* 0x000fc80000000000 */
[----:B------:R-:W-:Y:S01]  /*0f00*/  LEA.HI.X R5, R7, UR9, R6, 0x1, P0 ;  /* 0x0000000907057c11 */ /* 0x000fe200080f0c06 */
[----:B------:R-:W-:Y:S01]  /*0f10*/  BAR.SYNC.DEFER_BLOCKING 0x0 ;  /* 0x0000000000007b1d */ /* 0x000fe20000010000 */
[----:B--2---:R-:W-:Y:S01]  /*0f20*/  SHF.L.U32 R2, R37, 0x6, RZ ;  /* 0x0000000625027819 */ /* 0x004fe200000006ff */
[----:B------:R-:W-:-:S03]  /*0f30*/  IMAD.SHL.U32 R6, R20, 0x40, RZ ;  /* 0x0000004014067824 */ /* 0x000fc600078e00ff */
[----:B------:R-:W-:Y:S02]  /*0f40*/  LOP3.LUT R2, R2, 0x1c0, RZ, 0xc0, !PT ;  /* 0x000001c002027812 */ /* 0x000fe400078ec0ff */
[----:B------:R-:W-:Y:S02]  /*0f50*/  LOP3.LUT R161, R6, 0xfffffe00, RZ, 0xc0, !PT ;  /* 0xfffffe0006a17812 */ /* 0x000fe400078ec0ff */
[----:B------:R-:W-:Y:S02]  /*0f60*/  LOP3.LUT R7, R2, 0x8, R3, 0xf8, !PT ;  /* 0x0000000802077812 */ /* 0x000fe400078ef803 */
[----:B------:R-:W-:Y:S02]  /*0f70*/  SHF.R.U32.HI R3, RZ, 0x3, R2 ;  /* 0x00000003ff037819 */ /* 0x000fe40000011602 */
[----:B------:R-:W-:Y:S02]  /*0f80*/  IADD3 R2, P0, R4, UR18, RZ ;  /* 0x0000001204027c10 */ /* 0x000fe4000ff1e0ff */
[----:B------:R-:W-:-:S02]  /*0f90*/  LOP3.LUT R162, R7, R3, RZ, 0x3c, !PT ;  /* 0x0000000307a27212 */ /* 0x000fc400078e3cff */
        /* <DEDUP_REMOVED lines=10> */
[----:B-1----:R-:W-:-:S02]  /*1040*/  LEA R5, R7, R161, 0xa ;  /* 0x000000a107057211 */ /* 0x002fc400078e50ff */
[----:B------:R-:W-:Y:S02]  /*1050*/  IADD3 R4, P0, R6, UR18, RZ ;  /* 0x0000001206047c10 */ /* 0x000fe4000ff1e0ff */
        /* <DEDUP_REMOVED lines=8> */
[----:B------:R-:W-:Y:S01]  /*10e0*/  LDGSTS.E.BYPASS.LTC128B.128 [R251+0xf000], desc[UR16][R6.64+0x80] ;  /* 0x0f00008006fb7fae */ /* 0x000fe2000b901d50 */
[----:B------:R-:W-:-:S02]  /*10f0*/  IMAD.MOV.U32 R2, RZ, RZ, 0x40 ;  /* 0x00000040ff027424 */ /* 0x000fc400078e00ff */
[----:B------:R-:W-:Y:S01]  /*1100*/  SEL R3, R3, 0xffffffe0, !P1 ;  /* 0xffffffe003037807 */ /* 0x000fe20004800000 */
[----:B------:R-:W-:Y:S01]  /*1110*/  LDGSTS.E.BYPASS.LTC128B.128 [R251+0xd800], desc[UR16][R4.64] ;  /* 0x0d80000004fb7fae */ /* 0x000fe2000b901d50 */
[----:B------:R-:W-:Y:S02]  /*1120*/  LOP3.LUT P1, RZ, R37, 0x4, RZ, 0xc0, !PT ;  /* 0x0000000425ff7812 */ /* 0x000fe4000782c0ff */
[----:B------:R-:W-:Y:S01]  /*1130*/  IADD3 R240, R239, R3, RZ ;  /* 0x00000003eff07210 */ /* 0x000fe20007ffe0ff */
[----:B------:R1:W-:Y:S02]  /*1140*/  LDGSTS.E.BYPASS.LTC128B.128 [R251+0xf800], desc[UR16][R4.64+0x80] ;  /* 0x0f80008004fb7fae */ /* 0x0003e4000b901d50 */
[----:B------:R-:W-:Y:S01]  /*1150*/  @P0 VIADD R243, R238, 0xffffffe0 ;  /* 0xffffffe0eef30836 */ /* 0x000fe20000000000 */
[----:B------:R-:W-:Y:S01]  /*1160*/  LOP3.LUT P0, RZ, R36, 0x4, RZ, 0xc0, !PT ;  /* 0x0000000424ff7812 */ /* 0x000fe2000780c0ff */
[----:B------:R-:W-:Y:S03]  /*1170*/  LDSM.16.M88.4 R8, [R239] ;  /* 0x00000000ef08783b */ /* 0x000fe60000000200 */
[C---:B------:R-:W-:Y:S01]  /*1180*/  SEL R0, R2.reuse, 0xffffffc0, !P0 ;  /* 0xffffffc002007807 */ /* 0x040fe20004000000 */
[----:B------:R-:W2:Y:S01]  /*1190*/  LDSM.16.M88.4 R20, [R44+0x8000] ;  /* 0x008000002c14783b */ /* 0x000ea20000000200 */
[----:B------:R-:W-:-:S02]  /*11a0*/  SEL R2, R2, 0xffffffc0, !P1 ;  /* 0xffffffc002027807 */ /* 0x000fc40004800000 */
[----:B------:R-:W-:Y:S01]  /*11b0*/  ISETP.GE.AND P0, PT, R160, 0x41, PT ;  /* 0x00000041a000780c */ /* 0x000fe20003f06270 */
[----:B------:R-:W-:Y:S01]  /*11c0*/  LDSM.16.M88.4 R24, [R44+0x9800] ;  /* 0x009800002c18783b */ /* 0x000fe20000000200 */
[----:B------:R-:W-:Y:S01]  /*11d0*/  IMAD.IADD R237, R238, 0x1, R0 ;  /* 0x00000001eeed7824 */ /* 0x000fe200078e0200 */
[----:B------:R-:W-:Y:S01]  /*11e0*/  IADD3 R242, R239, R2, RZ ;  /* 0x00000002eff27210 */ /* 0x000fe20007ffe0ff */
[----:B------:R-:W-:Y:S01]  /*11f0*/  IMAD.IADD R236, R0, 0x1, R243 ;  /* 0x0000000100ec7824 */ /* 0x000fe200078e02f3 */
[----:B------:R-:W3:Y:S01]  /*1200*/  LDSM.16.M88.4 R32, [R44+0x8800] ;  /* 0x008800002c20783b */ /* 0x000ee20000000200 */
[----:B------:R-:W-:-:S03]  /*1210*/  IMAD.IADD R241, R240, 0x1, R2 ;  /* 0x00000001f0f17824 */ /* 0x000fc600078e0202 */
[----:B------:R-:W-:Y:S04]  /*1220*/  LDSM.16.M88.4 R28, [R44+0x9000] ;  /* 0x009000002c1c783b */ /* 0x000fe80000000200 */
[----:B------:R-:W-:Y:S04]  /*1230*/  LDSM.16.M88.4 R16, [R240] ;  /* 0x00000000f010783b */ /* 0x000fe80000000200 */
[----:B-1----:R-:W1:Y:S04]  /*1240*/  LDSM.16.M88.4 R4, [R239+0x2000] ;  /* 0x00200000ef04783b */ /* 0x002e680000000200 */
[----:B------:R-:W4:Y:S04]  /*1250*/  LDSM.16.M88.4 R48, [R243] ;  /* 0x00000000f330783b */ /* 0x000f280000000200 */
[----:B------:R-:W4:Y:S04]  /*1260*/  LDSM.16.M88.4 R12, [R240+0x2000] ;  /* 0x00200000f00c783b */ /* 0x000f280000000200 */
[----:B------:R-:W-:Y:S04]  /*1270*/  LDSM.16.M88.4 R56, [R243+0x800] ;  /* 0x00080000f338783b */ /* 0x000fe80000000200 */
[----:B------:R-:W-:Y:S01]  /*1280*/  LDSM.16.M88.4 R52, [R243+0x1000] ;  /* 0x00100000f334783b */ /* 0x000fe20000000200 */
[C---:B--2---:R-:W-:Y:S03]  /*1290*/  HMMA.16816.F32 R40, R8.reuse, R20, RZ ;  /* 0x000000140828723c */ /* 0x044fe600000018ff */
[----:B------:R-:W-:Y:S04]  /*12a0*/  LDSM.16.M88.4 R68, [R237] ;  /* 0x00000000ed44783b */ /* 0x000fe80000000200 */
[----:B------:R-:W-:Y:S01]  /*12b0*/  LDSM.16.M88.4 R36, [R242] ;  /* 0x00000000f224783b */ /* 0x000fe20000000200 */
[C---:B------:R-:W-:Y:S03]  /*12c0*/  HMMA.16816.F32 R128, R8.reuse, R22, RZ ;  /* 0x000000160880723c */ /* 0x040fe600000018ff */
[----:B------:R-:W-:Y:S03]  /*12d0*/  LDSM.16.M88.4 R64, [R237+0x1000] ;  /* 0x00100000ed40783b */ /* 0x000fe60000000200 */
[C---:B---3--:R-:W-:Y:S01]  /*12e0*/  HMMA.16816.F32 R116, R8.reuse, R32, RZ ;  /* 0x000000200874723c */ /* 0x048fe200000018ff */
[----:B------:R-:W-:Y:S04]  /*12f0*/  LDSM.16.M88.4 R120, [R237+0x1800] ;  /* 0x00180000ed78783b */ /* 0x000fe80000000200 */
[----:B------:R-:W-:Y:S01]  /*1300*/  LDSM.16.M88.4 R60, [R237+0x800] ;  /* 0x00080000ed3c783b */ /* 0x000fe20000000200 */
[----:B------:R-:W-:Y:S03]  /*1310*/  HMMA.16816.F32 R136, R8, R34, RZ ;  /* 0x000000220888723c */ /* 0x000fe600000018ff */
[----:B------:R-:W0:Y:S03]  /*1320*/  LDGDEPBAR ;  /* 0x00000000000079af */ /* 0x000e260000000000 */
[C---:B-1----:R-:W-:Y:S06]  /*1330*/  HMMA.16816.F32 R72, R4.reuse, R20, RZ ;  /* 0x000000140448723c */ /* 0x042fec00000018ff */
[C---:B------:R-:W-:Y:S01]  /*1340*/  HMMA.16816.F32 R92, R4.reuse, R22, RZ ;  /* 0x00000016045c723c */ /* 0x040fe200000018ff */
[----:B------:R-:W1:Y:S05]  /*1350*/  LDSM.16.M88.4 R20, [R243+0x1800] ;  /* 0x00180000f314783b */ /* 0x000e6a0000000200 */
[C---:B------:R-:W-:Y:S06]  /*1360*/  HMMA.16816.F32 R84, R4.reuse, R24, RZ ;  /* 0x000000180454723c */ /* 0x040fec00000018ff */
[C---:B------:R-:W-:Y:S06]  /*1370*/  HMMA.16816.F32 R80, R4.reuse, R32, RZ ;  /* 0x000000200450723c */ /* 0x040fec00000018ff */
[C---:B------:R-:W-:Y:S06]  /*1380*/  HMMA.16816.F32 R88, R4.reuse, R34, RZ ;  /* 0x000000220458723c */ /* 0x040fec00000018ff */
[C---:B------:R-:W-:Y:S06]  /*1390*/  HMMA.16816.F32 R76, R4.reuse, R28, RZ ;  /* 0x0000001c044c723c */ /* 0x040fec00000018ff */
[C---:B------:R-:W-:Y:S06]  /*13a0*/  HMMA.16816.F32 R104, R4.reuse, R30, RZ ;  /* 0x0000001e0468723c */ /* 0x040fec00000018ff */
[----:B------:R-:W-:Y:S01]  /*13b0*/  HMMA.16816.F32 R100, R4, R26, RZ ;  /* 0x0000001a0464723c */ /* 0x000fe200000018ff */
[----:B------:R-:W2:Y:S05]  /*13c0*/  LDSM.16.M88.4 R4, [R242+0x2000] ;  /* 0x00200000f204783b */ /* 0x000eaa0000000200 */
[C---:B------:R-:W-:Y:S06]  /*13d0*/  HMMA.16816.F32 R96, R8.reuse, R28, RZ ;  /* 0x0000001c0860723c */ /* 0x040fec00000018ff */
[C---:B------:R-:W-:Y:S06]  /*13e0*/  HMMA.16816.F32 R132, R8.reuse, R30, RZ ;  /* 0x0000001e0884723c */ /* 0x040fec00000018ff */
[C---:B------:R-:W-:Y:S06]  /*13f0*/  HMMA.16816.F32 R32, R8.reuse, R24, RZ ;  /* 0x000000180820723c */ /* 0x040fec00000018ff */
[----:B------:R-:W-:Y:S06]  /*1400*/  HMMA.16816.F32 R124, R8, R26, RZ ;  /* 0x0000001a087c723c */ /* 0x000fec00000018ff */
[-C--:B----4-:R-:W-:Y:S01]  /*1410*/  HMMA.16816.F32 R8, R16, R48.reuse, R40 ;  /* 0x000000301008723c */ /* 0x090fe20000001828 */
[----:B------:R-:W-:Y:S05]  /*1420*/  LDSM.16.M88.4 R40, [R241] ;  /* 0x00000000f128783b */ /* 0x000fea0000000200 */
[C---:B------:R-:W-:Y:S01]  /*1430*/  HMMA.16816.F32 R112, R12.reuse, R48, R72 ;  /* 0x000000300c70723c */ /* 0x040fe20000001848 */
[----:B------:R-:W3:Y:S05]  /*1440*/  LDSM.16.M88.4 R72, [R236] ;  /* 0x00000000ec48783b */ /* 0x000eea0000000200 */
[C---:B-1----:R-:W-:Y:S06]  /*1450*/  HMMA.16816.F32 R24, R12.reuse, R20, R84 ;  /* 0x000000140c18723c */ /* 0x042fec0000001854 */
[C---:B------:R-:W-:Y:S06]  /*1460*/  HMMA.16816.F32 R108, R12.reuse, R56, R80 ;  /* 0x000000380c6c723c */ /* 0x040fec0000001850 */
[C---:B------:R-:W-:Y:S06]  /*1470*/  HMMA.16816.F32 R84, R12.reuse, R50, R92 ;  /* 0x000000320c54723c */ /* 0x040fec000000185c */
[C---:B------:R-:W-:Y:S06]  /*1480*/  HMMA.16816.F32 R76, R12.reuse, R52, R76 ;  /* 0x000000340c4c723c */ /* 0x040fec000000184c */
[C---:B------:R-:W-:Y:S01]  /*1490*/  HMMA.16816.F32 R80, R12.reuse, R58, R88 ;  /* 0x0000003a0c50723c */ /* 0x040fe20000001858 */
[----:B------:R-:W-:Y:S05]  /*14a0*/  LDSM.16.M88.4 R88, [R44+0xa000] ;  /* 0x00a000002c58783b */ /* 0x000fea0000000200 */
[C---:B------:R-:W-:Y:S06]  /*14b0*/  HMMA.16816.F32 R28, R12.reuse, R54, R104 ;  /* 0x000000360c1c723c */ /* 0x040fec0000001868 */
[----:B------:R-:W-:Y:S06]  /*14c0*/  HMMA.16816.F32 R92, R12, R22, R100 ;  /* 0x000000160c5c723c */ /* 0x000fec0000001864 */
[----:B------:R-:W-:Y:S01]  /*14d0*/  HMMA.16816.F32 R12, R36, R68, R8 ;  /* 0x00000044240c723c */ /* 0x000fe20000001808 */
[----:B------:R-:W1:Y:S05]  /*14e0*/  LDSM.16.M88.4 R8, [R241+0x2000] ;  /* 0x00200000f108783b */ /* 0x000e6a0000000200 */
[C---:B------:R-:W-:Y:S01]  /*14f0*/  HMMA.16816.F32 R156, R16.reuse, R20, R32 ;  /* 0x00000014109c723c */ /* 0x040fe20000001820 */
[----:B------:R-:W4:Y:S05]  /*1500*/  LDSM.16.M88.4 R32, [R239+0x4000] ;  /* 0x00400000ef20783b */ /* 0x000f2a0000000200 */
[C---:B------:R-:W-:Y:S06]  /*1510*/  HMMA.16816.F32 R140, R16.reuse, R56, R116 ;  /* 0x00000038108c723c */ /* 0x040fec0000001874 */
[C---:B------:R-:W-:Y:S06]  /*1520*/  HMMA.16816.F32 R152, R16.reuse, R52, R96 ;  /* 0x000000341098723c */ /* 0x040fec0000001860 */
[C---:B------:R-:W-:Y:S01]  /*1530*/  HMMA.16816.F32 R116, R16.reuse, R54, R132 ;  /* 0x000000361074723c */ /* 0x040fe20000001884 */
[----:B------:R-:W-:Y:S05]  /*1540*/  LDSM.16.M88.4 R52, [R236+0x800] ;  /* 0x00080000ec34783b */ /* 0x000fea0000000200 */
[C---:B------:R-:W-:Y:S01]  /*1550*/  HMMA.16816.F32 R96, R16.reuse, R50, R128 ;  /* 0x000000321060723c */ /* 0x040fe20000001880 */
[----:B------:R-:W-:Y:S05]  /*1560*/  LDSM.16.M88.4 R48, [R243+0x2000] ;  /* 0x00200000f330783b */ /* 0x000fea0000000200 */
[C---:B------:R-:W-:Y:S01]  /*1570*/  HMMA.16816.F32 R100, R16.reuse, R58, R136 ;  /* 0x0000003a1064723c */ /* 0x040fe20000001888 */
[----:B------:R-:W-:Y:S05]  /*1580*/  LDSM.16.M88.4 R56, [R236+0x1800] ;  /* 0x00180000ec38783b */ /* 0x000fea0000000200 */
[----:B------:R-:W-:Y:S01]  /*1590*/  HMMA.16816.F32 R132, R16, R22, R124 ;  /* 0x000000161084723c */ /* 0x000fe2000000187c */
[----:B------:R-:W-:Y:S05]  /*15a0*/  LDSM.16.M88.4 R20, [R240+0x6000] ;  /* 0x00600000f014783b */ /* 0x000fea0000000200 */
[C---:B--2---:R-:W-:Y:S06]  /*15b0*/  HMMA.16816.F32 R16, R4.reuse, R68, R112 ;  /* 0x000000440410723c */ /* 0x044fec0000001870 */
[----:B------:R-:W-:Y:S01]  /*15c0*/  HMMA.16816.F32 R124, R4, R66, R28 ;  /* 0x00000042047c723c */ /* 0x000fe2000000181c */
[----:B------:R-:W2:Y:S05]  /*15d0*/  LDSM.16.M88.4 R28, [R239+0x6000] ;  /* 0x00600000ef1c783b */ /* 0x000eaa0000000200 */
[----:B---3--:R-:W-:Y:S06]  /*15e0*/  HMMA.16816.F32 R12, R40, R72, R12 ;  /* 0x00000048280c723c */ /* 0x008fec000000180c */
[C---:B------:R-:W-:Y:S01]  /*15f0*/  HMMA.16816.F32 R136, R4.reuse, R120, R24 ;  /* 0x000000780488723c */ /* 0x040fe20000001818 */
[----:B------:R-:W3:Y:S05]  /*1600*/  LDSM.16.M88.4 R24, [R240+0x4000] ;  /* 0x00400000f018783b */ /* 0x000eea0000000200 */
[C---:B------:R-:W-:Y:S06]  /*1610*/  HMMA.16816.F32 R148, R4.reuse, R60, R108 ;  /* 0x0000003c0494723c */ /* 0x040fec000000186c */
[C---:B------:R-:W-:Y:S06]  /*1620*/  HMMA.16816.F32 R144, R4.reuse, R64, R76 ;  /* 0x000000400490723c */ /* 0x040fec000000184c */
[C---:B------:R-:W-:Y:S06]  /*1630*/  HMMA.16816.F32 R104, R4.reuse, R70, R84 ;  /* 0x000000460468723c */ /* 0x040fec0000001854 */
[----:B------:R-:W-:Y:S06]  /*1640*/  HMMA.16816.F32 R128, R4, R62, R80 ;  /* 0x0000003e0480723c */ /* 0x000fec0000001850 */
[C---:B------:R-:W-:Y:S01]  /*1650*/  HMMA.16816.F32 R76, R36.reuse, R70, R96 ;  /* 0x00000046244c723c */ /* 0x040fe20000001860 */
[----:B------:R-:W-:Y:S05]  /*1660*/  LDSM.16.M88.4 R68, [R237+0x2000] ;  /* 0x00200000ed44783b */ /* 0x000fea0000000200 */
[C---:B------:R-:W-:Y:S06]  /*1670*/  HMMA.16816.F32 R84, R36.reuse, R60, R140 ;  /* 0x0000003c2454723c */ /* 0x040fec000000188c */
[----:B------:R-:W-:Y:S06]  /*1680*/  HMMA.16816.F32 R108, R36, R62, R100 ;  /* 0x0000003e246c723c */ /* 0x000fec0000001864 */
[----:B------:R-:W-:Y:S01]  /*1690*/  HMMA.16816.F32 R92, R4, R122, R92 ;  /* 0x0000007a045c723c */ /* 0x000fe2000000185c */
[----:B------:R-:W3:Y:S05]  /*16a0*/  LDSM.16.M88.4 R4, [R236+0x1000] ;  /* 0x00100000ec04783b */ /* 0x000eea0000000200 */
[----:B-1----:R-:W-:Y:S01]  /*16b0*/  HMMA.16816.F32 R60, R8, R72, R16 ;  /* 0x00000048083c723c */ /* 0x002fe20000001810 */
[----:B------:R-:W1:Y:S05]  /*16c0*/  LDSM.16.M88.4 R16, [R242+0x4000] ;  /* 0x00400000f210783b */ /* 0x000e6a0000000200 */
[----:B----4-:R-:W-:Y:S06]  /*16d0*/  HMMA.16816.F32 R12, R32, R88, R12 ;  /* 0x00000058200c723c */ /* 0x010fec000000180c */
[-C--:B------:R-:W-:Y:S06]  /*16e0*/  HMMA.16816.F32 R104, R8, R74.reuse, R104 ;  /* 0x0000004a0868723c */ /* 0x080fec0000001868 */
[----:B------:R-:W-:Y:S06]  /*16f0*/  HMMA.16816.F32 R76, R40, R74, R76 ;  /* 0x0000004a284c723c */ /* 0x000fec000000184c */
[----:B--2---:R-:W-:Y:S01]  /*1700*/  HMMA.16816.F32 R72, R28, R88, R60 ;  /* 0x000000581c48723c */ /* 0x004fe2000000183c */
[----:B------:R-:W-:Y:S05]  /*1710*/  LDSM.16.M88.4 R60, [R44+0xa800] ;  /* 0x00a800002c3c783b */ /* 0x000fea0000000200 */
[C---:B------:R-:W-:Y:S06]  /*1720*/  HMMA.16816.F32 R100, R36.reuse, R64, R152 ;  /* 0x000000402464723c */ /* 0x040fec0000001898 */
[C---:B------:R-:W-:Y:S01]  /*1730*/  HMMA.16816.F32 R96, R36.reuse, R66, R116 ;  /* 0x000000422460723c */ /* 0x040fe20000001874 */
[----:B------:R-:W-:Y:S05]  /*1740*/  LDSM.16.M88.4 R64, [R236+0x2000] ;  /* 0x00200000ec40783b */ /* 0x000fea0000000200 */
[C---:B------:R-:W-:Y:S06]  /*1750*/  HMMA.16816.F32 R112, R36.reuse, R120, R156 ;  /* 0x000000782470723c */ /* 0x040fec000000189c */
[----:B------:R-:W-:Y:S06]  /*1760*/  HMMA.16816.F32 R80, R36, R122, R132 ;  /* 0x0000007a2450723c */ /* 0x000fec0000001884 */
[----:B---3--:R-:W-:Y:S01]  /*1770*/  HMMA.16816.F32 R36, R24, R48, R12 ;  /* 0x000000301824723c */ /* 0x008fe2000000180c */
[----:B------:R-:W2:Y:S05]  /*1780*/  LDSM.16.M88.4 R12, [R242+0x6000] ;  /* 0x00600000f20c783b */ /* 0x000eaa0000000200 */
[C---:B------:R-:W-:Y:S06]  /*1790*/  HMMA.16816.F32 R116, R8.reuse, R52, R148 ;  /* 0x000000340874723c */ /* 0x040fec0000001894 */
[C---:B------:R-:W-:Y:S06]  /*17a0*/  HMMA.16816.F32 R128, R8.reuse, R54, R128 ;  /* 0x000000360880723c */ /* 0x040fec0000001880 */
[C---:B------:R-:W-:Y:S06]  /*17b0*/  HMMA.16816.F32 R144, R8.reuse, R4, R144 ;  /* 0x000000040890723c */ /* 0x040fec0000001890 */
[C---:B------:R-:W-:Y:S06]  /*17c0*/  HMMA.16816.F32 R132, R8.reuse, R6, R124 ;  /* 0x000000060884723c */ /* 0x040fec000000187c */
[C---:B------:R-:W-:Y:S06]  /*17d0*/  HMMA.16816.F32 R140, R8.reuse, R56, R136 ;  /* 0x00000038088c723c */ /* 0x040fec0000001888 */
[----:B------:R-:W-:Y:S01]  /*17e0*/  HMMA.16816.F32 R148, R8, R58, R92 ;  /* 0x0000003a0894723c */ /* 0x000fe2000000185c */
[----:B------:R-:W3:Y:S05]  /*17f0*/  LDSM.16.M88.4 R8, [R241+0x4000] ;  /* 0x00400000f108783b */ /* 0x000eea0000000200 */
[C---:B------:R-:W-:Y:S06]  /*1800*/  HMMA.16816.F32 R84, R40.reuse, R52, R84 ;  /* 0x000000342854723c */ /* 0x040fec0000001854 */
[----:B------:R-:W-:Y:S06]  /*1810*/  HMMA.16816.F32 R108, R40, R54, R108 ;  /* 0x00000036286c723c */ /* 0x000fec000000186c */
[----:B------:R-:W-:Y:S06]  /*1820*/  HMMA.16816.F32 R52, R20, R48, R72 ;  /* 0x000000301434723c */ /* 0x000fec0000001848 */
[----:B------:R-:W-:Y:S06]  /*1830*/  HMMA.16816.F32 R76, R32, R90, R76 ;  /* 0x0000005a204c723c */ /* 0x000fec000000184c */
[C---:B------:R-:W-:Y:S06]  /*1840*/  HMMA.16816.F32 R100, R40.reuse, R4, R100 ;  /* 0x000000042864723c */ /* 0x040fec0000001864 */
[----:B------:R-:W-:Y:S01]  /*1850*/  HMMA.16816.F32 R120, R40, R6, R96 ;  /* 0x000000062878723c */ /* 0x000fe20000001860 */
[----:B------:R-:W4:Y:S05]  /*1860*/  LDSM.16.M88.4 R4, [R241+0x6000] ;  /* 0x00600000f104783b */ /* 0x000f2a0000000200 */
[----:B-1----:R-:W-:Y:S01]  /*1870*/  HMMA.16816.F32 R72, R16, R68, R36 ;  /* 0x000000441048723c */ /* 0x002fe20000001824 */
[----:B------:R-:W1:Y:S05]  /*1880*/  LDSM.16.M88.4 R36, [R243+0x2800] ;  /* 0x00280000f324783b */ /* 0x000e6a0000000200 */
[----:B------:R-:W-:Y:S06]  /*1890*/  HMMA.16816.F32 R136, R40, R58, R80 ;  /* 0x0000003a2888723c */ /* 0x000fec0000001850 */
[----:B------:R-:W-:Y:S06]  /*18a0*/  HMMA.16816.F32 R80, R28, R90, R104 ;  /* 0x0000005a1c50723c */ /* 0x000fec0000001868 */
[----:B------:R-:W-:Y:S06]  /*18b0*/  HMMA.16816.F32 R124, R40, R56, R112 ;  /* 0x00000038287c723c */ /* 0x000fec0000001870 */
[----:B--2---:R-:W-:Y:S06]  /*18c0*/  HMMA.16816.F32 R40, R12, R68, R52 ;  /* 0x000000440c28723c */ /* 0x004fec0000001834 */
[----:B------:R-:W-:Y:S06]  /*18d0*/  HMMA.16816.F32 R52, R24, R50, R76 ;  /* 0x000000321834723c */ /* 0x000fec000000184c */
[----:B---3--:R-:W-:Y:S06]  /*18e0*/  HMMA.16816.F32 R76, R8, R64, R72 ;  /* 0x00000040084c723c */ /* 0x008fec0000001848 */
[----:B------:R-:W-:Y:S06]  /*18f0*/  HMMA.16816.F32 R48, R20, R50, R80 ;  /* 0x000000321430723c */ /* 0x000fec0000001850 */
[-C--:B------:R-:W-:Y:S06]  /*1900*/  HMMA.16816.F32 R56, R32, R60.reuse, R84 ;  /* 0x0000003c2038723c */ /* 0x080fec0000001854 */
[----:B------:R-:W-:Y:S06]  /*1910*/  HMMA.16816.F32 R72, R28, R60, R116 ;  /* 0x0000003c1c48723c */ /* 0x000fec0000001874 */
[----:B----4-:R-:W-:Y:S01]  /*1920*/  HMMA.16816.F32 R92, R4, R64, R40 ;  /* 0x00000040045c723c */ /* 0x010fe20000001828 */
[----:B------:R-:W-:-:S04]  /*1930*/  FMUL.FTZ R0, R76, UR4 ;  /* 0x000000044c007c20 */ /* 0x000fc80008410000 */
[----:B------:R2:W-:Y:S01]  /*1940*/  MUFU.TANH R115, R0 ;  /* 0x0000000000737308 */ /* 0x0005e20000002400 */
[-C--:B------:R-:W-:Y:S01]  /*1950*/  HMMA.16816.F32 R40, R16, R70.reuse, R52 ;  /* 0x000000461028723c */ /* 0x080fe20000001834 */
[----:B------:R-:W3:Y:S05]  /*1960*/  LDSM.16.M88.4 R52, [R237+0x2800] ;  /* 0x00280000ed34783b */ /* 0x000eea0000000200 */
[----:B------:R-:W-:Y:S06]  /*1970*/  HMMA.16816.F32 R68, R12, R70, R48 ;  /* 0x000000460c44723c */ /* 0x000fec0000001830 */
[----:B-1----:R-:W-:Y:S01]  /*1980*/  HMMA.16816.F32 R84, R24, R36, R56 ;  /* 0x000000241854723c */ /* 0x002fe20000001838 */
[----:B------:R-:W1:Y:S01]  /*1990*/  LDSM.16.M88.4 R56, [R44+0xb000] ;  /* 0x00b000002c38783b */ /* 0x000e620000000200 */
[----:B--2---:R-:W-:-:S03]  /*19a0*/  FMUL.FTZ R0, R77, UR4 ;  /* 0x000000044d007c20 */ /* 0x004fc60008410000 */
[----:B------:R-:W-:Y:S01]  /*19b0*/  LDSM.16.M88.4 R44, [R44+0xb800] ;  /* 0x00b800002c2c783b */ /* 0x000fe20000000200 */
[----:B------:R-:W-:Y:S01]  /*19c0*/  HMMA.16816.F32 R80, R20, R36, R72 ;  /* 0x000000241450723c */ /* 0x000fe20000001848 */
[----:B------:R2:W4:Y:S05]  /*19d0*/  MUFU.TANH R114, R0 ;  /* 0x0000000000727308 */ /* 0x00052a0000002400 */
[----:B------:R-:W-:Y:S01]  /*19e0*/  HMMA.16816.F32 R72, R8, R66, R40 ;  /* 0x000000420848723c */ /* 0x000fe20000001828 */
[----:B------:R-:W4:Y:S05]  /*19f0*/  LDSM.16.M88.4 R40, [R236+0x2800] ;  /* 0x00280000ec28783b */ /* 0x000f2a0000000200 */
[----:B------:R-:W-:Y:S06]  /*1a00*/  HMMA.16816.F32 R48, R32, R62, R108 ;  /* 0x0000003e2030723c */ /* 0x000fec000000186c */
[----:B------:R-:W-:Y:S01]  /*1a10*/  HMMA.16816.F32 R88, R4, R66, R68 ;  /* 0x000000420458723c */ /* 0x000fe20000001844 */
[----:B--2---:R-:W-:-:S04]  /*1a20*/  FMUL.FTZ R0, R78, UR4 ;  /* 0x000000044e007c20 */ /* 0x004fc80008410000 */
[----:B------:R2:W-:Y:S01]  /*1a30*/  MUFU.TANH R117, R0 ;  /* 0x0000000000757308 */ /* 0x0005e20000002400 */
[----:B---3--:R-:W-:Y:S06]  /*1a40*/  HMMA.16816.F32 R64, R16, R52, R84 ;  /* 0x000000341040723c */ /* 0x008fec0000001854 */
[----:B------:R-:W-:Y:S01]  /*1a50*/  HMMA.16816.F32 R96, R28, R62, R128 ;  /* 0x0000003e1c60723c */ /* 0x000fe20000001880 */
[----:B------:R-:W3:Y:S05]  /*1a60*/  LDSM.16.M88.4 R60, [R243+0x3000] ;  /* 0x00300000f33c783b */ /* 0x000eea0000000200 */
[----:B------:R-:W-:Y:S01]  /*1a70*/  HMMA.16816.F32 R48, R24, R38, R48 ;  /* 0x000000261830723c */ /* 0x000fe20000001830 */
[----:B--2---:R-:W-:-:S05]  /*1a80*/  FMUL.FTZ R0, R79, UR4 ;  /* 0x000000044f007c20 */ /* 0x004fca0008410000 */
[----:B------:R-:W-:Y:S01]  /*1a90*/  HMMA.16816.F32 R76, R12, R52, R80 ;  /* 0x000000340c4c723c */ /* 0x000fe20000001850 */
[----:B------:R2:W-:Y:S05]  /*1aa0*/  MUFU.TANH R116, R0 ;  /* 0x0000000000747308 */ /* 0x0005ea0000002400 */
[-C--:B-1----:R-:W-:Y:S06]  /*1ab0*/  HMMA.16816.F32 R80, R32, R56.reuse, R100 ;  /* 0x000000382050723c */ /* 0x082fec0000001864 */
[----:B------:R-:W-:Y:S01]  /*1ac0*/  HMMA.16816.F32 R68, R28, R56, R144 ;  /* 0x000000381c44723c */ /* 0x000fe20000001890 */
[----:B--2---:R-:W-:-:S04]  /*1ad0*/  FMUL.FTZ R0, R92, UR4 ;  /* 0x000000045c007c20 */ /* 0x004fc80008410000 */
[----:B------:R1:W-:Y:S07]  /*1ae0*/  MUFU.TANH R113, R0 ;  /* 0x0000000000717308 */ /* 0x0003ee0000002400 */
[----:B----4-:R-:W-:Y:S06]  /*1af0*/  HMMA.16816.F32 R84, R4, R40, R76 ;  /* 0x000000280454723c */ /* 0x010fec000000184c */
[-C--:B---3--:R-:W-:Y:S06]  /*1b00*/  HMMA.16816.F32 R80, R24, R60.reuse, R80 ;  /* 0x0000003c1850723c */ /* 0x088fec0000001850 */
[----:B------:R-:W-:Y:S01]  /*1b10*/  HMMA.16816.F32 R76, R20, R60, R68 ;  /* 0x0000003c144c723c */ /* 0x000fe20000001844 */
[----:B-1----:R-:W-:-:S04]  /*1b20*/  FMUL.FTZ R0, R93, UR4 ;  /* 0x000000045d007c20 */ /* 0x002fc80008410000 */
[----:B------:R1:W-:Y:S02]  /*1b30*/  MUFU.TANH R112, R0 ;  /* 0x0000000000707308 */ /* 0x0003e40000002400 */
[----:B-1----:R-:W-:-:S06]  /*1b40*/  FMUL.FTZ R0, R94, UR4 ;  /* 0x000000045e007c20 */ /* 0x002fcc0008410000 */
[----:B------:R1:W-:Y:S02]  /*1b50*/  MUFU.TANH R107, R0 ;  /* 0x00000000006b7308 */ /* 0x0003e40000002400 */
[----:B-1----:R-:W-:-:S06]  /*1b60*/  FMUL.FTZ R0, R95, UR4 ;  /* 0x000000045f007c20 */ /* 0x002fcc0008410000 */
[----:B------:R1:W-:Y:S02]  /*1b70*/  MUFU.TANH R106, R0 ;  /* 0x00000000006a7308 */ /* 0x0003e40000002400 */
[----:B-1----:R-:W-:-:S06]  /*1b80*/  FMUL.FTZ R0, R72, UR4 ;  /* 0x0000000448007c20 */ /* 0x002fcc0008410000 */
[----:B------:R1:W2:Y:S02]  /*1b90*/  MUFU.TANH R105, R0 ;  /* 0x0000000000697308 */ /* 0x0002a40000002400 */
[----:B-1----:R-:W-:-:S06]  /*1ba0*/  FMUL.FTZ R0, R73, UR4 ;  /* 0x0000000449007c20 */ /* 0x002fcc0008410000 */
[----:B------:R1:W3:Y:S02]  /*1bb0*/  MUFU.TANH R104, R0 ;  /* 0x0000000000687308 */ /* 0x0002e40000002400 */
[----:B-1----:R-:W-:-:S06]  /*1bc0*/  FMUL.FTZ R0, R74, UR4 ;  /* 0x000000044a007c20 */ /* 0x002fcc0008410000 */
[----:B------:R1:W-:Y:S02]  /*1bd0*/  MUFU.TANH R108, R0 ;  /* 0x00000000006c7308 */ /* 0x0003e40000002400 */
[----:B-1----:R-:W-:Y:S02]  /*1be0*/  FMUL.FTZ R0, R75, UR4 ;  /* 0x000000044b007c20 */ /* 0x002fe40008410000 */
[----:B------:R-:W-:Y:S04]  /*1bf0*/  HMMA.16816.F32 R72, R8, R40, R64 ;  /* 0x000000280848723c */ /* 0x000fe80000001840 */
[----:B------:R1:W-:Y:S02]  /*1c00*/  MUFU.TANH R109, R0 ;  /* 0x00000000006d7308 */ /* 0x0003e40000002400 */
[----:B------:R-:W-:Y:S06]  /*1c10*/  HMMA.16816.F32 R64, R20, R38, R96 ;  /* 0x000000261440723c */ /* 0x000fec0000001860 */
[----:B------:R-:W-:Y:S01]  /*1c20*/  HMMA.16816.F32 R36, R16, R54, R48 ;  /* 0x000000361024723c */ /* 0x000fe20000001830 */
[----:B------:R-:W4:Y:S01]  /*1c30*/  LDSM.16.M88.4 R48, [R237+0x3000] ;  /* 0x00300000ed30783b */ /* 0x000f220000000200 */
[----:B-1----:R-:W-:-:S04]  /*1c40*/  FMUL.FTZ R0, R88, UR4 ;  /* 0x0000000458007c20 */ /* 0x002fc80008410000 */
[----:B------:R1:W-:-:S12]  /*1c50*/  MUFU.TANH R95, R0 ;  /* 0x00000000005f7308 */ /* 0x0003d80000002400 */
[----:B------:R-:W-:Y:S01]  /*1c60*/  HMMA.16816.F32 R68, R12, R54, R64 ;  /* 0x000000360c44723c */ /* 0x000fe20000001840 */
[----:B------:R-:W2:Y:S05]  /*1c70*/  LDSM.16.M88.4 R52, [R236+0x3000] ;  /* 0x00300000ec34783b */ /* 0x000eaa0000000200 */
[----:B------:R-:W-:Y:S01]  /*1c80*/  HMMA.16816.F32 R64, R8, R42, R36 ;  /* 0x0000002a0840723c */ /* 0x000fe20000001824 */
[----:B-1----:R-:W-:-:S04]  /*1c90*/  FMUL.FTZ R0, R89, UR4 ;  /* 0x0000000459007c20 */ /* 0x002fc80008410000 */
[----:B------:R1:W-:Y:S01]  /*1ca0*/  MUFU.TANH R94, R0 ;  /* 0x00000000005e7308 */ /* 0x0003e20000002400 */
[----:B----4-:R-:W-:-:S12]  /*1cb0*/  HMMA.16816.F32 R36, R16, R48, R80 ;  /* 0x000000301024723c */ /* 0x010fd80000001850 */
[----:B------:R-:W-:Y:S01]  /*1cc0*/  HMMA.16816.F32 R68, R4, R42, R68 ;  /* 0x0000002a0444723c */ /* 0x000fe20000001844 */
[----:B------:R-:W4:Y:S01]  /*1cd0*/  LDSM.16.M88.4 R40, [R243+0x3800] ;  /* 0x00380000f328783b */ /* 0x000f220000000200 */
[----:B-1----:R-:W-:-:S04]  /*1ce0*/  FMUL.FTZ R0, R90, UR4 ;  /* 0x000000045a007c20 */ /* 0x002fc80008410000 */
[----:B------:R1:W-:Y:S01]  /*1cf0*/  MUFU.TANH R96, R0 ;  /* 0x0000000000607308 */ /* 0x0003e20000002400 */
[----:B------:R-:W-:Y:S01]  /*1d00*/  HMMA.16816.F32 R80, R28, R44, R140 ;  /* 0x0000002c1c50723c */ /* 0x000fe2000000188c */
[----:B-1----:R-:W-:-:S05]  /*1d10*/  FMUL.FTZ R0, R91, UR4 ;  /* 0x000000045b007c20 */ /* 0x002fca0008410000 */
[-C--:B------:R-:W-:Y:S01]  /*1d20*/  HMMA.16816.F32 R88, R28, R58.reuse, R132 ;  /* 0x0000003a1c58723c */ /* 0x080fe20000001884 */
[----:B------:R1:W-:Y:S05]  /*1d30*/  MUFU.TANH R97, R0 ;  /* 0x0000000000617308 */ /* 0x0003ea0000002400 */
[----:B------:R-:W-:Y:S01]  /*1d40*/  HMMA.16816.F32 R56, R32, R58, R120 ;  /* 0x0000003a2038723c */ /* 0x000fe20000001878 */
[----:B-1----:R-:W-:-:S04]  /*1d50*/  FMUL.FTZ R0, R72, UR4 ;  /* 0x0000000448007c20 */ /* 0x002fc80008410000 */
[----:B------:R1:W3:-:S15]  /*1d60*/  MUFU.TANH R174, R0 ;  /* 0x0000000000ae7308 */ /* 0x0002de0000002400 */
[----:B------:R-:W-:-:S04]  /*1d70*/  NOP ;  /* 0x0000000000007918 */ /* 0x000fc80000000000 */
[-C--:B------:R-:W-:Y:S06]  /*1d80*/  HMMA.16816.F32 R56, R24, R62.reuse, R56 ;  /* 0x0000003e1838723c */ /* 0x080fec0000001838 */
[----:B------:R-:W-:Y:S01]  /*1d90*/  HMMA.16816.F32 R60, R20, R62, R88 ;  /* 0x0000003e143c723c */ /* 0x000fe20000001858 */
[----:B-1----:R-:W-:-:S04]  /*1da0*/  FMUL.FTZ R0, R73, UR4 ;  /* 0x0000000449007c20 */ /* 0x002fc80008410000 */
[----:B------:R1:W3:-:S13]  /*1db0*/  MUFU.TANH R172, R0 ;  /* 0x0000000000ac7308 */ /* 0x0002da0000002400 */
[----:B------:R-:W-:Y:S01]  /*1dc0*/  HMMA.16816.F32 R56, R16, R50, R56 ;  /* 0x000000321038723c */ /* 0x000fe20000001838 */
[----:B-1----:R-:W-:-:S04]  /*1dd0*/  FMUL.FTZ R0, R74, UR4 ;  /* 0x000000044a007c20 */ /* 0x002fc80008410000 */
[----:B------:R1:W-:-:S15]  /*1de0*/  MUFU.TANH R175, R0 ;  /* 0x0000000000af7308 */ /* 0x0003de0000002400 */
[----:B------:R-:W-:-:S04]  /*1df0*/  NOP ;  /* 0x0000000000007918 */ /* 0x000fc80000000000 */
[----:B--2---:R-:W-:Y:S01]  /*1e00*/  HMMA.16816.F32 R56, R8, R54, R56 ;  /* 0x000000360838723c */ /* 0x004fe20000001838 */
[----:B-1----:R-:W-:-:S05]  /*1e10*/  FMUL.FTZ R0, R75, UR4 ;  /* 0x000000044b007c20 */ /* 0x002fca0008410000 */
[----:B------:R-:W-:Y:S01]  /*1e20*/  HMMA.16816.F32 R72, R12, R48, R76 ;  /* 0x000000300c48723c */ /* 0x000fe2000000184c */
[----:B------:R1:W-:Y:S05]  /*1e30*/  MUFU.TANH R173, R0 ;  /* 0x0000000000ad7308 */ /* 0x0003ea0000002400 */
[----:B------:R-:W-:Y:S06]  /*1e40*/  HMMA.16816.F32 R76, R32, R44, R124 ;  /* 0x0000002c204c723c */ /* 0x000fec000000187c */
[----:B------:R-:W-:Y:S06]  /*1e50*/  HMMA.16816.F32 R48, R12, R50, R60 ;  /* 0x000000320c30723c */ /* 0x000fec000000183c */
[----:B------:R-:W-:Y:S01]  /*1e60*/  HMMA.16816.F32 R32, R32, R46, R136 ;  /* 0x0000002e2020723c */ /* 0x000fe20000001888 */
[----:B-1----:R-:W-:Y:S01]  /*1e70*/  FMUL.FTZ R0, R84, UR4 ;  /* 0x0000000454007c20 */ /* 0x002fe20008410000 */
[----:B------:R-:W-:-:S03]  /*1e80*/  FMUL.FTZ R59, R59, UR4 ;  /* 0x000000043b3b7c20 */ /* 0x000fc60008410000 */
[----:B------:R1:W-:Y:S01]  /*1e90*/  MUFU.TANH R98, R0 ;  /* 0x0000000000627308 */ /* 0x0003e20000002400 */
[----:B------:R-:W-:Y:S06]  /*1ea0*/  HMMA.16816.F32 R72, R4, R52, R72 ;  /* 0x000000340448723c */ /* 0x000fec0000001848 */
[----:B----4-:R-:W-:Y:S01]  /*1eb0*/  HMMA.16816.F32 R60, R24, R40, R76 ;  /* 0x00000028183c723c */ /* 0x010fe2000000184c */
[----:B------:R-:W-:Y:S01]  /*1ec0*/  MUFU.TANH R138, R59 ;  /* 0x0000003b008a7308 */ /* 0x000fe20000002400 */
[----:B-1----:R-:W-:-:S10]  /*1ed0*/  FMUL.FTZ R0, R85, UR4 ;  /* 0x0000000455007c20 */ /* 0x002fd40008410000 */
[----:B------:R-:W-:Y:S01]  /*1ee0*/  HMMA.16816.F32 R24, R24, R42, R32 ;  /* 0x0000002a1818723c */ /* 0x000fe20000001820 */
        /* <DEDUP_REMOVED lines=8> */
[----:B------:R1:W4:Y:S02]  /*1f70*/  MUFU.TANH R168, R0 ;  /* 0x0000000000a87308 */ /* 0x0003240000002400 */
[----:B-1----:R-:W-:-:S06]  /*1f80*/  FMUL.FTZ R0, R66, UR4 ;  /* 0x0000000442007c20 */ /* 0x002fcc0008410000 */
[----:B------:R1:W-:Y:S02]  /*1f90*/  MUFU.TANH R167, R0 ;  /* 0x0000000000a77308 */ /* 0x0003e40000002400 */
[----:B-1----:R-:W-:Y:S02]  /*1fa0*/  FMUL.FTZ R0, R67, UR4 ;  /* 0x0000000443007c20 */ /* 0x002fe40008410000 */
[----:B------:R-:W-:Y:S01]  /*1fb0*/  HMMA.16816.F32 R64, R8, R52, R36 ;  /* 0x000000340840723c */ /* 0x000fe20000001824 */
[----:B------:R-:W1:Y:S03]  /*1fc0*/  LDSM.16.M88.4 R36, [R237+0x3800] ;  /* 0x00380000ed24783b */ /* 0x000e660000000200 */
[----:B------:R3:W-:Y:S02]  /*1fd0*/  MUFU.TANH R165, R0 ;  /* 0x0000000000a57308 */ /* 0x0007e40000002400 */
[----:B------:R-:W-:Y:S01]  /*1fe0*/  HMMA.16816.F32 R52, R4, R54, R48 ;  /* 0x000000360434723c */ /* 0x000fe20000001830 */
[----:B---3--:R-:W-:-:S05]  /*1ff0*/  FMUL.FTZ R0, R68, UR4 ;  /* 0x0000000444007c20 */ /* 0x008fca0008410000 */
[----:B------:R3:W-:Y:S02]  /*2000*/  MUFU.TANH R92, R0 ;  /* 0x00000000005c7308 */ /* 0x0007e40000002400 */
[----:B---3--:R-:W-:Y:S01]  /*2010*/  FMUL.FTZ R0, R69, UR4 ;  /* 0x0000000445007c20 */ /* 0x008fe20008410000 */
[C---:B-1----:R-:W-:Y:S05]  /*2020*/  HMMA.16816.F32 R48, R16.reuse, R36, R60 ;  /* 0x000000241030723c */ /* 0x042fea000000183c */
[----:B------:R1:W-:Y:S01]  /*2030*/  MUFU.TANH R93, R0 ;  /* 0x00000000005d7308 */ /* 0x0003e20000002400 */
[----:B------:R-:W-:Y:S01]  /*2040*/  HMMA.16816.F32 R16, R16, R38, R24 ;  /* 0x000000261010723c */ /* 0x000fe20000001818 */
[----:B-1----:R-:W-:-:S06]  /*2050*/  FMUL.FTZ R0, R70, UR4 ;  /* 0x0000000446007c20 */ /* 0x002fcc0008410000 */
[----:B------:R1:W-:Y:S02]  /*2060*/  MUFU.TANH R100, R0 ;  /* 0x0000000000647308 */ /* 0x0003e40000002400 */
[----:B-1----:R-:W-:Y:S02]  /*2070*/  FMUL.FTZ R0, R71, UR4 ;  /* 0x0000000447007c20 */ /* 0x002fe40008410000 */
[----:B------:R-:W-:Y:S01]  /*2080*/  HMMA.16816.F32 R68, R28, R46, R148 ;  /* 0x0000002e1c44723c */ /* 0x000fe20000001894 */
[----:B------:R-:W1:Y:S03]  /*2090*/  LDSM.16.M88.4 R28, [R236+0x3800] ;  /* 0x00380000ec1c783b */ /* 0x000e660000000200 */
[----:B------:R3:W-:Y:S01]  /*20a0*/  MUFU.TANH R101, R0 ;  /* 0x0000000000657308 */ /* 0x0007e20000002400 */
[----:B------:R-:W-:-:S04]  /*20b0*/  DEPBAR.LE SB0, 0x0 ;  /* 0x000080000000791a */ /* 0x000fc80000000000 */
[----:B------:R-:W-:Y:S01]  /*20c0*/  HMMA.16816.F32 R44, R20, R40, R80 ;  /* 0x00000028142c723c */ /* 0x000fe20000001850 */
[----:B---3--:R-:W-:-:S04]  /*20d0*/  FMUL.FTZ R0, R64, UR4 ;  /* 0x0000000440007c20 */ /* 0x008fc80008410000 */
[----:B------:R3:W4:Y:S10]  /*20e0*/  MUFU.TANH R199, R0 ;  /* 0x0000000000c77308 */ /* 0x0007340000002400 */
[----:B------:R-:W-:Y:S09]  /*20f0*/  HMMA.16816.F32 R20, R20, R42, R68 ;  /* 0x0000002a1414723c */ /* 0x000ff20000001844 */
[----:B------:R-:W-:Y:S01]  /*2100*/  HMMA.16816.F32 R32, R12, R36, R44 ;  /* 0x000000240c20723c */ /* 0x000fe2000000182c */
[----:B---3--:R-:W-:-:S05]  /*2110*/  FMUL.FTZ R0, R65, UR4 ;  /* 0x0000000441007c20 */ /* 0x008fca0008410000 */
[C---:B-1----:R-:W-:Y:S01]  /*2120*/  HMMA.16816.F32 R48, R8.reuse, R28, R48 ;  /* 0x0000001c0830723c */ /* 0x042fe20000001830 */
[----:B------:R1:W3:Y:S05]  /*2130*/  MUFU.TANH R198, R0 ;  /* 0x0000000000c67308 */ /* 0x0002ea0000002400 */
[----:B------:R-:W-:Y:S06]  /*2140*/  HMMA.16816.F32 R16, R8, R30, R16 ;  /* 0x0000001e0810723c */ /* 0x000fec0000001810 */
[----:B------:R-:W-:Y:S06]  /*2150*/  HMMA.16816.F32 R12, R12, R38, R20 ;  /* 0x000000260c0c723c */ /* 0x000fec0000001814 */
[----:B------:R-:W-:Y:S01]  /*2160*/  HMMA.16816.F32 R24, R4, R28, R32 ;  /* 0x0000001c0418723c */ /* 0x000fe20000001820 */
[----:B-1----:R-:W-:-:S04]  /*2170*/  FMUL.FTZ R0, R66, UR4 ;  /* 0x0000000442007c20 */ /* 0x002fc80008410000 */
[----:B------:R1:W-:-:S13]  /*2180*/  MUFU.TANH R197, R0 ;  /* 0x0000000000c57308 */ /* 0x0003da0000002400 */
[----:B------:R-:W-:Y:S01]  /*2190*/  HMMA.16816.F32 R28, R4, R30, R12 ;  /* 0x0000001e041c723c */ /* 0x000fe2000000180c */
[----:B-1----:R-:W-:-:S05]  /*21a0*/  FMUL.FTZ R0, R67, UR4 ;  /* 0x0000000443007c20 */ /* 0x002fca0008410000 */
[----:B------:R-:W-:Y:S01]  /*21b0*/  FMUL.FTZ R8, R24, UR4 ;  /* 0x0000000418087c20 */ /* 0x000fe20008410000 */
[----:B------:R-:W-:Y:S01]  /*21c0*/  FMUL.FTZ R5, R26, UR4 ;  /* 0x000000041a057c20 */ /* 0x000fe20008410000 */
[----:B------:R-:W-:Y:S01]  /*21d0*/  FMUL.FTZ R15, R27, UR4 ;  /* 0x000000041b0f7c20 */ /* 0x000fe20008410000 */
[----:B------:R1:W-:Y:S08]  /*21e0*/  MUFU.TANH R196, R0 ;  /* 0x0000000000c47308 */ /* 0x0003f00000002400 */
[----:B------:R2:W-:Y:S07]  /*21f0*/  MUFU.TANH R249, R5 ;  /* 0x0000000500f97308 */ /* 0x0005ee0000002400 */
[----:B------:R-:W-:Y:S01]  /*2200*/  FMUL.FTZ R7, R29, UR4 ;  /* 0x000000041d077c20 */ /* 0x000fe20008410000 */
[----:B------:R4:W-:Y:S01]  /*2210*/  MUFU.TANH R185, R8 ;  /* 0x0000000800b97308 */ /* 0x0009e20000002400 */
[----:B-1----:R-:W-:-:S07]  /*2220*/  FMUL.FTZ R0, R72, UR4 ;  /* 0x0000000448007c20 */ /* 0x002fce0008410000 */
[----:B------:R1:W-:Y:S01]  /*2230*/  MUFU.TANH R183, R0 ;  /* 0x0000000000b77308 */ /* 0x0003e20000002400 */
[----:B--2---:R-:W-:-:S07]  /*2240*/  FMUL.FTZ R5, R16, UR4 ;  /* 0x0000000410057c20 */ /* 0x004fce0008410000 */
[----:B------:R2:W-:Y:S01]  /*2250*/  MUFU.TANH R222, R5 ;  /* 0x0000000500de7308 */ /* 0x0005e20000002400 */
[----:B----4-:R-:W-:-:S07]  /*2260*/  FMUL.FTZ R8, R25, UR4 ;  /* 0x0000000419087c20 */ /* 0x010fce0008410000 */
[----:B------:R-:W-:Y:S01]  /*2270*/  MUFU.TANH R163, R8 ;  /* 0x0000000800a37308 */ /* 0x000fe20000002400 */
[----:B-1----:R-:W-:-:S07]  /*2280*/  FMUL.FTZ R0, R73, UR4 ;  /* 0x0000000449007c20 */ /* 0x002fce0008410000 */
[----:B------:R1:W-:Y:S01]  /*2290*/  MUFU.TANH R180, R0 ;  /* 0x0000000000b47308 */ /* 0x0003e20000002400 */
[----:B--2---:R-:W-:-:S07]  /*22a0*/  FMUL.FTZ R5, R17, UR4 ;  /* 0x0000000411057c20 */ /* 0x004fce0008410000 */
[----:B------:R2:W-:Y:S08]  /*22b0*/  MUFU.TANH R221, R5 ;  /* 0x0000000500dd7308 */ /* 0x0005f00000002400 */
[----:B------:R-:W-:Y:S01]  /*22c0*/  MUFU.TANH R223, R7 ;  /* 0x0000000700df7308 */ /* 0x000fe20000002400 */
[----:B-1----:R-:W-:-:S07]  /*22d0*/  FMUL.FTZ R0, R74, UR4 ;  /* 0x000000044a007c20 */ /* 0x002fce0008410000 */
[----:B------:R1:W-:Y:S01]  /*22e0*/  MUFU.TANH R182, R0 ;  /* 0x0000000000b67308 */ /* 0x0003e20000002400 */
[----:B--2---:R-:W-:-:S07]  /*22f0*/  FMUL.FTZ R5, R28, UR4 ;  /* 0x000000041c057c20 */ /* 0x004fce0008410000 */
[----:B------:R-:W-:Y:S01]  /*2300*/  MUFU.TANH R248, R5 ;  /* 0x0000000500f87308 */ /* 0x000fe20000002400 */
[----:B-1----:R-:W-:-:S07]  /*2310*/  FMUL.FTZ R0, R75, UR4 ;  /* 0x000000044b007c20 */ /* 0x002fce0008410000 */
[----:B------:R1:W-:Y:S02]  /*2320*/  MUFU.TANH R181, R0 ;  /* 0x0000000000b57308 */ /* 0x0003e40000002400 */
[----:B-1----:R-:W-:-:S06]  /*2330*/  FMUL.FTZ R0, R56, UR4 ;  /* 0x0000000438007c20 */ /* 0x002fcc0008410000 */
[----:B------:R1:W2:Y:S02]  /*2340*/  MUFU.TANH R171, R0 ;  /* 0x0000000000ab7308 */ /* 0x0002a40000002400 */
[----:B-1----:R-:W-:-:S06]  /*2350*/  FMUL.FTZ R0, R57, UR4 ;  /* 0x0000000439007c20 */ /* 0x002fcc0008410000 */
[----:B------:R1:W4:Y:S02]  /*2360*/  MUFU.TANH R170, R0 ;  /* 0x0000000000aa7308 */ /* 0x0003240000002400 */
[----:B-1----:R-:W-:-:S06]  /*2370*/  FMUL.FTZ R0, R58, UR4 ;  /* 0x000000043a007c20 */ /* 0x002fcc0008410000 */
[----:B------:R1:W-:Y:S02]  /*2380*/  MUFU.TANH R166, R0 ;  /* 0x0000000000a67308 */ /* 0x0003e40000002400 */
        /* <DEDUP_REMOVED lines=9> */
[----:B------:R1:W4:Y:S02]  /*2420*/  MUFU.TANH R252, R0 ;  /* 0x0000000000fc7308 */ /* 0x0003240000002400 */
[----:B-1----:R-:W-:-:S06]  /*2430*/  FMUL.FTZ R0, R49, UR4 ;  /* 0x0000000431007c20 */ /* 0x002fcc0008410000 */
[----:B------:R1:W4:Y:S02]  /*2440*/  MUFU.TANH R250, R0 ;  /* 0x0000000000fa7308 */ /* 0x0003240000002400 */
[----:B-1----:R-:W-:-:S04]  /*2450*/  FMNMX.FTZ R0, R115, R114, !PT ;  /* 0x0000007273007209 */ /* 0x002fc80007810000 */
[----:B------:R-:W-:-:S04]  /*2460*/  FMNMX.FTZ R0, R105, R0, !PT ;  /* 0x0000000069007209 */ /* 0x000fc80007810000 */
[----:B------:R-:W-:-:S04]  /*2470*/  FMNMX.FTZ R0, R104, R0, !PT ;  /* 0x0000000068007209 */ /* 0x000fc80007810000 */
[----:B------:R-:W-:-:S04]  /*2480*/  FMNMX.FTZ R0, R174, R0, !PT ;  /* 0x00000000ae007209 */ /* 0x000fc80007810000 */
[----:B------:R-:W-:Y:S02]  /*2490*/  FMNMX.FTZ R4, R172, R0, !PT ;  /* 0x00000000ac047209 */ /* 0x000fe40007810000 */
[----:B------:R-:W-:Y:S02]  /*24a0*/  FMNMX.FTZ R0, R113, R112, !PT ;  /* 0x0000007071007209 */ /* 0x000fe40007810000 */
[----:B------:R-:W-:Y:S02]  /*24b0*/  FMNMX.FTZ R4, R169, R4, !PT ;  /* 0x00000004a9047209 */ /* 0x000fe40007810000 */
[----:B------:R-:W-:Y:S02]  /*24c0*/  FMNMX.FTZ R0, R95, R0, !PT ;  /* 0x000000005f007209 */ /* 0x000fe40007810000 */
[----:B------:R-:W-:Y:S02]  /*24d0*/  FMNMX.FTZ R4, R168, R4, !PT ;  /* 0x00000004a8047209 */ /* 0x000fe40007810000 */
[----:B------:R-:W-:-:S02]  /*24e0*/  FMNMX.FTZ R0, R94, R0, !PT ;  /* 0x000000005e007209 */ /* 0x000fc40007810000 */
[----:B------:R-:W-:Y:S02]  /*24f0*/  FMNMX.FTZ R4, R199, R4, !PT ;  /* 0x00000004c7047209 */ /* 0x000fe40007810000 */
[----:B------:R-:W-:Y:S02]  /*2500*/  FMNMX.FTZ R0, R98, R0, !PT ;  /* 0x0000000062007209 */ /* 0x000fe40007810000 */
[----:B---3--:R-:W-:Y:S02]  /*2510*/  FMNMX.FTZ R4, R198, R4, !PT ;  /* 0x00000004c6047209 */ /* 0x008fe40007810000 */
[----:B------:R-:W-:Y:S02]  /*2520*/  FMNMX.FTZ R0, R99, R0, !PT ;  /* 0x0000000063007209 */ /* 0x000fe40007810000 */
[----:B--2---:R-:W-:Y:S02]  /*2530*/  FMNMX.FTZ R4, R171, R4, !PT ;  /* 0x00000004ab047209 */ /* 0x004fe40007810000 */
[----:B------:R-:W-:-:S02]  /*2540*/  FMNMX.FTZ R0, R92, R0, !PT ;  /* 0x000000005c007209 */ /* 0x000fc40007810000 */
[----:B----4-:R-:W-:Y:S02]  /*2550*/  FMNMX.FTZ R4, R170, R4, !PT ;  /* 0x00000004aa047209 */ /* 0x010fe40007810000 */
[----:B------:R-:W-:Y:S02]  /*2560*/  FMNMX.FTZ R0, R93, R0, !PT ;  /* 0x000000005d007209 */ /* 0x000fe40007810000 */
[----:B------:R-:W-:Y:S02]  /*2570*/  FMNMX.FTZ R5, R252, R4, !PT ;  /* 0x00000004fc057209 */ /* 0x000fe40007810000 */
[----:B------:R-:W-:Y:S02]  /*2580*/  FMNMX.FTZ R4, R107, R106, !PT ;  /* 0x0000006a6b047209 */ /* 0x000fe40007810000 */
[----:B------:R-:W-:Y:S02]  /*2590*/  FMNMX.FTZ R0, R183, R0, !PT ;  /* 0x00000000b7007209 */ /* 0x000fe40007810000 */
[----:B------:R-:W-:-:S02]  /*25a0*/  FMNMX.FTZ R6, R250, R5, !PT ;  /* 0x00000005fa067209 */ /* 0x000fc40007810000 */
[----:B------:R-:W-:Y:S02]  /*25b0*/  FMNMX.FTZ R5, R96, R4, !PT ;  /* 0x0000000460057209 */ /* 0x000fe40007810000 */
[----:B------:R-:W-:Y:S02]  /*25c0*/  FMNMX.FTZ R0, R180, R0, !PT ;  /* 0x00000000b4007209 */ /* 0x000fe40007810000 */
[----:B------:R-:W-:Y:S02]  /*25d0*/  FMNMX.FTZ R4, R222, R6, !PT ;  /* 0x00000006de047209 */ /* 0x000fe40007810000 */
[----:B------:R-:W-:Y:S02]  /*25e0*/  FMNMX.FTZ R13, R97, R5, !PT ;  /* 0x00000005610d7209 */ /* 0x000fe40007810000 */
[----:B------:R-:W-:Y:S02]  /*25f0*/  FMNMX.FTZ R14, R137, R0, !PT ;  /* 0x00000000890e7209 */ /* 0x000fe40007810000 */
[----:B------:R-:W-:Y:S01]  /*2600*/  FMNMX.FTZ R12, R221, R4, !PT ;  /* 0x00000004dd0c7209 */ /* 0x000fe20007810000 */
        /* <DEDUP_REMOVED lines=28> */
.L_x_126:
[----:B-1----:R-:W-:Y:S01]  /*27d0*/  FMNMX.FTZ R4, R132, R14, !PT ;  /* 0x0000000e84047209 */ /* 0x002fe20007810000 */
[----:B------:R-:W1:Y:S01]  /*27e0*/  SHFL.BFLY PT, R136, R12, 0x2, 0x1f ;  /* 0x0c401f000c887f89 */ /* 0x000e6200000e0000 */
[----:B------:R-:W-:Y:S01]  /*27f0*/  FMNMX.FTZ R0, R102, R13, !PT ;  /* 0x0000000d66007209 */ /* 0x000fe20007810000 */
[----:B------:R-:W-:Y:S01]  /*2800*/  FMUL.FTZ R5, R30, UR4 ;  /* 0x000000041e057c20 */ /* 0x000fe20008410000 */
[----:B------:R-:W-:Y:S01]  /*2810*/  FMNMX.FTZ R4, R185, R4, !PT ;  /* 0x00000004b9047209 */ /* 0x000fe20007810000 */
[----:B------:R-:W-:Y:S01]  /*2820*/  STL [R1+0x60], R243 ;  /* 0x000060f301007387 */ /* 0x000fe20000100800 */
[----:B------:R-:W-:Y:S01]  /*2830*/  FMNMX.FTZ R0, R103, R0, !PT ;  /* 0x0000000067007209 */ /* 0x000fe20007810000 */
[----:B------:R2:W-:Y:S01]  /*2840*/  MUFU.TANH R179, R5 ;  /* 0x0000000500b37308 */ /* 0x0005e20000002400 */
[----:B------:R-:W-:Y:S01]  /*2850*/  FMUL.FTZ R6, R31, UR4 ;  /* 0x000000041f067c20 */ /* 0x000fe20008410000 */
[----:B------:R3:W-:Y:S01]  /*2860*/  STL [R1+0x5c], R251 ;  /* 0x00005cfb01007387 */ /* 0x0007e20000100800 */
[----:B------:R-:W-:-:S03]  /*2870*/  FMNMX.FTZ R0, R100, R0, !PT ;  /* 0x0000000064007209 */ /* 0x000fc60007810000 */
[----:B------:R-:W-:Y:S01]  /*2880*/  STL [R1+0x58], R242 ;  /* 0x000058f201007387 */ /* 0x000fe20000100800 */
[----:B------:R-:W-:Y:S01]  /*2890*/  FMNMX.FTZ R0, R101, R0, !PT ;  /* 0x0000000065007209 */ /* 0x000fe20007810000 */
[----:B------:R-:W4:Y:S02]  /*28a0*/  MUFU.TANH R220, R15 ;  /* 0x0000000f00dc7308 */ /* 0x000f240000002400 */
[----:B------:R-:W-:Y:S01]  /*28b0*/  STL [R1+0x54], R241 ;  /* 0x000054f101007387 */ /* 0x000fe20000100800 */
[----:B------:R-:W-:-:S03]  /*28c0*/  FMNMX.FTZ R0, R182, R0, !PT ;  /* 0x00000000b6007209 */ /* 0x000fc60007810000 */
[----:B------:R-:W-:Y:S01]  /*28d0*/  STL [R1+0x50], R240 ;  /* 0x000050f001007387 */ /* 0x000fe20000100800 */
[----:B------:R-:W-:Y:S01]  /*28e0*/  FMNMX.FTZ R0, R181, R0, !PT ;  /* 0x00000000b5007209 */ /* 0x000fe20007810000 */
[----:B------:R4:W-:Y:S01]  /*28f0*/  MUFU.TANH R176, R6 ;  /* 0x0000000600b07308 */ /* 0x0009e20000002400 */
[----:B--2---:R-:W-:Y:S01]  /*2900*/  FMNMX.FTZ R5, R117, R116, !PT ;  /* 0x0000007475057209 */ /* 0x004fe20007810000 */
[----:B------:R-:W-:Y:S01]  /*2910*/  STL [R1+0x4c], R239 ;  /* 0x00004cef01007387 */ /* 0x000fe20000100800 */
[----:B-1----:R-:W-:Y:S02]  /*2920*/  FMNMX.FTZ R136, R12, R136, !PT ;  /* 0x000000880c887209 */ /* 0x002fe40007810000 */
[----:B------:R-:W-:Y:S01]  /*2930*/  FMNMX.FTZ R0, R164, R0, !PT ;  /* 0x00000000a4007209 */ /* 0x000fe20007810000 */
[----:B------:R-:W-:Y:S03]  /*2940*/  STL [R1+0x48], R238 ;  /* 0x000048ee01007387 */ /* 0x000fe60000100800 */
[----:B------:R-:W-:Y:S01]  /*2950*/  FMNMX.FTZ R0, R139, R0, !PT ;  /* 0x000000008b007209 */ /* 0x000fe20007810000 */
[----:B------:R-:W1:Y:S01]  /*2960*/  SHFL.BFLY PT, R7, R136, 0x1, 0x1f ;  /* 0x0c201f0088077f89 */ /* 0x000e6200000e0000 */
[----:B---3--:R-:W-:-:S02]  /*2970*/  MOV R251, R163 ;  /* 0x000000a300fb7202 */ /* 0x008fc40000000f00 */
[----:B------:R-:W-:Y:S01]  /*2980*/  FMNMX.FTZ R0, R249, R0, !PT ;  /* 0x00000000f9007209 */ /* 0x000fe20007810000 */
[----:B------:R-:W-:Y:S01]  /*2990*/  STL [R1+0x44], R237 ;  /* 0x000044ed01007387 */ /* 0x000fe20000100800 */
[----:B------:R-:W-:Y:S02]  /*29a0*/  FMNMX.FTZ R4, R251, R4, !PT ;  /* 0x00000004fb047209 */ /* 0x000fe40007810000 */
[----:B----4-:R-:W-:Y:S01]  /*29b0*/  FMNMX.FTZ R6, R220, R0, !PT ;  /* 0x00000000dc067209 */ /* 0x010fe20007810000 */
[----:B------:R-:W-:Y:S01]  /*29c0*/  STL [R1+0x40], R236 ;  /* 0x000040ec01007387 */ /* 0x000fe20000100800 */
[----:B------:R-:W-:-:S03]  /*29d0*/  FMNMX.FTZ R4, R248, R4, !PT ;  /* 0x00000004f8047209 */ /* 0x000fc60007810000 */
[----:B------:R-:W-:Y:S01]  /*29e0*/  STL [R1+0x7c], R248 ;  /* 0x00007cf801007387 */ /* 0x000fe20000100800 */
[----:B------:R-:W-:Y:S02]  /*29f0*/  FMNMX.FTZ R134, R223, R4, !PT ;  /* 0x00000004df867209 */ /* 0x000fe40007810000 */
[----:B------:R-:W-:Y:S01]  /*2a00*/  FMNMX.FTZ R4, R108, R5, !PT ;  /* 0x000000056c047209 */ /* 0x000fe20007810000 */
[----:B------:R-:W-:Y:S01]  /*2a10*/  FMUL.FTZ R5, R50, UR4 ;  /* 0x0000000432057c20 */ /* 0x000fe20008410000 */
[----:B------:R-:W-:Y:S02]  /*2a20*/  STL [R1+0x80], R223 ;  /* 0x000080df01007387 */ /* 0x000fe40000100800 */
[----:B------:R-:W-:Y:S01]  /*2a30*/  FMNMX.FTZ R4, R109, R4, !PT ;  /* 0x000000046d047209 */ /* 0x000fe20007810000 */
[----:B------:R2:W3:Y:S01]  /*2a40*/  MUFU.TANH R186, R5 ;  /* 0x0000000500ba7308 */ /* 0x0004e20000002400 */
[----:B------:R-:W4:Y:S02]  /*2a50*/  SHFL.BFLY PT, R8, R134, 0x2, 0x1f ;  /* 0x0c401f0086087f89 */ /* 0x000f2400000e0000 */
[----:B------:R-:W-:-:S02]  /*2a60*/  FMNMX.FTZ R4, R175, R4, !PT ;  /* 0x00000004af047209 */ /* 0x000fc40007810000 */
[----:B-1----:R-:W-:Y:S02]  /*2a70*/  FMNMX.FTZ R136, R136, R7, !PT ;  /* 0x0000000788887209 */ /* 0x002fe40007810000 */
[----:B------:R-:W-:Y:S02]  /*2a80*/  FMNMX.FTZ R4, R173, R4, !PT ;  /* 0x00000004ad047209 */ /* 0x000fe40007810000 */
[----:B------:R-:W-:Y:S01]  /*2a90*/  FSETP.NEU.FTZ.AND P1, PT, R136, -INF , PT ;  /* 0xff8000008800780b */ /* 0x000fe20003f3d000 */
[----:B------:R-:W-:Y:S01]  /*2aa0*/  STL [R1+0x64], R136 ;  /* 0x0000648801007387 */ /* 0x000fe20000100800 */
[----:B------:R-:W-:-:S04]  /*2ab0*/  FMNMX.FTZ R4, R167, R4, !PT ;  /* 0x00000004a7047209 */ /* 0x000fc80007810000 */
[----:B------:R-:W-:Y:S01]  /*2ac0*/  FMNMX.FTZ R0, R165, R4, !PT ;  /* 0x00000004a5007209 */ /* 0x000fe20007810000 */
[----:B------:R-:W-:Y:S01]  /*2ad0*/  FMUL.FTZ R4, R18, UR4 ;  /* 0x0000000412047c20 */ /* 0x000fe20008410000 */
[----:B--2---:R-:W-:Y:S02]  /*2ae0*/  FMUL.FTZ R5, R51, UR4 ;  /* 0x0000000433057c20 */ /* 0x004fe40008410000 */
[----:B------:R-:W-:Y:S01]  /*2af0*/  FMNMX.FTZ R0, R197, R0, !PT ;  /* 0x00000000c5007209 */ /* 0x000fe20007810000 */
[----:B------:R1:W-:Y:S03]  /*2b00*/  MUFU.TANH R188, R4 ;  /* 0x0000000400bc7308 */ /* 0x0003e60000002400 */
[----:B------:R-:W-:Y:S02]  /*2b10*/  FMNMX.FTZ R0, R196, R0, !PT ;  /* 0x00000000c4007209 */ /* 0x000fe40007810000 */
[----:B----4-:R-:W-:-:S02]  /*2b20*/  FMNMX.FTZ R134, R134, R8, !PT ;  /* 0x0000000886867209 */ /* 0x010fc40007810000 */
[----:B------:R-:W-:Y:S01]  /*2b30*/  FMNMX.FTZ R0, R166, R0, !PT ;  /* 0x00000000a6007209 */ /* 0x000fe20007810000 */
[----:B------:R2:W4:Y:S03]  /*2b40*/  MUFU.TANH R187, R5 ;  /* 0x0000000500bb7308 */ /* 0x0005260000002400 */
[----:B------:R-:W-:-:S04]  /*2b50*/  FMNMX.FTZ R0, R138, R0, !PT ;  /* 0x000000008a007209 */ /* 0x000fc80007810000 */
[----:B---3--:R-:W-:Y:S01]  /*2b60*/  FMNMX.FTZ R0, R186, R0, !PT ;  /* 0x00000000ba007209 */ /* 0x008fe20007810000 */
[----:B-1----:R-:W-:Y:S01]  /*2b70*/  FMUL.FTZ R4, R19, UR4 ;  /* 0x0000000413047c20 */ /* 0x002fe20008410000 */
[----:B------:R-:W-:Y:S02]  /*2b80*/  ULDC UR4, c[0x0][0x2ec] ;  /* 0x0000bb0000047ab9 */ /* 0x000fe40000000800 */
[----:B------:R-:W-:Y:S01]  /*2b90*/  FMUL.FTZ R18, R136, UR4 ;  /* 0x0000000488127c20 */ /* 0x000fe20008410000 */
[----:B------:R1:W3:Y:S01]  /*2ba0*/  MUFU.TANH R19, R4 ;  /* 0x0000000400137308 */ /* 0x0002e20000002400 */
[----:B--2---:R-:W-:-:S03]  /*2bb0*/  FMNMX.FTZ R5, R179, R6, !PT ;  /* 0x00000006b3057209 */ /* 0x004fc60007810000 */
[----:B------:R-:W-:Y:S02]  /*2bc0*/  FSEL R18, R18, RZ, P1 ;  /* 0x000000ff12127208 */ /* 0x000fe40000800000 */
[----:B------:R-:W-:Y:S02]  /*2bd0*/  FMNMX.FTZ R6, R176, R5, !PT ;  /* 0x00000005b0067209 */ /* 0x000fe40007810000 */
[----:B------:R-:W2:Y:S01]  /*2be0*/  SHFL.BFLY PT, R5, R134, 0x1, 0x1f ;  /* 0x0c201f0086057f89 */ /* 0x000ea200000e0000 */
[----:B----4-:R-:W-:-:S03]  /*2bf0*/  FMNMX.FTZ R0, R187, R0, !PT ;  /* 0x00000000bb007209 */ /* 0x010fc60007810000 */
[----:B------:R-:W4:Y:S01]  /*2c00*/  SHFL.BFLY PT, R133, R6, 0x2, 0x1f ;  /* 0x0c401f0006857f89 */ /* 0x000f2200000e0000 */
[----:B------:R-:W-:Y:S01]  /*2c10*/  FMNMX.FTZ R0, R188, R0, !PT ;  /* 0x00000000bc007209 */ /* 0x000fe20007810000 */
[----:B-1----:R-:W-:-:S03]  /*2c20*/  FFMA.FTZ R4, R115, UR4, -R18 ;  /* 0x0000000473047c23 */ /* 0x002fc60008010812 */
[----:B---3--:R-:W-:Y:S01]  /*2c30*/  FMNMX.FTZ R0, R19, R0, !PT ;  /* 0x0000000013007209 */ /* 0x008fe20007810000 */
[----:B------:R1:W-:Y:S01]  /*2c40*/  MUFU.EX2 R9, R4 ;  /* 0x0000000400097308 */ /* 0x0003e20000000800 */
[----:B--2---:R-:W-:-:S03]  /*2c50*/  FMNMX.FTZ R134, R134, R5, !PT ;  /* 0x0000000586867209 */ /* 0x004fc60007810000 */
[----:B------:R-:W-:Y:S01]  /*2c60*/  SHFL.BFLY PT, R5, R0, 0x2, 0x1f ;  /* 0x0c401f0000057f89 */ /* 0x000fe200000e0000 */
[--C-:B-1----:R-:W-:Y:S01]  /*2c70*/  FFMA.FTZ R4, R114, UR4, -R18.reuse ;  /* 0x0000000472047c23 */ /* 0x102fe20008010812 */
[----:B----4-:R-:W-:Y:S01]  /*2c80*/  FMNMX.FTZ R133, R6, R133, !PT ;  /* 0x0000008506857209 */ /* 0x010fe20007810000 */
[C---:B------:R-:W-:Y:S01]  /*2c90*/  FMUL.FTZ R17, R134.reuse, UR4 ;  /* 0x0000000486117c20 */ /* 0x040fe20008410000 */
[----:B------:R-:W-:Y:S01]  /*2ca0*/  FSETP.NEU.FTZ.AND P1, PT, R134, -INF , PT ;  /* 0xff8000008600780b */ /* 0x000fe20003f3d000 */
[----:B------:R1:W-:Y:S01]  /*2cb0*/  MUFU.EX2 R184, R4 ;  /* 0x0000000400b87308 */ /* 0x0003e20000000800 */
[----:B------:R-:W-:Y:S02]  /*2cc0*/  STL [R1+0x68], R134 ;  /* 0x0000688601007387 */ /* 0x000fe40000100800 */
[----:B------:R-:W-:Y:S02]  /*2cd0*/  FSEL R17, R17, RZ, P1 ;  /* 0x000000ff11117208 */ /* 0x000fe40000800000 */
[----:B------:R-:W2:Y:S01]  /*2ce0*/  SHFL.BFLY PT, R6, R133, 0x1, 0x1f ;  /* 0x0c201f0085067f89 */ /* 0x000ea200000e0000 */
[----:B-1----:R-:W-:-:S04]  /*2cf0*/  FFMA.FTZ R4, R105, UR4, -R18 ;  /* 0x0000000469047c23 */ /* 0x002fc80008010812 */
[----:B------:R1:W-:Y:S01]  /*2d00*/  MUFU.EX2 R136, R4 ;  /* 0x0000000400887308 */ /* 0x0003e20000000800 */
[----:B--2---:R-:W-:-:S04]  /*2d10*/  FMNMX.FTZ R133, R133, R6, !PT ;  /* 0x0000000685857209 */ /* 0x004fc80007810000 */
[C---:B------:R-:W-:Y:S01]  /*2d20*/  FSETP.NEU.FTZ.AND P1, PT, R133.reuse, -INF , PT ;  /* 0xff8000008500780b */ /* 0x040fe20003f3d000 */
[----:B------:R-:W-:Y:S01]  /*2d30*/  FMUL.FTZ R16, R133, UR4 ;  /* 0x0000000485107c20 */ /* 0x000fe20008410000 */
[----:B-1----:R-:W-:-:S04]  /*2d40*/  FFMA.FTZ R4, R104, UR4, -R18 ;  /* 0x0000000468047c23 */ /* 0x002fc80008010812 */
[----:B------:R-:W-:Y:S01]  /*2d50*/  FSEL R16, R16, RZ, P1 ;  /* 0x000000ff10107208 */ /* 0x000fe20000800000 */
[----:B------:R1:W-:Y:S02]  /*2d60*/  MUFU.EX2 R241, R4 ;  /* 0x0000000400f17308 */ /* 0x0003e40000000800 */
[----:B-1----:R-:W-:-:S06]  /*2d70*/  FFMA.FTZ R4, R113, UR4, -R17 ;  /* 0x0000000471047c23 */ /* 0x002fcc0008010811 */
[----:B------:R1:W2:Y:S02]  /*2d80*/  MUFU.EX2 R7, R4 ;  /* 0x0000000400077308 */ /* 0x0002a40000000800 */
[----:B-1----:R-:W-:Y:S01]  /*2d90*/  FMNMX.FTZ R4, R0, R5, !PT ;  /* 0x0000000500047209 */ /* 0x002fe20007810000 */
[----:B------:R-:W-:Y:S01]  /*2da0*/  FFMA.FTZ R0, R112, UR4, -R17 ;  /* 0x0000000470007c23 */ /* 0x000fe20008010811 */
[----:B--2---:R1:W-:Y:S01]  /*2db0*/  STL [R1+0xc], R7 ;  /* 0x00000c0701007387 */ /* 0x0043e20000100800 */
[----:B------:R-:W-:-:S03]  /*2dc0*/  FFMA.FTZ R5, R107, UR4, -R16 ;  /* 0x000000046b057c23 */ /* 0x000fc60008010810 */
[----:B------:R-:W2:Y:S01]  /*2dd0*/  SHFL.BFLY PT, R6, R4, 0x1, 0x1f ;  /* 0x0c201f0004067f89 */ /* 0x000ea200000e0000 */
[----:B------:R-:W-:Y:S08]  /*2de0*/  MUFU.EX2 R134, R5 ;  /* 0x0000000500867308 */ /* 0x000ff00000000800 */
[----:B-1----:R1:W3:Y:S01]  /*2df0*/  MUFU.EX2 R7, R0 ;  /* 0x0000000000077308 */ /* 0x0022e20000000800 */
[----:B--2---:R-:W-:-:S04]  /*2e00*/  FMNMX.FTZ R135, R4, R6, !PT ;  /* 0x0000000604877209 */ /* 0x004fc80007810000 */
[----:B------:R-:W-:Y:S01]  /*2e10*/  FSETP.NEU.FTZ.AND P1, PT, R135, -INF , PT ;  /* 0xff8000008700780b */ /* 0x000fe20003f3d000 */
[--C-:B-1----:R-:W-:Y:S01]  /*2e20*/  FFMA.FTZ R0, R95, UR4, -R17.reuse ;  /* 0x000000045f007c23 */ /* 0x102fe20008010811 */
[----:B---3--:R-:W-:Y:S03]  /*2e30*/  STL [R1+0x8], R7 ;  /* 0x0000080701007387 */ /* 0x008fe60000100800 */
[----:B------:R1:W-:Y:S01]  /*2e40*/  MUFU.EX2 R223, R0 ;  /* 0x0000000000df7308 */ /* 0x0003e20000000800 */
[----:B------:R2:W-:Y:S04]  /*2e50*/  STL [R1+0x6c], R133 ;  /* 0x00006c8501007387 */ /* 0x0005e80000100800 */
[----:B------:R3:W-:Y:S01]  /*2e60*/  STL [R1+0x70], R135 ;  /* 0x0000708701007387 */ /* 0x0007e20000100800 */
[----:B-1----:R-:W-:-:S04]  /*2e70*/  FFMA.FTZ R0, R94, UR4, -R17 ;  /* 0x000000045e007c23 */ /* 0x002fc80008010811 */
[----:B------:R1:W4:Y:S02]  /*2e80*/  MUFU.EX2 R239, R0 ;  /* 0x0000000000ef7308 */ /* 0x0003240000000800 */
[----:B-1----:R-:W-:-:S04]  /*2e90*/  LOP3.LUT R0, R162, R161, RZ, 0xfc, !PT ;  /* 0x000000a1a2007212 */ /* 0x002fc800078efcff */
[----:B------:R-:W-:Y:S01]  /*2ea0*/  LEA R232, R0, UR5, 0x1 ;  /* 0x0000000500e87c11 */ /* 0x000fe2000f8e08ff */
[----:B------:R-:W-:-:S03]  /*2eb0*/  FFMA.FTZ R0, R106, UR4, -R16 ;  /* 0x000000046a007c23 */ /* 0x000fc60008010810 */
[----:B------:R-:W-:Y:S01]  /*2ec0*/  IADD3 R235, R2, R232, RZ ;  /* 0x000000e802eb7210 */ /* 0x000fe20007ffe0ff */
[----:B--2---:R1:W2:Y:S01]  /*2ed0*/  MUFU.EX2 R133, R0 ;  /* 0x0000000000857308 */ /* 0x0042a20000000800 */
[----:B------:R-:W-:Y:S01]  /*2ee0*/  IMAD.IADD R233, R3, 0x1, R232 ;  /* 0x0000000103e97824 */ /* 0x000fe200078e02e8 */
[----:B----4-:R-:W-:Y:S01]  /*2ef0*/  F2FP.F16.F32.PACK_AB R10, R239, R223 ;  /* 0x000000dfef0a723e */ /* 0x010fe200000000ff */
[----:B------:R-:W-:Y:S04]  /*2f00*/  LDSM.16.MT88.4 R72, [R232+0xe000] ;  /* 0x00e00000e848783b */ /* 0x000fe80000004200 */
[----:B------:R-:W-:Y:S04]  /*2f10*/  LDSM.16.MT88.4 R84, [R235+0xe000] ;  /* 0x00e00000eb54783b */ /* 0x000fe80000004200 */
[----:B------:R-:W-:Y:S04]  /*2f20*/  LDSM.16.MT88.4 R140, [R235+0xe800] ;  /* 0x00e80000eb8c783b */ /* 0x000fe80000004200 */
[----:B------:R-:W-:Y:S01]  /*2f30*/  LDSM.16.MT88.4 R52, [R235+0xc000] ;  /* 0x00c00000eb34783b */ /* 0x000fe20000004200 */
[----:B-1----:R-:W-:Y:S01]  /*2f40*/  FFMA.FTZ R0, R96, UR4, -R16 ;  /* 0x0000000460007c23 */ /* 0x002fe20008010810 */
[----:B------:R-:W-:-:S02]  /*2f50*/  IMAD.IADD R234, R2, 0x1, R233 ;  /* 0x0000000102ea7824 */ /* 0x000fc400078e02e9 */
[----:B------:R-:W-:Y:S01]  /*2f60*/  FFMA.FTZ R3, R97, UR4, -R16 ;  /* 0x0000000461037c23 */ /* 0x000fe20008010810 */
[----:B------:R-:W-:Y:S01]  /*2f70*/  LDSM.16.MT88.4 R76, [R233+0xe000] ;  /* 0x00e00000e94c783b */ /* 0x000fe20000004200 */
[----:B------:R1:W-:Y:S03]  /*2f80*/  MUFU.EX2 R242, R0 ;  /* 0x0000000000f27308 */ /* 0x0003e60000000800 */
[----:B------:R-:W-:Y:S04]  /*2f90*/  LDSM.16.MT88.4 R80, [R234+0xe000] ;  /* 0x00e00000ea50783b */ /* 0x000fe80000004200 */
[----:B------:R-:W-:Y:S04]  /*2fa0*/  LDSM.16.MT88.4 R56, [R234+0xc000] ;  /* 0x00c00000ea38783b */ /* 0x000fe80000004200 */
[----:B------:R-:W4:Y:S04]  /*2fb0*/  LDSM.16.MT88.4 R28, [R232+0xc000] ;  /* 0x00c00000e81c783b */ /* 0x000f280000004200 */
[----:B------:R-:W4:Y:S01]  /*2fc0*/  LDSM.16.MT88.4 R20, [R233+0xc000] ;  /* 0x00c00000e914783b */ /* 0x000f220000004200 */
[----:B-1----:R-:W-:-:S03]  /*2fd0*/  FMUL.FTZ R0, R135, UR4 ;  /* 0x0000000487007c20 */ /* 0x002fc60008410000 */
[----:B---3--:R-:W3:Y:S01]  /*2fe0*/  LDL.LU R135, [R1+0xc] ;  /* 0x00000c0001877983 */ /* 0x008ee20000300800 */
[----:B------:R1:W2:Y:S01]  /*2ff0*/  MUFU.EX2 R189, R3 ;  /* 0x0000000300bd7308 */ /* 0x0002a20000000800 */
[----:B------:R-:W-:Y:S02]  /*3000*/  F2FP.F16.F32.PACK_AB R14, R241, R136 ;  /* 0x00000088f10e723e */ /* 0x000fe400000000ff */
[----:B------:R-:W-:Y:S01]  /*3010*/  FSEL R0, R0, RZ, P1 ;  /* 0x000000ff00007208 */ /* 0x000fe20000800000 */
[----:B------:R-:W3:Y:S04]  /*3020*/  LDSM.16.MT88.4 R48, [R235+0xc800] ;  /* 0x00c80000eb30783b */ /* 0x000ee80000004200 */
[----:B------:R-:W-:Y:S01]  /*3030*/  FFMA.FTZ R2, R117, UR4, -R0 ;  /* 0x0000000475027c23 */ /* 0x000fe20008010800 */
[----:B------:R-:W3:Y:S03]  /*3040*/  LDSM.16.MT88.4 R120, [R232+0xe800] ;  /* 0x00e80000e878783b */ /* 0x000ee60000004200 */
[----:B------:R4:W-:Y:S01]  /*3050*/  MUFU.EX2 R248, R2 ;  /* 0x0000000200f87308 */ /* 0x0009e20000000800 */
[----:B------:R-:W3:Y:S01]  /*3060*/  LDSM.16.MT88.4 R128, [R233+0xe800] ;  /* 0x00e80000e980783b */ /* 0x000ee20000004200 */
[----:B-1----:R-:W-:-:S03]  /*3070*/  MOV R3, R9 ;  /* 0x0000000900037202 */ /* 0x002fc60000000f00 */
[----:B------:R-:W1:Y:S01]  /*3080*/  LDSM.16.MT88.4 R144, [R234+0xe800] ;  /* 0x00e80000ea90783b */ /* 0x000e620000004200 */
[----:B--2---:R-:W-:Y:S02]  /*3090*/  F2FP.F16.F32.PACK_AB R9, R133, R134 ;  /* 0x000000868509723e */ /* 0x004fe400000000ff */
[----:B------:R-:W-:Y:S01]  /*30a0*/  F2FP.F16.F32.PACK_AB R11, R189, R242 ;  /* 0x000000f2bd0b723e */ /* 0x000fe200000000ff */
[----:B------:R-:W2:Y:S01]  /*30b0*/  LDSM.16.MT88.4 R68, [R234+0xc800] ;  /* 0x00c80000ea44783b */ /* 0x000ea20000004200 */
[----:B------:R-:W-:-:S03]  /*30c0*/  F2FP.F16.F32.PACK_AB R12, R184, R3 ;  /* 0x00000003b80c723e */ /* 0x000fc600000000ff */
[----:B------:R-:W2:Y:S01]  /*30d0*/  LDSM.16.MT88.4 R44, [R232+0xc800] ;  /* 0x00c80000e82c783b */ /* 0x000ea20000004200 */
[----:B----4-:R-:W-:-:S03]  /*30e0*/  FFMA.FTZ R2, R116, UR4, -R0 ;  /* 0x0000000474027c23 */ /* 0x010fc60008010800 */
[----:B------:R-:W4:Y:S01]  /*30f0*/  LDSM.16.MT88.4 R40, [R233+0xc800] ;  /* 0x00c80000e928783b */ /* 0x000f220000004200 */
[----:B------:R1:W1:Y:S02]  /*3100*/  MUFU.EX2 R212, R2 ;  /* 0x0000000200d47308 */ /* 0x0002640000000800 */
[----:B-1----:R-:W-:Y:S01]  /*3110*/  FFMA.FTZ R2, R108, UR4, -R0 ;  /* 0x000000046c027c23 */ /* 0x002fe20008010800 */
[----:B------:R-:W-:-:S05]  /*3120*/  F2FP.F16.F32.PACK_AB R13, R212, R248 ;  /* 0x000000f8d40d723e */ /* 0x000fca00000000ff */
[----:B------:R1:W-:Y:S02]  /*3130*/  MUFU.EX2 R243, R2 ;  /* 0x0000000200f37308 */ /* 0x0003e40000000800 */
[----:B-1----:R-:W-:-:S06]  /*3140*/  FFMA.FTZ R2, R109, UR4, -R0 ;  /* 0x000000046d027c23 */ /* 0x002fcc0008010800 */
[----:B------:R1:W2:Y:S02]  /*3150*/  MUFU.EX2 R240, R2 ;  /* 0x0000000200f07308 */ /* 0x0002a40000000800 */
[----:B-1----:R-:W-:Y:S01]  /*3160*/  FFMA.FTZ R2, R98, UR4, -R17 ;  /* 0x0000000462027c23 */ /* 0x002fe20008010811 */
[----:B--2---:R-:W-:-:S05]  /*3170*/  F2FP.F16.F32.PACK_AB R15, R240, R243 ;  /* 0x000000f3f00f723e */ /* 0x004fca00000000ff */
[----:B------:R1:W-:Y:S02]  /*3180*/  MUFU.EX2 R238, R2 ;  /* 0x0000000200ee7308 */ /* 0x0003e40000000800 */
[C---:B------:R-:W-:Y:S06]  /*3190*/  HMMA.16816.F32 R156, R12.reuse, R28, RZ ;  /* 0x0000001c0c9c723c */ /* 0x040fec00000018ff */
[----:B------:R-:W-:Y:S01]  /*31a0*/  HMMA.16816.F32 R152, R12, R20, RZ ;  /* 0x000000140c98723c */ /* 0x000fe200000018ff */
[----:B-1----:R-:W-:-:S04]  /*31b0*/  FFMA.FTZ R2, R99, UR4, -R17 ;  /* 0x0000000463027c23 */ /* 0x002fc80008010811 */
        /* <DEDUP_REMOVED lines=14> */
[----:B-1----:R-:W-:Y:S01]  /*32a0*/  FFMA.FTZ R2, R101, UR4, -R16 ;  /* 0x0000000465027c23 */ /* 0x002fe20008010810 */
[----:B---3--:R-:W-:Y:S01]  /*32b0*/  F2FP.F16.F32.PACK_AB R8, R7, R135 ;  /* 0x000000870708723e */ /* 0x008fe200000000ff */
[----:B------:R1:W-:Y:S04]  /*32c0*/  STL [R1+0x74], R135 ;  /* 0x0000748701007387 */ /* 0x0003e80000100800 */
[----:B------:R2:W-:Y:S02]  /*32d0*/  STL [R1+0x78], R239 ;  /* 0x000078ef01007387 */ /* 0x0005e40000100800 */
[C---:B------:R-:W-:Y:S06]  /*32e0*/  HMMA.16816.F32 R32, R8.reuse, R84, RZ ;  /* 0x000000540820723c */ /* 0x040fec00000018ff */
[C---:B------:R-:W-:Y:S06]  /*32f0*/  HMMA.16816.F32 R160, R8.reuse, R86, RZ ;  /* 0x0000005608a0723c */ /* 0x040fec00000018ff */
[C---:B------:R-:W-:Y:S06]  /*3300*/  HMMA.16816.F32 R112, R8.reuse, R52, RZ ;  /* 0x000000340870723c */ /* 0x040fec00000018ff */
[C---:B------:R-:W-:Y:S01]  /*3310*/  HMMA.16816.F32 R88, R8.reuse, R72, RZ ;  /* 0x000000480858723c */ /* 0x040fe200000018ff */
[----:B-1----:R-:W-:Y:S01]  /*3320*/  MOV R135, R176 ;  /* 0x000000b000877202 */ /* 0x002fe20000000f00 */
[----:B--2---:R1:W2:Y:S04]  /*3330*/  MUFU.EX2 R239, R2 ;  /* 0x0000000200ef7308 */ /* 0x0042a80000000800 */
[C---:B------:R-:W-:Y:S06]  /*3340*/  HMMA.16816.F32 R36, R8.reuse, R76, RZ ;  /* 0x0000004c0824723c */ /* 0x040fec00000018ff */
[C---:B------:R-:W-:Y:S06]  /*3350*/  HMMA.16816.F32 R24, R8.reuse, R80, RZ ;  /* 0x000000500818723c */ /* 0x040fec00000018ff */
[----:B------:R-:W-:Y:S01]  /*3360*/  HMMA.16816.F32 R104, R8, R56, RZ ;  /* 0x000000380868723c */ /* 0x000fe200000018ff */
[----:B-1----:R-:W-:Y:S01]  /*3370*/  FFMA.FTZ R2, R174, UR4, -R18 ;  /* 0x00000004ae027c23 */ /* 0x002fe20008010812 */
[----:B--2---:R-:W-:-:S04]  /*3380*/  F2FP.F16.F32.PACK_AB R7, R239, R213 ;  /* 0x000000d5ef07723e */ /* 0x004fc800000000ff */
[----:B------:R-:W-:Y:S01]  /*3390*/  HMMA.16816.F32 R124, R8, R28, RZ ;  /* 0x0000001c087c723c */ /* 0x000fe200000018ff */
[----:B------:R1:W-:Y:S05]  /*33a0*/  MUFU.EX2 R237, R2 ;  /* 0x0000000200ed7308 */ /* 0x0003ea0000000800 */
[----:B------:R-:W-:Y:S01]  /*33b0*/  HMMA.16816.F32 R200, R4, R140, R32 ;  /* 0x0000008c04c8723c */ /* 0x000fe20000001820 */
[----:B------:R-:W-:Y:S01]  /*33c0*/  MOV R28, R178 ;  /* 0x000000b2001c7202 */ /* 0x000fe20000000f00 */
[----:B------:R-:W-:-:S04]  /*33d0*/  IMAD.MOV.U32 R29, RZ, RZ, R177 ;  /* 0x000000ffff1d7224 */ /* 0x000fc800078e00b1 */
[C---:B------:R-:W-:Y:S06]  /*33e0*/  HMMA.16816.F32 R116, R8.reuse, R20, RZ ;  /* 0x000000140874723c */ /* 0x040fec00000018ff */
[C---:B------:R-:W-:Y:S01]  /*33f0*/  HMMA.16816.F32 R64, R8.reuse, R30, RZ ;  /* 0x0000001e0840723c */ /* 0x040fe200000018ff */
[----:B-1----:R-:W-:Y:S01]  /*3400*/  FFMA.FTZ R2, R172, UR4, -R18 ;  /* 0x00000004ac027c23 */ /* 0x002fe20008010812 */
[----:B------:R-:W-:Y:S01]  /*3410*/  IMAD.MOV.U32 R21, RZ, RZ, R179 ;  /* 0x000000ffff157224 */ /* 0x000fe200078e00b3 */
[----:B------:R-:W-:Y:S02]  /*3420*/  MOV R20, R213 ;  /* 0x000000d500147202 */ /* 0x000fe40000000f00 */
[----:B------:R1:W-:Y:S01]  /*3430*/  MUFU.EX2 R215, R2 ;  /* 0x0000000200d77308 */ /* 0x0003e20000000800 */
[----:B------:R-:W-:Y:S01]  /*3440*/  HMMA.16816.F32 R60, R8, R22, RZ ;  /* 0x00000016083c723c */ /* 0x000fe200000018ff */
[----:B------:R-:W-:-:S05]  /*3450*/  IMAD.MOV.U32 R174, RZ, RZ, R21 ;  /* 0x000000ffffae7224 */ /* 0x000fca00078e0015 */
[C---:B------:R-:W-:Y:S06]  /*3460*/  HMMA.16816.F32 R96, R8.reuse, R54, RZ ;  /* 0x000000360860723c */ /* 0x040fec00000018ff */
[----:B------:R-:W-:Y:S01]  /*3470*/  HMMA.16816.F32 R92, R8, R58, RZ ;  /* 0x0000003a085c723c */ /* 0x000fe200000018ff */
[----:B-1----:R-:W-:-:S05]  /*3480*/  FFMA.FTZ R2, R169, UR4, -R18 ;  /* 0x00000004a9027c23 */ /* 0x002fca0008010812 */
[C---:B------:R-:W-:Y:S01]  /*3490*/  HMMA.16816.F32 R100, R8.reuse, R74, RZ ;  /* 0x0000004a0864723c */ /* 0x040fe200000018ff */
[----:B------:R1:W2:Y:S05]  /*34a0*/  MUFU.EX2 R192, R2 ;  /* 0x0000000200c07308 */ /* 0x0002aa0000000800 */
[C---:B------:R-:W-:Y:S06]  /*34b0*/  HMMA.16816.F32 R108, R8.reuse, R78, RZ ;  /* 0x0000004e086c723c */ /* 0x040fec00000018ff */
[----:B------:R-:W-:Y:S06]  /*34c0*/  HMMA.16816.F32 R148, R8, R82, RZ ;  /* 0x000000520894723c */ /* 0x000fec00000018ff */
[----:B------:R-:W-:Y:S01]  /*34d0*/  HMMA.16816.F32 R176, R4, R142, R160 ;  /* 0x0000008e04b0723c */ /* 0x000fe200000018a0 */
[----:B-1----:R-:W-:Y:S01]  /*34e0*/  FFMA.FTZ R2, R168, UR4, -R18 ;  /* 0x00000004a8027c23 */ /* 0x002fe20008010812 */
[----:B--2---:R-:W-:-:S03]  /*34f0*/  IMAD.MOV.U32 R168, RZ, RZ, R192 ;  /* 0x000000ffffa87224 */ /* 0x004fc600078e00c0 */
[----:B------:R1:W2:Y:S01]  /*3500*/  MUFU.EX2 R33, R2 ;  /* 0x0000000200217308 */ /* 0x0002a20000000800 */
[----:B------:R-:W-:Y:S01]  /*3510*/  HMMA.16816.F32 R244, R4, R48, R112 ;  /* 0x0000003004f4723c */ /* 0x000fe20000001870 */
[----:B------:R-:W-:Y:S01]  /*3520*/  IMAD.MOV.U32 R163, RZ, RZ, R212 ;  /* 0x000000ffffa37224 */ /* 0x000fe200078e00d4 */
[----:B------:R-:W-:-:S04]  /*3530*/  MOV R160, R20 ;  /* 0x0000001400a07202 */ /* 0x000fc80000000f00 */
[C---:B------:R-:W-:Y:S01]  /*3540*/  HMMA.16816.F32 R224, R4.reuse, R120, R88 ;  /* 0x0000007804e0723c */ /* 0x040fe20000001858 */
[----:B------:R-:W-:Y:S01]  /*3550*/  MOV R114, R191 ;  /* 0x000000bf00727202 */ /* 0x000fe20000000f00 */
[----:B------:R-:W-:Y:S01]  /*3560*/  IMAD.MOV.U32 R113, RZ, RZ, R190 ;  /* 0x000000ffff717224 */ /* 0x000fe200078e00be */
[----:B------:R-:W-:Y:S01]  /*3570*/  MOV R112, R189 ;  /* 0x000000bd00707202 */ /* 0x000fe20000000f00 */
[----:B------:R-:W-:Y:S02]  /*3580*/  IMAD.MOV.U32 R115, RZ, RZ, R214 ;  /* 0x000000ffff737224 */ /* 0x000fe400078e00d6 */
[C---:B------:R-:W-:Y:S01]  /*3590*/  HMMA.16816.F32 R208, R4.reuse, R128, R36 ;  /* 0x0000008004d0723c */ /* 0x040fe20000001824 */
[----:B------:R-:W-:Y:S01]  /*35a0*/  IMAD.MOV.U32 R91, RZ, RZ, R188 ;  /* 0x000000ffff5b7224 */ /* 0x000fe200078e00bc */
[----:B------:R-:W-:Y:S01]  /*35b0*/  MOV R90, R187 ;  /* 0x000000bb005a7202 */ /* 0x000fe20000000f00 */
[----:B------:R-:W-:Y:S02]  /*35c0*/  IMAD.MOV.U32 R89, RZ, RZ, R186 ;  /* 0x000000ffff597224 */ /* 0x000fe400078e00ba */
[----:B-1----:R-:W-:Y:S01]  /*35d0*/  FFMA.FTZ R2, R175, UR4, -R0 ;  /* 0x00000004af027c23 */ /* 0x002fe20008010800 */
[----:B--2---:R-:W-:Y:S01]  /*35e0*/  IMAD.MOV.U32 R161, RZ, RZ, R33 ;  /* 0x000000ffffa17224 */ /* 0x004fe200078e0021 */
[----:B------:R-:W-:Y:S01]  /*35f0*/  HMMA.16816.F32 R216, R4, R144, R24 ;  /* 0x0000009004d8723c */ /* 0x000fe20000001818 */
[----:B------:R-:W-:Y:S01]  /*3600*/  MOV R88, R185 ;  /* 0x000000b900587202 */ /* 0x000fe20000000f00 */
[----:B------:R1:W-:Y:S01]  /*3610*/  MUFU.EX2 R236, R2 ;  /* 0x0000000200ec7308 */ /* 0x0003e20000000800 */
[----:B------:R-:W-:-:S02]  /*3620*/  IMAD.MOV.U32 R39, RZ, RZ, R184 ;  /* 0x000000ffff277224 */ /* 0x000fc400078e00b8 */
[----:B------:R-:W-:Y:S01]  /*3630*/  IMAD.MOV.U32 R175, RZ, RZ, R29 ;  /* 0x000000ffffaf7224 */ /* 0x000fe200078e001d */
[----:B------:R-:W-:Y:S01]  /*3640*/  HMMA.16816.F32 R228, R4, R68, R104 ;  /* 0x0000004404e4723c */ /* 0x000fe20000001868 */
[----:B------:R-:W-:-:S05]  /*3650*/  IMAD.MOV.U32 R169, RZ, RZ, R114 ;  /* 0x000000ffffa97224 */ /* 0x000fca00078e0072 */
[C---:B------:R-:W-:Y:S06]  /*3660*/  HMMA.16816.F32 R24, R12.reuse, R52, RZ ;  /* 0x000000340c18723c */ /* 0x040fec00000018ff */
[----:B------:R-:W-:Y:S01]  /*3670*/  HMMA.16816.F32 R8, R12, R56, RZ ;  /* 0x000000380c08723c */ /* 0x000fe200000018ff */
[--C-:B-1----:R-:W-:Y:S01]  /*3680*/  FFMA.FTZ R2, R173, UR4, -R0.reuse ;  /* 0x00000004ad027c23 */ /* 0x102fe20008010800 */
[----:B------:R-:W-:Y:S01]  /*3690*/  MOV R173, R239 ;  /* 0x000000ef00ad7202 */ /* 0x000fe20000000f00 */
[----:B------:R-:W-:Y:S02]  /*36a0*/  IMAD.MOV.U32 R239, RZ, RZ, R135 ;  /* 0x000000ffffef7224 */ /* 0x000fe400078e0087 */
[----:B------:R1:W2:Y:S01]  /*36b0*/  MUFU.EX2 R172, R2 ;  /* 0x0000000200ac7308 */ /* 0x0002a20000000800 */
[C---:B------:R-:W-:Y:S06]  /*36c0*/  HMMA.16816.F32 R124, R4.reuse, R44, R124 ;  /* 0x0000002c047c723c */ /* 0x040fec000000187c */
[C---:B----4-:R-:W-:Y:S06]  /*36d0*/  HMMA.16816.F32 R116, R4.reuse, R40, R116 ;  /* 0x000000280474723c */ /* 0x050fec0000001874 */
[----:B------:R-:W-:Y:S01]  /*36e0*/  HMMA.16816.F32 R104, R4, R46, R64 ;  /* 0x0000002e0468723c */ /* 0x000fe20000001840 */
[----:B-1----:R-:W-:Y:S01]  /*36f0*/  FFMA.FTZ R2, R167, UR4, -R0 ;  /* 0x00000004a7027c23 */ /* 0x002fe20008010800 */
[----:B------:R-:W-:-:S04]  /*3700*/  MOV R167, R28 ;  /* 0x0000001c00a77202 */ /* 0x000fc80000000f00 */
[C---:B------:R-:W-:Y:S01]  /*3710*/  HMMA.16816.F32 R60, R4.reuse, R42, R60 ;  /* 0x0000002a043c723c */ /* 0x040fe2000000183c */
[----:B------:R1:W-:Y:S05]  /*3720*/  MUFU.EX2 R32, R2 ;  /* 0x0000000200207308 */ /* 0x0003ea0000000800 */
[C---:B------:R-:W-:Y:S06]  /*3730*/  HMMA.16816.F32 R188, R4.reuse, R50, R96 ;  /* 0x0000003204bc723c */ /* 0x040fec0000001860 */
[C---:B------:R-:W-:Y:S06]  /*3740*/  HMMA.16816.F32 R204, R4.reuse, R70, R92 ;  /* 0x0000004604cc723c */ /* 0x040fec000000185c */
[----:B------:R-:W-:Y:S01]  /*3750*/  HMMA.16816.F32 R192, R4, R122, R100 ;  /* 0x0000007a04c0723c */ /* 0x000fe20000001864 */
[----:B-1----:R-:W-:Y:S01]  /*3760*/  FFMA.FTZ R2, R165, UR4, -R0 ;  /* 0x00000004a5027c23 */ /* 0x002fe20008010800 */
[----:B------:R-:W-:-:S04]  /*3770*/  MOV R165, R215 ;  /* 0x000000d700a57202 */ /* 0x000fc80000000f00 */
[C---:B------:R-:W-:Y:S01]  /*3780*/  HMMA.16816.F32 R184, R4.reuse, R130, R108 ;  /* 0x0000008204b8723c */ /* 0x040fe2000000186c */
[----:B------:R-:W1:Y:S05]  /*3790*/  MUFU.EX2 R2, R2 ;  /* 0x0000000200027308 */ /* 0x000e6a0000000800 */
[----:B------:R-:W-:Y:S06]  /*37a0*/  HMMA.16816.F32 R212, R4, R146, R148 ;  /* 0x0000009204d4723c */ /* 0x000fec0000001894 */
[----:B------:R-:W-:Y:S01]  /*37b0*/  HMMA.16816.F32 R52, R12, R54, RZ ;  /* 0x000000360c34723c */ /* 0x000fe200000018ff */
[----:B------:R-:W-:-:S02]  /*37c0*/  F2FP.F16.F32.PACK_AB R4, R165, R237 ;  /* 0x000000eda504723e */ /* 0x000fc400000000ff */
[----:B--2---:R-:W-:Y:S02]  /*37d0*/  F2FP.F16.F32.PACK_AB R5, R172, R236 ;  /* 0x000000ecac05723e */ /* 0x004fe400000000ff */
[----:B------:R-:W-:Y:S01]  /*37e0*/  F2FP.F16.F32.PACK_AB R6, R161, R168 ;  /* 0x000000a8a106723e */ /* 0x000fe200000000ff */
[----:B------:R-:W-:Y:S01]  /*37f0*/  HMMA.16816.F32 R56, R12, R58, RZ ;  /* 0x0000003a0c38723c */ /* 0x000fe200000018ff */
[----:B-1----:R-:W-:Y:S01]  /*3800*/  MOV R162, R2 ;  /* 0x0000000200a27202 */ /* 0x002fe20000000f00 */
[----:B------:R-:W-:Y:S01]  /*3810*/  FFMA.FTZ R2, R199, UR4, -R18 ;  /* 0x00000004c7027c23 */ /* 0x000fe20008010812 */
[----:B------:R-:W-:Y:S02]  /*3820*/  IMAD.MOV.U32 R199, RZ, RZ, R165 ;  /* 0x000000ffffc77224 */ /* 0x000fe400078e00a5 */
[----:B------:R-:W-:-:S07]  /*3830*/  F2FP.F16.F32.PACK_AB R7, R162, R32 ;  /* 0x00000020a207723e */ /* 0x000fce00000000ff */
[C---:B------:R-:W-:Y:S06]  /*3840*/  HMMA.16816.F32 R148, R4.reuse, R44, R156 ;  /* 0x0000002c0494723c */ /* 0x040fec000000189c */
[----:B------:R-:W-:Y:S01]  /*3850*/  HMMA.16816.F32 R108, R4, R48, R24 ;  /* 0x00000030046c723c */ /* 0x000fe20000001818 */
[----:B------:R-:W-:Y:S01]  /*3860*/  MOV R157, R39 ;  /* 0x00000027009d7202 */ /* 0x000fe20000000f00 */
[----:B------:R-:W-:Y:S01]  /*3870*/  IMAD.MOV.U32 R156, RZ, RZ, R88 ;  /* 0x000000ffff9c7224 */ /* 0x000fe200078e0058 */
[----:B------:R-:W-:Y:S01]  /*3880*/  MOV R158, R32 ;  /* 0x00000020009e7202 */ /* 0x000fe20000000f00 */
[----:B------:R-:W-:Y:S01]  /*3890*/  IMAD.MOV.U32 R44, RZ, RZ, R90 ;  /* 0x000000ffff2c7224 */ /* 0x000fe200078e005a */
[----:B------:R-:W-:Y:S01]  /*38a0*/  MOV R45, R89 ;  /* 0x00000059002d7202 */ /* 0x000fe20000000f00 */
[----:B------:R-:W-:Y:S01]  /*38b0*/  HMMA.16816.F32 R36, R12, R30, RZ ;  /* 0x0000001e0c24723c */ /* 0x000fe200000018ff */
[----:B------:R-:W-:Y:S01]  /*38c0*/  MOV R49, R91 ;  /* 0x0000005b00317202 */ /* 0x000fe20000000f00 */
[----:B------:R-:W-:-:S02]  /*38d0*/  IMAD.MOV.U32 R48, RZ, RZ, R112 ;  /* 0x000000ffff307224 */ /* 0x000fc400078e0070 */
[----:B------:R-:W-:Y:S02]  /*38e0*/  IMAD.MOV.U32 R159, RZ, RZ, R115 ;  /* 0x000000ffff9f7224 */ /* 0x000fe400078e0073 */
[----:B------:R-:W-:Y:S06]  /*38f0*/  HMMA.16816.F32 R28, R12, R72, RZ ;  /* 0x000000480c1c723c */ /* 0x000fec00000018ff */
[----:B------:R-:W-:Y:S06]  /*3900*/  HMMA.16816.F32 R96, R4, R68, R8 ;  /* 0x000000440460723c */ /* 0x000fec0000001808 */
[----:B------:R-:W-:Y:S01]  /*3910*/  HMMA.16816.F32 R32, R12, R22, RZ ;  /* 0x000000160c20723c */ /* 0x000fe200000018ff */
[----:B------:R-:W-:-:S05]  /*3920*/  MOV R69, R113 ;  /* 0x0000007100457202 */ /* 0x000fca0000000f00 */
[C---:B------:R-:W-:Y:S06]  /*3930*/  HMMA.16816.F32 R24, R12.reuse, R76, RZ ;  /* 0x0000004c0c18723c */ /* 0x040fec00000018ff */
[C---:B------:R-:W-:Y:S06]  /*3940*/  HMMA.16816.F32 R20, R12.reuse, R84, RZ ;  /* 0x000000540c14723c */ /* 0x040fec00000018ff */
[C---:B------:R-:W-:Y:S06]  /*3950*/  HMMA.16816.F32 R8, R12.reuse, R80, RZ ;  /* 0x000000500c08723c */ /* 0x040fec00000018ff */
[C---:B------:R-:W-:Y:S06]  /*3960*/  HMMA.16816.F32 R72, R12.reuse, R74, RZ ;  /* 0x0000004a0c48723c */ /* 0x040fec00000018ff */
[C---:B------:R-:W-:Y:S06]  /*3970*/  HMMA.16816.F32 R76, R12.reuse, R78, RZ ;  /* 0x0000004e0c4c723c */ /* 0x040fec00000018ff */
[C---:B------:R-:W-:Y:S06]  /*3980*/  HMMA.16816.F32 R84, R12.reuse, R86, RZ ;  /* 0x000000560c54723c */ /* 0x040fec00000018ff */
[----:B------:R-:W-:Y:S01]  /*3990*/  HMMA.16816.F32 R80, R12, R82, RZ ;  /* 0x000000520c50723c */ /* 0x000fe200000018ff */
[----:B------:R1:W-:Y:S05]  /*39a0*/  MUFU.EX2 R15, R2 ;  /* 0x00000002000f7308 */ /* 0x0003ea0000000800 */
[C---:B------:R-:W-:Y:S06]  /*39b0*/  HMMA.16816.F32 R152, R4.reuse, R40, R152 ;  /* 0x000000280498723c */ /* 0x040fec0000001898 */
[----:B------:R-:W-:Y:S01]  /*39c0*/  HMMA.16816.F32 R92, R4, R120, R28 ;  /* 0x00000078045c723c */ /* 0x000fe2000000181c */
[----:B-1----:R-:W-:-:S05]  /*39d0*/  FFMA.FTZ R2, R198, UR4, -R18 ;  /* 0x00000004c6027c23 */ /* 0x002fca0008010812 */
[C---:B------:R-:W-:Y:S01]  /*39e0*/  HMMA.16816.F32 R100, R4.reuse, R140, R20 ;  /* 0x0000008c0464723c */ /* 0x040fe20000001814 */
[----:B------:R-:W-:Y:S01]  /*39f0*/  IMAD.MOV.U32 R31, RZ, RZ, R157 ;  /* 0x000000ffff1f7224 */ /* 0x000fe200078e009d */
[----:B------:R-:W1:Y:S01]  /*3a00*/  LDSM.16.MT88.4 R20, [R232+0xd000] ;  /* 0x00d00000e814783b */ /* 0x000e620000004200 */
[----:B------:R2:W-:Y:S01]  /*3a10*/  MUFU.EX2 R40, R2 ;  /* 0x0000000200287308 */ /* 0x0005e20000000800 */
        /* <DEDUP_REMOVED lines=8> */
[C---:B------:R-:W-:Y:S01]  /*3aa0*/  HMMA.16816.F32 R112, R4.reuse, R144, R8 ;  /* 0x000000900470723c */ /* 0x040fe20000001808 */
[----:B------:R-:W-:Y:S01]  /*3ab0*/  IMAD.MOV.U32 R121, RZ, RZ, R69 ;  /* 0x000000ffff797224 */ /* 0x000fe200078e0045 */
[----:B------:R-:W-:Y:S01]  /*3ac0*/  MOV R28, R48 ;  /* 0x00000030001c7202 */ /* 0x000fe20000000f00 */
[----:B------:R-:W-:Y:S01]  /*3ad0*/  IMAD.MOV.U32 R69, RZ, RZ, R49 ;  /* 0x000000ffff457224 */ /* 0x000fe200078e0031 */
[----:B------:R-:W-:Y:S01]  /*3ae0*/  LDSM.16.MT88.4 R24, [R232+0xf000] ;  /* 0x00f00000e818783b */ /* 0x000fe20000004200 */
[----:B------:R-:W-:Y:S01]  /*3af0*/  MOV R129, R31 ;  /* 0x0000001f00817202 */ /* 0x000fe20000000f00 */
[----:B------:R-:W-:Y:S01]  /*3b00*/  HMMA.16816.F32 R32, R4, R42, R32 ;  /* 0x0000002a0420723c */ /* 0x000fe20000001820 */
[----:B--2---:R-:W-:Y:S01]  /*3b10*/  FFMA.FTZ R2, R171, UR4, -R18 ;  /* 0x00000004ab027c23 */ /* 0x004fe20008010812 */
[----:B------:R-:W-:-:S03]  /*3b20*/  IMAD.MOV.U32 R171, RZ, RZ, R158 ;  /* 0x000000ffffab7224 */ /* 0x000fc600078e009e */
[----:B------:R2:W3:Y:S01]  /*3b30*/  MUFU.EX2 R120, R2 ;  /* 0x0000000200787308 */ /* 0x0004e20000000800 */
[C---:B------:R-:W-:Y:S06]  /*3b40*/  HMMA.16816.F32 R36, R4.reuse, R46, R36 ;  /* 0x0000002e0424723c */ /* 0x040fec0000001824 */
[C---:B------:R-:W-:Y:S06]  /*3b50*/  HMMA.16816.F32 R64, R4.reuse, R50, R52 ;  /* 0x000000320440723c */ /* 0x040fec0000001834 */
[----:B------:R-:W-:Y:S01]  /*3b60*/  HMMA.16816.F32 R48, R4, R146, R80 ;  /* 0x000000920430723c */ /* 0x000fe20000001850 */
[----:B--2---:R-:W-:Y:S01]  /*3b70*/  FFMA.FTZ R2, R170, UR4, -R18 ;  /* 0x00000004aa027c23 */ /* 0x004fe20008010812 */
[----:B------:R-:W-:-:S04]  /*3b80*/  MOV R170, R159 ;  /* 0x0000009f00aa7202 */ /* 0x000fc80000000f00 */
[C---:B------:R-:W-:Y:S01]  /*3b90*/  HMMA.16816.F32 R56, R4.reuse, R70, R56 ;  /* 0x000000460438723c */ /* 0x040fe20000001838 */
[----:B---3--:R-:W-:Y:S01]  /*3ba0*/  MOV R82, R120 ;  /* 0x0000007800527202 */ /* 0x008fe20000000f00 */
[----:B------:R2:W3:Y:S01]  /*3bb0*/  MUFU.EX2 R135, R2 ;  /* 0x0000000200877308 */ /* 0x0004e20000000800 */
[----:B------:R-:W-:Y:S01]  /*3bc0*/  MOV R81, R121 ;  /* 0x0000007900517202 */ /* 0x000fe20000000f00 */
[----:B------:R-:W-:Y:S01]  /*3bd0*/  IMAD.MOV.U32 R80, RZ, RZ, R28 ;  /* 0x000000ffff507224 */ /* 0x000fe200078e001c */
[----:B------:R-:W-:Y:S01]  /*3be0*/  MOV R121, R29 ;  /* 0x0000001d00797202 */ /* 0x000fe20000000f00 */
[----:B------:R-:W-:Y:S01]  /*3bf0*/  HMMA.16816.F32 R84, R4, R142, R84 ;  /* 0x0000008e0454723c */ /* 0x000fe20000001854 */
[----:B------:R-:W-:Y:S01]  /*3c00*/  MOV R71, R157 ;  /* 0x0000009d00477202 */ /* 0x000fe20000000f00 */
[----:B------:R-:W-:Y:S02]  /*3c10*/  IMAD.MOV.U32 R70, RZ, RZ, R160 ;  /* 0x000000ffff467224 */ /* 0x000fe400078e00a0 */
[----:B------:R-:W-:-:S02]  /*3c20*/  IMAD.MOV.U32 R120, RZ, RZ, R30 ;  /* 0x000000ffff787224 */ /* 0x000fc400078e001e */
[----:B------:R-:W-:Y:S01]  /*3c30*/  LDSM.16.MT88.4 R28, [R233+0xf000] ;  /* 0x00f00000e91c783b */ /* 0x000fe20000004200 */
[----:B--2---:R-:W-:Y:S01]  /*3c40*/  FFMA.FTZ R2, R197, UR4, -R0 ;  /* 0x00000004c5027c23 */ /* 0x004fe20008010800 */
[----:B---3--:R-:W-:-:S03]  /*3c50*/  F2FP.F16.F32.PACK_AB R10, R135, R82 ;  /* 0x00000052870a723e */ /* 0x008fc600000000ff */
[----:B------:R2:W3:Y:S02]  /*3c60*/  MUFU.EX2 R68, R2 ;  /* 0x0000000200447308 */ /* 0x0004e40000000800 */
[----:B--2---:R-:W-:-:S06]  /*3c70*/  FFMA.FTZ R2, R196, UR4, -R0 ;  /* 0x00000004c4027c23 */ /* 0x004fcc0008010800 */
[----:B------:R2:W4:Y:S02]  /*3c80*/  MUFU.EX2 R140, R2 ;  /* 0x00000002008c7308 */ /* 0x0005240000000800 */
[----:B--2---:R-:W-:-:S06]  /*3c90*/  FFMA.FTZ R2, R166, UR4, -R0 ;  /* 0x00000004a6027c23 */ /* 0x004fcc0008010800 */
[----:B------:R2:W-:Y:S02]  /*3ca0*/  MUFU.EX2 R198, R2 ;  /* 0x0000000200c67308 */ /* 0x0005e40000000800 */
[----:B--2---:R-:W-:Y:S01]  /*3cb0*/  FFMA.FTZ R2, R138, UR4, -R0 ;  /* 0x000000048a027c23 */ /* 0x004fe20008010800 */
[----:B------:R-:W-:Y:S02]  /*3cc0*/  MOV R138, R40 ;  /* 0x00000028008a7202 */ /* 0x000fe40000000f00 */
[C---:B------:R-:W-:Y:S03]  /*3cd0*/  HMMA.16816.F32 R40, R4.reuse, R122, R72 ;  /* 0x0000007a0428723c */ /* 0x040fe60000001848 */
[----:B------:R2:W1:Y:S04]  /*3ce0*/  MUFU.EX2 R128, R2 ;  /* 0x0000000200807308 */ /* 0x0004680000000800 */
[----:B---3--:R-:W-:Y:S01]  /*3cf0*/  MOV R122, R68 ;  /* 0x00000044007a7202 */ /* 0x008fe20000000f00 */
[----:B------:R-:W-:Y:S01]  /*3d00*/  IMAD.MOV.U32 R123, RZ, RZ, R15 ;  /* 0x000000ffff7b7224 */ /* 0x000fe200078e000f */
[----:B------:R-:W-:Y:S01]  /*3d10*/  MOV R68, R44 ;  /* 0x0000002c00447202 */ /* 0x000fe20000000f00 */
[----:B------:R-:W3:Y:S01]  /*3d20*/  LDSM.16.MT88.4 R12, [R233+0xd000] ;  /* 0x00d00000e90c783b */ /* 0x000ee20000004200 */
[----:B------:R-:W-:Y:S01]  /*3d30*/  HMMA.16816.F32 R44, R4, R130, R76 ;  /* 0x00000082042c723c */ /* 0x000fe2000000184c */
[----:B----4-:R-:W-:Y:S01]  /*3d40*/  F2FP.F16.F32.PACK_AB R9, R140, R122 ;  /* 0x0000007a8c09723e */ /* 0x010fe200000000ff */
[----:B------:R-:W-:Y:S01]  /*3d50*/  IMAD.MOV.U32 R74, RZ, RZ, R162 ;  /* 0x000000ffff4a7224 */ /* 0x000fe200078e00a2 */
[----:B------:R-:W-:-:S02]  /*3d60*/  MOV R75, R161 ;  /* 0x000000a1004b7202 */ /* 0x000fc40000000f00 */
[----:B------:R-:W-:Y:S01]  /*3d70*/  MOV R73, R163 ;  /* 0x000000a300497202 */ /* 0x000fe20000000f00 */
[----:B--2---:R-:W-:Y:S01]  /*3d80*/  FFMA.FTZ R2, R183, UR4, -R17 ;  /* 0x00000004b7027c23 */ /* 0x004fe20008010811 */
[----:B-1----:R-:W-:Y:S01]  /*3d90*/  F2FP.F16.F32.PACK_AB R11, R128, R198 ;  /* 0x000000c6800b723e */ /* 0x002fe200000000ff */
[----:B------:R-:W-:Y:S01]  /*3da0*/  IMAD.MOV.U32 R131, RZ, RZ, R173 ;  /* 0x000000ffff837224 */ /* 0x000fe200078e00ad */
[----:B------:R-:W-:Y:S01]  /*3db0*/  MOV R76, R175 ;  /* 0x000000af004c7202 */ /* 0x000fe20000000f00 */
[----:B------:R1:W2:Y:S01]  /*3dc0*/  MUFU.EX2 R8, R2 ;  /* 0x0000000200087308 */ /* 0x0002a20000000800 */
[----:B------:R-:W-:Y:S01]  /*3dd0*/  IMAD.MOV.U32 R77, RZ, RZ, R172 ;  /* 0x000000ffff4d7224 */ /* 0x000fe200078e00ac */
[----:B------:R-:W-:Y:S02]  /*3de0*/  MOV R78, R174 ;  /* 0x000000ae004e7202 */ /* 0x000fe40000000f00 */
[----:B------:R-:W-:Y:S01]  /*3df0*/  MOV R72, R167 ;  /* 0x000000a700487202 */ /* 0x000fe20000000f00 */
[----:B-1----:R-:W-:Y:S01]  /*3e00*/  FFMA.FTZ R2, R180, UR4, -R17 ;  /* 0x00000004b4027c23 */ /* 0x002fe20008010811 */
[----:B--2---:R-:W-:-:S03]  /*3e10*/  MOV R79, R8 ;  /* 0x00000008004f7202 */ /* 0x004fc60000000f00 */
[----:B------:R1:W2:Y:S02]  /*3e20*/  MUFU.EX2 R141, R2 ;  /* 0x00000002008d7308 */ /* 0x0002a40000000800 */
[----:B-1----:R-:W-:Y:S01]  /*3e30*/  FFMA.FTZ R2, R137, UR4, -R17 ;  /* 0x0000000489027c23 */ /* 0x002fe20008010811 */
[----:B--2---:R-:W-:Y:S01]  /*3e40*/  F2FP.F16.F32.PACK_AB R4, R141, R79 ;  /* 0x0000004f8d04723e */ /* 0x004fe200000000ff */
[----:B------:R-:W-:-:S04]  /*3e50*/  IMAD.MOV.U32 R137, RZ, RZ, R156 ;  /* 0x000000ffff897224 */ /* 0x000fc800078e009c */
        /* <DEDUP_REMOVED lines=13> */
[----:B-1----:R-:W-:Y:S01]  /*3f30*/  IMAD.MOV.U32 R83, RZ, RZ, R8 ;  /* 0x000000ffff537224 */ /* 0x002fe200078e0008 */
[----:B------:R-:W-:Y:S01]  /*3f40*/  F2FP.F16.F32.PACK_AB R8, R138, R123 ;  /* 0x0000007b8a08723e */ /* 0x000fe200000000ff */
[----:B------:R-:W-:-:S03]  /*3f50*/  FFMA.FTZ R2, R252, UR4, -R18 ;  /* 0x00000004fc027c23 */ /* 0x000fc60008010812 */
[----:B------:R-:W-:-:S03]  /*3f60*/  F2FP.F16.F32.PACK_AB R7, R83, R239 ;  /* 0x000000ef5307723e */ /* 0x000fc600000000ff */
[-C--:B------:R-:W-:Y:S06]  /*3f70*/  HMMA.16816.F32 R148, R8, R20.reuse, R148 ;  /* 0x000000140894723c */ /* 0x080fec0000001894 */
[C---:B------:R-:W-:Y:S06]  /*3f80*/  HMMA.16816.F32 R144, R4.reuse, R20, R124 ;  /* 0x000000140490723c */ /* 0x040fec000000187c */
[----:B------:R-:W-:Y:S01]  /*3f90*/  HMMA.16816.F32 R156, R4, R22, R104 ;  /* 0x00000016049c723c */ /* 0x000fe20000001868 */
[----:B------:R-:W-:Y:S01]  /*3fa0*/  IMAD.MOV.U32 R127, RZ, RZ, R199 ;  /* 0x000000ffff7f7224 */ /* 0x000fe200078e00c7 */
[----:B------:R-:W-:Y:S01]  /*3fb0*/  MOV R125, R76 ;  /* 0x0000004c007d7202 */ /* 0x000fe20000000f00 */
[----:B------:R-:W-:-:S02]  /*3fc0*/  IMAD.MOV.U32 R124, RZ, RZ, R70 ;  /* 0x000000ffff7c7224 */ /* 0x000fc400078e0046 */
[----:B------:R-:W-:Y:S01]  /*3fd0*/  IMAD.MOV.U32 R126, RZ, RZ, R77 ;  /* 0x000000ffff7e7224 */ /* 0x000fe200078e004d */
[----:B------:R-:W-:Y:S01]  /*3fe0*/  HMMA.16816.F32 R52, R8, R22, R36 ;  /* 0x000000160834723c */ /* 0x000fe20000001824 */
[----:B------:R-:W1:Y:S04]  /*3ff0*/  LDSM.16.MT88.4 R20, [R235+0xd000] ;  /* 0x00d00000eb14783b */ /* 0x000e680000004200 */
[----:B------:R-:W2:Y:S01]  /*4000*/  LDSM.16.MT88.4 R36, [R235+0xf000] ;  /* 0x00f00000eb24783b */ /* 0x000ea20000004200 */
[----:B---3--:R-:W-:Y:S06]  /*4010*/  HMMA.16816.F32 R172, R4, R14, R60 ;  /* 0x0000000e04ac723c */ /* 0x008fec000000183c */
[-C--:B------:R-:W-:Y:S06]  /*4020*/  HMMA.16816.F32 R160, R8, R12.reuse, R152 ;  /* 0x0000000c08a0723c */ /* 0x080fec0000001898 */
[----:B------:R-:W-:Y:S01]  /*4030*/  HMMA.16816.F32 R164, R4, R12, R116 ;  /* 0x0000000c04a4723c */ /* 0x000fe20000001874 */
[----:B------:R-:W-:Y:S01]  /*4040*/  MOV R152, R72 ;  /* 0x0000004800987202 */ /* 0x000fe20000000f00 */
[----:B------:R-:W-:Y:S01]  /*4050*/  IMAD.MOV.U32 R153, RZ, RZ, R73 ;  /* 0x000000ffff997224 */ /* 0x000fe200078e0049 */
[----:B------:R-:W-:-:S02]  /*4060*/  MOV R154, R74 ;  /* 0x0000004a009a7202 */ /* 0x000fc40000000f00 */
[----:B------:R-:W-:Y:S01]  /*4070*/  MOV R155, R75 ;  /* 0x0000004b009b7202 */ /* 0x000fe20000000f00 */
[----:B------:R-:W-:Y:S01]  /*4080*/  HMMA.16816.F32 R60, R8, R14, R32 ;  /* 0x0000000e083c723c */ /* 0x000fe20000001820 */
[----:B------:R-:W3:Y:S01]  /*4090*/  LDSM.16.MT88.4 R12, [R234+0xd000] ;  /* 0x00d00000ea0c783b */ /* 0x000ee20000004200 */
[----:B------:R-:W-:Y:S01]  /*40a0*/  IMAD.MOV.U32 R116, RZ, RZ, R138 ;  /* 0x000000ffff747224 */ /* 0x000fe200078e008a */
[----:B------:R-:W-:Y:S01]  /*40b0*/  MOV R119, R123 ;  /* 0x0000007b00777202 */ /* 0x000fe20000000f00 */
[----:B------:R4:W-:Y:S01]  /*40c0*/  MUFU.EX2 R138, R2 ;  /* 0x00000002008a7308 */ /* 0x0009e20000000800 */
[----:B------:R-:W3:Y:S01]  /*40d0*/  LDSM.16.MT88.4 R32, [R234+0xf000] ;  /* 0x00f00000ea20783b */ /* 0x000ee20000004200 */
[----:B------:R-:W-:Y:S01]  /*40e0*/  HMMA.16816.F32 R72, R4, R24, R224 ;  /* 0x000000180448723c */ /* 0x000fe200000018e0 */
[----:B------:R-:W-:Y:S01]  /*40f0*/  IMAD.MOV.U32 R118, RZ, RZ, R122 ;  /* 0x000000ffff767224 */ /* 0x000fe200078e007a */
[----:B------:R-:W-:-:S04]  /*4100*/  MOV R117, R79 ;  /* 0x0000004f00757202 */ /* 0x000fc80000000f00 */
[----:B------:R-:W-:Y:S01]  /*4110*/  HMMA.16816.F32 R40, R8, R26, R40 ;  /* 0x0000001a0828723c */ /* 0x000fe20000001828 */
[----:B------:R-:W-:Y:S01]  /*4120*/  MOV R225, R121 ;  /* 0x0000007900e17202 */ /* 0x000fe20000000f00 */
[----:B------:R-:W-:Y:S01]  /*4130*/  IMAD.MOV.U32 R227, RZ, RZ, R69 ;  /* 0x000000ffffe37224 */ /* 0x000fe200078e0045 */
[----:B------:R-:W-:-:S03]  /*4140*/  MOV R226, R68 ;  /* 0x0000004400e27202 */ /* 0x000fc60000000f00 */
[----:B-1----:R-:W-:Y:S01]  /*4150*/  HMMA.16816.F32 R180, R4, R20, R244 ;  /* 0x0000001404b4723c */ /* 0x002fe200000018f4 */
[----:B----4-:R-:W-:-:S05]  /*4160*/  FFMA.FTZ R2, R250, UR4, -R18 ;  /* 0x00000004fa027c23 */ /* 0x010fca0008010812 */
[----:B------:R-:W-:Y:S01]  /*4170*/  HMMA.16816.F32 R188, R4, R22, R188 ;  /* 0x0000001604bc723c */ /* 0x000fe200000018bc */
[----:B------:R1:W-:Y:S01]  /*4180*/  MUFU.EX2 R139, R2 ;  /* 0x00000002008b7308 */ /* 0x0003e20000000800 */
[----:B------:R-:W-:Y:S01]  /*4190*/  IMAD.MOV.U32 R244, RZ, RZ, R198 ;  /* 0x000000fffff47224 */ /* 0x000fe200078e00c6 */
[----:B------:R-:W-:Y:S02]  /*41a0*/  MOV R245, R196 ;  /* 0x000000c400f57202 */ /* 0x000fe40000000f00 */
[----:B------:R-:W-:Y:S01]  /*41b0*/  MOV R246, R141 ;  /* 0x0000008d00f67202 */ /* 0x000fe20000000f00 */
[----:B------:R-:W-:Y:S01]  /*41c0*/  HMMA.16816.F32 R44, R8, R30, R44 ;  /* 0x0000001e082c723c */ /* 0x000fe2000000182c */
[----:B------:R-:W-:-:S05]  /*41d0*/  MOV R247, R140 ;  /* 0x0000008c00f77202 */ /* 0x000fca0000000f00 */
[----:B--2---:R-:W-:Y:S01]  /*41e0*/  HMMA.16816.F32 R140, R4, R38, R176 ;  /* 0x00000026048c723c */ /* 0x004fe200000018b0 */
[----:B-1----:R-:W-:-:S05]  /*41f0*/  FFMA.FTZ R2, R222, UR4, -R18 ;  /* 0x00000004de027c23 */ /* 0x002fca0008010812 */
[C---:B---3--:R-:W-:Y:S01]  /*4200*/  HMMA.16816.F32 R196, R4.reuse, R12, R228 ;  /* 0x0000000c04c4723c */ /* 0x048fe200000018e4 */
[----:B------:R1:W-:Y:S05]  /*4210*/  MUFU.EX2 R222, R2 ;  /* 0x0000000200de7308 */ /* 0x0003ea0000000800 */
[----:B------:R-:W-:Y:S01]  /*4220*/  HMMA.16816.F32 R204, R4, R14, R204 ;  /* 0x0000000e04cc723c */ /* 0x000fe200000018cc */
[----:B------:R-:W-:Y:S01]  /*4230*/  MOV R231, R131 ;  /* 0x0000008300e77202 */ /* 0x000fe20000000f00 */
[----:B------:R-:W-:Y:S01]  /*4240*/  IMAD.MOV.U32 R228, RZ, RZ, R120 ;  /* 0x000000ffffe47224 */ /* 0x000fe200078e0078 */
[----:B------:R-:W-:Y:S02]  /*4250*/  MOV R131, R137 ;  /* 0x0000008900837202 */ /* 0x000fe40000000f00 */
[----:B------:R-:W-:Y:S01]  /*4260*/  MOV R229, R71 ;  /* 0x0000004700e57202 */ /* 0x000fe20000000f00 */
[----:B------:R-:W-:Y:S01]  /*4270*/  HMMA.16816.F32 R176, R8, R20, R108 ;  /* 0x0000001408b0723c */ /* 0x000fe2000000186c */
[----:B------:R-:W-:-:S05]  /*4280*/  MOV R230, R78 ;  /* 0x0000004e00e67202 */ /* 0x000fca0000000f00 */
[----:B------:R-:W-:Y:S01]  /*4290*/  HMMA.16816.F32 R68, R4, R28, R208 ;  /* 0x0000001c0444723c */ /* 0x000fe200000018d0 */
[----:B-1----:R-:W-:-:S04]  /*42a0*/  FFMA.FTZ R2, R221, UR4, -R18 ;  /* 0x00000004dd027c23 */ /* 0x002fc80008010812 */
[----:B------:R1:W-:Y:S01]  /*42b0*/  MUFU.EX2 R137, R2 ;  /* 0x0000000200897308 */ /* 0x0003e20000000800 */
[C---:B------:R-:W-:Y:S06]  /*42c0*/  HMMA.16816.F32 R208, R8.reuse, R22, R64 ;  /* 0x0000001608d0723c */ /* 0x040fec0000001840 */
[----:B------:R-:W-:Y:S01]  /*42d0*/  HMMA.16816.F32 R64, R8, R14, R56 ;  /* 0x0000000e0840723c */ /* 0x000fe20000001838 */
[----:B------:R-:W-:-:S05]  /*42e0*/  IMAD.MOV.U32 R224, RZ, RZ, R118 ;  /* 0x000000ffffe07224 */ /* 0x000fca00078e0076 */
[----:B------:R-:W-:Y:S01]  /*42f0*/  HMMA.16816.F32 R120, R4, R36, R200 ;  /* 0x000000240478723c */ /* 0x000fe200000018c8 */
[----:B-1----:R-:W-:Y:S01]  /*4300*/  FFMA.FTZ R2, R225, UR4, -R0 ;  /* 0x00000004e1027c23 */ /* 0x002fe20008010800 */
[----:B------:R-:W-:-:S04]  /*4310*/  MOV R225, R226 ;  /* 0x000000e200e17202 */ /* 0x000fc80000000f00 */
[----:B------:R-:W-:Y:S01]  /*4320*/  HMMA.16816.F32 R76, R4, R26, R192 ;  /* 0x0000001a044c723c */ /* 0x000fe200000018c0 */
[----:B------:R-:W-:Y:S01]  /*4330*/  MOV R226, R227 ;  /* 0x000000e300e27202 */ /* 0x000fe20000000f00 */
[----:B------:R1:W-:Y:S01]  /*4340*/  MUFU.EX2 R15, R2 ;  /* 0x00000002000f7308 */ /* 0x0003e20000000800 */
[----:B------:R-:W-:Y:S01]  /*4350*/  IMAD.MOV.U32 R227, RZ, RZ, R228 ;  /* 0x000000ffffe37224 */ /* 0x000fe200078e00e4 */
[----:B------:R-:W-:Y:S02]  /*4360*/  MOV R228, R229 ;  /* 0x000000e500e47202 */ /* 0x000fe40000000f00 */
[----:B------:R-:W-:Y:S01]  /*4370*/  MOV R229, R230 ;  /* 0x000000e600e57202 */ /* 0x000fe20000000f00 */
[----:B------:R-:W-:Y:S01]  /*4380*/  IMAD.MOV.U32 R230, RZ, RZ, R231 ;  /* 0x000000ffffe67224 */ /* 0x000fe200078e00e7 */
[----:B------:R-:W-:Y:S01]  /*4390*/  MOV R231, R82 ;  /* 0x0000005200e77202 */ /* 0x000fe20000000f00 */
[----:B------:R-:W-:Y:S01]  /*43a0*/  HMMA.16816.F32 R192, R8, R12, R96 ;  /* 0x0000000c08c0723c */ /* 0x000fe20000001860 */
[----:B------:R-:W-:-:S02]  /*43b0*/  MOV R82, R223 ;  /* 0x000000df00527202 */ /* 0x000fc40000000f00 */
[----:B------:R-:W-:Y:S01]  /*43c0*/  MOV R201, R119 ;  /* 0x0000007700c97202 */ /* 0x000fe20000000f00 */
[----:B------:R-:W2:Y:S02]  /*43d0*/  LDL.LU R223, [R1+0x80] ;  /* 0x0000800001df7983 */ /* 0x000ea40000300800 */
[----:B------:R-:W-:Y:S01]  /*43e0*/  HMMA.16816.F32 R100, R8, R36, R100 ;  /* 0x000000240864723c */ /* 0x000fe20000001864 */
[----:B-1----:R-:W-:Y:S01]  /*43f0*/  FFMA.FTZ R2, R225, UR4, -R0 ;  /* 0x00000004e1027c23 */ /* 0x002fe20008010800 */
[----:B------:R-:W-:-:S04]  /*4400*/  MOV R118, R171 ;  /* 0x000000ab00767202 */ /* 0x000fc80000000f00 */
[C---:B------:R-:W-:Y:S01]  /*4410*/  HMMA.16816.F32 R56, R8.reuse, R24, R92 ;  /* 0x000000180838723c */ /* 0x040fe2000000185c */
[----:B------:R-:W-:Y:S01]  /*4420*/  MOV R202, R152 ;  /* 0x0000009800ca7202 */ /* 0x000fe20000000f00 */
[----:B------:R1:W-:Y:S04]  /*4430*/  MUFU.EX2 R18, R2 ;  /* 0x0000000200127308 */ /* 0x0003e80000000800 */
[-C--:B------:R-:W-:Y:S01]  /*4440*/  HMMA.16816.F32 R48, R8, R34.reuse, R48 ;  /* 0x000000220830723c */ /* 0x080fe20000001830 */
[----:B------:R-:W-:Y:S01]  /*4450*/  IMAD.MOV.U32 R203, RZ, RZ, R153 ;  /* 0x000000ffffcb7224 */ /* 0x000fe200078e0099 */
[----:B------:R-:W3:Y:S04]  /*4460*/  LDSM.16.MT88.4 R96, [R233+0xf800] ;  /* 0x00f80000e960783b */ /* 0x000ee80000004200 */
[C---:B------:R-:W-:Y:S06]  /*4470*/  HMMA.16816.F32 R212, R4.reuse, R34, R212 ;  /* 0x0000002204d4723c */ /* 0x040fec00000018d4 */
[----:B------:R-:W-:Y:S01]  /*4480*/  HMMA.16816.F32 R216, R4, R32, R216 ;  /* 0x0000002004d8723c */ /* 0x000fe200000018d8 */
[----:B-1----:R-:W-:Y:S01]  /*4490*/  FFMA.FTZ R2, R226, UR4, -R0 ;  /* 0x00000004e2027c23 */ /* 0x002fe20008010800 */
[----:B------:R-:W-:Y:S01]  /*44a0*/  IMAD.MOV.U32 R226, RZ, RZ, R227 ;  /* 0x000000ffffe27224 */ /* 0x000fe200078e00e3 */
[----:B------:R-:W-:-:S02]  /*44b0*/  MOV R227, R228 ;  /* 0x000000e400e37202 */ /* 0x000fc40000000f00 */
[----:B------:R-:W-:Y:S01]  /*44c0*/  MOV R228, R229 ;  /* 0x000000e500e47202 */ /* 0x000fe20000000f00 */
[----:B------:R-:W-:Y:S01]  /*44d0*/  IMAD.MOV.U32 R229, RZ, RZ, R230 ;  /* 0x000000ffffe57224 */ /* 0x000fe200078e00e6 */
[----:B------:R-:W-:Y:S01]  /*44e0*/  MOV R230, R130 ;  /* 0x0000008200e67202 */ /* 0x000fe20000000f00 */
[----:B------:R-:W-:Y:S01]  /*44f0*/  HMMA.16816.F32 R104, R4, R30, R184 ;  /* 0x0000001e0468723c */ /* 0x000fe200000018b8 */
[----:B------:R-:W-:Y:S01]  /*4500*/  MOV R130, R131 ;  /* 0x0000008300827202 */ /* 0x000fe20000000f00 */
[----:B------:R-:W-:Y:S02]  /*4510*/  IMAD.MOV.U32 R131, RZ, RZ, R248 ;  /* 0x000000ffff837224 */ /* 0x000fe400078e00f8 */
[----:B------:R-:W-:Y:S01]  /*4520*/  FFMA.FTZ R0, R19, UR4, -R0 ;  /* 0x0000000413007c23 */ /* 0x000fe20008010800 */
[----:B------:R-:W4:Y:S03]  /*4530*/  LDL.LU R248, [R1+0x7c] ;  /* 0x00007c0001f87983 */ /* 0x000f260000300800 */
[----:B------:R1:W-:Y:S01]  /*4540*/  MUFU.EX2 R19, R0 ;  /* 0x0000000000137308 */ /* 0x0003e20000000800 */
[----:B------:R-:W-:Y:S01]  /*4550*/  MOV R225, R117 ;  /* 0x0000007500e17202 */ /* 0x000fe20000000f00 */
[----:B------:R-:W-:Y:S01]  /*4560*/  IMAD.MOV.U32 R119, RZ, RZ, R168 ;  /* 0x000000ffff777224 */ /* 0x000fe200078e00a8 */
[----:B------:R-:W-:Y:S01]  /*4570*/  HMMA.16816.F32 R24, R8, R28, R88 ;  /* 0x0000001c0818723c */ /* 0x000fe20000001858 */
[----:B------:R-:W-:-:S05]  /*4580*/  MOV R35, R82 ;  /* 0x0000005200237202 */ /* 0x000fca0000000f00 */
[----:B------:R-:W-:Y:S01]  /*4590*/  HMMA.16816.F32 R36, R8, R38, R84 ;  /* 0x000000260824723c */ /* 0x000fe20000001854 */
[----:B------:R-:W-:Y:S01]  /*45a0*/  IMAD.MOV.U32 R30, RZ, RZ, R125 ;  /* 0x000000ffff1e7224 */ /* 0x000fe200078e007d */
[----:B------:R-:W-:Y:S01]  /*45b0*/  MUFU.EX2 R20, R2 ;  /* 0x0000000200147308 */ /* 0x000fe20000000800 */
[----:B------:R-:W-:Y:S01]  /*45c0*/  IMAD.MOV.U32 R250, RZ, RZ, R202 ;  /* 0x000000fffffa7224 */ /* 0x000fe200078e00ca */
[----:B------:R-:W-:Y:S01]  /*45d0*/  MOV R252, R201 ;  /* 0x000000c900fc7202 */ /* 0x000fe20000000f00 */
[----:B------:R-:W-:Y:S01]  /*45e0*/  LDSM.16.MT88.4 R4, [R234+0xf800] ;  /* 0x00f80000ea04783b */ /* 0x000fe20000004200 */
[--C-:B-1----:R-:W-:Y:S01]  /*45f0*/  FFMA.FTZ R0, R226, UR4, -R17.reuse ;  /* 0x00000004e2007c23 */ /* 0x102fe20008010811 */
[----:B------:R-:W-:Y:S02]  /*4600*/  MOV R221, R203 ;  /* 0x000000cb00dd7202 */ /* 0x000fe40000000f00 */
[----:B------:R-:W-:Y:S01]  /*4610*/  LDSM.16.MT88.4 R184, [R235+0xd800] ;  /* 0x00d80000ebb8783b */ /* 0x000fe20000004200 */
[----:B------:R1:W-:Y:S02]  /*4620*/  MUFU.EX2 R22, R0 ;  /* 0x0000000000167308 */ /* 0x0003e40000000800 */
[----:B-1----:R-:W-:Y:S01]  /*4630*/  FFMA.FTZ R0, R227, UR4, -R17 ;  /* 0x00000004e3007c23 */ /* 0x002fe20008010811 */
[----:B------:R-:W-:-:S02]  /*4640*/  MOV R227, R228 ;  /* 0x000000e400e37202 */ /* 0x000fc40000000f00 */
[----:B------:R-:W-:-:S03]  /*4650*/  MOV R228, R229 ;  /* 0x000000e500e47202 */ /* 0x000fc60000000f00 */
[----:B------:R4:W1:Y:S01]  /*4660*/  MUFU.EX2 R23, R0 ;  /* 0x0000000000177308 */ /* 0x0008620000000800 */
[----:B------:R-:W-:Y:S01]  /*4670*/  IMAD.MOV.U32 R229, RZ, RZ, R246 ;  /* 0x000000ffffe57224 */ /* 0x000fe200078e00f6 */
[----:B------:R-:W-:Y:S02]  /*4680*/  MOV R246, R247 ;  /* 0x000000f700f67202 */ /* 0x000fe40000000f00 */
[----:B------:R-:W-:Y:S01]  /*4690*/  MOV R247, R116 ;  /* 0x0000007400f77202 */ /* 0x000fe20000000f00 */
[----:B------:R-:W-:Y:S01]  /*46a0*/  IMAD.MOV.U32 R116, RZ, RZ, R132 ;  /* 0x000000ffff747224 */ /* 0x000fe200078e0084 */
[----:B------:R-:W-:Y:S02]  /*46b0*/  MOV R200, R228 ;  /* 0x000000e400c87202 */ /* 0x000fe40000000f00 */
[----:B------:R-:W-:Y:S02]  /*46c0*/  MOV R117, R170 ;  /* 0x000000aa00757202 */ /* 0x000fe40000000f00 */
[----:B------:R-:W-:Y:S01]  /*46d0*/  MOV R226, R116 ;  /* 0x0000007400e27202 */ /* 0x000fe20000000f00 */
[----:B------:R-:W-:Y:S01]  /*46e0*/  IMAD.MOV.U32 R116, RZ, RZ, R124 ;  /* 0x000000ffff747224 */ /* 0x000fe200078e007c */
[----:B------:R-:W-:Y:S01]  /*46f0*/  MOV R29, R117 ;  /* 0x00000075001d7202 */ /* 0x000fe20000000f00 */
[----:B------:R-:W-:Y:S01]  /*4700*/  IMAD.MOV.U32 R28, RZ, RZ, R118 ;  /* 0x000000ffff1c7224 */ /* 0x000fe200078e0076 */
[----:B------:R-:W-:-:S02]  /*4710*/  MOV R124, R169 ;  /* 0x000000a9007c7202 */ /* 0x000fc40000000f00 */
[----:B------:R-:W-:Y:S01]  /*4720*/  MOV R228, R246 ;  /* 0x000000f600e47202 */ /* 0x000fe20000000f00 */
[----:B------:R-:W-:Y:S01]  /*4730*/  LDSM.16.MT88.4 R168, [R233+0xd800] ;  /* 0x00d80000e9a8783b */ /* 0x000fe20000004200 */
[----:B------:R-:W-:Y:S02]  /*4740*/  MOV R34, R130 ;  /* 0x0000008200227202 */ /* 0x000fe40000000f00 */
[----:B------:R-:W-:Y:S02]  /*4750*/  MOV R246, R154 ;  /* 0x0000009a00f67202 */ /* 0x000fe40000000f00 */
[----:B------:R-:W-:Y:S02]  /*4760*/  MOV R31, R124 ;  /* 0x0000007c001f7202 */ /* 0x000fe40000000f00 */
[----:B------:R-:W-:Y:S01]  /*4770*/  MOV R2, R131 ;  /* 0x0000008300027202 */ /* 0x000fe20000000f00 */
[----:B----4-:R-:W-:-:S04]  /*4780*/  FFMA.FTZ R0, R248, UR4, -R17 ;  /* 0x00000004f8007c23 */ /* 0x010fc80008010811 */
[----:B------:R2:W-:Y:S02]  /*4790*/  MUFU.EX2 R132, R0 ;  /* 0x0000000000847308 */ /* 0x0005e40000000800 */
[----:B--2---:R-:W-:-:S06]  /*47a0*/  FFMA.FTZ R0, R223, UR4, -R17 ;  /* 0x00000004df007c23 */ /* 0x004fcc0008010811 */
[----:B------:R2:W-:Y:S02]  /*47b0*/  MUFU.EX2 R21, R0 ;  /* 0x0000000000157308 */ /* 0x0005e40000000800 */
[----:B--2---:R-:W-:-:S06]  /*47c0*/  FFMA.FTZ R0, R249, UR4, -R16 ;  /* 0x00000004f9007c23 */ /* 0x004fcc0008010810 */
[----:B------:R2:W-:Y:S01]  /*47d0*/  MUFU.EX2 R17, R0 ;  /* 0x0000000000117308 */ /* 0x0005e20000000800 */
[----:B------:R-:W-:Y:S01]  /*47e0*/  MOV R249, R116 ;  /* 0x0000007400f97202 */ /* 0x000fe20000000f00 */
[----:B--2---:R-:W-:-:S06]  /*47f0*/  FFMA.FTZ R0, R220, UR4, -R16 ;  /* 0x00000004dc007c23 */ /* 0x004fcc0008010810 */
[----:B------:R2:W4:Y:S01]  /*4800*/  MUFU.EX2 R14, R0 ;  /* 0x00000000000e7308 */ /* 0x0005220000000800 */
[----:B------:R-:W-:Y:S02]  /*4810*/  MOV R220, R119 ;  /* 0x0000007700dc7202 */ /* 0x000fe40000000f00 */
[----:B------:R-:W-:Y:S01]  /*4820*/  HMMA.16816.F32 R116, R8, R32, R112 ;  /* 0x000000200874723c */ /* 0x000fe20000001870 */
[----:B------:R-:W-:Y:S01]  /*4830*/  MOV R248, R246 ;  /* 0x000000f600f87202 */ /* 0x000fe20000000f00 */
[----:B------:R-:W3:Y:S05]  /*4840*/  LDSM.16.MT88.4 R112, [R235+0xf800] ;  /* 0x00f80000eb70783b */ /* 0x000eea0000004200 */
[----:B------:R-:W-:Y:S01]  /*4850*/  MOV R11, R129 ;  /* 0x00000081000b7202 */ /* 0x000fe20000000f00 */
[----:B--2---:R-:W-:-:S04]  /*4860*/  FFMA.FTZ R0, R227, UR4, -R16 ;  /* 0x00000004e3007c23 */ /* 0x004fc80008010810 */
[----:B------:R2:W-:Y:S01]  /*4870*/  MUFU.EX2 R13, R0 ;  /* 0x00000000000d7308 */ /* 0x0005e20000000800 */
        /* <DEDUP_REMOVED lines=8> */
[----:B--2---:R-:W-:Y:S01]  /*4900*/  FFMA.FTZ R0, R200, UR4, -R16 ;  /* 0x00000004c8007c23 */ /* 0x004fe20008010810 */
[----:B------:R-:W-:Y:S01]  /*4910*/  MOV R16, R126 ;  /* 0x0000007e00107202 */ /* 0x000fe20000000f00 */
[----:B------:R-:W-:Y:S01]  /*4920*/  IMAD.MOV.U32 R223, RZ, RZ, R247 ;  /* 0x000000ffffdf7224 */ /* 0x000fe200078e00f7 */
[----:B------:R-:W-:Y:S01]  /*4930*/  MOV R35, R33 ;  /* 0x0000002100237202 */ /* 0x000fe20000000f00 */
[----:B------:R2:W3:Y:S01]  /*4940*/  MUFU.EX2 R12, R0 ;  /* 0x00000000000c7308 */ /* 0x0004e20000000800 */
        /* <DEDUP_REMOVED lines=8> */
[----:B------:R-:W-:Y:S01]  /*49d0*/  FADD.FTZ R3, R136, R3 ;  /* 0x0000000388037221 */ /* 0x000fe20000010000 */
[----:B-1----:R-:W-:Y:S01]  /*49e0*/  F2FP.F16.F32.PACK_AB R124, R23, R22 ;  /* 0x00000016177c723e */ /* 0x002fe200000000ff */
[----:B------:R-:W-:Y:S01]  /*49f0*/  IMAD.MOV.U32 R246, RZ, RZ, R128 ;  /* 0x000000fffff67224 */ /* 0x000fe200078e0080 */
[----:B----4-:R-:W-:Y:S01]  /*4a00*/  F2FP.F16.F32.PACK_AB R125, R14, R17 ;  /* 0x000000110e7d723e */ /* 0x010fe200000000ff */
[----:B------:R-:W1:Y:S01]  /*4a10*/  LDSM.16.MT88.4 R152, [R232+0xd800] ;  /* 0x00d80000e898783b */ /* 0x000e620000004200 */
[----:B--2---:R-:W-:-:S03]  /*4a20*/  MOV R0, R127 ;  /* 0x0000007f00007202 */ /* 0x004fc60000000f00 */
[----:B------:R-:W2:Y:S02]  /*4a30*/  LDSM.16.MT88.4 R200, [R234+0xd800] ;  /* 0x00d80000eac8783b */ /* 0x000ea40000004200 */
[----:B------:R-:W-:Y:S01]  /*4a40*/  IMAD.MOV.U32 R32, RZ, RZ, R0 ;  /* 0x000000ffff207224 */ /* 0x000fe200078e0000 */
[----:B------:R-:W-:Y:S02]  /*4a50*/  MOV R0, R30 ;  /* 0x0000001e00007202 */ /* 0x000fe40000000f00 */
[----:B------:R-:W-:Y:S01]  /*4a60*/  MOV R30, R220 ;  /* 0x000000dc001e7202 */ /* 0x000fe20000000f00 */
[----:B------:R-:W-:Y:S01]  /*4a70*/  IMAD.MOV.U32 R220, RZ, RZ, R29 ;  /* 0x000000ffffdc7224 */ /* 0x000fe200078e001d */
[----:B------:R-:W-:Y:S02]  /*4a80*/  MOV R29, R223 ;  /* 0x000000df001d7202 */ /* 0x000fe40000000f00 */
[----:B------:R-:W-:Y:S01]  /*4a90*/  MOV R223, R221 ;  /* 0x000000dd00df7202 */ /* 0x000fe20000000f00 */
[----:B------:R-:W-:Y:S01]  /*4aa0*/  IMAD.MOV.U32 R221, RZ, RZ, R252 ;  /* 0x000000ffffdd7224 */ /* 0x000fe200078e00fc */
[----:B------:R-:W-:Y:S01]  /*4ab0*/  MOV R250, R224 ;  /* 0x000000e000fa7202 */ /* 0x000fe20000000f00 */
[----:B------:R-:W-:Y:S01]  /*4ac0*/  IMAD.MOV.U32 R224, RZ, RZ, R226 ;  /* 0x000000ffffe07224 */ /* 0x000fe200078e00e2 */
[----:B------:R-:W-:-:S02]  /*4ad0*/  MOV R252, R225 ;  /* 0x000000e100fc7202 */ /* 0x000fc40000000f00 */
        /* <DEDUP_REMOVED lines=12> */
[----:B------:R-:W-:Y:S01]  /*4ba0*/  MOV R35, R32 ;  /* 0x0000002000237202 */ /* 0x000fe20000000f00 */
[----:B------:R-:W4:Y:S01]  /*4bb0*/  LDL.LU R239, [R1+0x78] ;  /* 0x0000780001ef7983 */ /* 0x000f220000300800 */
[----:B------:R-:W-:Y:S01]  /*4bc0*/  MOV R32, R33 ;  /* 0x0000002100207202 */ /* 0x000fe20000000f00 */
[----:B------:R-:W-:Y:S02]  /*4bd0*/  IMAD.MOV.U32 R33, RZ, RZ, R0 ;  /* 0x000000ffff217224 */ /* 0x000fe400078e0000 */
[----:B------:R-:W2:Y:S04]  /*4be0*/  LDL.LU R135, [R1+0x74] ;  /* 0x0000740001877983 */ /* 0x000ea80000300800 */
[----:B------:R-:W2:Y:S01]  /*4bf0*/  LDL.LU R0, [R1+0x8] ;  /* 0x0000080001007983 */ /* 0x000ea20000300800 */
[----:B------:R-:W-:Y:S01]  /*4c00*/  FADD.FTZ R2, R243, R2 ;  /* 0x00000002f3027221 */ /* 0x000fe20000010000 */
[----:B------:R-:W-:-:S02]  /*4c10*/  F2FP.F16.F32.PACK_AB R126, R21, R132 ;  /* 0x00000084157e723e */ /* 0x000fc400000000ff */
[----:B---3--:R-:W-:Y:S02]  /*4c20*/  F2FP.F16.F32.PACK_AB R127, R12, R13 ;  /* 0x0000000d0c7f723e */ /* 0x008fe400000000ff */
[----:B------:R-:W-:Y:S02]  /*4c30*/  MOV R9, R10 ;  /* 0x0000000a00097202 */ /* 0x000fe40000000f00 */
[----:B------:R-:W-:Y:S02]  /*4c40*/  MOV R10, R34 ;  /* 0x00000022000a7202 */ /* 0x000fe40000000f00 */
[----:B------:R-:W-:Y:S02]  /*4c50*/  F2FP.F16.F32.PACK_AB R128, R139, R138 ;  /* 0x0000008a8b80723e */ /* 0x000fe400000000ff */
[----:B------:R-:W-:Y:S02]  /*4c60*/  F2FP.F16.F32.PACK_AB R129, R18, R15 ;  /* 0x0000000f1281723e */ /* 0x000fe400000000ff */
[----:B------:R-:W-:-:S02]  /*4c70*/  F2FP.F16.F32.PACK_AB R130, R137, R222 ;  /* 0x000000de8982723e */ /* 0x000fc400000000ff */
[----:B------:R-:W-:Y:S01]  /*4c80*/  F2FP.F16.F32.PACK_AB R131, R19, R20 ;  /* 0x000000141383723e */ /* 0x000fe200000000ff */
[----:B------:R-:W-:Y:S01]  /*4c90*/  FADD.FTZ R8, R242, R8 ;  /* 0x00000008f2087221 */ /* 0x000fe20000010000 */
[----:B------:R-:W-:Y:S01]  /*4ca0*/  HMMA.16816.F32 R92, R124, R98, R104 ;  /* 0x000000627c5c723c */ /* 0x000fe20000001868 */
[----:B------:R-:W-:Y:S01]  /*4cb0*/  FADD.FTZ R3, R241, R3 ;  /* 0x00000003f1037221 */ /* 0x000fe20000010000 */
[----:B------:R-:W-:Y:S01]  /*4cc0*/  FADD.FTZ R2, R240, R2 ;  /* 0x00000002f0027221 */ /* 0x000fe20000010000 */
[----:B------:R-:W-:-:S03]  /*4cd0*/  IMAD.MOV.U32 R34, RZ, RZ, R35 ;  /* 0x000000ffff227224 */ /* 0x000fc600078e0023 */
[----:B------:R-:W-:Y:S01]  /*4ce0*/  HMMA.16816.F32 R104, R124, R112, R120 ;  /* 0x000000707c68723c */ /* 0x000fe20000001878 */
[----:B------:R-:W-:Y:S01]  /*4cf0*/  MOV R35, R32 ;  /* 0x0000002000237202 */ /* 0x000fe20000000f00 */
[----:B------:R-:W-:Y:S01]  /*4d00*/  FADD.FTZ R3, R237, R3 ;  /* 0x00000003ed037221 */ /* 0x000fe20000010000 */
[----:B------:R-:W-:-:S03]  /*4d10*/  MOV R32, R33 ;  /* 0x0000002100207202 */ /* 0x000fc60000000f00 */
[----:B------:R-:W-:Y:S01]  /*4d20*/  HMMA.16816.F32 R120, R124, R4, R216 ;  /* 0x000000047c78723c */ /* 0x000fe200000018d8 */
[----:B------:R-:W-:Y:S01]  /*4d30*/  FADD.FTZ R2, R236, R2 ;  /* 0x00000002ec027221 */ /* 0x000fe20000010000 */
[----:B------:R-:W-:-:S04]  /*4d40*/  IMAD.MOV.U32 R33, RZ, RZ, R16 ;  /* 0x000000ffff217224 */ /* 0x000fc800078e0010 */
[----:B------:R-:W-:Y:S01]  /*4d50*/  HMMA.16816.F32 R116, R128, R4, R116 ;  /* 0x000000048074723c */ /* 0x000fe20000001874 */
[----:B------:R-:W-:Y:S01]  /*4d60*/  MOV R16, R30 ;  /* 0x0000001e00107202 */ /* 0x000fe20000000f00 */
[----:B------:R-:W-:Y:S01]  /*4d70*/  FADD.FTZ R3, R34, R3 ;  /* 0x0000000322037221 */ /* 0x000fe20000010000 */
[----:B------:R-:W-:Y:S01]  /*4d80*/  MOV R30, R31 ;  /* 0x0000001f001e7202 */ /* 0x000fe20000000f00 */
[----:B------:R-:W-:Y:S02]  /*4d90*/  IMAD.MOV.U32 R31, RZ, RZ, R220 ;  /* 0x000000ffff1f7224 */ /* 0x000fe400078e00dc */
[----:B------:R-:W-:Y:S01]  /*4da0*/  FADD.FTZ R2, R35, R2 ;  /* 0x0000000223027221 */ /* 0x000fe20000010000 */
        /* <DEDUP_REMOVED lines=11> */
[----:B------:R-:W-:-:S02]  /*4e60*/  IMAD.MOV.U32 R252, RZ, RZ, R224 ;  /* 0x000000fffffc7224 */ /* 0x000fc400078e00e0 */
[----:B--2---:R-:W-:Y:S02]  /*4e70*/  FADD.FTZ R0, R135, R0 ;  /* 0x0000000087007221 */ /* 0x004fe40000010000 */
[----:B------:R2:W5:Y:S04]  /*4e80*/  LDL.LU R135, [R1+0x70] ;  /* 0x0000700001877983 */ /* 0x0005680000300800 */
[----:B------:R2:W5:Y:S04]  /*4e90*/  LDL.LU R133, [R1+0x6c] ;  /* 0x00006c0001857983 */ /* 0x0005680000300800 */
[----:B------:R2:W5:Y:S04]  /*4ea0*/  LDL.LU R134, [R1+0x68] ;  /* 0x0000680001867983 */ /* 0x0005680000300800 */
[----:B------:R2:W5:Y:S04]  /*4eb0*/  LDL.LU R136, [R1+0x64] ;  /* 0x0000640001887983 */ /* 0x0005680000300800 */
[----:B------:R-:W3:Y:S01]  /*4ec0*/  LDL.LU R243, [R1+0x60] ;  /* 0x0000600001f37983 */ /* 0x000ee20000300800 */
[----:B------:R-:W-:Y:S01]  /*4ed0*/  FADD.FTZ R0, R9, R0 ;  /* 0x0000000009007221 */ /* 0x000fe20000010000 */
[----:B------:R-:W-:Y:S01]  /*4ee0*/  IMAD.MOV.U32 R9, RZ, RZ, R10 ;  /* 0x000000ffff097224 */ /* 0x000fe200078e000a */
[----:B------:R-:W-:-:S02]  /*4ef0*/  MOV R10, R238 ;  /* 0x000000ee000a7202 */ /* 0x000fc40000000f00 */
[----:B----4-:R-:W-:Y:S01]  /*4f00*/  FADD.FTZ R0, R239, R0 ;  /* 0x00000000ef007221 */ /* 0x010fe20000010000 */
[----:B------:R-:W-:-:S03]  /*4f10*/  FADD.FTZ R4, R9, R8 ;  /* 0x0000000809047221 */ /* 0x000fc60000010000 */
[----:B------:R-:W-:Y:S01]  /*4f20*/  FADD.FTZ R0, R10, R0 ;  /* 0x000000000a007221 */ /* 0x000fe20000010000 */
[----:B------:R-:W-:-:S03]  /*4f30*/  FADD.FTZ R4, R11, R4 ;  /* 0x000000040b047221 */ /* 0x000fc60000010000 */
[----:B------:R-:W-:Y:S01]  /*4f40*/  FADD.FTZ R0, R32, R0 ;  /* 0x0000000020007221 */ /* 0x000fe20000010000 */
[----:B------:R-:W-:-:S03]  /*4f50*/  FADD.FTZ R4, R33, R4 ;  /* 0x0000000421047221 */ /* 0x000fc60000010000 */
[----:B------:R-:W-:Y:S01]  /*4f60*/  FADD.FTZ R2, R31, R0 ;  /* 0x000000001f027221 */ /* 0x000fe20000010000 */
[----:B------:R-:W-:Y:S01]  /*4f70*/  FADD.FTZ R0, R220, R4 ;  /* 0x00000004dc007221 */ /* 0x000fe20000010000 */
[----:B------:R-:W-:Y:S01]  /*4f80*/  FADD.FTZ R4, R28, R5 ;  /* 0x000000051c047221 */ /* 0x000fe20000010000 */
[----:B------:R-:W-:Y:S01]  /*4f90*/  MOV R224, R225 ;  /* 0x000000e100e07202 */ /* 0x000fe20000000f00 */
[----:B------:R-:W-:Y:S01]  /*4fa0*/  FADD.FTZ R2, R249, R2 ;  /* 0x00000002f9027221 */ /* 0x000fe20000010000 */
        /* <DEDUP_REMOVED lines=23> */
[----:B------:R-:W4:Y:S01]  /*5120*/  LDSM.16.MT88.4 R80, [R232+0xf800] ;  /* 0x00f80000e850783b */ /* 0x000f220000004200 */
        /* <DEDUP_REMOVED lines=33> */
[----:B------:R-:W-:Y:S06]  /*5340*/  HMMA.16816.F32 R88, R124, R96, R68 ;  /* 0x000000607c58723c */ /* 0x000fec0000001844 */
[-C--:B-1----:R-:W-:Y:S06]  /*5350*/  HMMA.16816.F32 R148, R128, R152.reuse, R148 ;  /* 0x000000988094723c */ /* 0x082fec0000001894 */
        /* <DEDUP_REMOVED lines=9> */
[C---:B----4-:R-:W-:Y:S06]  /*53f0*/  HMMA.16816.F32 R72, R124.reuse, R80, R72 ;  /* 0x000000507c48723c */ /* 0x050fec0000001848 */
        /* <DEDUP_REMOVED lines=16> */
[C---:B---3--:R-:W-:Y:S01]  /*5500*/  IADD3 R250, R243.reuse, 0x800, RZ ;  /* 0x00000800f3fa7810 */ /* 0x048fe20007ffe0ff */
[C---:B------:R-:W-:Y:S01]  /*5510*/  VIADD R249, R243.reuse, 0x1000 ;  /* 0x00001000f3f97836 */ /* 0x040fe20000000000 */
[C---:B------:R-:W-:Y:S01]  /*5520*/  IADD3 R248, R243.reuse, 0x1800, RZ ;  /* 0x00001800f3f87810 */ /* 0x040fe20007ffe0ff */
[C---:B------:R-:W-:Y:S01]  /*5530*/  VIADD R246, R243.reuse, 0x2800 ;  /* 0x00002800f3f67836 */ /* 0x040fe20000000000 */
[----:B------:R-:W-:-:S02]  /*5540*/  IADD3 R247, R243, 0x2000, RZ ;  /* 0x00002000f3f77810 */ /* 0x000fc40007ffe0ff */
[C---:B------:R-:W-:Y:S02]  /*5550*/  IADD3 R245, R243.reuse, 0x3000, RZ ;  /* 0x00003000f3f57810 */ /* 0x040fe40007ffe0ff */
[----:B------:R-:W-:Y:S01]  /*5560*/  IADD3 R244, R243, 0x3800, RZ ;  /* 0x00003800f3f47810 */ /* 0x000fe20007ffe0ff */
[----:B--2---:R-:W-:-:S14]  /*5570*/  @!P0 BRA `(.L_x_127) ;  /* 0x0000005000148947 */ /* 0x004fdc0003800000 */
[----:B------:R-:W2:Y:S01]  /*5580*/  LDL.LU R231, [R1] ;  /* 0x0000000001e77983 */ /* 0x000ea20000300800 */
[----:B-----5:R-:W-:Y:S01]  /*5590*/  IMAD.MOV.U32 R132, RZ, RZ, R135 ;  /* 0x000000ffff847224 */ /* 0x020fe200078e0087 */
[----:B------:R-:W-:Y:S01]  /*55a0*/  MOV R140, R133 ;  /* 0x00000085008c7202 */ /* 0x000fe20000000f00 */
[----:B------:R-:W-:Y:S01]  /*55b0*/  IMAD.MOV.U32 R3, RZ, RZ, R136 ;  /* 0x000000ffff037224 */ /* 0x000fe200078e0088 */
[----:B------:R-:W-:Y:S01]  /*55c0*/  MOV R139, R134 ;  /* 0x00000086008b7202 */ /* 0x000fe20000000f00 */
[----:B------:R-:W-:Y:S01]  /*55d0*/  ULDC UR5, c[0x0][0x39c] ;  /* 0x0000e70000057ab9 */ /* 0x000fe20000000800 */
[----:B------:R-:W-:Y:S01]  /*55e0*/  ULDC UR4, c[0x0][0x2ec] ;  /* 0x0000bb0000047ab9 */ /* 0x000fe20000000800 */
[----:B------:R-:W-:Y:S01]  /*55f0*/  ULDC.64 UR10, c[0x0][0x220] ;  /* 0x00008800000a7ab9 */ /* 0x000fe20000000a00 */
[----:B------:R-:W-:Y:S01]  /*5600*/  ULDC.64 UR12, c[0x0][0x250] ;  /* 0x00009400000c7ab9 */ /* 0x000fe20000000a00 */
[----:B------:R-:W-:Y:S01]  /*5610*/  ULDC.64 UR6, c[0x0][0x218] ;  /* 0x0000860000067ab9 */ /* 0x000fe20000000a00 */
[----:B------:R-:W-:Y:S01]  /*5620*/  ULDC.64 UR8, c[0x0][0x248] ;  /* 0x0000920000087ab9 */ /* 0x000fe20000000a00 */
[----:B--2---:R-:W-:-:S05]  /*5630*/  LEA.HI.SX32 R0, R231, 0xfffffffe, 0x1a ;  /* 0xfffffffee7007811 */ /* 0x004fca00078fd2ff */
[----:B------:R1:W-:Y:S01]  /*5640*/  STL [R1+0x4], R0 ;  /* 0x0000040001007387 */ /* 0x0003e20000100800 */
[----:B------:R-:W-:Y:S05]  /*5650*/  BRA `(.L_x_128) ;  /* 0x00000000007c7947 */ /* 0x000fea0003800000 */
.L_x_130:
        /* <DEDUP_REMOVED lines=31> */
.L_x_128:
[----:B------:R-:W1:Y:S01]  /*5850*/  LDL R133, [R1+0x4] ;  /* 0x0000040001857983 */ /* 0x000e620000100800 */
[----:B------:R-:W-:Y:S04]  /*5860*/  DEPBAR.LE SB0, 0x0 ;  /* 0x000080000000791a */ /* 0x000fe80000000000 */
[----:B---3--:R-:W2:Y:S06]  /*5870*/  LDL.64 R10, [R1+0x30] ;  /* 0x00003000010a7983 */ /* 0x008eac0000100a00 */
[----:B------:R-:W3:Y:S01]  /*5880*/  LDL R6, [R1+0x20] ;  /* 0x0000200001067983 */ /* 0x000ee20000100800 */
[----:B------:R-:W-:Y:S01]  /*5890*/  BAR.SYNC.DEFER_BLOCKING 0x0 ;  /* 0x0000000000007b1d */ /* 0x000fe20000010000 */
[----:B-1----:R-:W-:Y:S01]  /*58a0*/  SHF.R.S32.HI R0, RZ, 0x1f, R133 ;  /* 0x0000001fff007819 */ /* 0x002fe20000011485 */
[C---:B------:R-:W-:Y:S04]  /*58b0*/  IMAD.WIDE.U32 R4, R133.reuse, UR12, RZ ;  /* 0x0000000c85047c25 */ /* 0x040fe8000f8e00ff */
[----:B------:R-:W-:Y:S04]  /*58c0*/  IMAD R0, R0, UR12, RZ ;  /* 0x0000000c00007c24 */ /* 0x000fe8000f8e02ff */
[----:B------:R-:W-:Y:S01]  /*58d0*/  IMAD R2, R133, UR13, R0 ;  /* 0x0000000d85027c24 */ /* 0x000fe2000f8e0200 */
[----:B--2---:R-:W-:Y:S03]  /*58e0*/  LEA R0, P0, R4, R10, 0x6 ;  /* 0x0000000a04007211 */ /* 0x004fe600078030ff */
[----:B------:R-:W-:Y:S01]  /*58f0*/  IMAD.IADD R2, R5, 0x1, R2 ;  /* 0x0000000105027824 */ /* 0x000fe200078e0202 */
[----:B------:R-:W-:Y:S04]  /*5900*/  LEA R8, P1, R0, UR10, 0x1 ;  /* 0x0000000a00087c11 */ /* 0x000fe8000f8208ff */
        /* <DEDUP_REMOVED lines=13> */
[----:B------:R-:W-:Y:S07]  /*59e0*/  ISETP.GT.AND P0, PT, R133, RZ, PT ;  /* 0x000000ff8500720c */ /* 0x000fee0003f04270 */
[----:B------:R-:W-:Y:S08]  /*59f0*/  LDGSTS.E.BYPASS.LTC128B.128 [R251+0xc800], desc[UR16][R6.64] ;  /* 0x0c80000006fb7fae */ /* 0x000ff0000b901d50 */
[----:B------:R-:W-:Y:S08]  /*5a00*/  LDGSTS.E.BYPASS.LTC128B.128 [R251+0xe800], desc[UR16][R6.64+0x80] ;  /* 0x0e80008006fb7fae */ /* 0x000ff0000b901d50 */
[----:B------:R-:W-:Y:S08]  /*5a10*/  LDGSTS.E.BYPASS.LTC128B.128 [R251+0xd000], desc[UR16][R4.64] ;  /* 0x0d00000004fb7fae */ /* 0x000ff0000b901d50 */
[----:B------:R1:W-:Y:S08]  /*5a20*/  LDGSTS.E.BYPASS.LTC128B.128 [R251+0xf000], desc[UR16][R4.64+0x80] ;  /* 0x0f00008004fb7fae */ /* 0x0003f0000b901d50 */
[----:B------:R-:W-:Y:S08]  /*5a30*/  LDGSTS.E.BYPASS.LTC128B.128 [R251+0xd800], desc[UR16][R10.64] ;  /* 0x0d8000000afb7fae */ /* 0x000ff0000b901d50 */
[----:B------:R2:W-:Y:S08]  /*5a40*/  LDGSTS.E.BYPASS.LTC128B.128 [R251+0xf800], desc[UR16][R10.64+0x80] ;  /* 0x0f8000800afb7fae */ /* 0x0005f0000b901d50 */
[----:B------:R-:W-:Y:S08]  /*5a50*/  LDSM.16.M88.4 R64, [R239] ;  /* 0x00000000ef40783b */ /* 0x000ff00000000200 */
[----:B------:R-:W1:Y:S08]  /*5a60*/  LDSM.16.M88.4 R16, [R238] ;  /* 0x00000000ee10783b */ /* 0x000e700000000200 */
        /* <DEDUP_REMOVED lines=164> */
[----:B------:R-:W1:Y:S01]  /*64b0*/  MUFU.TANH R142, R4 ;  /* 0x00000004008e7308 */ /* 0x000e620000002400 */
        /* <DEDUP_REMOVED lines=14> */
[----:B--2---:R-:W2:Y:S09]  /*65a0*/  LDSM.16.M88.4 R4, [R236+0x2800] ;  /* 0x00280000ec04783b */ /* 0x004eb20000000200 */
[----:B------:R-:W-:Y:S10]  /*65b0*/  MUFU.TANH R226, R9 ;  /* 0x0000000900e27308 */ /* 0x000ff40000002400 */
[----:B------:R3:W-:Y:S10]  /*65c0*/  MUFU.TANH R223, R11 ;  /* 0x0000000b00df7308 */ /* 0x0007f40000002400 */
[----:B------:R4:W-:Y:S10]  /*65d0*/  MUFU.TANH R221, R15 ;  /* 0x0000000f00dd7308 */ /* 0x0009f40000002400 */
[----:B------:R5:W-:Y:S01]  /*65e0*/  MUFU.TANH R141, R16 ;  /* 0x00000010008d7308 */ /* 0x000be20000002400 */
[----:B---3--:R-:W3:Y:S09]  /*65f0*/  LDSM.16.M88.4 R8, [R236+0x3000] ;  /* 0x00300000ec08783b */ /* 0x008ef20000000200 */
[----:B------:R-:W-:Y:S01]  /*6600*/  MUFU.TANH R225, R14 ;  /* 0x0000000e00e17308 */ /* 0x000fe20000002400 */
[-C--:B--2---:R-:W-:Y:S03]  /*6610*/  HMMA.16816.F32 R20, R216, R4.reuse, R20 ;  /* 0x00000004d814723c */ /* 0x084fe60000001814 */
[----:B----4-:R-:W-:Y:S03]  /*6620*/  FMUL.FTZ R15, R19, UR5 ;  /* 0x00000005130f7c20 */ /* 0x010fe60008410000 */
[C---:B------:R-:W-:Y:S03]  /*6630*/  HMMA.16816.F32 R24, R212.reuse, R4, R24 ;  /* 0x00000004d418723c */ /* 0x040fe60000001818 */
[----:B------:R-:W-:Y:S02]  /*6640*/  MUFU.TANH R209, R209 ;  /* 0x000000d100d17308 */ /* 0x000fe40000002400 */
[----:B-----5:R-:W-:Y:S01]  /*6650*/  FMUL.FTZ R16, R17, UR5 ;  /* 0x0000000511107c20 */ /* 0x020fe20008410000 */
[-C--:B------:R-:W-:Y:S07]  /*6660*/  HMMA.16816.F32 R28, R212, R6.reuse, R28 ;  /* 0x00000006d41c723c */ /* 0x080fee000000181c */
[----:B------:R-:W-:Y:S01]  /*6670*/  MUFU.TANH R18, R18 ;  /* 0x0000001200127308 */ /* 0x000fe20000002400 */
[C---:B------:R-:W-:Y:S01]  /*6680*/  HMMA.16816.F32 R32, R216.reuse, R6, R32 ;  /* 0x00000006d820723c */ /* 0x040fe20000001820 */
[----:B------:R-:W2:Y:S01]  /*6690*/  LDSM.16.M88.4 R4, [R236+0x3800] ;  /* 0x00380000ec04783b */ /* 0x000ea20000000200 */
[----:B------:R-:W-:Y:S07]  /*66a0*/  DEPBAR.LE SB0, 0x0 ;  /* 0x000080000000791a */ /* 0x000fee0000000000 */
[----:B------:R-:W-:Y:S02]  /*66b0*/  MUFU.TANH R222, R12 ;  /* 0x0000000c00de7308 */ /* 0x000fe40000002400 */
[----:B------:R-:W-:Y:S01]  /*66c0*/  FMUL.FTZ R20, R20, UR5 ;  /* 0x0000000514147c20 */ /* 0x000fe20008410000 */
[----:B------:R-:W-:Y:S01]  /*66d0*/  FMUL.FTZ R22, R22, UR5 ;  /* 0x0000000516167c20 */ /* 0x000fe20008410000 */
[----:B------:R-:W-:Y:S01]  /*66e0*/  FMUL.FTZ R23, R23, UR5 ;  /* 0x0000000517177c20 */ /* 0x000fe20008410000 */
[----:B------:R-:W-:Y:S01]  /*66f0*/  FMUL.FTZ R24, R24, UR5 ;  /* 0x0000000518187c20 */ /* 0x000fe20008410000 */
[----:B------:R-:W-:Y:S04]  /*6700*/  FMUL.FTZ R21, R21, UR5 ;  /* 0x0000000515157c20 */ /* 0x000fe80008410000 */
[----:B------:R-:W4:Y:S01]  /*6710*/  MUFU.TANH R2, R20 ;  /* 0x0000001400027308 */ /* 0x000f220000002400 */
[----:B------:R-:W-:Y:S01]  /*6720*/  BAR.SYNC.DEFER_BLOCKING 0x0 ;  /* 0x0000000000007b1d */ /* 0x000fe20000010000 */
[-C--:B---3--:R-:W-:Y:S05]  /*6730*/  HMMA.16816.F32 R36, R216, R8.reuse, R36 ;  /* 0x00000008d824723c */ /* 0x088fea0000001824 */
[----:B------:R-:W-:Y:S03]  /*6740*/  FMUL.FTZ R31, R31, UR5 ;  /* 0x000000051f1f7c20 */ /* 0x000fe60008410000 */
[----:B------:R-:W-:Y:S01]  /*6750*/  MUFU.TANH R16, R16 ;  /* 0x0000001000107308 */ /* 0x000fe20000002400 */
[C---:B------:R-:W-:Y:S04]  /*6760*/  HMMA.16816.F32 R40, R212.reuse, R8, R40 ;  /* 0x00000008d428723c */ /* 0x040fe80000001828 */
[----:B------:R-:W-:Y:S01]  /*6770*/  FMUL.FTZ R35, R35, UR5 ;  /* 0x0000000523237c20 */ /* 0x000fe20008410000 */
[----:B------:R-:W-:Y:S01]  /*6780*/  FMUL.FTZ R30, R30, UR5 ;  /* 0x000000051e1e7c20 */ /* 0x000fe20008410000 */
[-C--:B------:R-:W-:Y:S03]  /*6790*/  HMMA.16816.F32 R44, R212, R10.reuse, R44 ;  /* 0x0000000ad42c723c */ /* 0x080fe6000000182c */
[----:B------:R-:W3:Y:S02]  /*67a0*/  MUFU.TANH R0, R31 ;  /* 0x0000001f00007308 */ /* 0x000ee40000002400 */
[----:B------:R-:W-:Y:S01]  /*67b0*/  FMUL.FTZ R32, R32, UR5 ;  /* 0x0000000520207c20 */ /* 0x000fe20008410000 */
[C---:B------:R-:W-:Y:S07]  /*67c0*/  HMMA.16816.F32 R48, R216.reuse, R10, R48 ;  /* 0x0000000ad830723c */ /* 0x040fee0000001830 */
[----:B------:R-:W-:Y:S01]  /*67d0*/  MUFU.TANH R14, R35 ;  /* 0x00000023000e7308 */ /* 0x000fe20000002400 */
[----:B------:R-:W-:Y:S01]  /*67e0*/  FMUL.FTZ R36, R36, UR5 ;  /* 0x0000000524247c20 */ /* 0x000fe20008410000 */
[-C--:B--2---:R-:W-:Y:S08]  /*67f0*/  HMMA.16816.F32 R52, R216, R4.reuse, R52 ;  /* 0x00000004d834723c */ /* 0x084ff00000001834 */
[----:B------:R-:W-:Y:S01]  /*6800*/  MUFU.TANH R137, R30 ;  /* 0x0000001e00897308 */ /* 0x000fe20000002400 */
[C---:B------:R-:W-:Y:S04]  /*6810*/  HMMA.16816.F32 R56, R212.reuse, R4, R56 ;  /* 0x00000004d438723c */ /* 0x040fe80000001838 */
[----:B------:R-:W-:Y:S02]  /*6820*/  FMUL.FTZ R40, R40, UR5 ;  /* 0x0000000528287c20 */ /* 0x000fe40008410000 */
[-C--:B------:R-:W-:Y:S03]  /*6830*/  HMMA.16816.F32 R60, R212, R6.reuse, R60 ;  /* 0x00000006d43c723c */ /* 0x080fe6000000183c */
[----:B------:R-:W-:Y:S02]  /*6840*/  MUFU.TANH R138, R36 ;  /* 0x00000024008a7308 */ /* 0x000fe40000002400 */
[----:B------:R-:W-:Y:S01]  /*6850*/  FMUL.FTZ R42, R42, UR5 ;  /* 0x000000052a2a7c20 */ /* 0x000fe20008410000 */
[----:B------:R-:W-:Y:S01]  /*6860*/  FMUL.FTZ R48, R48, UR5 ;  /* 0x0000000530307c20 */ /* 0x000fe20008410000 */
[----:B------:R-:W-:Y:S06]  /*6870*/  HMMA.16816.F32 R64, R216, R6, R64 ;  /* 0x00000006d840723c */ /* 0x000fec0000001840 */
[----:B------:R4:W-:Y:S01]  /*6880*/  MUFU.TANH R19, R40 ;  /* 0x0000002800137308 */ /* 0x0009e20000002400 */
[----:B------:R-:W-:Y:S01]  /*6890*/  FMUL.FTZ R41, R41, UR5 ;  /* 0x0000000529297c20 */ /* 0x000fe20008410000 */
[----:B------:R-:W-:Y:S03]  /*68a0*/  FMUL.FTZ R44, R44, UR5 ;  /* 0x000000052c2c7c20 */ /* 0x000fe60008410000 */
[----:B------:R-:W-:Y:S01]  /*68b0*/  FMUL.FTZ R46, R46, UR5 ;  /* 0x000000052e2e7c20 */ /* 0x000fe20008410000 */
[----:B------:R-:W-:Y:S01]  /*68c0*/  FMUL.FTZ R49, R49, UR5 ;  /* 0x0000000531317c20 */ /* 0x000fe20008410000 */
[----:B------:R-:W-:Y:S03]  /*68d0*/  FMUL.FTZ R50, R50, UR5 ;  /* 0x0000000532327c20 */ /* 0x000fe60008410000 */
[----:B------:R-:W-:Y:S01]  /*68e0*/  MUFU.TANH R35, R48 ;  /* 0x0000003000237308 */ /* 0x000fe20000002400 */
[----:B------:R-:W-:Y:S01]  /*68f0*/  FMUL.FTZ R57, R57, UR5 ;  /* 0x0000000539397c20 */ /* 0x000fe20008410000 */
[----:B------:R-:W-:Y:S01]  /*6900*/  FMUL.FTZ R58, R58, UR5 ;  /* 0x000000053a3a7c20 */ /* 0x000fe20008410000 */
[----:B------:R-:W-:Y:S01]  /*6910*/  FMUL.FTZ R59, R59, UR5 ;  /* 0x000000053b3b7c20 */ /* 0x000fe20008410000 */
[----:B-1----:R-:W-:Y:S01]  /*6920*/  FMNMX.FTZ R4, R142, R3, !PT ;  /* 0x000000038e047209 */ /* 0x002fe20007810000 */
[----:B------:R-:W-:Y:S01]  /*6930*/  FMUL.FTZ R26, R26, UR5 ;  /* 0x000000051a1a7c20 */ /* 0x000fe20008410000 */
[----:B------:R-:W-:Y:S01]  /*6940*/  FMUL.FTZ R27, R27, UR5 ;  /* 0x000000051b1b7c20 */ /* 0x000fe20008410000 */
[----:B------:R-:W-:Y:S03]  /*6950*/  FMUL.FTZ R60, R60, UR5 ;  /* 0x000000053c3c7c20 */ /* 0x000fe60008410000 */
[----:B------:R3:W-:Y:S01]  /*6960*/  MUFU.TANH R218, R57 ;  /* 0x0000003900da7308 */ /* 0x0007e20000002400 */
[----:B----4-:R-:W-:Y:S02]  /*6970*/  IMAD.MOV.U32 R40, RZ, RZ, R2 ;  /* 0x000000ffff287224 */ /* 0x010fe400078e0002 */
[----:B------:R-:W-:Y:S01]  /*6980*/  FMUL.FTZ R61, R61, UR5 ;  /* 0x000000053d3d7c20 */ /* 0x000fe20008410000 */
[----:B------:R-:W-:Y:S01]  /*6990*/  FMUL.FTZ R62, R62, UR5 ;  /* 0x000000053e3e7c20 */ /* 0x000fe20008410000 */
[----:B------:R-:W-:Y:S01]  /*69a0*/  FMUL.FTZ R25, R25, UR5 ;  /* 0x0000000519197c20 */ /* 0x000fe20008410000 */
[----:B------:R-:W-:Y:S01]  /*69b0*/  FMNMX.FTZ R5, R211, R139, !PT ;  /* 0x0000008bd3057209 */ /* 0x000fe20007810000 */
[----:B------:R-:W-:Y:S01]  /*69c0*/  FMUL.FTZ R28, R28, UR5 ;  /* 0x000000051c1c7c20 */ /* 0x000fe20008410000 */
[----:B------:R-:W-:Y:S02]  /*69d0*/  FMUL.FTZ R33, R33, UR5 ;  /* 0x0000000521217c20 */ /* 0x000fe40008410000 */
[----:B------:R-:W1:Y:S01]  /*69e0*/  MUFU.TANH R2, R42 ;  /* 0x0000002a00027308 */ /* 0x000e620000002400 */
[----:B------:R-:W-:Y:S01]  /*69f0*/  FMNMX.FTZ R7, R210, R4, !PT ;  /* 0x00000004d2077209 */ /* 0x000fe20007810000 */
[----:B------:R-:W-:Y:S01]  /*6a00*/  FMUL.FTZ R43, R43, UR5 ;  /* 0x000000052b2b7c20 */ /* 0x000fe20008410000 */
[----:B------:R-:W-:Y:S01]  /*6a10*/  FMNMX.FTZ R6, R220, R140, !PT ;  /* 0x0000008cdc067209 */ /* 0x000fe20007810000 */
[----:B------:R-:W-:Y:S01]  /*6a20*/  FMUL.FTZ R45, R45, UR5 ;  /* 0x000000052d2d7c20 */ /* 0x000fe20008410000 */
[----:B------:R-:W-:Y:S01]  /*6a30*/  FMUL.FTZ R34, R34, UR5 ;  /* 0x0000000522227c20 */ /* 0x000fe20008410000 */
[----:B------:R-:W-:Y:S01]  /*6a40*/  FMUL.FTZ R39, R39, UR5 ;  /* 0x0000000527277c20 */ /* 0x000fe20008410000 */
[----:B------:R-:W-:Y:S03]  /*6a50*/  FMUL.FTZ R51, R51, UR5 ;  /* 0x0000000533337c20 */ /* 0x000fe60008410000 */
[----:B------:R1:W-:Y:S01]  /*6a60*/  MUFU.TANH R217, R60 ;  /* 0x0000003c00d97308 */ /* 0x0003e20000002400 */
[----:B---3--:R-:W-:Y:S02]  /*6a70*/  IMAD.MOV.U32 R57, RZ, RZ, R0 ;  /* 0x000000ffff397224 */ /* 0x008fe400078e0000 */
[----:B------:R-:W-:Y:S01]  /*6a80*/  FMUL.FTZ R0, R63, UR5 ;  /* 0x000000053f007c20 */ /* 0x000fe20008410000 */
[----:B------:R-:W-:Y:S01]  /*6a90*/  FMNMX.FTZ R7, R141, R7, !PT ;  /* 0x000000078d077209 */ /* 0x000fe20007810000 */
[----:B------:R-:W-:Y:S01]  /*6aa0*/  FMUL.FTZ R38, R38, UR5 ;  /* 0x0000000526267c20 */ /* 0x000fe20008410000 */
[----:B------:R-:W-:Y:S01]  /*6ab0*/  FMUL.FTZ R37, R37, UR5 ;  /* 0x0000000525257c20 */ /* 0x000fe20008410000 */
[----:B------:R-:W-:Y:S01]  /*6ac0*/  FMUL.FTZ R56, R56, UR5 ;  /* 0x0000000538387c20 */ /* 0x000fe20008410000 */
[----:B------:R-:W-:Y:S02]  /*6ad0*/  FMNMX.FTZ R7, R16, R7, !PT ;  /* 0x0000000710077209 */ /* 0x000fe40007810000 */
[----:B------:R2:W-:Y:S01]  /*6ae0*/  MUFU.TANH R48, R58 ;  /* 0x0000003a00307308 */ /* 0x0005e20000002400 */
        /* <DEDUP_REMOVED lines=8> */
[----:B-1----:R-:W-:Y:S01]  /*6b70*/  IMAD.MOV.U32 R60, RZ, RZ, R2 ;  /* 0x000000ffff3c7224 */ /* 0x002fe200078e0002 */
[----:B------:R-:W-:Y:S01]  /*6b80*/  FMNMX.FTZ R2, R143, R132, !PT ;  /* 0x000000848f027209 */ /* 0x000fe20007810000 */
[----:B------:R-:W-:Y:S01]  /*6b90*/  FMUL.FTZ R66, R66, UR5 ;  /* 0x0000000542427c20 */ /* 0x000fe20008410000 */
[----:B------:R-:W-:Y:S01]  /*6ba0*/  FMUL.FTZ R65, R65, UR5 ;  /* 0x0000000541417c20 */ /* 0x000fe20008410000 */
[----:B------:R-:W-:Y:S01]  /*6bb0*/  FMUL.FTZ R67, R67, UR5 ;  /* 0x0000000543437c20 */ /* 0x000fe20008410000 */
[----:B------:R-:W-:Y:S04]  /*6bc0*/  FMNMX.FTZ R4, R209, R2, !PT ;  /* 0x00000002d1047209 */ /* 0x000fe80007810000 */
[----:B------:R-:W1:Y:S01]  /*6bd0*/  MUFU.TANH R224, R13 ;  /* 0x0000000d00e07308 */ /* 0x000e620000002400 */
[----:B--2---:R-:W-:Y:S02]  /*6be0*/  MOV R58, R138 ;  /* 0x0000008a003a7202 */ /* 0x004fe40000000f00 */
[----:B------:R-:W-:Y:S02]  /*6bf0*/  FMNMX.FTZ R2, R226, R5, !PT ;  /* 0x00000005e2027209 */ /* 0x000fe40007810000 */
[----:B------:R-:W-:Y:S02]  /*6c00*/  FMNMX.FTZ R5, R223, R6, !PT ;  /* 0x00000006df057209 */ /* 0x000fe40007810000 */
[----:B------:R-:W-:Y:S03]  /*6c10*/  FMNMX.FTZ R6, R18, R4, !PT ;  /* 0x0000000412067209 */ /* 0x000fe60007810000 */
[----:B------:R-:W-:Y:S01]  /*6c20*/  MUFU.TANH R13, R24 ;  /* 0x00000018000d7308 */ /* 0x000fe20000002400 */
[----:B---3--:R-:W-:Y:S01]  /*6c30*/  IMAD.MOV.U32 R59, RZ, RZ, R137 ;  /* 0x000000ffff3b7224 */ /* 0x008fe200078e0089 */
[----:B------:R-:W-:Y:S02]  /*6c40*/  FMNMX.FTZ R4, R222, R2, !PT ;  /* 0x00000002de047209 */ /* 0x000fe40007810000 */
[----:B------:R-:W-:Y:S06]  /*6c50*/  FMNMX.FTZ R2, R225, R5, !PT ;  /* 0x00000005e1027209 */ /* 0x000fec0007810000 */
[----:B------:R-:W2:Y:S01]  /*6c60*/  MUFU.TANH R15, R15 ;  /* 0x0000000f000f7308 */ /* 0x000ea20000002400 */
[----:B-1----:R-:W-:Y:S09]  /*6c70*/  FMNMX.FTZ R4, R224, R4, !PT ;  /* 0x00000004e0047209 */ /* 0x002ff20007810000 */
[----:B------:R1:W-:Y:S10]  /*6c80*/  MUFU.TANH R24, R41 ;  /* 0x0000002900187308 */ /* 0x0003f40000002400 */
[----:B------:R-:W3:Y:S01]  /*6c90*/  MUFU.TANH R12, R22 ;  /* 0x00000016000c7308 */ /* 0x000ee20000002400 */
[----:B--2---:R-:W-:Y:S02]  /*6ca0*/  FMNMX.FTZ R5, R15, R6, !PT ;  /* 0x000000060f057209 */ /* 0x004fe40007810000 */
[----:B------:R-:W-:Y:S07]  /*6cb0*/  FMNMX.FTZ R6, R40, R7, !PT ;  /* 0x0000000728067209 */ /* 0x000fee0007810000 */
[----:B------:R3:W2:Y:S01]  /*6cc0*/  MUFU.TANH R10, R44 ;  /* 0x0000002c000a7308 */ /* 0x0006a20000002400 */
[----:B-1----:R-:W-:Y:S09]  /*6cd0*/  MOV R41, R13 ;  /* 0x0000000d00297202 */ /* 0x002ff20000000f00 */
[----:B------:R-:W-:Y:S10]  /*6ce0*/  MUFU.TANH R227, R32 ;  /* 0x0000002000e37308 */ /* 0x000ff40000002400 */
[----:B------:R-:W1:Y:S01]  /*6cf0*/  MUFU.TANH R8, R49 ;  /* 0x0000003100087308 */ /* 0x000e620000002400 */
[----:B---3--:R-:W-:Y:S02]  /*6d00*/  MOV R44, R12 ;  /* 0x0000000c002c7202 */ /* 0x008fe40000000f00 */
[----:B--2---:R-:W-:Y:S02]  /*6d10*/  MOV R63, R10 ;  /* 0x0000000a003f7202 */ /* 0x004fe40000000f00 */
[----:B------:R-:W-:Y:S05]  /*6d20*/  FMNMX.FTZ R5, R44, R5, !PT ;  /* 0x000000052c057209 */ /* 0x000fea0007810000 */
[----:B------:R1:W-:Y:S10]  /*6d30*/  MUFU.TANH R216, R61 ;  /* 0x0000003d00d87308 */ /* 0x0003f40000002400 */
[----:B------:R-:W-:Y:S10]  /*6d40*/  MUFU.TANH R32, R46 ;  /* 0x0000002e00207308 */ /* 0x000ff40000002400 */
[----:B------:R-:W2:Y:S01]  /*6d50*/  MUFU.TANH R231, R23 ;  /* 0x0000001700e77308 */ /* 0x000ea20000002400 */
[----:B-1----:R-:W-:Y:S02]  /*6d60*/  MOV R61, R8 ;  /* 0x00000008003d7202 */ /* 0x002fe40000000f00 */
[----:B------:R-:W-:Y:S02]  /*6d70*/  FMNMX.FTZ R8, R221, R2, !PT ;  /* 0x00000002dd087209 */ /* 0x000fe40007810000 */
[----:B------:R-:W-:Y:S05]  /*6d80*/  FMNMX.FTZ R2, R41, R4, !PT ;  /* 0x0000000429027209 */ /* 0x000fea0007810000 */
[----:B------:R2:W-:Y:S10]  /*6d90*/  MUFU.TANH R46, R50 ;  /* 0x00000032002e7308 */ /* 0x0005f40000002400 */
[----:B------:R-:W1:Y:S10]  /*6da0*/  MUFU.TANH R252, R21 ;  /* 0x0000001500fc7308 */ /* 0x000e740000002400 */
[----:B------:R-:W-:Y:S01]  /*6db0*/  MUFU.TANH R17, R26 ;  /* 0x0000001a00117308 */ /* 0x000fe20000002400 */
[----:B--2---:R-:W-:Y:S05]  /*6dc0*/  IMAD.MOV.U32 R50, RZ, RZ, R231 ;  /* 0x000000ffff327224 */ /* 0x004fea00078e00e7 */
[----:B------:R-:W-:Y:S04]  /*6dd0*/  FMNMX.FTZ R5, R50, R5, !PT ;  /* 0x0000000532057209 */ /* 0x000fe80007810000 */
[----:B------:R-:W2:Y:S01]  /*6de0*/  MUFU.TANH R134, R27 ;  /* 0x0000001b00867308 */ /* 0x000ea20000002400 */
[----:B-1----:R-:W-:Y:S04]  /*6df0*/  FMNMX.FTZ R4, R252, R6, !PT ;  /* 0x00000006fc047209 */ /* 0x002fe80007810000 */
[----:B------:R-:W-:Y:S05]  /*6e00*/  FMNMX.FTZ R4, R227, R4, !PT ;  /* 0x00000004e3047209 */ /* 0x000fea0007810000 */
[----:B------:R2:W-:Y:S10]  /*6e10*/  MUFU.TANH R138, R62 ;  /* 0x0000003e008a7308 */ /* 0x0005f40000002400 */
[----:B------:R1:W-:Y:S10]  /*6e20*/  MUFU.TANH R137, R0 ;  /* 0x0000000000897308 */ /* 0x0003f40000002400 */
[----:B------:R-:W3:Y:S01]  /*6e30*/  MUFU.TANH R135, R28 ;  /* 0x0000001c00877308 */ /* 0x000ee20000002400 */
[----:B--2---:R-:W-:Y:S09]  /*6e40*/  MOV R62, R134 ;  /* 0x00000086003e7202 */ /* 0x004ff20000000f00 */
[----:B------:R3:W2:Y:S01]  /*6e50*/  MUFU.TANH R230, R33 ;  /* 0x0000002100e67308 */ /* 0x0006a20000002400 */
[----:B-1----:R-:W-:Y:S04]  /*6e60*/  FMNMX.FTZ R0, R17, R8, !PT ;  /* 0x0000000811007209 */ /* 0x002fe80007810000 */
[----:B------:R-:W-:Y:S05]  /*6e70*/  FMNMX.FTZ R0, R62, R0, !PT ;  /* 0x000000003e007209 */ /* 0x000fea0007810000 */
[----:B------:R-:W1:Y:S10]  /*6e80*/  MUFU.TANH R25, R25 ;  /* 0x0000001900197308 */ /* 0x000e740000002400 */
[----:B------:R4:W-:Y:S01]  /*6e90*/  MUFU.TANH R31, R43 ;  /* 0x0000002b001f7308 */ /* 0x0009e20000002400 */
[----:B---3--:R-:W-:Y:S01]  /*6ea0*/  IMAD.MOV.U32 R33, RZ, RZ, R135 ;  /* 0x000000ffff217224 */ /* 0x008fe200078e0087 */
[----:B--2---:R-:W-:Y:S04]  /*6eb0*/  FMNMX.FTZ R4, R230, R4, !PT ;  /* 0x00000004e6047209 */ /* 0x004fe80007810000 */
[----:B------:R-:W-:Y:S04]  /*6ec0*/  FMNMX.FTZ R4, R58, R4, !PT ;  /* 0x000000043a047209 */ /* 0x000fe80007810000 */
[----:B------:R-:W2:Y:S01]  /*6ed0*/  MUFU.TANH R26, R34 ;  /* 0x00000022001a7308 */ /* 0x000ea20000002400 */
[----:B-1----:R-:W-:Y:S09]  /*6ee0*/  FMNMX.FTZ R6, R25, R2, !PT ;  /* 0x0000000219067209 */ /* 0x002ff20007810000 */
[----:B------:R-:W-:Y:S01]  /*6ef0*/  MUFU.TANH R30, R45 ;  /* 0x0000002d001e7308 */ /* 0x000fe20000002400 */
[----:B----4-:R-:W-:Y:S09]  /*6f00*/  IMAD.MOV.U32 R43, RZ, RZ, R14 ;  /* 0x000000ffff2b7224 */ /* 0x010ff200078e000e */
[----:B------:R-:W1:Y:S01]  /*6f10*/  MUFU.TANH R229, R39 ;  /* 0x0000002700e57308 */ /* 0x000e620000002400 */
[----:B--2---:R-:W-:Y:S02]  /*6f20*/  FMNMX.FTZ R2, R26, R5, !PT ;  /* 0x000000051a027209 */ /* 0x004fe40007810000 */
[----:B------:R-:W-:Y:S02]  /*6f30*/  FMNMX.FTZ R5, R33, R6, !PT ;  /* 0x0000000621057209 */ /* 0x000fe40007810000 */
[----:B------:R-:W-:Y:S02]  /*6f40*/  FMNMX.FTZ R6, R59, R0, !PT ;  /* 0x000000003b067209 */ /* 0x000fe40007810000 */
[----:B------:R-:W-:Y:S03]  /*6f50*/  FMNMX.FTZ R0, R43, R2, !PT ;  /* 0x000000022b007209 */ /* 0x000fe60007810000 */
[----:B------:R1:W-:Y:S10]  /*6f60*/  MUFU.TANH R45, R51 ;  /* 0x00000033002d7308 */ /* 0x0003f40000002400 */
[----:B------:R-:W-:Y:S10]  /*6f70*/  MUFU.TANH R208, R38 ;  /* 0x0000002600d07308 */ /* 0x000ff40000002400 */
[----:B------:R-:W2:Y:S01]  /*6f80*/  MUFU.TANH R228, R37 ;  /* 0x0000002500e47308 */ /* 0x000ea20000002400 */
[----:B-1----:R-:W-:Y:S09]  /*6f90*/  IMAD.MOV.U32 R51, RZ, RZ, R229 ;  /* 0x000000ffff337224 */ /* 0x002ff200078e00e5 */
[----:B------:R1:W-:Y:S10]  /*6fa0*/  MUFU.TANH R219, R56 ;  /* 0x0000003800db7308 */ /* 0x0003f40000002400 */
[----:B------:R-:W3:Y:S01]  /*6fb0*/  MUFU.TANH R136, R29 ;  /* 0x0000001d00887308 */ /* 0x000ee20000002400 */
[----:B--2---:R-:W-:Y:S04]  /*6fc0*/  MOV R49, R228 ;  /* 0x000000e400317202 */ /* 0x004fe80000000f00 */
[----:B------:R-:W-:Y:S05]  /*6fd0*/  FMNMX.FTZ R4, R49, R4, !PT ;  /* 0x0000000431047209 */ /* 0x000fea0007810000 */
[----:B------:R-:W2:Y:S01]  /*6fe0*/  MUFU.TANH R229, R52 ;  /* 0x0000003400e57308 */ /* 0x000ea20000002400 */
[----:B-1----:R-:W-:Y:S02]  /*6ff0*/  MOV R56, R208 ;  /* 0x000000d000387202 */ /* 0x002fe40000000f00 */
[----:B------:R-:W-:Y:S02]  /*7000*/  FMNMX.FTZ R4, R35, R4, !PT ;  /* 0x0000000423047209 */ /* 0x000fe40007810000 */
[----:B------:R-:W-:Y:S02]  /*7010*/  FMNMX.FTZ R2, R56, R0, !PT ;  /* 0x0000000038027209 */ /* 0x000fe40007810000 */
[----:B------:R-:W-:Y:S03]  /*7020*/  FMNMX.FTZ R0, R57, R6, !PT ;  /* 0x0000000639007209 */ /* 0x000fe60007810000 */
[----:B------:R-:W-:Y:S01]  /*7030*/  MUFU.TANH R42, R47 ;  /* 0x0000002f002a7308 */ /* 0x000fe20000002400 */
[----:B---3--:R-:W-:Y:S02]  /*7040*/  MOV R34, R136 ;  /* 0x0000008800227202 */ /* 0x008fe40000000f00 */
[----:B------:R-:W-:Y:S02]  /*7050*/  FMNMX.FTZ R2, R51, R2, !PT ;  /* 0x0000000233027209 */ /* 0x000fe40007810000 */
[----:B------:R-:W-:Y:S02]  /*7060*/  FMNMX.FTZ R5, R34, R5, !PT ;  /* 0x0000000522057209 */ /* 0x000fe40007810000 */
[----:B------:R-:W-:Y:S03]  /*7070*/  FMNMX.FTZ R0, R60, R0, !PT ;  /* 0x000000003c007209 */ /* 0x000fe60007810000 */
        /* <DEDUP_REMOVED lines=8> */
[----:B--2---:R-:W-:Y:S02]  /*7100*/  FMNMX.FTZ R4, R229, R4, !PT ;  /* 0x00000004e5047209 */ /* 0x004fe40007810000 */
[----:B------:R-:W-:Y:S03]  /*7110*/  FMNMX.FTZ R2, R63, R5, !PT ;  /* 0x000000053f027209 */ /* 0x000fe60007810000 */
[----:B------:R-:W2:Y:S01]  /*7120*/  MUFU.TANH R231, R55 ;  /* 0x0000003700e77308 */ /* 0x000ea20000002400 */
[----:B-1----:R-:W-:Y:S02]  /*7130*/  FMNMX.FTZ R0, R47, R0, !PT ;  /* 0x000000002f007209 */ /* 0x002fe40007810000 */
[----:B------:R-:W-:Y:S02]  /*7140*/  FMNMX.FTZ R5, R32, R6, !PT ;  /* 0x0000000620057209 */ /* 0x000fe40007810000 */
[----:B------:R-:W-:Y:S02]  /*7150*/  FMNMX.FTZ R2, R30, R2, !PT ;  /* 0x000000021e027209 */ /* 0x000fe40007810000 */
[----:B------:R-:W-:Y:S03]  /*7160*/  FMNMX.FTZ R14, R42, R5, !PT ;  /* 0x000000052a0e7209 */ /* 0x000fe60007810000 */
[----:B------:R-:W1:Y:S01]  /*7170*/  MUFU.TANH R214, R64 ;  /* 0x0000004000d67308 */ /* 0x000e620000002400 */
[----:B---3--:R-:W-:Y:S02]  /*7180*/  FMNMX.FTZ R4, R228, R4, !PT ;  /* 0x00000004e4047209 */ /* 0x008fe40007810000 */
[----:B------:R-:W-:Y:S07]  /*7190*/  FMNMX.FTZ R12, R219, R2, !PT ;  /* 0x00000002db0c7209 */ /* 0x000fee0007810000 */
[----:B------:R-:W3:Y:S01]  /*71a0*/  MUFU.TANH R215, R66 ;  /* 0x0000004200d77308 */ /* 0x000ee20000002400 */
[----:B--2---:R-:W-:Y:S09]  /*71b0*/  FMNMX.FTZ R0, R231, R0, !PT ;  /* 0x00000000e7007209 */ /* 0x004ff20007810000 */
[----:B------:R-:W2:Y:S01]  /*71c0*/  MUFU.TANH R212, R65 ;  /* 0x0000004100d47308 */ /* 0x000ea20000002400 */
[----:B-1----:R-:W-:Y:S09]  /*71d0*/  FMNMX.FTZ R136, R214, R4, !PT ;  /* 0x00000004d6887209 */ /* 0x002ff20007810000 */
[----:B------:R1:W4:Y:S01]  /*71e0*/  MUFU.TANH R213, R67 ;  /* 0x0000004300d57308 */ /* 0x0003220000002400 */
[----:B---3--:R-:W-:Y:S02]  /*71f0*/  FMNMX.FTZ R13, R215, R0, !PT ;  /* 0x00000000d70d7209 */ /* 0x008fe40007810000 */
[----:B--2---:R-:W-:Y:S01]  /*7200*/  FMNMX.FTZ R136, R212, R136, !PT ;  /* 0x00000088d4887209 */ /* 0x004fe20007810000 */
[----:B------:R-:W-:Y:S06]  /*7210*/  @P0 BRA `(.L_x_130) ;  /* 0xffffffe400100947 */ /* 0x000fec000383ffff */
.L_x_129:
[----:B------:R-:W-:Y:S01]  /*7220*/  STL [R1+0x7c], R251 ;  /* 0x00007cfb01007387 */ /* 0x000fe20000100800 */
[----:B--2-4-:R-:W-:Y:S02]  /*7230*/  FMNMX.FTZ R5, R213, R13, !PT ;  /* 0x0000000dd5057209 */ /* 0x014fe40007810000 */
[----:B------:R-:W-:Y:S01]  /*7240*/  FMNMX.FTZ R2, R218, R12, !PT ;  /* 0x0000000cda027209 */ /* 0x000fe20007810000 */
[----:B------:R-:W-:Y:S01]  /*7250*/  STL [R1+0x78], R250 ;  /* 0x000078fa01007387 */ /* 0x000fe20000100800 */
[----:B------:R-:W-:Y:S02]  /*7260*/  FMNMX.FTZ R0, R48, R14, !PT ;  /* 0x0000000e30007209 */ /* 0x000fe40007810000 */
[----:B------:R-:W-:Y:S01]  /*7270*/  FMNMX.FTZ R2, R217, R2, !PT ;  /* 0x00000002d9027209 */ /* 0x000fe20007810000 */
[----:B------:R-:W-:Y:S03]  /*7280*/  STL [R1+0x74], R249 ;  /* 0x000074f901007387 */ /* 0x000fe60000100800 */
[----:B------:R-:W-:Y:S01]  /*7290*/  FMNMX.FTZ R4, R216, R2, !PT ;  /* 0x00000002d8047209 */ /* 0x000fe20007810000 */
        /* <DEDUP_REMOVED lines=8> */
[----:B------:R1:W-:Y:S04]  /*7320*/  STL [R1+0x50], R240 ;  /* 0x000050f001007387 */ /* 0x0003e80000100800 */
[----:B------:R1:W-:Y:S04]  /*7330*/  STL [R1+0x4c], R239 ;  /* 0x00004cef01007387 */ /* 0x0003e80000100800 */
[----:B------:R1:W-:Y:S01]  /*7340*/  STL [R1+0x48], R238 ;  /* 0x000048ee01007387 */ /* 0x0003e20000100800 */
[----:B--2---:R-:W-:Y:S03]  /*7350*/  MOV R244, R25 ;  /* 0x0000001900f47202 */ /* 0x004fe60000000f00 */
[----:B------:R2:W-:Y:S01]  /*7360*/  STL [R1+0x44], R237 ;  /* 0x000044ed01007387 */ /* 0x0005e20000100800 */
[----:B---3--:R-:W-:Y:S03]  /*7370*/  MOV R243, R42 ;  /* 0x0000002a00f37202 */ /* 0x008fe60000000f00 */
[----:B------:R-:W3:Y:S01]  /*7380*/  SHFL.BFLY PT, R6, R136, 0x2, 0x1f ;  /* 0x0c401f0088067f89 */ /* 0x000ee200000e0000 */
[----:B----4-:R-:W-:Y:S07]  /*7390*/  MOV R242, R19 ;  /* 0x0000001300f27202 */ /* 0x010fee0000000f00 */
[----:B------:R-:W4:Y:S01]  /*73a0*/  SHFL.BFLY PT, R7, R5, 0x2, 0x1f ;  /* 0x0c401f0005077f89 */ /* 0x000f2200000e0000 */
[----:B-1----:R-:W-:Y:S07]  /*73b0*/  MOV R241, R41 ;  /* 0x0000002900f17202 */ /* 0x002fee0000000f00 */
[----:B------:R-:W1:Y:S01]  /*73c0*/  SHFL.BFLY PT, R134, R4, 0x2, 0x1f ;  /* 0x0c401f0004867f89 */ /* 0x000e6200000e0000 */
[----:B------:R-:W-:Y:S07]  /*73d0*/  MOV R240, R26 ;  /* 0x0000001a00f07202 */ /* 0x000fee0000000f00 */
[----:B------:R3:W-:Y:S01]  /*73e0*/  STL [R1+0x40], R236 ;  /* 0x000040ec01007387 */ /* 0x0007e20000100800 */
[----:B------:R-:W-:Y:S03]  /*73f0*/  MOV R239, R46 ;  /* 0x0000002e00ef7202 */ /* 0x000fe60000000f00 */
[----:B------:R-:W-:Y:S01]  /*7400*/  LDSM.16.MT88.4 R36, [R233+0xc000] ;  /* 0x00c00000e924783b */ /* 0x000fe20000004200 */
[----:B------:R-:W-:Y:S02]  /*7410*/  MOV R238, R24 ;  /* 0x0000001800ee7202 */ /* 0x000fe40000000f00 */
[----:B--2---:R-:W-:Y:S05]  /*7420*/  MOV R237, R20 ;  /* 0x0000001400ed7202 */ /* 0x004fea0000000f00 */
[----:B------:R-:W-:Y:S01]  /*7430*/  LDSM.16.MT88.4 R20, [R232+0xc000] ;  /* 0x00c00000e814783b */ /* 0x000fe20000004200 */
[----:B------:R-:W-:Y:S04]  /*7440*/  FMNMX.FTZ R0, R237, R0, !PT ;  /* 0x00000000ed007209 */ /* 0x000fe80007810000 */
[----:B------:R-:W-:Y:S03]  /*7450*/  FMNMX.FTZ R0, R138, R0, !PT ;  /* 0x000000008a007209 */ /* 0x000fe60007810000 */
[----:B------:R-:W-:Y:S01]  /*7460*/  LDSM.16.MT88.4 R52, [R235+0xc000] ;  /* 0x00c00000eb34783b */ /* 0x000fe20000004200 */
[----:B------:R-:W-:Y:S02]  /*7470*/  FMNMX.FTZ R0, R137, R0, !PT ;  /* 0x0000000089007209 */ /* 0x000fe40007810000 */
[----:B---3--:R-:W-:Y:S05]  /*7480*/  MOV R236, R45 ;  /* 0x0000002d00ec7202 */ /* 0x008fea0000000f00 */
[----:B------:R-:W2:Y:S01]  /*7490*/  SHFL.BFLY PT, R2, R0, 0x2, 0x1f ;  /* 0x0c401f0000027f89 */ /* 0x000ea200000e0000 */
[----:B------:R-:W-:Y:S02]  /*74a0*/  FMNMX.FTZ R136, R136, R6, !PT ;  /* 0x0000000688887209 */ /* 0x000fe40007810000 */
[----:B----4-:R-:W-:Y:S02]  /*74b0*/  FMNMX.FTZ R5, R5, R7, !PT ;  /* 0x0000000705057209 */ /* 0x010fe40007810000 */
[----:B-1----:R-:W-:Y:S03]  /*74c0*/  FMNMX.FTZ R134, R4, R134, !PT ;  /* 0x0000008604867209 */ /* 0x002fe60007810000 */
[----:B------:R-:W1:Y:S08]  /*74d0*/  SHFL.BFLY PT, R6, R136, 0x1, 0x1f ;  /* 0x0c201f0088067f89 */ /* 0x000e7000000e0000 */
[----:B------:R-:W3:Y:S08]  /*74e0*/  SHFL.BFLY PT, R135, R5, 0x1, 0x1f ;  /* 0x0c201f0005877f89 */ /* 0x000ef000000e0000 */
[----:B------:R-:W4:Y:S01]  /*74f0*/  SHFL.BFLY PT, R7, R134, 0x1, 0x1f ;  /* 0x0c201f0086077f89 */ /* 0x000f2200000e0000 */
[----:B--2---:R-:W-:Y:S07]  /*7500*/  FMNMX.FTZ R2, R0, R2, !PT ;  /* 0x0000000200027209 */ /* 0x004fee0007810000 */
[----:B------:R-:W2:Y:S01]  /*7510*/  SHFL.BFLY PT, R4, R2, 0x1, 0x1f ;  /* 0x0c201f0002047f89 */ /* 0x000ea200000e0000 */
[----:B-1----:R-:W-:Y:S02]  /*7520*/  FMNMX.FTZ R136, R136, R6, !PT ;  /* 0x0000000688887209 */ /* 0x002fe40007810000 */
[----:B---3--:R-:W-:Y:S03]  /*7530*/  FMNMX.FTZ R135, R5, R135, !PT ;  /* 0x0000008705877209 */ /* 0x008fe60007810000 */
[C---:B------:R-:W-:Y:S01]  /*7540*/  FADD.FTZ R0, -R136.reuse, R3 ;  /* 0x0000000388007221 */ /* 0x040fe20000010100 */
[----:B------:R-:W-:Y:S01]  /*7550*/  FSETP.NEU.FTZ.AND P1, PT, R136, -INF , PT ;  /* 0xff8000008800780b */ /* 0x000fe20003f3d000 */
[----:B------:R-:W-:Y:S01]  /*7560*/  STL [R1+0x80], R136 ;  /* 0x0000808801007387 */ /* 0x000fe20000100800 */
[----:B----4-:R-:W-:Y:S01]  /*7570*/  FMNMX.FTZ R134, R134, R7, !PT ;  /* 0x0000000786867209 */ /* 0x010fe20007810000 */
[----:B------:R-:W-:Y:S01]  /*7580*/  FMUL.FTZ R3, R0, UR4 ;  /* 0x0000000400037c20 */ /* 0x000fe20008410000 */
[C---:B------:R-:W-:Y:S01]  /*7590*/  FADD.FTZ R0, -R135.reuse, R132 ;  /* 0x0000008487007221 */ /* 0x040fe20000010100 */
[----:B------:R1:W-:Y:S01]  /*75a0*/  STL [R1+0x84], R135 ;  /* 0x0000848701007387 */ /* 0x0003e20000100800 */
[----:B------:R-:W-:Y:S01]  /*75b0*/  FMUL.FTZ R208, R135, UR4 ;  /* 0x0000000487d07c20 */ /* 0x000fe20008410000 */
[----:B------:R3:W4:Y:S01]  /*75c0*/  MUFU.EX2 R132, R3 ;  /* 0x0000000300847308 */ /* 0x0007220000000800 */
[----:B--2---:R-:W-:Y:S01]  /*75d0*/  FMNMX.FTZ R133, R2, R4, !PT ;  /* 0x0000000402857209 */ /* 0x004fe20007810000 */
[----:B---3--:R-:W-:Y:S01]  /*75e0*/  FMUL.FTZ R3, R0, UR4 ;  /* 0x0000000400037c20 */ /* 0x008fe20008410000 */
[----:B------:R-:W-:Y:S01]  /*75f0*/  FADD.FTZ R0, -R134, R139 ;  /* 0x0000008b86007221 */ /* 0x000fe20000010100 */
[----:B------:R-:W-:Y:S01]  /*7600*/  FMUL.FTZ R139, R136, UR4 ;  /* 0x00000004888b7c20 */ /* 0x000fe20008410000 */
[C---:B----4-:R-:W-:Y:S01]  /*7610*/  FMUL.FTZ R65, R132.reuse, R201 ;  /* 0x000000c984417220 */ /* 0x050fe20000410000 */
[----:B------:R-:W-:Y:S01]  /*7620*/  FMUL.FTZ R64, R132, R200 ;  /* 0x000000c884407220 */ /* 0x000fe20000410000 */
[----:B------:R-:W-:Y:S01]  /*7630*/  FMUL.FTZ R2, R0, UR4 ;  /* 0x0000000400027c20 */ /* 0x000fe20008410000 */
[----:B------:R-:W-:Y:S01]  /*7640*/  FADD.FTZ R0, -R133, R140 ;  /* 0x0000008c85007221 */ /* 0x000fe20000010100 */
[----:B------:R-:W-:Y:S01]  /*7650*/  FSEL R139, R139, RZ, P1 ;  /* 0x000000ff8b8b7208 */ /* 0x000fe20000800000 */
[----:B------:R-:W2:Y:S01]  /*7660*/  MUFU.EX2 R3, R3 ;  /* 0x0000000300037308 */ /* 0x000ea20000000800 */
[----:B------:R-:W-:Y:S01]  /*7670*/  FSETP.NEU.FTZ.AND P1, PT, R135, -INF , PT ;  /* 0xff8000008700780b */ /* 0x000fe20003f3d000 */
[----:B------:R-:W-:Y:S01]  /*7680*/  FMUL.FTZ R0, R0, UR4 ;  /* 0x0000000400007c20 */ /* 0x000fe20008410000 */
[----:B------:R-:W-:Y:S01]  /*7690*/  FMUL.FTZ R68, R132, R68 ;  /* 0x0000004484447220 */ /* 0x000fe20000410000 */
[--C-:B------:R-:W-:Y:S01]  /*76a0*/  FFMA.FTZ R4, R142, UR4, -R139.reuse ;  /* 0x000000048e047c23 */ /* 0x100fe2000801088b */
[----:B------:R-:W-:Y:S01]  /*76b0*/  FSEL R208, R208, RZ, P1 ;  /* 0x000000ffd0d07208 */ /* 0x000fe20000800000 */
[----:B------:R-:W-:Y:S01]  /*76c0*/  FMUL.FTZ R69, R132, R69 ;  /* 0x0000004584457220 */ /* 0x000fe20000410000 */
[----:B------:R-:W-:Y:S03]  /*76d0*/  FSETP.NEU.FTZ.AND P1, PT, R134, -INF , PT ;  /* 0xff8000008600780b */ /* 0x000fe60003f3d000 */
[----:B------:R3:W-:Y:S01]  /*76e0*/  MUFU.EX2 R8, R4 ;  /* 0x0000000400087308 */ /* 0x0007e20000000800 */
[C---:B------:R-:W-:Y:S01]  /*76f0*/  FMUL.FTZ R80, R132.reuse, R80 ;  /* 0x0000005084507220 */ /* 0x040fe20000410000 */
[--C-:B------:R-:W-:Y:S01]  /*7700*/  FFMA.FTZ R6, R15, UR4, -R208.reuse ;  /* 0x000000040f067c23 */ /* 0x100fe200080108d0 */
[C---:B------:R-:W-:Y:S01]  /*7710*/  FMUL.FTZ R81, R132.reuse, R81 ;  /* 0x0000005184517220 */ /* 0x040fe20000410000 */
[C---:B------:R-:W-:Y:S01]  /*7720*/  FMUL.FTZ R84, R132.reuse, R84 ;  /* 0x0000005484547220 */ /* 0x040fe20000410000 */
[C---:B------:R-:W-:Y:S01]  /*7730*/  FMUL.FTZ R85, R132.reuse, R85 ;  /* 0x0000005584557220 */ /* 0x040fe20000410000 */
        /* <DEDUP_REMOVED lines=8> */
[C---:B------:R-:W-:Y:S01]  /*77c0*/  FMUL.FTZ R71, R3.reuse, R71 ;  /* 0x0000004703477220 */ /* 0x040fe20000410000 */
[----:B------:R-:W-:Y:S03]  /*77d0*/  FMUL.FTZ R82, R3, R82 ;  /* 0x0000005203527220 */ /* 0x000fe60000410000 */
[----:B------:R-:W2:Y:S01]  /*77e0*/  MUFU.EX2 R2, R2 ;  /* 0x0000000200027308 */ /* 0x000ea20000000800 */
[----:B---3--:R-:W-:Y:S01]  /*77f0*/  FFMA.FTZ R4, R210, UR4, -R139 ;  /* 0x00000004d2047c23 */ /* 0x008fe2000801088b */
[----:B------:R-:W-:Y:S01]  /*7800*/  FMUL.FTZ R210, R133, UR4 ;  /* 0x0000000485d27c20 */ /* 0x000fe20008410000 */
[C---:B------:R-:W-:Y:S01]  /*7810*/  FMUL.FTZ R83, R3.reuse, R83 ;  /* 0x0000005303537220 */ /* 0x040fe20000410000 */
[C---:B------:R-:W-:Y:S01]  /*7820*/  FMUL.FTZ R86, R3.reuse, R86 ;  /* 0x0000005603567220 */ /* 0x040fe20000410000 */
[C---:B------:R-:W-:Y:S01]  /*7830*/  FMUL.FTZ R87, R3.reuse, R87 ;  /* 0x0000005703577220 */ /* 0x040fe20000410000 */
[C---:B------:R-:W-:Y:S01]  /*7840*/  FMUL.FTZ R98, R3.reuse, R98 ;  /* 0x0000006203627220 */ /* 0x040fe20000410000 */
[C---:B------:R-:W-:Y:S03]  /*7850*/  FMUL.FTZ R99, R3.reuse, R99 ;  /* 0x0000006303637220 */ /* 0x040fe60000410000 */
[----:B-1----:R1:W-:Y:S01]  /*7860*/  MUFU.EX2 R135, R4 ;  /* 0x0000000400877308 */ /* 0x0023e20000000800 */
[C---:B----4-:R-:W-:Y:S01]  /*7870*/  FMUL.FTZ R6, R3.reuse, R150 ;  /* 0x0000009603067220 */ /* 0x050fe20000410000 */
[C---:B------:R-:W-:Y:S01]  /*7880*/  FMUL.FTZ R100, R132.reuse, R100 ;  /* 0x0000006484647220 */ /* 0x040fe20000410000 */
[C---:B------:R-:W-:Y:S01]  /*7890*/  FMUL.FTZ R101, R132.reuse, R101 ;  /* 0x0000006584657220 */ /* 0x040fe20000410000 */
[C---:B------:R-:W-:Y:S01]  /*78a0*/  FMUL.FTZ R102, R3.reuse, R102 ;  /* 0x0000006603667220 */ /* 0x040fe20000410000 */
[C---:B------:R-:W-:Y:S01]  /*78b0*/  FMUL.FTZ R103, R3.reuse, R103 ;  /* 0x0000006703677220 */ /* 0x040fe20000410000 */
[C---:B------:R-:W-:Y:S01]  /*78c0*/  FMUL.FTZ R112, R132.reuse, R112 ;  /* 0x0000007084707220 */ /* 0x040fe20000410000 */
[----:B------:R-:W-:Y:S03]  /*78d0*/  FMUL.FTZ R113, R132, R113 ;  /* 0x0000007184717220 */ /* 0x000fe60000410000 */
[----:B------:R-:W3:Y:S01]  /*78e0*/  MUFU.EX2 R0, R0 ;  /* 0x0000000000007308 */ /* 0x000ee20000000800 */
[C---:B--2---:R-:W-:Y:S01]  /*78f0*/  FMUL.FTZ R13, R2.reuse, R157 ;  /* 0x0000009d020d7220 */ /* 0x044fe20000410000 */
[C---:B------:R-:W-:Y:S01]  /*7900*/  FMUL.FTZ R24, R2.reuse, R164 ;  /* 0x000000a402187220 */ /* 0x040fe20000410000 */
[C---:B------:R-:W-:Y:S01]  /*7910*/  FMUL.FTZ R25, R2.reuse, R165 ;  /* 0x000000a502197220 */ /* 0x040fe20000410000 */
[----:B------:R-:W-:Y:S01]  /*7920*/  MOV R164, R30 ;  /* 0x0000001e00a47202 */ /* 0x000fe20000000f00 */
[C---:B------:R-:W-:Y:S01]  /*7930*/  FMUL.FTZ R28, R2.reuse, R172 ;  /* 0x000000ac021c7220 */ /* 0x040fe20000410000 */
[C---:B------:R-:W-:Y:S01]  /*7940*/  FMUL.FTZ R29, R2.reuse, R173 ;  /* 0x000000ad021d7220 */ /* 0x040fe20000410000 */
[----:B------:R-:W-:Y:S01]  /*7950*/  MOV R165, R35 ;  /* 0x0000002300a57202 */ /* 0x000fe20000000f00 */
[----:B------:R-:W-:Y:S01]  /*7960*/  FMUL.FTZ R35, R3, R171 ;  /* 0x000000ab03237220 */ /* 0x000fe20000410000 */
[--C-:B-1----:R-:W-:Y:S01]  /*7970*/  FFMA.FTZ R4, R143, UR4, -R208.reuse ;  /* 0x000000048f047c23 */ /* 0x102fe200080108d0 */
[----:B------:R-:W-:Y:S01]  /*7980*/  MOV R172, R43 ;  /* 0x0000002b00ac7202 */ /* 0x000fe20000000f00 */
[C---:B------:R-:W-:Y:S01]  /*7990*/  FMUL.FTZ R41, R2.reuse, R181 ;  /* 0x000000b502297220 */ /* 0x040fe20000410000 */
[----:B------:R-:W-:Y:S01]  /*79a0*/  FMUL.FTZ R45, R2, R189 ;  /* 0x000000bd022d7220 */ /* 0x000fe20000410000 */
[----:B------:R1:W2:Y:S01]  /*79b0*/  MUFU.EX2 R9, R4 ;  /* 0x0000000400097308 */ /* 0x0002a20000000800 */
[----:B------:R-:W-:Y:S01]  /*79c0*/  MOV R171, R50 ;  /* 0x0000003200ab7202 */ /* 0x000fe20000000f00 */
[C---:B------:R-:W-:Y:S01]  /*79d0*/  FMUL.FTZ R50, R3.reuse, R186 ;  /* 0x000000ba03327220 */ /* 0x040fe20000410000 */
[----:B------:R-:W-:Y:S01]  /*79e0*/  MOV R157, R61 ;  /* 0x0000003d009d7202 */ /* 0x000fe20000000f00 */
        /* <DEDUP_REMOVED lines=8> */
[----:B------:R-:W-:Y:S01]  /*7a70*/  MOV R175, R32 ;  /* 0x0000002000af7202 */ /* 0x000fe20000000f00 */
[----:B------:R-:W-:Y:S01]  /*7a80*/  FMUL.FTZ R32, R132, R168 ;  /* 0x000000a884207220 */ /* 0x000fe20000410000 */
[----:B------:R-:W-:Y:S01]  /*7a90*/  MOV R168, R34 ;  /* 0x0000002200a87202 */ /* 0x000fe20000000f00 */
[----:B------:R-:W-:Y:S01]  /*7aa0*/  FMUL.FTZ R34, R3, R170 ;  /* 0x000000aa03227220 */ /* 0x000fe20000410000 */
[----:B------:R-:W-:Y:S01]  /*7ab0*/  FMUL.FTZ R42, R0, R182 ;  /* 0x000000b6002a7220 */ /* 0x000fe20000410000 */
[----:B-1----:R-:W-:Y:S01]  /*7ac0*/  FFMA.FTZ R4, R209, UR4, -R208 ;  /* 0x00000004d1047c23 */ /* 0x002fe200080108d0 */
[----:B------:R-:W-:Y:S01]  /*7ad0*/  FMUL.FTZ R209, R134, UR4 ;  /* 0x0000000486d17c20 */ /* 0x000fe20008410000 */
[C---:B------:R-:W-:Y:S01]  /*7ae0*/  FMUL.FTZ R43, R0.reuse, R183 ;  /* 0x000000b7002b7220 */ /* 0x040fe20000410000 */
[----:B------:R-:W-:Y:S01]  /*7af0*/  FMUL.FTZ R46, R0, R190 ;  /* 0x000000be002e7220 */ /* 0x000fe20000410000 */
[----:B------:R1:W3:Y:S01]  /*7b00*/  MUFU.EX2 R136, R4 ;  /* 0x0000000400887308 */ /* 0x0002e20000000800 */
[----:B------:R-:W-:Y:S01]  /*7b10*/  MOV R166, R49 ;  /* 0x0000003100a67202 */ /* 0x000fe20000000f00 */
[----:B------:R-:W-:Y:S01]  /*7b20*/  FMUL.FTZ R49, R132, R185 ;  /* 0x000000b984317220 */ /* 0x000fe20000410000 */
[----:B------:R-:W-:Y:S01]  /*7b30*/  FSEL R209, R209, RZ, P1 ;  /* 0x000000ffd1d17208 */ /* 0x000fe20000800000 */
[C---:B------:R-:W-:Y:S01]  /*7b40*/  FMUL.FTZ R61, R2.reuse, R205 ;  /* 0x000000cd023d7220 */ /* 0x040fe20000410000 */
[----:B------:R-:W-:Y:S01]  /*7b50*/  FSETP.NEU.FTZ.AND P1, PT, R133, -INF , PT ;  /* 0xff8000008500780b */ /* 0x000fe20003f3d000 */
[----:B------:R-:W-:Y:S01]  /*7b60*/  FMUL.FTZ R72, R2, R72 ;  /* 0x0000004802487220 */ /* 0x000fe20000410000 */
[----:B------:R-:W-:Y:S01]  /*7b70*/  MOV R170, R59 ;  /* 0x0000003b00aa7202 */ /* 0x000fe20000000f00 */
[--C-:B------:R-:W-:Y:S01]  /*7b80*/  FFMA.FTZ R5, R211, UR4, -R209.reuse ;  /* 0x00000004d3057c23 */ /* 0x100fe200080108d1 */
[----:B------:R-:W-:Y:S01]  /*7b90*/  FSEL R210, R210, RZ, P1 ;  /* 0x000000ffd2d27208 */ /* 0x000fe20000800000 */
[----:B------:R-:W-:Y:S01]  /*7ba0*/  FFMA.FTZ R10, R224, UR4, -R209 ;  /* 0x00000004e00a7c23 */ /* 0x000fe200080108d1 */
[----:B--2---:R-:W-:Y:S01]  /*7bb0*/  MOV R224, R9 ;  /* 0x0000000900e07202 */ /* 0x004fe20000000f00 */
[----:B------:R-:W-:Y:S01]  /*7bc0*/  MUFU.EX2 R211, R5 ;  /* 0x0000000500d37308 */ /* 0x000fe20000000800 */
[C---:B------:R-:W-:Y:S01]  /*7bd0*/  FMUL.FTZ R9, R2.reuse, R145 ;  /* 0x0000009102097220 */ /* 0x040fe20000410000 */
[----:B------:R-:W-:Y:S01]  /*7be0*/  FFMA.FTZ R12, R225, UR4, -R210 ;  /* 0x00000004e10c7c23 */ /* 0x000fe200080108d2 */
[----:B------:R-:W-:Y:S01]  /*7bf0*/  MOV R225, R8 ;  /* 0x0000000800e17202 */ /* 0x000fe20000000f00 */
[----:B------:R-:W-:Y:S01]  /*7c00*/  FMUL.FTZ R8, R2, R144 ;  /* 0x0000009002087220 */ /* 0x000fe20000410000 */
[--C-:B-1----:R-:W-:Y:S01]  /*7c10*/  FFMA.FTZ R4, R141, UR4, -R139.reuse ;  /* 0x000000048d047c23 */ /* 0x102fe2000801088b */
[----:B---3--:R-:W-:Y:S01]  /*7c20*/  F2FP.F16.F32.PACK_AB R141, R136, R224 ;  /* 0x000000e0888d723e */ /* 0x008fe200000000ff */
[----:B------:R-:W-:Y:S03]  /*7c30*/  FMUL.FTZ R59, R0, R199 ;  /* 0x000000c7003b7220 */ /* 0x000fe60000410000 */
[----:B------:R1:W-:Y:S01]  /*7c40*/  MUFU.EX2 R5, R10 ;  /* 0x0000000a00057308 */ /* 0x0003e20000000800 */
[----:B------:R-:W-:Y:S01]  /*7c50*/  F2FP.F16.F32.PACK_AB R140, R135, R225 ;  /* 0x000000e1878c723e */ /* 0x000fe200000000ff */
[----:B------:R-:W-:Y:S01]  /*7c60*/  FMUL.FTZ R73, R2, R73 ;  /* 0x0000004902497220 */ /* 0x000fe20000410000 */
[----:B------:R-:W-:Y:S01]  /*7c70*/  MOV R167, R58 ;  /* 0x0000003a00a77202 */ /* 0x000fe20000000f00 */
[----:B------:R-:W-:Y:S01]  /*7c80*/  FMUL.FTZ R58, R0, R198 ;  /* 0x000000c6003a7220 */ /* 0x000fe20000410000 */
[----:B------:R-:W-:Y:S01]  /*7c90*/  MOV R158, R60 ;  /* 0x0000003c009e7202 */ /* 0x000fe20000000f00 */
[----:B------:R-:W-:Y:S01]  /*7ca0*/  FMUL.FTZ R60, R2, R204 ;  /* 0x000000cc023c7220 */ /* 0x000fe20000410000 */
[----:B------:R-:W-:Y:S03]  /*7cb0*/  MOV R159, R63 ;  /* 0x0000003f009f7202 */ /* 0x000fe60000000f00 */
[----:B------:R2:W-:Y:S01]  /*7cc0*/  MUFU.EX2 R250, R4 ;  /* 0x0000000400fa7308 */ /* 0x0005e20000000800 */
[----:B------:R-:W-:Y:S01]  /*7cd0*/  MOV R173, R62 ;  /* 0x0000003e00ad7202 */ /* 0x000fe20000000f00 */
[C---:B------:R-:W-:Y:S01]  /*7ce0*/  FMUL.FTZ R62, R0.reuse, R206 ;  /* 0x000000ce003e7220 */ /* 0x040fe20000410000 */
[C---:B------:R-:W-:Y:S01]  /*7cf0*/  FMUL.FTZ R63, R0.reuse, R207 ;  /* 0x000000cf003f7220 */ /* 0x040fe20000410000 */
[C---:B------:R-:W-:Y:S01]  /*7d00*/  FMUL.FTZ R74, R0.reuse, R74 ;  /* 0x0000004a004a7220 */ /* 0x040fe20000410000 */
[----:B------:R-:W-:Y:S01]  /*7d10*/  FMUL.FTZ R75, R0, R75 ;  /* 0x0000004b004b7220 */ /* 0x000fe20000410000 */
[C---:B------:R-:W-:Y:S01]  /*7d20*/  FMUL.FTZ R76, R2.reuse, R76 ;  /* 0x0000004c024c7220 */ /* 0x040fe20000410000 */
[----:B------:R-:W-:Y:S01]  /*7d30*/  FMUL.FTZ R77, R2, R77 ;  /* 0x0000004d024d7220 */ /* 0x000fe20000410000 */
[C---:B------:R-:W-:Y:S01]  /*7d40*/  FMUL.FTZ R78, R0.reuse, R78 ;  /* 0x0000004e004e7220 */ /* 0x040fe20000410000 */
[C---:B-1----:R-:W-:Y:S01]  /*7d50*/  FMUL.FTZ R10, R0.reuse, R146 ;  /* 0x00000092000a7220 */ /* 0x042fe20000410000 */
[----:B------:R-:W-:Y:S01]  /*7d60*/  FMUL.FTZ R79, R0, R79 ;  /* 0x0000004f004f7220 */ /* 0x000fe20000410000 */
[C---:B------:R-:W-:Y:S01]  /*7d70*/  FMUL.FTZ R88, R2.reuse, R88 ;  /* 0x0000005802587220 */ /* 0x040fe20000410000 */
[----:B------:R-:W-:Y:S01]  /*7d80*/  FMUL.FTZ R89, R2, R89 ;  /* 0x0000005902597220 */ /* 0x000fe20000410000 */
[C---:B------:R-:W-:Y:S01]  /*7d90*/  FMUL.FTZ R90, R0.reuse, R90 ;  /* 0x0000005a005a7220 */ /* 0x040fe20000410000 */
[----:B------:R-:W-:Y:S01]  /*7da0*/  FMUL.FTZ R91, R0, R91 ;  /* 0x0000005b005b7220 */ /* 0x000fe20000410000 */
[C---:B------:R-:W-:Y:S01]  /*7db0*/  FMUL.FTZ R92, R2.reuse, R92 ;  /* 0x0000005c025c7220 */ /* 0x040fe20000410000 */
[----:B------:R-:W-:Y:S01]  /*7dc0*/  FMUL.FTZ R93, R2, R93 ;  /* 0x0000005d025d7220 */ /* 0x000fe20000410000 */
[--C-:B--2---:R-:W-:Y:S01]  /*7dd0*/  FFMA.FTZ R4, R16, UR4, -R139.reuse ;  /* 0x0000000410047c23 */ /* 0x104fe2000801088b */
        /* <DEDUP_REMOVED lines=18> */
[C---:B------:R-:W-:Y:S01]  /*7f00*/  FMUL.FTZ R120, R2.reuse, R120 ;  /* 0x0000007802787220 */ /* 0x040fe20000410000 */
[----:B------:R-:W-:Y:S01]  /*7f10*/  FMUL.FTZ R121, R2, R121 ;  /* 0x0000007902797220 */ /* 0x000fe20000410000 */
[--C-:B-1----:R-:W-:Y:S01]  /*7f20*/  FFMA.FTZ R4, R18, UR4, -R208.reuse ;  /* 0x0000000412047c23 */ /* 0x102fe200080108d0 */
[----:B--2---:R-:W-:Y:S01]  /*7f30*/  F2FP.F16.F32.PACK_AB R142, R247, R250 ;  /* 0x000000faf78e723e */ /* 0x004fe200000000ff */
[C---:B------:R-:W-:Y:S01]  /*7f40*/  FMUL.FTZ R18, R3.reuse, R154 ;  /* 0x0000009a03127220 */ /* 0x040fe20000410000 */
[C---:B------:R-:W-:Y:S01]  /*7f50*/  FMUL.FTZ R122, R0.reuse, R122 ;  /* 0x0000007a007a7220 */ /* 0x040fe20000410000 */
[----:B------:R1:W2:Y:S01]  /*7f60*/  MUFU.EX2 R249, R4 ;  /* 0x0000000400f97308 */ /* 0x0002a20000000800 */
        /* <DEDUP_REMOVED lines=12> */
[--C-:B------:R-:W-:Y:S01]  /*8030*/  FFMA.FTZ R165, R165, UR4, -R139.reuse ;  /* 0x00000004a5a57c23 */ /* 0x100fe2000801088b */
[--C-:B------:R-:W-:Y:S01]  /*8040*/  FFMA.FTZ R166, R166, UR4, -R139.reuse ;  /* 0x00000004a6a67c23 */ /* 0x100fe2000801088b */
[----:B------:R-:W-:Y:S01]  /*8050*/  FFMA.FTZ R229, R229, UR4, -R139 ;  /* 0x00000004e5e57c23 */ /* 0x000fe2000801088b */
[----:B------:R-:W-:Y:S01]  /*8060*/  FFMA.FTZ R231, R231, UR4, -R208 ;  /* 0x00000004e7e77c23 */ /* 0x000fe200080108d0 */
[----:B-1----:R-:W-:Y:S01]  /*8070*/  FFMA.FTZ R4, R226, UR4, -R209 ;  /* 0x00000004e2047c23 */ /* 0x002fe200080108d1 */
[----:B--2---:R-:W-:Y:S01]  /*8080*/  F2FP.F16.F32.PACK_AB R143, R246, R249 ;  /* 0x000000f9f68f723e */ /* 0x004fe200000000ff */
[----:B------:R-:W-:Y:S01]  /*8090*/  FFMA.FTZ R228, R228, UR4, -R139 ;  /* 0x00000004e4e47c23 */ /* 0x000fe2000801088b */
[----:B------:R-:W-:Y:S01]  /*80a0*/  MOV R226, R17 ;  /* 0x0000001100e27202 */ /* 0x000fe20000000f00 */
[----:B------:R1:W2:Y:S01]  /*80b0*/  MUFU.EX2 R251, R4 ;  /* 0x0000000400fb7308 */ /* 0x0002a20000000800 */
[----:B------:R-:W-:Y:S02]  /*80c0*/  FMUL.FTZ R17, R132, R153 ;  /* 0x0000009984117220 */ /* 0x000fe40000410000 */
[----:B------:R-:W-:Y:S07]  /*80d0*/  LDSM.16.MT88.4 R152, [R232+0xe000] ;  /* 0x00e00000e898783b */ /* 0x000fee0000004200 */
[----:B------:R-:W-:Y:S10]  /*80e0*/  MUFU.EX2 R206, R165 ;  /* 0x000000a500ce7308 */ /* 0x000ff40000000800 */
[----:B------:R-:W-:Y:S01]  /*80f0*/  MUFU.EX2 R231, R231 ;  /* 0x000000e700e77308 */ /* 0x000fe20000000800 */
[--C-:B-1----:R-:W-:Y:S01]  /*8100*/  FFMA.FTZ R4, R220, UR4, -R210.reuse ;  /* 0x00000004dc047c23 */ /* 0x102fe200080108d2 */
[----:B--2---:R-:W-:Y:S08]  /*8110*/  F2FP.F16.F32.PACK_AB R144, R251, R211 ;  /* 0x000000d3fb90723e */ /* 0x004ff000000000ff */
[----:B------:R1:W-:Y:S02]  /*8120*/  MUFU.EX2 R220, R4 ;  /* 0x0000000400dc7308 */ /* 0x0003e40000000800 */
[--C-:B-1----:R-:W-:Y:S08]  /*8130*/  FFMA.FTZ R4, R223, UR4, -R210.reuse ;  /* 0x00000004df047c23 */ /* 0x102ff000080108d2 */
[----:B------:R1:W2:Y:S02]  /*8140*/  MUFU.EX2 R223, R4 ;  /* 0x0000000400df7308 */ /* 0x0002a40000000800 */
[--C-:B-1----:R-:W-:Y:S01]  /*8150*/  FFMA.FTZ R4, R222, UR4, -R209.reuse ;  /* 0x00000004de047c23 */ /* 0x102fe200080108d1 */
[----:B--2---:R-:W-:Y:S07]  /*8160*/  F2FP.F16.F32.PACK_AB R145, R223, R220 ;  /* 0x000000dcdf91723e */ /* 0x004fee00000000ff */
[----:B------:R1:W-:Y:S10]  /*8170*/  MUFU.EX2 R222, R12 ;  /* 0x0000000c00de7308 */ /* 0x0003f40000000800 */
[----:B------:R2:W3:Y:S01]  /*8180*/  MUFU.EX2 R248, R4 ;  /* 0x0000000400f87308 */ /* 0x0004e20000000800 */
[----:B-1----:R-:W-:Y:S01]  /*8190*/  FMUL.FTZ R12, R2, R156 ;  /* 0x0000009c020c7220 */ /* 0x002fe20000410000 */
[----:B------:R-:W-:Y:S01]  /*81a0*/  MOV R156, R33 ;  /* 0x00000021009c7202 */ /* 0x000fe20000000f00 */
[----:B------:R-:W-:Y:S01]  /*81b0*/  FMUL.FTZ R33, R132, R169 ;  /* 0x000000a984217220 */ /* 0x000fe20000410000 */
[----:B------:R-:W-:Y:S01]  /*81c0*/  MOV R169, R57 ;  /* 0x0000003900a97202 */ /* 0x000fe20000000f00 */
[----:B------:R-:W-:Y:S02]  /*81d0*/  FMUL.FTZ R57, R2, R197 ;  /* 0x000000c502397220 */ /* 0x000fe40000410000 */
[--C-:B------:R-:W-:Y:S01]  /*81e0*/  FFMA.FTZ R156, R156, UR4, -R209.reuse ;  /* 0x000000049c9c7c23 */ /* 0x100fe200080108d1 */
[----:B--2---:R-:W-:Y:S01]  /*81f0*/  FFMA.FTZ R4, R221, UR4, -R210 ;  /* 0x00000004dd047c23 */ /* 0x004fe200080108d2 */
[----:B------:R-:W-:Y:S01]  /*8200*/  MOV R221, R5 ;  /* 0x0000000500dd7202 */ /* 0x000fe20000000f00 */
[C---:B------:R-:W-:Y:S01]  /*8210*/  FMUL.FTZ R5, R132.reuse, R149 ;  /* 0x0000009584057220 */ /* 0x040fe20000410000 */
[----:B------:R-:W-:Y:S02]  /*8220*/  MUFU.EX2 R199, R156 ;  /* 0x0000009c00c77308 */ /* 0x000fe40000000800 */
[----:B---3--:R-:W-:Y:S08]  /*8230*/  F2FP.F16.F32.PACK_AB R146, R221, R248 ;  /* 0x000000f8dd92723e */ /* 0x008ff000000000ff */
[----:B------:R1:W2:Y:S02]  /*8240*/  MUFU.EX2 R245, R4 ;  /* 0x0000000400f57308 */ /* 0x0002a40000000800 */
[C---:B-1----:R-:W-:Y:S01]  /*8250*/  FMUL.FTZ R4, R132.reuse, R148 ;  /* 0x0000009484047220 */ /* 0x042fe20000410000 */
[----:B--2---:R-:W-:Y:S01]  /*8260*/  F2FP.F16.F32.PACK_AB R147, R245, R222 ;  /* 0x000000def593723e */ /* 0x004fe200000000ff */
[----:B------:R-:W1:Y:S05]  /*8270*/  LDSM.16.MT88.4 R148, [R234+0xc000] ;  /* 0x00c00000ea94783b */ /* 0x000e6a0000004200 */
        /* <DEDUP_REMOVED lines=9> */
[----:B------:R-:W-:Y:S01]  /*8310*/  FMUL.FTZ R47, R0, R191 ;  /* 0x000000bf002f7220 */ /* 0x000fe20000410000 */
[----:B------:R-:W-:Y:S01]  /*8320*/  MOV R162, R51 ;  /* 0x0000003300a27202 */ /* 0x000fe20000000f00 */
[----:B------:R-:W-:Y:S01]  /*8330*/  FMUL.FTZ R51, R3, R187 ;  /* 0x000000bb03337220 */ /* 0x000fe20000410000 */
[----:B------:R-:W-:Y:S01]  /*8340*/  MOV R161, R48 ;  /* 0x0000003000a17202 */ /* 0x000fe20000000f00 */
[-C--:B------:R-:W-:Y:S03]  /*8350*/  HMMA.16816.F32 R20, R140, R36.reuse, R20 ;  /* 0x000000248c14723c */ /* 0x080fe60000001814 */
[----:B------:R-:W-:Y:S01]  /*8360*/  FMUL.FTZ R48, R132, R184 ;  /* 0x000000b884307220 */ /* 0x000fe20000410000 */
[--C-:B------:R-:W-:Y:S01]  /*8370*/  FFMA.FTZ R162, R162, UR4, -R208.reuse ;  /* 0x00000004a2a27c23 */ /* 0x100fe200080108d0 */
[----:B------:R-:W-:Y:S01]  /*8380*/  MOV R163, R56 ;  /* 0x0000003800a37202 */ /* 0x000fe20000000f00 */
[C---:B------:R-:W-:Y:S02]  /*8390*/  HMMA.16816.F32 R24, R144.reuse, R36, R24 ;  /* 0x000000249018723c */ /* 0x040fe40000001818 */
[----:B------:R-:W-:Y:S03]  /*83a0*/  MUFU.EX2 R197, R162 ;  /* 0x000000a200c57308 */ /* 0x000fe60000000800 */
[----:B------:R-:W-:Y:S01]  /*83b0*/  FMUL.FTZ R56, R2, R196 ;  /* 0x000000c402387220 */ /* 0x000fe20000410000 */
[-C--:B------:R-:W-:Y:S06]  /*83c0*/  HMMA.16816.F32 R28, R144, R38.reuse, R28 ;  /* 0x00000026901c723c */ /* 0x080fec000000181c */
[----:B------:R2:W-:Y:S01]  /*83d0*/  MUFU.EX2 R196, R166 ;  /* 0x000000a600c47308 */ /* 0x0005e20000000800 */
[--C-:B------:R-:W-:Y:S01]  /*83e0*/  FFMA.FTZ R163, R163, UR4, -R208.reuse ;  /* 0x00000004a3a37c23 */ /* 0x100fe200080108d0 */
[C---:B------:R-:W-:Y:S04]  /*83f0*/  HMMA.16816.F32 R32, R140.reuse, R38, R32 ;  /* 0x000000268c20723c */ /* 0x040fe80000001820 */
[C---:B------:R-:W-:Y:S01]  /*8400*/  FMUL.FTZ R36, R132.reuse, R176 ;  /* 0x000000b084247220 */ /* 0x040fe20000410000 */
[----:B------:R-:W-:Y:S02]  /*8410*/  FMUL.FTZ R37, R132, R177 ;  /* 0x000000b184257220 */ /* 0x000fe40000410000 */
[C---:B------:R-:W-:Y:S01]  /*8420*/  FMUL.FTZ R38, R3.reuse, R178 ;  /* 0x000000b203267220 */ /* 0x040fe20000410000 */
[----:B------:R-:W-:Y:S03]  /*8430*/  FMUL.FTZ R39, R3, R179 ;  /* 0x000000b303277220 */ /* 0x000fe60000410000 */
[----:B------:R-:W-:Y:S01]  /*8440*/  MOV R177, R40 ;  /* 0x0000002800b17202 */ /* 0x000fe20000000f00 */
[C---:B------:R-:W-:Y:S01]  /*8450*/  FMUL.FTZ R40, R2.reuse, R180 ;  /* 0x000000b402287220 */ /* 0x040fe20000410000 */
[----:B------:R-:W-:Y:S01]  /*8460*/  MOV R176, R44 ;  /* 0x0000002c00b07202 */ /* 0x000fe20000000f00 */
[----:B------:R-:W-:Y:S01]  /*8470*/  FMUL.FTZ R44, R2, R188 ;  /* 0x000000bc022c7220 */ /* 0x000fe20000410000 */
[-C--:B------:R-:W-:Y:S03]  /*8480*/  HMMA.16816.F32 R36, R140, R52.reuse, R36 ;  /* 0x000000348c24723c */ /* 0x080fe60000001824 */
[----:B--2---:R-:W-:Y:S01]  /*8490*/  FFMA.FTZ R166, R219, UR4, -R209 ;  /* 0x00000004dba67c23 */ /* 0x004fe200080108d1 */
[----:B------:R-:W-:Y:S02]  /*84a0*/  MOV R191, R242 ;  /* 0x000000f200bf7202 */ /* 0x000fe40000000f00 */
[C---:B------:R-:W-:Y:S05]  /*84b0*/  HMMA.16816.F32 R40, R144.reuse, R52, R40 ;  /* 0x000000349028723c */ /* 0x040fea0000001828 */
[----:B------:R-:W-:Y:S01]  /*84c0*/  MOV R179, R176 ;  /* 0x000000b000b37202 */ /* 0x000fe20000000f00 */
[-C--:B------:R-:W-:Y:S05]  /*84d0*/  HMMA.16816.F32 R44, R144, R54.reuse, R44 ;  /* 0x00000036902c723c */ /* 0x080fea000000182c */
[C---:B------:R-:W-:Y:S01]  /*84e0*/  FMUL.FTZ R52, R132.reuse, R192 ;  /* 0x000000c084347220 */ /* 0x040fe20000410000 */
[C---:B------:R-:W-:Y:S05]  /*84f0*/  HMMA.16816.F32 R48, R140.reuse, R54, R48 ;  /* 0x000000368c30723c */ /* 0x040fea0000001830 */
[----:B------:R-:W-:Y:S01]  /*8500*/  FMUL.FTZ R53, R132, R193 ;  /* 0x000000c184357220 */ /* 0x000fe20000410000 */
[----:B------:R-:W-:Y:S01]  /*8510*/  MOV R176, R173 ;  /* 0x000000ad00b07202 */ /* 0x000fe20000000f00 */
[C---:B------:R-:W-:Y:S01]  /*8520*/  FMUL.FTZ R54, R3.reuse, R194 ;  /* 0x000000c203367220 */ /* 0x040fe20000410000 */
[----:B------:R-:W-:Y:S03]  /*8530*/  FMUL.FTZ R55, R3, R195 ;  /* 0x000000c303377220 */ /* 0x000fe60000410000 */
[----:B------:R-:W-:Y:S02]  /*8540*/  MOV R173, R238 ;  /* 0x000000ee00ad7202 */ /* 0x000fe40000000f00 */
[----:B------:R-:W-:Y:S02]  /*8550*/  MOV R238, R244 ;  /* 0x000000f400ee7202 */ /* 0x000fe40000000f00 */
[-C--:B-1----:R-:W-:Y:S03]  /*8560*/  HMMA.16816.F32 R52, R140, R148.reuse, R52 ;  /* 0x000000948c34723c */ /* 0x082fe60000001834 */
[----:B------:R-:W-:Y:S02]  /*8570*/  MOV R178, R171 ;  /* 0x000000ab00b27202 */ /* 0x000fe40000000f00 */
[----:B------:R-:W-:Y:S01]  /*8580*/  MOV R171, R168 ;  /* 0x000000a800ab7202 */ /* 0x000fe20000000f00 */
[C---:B------:R-:W-:Y:S05]  /*8590*/  HMMA.16816.F32 R56, R144.reuse, R148, R56 ;  /* 0x000000949038723c */ /* 0x040fea0000001838 */
[----:B------:R-:W-:Y:S01]  /*85a0*/  MOV R168, R175 ;  /* 0x000000af00a87202 */ /* 0x000fe20000000f00 */
[-C--:B------:R-:W-:Y:S05]  /*85b0*/  HMMA.16816.F32 R60, R144, R150.reuse, R60 ;  /* 0x00000096903c723c */ /* 0x080fea000000183c */
[----:B------:R-:W-:Y:S01]  /*85c0*/  MOV R175, R174 ;  /* 0x000000ae00af7202 */ /* 0x000fe20000000f00 */
[C---:B------:R-:W-:Y:S01]  /*85d0*/  HMMA.16816.F32 R64, R140.reuse, R150, R64 ;  /* 0x000000968c40723c */ /* 0x040fe20000001840 */
[----:B------:R-:W1:Y:S04]  /*85e0*/  LDSM.16.MT88.4 R148, [R233+0xe000] ;  /* 0x00e00000e994783b */ /* 0x000e680000004200 */
[----:B------:R-:W-:Y:S01]  /*85f0*/  MOV R174, R240 ;  /* 0x000000f000ae7202 */ /* 0x000fe20000000f00 */
[-C--:B------:R-:W-:Y:S06]  /*8600*/  HMMA.16816.F32 R68, R140, R152.reuse, R68 ;  /* 0x000000988c44723c */ /* 0x080fec0000001844 */
        /* <DEDUP_REMOVED lines=9> */
[----:B------:R1:W-:Y:S02]  /*86a0*/  MUFU.EX2 R244, R148 ;  /* 0x0000009400f47308 */ /* 0x0003e40000000800 */
[----:B------:R-:W-:Y:S01]  /*86b0*/  MOV R177, R226 ;  /* 0x000000e200b17202 */ /* 0x000fe20000000f00 */
[-C--:B--2---:R-:W-:Y:S01]  /*86c0*/  HMMA.16816.F32 R100, R140, R152.reuse, R100 ;  /* 0x000000988c64723c */ /* 0x084fe20000001864 */
[----:B------:R-:W2:Y:S04]  /*86d0*/  LDL.LU R226, [R1+0x4] ;  /* 0x0000040001e27983 */ /* 0x000ea80000300800 */
[----:B------:R-:W3:Y:S01]  /*86e0*/  LDL.LU R185, [R1+0x18] ;  /* 0x0000180001b97983 */ /* 0x000ee20000300800 */
[C---:B------:R-:W-:Y:S03]  /*86f0*/  HMMA.16816.F32 R104, R144.reuse, R152, R104 ;  /* 0x000000989068723c */ /* 0x040fe60000001868 */
[----:B------:R-:W4:Y:S02]  /*8700*/  LDL.LU R184, [R1+0x14] ;  /* 0x0000140001b87983 */ /* 0x000f240000300800 */
[--C-:B------:R-:W-:Y:S01]  /*8710*/  FFMA.FTZ R149, R227, UR4, -R139.reuse ;  /* 0x00000004e3957c23 */ /* 0x100fe2000801088b */
[-C--:B------:R-:W-:Y:S05]  /*8720*/  HMMA.16816.F32 R108, R144, R154.reuse, R108 ;  /* 0x0000009a906c723c */ /* 0x080fea000000186c */
[----:B-1----:R-:W-:Y:S01]  /*8730*/  FFMA.FTZ R148, R252, UR4, -R139 ;  /* 0x00000004fc947c23 */ /* 0x002fe2000801088b */
[C---:B------:R-:W-:Y:S03]  /*8740*/  HMMA.16816.F32 R112, R140.reuse, R154, R112 ;  /* 0x0000009a8c70723c */ /* 0x040fe60000001870 */
[----:B------:R1:W1:Y:S02]  /*8750*/  MUFU.EX2 R240, R148 ;  /* 0x0000009400f07308 */ /* 0x0002640000000800 */
[----:B-1----:R-:W-:Y:S01]  /*8760*/  FFMA.FTZ R148, R179, UR4, -R208 ;  /* 0x00000004b3947c23 */ /* 0x002fe200080108d0 */
[----:B------:R-:W-:Y:S02]  /*8770*/  MOV R179, R178 ;  /* 0x000000b200b37202 */ /* 0x000fe40000000f00 */
[----:B------:R-:W-:Y:S03]  /*8780*/  MOV R178, R174 ;  /* 0x000000ae00b27202 */ /* 0x000fe60000000f00 */
[----:B------:R-:W-:Y:S02]  /*8790*/  MOV R174, R172 ;  /* 0x000000ac00ae7202 */ /* 0x000fe40000000f00 */
[----:B------:R-:W-:Y:S02]  /*87a0*/  MOV R172, R241 ;  /* 0x000000f100ac7202 */ /* 0x000fe40000000f00 */
[----:B------:R-:W-:Y:S02]  /*87b0*/  MOV R241, R243 ;  /* 0x000000f300f17202 */ /* 0x000fe40000000f00 */
[----:B------:R1:W-:Y:S01]  /*87c0*/  MUFU.EX2 R243, R148 ;  /* 0x0000009400f37308 */ /* 0x0003e20000000800 */
[----:B------:R-:W-:Y:S02]  /*87d0*/  MOV R181, R178 ;  /* 0x000000b200b57202 */ /* 0x000fe40000000f00 */
[----:B------:R-:W-:Y:S01]  /*87e0*/  MOV R180, R174 ;  /* 0x000000ae00b47202 */ /* 0x000fe20000000f00 */
[----:B------:R-:W-:Y:S01]  /*87f0*/  IMAD.MOV.U32 R174, RZ, RZ, R160 ;  /* 0x000000ffffae7224 */ /* 0x000fe200078e00a0 */
[----:B------:R-:W-:Y:S01]  /*8800*/  MOV R160, R239 ;  /* 0x000000ef00a07202 */ /* 0x000fe20000000f00 */
[--C-:B------:R-:W-:Y:S01]  /*8810*/  FFMA.FTZ R152, R181, UR4, -R208.reuse ;  /* 0x00000004b5987c23 */ /* 0x100fe200080108d0 */
[----:B------:R-:W-:Y:S02]  /*8820*/  MOV R181, R175 ;  /* 0x000000af00b57202 */ /* 0x000fe40000000f00 */
[----:B------:R-:W-:Y:S01]  /*8830*/  MOV R175, R158 ;  /* 0x0000009e00af7202 */ /* 0x000fe20000000f00 */
[----:B------:R1:W-:Y:S01]  /*8840*/  MUFU.EX2 R182, R152 ;  /* 0x0000009800b67308 */ /* 0x0003e20000000800 */
[--C-:B------:R-:W-:Y:S01]  /*8850*/  FFMA.FTZ R160, R160, UR4, -R208.reuse ;  /* 0x00000004a0a07c23 */ /* 0x100fe200080108d0 */
[----:B------:R-:W-:Y:S02]  /*8860*/  MOV R189, R181 ;  /* 0x000000b500bd7202 */ /* 0x000fe40000000f00 */
[----:B------:R-:W-:Y:S01]  /*8870*/  MOV R190, R175 ;  /* 0x000000af00be7202 */ /* 0x000fe20000000f00 */
[--C-:B-1----:R-:W-:Y:S01]  /*8880*/  FFMA.FTZ R148, R179, UR4, -R208.reuse ;  /* 0x00000004b3947c23 */ /* 0x102fe200080108d0 */
[----:B------:R-:W-:Y:S04]  /*8890*/  MOV R179, R172 ;  /* 0x000000ac00b37202 */ /* 0x000fe80000000f00 */
[----:B------:R-:W-:Y:S01]  /*88a0*/  MUFU.EX2 R207, R160 ;  /* 0x000000a000cf7308 */ /* 0x000fe20000000800 */
[----:B------:R-:W-:Y:S02]  /*88b0*/  MOV R172, R161 ;  /* 0x000000a100ac7202 */ /* 0x000fe40000000f00 */
[----:B------:R-:W-:Y:S01]  /*88c0*/  MOV R161, R236 ;  /* 0x000000ec00a17202 */ /* 0x000fe20000000f00 */
[----:B------:R-:W-:Y:S01]  /*88d0*/  FFMA.FTZ R153, R179, UR4, -R209 ;  /* 0x00000004b3997c23 */ /* 0x000fe200080108d1 */
[----:B------:R-:W-:Y:S05]  /*88e0*/  MOV R179, R177 ;  /* 0x000000b100b37202 */ /* 0x000fea0000000f00 */
[----:B------:R1:W1:Y:S01]  /*88f0*/  MUFU.EX2 R239, R148 ;  /* 0x0000009400ef7308 */ /* 0x0002620000000800 */
[--C-:B------:R-:W-:Y:S01]  /*8900*/  FFMA.FTZ R152, R180, UR4, -R208.reuse ;  /* 0x00000004b4987c23 */ /* 0x100fe200080108d0 */
[----:B------:R-:W-:Y:S08]  /*8910*/  FFMA.FTZ R161, R161, UR4, -R208 ;  /* 0x00000004a1a17c23 */ /* 0x000ff000080108d0 */
[----:B------:R1:W-:Y:S10]  /*8920*/  MUFU.EX2 R177, R152 ;  /* 0x0000009800b17308 */ /* 0x0003f40000000800 */
[----:B------:R-:W-:Y:S01]  /*8930*/  MUFU.EX2 R236, R149 ;  /* 0x0000009500ec7308 */ /* 0x000fe20000000800 */
[----:B-1----:R-:W-:Y:S09]  /*8940*/  FFMA.FTZ R148, R230, UR4, -R139 ;  /* 0x00000004e6947c23 */ /* 0x002ff2000801088b */
[----:B------:R1:W1:Y:S01]  /*8950*/  MUFU.EX2 R178, R148 ;  /* 0x0000009400b27308 */ /* 0x0002620000000800 */
[--C-:B------:R-:W-:Y:S09]  /*8960*/  FFMA.FTZ R152, R238, UR4, -R209.reuse ;  /* 0x00000004ee987c23 */ /* 0x100ff200080108d1 */
[----:B------:R1:W-:Y:S10]  /*8970*/  MUFU.EX2 R180, R153 ;  /* 0x0000009900b47308 */ /* 0x0003f40000000800 */
[----:B------:R1:W-:Y:S02]  /*8980*/  MUFU.EX2 R238, R152 ;  /* 0x0000009800ee7308 */ /* 0x0003e40000000800 */
[----:B-1----:R-:W1:Y:S08]  /*8990*/  LDSM.16.MT88.4 R148, [R234+0xe000] ;  /* 0x00e00000ea94783b */ /* 0x002e700000004200 */
[----:B------:R-:W-:Y:S01]  /*89a0*/  MUFU.EX2 R181, R163 ;  /* 0x000000a300b57308 */ /* 0x000fe20000000800 */
[--C-:B------:R-:W-:Y:S01]  /*89b0*/  FFMA.FTZ R153, R176, UR4, -R210.reuse ;  /* 0x00000004b0997c23 */ /* 0x100fe200080108d2 */
[----:B------:R-:W-:Y:S02]  /*89c0*/  MOV R176, R171 ;  /* 0x000000ab00b07202 */ /* 0x000fe40000000f00 */
[----:B------:R-:W-:Y:S02]  /*89d0*/  MOV R171, R170 ;  /* 0x000000aa00ab7202 */ /* 0x000fe40000000f00 */
[----:B------:R-:W-:Y:S02]  /*89e0*/  MOV R170, R169 ;  /* 0x000000a900aa7202 */ /* 0x000fe40000000f00 */
[----:B------:R-:W-:Y:S01]  /*89f0*/  MOV R169, R174 ;  /* 0x000000ae00a97202 */ /* 0x000fe20000000f00 */
[--C-:B------:R-:W-:Y:S01]  /*8a00*/  FFMA.FTZ R152, R179, UR4, -R210.reuse ;  /* 0x00000004b3987c23 */ /* 0x100fe200080108d2 */
[----:B------:R-:W-:Y:S01]  /*8a10*/  MOV R174, R241 ;  /* 0x000000f100ae7202 */ /* 0x000fe20000000f00 */
[----:B------:R-:W-:Y:S01]  /*8a20*/  MUFU.EX2 R179, R153 ;  /* 0x0000009900b37308 */ /* 0x000fe20000000800 */
[----:B------:R-:W-:Y:S02]  /*8a30*/  MOV R183, R170 ;  /* 0x000000aa00b77202 */ /* 0x000fe40000000f00 */
[----:B------:R-:W-:Y:S07]  /*8a40*/  MOV R170, R159 ;  /* 0x0000009f00aa7202 */ /* 0x000fee0000000f00 */
[----:B------:R1:W1:Y:S01]  /*8a50*/  MUFU.EX2 R241, R152 ;  /* 0x0000009800f17308 */ /* 0x0002620000000800 */
[--C-:B------:R-:W-:Y:S01]  /*8a60*/  FFMA.FTZ R160, R170, UR4, -R209.reuse ;  /* 0x00000004aaa07c23 */ /* 0x100fe200080108d1 */
[--C-:B------:R-:W-:Y:S08]  /*8a70*/  FFMA.FTZ R170, R217, UR4, -R209.reuse ;  /* 0x00000004d9aa7c23 */ /* 0x100ff000080108d1 */
[----:B------:R-:W-:Y:S01]  /*8a80*/  MUFU.EX2 R242, R161 ;  /* 0x000000a100f27308 */ /* 0x000fe20000000800 */
[-C--:B-1----:R-:W-:Y:S09]  /*8a90*/  HMMA.16816.F32 R116, R140, R148.reuse, R116 ;  /* 0x000000948c74723c */ /* 0x082ff20000001874 */
[----:B------:R-:W-:Y:S01]  /*8aa0*/  MUFU.EX2 R230, R166 ;  /* 0x000000a600e67308 */ /* 0x000fe20000000800 */
[----:B------:R-:W1:Y:S01]  /*8ab0*/  LDSM.16.MT88.4 R152, [R232+0xc800] ;  /* 0x00c80000e898783b */ /* 0x000e620000004200 */
[C---:B------:R-:W-:Y:S06]  /*8ac0*/  HMMA.16816.F32 R120, R144.reuse, R148, R120 ;  /* 0x000000949078723c */ /* 0x040fec0000001878 */
[-C--:B------:R-:W-:Y:S05]  /*8ad0*/  HMMA.16816.F32 R124, R144, R150.reuse, R124 ;  /* 0x00000096907c723c */ /* 0x080fea000000187c */
[----:B------:R-:W-:Y:S01]  /*8ae0*/  FFMA.FTZ R148, R176, UR4, -R209 ;  /* 0x00000004b0947c23 */ /* 0x000fe200080108d1 */
[----:B------:R-:W-:Y:S03]  /*8af0*/  HMMA.16816.F32 R128, R140, R150, R128 ;  /* 0x000000968c80723c */ /* 0x000fe60000001880 */
[----:B------:R-:W1:Y:S02]  /*8b00*/  MUFU.EX2 R176, R148 ;  /* 0x0000009400b07308 */ /* 0x000e640000000800 */
[--C-:B------:R-:W-:Y:S01]  /*8b10*/  FFMA.FTZ R149, R171, UR4, -R210.reuse ;  /* 0x00000004ab957c23 */ /* 0x100fe200080108d2 */
[----:B------:R-:W-:Y:S01]  /*8b20*/  FFMA.FTZ R144, R183, UR4, -R210 ;  /* 0x00000004b7907c23 */ /* 0x000fe200080108d2 */
[----:B------:R-:W-:Y:S04]  /*8b30*/  MOV R171, R169 ;  /* 0x000000a900ab7202 */ /* 0x000fe80000000f00 */
[----:B------:R-:W-:Y:S02]  /*8b40*/  MOV R169, R168 ;  /* 0x000000a800a97202 */ /* 0x000fe40000000f00 */
[----:B------:R1:W-:Y:S01]  /*8b50*/  MUFU.EX2 R200, R149 ;  /* 0x0000009500c87308 */ /* 0x0003e20000000800 */
[----:B------:R-:W-:Y:S01]  /*8b60*/  MOV R168, R164 ;  /* 0x000000a400a87202 */ /* 0x000fe20000000f00 */
[----:B------:R-:W-:Y:S01]  /*8b70*/  FFMA.FTZ R164, R157, UR4, -R139 ;  /* 0x000000049da47c23 */ /* 0x000fe2000801088b */
[----:B------:R-:W-:Y:S01]  /*8b80*/  F2FP.F16.F32.PACK_AB R140, R240, R244 ;  /* 0x000000f4f08c723e */ /* 0x000fe200000000ff */
[----:B------:R-:W2:Y:S01]  /*8b90*/  LDSM.16.MT88.4 R156, [R233+0xc800] ;  /* 0x00c80000e99c783b */ /* 0x000ea20000004200 */
[----:B------:R-:W-:Y:S01]  /*8ba0*/  F2FP.F16.F32.PACK_AB R141, R239, R243 ;  /* 0x000000f3ef8d723e */ /* 0x000fe200000000ff */
[--C-:B------:R-:W-:Y:S01]  /*8bb0*/  FFMA.FTZ R165, R168, UR4, -R209.reuse ;  /* 0x00000004a8a57c23 */ /* 0x100fe200080108d1 */
[----:B------:R-:W-:Y:S03]  /*8bc0*/  F2FP.F16.F32.PACK_AB R142, R178, R236 ;  /* 0x000000ecb28e723e */ /* 0x000fe600000000ff */
[----:B------:R1:W1:Y:S01]  /*8bd0*/  MUFU.EX2 R188, R144 ;  /* 0x0000009000bc7308 */ /* 0x0002620000000800 */
[----:B------:R-:W-:Y:S01]  /*8be0*/  F2FP.F16.F32.PACK_AB R143, R177, R182 ;  /* 0x000000b6b18f723e */ /* 0x000fe200000000ff */
[--C-:B------:R-:W-:Y:S01]  /*8bf0*/  FFMA.FTZ R171, R171, UR4, -R208.reuse ;  /* 0x00000004abab7c23 */ /* 0x100fe200080108d0 */
[----:B------:R-:W-:Y:S01]  /*8c00*/  F2FP.F16.F32.PACK_AB R145, R179, R241 ;  /* 0x000000f1b391723e */ /* 0x000fe200000000ff */
[----:B------:R-:W-:Y:S01]  /*8c10*/  FFMA.FTZ R168, R218, UR4, -R209 ;  /* 0x00000004daa87c23 */ /* 0x000fe200080108d1 */
[----:B-1----:R-:W-:Y:S01]  /*8c20*/  F2FP.F16.F32.PACK_AB R146, R176, R199 ;  /* 0x000000c7b092723e */ /* 0x002fe200000000ff */
[----:B------:R-:W-:Y:S01]  /*8c30*/  FFMA.FTZ R139, R212, UR4, -R139 ;  /* 0x00000004d48b7c23 */ /* 0x000fe2000801088b */
[----:B------:R-:W-:Y:S01]  /*8c40*/  FFMA.FTZ R208, R213, UR4, -R208 ;  /* 0x00000004d5d07c23 */ /* 0x000fe200080108d0 */
[-C--:B------:R-:W-:Y:S01]  /*8c50*/  HMMA.16816.F32 R4, R140, R152.reuse, R4 ;  /* 0x000000988c04723c */ /* 0x080fe20000001804 */
[----:B------:R-:W1:Y:S01]  /*8c60*/  LDSM.16.MT88.4 R148, [R235+0xc800] ;  /* 0x00c80000eb94783b */ /* 0x000e620000004200 */
[----:B------:R1:W-:Y:S10]  /*8c70*/  MUFU.EX2 R183, R167 ;  /* 0x000000a700b77308 */ /* 0x0003f40000000800 */
[----:B------:R1:W-:Y:S01]  /*8c80*/  MUFU.EX2 R175, R164 ;  /* 0x000000a400af7308 */ /* 0x0003e20000000800 */
[----:B------:R-:W-:Y:S02]  /*8c90*/  F2FP.F16.F32.PACK_AB R144, R238, R180 ;  /* 0x000000b4ee90723e */ /* 0x000fe400000000ff */
[----:B------:R-:W-:Y:S07]  /*8ca0*/  F2FP.F16.F32.PACK_AB R147, R188, R200 ;  /* 0x000000c8bc93723e */ /* 0x000fee00000000ff */
[----:B------:R-:W-:Y:S01]  /*8cb0*/  MUFU.EX2 R252, R171 ;  /* 0x000000ab00fc7308 */ /* 0x000fe20000000800 */
[--C-:B-1----:R-:W-:Y:S01]  /*8cc0*/  FFMA.FTZ R167, R172, UR4, -R210.reuse ;  /* 0x00000004aca77c23 */ /* 0x102fe200080108d2 */
[C---:B------:R-:W-:Y:S04]  /*8cd0*/  HMMA.16816.F32 R8, R144.reuse, R152, R8 ;  /* 0x000000989008723c */ /* 0x040fe80000001808 */
[--C-:B------:R-:W-:Y:S02]  /*8ce0*/  FFMA.FTZ R172, R138, UR4, -R210.reuse ;  /* 0x000000048aac7c23 */ /* 0x100fe400080108d2 */
[-C--:B------:R-:W-:Y:S02]  /*8cf0*/  HMMA.16816.F32 R12, R144, R154.reuse, R12 ;  /* 0x0000009a900c723c */ /* 0x080fe4000000180c */
[----:B------:R-:W-:Y:S03]  /*8d00*/  MUFU.EX2 R194, R139 ;  /* 0x0000008b00c27308 */ /* 0x000fe60000000800 */
[--C-:B------:R-:W-:Y:S01]  /*8d10*/  FFMA.FTZ R164, R169, UR4, -R210.reuse ;  /* 0x00000004a9a47c23 */ /* 0x100fe200080108d2 */
[C---:B------:R-:W-:Y:S01]  /*8d20*/  HMMA.16816.F32 R16, R140.reuse, R154, R16 ;  /* 0x0000009a8c10723c */ /* 0x040fe20000001810 */
[----:B------:R-:W1:Y:S05]  /*8d30*/  LDSM.16.MT88.4 R152, [R234+0xc800] ;  /* 0x00c80000ea98783b */ /* 0x000e6a0000004200 */
[----:B------:R-:W-:Y:S01]  /*8d40*/  MUFU.EX2 R195, R208 ;  /* 0x000000d000c37308 */ /* 0x000fe20000000800 */
[--C-:B------:R-:W-:Y:S01]  /*8d50*/  FFMA.FTZ R169, R237, UR4, -R210.reuse ;  /* 0x00000004eda97c23 */ /* 0x100fe200080108d2 */
[-C--:B--2---:R-:W-:Y:S08]  /*8d60*/  HMMA.16816.F32 R20, R140, R156.reuse, R20 ;  /* 0x0000009c8c14723c */ /* 0x084ff00000001814 */
[----:B------:R-:W-:Y:S01]  /*8d70*/  MUFU.EX2 R227, R169 ;  /* 0x000000a900e37308 */ /* 0x000fe20000000800 */
[C---:B------:R-:W-:Y:S06]  /*8d80*/  HMMA.16816.F32 R24, R144.reuse, R156, R24 ;  /* 0x0000009c9018723c */ /* 0x040fec0000001818 */
[-C--:B------:R-:W-:Y:S03]  /*8d90*/  HMMA.16816.F32 R28, R144, R158.reuse, R28 ;  /* 0x0000009e901c723c */ /* 0x080fe6000000181c */
[----:B------:R-:W2:Y:S03]  /*8da0*/  MUFU.EX2 R164, R164 ;  /* 0x000000a400a47308 */ /* 0x000ea60000000800 */
[C---:B------:R-:W-:Y:S01]  /*8db0*/  HMMA.16816.F32 R32, R140.reuse, R158, R32 ;  /* 0x0000009e8c20723c */ /* 0x040fe20000001820 */
[----:B------:R-:W-:Y:S05]  /*8dc0*/  LDSM.16.MT88.4 R156, [R233+0xd000] ;  /* 0x00d00000e99c783b */ /* 0x000fea0000004200 */
[-C--:B------:R-:W-:Y:S06]  /*8dd0*/  HMMA.16816.F32 R36, R140, R148.reuse, R36 ;  /* 0x000000948c24723c */ /* 0x080fec0000001824 */
[C---:B------:R-:W-:Y:S05]  /*8de0*/  HMMA.16816.F32 R40, R144.reuse, R148, R40 ;  /* 0x000000949028723c */ /* 0x040fea0000001828 */
[----:B--2---:R-:W-:Y:S01]  /*8df0*/  MOV R166, R164 ;  /* 0x000000a400a67202 */ /* 0x004fe20000000f00 */
[-C--:B------:R-:W-:Y:S06]  /*8e00*/  HMMA.16816.F32 R44, R144, R150.reuse, R44 ;  /* 0x00000096902c723c */ /* 0x080fec000000182c */
[C---:B------:R-:W-:Y:S01]  /*8e10*/  HMMA.16816.F32 R48, R140.reuse, R150, R48 ;  /* 0x000000968c30723c */ /* 0x040fe20000001830 */
[----:B------:R-:W2:Y:S05]  /*8e20*/  LDSM.16.MT88.4 R148, [R232+0xe800] ;  /* 0x00e80000e894783b */ /* 0x000eaa0000004200 */
[-C--:B-1----:R-:W-:Y:S06]  /*8e30*/  HMMA.16816.F32 R52, R140, R152.reuse, R52 ;  /* 0x000000988c34723c */ /* 0x082fec0000001834 */
[C---:B------:R-:W-:Y:S06]  /*8e40*/  HMMA.16816.F32 R56, R144.reuse, R152, R56 ;  /* 0x000000989038723c */ /* 0x040fec0000001838 */
[-C--:B------:R-:W-:Y:S05]  /*8e50*/  HMMA.16816.F32 R60, R144, R154.reuse, R60 ;  /* 0x0000009a903c723c */ /* 0x080fea000000183c */
[----:B---3--:R-:W-:Y:S01]  /*8e60*/  FFMA.FTZ R132, R132, R185, R225 ;  /* 0x000000b984847223 */ /* 0x008fe200000100e1 */
[C---:B------:R-:W-:Y:S01]  /*8e70*/  HMMA.16816.F32 R64, R140.reuse, R154, R64 ;  /* 0x0000009a8c40723c */ /* 0x040fe20000001840 */
[----:B------:R-:W1:Y:S04]  /*8e80*/  LDSM.16.MT88.4 R152, [R233+0xe800] ;  /* 0x00e80000e998783b */ /* 0x000e680000004200 */
[----:B------:R-:W-:Y:S02]  /*8e90*/  MOV R198, R226 ;  /* 0x000000e200c67202 */ /* 0x000fe40000000f00 */
[----:B------:R-:W-:Y:S01]  /*8ea0*/  MUFU.EX2 R226, R170 ;  /* 0x000000aa00e27308 */ /* 0x000fe20000000800 */
[-C--:B--2---:R-:W-:Y:S06]  /*8eb0*/  HMMA.16816.F32 R68, R140, R148.reuse, R68 ;  /* 0x000000948c44723c */ /* 0x084fec0000001844 */
        /* <DEDUP_REMOVED lines=13> */
[C---:B------:R-:W-:Y:S01]  /*8f90*/  HMMA.16816.F32 R112, R140.reuse, R150, R112 ;  /* 0x000000968c70723c */ /* 0x040fe20000001870 */
[----:B------:R-:W-:Y:S05]  /*8fa0*/  MUFU.EX2 R191, R215 ;  /* 0x000000d700bf7308 */ /* 0x000fea0000000800 */
[-C--:B-1----:R-:W-:Y:S05]  /*8fb0*/  HMMA.16816.F32 R116, R140, R152.reuse, R116 ;  /* 0x000000988c74723c */ /* 0x082fea0000001874 */
[----:B------:R1:W-:Y:S01]  /*8fc0*/  MUFU.EX2 R192, R148 ;  /* 0x0000009400c07308 */ /* 0x0003e20000000800 */
[C---:B------:R-:W-:Y:S06]  /*8fd0*/  HMMA.16816.F32 R120, R144.reuse, R152, R120 ;  /* 0x000000989078723c */ /* 0x040fec0000001878 */
[-C--:B------:R-:W-:Y:S05]  /*8fe0*/  HMMA.16816.F32 R124, R144, R154.reuse, R124 ;  /* 0x0000009a907c723c */ /* 0x080fea000000187c */
[--C-:B------:R-:W-:Y:S01]  /*8ff0*/  FFMA.FTZ R152, R189, UR4, -R210.reuse ;  /* 0x00000004bd987c23 */ /* 0x100fe200080108d2 */
[----:B------:R-:W-:Y:S01]  /*9000*/  HMMA.16816.F32 R128, R140, R154, R128 ;  /* 0x0000009a8c80723c */ /* 0x000fe20000001880 */
[----:B------:R-:W-:Y:S04]  /*9010*/  MUFU.EX2 R189, R228 ;  /* 0x000000e400bd7308 */ /* 0x000fe80000000800 */
[--C-:B-1----:R-:W-:Y:S01]  /*9020*/  FFMA.FTZ R148, R173, UR4, -R209.reuse ;  /* 0x00000004ad947c23 */ /* 0x102fe200080108d1 */
[--C-:B------:R-:W-:Y:S01]  /*9030*/  FFMA.FTZ R153, R174, UR4, -R210.reuse ;  /* 0x00000004ae997c23 */ /* 0x100fe200080108d2 */
[----:B------:R-:W2:Y:S01]  /*9040*/  LDL.LU R173, [R1+0x10] ;  /* 0x0000100001ad7983 */ /* 0x000ea20000300800 */
[----:B------:R-:W-:Y:S03]  /*9050*/  F2FP.F16.F32.PACK_AB R143, R242, R207 ;  /* 0x000000cff28f723e */ /* 0x000fe600000000ff */
[----:B------:R1:W3:Y:S01]  /*9060*/  MUFU.EX2 R204, R148 ;  /* 0x0000009400cc7308 */ /* 0x0002e20000000800 */
[----:B------:R-:W-:Y:S01]  /*9070*/  F2FP.F16.F32.PACK_AB R140, R196, R183 ;  /* 0x000000b7c48c723e */ /* 0x000fe200000000ff */
[----:B------:R-:W-:Y:S01]  /*9080*/  FFMA.FTZ R209, R216, UR4, -R209 ;  /* 0x00000004d8d17c23 */ /* 0x000fe200080108d1 */
[----:B------:R-:W-:Y:S01]  /*9090*/  F2FP.F16.F32.PACK_AB R141, R197, R181 ;  /* 0x000000b5c58d723e */ /* 0x000fe200000000ff */
[----:B------:R-:W-:Y:S01]  /*90a0*/  LDSM.16.MT88.4 R216, [R233+0xf800] ;  /* 0x00f80000e9d8783b */ /* 0x000fe20000004200 */
[----:B------:R-:W-:Y:S05]  /*90b0*/  F2FP.F16.F32.PACK_AB R142, R175, R206 ;  /* 0x000000ceaf8e723e */ /* 0x000fea00000000ff */
[----:B------:R-:W-:Y:S10]  /*90c0*/  MUFU.EX2 R205, R152 ;  /* 0x0000009800cd7308 */ /* 0x000ff40000000800 */
[----:B------:R4:W-:Y:S01]  /*90d0*/  MUFU.EX2 R152, R160 ;  /* 0x000000a000987308 */ /* 0x0009e20000000800 */
[--C-:B-1----:R-:W-:Y:S01]  /*90e0*/  FFMA.FTZ R148, R190, UR4, -R210.reuse ;  /* 0x00000004be947c23 */ /* 0x102fe200080108d2 */
[----:B---3--:R-:W-:Y:S01]  /*90f0*/  F2FP.F16.F32.PACK_AB R144, R204, R192 ;  /* 0x000000c0cc90723e */ /* 0x008fe200000000ff */
[----:B------:R-:W-:Y:S01]  /*9100*/  FFMA.FTZ R210, R137, UR4, -R210 ;  /* 0x0000000489d27c23 */ /* 0x000fe200080108d2 */
[----:B----4-:R-:W-:Y:S01]  /*9110*/  FFMA.FTZ R137, R3, R184, R224 ;  /* 0x000000b803897223 */ /* 0x010fe200000100e0 */
[----:B------:R-:W-:Y:S01]  /*9120*/  FADD.FTZ R3, R135, R132 ;  /* 0x0000008487037221 */ /* 0x000fe20000010000 */
[----:B------:R-:W-:Y:S04]  /*9130*/  LDSM.16.MT88.4 R184, [R235+0xd800] ;  /* 0x00d80000ebb8783b */ /* 0x000fe80000004200 */
[----:B------:R1:W3:Y:S01]  /*9140*/  MUFU.EX2 R193, R148 ;  /* 0x0000009400c17308 */ /* 0x0002e20000000800 */
[----:B------:R-:W-:Y:S09]  /*9150*/  FADD.FTZ R3, R250, R3 ;  /* 0x00000003fa037221 */ /* 0x000ff20000010000 */
[----:B------:R4:W4:Y:S01]  /*9160*/  MUFU.EX2 R174, R165 ;  /* 0x000000a500ae7308 */ /* 0x0009220000000800 */
[----:B------:R-:W-:Y:S09]  /*9170*/  LDSM.16.MT88.4 R160, [R235+0xd000] ;  /* 0x00d00000eba0783b */ /* 0x000ff20000004200 */
[----:B------:R-:W4:Y:S01]  /*9180*/  MUFU.EX2 R237, R153 ;  /* 0x0000009900ed7308 */ /* 0x000f220000000800 */
[----:B-1----:R-:W1:Y:S01]  /*9190*/  LDSM.16.MT88.4 R148, [R232+0xd000] ;  /* 0x00d00000e894783b */ /* 0x002e620000004200 */
[----:B---3--:R-:W-:Y:S08]  /*91a0*/  F2FP.F16.F32.PACK_AB R145, R205, R193 ;  /* 0x000000c1cd91723e */ /* 0x008ff000000000ff */
[----:B------:R3:W-:Y:S01]  /*91b0*/  MUFU.EX2 R190, R214 ;  /* 0x000000d600be7308 */ /* 0x0007e20000000800 */
[----:B----4-:R-:W-:Y:S04]  /*91c0*/  MOV R165, R152 ;  /* 0x0000009800a57202 */ /* 0x010fe80000000f00 */
[----:B------:R-:W-:Y:S05]  /*91d0*/  F2FP.F16.F32.PACK_AB R146, R174, R165 ;  /* 0x000000a5ae92723e */ /* 0x000fea00000000ff */
[----:B------:R-:W4:Y:S01]  /*91e0*/  MUFU.EX2 R225, R209 ;  /* 0x000000d100e17308 */ /* 0x000f220000000800 */
[----:B------:R-:W-:Y:S01]  /*91f0*/  F2FP.F16.F32.PACK_AB R147, R237, R164 ;  /* 0x000000a4ed93723e */ /* 0x000fe200000000ff */
[----:B------:R-:W4:Y:S01]  /*9200*/  LDSM.16.MT88.4 R152, [R234+0xd000] ;  /* 0x00d00000ea98783b */ /* 0x000f220000004200 */
[----:B------:R-:W-:Y:S07]  /*9210*/  MOV R164, R200 ;  /* 0x000000c800a47202 */ /* 0x000fee0000000f00 */
[----:B------:R4:W-:Y:S01]  /*9220*/  MUFU.EX2 R139, R210 ;  /* 0x000000d2008b7308 */ /* 0x0009e20000000800 */
[----:B------:R-:W-:Y:S09]  /*9230*/  LDSM.16.MT88.4 R200, [R234+0xd800] ;  /* 0x00d80000eac8783b */ /* 0x000ff20000004200 */
[----:B------:R-:W-:Y:S01]  /*9240*/  MUFU.EX2 R224, R172 ;  /* 0x000000ac00e07308 */ /* 0x000fe20000000800 */
[----:B---3--:R-:W-:Y:S09]  /*9250*/  LDSM.16.MT88.4 R212, [R232+0xf800] ;  /* 0x00f80000e8d4783b */ /* 0x008ff20000004200 */
[----:B------:R-:W3:Y:S01]  /*9260*/  MUFU.EX2 R228, R167 ;  /* 0x000000a700e47308 */ /* 0x000ee20000000800 */
[-C--:B-1----:R-:W-:Y:S03]  /*9270*/  HMMA.16816.F32 R4, R140, R148.reuse, R4 ;  /* 0x000000948c04723c */ /* 0x082fe60000001804 */
[----:B----4-:R-:W-:Y:S03]  /*9280*/  F2FP.F16.F32.PACK_AB R210, R225, R226 ;  /* 0x000000e2e1d2723e */ /* 0x010fe600000000ff */
[C---:B------:R-:W-:Y:S06]  /*9290*/  HMMA.16816.F32 R8, R144.reuse, R148, R8 ;  /* 0x000000949008723c */ /* 0x040fec0000001808 */
[-C--:B------:R-:W-:Y:S05]  /*92a0*/  HMMA.16816.F32 R12, R144, R150.reuse, R12 ;  /* 0x00000096900c723c */ /* 0x080fea000000180c */
[----:B---3--:R-:W-:Y:S01]  /*92b0*/  F2FP.F16.F32.PACK_AB R209, R227, R228 ;  /* 0x000000e4e3d1723e */ /* 0x008fe200000000ff */
[C---:B------:R-:W-:Y:S01]  /*92c0*/  HMMA.16816.F32 R16, R140.reuse, R150, R16 ;  /* 0x000000968c10723c */ /* 0x040fe20000001810 */
[----:B------:R-:W1:Y:S05]  /*92d0*/  LDSM.16.MT88.4 R148, [R232+0xf000] ;  /* 0x00f00000e894783b */ /* 0x000e6a0000004200 */
[-C--:B------:R-:W-:Y:S06]  /*92e0*/  HMMA.16816.F32 R20, R140, R156.reuse, R20 ;  /* 0x0000009c8c14723c */ /* 0x080fec0000001814 */
[C---:B------:R-:W-:Y:S06]  /*92f0*/  HMMA.16816.F32 R24, R144.reuse, R156, R24 ;  /* 0x0000009c9018723c */ /* 0x040fec0000001818 */
[-C--:B------:R-:W-:Y:S06]  /*9300*/  HMMA.16816.F32 R28, R144, R158.reuse, R28 ;  /* 0x0000009e901c723c */ /* 0x080fec000000181c */
[C---:B------:R-:W-:Y:S01]  /*9310*/  HMMA.16816.F32 R32, R140.reuse, R158, R32 ;  /* 0x0000009e8c20723c */ /* 0x040fe20000001820 */
[----:B------:R-:W3:Y:S05]  /*9320*/  LDSM.16.MT88.4 R156, [R233+0xf000] ;  /* 0x00f00000e99c783b */ /* 0x000eea0000004200 */
[-C--:B------:R-:W-:Y:S06]  /*9330*/  HMMA.16816.F32 R36, R140, R160.reuse, R36 ;  /* 0x000000a08c24723c */ /* 0x080fec0000001824 */
[C---:B------:R-:W-:Y:S06]  /*9340*/  HMMA.16816.F32 R40, R144.reuse, R160, R40 ;  /* 0x000000a09028723c */ /* 0x040fec0000001828 */
[-C--:B------:R-:W-:Y:S06]  /*9350*/  HMMA.16816.F32 R44, R144, R162.reuse, R44 ;  /* 0x000000a2902c723c */ /* 0x080fec000000182c */
[C---:B------:R-:W-:Y:S01]  /*9360*/  HMMA.16816.F32 R48, R140.reuse, R162, R48 ;  /* 0x000000a28c30723c */ /* 0x040fe20000001830 */
[----:B------:R-:W4:Y:S05]  /*9370*/  LDSM.16.MT88.4 R160, [R235+0xf000] ;  /* 0x00f00000eba0783b */ /* 0x000f2a0000004200 */
[-C--:B------:R-:W-:Y:S06]  /*9380*/  HMMA.16816.F32 R52, R140, R152.reuse, R52 ;  /* 0x000000988c34723c */ /* 0x080fec0000001834 */
[C---:B------:R-:W-:Y:S06]  /*9390*/  HMMA.16816.F32 R56, R144.reuse, R152, R56 ;  /* 0x000000989038723c */ /* 0x040fec0000001838 */
[-C--:B------:R-:W-:Y:S06]  /*93a0*/  HMMA.16816.F32 R60, R144, R154.reuse, R60 ;  /* 0x0000009a903c723c */ /* 0x080fec000000183c */
[C---:B------:R-:W-:Y:S01]  /*93b0*/  HMMA.16816.F32 R64, R140.reuse, R154, R64 ;  /* 0x0000009a8c40723c */ /* 0x040fe20000001840 */
[----:B------:R-:W4:Y:S05]  /*93c0*/  LDSM.16.MT88.4 R152, [R234+0xf000] ;  /* 0x00f00000ea98783b */ /* 0x000f2a0000004200 */
[-C--:B-1----:R-:W-:Y:S06]  /*93d0*/  HMMA.16816.F32 R68, R140, R148.reuse, R68 ;  /* 0x000000948c44723c */ /* 0x082fec0000001844 */
[C---:B------:R-:W-:Y:S06]  /*93e0*/  HMMA.16816.F32 R72, R144.reuse, R148, R72 ;  /* 0x000000949048723c */ /* 0x040fec0000001848 */
[-C--:B------:R-:W-:Y:S06]  /*93f0*/  HMMA.16816.F32 R76, R144, R150.reuse, R76 ;  /* 0x00000096904c723c */ /* 0x080fec000000184c */
[C---:B------:R-:W-:Y:S06]  /*9400*/  HMMA.16816.F32 R80, R140.reuse, R150, R80 ;  /* 0x000000968c50723c */ /* 0x040fec0000001850 */
[-C--:B---3--:R-:W-:Y:S06]  /*9410*/  HMMA.16816.F32 R84, R140, R156.reuse, R84 ;  /* 0x0000009c8c54723c */ /* 0x088fec0000001854 */
[C---:B------:R-:W-:Y:S06]  /*9420*/  HMMA.16816.F32 R88, R144.reuse, R156, R88 ;  /* 0x0000009c9058723c */ /* 0x040fec0000001858 */
[-C--:B------:R-:W-:Y:S06]  /*9430*/  HMMA.16816.F32 R92, R144, R158.reuse, R92 ;  /* 0x0000009e905c723c */ /* 0x080fec000000185c */
[C---:B------:R-:W-:Y:S06]  /*9440*/  HMMA.16816.F32 R96, R140.reuse, R158, R96 ;  /* 0x0000009e8c60723c */ /* 0x040fec0000001860 */
[-C--:B----4-:R-:W-:Y:S06]  /*9450*/  HMMA.16816.F32 R100, R140, R160.reuse, R100 ;  /* 0x000000a08c64723c */ /* 0x090fec0000001864 */
[C---:B------:R-:W-:Y:S06]  /*9460*/  HMMA.16816.F32 R104, R144.reuse, R160, R104 ;  /* 0x000000a09068723c */ /* 0x040fec0000001868 */
[-C--:B------:R-:W-:Y:S06]  /*9470*/  HMMA.16816.F32 R108, R144, R162.reuse, R108 ;  /* 0x000000a2906c723c */ /* 0x080fec000000186c */
[C---:B------:R-:W-:Y:S01]  /*9480*/  HMMA.16816.F32 R112, R140.reuse, R162, R112 ;  /* 0x000000a28c70723c */ /* 0x040fe20000001870 */
[----:B------:R-:W1:Y:S05]  /*9490*/  LDSM.16.MT88.4 R160, [R232+0xd800] ;  /* 0x00d80000e8a0783b */ /* 0x000e6a0000004200 */
[-C--:B------:R-:W-:Y:S06]  /*94a0*/  HMMA.16816.F32 R116, R140, R152.reuse, R116 ;  /* 0x000000988c74723c */ /* 0x080fec0000001874 */
[C---:B------:R-:W-:Y:S06]  /*94b0*/  HMMA.16816.F32 R120, R144.reuse, R152, R120 ;  /* 0x000000989078723c */ /* 0x040fec0000001878 */
[-C--:B------:R-:W-:Y:S06]  /*94c0*/  HMMA.16816.F32 R124, R144, R154.reuse, R124 ;  /* 0x0000009a907c723c */ /* 0x080fec000000187c */
[----:B------:R-:W-:Y:S07]  /*94d0*/  HMMA.16816.F32 R128, R140, R154, R128 ;  /* 0x0000009a8c80723c */ /* 0x000fee0000001880 */
[----:B------:R-:W-:Y:S04]  /*94e0*/  F2FP.F16.F32.PACK_AB R141, R231, R252 ;  /* 0x000000fce78d723e */ /* 0x000fe800000000ff */
[----:B------:R-:W-:Y:S02]  /*94f0*/  F2FP.F16.F32.PACK_AB R142, R194, R190 ;  /* 0x000000bec28e723e */ /* 0x000fe400000000ff */
[----:B------:R-:W-:Y:S01]  /*9500*/  F2FP.F16.F32.PACK_AB R143, R195, R191 ;  /* 0x000000bfc38f723e */ /* 0x000fe200000000ff */
[----:B--2---:R-:W-:Y:S01]  /*9510*/  FFMA.FTZ R138, R2, R173, R211 ;  /* 0x000000ad028a7223 */ /* 0x004fe200000100d3 */
[----:B------:R-:W-:Y:S01]  /*9520*/  F2FP.F16.F32.PACK_AB R211, R139, R224 ;  /* 0x000000e08bd3723e */ /* 0x000fe200000000ff */
[----:B------:R-:W2:Y:S01]  /*9530*/  LDL.LU R2, [R1+0x1c] ;  /* 0x00001c0001027983 */ /* 0x000ea20000300800 */
[----:B------:R-:W3:Y:S01]  /*9540*/  MUFU.EX2 R173, R229 ;  /* 0x000000e500ad7308 */ /* 0x000ee20000000800 */
[----:B------:R-:W-:Y:S02]  /*9550*/  FADD.FTZ R132, R251, R138 ;  /* 0x0000008afb847221 */ /* 0x000fe40000010000 */
[----:B------:R-:W4:Y:S02]  /*9560*/  LDL.LU R135, [R1+0x84] ;  /* 0x0000840001877983 */ /* 0x000f240000300800 */
[----:B------:R-:W-:Y:S05]  /*9570*/  FADD.FTZ R138, R248, R132 ;  /* 0x00000084f88a7221 */ /* 0x000fea0000010000 */
[----:B------:R1:W1:Y:S01]  /*9580*/  MUFU.EX2 R229, R168 ;  /* 0x000000a800e57308 */ /* 0x0002620000000800 */
[----:B---3--:R-:W-:Y:S07]  /*9590*/  F2FP.F16.F32.PACK_AB R140, R189, R173 ;  /* 0x000000adbd8c723e */ /* 0x008fee00000000ff */
[-C--:B-1----:R-:W-:Y:S01]  /*95a0*/  HMMA.16816.F32 R148, R140, R160.reuse, R4 ;  /* 0x000000a08c94723c */ /* 0x082fe20000001804 */
[----:B------:R-:W1:Y:S02]  /*95b0*/  LDSM.16.MT88.4 R168, [R233+0xd800] ;  /* 0x00d80000e9a8783b */ /* 0x000e640000004200 */
[----:B------:R-:W-:Y:S06]  /*95c0*/  F2FP.F16.F32.PACK_AB R208, R229, R230 ;  /* 0x000000e6e5d0723e */ /* 0x000fec00000000ff */
[----:B------:R-:W-:Y:S01]  /*95d0*/  LDSM.16.MT88.4 R4, [R234+0xf800] ;  /* 0x00f80000ea04783b */ /* 0x000fe20000004200 */
[C---:B------:R-:W-:Y:S06]  /*95e0*/  HMMA.16816.F32 R144, R208.reuse, R160, R8 ;  /* 0x000000a0d090723c */ /* 0x040fec0000001808 */
        /* <DEDUP_REMOVED lines=9> */
[----:B------:R-:W-:Y:S02]  /*9680*/  MOV R13, R191 ;  /* 0x000000bf000d7202 */ /* 0x000fe40000000f00 */
[----:B------:R-:W-:Y:S01]  /*9690*/  MOV R19, R189 ;  /* 0x000000bd00137202 */ /* 0x000fe20000000f00 */
[-C--:B-1----:R-:W-:Y:S03]  /*96a0*/  HMMA.16816.F32 R160, R140, R168.reuse, R20 ;  /* 0x000000a88ca0723c */ /* 0x082fe60000001814 */
[----:B------:R-:W-:Y:S02]  /*96b0*/  MOV R15, R195 ;  /* 0x000000c3000f7202 */ /* 0x000fe40000000f00 */
[----:B------:R-:W-:Y:S01]  /*96c0*/  MOV R14, R194 ;  /* 0x000000c2000e7202 */ /* 0x000fe20000000f00 */
[C---:B------:R-:W-:Y:S05]  /*96d0*/  HMMA.16816.F32 R164, R208.reuse, R168, R24 ;  /* 0x000000a8d0a4723c */ /* 0x040fea0000001818 */
[----:B------:R-:W-:Y:S02]  /*96e0*/  MOV R20, R199 ;  /* 0x000000c700147202 */ /* 0x000fe40000000f00 */
[----:B------:R-:W-:Y:S04]  /*96f0*/  MOV R24, R192 ;  /* 0x000000c000187202 */ /* 0x000fe80000000f00 */
[----:B------:R-:W-:Y:S02]  /*9700*/  MOV R25, R193 ;  /* 0x000000c100197202 */ /* 0x000fe40000000f00 */
[----:B------:R-:W-:Y:S02]  /*9710*/  MOV R26, R196 ;  /* 0x000000c4001a7202 */ /* 0x000fe40000000f00 */
[----:B------:R-:W-:Y:S02]  /*9720*/  MOV R27, R197 ;  /* 0x000000c5001b7202 */ /* 0x000fe40000000f00 */
[----:B------:R-:W-:Y:S02]  /*9730*/  MOV R21, R204 ;  /* 0x000000cc00157202 */ /* 0x000fe40000000f00 */
[----:B------:R-:W-:Y:S02]  /*9740*/  MOV R22, R205 ;  /* 0x000000cd00167202 */ /* 0x000fe40000000f00 */
[----:B------:R-:W-:Y:S02]  /*9750*/  MOV R23, R206 ;  /* 0x000000ce00177202 */ /* 0x000fe40000000f00 */
[----:B------:R-:W-:Y:S04]  /*9760*/  MOV R11, R198 ;  /* 0x000000c6000b7202 */ /* 0x000fe80000000f00 */
[----:B------:R-:W-:Y:S01]  /*9770*/  IADD3 R11, R11, -0x1, RZ ;  /* 0xffffffff0b0b7810 */ /* 0x000fe20007ffe0ff */
[----:B--2---:R-:W-:Y:S01]  /*9780*/  FFMA.FTZ R0, R0, R2, R220 ;  /* 0x0000000200007223 */ /* 0x004fe200000100dc */
[----:B------:R-:W-:Y:S01]  /*9790*/  FADD.FTZ R2, R136, R137 ;  /* 0x0000008988027221 */ /* 0x000fe20000010000 */
[----:B------:R-:W-:Y:S01]  /*97a0*/  FADD.FTZ R137, R247, R3 ;  /* 0x00000003f7897221 */ /* 0x000fe20000010000 */
[----:B------:R-:W2:Y:S01]  /*97b0*/  LDL.LU R136, [R1+0x80] ;  /* 0x0000800001887983 */ /* 0x000ea20000300800 */
[----:B------:R-:W-:Y:S01]  /*97c0*/  FADD.FTZ R0, R223, R0 ;  /* 0x00000000df007221 */ /* 0x000fe20000010000 */
[----:B------:R-:W-:Y:S02]  /*97d0*/  FADD.FTZ R2, R249, R2 ;  /* 0x00000002f9027221 */ /* 0x000fe40000010000 */
[----:B------:R3:W5:Y:S01]  /*97e0*/  LDL.LU R251, [R1+0x7c] ;  /* 0x00007c0001fb7983 */ /* 0x0007620000300800 */
[----:B------:R-:W-:Y:S01]  /*97f0*/  FADD.FTZ R132, R222, R0 ;  /* 0x00000000de847221 */ /* 0x000fe20000010000 */
[----:B------:R-:W-:Y:S01]  /*9800*/  FADD.FTZ R3, R246, R2 ;  /* 0x00000002f6037221 */ /* 0x000fe20000010000 */
[----:B------:R-:W-:Y:S01]  /*9810*/  MOV R2, R175 ;  /* 0x000000af00027202 */ /* 0x000fe20000000f00 */
[----:B------:R3:W5:Y:S01]  /*9820*/  LDL.LU R250, [R1+0x78] ;  /* 0x0000780001fa7983 */ /* 0x0007620000300800 */
[----:B------:R-:W-:Y:S01]  /*9830*/  MOV R175, R221 ;  /* 0x000000dd00af7202 */ /* 0x000fe20000000f00 */
[----:B------:R-:W-:Y:S02]  /*9840*/  FADD.FTZ R3, R243, R3 ;  /* 0x00000003f3037221 */ /* 0x000fe40000010000 */
[----:B------:R-:W1:Y:S01]  /*9850*/  LDSM.16.MT88.4 R220, [R235+0xf800] ;  /* 0x00f80000ebdc783b */ /* 0x000e620000004200 */
[----:B------:R-:W-:Y:S02]  /*9860*/  MOV R0, R175 ;  /* 0x000000af00007202 */ /* 0x000fe40000000f00 */
[-C--:B------:R-:W-:Y:S03]  /*9870*/  HMMA.16816.F32 R172, R208, R170.reuse, R28 ;  /* 0x000000aad0ac723c */ /* 0x080fe6000000181c */
[----:B------:R-:W-:Y:S02]  /*9880*/  FADD.FTZ R0, R0, R138 ;  /* 0x0000008a00007221 */ /* 0x000fe40000010000 */
[----:B------:R3:W5:Y:S01]  /*9890*/  LDL.LU R249, [R1+0x74] ;  /* 0x0000740001f97983 */ /* 0x0007620000300800 */
[C---:B------:R-:W-:Y:S03]  /*98a0*/  HMMA.16816.F32 R168, R140.reuse, R170, R32 ;  /* 0x000000aa8ca8723c */ /* 0x040fe60000001820 */
[----:B------:R3:W5:Y:S02]  /*98b0*/  LDL.LU R248, [R1+0x70] ;  /* 0x0000700001f87983 */ /* 0x0007640000300800 */
[----:B------:R-:W-:Y:S02]  /*98c0*/  MOV R28, R188 ;  /* 0x000000bc001c7202 */ /* 0x000fe40000000f00 */
[----:B------:R-:W-:Y:S01]  /*98d0*/  MOV R32, R179 ;  /* 0x000000b300207202 */ /* 0x000fe20000000f00 */
[----:B------:R3:W5:Y:S03]  /*98e0*/  LDL.LU R247, [R1+0x6c] ;  /* 0x00006c0001f77983 */ /* 0x0007660000300800 */
[----:B------:R-:W-:Y:S01]  /*98f0*/  MOV R33, R178 ;  /* 0x000000b200217202 */ /* 0x000fe20000000f00 */
[----:B------:R3:W5:Y:S01]  /*9900*/  LDL.LU R246, [R1+0x68] ;  /* 0x0000680001f67983 */ /* 0x0007620000300800 */
[----:B------:R-:W-:Y:S02]  /*9910*/  MOV R34, R177 ;  /* 0x000000b100227202 */ /* 0x000fe40000000f00 */
[----:B------:R-:W-:Y:S02]  /*9920*/  MOV R35, R176 ;  /* 0x000000b000237202 */ /* 0x000fe40000000f00 */
[----:B------:R-:W-:Y:S01]  /*9930*/  MOV R29, R183 ;  /* 0x000000b7001d7202 */ /* 0x000fe20000000f00 */
[-C--:B------:R-:W-:Y:S03]  /*9940*/  HMMA.16816.F32 R176, R140, R184.reuse, R36 ;  /* 0x000000b88cb0723c */ /* 0x080fe60000001824 */
[----:B------:R-:W-:Y:S02]  /*9950*/  MOV R30, R182 ;  /* 0x000000b6001e7202 */ /* 0x000fe40000000f00 */
[----:B------:R-:W-:Y:S02]  /*9960*/  MOV R31, R181 ;  /* 0x000000b5001f7202 */ /* 0x000fe40000000f00 */
[----:B------:R-:W-:Y:S02]  /*9970*/  MOV R39, R180 ;  /* 0x000000b400277202 */ /* 0x000fe40000000f00 */
[C---:B------:R-:W-:Y:S04]  /*9980*/  HMMA.16816.F32 R180, R208.reuse, R184, R40 ;  /* 0x000000b8d0b4723c */ /* 0x040fe80000001828 */
[----:B------:R-:W-:Y:S02]  /*9990*/  MOV R38, R39 ;  /* 0x0000002700267202 */ /* 0x000fe40000000f00 */
[----:B------:R-:W-:Y:S01]  /*99a0*/  MOV R39, R32 ;  /* 0x0000002000277202 */ /* 0x000fe20000000f00 */
[-C--:B------:R-:W-:Y:S04]  /*99b0*/  HMMA.16816.F32 R188, R208, R186.reuse, R44 ;  /* 0x000000bad0bc723c */ /* 0x080fe8000000182c */
[----:B------:R-:W-:Y:S02]  /*99c0*/  MOV R32, R33 ;  /* 0x0000002100207202 */ /* 0x000fe40000000f00 */
[----:B------:R-:W-:Y:S01]  /*99d0*/  MOV R33, R34 ;  /* 0x0000002200217202 */ /* 0x000fe20000000f00 */
        /* <DEDUP_REMOVED lines=16> */
[----:B------:R-:W-:Y:S01]  /*9ae0*/  MOV R33, R34 ;  /* 0x0000002200217202 */ /* 0x000fe20000000f00 */
[----:B------:R-:W-:Y:S01]  /*9af0*/  IMAD.MOV.U32 R34, RZ, RZ, R35 ;  /* 0x000000ffff227224 */ /* 0x000fe200078e0023 */
        /* <DEDUP_REMOVED lines=12> */
[----:B------:R-:W-:Y:S01]  /*9bc0*/  FADD.FTZ R0, R36, R0 ;  /* 0x0000000024007221 */ /* 0x000fe20000010000 */
        /* <DEDUP_REMOVED lines=10> */
[-C--:B-1----:R-:W-:Y:S04]  /*9c70*/  HMMA.16816.F32 R100, R140, R220.reuse, R100 ;  /* 0x000000dc8c64723c */ /* 0x082fe80000001864 */
        /* <DEDUP_REMOVED lines=20> */
[----:B------:R-:W-:Y:S04]  /*9dc0*/  HMMA.16816.F32 R128, R140, R6, R128 ;  /* 0x000000068c80723c */ /* 0x000fe80000001880 */
[----:B------:R-:W-:Y:S02]  /*9dd0*/  MOV R28, R29 ;  /* 0x0000001d001c7202 */ /* 0x000fe40000000f00 */
[----:B------:R-:W-:Y:S01]  /*9de0*/  MOV R9, R2 ;  /* 0x0000000200097202 */ /* 0x000fe20000000f00 */
[----:B------:R-:W-:Y:S01]  /*9df0*/  FADD.FTZ R2, R245, R132 ;  /* 0x00000084f5027221 */ /* 0x000fe20000010000 */
[----:B------:R-:W-:Y:S01]  /*9e00*/  MOV R21, R22 ;  /* 0x0000001600157202 */ /* 0x000fe20000000f00 */
[----:B------:R3:W5:Y:S02]  /*9e10*/  LDL.LU R245, [R1+0x64] ;  /* 0x0000640001f57983 */ /* 0x0007640000300800 */
[----:B------:R-:W-:Y:S01]  /*9e20*/  MOV R29, R30 ;  /* 0x0000001e001d7202 */ /* 0x000fe20000000f00 */
[----:B------:R-:W-:Y:S01]  /*9e30*/  FADD.FTZ R2, R241, R2 ;  /* 0x00000002f1027221 */ /* 0x000fe20000010000 */
        /* <DEDUP_REMOVED lines=75> */
[----:B------:R3:W5:Y:S01]  /*a2f0*/  LDL.LU R237, [R1+0x44] ;  /* 0x0000440001ed7983 */ /* 0x0007620000300800 */
[----:B------:R-:W-:Y:S01]  /*a300*/  FADD.FTZ R2, R28, R8 ;  /* 0x000000081c027221 */ /* 0x000fe20000010000 */
[----:B------:R-:W-:Y:S01]  /*a310*/  FADD.FTZ R10, R34, R0 ;  /* 0x00000000220a7221 */ /* 0x000fe20000010000 */
[----:B------:R-:W-:Y:S01]  /*a320*/  FADD.FTZ R3, R29, R3 ;  /* 0x000000031d037221 */ /* 0x000fe20000010000 */
[----:B------:R3:W5:Y:S01]  /*a330*/  LDL.LU R236, [R1+0x40] ;  /* 0x0000400001ec7983 */ /* 0x0007620000300800 */
[----:B------:R-:W-:Y:S01]  /*a340*/  FADD.FTZ R9, R43, R9 ;  /* 0x000000092b097221 */ /* 0x000fe20000010000 */
[----:B------:R-:W-:Y:S02]  /*a350*/  MOV R140, R133 ;  /* 0x00000085008c7202 */ /* 0x000fe40000000f00 */
[----:B----4-:R-:W-:Y:S01]  /*a360*/  MOV R132, R135 ;  /* 0x0000008700847202 */ /* 0x010fe20000000f00 */
[----:B------:R-:W-:Y:S04]  /*a370*/  FADD.FTZ R9, R39, R9 ;  /* 0x0000000927097221 */ /* 0x000fe80000010000 */
        /* <DEDUP_REMOVED lines=30> */
[----:B------:R-:W-:Y:S04]  /*a560*/  STL [R1+0x18], R5 ;  /* 0x0000180501007387 */ /* 0x000fe80000100800 */
[----:B------:R2:W-:Y:S04]  /*a570*/  STL [R1+0x14], R3 ;  /* 0x0000140301007387 */ /* 0x0005e80000100800 */
[----:B------:R3:W-:Y:S04]  /*a580*/  STL [R1+0x10], R2 ;  /* 0x0000100201007387 */ /* 0x0007e80000100800 */
[----:B------:R3:W-:Y:S04]  /*a590*/  STL [R1+0x1c], R0 ;  /* 0x00001c0001007387 */ /* 0x0007e80000100800 */
[----:B------:R3:W-:Y:S01]  /*a5a0*/  STL [R1+0x4], R11 ;  /* 0x0000040b01007387 */ /* 0x0007e20000100800 */
[----:B--2---:R-:W-:Y:S01]  /*a5b0*/  MOV R3, R136 ;  /* 0x0000008800037202 */ /* 0x004fe20000000f00 */
[----:B------:R-:W-:Y:S06]  /*a5c0*/  @P0 BRA `(.L_x_128) ;  /* 0xffffffb000a00947 */ /* 0x000fec000383ffff */
.L_x_127:
[----:B---3--:R-:W2:Y:S04]  /*a5d0*/  LDL.LU R2, [R1+0x18] ;  /* 0x0000180001027983 */ /* 0x008ea80000300800 */
        /* <DEDUP_REMOVED lines=183> */
[----:B------:R-:W-:-:S02]  /*b150*/  SHF.L.U32 R0, R3, 0x6, RZ ;  /* 0x0000000603007819 */ /* 0x000fc400000006ff */
[----:B------:R-:W-:Y:S02]  /*b160*/  F2FP.F16.F32.PACK_AB R49, R49, R33 ;  /* 0x000000213131723e */ /* 0x000fe400000000ff */
[----:B------:R-:W-:Y:S02]  /*b170*/  SHF.R.S32.HI R33, RZ, 0x5, R60 ;  /* 0x00000005ff217819 */ /* 0x000fe4000001143c */
[----:B------:R-:W-:Y:S02]  /*b180*/  LOP3.LUT R0, R0, 0x1c0, RZ, 0xc0, !PT ;  /* 0x000001c000007812 */ /* 0x000fe400078ec0ff */
[----:B------:R-:W-:Y:S02]  /*b190*/  LOP3.LUT R60, R3, 0x1, RZ, 0xc0, !PT ;  /* 0x00000001033c7812 */ /* 0x000fe400078ec0ff */
[----:B------:R-:W-:Y:S02]  /*b1a0*/  LEA R2, R33, R141, 0x9 ;  /* 0x0000008d21027211 */ /* 0x000fe400078e48ff */
[----:B------:R-:W-:-:S02]  /*b1b0*/  LEA.HI R0, R0, R0, RZ, 0x1d ;  /* 0x0000000000007211 */ /* 0x000fc400078fe8ff */
[----:B------:R-:W-:Y:S02]  /*b1c0*/  ISETP.NE.U32.AND P1, PT, R60, 0x1, PT ;  /* 0x000000013c00780c */ /* 0x000fe40003f25070 */
        /* <DEDUP_REMOVED lines=25> */
[----:B------:R-:W-:Y:S01]  /*b360*/  STS [R2+0x2000], R10 ;  /* 0x0020000a02007388 */ /* 0x000fe20000000800 */
[----:B------:R-:W-:-:S02]  /*b370*/  F2FP.F16.F32.PACK_AB R14, R14, R170 ;  /* 0x000000aa0e0e723e */ /* 0x000fc400000000ff */
[----:B------:R-:W-:Y:S01]  /*b380*/  SEL R6, R6, 0xffffffc0, !P2 ;  /* 0xffffffc006067807 */ /* 0x000fe20005000000 */
[----:B------:R1:W-:Y:S01]  /*b390*/  STS [R2+0x2400], R13 ;  /* 0x0024000d02007388 */ /* 0x0003e20000000800 */
[----:B------:R-:W-:Y:S02]  /*b3a0*/  F2FP.F16.F32.PACK_AB R16, R16, R164 ;  /* 0x000000a41010723e */ /* 0x000fe400000000ff */
[----:B--2---:R-:W-:Y:S02]  /*b3b0*/  SEL R4, R3, 0xffffffe0, !P1 ;  /* 0xffffffe003047807 */ /* 0x004fe40004800000 */
[----:B------:R-:W-:Y:S02]  /*b3c0*/  ISETP.NE.AND P1, PT, RZ, UR4, PT ;  /* 0x00000004ff007c0c */ /* 0x000fe4000bf25270 */
[----:B------:R-:W-:Y:S02]  /*b3d0*/  IADD3 R3, R0, R4, RZ ;  /* 0x0000000400037210 */ /* 0x000fe40007ffe0ff */
[----:B---3--:R-:W-:-:S02]  /*b3e0*/  IADD3 R7, R4, R2, RZ ;  /* 0x0000000204077210 */ /* 0x008fc40007ffe0ff */
[----:B------:R-:W-:Y:S01]  /*b3f0*/  F2FP.F16.F32.PACK_AB R18, R167, R18 ;  /* 0x00000012a712723e */ /* 0x000fe200000000ff */
[----:B------:R2:W-:Y:S01]  /*b400*/  STS [R3+0x400], R11 ;  /* 0x0004000b03007388 */ /* 0x0005e20000000800 */
[----:B------:R-:W-:Y:S01]  /*b410*/  F2FP.F16.F32.PACK_AB R17, R17, R172 ;  /* 0x000000ac1111723e */ /* 0x000fe200000000ff */
[----:B----4-:R-:W3:Y:S01]  /*b420*/  @P4 MUFU.LG2 R9, R137 ;  /* 0x0000008900094308 */ /* 0x010ee20000000c00 */
[----:B------:R-:W-:Y:S01]  /*b430*/  F2FP.F16.F32.PACK_AB R24, R175, R24 ;  /* 0x00000018af18723e */ /* 0x000fe200000000ff */
[----:B------:R4:W-:Y:S01]  /*b440*/  STS [R3], R12 ;  /* 0x0000000c03007388 */ /* 0x0009e20000000800 */
[----:B------:R-:W-:Y:S02]  /*b450*/  F2FP.F16.F32.PACK_AB R23, R23, R176 ;  /* 0x000000b01717723e */ /* 0x000fe400000000ff */
[----:B------:R-:W-:Y:S01]  /*b460*/  F2FP.F16.F32.PACK_AB R22, R22, R178 ;  /* 0x000000b21616723e */ /* 0x000fe200000000ff */
[----:B------:R-:W-:Y:S01]  /*b470*/  STS [R7], R15 ;  /* 0x0000000f07007388 */ /* 0x000fe20000000800 */
[----:B------:R-:W-:-:S02]  /*b480*/  IADD3 R5, R0, R6, RZ ;  /* 0x0000000600057210 */ /* 0x000fc40007ffe0ff */
[----:B------:R-:W-:Y:S01]  /*b490*/  F2FP.F16.F32.PACK_AB R20, R20, R184 ;  /* 0x000000b81414723e */ /* 0x000fe200000000ff */
[----:B------:R3:W-:Y:S01]  /*b4a0*/  STS [R7+0x400], R14 ;  /* 0x0004000e07007388 */ /* 0x0007e20000000800 */
[----:B------:R-:W-:Y:S01]  /*b4b0*/  F2FP.F16.F32.PACK_AB R19, R19, R186 ;  /* 0x000000ba1313723e */ /* 0x000fe200000000ff */
[----:B-1----:R-:W1:Y:S01]  /*b4c0*/  @P5 LDC R13, c[0x0][0x2e8] ;  /* 0x0000ba00ff0d5b82 */ /* 0x002e620000000800 */
[----:B------:R-:W-:Y:S01]  /*b4d0*/  IADD3 R8, R6, R2, RZ ;  /* 0x0000000206087210 */ /* 0x000fe20007ffe0ff */
[----:B------:R3:W-:Y:S01]  /*b4e0*/  STS [R3+0x2000], R16 ;  /* 0x0020001003007388 */ /* 0x0007e20000000800 */
[----:B------:R-:W-:Y:S02]  /*b4f0*/  F2FP.F16.F32.PACK_AB R21, R21, R180 ;  /* 0x000000b41515723e */ /* 0x000fe400000000ff */
[----:B------:R-:W-:Y:S01]  /*b500*/  F2FP.F16.F32.PACK_AB R25, R183, R25 ;  /* 0x00000019b719723e */ /* 0x000fe200000000ff */
[----:B------:R-:W-:Y:S01]  /*b510*/  STS [R3+0x2400], R18 ;  /* 0x0024001203007388 */ /* 0x000fe20000000800 */
[----:B------:R-:W-:-:S02]  /*b520*/  F2FP.F16.F32.PACK_AB R32, R32, R188 ;  /* 0x000000bc2020723e */ /* 0x000fc400000000ff */
[----:B------:R-:W-:Y:S01]  /*b530*/  F2FP.F16.F32.PACK_AB R31, R191, R31 ;  /* 0x0000001fbf1f723e */ /* 0x000fe200000000ff */
[----:B------:R3:W-:Y:S01]  /*b540*/  STS [R7+0x2000], R17 ;  /* 0x0020001107007388 */ /* 0x0007e20000000800 */
[----:B--2---:R-:W2:Y:S01]  /*b550*/  @P1 LDC.64 R10, c[0x0][0x2c0] ;  /* 0x0000b000ff0a1b82 */ /* 0x004ea20000000a00 */
[----:B------:R-:W-:Y:S02]  /*b560*/  F2FP.F16.F32.PACK_AB R30, R30, R192 ;  /* 0x000000c01e1e723e */ /* 0x000fe400000000ff */
        /* <DEDUP_REMOVED lines=10> */
[----:B---3--:R-:W-:Y:S01]  /*b610*/  @P3 MUFU.LG2 R14, R138 ;  /* 0x0000008a000e3308 */ /* 0x008fe20000000c00 */
[----:B------:R-:W-:Y:S01]  /*b620*/  F2FP.F16.F32.PACK_AB R52, R199, R52 ;  /* 0x00000034c734723e */ /* 0x000fe200000000ff */
[----:B------:R-:W-:Y:S01]  /*b630*/  STS [R8], R20 ;  /* 0x0000001408007388 */ /* 0x000fe20000000800 */
[----:B------:R-:W-:Y:S01]  /*b640*/  F2FP.F16.F32.PACK_AB R51, R51, R204 ;  /* 0x000000cc3333723e */ /* 0x000fe200000000ff */
[----:B------:R-:W3:Y:S01]  /*b650*/  @P3 LDC R16, c[0x0][0x2e8] ;  /* 0x0000ba00ff103b82 */ /* 0x000ee20000000800 */
[----:B------:R-:W-:Y:S01]  /*b660*/  F2FP.F16.F32.PACK_AB R50, R207, R50 ;  /* 0x00000032cf32723e */ /* 0x000fe200000000ff */
[----:B------:R-:W-:Y:S01]  /*b670*/  STS [R8+0x400], R19 ;  /* 0x0004001308007388 */ /* 0x000fe20000000800 */
[----:B------:R-:W-:-:S02]  /*b680*/  F2FP.F16.F32.PACK_AB R48, R48, R70 ;  /* 0x000000463030723e */ /* 0x000fc400000000ff */
[----:B------:R-:W-:Y:S01]  /*b690*/  F2FP.F16.F32.PACK_AB R45, R45, R80 ;  /* 0x000000502d2d723e */ /* 0x000fe200000000ff */
[----:B------:R-:W-:Y:S01]  /*b6a0*/  STS [R5+0x2000], R21 ;  /* 0x0020001505007388 */ /* 0x000fe20000000800 */
[----:B------:R-:W-:Y:S01]  /*b6b0*/  F2FP.F16.F32.PACK_AB R44, R44, R82 ;  /* 0x000000522c2c723e */ /* 0x000fe200000000ff */
[----:B------:R-:W3:Y:S01]  /*b6c0*/  @P0 LDC R17, c[0x0][0x2e8] ;  /* 0x0000ba00ff110b82 */ /* 0x000ee20000000800 */
        /* <DEDUP_REMOVED lines=9> */
[----:B------:R-:W-:Y:S01]  /*b760*/  ISETP.NE.AND P2, PT, RZ, UR5, PT ;  /* 0x00000005ff007c0c */ /* 0x000fe2000bf45270 */
[----:B------:R-:W-:Y:S01]  /*b770*/  STS [R4], R30 ;  /* 0x0000001e04007388 */ /* 0x000fe20000000800 */
        /* <DEDUP_REMOVED lines=9> */
[----:B------:R-:W-:Y:S02]  /*b810*/  ISETP.NE.OR P6, PT, RZ, UR4, !P2 ;  /* 0x00000004ff007c0c */ /* 0x000fe4000d7c5670 */
        /* <DEDUP_REMOVED lines=22> */
[----:B-1----:R-:W-:Y:S01]  /*b980*/  MOV R25, 0x7f800000 ;  /* 0x7f80000000197802 */ /* 0x002fe20000000f00 */
[----:B------:R-:W-:Y:S01]  /*b990*/  STS [R2+0x4400], R44 ;  /* 0x0044002c02007388 */ /* 0x000fe20000000800 */
[----:B------:R-:W-:Y:S02]  /*b9a0*/  F2FP.F16.F32.PACK_AB R67, R67, R124 ;  /* 0x0000007c4343723e */ /* 0x000fe400000000ff */
[----:B------:R-:W-:Y:S01]  /*b9b0*/  F2FP.F16.F32.PACK_AB R66, R127, R66 ;  /* 0x000000427f42723e */ /* 0x000fe200000000ff */
[----:B------:R-:W-:Y:S01]  /*b9c0*/  STS [R0+0x6000], R47 ;  /* 0x0060002f00007388 */ /* 0x000fe20000000800 */
[----:B------:R-:W-:Y:S02]  /*b9d0*/  MOV R24, 0x7f800000 ;  /* 0x7f80000000187802 */ /* 0x000fe40000000f00 */
[----:B------:R-:W-:Y:S01]  /*b9e0*/  MOV R22, 0x7f800000 ;  /* 0x7f80000000167802 */ /* 0x000fe20000000f00 */
[----:B------:R1:W-:Y:S01]  /*b9f0*/  STS [R0+0x6400], R46 ;  /* 0x0064002e00007388 */ /* 0x0003e20000000800 */
[----:B------:R-:W-:-:S03]  /*ba00*/  MOV R23, 0x7f800000 ;  /* 0x7f80000000177802 */ /* 0x000fc60000000f00 */
[----:B------:R-:W-:Y:S04]  /*ba10*/  STS [R2+0x6000], R43 ;  /* 0x0060002b02007388 */ /* 0x000fe80000000800 */
[----:B------:R2:W-:Y:S04]  /*ba20*/  STS [R2+0x6400], R42 ;  /* 0x0064002a02007388 */ /* 0x0005e80000000800 */
[----:B------:R-:W-:Y:S04]  /*ba30*/  STS [R3+0x4000], R41 ;  /* 0x0040002903007388 */ /* 0x000fe80000000800 */
[----:B------:R-:W-:Y:S04]  /*ba40*/  STS [R3+0x4400], R40 ;  /* 0x0044002803007388 */ /* 0x000fe80000000800 */
[----:B------:R-:W-:Y:S04]  /*ba50*/  STS [R7+0x4000], R37 ;  /* 0x0040002507007388 */ /* 0x000fe80000000800 */
[----:B------:R-:W-:Y:S01]  /*ba60*/  STS [R7+0x4400], R36 ;  /* 0x0044002407007388 */ /* 0x000fe20000000800 */
[----:B-1----:R-:W1:Y:S03]  /*ba70*/  @!P1 LDC R0, c[0x0][0x270] ;  /* 0x00009c00ff009b82 */ /* 0x002e660000000800 */
        /* <DEDUP_REMOVED lines=10> */
[----:B------:R-:W1:Y:S01]  /*bb20*/  S2R R29, SR_CTAID.X ;  /* 0x00000000001d7919 */ /* 0x000e620000002500 */
[----:B---3--:R-:W-:-:S02]  /*bb30*/  @P1 IMAD R7, R11, R10, RZ ;  /* 0x0000000a0b071224 */ /* 0x008fc400078e02ff */
[----:B------:R-:W2:Y:S01]  /*bb40*/  @!P1 LDC R11, c[0x0][0x2c4] ;  /* 0x0000b100ff0b9b82 */ /* 0x000ea20000000800 */
[----:B------:R-:W-:Y:S01]  /*bb50*/  STS [R5+0x6000], R57 ;  /* 0x0060003905007388 */ /* 0x000fe20000000800 */
[----:B------:R-:W3:Y:S03]  /*bb60*/  @P5 MUFU.LG2 R10, R132 ;  /* 0x00000084000a5308 */ /* 0x000ee60000000c00 */
[----:B------:R3:W-:Y:S04]  /*bb70*/  STS [R5+0x6400], R56 ;  /* 0x0064003805007388 */ /* 0x0007e80000000800 */
        /* <DEDUP_REMOVED lines=9> */
[----:B---3--:R-:W-:Y:S01]  /*bc10*/  @P1 MOV R5, 0x1 ;  /* 0x0000000100051802 */ /* 0x008fe20000000f00 */
[----:B-1----:R-:W-:Y:S02]  /*bc20*/  @!P1 IMAD R5, R7, R0, RZ ;  /* 0x0000000007059224 */ /* 0x002fe400078e02ff */
        /* <DEDUP_REMOVED lines=52> */
[----:B------:R-:W-:Y:S01]  /*bf70*/  @!P4 IMAD R3, R4, R8, RZ ;  /* 0x000000080403c224 */ /* 0x000fe200078e02ff */
[----:B------:R-:W-:Y:S01]  /*bf80*/  @!P6 IADD3 R7, P0, R2, R10, RZ ;  /* 0x0000000a0207e210 */ /* 0x000fe20007f1e0ff */
        /* <DEDUP_REMOVED lines=23> */
.L_x_132:
[----:B------:R-:W-:Y:S05]  /*c100*/  BSYNC B0 ;  /* 0x0000000000007941 */ /* 0x000fea0003800000 */
.L_x_131:
        /* <DEDUP_REMOVED lines=71> */
.L_x_133:
        /* <DEDUP_REMOVED lines=16> */
.L_x_2918:


//--------------------- .text._ZN5flash16flash_fwd_kernelI23Flash_fwd_kernel_traitsILi128ELi128ELi64ELi4ELb0ELb0EN7cutlass6half_tE19Flash_kernel_traitsILi128ELi128ELi64ELi4ES3_EELb0ELb0ELb0ELb0ELb0ELb0ELb0ELb0EEEvNS_16Flash_fwd_paramsE --------------------------
	.section	.text._ZN5flash16flash_fwd_kernelI23Flash_fwd_kernel_traitsILi128ELi128ELi64ELi4ELb0ELb0EN7cutlass6half_tE19Flash_kernel_traitsILi128ELi128ELi64ELi4ES3_EELb0ELb0ELb0ELb0ELb0ELb0ELb0ELb0EEEvNS_16Flash_fwd_paramsE,"ax",@progbits
	.align	128
        .global         _ZN5flash16flash_fwd_kernelI23Flash_fwd_kernel_traitsILi128ELi128ELi64ELi4ELb0ELb0EN7cutlass6half_tE19Flash_kernel_traitsILi128ELi128ELi64ELi4ES3_EELb0ELb0ELb0ELb0ELb0ELb0ELb0ELb0EEEvNS_16Flash_fwd_paramsE
        .type           _ZN5flash16flash_fwd_kernelI23Flash_fwd_kernel_traitsILi128ELi128ELi64ELi4ELb0ELb0EN7cutlass6half_tE19Flash_kernel_traitsILi128ELi128ELi64ELi4ES3_EELb0ELb0ELb0ELb0ELb0ELb0ELb0ELb0EEEvNS_16Flash_fwd_paramsE,@function
        .size           _ZN5flash16flash_fwd_kernelI23Flash_fwd_kernel_traitsILi128ELi128ELi64ELi4ELb0ELb0EN7cutlass6half_tE19Flash_kernel_traitsILi128ELi128ELi64ELi4ES3_EELb0ELb0ELb0ELb0ELb0ELb0ELb0ELb0EEEvNS_16Flash_fwd_paramsE,(.L_x_2919 - _ZN5flash16flash_fwd_kernelI23Flash_fwd_kernel_traitsILi128ELi128ELi64ELi4ELb0ELb0EN7cutlass6half_tE19Flash_kernel_traitsILi128ELi128ELi64ELi4ES3_EELb0ELb0ELb0ELb0ELb0ELb0ELb0ELb0EEEvNS_16Flash_fwd_paramsE)
        .other          _ZN5flash16flash_fwd_kernelI23Flash_fwd_kernel_traitsILi128ELi128ELi64ELi4ELb0ELb0EN7cutlass6half_tE19Flash_kernel_traitsILi128ELi128ELi64ELi4ES3_EELb0ELb0ELb0ELb0ELb0ELb0ELb0ELb0EEEvNS_16Flash_fwd_paramsE,@"STO_CUDA_ENTRY STV_DEFAULT"
_ZN5flash16flash_fwd_kernelI23Flash_fwd_kernel_traitsILi128ELi128ELi64ELi4ELb0ELb0EN7cutlass6half_tE19Flash_kernel_traitsILi128ELi128ELi64ELi4ES3_EELb0ELb0ELb0ELb0ELb0ELb0ELb0ELb0EEEvNS_16Flash_fwd_paramsE:
.text._ZN5flash16flash_fwd_kernelI23Flash_fwd_kernel_traitsILi128ELi128ELi64ELi4ELb0ELb0EN7cutlass6half_tE19Flash_kernel_traitsILi128ELi128ELi64ELi4ES3_EELb0ELb0ELb0ELb0ELb0ELb0ELb0ELb0EEEvNS_16Flash_fwd_paramsE:
        /* <DEDUP_REMOVED lines=55> */
.L_x_134:
[----:B------:R-:W-:-:S05]  /*0370*/  ULDC UR7, c[0x0][0x2c8] ;  /* 0x0000b20000077ab9 */ /* 0x000fca0000000800 */
.L_x_135:
        /* <DEDUP_REMOVED lines=11> */
[----:B------:R-:W-:-:S06]  /*0430*/  UISETP.GT.AND UP0, UPT, UR12, UR14, UPT ;  /* 0x0000000e0c00728c */ /* 0x000fcc000bf04270 */
[----:B------:R-:W-:Y:S01]  /*0440*/  PLOP3.LUT P0, PT, PT, PT, UP0, 0x80, 0x0 ;  /* 0x000000000000781c */ /* 0x000fe20003f0f008 */
[----:B------:R-:W-:-:S04]  /*0450*/  @!UP1 UISETP.NE.U32.AND UP0, UPT, UR4, URZ, UPT ;  /* 0x0000003f0400928c */ /* 0x000fc8000bf05070 */
[----:B------:R-:W-:Y:S01]  /*0460*/  @!UP1 UISETP.NE.AND.EX UP0, UPT, UR5, URZ, UPT, UP0 ;  /* 0x0000003f0500928c */ /* 0x000fe2000bf05300 */
[----:B--2---:R-:W-:-:S07]  /*0470*/  @P1 R2UR UR20, R0 ;  /* 0x00000000001412ca */ /* 0x004fce00000e0000 */
[----:B------:R-:W-:Y:S08]  /*0480*/  @!P0 EXIT ;  /* 0x000000000000894d */ /* 0x000ff00003800000 */
[----:B------:R-:W-:Y:S01]  /*0490*/  @!UP1 ULDC UR4, c[0x0][0x2cc] ;  /* 0x0000b30000049ab9 */ /* 0x000fe20000000800 */
[----:B------:R-:W-:Y:S01]  /*04a0*/  @UP1 UIADD3 UR20, UR20, -UR13, URZ ;  /* 0x8000000d14141290 */ /* 0x000fe2000fffe03f */
[----:B------:R-:W1:Y:S01]  /*04b0*/  S2R R138, SR_TID.X ;  /* 0x00000000008a7919 */ /* 0x000e620000002100 */
[----:B------:R-:W-:-:S04]  /*04c0*/  @!UP1 USEL UR4, UR4, URZ, UP0 ;  /* 0x0000003f04049287 */ /* 0x000fc80008000000 */
[----:B------:R-:W-:-:S04]  /*04d0*/  @!UP1 UIADD3 UR20, UR4, UR7, -UR13 ;  /* 0x0000000704149290 */ /* 0x000fc8000fffe80d */
[----:B------:R-:W-:Y:S02]  /*04e0*/  UISETP.GE.AND UP0, UPT, UR20, 0x1, UPT ;  /* 0x000000011400788c */ /* 0x000fe4000bf06270 */
[----:B------:R-:W-:-:S04]  /*04f0*/  UIADD3 UR4, UR20, 0x3f, URZ ;  /* 0x0000003f14047890 */ /* 0x000fc8000fffe03f */
[----:B------:R-:W-:Y:S01]  /*0500*/  PLOP3.LUT P0, PT, PT, PT, UP0, 0x80, 0x0 ;  /* 0x000000000000781c */ /* 0x000fe20003f0f008 */
[----:B------:R-:W-:-:S04]  /*0510*/  USHF.R.S32.HI UR17, URZ, 0x1f, UR4 ;  /* 0x0000001f3f117899 */ /* 0x000fc80008011404 */
[----:B------:R-:W-:-:S08]  /*0520*/  ULEA.HI UR17, UR17, UR4, URZ, 0x6 ;  /* 0x0000000411117291 */ /* 0x000fd0000f8f303f */
[----:B------:R-:W-:Y:S05]  /*0530*/  @!P0 BRA `(.L_x_136) ;  /* 0x000000e000b48947 */ /* 0x000fea0003800000 */
[----:B------:R-:W2:Y:S01]  /*0540*/  LDC R12, c[0x0][0x278] ;  /* 0x00009e00ff0c7b82 */ /* 0x000ea20000000800 */
[----:B------:R-:W3:Y:S01]  /*0550*/  S2R R4, SR_CTAID.Z ;  /* 0x0000000000047919 */ /* 0x000ee20000002700 */
[----:B-1----:R-:W-:Y:S01]  /*0560*/  SHF.R.S32.HI R28, RZ, 0x1f, R138 ;  /* 0x0000001fff1c7819 */ /* 0x002fe2000001148a */
[----:B------:R-:W-:Y:S01]  /*0570*/  UISETP.NE.AND UP1, UPT, UR15, -0x1, UPT ;  /* 0xffffffff0f00788c */ /* 0x000fe2000bf25270 */
[----:B------:R-:W-:Y:S01]  /*0580*/  IMAD.U32 R8, RZ, RZ, UR16 ;  /* 0x00000010ff087e24 */ /* 0x000fe2000f8e00ff */
[----:B------:R-:W-:Y:S01]  /*0590*/  UISETP.NE.AND UP0, UPT, UR6, -0x1, UPT ;  /* 0xffffffff0600788c */ /* 0x000fe2000bf05270 */
[----:B------:R-:W-:-:S05]  /*05a0*/  LEA.HI R18, R28, R138, RZ, 0x4 ;  /* 0x0000008a1c127211 */ /* 0x000fca00078f20ff */
[----:B------:R-:W-:-:S03]  /*05b0*/  PLOP3.LUT P0, PT, PT, PT, UP0, 0x80, 0x0 ;  /* 0x000000000000781c */ /* 0x000fc60003f0f008 */
[----:B------:R-:W-:Y:S01]  /*05c0*/  @UP1 ULDC.64 UR4, c[0x0][0x240] ;  /* 0x0000900000041ab9 */ /* 0x000fe20000000a00 */
[----:B------:R-:W-:Y:S02]  /*05d0*/  @!UP1 USHF.R.S32.HI UR7, URZ, 0x1f, UR11 ;  /* 0x0000001f3f079899 */ /* 0x000fe4000801140b */
[----:B------:R-:W-:Y:S02]  /*05e0*/  @UP1 UIMAD.WIDE.U32 UR24, UR15, UR4, URZ ;  /* 0x000000040f1812a5 */ /* 0x000fe4000f8e003f */
[----:B------:R-:W-:Y:S02]  /*05f0*/  @UP0 UIADD3 UR23, UR13, UR6, URZ ;  /* 0x000000060d170290 */ /* 0x000fe4000fffe03f */
[----:B------:R-:W-:Y:S01]  /*0600*/  @UP1 UIMAD UR10, UR15, UR5, UR25 ;  /* 0x000000050f0a12a4 */ /* 0x000fe2000f8e0219 */
[----:B------:R-:W-:Y:S01]  /*0610*/  @UP0 ULDC.64 UR8, c[0x0][0x248] ;  /* 0x0000920000080ab9 */ /* 0x000fe20000000a00 */
[----:B--2---:R-:W-:Y:S01]  /*0620*/  IABS R0, R12 ;  /* 0x0000000c00007213 */ /* 0x004fe20000000000 */
[----:B------:R-:W-:Y:S01]  /*0630*/  @!UP1 ULDC.64 UR4, c[0x0][0x228] ;  /* 0x00008a0000049ab9 */ /* 0x000fe20000000a00 */
[----:B------:R-:W-:-:S02]  /*0640*/  @UP0 UIMAD.WIDE.U32 UR26, UR23, UR8, URZ ;  /* 0x00000008171a02a5 */ /* 0x000fc4000f8e003f */
[----:B------:R-:W-:Y:S01]  /*0650*/  @!UP1 UIMAD UR7, UR7, UR4, URZ ;  /* 0x00000004070792a4 */ /* 0x000fe2000f8e023f */
[----:B------:R-:W-:Y:S01]  /*0660*/  IMAD.MOV.U32 R5, RZ, RZ, R0 ;  /* 0x000000ffff057224 */ /* 0x000fe200078e0000 */
[----:B------:R-:W-:Y:S02]  /*0670*/  @!UP1 UIMAD.WIDE.U32 UR28, UR11, UR4, URZ ;  /* 0x000000040b1c92a5 */ /* 0x000fe4000f8e003f */
[----:B------:R-:W-:Y:S01]  /*0680*/  @!UP1 UIMAD UR5, UR11, UR5, UR7 ;  /* 0x000000050b0592a4 */ /* 0x000fe2000f8e0207 */
[----:B------:R-:W1:Y:S01]  /*0690*/  I2F.RP R2, R5 ;  /* 0x0000000500027306 */ /* 0x000e620000209400 */
[----:B---3--:R-:W-:Y:S01]  /*06a0*/  IABS R4, R4 ;  /* 0x0000000400047213 */ /* 0x008fe20000000000 */
[----:B------:R-:W-:Y:S02]  /*06b0*/  @UP0 UIMAD UR23, UR23, UR9, URZ ;  /* 0x00000009171702a4 */ /* 0x000fe4000f8e023f */
[----:B------:R-:W-:Y:S02]  /*06c0*/  @!UP1 UIADD3 UR10, UR29, UR5, URZ ;  /* 0x000000051d0a9290 */ /* 0x000fe4000fffe03f */
[----:B------:R-:W-:Y:S01]  /*06d0*/  @UP0 UIADD3 UR23, UR27, UR23, URZ ;  /* 0x000000171b170290 */ /* 0x000fe2000fffe03f */
[----:B------:R-:W-:Y:S01]  /*06e0*/  @!UP1 UMOV UR24, UR28 ;  /* 0x0000001c00189c82 */ /* 0x000fe20008000000 */
[----:B-1----:R-:W1:Y:S02]  /*06f0*/  MUFU.RCP R2, R2 ;  /* 0x0000000200027308 */ /* 0x002e640000001000 */
[----:B-1----:R-:W-:-:S06]  /*0700*/  VIADD R2, R2, 0xffffffe ;  /* 0x0ffffffe02027836 */ /* 0x002fcc0000000000 */
[----:B------:R-:W1:Y:S02]  /*0710*/  F2I.FTZ.U32.TRUNC.NTZ R3, R2 ;  /* 0x0000000200037305 */ /* 0x000e64000021f000 */
[----:B-1----:R-:W-:Y:S02]  /*0720*/  IMAD.MOV R0, RZ, RZ, -R3 ;  /* 0x000000ffff007224 */ /* 0x002fe400078e0a03 */
[----:B------:R-:W-:Y:S02]  /*0730*/  IMAD.MOV.U32 R2, RZ, RZ, RZ ;  /* 0x000000ffff027224 */ /* 0x000fe400078e00ff */
[----:B------:R-:W-:-:S04]  /*0740*/  IMAD R0, R0, R5, RZ ;  /* 0x0000000500007224 */ /* 0x000fc800078e02ff */
[----:B------:R-:W-:-:S04]  /*0750*/  IMAD.HI.U32 R2, R3, R0, R2 ;  /* 0x0000000003027227 */ /* 0x000fc800078e0002 */
[----:B------:R-:W-:Y:S01]  /*0760*/  IMAD.MOV.U32 R3, RZ, RZ, R4 ;  /* 0x000000ffff037224 */ /* 0x000fe200078e0004 */
[----:B------:R-:W-:-:S03]  /*0770*/  LEA.HI R4, R28, R138, RZ, 0x3 ;  /* 0x0000008a1c047211 */ /* 0x000fc600078f18ff */
[----:B------:R-:W-:Y:S01]  /*0780*/  IMAD.HI.U32 R0, R2, R3, RZ ;  /* 0x0000000302007227 */ /* 0x000fe200078e00ff */
[----:B------:R-:W-:Y:S02]  /*0790*/  SHF.R.S32.HI R6, RZ, 0x3, R4 ;  /* 0x00000003ff067819 */ /* 0x000fe40000011404 */
[----:B------:R-:W-:Y:S01]  /*07a0*/  LOP3.LUT R4, R4, 0xfffffff8, RZ, 0xc0, !PT ;  /* 0xfffffff804047812 */ /* 0x000fe200078ec0ff */
[----:B------:R-:W-:Y:S01]  /*07b0*/  IMAD.MOV R2, RZ, RZ, -R0 ;  /* 0x000000ffff027224 */ /* 0x000fe200078e0a00 */
[----:B------:R-:W-:-:S03]  /*07c0*/  SHF.R.S32.HI R7, RZ, 0x1f, R6 ;  /* 0x0000001fff077819 */ /* 0x000fc60000011406 */
[C---:B------:R-:W-:Y:S02]  /*07d0*/  IMAD R2, R5.reuse, R2, R3 ;  /* 0x0000000205027224 */ /* 0x040fe400078e0203 */
[----:B------:R-:W-:Y:S02]  /*07e0*/  IMAD.SHL.U32 R3, R6, 0x40, RZ ;  /* 0x0000004006037824 */ /* 0x000fe400078e00ff */
[----:B------:R-:W-:Y:S01]  /*07f0*/  IMAD.IADD R36, R138, 0x1, -R4 ;  /* 0x000000018a247824 */ /* 0x000fe200078e0a04 */
[----:B------:R-:W-:Y:S01]  /*0800*/  ISETP.GT.U32.AND P2, PT, R5, R2, PT ;  /* 0x000000020500720c */ /* 0x000fe20003f44070 */
[----:B------:R-:W-:Y:S01]  /*0810*/  IMAD.WIDE R8, R8, 0x80, R6 ;  /* 0x0000008008087825 */ /* 0x000fe200078e0206 */
[----:B------:R-:W-:-:S03]  /*0820*/  LOP3.LUT R3, R3, 0x1c0, RZ, 0xc0, !PT ;  /* 0x000001c003037812 */ /* 0x000fc600078ec0ff */
[----:B------:R-:W-:-:S05]  /*0830*/  IMAD.SHL.U32 R204, R36, 0x8, RZ ;  /* 0x0000000824cc7824 */ /* 0x000fca00078e00ff */
[----:B------:R-:W-:Y:S02]  /*0840*/  LOP3.LUT R4, R3, 0x38, R204, 0xf8, !PT ;  /* 0x0000003803047812 */ /* 0x000fe400078ef8cc */
[----:B------:R-:W-:Y:S01]  /*0850*/  SHF.R.U32.HI R3, RZ, 0x3, R3 ;  /* 0x00000003ff037819 */ /* 0x000fe20000011603 */
[----:B------:R-:W-:-:S03]  /*0860*/  @!P2 IMAD.IADD R2, R2, 0x1, -R5 ;  /* 0x000000010202a824 */ /* 0x000fc600078e0a05 */
[----:B------:R-:W-:Y:S02]  /*0870*/  LOP3.LUT R4, R4, R3, RZ, 0x3c, !PT ;  /* 0x0000000304047212 */ /* 0x000fe400078e3cff */
[----:B------:R-:W-:Y:S02]  /*0880*/  LOP3.LUT R3, R18, 0xfffffff0, RZ, 0xc0, !PT ;  /* 0xfffffff012037812 */ /* 0x000fe400078ec0ff */
[----:B------:R-:W-:-:S03]  /*0890*/  ISETP.GE.U32.AND P1, PT, R2, R5, PT ;  /* 0x000000050200720c */ /* 0x000fc60003f26070 */
[----:B------:R-:W-:Y:S01]  /*08a0*/  IMAD.IADD R2, R138, 0x1, -R3 ;  /* 0x000000018a027824 */ /* 0x000fe200078e0a03 */
[----:B------:R-:W-:-:S04]  /*08b0*/  LEA.HI R3, R28, R138, RZ, 0x6 ;  /* 0x0000008a1c037211 */ /* 0x000fc800078f30ff */
[----:B------:R-:W-:Y:S01]  /*08c0*/  SHF.R.S32.HI R5, RZ, 0x1f, R2 ;  /* 0x0000001fff057819 */ /* 0x000fe20000011402 */
[----:B------:R-:W-:Y:S06]  /*08d0*/  @P0 BRA `(.L_x_137) ;  /* 0x0000000000340947 */ /* 0x000fec0003800000 */
        /* <DEDUP_REMOVED lines=8> */
[----:B------:R-:W-:Y:S01]  /*0960*/  UIMAD UR7, UR7, UR4, URZ ;  /* 0x00000004070772a4 */ /* 0x000fe2000f8e023f */
[----:B------:R-:W-:-:S03]  /*0970*/  UMOV UR22, UR26 ;  /* 0x0000001a00167c82 */ /* 0x000fc60008000000 */
[----:B------:R-:W-:Y:S02]  /*0980*/  UIMAD UR5, UR11, UR5, UR7 ;  /* 0x000000050b0572a4 */ /* 0x000fe4000f8e0207 */
[----:B------:R-:W-:-:S04]  /*0990*/  UIMAD.WIDE.U32 UR26, UR11, UR4, UR22 ;  /* 0x000000040b1a72a5 */ /* 0x000fc8000f8e0016 */
[----:B------:R-:W-:-:S12]  /*09a0*/  UIADD3 UR23, UR27, UR5, URZ ;  /* 0x000000051b177290 */ /* 0x000fd8000fffe03f */
.L_x_137:
[----:B------:R-:W-:Y:S01]  /*09b0*/  @UP0 UIADD3 UR25, UR13, UR6, URZ ;  /* 0x000000060d190290 */ /* 0x000fe2000fffe03f */
[----:B------:R-:W-:Y:S01]  /*09c0*/  IMAD.SHL.U32 R3, R3, 0x8, RZ ;  /* 0x0000000803037824 */ /* 0x000fe200078e00ff */
[----:B------:R-:W-:Y:S01]  /*09d0*/  LEA.HI R25, R5, R2, RZ, 0x3 ;  /* 0x0000000205197211 */ /* 0x000fe200078f18ff */
[----:B------:R-:W-:Y:S01]  /*09e0*/  @UP0 ULDC.64 UR6, c[0x0][0x250] ;  /* 0x0000940000060ab9 */ /* 0x000fe20000000a00 */
[----:B------:R-:W-:Y:S02]  /*09f0*/  USHF.R.S32.HI UR22, URZ, 0x1f, UR21 ;  /* 0x0000001f3f167899 */ /* 0x000fe40008011415 */
[----:B------:R-:W-:Y:S01]  /*0a00*/  @UP0 UIMAD.WIDE.U32 UR28, UR25, UR6, URZ ;  /* 0x00000006191c02a5 */ /* 0x000fe2000f8e003f */
[----:B------:R-:W-:Y:S01]  /*0a10*/  LOP3.LUT R242, R4, 0xfffffe00, R3, 0xf8, !PT ;  /* 0xfffffe0004f27812 */ /* 0x000fe200078ef803 */
[----:B------:R-:W-:Y:S01]  /*0a20*/  @UP0 UIMAD UR25, UR25, UR7, URZ ;  /* 0x00000007191902a4 */ /* 0x000fe2000f8e023f */
[----:B------:R-:W-:Y:S02]  /*0a30*/  LOP3.LUT R4, R12, UR21, RZ, 0x3c, !PT ;  /* 0x000000150c047c12 */ /* 0x000fe4000f8e3cff */
[----:B------:R-:W-:Y:S01]  /*0a40*/  LOP3.LUT R3, R25, 0xfffffff8, RZ, 0xc0, !PT ;  /* 0xfffffff819037812 */ /* 0x000fe200078ec0ff */
[----:B------:R-:W-:Y:S01]  /*0a50*/  @UP0 UIADD3 UR25, UR29, UR25, URZ ;  /* 0x000000191d190290 */ /* 0x000fe2000fffe03f */
[----:B------:R-:W-:Y:S11]  /*0a60*/  @P0 BRA `(.L_x_138) ;  /* 0x0000000000300947 */ /* 0x000ff60003800000 */
        /* <DEDUP_REMOVED lines=12> */
.L_x_138:
[----:B------:R-:W-:Y:S01]  /*0b30*/  UIADD3 UR14, -UR14, UR12, URZ ;  /* 0x0000000c0e0e7290 */ /* 0x000fe2000fffe13f */
[----:B------:R-:W-:Y:S01]  /*0b40*/  IMAD.IADD R24, R2, 0x1, -R3 ;  /* 0x0000000102187824 */ /* 0x000fe200078e0a03 */
[--C-:B------:R-:W-:Y:S01]  /*0b50*/  SHF.R.S32.HI R205, RZ, 0x1f, R204.reuse ;  /* 0x0000001fffcd7819 */ /* 0x100fe200000114cc */
[----:B------:R-:W-:Y:S01]  /*0b60*/  VIADD R2, R6, 0x40 ;  /* 0x0000004006027836 */ /* 0x000fe20000000000 */
[----:B------:R-:W-:Y:S01]  /*0b70*/  ISETP.GE.AND P0, PT, R4, RZ, PT ;  /* 0x000000ff0400720c */ /* 0x000fe20003f06270 */
[----:B------:R-:W-:Y:S01]  /*0b80*/  IMAD R4, R7, UR8, RZ ;  /* 0x0000000807047c24 */ /* 0x000fe2000f8e02ff */
[----:B------:R-:W-:Y:S01]  /*0b90*/  @!P2 IADD3 R0, R0, 0x1, RZ ;  /* 0x000000010000a810 */ /* 0x000fe20007ffe0ff */
[----:B------:R-:W-:Y:S01]  /*0ba0*/  VIADD R11, R6, 0x50 ;  /* 0x00000050060b7836 */ /* 0x000fe20000000000 */
[----:B------:R-:W-:Y:S01]  /*0bb0*/  ISETP.GE.AND P4, PT, R2, UR14, PT ;  /* 0x0000000e02007c0c */ /* 0x000fe2000bf86270 */
[----:B------:R-:W-:Y:S01]  /*0bc0*/  IMAD.WIDE.U32 R2, R6, UR8, R204 ;  /* 0x0000000806027c25 */ /* 0x000fe2000f8e00cc */
[----:B------:R-:W-:Y:S01]  /*0bd0*/  ISETP.NE.AND P2, PT, R12, RZ, PT ;  /* 0x000000ff0c00720c */ /* 0x000fe20003f45270 */
[----:B------:R-:W-:Y:S01]  /*0be0*/  ULDC.64 UR12, c[0x0][0x260] ;  /* 0x00009800000c7ab9 */ /* 0x000fe20000000a00 */
[----:B------:R-:W-:Y:S01]  /*0bf0*/  IADD3 R10, R6, 0x60, RZ ;  /* 0x00000060060a7810 */ /* 0x000fe20007ffe0ff */
[----:B------:R-:W-:Y:S01]  /*0c00*/  @P1 VIADD R0, R0, 0x1 ;  /* 0x0000000100001836 */ /* 0x000fe20000000000 */
[----:B------:R-:W-:Y:S01]  /*0c10*/  ISETP.GE.AND P3, PT, R11, UR14, PT ;  /* 0x0000000e0b007c0c */ /* 0x000fe2000bf66270 */
[----:B------:R-:W-:Y:S01]  /*0c20*/  IMAD R5, R6, UR9, R4 ;  /* 0x0000000906057c24 */ /* 0x000fe2000f8e0204 */
[----:B------:R-:W-:Y:S01]  /*0c30*/  IADD3 R4, P1, R2, UR26, RZ ;  /* 0x0000001a02047c10 */ /* 0x000fe2000ff3e0ff */
[----:B------:R-:W-:Y:S01]  /*0c40*/  @!P0 IMAD.MOV R0, RZ, RZ, -R0 ;  /* 0x000000ffff008224 */ /* 0x000fe200078e0a00 */
[----:B------:R-:W-:Y:S01]  /*0c50*/  ISETP.GE.AND P0, PT, R10, UR14, PT ;  /* 0x0000000e0a007c0c */ /* 0x000fe2000bf06270 */
[----:B------:R-:W-:Y:S01]  /*0c60*/  IMAD R10, R7, UR6, RZ ;  /* 0x00000006070a7c24 */ /* 0x000fe2000f8e02ff */
[----:B------:R-:W-:Y:S01]  /*0c70*/  IADD3.X R5, R3, UR23, R5, P1, !PT ;  /* 0x0000001703057c10 */ /* 0x000fe20008ffe405 */
[----:B------:R-:W-:Y:S01]  /*0c80*/  IMAD.WIDE.U32 R2, R6, UR6, R204 ;  /* 0x0000000606027c25 */ /* 0x000fe2000f8e00cc */
[----:B------:R-:W-:Y:S01]  /*0c90*/  IADD3 R14, P1, R204, UR24, RZ ;  /* 0x00000018cc0e7c10 */ /* 0x000fe2000ff3e0ff */
[----:B------:R-:W1:Y:S01]  /*0ca0*/  S2UR UR23, SR_CgaCtaId ;  /* 0x00000000001779c3 */ /* 0x000e620000008800 */
[----:B------:R-:W-:Y:S01]  /*0cb0*/  @!P2 LOP3.LUT R0, RZ, R12, RZ, 0x33, !PT ;  /* 0x0000000cff00a212 */ /* 0x000fe200078e33ff */
[----:B------:R-:W-:Y:S01]  /*0cc0*/  IMAD R11, R6, UR7, R10 ;  /* 0x00000007060b7c24 */ /* 0x000fe2000f8e020a */
[----:B------:R-:W-:Y:S01]  /*0cd0*/  IADD3 R2, P2, R2, UR28, RZ ;  /* 0x0000001c02027c10 */ /* 0x000fe2000ff5e0ff */
[----:B------:R-:W-:Y:S01]  /*0ce0*/  VIADD R161, R204, 0x40 ;  /* 0x00000040cca17836 */ /* 0x000fe20000000000 */
[----:B------:R-:W-:Y:S01]  /*0cf0*/  IADD3.X R15, R205, UR10, RZ, P1, !PT ;  /* 0x0000000acd0f7c10 */ /* 0x000fe20008ffe4ff */
[----:B------:R-:W-:Y:S01]  /*0d00*/  ULDC.64 UR10, c[0x0][0x268] ;  /* 0x00009a00000a7ab9 */ /* 0x000fe20000000a00 */
[----:B------:R-:W-:Y:S01]  /*0d10*/  IADD3.X R3, R3, UR25, R11, P2, !PT ;  /* 0x0000001903037c10 */ /* 0x000fe200097fe40b */
[----:B------:R-:W-:Y:S01]  /*0d20*/  IMAD.WIDE.U32 R32, R0, UR12, R4 ;  /* 0x0000000c00207c25 */ /* 0x000fe2000f8e0004 */
[----:B------:R-:W-:Y:S01]  /*0d30*/  R2P PR, R24, 0x6 ;  /* 0x0000000618007804 */ /* 0x000fe20000000000 */
[----:B------:R-:W-:Y:S01]  /*0d40*/  ULDC.64 UR4, c[0x0][0x258] ;  /* 0x0000960000047ab9 */ /* 0x000fe20000000a00 */
[----:B------:R-:W-:Y:S01]  /*0d50*/  ISETP.GE.AND P6, PT, R6, UR14, PT ;  /* 0x0000000e06007c0c */ /* 0x000fe2000bfc6270 */
[----:B------:R-:W-:Y:S01]  /*0d60*/  IMAD.WIDE.U32 R30, R0, UR10, R2 ;  /* 0x0000000a001e7c25 */ /* 0x000fe2000f8e0002 */
[----:B------:R2:W-:Y:S01]  /*0d70*/  STL.64 [R1+0x48], R32 ;  /* 0x0000482001007387 */ /* 0x0005e20000100a00 */
[----:B------:R-:W-:Y:S01]  /*0d80*/  SHF.R.S32.HI R10, RZ, 0x1f, R0 ;  /* 0x0000001fff0a7819 */ /* 0x000fe20000011400 */
[----:B------:R-:W-:Y:S01]  /*0d90*/  UIMAD UR22, UR22, UR4, URZ ;  /* 0x00000004161672a4 */ /* 0x000fe2000f8e023f */
[----:B------:R-:W-:Y:S01]  /*0da0*/  IMAD.U32 R12, RZ, RZ, UR4 ;  /* 0x00000004ff0c7e24 */ /* 0x000fe2000f8e00ff */
[----:B------:R2:W-:Y:S01]  /*0db0*/  STL.64 [R1+0x40], R30 ;  /* 0x0000401e01007387 */ /* 0x0005e20000100a00 */
[----:B------:R-:W-:Y:S01]  /*0dc0*/  UMOV UR4, 0x400 ;  /* 0x0000040000047882 */ /* 0x000fe20000000000 */
[----:B------:R-:W-:Y:S01]  /*0dd0*/  IMAD R4, R10, UR10, RZ ;  /* 0x0000000a0a047c24 */ /* 0x000fe2000f8e02ff */
[----:B------:R-:W-:Y:S01]  /*0de0*/  UIMAD UR5, UR21, UR5, UR22 ;  /* 0x00000005150572a4 */ /* 0x000fe2000f8e0216 */
[----:B------:R2:W-:Y:S01]  /*0df0*/  STL [R1+0x10], R161 ;  /* 0x000010a101007387 */ /* 0x0005e20000100800 */
[----:B------:R-:W-:Y:S01]  /*0e00*/  IMAD.WIDE.U32 R14, R12, UR21, R14 ;  /* 0x000000150c0e7c25 */ /* 0x000fe2000f8e000e */
[----:B------:R-:W-:Y:S01]  /*0e10*/  BSSY B0, `(.L_x_139) ;  /* 0x0000029000007945 */ /* 0x000fe20003800000 */
[----:B-1----:R-:W-:Y:S01]  /*0e20*/  ULEA UR4, UR23, UR4, 0x18 ;  /* 0x0000000417047291 */ /* 0x002fe2000f8ec03f */
[----:B------:R-:W-:Y:S01]  /*0e30*/  IADD3 R23, R6, 0x20, RZ ;  /* 0x0000002006177810 */ /* 0x000fe20007ffe0ff */
[----:B------:R-:W-:-:S02]  /*0e40*/  IMAD R11, R10, UR12, RZ ;  /* 0x0000000c0a0b7c24 */ /* 0x000fc4000f8e02ff */
[----:B------:R-:W-:Y:S01]  /*0e50*/  IMAD R27, R0, UR11, R4 ;  /* 0x0000000b001b7c24 */ /* 0x000fe2000f8e0204 */
[----:B------:R-:W-:Y:S01]  /*0e60*/  MOV R4, 0x10 ;  /* 0x0000001000047802 */ /* 0x000fe20000000f00 */
[----:B------:R-:W-:Y:S01]  /*0e70*/  VIADD R22, R6, 0x10 ;  /* 0x0000001006167836 */ /* 0x000fe20000000000 */
[----:B------:R-:W-:Y:S01]  /*0e80*/  LEA R242, R242, UR4, 0x1 ;  /* 0x00000004f2f27c11 */ /* 0x000fe2000f8e08ff */
[----:B------:R-:W-:Y:S01]  /*0e90*/  IMAD.MOV.U32 R2, RZ, RZ, 0x20 ;  /* 0x00000020ff027424 */ /* 0x000fe200078e00ff */
[----:B------:R-:W-:Y:S01]  /*0ea0*/  SEL R4, R4, 0xfffffff0, !P1 ;  /* 0xfffffff004047807 */ /* 0x000fe20004800000 */
[----:B------:R-:W-:Y:S01]  /*0eb0*/  IMAD R26, R0, UR13, R11 ;  /* 0x0000000d001a7c24 */ /* 0x000fe2000f8e020b */
[----:B------:R-:W-:Y:S02]  /*0ec0*/  IADD3 R11, R15, UR5, RZ ;  /* 0x000000050f0b7c10 */ /* 0x000fe4000fffe0ff */
[----:B------:R-:W-:Y:S02]  /*0ed0*/  ISETP.GE.AND P5, PT, R22, UR14, PT ;  /* 0x0000000e16007c0c */ /* 0x000fe4000bfa6270 */
[----:B------:R-:W-:Y:S01]  /*0ee0*/  SEL R2, R2, 0xffffffe0, !P2 ;  /* 0xffffffe002027807 */ /* 0x000fe20005000000 */
[----:B------:R-:W-:Y:S10]  /*0ef0*/  @P6 BRA `(.L_x_140) ;  /* 0x0000000000686947 */ /* 0x000ff40003800000 */
[----:B------:R-:W-:Y:S01]  /*0f00*/  ULDC UR5, c[0x0][0x2d0] ;  /* 0x0000b40000057ab9 */ /* 0x000fe20000000800 */
[----:B------:R-:W-:Y:S01]  /*0f10*/  ULDC.64 UR10, c[0x0][0x240] ;  /* 0x00009000000a7ab9 */ /* 0x000fe20000000a00 */
[----:B------:R-:W-:Y:S01]  /*0f20*/  ISETP.GE.AND P6, PT, R204, UR5, PT ;  /* 0x00000005cc007c0c */ /* 0x000fe2000bfc6270 */
[----:B------:R-:W-:Y:S01]  /*0f30*/  IMAD R0, R9, UR10, RZ ;  /* 0x0000000a09007c24 */ /* 0x000fe2000f8e02ff */
[----:B------:R-:W-:Y:S01]  /*0f40*/  ISETP.GE.AND P2, PT, R161, UR5, PT ;  /* 0x00000005a1007c0c */ /* 0x000fe2000bf46270 */
[----:B------:R-:W-:Y:S02]  /*0f50*/  IMAD.MOV.U32 R10, RZ, RZ, R14 ;  /* 0x000000ffff0a7224 */ /* 0x000fe400078e000e */
[C---:B------:R-:W-:Y:S02]  /*0f60*/  IMAD R0, R8.reuse, UR11, R0 ;  /* 0x0000000b08007c24 */ /* 0x040fe4000f8e0200 */
[----:B------:R-:W-:-:S05]  /*0f70*/  IMAD.WIDE.U32 R12, R8, UR10, R10 ;  /* 0x0000000a080c7c25 */ /* 0x000fca000f8e000a */
[----:B------:R-:W-:Y:S01]  /*0f80*/  IADD3 R0, R13, R0, RZ ;  /* 0x000000000d007210 */ /* 0x000fe20007ffe0ff */
[----:B------:R-:W1:Y:S01]  /*0f90*/  @!P6 LDC.64 R16, c[0x0][0x210] ;  /* 0x00008400ff10eb82 */ /* 0x000e620000000a00 */
[----:B------:R3:W-:Y:S01]  /*0fa0*/  @P6 STS.128 [R242], RZ ;  /* 0x000000fff2006388 */ /* 0x0007e20000000c00 */
[----:B-1----:R-:W-:-:S04]  /*0fb0*/  @!P6 LEA R16, P1, R12, R16, 0x1 ;  /* 0x000000100c10e211 */ /* 0x002fc800078208ff */
[----:B------:R-:W-:-:S05]  /*0fc0*/  @!P6 LEA.HI.X R17, R12, R17, R0, 0x1, P1 ;  /* 0x000000110c11e211 */ /* 0x000fca00008f0c00 */
[----:B------:R-:W-:Y:S01]  /*0fd0*/  @!PT LDS RZ, [RZ] ;  /* 0x00000000fffff984 */ /* 0x000fe20000000800 */
[----:B------:R-:W-:Y:S01]  /*0fe0*/  @!PT LDS RZ, [RZ] ;  /* 0x00000000fffff984 */ /* 0x000fe20000000800 */
[----:B------:R-:W-:Y:S01]  /*0ff0*/  @!PT LDS RZ, [RZ] ;  /* 0x00000000fffff984 */ /* 0x000fe20000000800 */
[----:B------:R3:W-:Y:S04]  /*1000*/  @!P6 LDGSTS.E.BYPASS.LTC128B.128 [R242], desc[UR18][R16.64] ;  /* 0x0000000010f2efae */ /* 0x0007e8000b901d52 */
[----:B------:R3:W-:Y:S01]  /*1010*/  @P2 STS.128 [R242+0x4000], RZ ;  /* 0x004000fff2002388 */ /* 0x0007e20000000c00 */
[----:B------:R-:W-:Y:S05]  /*1020*/  @P2 BRA `(.L_x_140) ;  /* 0x00000000001c2947 */ /* 0x000fea0003800000 */
[----:B------:R-:W-:Y:S02]  /*1030*/  ULDC.64 UR10, c[0x0][0x210] ;  /* 0x00008400000a7ab9 */ /* 0x000fe40000000a00 */
[----:B---3--:R-:W-:-:S04]  /*1040*/  LEA R16, P1, R12, UR10, 0x1 ;  /* 0x0000000a0c107c11 */ /* 0x008fc8000f8208ff */
[----:B------:R-:W-:-:S05]  /*1050*/  LEA.HI.X R17, R12, UR11, R0, 0x1, P1 ;  /* 0x0000000b0c117c11 */ /* 0x000fca00088f0c00 */
[----:B------:R-:W-:Y:S01]  /*1060*/  @!PT LDS RZ, [RZ] ;  /* 0x00000000fffff984 */ /* 0x000fe20000000800 */
[----:B------:R-:W-:Y:S01]  /*1070*/  @!PT LDS RZ, [RZ] ;  /* 0x00000000fffff984 */ /* 0x000fe20000000800 */
[----:B------:R-:W-:Y:S01]  /*1080*/  @!PT LDS RZ, [RZ] ;  /* 0x00000000fffff984 */ /* 0x000fe20000000800 */
[----:B------:R1:W-:Y:S04]  /*1090*/  LDGSTS.E.BYPASS.LTC128B.128 [R242+0x4000], desc[UR18][R16.64+0x80] ;  /* 0x0400008010f27fae */ /* 0x0003e8000b901d52 */
.L_x_140:
[----:B------:R-:W-:Y:S05]  /*10a0*/  BSYNC B0 ;  /* 0x0000000000007941 */ /* 0x000fea0003800000 */
.L_x_139:
[----:B------:R-:W-:Y:S01]  /*10b0*/  BSSY B0, `(.L_x_141) ;  /* 0x0000022000007945 */ /* 0x000fe20003800000 */
[----:B------:R-:W-:Y:S01]  /*10c0*/  ISETP.GE.AND P1, PT, R23, UR14, PT ;  /* 0x0000000e17007c0c */ /* 0x000fe2000bf26270 */
[----:B------:R-:W-:Y:S01]  /*10d0*/  VIADD R5, R6, 0x70 ;  /* 0x0000007006057836 */ /* 0x000fe20000000000 */
[----:B------:R-:W-:Y:S01]  /*10e0*/  SHF.R.S32.HI R20, RZ, 0x4, R18 ;  /* 0x00000004ff147819 */ /* 0x000fe20000011412 */
[----:B------:R-:W-:Y:S05]  /*10f0*/  @P5 BRA `(.L_x_142) ;  /* 0x0000000000745947 */ /* 0x000fea0003800000 */
[----:B------:R-:W-:Y:S01]  /*1100*/  ULDC UR5, c[0x0][0x2d0] ;  /* 0x0000b40000057ab9 */ /* 0x000fe20000000800 */
[----:B------:R-:W-:Y:S01]  /*1110*/  IADD3 R0, P2, R8, 0x10, RZ ;  /* 0x0000001008007810 */ /* 0x000fe20007f5e0ff */
[----:B------:R-:W-:Y:S01]  /*1120*/  ULDC.64 UR10, c[0x0][0x240] ;  /* 0x00009000000a7ab9 */ /* 0x000fe20000000a00 */
[----:B------:R-:W-:Y:S01]  /*1130*/  ISETP.GE.AND P5, PT, R204, UR5, PT ;  /* 0x00000005cc007c0c */ /* 0x000fe2000bfa6270 */
[----:B------:R-:W-:Y:S01]  /*1140*/  IMAD.MOV.U32 R12, RZ, RZ, R14 ;  /* 0x000000ffff0c7224 */ /* 0x000fe200078e000e */
[----:B------:R-:W-:Y:S01]  /*1150*/  MOV R13, R11 ;  /* 0x0000000b000d7202 */ /* 0x000fe20000000f00 */
[----:B------:R-:W-:Y:S01]  /*1160*/  IMAD.X R3, RZ, RZ, R9, P2 ;  /* 0x000000ffff037224 */ /* 0x000fe200010e0609 */
[----:B------:R-:W-:-:S03]  /*1170*/  ISETP.GE.AND P2, PT, R161, UR5, PT ;  /* 0x00000005a1007c0c */ /* 0x000fc6000bf46270 */
[----:B------:R-:W-:Y:S02]  /*1180*/  IMAD R3, R3, UR10, RZ ;  /* 0x0000000a03037c24 */ /* 0x000fe4000f8e02ff */
[----:B------:R-:W-:-:S04]  /*1190*/  IMAD.WIDE.U32 R12, R0, UR10, R12 ;  /* 0x0000000a000c7c25 */ /* 0x000fc8000f8e000c */
[----:B-1-3--:R-:W1:Y:S01]  /*11a0*/  @!P5 LDC.64 R16, c[0x0][0x210] ;  /* 0x00008400ff10db82 */ /* 0x00ae620000000a00 */
[----:B------:R-:W-:Y:S01]  /*11b0*/  IMAD R0, R0, UR11, R3 ;  /* 0x0000000b00007c24 */ /* 0x000fe2000f8e0203 */
[----:B------:R4:W-:Y:S03]  /*11c0*/  @P5 STS.128 [R242+0x800], RZ ;  /* 0x000800fff2005388 */ /* 0x0009e60000000c00 */
[----:B------:R-:W-:Y:S01]  /*11d0*/  IMAD.IADD R0, R13, 0x1, R0 ;  /* 0x000000010d007824 */ /* 0x000fe200078e0200 */
[----:B-1----:R-:W-:-:S04]  /*11e0*/  @!P5 LEA R16, P6, R12, R16, 0x1 ;  /* 0x000000100c10d211 */ /* 0x002fc800078c08ff */
[----:B------:R-:W-:-:S05]  /*11f0*/  @!P5 LEA.HI.X R17, R12, R17, R0, 0x1, P6 ;  /* 0x000000110c11d211 */ /* 0x000fca00030f0c00 */
[----:B------:R-:W-:Y:S01]  /*1200*/  @!PT LDS RZ, [RZ] ;  /* 0x00000000fffff984 */ /* 0x000fe20000000800 */
[----:B------:R-:W-:Y:S01]  /*1210*/  @!PT LDS RZ, [RZ] ;  /* 0x00000000fffff984 */ /* 0x000fe20000000800 */
[----:B------:R-:W-:Y:S01]  /*1220*/  @!PT LDS RZ, [RZ] ;  /* 0x00000000fffff984 */ /* 0x000fe20000000800 */
[----:B------:R4:W-:Y:S04]  /*1230*/  @!P5 LDGSTS.E.BYPASS.LTC128B.128 [R242+0x800], desc[UR18][R16.64] ;  /* 0x0080000010f2dfae */ /* 0x0009e8000b901d52 */
[----:B------:R4:W-:Y:S01]  /*1240*/  @P2 STS.128 [R242+0x4800], RZ ;  /* 0x004800fff2002388 */ /* 0x0009e20000000c00 */
[----:B------:R-:W-:Y:S05]  /*1250*/  @P2 BRA `(.L_x_142) ;  /* 0x00000000001c2947 */ /* 0x000fea0003800000 */
[----:B------:R-:W-:Y:S02]  /*1260*/  ULDC.64 UR10, c[0x0][0x210] ;  /* 0x00008400000a7ab9 */ /* 0x000fe40000000a00 */
[----:B----4-:R-:W-:-:S04]  /*1270*/  LEA R16, P2, R12, UR10, 0x1 ;  /* 0x0000000a0c107c11 */ /* 0x010fc8000f8408ff */
[----:B------:R-:W-:-:S05]  /*1280*/  LEA.HI.X R17, R12, UR11, R0, 0x1, P2 ;  /* 0x0000000b0c117c11 */ /* 0x000fca00090f0c00 */
[----:B------:R-:W-:Y:S01]  /*1290*/  @!PT LDS RZ, [RZ] ;  /* 0x00000000fffff984 */ /* 0x000fe20000000800 */
[----:B------:R-:W-:Y:S01]  /*12a0*/  @!PT LDS RZ, [RZ] ;  /* 0x00000000fffff984 */ /* 0x000fe20000000800 */
[----:B------:R-:W-:Y:S01]  /*12b0*/  @!PT LDS RZ, [RZ] ;  /* 0x00000000fffff984 */ /* 0x000fe20000000800 */
[----:B------:R1:W-:Y:S04]  /*12c0*/  LDGSTS.E.BYPASS.LTC128B.128 [R242+0x4800], desc[UR18][R16.64+0x80] ;  /* 0x0480008010f27fae */ /* 0x0003e8000b901d52 */
.L_x_142:
[----:B------:R-:W-:Y:S05]  /*12d0*/  BSYNC B0 ;  /* 0x0000000000007941 */ /* 0x000fea0003800000 */
.L_x_141:
[----:B------:R-:W-:Y:S01]  /*12e0*/  ISETP.GE.AND P5, PT, R5, UR14, PT ;  /* 0x0000000e05007c0c */ /* 0x000fe2000bfa6270 */
[----:B------:R-:W-:Y:S01]  /*12f0*/  IMAD.SHL.U32 R5, R36, 0x40, RZ ;  /* 0x0000004024057824 */ /* 0x000fe200078e00ff */
[----:B------:R-:W-:Y:S01]  /*1300*/  BSSY B0, `(.L_x_143) ;  /* 0x0000023000007945 */ /* 0x000fe20003800000 */
[----:B------:R-:W-:Y:S01]  /*1310*/  LEA.HI R18, R18, R20, RZ, 0x1 ;  /* 0x0000001412127211 */ /* 0x000fe200078f08ff */
[C---:B------:R-:W-:Y:S02]  /*1320*/  VIADD R21, R6.reuse, 0x30 ;  /* 0x0000003006157836 */ /* 0x040fe40000000000 */
[----:B------:R-:W-:Y:S01]  /*1330*/  IMAD.SHL.U32 R19, R6, 0x8, RZ ;  /* 0x0000000806137824 */ /* 0x000fe200078e00ff */
[----:B------:R-:W-:Y:S01]  /*1340*/  LOP3.LUT R5, R5, 0x1c0, RZ, 0xc0, !PT ;  /* 0x000001c005057812 */ /* 0x000fe200078ec0ff */
        /* <DEDUP_REMOVED lines=11> */
[----:B-1-34-:R-:W1:Y:S01]  /*1400*/  @!P2 LDC.64 R16, c[0x0][0x210] ;  /* 0x00008400ff10ab82 */ /* 0x01ae620000000a00 */
        /* <DEDUP_REMOVED lines=18> */
.L_x_144:
[----:B------:R-:W-:Y:S05]  /*1530*/  BSYNC B0 ;  /* 0x0000000000007941 */ /* 0x000fea0003800000 */
.L_x_143:
[----:B------:R-:W-:Y:S01]  /*1540*/  ISETP.GE.AND P1, PT, R21, UR14, PT ;  /* 0x0000000e15007c0c */ /* 0x000fe2000bf26270 */
[----:B------:R-:W-:Y:S01]  /*1550*/  BSSY B0, `(.L_x_145) ;  /* 0x0000024000007945 */ /* 0x000fe20003800000 */
[----:B------:R-:W-:Y:S02]  /*1560*/  LOP3.LUT R18, R18, 0xfffffffe, RZ, 0xc0, !PT ;  /* 0xfffffffe12127812 */ /* 0x000fe400078ec0ff */
[----:B------:R-:W-:Y:S02]  /*1570*/  LOP3.LUT R0, R5, 0x8, R19, 0xf8, !PT ;  /* 0x0000000805007812 */ /* 0x000fe400078ef813 */
[----:B------:R-:W-:Y:S01]  /*1580*/  SHF.R.U32.HI R5, RZ, 0x3, R5 ;  /* 0x00000003ff057819 */ /* 0x000fe20000011605 */
[----:B------:R-:W-:-:S03]  /*1590*/  IMAD.IADD R18, R20, 0x1, -R18 ;  /* 0x0000000114127824 */ /* 0x000fc600078e0a12 */
[----:B------:R-:W-:-:S03]  /*15a0*/  LOP3.LUT R19, R0, R5, RZ, 0x3c, !PT ;  /* 0x0000000500137212 */ /* 0x000fc600078e3cff */
        /* <DEDUP_REMOVED lines=30> */
.L_x_146:
[----:B------:R-:W-:Y:S05]  /*1790*/  BSYNC B0 ;  /* 0x0000000000007941 */ /* 0x000fea0003800000 */
.L_x_145:
[----:B------:R-:W-:Y:S04]  /*17a0*/  BSSY B0, `(.L_x_147) ;  /* 0x000001f000007945 */ /* 0x000fe80003800000 */
        /* <DEDUP_REMOVED lines=30> */
.L_x_148:
[----:B------:R-:W-:Y:S05]  /*1990*/  BSYNC B0 ;  /* 0x0000000000007941 */ /* 0x000fea0003800000 */
.L_x_147:
        /* <DEDUP_REMOVED lines=31> */
.L_x_150:
[----:B------:R-:W-:Y:S05]  /*1b90*/  BSYNC B0 ;  /* 0x0000000000007941 */ /* 0x000fea0003800000 */
.L_x_149:
        /* <DEDUP_REMOVED lines=31> */
.L_x_152:
[----:B------:R-:W-:Y:S05]  /*1d90*/  BSYNC B0 ;  /* 0x0000000000007941 */ /* 0x000fea0003800000 */
.L_x_151:
[----:B------:R-:W-:Y:S04]  /*1da0*/  BSSY B0, `(.L_x_153) ;  /* 0x000001e000007945 */ /* 0x000fe80003800000 */
[----:B------:R-:W-:Y:S05]  /*1db0*/  @P5 BRA `(.L_x_154) ;  /* 0x0000000000705947 */ /* 0x000fea0003800000 */
[----:B------:R-:W-:Y:S01]  /*1dc0*/  ULDC UR5, c[0x0][0x2d0] ;  /* 0x0000b40000057ab9 */ /* 0x000fe20000000800 */
[----:B------:R-:W-:Y:S01]  /*1dd0*/  IADD3 R0, P0, R8, 0x70, RZ ;  /* 0x0000007008007810 */ /* 0x000fe20007f1e0ff */
[----:B------:R-:W-:Y:S01]  /*1de0*/  ULDC.64 UR10, c[0x0][0x240] ;  /* 0x00009000000a7ab9 */ /* 0x000fe20000000a00 */
[----:B------:R-:W-:Y:S02]  /*1df0*/  ISETP.GE.AND P1, PT, R204, UR5, PT ;  /* 0x00000005cc007c0c */ /* 0x000fe4000bf26270 */
[----:B------:R-:W-:Y:S01]  /*1e00*/  MOV R10, R14 ;  /* 0x0000000e000a7202 */ /* 0x000fe20000000f00 */
[----:B------:R-:W-:Y:S01]  /*1e10*/  IMAD.X R8, RZ, RZ, R9, P0 ;  /* 0x000000ffff087224 */ /* 0x000fe200000e0609 */
[----:B------:R-:W-:-:S03]  /*1e20*/  ISETP.GE.AND P0, PT, R161, UR5, PT ;  /* 0x00000005a1007c0c */ /* 0x000fc6000bf06270 */
[----:B------:R-:W-:Y:S02]  /*1e30*/  IMAD R8, R8, UR10, RZ ;  /* 0x0000000a08087c24 */ /* 0x000fe4000f8e02ff */
[----:B------:R-:W-:-:S04]  /*1e40*/  IMAD.WIDE.U32 R10, R0, UR10, R10 ;  /* 0x0000000a000a7c25 */ /* 0x000fc8000f8e000a */
[----:B------:R-:W5:Y:S01]  /*1e50*/  @!P1 LDC.64 R12, c[0x0][0x210] ;  /* 0x00008400ff0c9b82 */ /* 0x000f620000000a00 */
[----:B------:R-:W-:Y:S01]  /*1e60*/  IMAD R0, R0, UR11, R8 ;  /* 0x0000000b00007c24 */ /* 0x000fe2000f8e0208 */
[----:B------:R1:W-:Y:S03]  /*1e70*/  @P1 STS.128 [R242+0x3800], RZ ;  /* 0x003800fff2001388 */ /* 0x0003e60000000c00 */
[----:B------:R-:W-:Y:S01]  /*1e80*/  IMAD.IADD R0, R11, 0x1, R0 ;  /* 0x000000010b007824 */ /* 0x000fe200078e0200 */
[----:B-----5:R-:W-:-:S04]  /*1e90*/  @!P1 LEA R8, P2, R10, R12, 0x1 ;  /* 0x0000000c0a089211 */ /* 0x020fc800078408ff */
        /* <DEDUP_REMOVED lines=8> */
[----:B-1----:R-:W-:-:S04]  /*1f20*/  LEA R8, P0, R10, UR10, 0x1 ;  /* 0x0000000a0a087c11 */ /* 0x002fc8000f8008ff */
[----:B------:R-:W-:-:S05]  /*1f30*/  LEA.HI.X R9, R10, UR11, R0, 0x1, P0 ;  /* 0x0000000b0a097c11 */ /* 0x000fca00080f0c00 */
[----:B------:R-:W-:Y:S01]  /*1f40*/  @!PT LDS RZ, [RZ] ;  /* 0x00000000fffff984 */ /* 0x000fe20000000800 */
[----:B------:R-:W-:Y:S01]  /*1f50*/  @!PT LDS RZ, [RZ] ;  /* 0x00000000fffff984 */ /* 0x000fe20000000800 */
[----:B------:R-:W-:Y:S01]  /*1f60*/  @!PT LDS RZ, [RZ] ;  /* 0x00000000fffff984 */ /* 0x000fe20000000800 */
[----:B------:R1:W-:Y:S04]  /*1f70*/  LDGSTS.E.BYPASS.LTC128B.128 [R242+0x7800], desc[UR18][R8.64+0x80] ;  /* 0x0780008008f27fae */ /* 0x0003e8000b901d52 */
.L_x_154:
[----:B------:R-:W-:Y:S05]  /*1f80*/  BSYNC B0 ;  /* 0x0000000000007941 */ /* 0x000fea0003800000 */
.L_x_153:
[----:B------:R-:W-:Y:S01]  /*1f90*/  ULEA.HI.SX32 UR5, UR17, 0xffffffff, 0x1a ;  /* 0xffffffff11057891 */ /* 0x000fe2000f8fd23f */
[----:B------:R-:W-:Y:S01]  /*1fa0*/  IMAD.IADD R163, R33, 0x1, R26 ;  /* 0x0000000121a37824 */ /* 0x000fe200078e021a */
[----:B------:R-:W-:Y:S01]  /*1fb0*/  MOV R162, R32 ;  /* 0x0000002000a27202 */ /* 0x000fe20000000f00 */
[----:B------:R-:W-:Y:S01]  /*1fc0*/  USHF.L.U32 UR13, UR8, 0x6, URZ ;  /* 0x00000006080d7899 */ /* 0x000fe2000800063f */
[----:B------:R-:W-:Y:S01]  /*1fd0*/  IMAD.SHL.U32 R3, R24, 0x40, RZ ;  /* 0x0000004018037824 */ /* 0x000fe200078e00ff */
[----:B------:R-:W-:Y:S01]  /*1fe0*/  UIMAD UR23, UR5, -0x40, UR20 ;  /* 0xffffffc0051778a4 */ /* 0x000fe2000f8e0214 */
[----:B------:R-:W-:Y:S01]  /*1ff0*/  IMAD.SHL.U32 R5, R18, 0x8, RZ ;  /* 0x0000000812057824 */ /* 0x000fe200078e00ff */
[----:B------:R2:W-:Y:S01]  /*2000*/  STL.64 [R1+0x38], R162 ;  /* 0x000038a201007387 */ /* 0x0005e20000100a00 */
[----:B------:R-:W-:Y:S01]  /*2010*/  USHF.L.U64.HI UR12, UR8, 0x6, UR9 ;  /* 0x00000006080c7899 */ /* 0x000fe20008010209 */
[----:B------:R-:W-:Y:S01]  /*2020*/  IMAD.U32 R156, RZ, RZ, UR13 ;  /* 0x0000000dff9c7e24 */ /* 0x000fe2000f8e00ff */
[----:B------:R-:W-:Y:S01]  /*2030*/  USHF.R.S32.HI UR24, URZ, 0x1f, UR5 ;  /* 0x0000001f3f187899 */ /* 0x000fe20008011405 */
[----:B------:R-:W-:Y:S01]  /*2040*/  ISETP.GE.AND P0, PT, R6, UR23, PT ;  /* 0x0000001706007c0c */ /* 0x000fe2000bf06270 */
[----:B------:R-:W-:Y:S01]  /*2050*/  UIMAD UR10, UR12, UR5, URZ ;  /* 0x000000050c0a72a4 */ /* 0x000fe2000f8e023f */
[----:B-1----:R-:W-:Y:S01]  /*2060*/  IMAD.WIDE.U32 R8, R156, UR5, R162 ;  /* 0x000000059c087c25 */ /* 0x002fe2000f8e00a2 */
[----:B------:R-:W-:Y:S01]  /*2070*/  LOP3.LUT R3, R3, 0x1c0, RZ, 0xc0, !PT ;  /* 0x000001c003037812 */ /* 0x000fe200078ec0ff */
[----:B------:R-:W-:Y:S01]  /*2080*/  BSSY B0, `(.L_x_155) ;  /* 0x000001e000007945 */ /* 0x000fe20003800000 */
[----:B------:R-:W-:Y:S01]  /*2090*/  UIMAD UR10, UR24, UR13, UR10 ;  /* 0x0000000d180a72a4 */ /* 0x000fe2000f8e020a */
[----:B------:R-:W-:Y:S01]  /*20a0*/  ISETP.GE.AND P5, PT, R22, UR23, PT ;  /* 0x0000001716007c0c */ /* 0x000fe2000bfa6270 */
[----:B------:R-:W-:Y:S01]  /*20b0*/  IMAD R0, R18, 0x200, R19 ;  /* 0x0000020012007824 */ /* 0x000fe200078e0213 */
[----:B------:R-:W-:-:S02]  /*20c0*/  LOP3.LUT R5, R3, 0x8, R5, 0xf8, !PT ;  /* 0x0000000803057812 */ /* 0x000fc400078ef805 */
[----:B------:R-:W-:Y:S02]  /*20d0*/  ISETP.GE.AND P4, PT, R23, UR23, PT ;  /* 0x0000001717007c0c */ /* 0x000fe4000bf86270 */
[----:B------:R-:W-:Y:S02]  /*20e0*/  IADD3 R11, R9, UR10, RZ ;  /* 0x0000000a090b7c10 */ /* 0x000fe4000fffe0ff */
[----:B------:R-:W-:Y:S02]  /*20f0*/  ISETP.GE.AND P3, PT, R21, UR23, PT ;  /* 0x0000001715007c0c */ /* 0x000fe4000bf66270 */
[----:B------:R-:W-:Y:S01]  /*2100*/  SHF.R.U32.HI R3, RZ, 0x3, R3 ;  /* 0x00000003ff037819 */ /* 0x000fe20000011603 */
[----:B------:R-:W-:Y:S10]  /*2110*/  @P0 BRA `(.L_x_156) ;  /* 0x0000000000500947 */ /* 0x000ff40003800000 */
[----:B------:R-:W-:Y:S02]  /*2120*/  ULDC UR10, c[0x0][0x2d0] ;  /* 0x0000b400000a7ab9 */ /* 0x000fe40000000800 */
[----:B------:R-:W-:Y:S02]  /*2130*/  ISETP.GE.AND P1, PT, R204, UR10, PT ;  /* 0x0000000acc007c0c */ /* 0x000fe4000bf26270 */
[----:B------:R-:W-:-:S11]  /*2140*/  ISETP.GE.AND P0, PT, R161, UR10, PT ;  /* 0x0000000aa1007c0c */ /* 0x000fd6000bf06270 */
[----:B------:R-:W1:Y:S01]  /*2150*/  @!P1 LDC.64 R12, c[0x0][0x218] ;  /* 0x00008600ff0c9b82 */ /* 0x000e620000000a00 */
[----:B------:R1:W-:Y:S02]  /*2160*/  @P1 STS.128 [R242+0x8000], RZ ;  /* 0x008000fff2001388 */ /* 0x0003e40000000c00 */
        /* <DEDUP_REMOVED lines=15> */
.L_x_156:
[----:B------:R-:W-:Y:S05]  /*2260*/  BSYNC B0 ;  /* 0x0000000000007941 */ /* 0x000fea0003800000 */
.L_x_155:
[----:B------:R-:W-:Y:S01]  /*2270*/  USHF.L.U64.HI UR21, UR8, 0x4, UR9 ;  /* 0x0000000408157899 */ /* 0x000fe20008010209 */
[----:B------:R-:W-:Y:S01]  /*2280*/  BSSY B0, `(.L_x_157) ;  /* 0x000001a000007945 */ /* 0x000fe20003800000 */
[----:B------:R-:W-:Y:S01]  /*2290*/  USHF.L.U32 UR22, UR8, 0x4, URZ ;  /* 0x0000000408167899 */ /* 0x000fe2000800063f */
[----:B------:R-:W-:Y:S02]  /*22a0*/  LOP3.LUT R137, R5, R3, RZ, 0x3c, !PT ;  /* 0x0000000305897212 */ /* 0x000fe400078e3cff */
[----:B------:R-:W-:Y:S09]  /*22b0*/  @P5 BRA `(.L_x_158) ;  /* 0x0000000000585947 */ /* 0x000ff20003800000 */
[----:B------:R-:W-:Y:S01]  /*22c0*/  ULDC UR10, c[0x0][0x2d0] ;  /* 0x0000b400000a7ab9 */ /* 0x000fe20000000800 */
[----:B------:R-:W-:Y:S02]  /*22d0*/  IADD3 R3, P2, R8, UR22, RZ ;  /* 0x0000001608037c10 */ /* 0x000fe4000ff5e0ff */
[----:B------:R-:W-:Y:S02]  /*22e0*/  ISETP.GE.AND P1, PT, R204, UR10, PT ;  /* 0x0000000acc007c0c */ /* 0x000fe4000bf26270 */
[----:B------:R-:W-:Y:S02]  /*22f0*/  ISETP.GE.AND P0, PT, R161, UR10, PT ;  /* 0x0000000aa1007c0c */ /* 0x000fe4000bf06270 */
[----:B------:R-:W-:-:S09]  /*2300*/  IADD3.X R5, R11, UR21, RZ, P2, !PT ;  /* 0x000000150b057c10 */ /* 0x000fd200097fe4ff */
[----:B-1----:R-:W1:Y:S01]  /*2310*/  @!P1 LDC.64 R12, c[0x0][0x218] ;  /* 0x00008600ff0c9b82 */ /* 0x002e620000000a00 */
        /* <DEDUP_REMOVED lines=16> */
.L_x_158:
[----:B------:R-:W-:Y:S05]  /*2420*/  BSYNC B0 ;  /* 0x0000000000007941 */ /* 0x000fea0003800000 */
.L_x_157:
[----:B------:R-:W-:Y:S04]  /*2430*/  BSSY B0, `(.L_x_159) ;  /* 0x000001a000007945 */ /* 0x000fe80003800000 */
[----:B------:R-:W-:Y:S05]  /*2440*/  @P4 BRA `(.L_x_160) ;  /* 0x0000000000604947 */ /* 0x000fea0003800000 */
[----:B------:R-:W-:Y:S01]  /*2450*/  ULDC UR10, c[0x0][0x2d0] ;  /* 0x0000b400000a7ab9 */ /* 0x000fe20000000800 */
[----:B------:R-:W-:Y:S01]  /*2460*/  IMAD.U32 R5, RZ, RZ, UR8 ;  /* 0x00000008ff057e24 */ /* 0x000fe2000f8e00ff */
[----:B------:R-:W-:Y:S01]  /*2470*/  ISETP.GE.AND P1, PT, R204, UR10, PT ;  /* 0x0000000acc007c0c */ /* 0x000fe2000bf26270 */
[----:B-1----:R-:W-:Y:S01]  /*2480*/  IMAD.U32 R12, RZ, RZ, UR9 ;  /* 0x00000009ff0c7e24 */ /* 0x002fe2000f8e00ff */
[----:B------:R-:W-:Y:S02]  /*2490*/  ISETP.GE.AND P0, PT, R161, UR10, PT ;  /* 0x0000000aa1007c0c */ /* 0x000fe4000bf06270 */
[----:B------:R-:W-:-:S04]  /*24a0*/  LEA R3, P2, R5, R8, 0x5 ;  /* 0x0000000805037211 */ /* 0x000fc800078428ff */
[----:B------:R-:W-:-:S05]  /*24b0*/  LEA.HI.X R5, R5, R11, R12, 0x5, P2 ;  /* 0x0000000b05057211 */ /* 0x000fca00010f2c0c */
        /* <DEDUP_REMOVED lines=17> */
.L_x_160:
[----:B------:R-:W-:Y:S05]  /*25d0*/  BSYNC B0 ;  /* 0x0000000000007941 */ /* 0x000fea0003800000 */
.L_x_159:
[----:B------:R-:W-:Y:S04]  /*25e0*/  BSSY B0, `(.L_x_161) ;  /* 0x000001b000007945 */ /* 0x000fe80003800000 */
[----:B------:R-:W-:Y:S05]  /*25f0*/  @P3 BRA `(.L_x_162) ;  /* 0x0000000000643947 */ /* 0x000fea0003800000 */
[----:B------:R-:W-:Y:S01]  /*2600*/  ULDC UR10, c[0x0][0x2d0] ;  /* 0x0000b400000a7ab9 */ /* 0x000fe20000000800 */
[----:B------:R-:W-:Y:S01]  /*2610*/  IMAD.U32 R3, RZ, RZ, UR8 ;  /* 0x00000008ff037e24 */ /* 0x000fe2000f8e00ff */
[----:B------:R-:W-:Y:S01]  /*2620*/  ISETP.GE.AND P1, PT, R204, UR10, PT ;  /* 0x0000000acc007c0c */ /* 0x000fe2000bf26270 */
[----:B------:R-:W-:Y:S01]  /*2630*/  IMAD.MOV.U32 R10, RZ, RZ, R8 ;  /* 0x000000ffff0a7224 */ /* 0x000fe200078e0008 */
[----:B------:R-:W-:Y:S01]  /*2640*/  UIMAD UR11, UR9, 0x30, URZ ;  /* 0x00000030090b78a4 */ /* 0x000fe2000f8e023f */
[----:B------:R-:W-:Y:S02]  /*2650*/  ISETP.GE.AND P0, PT, R161, UR10, PT ;  /* 0x0000000aa1007c0c */ /* 0x000fe4000bf06270 */
[----:B------:R-:W-:-:S04]  /*2660*/  IMAD.WIDE.U32 R10, R3, 0x30, R10 ;  /* 0x00000030030a7825 */ /* 0x000fc800078e000a */
[----:B------:R-:W-:-:S04]  /*2670*/  VIADD R3, R11, UR11 ;  /* 0x0000000b0b037c36 */ /* 0x000fc80008000000 */
        /* <DEDUP_REMOVED lines=17> */
.L_x_162:
[----:B------:R-:W-:Y:S05]  /*2790*/  BSYNC B0 ;  /* 0x0000000000007941 */ /* 0x000fea0003800000 */
.L_x_161:
[----:B------:R-:W0:Y:S01]  /*27a0*/  LDGDEPBAR ;  /* 0x00000000000079af */ /* 0x000e220000000000 */
[----:B------:R-:W-:Y:S01]  /*27b0*/  ISETP.GE.AND P1, PT, R6, UR23, PT ;  /* 0x0000001706007c0c */ /* 0x000fe2000bf26270 */
[----:B------:R-:W-:Y:S01]  /*27c0*/  IMAD.IADD R10, R31, 0x1, R27 ;  /* 0x000000011f0a7824 */ /* 0x000fe200078e021b */
[----:B------:R-:W-:Y:S01]  /*27d0*/  UIMAD UR8, UR24, UR6, URZ ;  /* 0x00000006180872a4 */ /* 0x000fe2000f8e023f */
[----:B------:R-:W-:Y:S01]  /*27e0*/  IMAD.SHL.U32 R3, R25, 0x40, RZ ;  /* 0x0000004019037824 */ /* 0x000fe200078e00ff */
[----:B------:R-:W-:Y:S01]  /*27f0*/  LEA.HI R5, R28, R138, RZ, 0x5 ;  /* 0x0000008a1c057211 */ /* 0x000fe200078f28ff */
[----:B------:R-:W-:Y:S01]  /*2800*/  UIMAD.WIDE.U32 UR10, UR5, UR6, URZ ;  /* 0x00000006050a72a5 */ /* 0x000fe2000f8e003f */
[----:B------:R2:W-:Y:S01]  /*2810*/  STL [R1+0x50], R10 ;  /* 0x0000500a01007387 */ /* 0x0005e20000100800 */
[----:B------:R-:W-:Y:S01]  /*2820*/  UIMAD UR8, UR5, UR7, UR8 ;  /* 0x00000007050872a4 */ /* 0x000fe2000f8e0208 */
[----:B------:R-:W-:Y:S01]  /*2830*/  SHF.R.S32.HI R5, RZ, 0x5, R5 ;  /* 0x00000005ff057819 */ /* 0x000fe20000011405 */
[----:B------:R-:W-:Y:S01]  /*2840*/  BSSY B0, `(.L_x_163) ;  /* 0x0000028000007945 */ /* 0x000fe20003800000 */
[----:B------:R-:W-:Y:S01]  /*2850*/  LOP3.LUT R136, R3, 0xfffffe00, RZ, 0xc0, !PT ;  /* 0xfffffe0003887812 */ /* 0x000fe200078ec0ff */
[----:B------:R-:W-:Y:S01]  /*2860*/  UIADD3 UR8, UR11, UR8, URZ ;  /* 0x000000080b087290 */ /* 0x000fe2000fffe03f */
[----:B-1----:R-:W-:Y:S01]  /*2870*/  IMAD.U32 R8, RZ, RZ, UR10 ;  /* 0x0000000aff087e24 */ /* 0x002fe2000f8e00ff */
[----:B------:R-:W-:Y:S01]  /*2880*/  ISETP.GE.AND P5, PT, R22, UR23, PT ;  /* 0x0000001716007c0c */ /* 0x000fe2000bfa6270 */
[----:B------:R-:W-:Y:S01]  /*2890*/  IMAD.U32 R9, RZ, RZ, UR11 ;  /* 0x0000000bff097e24 */ /* 0x000fe2000f8e00ff */
[----:B------:R-:W-:Y:S01]  /*28a0*/  ISETP.GE.AND P4, PT, R23, UR23, PT ;  /* 0x0000001717007c0c */ /* 0x000fe2000bf86270 */
[----:B------:R-:W-:Y:S01]  /*28b0*/  IMAD R3, R5, 0x400, R136 ;  /* 0x0000040005037824 */ /* 0x000fe200078e0288 */
[----:B------:R-:W-:Y:S01]  /*28c0*/  LEA R6, P0, R8, R30, 0x6 ;  /* 0x0000001e08067211 */ /* 0x000fe200078030ff */
[----:B------:R-:W-:Y:S01]  /*28d0*/  IMAD.U32 R5, RZ, RZ, UR8 ;  /* 0x00000008ff057e24 */ /* 0x000fe2000f8e00ff */
[----:B------:R-:W-:Y:S01]  /*28e0*/  ISETP.GE.AND P3, PT, R21, UR23, PT ;  /* 0x0000001715007c0c */ /* 0x000fe2000bf66270 */
[----:B------:R-:W-:Y:S01]  /*28f0*/  IMAD.IADD R3, R137, 0x1, R3 ;  /* 0x0000000189037824 */ /* 0x000fe200078e0203 */
[----:B------:R-:W-:Y:S01]  /*2900*/  LEA R139, R0, UR4, 0x1 ;  /* 0x00000004008b7c11 */ /* 0x000fe2000f8e08ff */
[----:B------:R-:W-:-:S04]  /*2910*/  DEPBAR.LE SB0, 0x0 ;  /* 0x000080000000791a */ /* 0x000fc80000000000 */
[----:B------:R-:W-:Y:S01]  /*2920*/  BAR.SYNC.DEFER_BLOCKING 0x0 ;  /* 0x0000000000007b1d */ /* 0x000fe20000010000 */
[----:B------:R-:W-:Y:S02]  /*2930*/  LEA.HI.X R7, R8, R10, R5, 0x6, P0 ;  /* 0x0000000a08077211 */ /* 0x000fe400000f3405 */
[----:B------:R-:W-:-:S03]  /*2940*/  LEA R230, R3, UR4, 0x1 ;  /* 0x0000000403e67c11 */ /* 0x000fc6000f8e08ff */
[----:B------:R2:W-:Y:S04]  /*2950*/  @P1 STS.128 [R242+0xc000], RZ ;  /* 0x00c000fff2001388 */ /* 0x0005e80000000c00 */
[----:B------:R2:W-:Y:S01]  /*2960*/  @P1 STS.128 [R242+0xe000], RZ ;  /* 0x00e000fff2001388 */ /* 0x0005e20000000c00 */
[----:B------:R-:W-:Y:S05]  /*2970*/  @P1 BRA `(.L_x_164) ;  /* 0x0000000000501947 */ /* 0x000fea0003800000 */
        /* <DEDUP_REMOVED lines=20> */
.L_x_164:
[----:B------:R-:W-:Y:S05]  /*2ac0*/  BSYNC B0 ;  /* 0x0000000000007941 */ /* 0x000fea0003800000 */
.L_x_163:
[----:B------:R1:W-:Y:S01]  /*2ad0*/  @P5 STS.128 [R242+0xc800], RZ ;  /* 0x00c800fff2005388 */ /* 0x0003e20000000c00 */
[----:B------:R-:W-:Y:S03]  /*2ae0*/  BSSY B0, `(.L_x_165) ;  /* 0x000001c000007945 */ /* 0x000fe60003800000 */
[----:B------:R1:W-:Y:S01]  /*2af0*/  @P5 STS.128 [R242+0xe800], RZ ;  /* 0x00e800fff2005388 */ /* 0x0003e20000000c00 */
[----:B------:R-:W-:Y:S05]  /*2b00*/  @P5 BRA `(.L_x_166) ;  /* 0x0000000000645947 */ /* 0x000fea0003800000 */
[----:B------:R-:W-:Y:S01]  /*2b10*/  ULDC UR8, c[0x0][0x2d0] ;  /* 0x0000b40000087ab9 */ /* 0x000fe20000000800 */
[----:B------:R-:W-:Y:S01]  /*2b20*/  USHF.L.U32 UR9, UR7, 0x4, URZ ;  /* 0x0000000407097899 */ /* 0x000fe2000800063f */
[----:B------:R-:W-:Y:S01]  /*2b30*/  ISETP.GE.AND P1, PT, R204, UR8, PT ;  /* 0x00000008cc007c0c */ /* 0x000fe2000bf26270 */
[----:B------:R-:W-:Y:S01]  /*2b40*/  UIMAD.WIDE.U32 UR10, UR6, 0x10, URZ ;  /* 0x00000010060a78a5 */ /* 0x000fe2000f8e003f */
[----:B------:R-:W-:-:S03]  /*2b50*/  ISETP.GE.AND P0, PT, R161, UR8, PT ;  /* 0x00000008a1007c0c */ /* 0x000fc6000bf06270 */
[----:B------:R-:W-:Y:S02]  /*2b60*/  IMAD.U32 R3, RZ, RZ, UR9 ;  /* 0x00000009ff037e24 */ /* 0x000fe4000f8e00ff */
[----:B------:R-:W-:-:S04]  /*2b70*/  IADD3 R0, P2, R6, UR10, RZ ;  /* 0x0000000a06007c10 */ /* 0x000fc8000ff5e0ff */
[----:B------:R-:W-:Y:S02]  /*2b80*/  IADD3.X R3, R7, UR11, R3, P2, !PT ;  /* 0x0000000b07037c10 */ /* 0x000fe400097fe403 */
        /* <DEDUP_REMOVED lines=17> */
.L_x_166:
[----:B------:R-:W-:Y:S05]  /*2ca0*/  BSYNC B0 ;  /* 0x0000000000007941 */ /* 0x000fea0003800000 */
.L_x_165:
[----:B------:R1:W-:Y:S01]  /*2cb0*/  @P4 STS.128 [R242+0xd000], RZ ;  /* 0x00d000fff2004388 */ /* 0x0003e20000000c00 */
[----:B------:R-:W-:Y:S03]  /*2cc0*/  BSSY B0, `(.L_x_167) ;  /* 0x000001b000007945 */ /* 0x000fe60003800000 */
[----:B------:R1:W-:Y:S01]  /*2cd0*/  @P4 STS.128 [R242+0xf000], RZ ;  /* 0x00f000fff2004388 */ /* 0x0003e20000000c00 */
[----:B------:R-:W-:Y:S05]  /*2ce0*/  @P4 BRA `(.L_x_168) ;  /* 0x0000000000604947 */ /* 0x000fea0003800000 */
[----:B------:R-:W-:Y:S01]  /*2cf0*/  ULDC UR8, c[0x0][0x2d0] ;  /* 0x0000b40000087ab9 */ /* 0x000fe20000000800 */
[----:B------:R-:W-:Y:S01]  /*2d00*/  IMAD.U32 R3, RZ, RZ, UR6 ;  /* 0x00000006ff037e24 */ /* 0x000fe2000f8e00ff */
[----:B------:R-:W-:Y:S01]  /*2d10*/  ISETP.GE.AND P1, PT, R204, UR8, PT ;  /* 0x00000008cc007c0c */ /* 0x000fe2000bf26270 */
[----:B------:R-:W-:Y:S01]  /*2d20*/  IMAD.U32 R5, RZ, RZ, UR7 ;  /* 0x00000007ff057e24 */ /* 0x000fe2000f8e00ff */
[----:B------:R-:W-:Y:S02]  /*2d30*/  ISETP.GE.AND P0, PT, R161, UR8, PT ;  /* 0x00000008a1007c0c */ /* 0x000fe4000bf06270 */
[----:B------:R-:W-:-:S04]  /*2d40*/  LEA R0, P2, R3, R6, 0x5 ;  /* 0x0000000603007211 */ /* 0x000fc800078428ff */
[----:B------:R-:W-:-:S05]  /*2d50*/  LEA.HI.X R3, R3, R7, R5, 0x5, P2 ;  /* 0x0000000703037211 */ /* 0x000fca00010f2c05 */
        /* <DEDUP_REMOVED lines=17> */
.L_x_168:
[----:B------:R-:W-:Y:S05]  /*2e70*/  BSYNC B0 ;  /* 0x0000000000007941 */ /* 0x000fea0003800000 */
.L_x_167:
[----:B------:R1:W-:Y:S01]  /*2e80*/  @P3 STS.128 [R242+0xd800], RZ ;  /* 0x00d800fff2003388 */ /* 0x0003e20000000c00 */
[----:B------:R-:W-:Y:S03]  /*2e90*/  BSSY B0, `(.L_x_169) ;  /* 0x000001b000007945 */ /* 0x000fe60003800000 */
[----:B------:R1:W-:Y:S01]  /*2ea0*/  @P3 STS.128 [R242+0xf800], RZ ;  /* 0x00f800fff2003388 */ /* 0x0003e20000000c00 */
[----:B------:R-:W-:Y:S05]  /*2eb0*/  @P3 BRA `(.L_x_170) ;  /* 0x0000000000603947 */ /* 0x000fea0003800000 */
[----:B------:R-:W-:Y:S01]  /*2ec0*/  ULDC UR8, c[0x0][0x2d0] ;  /* 0x0000b40000087ab9 */ /* 0x000fe20000000800 */
[----:B------:R-:W-:Y:S01]  /*2ed0*/  IMAD.U32 R0, RZ, RZ, UR6 ;  /* 0x00000006ff007e24 */ /* 0x000fe2000f8e00ff */
[----:B------:R-:W-:Y:S01]  /*2ee0*/  ISETP.GE.AND P1, PT, R204, UR8, PT ;  /* 0x00000008cc007c0c */ /* 0x000fe2000bf26270 */
[----:B------:R-:W-:Y:S01]  /*2ef0*/  UIMAD UR9, UR7, 0x30, URZ ;  /* 0x00000030070978a4 */ /* 0x000fe2000f8e023f */
[----:B------:R-:W-:Y:S01]  /*2f00*/  ISETP.GE.AND P0, PT, R161, UR8, PT ;  /* 0x00000008a1007c0c */ /* 0x000fe2000bf06270 */
[----:B------:R-:W-:-:S04]  /*2f10*/  IMAD.WIDE.U32 R6, R0, 0x30, R6 ;  /* 0x0000003000067825 */ /* 0x000fc800078e0006 */
[----:B------:R-:W-:-:S06]  /*2f20*/  VIADD R0, R7, UR9 ;  /* 0x0000000907007c36 */ /* 0x000fcc0008000000 */
        /* <DEDUP_REMOVED lines=17> */
.L_x_170:
[----:B------:R-:W-:Y:S05]  /*3040*/  BSYNC B0 ;  /* 0x0000000000007941 */ /* 0x000fea0003800000 */
.L_x_169:
[----:B------:R-:W-:Y:S01]  /*3050*/  LDSM.16.M88.4 R12, [R230] ;  /* 0x00000000e60c783b */ /* 0x000fe20000000200 */
[----:B------:R-:W-:Y:S01]  /*3060*/  R2P PR, R36, 0x6 ;  /* 0x0000000624007804 */ /* 0x000fe20000000000 */
[C---:B------:R-:W-:Y:S01]  /*3070*/  VIADD R0, R139.reuse, 0x8000 ;  /* 0x000080008b007836 */ /* 0x040fe20000000000 */
[----:B------:R-:W-:Y:S01]  /*3080*/  UISETP.GE.AND UP0, UPT, UR20, 0x41, UPT ;  /* 0x000000411400788c */ /* 0x000fe2000bf06270 */
[----:B------:R-:W5:Y:S01]  /*3090*/  LDSM.16.M88.4 R20, [R139+0x8000] ;  /* 0x008000008b14783b */ /* 0x000f620000000200 */
[----:B------:R-:W-:Y:S02]  /*30a0*/  VIADD R234, R139, 0x8020 ;  /* 0x000080208bea7836 */ /* 0x000fe40000000000 */
[--C-:B------:R-:W-:Y:S01]  /*30b0*/  IMAD R231, R4, 0x2, R230.reuse ;  /* 0x0000000204e77824 */ /* 0x100fe200078e02e6 */
[----:B-12---:R-:W1:Y:S01]  /*30c0*/  LDSM.16.M88.4 R8, [R230+0x2000] ;  /* 0x00200000e608783b */ /* 0x006e620000000200 */
[C---:B------:R-:W-:Y:S02]  /*30d0*/  IMAD R233, R2.reuse, 0x2, R230 ;  /* 0x0000000202e97824 */ /* 0x040fe400078e02e6 */
[----:B------:R-:W-:Y:S01]  /*30e0*/  IMAD R232, R2, 0x2, R231 ;  /* 0x0000000202e87824 */ /* 0x000fe200078e02e7 */
[----:B------:R-:W2:Y:S01]  /*30f0*/  LDSM.16.M88.4 R32, [R139+0x8800] ;  /* 0x008800008b20783b */ /* 0x000ea20000000200 */
[----:B------:R-:W-:-:S02]  /*3100*/  IMAD.U32 R3, RZ, RZ, UR5 ;  /* 0x00000005ff037e24 */ /* 0x000fc4000f8e00ff */
[----:B------:R-:W-:Y:S01]  /*3110*/  @P1 VIADD R234, R0, 0xffffffe0 ;  /* 0xffffffe000ea1836 */ /* 0x000fe20000000000 */
[----:B------:R-:W2:Y:S01]  /*3120*/  LDSM.16.M88.4 R28, [R139+0x9000] ;  /* 0x009000008b1c783b */ /* 0x000ea20000000200 */
[----:B------:R-:W-:Y:S02]  /*3130*/  IMAD.MOV.U32 R0, RZ, RZ, 0x40 ;  /* 0x00000040ff007424 */ /* 0x000fe400078e00ff */
[C---:B------:R-:W-:Y:S01]  /*3140*/  VIADD R241, R234.reuse, 0x800 ;  /* 0x00000800eaf17836 */ /* 0x040fe20000000000 */
[----:B------:R-:W2:Y:S01]  /*3150*/  LDSM.16.M88.4 R24, [R139+0x9800] ;  /* 0x009800008b18783b */ /* 0x000ea20000000200 */
[----:B------:R-:W-:Y:S01]  /*3160*/  VIADD R240, R234, 0x1000 ;  /* 0x00001000eaf07836 */ /* 0x000fe20000000000 */
[----:B------:R-:W-:Y:S01]  /*3170*/  SEL R0, R0, 0xffffffc0, !P2 ;  /* 0xffffffc000007807 */ /* 0x000fe20005000000 */
[C---:B------:R-:W-:Y:S01]  /*3180*/  VIADD R239, R234.reuse, 0x1800 ;  /* 0x00001800eaef7836 */ /* 0x040fe20000000000 */
[----:B---34-:R-:W-:Y:S01]  /*3190*/  LDSM.16.M88.4 R16, [R231+0x2000] ;  /* 0x00200000e710783b */ /* 0x018fe20000000200 */
[----:B------:R-:W-:-:S02]  /*31a0*/  VIADD R238, R234, 0x2000 ;  /* 0x00002000eaee7836 */ /* 0x000fc40000000000 */
[----:B------:R-:W-:Y:S01]  /*31b0*/  IMAD.IADD R229, R139, 0x1, R0 ;  /* 0x000000018be57824 */ /* 0x000fe200078e0200 */
[----:B------:R-:W3:Y:S01]  /*31c0*/  LDSM.16.M88.4 R48, [R234+0x800] ;  /* 0x00080000ea30783b */ /* 0x000ee20000000200 */
[----:B------:R-:W-:Y:S02]  /*31d0*/  IMAD.IADD R228, R0, 0x1, R234 ;  /* 0x0000000100e47824 */ /* 0x000fe400078e02ea */
[----:B------:R-:W-:Y:S01]  /*31e0*/  IMAD.SHL.U32 R0, R138, 0x2, RZ ;  /* 0x000000028a007824 */ /* 0x000fe200078e00ff */
[----:B------:R-:W4:Y:S01]  /*31f0*/  LDSM.16.M88.4 R40, [R234] ;  /* 0x00000000ea28783b */ /* 0x000f220000000200 */
[C---:B------:R-:W-:Y:S02]  /*3200*/  VIADD R237, R234.reuse, 0x2800 ;  /* 0x00002800eaed7836 */ /* 0x040fe40000000000 */
[----:B------:R-:W-:Y:S01]  /*3210*/  VIADD R236, R234, 0x3000 ;  /* 0x00003000eaec7836 */ /* 0x000fe20000000000 */
[----:B------:R-:W4:Y:S01]  /*3220*/  LDSM.16.M88.4 R44, [R234+0x1000] ;  /* 0x00100000ea2c783b */ /* 0x000f220000000200 */
[----:B------:R-:W-:Y:S01]  /*3230*/  LOP3.LUT R0, R0, 0x6, RZ, 0xc0, !PT ;  /* 0x0000000600007812 */ /* 0x000fe200078ec0ff */
[----:B------:R-:W-:-:S02]  /*3240*/  VIADD R235, R234, 0x3800 ;  /* 0x00003800eaeb7836 */ /* 0x000fc40000000000 */
[----:B------:R-:W4:Y:S02]  /*3250*/  LDSM.16.M88.4 R52, [R234+0x1800] ;  /* 0x00180000ea34783b */ /* 0x000f240000000200 */
[----:B------:R-:W-:Y:S01]  /*3260*/  IMAD R3, R3, 0x40, R0 ;  /* 0x0000004003037824 */ /* 0x000fe200078e0200 */
[----:B------:R-:W-:Y:S01]  /*3270*/  LOP3.LUT R0, R137, R136, RZ, 0xfc, !PT ;  /* 0x0000008889007212 */ /* 0x000fe200078efcff */
[-C--:B-----5:R-:W-:Y:S01]  /*3280*/  HMMA.16816.F32 R104, R12, R20.reuse, RZ ;  /* 0x000000140c68723c */ /* 0x0a0fe200000018ff */
[----:B------:R-:W0:Y:S01]  /*3290*/  LDGDEPBAR ;  /* 0x00000000000079af */ /* 0x000e220000000000 */
[C---:B------:R-:W-:Y:S01]  /*32a0*/  VIADD R5, R3.reuse, 0x8 ;  /* 0x0000000803057836 */ /* 0x040fe20000000000 */
[C---:B------:R-:W-:Y:S01]  /*32b0*/  ISETP.GE.AND P1, PT, R3.reuse, UR20, PT ;  /* 0x0000001403007c0c */ /* 0x040fe2000bf26270 */
[----:B------:R-:W-:Y:S02]  /*32c0*/  VIADD R6, R3, 0x1 ;  /* 0x0000000103067836 */ /* 0x000fe40000000000 */
[----:B-1----:R-:W-:Y:S01]  /*32d0*/  HMMA.16816.F32 R36, R8, R20, RZ ;  /* 0x000000140824723c */ /* 0x002fe200000018ff */
[----:B------:R-:W-:Y:S01]  /*32e0*/  ISETP.GE.AND P6, PT, R5, UR20, PT ;  /* 0x0000001405007c0c */ /* 0x000fe2000bfc6270 */
[C---:B------:R-:W-:Y:S01]  /*32f0*/  VIADD R5, R3.reuse, 0x10 ;  /* 0x0000001003057836 */ /* 0x040fe20000000000 */
[----:B------:R-:W-:Y:S01]  /*3300*/  ISETP.GE.AND P0, PT, R6, UR20, PT ;  /* 0x0000001406007c0c */ /* 0x000fe2000bf06270 */
[----:B------:R-:W-:-:S02]  /*3310*/  VIADD R6, R3, 0x9 ;  /* 0x0000000903067836 */ /* 0x000fc40000000000 */
[-C--:B------:R-:W-:Y:S01]  /*3320*/  HMMA.16816.F32 R96, R8, R22.reuse, RZ ;  /* 0x000000160860723c */ /* 0x080fe200000018ff */
[----:B------:R-:W-:Y:S01]  /*3330*/  ISETP.GE.AND P4, PT, R5, UR20, PT ;  /* 0x0000001405007c0c */ /* 0x000fe2000bf86270 */
[C---:B------:R-:W-:Y:S01]  /*3340*/  VIADD R5, R3.reuse, 0x19 ;  /* 0x0000001903057836 */ /* 0x040fe20000000000 */
[----:B------:R-:W-:Y:S01]  /*3350*/  ISETP.GE.AND P5, PT, R6, UR20, PT ;  /* 0x0000001406007c0c */ /* 0x000fe2000bfa6270 */
[C---:B------:R-:W-:Y:S02]  /*3360*/  VIADD R7, R3.reuse, 0x11 ;  /* 0x0000001103077836 */ /* 0x040fe40000000000 */
[----:B------:R-:W-:Y:S01]  /*3370*/  HMMA.16816.F32 R92, R12, R22, RZ ;  /* 0x000000160c5c723c */ /* 0x000fe200000018ff */
[----:B------:R-:W1:Y:S01]  /*3380*/  LDSM.16.M88.4 R20, [R231] ;  /* 0x00000000e714783b */ /* 0x000e620000000200 */
[----:B------:R-:W-:Y:S01]  /*3390*/  VIADD R6, R3, 0x18 ;  /* 0x0000001803067836 */ /* 0x000fe20000000000 */
[----:B------:R-:W-:-:S03]  /*33a0*/  ISETP.GE.AND P3, PT, R7, UR20, PT ;  /* 0x0000001407007c0c */ /* 0x000fc6000bf66270 */
[----:B--2---:R-:W-:Y:S01]  /*33b0*/  HMMA.16816.F32 R60, R8, R32, RZ ;  /* 0x00000020083c723c */ /* 0x004fe200000018ff */
[----:B------:R-:W-:-:S05]  /*33c0*/  ISETP.GE.AND P2, PT, R6, UR20, PT ;  /* 0x0000001406007c0c */ /* 0x000fca000bf46270 */
[C---:B------:R-:W-:Y:S06]  /*33d0*/  HMMA.16816.F32 R84, R8.reuse, R28, RZ ;  /* 0x0000001c0854723c */ /* 0x040fec00000018ff */
[C---:B------:R-:W-:Y:S06]  /*33e0*/  HMMA.16816.F32 R76, R8.reuse, R24, RZ ;  /* 0x00000018084c723c */ /* 0x040fec00000018ff */
[C---:B------:R-:W-:Y:S06]  /*33f0*/  HMMA.16816.F32 R88, R8.reuse, R34, RZ ;  /* 0x000000220858723c */ /* 0x040fec00000018ff */
[C---:B------:R-:W-:Y:S06]  /*3400*/  HMMA.16816.F32 R80, R8.reuse, R30, RZ ;  /* 0x0000001e0850723c */ /* 0x040fec00000018ff */
[----:B------:R-:W-:Y:S01]  /*3410*/  HMMA.16816.F32 R72, R8, R26, RZ ;  /* 0x0000001a0848723c */ /* 0x000fe200000018ff */
[----:B------:R-:W-:Y:S05]  /*3420*/  LDSM.16.M88.4 R8, [R233+0x2000] ;  /* 0x00200000e908783b */ /* 0x000fea0000000200 */
[C---:B------:R-:W-:Y:S06]  /*3430*/  HMMA.16816.F32 R64, R12.reuse, R28, RZ ;  /* 0x0000001c0c40723c */ /* 0x040fec00000018ff */
[C---:B------:R-:W-:Y:S01]  /*3440*/  HMMA.16816.F32 R108, R12.reuse, R30, RZ ;  /* 0x0000001e0c6c723c */ /* 0x040fe200000018ff */
[----:B------:R-:W2:Y:S05]  /*3450*/  LDSM.16.M88.4 R28, [R229+0x9000] ;  /* 0x00900000e51c783b */ /* 0x000eaa0000000200 */
[C---:B------:R-:W-:Y:S06]  /*3460*/  HMMA.16816.F32 R56, R12.reuse, R24, RZ ;  /* 0x000000180c38723c */ /* 0x040fec00000018ff */
[----:B------:R-:W-:Y:S01]  /*3470*/  HMMA.16816.F32 R112, R12, R26, RZ ;  /* 0x0000001a0c70723c */ /* 0x000fe200000018ff */
[----:B------:R-:W-:Y:S05]  /*3480*/  LDSM.16.M88.4 R24, [R229+0x9800] ;  /* 0x00980000e518783b */ /* 0x000fea0000000200 */
[----:B---3--:R-:W-:Y:S06]  /*3490*/  HMMA.16816.F32 R116, R16, R48, R60 ;  /* 0x000000301074723c */ /* 0x008fec000000183c */
[C---:B------:R-:W-:Y:S06]  /*34a0*/  HMMA.16816.F32 R68, R12.reuse, R32, RZ ;  /* 0x000000200c44723c */ /* 0x040fec00000018ff */
[----:B------:R-:W-:Y:S01]  /*34b0*/  HMMA.16816.F32 R100, R12, R34, RZ ;  /* 0x000000220c64723c */ /* 0x000fe200000018ff */
[----:B------:R-:W-:Y:S04]  /*34c0*/  LDSM.16.M88.4 R12, [R233] ;  /* 0x00000000e90c783b */ /* 0x000fe80000000200 */
[----:B------:R-:W-:Y:S01]  /*34d0*/  LDSM.16.M88.4 R32, [R229+0x8800] ;  /* 0x00880000e520783b */ /* 0x000fe20000000200 */
[C---:B----4-:R-:W-:Y:S03]  /*34e0*/  HMMA.16816.F32 R120, R16.reuse, R40, R36 ;  /* 0x000000281078723c */ /* 0x050fe60000001824 */
[----:B------:R-:W3:Y:S03]  /*34f0*/  LDSM.16.M88.4 R36, [R229+0x8000] ;  /* 0x00800000e524783b */ /* 0x000ee60000000200 */
[C---:B------:R-:W-:Y:S06]  /*3500*/  HMMA.16816.F32 R60, R16.reuse, R44, R84 ;  /* 0x0000002c103c723c */ /* 0x040fec0000001854 */
[C---:B------:R-:W-:Y:S06]  /*3510*/  HMMA.16816.F32 R152, R16.reuse, R52, R76 ;  /* 0x000000341098723c */ /* 0x040fec000000184c */
[C---:B------:R-:W-:Y:S06]  /*3520*/  HMMA.16816.F32 R96, R16.reuse, R42, R96 ;  /* 0x0000002a1060723c */ /* 0x040fec0000001860 */
[C---:B------:R-:W-:Y:S06]  /*3530*/  HMMA.16816.F32 R132, R16.reuse, R50, R88 ;  /* 0x000000321084723c */ /* 0x040fec0000001858 */
[C---:B------:R-:W-:Y:S06]  /*3540*/  HMMA.16816.F32 R128, R16.reuse, R46, R80 ;  /* 0x0000002e1080723c */ /* 0x040fec0000001850 */
[----:B------:R-:W-:Y:S01]  /*3550*/  HMMA.16816.F32 R124, R16, R54, R72 ;  /* 0x00000036107c723c */ /* 0x000fe20000001848 */
[----:B------:R-:W-:Y:S05]  /*3560*/  LDSM.16.M88.4 R16, [R232+0x2000] ;  /* 0x00200000e810783b */ /* 0x000fea0000000200 */
[C---:B-1----:R-:W-:Y:S06]  /*3570*/  HMMA.16816.F32 R148, R20.reuse, R52, R56 ;  /* 0x000000341494723c */ /* 0x042fec0000001838 */
[C---:B------:R-:W-:Y:S01]  /*3580*/  HMMA.16816.F32 R76, R20.reuse, R54, R112 ;  /* 0x00000036144c723c */ /* 0x040fe20000001870 */
[----:B------:R-:W1:Y:S05]  /*3590*/  LDSM.16.M88.4 R52, [R228+0x1000] ;  /* 0x00100000e434783b */ /* 0x000e6a0000000200 */
[C---:B------:R-:W-:Y:S06]  /*35a0*/  HMMA.16816.F32 R80, R20.reuse, R40, R104 ;  /* 0x000000281450723c */ /* 0x040fec0000001868 */
[----:B------:R-:W-:Y:S06]  /*35b0*/  HMMA.16816.F32 R88, R20, R42, R92 ;  /* 0x0000002a1458723c */ /* 0x000fec000000185c */
[----:B--2---:R-:W-:Y:S01]  /*35c0*/  HMMA.16816.F32 R40, R8, R28, R60 ;  /* 0x0000001c0828723c */ /* 0x004fe2000000183c */
[----:B------:R-:W2:Y:S05]  /*35d0*/  LDSM.16.M88.4 R60, [R228+0x1800] ;  /* 0x00180000e43c783b */ /* 0x000eaa0000000200 */
[C---:B------:R-:W-:Y:S06]  /*35e0*/  HMMA.16816.F32 R140, R20.reuse, R48, R68 ;  /* 0x00000030148c723c */ /* 0x040fec0000001844 */
[C---:B------:R-:W-:Y:S06]  /*35f0*/  HMMA.16816.F32 R144, R20.reuse, R44, R64 ;  /* 0x0000002c1490723c */ /* 0x040fec0000001840 */
[C---:B------:R-:W-:Y:S01]  /*3600*/  HMMA.16816.F32 R100, R20.reuse, R50, R100 ;  /* 0x000000321464723c */ /* 0x040fe20000001864 */
[----:B------:R-:W4:Y:S05]  /*3610*/  LDSM.16.M88.4 R48, [R228+0x800] ;  /* 0x00080000e430783b */ /* 0x000f2a0000000200 */
[----:B------:R-:W-:Y:S01]  /*3620*/  HMMA.16816.F32 R84, R20, R46, R108 ;  /* 0x0000002e1454723c */ /* 0x000fe2000000186c */
[----:B------:R-:W-:Y:S04]  /*3630*/  LDSM.16.M88.4 R44, [R228] ;  /* 0x00000000e42c783b */ /* 0x000fe80000000200 */
[----:B------:R-:W5:Y:S01]  /*3640*/  LDSM.16.M88.4 R20, [R232] ;  /* 0x00000000e814783b */ /* 0x000f620000000200 */
[C---:B---3--:R-:W-:Y:S06]  /*3650*/  HMMA.16816.F32 R72, R8.reuse, R36, R120 ;  /* 0x000000240848723c */ /* 0x048fec0000001878 */
[C---:B------:R-:W-:Y:S06]  /*3660*/  HMMA.16816.F32 R68, R8.reuse, R38, R96 ;  /* 0x000000260844723c */ /* 0x040fec0000001860 */
[----:B------:R-:W-:Y:S06]  /*3670*/  HMMA.16816.F32 R92, R8, R26, R124 ;  /* 0x0000001a085c723c */ /* 0x000fec000000187c */
[----:B------:R-:W-:Y:S06]  /*3680*/  HMMA.16816.F32 R80, R12, R36, R80 ;  /* 0x000000240c50723c */ /* 0x000fec0000001850 */
[----:B------:R-:W-:Y:S06]  /*3690*/  HMMA.16816.F32 R56, R8, R34, R132 ;  /* 0x000000220838723c */ /* 0x000fec0000001884 */
[----:B------:R-:W-:Y:S06]  /*36a0*/  HMMA.16816.F32 R36, R12, R38, R88 ;  /* 0x000000260c24723c */ /* 0x000fec0000001858 */
[----:B------:R-:W-:Y:S06]  /*36b0*/  HMMA.16816.F32 R64, R8, R32, R116 ;  /* 0x000000200840723c */ /* 0x000fec0000001874 */
[C---:B------:R-:W-:Y:S06]  /*36c0*/  HMMA.16816.F32 R120, R12.reuse, R24, R148 ;  /* 0x000000180c78723c */ /* 0x040fec0000001894 */
[C---:B------:R-:W-:Y:S06]  /*36d0*/  HMMA.16816.F32 R88, R12.reuse, R32, R140 ;  /* 0x000000200c58723c */ /* 0x040fec000000188c */
[C---:B------:R-:W-:Y:S01]  /*36e0*/  HMMA.16816.F32 R100, R12.reuse, R34, R100 ;  /* 0x000000220c64723c */ /* 0x040fe20000001864 */
[----:B------:R-:W-:Y:S05]  /*36f0*/  LDSM.16.M88.4 R32, [R139+0xb000] ;  /* 0x00b000008b20783b */ /* 0x000fea0000000200 */
[C---:B------:R-:W-:Y:S06]  /*3700*/  HMMA.16816.F32 R108, R12.reuse, R28, R144 ;  /* 0x0000001c0c6c723c */ /* 0x040fec0000001890 */
[C---:B------:R-:W-:Y:S06]  /*3710*/  HMMA.16816.F32 R84, R12.reuse, R30, R84 ;  /* 0x0000001e0c54723c */ /* 0x040fec0000001854 */
[----:B------:R-:W-:Y:S01]  /*3720*/  HMMA.16816.F32 R116, R12, R26, R76 ;  /* 0x0000001a0c74723c */ /* 0x000fe2000000184c */
[----:B------:R-:W-:Y:S05]  /*3730*/  LDSM.16.M88.4 R12, [R230+0x4000] ;  /* 0x00400000e60c783b */ /* 0x000fea0000000200 */
[----:B-1----:R-:W-:Y:S01]  /*3740*/  HMMA.16816.F32 R148, R16, R52, R40 ;  /* 0x000000341094723c */ /* 0x002fe20000001828 */
[----:B------:R-:W1:Y:S05]  /*3750*/  LDSM.16.M88.4 R40, [R139+0xa000] ;  /* 0x00a000008b28783b */ /* 0x000e6a0000000200 */
[C---:B------:R-:W-:Y:S01]  /*3760*/  HMMA.16816.F32 R96, R8.reuse, R30, R128 ;  /* 0x0000001e0860723c */ /* 0x040fe20000001880 */
[----:B------:R-:W-:Y:S05]  /*3770*/  LDSM.16.M88.4 R28, [R139+0xb800] ;  /* 0x00b800008b1c783b */ /* 0x000fea0000000200 */
[----:B------:R-:W-:Y:S01]  /*3780*/  HMMA.16816.F32 R104, R8, R24, R152 ;  /* 0x000000180868723c */ /* 0x000fe20000001898 */
[----:B------:R-:W3:Y:S04]  /*3790*/  LDSM.16.M88.4 R8, [R230+0x6000] ;  /* 0x00600000e608783b */ /* 0x000ee80000000200 */
[----:B------:R-:W-:Y:S01]  /*37a0*/  LDSM.16.M88.4 R24, [R231+0x4000] ;  /* 0x00400000e718783b */ /* 0x000fe20000000200 */
[C---:B--2---:R-:W-:Y:S06]  /*37b0*/  HMMA.16816.F32 R124, R16.reuse, R62, R92 ;  /* 0x0000003e107c723c */ /* 0x044fec000000185c */
[----:B----4-:R-:W-:Y:S06]  /*37c0*/  HMMA.16816.F32 R152, R16, R50, R56 ;  /* 0x000000321098723c */ /* 0x010fec0000001838 */
[C---:B-----5:R-:W-:Y:S01]  /*37d0*/  HMMA.16816.F32 R92, R20.reuse, R46, R36 ;  /* 0x0000002e145c723c */ /* 0x060fe20000001824 */
[----:B------:R-:W2:Y:S05]  /*37e0*/  LDSM.16.M88.4 R36, [R139+0xa800] ;  /* 0x00a800008b24783b */ /* 0x000eaa0000000200 */
[-C--:B------:R-:W-:Y:S06]  /*37f0*/  HMMA.16816.F32 R56, R20, R44.reuse, R80 ;  /* 0x0000002c1438723c */ /* 0x080fec0000001850 */
        /* <DEDUP_REMOVED lines=8> */
[----:B------:R-:W4:Y:S05]  /*3880*/  LDSM.16.M88.4 R48, [R234+0x2000] ;  /* 0x00200000ea30783b */ /* 0x000f2a0000000200 */
[C---:B------:R-:W-:Y:S06]  /*3890*/  HMMA.16816.F32 R76, R20.reuse, R52, R108 ;  /* 0x00000034144c723c */ /* 0x040fec000000186c */
[C---:B------:R-:W-:Y:S01]  /*38a0*/  HMMA.16816.F32 R72, R20.reuse, R54, R84 ;  /* 0x000000361448723c */ /* 0x040fe20000001854 */
[----:B------:R-:W-:Y:S05]  /*38b0*/  LDSM.16.M88.4 R52, [R234+0x3800] ;  /* 0x00380000ea34783b */ /* 0x000fea0000000200 */
[C---:B------:R-:W-:Y:S06]  /*38c0*/  HMMA.16816.F32 R68, R20.reuse, R60, R120 ;  /* 0x0000003c1444723c */ /* 0x040fec0000001878 */
[----:B------:R-:W-:Y:S01]  /*38d0*/  HMMA.16816.F32 R44, R20, R62, R116 ;  /* 0x0000003e142c723c */ /* 0x000fe20000001874 */
[----:B------:R-:W5:Y:S05]  /*38e0*/  LDSM.16.M88.4 R60, [R234+0x2800] ;  /* 0x00280000ea3c783b */ /* 0x000f6a0000000200 */
[-C--:B-1----:R-:W-:Y:S01]  /*38f0*/  HMMA.16816.F32 R64, R12, R40.reuse, R56 ;  /* 0x000000280c40723c */ /* 0x082fe20000001838 */
[----:B------:R-:W1:Y:S05]  /*3900*/  LDSM.16.M88.4 R56, [R234+0x3000] ;  /* 0x00300000ea38783b */ /* 0x000e6a0000000200 */
[C---:B---3--:R-:W-:Y:S06]  /*3910*/  HMMA.16816.F32 R20, R8.reuse, R40, R112 ;  /* 0x000000280814723c */ /* 0x048fec0000001870 */
[C---:B------:R-:W-:Y:S06]  /*3920*/  HMMA.16816.F32 R84, R8.reuse, R42, R128 ;  /* 0x0000002a0854723c */ /* 0x040fec0000001880 */
[C---:B--2---:R-:W-:Y:S06]  /*3930*/  HMMA.16816.F32 R96, R8.reuse, R36, R132 ;  /* 0x000000240860723c */ /* 0x044fec0000001884 */
[C---:B------:R-:W-:Y:S06]  /*3940*/  HMMA.16816.F32 R104, R8.reuse, R34, R144 ;  /* 0x000000220868723c */ /* 0x040fec0000001890 */
[C---:B------:R-:W-:Y:S06]  /*3950*/  HMMA.16816.F32 R108, R8.reuse, R38, R152 ;  /* 0x00000026086c723c */ /* 0x040fec0000001898 */
[C---:B------:R-:W-:Y:S06]  /*3960*/  HMMA.16816.F32 R100, R8.reuse, R32, R148 ;  /* 0x000000200864723c */ /* 0x040fec0000001894 */
[C---:B------:R-:W-:Y:S06]  /*3970*/  HMMA.16816.F32 R132, R8.reuse, R28, R140 ;  /* 0x0000001c0884723c */ /* 0x040fec000000188c */
[----:B------:R-:W-:Y:S01]  /*3980*/  HMMA.16816.F32 R112, R8, R30, R124 ;  /* 0x0000001e0870723c */ /* 0x000fe2000000187c */
[----:B------:R-:W-:Y:S05]  /*3990*/  LDSM.16.M88.4 R8, [R233+0x6000] ;  /* 0x00600000e908783b */ /* 0x000fea0000000200 */
[C---:B------:R-:W-:Y:S01]  /*39a0*/  HMMA.16816.F32 R144, R12.reuse, R42, R92 ;  /* 0x0000002a0c90723c */ /* 0x040fe2000000185c */
[----:B------:R-:W-:Y:S05]  /*39b0*/  LDSM.16.M88.4 R40, [R229+0xa800] ;  /* 0x00a80000e528783b */ /* 0x000fea0000000200 */
        /* <DEDUP_REMOVED lines=8> */
[----:B------:R-:W2:Y:S04]  /*3a40*/  LDSM.16.M88.4 R44, [R229+0xa000] ;  /* 0x00a00000e52c783b */ /* 0x000ea80000000200 */
[----:B------:R-:W3:Y:S01]  /*3a50*/  LDSM.16.M88.4 R12, [R233+0x4000] ;  /* 0x00400000e90c783b */ /* 0x000ee20000000200 */
[-C--:B----4-:R-:W-:Y:S03]  /*3a60*/  HMMA.16816.F32 R120, R16, R48.reuse, R20 ;  /* 0x000000301078723c */ /* 0x090fe60000001814 */
[----:B------:R-:W-:Y:S03]  /*3a70*/  LDSM.16.M88.4 R28, [R228+0x2000] ;  /* 0x00200000e41c783b */ /* 0x000fe60000000200 */
[----:B------:R-:W-:Y:S01]  /*3a80*/  HMMA.16816.F32 R64, R24, R48, R64 ;  /* 0x000000301840723c */ /* 0x000fe20000001840 */
[----:B------:R-:W-:Y:S05]  /*3a90*/  LDSM.16.M88.4 R20, [R232+0x4000] ;  /* 0x00400000e814783b */ /* 0x000fea0000000200 */
[C---:B------:R-:W-:Y:S06]  /*3aa0*/  HMMA.16816.F32 R68, R16.reuse, R50, R84 ;  /* 0x000000321044723c */ /* 0x040fec0000001854 */
[C---:B-----5:R-:W-:Y:S06]  /*3ab0*/  HMMA.16816.F32 R80, R16.reuse, R60, R96 ;  /* 0x0000003c1050723c */ /* 0x060fec0000001860 */
[C---:B------:R-:W-:Y:S06]  /*3ac0*/  HMMA.16816.F32 R108, R16.reuse, R62, R108 ;  /* 0x0000003e106c723c */ /* 0x040fec000000186c */
[C---:B-1----:R-:W-:Y:S06]  /*3ad0*/  HMMA.16816.F32 R100, R16.reuse, R56, R100 ;  /* 0x000000381064723c */ /* 0x042fec0000001864 */
[C---:B------:R-:W-:Y:S06]  /*3ae0*/  HMMA.16816.F32 R96, R16.reuse, R58, R104 ;  /* 0x0000003a1060723c */ /* 0x040fec0000001868 */
[C---:B------:R-:W-:Y:S06]  /*3af0*/  HMMA.16816.F32 R92, R16.reuse, R52, R132 ;  /* 0x00000034105c723c */ /* 0x040fec0000001884 */
[----:B------:R-:W-:Y:S01]  /*3b00*/  HMMA.16816.F32 R76, R16, R54, R112 ;  /* 0x00000036104c723c */ /* 0x000fe20000001870 */
[----:B------:R-:W1:Y:S05]  /*3b10*/  LDSM.16.M88.4 R16, [R232+0x6000] ;  /* 0x00600000e810783b */ /* 0x000e6a0000000200 */
[C---:B------:R-:W-:Y:S01]  /*3b20*/  HMMA.16816.F32 R72, R24.reuse, R50, R144 ;  /* 0x000000321848723c */ /* 0x040fe20000001890 */
[----:B------:R-:W4:Y:S05]  /*3b30*/  LDSM.16.M88.4 R48, [R228+0x2800] ;  /* 0x00280000e430783b */ /* 0x000f2a0000000200 */
[C---:B------:R-:W-:Y:S06]  /*3b40*/  HMMA.16816.F32 R84, R24.reuse, R60, R148 ;  /* 0x0000003c1854723c */ /* 0x040fec0000001894 */
[C---:B------:R-:W-:Y:S06]  /*3b50*/  HMMA.16816.F32 R104, R24.reuse, R56, R140 ;  /* 0x000000381868723c */ /* 0x040fec000000188c */
[C---:B------:R-:W-:Y:S06]  /*3b60*/  HMMA.16816.F32 R112, R24.reuse, R58, R128 ;  /* 0x0000003a1870723c */ /* 0x040fec0000001880 */
[C---:B------:R-:W-:Y:S06]  /*3b70*/  HMMA.16816.F32 R88, R24.reuse, R62, R88 ;  /* 0x0000003e1858723c */ /* 0x040fec0000001858 */
[C---:B------:R-:W-:Y:S06]  /*3b80*/  HMMA.16816.F32 R116, R24.reuse, R52, R116 ;  /* 0x000000341874723c */ /* 0x040fec0000001874 */
[----:B------:R-:W-:Y:S06]  /*3b90*/  HMMA.16816.F32 R56, R24, R54, R124 ;  /* 0x000000361838723c */ /* 0x000fec000000187c */
[-C--:B--2---:R-:W-:Y:S06]  /*3ba0*/  HMMA.16816.F32 R52, R8, R44.reuse, R120 ;  /* 0x0000002c0834723c */ /* 0x084fec0000001878 */
[----:B---3--:R-:W-:Y:S06]  /*3bb0*/  HMMA.16816.F32 R24, R12, R44, R64 ;  /* 0x0000002c0c18723c */ /* 0x008fec0000001840 */
[C---:B------:R-:W-:Y:S06]  /*3bc0*/  HMMA.16816.F32 R60, R8.reuse, R46, R68 ;  /* 0x0000002e083c723c */ /* 0x040fec0000001844 */
[C---:B------:R-:W-:Y:S06]  /*3bd0*/  HMMA.16816.F32 R80, R8.reuse, R40, R80 ;  /* 0x000000280850723c */ /* 0x040fec0000001850 */
        /* <DEDUP_REMOVED lines=12> */
[----:B------:R-:W2:Y:S05]  /*3ca0*/  LDSM.16.M88.4 R12, [R228+0x3000] ;  /* 0x00300000e40c783b */ /* 0x000eaa0000000200 */
[-C--:B-1----:R-:W-:Y:S06]  /*3cb0*/  HMMA.16816.F32 R52, R16, R28.reuse, R52 ;  /* 0x0000001c1034723c */ /* 0x082fec0000001834 */
[----:B------:R-:W-:Y:S06]  /*3cc0*/  HMMA.16816.F32 R32, R20, R28, R24 ;  /* 0x0000001c1420723c */ /* 0x000fec0000001818 */
[-C--:B------:R-:W-:Y:S06]  /*3cd0*/  HMMA.16816.F32 R36, R16, R30.reuse, R60 ;  /* 0x0000001e1024723c */ /* 0x080fec000000183c */
[C---:B------:R-:W-:Y:S06]  /*3ce0*/  HMMA.16816.F32 R28, R20.reuse, R30, R44 ;  /* 0x0000001e141c723c */ /* 0x040fec000000182c */
[----:B----4-:R-:W-:Y:S01]  /*3cf0*/  HMMA.16816.F32 R44, R20, R48, R8 ;  /* 0x00000030142c723c */ /* 0x010fe20000001808 */
[----:B------:R-:W1:Y:S01]  /*3d00*/  LDSM.16.M88.4 R8, [R228+0x3800] ;  /* 0x00380000e408783b */ /* 0x000e620000000200 */
[----:B------:R-:W-:Y:S01]  /*3d10*/  FSEL R77, R52, -INF , !P1 ;  /* 0xff800000344d7808 */ /* 0x000fe20004800000 */
[----:B------:R-:W-:-:S04]  /*3d20*/  DEPBAR.LE SB0, 0x0 ;  /* 0x000080000000791a */ /* 0x000fc80000000000 */
[C---:B------:R-:W-:Y:S01]  /*3d30*/  HMMA.16816.F32 R24, R16.reuse, R48, R80 ;  /* 0x000000301018723c */ /* 0x040fe20000001850 */
[----:B------:R-:W-:Y:S02]  /*3d40*/  FSEL R74, R34, -INF , !P1 ;  /* 0xff800000224a7808 */ /* 0x000fe40004800000 */
[----:B------:R-:W-:Y:S02]  /*3d50*/  FSEL R63, R32, -INF , !P1 ;  /* 0xff800000203f7808 */ /* 0x000fe40004800000 */
[----:B------:R-:W-:Y:S01]  /*3d60*/  FSEL R79, R55, -INF , !P0 ;  /* 0xff800000374f7808 */ /* 0x000fe20004000000 */
[-C--:B------:R-:W-:Y:S01]  /*3d70*/  HMMA.16816.F32 R56, R16, R50.reuse, R108 ;  /* 0x000000321038723c */ /* 0x080fe2000000186c */
[----:B------:R-:W-:Y:S02]  /*3d80*/  FSEL R81, R54, -INF , !P1 ;  /* 0xff80000036517808 */ /* 0x000fe40004800000 */
[----:B------:R-:W-:Y:S01]  /*3d90*/  ISETP.GE.AND P1, PT, R5, UR20, PT ;  /* 0x0000001405007c0c */ /* 0x000fe2000bf26270 */
[----:B------:R-:W-:Y:S01]  /*3da0*/  VIADD R5, R3, 0x20 ;  /* 0x0000002003057836 */ /* 0x000fe20000000000 */
[----:B------:R-:W-:Y:S01]  /*3db0*/  FSEL R76, R53, -INF , !P0 ;  /* 0xff800000354c7808 */ /* 0x000fe20004000000 */
[----:B------:R-:W-:Y:S01]  /*3dc0*/  HMMA.16816.F32 R48, R20, R50, R40 ;  /* 0x000000321430723c */ /* 0x000fe20000001828 */
[----:B------:R-:W-:-:S02]  /*3dd0*/  FSEL R72, R35, -INF , !P0 ;  /* 0xff80000023487808 */ /* 0x000fc40004000000 */
[----:B------:R-:W-:Y:S02]  /*3de0*/  FSEL R60, R33, -INF , !P0 ;  /* 0xff800000213c7808 */ /* 0x000fe40004000000 */
[----:B------:R-:W-:Y:S01]  /*3df0*/  ISETP.GE.AND P0, PT, R5, UR20, PT ;  /* 0x0000001405007c0c */ /* 0x000fe2000bf06270 */
[----:B------:R-:W-:Y:S01]  /*3e00*/  VIADD R5, R3, 0x21 ;  /* 0x0000002103057836 */ /* 0x000fe20000000000 */
[-C--:B--2---:R-:W-:Y:S01]  /*3e10*/  HMMA.16816.F32 R52, R20, R12.reuse, R64 ;  /* 0x0000000c1434723c */ /* 0x084fe20000001840 */
[----:B------:R-:W-:Y:S02]  /*3e20*/  FSEL R80, R38, -INF , !P6 ;  /* 0xff80000026507808 */ /* 0x000fe40007000000 */
[----:B------:R-:W-:Y:S02]  /*3e30*/  FSEL R75, R36, -INF , !P6 ;  /* 0xff800000244b7808 */ /* 0x000fe40007000000 */
[----:B------:R-:W-:Y:S01]  /*3e40*/  FSEL R62, R28, -INF , !P6 ;  /* 0xff8000001c3e7808 */ /* 0x000fe20007000000 */
[----:B------:R-:W-:Y:S01]  /*3e50*/  HMMA.16816.F32 R40, R16, R12, R100 ;  /* 0x0000000c1028723c */ /* 0x000fe20000001864 */
[----:B------:R-:W-:-:S02]  /*3e60*/  FSEL R66, R30, -INF , !P6 ;  /* 0xff8000001e427808 */ /* 0x000fc40007000000 */
[----:B------:R-:W-:Y:S01]  /*3e70*/  ISETP.GE.AND P6, PT, R5, UR20, PT ;  /* 0x0000001405007c0c */ /* 0x000fe2000bfc6270 */
[----:B------:R-:W-:Y:S01]  /*3e80*/  VIADD R5, R3, 0x28 ;  /* 0x0000002803057836 */ /* 0x000fe20000000000 */
[----:B------:R-:W-:Y:S01]  /*3e90*/  FSEL R78, R39, -INF , !P5 ;  /* 0xff800000274e7808 */ /* 0x000fe20006800000 */
[-C--:B------:R-:W-:Y:S01]  /*3ea0*/  HMMA.16816.F32 R32, R16, R14.reuse, R96 ;  /* 0x0000000e1020723c */ /* 0x080fe20000001860 */
[----:B------:R-:W-:Y:S02]  /*3eb0*/  FSEL R73, R37, -INF , !P5 ;  /* 0xff80000025497808 */ /* 0x000fe40006800000 */
[----:B------:R-:W-:Y:S02]  /*3ec0*/  FSEL R64, R31, -INF , !P5 ;  /* 0xff8000001f407808 */ /* 0x000fe40006800000 */
[----:B------:R-:W-:Y:S02]  /*3ed0*/  FSEL R61, R29, -INF , !P5 ;  /* 0xff8000001d3d7808 */ /* 0x000fe40006800000 */
[----:B------:R-:W-:Y:S01]  /*3ee0*/  ISETP.GE.AND P5, PT, R5, UR20, PT ;  /* 0x0000001405007c0c */ /* 0x000fe2000bfa6270 */
[----:B------:R-:W-:Y:S01]  /*3ef0*/  VIADD R5, R3, 0x29 ;  /* 0x0000002903057836 */ /* 0x000fe20000000000 */
[----:B------:R-:W-:Y:S01]  /*3f00*/  FSEL R82, R26, -INF , !P4 ;  /* 0xff8000001a527808 */ /* 0x000fe20006000000 */
[----:B------:R-:W-:Y:S01]  /*3f10*/  HMMA.16816.F32 R28, R20, R14, R68 ;  /* 0x0000000e141c723c */ /* 0x000fe20000001844 */
[----:B------:R-:W-:-:S02]  /*3f20*/  FSEL R67, R24, -INF , !P4 ;  /* 0xff80000018437808 */ /* 0x000fc40006000000 */
[----:B------:R-:W-:Y:S02]  /*3f30*/  FSEL R83, R27, -INF , !P3 ;  /* 0xff8000001b537808 */ /* 0x000fe40005800000 */
[----:B------:R-:W-:Y:S01]  /*3f40*/  FSEL R65, R25, -INF , !P3 ;  /* 0xff80000019417808 */ /* 0x000fe20005800000 */
[-C--:B-1----:R-:W-:Y:S01]  /*3f50*/  HMMA.16816.F32 R12, R16, R8.reuse, R92 ;  /* 0x00000008100c723c */ /* 0x082fe2000000185c */
[----:B------:R-:W-:Y:S02]  /*3f60*/  FSEL R46, R46, -INF , !P4 ;  /* 0xff8000002e2e7808 */ /* 0x000fe40006000000 */
[----:B------:R-:W-:Y:S02]  /*3f70*/  FSEL R39, R44, -INF , !P4 ;  /* 0xff8000002c277808 */ /* 0x000fe40006000000 */
[----:B------:R-:W-:Y:S01]  /*3f80*/  ISETP.GE.AND P4, PT, R5, UR20, PT ;  /* 0x0000001405007c0c */ /* 0x000fe2000bf86270 */
[----:B------:R-:W-:Y:S01]  /*3f90*/  HMMA.16816.F32 R24, R20, R8, R116 ;  /* 0x000000081418723c */ /* 0x000fe20000001874 */
[----:B------:R-:W-:Y:S01]  /*3fa0*/  VIADD R5, R3, 0x30 ;  /* 0x0000003003057836 */ /* 0x000fe20000000000 */
[----:B------:R-:W-:-:S02]  /*3fb0*/  FSEL R47, R47, -INF , !P3 ;  /* 0xff8000002f2f7808 */ /* 0x000fc40005800000 */
[----:B------:R-:W-:Y:S02]  /*3fc0*/  FSEL R38, R45, -INF , !P3 ;  /* 0xff8000002d267808 */ /* 0x000fe40005800000 */
[-C--:B------:R-:W-:Y:S01]  /*3fd0*/  HMMA.16816.F32 R20, R20, R10.reuse, R84 ;  /* 0x0000000a1414723c */ /* 0x080fe20000001854 */
[----:B------:R-:W-:Y:S01]  /*3fe0*/  ISETP.GE.AND P3, PT, R5, UR20, PT ;  /* 0x0000001405007c0c */ /* 0x000fe2000bf66270 */
[----:B------:R-:W-:Y:S01]  /*3ff0*/  VIADD R5, R3, 0x31 ;  /* 0x0000003103057836 */ /* 0x000fe20000000000 */
[----:B------:R-:W-:Y:S02]  /*4000*/  FSEL R88, R58, -INF , !P2 ;  /* 0xff8000003a587808 */ /* 0x000fe40005000000 */
[----:B------:R-:W-:Y:S01]  /*4010*/  FSEL R56, R56, -INF , !P2 ;  /* 0xff80000038387808 */ /* 0x000fe20005000000 */
[----:B------:R-:W-:Y:S01]  /*4020*/  HMMA.16816.F32 R16, R16, R10, R120 ;  /* 0x0000000a1010723c */ /* 0x000fe20000001878 */
[----:B------:R-:W-:Y:S02]  /*4030*/  FSEL R45, R50, -INF , !P2 ;  /* 0xff800000322d7808 */ /* 0x000fe40005000000 */
[----:B------:R-:W-:-:S02]  /*4040*/  FSEL R37, R48, -INF , !P2 ;  /* 0xff80000030257808 */ /* 0x000fc40005000000 */
[----:B------:R-:W-:Y:S01]  /*4050*/  ISETP.GE.AND P2, PT, R5, UR20, PT ;  /* 0x0000001405007c0c */ /* 0x000fe2000bf46270 */
[----:B------:R-:W-:Y:S01]  /*4060*/  VIADD R5, R3, 0x38 ;  /* 0x0000003803057836 */ /* 0x000fe20000000000 */
[----:B------:R-:W-:Y:S01]  /*4070*/  FSEL R89, R59, -INF , !P1 ;  /* 0xff8000003b597808 */ /* 0x000fe20004800000 */
[----:B------:R-:W-:Y:S01]  /*4080*/  VIADD R3, R3, 0x39 ;  /* 0x0000003903037836 */ /* 0x000fe20000000000 */
[----:B------:R-:W-:Y:S02]  /*4090*/  FSEL R48, R57, -INF , !P1 ;  /* 0xff80000039307808 */ /* 0x000fe40004800000 */
[----:B------:R-:W-:Y:S02]  /*40a0*/  FSEL R44, R51, -INF , !P1 ;  /* 0xff800000332c7808 */ /* 0x000fe40004800000 */
[----:B------:R-:W-:Y:S02]  /*40b0*/  FSEL R36, R49, -INF , !P1 ;  /* 0xff80000031247808 */ /* 0x000fe40004800000 */
[----:B------:R-:W-:-:S02]  /*40c0*/  ISETP.GE.AND P1, PT, R5, UR20, PT ;  /* 0x0000001405007c0c */ /* 0x000fc4000bf26270 */
[----:B------:R-:W-:Y:S02]  /*40d0*/  FSEL R177, R54, -INF , !P0 ;  /* 0xff80000036b17808 */ /* 0x000fe40004000000 */
[----:B------:R-:W-:Y:S02]  /*40e0*/  FSEL R188, R42, -INF , !P0 ;  /* 0xff8000002abc7808 */ /* 0x000fe40004000000 */
[----:B------:R-:W-:Y:S02]  /*40f0*/  FSEL R179, R40, -INF , !P0 ;  /* 0xff80000028b37808 */ /* 0x000fe40004000000 */
[----:B------:R-:W-:Y:S02]  /*4100*/  FSEL R170, R52, -INF , !P0 ;  /* 0xff80000034aa7808 */ /* 0x000fe40004000000 */
[----:B------:R-:W-:Y:S02]  /*4110*/  ISETP.GE.AND P0, PT, R3, UR20, PT ;  /* 0x0000001403007c0c */ /* 0x000fe4000bf06270 */
[----:B------:R-:W-:-:S02]  /*4120*/  FSEL R207, R22, -INF , !P1 ;  /* 0xff80000016cf7808 */ /* 0x000fc40004800000 */
[----:B------:R-:W-:Y:S02]  /*4130*/  FSEL R158, R19, -INF , !P0 ;  /* 0xff800000139e7808 */ /* 0x000fe40004000000 */
[----:B------:R-:W-:Y:S02]  /*4140*/  FSEL R201, R17, -INF , !P0 ;  /* 0xff80000011c97808 */ /* 0x000fe40004000000 */
[----:B------:R-:W-:Y:S02]  /*4150*/  FSEL R23, R23, -INF , !P0 ;  /* 0xff80000017177808 */ /* 0x000fe40004000000 */
[----:B------:R-:W-:Y:S02]  /*4160*/  FSEL R22, R21, -INF , !P0 ;  /* 0xff80000015167808 */ /* 0x000fe40004000000 */
[----:B------:R-:W-:Y:S02]  /*4170*/  PLOP3.LUT P0, PT, PT, PT, UP0, 0x80, 0x0 ;  /* 0x000000000000781c */ /* 0x000fe40003f0f008 */
[----:B------:R-:W-:-:S02]  /*4180*/  FSEL R178, R43, -INF , !P6 ;  /* 0xff8000002bb27808 */ /* 0x000fc40007000000 */
[----:B------:R-:W-:Y:S02]  /*4190*/  FSEL R168, R41, -INF , !P6 ;  /* 0xff80000029a87808 */ /* 0x000fe40007000000 */
[----:B------:R-:W-:Y:S02]  /*41a0*/  FSEL R166, R55, -INF , !P6 ;  /* 0xff80000037a67808 */ /* 0x000fe40007000000 */
[----:B------:R-:W-:Y:S02]  /*41b0*/  FSEL R165, R53, -INF , !P6 ;  /* 0xff80000035a57808 */ /* 0x000fe40007000000 */
[----:B------:R-:W-:Y:S02]  /*41c0*/  FSEL R176, R34, -INF , !P5 ;  /* 0xff80000022b07808 */ /* 0x000fe40006800000 */
[----:B------:R-:W-:Y:S02]  /*41d0*/  FSEL R167, R32, -INF , !P5 ;  /* 0xff80000020a77808 */ /* 0x000fe40006800000 */
        /* <DEDUP_REMOVED lines=16> */
[----:B------:R-:W-:Y:S01]  /*42e0*/  FSEL R206, R20, -INF , !P1 ;  /* 0xff80000014ce7808 */ /* 0x000fe20004800000 */
[----:B------:R-:W-:Y:S06]  /*42f0*/  BAR.SYNC.DEFER_BLOCKING 0x0 ;  /* 0x0000000000007b1d */ /* 0x000fec0000010000 */
[----:B------:R-:W-:Y:S05]  /*4300*/  @!P0 BRA `(.L_x_171) ;  /* 0x00000004004c8947 */ /* 0x000fea0003800000 */
[----:B------:R-:W-:Y:S01]  /*4310*/  ULDC UR5, c[0x0][0x2d0] ;  /* 0x0000b40000057ab9 */ /* 0x000fe20000000800 */
[----:B------:R-:W-:Y:S01]  /*4320*/  ULEA.HI.SX32 UR6, UR17, 0xfffffffe, 0x1a ;  /* 0xfffffffe11067891 */ /* 0x000fe2000f8fd23f */
[----:B------:R-:W-:Y:S01]  /*4330*/  ISETP.GE.AND P3, PT, R204, UR5, PT ;  /* 0x00000005cc007c0c */ /* 0x000fe2000bf66270 */
[----:B------:R-:W-:Y:S01]  /*4340*/  BSSY B0, `(.L_x_172) ;  /* 0x000004e000007945 */ /* 0x000fe20003800000 */
[----:B------:R-:W-:Y:S01]  /*4350*/  ISETP.GE.AND P2, PT, R161, UR5, PT ;  /* 0x00000005a1007c0c */ /* 0x000fe2000bf46270 */
[----:B------:R-:W-:Y:S02]  /*4360*/  USHF.R.S32.HI UR5, URZ, 0x1f, UR6 ;  /* 0x0000001f3f057899 */ /* 0x000fe40008011406 */
[----:B------:R-:W-:Y:S01]  /*4370*/  UIMAD UR12, UR12, UR6, URZ ;  /* 0x000000060c0c72a4 */ /* 0x000fe2000f8e023f */
[----:B------:R-:W-:-:S03]  /*4380*/  IMAD.WIDE.U32 R6, R156, UR6, R162 ;  /* 0x000000069c067c25 */ /* 0x000fc6000f8e00a2 */
[----:B------:R-:W-:Y:S01]  /*4390*/  UIMAD UR5, UR5, UR13, UR12 ;  /* 0x0000000d050572a4 */ /* 0x000fe2000f8e020c */
[----:B------:R-:W-:-:S03]  /*43a0*/  IADD3 R5, P6, R6, UR22, RZ ;  /* 0x0000001606057c10 */ /* 0x000fc6000ffde0ff */
[----:B------:R-:W1:Y:S01]  /*43b0*/  @!P3 LDC.64 R8, c[0x0][0x218] ;  /* 0x00008600ff08bb82 */ /* 0x000e620000000a00 */
[----:B------:R2:W-:Y:S01]  /*43c0*/  @P3 STS.128 [R242+0x8000], RZ ;  /* 0x008000fff2003388 */ /* 0x0005e20000000c00 */
[----:B------:R-:W-:-:S06]  /*43d0*/  VIADD R7, R7, UR5 ;  /* 0x0000000507077c36 */ /* 0x000fcc0008000000 */
[----:B------:R-:W3:Y:S08]  /*43e0*/  @!P2 LDC.64 R10, c[0x0][0x218] ;  /* 0x00008600ff0aab82 */ /* 0x000ef00000000a00 */
[----:B------:R-:W4:Y:S08]  /*43f0*/  @!P3 LDC.64 R16, c[0x0][0x218] ;  /* 0x00008600ff10bb82 */ /* 0x000f300000000a00 */
[----:B------:R-:W5:Y:S01]  /*4400*/  @!P2 LDC.64 R14, c[0x0][0x218] ;  /* 0x00008600ff0eab82 */ /* 0x000f620000000a00 */
[----:B-1----:R-:W-:-:S04]  /*4410*/  @!P3 LEA R8, P1, R6, R8, 0x1 ;  /* 0x000000080608b211 */ /* 0x002fc800078208ff */
[----:B------:R-:W-:-:S03]  /*4420*/  @!P3 LEA.HI.X R9, R6, R9, R7, 0x1, P1 ;  /* 0x000000090609b211 */ /* 0x000fc600008f0c07 */
[----:B------:R-:W1:Y:S01]  /*4430*/  @!P3 LDC.64 R12, c[0x0][0x218] ;  /* 0x00008600ff0cbb82 */ /* 0x000e620000000a00 */
[C---:B---3--:R-:W-:Y:S01]  /*4440*/  @!P2 LEA R10, P1, R6.reuse, R10, 0x1 ;  /* 0x0000000a060aa211 */ /* 0x048fe200078208ff */
[----:B------:R-:W-:Y:S01]  /*4450*/  @!PT LDS RZ, [RZ] ;  /* 0x00000000fffff984 */ /* 0x000fe20000000800 */
[----:B------:R-:W-:Y:S01]  /*4460*/  @!PT LDS RZ, [RZ] ;  /* 0x00000000fffff984 */ /* 0x000fe20000000800 */
[----:B------:R-:W-:Y:S01]  /*4470*/  @!PT LDS RZ, [RZ] ;  /* 0x00000000fffff984 */ /* 0x000fe20000000800 */
[----:B------:R3:W-:Y:S03]  /*4480*/  @!P3 LDGSTS.E.BYPASS.LTC128B.128 [R242+0x8000], desc[UR18][R8.64] ;  /* 0x0800000008f2bfae */ /* 0x0007e6000b901d52 */
[----:B------:R-:W-:Y:S01]  /*4490*/  @!P2 LEA.HI.X R11, R6, R11, R7, 0x1, P1 ;  /* 0x0000000b060ba211 */ /* 0x000fe200008f0c07 */
[----:B------:R2:W-:Y:S01]  /*44a0*/  @P2 STS.128 [R242+0xa000], RZ ;  /* 0x00a000fff2002388 */ /* 0x0005e20000000c00 */
[----:B------:R-:W-:Y:S01]  /*44b0*/  IADD3.X R6, R7, UR21, RZ, P6, !PT ;  /* 0x0000001507067c10 */ /* 0x000fe2000b7fe4ff */
[----:B------:R-:W3:Y:S01]  /*44c0*/  @!P2 LDC.64 R20, c[0x0][0x218] ;  /* 0x00008600ff14ab82 */ /* 0x000ee20000000a00 */
[C---:B----4-:R-:W-:Y:S01]  /*44d0*/  @!P3 LEA R16, P5, R5.reuse, R16, 0x1 ;  /* 0x000000100510b211 */ /* 0x050fe200078a08ff */
[----:B------:R-:W-:Y:S01]  /*44e0*/  @!PT LDS RZ, [RZ] ;  /* 0x00000000fffff984 */ /* 0x000fe20000000800 */
[----:B------:R-:W-:Y:S01]  /*44f0*/  @!PT LDS RZ, [RZ] ;  /* 0x00000000fffff984 */ /* 0x000fe20000000800 */
[----:B------:R-:W-:Y:S01]  /*4500*/  @!PT LDS RZ, [RZ] ;  /* 0x00000000fffff984 */ /* 0x000fe20000000800 */
[----:B------:R4:W-:Y:S01]  /*4510*/  @!P2 LDGSTS.E.BYPASS.LTC128B.128 [R242+0xa000], desc[UR18][R10.64+0x80] ;  /* 0x0a0000800af2afae */ /* 0x0009e2000b901d52 */
[----:B------:R-:W-:-:S02]  /*4520*/  IADD3 R3, P1, R5, UR22, RZ ;  /* 0x0000001605037c10 */ /* 0x000fc4000ff3e0ff */
[C-C-:B------:R-:W-:Y:S01]  /*4530*/  @!P3 LEA.HI.X R17, R5.reuse, R17, R6.reuse, 0x1, P5 ;  /* 0x000000110511b211 */ /* 0x140fe200028f0c06 */
[----:B------:R2:W-:Y:S02]  /*4540*/  @P3 STS.128 [R242+0x8800], RZ ;  /* 0x008800fff2003388 */ /* 0x0005e40000000c00 */
[----:B------:R-:W4:Y:S01]  /*4550*/  @!P3 LDC.64 R18, c[0x0][0x218] ;  /* 0x00008600ff12bb82 */ /* 0x000f220000000a00 */
[C---:B-----5:R-:W-:Y:S01]  /*4560*/  @!P2 LEA R14, P4, R5.reuse, R14, 0x1 ;  /* 0x0000000e050ea211 */ /* 0x060fe200078808ff */
[----:B------:R-:W-:Y:S01]  /*4570*/  @!PT LDS RZ, [RZ] ;  /* 0x00000000fffff984 */ /* 0x000fe20000000800 */
[----:B------:R-:W-:Y:S01]  /*4580*/  @!PT LDS RZ, [RZ] ;  /* 0x00000000fffff984 */ /* 0x000fe20000000800 */
[----:B------:R-:W-:Y:S01]  /*4590*/  @!PT LDS RZ, [RZ] ;  /* 0x00000000fffff984 */ /* 0x000fe20000000800 */
[----:B------:R2:W-:Y:S03]  /*45a0*/  @!P3 LDGSTS.E.BYPASS.LTC128B.128 [R242+0x8800], desc[UR18][R16.64] ;  /* 0x0880000010f2bfae */ /* 0x0005e6000b901d52 */
[----:B------:R-:W-:Y:S01]  /*45b0*/  @!P2 LEA.HI.X R15, R5, R15, R6, 0x1, P4 ;  /* 0x0000000f050fa211 */ /* 0x000fe200020f0c06 */
[----:B------:R2:W-:Y:S01]  /*45c0*/  @P2 STS.128 [R242+0xa800], RZ ;  /* 0x00a800fff2002388 */ /* 0x0005e20000000c00 */
[----:B------:R-:W-:-:S02]  /*45d0*/  IADD3 R5, P5, R3, UR22, RZ ;  /* 0x0000001603057c10 */ /* 0x000fc4000ffbe0ff */
[----:B------:R-:W-:Y:S01]  /*45e0*/  IADD3.X R6, R6, UR21, RZ, P1, !PT ;  /* 0x0000001506067c10 */ /* 0x000fe20008ffe4ff */
[----:B------:R-:W-:Y:S01]  /*45f0*/  @!PT LDS RZ, [RZ] ;  /* 0x00000000fffff984 */ /* 0x000fe20000000800 */
[----:B------:R-:W-:Y:S01]  /*4600*/  @!PT LDS RZ, [RZ] ;  /* 0x00000000fffff984 */ /* 0x000fe20000000800 */
[----:B------:R-:W-:Y:S01]  /*4610*/  @!PT LDS RZ, [RZ] ;  /* 0x00000000fffff984 */ /* 0x000fe20000000800 */
[----:B------:R2:W-:Y:S01]  /*4620*/  @!P2 LDGSTS.E.BYPASS.LTC128B.128 [R242+0xa800], desc[UR18][R14.64+0x80] ;  /* 0x0a8000800ef2afae */ /* 0x0005e2000b901d52 */
[C---:B-1----:R-:W-:Y:S02]  /*4630*/  @!P3 LEA R12, P6, R3.reuse, R12, 0x1 ;  /* 0x0000000c030cb211 */ /* 0x042fe400078c08ff */
[----:B------:R-:W-:Y:S01]  /*4640*/  IADD3.X R7, R6, UR21, RZ, P5, !PT ;  /* 0x0000001506077c10 */ /* 0x000fe2000affe4ff */
[----:B------:R2:W-:Y:S01]  /*4650*/  @P3 STS.128 [R242+0x9000], RZ ;  /* 0x009000fff2003388 */ /* 0x0005e20000000c00 */
[C---:B------:R-:W-:Y:S02]  /*4660*/  @!P3 LEA.HI.X R13, R3.reuse, R13, R6, 0x1, P6 ;  /* 0x0000000d030db211 */ /* 0x040fe400030f0c06 */
[----:B---3--:R-:W-:-:S03]  /*4670*/  @!P2 LEA R8, P1, R3, R20, 0x1 ;  /* 0x000000140308a211 */ /* 0x008fc600078208ff */
[----:B------:R-:W-:Y:S01]  /*4680*/  @!PT LDS RZ, [RZ] ;  /* 0x00000000fffff984 */ /* 0x000fe20000000800 */
[----:B------:R-:W-:Y:S01]  /*4690*/  @!PT LDS RZ, [RZ] ;  /* 0x00000000fffff984 */ /* 0x000fe20000000800 */
[----:B------:R-:W-:Y:S01]  /*46a0*/  @!PT LDS RZ, [RZ] ;  /* 0x00000000fffff984 */ /* 0x000fe20000000800 */
[----:B------:R2:W-:Y:S01]  /*46b0*/  @!P3 LDGSTS.E.BYPASS.LTC128B.128 [R242+0x9000], desc[UR18][R12.64] ;  /* 0x090000000cf2bfae */ /* 0x0005e2000b901d52 */
[----:B------:R-:W-:Y:S02]  /*46c0*/  @!P2 LEA.HI.X R9, R3, R21, R6, 0x1, P1 ;  /* 0x000000150309a211 */ /* 0x000fe400008f0c06 */
[C---:B----4-:R-:W-:Y:S01]  /*46d0*/  @!P3 LEA R10, P4, R5.reuse, R18, 0x1 ;  /* 0x00000012050ab211 */ /* 0x050fe200078808ff */
[----:B------:R2:W-:Y:S03]  /*46e0*/  @P2 STS.128 [R242+0xb000], RZ ;  /* 0x00b000fff2002388 */ /* 0x0005e60000000c00 */
[----:B------:R-:W-:Y:S01]  /*46f0*/  @!P3 LEA.HI.X R11, R5, R19, R7, 0x1, P4 ;  /* 0x00000013050bb211 */ /* 0x000fe200020f0c07 */
[----:B------:R-:W-:Y:S01]  /*4700*/  @!PT LDS RZ, [RZ] ;  /* 0x00000000fffff984 */ /* 0x000fe20000000800 */
[----:B------:R-:W-:Y:S01]  /*4710*/  @!PT LDS RZ, [RZ] ;  /* 0x00000000fffff984 */ /* 0x000fe20000000800 */
[----:B------:R-:W-:Y:S01]  /*4720*/  @!PT LDS RZ, [RZ] ;  /* 0x00000000fffff984 */ /* 0x000fe20000000800 */
[----:B------:R2:W-:Y:S04]  /*4730*/  @!P2 LDGSTS.E.BYPASS.LTC128B.128 [R242+0xb000], desc[UR18][R8.64+0x80] ;  /* 0x0b00008008f2afae */ /* 0x0005e8000b901d52 */
[----:B------:R2:W-:Y:S04]  /*4740*/  @P3 STS.128 [R242+0x9800], RZ ;  /* 0x009800fff2003388 */ /* 0x0005e80000000c00 */
[----:B------:R-:W-:Y:S01]  /*4750*/  @!PT LDS RZ, [RZ] ;  /* 0x00000000fffff984 */ /* 0x000fe20000000800 */
[----:B------:R-:W-:Y:S01]  /*4760*/  @!PT LDS RZ, [RZ] ;  /* 0x00000000fffff984 */ /* 0x000fe20000000800 */
[----:B------:R-:W-:Y:S01]  /*4770*/  @!PT LDS RZ, [RZ] ;  /* 0x00000000fffff984 */ /* 0x000fe20000000800 */
[----:B------:R2:W-:Y:S04]  /*4780*/  @!P3 LDGSTS.E.BYPASS.LTC128B.128 [R242+0x9800], desc[UR18][R10.64] ;  /* 0x098000000af2bfae */ /* 0x0005e8000b901d52 */
[----:B------:R2:W-:Y:S01]  /*4790*/  @P2 STS.128 [R242+0xb800], RZ ;  /* 0x00b800fff2002388 */ /* 0x0005e20000000c00 */
[----:B------:R-:W-:Y:S05]  /*47a0*/  @P2 BRA `(.L_x_173) ;  /* 0x00000000001c2947 */ /* 0x000fea0003800000 */
[----:B------:R-:W-:Y:S02]  /*47b0*/  ULDC.64 UR6, c[0x0][0x218] ;  /* 0x0000860000067ab9 */ /* 0x000fe40000000a00 */
[----:B------:R-:W-:-:S04]  /*47c0*/  LEA R6, P1, R5, UR6, 0x1 ;  /* 0x0000000605067c11 */ /* 0x000fc8000f8208ff */
[----:B------:R-:W-:-:S05]  /*47d0*/  LEA.HI.X R7, R5, UR7, R7, 0x1, P1 ;  /* 0x0000000705077c11 */ /* 0x000fca00088f0c07 */
[----:B------:R-:W-:Y:S01]  /*47e0*/  @!PT LDS RZ, [RZ] ;  /* 0x00000000fffff984 */ /* 0x000fe20000000800 */
[----:B------:R-:W-:Y:S01]  /*47f0*/  @!PT LDS RZ, [RZ] ;  /* 0x00000000fffff984 */ /* 0x000fe20000000800 */
[----:B------:R-:W-:Y:S01]  /*4800*/  @!PT LDS RZ, [RZ] ;  /* 0x00000000fffff984 */ /* 0x000fe20000000800 */
[----:B------:R1:W-:Y:S04]  /*4810*/  LDGSTS.E.BYPASS.LTC128B.128 [R242+0xb800], desc[UR18][R6.64+0x80] ;  /* 0x0b80008006f27fae */ /* 0x0003e8000b901d52 */
.L_x_173:
[----:B------:R-:W-:Y:S05]  /*4820*/  BSYNC B0 ;  /* 0x0000000000007941 */ /* 0x000fea0003800000 */
.L_x_172:
[----:B------:R-:W0:Y:S02]  /*4830*/  LDGDEPBAR ;  /* 0x00000000000079af */ /* 0x000e240000000000 */
.L_x_171:
[----:B------:R-:W-:Y:S01]  /*4840*/  FMNMX.FTZ R3, R63, R60, !PT ;  /* 0x0000003c3f037209 */ /* 0x000fe20007810000 */
[----:B------:R-:W-:Y:S01]  /*4850*/  ULDC UR5, c[0x0][0x2ec] ;  /* 0x0000bb0000057ab9 */ /* 0x000fe20000000800 */
[----:B------:R-:W-:Y:S01]  /*4860*/  STL [R1+0x98], R242 ;  /* 0x000098f201007387 */ /* 0x000fe20000100800 */
[----:B------:R-:W-:Y:S02]  /*4870*/  LEA R224, R0, UR4, 0x1 ;  /* 0x0000000400e07c11 */ /* 0x000fe4000f8e08ff */
[----:B------:R-:W-:Y:S01]  /*4880*/  FMNMX.FTZ R3, R62, R3, !PT ;  /* 0x000000033e037209 */ /* 0x000fe20007810000 */
[----:B------:R-:W-:Y:S01]  /*4890*/  STL [R1+0x94], R241 ;  /* 0x000094f101007387 */ /* 0x000fe20000100800 */
[----:B------:R-:W-:Y:S01]  /*48a0*/  LEA R227, R2, R224, 0x1 ;  /* 0x000000e002e37211 */ /* 0x000fe200078e08ff */
[----:B------:R-:W-:Y:S01]  /*48b0*/  IMAD R225, R4, 0x2, R224 ;  /* 0x0000000204e17824 */ /* 0x000fe200078e02e0 */
[----:B------:R-:W-:Y:S01]  /*48c0*/  FMNMX.FTZ R3, R61, R3, !PT ;  /* 0x000000033d037209 */ /* 0x000fe20007810000 */
[----:B------:R-:W-:Y:S02]  /*48d0*/  STL [R1+0x90], R240 ;  /* 0x000090f001007387 */ /* 0x000fe40000100800 */
[----:B------:R-:W-:Y:S01]  /*48e0*/  IMAD R226, R2, 0x2, R225 ;  /* 0x0000000202e27824 */ /* 0x000fe200078e02e1 */
[----:B------:R-:W-:Y:S01]  /*48f0*/  FMNMX.FTZ R3, R39, R3, !PT ;  /* 0x0000000327037209 */ /* 0x000fe20007810000 */
[----:B------:R-:W-:Y:S03]  /*4900*/  STL [R1+0x8c], R239 ;  /* 0x00008cef01007387 */ /* 0x000fe60000100800 */
[----:B------:R-:W-:Y:S01]  /*4910*/  FMNMX.FTZ R3, R38, R3, !PT ;  /* 0x0000000326037209 */ /* 0x000fe20007810000 */
[----:B------:R-:W-:Y:S03]  /*4920*/  STL [R1+0x88], R238 ;  /* 0x000088ee01007387 */ /* 0x000fe60000100800 */
[----:B------:R-:W-:Y:S01]  /*4930*/  FMNMX.FTZ R3, R37, R3, !PT ;  /* 0x0000000325037209 */ /* 0x000fe20007810000 */
[----:B------:R-:W-:Y:S03]  /*4940*/  STL [R1+0x84], R237 ;  /* 0x000084ed01007387 */ /* 0x000fe60000100800 */
[----:B------:R-:W-:Y:S01]  /*4950*/  FMNMX.FTZ R3, R36, R3, !PT ;  /* 0x0000000324037209 */ /* 0x000fe20007810000 */
[----:B------:R-:W-:Y:S03]  /*4960*/  STL [R1+0x80], R236 ;  /* 0x000080ec01007387 */ /* 0x000fe60000100800 */
[----:B------:R-:W-:Y:S01]  /*4970*/  FMNMX.FTZ R3, R170, R3, !PT ;  /* 0x00000003aa037209 */ /* 0x000fe20007810000 */
[----:B------:R3:W-:Y:S03]  /*4980*/  STL [R1+0x7c], R235 ;  /* 0x00007ceb01007387 */ /* 0x0007e60000100800 */
        /* <DEDUP_REMOVED lines=9> */
[----:B------:R-:W-:Y:S01]  /*4a20*/  STL [R1+0x68], R230 ;  /* 0x000068e601007387 */ /* 0x000fe20000100800 */
[----:B------:R-:W-:-:S02]  /*4a30*/  FMNMX.FTZ R3, R74, R72, !PT ;  /* 0x000000484a037209 */ /* 0x000fc40007810000 */
[----:B------:R-:W-:Y:S01]  /*4a40*/  FMNMX.FTZ R5, R206, R5, !PT ;  /* 0x00000005ce057209 */ /* 0x000fe20007810000 */
[----:B------:R-:W-:Y:S01]  /*4a50*/  STL [R1+0x64], R229 ;  /* 0x000064e501007387 */ /* 0x000fe20000100800 */
[----:B------:R-:W-:Y:S02]  /*4a60*/  FMNMX.FTZ R3, R66, R3, !PT ;  /* 0x0000000342037209 */ /* 0x000fe40007810000 */
[----:B------:R-:W-:Y:S01]  /*4a70*/  FMNMX.FTZ R136, R22, R5, !PT ;  /* 0x0000000516887209 */ /* 0x000fe20007810000 */
[----:B------:R4:W-:Y:S01]  /*4a80*/  STL [R1+0x60], R228 ;  /* 0x000060e401007387 */ /* 0x0009e20000100800 */
[----:B------:R-:W-:Y:S02]  /*4a90*/  FMNMX.FTZ R3, R64, R3, !PT ;  /* 0x0000000340037209 */ /* 0x000fe40007810000 */
[----:B---3--:R-:W-:Y:S01]  /*4aa0*/  MOV R235, R160 ;  /* 0x000000a000eb7202 */ /* 0x008fe20000000f00 */
[----:B------:R-:W3:Y:S01]  /*4ab0*/  SHFL.BFLY PT, R5, R136, 0x2, 0x1f ;  /* 0x0c401f0088057f89 */ /* 0x000ee200000e0000 */
[----:B------:R-:W-:-:S03]  /*4ac0*/  FMNMX.FTZ R3, R46, R3, !PT ;  /* 0x000000032e037209 */ /* 0x000fc60007810000 */
[----:B------:R-:W-:Y:S01]  /*4ad0*/  STL [R1+0x5c], R205 ;  /* 0x00005ccd01007387 */ /* 0x000fe20000100800 */
[----:B------:R-:W-:-:S03]  /*4ae0*/  FMNMX.FTZ R3, R47, R3, !PT ;  /* 0x000000032f037209 */ /* 0x000fc60007810000 */
[----:B------:R-:W-:Y:S01]  /*4af0*/  STL [R1+0x58], R204 ;  /* 0x000058cc01007387 */ /* 0x000fe20000100800 */
[----:B------:R-:W-:-:S03]  /*4b00*/  FMNMX.FTZ R3, R45, R3, !PT ;  /* 0x000000032d037209 */ /* 0x000fc60007810000 */
[----:B------:R-:W-:Y:S01]  /*4b10*/  STL [R1+0x54], R139 ;  /* 0x0000548b01007387 */ /* 0x000fe20000100800 */
[----:B------:R-:W-:-:S03]  /*4b20*/  FMNMX.FTZ R3, R44, R3, !PT ;  /* 0x000000032c037209 */ /* 0x000fc60007810000 */
[----:B------:R-:W-:Y:S01]  /*4b30*/  STL [R1+0xa8], R207 ;  /* 0x0000a8cf01007387 */ /* 0x000fe20000100800 */
[----:B------:R-:W-:-:S03]  /*4b40*/  FMNMX.FTZ R3, R177, R3, !PT ;  /* 0x00000003b1037209 */ /* 0x000fc60007810000 */
[----:B------:R-:W-:Y:S01]  /*4b50*/  LDSM.16.MT88.4 R28, [R225+0xc000] ;  /* 0x00c00000e11c783b */ /* 0x000fe20000004200 */
[----:B------:R-:W-:Y:S01]  /*4b60*/  FMNMX.FTZ R3, R166, R3, !PT ;  /* 0x00000003a6037209 */ /* 0x000fe20007810000 */
[----:B----4-:R-:W-:Y:S01]  /*4b70*/  IMAD.MOV.U32 R228, RZ, RZ, R159 ;  /* 0x000000ffffe47224 */ /* 0x010fe200078e009f */
[----:B---3--:R-:W-:Y:S01]  /*4b80*/  FMNMX.FTZ R136, R136, R5, !PT ;  /* 0x0000000588887209 */ /* 0x008fe20007810000 */
[----:B------:R-:W-:Y:S01]  /*4b90*/  LDSM.16.MT88.4 R52, [R227+0xe000] ;  /* 0x00e00000e334783b */ /* 0x000fe20000004200 */
[----:B------:R-:W-:-:S03]  /*4ba0*/  FMNMX.FTZ R3, R164, R3, !PT ;  /* 0x00000003a4037209 */ /* 0x000fc60007810000 */
[----:B-1----:R-:W1:Y:S01]  /*4bb0*/  SHFL.BFLY PT, R7, R136, 0x1, 0x1f ;  /* 0x0c201f0088077f89 */ /* 0x002e6200000e0000 */
[----:B------:R-:W-:-:S03]  /*4bc0*/  FMNMX.FTZ R3, R138, R3, !PT ;  /* 0x000000038a037209 */ /* 0x000fc60007810000 */
[----:B------:R-:W-:Y:S01]  /*4bd0*/  LDSM.16.MT88.4 R32, [R225+0xe800] ;  /* 0x00e80000e120783b */ /* 0x000fe20000004200 */
[----:B------:R-:W-:Y:S02]  /*4be0*/  FMNMX.FTZ R5, R190, R3, !PT ;  /* 0x00000003be057209 */ /* 0x000fe40007810000 */
[----:B------:R-:W-:Y:S01]  /*4bf0*/  FMNMX.FTZ R3, R77, R76, !PT ;  /* 0x0000004c4d037209 */ /* 0x000fe20007810000 */
[----:B------:R-:W-:Y:S01]  /*4c00*/  LDSM.16.MT88.4 R68, [R224+0xe000] ;  /* 0x00e00000e044783b */ /* 0x000fe20000004200 */
[----:B------:R-:W-:Y:S02]  /*4c10*/  FMNMX.FTZ R5, R191, R5, !PT ;  /* 0x00000005bf057209 */ /* 0x000fe40007810000 */
[----:B------:R-:W-:Y:S01]  /*4c20*/  FMNMX.FTZ R3, R75, R3, !PT ;  /* 0x000000034b037209 */ /* 0x000fe20007810000 */
[----:B------:R-:W-:Y:S01]  /*4c30*/  LDSM.16.MT88.4 R40, [R226+0xc800] ;  /* 0x00c80000e228783b */ /* 0x000fe20000004200 */
[----:B------:R-:W-:Y:S02]  /*4c40*/  FMNMX.FTZ R6, R207, R5, !PT ;  /* 0x00000005cf067209 */ /* 0x000fe40007810000 */
[----:B------:R-:W-:Y:S01]  /*4c50*/  FMNMX.FTZ R5, R73, R3, !PT ;  /* 0x0000000349057209 */ /* 0x000fe20007810000 */
[----:B------:R-:W-:Y:S01]  /*4c60*/  LDSM.16.MT88.4 R24, [R227+0xe800] ;  /* 0x00e80000e318783b */ /* 0x000fe20000004200 */
[----:B------:R-:W-:-:S02]  /*4c70*/  FMNMX.FTZ R3, R23, R6, !PT ;  /* 0x0000000617037209 */ /* 0x000fc40007810000 */
[----:B------:R-:W-:Y:S01]  /*4c80*/  FMNMX.FTZ R5, R67, R5, !PT ;  /* 0x0000000543057209 */ /* 0x000fe20007810000 */
[----:B------:R-:W-:Y:S03]  /*4c90*/  LDSM.16.MT88.4 R84, [R226+0xe800] ;  /* 0x00e80000e254783b */ /* 0x000fe60000004200 */
[----:B------:R-:W-:Y:S01]  /*4ca0*/  FMNMX.FTZ R5, R65, R5, !PT ;  /* 0x0000000541057209 */ /* 0x000fe20007810000 */
[----:B------:R-:W3:Y:S01]  /*4cb0*/  SHFL.BFLY PT, R135, R3, 0x2, 0x1f ;  /* 0x0c401f0003877f89 */ /* 0x000ee200000e0000 */
[----:B-1----:R-:W-:Y:S02]  /*4cc0*/  FMNMX.FTZ R136, R136, R7, !PT ;  /* 0x0000000788887209 */ /* 0x002fe40007810000 */
[----:B------:R-:W-:Y:S02]  /*4cd0*/  FMNMX.FTZ R5, R56, R5, !PT ;  /* 0x0000000538057209 */ /* 0x000fe40007810000 */
[C---:B------:R-:W-:Y:S01]  /*4ce0*/  FSETP.NEU.FTZ.AND P1, PT, R136.reuse, -INF , PT ;  /* 0xff8000008800780b */ /* 0x040fe20003f3d000 */
[----:B------:R-:W-:Y:S01]  /*4cf0*/  FMUL.FTZ R21, R136, UR5 ;  /* 0x0000000588157c20 */ /* 0x000fe20008410000 */
[----:B------:R-:W-:Y:S01]  /*4d00*/  FMNMX.FTZ R5, R48, R5, !PT ;  /* 0x0000000530057209 */ /* 0x000fe20007810000 */
[----:B------:R-:W-:Y:S03]  /*4d10*/  STL [R1+0x9c], R136 ;  /* 0x00009c8801007387 */ /* 0x000fe60000100800 */
[----:B------:R-:W-:-:S02]  /*4d20*/  FSEL R21, R21, RZ, P1 ;  /* 0x000000ff15157208 */ /* 0x000fc40000800000 */
[----:B------:R-:W-:-:S03]  /*4d30*/  FMNMX.FTZ R5, R179, R5, !PT ;  /* 0x00000005b3057209 */ /* 0x000fc60007810000 */
[--C-:B------:R-:W-:Y:S01]  /*4d40*/  FFMA.FTZ R6, R63, UR5, -R21.reuse ;  /* 0x000000053f067c23 */ /* 0x100fe20008010815 */
[----:B------:R-:W-:Y:S01]  /*4d50*/  FMNMX.FTZ R7, R168, R5, !PT ;  /* 0x00000005a8077209 */ /* 0x000fe20007810000 */
[----:B------:R-:W-:Y:S02]  /*4d60*/  FFMA.FTZ R5, R60, UR5, -R21 ;  /* 0x000000053c057c23 */ /* 0x000fe40008010815 */
[----:B------:R1:W-:Y:S01]  /*4d70*/  MUFU.EX2 R189, R6 ;  /* 0x0000000600bd7308 */ /* 0x0003e20000000800 */
[----:B------:R-:W-:Y:S02]  /*4d80*/  FMNMX.FTZ R7, R167, R7, !PT ;  /* 0x00000007a7077209 */ /* 0x000fe40007810000 */
[----:B---3--:R-:W-:Y:S02]  /*4d90*/  FMNMX.FTZ R135, R3, R135, !PT ;  /* 0x0000008703877209 */ /* 0x008fe40007810000 */
[----:B------:R-:W-:-:S03]  /*4da0*/  FMNMX.FTZ R134, R169, R7, !PT ;  /* 0x00000007a9867209 */ /* 0x000fc60007810000 */
[----:B------:R3:W2:Y:S01]  /*4db0*/  MUFU.EX2 R199, R5 ;  /* 0x0000000500c77308 */ /* 0x0006a20000000800 */
[----:B------:R-:W4:Y:S01]  /*4dc0*/  SHFL.BFLY PT, R7, R135, 0x1, 0x1f ;  /* 0x0c201f0087077f89 */ /* 0x000f2200000e0000 */
[----:B------:R-:W-:-:S04]  /*4dd0*/  FMNMX.FTZ R134, R235, R134, !PT ;  /* 0x00000086eb867209 */ /* 0x000fc80007810000 */
[----:B------:R-:W-:Y:S02]  /*4de0*/  FMNMX.FTZ R134, R228, R134, !PT ;  /* 0x00000086e4867209 */ /* 0x000fe40007810000 */
[----:B-1----:R-:W-:Y:S02]  /*4df0*/  FMNMX.FTZ R6, R81, R79, !PT ;  /* 0x0000004f51067209 */ /* 0x002fe40007810000 */
[----:B------:R-:W-:Y:S02]  /*4e00*/  FMNMX.FTZ R134, R203, R134, !PT ;  /* 0x00000086cb867209 */ /* 0x000fe40007810000 */
[----:B------:R-:W-:Y:S02]  /*4e10*/  FMNMX.FTZ R3, R80, R6, !PT ;  /* 0x0000000650037209 */ /* 0x000fe40007810000 */
[----:B------:R-:W-:Y:S02]  /*4e20*/  FMNMX.FTZ R134, R201, R134, !PT ;  /* 0x00000086c9867209 */ /* 0x000fe40007810000 */
[----:B------:R-:W-:Y:S01]  /*4e30*/  FMNMX.FTZ R3, R78, R3, !PT ;  /* 0x000000034e037209 */ /* 0x000fe20007810000 */
[----:B---3--:R-:W-:Y:S01]  /*4e40*/  FFMA.FTZ R5, R62, UR5, -R21 ;  /* 0x000000053e057c23 */ /* 0x008fe20008010815 */
[----:B--2---:R-:W-:Y:S01]  /*4e50*/  F2FP.F16.F32.PACK_AB R16, R199, R189 ;  /* 0x000000bdc710723e */ /* 0x004fe200000000ff */
[----:B------:R-:W1:Y:S01]  /*4e60*/  SHFL.BFLY PT, R6, R134, 0x2, 0x1f ;  /* 0x0c401f0086067f89 */ /* 0x000e6200000e0000 */
[----:B------:R-:W-:Y:S01]  /*4e70*/  FMNMX.FTZ R3, R82, R3, !PT ;  /* 0x0000000352037209 */ /* 0x000fe20007810000 */
[----:B------:R2:W-:Y:S03]  /*4e80*/  MUFU.EX2 R230, R5 ;  /* 0x0000000500e67308 */ /* 0x0005e60000000800 */
[----:B------:R-:W-:-:S02]  /*4e90*/  FMNMX.FTZ R3, R83, R3, !PT ;  /* 0x0000000353037209 */ /* 0x000fc40007810000 */
[----:B----4-:R-:W-:-:S04]  /*4ea0*/  FMNMX.FTZ R135, R135, R7, !PT ;  /* 0x0000000787877209 */ /* 0x010fc80007810000 */
[C---:B------:R-:W-:Y:S01]  /*4eb0*/  FSETP.NEU.FTZ.AND P1, PT, R135.reuse, -INF , PT ;  /* 0xff8000008700780b */ /* 0x040fe20003f3d000 */
[----:B------:R-:W-:Y:S01]  /*4ec0*/  FMUL.FTZ R20, R135, UR5 ;  /* 0x0000000587147c20 */ /* 0x000fe20008410000 */
[----:B------:R3:W-:Y:S04]  /*4ed0*/  STL [R1+0xa0], R135 ;  /* 0x0000a08701007387 */ /* 0x0007e80000100800 */
[----:B------:R-:W-:Y:S01]  /*4ee0*/  FSEL R20, R20, RZ, P1 ;  /* 0x000000ff14147208 */ /* 0x000fe20000800000 */
[----:B--2---:R-:W-:Y:S02]  /*4ef0*/  FFMA.FTZ R5, R61, UR5, -R21 ;  /* 0x000000053d057c23 */ /* 0x004fe40008010815 */
[----:B------:R-:W-:Y:S02]  /*4f00*/  LDSM.16.MT88.4 R60, [R225+0xe000] ;  /* 0x00e00000e13c783b */ /* 0x000fe40000004200 */
[----:B------:R2:W4:Y:S01]  /*4f10*/  MUFU.EX2 R204, R5 ;  /* 0x0000000500cc7308 */ /* 0x0005220000000800 */
[----:B-1----:R-:W-:-:S02]  /*4f20*/  FMNMX.FTZ R134, R134, R6, !PT ;  /* 0x0000000686867209 */ /* 0x002fc40007810000 */
[----:B---3--:R-:W-:Y:S02]  /*4f30*/  MOV R135, R158 ;  /* 0x0000009e00877202 */ /* 0x008fe40000000f00 */
[----:B--2---:R-:W-:Y:S01]  /*4f40*/  FMNMX.FTZ R5, R88, R3, !PT ;  /* 0x0000000358057209 */ /* 0x004fe20007810000 */
[----:B------:R-:W-:Y:S01]  /*4f50*/  FFMA.FTZ R3, R39, UR5, -R21 ;  /* 0x0000000527037c23 */ /* 0x000fe20008010815 */
[----:B----4-:R-:W-:Y:S02]  /*4f60*/  F2FP.F16.F32.PACK_AB R18, R204, R230 ;  /* 0x000000e6cc12723e */ /* 0x010fe400000000ff */
[----:B------:R-:W-:Y:S01]  /*4f70*/  FMNMX.FTZ R5, R89, R5, !PT ;  /* 0x0000000559057209 */ /* 0x000fe20007810000 */
[----:B------:R1:W-:Y:S03]  /*4f80*/  MUFU.EX2 R234, R3 ;  /* 0x0000000300ea7308 */ /* 0x0003e60000000800 */
[----:B------:R-:W-:-:S04]  /*4f90*/  FMNMX.FTZ R5, R188, R5, !PT ;  /* 0x00000005bc057209 */ /* 0x000fc80007810000 */
[----:B------:R-:W-:-:S04]  /*4fa0*/  FMNMX.FTZ R5, R178, R5, !PT ;  /* 0x00000005b2057209 */ /* 0x000fc80007810000 */
[----:B------:R-:W-:-:S04]  /*4fb0*/  FMNMX.FTZ R5, R176, R5, !PT ;  /* 0x00000005b0057209 */ /* 0x000fc80007810000 */
[----:B------:R-:W-:Y:S01]  /*4fc0*/  FMNMX.FTZ R5, R171, R5, !PT ;  /* 0x00000005ab057209 */ /* 0x000fe20007810000 */
[----:B-1----:R-:W-:-:S03]  /*4fd0*/  FFMA.FTZ R3, R38, UR5, -R21 ;  /* 0x0000000526037c23 */ /* 0x002fc60008010815 */
[----:B------:R-:W-:Y:S01]  /*4fe0*/  FMNMX.FTZ R5, R208, R5, !PT ;  /* 0x00000005d0057209 */ /* 0x000fe20007810000 */
[----:B------:R1:W2:Y:S03]  /*4ff0*/  MUFU.EX2 R121, R3 ;  /* 0x0000000300797308 */ /* 0x0002a60000000800 */
[----:B------:R-:W-:Y:S02]  /*5000*/  FMNMX.FTZ R132, R192, R5, !PT ;  /* 0x00000005c0847209 */ /* 0x000fe40007810000 */
[----:B------:R-:W3:Y:S02]  /*5010*/  SHFL.BFLY PT, R5, R134, 0x1, 0x1f ;  /* 0x0c201f0086057f89 */ /* 0x000ee400000e0000 */
[----:B------:R-:W-:-:S04]  /*5020*/  FMNMX.FTZ R132, R157, R132, !PT ;  /* 0x000000849d847209 */ /* 0x000fc80007810000 */
[----:B------:R-:W-:-:S05]  /*5030*/  FMNMX.FTZ R132, R135, R132, !PT ;  /* 0x0000008487847209 */ /* 0x000fca0007810000 */
[----:B------:R-:W4:Y:S01]  /*5040*/  SHFL.BFLY PT, R6, R132, 0x2, 0x1f ;  /* 0x0c401f0084067f89 */ /* 0x000f2200000e0000 */
[----:B-1----:R-:W-:Y:S01]  /*5050*/  FFMA.FTZ R3, R37, UR5, -R21 ;  /* 0x0000000525037c23 */ /* 0x002fe20008010815 */
[----:B--2---:R-:W-:-:S03]  /*5060*/  F2FP.F16.F32.PACK_AB R8, R121, R234 ;  /* 0x000000ea7908723e */ /* 0x004fc600000000ff */
[----:B------:R1:W-:Y:S01]  /*5070*/  MUFU.EX2 R200, R3 ;  /* 0x0000000300c87308 */ /* 0x0003e20000000800 */
[----:B---3--:R-:W-:Y:S01]  /*5080*/  FMNMX.FTZ R134, R134, R5, !PT ;  /* 0x0000000586867209 */ /* 0x008fe20007810000 */
[----:B------:R-:W-:-:S03]  /*5090*/  FFMA.FTZ R5, R45, UR5, -R20 ;  /* 0x000000052d057c23 */ /* 0x000fc60008010814 */
[----:B------:R-:W-:-:S03]  /*50a0*/  FSETP.NEU.FTZ.AND P1, PT, R134, -INF , PT ;  /* 0xff8000008600780b */ /* 0x000fc60003f3d000 */
[----:B------:R2:W-:Y:S01]  /*50b0*/  MUFU.EX2 R186, R5 ;  /* 0x0000000500ba7308 */ /* 0x0005e20000000800 */
[----:B------:R-:W-:Y:S01]  /*50c0*/  STL [R1+0xa4], R134 ;  /* 0x0000a48601007387 */ /* 0x000fe20000100800 */
[----:B-1----:R-:W-:Y:S01]  /*50d0*/  FFMA.FTZ R3, R36, UR5, -R21 ;  /* 0x0000000524037c23 */ /* 0x002fe20008010815 */
[----:B----4-:R-:W-:Y:S02]  /*50e0*/  FMNMX.FTZ R132, R132, R6, !PT ;  /* 0x0000000684847209 */ /* 0x010fe40007810000 */
[----:B------:R-:W-:Y:S03]  /*50f0*/  LDSM.16.MT88.4 R36, [R224+0xe800] ;  /* 0x00e80000e024783b */ /* 0x000fe60000004200 */
[----:B------:R1:W3:Y:S01]  /*5100*/  MUFU.EX2 R202, R3 ;  /* 0x0000000300ca7308 */ /* 0x0002e20000000800 */
[----:B------:R-:W4:Y:S01]  /*5110*/  SHFL.BFLY PT, R6, R132, 0x1, 0x1f ;  /* 0x0c201f0084067f89 */ /* 0x000f2200000e0000 */
[----:B--2---:R-:W-:-:S06]  /*5120*/  FFMA.FTZ R5, R44, UR5, -R20 ;  /* 0x000000052c057c23 */ /* 0x004fcc0008010814 */
[----:B------:R-:W2:Y:S01]  /*5130*/  MUFU.EX2 R242, R5 ;  /* 0x0000000500f27308 */ /* 0x000ea20000000800 */
[----:B-1----:R-:W-:Y:S01]  /*5140*/  FFMA.FTZ R3, R74, UR5, -R20 ;  /* 0x000000054a037c23 */ /* 0x002fe20008010814 */
[----:B---3--:R-:W-:-:S06]  /*5150*/  F2FP.F16.F32.PACK_AB R10, R202, R200 ;  /* 0x000000c8ca0a723e */ /* 0x008fcc00000000ff */
[----:B------:R1:W-:Y:S01]  /*5160*/  MUFU.EX2 R184, R3 ;  /* 0x0000000300b87308 */ /* 0x0003e20000000800 */
[----:B----4-:R-:W-:Y:S02]  /*5170*/  FMNMX.FTZ R132, R132, R6, !PT ;  /* 0x0000000684847209 */ /* 0x010fe40007810000 */
[----:B--2---:R-:W-:-:S03]  /*5180*/  F2FP.F16.F32.PACK_AB R11, R242, R186 ;  /* 0x000000baf20b723e */ /* 0x004fc600000000ff */
[----:B------:R-:W-:Y:S01]  /*5190*/  FMUL.FTZ R6, R132, UR5 ;  /* 0x0000000584067c20 */ /* 0x000fe20008410000 */
        /* <DEDUP_REMOVED lines=10> */
[----:B------:R-:W-:Y:S01]  /*5240*/  HMMA.16816.F32 R108, R16, R28, RZ ;  /* 0x0000001c106c723c */ /* 0x000fe200000018ff */
[----:B-1----:R-:W-:Y:S02]  /*5250*/  FFMA.FTZ R3, R47, UR5, -R20 ;  /* 0x000000052f037c23 */ /* 0x002fe40008010814 */
[----:B------:R-:W1:Y:S03]  /*5260*/  LDSM.16.MT88.4 R44, [R224+0xc000] ;  /* 0x00c00000e02c783b */ /* 0x000e660000004200 */
[----:B------:R2:W3:Y:S02]  /*5270*/  MUFU.EX2 R239, R3 ;  /* 0x0000000300ef7308 */ /* 0x0004e40000000800 */
[----:B--2---:R-:W-:Y:S01]  /*5280*/  FMUL.FTZ R3, R134, UR5 ;  /* 0x0000000586037c20 */ /* 0x004fe20008410000 */
[----:B---3--:R-:W-:-:S04]  /*5290*/  F2FP.F16.F32.PACK_AB R9, R239, R236 ;  /* 0x000000ecef09723e */ /* 0x008fc800000000ff */
[----:B------:R-:W-:Y:S02]  /*52a0*/  FSEL R3, R3, RZ, P1 ;  /* 0x000000ff03037208 */ /* 0x000fe40000800000 */
[----:B------:R-:W-:-:S03]  /*52b0*/  FSETP.NEU.FTZ.AND P1, PT, R132, -INF , PT ;  /* 0xff8000008400780b */ /* 0x000fc60003f3d000 */
[--C-:B------:R-:W-:Y:S01]  /*52c0*/  FFMA.FTZ R5, R77, UR5, -R3.reuse ;  /* 0x000000054d057c23 */ /* 0x100fe20008010803 */
[----:B------:R-:W-:Y:S01]  /*52d0*/  FSEL R0, R6, RZ, P1 ;  /* 0x000000ff06007208 */ /* 0x000fe20000800000 */
[--C-:B------:R-:W-:Y:S02]  /*52e0*/  FFMA.FTZ R2, R56, UR5, -R3.reuse ;  /* 0x0000000538027c23 */ /* 0x100fe40008010803 */
[----:B------:R2:W-:Y:S01]  /*52f0*/  MUFU.EX2 R232, R5 ;  /* 0x0000000500e87308 */ /* 0x0005e20000000800 */
[----:B------:R-:W-:Y:S01]  /*5300*/  LDSM.16.MT88.4 R56, [R226+0xe000] ;  /* 0x00e00000e238783b */ /* 0x000fe20000004200 */
[----:B------:R-:W-:Y:S01]  /*5310*/  FFMA.FTZ R4, R79, UR5, -R0 ;  /* 0x000000054f047c23 */ /* 0x000fe20008010800 */
[----:B-1----:R-:W-:Y:S05]  /*5320*/  HMMA.16816.F32 R116, R16, R44, RZ ;  /* 0x0000002c1074723c */ /* 0x002fea00000018ff */
[----:B------:R1:W-:Y:S08]  /*5330*/  MUFU.EX2 R241, R4 ;  /* 0x0000000400f17308 */ /* 0x0003f00000000800 */
[----:B------:R3:W-:Y:S01]  /*5340*/  MUFU.EX2 R187, R2 ;  /* 0x0000000200bb7308 */ /* 0x0007e20000000800 */
[----:B--2---:R-:W-:-:S07]  /*5350*/  FFMA.FTZ R5, R76, UR5, -R3 ;  /* 0x000000054c057c23 */ /* 0x004fce0008010803 */
[----:B------:R2:W4:Y:S01]  /*5360*/  MUFU.EX2 R233, R5 ;  /* 0x0000000500e97308 */ /* 0x0005220000000800 */
[----:B-1----:R-:W-:-:S07]  /*5370*/  FFMA.FTZ R4, R80, UR5, -R0 ;  /* 0x0000000550047c23 */ /* 0x002fce0008010800 */
[----:B------:R1:W-:Y:S01]  /*5380*/  MUFU.EX2 R205, R4 ;  /* 0x0000000400cd7308 */ /* 0x0003e20000000800 */
[--C-:B---3--:R-:W-:Y:S02]  /*5390*/  FFMA.FTZ R2, R48, UR5, -R3.reuse ;  /* 0x0000000530027c23 */ /* 0x108fe40008010803 */
[----:B------:R-:W-:Y:S05]  /*53a0*/  LDSM.16.MT88.4 R48, [R227+0xc800] ;  /* 0x00c80000e330783b */ /* 0x000fea0000004200 */
[----:B------:R3:W3:Y:S01]  /*53b0*/  MUFU.EX2 R196, R2 ;  /* 0x0000000200c47308 */ /* 0x0006e20000000800 */
[----:B--2---:R-:W-:Y:S01]  /*53c0*/  FFMA.FTZ R5, R75, UR5, -R3 ;  /* 0x000000054b057c23 */ /* 0x004fe20008010803 */
[----:B----4-:R-:W-:-:S06]  /*53d0*/  F2FP.F16.F32.PACK_AB R12, R233, R232 ;  /* 0x000000e8e90c723e */ /* 0x010fcc00000000ff */
[----:B------:R2:W-:Y:S01]  /*53e0*/  MUFU.EX2 R207, R5 ;  /* 0x0000000500cf7308 */ /* 0x0005e20000000800 */
[--C-:B-1----:R-:W-:Y:S02]  /*53f0*/  FFMA.FTZ R4, R78, UR5, -R0.reuse ;  /* 0x000000054e047c23 */ /* 0x102fe40008010800 */
[----:B------:R-:W1:Y:S05]  /*5400*/  LDSM.16.MT88.4 R76, [R225+0xc800] ;  /* 0x00c80000e14c783b */ /* 0x000e6a0000004200 */
[----:B------:R4:W4:Y:S01]  /*5410*/  MUFU.EX2 R197, R4 ;  /* 0x0000000400c57308 */ /* 0x0009220000000800 */
[----:B---3--:R-:W-:Y:S01]  /*5420*/  FFMA.FTZ R2, R83, UR5, -R0 ;  /* 0x0000000553027c23 */ /* 0x008fe20008010800 */
[----:B------:R-:W-:-:S06]  /*5430*/  F2FP.F16.F32.PACK_AB R6, R196, R187 ;  /* 0x000000bbc406723e */ /* 0x000fcc00000000ff */
[----:B------:R3:W-:Y:S01]  /*5440*/  MUFU.EX2 R240, R2 ;  /* 0x0000000200f07308 */ /* 0x0007e20000000800 */
[----:B--2---:R-:W-:Y:S02]  /*5450*/  FFMA.FTZ R5, R73, UR5, -R3 ;  /* 0x0000000549057c23 */ /* 0x004fe40008010803 */
[----:B------:R-:W-:Y:S05]  /*5460*/  LDSM.16.MT88.4 R72, [R227+0xc000] ;  /* 0x00c00000e348783b */ /* 0x000fea0000004200 */
[----:B------:R2:W2:Y:S01]  /*5470*/  MUFU.EX2 R238, R5 ;  /* 0x0000000500ee7308 */ /* 0x0004a20000000800 */
[----:B----4-:R-:W-:Y:S01]  /*5480*/  FFMA.FTZ R4, R82, UR5, -R0 ;  /* 0x0000000552047c23 */ /* 0x010fe20008010800 */
[----:B------:R-:W-:-:S06]  /*5490*/  F2FP.F16.F32.PACK_AB R15, R197, R205 ;  /* 0x000000cdc50f723e */ /* 0x000fcc00000000ff */
[----:B------:R-:W-:Y:S01]  /*54a0*/  MUFU.EX2 R134, R4 ;  /* 0x0000000400867308 */ /* 0x000fe20000000800 */
[----:B---3--:R-:W-:-:S07]  /*54b0*/  FFMA.FTZ R2, R88, UR5, -R0 ;  /* 0x0000000558027c23 */ /* 0x008fce0008010800 */
[----:B------:R3:W-:Y:S01]  /*54c0*/  MUFU.EX2 R185, R2 ;  /* 0x0000000200b97308 */ /* 0x0007e20000000800 */
[----:B--2---:R-:W-:Y:S01]  /*54d0*/  FFMA.FTZ R5, R67, UR5, -R3 ;  /* 0x0000000543057c23 */ /* 0x004fe20008010803 */
[----:B------:R-:W-:Y:S01]  /*54e0*/  F2FP.F16.F32.PACK_AB R14, R238, R207 ;  /* 0x000000cfee0e723e */ /* 0x000fe200000000ff */
[----:B-1----:R-:W-:Y:S05]  /*54f0*/  HMMA.16816.F32 R180, R8, R76, R108 ;  /* 0x0000004c08b4723c */ /* 0x002fea000000186c */
[----:B------:R1:W-:Y:S01]  /*5500*/  MUFU.EX2 R237, R5 ;  /* 0x0000000500ed7308 */ /* 0x0003e20000000800 */
[----:B---3--:R-:W-:-:S07]  /*5510*/  FFMA.FTZ R2, R89, UR5, -R0 ;  /* 0x0000000559027c23 */ /* 0x008fce0008010800 */
[----:B------:R-:W2:Y:S01]  /*5520*/  MUFU.EX2 R136, R2 ;  /* 0x0000000200887308 */ /* 0x000ea20000000800 */
[----:B-1----:R-:W-:Y:S02]  /*5530*/  FFMA.FTZ R5, R65, UR5, -R3 ;  /* 0x0000000541057c23 */ /* 0x002fe40008010803 */
[----:B------:R-:W1:Y:S05]  /*5540*/  LDSM.16.MT88.4 R64, [R226+0xc000] ;  /* 0x00c00000e240783b */ /* 0x000e6a0000004200 */
[----:B------:R3:W4:Y:S01]  /*5550*/  MUFU.EX2 R120, R5 ;  /* 0x0000000500787308 */ /* 0x0007220000000800 */
[----:B--2---:R-:W-:Y:S02]  /*5560*/  F2FP.F16.F32.PACK_AB R7, R136, R185 ;  /* 0x000000b98807723e */ /* 0x004fe400000000ff */
[----:B------:R-:W-:Y:S01]  /*5570*/  MOV R2, R157 ;  /* 0x0000009d00027202 */ /* 0x000fe20000000f00 */
[----:B---3--:R-:W-:Y:S01]  /*5580*/  FFMA.FTZ R5, R81, UR5, -R0 ;  /* 0x0000000551057c23 */ /* 0x008fe20008010800 */
[----:B----4-:R-:W-:Y:S01]  /*5590*/  F2FP.F16.F32.PACK_AB R4, R120, R237 ;  /* 0x000000ed7804723e */ /* 0x010fe200000000ff */
[----:B------:R-:W2:Y:S02]  /*55a0*/  LDSM.16.MT88.4 R80, [R224+0xc800] ;  /* 0x00c80000e050783b */ /* 0x000ea40000004200 */
[----:B------:R-:W3:Y:S02]  /*55b0*/  MUFU.EX2 R231, R5 ;  /* 0x0000000500e77308 */ /* 0x000ee40000000800 */
[----:B---3--:R-:W-:-:S02]  /*55c0*/  F2FP.F16.F32.PACK_AB R13, R241, R231 ;  /* 0x000000e7f10d723e */ /* 0x008fc400000000ff */
[----:B------:R-:W-:-:S05]  /*55d0*/  F2FP.F16.F32.PACK_AB R5, R240, R134 ;  /* 0x00000086f005723e */ /* 0x000fca00000000ff */
[C---:B------:R-:W-:Y:S06]  /*55e0*/  HMMA.16816.F32 R88, R12.reuse, R60, RZ ;  /* 0x0000003c0c58723c */ /* 0x040fec00000018ff */
[C---:B------:R-:W-:Y:S06]  /*55f0*/  HMMA.16816.F32 R104, R12.reuse, R28, RZ ;  /* 0x0000001c0c68723c */ /* 0x040fec00000018ff */
[C---:B------:R-:W-:Y:S06]  /*5600*/  HMMA.16816.F32 R112, R12.reuse, R44, RZ ;  /* 0x0000002c0c70723c */ /* 0x040fec00000018ff */
[C---:B-1----:R-:W-:Y:S06]  /*5610*/  HMMA.16816.F32 R96, R12.reuse, R64, RZ ;  /* 0x000000400c60723c */ /* 0x042fec00000018ff */
[C---:B------:R-:W-:Y:S06]  /*5620*/  HMMA.16816.F32 R144, R12.reuse, R74, RZ ;  /* 0x0000004a0c90723c */ /* 0x040fec00000018ff */
[----:B------:R-:W-:Y:S06]  /*5630*/  HMMA.16816.F32 R140, R12, R66, RZ ;  /* 0x000000420c8c723c */ /* 0x000fec00000018ff */
[----:B--2---:R-:W-:Y:S06]  /*5640*/  HMMA.16816.F32 R156, R8, R80, R116 ;  /* 0x00000050089c723c */ /* 0x004fec0000001874 */
[----:B------:R-:W-:Y:S06]  /*5650*/  HMMA.16816.F32 R116, R12, R54, RZ ;  /* 0x000000360c74723c */ /* 0x000fec00000018ff */
[----:B------:R-:W-:Y:S06]  /*5660*/  HMMA.16816.F32 R244, R4, R32, R88 ;  /* 0x0000002004f4723c */ /* 0x000fec0000001858 */
[----:B------:R-:W-:Y:S06]  /*5670*/  HMMA.16816.F32 R88, R16, R52, RZ ;  /* 0x000000341058723c */ /* 0x000fec00000018ff */
[----:B------:R-:W-:Y:S06]  /*5680*/  HMMA.16816.F32 R172, R4, R76, R104 ;  /* 0x0000004c04ac723c */ /* 0x000fec0000001868 */
[----:B------:R-:W-:Y:S01]  /*5690*/  HMMA.16816.F32 R100, R12, R72, RZ ;  /* 0x000000480c64723c */ /* 0x000fe200000018ff */
[----:B------:R-:W-:Y:S01]  /*56a0*/  IMAD.MOV.U32 R76, RZ, RZ, R120 ;  /* 0x000000ffff4c7224 */ /* 0x000fe200078e0078 */
[----:B------:R-:W-:-:S04]  /*56b0*/  MOV R77, R192 ;  /* 0x000000c0004d7202 */ /* 0x000fc80000000f00 */
[----:B------:R-:W-:Y:S06]  /*56c0*/  HMMA.16816.F32 R104, R16, R72, RZ ;  /* 0x000000481068723c */ /* 0x000fec00000018ff */
[-C--:B------:R-:W-:Y:S06]  /*56d0*/  HMMA.16816.F32 R148, R12, R30.reuse, RZ ;  /* 0x0000001e0c94723c */ /* 0x080fec00000018ff */
[----:B------:R-:W-:Y:S06]  /*56e0*/  HMMA.16816.F32 R28, R16, R30, RZ ;  /* 0x0000001e101c723c */ /* 0x000fec00000018ff */
[----:B------:R-:W-:Y:S06]  /*56f0*/  HMMA.16816.F32 R160, R4, R80, R112 ;  /* 0x0000005004a0723c */ /* 0x000fec0000001870 */
[----:B------:R-:W-:Y:S01]  /*5700*/  HMMA.16816.F32 R92, R12, R68, RZ ;  /* 0x000000440c5c723c */ /* 0x000fe200000018ff */
[----:B------:R-:W-:-:S02]  /*5710*/  IMAD.MOV.U32 R80, RZ, RZ, R121 ;  /* 0x000000ffff507224 */ /* 0x000fc400078e0079 */
[----:B------:R-:W-:-:S03]  /*5720*/  IMAD.MOV.U32 R81, RZ, RZ, R185 ;  /* 0x000000ffff517224 */ /* 0x000fc600078e00b9 */
[C---:B------:R-:W-:Y:S06]  /*5730*/  HMMA.16816.F32 R120, R12.reuse, R52, RZ ;  /* 0x000000340c78723c */ /* 0x040fec00000018ff */
[C---:B------:R-:W-:Y:S06]  /*5740*/  HMMA.16816.F32 R112, R12.reuse, R56, RZ ;  /* 0x000000380c70723c */ /* 0x040fec00000018ff */
[C---:B------:R-:W-:Y:S06]  /*5750*/  HMMA.16816.F32 R152, R12.reuse, R46, RZ ;  /* 0x0000002e0c98723c */ /* 0x040fec00000018ff */
[C---:B------:R-:W-:Y:S06]  /*5760*/  HMMA.16816.F32 R128, R12.reuse, R70, RZ ;  /* 0x000000460c80723c */ /* 0x040fec00000018ff */
[C---:B------:R-:W-:Y:S06]  /*5770*/  HMMA.16816.F32 R124, R12.reuse, R62, RZ ;  /* 0x0000003e0c7c723c */ /* 0x040fec00000018ff */
[----:B------:R-:W-:Y:S06]  /*5780*/  HMMA.16816.F32 R108, R12, R58, RZ ;  /* 0x0000003a0c6c723c */ /* 0x000fec00000018ff */
[----:B------:R-:W-:Y:S06]  /*5790*/  HMMA.16816.F32 R216, R4, R40, R96 ;  /* 0x0000002804d8723c */ /* 0x000fec0000001860 */
[C---:B------:R-:W-:Y:S06]  /*57a0*/  HMMA.16816.F32 R96, R16.reuse, R68, RZ ;  /* 0x000000441060723c */ /* 0x040fec00000018ff */
[----:B------:R-:W-:Y:S01]  /*57b0*/  HMMA.16816.F32 R12, R16, R56, RZ ;  /* 0x00000038100c723c */ /* 0x000fe200000018ff */
[----:B------:R-:W-:Y:S01]  /*57c0*/  IMAD.MOV.U32 R68, RZ, RZ, R187 ;  /* 0x000000ffff447224 */ /* 0x000fe200078e00bb */
[----:B------:R-:W-:-:S04]  /*57d0*/  MOV R69, R208 ;  /* 0x000000d000457202 */ /* 0x000fc80000000f00 */
[----:B------:R-:W-:Y:S01]  /*57e0*/  HMMA.16816.F32 R192, R4, R48, R100 ;  /* 0x0000003004c0723c */ /* 0x000fe20000001864 */
[----:B------:R-:W-:Y:S02]  /*57f0*/  MOV R56, R186 ;  /* 0x000000ba00387202 */ /* 0x000fe40000000f00 */
[----:B------:R-:W-:-:S03]  /*5800*/  MOV R57, R184 ;  /* 0x000000b800397202 */ /* 0x000fc60000000f00 */
[----:B------:R-:W-:Y:S06]  /*5810*/  HMMA.16816.F32 R184, R4, R50, R144 ;  /* 0x0000003204b8723c */ /* 0x000fec0000001890 */
[----:B------:R-:W-:Y:S01]  /*5820*/  HMMA.16816.F32 R104, R8, R48, R104 ;  /* 0x000000300868723c */ /* 0x000fe20000001868 */
[----:B------:R-:W-:Y:S01]  /*5830*/  IMAD.MOV.U32 R144, RZ, RZ, R203 ;  /* 0x000000ffff907224 */ /* 0x000fe200078e00cb */
[----:B------:R-:W-:Y:S01]  /*5840*/  MOV R145, R202 ;  /* 0x000000ca00917202 */ /* 0x000fe20000000f00 */
[----:B------:R-:W-:Y:S01]  /*5850*/  IMAD.MOV.U32 R146, RZ, RZ, R201 ;  /* 0x000000ffff927224 */ /* 0x000fe200078e00c9 */
[----:B------:R-:W-:-:S02]  /*5860*/  MOV R147, R200 ;  /* 0x000000c800937202 */ /* 0x000fc40000000f00 */
[C---:B------:R-:W-:Y:S06]  /*5870*/  HMMA.16816.F32 R200, R4.reuse, R42, R140 ;  /* 0x0000002a04c8723c */ /* 0x040fec000000188c */
[----:B------:R-:W-:Y:S01]  /*5880*/  HMMA.16816.F32 R148, R4, R78, R148 ;  /* 0x0000004e0494723c */ /* 0x000fe20000001894 */
[----:B------:R-:W-:Y:S01]  /*5890*/  IMAD.MOV.U32 R140, RZ, RZ, R199 ;  /* 0x000000ffff8c7224 */ /* 0x000fe200078e00c7 */
[----:B------:R-:W-:Y:S01]  /*58a0*/  MOV R141, R198 ;  /* 0x000000c6008d7202 */ /* 0x000fe20000000f00 */
[----:B------:R-:W-:Y:S01]  /*58b0*/  IMAD.MOV.U32 R142, RZ, RZ, R197 ;  /* 0x000000ffff8e7224 */ /* 0x000fe200078e00c5 */
[----:B------:R-:W-:-:S02]  /*58c0*/  MOV R143, R196 ;  /* 0x000000c4008f7202 */ /* 0x000fc40000000f00 */
[----:B------:R-:W-:Y:S06]  /*58d0*/  HMMA.16816.F32 R196, R4, R26, R116 ;  /* 0x0000001a04c4723c */ /* 0x000fec0000001874 */
        /* <DEDUP_REMOVED lines=8> */
[----:B------:R-:W-:Y:S01]  /*5960*/  IMAD.MOV.U32 R78, RZ, RZ, R77 ;  /* 0x000000ffff4e7224 */ /* 0x000fe200078e004d */
[----:B------:R-:W-:Y:S01]  /*5970*/  MOV R77, R228 ;  /* 0x000000e4004d7202 */ /* 0x000fe20000000f00 */
[----:B------:R-:W-:Y:S01]  /*5980*/  HMMA.16816.F32 R72, R16, R74, RZ ;  /* 0x0000004a1048723c */ /* 0x000fe200000018ff */
[----:B------:R-:W-:Y:S01]  /*5990*/  MOV R79, R76 ;  /* 0x0000004c004f7202 */ /* 0x000fe20000000f00 */
[----:B------:R-:W-:-:S04]  /*59a0*/  IMAD.MOV.U32 R76, RZ, RZ, R235 ;  /* 0x000000ffff4c7224 */ /* 0x000fc800078e00eb */
[----:B------:R-:W-:Y:S06]  /*59b0*/  HMMA.16816.F32 R248, R4, R36, R92 ;  /* 0x0000002404f8723c */ /* 0x000fec000000185c */
[----:B------:R-:W-:Y:S01]  /*59c0*/  HMMA.16816.F32 R92, R16, R60, RZ ;  /* 0x0000003c105c723c */ /* 0x000fe200000018ff */
[----:B-1----:R-:W-:Y:S01]  /*59d0*/  FFMA.FTZ R2, R165, UR5, -R21 ;  /* 0x00000005a5027c23 */ /* 0x002fe20008010815 */
[----:B------:R-:W-:-:S03]  /*59e0*/  MOV R165, R189 ;  /* 0x000000bd00a57202 */ /* 0x000fc60000000f00 */
[----:B------:R1:W2:Y:S01]  /*59f0*/  MUFU.EX2 R228, R2 ;  /* 0x0000000200e47308 */ /* 0x0002a20000000800 */
[----:B------:R-:W-:Y:S06]  /*5a00*/  HMMA.16816.F32 R220, R4, R24, R120 ;  /* 0x0000001804dc723c */ /* 0x000fec0000001878 */
[----:B------:R-:W-:Y:S06]  /*5a10*/  HMMA.16816.F32 R72, R8, R50, R72 ;  /* 0x000000320848723c */ /* 0x000fec0000001848 */
[----:B------:R-:W-:Y:S01]  /*5a20*/  HMMA.16816.F32 R208, R4, R34, R124 ;  /* 0x0000002204d0723c */ /* 0x000fe2000000187c */
[----:B-1----:R-:W-:-:S05]  /*5a30*/  FFMA.FTZ R2, R137, UR5, -R21 ;  /* 0x0000000589027c23 */ /* 0x002fca0008010815 */
[C---:B------:R-:W-:Y:S01]  /*5a40*/  HMMA.16816.F32 R120, R4.reuse, R84, R112 ;  /* 0x000000540478723c */ /* 0x040fe20000001870 */
[----:B------:R1:W-:Y:S05]  /*5a50*/  MUFU.EX2 R134, R2 ;  /* 0x0000000200867308 */ /* 0x0003ea0000000800 */
[C---:B------:R-:W-:Y:S06]  /*5a60*/  HMMA.16816.F32 R152, R4.reuse, R82, R152 ;  /* 0x000000520498723c */ /* 0x040fec0000001898 */
[C---:B------:R-:W-:Y:S06]  /*5a70*/  HMMA.16816.F32 R212, R4.reuse, R38, R128 ;  /* 0x0000002604d4723c */ /* 0x040fec0000001880 */
[----:B------:R-:W-:Y:S01]  /*5a80*/  HMMA.16816.F32 R124, R4, R86, R108 ;  /* 0x00000056047c723c */ /* 0x000fe2000000186c */
[----:B-1----:R-:W-:-:S04]  /*5a90*/  FFMA.FTZ R2, R133, UR5, -R21 ;  /* 0x0000000585027c23 */ /* 0x002fc80008010815 */
[----:B------:R1:W-:Y:S01]  /*5aa0*/  MUFU.EX2 R235, R2 ;  /* 0x0000000200eb7308 */ /* 0x0003e20000000800 */
[C---:B------:R-:W-:Y:S01]  /*5ab0*/  HMMA.16816.F32 R4, R16.reuse, R70, RZ ;  /* 0x000000461004723c */ /* 0x040fe200000018ff */
[----:B------:R-:W-:Y:S01]  /*5ac0*/  MOV R111, R141 ;  /* 0x0000008d006f7202 */ /* 0x000fe20000000f00 */
[----:B------:R-:W-:Y:S01]  /*5ad0*/  IMAD.MOV.U32 R110, RZ, RZ, R142 ;  /* 0x000000ffff6e7224 */ /* 0x000fe200078e008e */
[----:B------:R-:W-:Y:S01]  /*5ae0*/  MOV R109, R143 ;  /* 0x0000008f006d7202 */ /* 0x000fe20000000f00 */
[----:B------:R-:W-:Y:S02]  /*5af0*/  IMAD.MOV.U32 R108, RZ, RZ, R144 ;  /* 0x000000ffff6c7224 */ /* 0x000fe400078e0090 */
[----:B------:R-:W-:Y:S01]  /*5b00*/  HMMA.16816.F32 R100, R16, R64, RZ ;  /* 0x000000401064723c */ /* 0x000fe200000018ff */
[----:B------:R-:W-:Y:S01]  /*5b10*/  MOV R71, R68 ;  /* 0x0000004400477202 */ /* 0x000fe20000000f00 */
[----:B------:R-:W-:-:S04]  /*5b20*/  IMAD.MOV.U32 R68, RZ, RZ, R190 ;  /* 0x000000ffff447224 */ /* 0x000fc800078e00be */
[----:B------:R-:W-:Y:S01]  /*5b30*/  HMMA.16816.F32 R44, R16, R46, RZ ;  /* 0x0000002e102c723c */ /* 0x000fe200000018ff */
[----:B-1----:R-:W-:-:S05]  /*5b40*/  FFMA.FTZ R2, R177, UR5, -R20 ;  /* 0x00000005b1027c23 */ /* 0x002fca0008010814 */
[C---:B------:R-:W-:Y:S01]  /*5b50*/  HMMA.16816.F32 R64, R16.reuse, R66, RZ ;  /* 0x000000421040723c */ /* 0x040fe200000018ff */
[----:B------:R1:W-:Y:S05]  /*5b60*/  MUFU.EX2 R135, R2 ;  /* 0x0000000200877308 */ /* 0x0003ea0000000800 */
[C---:B------:R-:W-:Y:S06]  /*5b70*/  HMMA.16816.F32 R60, R16.reuse, R62, RZ ;  /* 0x0000003e103c723c */ /* 0x040fec00000018ff */
[C---:B------:R-:W-:Y:S06]  /*5b80*/  HMMA.16816.F32 R52, R16.reuse, R54, RZ ;  /* 0x000000361034723c */ /* 0x040fec00000018ff */
[----:B------:R-:W-:Y:S01]  /*5b90*/  HMMA.16816.F32 R16, R16, R58, RZ ;  /* 0x0000003a1010723c */ /* 0x000fe200000018ff */
[----:B-1----:R-:W-:Y:S01]  /*5ba0*/  FFMA.FTZ R2, R166, UR5, -R20 ;  /* 0x00000005a6027c23 */ /* 0x002fe20008010814 */
[----:B------:R-:W-:-:S03]  /*5bb0*/  IMAD.MOV.U32 R166, RZ, RZ, R79 ;  /* 0x000000ffffa67224 */ /* 0x000fc600078e004f */
[----:B------:R1:W3:Y:S01]  /*5bc0*/  MUFU.EX2 R80, R2 ;  /* 0x0000000200507308 */ /* 0x0002e20000000800 */
[C---:B------:R-:W-:Y:S06]  /*5bd0*/  HMMA.16816.F32 R112, R8.reuse, R32, R92 ;  /* 0x000000200870723c */ /* 0x040fec000000185c */
[C---:B------:R-:W-:Y:S01]  /*5be0*/  HMMA.16816.F32 R128, R8.reuse, R84, R12 ;  /* 0x000000540880723c */ /* 0x040fe2000000180c */
[----:B------:R-:W-:Y:S01]  /*5bf0*/  IMAD.MOV.U32 R92, RZ, RZ, R56 ;  /* 0x000000ffff5c7224 */ /* 0x000fe200078e0038 */
[----:B------:R-:W4:Y:S01]  /*5c00*/  LDSM.16.MT88.4 R12, [R224+0xd000] ;  /* 0x00d00000e00c783b */ /* 0x000f220000004200 */
[----:B------:R-:W-:Y:S01]  /*5c10*/  MOV R95, R145 ;  /* 0x00000091005f7202 */ /* 0x000fe20000000f00 */
[----:B------:R-:W-:Y:S01]  /*5c20*/  IMAD.MOV.U32 R94, RZ, RZ, R146 ;  /* 0x000000ffff5e7224 */ /* 0x000fe200078e0092 */
[----:B------:R-:W-:Y:S01]  /*5c30*/  MOV R93, R147 ;  /* 0x00000093005d7202 */ /* 0x000fe20000000f00 */
[----:B------:R-:W-:Y:S01]  /*5c40*/  HMMA.16816.F32 R44, R8, R82, R44 ;  /* 0x00000052082c723c */ /* 0x000fe2000000182c */
[----:B-1----:R-:W-:-:S03]  /*5c50*/  FFMA.FTZ R2, R164, UR5, -R20 ;  /* 0x00000005a4027c23 */ /* 0x002fc60008010814 */
[----:B------:R-:W-:Y:S02]  /*5c60*/  IMAD.MOV.U32 R164, RZ, RZ, R93 ;  /* 0x000000ffffa47224 */ /* 0x000fe400078e005d */
[C---:B------:R-:W-:Y:S01]  /*5c70*/  HMMA.16816.F32 R96, R8.reuse, R36, R96 ;  /* 0x000000240860723c */ /* 0x040fe20000001860 */
[----:B------:R-:W-:Y:S01]  /*5c80*/  IMAD.MOV.U32 R83, RZ, RZ, R140 ;  /* 0x000000ffff537224 */ /* 0x000fe200078e008c */
[----:B------:R1:W-:Y:S01]  /*5c90*/  MUFU.EX2 R49, R2 ;  /* 0x0000000200317308 */ /* 0x0003e20000000800 */
[----:B------:R-:W-:Y:S01]  /*5ca0*/  IMAD.MOV.U32 R82, RZ, RZ, R69 ;  /* 0x000000ffff527224 */ /* 0x000fe200078e0045 */
[----:B------:R-:W-:Y:S02]  /*5cb0*/  MOV R69, R191 ;  /* 0x000000bf00457202 */ /* 0x000fe40000000f00 */
[C---:B------:R-:W-:Y:S06]  /*5cc0*/  HMMA.16816.F32 R100, R8.reuse, R40, R100 ;  /* 0x000000280864723c */ /* 0x040fec0000001864 */
[C---:B------:R-:W-:Y:S06]  /*5cd0*/  HMMA.16816.F32 R64, R8.reuse, R42, R64 ;  /* 0x0000002a0840723c */ /* 0x040fec0000001840 */
[----:B------:R-:W-:Y:S01]  /*5ce0*/  HMMA.16816.F32 R36, R8, R38, R4 ;  /* 0x000000260824723c */ /* 0x000fe20000001804 */
[----:B-1----:R-:W-:-:S04]  /*5cf0*/  FFMA.FTZ R2, R138, UR5, -R20 ;  /* 0x000000058a027c23 */ /* 0x002fc80008010814 */
[----:B------:R1:W4:Y:S01]  /*5d00*/  MUFU.EX2 R51, R2 ;  /* 0x0000000200337308 */ /* 0x0003220000000800 */
[C---:B------:R-:W-:Y:S06]  /*5d10*/  HMMA.16816.F32 R60, R8.reuse, R34, R60 ;  /* 0x00000022083c723c */ /* 0x040fec000000183c */
[C---:B------:R-:W-:Y:S01]  /*5d20*/  HMMA.16816.F32 R52, R8.reuse, R26, R52 ;  /* 0x0000001a0834723c */ /* 0x040fe20000001834 */
[----:B------:R-:W4:Y:S05]  /*5d30*/  LDSM.16.MT88.4 R24, [R225+0xd000] ;  /* 0x00d00000e118783b */ /* 0x000f2a0000004200 */
[----:B------:R-:W-:Y:S01]  /*5d40*/  HMMA.16816.F32 R84, R8, R86, R16 ;  /* 0x000000560854723c */ /* 0x000fe20000001810 */
[----:B------:R-:W4:Y:S01]  /*5d50*/  LDSM.16.MT88.4 R16, [R227+0xd000] ;  /* 0x00d00000e310783b */ /* 0x000f220000004200 */
[----:B-1----:R-:W-:-:S05]  /*5d60*/  FFMA.FTZ R2, R179, UR5, -R3 ;  /* 0x00000005b3027c23 */ /* 0x002fca0008010803 */
[----:B--2---:R-:W-:Y:S01]  /*5d70*/  F2FP.F16.F32.PACK_AB R8, R228, R48 ;  /* 0x00000030e408723e */ /* 0x004fe200000000ff */
[----:B------:R1:W-:Y:S01]  /*5d80*/  MUFU.EX2 R70, R2 ;  /* 0x0000000200467308 */ /* 0x0003e20000000800 */
[----:B---3--:R-:W-:Y:S02]  /*5d90*/  F2FP.F16.F32.PACK_AB R9, R80, R135 ;  /* 0x000000875009723e */ /* 0x008fe400000000ff */
[----:B------:R-:W-:Y:S02]  /*5da0*/  F2FP.F16.F32.PACK_AB R10, R235, R134 ;  /* 0x00000086eb0a723e */ /* 0x000fe400000000ff */
[----:B----4-:R-:W-:-:S07]  /*5db0*/  F2FP.F16.F32.PACK_AB R11, R51, R49 ;  /* 0x00000031330b723e */ /* 0x010fce00000000ff */
[----:B------:R-:W-:Y:S01]  /*5dc0*/  HMMA.16816.F32 R144, R8, R12, R156 ;  /* 0x0000000c0890723c */ /* 0x000fe2000000189c */
[----:B-1----:R-:W-:-:S05]  /*5dd0*/  FFMA.FTZ R2, R168, UR5, -R3 ;  /* 0x00000005a8027c23 */ /* 0x002fca0008010803 */
[C---:B------:R-:W-:Y:S01]  /*5de0*/  HMMA.16816.F32 R44, R8.reuse, R14, R44 ;  /* 0x0000000e082c723c */ /* 0x040fe2000000182c */
[----:B------:R1:W2:Y:S05]  /*5df0*/  MUFU.EX2 R58, R2 ;  /* 0x00000002003a7308 */ /* 0x0002aa0000000800 */
[C---:B------:R-:W-:Y:S01]  /*5e00*/  HMMA.16816.F32 R32, R8.reuse, R26, R28 ;  /* 0x0000001a0820723c */ /* 0x040fe2000000181c */
[----:B------:R-:W3:Y:S05]  /*5e10*/  LDSM.16.MT88.4 R28, [R226+0xf000] ;  /* 0x00f00000e21c783b */ /* 0x000eea0000004200 */
[----:B------:R-:W-:Y:S01]  /*5e20*/  HMMA.16816.F32 R72, R8, R18, R72 ;  /* 0x000000120848723c */ /* 0x000fe20000001848 */
[----:B-1----:R-:W-:Y:S01]  /*5e30*/  FFMA.FTZ R2, R167, UR5, -R3 ;  /* 0x00000005a7027c23 */ /* 0x002fe20008010803 */
[----:B--2---:R-:W-:-:S02]  /*5e40*/  F2FP.F16.F32.PACK_AB R4, R58, R70 ;  /* 0x000000463a04723e */ /* 0x004fc400000000ff */
[----:B------:R-:W-:Y:S01]  /*5e50*/  MOV R167, R92 ;  /* 0x0000005c00a77202 */ /* 0x000fe20000000f00 */
        /* <DEDUP_REMOVED lines=8> */
[--C-:B-1----:R-:W-:Y:S01]  /*5ee0*/  FFMA.FTZ R2, R176, UR5, -R0.reuse ;  /* 0x00000005b0027c23 */ /* 0x102fe20008010800 */
[----:B--2---:R-:W-:Y:S01]  /*5ef0*/  F2FP.F16.F32.PACK_AB R5, R133, R59 ;  /* 0x0000003b8505723e */ /* 0x004fe200000000ff */
[----:B------:R-:W-:Y:S04]  /*5f00*/  HMMA.16816.F32 R176, R8, R16, R104 ;  /* 0x0000001008b0723c */ /* 0x000fe80000001868 */
[----:B------:R1:W-:Y:S02]  /*5f10*/  MUFU.EX2 R137, R2 ;  /* 0x0000000200897308 */ /* 0x0003e40000000800 */
[----:B-1----:R-:W-:-:S06]  /*5f20*/  FFMA.FTZ R2, R171, UR5, -R0 ;  /* 0x00000005ab027c23 */ /* 0x002fcc0008010800 */
[----:B------:R-:W1:Y:S02]  /*5f30*/  MUFU.EX2 R138, R2 ;  /* 0x00000002008a7308 */ /* 0x000e640000000800 */
[----:B-1----:R-:W-:Y:S01]  /*5f40*/  F2FP.F16.F32.PACK_AB R7, R138, R137 ;  /* 0x000000898a07723e */ /* 0x002fe200000000ff */
[----:B------:R-:W-:-:S06]  /*5f50*/  FFMA.FTZ R2, R252, UR5, -R21 ;  /* 0x00000005fc027c23 */ /* 0x000fcc0008010815 */
[C---:B------:R-:W-:Y:S06]  /*5f60*/  HMMA.16816.F32 R140, R4.reuse, R12, R160 ;  /* 0x0000000c048c723c */ /* 0x040fec00000018a0 */
[C---:B------:R-:W-:Y:S01]  /*5f70*/  HMMA.16816.F32 R152, R4.reuse, R14, R152 ;  /* 0x0000000e0498723c */ /* 0x040fe20000001898 */
[----:B------:R-:W1:Y:S05]  /*5f80*/  LDSM.16.MT88.4 R12, [R226+0xd000] ;  /* 0x00d00000e20c783b */ /* 0x000e6a0000004200 */
[C---:B------:R-:W-:Y:S06]  /*5f90*/  HMMA.16816.F32 R156, R4.reuse, R24, R172 ;  /* 0x00000018049c723c */ /* 0x040fec00000018ac */
[----:B------:R-:W-:Y:S06]  /*5fa0*/  HMMA.16816.F32 R172, R4, R16, R192 ;  /* 0x0000001004ac723c */ /* 0x000fec00000018c0 */
[----:B------:R-:W-:Y:S06]  /*5fb0*/  HMMA.16816.F32 R160, R8, R24, R180 ;  /* 0x0000001808a0723c */ /* 0x000fec00000018b4 */
[----:B------:R-:W-:Y:S01]  /*5fc0*/  HMMA.16816.F32 R168, R4, R26, R148 ;  /* 0x0000001a04a8723c */ /* 0x000fe20000001894 */
[----:B------:R-:W2:Y:S01]  /*5fd0*/  LDSM.16.MT88.4 R24, [R224+0xf000] ;  /* 0x00f00000e018783b */ /* 0x000ea20000004200 */
[----:B------:R-:W-:-:S02]  /*5fe0*/  IMAD.MOV.U32 R183, RZ, RZ, R89 ;  /* 0x000000ffffb77224 */ /* 0x000fc400078e0059 */
[----:B------:R-:W-:Y:S02]  /*5ff0*/  IMAD.MOV.U32 R181, RZ, RZ, R95 ;  /* 0x000000ffffb57224 */ /* 0x000fe400078e005f */
[C---:B------:R-:W-:Y:S01]  /*6000*/  HMMA.16816.F32 R184, R4.reuse, R18, R184 ;  /* 0x0000001204b8723c */ /* 0x040fe200000018b8 */
[----:B------:R-:W4:Y:S01]  /*6010*/  LDSM.16.MT88.4 R16, [R225+0xf000] ;  /* 0x00f00000e110783b */ /* 0x000f220000004200 */
[----:B------:R-:W-:Y:S01]  /*6020*/  MOV R149, R58 ;  /* 0x0000003a00957202 */ /* 0x000fe20000000f00 */
[----:B------:R-:W-:Y:S02]  /*6030*/  IMAD.MOV.U32 R182, RZ, RZ, R71 ;  /* 0x000000ffffb67224 */ /* 0x000fe400078e0047 */
[----:B------:R-:W-:Y:S01]  /*6040*/  IMAD.MOV.U32 R150, RZ, RZ, R70 ;  /* 0x000000ffff967224 */ /* 0x000fe200078e0046 */
[----:B---3--:R-:W-:Y:S01]  /*6050*/  HMMA.16816.F32 R120, R4, R28, R120 ;  /* 0x0000001c0478723c */ /* 0x008fe20000001878 */
[----:B------:R-:W-:Y:S02]  /*6060*/  IMAD.MOV.U32 R180, RZ, RZ, R109 ;  /* 0x000000ffffb47224 */ /* 0x000fe400078e006d */
[----:B------:R-:W-:-:S02]  /*6070*/  IMAD.MOV.U32 R148, RZ, RZ, R111 ;  /* 0x000000ffff947224 */ /* 0x000fc400078e006f */
[----:B------:R-:W-:Y:S01]  /*6080*/  IMAD.MOV.U32 R151, RZ, RZ, R48 ;  /* 0x000000ffff977224 */ /* 0x000fe200078e0030 */
[-C--:B-1----:R-:W-:Y:S06]  /*6090*/  HMMA.16816.F32 R192, R8, R12.reuse, R100 ;  /* 0x0000000c08c0723c */ /* 0x082fec0000001864 */
[C---:B------:R-:W-:Y:S06]  /*60a0*/  HMMA.16816.F32 R188, R4.reuse, R12, R216 ;  /* 0x0000000c04bc723c */ /* 0x040fec00000018d8 */
[-C--:B------:R-:W-:Y:S01]  /*60b0*/  HMMA.16816.F32 R200, R4, R14.reuse, R200 ;  /* 0x0000000e04c8723c */ /* 0x080fe200000018c8 */
[----:B------:R-:W-:Y:S01]  /*60c0*/  IMAD.MOV.U32 R216, RZ, RZ, R56 ;  /* 0x000000ffffd87224 */ /* 0x000fe200078e0038 */
[----:B------:R-:W-:Y:S01]  /*60d0*/  MOV R217, R57 ;  /* 0x0000003900d97202 */ /* 0x000fe20000000f00 */
[----:B------:R1:W-:Y:S01]  /*60e0*/  MUFU.EX2 R56, R2 ;  /* 0x0000000200387308 */ /* 0x0003e20000000800 */
[----:B------:R-:W-:Y:S01]  /*60f0*/  MOV R219, R50 ;  /* 0x0000003200db7202 */ /* 0x000fe20000000f00 */
[----:B------:R-:W-:Y:S01]  /*6100*/  IMAD.MOV.U32 R218, RZ, RZ, R51 ;  /* 0x000000ffffda7224 */ /* 0x000fe200078e0033 */
[----:B------:R-:W-:Y:S01]  /*6110*/  HMMA.16816.F32 R64, R8, R14, R64 ;  /* 0x0000000e0840723c */ /* 0x000fe20000001840 */
[----:B------:R-:W3:Y:S05]  /*6120*/  LDSM.16.MT88.4 R12, [R227+0xf000] ;  /* 0x00f00000e30c783b */ /* 0x000eea0000004200 */
[----:B--2---:R-:W-:Y:S06]  /*6130*/  HMMA.16816.F32 R40, R4, R24, R248 ;  /* 0x000000180428723c */ /* 0x004fec00000018f8 */
[----:B----4-:R-:W-:Y:S01]  /*6140*/  HMMA.16816.F32 R60, R8, R18, R60 ;  /* 0x00000012083c723c */ /* 0x010fe2000000183c */
[----:B------:R-:W-:-:S02]  /*6150*/  IMAD.MOV.U32 R250, RZ, RZ, R165 ;  /* 0x000000fffffa7224 */ /* 0x000fc400078e00a5 */
[----:B-1----:R-:W-:Y:S01]  /*6160*/  FFMA.FTZ R2, R243, UR5, -R21 ;  /* 0x00000005f3027c23 */ /* 0x002fe20008010815 */
[----:B------:R-:W-:Y:S01]  /*6170*/  MOV R249, R88 ;  /* 0x0000005800f97202 */ /* 0x000fe20000000f00 */
[----:B------:R-:W-:Y:S01]  /*6180*/  IMAD.MOV.U32 R165, RZ, RZ, R91 ;  /* 0x000000ffffa57224 */ /* 0x000fe200078e005b */
[----:B------:R-:W-:Y:S01]  /*6190*/  MOV R248, R90 ;  /* 0x0000005a00f87202 */ /* 0x000fe20000000f00 */
[----:B------:R1:W2:Y:S01]  /*61a0*/  MUFU.EX2 R57, R2 ;  /* 0x0000000200397308 */ /* 0x0002a20000000800 */
[----:B------:R-:W-:Y:S01]  /*61b0*/  HMMA.16816.F32 R88, R4, R16, R244 ;  /* 0x000000100458723c */ /* 0x000fe200000018f4 */
[----:B------:R-:W-:-:S05]  /*61c0*/  MOV R251, R49 ;  /* 0x0000003100fb7202 */ /* 0x000fca0000000f00 */
[----:B------:R-:W-:Y:S01]  /*61d0*/  HMMA.16816.F32 R36, R8, R26, R36 ;  /* 0x0000001a0824723c */ /* 0x000fe20000001824 */
[----:B------:R-:W-:Y:S02]  /*61e0*/  MOV R244, R108 ;  /* 0x0000006c00f47202 */ /* 0x000fe40000000f00 */
[----:B------:R-:W-:Y:S02]  /*61f0*/  MOV R246, R82 ;  /* 0x0000005200f67202 */ /* 0x000fe40000000f00 */
[----:B------:R-:W-:Y:S01]  /*6200*/  MOV R245, R94 ;  /* 0x0000005e00f57202 */ /* 0x000fe20000000f00 */
[----:B------:R-:W-:Y:S01]  /*6210*/  HMMA.16816.F32 R48, R4, R30, R124 ;  /* 0x0000001e0430723c */ /* 0x000fe2000000187c */
[----:B------:R-:W-:Y:S02]  /*6220*/  MOV R247, R78 ;  /* 0x0000004e00f77202 */ /* 0x000fe40000000f00 */
[----:B------:R-:W-:Y:S01]  /*6230*/  MOV R82, R110 ;  /* 0x0000006e00527202 */ /* 0x000fe20000000f00 */
[----:B-1----:R-:W-:-:S02]  /*6240*/  FFMA.FTZ R2, R206, UR5, -R21 ;  /* 0x00000005ce027c23 */ /* 0x002fc40008010815 */
[C---:B------:R-:W-:Y:S02]  /*6250*/  HMMA.16816.F32 R92, R4.reuse, R18, R208 ;  /* 0x00000012045c723c */ /* 0x040fe400000018d0 */
[----:B------:R1:W-:Y:S04]  /*6260*/  MUFU.EX2 R58, R2 ;  /* 0x00000002003a7308 */ /* 0x0003e80000000800 */
[C---:B---3--:R-:W-:Y:S06]  /*6270*/  HMMA.16816.F32 R104, R4.reuse, R12, R220 ;  /* 0x0000000c0468723c */ /* 0x048fec00000018dc */
[----:B------:R-:W-:Y:S01]  /*6280*/  HMMA.16816.F32 R108, R4, R14, R196 ;  /* 0x0000000e046c723c */ /* 0x000fe200000018c4 */
[----:B------:R-:W-:Y:S01]  /*6290*/  MOV R220, R68 ;  /* 0x0000004400dc7202 */ /* 0x000fe20000000f00 */
[----:B------:R-:W-:Y:S01]  /*62a0*/  IMAD.MOV.U32 R221, RZ, RZ, R69 ;  /* 0x000000ffffdd7224 */ /* 0x000fe200078e0045 */
[----:B------:R-:W-:Y:S01]  /*62b0*/  MOV R222, R76 ;  /* 0x0000004c00de7202 */ /* 0x000fe20000000f00 */
[----:B------:R-:W-:-:S02]  /*62c0*/  IMAD.MOV.U32 R223, RZ, RZ, R77 ;  /* 0x000000ffffdf7224 */ /* 0x000fc400078e004d */
[----:B------:R-:W-:Y:S01]  /*62d0*/  HMMA.16816.F32 R76, R4, R26, R212 ;  /* 0x0000001a044c723c */ /* 0x000fe200000018d4 */
[----:B-1----:R-:W-:Y:S01]  /*62e0*/  FFMA.FTZ R2, R22, UR5, -R21 ;  /* 0x0000000516027c23 */ /* 0x002fe20008010815 */
[----:B------:R-:W1:Y:S03]  /*62f0*/  LDSM.16.MT88.4 R4, [R226+0xf800] ;  /* 0x00f80000e204783b */ /* 0x000e660000004200 */
[----:B------:R3:W-:Y:S01]  /*6300*/  MUFU.EX2 R22, R2 ;  /* 0x0000000200167308 */ /* 0x0007e20000000800 */
[C---:B------:R-:W-:Y:S06]  /*6310*/  HMMA.16816.F32 R68, R8.reuse, R24, R96 ;  /* 0x000000180844723c */ /* 0x040fec0000001860 */
[C---:B------:R-:W-:Y:S06]  /*6320*/  HMMA.16816.F32 R52, R8.reuse, R14, R52 ;  /* 0x0000000e0834723c */ /* 0x040fec0000001834 */
[C---:B------:R-:W-:Y:S01]  /*6330*/  HMMA.16816.F32 R100, R8.reuse, R12, R116 ;  /* 0x0000000c0864723c */ /* 0x040fe20000001874 */
[----:B------:R-:W-:Y:S01]  /*6340*/  MOV R199, R183 ;  /* 0x000000b700c77202 */ /* 0x000fe20000000f00 */
[----:B------:R-:W-:Y:S01]  /*6350*/  LDSM.16.MT88.4 R96, [R225+0xf800] ;  /* 0x00f80000e160783b */ /* 0x000fe20000004200 */
[----:B---3--:R-:W-:Y:S01]  /*6360*/  FFMA.FTZ R2, R220, UR5, -R20 ;  /* 0x00000005dc027c23 */ /* 0x008fe20008010814 */
        /* <DEDUP_REMOVED lines=13> */
[----:B------:R-:W3:Y:S01]  /*6440*/  LDL.LU R207, [R1+0xa8] ;  /* 0x0000a80001cf7983 */ /* 0x000ee20000300800 */
[----:B------:R4:W-:Y:S03]  /*6450*/  MUFU.EX2 R18, R2 ;  /* 0x0000000200127308 */ /* 0x0009e60000000800 */
[----:B------:R-:W-:Y:S01]  /*6460*/  LDSM.16.MT88.4 R112, [R227+0xf800] ;  /* 0x00f80000e370783b */ /* 0x000fe20000004200 */
[----:B----4-:R-:W-:Y:S01]  /*6470*/  FFMA.FTZ R2, R220, UR5, -R20 ;  /* 0x00000005dc027c23 */ /* 0x010fe20008010814 */
[----:B------:R-:W-:Y:S01]  /*6480*/  MOV R220, R221 ;  /* 0x000000dd00dc7202 */ /* 0x000fe20000000f00 */
[----:B------:R-:W-:Y:S01]  /*6490*/  IMAD.MOV.U32 R221, RZ, RZ, R222 ;  /* 0x000000ffffdd7224 */ /* 0x000fe200078e00de */
[----:B------:R-:W-:Y:S01]  /*64a0*/  MOV R222, R223 ;  /* 0x000000df00de7202 */ /* 0x000fe20000000f00 */
[----:B------:R-:W4:Y:S01]  /*64b0*/  MUFU.EX2 R19, R2 ;  /* 0x0000000200137308 */ /* 0x000f220000000800 */
[----:B------:R-:W-:Y:S01]  /*64c0*/  IMAD.MOV.U32 R223, RZ, RZ, R244 ;  /* 0x000000ffffdf7224 */ /* 0x000fe200078e00f4 */
[----:B------:R-:W-:Y:S01]  /*64d0*/  MOV R244, R245 ;  /* 0x000000f500f47202 */ /* 0x000fe20000000f00 */
[----:B------:R-:W-:Y:S01]  /*64e0*/  IMAD.MOV.U32 R245, RZ, RZ, R246 ;  /* 0x000000fffff57224 */ /* 0x000fe200078e00f6 */
[----:B------:R-:W-:Y:S01]  /*64f0*/  MOV R246, R247 ;  /* 0x000000f700f67202 */ /* 0x000fe20000000f00 */
[----:B------:R-:W-:Y:S01]  /*6500*/  IMAD.MOV.U32 R247, RZ, RZ, R248 ;  /* 0x000000fffff77224 */ /* 0x000fe200078e00f8 */
[----:B------:R-:W-:Y:S01]  /*6510*/  MOV R248, R249 ;  /* 0x000000f900f87202 */ /* 0x000fe20000000f00 */
[----:B------:R-:W-:Y:S01]  /*6520*/  IMAD.MOV.U32 R249, RZ, RZ, R250 ;  /* 0x000000fffff97224 */ /* 0x000fe200078e00fa */
[----:B------:R-:W-:Y:S01]  /*6530*/  HMMA.16816.F32 R116, R8, R28, R128 ;  /* 0x0000001c0874723c */ /* 0x000fe20000001880 */
[----:B------:R-:W-:-:S02]  /*6540*/  MOV R250, R134 ;  /* 0x0000008600fa7202 */ /* 0x000fc40000000f00 */
[----:B------:R1:W5:Y:S03]  /*6550*/  LDL.LU R134, [R1+0xa4] ;  /* 0x0000a40001867983 */ /* 0x0003660000300800 */
[----:B------:R-:W-:Y:S01]  /*6560*/  HMMA.16816.F32 R28, R8, R30, R84 ;  /* 0x0000001e081c723c */ /* 0x000fe20000001854 */
[----:B--2---:R-:W-:Y:S02]  /*6570*/  F2FP.F16.F32.PACK_AB R128, R57, R56 ;  /* 0x000000383980723e */ /* 0x004fe400000000ff */
[----:B----4-:R-:W-:Y:S02]  /*6580*/  F2FP.F16.F32.PACK_AB R129, R19, R18 ;  /* 0x000000121381723e */ /* 0x010fe400000000ff */
[----:B------:R-:W-:Y:S02]  /*6590*/  F2FP.F16.F32.PACK_AB R130, R22, R58 ;  /* 0x0000003a1682723e */ /* 0x000fe400000000ff */
[----:B------:R-:W-:Y:S01]  /*65a0*/  MOV R8, R231 ;  /* 0x000000e700087202 */ /* 0x000fe20000000f00 */
[----:B---3--:R-:W-:-:S04]  /*65b0*/  FFMA.FTZ R2, R207, UR5, -R20 ;  /* 0x00000005cf027c23 */ /* 0x008fc80008010814 */
[----:B------:R2:W-:Y:S02]  /*65c0*/  MUFU.EX2 R21, R2 ;  /* 0x0000000200157308 */ /* 0x0005e40000000800 */
[----:B--2---:R-:W-:-:S06]  /*65d0*/  FFMA.FTZ R2, R23, UR5, -R20 ;  /* 0x0000000517027c23 */ /* 0x004fcc0008010814 */
[----:B------:R2:W3:Y:S02]  /*65e0*/  MUFU.EX2 R17, R2 ;  /* 0x0000000200117308 */ /* 0x0004e40000000800 */
[----:B--2---:R-:W-:Y:S01]  /*65f0*/  FFMA.FTZ R2, R220, UR5, -R3 ;  /* 0x00000005dc027c23 */ /* 0x004fe20008010803 */
[----:B------:R-:W-:Y:S01]  /*6600*/  IMAD.MOV.U32 R220, RZ, RZ, R221 ;  /* 0x000000ffffdc7224 */ /* 0x000fe200078e00dd */
        /* <DEDUP_REMOVED lines=14> */
[----:B---3--:R-:W-:Y:S01]  /*66f0*/  F2FP.F16.F32.PACK_AB R131, R17, R21 ;  /* 0x000000151183723e */ /* 0x008fe200000000ff */
[----:B------:R3:W5:Y:S01]  /*6700*/  LDL.LU R135, [R1+0xa0] ;  /* 0x0000a00001877983 */ /* 0x0007620000300800 */
[----:B--2---:R-:W-:Y:S01]  /*6710*/  FFMA.FTZ R2, R220, UR5, -R3 ;  /* 0x00000005dc027c23 */ /* 0x004fe20008010803 */
[----:B------:R-:W-:Y:S01]  /*6720*/  IMAD.MOV.U32 R220, RZ, RZ, R221 ;  /* 0x000000ffffdc7224 */ /* 0x000fe200078e00dd */
[----:B------:R-:W-:Y:S01]  /*6730*/  MOV R221, R222 ;  /* 0x000000de00dd7202 */ /* 0x000fe20000000f00 */
[----:B------:R-:W-:Y:S01]  /*6740*/  IMAD.MOV.U32 R222, RZ, RZ, R223 ;  /* 0x000000ffffde7224 */ /* 0x000fe200078e00df */
[----:B------:R-:W-:Y:S01]  /*6750*/  MOV R223, R244 ;  /* 0x000000f400df7202 */ /* 0x000fe20000000f00 */
        /* <DEDUP_REMOVED lines=13> */
[----:B------:R-:W-:Y:S01]  /*6830*/  MOV R20, R82 ;  /* 0x0000005200147202 */ /* 0x000fe20000000f00 */
[----:B-1----:R-:W-:Y:S01]  /*6840*/  HMMA.16816.F32 R116, R128, R4, R116 ;  /* 0x000000048074723c */ /* 0x002fe20000001874 */
[----:B------:R3:W5:Y:S01]  /*6850*/  LDL.LU R136, [R1+0x9c] ;  /* 0x00009c0001887983 */ /* 0x0007620000300800 */
[----:B--2---:R-:W-:Y:S01]  /*6860*/  FFMA.FTZ R2, R220, UR5, -R3 ;  /* 0x00000005dc027c23 */ /* 0x004fe20008010803 */
        /* <DEDUP_REMOVED lines=17> */
[----:B------:R1:W-:Y:S01]  /*6980*/  MUFU.EX2 R14, R2 ;  /* 0x00000002000e7308 */ /* 0x0003e20000000800 */
[----:B------:R-:W-:Y:S01]  /*6990*/  MOV R214, R223 ;  /* 0x000000df00d67202 */ /* 0x000fe20000000f00 */
[----:B------:R-:W-:-:S02]  /*69a0*/  IMAD.MOV.U32 R215, RZ, RZ, R244 ;  /* 0x000000ffffd77224 */ /* 0x000fc400078e00f4 */
[----:B------:R-:W-:Y:S01]  /*69b0*/  FFMA.FTZ R3, R220, UR5, -R3 ;  /* 0x00000005dc037c23 */ /* 0x000fe20008010803 */
[----:B------:R-:W-:Y:S01]  /*69c0*/  MOV R220, R245 ;  /* 0x000000f500dc7202 */ /* 0x000fe20000000f00 */
[----:B------:R-:W-:Y:S01]  /*69d0*/  IMAD.MOV.U32 R221, RZ, RZ, R246 ;  /* 0x000000ffffdd7224 */ /* 0x000fe200078e00f6 */
[----:B------:R-:W-:Y:S01]  /*69e0*/  MOV R245, R149 ;  /* 0x0000009500f57202 */ /* 0x000fe20000000f00 */
[----:B------:R-:W-:Y:S01]  /*69f0*/  IMAD.MOV.U32 R223, RZ, RZ, R248 ;  /* 0x000000ffffdf7224 */ /* 0x000fe200078e00f8 */
[----:B------:R-:W-:Y:S01]  /*6a00*/  MOV R248, R151 ;  /* 0x0000009700f87202 */ /* 0x000fe20000000f00 */
[----:B------:R-:W-:Y:S02]  /*6a10*/  IMAD.MOV.U32 R246, RZ, RZ, R148 ;  /* 0x000000fffff67224 */ /* 0x000fe400078e0094 */
[----:B------:R-:W-:Y:S02]  /*6a20*/  IMAD.MOV.U32 R244, RZ, RZ, R150 ;  /* 0x000000fffff47224 */ /* 0x000fe400078e0096 */
[----:B------:R-:W2:Y:S01]  /*6a30*/  LDSM.16.MT88.4 R148, [R224+0xd800] ;  /* 0x00d80000e094783b */ /* 0x000ea20000004200 */
[----:B------:R-:W-:Y:S01]  /*6a40*/  MOV R222, R247 ;  /* 0x000000f700de7202 */ /* 0x000fe20000000f00 */
[----:B------:R-:W-:-:S02]  /*6a50*/  IMAD.MOV.U32 R180, RZ, RZ, R242 ;  /* 0x000000ffffb47224 */ /* 0x000fc400078e00f2 */
[----:B-1----:R-:W-:Y:S01]  /*6a60*/  FFMA.FTZ R2, R212, UR5, -R0 ;  /* 0x00000005d4027c23 */ /* 0x002fe20008010800 */
        /* <DEDUP_REMOVED lines=9> */
[----:B------:R3:W5:Y:S01]  /*6b00*/  LDL.LU R242, [R1+0x98] ;  /* 0x0000980001f27983 */ /* 0x0007620000300800 */
[----:B------:R-:W-:Y:S01]  /*6b10*/  IMAD.MOV.U32 R217, RZ, RZ, R180 ;  /* 0x000000ffffd97224 */ /* 0x000fe200078e00b4 */
[----:B------:R-:W3:Y:S01]  /*6b20*/  MUFU.EX2 R13, R3 ;  /* 0x00000003000d7308 */ /* 0x000ee20000000800 */
[----:B------:R-:W-:Y:S01]  /*6b30*/  MOV R180, R181 ;  /* 0x000000b500b47202 */ /* 0x000fe20000000f00 */
[----:B------:R-:W-:-:S02]  /*6b40*/  IMAD.MOV.U32 R181, RZ, RZ, R81 ;  /* 0x000000ffffb57224 */ /* 0x000fc400078e0051 */
[----:B-1----:R-:W-:Y:S01]  /*6b50*/  FFMA.FTZ R2, R212, UR5, -R0 ;  /* 0x00000005d4027c23 */ /* 0x002fe20008010800 */
[----:B------:R-:W-:Y:S01]  /*6b60*/  MOV R212, R213 ;  /* 0x000000d500d47202 */ /* 0x000fe20000000f00 */
[----:B------:R-:W-:Y:S01]  /*6b70*/  IMAD.MOV.U32 R213, RZ, RZ, R214 ;  /* 0x000000ffffd57224 */ /* 0x000fe200078e00d6 */
[----:B------:R-:W-:Y:S01]  /*6b80*/  MOV R214, R215 ;  /* 0x000000d700d67202 */ /* 0x000fe20000000f00 */
[----:B------:R1:W2:Y:S01]  /*6b90*/  MUFU.EX2 R11, R2 ;  /* 0x00000002000b7308 */ /* 0x0002a20000000800 */
[----:B------:R-:W-:Y:S01]  /*6ba0*/  MOV R223, R248 ;  /* 0x000000f800df7202 */ /* 0x000fe20000000f00 */
[----:B------:R-:W-:Y:S01]  /*6bb0*/  IMAD.MOV.U32 R208, RZ, RZ, R213 ;  /* 0x000000ffffd07224 */ /* 0x000fe200078e00d5 */
[----:B----4-:R-:W-:Y:S01]  /*6bc0*/  F2FP.F16.F32.PACK_AB R124, R16, R15 ;  /* 0x0000000f107c723e */ /* 0x010fe200000000ff */
[----:B------:R-:W-:Y:S01]  /*6bd0*/  IMAD.MOV.U32 R215, RZ, RZ, R220 ;  /* 0x000000ffffd77224 */ /* 0x000fe200078e00dc */
[----:B------:R-:W-:Y:S01]  /*6be0*/  MOV R220, R221 ;  /* 0x000000dd00dc7202 */ /* 0x000fe20000000f00 */
[----:B------:R-:W-:Y:S01]  /*6bf0*/  IMAD.MOV.U32 R221, RZ, RZ, R222 ;  /* 0x000000ffffdd7224 */ /* 0x000fe200078e00de */
[----:B------:R-:W-:Y:S01]  /*6c00*/  MOV R209, R214 ;  /* 0x000000d600d17202 */ /* 0x000fe20000000f00 */
[----:B------:R-:W-:Y:S01]  /*6c10*/  IMAD.MOV.U32 R210, RZ, RZ, R215 ;  /* 0x000000ffffd27224 */ /* 0x000fe200078e00d7 */
[----:B------:R-:W-:-:S02]  /*6c20*/  MOV R211, R220 ;  /* 0x000000dc00d37202 */ /* 0x000fc40000000f00 */
[----:B---3--:R-:W-:Y:S02]  /*6c30*/  F2FP.F16.F32.PACK_AB R126, R13, R14 ;  /* 0x0000000e0d7e723e */ /* 0x008fe400000000ff */
[----:B------:R-:W-:Y:S01]  /*6c40*/  MOV R81, R241 ;  /* 0x000000f100517202 */ /* 0x000fe20000000f00 */
[--C-:B-1----:R-:W-:Y:S01]  /*6c50*/  FFMA.FTZ R2, R212, UR5, -R0.reuse ;  /* 0x00000005d4027c23 */ /* 0x102fe20008010800 */
[----:B------:R-:W-:Y:S01]  /*6c60*/  FFMA.FTZ R0, R208, UR5, -R0 ;  /* 0x00000005d0007c23 */ /* 0x000fe20008010800 */
[----:B------:R-:W-:Y:S01]  /*6c70*/  IMAD.MOV.U32 R212, RZ, RZ, R221 ;  /* 0x000000ffffd47224 */ /* 0x000fe200078e00dd */
[----:B------:R-:W-:Y:S01]  /*6c80*/  MOV R196, R209 ;  /* 0x000000d100c47202 */ /* 0x000fe20000000f00 */
[----:B------:R1:W-:Y:S01]  /*6c90*/  MUFU.EX2 R10, R2 ;  /* 0x00000002000a7308 */ /* 0x0003e20000000800 */
[----:B------:R-:W-:Y:S01]  /*6ca0*/  IMAD.MOV.U32 R248, RZ, RZ, R217 ;  /* 0x000000fffff87224 */ /* 0x000fe200078e00d9 */
[----:B------:R-:W-:Y:S01]  /*6cb0*/  MOV R197, R211 ;  /* 0x000000d300c57202 */ /* 0x000fe20000000f00 */
[----:B------:R-:W-:Y:S01]  /*6cc0*/  IMAD.MOV.U32 R127, RZ, RZ, R210 ;  /* 0x000000ffff7f7224 */ /* 0x000fe200078e00d2 */
[----:B--2---:R-:W-:Y:S01]  /*6cd0*/  F2FP.F16.F32.PACK_AB R125, R11, R9 ;  /* 0x000000090b7d723e */ /* 0x004fe200000000ff */
[----:B------:R-:W-:Y:S01]  /*6ce0*/  HMMA.16816.F32 R144, R128, R148, R144 ;  /* 0x000000948090723c */ /* 0x000fe20000001890 */
[----:B------:R2:W5:Y:S01]  /*6cf0*/  LDL.LU R241, [R1+0x94] ;  /* 0x0000940001f17983 */ /* 0x0005620000300800 */
[----:B------:R-:W-:Y:S01]  /*6d00*/  MOV R217, R180 ;  /* 0x000000b400d97202 */ /* 0x000fe20000000f00 */
[----:B------:R-:W3:Y:S01]  /*6d10*/  MUFU.EX2 R12, R0 ;  /* 0x00000000000c7308 */ /* 0x000ee20000000800 */
[----:B------:R-:W-:Y:S01]  /*6d20*/  MOV R198, R212 ;  /* 0x000000d400c67202 */ /* 0x000fe20000000f00 */
[----:B------:R-:W-:Y:S01]  /*6d30*/  IMAD.MOV.U32 R180, RZ, RZ, R181 ;  /* 0x000000ffffb47224 */ /* 0x000fe200078e00b5 */
[----:B------:R-:W-:Y:S01]  /*6d40*/  MOV R181, R182 ;  /* 0x000000b600b57202 */ /* 0x000fe20000000f00 */
[----:B------:R-:W-:-:S02]  /*6d50*/  IMAD.MOV.U32 R182, RZ, RZ, R167 ;  /* 0x000000ffffb67224 */ /* 0x000fc400078e00a7 */
[----:B------:R-:W-:Y:S01]  /*6d60*/  FADD.FTZ R3, R196, R127 ;  /* 0x0000007fc4037221 */ /* 0x000fe20000010000 */
        /* <DEDUP_REMOVED lines=9> */
[----:B------:R-:W-:-:S02]  /*6e00*/  IMAD.MOV.U32 R182, RZ, RZ, R167 ;  /* 0x000000ffffb67224 */ /* 0x000fc400078e00a7 */
[----:B-1----:R-:W-:Y:S01]  /*6e10*/  FADD.FTZ R2, R196, R127 ;  /* 0x0000007fc4027221 */ /* 0x002fe20000010000 */
[----:B------:R-:W-:Y:S01]  /*6e20*/  MOV R167, R164 ;  /* 0x000000a400a77202 */ /* 0x000fe20000000f00 */
[----:B------:R-:W-:Y:S01]  /*6e30*/  IMAD.MOV.U32 R164, RZ, RZ, R166 ;  /* 0x000000ffffa47224 */ /* 0x000fe200078e00a6 */
[----:B---3--:R-:W-:Y:S01]  /*6e40*/  F2FP.F16.F32.PACK_AB R127, R12, R10 ;  /* 0x0000000a0c7f723e */ /* 0x008fe200000000ff */
[----:B------:R-:W-:Y:S01]  /*6e50*/  FADD.FTZ R0, R232, R233 ;  /* 0x000000e9e8007221 */ /* 0x000fe20000010000 */
[----:B------:R-:W-:Y:S01]  /*6e60*/  MOV R221, R248 ;  /* 0x000000f800dd7202 */ /* 0x000fe20000000f00 */
[----:B------:R-:W-:Y:S01]  /*6e70*/  IMAD.MOV.U32 R248, RZ, RZ, R167 ;  /* 0x000000fffff87224 */ /* 0x000fe200078e00a7 */
[----:B------:R-:W-:Y:S01]  /*6e80*/  MOV R220, R217 ;  /* 0x000000d900dc7202 */ /* 0x000fe20000000f00 */
[----:B------:R-:W-:Y:S01]  /*6e90*/  FADD.FTZ R3, R230, R3 ;  /* 0x00000003e6037221 */ /* 0x000fe20000010000 */
[----:B------:R-:W-:Y:S01]  /*6ea0*/  MOV R217, R164 ;  /* 0x000000a400d97202 */ /* 0x000fe20000000f00 */
[C---:B------:R-:W-:Y:S01]  /*6eb0*/  HMMA.16816.F32 R140, R124.reuse, R148, R140 ;  /* 0x000000947c8c723c */ /* 0x040fe2000000188c */
[----:B------:R-:W-:Y:S01]  /*6ec0*/  MOV R213, R182 ;  /* 0x000000b600d57202 */ /* 0x000fe20000000f00 */
[----:B------:R-:W-:Y:S01]  /*6ed0*/  IMAD.MOV.U32 R212, RZ, RZ, R248 ;  /* 0x000000ffffd47224 */ /* 0x000fe200078e00f8 */
[----:B------:R-:W-:Y:S01]  /*6ee0*/  MOV R182, R238 ;  /* 0x000000ee00b67202 */ /* 0x000fe20000000f00 */
[----:B------:R2:W5:Y:S01]  /*6ef0*/  LDL.LU R240, [R1+0x90] ;  /* 0x0000900001f07983 */ /* 0x0005620000300800 */
[----:B------:R-:W-:Y:S01]  /*6f00*/  MOV R166, R239 ;  /* 0x000000ef00a67202 */ /* 0x000fe20000000f00 */
[-C--:B------:R-:W-:Y:S01]  /*6f10*/  HMMA.16816.F32 R152, R124, R150.reuse, R152 ;  /* 0x000000967c98723c */ /* 0x080fe20000001898 */
[----:B------:R-:W-:Y:S01]  /*6f20*/  MOV R211, R217 ;  /* 0x000000d900d37202 */ /* 0x000fe20000000f00 */
[----:B------:R-:W-:Y:S01]  /*6f30*/  IMAD.MOV.U32 R248, RZ, RZ, R237 ;  /* 0x000000fffff87224 */ /* 0x000fe200078e00ed */
[----:B------:R-:W-:Y:S01]  /*6f40*/  MOV R217, R236 ;  /* 0x000000ec00d97202 */ /* 0x000fe20000000f00 */
[----:B------:R-:W-:Y:S01]  /*6f50*/  IMAD.MOV.U32 R215, RZ, RZ, R180 ;  /* 0x000000ffffd77224 */ /* 0x000fe200078e00b4 */
[----:B------:R-:W-:Y:S01]  /*6f60*/  MOV R214, R181 ;  /* 0x000000b500d67202 */ /* 0x000fe20000000f00 */
[----:B------:R-:W-:Y:S01]  /*6f70*/  HMMA.16816.F32 R148, R128, R150, R44 ;  /* 0x000000968094723c */ /* 0x000fe2000000182c */
[----:B------:R-:W-:-:S02]  /*6f80*/  MOV R208, R182 ;  /* 0x000000b600d07202 */ /* 0x000fc40000000f00 */
[----:B------:R-:W-:Y:S01]  /*6f90*/  MOV R197, R199 ;  /* 0x000000c700c57202 */ /* 0x000fe20000000f00 */
[----:B------:R-:W-:Y:S01]  /*6fa0*/  FADD.FTZ R2, R229, R2 ;  /* 0x00000002e5027221 */ /* 0x000fe20000010000 */
[----:B------:R-:W-:Y:S01]  /*6fb0*/  FADD.FTZ R3, R204, R3 ;  /* 0x00000003cc037221 */ /* 0x000fe20000010000 */
[----:B------:R-:W-:Y:S01]  /*6fc0*/  HMMA.16816.F32 R120, R124, R4, R120 ;  /* 0x000000047c78723c */ /* 0x000fe20000001878 */
[----:B------:R-:W-:Y:S01]  /*6fd0*/  MOV R47, R81 ;  /* 0x00000051002f7202 */ /* 0x000fe20000000f00 */
[----:B------:R-:W-:Y:S01]  /*6fe0*/  IMAD.MOV.U32 R181, RZ, RZ, R165 ;  /* 0x000000ffffb57224 */ /* 0x000fe200078e00a5 */
[----:B------:R-:W-:Y:S01]  /*6ff0*/  MOV R198, R248 ;  /* 0x000000f800c67202 */ /* 0x000fe20000000f00 */
[----:B------:R-:W-:Y:S01]  /*7000*/  IMAD.MOV.U32 R199, RZ, RZ, R217 ;  /* 0x000000ffffc77224 */ /* 0x000fe200078e00d9 */
[----:B------:R2:W5:Y:S01]  /*7010*/  LDL.LU R239, [R1+0x8c] ;  /* 0x00008c0001ef7983 */ /* 0x0005620000300800 */
[----:B------:R-:W-:Y:S01]  /*7020*/  FADD.FTZ R8, R8, R47 ;  /* 0x0000002f08087221 */ /* 0x000fe20000010000 */
[----:B------:R-:W-:Y:S01]  /*7030*/  IMAD.MOV.U32 R47, RZ, RZ, R23 ;  /* 0x000000ffff2f7224 */ /* 0x000fe200078e0017 */
[----:B------:R-:W-:Y:S01]  /*7040*/  MOV R180, R166 ;  /* 0x000000a600b47202 */ /* 0x000fe20000000f00 */
[----:B------:R-:W-:Y:S01]  /*7050*/  IMAD.MOV.U32 R209, RZ, RZ, R181 ;  /* 0x000000ffffd17224 */ /* 0x000fe200078e00b5 */
[----:B------:R-:W-:Y:S01]  /*7060*/  MOV R248, R234 ;  /* 0x000000ea00f87202 */ /* 0x000fe20000000f00 */
        /* <DEDUP_REMOVED lines=8> */
[----:B------:R-:W-:Y:S01]  /*70f0*/  FADD.FTZ R0, R23, R0 ;  /* 0x0000000017007221 */ /* 0x000fe20000010000 */
[----:B------:R-:W-:Y:S01]  /*7100*/  IMAD.MOV.U32 R252, RZ, RZ, R197 ;  /* 0x000000fffffc7224 */ /* 0x000fe200078e00c5 */
        /* <DEDUP_REMOVED lines=41> */
[----:B------:R-:W-:Y:S01]  /*73a0*/  MOV R217, R235 ;  /* 0x000000eb00d97202 */ /* 0x000fe20000000f00 */
[----:B------:R-:W-:Y:S01]  /*73b0*/  FADD.FTZ R2, R249, R2 ;  /* 0x00000002f9027221 */ /* 0x000fe20000010000 */
[----:B------:R-:W-:Y:S01]  /*73c0*/  FADD.FTZ R4, R250, R4 ;  /* 0x00000004fa047221 */ /* 0x000fe20000010000 */
[----:B------:R-:W1:Y:S01]  /*73d0*/  LDSM.16.MT88.4 R180, [R227+0xd800] ;  /* 0x00d80000e3b4783b */ /* 0x000e620000004200 */
[----:B------:R-:W-:Y:S01]  /*73e0*/  FADD.FTZ R3, R251, R3 ;  /* 0x00000003fb037221 */ /* 0x000fe20000010000 */
[----:B------:R-:W-:Y:S01]  /*73f0*/  FADD.FTZ R0, R137, R0 ;  /* 0x0000000089007221 */ /* 0x000fe20000010000 */
[----:B------:R-:W-:Y:S01]  /*7400*/  FADD.FTZ R2, R216, R2 ;  /* 0x00000002d8027221 */ /* 0x000fe20000010000 */
[----:B------:R-:W3:Y:S01]  /*7410*/  LDSM.16.MT88.4 R164, [R225+0xd800] ;  /* 0x00d80000e1a4783b */ /* 0x000ee20000004200 */
[----:B------:R-:W-:Y:S01]  /*7420*/  FADD.FTZ R4, R217, R4 ;  /* 0x00000004d9047221 */ /* 0x000fe20000010000 */
[----:B------:R-:W-:-:S02]  /*7430*/  FADD.FTZ R3, R218, R3 ;  /* 0x00000003da037221 */ /* 0x000fc40000010000 */
[----:B------:R-:W4:Y:S01]  /*7440*/  LDSM.16.MT88.4 R196, [R226+0xd800] ;  /* 0x00d80000e2c4783b */ /* 0x000f220000004200 */
[----:B------:R-:W-:-:S03]  /*7450*/  FADD.FTZ R0, R138, R0 ;  /* 0x000000008a007221 */ /* 0x000fc60000010000 */
[----:B------:R-:W2:Y:S01]  /*7460*/  LDSM.16.MT88.4 R80, [R224+0xf800] ;  /* 0x00f80000e050783b */ /* 0x000ea20000004200 */
        /* <DEDUP_REMOVED lines=22> */
[----:B------:R-:W-:Y:S01]  /*75d0*/  FADD.FTZ R3, R17, R3 ;  /* 0x0000000311037221 */ /* 0x000fe20000010000 */
[----:B-1----:R-:W-:Y:S02]  /*75e0*/  HMMA.16816.F32 R176, R128, R180, R176 ;  /* 0x000000b480b0723c */ /* 0x002fe400000018b0 */
[----:B------:R1:W5:Y:S01]  /*75f0*/  LDL.LU R230, [R1+0x68] ;  /* 0x0000680001e67983 */ /* 0x0003620000300800 */
[----:B------:R-:W-:-:S03]  /*7600*/  FADD.FTZ R0, R12, R0 ;  /* 0x000000000c007221 */ /* 0x000fc60000010000 */
[----:B------:R1:W5:Y:S01]  /*7610*/  LDL.LU R229, [R1+0x64] ;  /* 0x0000640001e57983 */ /* 0x0003620000300800 */
[----:B------:R-:W-:Y:S01]  /*7620*/  FADD.FTZ R2, R13, R2 ;  /* 0x000000020d027221 */ /* 0x000fe20000010000 */
[C---:B------:R-:W-:Y:S02]  /*7630*/  HMMA.16816.F32 R172, R124.reuse, R180, R172 ;  /* 0x000000b47cac723c */ /* 0x040fe400000018ac */
[----:B------:R1:W5:Y:S04]  /*7640*/  LDL.LU R228, [R1+0x60] ;  /* 0x0000600001e47983 */ /* 0x0003680000300800 */
[----:B------:R1:W5:Y:S01]  /*7650*/  LDL.LU R205, [R1+0x5c] ;  /* 0x00005c0001cd7983 */ /* 0x0003620000300800 */
[-C--:B------:R-:W-:Y:S03]  /*7660*/  HMMA.16816.F32 R184, R124, R182.reuse, R184 ;  /* 0x000000b67cb8723c */ /* 0x080fe600000018b8 */
[----:B------:R1:W5:Y:S03]  /*7670*/  LDL.LU R204, [R1+0x58] ;  /* 0x0000580001cc7983 */ /* 0x0003660000300800 */
[C---:B------:R-:W-:Y:S01]  /*7680*/  HMMA.16816.F32 R180, R128.reuse, R182, R72 ;  /* 0x000000b680b4723c */ /* 0x040fe20000001848 */
[----:B------:R1:W5:Y:S04]  /*7690*/  LDL.LU R139, [R1+0x54] ;  /* 0x00005400018b7983 */ /* 0x0003680000300800 */
[----:B------:R1:W-:Y:S01]  /*76a0*/  STL [R1], R4 ;  /* 0x0000000401007387 */ /* 0x0003e20000100800 */
[-C--:B---3--:R-:W-:Y:S03]  /*76b0*/  HMMA.16816.F32 R160, R128, R164.reuse, R160 ;  /* 0x000000a480a0723c */ /* 0x088fe600000018a0 */
[----:B------:R1:W-:Y:S03]  /*76c0*/  STL [R1+0x4], R3 ;  /* 0x0000040301007387 */ /* 0x0003e60000100800 */
[C---:B------:R-:W-:Y:S01]  /*76d0*/  HMMA.16816.F32 R156, R124.reuse, R164, R156 ;  /* 0x000000a47c9c723c */ /* 0x040fe2000000189c */
[----:B------:R1:W-:Y:S04]  /*76e0*/  STL [R1+0xc], R0 ;  /* 0x00000c0001007387 */ /* 0x0003e80000100800 */
[----:B------:R1:W-:Y:S01]  /*76f0*/  STL [R1+0x8], R2 ;  /* 0x0000080201007387 */ /* 0x0003e20000100800 */
[C---:B------:R-:W-:Y:S06]  /*7700*/  HMMA.16816.F32 R168, R124.reuse, R166, R168 ;  /* 0x000000a67ca8723c */ /* 0x040fec00000018a8 */
[C---:B----4-:R-:W-:Y:S06]  /*7710*/  HMMA.16816.F32 R188, R124.reuse, R196, R188 ;  /* 0x000000c47cbc723c */ /* 0x050fec00000018bc */
[C---:B------:R-:W-:Y:S06]  /*7720*/  HMMA.16816.F32 R200, R124.reuse, R198, R200 ;  /* 0x000000c67cc8723c */ /* 0x040fec00000018c8 */
[C---:B--2---:R-:W-:Y:S06]  /*7730*/  HMMA.16816.F32 R72, R124.reuse, R80, R40 ;  /* 0x000000507c48723c */ /* 0x044fec0000001828 */
        /* <DEDUP_REMOVED lines=16> */
[----:B------:R-:W-:-:S08]  /*7840*/  NOP ;  /* 0x0000000000007918 */ /* 0x000fd00000000000 */
[----:B-1----:R-:W-:-:S15]  /*7850*/  @!P0 BRA `(.L_x_174) ;  /* 0x0000004400888947 */ /* 0x002fde0003800000 */
[----:B------:R-:W-:Y:S01]  /*7860*/  ULDC UR4, c[0x0][0x2d0] ;  /* 0x0000b40000047ab9 */ /* 0x000fe20000000800 */
[----:B-----5:R-:W-:Y:S01]  /*7870*/  IMAD.MOV.U32 R133, RZ, RZ, R135 ;  /* 0x000000ffff857224 */ /* 0x020fe200078e0087 */
[----:B------:R-:W-:Y:S01]  /*7880*/  ISETP.GE.AND P3, PT, R204, UR4, PT ;  /* 0x00000004cc007c0c */ /* 0x000fe2000bf66270 */
[----:B------:R-:W-:Y:S01]  /*7890*/  ULDC.64 UR8, c[0x0][0x250] ;  /* 0x0000940000087ab9 */ /* 0x000fe20000000a00 */
[----:B------:R-:W-:Y:S01]  /*78a0*/  MOV R138, R132 ;  /* 0x00000084008a7202 */ /* 0x000fe20000000f00 */
[----:B------:R-:W-:Y:S01]  /*78b0*/  ULEA.HI.SX32 UR17, UR17, 0xfffffffe, 0x1a ;  /* 0xfffffffe11117891 */ /* 0x000fe2000f8fd23f */
[----:B------:R-:W-:Y:S01]  /*78c0*/  MOV R137, R134 ;  /* 0x0000008600897202 */ /* 0x000fe20000000f00 */
[----:B------:R-:W-:Y:S02]  /*78d0*/  USHF.L.U64.HI UR11, UR8, 0x4, UR9 ;  /* 0x00000004080b7899 */ /* 0x000fe40008010209 */
[----:B------:R-:W-:Y:S01]  /*78e0*/  USHF.L.U32 UR12, UR8, 0x4, URZ ;  /* 0x00000004080c7899 */ /* 0x000fe2000800063f */
[----:B------:R-:W-:Y:S01]  /*78f0*/  ULDC UR5, c[0x0][0x2d0] ;  /* 0x0000b40000057ab9 */ /* 0x000fe20000000800 */
[----:B------:R-:W-:Y:S01]  /*7900*/  ULDC UR4, c[0x0][0x2ec] ;  /* 0x0000bb0000047ab9 */ /* 0x000fe20000000800 */
[----:B------:R-:W-:-:S03]  /*7910*/  ULDC.64 UR6, c[0x0][0x248] ;  /* 0x0000920000067ab9 */ /* 0x000fc60000000a00 */
[----:B------:R-:W1:Y:S08]  /*7920*/  @!P3 LDC.64 R2, c[0x0][0x220] ;  /* 0x00008800ff02bb82 */ /* 0x000e700000000a00 */
[----:B------:R-:W2:Y:S08]  /*7930*/  @!P3 LDC.64 R6, c[0x0][0x220] ;  /* 0x00008800ff06bb82 */ /* 0x000eb00000000a00 */
[----:B------:R-:W3:Y:S01]  /*7940*/  @!P3 LDC.64 R4, c[0x0][0x220] ;  /* 0x00008800ff04bb82 */ /* 0x000ee20000000a00 */
[----:B-1----:R1:W-:Y:S04]  /*7950*/  @!P3 STL.64 [R1+0x30], R2 ;  /* 0x000030020100b387 */ /* 0x0023e80000100a00 */
[----:B--2---:R-:W-:Y:S04]  /*7960*/  @!P3 STL.64 [R1+0x28], R6 ;  /* 0x000028060100b387 */ /* 0x004fe80000100a00 */
[----:B---3--:R-:W-:Y:S01]  /*7970*/  @!P3 STL.64 [R1+0x20], R4 ;  /* 0x000020040100b387 */ /* 0x008fe20000100a00 */
[----:B-1----:R-:W1:Y:S03]  /*7980*/  @!P3 LDC.64 R2, c[0x0][0x220] ;  /* 0x00008800ff02bb82 */ /* 0x002e660000000a00 */
[----:B-1----:R1:W-:Y:S02]  /*7990*/  @!P3 STL.64 [R1+0x18], R2 ;  /* 0x000018020100b387 */ /* 0x0023e40000100a00 */
[----:B-1----:R-:W-:Y:S01]  /*79a0*/  IMAD.MOV.U32 R3, RZ, RZ, R136 ;  /* 0x000000ffff037224 */ /* 0x002fe200078e0088 */
[----:B------:R-:W-:Y:S06]  /*79b0*/  BRA `(.L_x_175) ;  /* 0x0000000400547947 */ /* 0x000fec0003800000 */
.L_x_177:
[----:B------:R-:W2:Y:S01]  /*79c0*/  LDL.64 R222, [R1+0x48] ;  /* 0x0000480001de7983 */ /* 0x000ea20000100a00 */
[----:B------:R-:W1:Y:S01]  /*79d0*/  @!P3 LDC.64 R206, c[0x0][0x218] ;  /* 0x00008600ffcebb82 */ /* 0x000e620000000a00 */
[----:B------:R-:W-:Y:S02]  /*79e0*/  UIADD3 UR13, UR17, -0x1, URZ ;  /* 0xffffffff110d7890 */ /* 0x000fe4000fffe03f */
[----:B------:R-:W3:Y:S02]  /*79f0*/  LDL.64 R220, [R1+0x38] ;  /* 0x0000380001dc7983 */ /* 0x000ee40000100a00 */
[----:B------:R-:W-:Y:S02]  /*7a00*/  USHF.R.S32.HI UR10, URZ, 0x1f, UR13 ;  /* 0x0000001f3f0a7899 */ /* 0x000fe4000801140d */
[----:B------:R4:W-:Y:S01]  /*7a10*/  @P3 STS.128 [R242+0x8000], RZ ;  /* 0x008000fff2003388 */ /* 0x0009e20000000c00 */
[----:B------:R-:W5:Y:S01]  /*7a20*/  @!P2 LDC.64 R204, c[0x0][0x218] ;  /* 0x00008600ffccab82 */ /* 0x000f620000000a00 */
[----:B------:R-:W-:Y:S02]  /*7a30*/  UIMAD UR10, UR10, UR6, URZ ;  /* 0x000000060a0a72a4 */ /* 0x000fe4000f8e023f */
[----:B------:R-:W-:Y:S02]  /*7a40*/  UIMAD.WIDE.U32 UR24, UR13, UR6, URZ ;  /* 0x000000060d1872a5 */ /* 0x000fe4000f8e003f */
[----:B------:R-:W-:Y:S03]  /*7a50*/  UIMAD UR10, UR13, UR7, UR10 ;  /* 0x000000070d0a72a4 */ /* 0x000fe6000f8e020a */
[----:B------:R-:W4:Y:S01]  /*7a60*/  @!P3 LDC.64 R134, c[0x0][0x218] ;  /* 0x00008600ff86bb82 */ /* 0x000f220000000a00 */
[----:B------:R-:W-:Y:S01]  /*7a70*/  UIADD3 UR10, UR25, UR10, URZ ;  /* 0x0000000a190a7290 */ /* 0x000fe2000fffe03f */
[----:B------:R-:W-:Y:S02]  /*7a80*/  IMAD.U32 R2, RZ, RZ, UR24 ;  /* 0x00000018ff027e24 */ /* 0x000fe4000f8e00ff */
[----:B------:R-:W-:Y:S03]  /*7a90*/  IMAD.U32 R0, RZ, RZ, UR24 ;  /* 0x00000018ff007e24 */ /* 0x000fe6000f8e00ff */
[----:B------:R-:W-:Y:S01]  /*7aa0*/  IMAD.U32 R132, RZ, RZ, UR10 ;  /* 0x0000000aff847e24 */ /* 0x000fe2000f8e00ff */
[----:B------:R-:W4:Y:S08]  /*7ab0*/  @!P2 LDC.64 R212, c[0x0][0x218] ;  /* 0x00008600ffd4ab82 */ /* 0x000f300000000a00 */
[----:B------:R-:W4:Y:S08]  /*7ac0*/  @!P3 LDC.64 R208, c[0x0][0x218] ;  /* 0x00008600ffd0bb82 */ /* 0x000f300000000a00 */
[----:B------:R-:W4:Y:S01]  /*7ad0*/  @!P2 LDC.64 R210, c[0x0][0x218] ;  /* 0x00008600ffd2ab82 */ /* 0x000f220000000a00 */
[----:B--2---:R-:W-:Y:S04]  /*7ae0*/  LEA R2, P0, R2, R222, 0x6 ;  /* 0x000000de02027211 */ /* 0x004fe800078030ff */
[----:B-1----:R-:W-:Y:S02]  /*7af0*/  @!P3 LEA R206, P5, R2, R206, 0x1 ;  /* 0x000000ce02ceb211 */ /* 0x002fe400078a08ff */
[----:B---3--:R-:W-:Y:S02]  /*7b00*/  LEA.HI.X R132, R0, R221, R132, 0x6, P0 ;  /* 0x000000dd00847211 */ /* 0x008fe400000f3484 */
[C---:B-----5:R-:W-:Y:S02]  /*7b10*/  @!P2 LEA R204, P0, R2.reuse, R204, 0x1 ;  /* 0x000000cc02cca211 */ /* 0x060fe400078008ff */
[C-C-:B------:R-:W-:Y:S02]  /*7b20*/  @!P3 LEA.HI.X R207, R2.reuse, R207, R132.reuse, 0x1, P5 ;  /* 0x000000cf02cfb211 */ /* 0x140fe400028f0c84 */
[C---:B------:R-:W-:Y:S02]  /*7b30*/  @!P2 LEA.HI.X R205, R2.reuse, R205, R132, 0x1, P0 ;  /* 0x000000cd02cda211 */ /* 0x040fe400000f0c84 */
[----:B------:R-:W-:Y:S01]  /*7b40*/  IADD3 R0, P1, R2, UR22, RZ ;  /* 0x0000001602007c10 */ /* 0x000fe2000ff3e0ff */
[----:B------:R-:W-:Y:S01]  /*7b50*/  @!PT LDS RZ, [RZ] ;  /* 0x00000000fffff984 */ /* 0x000fe20000000800 */
[----:B------:R-:W-:Y:S01]  /*7b60*/  @!PT LDS RZ, [RZ] ;  /* 0x00000000fffff984 */ /* 0x000fe20000000800 */
[----:B------:R-:W-:Y:S01]  /*7b70*/  @!PT LDS RZ, [RZ] ;  /* 0x00000000fffff984 */ /* 0x000fe20000000800 */
[----:B------:R1:W-:Y:S03]  /*7b80*/  @!P3 LDGSTS.E.BYPASS.LTC128B.128 [R242+0x8000], desc[UR18][R206.64] ;  /* 0x08000000cef2bfae */ /* 0x0003e6000b901d52 */
[----:B----4-:R-:W-:Y:S01]  /*7b90*/  @!P3 LEA R134, P0, R0, R134, 0x1 ;  /* 0x000000860086b211 */ /* 0x010fe200078008ff */
[----:B------:R2:W-:Y:S01]  /*7ba0*/  @P2 STS.128 [R242+0xa000], RZ ;  /* 0x00a000fff2002388 */ /* 0x0005e20000000c00 */
[----:B------:R-:W-:Y:S03]  /*7bb0*/  IADD3.X R132, R132, UR21, RZ, P1, !PT ;  /* 0x0000001584847c10 */ /* 0x000fe60008ffe4ff */
[----:B------:R-:W-:Y:S01]  /*7bc0*/  @!PT LDS RZ, [RZ] ;  /* 0x00000000fffff984 */ /* 0x000fe20000000800 */
[----:B------:R-:W-:Y:S01]  /*7bd0*/  @!PT LDS RZ, [RZ] ;  /* 0x00000000fffff984 */ /* 0x000fe20000000800 */
[----:B------:R-:W-:Y:S01]  /*7be0*/  @!PT LDS RZ, [RZ] ;  /* 0x00000000fffff984 */ /* 0x000fe20000000800 */
[----:B------:R3:W-:Y:S01]  /*7bf0*/  @!P2 LDGSTS.E.BYPASS.LTC128B.128 [R242+0xa000], desc[UR18][R204.64+0x80] ;  /* 0x0a000080ccf2afae */ /* 0x0007e2000b901d52 */
[C-C-:B------:R-:W-:Y:S03]  /*7c00*/  @!P3 LEA.HI.X R135, R0.reuse, R135, R132.reuse, 0x1, P0 ;  /* 0x000000870087b211 */ /* 0x140fe600000f0c84 */
[----:B------:R2:W-:Y:S04]  /*7c10*/  @P3 STS.128 [R242+0x8800], RZ ;  /* 0x008800fff2003388 */ /* 0x0005e80000000c00 */
[----:B------:R-:W-:Y:S01]  /*7c20*/  @!PT LDS RZ, [RZ] ;  /* 0x00000000fffff984 */ /* 0x000fe20000000800 */
[----:B------:R-:W-:Y:S01]  /*7c30*/  @!PT LDS RZ, [RZ] ;  /* 0x00000000fffff984 */ /* 0x000fe20000000800 */
[----:B------:R-:W-:Y:S01]  /*7c40*/  @!PT LDS RZ, [RZ] ;  /* 0x00000000fffff984 */ /* 0x000fe20000000800 */
[----:B------:R4:W-:Y:S04]  /*7c50*/  @!P3 LDGSTS.E.BYPASS.LTC128B.128 [R242+0x8800], desc[UR18][R134.64] ;  /* 0x0880000086f2bfae */ /* 0x0009e8000b901d52 */
[----:B------:R2:W-:Y:S01]  /*7c60*/  @P2 STS.128 [R242+0xa800], RZ ;  /* 0x00a800fff2002388 */ /* 0x0005e20000000c00 */
[----:B-1----:R-:W1:Y:S08]  /*7c70*/  @!P3 LDC.64 R206, c[0x0][0x218] ;  /* 0x00008600ffcebb82 */ /* 0x002e700000000a00 */
[----:B---3--:R-:W3:Y:S01]  /*7c80*/  @!P2 LDC.64 R204, c[0x0][0x218] ;  /* 0x00008600ffccab82 */ /* 0x008ee20000000a00 */
[C---:B----4-:R-:W-:Y:S04]  /*7c90*/  @!P2 LEA R134, P0, R0.reuse, R212, 0x1 ;  /* 0x000000d40086a211 */ /* 0x050fe800078008ff */
[C---:B------:R-:W-:Y:S02]  /*7ca0*/  @!P2 LEA.HI.X R135, R0.reuse, R213, R132, 0x1, P0 ;  /* 0x000000d50087a211 */ /* 0x040fe400000f0c84 */
[----:B------:R-:W-:Y:S03]  /*7cb0*/  IADD3 R0, P0, R0, UR22, RZ ;  /* 0x0000001600007c10 */ /* 0x000fe6000ff1e0ff */
[----:B------:R-:W-:Y:S01]  /*7cc0*/  @!PT LDS RZ, [RZ] ;  /* 0x00000000fffff984 */ /* 0x000fe20000000800 */
[----:B------:R-:W-:Y:S01]  /*7cd0*/  @!PT LDS RZ, [RZ] ;  /* 0x00000000fffff984 */ /* 0x000fe20000000800 */
[----:B------:R-:W-:Y:S01]  /*7ce0*/  @!PT LDS RZ, [RZ] ;  /* 0x00000000fffff984 */ /* 0x000fe20000000800 */
[----:B------:R4:W-:Y:S01]  /*7cf0*/  @!P2 LDGSTS.E.BYPASS.LTC128B.128 [R242+0xa800], desc[UR18][R134.64+0x80] ;  /* 0x0a80008086f2afae */ /* 0x0009e2000b901d52 */
[----:B------:R-:W-:Y:S02]  /*7d00*/  @!P3 LEA R208, P1, R0, R208, 0x1 ;  /* 0x000000d000d0b211 */ /* 0x000fe400078208ff */
[----:B------:R-:W-:Y:S01]  /*7d10*/  IADD3.X R132, R132, UR21, RZ, P0, !PT ;  /* 0x0000001584847c10 */ /* 0x000fe200087fe4ff */
[----:B------:R2:W-:Y:S01]  /*7d20*/  @P3 STS.128 [R242+0x9000], RZ ;  /* 0x009000fff2003388 */ /* 0x0005e20000000c00 */
[C---:B------:R-:W-:Y:S02]  /*7d30*/  IADD3 R2, P0, R0.reuse, UR22, RZ ;  /* 0x0000001600027c10 */ /* 0x040fe4000ff1e0ff */
[C-C-:B------:R-:W-:Y:S02]  /*7d40*/  @!P3 LEA.HI.X R209, R0.reuse, R209, R132.reuse, 0x1, P1 ;  /* 0x000000d100d1b211 */ /* 0x140fe400008f0c84 */
[----:B---3--:R-:W-:Y:S02]  /*7d50*/  @!P2 LEA R204, P1, R0, R204, 0x1 ;  /* 0x000000cc00cca211 */ /* 0x008fe400078208ff */
[----:B-1----:R-:W-:Y:S01]  /*7d60*/  @!P3 LEA R206, P5, R2, R206, 0x1 ;  /* 0x000000ce02ceb211 */ /* 0x002fe200078a08ff */
[----:B------:R-:W-:Y:S01]  /*7d70*/  @!PT LDS RZ, [RZ] ;  /* 0x00000000fffff984 */ /* 0x000fe20000000800 */
[----:B------:R-:W-:Y:S01]  /*7d80*/  @!PT LDS RZ, [RZ] ;  /* 0x00000000fffff984 */ /* 0x000fe20000000800 */
[----:B------:R-:W-:Y:S01]  /*7d90*/  @!PT LDS RZ, [RZ] ;  /* 0x00000000fffff984 */ /* 0x000fe20000000800 */
[----:B------:R2:W-:Y:S01]  /*7da0*/  @!P3 LDGSTS.E.BYPASS.LTC128B.128 [R242+0x9000], desc[UR18][R208.64] ;  /* 0x09000000d0f2bfae */ /* 0x0005e2000b901d52 */
[----:B------:R-:W-:Y:S03]  /*7db0*/  @!P2 LEA.HI.X R205, R0, R205, R132, 0x1, P1 ;  /* 0x000000cd00cda211 */ /* 0x000fe600008f0c84 */
[----:B------:R2:W-:Y:S04]  /*7dc0*/  @P2 STS.128 [R242+0xb000], RZ ;  /* 0x00b000fff2002388 */ /* 0x0005e80000000c00 */
[----:B------:R-:W-:Y:S01]  /*7dd0*/  @!PT LDS RZ, [RZ] ;  /* 0x00000000fffff984 */ /* 0x000fe20000000800 */
[----:B------:R-:W-:Y:S01]  /*7de0*/  @!PT LDS RZ, [RZ] ;  /* 0x00000000fffff984 */ /* 0x000fe20000000800 */
[----:B------:R-:W-:Y:S01]  /*7df0*/  @!PT LDS RZ, [RZ] ;  /* 0x00000000fffff984 */ /* 0x000fe20000000800 */
[----:B------:R2:W-:Y:S04]  /*7e00*/  @!P2 LDGSTS.E.BYPASS.LTC128B.128 [R242+0xb000], desc[UR18][R204.64+0x80] ;  /* 0x0b000080ccf2afae */ /* 0x0005e8000b901d52 */
[----:B------:R2:W-:Y:S01]  /*7e10*/  @P3 STS.128 [R242+0x9800], RZ ;  /* 0x009800fff2003388 */ /* 0x0005e20000000c00 */
[----:B----4-:R-:W-:Y:S02]  /*7e20*/  IADD3.X R135, R132, UR21, RZ, P0, !PT ;  /* 0x0000001584877c10 */ /* 0x010fe400087fe4ff */
[C---:B------:R-:W-:Y:S02]  /*7e30*/  @!P2 LEA R134, P0, R2.reuse, R210, 0x1 ;  /* 0x000000d20286a211 */ /* 0x040fe400078008ff */
[C-C-:B------:R-:W-:Y:S02]  /*7e40*/  @!P3 LEA.HI.X R207, R2.reuse, R207, R135.reuse, 0x1, P5 ;  /* 0x000000cf02cfb211 */ /* 0x140fe400028f0c87 */
[----:B------:R-:W-:Y:S03]  /*7e50*/  @!P2 LEA.HI.X R135, R2, R211, R135, 0x1, P0 ;  /* 0x000000d30287a211 */ /* 0x000fe600000f0c87 */
        /* <DEDUP_REMOVED lines=9> */
[----:B------:R-:W0:Y:S01]  /*7ef0*/  LDGDEPBAR ;  /* 0x00000000000079af */ /* 0x000e220000000000 */
[----:B------:R-:W-:Y:S05]  /*7f00*/  BRA `(.L_x_176) ;  /* 0x0000001000587947 */ /* 0x000fea0003800000 */
.L_x_175:
[----:B-1----:R-:W2:Y:S01]  /*7f10*/  LDL R0, [R1+0x10] ;  /* 0x0000100001007983 */ /* 0x002ea20000100800 */
[----:B------:R-:W-:Y:S01]  /*7f20*/  USHF.R.S32.HI UR10, URZ, 0x1f, UR17 ;  /* 0x0000001f3f0a7899 */ /* 0x000fe20008011411 */
[----:B------:R-:W-:Y:S04]  /*7f30*/  DEPBAR.LE SB0, 0x0 ;  /* 0x000080000000791a */ /* 0x000fe80000000000 */
[----:B------:R-:W3:Y:S01]  /*7f40*/  LDL.64 R14, [R1+0x40] ;  /* 0x00004000010e7983 */ /* 0x000ee20000100a00 */
[----:B------:R-:W-:Y:S02]  /*7f50*/  UIMAD UR10, UR10, UR8, URZ ;  /* 0x000000080a0a72a4 */ /* 0x000fe4000f8e023f */
[----:B------:R-:W-:Y:S02]  /*7f60*/  UIMAD.WIDE.U32 UR24, UR17, UR8, URZ ;  /* 0x00000008111872a5 */ /* 0x000fe4000f8e003f */
[----:B------:R-:W4:Y:S01]  /*7f70*/  LDL R9, [R1+0x50] ;  /* 0x0000500001097983 */ /* 0x000f220000100800 */
[----:B------:R-:W-:Y:S04]  /*7f80*/  UIMAD UR10, UR17, UR9, UR10 ;  /* 0x00000009110a72a4 */ /* 0x000fe8000f8e020a */
[----:B-----5:R-:W5:Y:S01]  /*7f90*/  LDL R8, [R1+0x30] ;  /* 0x0000300001087983 */ /* 0x020f620000100800 */
[----:B------:R-:W-:Y:S01]  /*7fa0*/  UIADD3 UR10, UR25, UR10, URZ ;  /* 0x0000000a190a7290 */ /* 0x000fe2000fffe03f */
[----:B------:R-:W-:Y:S03]  /*7fb0*/  IMAD.U32 R4, RZ, RZ, UR24 ;  /* 0x00000018ff047e24 */ /* 0x000fe6000f8e00ff */
[----:B------:R-:W5:Y:S01]  /*7fc0*/  LDL R7, [R1+0x34] ;  /* 0x0000340001077983 */ /* 0x000f620000100800 */
[----:B------:R-:W-:Y:S02]  /*7fd0*/  IMAD.U32 R5, RZ, RZ, UR25 ;  /* 0x00000019ff057e24 */ /* 0x000fe4000f8e00ff */
[----:B------:R-:W-:Y:S02]  /*7fe0*/  IMAD.U32 R2, RZ, RZ, UR10 ;  /* 0x0000000aff027e24 */ /* 0x000fe4000f8e00ff */
[----:B------:R-:W5:Y:S05]  /*7ff0*/  LDL R6, [R1+0x28] ;  /* 0x0000280001067983 */ /* 0x000f6a0000100800 */
[----:B------:R-:W5:Y:S05]  /*8000*/  LDL R13, [R1+0x2c] ;  /* 0x00002c00010d7983 */ /* 0x000f6a0000100800 */
[----:B------:R-:W5:Y:S05]  /*8010*/  LDL R12, [R1+0x20] ;  /* 0x00002000010c7983 */ /* 0x000f6a0000100800 */
[----:B------:R-:W5:Y:S05]  /*8020*/  LDL R21, [R1+0x24] ;  /* 0x0000240001157983 */ /* 0x000f6a0000100800 */
[----:B------:R-:W5:Y:S05]  /*8030*/  LDL R22, [R1+0x18] ;  /* 0x0000180001167983 */ /* 0x000f6a0000100800 */
[----:B------:R-:W5:Y:S01]  /*8040*/  LDL R20, [R1+0x1c] ;  /* 0x00001c0001147983 */ /* 0x000f620000100800 */
[----:B------:R-:W-:Y:S06]  /*8050*/  BAR.SYNC.DEFER_BLOCKING 0x0 ;  /* 0x0000000000007b1d */ /* 0x000fec0000010000 */
[----:B------:R-:W-:Y:S01]  /*8060*/  @P3 STS.128 [R242+0xc000], RZ ;  /* 0x00c000fff2003388 */ /* 0x000fe20000000c00 */
[----:B--2---:R-:W-:Y:S02]  /*8070*/  ISETP.GE.AND P2, PT, R0, UR5, PT ;  /* 0x0000000500007c0c */ /* 0x004fe4000bf46270 */
[C---:B---3--:R-:W-:Y:S04]  /*8080*/  LEA R0, P1, R4.reuse, R14, 0x6 ;  /* 0x0000000e04007211 */ /* 0x048fe800078230ff */
[----:B----4-:R-:W-:Y:S02]  /*8090*/  LEA.HI.X R4, R4, R9, R2, 0x6, P1 ;  /* 0x0000000904047211 */ /* 0x010fe400008f3402 */
[C---:B------:R-:W-:Y:S05]  /*80a0*/  IADD3 R2, P1, R0.reuse, UR12, RZ ;  /* 0x0000000c00027c10 */ /* 0x040fea000ff3e0ff */
[----:B------:R-:W1:Y:S08]  /*80b0*/  @!P2 LDC.64 R10, c[0x0][0x220] ;  /* 0x00008800ff0aab82 */ /* 0x000e700000000a00 */
[----:B------:R-:W2:Y:S08]  /*80c0*/  @!P2 LDC.64 R14, c[0x0][0x220] ;  /* 0x00008800ff0eab82 */ /* 0x000eb00000000a00 */
[----:B------:R-:W3:Y:S01]  /*80d0*/  @!P2 LDC.64 R16, c[0x0][0x220] ;  /* 0x00008800ff10ab82 */ /* 0x000ee20000000a00 */
[C---:B-1----:R-:W-:Y:S07]  /*80e0*/  @!P2 LEA R10, P0, R0.reuse, R10, 0x1 ;  /* 0x0000000a000aa211 */ /* 0x042fee00078008ff */
[----:B------:R-:W1:Y:S01]  /*80f0*/  @!P2 LDC.64 R18, c[0x0][0x220] ;  /* 0x00008800ff12ab82 */ /* 0x000e620000000a00 */
[C-C-:B------:R-:W-:Y:S02]  /*8100*/  @!P2 LEA.HI.X R11, R0.reuse, R11, R4.reuse, 0x1, P0 ;  /* 0x0000000b000ba211 */ /* 0x140fe400000f0c04 */
[C---:B-----5:R-:W-:Y:S04]  /*8110*/  @!P3 LEA R8, P0, R0.reuse, R8, 0x1 ;  /* 0x000000080008b211 */ /* 0x060fe800078008ff */
[----:B------:R-:W-:Y:S02]  /*8120*/  @!P3 LEA.HI.X R9, R0, R7, R4, 0x1, P0 ;  /* 0x000000070009b211 */ /* 0x000fe400000f0c04 */
[----:B------:R-:W-:Y:S02]  /*8130*/  @!P3 LEA R6, P0, R2, R6, 0x1 ;  /* 0x000000060206b211 */ /* 0x000fe400078008ff */
[----:B------:R-:W-:Y:S01]  /*8140*/  IADD3.X R4, R4, UR11, RZ, P1, !PT ;  /* 0x0000000b04047c10 */ /* 0x000fe20008ffe4ff */
[----:B------:R-:W-:Y:S01]  /*8150*/  @!PT LDS RZ, [RZ] ;  /* 0x00000000fffff984 */ /* 0x000fe20000000800 */
[----:B------:R-:W-:Y:S01]  /*8160*/  @!PT LDS RZ, [RZ] ;  /* 0x00000000fffff984 */ /* 0x000fe20000000800 */
[----:B------:R-:W-:Y:S01]  /*8170*/  @!PT LDS RZ, [RZ] ;  /* 0x00000000fffff984 */ /* 0x000fe20000000800 */
[----:B------:R3:W-:Y:S01]  /*8180*/  @!P3 LDGSTS.E.BYPASS.LTC128B.128 [R242+0xc000], desc[UR18][R8.64] ;  /* 0x0c00000008f2bfae */ /* 0x0007e2000b901d52 */
[C---:B--2---:R-:W-:Y:S02]  /*8190*/  @!P2 LEA R14, P1, R2.reuse, R14, 0x1 ;  /* 0x0000000e020ea211 */ /* 0x044fe400078208ff */
[C-C-:B------:R-:W-:Y:S02]  /*81a0*/  @!P3 LEA.HI.X R7, R2.reuse, R13, R4.reuse, 0x1, P0 ;  /* 0x0000000d0207b211 */ /* 0x140fe400000f0c04 */
[----:B------:R-:W-:Y:S01]  /*81b0*/  @P2 STS.128 [R242+0xe000], RZ ;  /* 0x00e000fff2002388 */ /* 0x000fe20000000c00 */
[C---:B------:R-:W-:Y:S02]  /*81c0*/  @!P2 LEA.HI.X R15, R2.reuse, R15, R4, 0x1, P1 ;  /* 0x0000000f020fa211 */ /* 0x040fe400008f0c04 */
[----:B------:R-:W-:Y:S02]  /*81d0*/  IADD3 R0, P0, R2, UR12, RZ ;  /* 0x0000000c02007c10 */ /* 0x000fe4000ff1e0ff */
[----:B------:R-:W-:Y:S01]  /*81e0*/  @!PT LDS RZ, [RZ] ;  /* 0x00000000fffff984 */ /* 0x000fe20000000800 */
[----:B------:R-:W-:Y:S01]  /*81f0*/  @!PT LDS RZ, [RZ] ;  /* 0x00000000fffff984 */ /* 0x000fe20000000800 */
[----:B------:R-:W-:Y:S01]  /*8200*/  @!PT LDS RZ, [RZ] ;  /* 0x00000000fffff984 */ /* 0x000fe20000000800 */
[----:B------:R2:W-:Y:S02]  /*8210*/  @!P2 LDGSTS.E.BYPASS.LTC128B.128 [R242+0xe000], desc[UR18][R10.64+0x80] ;  /* 0x0e0000800af2afae */ /* 0x0005e4000b901d52 */
[----:B------:R-:W-:Y:S03]  /*8220*/  @!P3 LEA R12, P6, R0, R12, 0x1 ;  /* 0x0000000c000cb211 */ /* 0x000fe600078c08ff */
[----:B------:R-:W-:Y:S01]  /*8230*/  @P3 STS.128 [R242+0xc800], RZ ;  /* 0x00c800fff2003388 */ /* 0x000fe20000000c00 */
[----:B------:R-:W-:Y:S02]  /*8240*/  IADD3.X R4, R4, UR11, RZ, P0, !PT ;  /* 0x0000000b04047c10 */ /* 0x000fe400087fe4ff */
[C---:B------:R-:W-:Y:S02]  /*8250*/  IADD3 R2, P5, R0.reuse, UR12, RZ ;  /* 0x0000000c00027c10 */ /* 0x040fe4000ffbe0ff */
[----:B------:R-:W-:Y:S01]  /*8260*/  @!PT LDS RZ, [RZ] ;  /* 0x00000000fffff984 */ /* 0x000fe20000000800 */
[----:B------:R-:W-:Y:S01]  /*8270*/  @!PT LDS RZ, [RZ] ;  /* 0x00000000fffff984 */ /* 0x000fe20000000800 */
[----:B------:R-:W-:Y:S01]  /*8280*/  @!PT LDS RZ, [RZ] ;  /* 0x00000000fffff984 */ /* 0x000fe20000000800 */
[----:B------:R1:W-:Y:S01]  /*8290*/  @!P3 LDGSTS.E.BYPASS.LTC128B.128 [R242+0xc800], desc[UR18][R6.64] ;  /* 0x0c80000006f2bfae */ /* 0x0003e2000b901d52 */
[--C-:B------:R-:W-:Y:S02]  /*82a0*/  @!P3 LEA.HI.X R13, R0, R21, R4.reuse, 0x1, P6 ;  /* 0x00000015000db211 */ /* 0x100fe400030f0c04 */
[----:B------:R-:W-:Y:S02]  /*82b0*/  IADD3.X R5, R4, UR11, RZ, P5, !PT ;  /* 0x0000000b04057c10 */ /* 0x000fe4000affe4ff */
[----:B------:R-:W-:Y:S05]  /*82c0*/  @P2 STS.128 [R242+0xe800], RZ ;  /* 0x00e800fff2002388 */ /* 0x000fea0000000c00 */
[----:B------:R-:W-:Y:S01]  /*82d0*/  @!PT LDS RZ, [RZ] ;  /* 0x00000000fffff984 */ /* 0x000fe20000000800 */
[----:B------:R-:W-:Y:S01]  /*82e0*/  @!PT LDS RZ, [RZ] ;  /* 0x00000000fffff984 */ /* 0x000fe20000000800 */
[----:B------:R-:W-:Y:S01]  /*82f0*/  @!PT LDS RZ, [RZ] ;  /* 0x00000000fffff984 */ /* 0x000fe20000000800 */
[----:B------:R-:W-:Y:S01]  /*8300*/  @!P2 LDGSTS.E.BYPASS.LTC128B.128 [R242+0xe800], desc[UR18][R14.64+0x80] ;  /* 0x0e8000800ef2afae */ /* 0x000fe2000b901d52 */
[C---:B---3--:R-:W-:Y:S04]  /*8310*/  @!P2 LEA R8, P1, R0.reuse, R16, 0x1 ;  /* 0x000000100008a211 */ /* 0x048fe800078208ff */
[----:B------:R-:W-:Y:S01]  /*8320*/  @P3 STS.128 [R242+0xd000], RZ ;  /* 0x00d000fff2003388 */ /* 0x000fe20000000c00 */
[----:B------:R-:W-:Y:S04]  /*8330*/  @!P2 LEA.HI.X R9, R0, R17, R4, 0x1, P1 ;  /* 0x000000110009a211 */ /* 0x000fe800008f0c04 */
[----:B------:R-:W-:Y:S01]  /*8340*/  @!PT LDS RZ, [RZ] ;  /* 0x00000000fffff984 */ /* 0x000fe20000000800 */
[----:B------:R-:W-:Y:S01]  /*8350*/  @!PT LDS RZ, [RZ] ;  /* 0x00000000fffff984 */ /* 0x000fe20000000800 */
[----:B------:R-:W-:Y:S01]  /*8360*/  @!PT LDS RZ, [RZ] ;  /* 0x00000000fffff984 */ /* 0x000fe20000000800 */
[----:B------:R-:W-:Y:S01]  /*8370*/  @!P3 LDGSTS.E.BYPASS.LTC128B.128 [R242+0xd000], desc[UR18][R12.64] ;  /* 0x0d0000000cf2bfae */ /* 0x000fe2000b901d52 */
[C---:B--2---:R-:W-:Y:S04]  /*8380*/  @!P3 LEA R10, P4, R2.reuse, R22, 0x1 ;  /* 0x00000016020ab211 */ /* 0x044fe800078808ff */
[----:B------:R-:W-:Y:S01]  /*8390*/  @P2 STS.128 [R242+0xf000], RZ ;  /* 0x00f000fff2002388 */ /* 0x000fe20000000c00 */
[C-C-:B------:R-:W-:Y:S04]  /*83a0*/  @!P3 LEA.HI.X R11, R2.reuse, R20, R5.reuse, 0x1, P4 ;  /* 0x00000014020bb211 */ /* 0x140fe800020f0c05 */
[----:B------:R-:W-:Y:S01]  /*83b0*/  @!PT LDS RZ, [RZ] ;  /* 0x00000000fffff984 */ /* 0x000fe20000000800 */
[----:B------:R-:W-:Y:S01]  /*83c0*/  @!PT LDS RZ, [RZ] ;  /* 0x00000000fffff984 */ /* 0x000fe20000000800 */
[----:B------:R-:W-:Y:S01]  /*83d0*/  @!PT LDS RZ, [RZ] ;  /* 0x00000000fffff984 */ /* 0x000fe20000000800 */
[----:B------:R-:W-:Y:S01]  /*83e0*/  @!P2 LDGSTS.E.BYPASS.LTC128B.128 [R242+0xf000], desc[UR18][R8.64+0x80] ;  /* 0x0f00008008f2afae */ /* 0x000fe2000b901d52 */
[----:B------:R-:W-:Y:S02]  /*83f0*/  ISETP.LT.AND P4, PT, RZ, UR17, PT ;  /* 0x00000011ff007c0c */ /* 0x000fe4000bf81270 */
[C---:B-1----:R-:W-:Y:S02]  /*8400*/  @!P2 LEA R6, P0, R2.reuse, R18, 0x1 ;  /* 0x000000120206a211 */ /* 0x042fe400078008ff */
[----:B------:R-:W-:Y:S02]  /*8410*/  @P3 STS.128 [R242+0xd800], RZ ;  /* 0x00d800fff2003388 */ /* 0x000fe40000000c00 */
[----:B------:R-:W-:Y:S03]  /*8420*/  @!P2 LEA.HI.X R7, R2, R19, R5, 0x1, P0 ;  /* 0x000000130207a211 */ /* 0x000fe600000f0c05 */
[----:B------:R-:W-:Y:S01]  /*8430*/  @!PT LDS RZ, [RZ] ;  /* 0x00000000fffff984 */ /* 0x000fe20000000800 */
[----:B------:R-:W-:Y:S01]  /*8440*/  @!PT LDS RZ, [RZ] ;  /* 0x00000000fffff984 */ /* 0x000fe20000000800 */
[----:B------:R-:W-:Y:S01]  /*8450*/  @!PT LDS RZ, [RZ] ;  /* 0x00000000fffff984 */ /* 0x000fe20000000800 */
[----:B------:R-:W-:Y:S05]  /*8460*/  @!P3 LDGSTS.E.BYPASS.LTC128B.128 [R242+0xd800], desc[UR18][R10.64] ;  /* 0x0d8000000af2bfae */ /* 0x000fea000b901d52 */
[----:B------:R-:W-:Y:S05]  /*8470*/  @P2 STS.128 [R242+0xf800], RZ ;  /* 0x00f800fff2002388 */ /* 0x000fea0000000c00 */
[----:B------:R-:W-:Y:S01]  /*8480*/  @!PT LDS RZ, [RZ] ;  /* 0x00000000fffff984 */ /* 0x000fe20000000800 */
[----:B------:R-:W-:Y:S01]  /*8490*/  @!PT LDS RZ, [RZ] ;  /* 0x00000000fffff984 */ /* 0x000fe20000000800 */
[----:B------:R-:W-:Y:S01]  /*84a0*/  @!PT LDS RZ, [RZ] ;  /* 0x00000000fffff984 */ /* 0x000fe20000000800 */
[----:B------:R1:W-:Y:S05]  /*84b0*/  @!P2 LDGSTS.E.BYPASS.LTC128B.128 [R242+0xf800], desc[UR18][R6.64+0x80] ;  /* 0x0f80008006f2afae */ /* 0x0003ea000b901d52 */
[----:B------:R-:W-:Y:S05]  /*84c0*/  LDSM.16.M88.4 R64, [R230] ;  /* 0x00000000e640783b */ /* 0x000fea0000000200 */
[----:B------:R-:W1:Y:S05]  /*84d0*/  LDSM.16.M88.4 R16, [R139+0x8000] ;  /* 0x008000008b10783b */ /* 0x000e6a0000000200 */
[----:B------:R-:W2:Y:S05]  /*84e0*/  LDSM.16.M88.4 R60, [R230+0x2000] ;  /* 0x00200000e63c783b */ /* 0x000eaa0000000200 */
[----:B------:R-:W3:Y:S05]  /*84f0*/  LDSM.16.M88.4 R32, [R139+0x8800] ;  /* 0x008800008b20783b */ /* 0x000eea0000000200 */
[----:B------:R-:W0:Y:S05]  /*8500*/  LDGDEPBAR ;  /* 0x00000000000079af */ /* 0x000e2a0000000000 */
[----:B------:R-:W4:Y:S05]  /*8510*/  LDSM.16.M88.4 R48, [R139+0x9000] ;  /* 0x009000008b30783b */ /* 0x000f2a0000000200 */
[----:B------:R-:W5:Y:S05]  /*8520*/  LDSM.16.M88.4 R204, [R139+0x9800] ;  /* 0x009800008bcc783b */ /* 0x000f6a0000000200 */
[----:B------:R-:W-:Y:S05]  /*8530*/  LDSM.16.M88.4 R208, [R231] ;  /* 0x00000000e7d0783b */ /* 0x000fea0000000200 */
[----:B------:R-:W5:Y:S05]  /*8540*/  LDSM.16.M88.4 R212, [R234] ;  /* 0x00000000ead4783b */ /* 0x000f6a0000000200 */
[----:B------:R-:W5:Y:S01]  /*8550*/  LDSM.16.M88.4 R216, [R231+0x2000] ;  /* 0x00200000e7d8783b */ /* 0x000f620000000200 */
[-C--:B-1----:R-:W-:Y:S06]  /*8560*/  HMMA.16816.F32 R4, R64, R16.reuse, RZ ;  /* 0x000000104004723c */ /* 0x082fec00000018ff */
[C---:B--2---:R-:W-:Y:S06]  /*8570*/  HMMA.16816.F32 R8, R60.reuse, R16, RZ ;  /* 0x000000103c08723c */ /* 0x044fec00000018ff */
[-C--:B------:R-:W-:Y:S06]  /*8580*/  HMMA.16816.F32 R12, R60, R18.reuse, RZ ;  /* 0x000000123c0c723c */ /* 0x080fec00000018ff */
[C---:B------:R-:W-:Y:S06]  /*8590*/  HMMA.16816.F32 R16, R64.reuse, R18, RZ ;  /* 0x000000124010723c */ /* 0x040fec00000018ff */
        /* <DEDUP_REMOVED lines=12> */
[----:B------:R-:W1:Y:S05]  /*8660*/  LDSM.16.M88.4 R204, [R241] ;  /* 0x00000000f1cc783b */ /* 0x000e6a0000000200 */
[-C--:B------:R-:W-:Y:S06]  /*8670*/  HMMA.16816.F32 R4, R208, R212.reuse, R4 ;  /* 0x000000d4d004723c */ /* 0x080fec0000001804 */
[C---:B------:R-:W-:Y:S06]  /*8680*/  HMMA.16816.F32 R8, R216.reuse, R212, R8 ;  /* 0x000000d4d808723c */ /* 0x040fec0000001808 */
[-C--:B------:R-:W-:Y:S06]  /*8690*/  HMMA.16816.F32 R12, R216, R214.reuse, R12 ;  /* 0x000000d6d80c723c */ /* 0x080fec000000180c */
[C---:B------:R-:W-:Y:S01]  /*86a0*/  HMMA.16816.F32 R16, R208.reuse, R214, R16 ;  /* 0x000000d6d010723c */ /* 0x040fe20000001810 */
[----:B------:R-:W2:Y:S05]  /*86b0*/  LDSM.16.M88.4 R212, [R240] ;  /* 0x00000000f0d4783b */ /* 0x000eaa0000000200 */
[-C--:B-1----:R-:W-:Y:S06]  /*86c0*/  HMMA.16816.F32 R20, R208, R204.reuse, R20 ;  /* 0x000000ccd014723c */ /* 0x082fec0000001814 */
[C---:B------:R-:W-:Y:S06]  /*86d0*/  HMMA.16816.F32 R24, R216.reuse, R204, R24 ;  /* 0x000000ccd818723c */ /* 0x040fec0000001818 */
[-C--:B------:R-:W-:Y:S06]  /*86e0*/  HMMA.16816.F32 R28, R216, R206.reuse, R28 ;  /* 0x000000ced81c723c */ /* 0x080fec000000181c */
[C---:B------:R-:W-:Y:S01]  /*86f0*/  HMMA.16816.F32 R32, R208.reuse, R206, R32 ;  /* 0x000000ced020723c */ /* 0x040fe20000001820 */
[----:B------:R-:W1:Y:S05]  /*8700*/  LDSM.16.M88.4 R204, [R239] ;  /* 0x00000000efcc783b */ /* 0x000e6a0000000200 */
[-C--:B--2---:R-:W-:Y:S06]  /*8710*/  HMMA.16816.F32 R36, R208, R212.reuse, R36 ;  /* 0x000000d4d024723c */ /* 0x084fec0000001824 */
[C---:B------:R-:W-:Y:S06]  /*8720*/  HMMA.16816.F32 R40, R216.reuse, R212, R40 ;  /* 0x000000d4d828723c */ /* 0x040fec0000001828 */
[-C--:B------:R-:W-:Y:S06]  /*8730*/  HMMA.16816.F32 R44, R216, R214.reuse, R44 ;  /* 0x000000d6d82c723c */ /* 0x080fec000000182c */
[C---:B------:R-:W-:Y:S01]  /*8740*/  HMMA.16816.F32 R48, R208.reuse, R214, R48 ;  /* 0x000000d6d030723c */ /* 0x040fe20000001830 */
[----:B------:R-:W-:Y:S05]  /*8750*/  LDSM.16.M88.4 R212, [R233] ;  /* 0x00000000e9d4783b */ /* 0x000fea0000000200 */
[-C--:B-1----:R-:W-:Y:S06]  /*8760*/  HMMA.16816.F32 R52, R208, R204.reuse, R52 ;  /* 0x000000ccd034723c */ /* 0x082fec0000001834 */
[C---:B------:R-:W-:Y:S06]  /*8770*/  HMMA.16816.F32 R56, R216.reuse, R204, R56 ;  /* 0x000000ccd838723c */ /* 0x040fec0000001838 */
[-C--:B------:R-:W-:Y:S01]  /*8780*/  HMMA.16816.F32 R60, R216, R206.reuse, R60 ;  /* 0x000000ced83c723c */ /* 0x080fe2000000183c */
[----:B------:R-:W1:Y:S05]  /*8790*/  LDSM.16.M88.4 R216, [R229+0x8000] ;  /* 0x00800000e5d8783b */ /* 0x000e6a0000000200 */
[----:B------:R-:W-:Y:S01]  /*87a0*/  HMMA.16816.F32 R64, R208, R206, R64 ;  /* 0x000000ced040723c */ /* 0x000fe20000001840 */
[----:B------:R-:W2:Y:S05]  /*87b0*/  LDSM.16.M88.4 R204, [R233+0x2000] ;  /* 0x00200000e9cc783b */ /* 0x000eaa0000000200 */
[----:B------:R-:W3:Y:S01]  /*87c0*/  LDSM.16.M88.4 R208, [R229+0x8800] ;  /* 0x00880000e5d0783b */ /* 0x000ee20000000200 */
[-C--:B-1----:R-:W-:Y:S06]  /*87d0*/  HMMA.16816.F32 R4, R212, R216.reuse, R4 ;  /* 0x000000d8d404723c */ /* 0x082fec0000001804 */
[C---:B--2---:R-:W-:Y:S06]  /*87e0*/  HMMA.16816.F32 R8, R204.reuse, R216, R8 ;  /* 0x000000d8cc08723c */ /* 0x044fec0000001808 */
[-C--:B------:R-:W-:Y:S06]  /*87f0*/  HMMA.16816.F32 R12, R204, R218.reuse, R12 ;  /* 0x000000dacc0c723c */ /* 0x080fec000000180c */
[C---:B------:R-:W-:Y:S01]  /*8800*/  HMMA.16816.F32 R16, R212.reuse, R218, R16 ;  /* 0x000000dad410723c */ /* 0x040fe20000001810 */
[----:B------:R-:W1:Y:S05]  /*8810*/  LDSM.16.M88.4 R216, [R229+0x9000] ;  /* 0x00900000e5d8783b */ /* 0x000e6a0000000200 */
[-C--:B---3--:R-:W-:Y:S06]  /*8820*/  HMMA.16816.F32 R20, R212, R208.reuse, R20 ;  /* 0x000000d0d414723c */ /* 0x088fec0000001814 */
[C---:B------:R-:W-:Y:S06]  /*8830*/  HMMA.16816.F32 R24, R204.reuse, R208, R24 ;  /* 0x000000d0cc18723c */ /* 0x040fec0000001818 */
[-C--:B------:R-:W-:Y:S06]  /*8840*/  HMMA.16816.F32 R28, R204, R210.reuse, R28 ;  /* 0x000000d2cc1c723c */ /* 0x080fec000000181c */
[C---:B------:R-:W-:Y:S01]  /*8850*/  HMMA.16816.F32 R32, R212.reuse, R210, R32 ;  /* 0x000000d2d420723c */ /* 0x040fe20000001820 */
[----:B------:R-:W2:Y:S05]  /*8860*/  LDSM.16.M88.4 R208, [R229+0x9800] ;  /* 0x00980000e5d0783b */ /* 0x000eaa0000000200 */
[-C--:B-1----:R-:W-:Y:S06]  /*8870*/  HMMA.16816.F32 R36, R212, R216.reuse, R36 ;  /* 0x000000d8d424723c */ /* 0x082fec0000001824 */
[C---:B------:R-:W-:Y:S06]  /*8880*/  HMMA.16816.F32 R40, R204.reuse, R216, R40 ;  /* 0x000000d8cc28723c */ /* 0x040fec0000001828 */
[-C--:B------:R-:W-:Y:S06]  /*8890*/  HMMA.16816.F32 R44, R204, R218.reuse, R44 ;  /* 0x000000dacc2c723c */ /* 0x080fec000000182c */
[C---:B------:R-:W-:Y:S01]  /*88a0*/  HMMA.16816.F32 R48, R212.reuse, R218, R48 ;  /* 0x000000dad430723c */ /* 0x040fe20000001830 */
[----:B------:R-:W-:Y:S05]  /*88b0*/  LDSM.16.M88.4 R216, [R228] ;  /* 0x00000000e4d8783b */ /* 0x000fea0000000200 */
[-C--:B--2---:R-:W-:Y:S06]  /*88c0*/  HMMA.16816.F32 R52, R212, R208.reuse, R52 ;  /* 0x000000d0d434723c */ /* 0x084fec0000001834 */
[C---:B------:R-:W-:Y:S06]  /*88d0*/  HMMA.16816.F32 R56, R204.reuse, R208, R56 ;  /* 0x000000d0cc38723c */ /* 0x040fec0000001838 */
[-C--:B------:R-:W-:Y:S01]  /*88e0*/  HMMA.16816.F32 R60, R204, R210.reuse, R60 ;  /* 0x000000d2cc3c723c */ /* 0x080fe2000000183c */
[----:B------:R-:W1:Y:S05]  /*88f0*/  LDSM.16.M88.4 R204, [R232] ;  /* 0x00000000e8cc783b */ /* 0x000e6a0000000200 */
        /* <DEDUP_REMOVED lines=17> */
[----:B------:R-:W-:Y:S05]  /*8a10*/  LDSM.16.M88.4 R216, [R139+0xa000] ;  /* 0x00a000008bd8783b */ /* 0x000fea0000000200 */
[-C--:B--2---:R-:W-:Y:S06]  /*8a20*/  HMMA.16816.F32 R52, R204, R212.reuse, R52 ;  /* 0x000000d4cc34723c */ /* 0x084fec0000001834 */
        /* <DEDUP_REMOVED lines=24> */
[----:B------:R-:W1:Y:S05]  /*8bb0*/  LDSM.16.M88.4 R204, [R231+0x4000] ;  /* 0x00400000e7cc783b */ /* 0x000e6a0000000200 */
[----:B------:R-:W-:Y:S01]  /*8bc0*/  HMMA.16816.F32 R64, R208, R214, R64 ;  /* 0x000000d6d040723c */ /* 0x000fe20000001840 */
[----:B------:R-:W2:Y:S05]  /*8bd0*/  LDSM.16.M88.4 R208, [R231+0x6000] ;  /* 0x00600000e7d0783b */ /* 0x000eaa0000000200 */
[----:B------:R-:W3:Y:S01]  /*8be0*/  LDSM.16.M88.4 R212, [R237] ;  /* 0x00000000edd4783b */ /* 0x000ee20000000200 */
[-C--:B-1----:R-:W-:Y:S06]  /*8bf0*/  HMMA.16816.F32 R4, R204, R216.reuse, R4 ;  /* 0x000000d8cc04723c */ /* 0x082fec0000001804 */
[C---:B--2---:R-:W-:Y:S06]  /*8c00*/  HMMA.16816.F32 R8, R208.reuse, R216, R8 ;  /* 0x000000d8d008723c */ /* 0x044fec0000001808 */
[-C--:B------:R-:W-:Y:S06]  /*8c10*/  HMMA.16816.F32 R12, R208, R218.reuse, R12 ;  /* 0x000000dad00c723c */ /* 0x080fec000000180c */
[C---:B------:R-:W-:Y:S01]  /*8c20*/  HMMA.16816.F32 R16, R204.reuse, R218, R16 ;  /* 0x000000dacc10723c */ /* 0x040fe20000001810 */
[----:B------:R-:W1:Y:S05]  /*8c30*/  LDSM.16.M88.4 R216, [R236] ;  /* 0x00000000ecd8783b */ /* 0x000e6a0000000200 */
[-C--:B---3--:R-:W-:Y:S06]  /*8c40*/  HMMA.16816.F32 R20, R204, R212.reuse, R20 ;  /* 0x000000d4cc14723c */ /* 0x088fec0000001814 */
        /* <DEDUP_REMOVED lines=43> */
[-C--:B---3--:R-:W-:Y:S05]  /*8f00*/  HMMA.16816.F32 R20, R204, R212.reuse, R20 ;  /* 0x000000d4cc14723c */ /* 0x088fea0000001814 */
[----:B------:R-:W-:Y:S01]  /*8f10*/  FMNMX.FTZ R0, R4, R3, !PT ;  /* 0x0000000304007209 */ /* 0x000fe20007810000 */
[C---:B------:R-:W-:Y:S05]  /*8f20*/  HMMA.16816.F32 R24, R208.reuse, R212, R24 ;  /* 0x000000d4d018723c */ /* 0x040fea0000001818 */
[----:B------:R-:W-:Y:S01]  /*8f30*/  FMNMX.FTZ R2, R5, R0, !PT ;  /* 0x0000000005027209 */ /* 0x000fe20007810000 */
[-C--:B------:R-:W-:Y:S05]  /*8f40*/  HMMA.16816.F32 R28, R208, R214.reuse, R28 ;  /* 0x000000d6d01c723c */ /* 0x080fea000000181c */
[----:B------:R-:W-:Y:S01]  /*8f50*/  FMNMX.FTZ R0, R6, R133, !PT ;  /* 0x0000008506007209 */ /* 0x000fe20007810000 */
[C---:B------:R-:W-:Y:S01]  /*8f60*/  HMMA.16816.F32 R32, R204.reuse, R214, R32 ;  /* 0x000000d6cc20723c */ /* 0x040fe20000001820 */
[----:B------:R-:W2:Y:S01]  /*8f70*/  LDSM.16.M88.4 R212, [R228+0x3800] ;  /* 0x00380000e4d4783b */ /* 0x000ea20000000200 */
[----:B------:R-:W-:Y:S04]  /*8f80*/  DEPBAR.LE SB0, 0x0 ;  /* 0x000080000000791a */ /* 0x000fe80000000000 */
[----:B------:R-:W-:Y:S01]  /*8f90*/  BAR.SYNC.DEFER_BLOCKING 0x0 ;  /* 0x0000000000007b1d */ /* 0x000fe20000010000 */
[----:B------:R-:W-:Y:S04]  /*8fa0*/  FMNMX.FTZ R2, R16, R2, !PT ;  /* 0x0000000210027209 */ /* 0x000fe80007810000 */
[----:B------:R-:W-:Y:S01]  /*8fb0*/  FMNMX.FTZ R136, R7, R0, !PT ;  /* 0x0000000007887209 */ /* 0x000fe20007810000 */
[-C--:B-1----:R-:W-:Y:S06]  /*8fc0*/  HMMA.16816.F32 R36, R204, R216.reuse, R36 ;  /* 0x000000d8cc24723c */ /* 0x082fec0000001824 */
[C---:B------:R-:W-:Y:S06]  /*8fd0*/  HMMA.16816.F32 R40, R208.reuse, R216, R40 ;  /* 0x000000d8d028723c */ /* 0x040fec0000001828 */
[-C--:B------:R-:W-:Y:S06]  /*8fe0*/  HMMA.16816.F32 R44, R208, R218.reuse, R44 ;  /* 0x000000dad02c723c */ /* 0x080fec000000182c */
[C---:B------:R-:W-:Y:S06]  /*8ff0*/  HMMA.16816.F32 R48, R204.reuse, R218, R48 ;  /* 0x000000dacc30723c */ /* 0x040fec0000001830 */
[-C--:B--2---:R-:W-:Y:S06]  /*9000*/  HMMA.16816.F32 R52, R204, R212.reuse, R52 ;  /* 0x000000d4cc34723c */ /* 0x084fec0000001834 */
[C---:B------:R-:W-:Y:S06]  /*9010*/  HMMA.16816.F32 R56, R208.reuse, R212, R56 ;  /* 0x000000d4d038723c */ /* 0x040fec0000001838 */
[-C--:B------:R-:W-:Y:S06]  /*9020*/  HMMA.16816.F32 R60, R208, R214.reuse, R60 ;  /* 0x000000d6d03c723c */ /* 0x080fec000000183c */
[----:B------:R-:W-:Y:S07]  /*9030*/  HMMA.16816.F32 R64, R204, R214, R64 ;  /* 0x000000d6cc40723c */ /* 0x000fee0000001840 */
[----:B------:R-:W-:Y:S01]  /*9040*/  FMNMX.FTZ R214, R17, R2, !PT ;  /* 0x0000000211d67209 */ /* 0x000fe20007810000 */
[----:B------:R-:W-:Y:S05]  /*9050*/  @!UPT UIADD3 URZ, URZ, URZ, URZ ;  /* 0x0000003f3f3ff290 */ /* 0x000fea000fffe03f */
[----:B------:R-:W-:Y:S11]  /*9060*/  @P4 BRA `(.L_x_177) ;  /* 0xffffffe800544947 */ /* 0x000ff6000383ffff */
.L_x_176:
[----:B------:R-:W-:Y:S01]  /*9070*/  FMNMX.FTZ R132, R18, R136, !PT ;  /* 0x0000008812847209 */ /* 0x000fe20007810000 */
[----:B------:R-:W-:Y:S01]  /*9080*/  STL [R1+0x80], R238 ;  /* 0x000080ee01007387 */ /* 0x000fe20000100800 */
[----:B--2---:R-:W-:Y:S01]  /*9090*/  FMNMX.FTZ R134, R20, R214, !PT ;  /* 0x000000d614867209 */ /* 0x004fe20007810000 */
[----:B------:R-:W-:Y:S01]  /*90a0*/  UIADD3 UR17, UR17, -0x1, URZ ;  /* 0xffffffff11117890 */ /* 0x000fe2000fffe03f */
        /* <DEDUP_REMOVED lines=52> */
[----:B------:R-:W-:Y:S01]  /*93f0*/  SHFL.BFLY PT, R205, R136, 0x2, 0x1f ;  /* 0x0c401f0088cd7f89 */ /* 0x000fe200000e0000 */
[----:B------:R-:W-:Y:S02]  /*9400*/  FMNMX.FTZ R132, R66, R132, !PT ;  /* 0x0000008442847209 */ /* 0x000fe40007810000 */
[----:B------:R-:W-:Y:S02]  /*9410*/  FMNMX.FTZ R0, R43, R0, !PT ;  /* 0x000000002b007209 */ /* 0x000fe40007810000 */
[----:B------:R-:W-:Y:S02]  /*9420*/  FMNMX.FTZ R2, R44, R2, !PT ;  /* 0x000000022c027209 */ /* 0x000fe40007810000 */
[----:B------:R-:W-:Y:S02]  /*9430*/  FMNMX.FTZ R132, R67, R132, !PT ;  /* 0x0000008443847209 */ /* 0x000fe40007810000 */
[----:B------:R-:W-:Y:S02]  /*9440*/  FMNMX.FTZ R134, R46, R0, !PT ;  /* 0x000000002e867209 */ /* 0x000fe40007810000 */
[----:B------:R-:W-:Y:S01]  /*9450*/  FMNMX.FTZ R0, R45, R2, !PT ;  /* 0x000000022d007209 */ /* 0x000fe20007810000 */
[----:B------:R-:W-:Y:S03]  /*9460*/  SHFL.BFLY PT, R135, R132, 0x2, 0x1f ;  /* 0x0c401f0084877f89 */ /* 0x000fe600000e0000 */
[----:B------:R-:W-:Y:S02]  /*9470*/  FMNMX.FTZ R2, R56, R0, !PT ;  /* 0x0000000038027209 */ /* 0x000fe40007810000 */
[----:B------:R-:W-:Y:S02]  /*9480*/  FMNMX.FTZ R0, R47, R134, !PT ;  /* 0x000000862f007209 */ /* 0x000fe40007810000 */
[----:B------:R-:W-:Y:S02]  /*9490*/  FMNMX.FTZ R2, R57, R2, !PT ;  /* 0x0000000239027209 */ /* 0x000fe40007810000 */
[----:B------:R-:W-:Y:S02]  /*94a0*/  FMNMX.FTZ R0, R58, R0, !PT ;  /* 0x000000003a007209 */ /* 0x000fe40007810000 */
        /* <DEDUP_REMOVED lines=22> */
[----:B----4-:R-:W-:Y:S02]  /*9610*/  FMNMX.FTZ R132, R2, R132, !PT ;  /* 0x0000008402847209 */ /* 0x010fe40007810000 */
[----:B------:R1:W2:Y:S01]  /*9620*/  MUFU.EX2 R133, R3 ;  /* 0x0000000300857308 */ /* 0x0002a20000000800 */
[----:B------:R-:W-:Y:S01]  /*9630*/  FSETP.NEU.FTZ.AND P1, PT, R134, -INF , PT ;  /* 0xff8000008600780b */ /* 0x000fe20003f3d000 */
[----:B-1----:R-:W-:Y:S01]  /*9640*/  FMUL.FTZ R3, R0, UR4 ;  /* 0x0000000400037c20 */ /* 0x002fe20008410000 */
[----:B------:R-:W-:Y:S01]  /*9650*/  FADD.FTZ R0, -R134, R137 ;  /* 0x0000008986007221 */ /* 0x000fe20000010100 */
[----:B------:R-:W-:Y:S01]  /*9660*/  FMUL.FTZ R137, R135, UR4 ;  /* 0x0000000487897c20 */ /* 0x000fe20008410000 */
[C---:B--2---:R-:W-:Y:S01]  /*9670*/  FMUL.FTZ R68, R133.reuse, R68 ;  /* 0x0000004485447220 */ /* 0x044fe20000410000 */
[C---:B------:R-:W-:Y:S01]  /*9680*/  FMUL.FTZ R69, R133.reuse, R69 ;  /* 0x0000004585457220 */ /* 0x040fe20000410000 */
[----:B------:R-:W-:Y:S01]  /*9690*/  FMUL.FTZ R2, R0, UR4 ;  /* 0x0000000400027c20 */ /* 0x000fe20008410000 */
[----:B------:R-:W-:Y:S01]  /*96a0*/  FADD.FTZ R0, -R132, R138 ;  /* 0x0000008a84007221 */ /* 0x000fe20000010100 */
[----:B------:R-:W-:Y:S01]  /*96b0*/  FMUL.FTZ R138, R136, UR4 ;  /* 0x00000004888a7c20 */ /* 0x000fe20008410000 */
[----:B------:R-:W-:Y:S01]  /*96c0*/  MUFU.EX2 R3, R3 ;  /* 0x0000000300037308 */ /* 0x000fe20000000800 */
[C---:B------:R-:W-:Y:S01]  /*96d0*/  FMUL.FTZ R80, R133.reuse, R80 ;  /* 0x0000005085507220 */ /* 0x040fe20000410000 */
[----:B------:R-:W-:Y:S01]  /*96e0*/  FMUL.FTZ R0, R0, UR4 ;  /* 0x0000000400007c20 */ /* 0x000fe20008410000 */
[C---:B------:R-:W-:Y:S01]  /*96f0*/  FMUL.FTZ R81, R133.reuse, R81 ;  /* 0x0000005185517220 */ /* 0x040fe20000410000 */
[----:B------:R-:W-:Y:S01]  /*9700*/  FSEL R138, R138, RZ, P0 ;  /* 0x000000ff8a8a7208 */ /* 0x000fe20000000000 */
[----:B------:R-:W-:Y:S01]  /*9710*/  FMUL.FTZ R84, R133, R84 ;  /* 0x0000005485547220 */ /* 0x000fe20000410000 */
[----:B------:R-:W-:Y:S01]  /*9720*/  FSETP.NEU.FTZ.AND P0, PT, R135, -INF , PT ;  /* 0xff8000008700780b */ /* 0x000fe20003f1d000 */
[----:B------:R-:W-:Y:S03]  /*9730*/  FMUL.FTZ R85, R133, R85 ;  /* 0x0000005585557220 */ /* 0x000fe60000410000 */
[----:B------:R-:W-:Y:S01]  /*9740*/  MUFU.EX2 R2, R2 ;  /* 0x0000000200027308 */ /* 0x000fe20000000800 */
[--C-:B------:R-:W-:Y:S01]  /*9750*/  FFMA.FTZ R4, R4, UR4, -R138.reuse ;  /* 0x0000000404047c23 */ /* 0x100fe2000801088a */
[----:B------:R-:W-:Y:S01]  /*9760*/  FSEL R137, R137, RZ, P0 ;  /* 0x000000ff89897208 */ /* 0x000fe20000000000 */
[--C-:B------:R-:W-:Y:S01]  /*9770*/  FFMA.FTZ R5, R5, UR4, -R138.reuse ;  /* 0x0000000405057c23 */ /* 0x100fe2000801088a */
[--C-:B------:R-:W-:Y:S01]  /*9780*/  FFMA.FTZ R219, R20, UR4, -R138.reuse ;  /* 0x0000000414db7c23 */ /* 0x100fe2000801088a */
[--C-:B------:R-:W-:Y:S01]  /*9790*/  FFMA.FTZ R218, R21, UR4, -R138.reuse ;  /* 0x0000000415da7c23 */ /* 0x100fe2000801088a */
[--C-:B------:R-:W-:Y:S01]  /*97a0*/  FFMA.FTZ R215, R33, UR4, -R138.reuse ;  /* 0x0000000421d77c23 */ /* 0x100fe2000801088a */
[--C-:B------:R-:W-:Y:S03]  /*97b0*/  FFMA.FTZ R18, R18, UR4, -R137.reuse ;  /* 0x0000000412127c23 */ /* 0x100fe60008010889 */
[----:B------:R-:W1:Y:S01]  /*97c0*/  MUFU.EX2 R209, R4 ;  /* 0x0000000400d17308 */ /* 0x000e620000000800 */
[--C-:B------:R-:W-:Y:S01]  /*97d0*/  FFMA.FTZ R207, R36, UR4, -R138.reuse ;  /* 0x0000000424cf7c23 */ /* 0x100fe2000801088a */
[--C-:B------:R-:W-:Y:S01]  /*97e0*/  FFMA.FTZ R251, R37, UR4, -R138.reuse ;  /* 0x0000000425fb7c23 */ /* 0x100fe2000801088a */
[--C-:B------:R-:W-:Y:S01]  /*97f0*/  FFMA.FTZ R52, R52, UR4, -R138.reuse ;  /* 0x0000000434347c23 */ /* 0x100fe2000801088a */
[--C-:B------:R-:W-:Y:S01]  /*9800*/  FFMA.FTZ R53, R53, UR4, -R138.reuse ;  /* 0x0000000435357c23 */ /* 0x100fe2000801088a */
[--C-:B------:R-:W-:Y:S01]  /*9810*/  FFMA.FTZ R17, R17, UR4, -R138.reuse ;  /* 0x0000000411117c23 */ /* 0x100fe2000801088a */
[--C-:B------:R-:W-:Y:S01]  /*9820*/  FFMA.FTZ R217, R32, UR4, -R138.reuse ;  /* 0x0000000420d97c23 */ /* 0x100fe2000801088a */
[--C-:B------:R-:W-:Y:S03]  /*9830*/  FFMA.FTZ R249, R49, UR4, -R138.reuse ;  /* 0x0000000431f97c23 */ /* 0x100fe6000801088a */
[----:B------:R-:W2:Y:S01]  /*9840*/  MUFU.EX2 R208, R18 ;  /* 0x0000001200d07308 */ /* 0x000ea20000000800 */
[--C-:B------:R-:W-:Y:S01]  /*9850*/  FFMA.FTZ R64, R64, UR4, -R138.reuse ;  /* 0x0000000440407c23 */ /* 0x100fe2000801088a */
[--C-:B------:R-:W-:Y:S01]  /*9860*/  FFMA.FTZ R16, R16, UR4, -R138.reuse ;  /* 0x0000000410107c23 */ /* 0x100fe2000801088a */
[--C-:B------:R-:W-:Y:S01]  /*9870*/  FFMA.FTZ R250, R48, UR4, -R138.reuse ;  /* 0x0000000430fa7c23 */ /* 0x100fe2000801088a */
[----:B------:R-:W-:Y:S01]  /*9880*/  FFMA.FTZ R138, R65, UR4, -R138 ;  /* 0x00000004418a7c23 */ /* 0x000fe2000801088a */
[----:B------:R-:W-:Y:S01]  /*9890*/  FSETP.NEU.FTZ.AND P0, PT, R132, -INF , PT ;  /* 0xff8000008400780b */ /* 0x000fe20003f1d000 */
[--C-:B------:R-:W-:Y:S01]  /*98a0*/  FFMA.FTZ R6, R6, UR4, -R137.reuse ;  /* 0x0000000406067c23 */ /* 0x100fe20008010889 */
[--C-:B------:R-:W-:Y:S03]  /*98b0*/  FFMA.FTZ R7, R7, UR4, -R137.reuse ;  /* 0x0000000407077c23 */ /* 0x100fe60008010889 */
[----:B------:R3:W4:Y:S01]  /*98c0*/  MUFU.EX2 R211, R5 ;  /* 0x0000000500d37308 */ /* 0x0007220000000800 */
[----:B-1----:R-:W-:Y:S01]  /*98d0*/  MOV R48, R209 ;  /* 0x000000d100307202 */ /* 0x002fe20000000f00 */
[--C-:B------:R-:W-:Y:S01]  /*98e0*/  FFMA.FTZ R209, R22, UR4, -R137.reuse ;  /* 0x0000000416d17c23 */ /* 0x100fe20008010889 */
[----:B------:R-:W-:Y:S01]  /*98f0*/  FMUL.FTZ R4, R132, UR4 ;  /* 0x0000000484047c20 */ /* 0x000fe20008410000 */
[--C-:B------:R-:W-:Y:S01]  /*9900*/  FFMA.FTZ R19, R19, UR4, -R137.reuse ;  /* 0x0000000413137c23 */ /* 0x100fe20008010889 */
[--C-:B------:R-:W-:Y:S01]  /*9910*/  FFMA.FTZ R33, R54, UR4, -R137.reuse ;  /* 0x0000000436217c23 */ /* 0x100fe20008010889 */
[--C-:B------:R-:W-:Y:S01]  /*9920*/  FFMA.FTZ R210, R34, UR4, -R137.reuse ;  /* 0x0000000422d27c23 */ /* 0x100fe20008010889 */
[--C-:B------:R-:W-:Y:S01]  /*9930*/  FFMA.FTZ R244, R50, UR4, -R137.reuse ;  /* 0x0000000432f47c23 */ /* 0x100fe20008010889 */
[----:B------:R-:W-:Y:S02]  /*9940*/  FSEL R4, R4, RZ, P0 ;  /* 0x000000ff04047208 */ /* 0x000fe40000000000 */
[----:B------:R-:W1:Y:S01]  /*9950*/  MUFU.EX2 R213, R6 ;  /* 0x0000000600d57308 */ /* 0x000e620000000800 */
[----:B--2---:R-:W-:Y:S01]  /*9960*/  MOV R65, R208 ;  /* 0x000000d000417202 */ /* 0x004fe20000000f00 */
[--C-:B------:R-:W-:Y:S01]  /*9970*/  FFMA.FTZ R208, R23, UR4, -R137.reuse ;  /* 0x0000000417d07c23 */ /* 0x100fe20008010889 */
[--C-:B------:R-:W-:Y:S01]  /*9980*/  FFMA.FTZ R243, R51, UR4, -R137.reuse ;  /* 0x0000000433f37c23 */ /* 0x100fe20008010889 */
[----:B------:R-:W2:Y:S01]  /*9990*/  LDSM.16.MT88.4 R20, [R224+0xc000] ;  /* 0x00c00000e014783b */ /* 0x000ea20000004200 */
[--C-:B------:R-:W-:Y:S01]  /*99a0*/  FFMA.FTZ R10, R10, UR4, -R4.reuse ;  /* 0x000000040a0a7c23 */ /* 0x100fe20008010804 */
[--C-:B------:R-:W-:Y:S01]  /*99b0*/  FFMA.FTZ R11, R11, UR4, -R4.reuse ;  /* 0x000000040b0b7c23 */ /* 0x100fe20008010804 */
[--C-:B------:R-:W-:Y:S01]  /*99c0*/  FFMA.FTZ R14, R14, UR4, -R4.reuse ;  /* 0x000000040e0e7c23 */ /* 0x100fe20008010804 */
[----:B---3--:R-:W-:Y:S02]  /*99d0*/  FMUL.FTZ R5, R134, UR4 ;  /* 0x0000000486057c20 */ /* 0x008fe40008410000 */
[----:B------:R-:W3:Y:S01]  /*99e0*/  MUFU.EX2 R212, R7 ;  /* 0x0000000700d47308 */ /* 0x000ee20000000800 */
[--C-:B------:R-:W-:Y:S01]  /*99f0*/  FFMA.FTZ R15, R15, UR4, -R4.reuse ;  /* 0x000000040f0f7c23 */ /* 0x100fe20008010804 */
[----:B----4-:R-:W-:Y:S01]  /*9a00*/  MOV R34, R211 ;  /* 0x000000d300227202 */ /* 0x010fe20000000f00 */
[----:B------:R-:W-:Y:S01]  /*9a10*/  FFMA.FTZ R211, R35, UR4, -R137 ;  /* 0x0000000423d37c23 */ /* 0x000fe20008010889 */
[----:B------:R-:W-:Y:S01]  /*9a20*/  FSEL R5, R5, RZ, P1 ;  /* 0x000000ff05057208 */ /* 0x000fe20000800000 */
[--C-:B------:R-:W-:Y:S01]  /*9a30*/  FFMA.FTZ R220, R42, UR4, -R4.reuse ;  /* 0x000000042adc7c23 */ /* 0x100fe20008010804 */
[----:B------:R-:W-:Y:S01]  /*9a40*/  MOV R49, R207 ;  /* 0x000000cf00317202 */ /* 0x000fe20000000f00 */
[--C-:B------:R-:W-:Y:S03]  /*9a50*/  FFMA.FTZ R222, R43, UR4, -R4.reuse ;  /* 0x000000042bde7c23 */ /* 0x100fe60008010804 */
[----:B------:R-:W-:Y:S01]  /*9a60*/  MUFU.EX2 R232, R17 ;  /* 0x0000001100e87308 */ /* 0x000fe20000000800 */
[--C-:B------:R-:W-:Y:S01]  /*9a70*/  FFMA.FTZ R8, R8, UR4, -R5.reuse ;  /* 0x0000000408087c23 */ /* 0x100fe20008010805 */
[--C-:B------:R-:W-:Y:S01]  /*9a80*/  FFMA.FTZ R9, R9, UR4, -R5.reuse ;  /* 0x0000000409097c23 */ /* 0x100fe20008010805 */
[--C-:B------:R-:W-:Y:S01]  /*9a90*/  FFMA.FTZ R12, R12, UR4, -R5.reuse ;  /* 0x000000040c0c7c23 */ /* 0x100fe20008010805 */
[--C-:B------:R-:W-:Y:S01]  /*9aa0*/  FFMA.FTZ R13, R13, UR4, -R5.reuse ;  /* 0x000000040d0d7c23 */ /* 0x100fe20008010805 */
[----:B-1----:R-:W-:Y:S01]  /*9ab0*/  MOV R35, R213 ;  /* 0x000000d500237202 */ /* 0x002fe20000000f00 */
[--C-:B------:R-:W-:Y:S01]  /*9ac0*/  FFMA.FTZ R216, R25, UR4, -R5.reuse ;  /* 0x0000000419d87c23 */ /* 0x100fe20008010805 */
[--C-:B------:R-:W-:Y:S03]  /*9ad0*/  FFMA.FTZ R214, R28, UR4, -R5.reuse ;  /* 0x000000041cd67c23 */ /* 0x100fe60008010805 */
[----:B------:R-:W-:Y:S01]  /*9ae0*/  MUFU.EX2 R54, R11 ;  /* 0x0000000b00367308 */ /* 0x000fe20000000800 */
[----:B---3--:R-:W-:Y:S01]  /*9af0*/  MOV R50, R212 ;  /* 0x000000d400327202 */ /* 0x008fe20000000f00 */
[--C-:B------:R-:W-:Y:S01]  /*9b00*/  FFMA.FTZ R213, R29, UR4, -R5.reuse ;  /* 0x000000041dd57c23 */ /* 0x100fe20008010805 */
        /* <DEDUP_REMOVED lines=13> */
[----:B------:R3:W-:Y:S01]  /*9be0*/  MUFU.EX2 R17, R8 ;  /* 0x0000000800117308 */ /* 0x0007e20000000800 */
[----:B------:R-:W-:Y:S01]  /*9bf0*/  FFMA.FTZ R57, R57, UR4, -R5 ;  /* 0x0000000439397c23 */ /* 0x000fe20008010805 */
[--C-:B------:R-:W-:Y:S01]  /*9c00*/  FFMA.FTZ R207, R26, UR4, -R4.reuse ;  /* 0x000000041acf7c23 */ /* 0x100fe20008010804 */
[--C-:B------:R-:W-:Y:S01]  /*9c10*/  FFMA.FTZ R206, R27, UR4, -R4.reuse ;  /* 0x000000041bce7c23 */ /* 0x100fe20008010804 */
[--C-:B------:R-:W-:Y:S01]  /*9c20*/  FFMA.FTZ R205, R30, UR4, -R4.reuse ;  /* 0x000000041ecd7c23 */ /* 0x100fe20008010804 */
[--C-:B------:R-:W-:Y:S01]  /*9c30*/  FFMA.FTZ R204, R31, UR4, -R4.reuse ;  /* 0x000000041fcc7c23 */ /* 0x100fe20008010804 */
[--C-:B------:R-:W-:Y:S01]  /*9c40*/  FFMA.FTZ R248, R46, UR4, -R4.reuse ;  /* 0x000000042ef87c23 */ /* 0x100fe20008010804 */
[----:B------:R-:W-:Y:S03]  /*9c50*/  FFMA.FTZ R247, R47, UR4, -R4 ;  /* 0x000000042ff77c23 */ /* 0x000fe60008010804 */
[----:B------:R4:W2:Y:S01]  /*9c60*/  MUFU.EX2 R6, R9 ;  /* 0x0000000900067308 */ /* 0x0008a20000000800 */
[----:B-1----:R-:W-:Y:S01]  /*9c70*/  FMUL.FTZ R11, R0, R143 ;  /* 0x0000008f000b7220 */ /* 0x002fe20000410000 */
[C---:B------:R-:W-:Y:S01]  /*9c80*/  FMUL.FTZ R4, R133.reuse, R144 ;  /* 0x0000009085047220 */ /* 0x040fe20000410000 */
[----:B------:R-:W-:Y:S01]  /*9c90*/  FMUL.FTZ R5, R133, R145 ;  /* 0x0000009185057220 */ /* 0x000fe20000410000 */
[----:B------:R-:W-:Y:S01]  /*9ca0*/  FMUL.FTZ R7, R3, R147 ;  /* 0x0000009303077220 */ /* 0x000fe20000410000 */
[--C-:B------:R-:W-:Y:S01]  /*9cb0*/  FFMA.FTZ R246, R38, UR4, -R137.reuse ;  /* 0x0000000426f67c23 */ /* 0x100fe20008010889 */
[--C-:B------:R-:W-:Y:S01]  /*9cc0*/  FFMA.FTZ R245, R39, UR4, -R137.reuse ;  /* 0x0000000427f57c23 */ /* 0x100fe20008010889 */
[----:B------:R-:W-:Y:S03]  /*9cd0*/  FMUL.FTZ R18, R3, R150 ;  /* 0x0000009603127220 */ /* 0x000fe60000410000 */
[----:B------:R1:W1:Y:S01]  /*9ce0*/  MUFU.EX2 R32, R10 ;  /* 0x0000000a00207308 */ /* 0x0002620000000800 */
[----:B---3--:R-:W-:Y:S01]  /*9cf0*/  FMUL.FTZ R8, R2, R140 ;  /* 0x0000008c02087220 */ /* 0x008fe20000410000 */
[----:B------:R-:W-:Y:S01]  /*9d00*/  F2FP.F16.F32.PACK_AB R140, R34, R48 ;  /* 0x00000030228c723e */ /* 0x000fe200000000ff */
[----:B------:R-:W3:Y:S01]  /*9d10*/  LDSM.16.MT88.4 R36, [R225+0xc000] ;  /* 0x00c00000e124783b */ /* 0x000ee20000004200 */
[--C-:B------:R-:W-:Y:S01]  /*9d20*/  FFMA.FTZ R55, R55, UR4, -R137.reuse ;  /* 0x0000000437377c23 */ /* 0x100fe20008010889 */
[C---:B------:R-:W-:Y:S01]  /*9d30*/  FMUL.FTZ R28, R2.reuse, R168 ;  /* 0x000000a8021c7220 */ /* 0x040fe20000410000 */
[C---:B------:R-:W-:Y:S01]  /*9d40*/  FMUL.FTZ R24, R2.reuse, R156 ;  /* 0x0000009c02187220 */ /* 0x040fe20000410000 */
[C---:B------:R-:W-:Y:S03]  /*9d50*/  FMUL.FTZ R25, R2.reuse, R157 ;  /* 0x0000009d02197220 */ /* 0x040fe60000410000 */
[----:B------:R-:W1:Y:S01]  /*9d60*/  MUFU.EX2 R230, R19 ;  /* 0x0000001300e67308 */ /* 0x000e620000000800 */
[----:B----4-:R-:W-:Y:S01]  /*9d70*/  FMUL.FTZ R9, R2, R141 ;  /* 0x0000008d02097220 */ /* 0x010fe20000410000 */
[----:B--2---:R-:W-:Y:S01]  /*9d80*/  MOV R51, R6 ;  /* 0x0000000600337202 */ /* 0x004fe20000000f00 */
[----:B------:R-:W-:Y:S01]  /*9d90*/  FMUL.FTZ R6, R3, R146 ;  /* 0x0000009203067220 */ /* 0x000fe20000410000 */
[----:B------:R-:W-:Y:S01]  /*9da0*/  F2FP.F16.F32.PACK_AB R141, R50, R35 ;  /* 0x00000023328d723e */ /* 0x000fe200000000ff */
[C---:B------:R-:W-:Y:S01]  /*9db0*/  FMUL.FTZ R26, R0.reuse, R158 ;  /* 0x0000009e001a7220 */ /* 0x040fe20000410000 */
[----:B------:R-:W-:Y:S01]  /*9dc0*/  F2FP.F16.F32.PACK_AB R144, R51, R17 ;  /* 0x000000113390723e */ /* 0x000fe200000000ff */
[C---:B------:R-:W-:Y:S03]  /*9dd0*/  FMUL.FTZ R27, R0.reuse, R159 ;  /* 0x0000009f001b7220 */ /* 0x040fe60000410000 */
[----:B------:R-:W2:Y:S01]  /*9de0*/  MUFU.EX2 R16, R16 ;  /* 0x0000001000107308 */ /* 0x000ea20000000800 */
[----:B-1----:R-:W-:Y:S01]  /*9df0*/  FMUL.FTZ R10, R0, R142 ;  /* 0x0000008e000a7220 */ /* 0x002fe20000410000 */
[----:B------:R-:W-:Y:S01]  /*9e00*/  F2FP.F16.F32.PACK_AB R145, R54, R32 ;  /* 0x000000203691723e */ /* 0x000fe200000000ff */
[----:B------:R-:W-:Y:S01]  /*9e10*/  FMUL.FTZ R29, R2, R169 ;  /* 0x000000a9021d7220 */ /* 0x000fe20000410000 */
[----:B------:R-:W-:Y:S01]  /*9e20*/  MOV R168, R55 ;  /* 0x0000003700a87202 */ /* 0x000fe20000000f00 */
[C---:B------:R-:W-:Y:S01]  /*9e30*/  FMUL.FTZ R30, R0.reuse, R170 ;  /* 0x000000aa001e7220 */ /* 0x040fe20000410000 */
[----:B------:R-:W-:Y:S01]  /*9e40*/  FMUL.FTZ R31, R0, R171 ;  /* 0x000000ab001f7220 */ /* 0x000fe20000410000 */
[----:B------:R-:W-:Y:S03]  /*9e50*/  FMUL.FTZ R40, R2, R172 ;  /* 0x000000ac02287220 */ /* 0x000fe60000410000 */
[----:B------:R1:W-:Y:S01]  /*9e60*/  MUFU.EX2 R234, R12 ;  /* 0x0000000c00ea7308 */ /* 0x0003e20000000800 */
[----:B------:R-:W-:Y:S01]  /*9e70*/  F2FP.F16.F32.PACK_AB R143, R230, R65 ;  /* 0x00000041e68f723e */ /* 0x000fe200000000ff */
[----:B------:R-:W-:Y:S01]  /*9e80*/  FMUL.FTZ R19, R3, R151 ;  /* 0x0000009703137220 */ /* 0x000fe20000410000 */
[----:B------:R-:W-:Y:S01]  /*9e90*/  FMUL.FTZ R41, R2, R173 ;  /* 0x000000ad02297220 */ /* 0x000fe20000410000 */
[C---:B------:R-:W-:Y:S01]  /*9ea0*/  FMUL.FTZ R42, R0.reuse, R174 ;  /* 0x000000ae002a7220 */ /* 0x040fe20000410000 */
[----:B------:R-:W-:Y:S01]  /*9eb0*/  FMUL.FTZ R43, R0, R175 ;  /* 0x000000af002b7220 */ /* 0x000fe20000410000 */
[----:B------:R-:W-:Y:S01]  /*9ec0*/  MOV R156, R65 ;  /* 0x00000041009c7202 */ /* 0x000fe20000000f00 */
[C---:B------:R-:W-:Y:S03]  /*9ed0*/  FMUL.FTZ R65, R133.reuse, R197 ;  /* 0x000000c585417220 */ /* 0x040fe60000410000 */
[----:B------:R-:W4:Y:S01]  /*9ee0*/  MUFU.EX2 R229, R13 ;  /* 0x0000000d00e57308 */ /* 0x000f220000000800 */
[----:B--2---:R-:W-:Y:S01]  /*9ef0*/  F2FP.F16.F32.PACK_AB R142, R232, R16 ;  /* 0x00000010e88e723e */ /* 0x004fe200000000ff */
[C---:B------:R-:W-:Y:S01]  /*9f00*/  FMUL.FTZ R96, R133.reuse, R96 ;  /* 0x0000006085607220 */ /* 0x040fe20000410000 */
[C---:B------:R-:W-:Y:S01]  /*9f10*/  FMUL.FTZ R97, R133.reuse, R97 ;  /* 0x0000006185617220 */ /* 0x040fe20000410000 */
[C---:B------:R-:W-:Y:S01]  /*9f20*/  FMUL.FTZ R100, R133.reuse, R100 ;  /* 0x0000006485647220 */ /* 0x040fe20000410000 */
[C---:B------:R-:W-:Y:S01]  /*9f30*/  FMUL.FTZ R101, R133.reuse, R101 ;  /* 0x0000006585657220 */ /* 0x040fe20000410000 */
[C---:B------:R-:W-:Y:S01]  /*9f40*/  FMUL.FTZ R112, R133.reuse, R112 ;  /* 0x0000007085707220 */ /* 0x040fe20000410000 */
[----:B------:R-:W-:Y:S01]  /*9f50*/  FMUL.FTZ R113, R133, R113 ;  /* 0x0000007185717220 */ /* 0x000fe20000410000 */
[-C--:B------:R-:W-:Y:S02]  /*9f60*/  HMMA.16816.F32 R4, R140, R20.reuse, R4 ;  /* 0x000000148c04723c */ /* 0x080fe40000001804 */
[----:B------:R2:W-:Y:S03]  /*9f70*/  MUFU.EX2 R233, R14 ;  /* 0x0000000e00e97308 */ /* 0x0005e60000000800 */
[C---:B-1----:R-:W-:Y:S01]  /*9f80*/  FMUL.FTZ R12, R2.reuse, R152 ;  /* 0x00000098020c7220 */ /* 0x042fe20000410000 */
[----:B------:R-:W-:Y:S01]  /*9f90*/  MOV R152, R35 ;  /* 0x0000002300987202 */ /* 0x000fe20000000f00 */
[----:B------:R-:W-:Y:S01]  /*9fa0*/  FMUL.FTZ R35, R3, R167 ;  /* 0x000000a703237220 */ /* 0x000fe20000410000 */
[----:B------:R-:W-:Y:S04]  /*9fb0*/  MOV R167, R52 ;  /* 0x0000003400a77202 */ /* 0x000fe80000000f00 */
[----:B------:R1:W3:Y:S01]  /*9fc0*/  MUFU.EX2 R228, R15 ;  /* 0x0000000f00e47308 */ /* 0x0002e20000000800 */
[----:B----4-:R-:W-:Y:S01]  /*9fd0*/  F2FP.F16.F32.PACK_AB R146, R229, R234 ;  /* 0x000000eae592723e */ /* 0x010fe200000000ff */
[----:B------:R-:W-:Y:S01]  /*9fe0*/  FMUL.FTZ R13, R2, R153 ;  /* 0x00000099020d7220 */ /* 0x000fe20000410000 */
[----:B------:R-:W-:Y:S01]  /*9ff0*/  MOV R153, R34 ;  /* 0x0000002200997202 */ /* 0x000fe20000000f00 */
[----:B------:R-:W-:Y:S01]  /*a000*/  FMUL.FTZ R34, R3, R166 ;  /* 0x000000a603227220 */ /* 0x000fe20000410000 */
[----:B------:R-:W-:Y:S01]  /*a010*/  MOV R166, R53 ;  /* 0x0000003500a67202 */ /* 0x000fe20000000f00 */
[C---:B------:R-:W-:Y:S01]  /*a020*/  FMUL.FTZ R116, R133.reuse, R116 ;  /* 0x0000007485747220 */ /* 0x040fe20000410000 */
[----:B------:R-:W-:Y:S01]  /*a030*/  MOV R173, R153 ;  /* 0x0000009900ad7202 */ /* 0x000fe20000000f00 */
[C---:B--2---:R-:W-:Y:S01]  /*a040*/  FMUL.FTZ R14, R0.reuse, R154 ;  /* 0x0000009a000e7220 */ /* 0x044fe20000410000 */
[----:B------:R-:W-:Y:S01]  /*a050*/  MOV R154, R17 ;  /* 0x00000011009a7202 */ /* 0x000fe20000000f00 */
[C---:B------:R-:W-:Y:S01]  /*a060*/  FMUL.FTZ R17, R133.reuse, R149 ;  /* 0x0000009585117220 */ /* 0x040fe20000410000 */
[----:B------:R-:W-:Y:S01]  /*a070*/  MOV R153, R152 ;  /* 0x0000009800997202 */ /* 0x000fe20000000f00 */
[C---:B------:R-:W-:Y:S01]  /*a080*/  FMUL.FTZ R117, R133.reuse, R117 ;  /* 0x0000007585757220 */ /* 0x040fe20000410000 */
[----:B------:R-:W-:Y:S01]  /*a090*/  MOV R171, R64 ;  /* 0x0000004000ab7202 */ /* 0x000fe20000000f00 */
[C---:B------:R-:W-:Y:S01]  /*a0a0*/  FMUL.FTZ R64, R133.reuse, R196 ;  /* 0x000000c485407220 */ /* 0x040fe20000410000 */
[----:B------:R-:W-:Y:S01]  /*a0b0*/  MOV R169, R49 ;  /* 0x0000003100a97202 */ /* 0x000fe20000000f00 */
[----:B-1----:R-:W-:Y:S01]  /*a0c0*/  FMUL.FTZ R15, R0, R155 ;  /* 0x0000009b000f7220 */ /* 0x002fe20000410000 */
[----:B---3--:R-:W-:Y:S01]  /*a0d0*/  F2FP.F16.F32.PACK_AB R147, R228, R233 ;  /* 0x000000e9e493723e */ /* 0x008fe200000000ff */
[C---:B------:R-:W-:Y:S01]  /*a0e0*/  FMUL.FTZ R49, R133.reuse, R181 ;  /* 0x000000b585317220 */ /* 0x040fe20000410000 */
[----:B------:R-:W-:Y:S01]  /*a0f0*/  MOV R155, R16 ;  /* 0x00000010009b7202 */ /* 0x000fe20000000f00 */
[C---:B------:R-:W-:Y:S01]  /*a100*/  FMUL.FTZ R16, R133.reuse, R148 ;  /* 0x0000009485107220 */ /* 0x040fe20000410000 */
[C---:B------:R-:W-:Y:S01]  /*a110*/  FMUL.FTZ R128, R133.reuse, R128 ;  /* 0x0000008085807220 */ /* 0x040fe20000410000 */
[----:B------:R-:W-:Y:S01]  /*a120*/  LDSM.16.MT88.4 R148, [R226+0xc000] ;  /* 0x00c00000e294783b */ /* 0x000fe20000004200 */
[C---:B------:R-:W-:Y:S01]  /*a130*/  FMUL.FTZ R129, R133.reuse, R129 ;  /* 0x0000008185817220 */ /* 0x040fe20000410000 */
[C---:B------:R-:W-:Y:S01]  /*a140*/  HMMA.16816.F32 R8, R144.reuse, R20, R8 ;  /* 0x000000149008723c */ /* 0x040fe20000001808 */
[----:B------:R-:W1:Y:S03]  /*a150*/  MUFU.EX2 R219, R219 ;  /* 0x000000db00db7308 */ /* 0x000e660000000800 */
[----:B------:R-:W-:Y:S01]  /*a160*/  MOV R158, R45 ;  /* 0x0000002d009e7202 */ /* 0x000fe20000000f00 */
[C---:B------:R-:W-:Y:S01]  /*a170*/  FMUL.FTZ R44, R2.reuse, R184 ;  /* 0x000000b8022c7220 */ /* 0x040fe20000410000 */
[-C--:B------:R-:W-:Y:S05]  /*a180*/  HMMA.16816.F32 R12, R144, R22.reuse, R12 ;  /* 0x00000016900c723c */ /* 0x080fea000000180c */
[----:B------:R-:W-:Y:S01]  /*a190*/  MUFU.EX2 R218, R218 ;  /* 0x000000da00da7308 */ /* 0x000fe20000000800 */
[C---:B------:R-:W-:Y:S01]  /*a1a0*/  FMUL.FTZ R20, R133.reuse, R160 ;  /* 0x000000a085147220 */ /* 0x040fe20000410000 */
[C---:B------:R-:W-:Y:S04]  /*a1b0*/  HMMA.16816.F32 R16, R140.reuse, R22, R16 ;  /* 0x000000168c10723c */ /* 0x040fe80000001810 */
[----:B------:R-:W-:Y:S01]  /*a1c0*/  MOV R160, R32 ;  /* 0x0000002000a07202 */ /* 0x000fe20000000f00 */
[C---:B------:R-:W-:Y:S01]  /*a1d0*/  FMUL.FTZ R32, R133.reuse, R164 ;  /* 0x000000a485207220 */ /* 0x040fe20000410000 */
[----:B------:R-:W-:Y:S01]  /*a1e0*/  MOV R164, R33 ;  /* 0x0000002100a47202 */ /* 0x000fe20000000f00 */
[C---:B------:R-:W-:Y:S01]  /*a1f0*/  FMUL.FTZ R33, R133.reuse, R165 ;  /* 0x000000a585217220 */ /* 0x040fe20000410000 */
[----:B------:R-:W-:Y:S01]  /*a200*/  MUFU.EX2 R212, R212 ;  /* 0x000000d400d47308 */ /* 0x000fe20000000800 */
[----:B------:R-:W2:Y:S02]  /*a210*/  LDL.LU R165, [R1] ;  /* 0x0000000001a57983 */ /* 0x000ea40000300800 */
[----:B------:R-:W-:Y:S01]  /*a220*/  FMUL.FTZ R21, R133, R161 ;  /* 0x000000a185157220 */ /* 0x000fe20000410000 */
[----:B------:R-:W-:Y:S01]  /*a230*/  MOV R161, R54 ;  /* 0x0000003600a17202 */ /* 0x000fe20000000f00 */
[C---:B------:R-:W-:Y:S01]  /*a240*/  FMUL.FTZ R22, R3.reuse, R162 ;  /* 0x000000a203167220 */ /* 0x040fe20000410000 */
[----:B------:R-:W3:Y:S01]  /*a250*/  LDSM.16.MT88.4 R52, [R227+0xc000] ;  /* 0x00c00000e334783b */ /* 0x000ee20000004200 */
[----:B------:R-:W-:Y:S01]  /*a260*/  FMUL.FTZ R23, R3, R163 ;  /* 0x000000a303177220 */ /* 0x000fe20000410000 */
[C---:B------:R-:W-:Y:S01]  /*a270*/  FMUL.FTZ R45, R2.reuse, R185 ;  /* 0x000000b9022d7220 */ /* 0x040fe20000410000 */
[----:B------:R-:W-:Y:S01]  /*a280*/  MOV R157, R57 ;  /* 0x00000039009d7202 */ /* 0x000fe20000000f00 */
[C---:B------:R-:W-:Y:S01]  /*a290*/  FMUL.FTZ R57, R2.reuse, R189 ;  /* 0x000000bd02397220 */ /* 0x040fe20000410000 */
[----:B------:R-:W-:Y:S01]  /*a2a0*/  MOV R159, R56 ;  /* 0x00000038009f7202 */ /* 0x000fe20000000f00 */
[C---:B------:R-:W-:Y:S01]  /*a2b0*/  FMUL.FTZ R56, R2.reuse, R188 ;  /* 0x000000bc02387220 */ /* 0x040fe20000410000 */
[C---:B------:R-:W-:Y:S01]  /*a2c0*/  FMUL.FTZ R60, R2.reuse, R200 ;  /* 0x000000c8023c7220 */ /* 0x040fe20000410000 */
[-C--:B------:R-:W-:Y:S01]  /*a2d0*/  HMMA.16816.F32 R20, R140, R36.reuse, R20 ;  /* 0x000000248c14723c */ /* 0x080fe20000001814 */
[----:B------:R-:W4:Y:S01]  /*a2e0*/  LDL.LU R152, [R1+0x4] ;  /* 0x0000040001987983 */ /* 0x000f220000300800 */
[----:B------:R-:W-:Y:S01]  /*a2f0*/  MUFU.EX2 R181, R204 ;  /* 0x000000cc00b57308 */ /* 0x000fe20000000800 */
[C---:B------:R-:W-:Y:S01]  /*a300*/  FMUL.FTZ R61, R2.reuse, R201 ;  /* 0x000000c9023d7220 */ /* 0x040fe20000410000 */
[C---:B------:R-:W-:Y:S01]  /*a310*/  FMUL.FTZ R72, R2.reuse, R72 ;  /* 0x0000004802487220 */ /* 0x040fe20000410000 */
[C---:B------:R-:W-:Y:S01]  /*a320*/  FMUL.FTZ R73, R2.reuse, R73 ;  /* 0x0000004902497220 */ /* 0x040fe20000410000 */
[C---:B------:R-:W-:Y:S06]  /*a330*/  HMMA.16816.F32 R24, R144.reuse, R36, R24 ;  /* 0x000000249018723c */ /* 0x040fec0000001818 */
[----:B------:R1:W-:Y:S01]  /*a340*/  MUFU.EX2 R184, R217 ;  /* 0x000000d900b87308 */ /* 0x0003e20000000800 */
[C---:B------:R-:W-:Y:S01]  /*a350*/  FMUL.FTZ R76, R2.reuse, R76 ;  /* 0x0000004c024c7220 */ /* 0x040fe20000410000 */
[-C--:B------:R-:W-:Y:S03]  /*a360*/  HMMA.16816.F32 R28, R144, R38.reuse, R28 ;  /* 0x00000026901c723c */ /* 0x080fe6000000181c */
[C---:B------:R-:W-:Y:S03]  /*a370*/  FMUL.FTZ R36, R133.reuse, R176 ;  /* 0x000000b085247220 */ /* 0x040fe60000410000 */
[C---:B------:R-:W-:Y:S02]  /*a380*/  HMMA.16816.F32 R32, R140.reuse, R38, R32 ;  /* 0x000000268c20723c */ /* 0x040fe40000001820 */
[----:B------:R-:W-:Y:S03]  /*a390*/  MUFU.EX2 R201, R249 ;  /* 0x000000f900c97308 */ /* 0x000fe60000000800 */
[----:B------:R-:W-:Y:S01]  /*a3a0*/  FMUL.FTZ R37, R133, R177 ;  /* 0x000000b185257220 */ /* 0x000fe20000410000 */
[----:B------:R-:W-:Y:S01]  /*a3b0*/  MOV R176, R48 ;  /* 0x0000003000b07202 */ /* 0x000fe20000000f00 */
[C---:B------:R-:W-:Y:S01]  /*a3c0*/  FMUL.FTZ R38, R3.reuse, R178 ;  /* 0x000000b203267220 */ /* 0x040fe20000410000 */
[----:B------:R-:W-:Y:S04]  /*a3d0*/  FMUL.FTZ R39, R3, R179 ;  /* 0x000000b303277220 */ /* 0x000fe80000410000 */
[----:B------:R-:W-:Y:S01]  /*a3e0*/  MUFU.EX2 R178, R215 ;  /* 0x000000d700b27308 */ /* 0x000fe20000000800 */
[C---:B------:R-:W-:Y:S01]  /*a3f0*/  FMUL.FTZ R48, R133.reuse, R180 ;  /* 0x000000b485307220 */ /* 0x040fe20000410000 */
[C---:B------:R-:W-:Y:S01]  /*a400*/  FMUL.FTZ R77, R2.reuse, R77 ;  /* 0x0000004d024d7220 */ /* 0x040fe20000410000 */
[C---:B------:R-:W-:Y:S01]  /*a410*/  FMUL.FTZ R88, R2.reuse, R88 ;  /* 0x0000005802587220 */ /* 0x040fe20000410000 */
[C---:B------:R-:W-:Y:S01]  /*a420*/  FMUL.FTZ R89, R2.reuse, R89 ;  /* 0x0000005902597220 */ /* 0x040fe20000410000 */
[-C--:B---3--:R-:W-:Y:S05]  /*a430*/  HMMA.16816.F32 R36, R140, R52.reuse, R36 ;  /* 0x000000348c24723c */ /* 0x088fea0000001824 */
[----:B------:R-:W-:Y:S01]  /*a440*/  MUFU.EX2 R180, R213 ;  /* 0x000000d500b47308 */ /* 0x000fe20000000800 */
[C---:B------:R-:W-:Y:S01]  /*a450*/  FMUL.FTZ R92, R2.reuse, R92 ;  /* 0x0000005c025c7220 */ /* 0x040fe20000410000 */
[C---:B------:R-:W-:Y:S01]  /*a460*/  FMUL.FTZ R93, R2.reuse, R93 ;  /* 0x0000005d025d7220 */ /* 0x040fe20000410000 */
[----:B------:R-:W-:Y:S01]  /*a470*/  FMUL.FTZ R104, R2, R104 ;  /* 0x0000006802687220 */ /* 0x000fe20000410000 */
[C---:B------:R-:W-:Y:S06]  /*a480*/  HMMA.16816.F32 R40, R144.reuse, R52, R40 ;  /* 0x000000349028723c */ /* 0x040fec0000001828 */
[----:B------:R-:W-:Y:S01]  /*a490*/  MUFU.EX2 R204, R247 ;  /* 0x000000f700cc7308 */ /* 0x000fe20000000800 */
[C---:B------:R-:W-:Y:S01]  /*a4a0*/  FMUL.FTZ R46, R0.reuse, R186 ;  /* 0x000000ba002e7220 */ /* 0x040fe20000410000 */
[----:B------:R-:W-:Y:S03]  /*a4b0*/  FMUL.FTZ R47, R0, R187 ;  /* 0x000000bb002f7220 */ /* 0x000fe60000410000 */
[C---:B------:R-:W-:Y:S01]  /*a4c0*/  FMUL.FTZ R52, R133.reuse, R192 ;  /* 0x000000c085347220 */ /* 0x040fe20000410000 */
[----:B------:R-:W-:Y:S01]  /*a4d0*/  FMUL.FTZ R53, R133, R193 ;  /* 0x000000c185357220 */ /* 0x000fe20000410000 */
[----:B------:R-:W-:Y:S01]  /*a4e0*/  MOV R162, R51 ;  /* 0x0000003300a27202 */ /* 0x000fe20000000f00 */
[C---:B------:R-:W-:Y:S01]  /*a4f0*/  FMUL.FTZ R51, R3.reuse, R183 ;  /* 0x000000b703337220 */ /* 0x040fe20000410000 */
[-C--:B------:R-:W-:Y:S01]  /*a500*/  HMMA.16816.F32 R44, R144, R54.reuse, R44 ;  /* 0x00000036902c723c */ /* 0x080fe2000000182c */
[----:B------:R-:W3:Y:S02]  /*a510*/  MUFU.EX2 R193, R216 ;  /* 0x000000d800c17308 */ /* 0x000ee40000000800 */
[----:B------:R-:W-:Y:S01]  /*a520*/  MOV R163, R50 ;  /* 0x0000003200a37202 */ /* 0x000fe20000000f00 */
[C---:B------:R-:W-:Y:S01]  /*a530*/  FMUL.FTZ R50, R3.reuse, R182 ;  /* 0x000000b603327220 */ /* 0x040fe20000410000 */
[C---:B------:R-:W-:Y:S01]  /*a540*/  FMUL.FTZ R105, R2.reuse, R105 ;  /* 0x0000006902697220 */ /* 0x040fe20000410000 */
[C---:B------:R-:W-:Y:S01]  /*a550*/  FMUL.FTZ R108, R2.reuse, R108 ;  /* 0x0000006c026c7220 */ /* 0x040fe20000410000 */
[----:B------:R-:W-:Y:S01]  /*a560*/  FMUL.FTZ R109, R2, R109 ;  /* 0x0000006d026d7220 */ /* 0x000fe20000410000 */
[----:B------:R-:W-:Y:S03]  /*a570*/  MOV R182, R154 ;  /* 0x0000009a00b67202 */ /* 0x000fe60000000f00 */
[----:B------:R-:W-:Y:S01]  /*a580*/  MUFU.EX2 R247, R238 ;  /* 0x000000ee00f77308 */ /* 0x000fe20000000800 */
[C---:B------:R-:W-:Y:S04]  /*a590*/  HMMA.16816.F32 R48, R140.reuse, R54, R48 ;  /* 0x000000368c30723c */ /* 0x040fe80000001830 */
[C---:B------:R-:W-:Y:S01]  /*a5a0*/  FMUL.FTZ R58, R0.reuse, R190 ;  /* 0x000000be003a7220 */ /* 0x040fe20000410000 */
[C---:B------:R-:W-:Y:S01]  /*a5b0*/  FMUL.FTZ R59, R0.reuse, R191 ;  /* 0x000000bf003b7220 */ /* 0x040fe20000410000 */
[----:B------:R-:W-:Y:S01]  /*a5c0*/  FMUL.FTZ R62, R0, R202 ;  /* 0x000000ca003e7220 */ /* 0x000fe20000410000 */
[C---:B------:R-:W-:Y:S01]  /*a5d0*/  FMUL.FTZ R54, R3.reuse, R194 ;  /* 0x000000c203367220 */ /* 0x040fe20000410000 */
[----:B------:R-:W-:Y:S01]  /*a5e0*/  FMUL.FTZ R55, R3, R195 ;  /* 0x000000c303377220 */ /* 0x000fe20000410000 */
[----:B------:R-:W-:Y:S02]  /*a5f0*/  MUFU.EX2 R190, R221 ;  /* 0x000000dd00be7308 */ /* 0x000fe40000000800 */
[C---:B------:R-:W-:Y:S01]  /*a600*/  FMUL.FTZ R120, R2.reuse, R120 ;  /* 0x0000007802787220 */ /* 0x040fe20000410000 */
[C---:B------:R-:W-:Y:S01]  /*a610*/  FMUL.FTZ R121, R2.reuse, R121 ;  /* 0x0000007902797220 */ /* 0x040fe20000410000 */
[C---:B------:R-:W-:Y:S01]  /*a620*/  FMUL.FTZ R124, R2.reuse, R124 ;  /* 0x0000007c027c7220 */ /* 0x040fe20000410000 */
[----:B------:R-:W-:Y:S01]  /*a630*/  FMUL.FTZ R125, R2, R125 ;  /* 0x0000007d027d7220 */ /* 0x000fe20000410000 */
[-C--:B------:R-:W-:Y:S04]  /*a640*/  HMMA.16816.F32 R52, R140, R148.reuse, R52 ;  /* 0x000000948c34723c */ /* 0x080fe80000001834 */
[----:B------:R-:W-:Y:S01]  /*a650*/  MUFU.EX2 R191, R246 ;  /* 0x000000f600bf7308 */ /* 0x000fe20000000800 */
[----:B------:R-:W-:Y:S01]  /*a660*/  FMUL.FTZ R63, R0, R203 ;  /* 0x000000cb003f7220 */ /* 0x000fe20000410000 */
[--C-:B------:R-:W-:Y:S01]  /*a670*/  FFMA.FTZ R66, R66, UR4, -R137.reuse ;  /* 0x0000000442427c23 */ /* 0x100fe20008010889 */
[----:B------:R-:W-:Y:S01]  /*a680*/  MOV R175, R158 ;  /* 0x0000009e00af7202 */ /* 0x000fe20000000f00 */
[C---:B------:R-:W-:Y:S06]  /*a690*/  HMMA.16816.F32 R56, R144.reuse, R148, R56 ;  /* 0x000000949038723c */ /* 0x040fec0000001838 */
[----:B------:R-:W-:Y:S01]  /*a6a0*/  MUFU.EX2 R246, R237 ;  /* 0x000000ed00f67308 */ /* 0x000fe20000000800 */
[----:B------:R-:W-:Y:S01]  /*a6b0*/  FFMA.FTZ R137, R67, UR4, -R137 ;  /* 0x0000000443897c23 */ /* 0x000fe20008010889 */
[-C--:B------:R-:W-:Y:S03]  /*a6c0*/  HMMA.16816.F32 R60, R144, R150.reuse, R60 ;  /* 0x00000096903c723c */ /* 0x080fe6000000183c */
[----:B------:R-:W-:Y:S01]  /*a6d0*/  MOV R170, R66 ;  /* 0x0000004200aa7202 */ /* 0x000fe20000000f00 */
[C---:B------:R-:W-:Y:S01]  /*a6e0*/  FMUL.FTZ R66, R3.reuse, R198 ;  /* 0x000000c603427220 */ /* 0x040fe20000410000 */
[C---:B------:R-:W-:Y:S01]  /*a6f0*/  FMUL.FTZ R67, R3.reuse, R199 ;  /* 0x000000c703437220 */ /* 0x040fe20000410000 */
[----:B------:R-:W-:Y:S02]  /*a700*/  MOV R174, R156 ;  /* 0x0000009c00ae7202 */ /* 0x000fe40000000f00 */
[----:B------:R-:W-:Y:S03]  /*a710*/  MUFU.EX2 R202, R243 ;  /* 0x000000f300ca7308 */ /* 0x000fe60000000800 */
[----:B-1----:R-:W-:Y:S01]  /*a720*/  MOV R217, R173 ;  /* 0x000000ad00d97202 */ /* 0x002fe20000000f00 */
[C---:B------:R-:W-:Y:S01]  /*a730*/  FMUL.FTZ R70, R3.reuse, R70 ;  /* 0x0000004603467220 */ /* 0x040fe20000410000 */
[C---:B------:R-:W-:Y:S01]  /*a740*/  FMUL.FTZ R71, R3.reuse, R71 ;  /* 0x0000004703477220 */ /* 0x040fe20000410000 */
[C---:B------:R-:W-:Y:S01]  /*a750*/  HMMA.16816.F32 R64, R140.reuse, R150, R64 ;  /* 0x000000968c40723c */ /* 0x040fe20000001840 */
[----:B------:R-:W1:Y:S03]  /*a760*/  LDSM.16.MT88.4 R148, [R224+0xe000] ;  /* 0x00e00000e094783b */ /* 0x000e660000004200 */
[----:B------:R-:W-:Y:S01]  /*a770*/  MUFU.EX2 R243, R231 ;  /* 0x000000e700f37308 */ /* 0x000fe20000000800 */
[C---:B------:R-:W-:Y:S01]  /*a780*/  FMUL.FTZ R74, R0.reuse, R74 ;  /* 0x0000004a004a7220 */ /* 0x040fe20000410000 */
[C---:B------:R-:W-:Y:S01]  /*a790*/  FMUL.FTZ R75, R0.reuse, R75 ;  /* 0x0000004b004b7220 */ /* 0x040fe20000410000 */
[C---:B------:R-:W-:Y:S01]  /*a7a0*/  FMUL.FTZ R78, R0.reuse, R78 ;  /* 0x0000004e004e7220 */ /* 0x040fe20000410000 */
[C---:B------:R-:W-:Y:S03]  /*a7b0*/  FMUL.FTZ R79, R0.reuse, R79 ;  /* 0x0000004f004f7220 */ /* 0x040fe60000410000 */
        /* <DEDUP_REMOVED lines=18> */
[----:B------:R-:W-:Y:S01]  /*a8e0*/  MOV R172, R163 ;  /* 0x000000a300ac7202 */ /* 0x000fe20000000f00 */
        /* <DEDUP_REMOVED lines=10> */
[----:B------:R-:W-:Y:S01]  /*a990*/  FMUL.FTZ R127, R0, R127 ;  /* 0x0000007f007f7220 */ /* 0x000fe20000410000 */
[----:B------:R-:W-:Y:S01]  /*a9a0*/  MOV R197, R162 ;  /* 0x000000a200c57202 */ /* 0x000fe20000000f00 */
[-C--:B-1----:R-:W-:Y:S01]  /*a9b0*/  HMMA.16816.F32 R68, R140, R148.reuse, R68 ;  /* 0x000000948c44723c */ /* 0x082fe20000001844 */
[----:B------:R-:W-:Y:S02]  /*a9c0*/  MUFU.EX2 R172, R244 ;  /* 0x000000f400ac7308 */ /* 0x000fe40000000800 */
[----:B------:R-:W-:Y:S01]  /*a9d0*/  MOV R196, R161 ;  /* 0x000000a100c47202 */ /* 0x000fe20000000f00 */
[C---:B------:R-:W-:Y:S01]  /*a9e0*/  FMUL.FTZ R130, R3.reuse, R130 ;  /* 0x0000008203827220 */ /* 0x040fe20000410000 */
[----:B------:R-:W-:Y:S01]  /*a9f0*/  MOV R185, R164 ;  /* 0x000000a400b97202 */ /* 0x000fe20000000f00 */
[C---:B------:R-:W-:Y:S05]  /*aa00*/  HMMA.16816.F32 R72, R144.reuse, R148, R72 ;  /* 0x000000949048723c */ /* 0x040fea0000001848 */
[----:B------:R-:W-:Y:S01]  /*aa10*/  MUFU.EX2 R244, R235 ;  /* 0x000000eb00f47308 */ /* 0x000fe20000000800 */
[----:B------:R-:W-:Y:S01]  /*aa20*/  FMUL.FTZ R131, R3, R131 ;  /* 0x0000008303837220 */ /* 0x000fe20000410000 */
[-C--:B------:R-:W-:Y:S04]  /*aa30*/  HMMA.16816.F32 R76, R144, R150.reuse, R76 ;  /* 0x00000096904c723c */ /* 0x080fe8000000184c */
[----:B------:R-:W-:Y:S02]  /*aa40*/  MOV R177, R171 ;  /* 0x000000ab00b17202 */ /* 0x000fe40000000f00 */
[C---:B------:R-:W-:Y:S01]  /*aa50*/  HMMA.16816.F32 R80, R140.reuse, R150, R80 ;  /* 0x000000968c50723c */ /* 0x040fe20000001850 */
[----:B------:R-:W1:Y:S01]  /*aa60*/  LDSM.16.MT88.4 R148, [R225+0xe000] ;  /* 0x00e00000e194783b */ /* 0x000e620000004200 */
[----:B------:R-:W-:Y:S03]  /*aa70*/  MUFU.EX2 R171, R214 ;  /* 0x000000d600ab7308 */ /* 0x000fe60000000800 */
[----:B------:R-:W-:Y:S02]  /*aa80*/  MOV R187, R167 ;  /* 0x000000a700bb7202 */ /* 0x000fe40000000f00 */
[----:B------:R-:W-:Y:S05]  /*aa90*/  MOV R167, R159 ;  /* 0x0000009f00a77202 */ /* 0x000fea0000000f00 */
[----:B------:R-:W-:Y:S01]  /*aaa0*/  MUFU.EX2 R194, R252 ;  /* 0x000000fc00c27308 */ /* 0x000fe20000000800 */
[----:B------:R-:W-:Y:S02]  /*aab0*/  MOV R186, R166 ;  /* 0x000000a600ba7202 */ /* 0x000fe40000000f00 */
[----:B------:R-:W-:Y:S02]  /*aac0*/  MOV R166, R157 ;  /* 0x0000009d00a67202 */ /* 0x000fe40000000f00 */
[----:B------:R-:W-:Y:S01]  /*aad0*/  LDSM.16.MT88.4 R156, [R225+0xc800] ;  /* 0x00c80000e19c783b */ /* 0x000fe20000004200 */
[----:B------:R-:W-:Y:S04]  /*aae0*/  MOV R183, R186 ;  /* 0x000000ba00b77202 */ /* 0x000fe80000000f00 */
[----:B------:R-:W-:Y:S01]  /*aaf0*/  MUFU.EX2 R249, R167 ;  /* 0x000000a700f97308 */ /* 0x000fe20000000800 */
[----:B------:R-:W-:Y:S02]  /*ab00*/  MOV R200, R175 ;  /* 0x000000af00c87202 */ /* 0x000fe40000000f00 */
[----:B------:R-:W-:Y:S02]  /*ab10*/  MOV R188, R187 ;  /* 0x000000bb00bc7202 */ /* 0x000fe40000000f00 */
[----:B------:R-:W-:Y:S05]  /*ab20*/  MOV R189, R174 ;  /* 0x000000ae00bd7202 */ /* 0x000fea0000000f00 */
[----:B------:R-:W-:Y:S10]  /*ab30*/  MUFU.EX2 R175, R223 ;  /* 0x000000df00af7308 */ /* 0x000ff40000000800 */
[----:B------:R-:W-:Y:S01]  /*ab40*/  MUFU.EX2 R187, R220 ;  /* 0x000000dc00bb7308 */ /* 0x000fe20000000800 */
[-C--:B-1----:R-:W-:Y:S09]  /*ab50*/  HMMA.16816.F32 R84, R140, R148.reuse, R84 ;  /* 0x000000948c54723c */ /* 0x082ff20000001854 */
[----:B------:R1:W-:Y:S01]  /*ab60*/  MUFU.EX2 R174, R222 ;  /* 0x000000de00ae7308 */ /* 0x0003e20000000800 */
[C---:B------:R-:W-:Y:S09]  /*ab70*/  HMMA.16816.F32 R88, R144.reuse, R148, R88 ;  /* 0x000000949058723c */ /* 0x040ff20000001858 */
[----:B------:R-:W-:Y:S01]  /*ab80*/  MUFU.EX2 R252, R183 ;  /* 0x000000b700fc7308 */ /* 0x000fe20000000800 */
[-C--:B------:R-:W-:Y:S09]  /*ab90*/  HMMA.16816.F32 R92, R144, R150.reuse, R92 ;  /* 0x00000096905c723c */ /* 0x080ff2000000185c */
[----:B------:R-:W-:Y:S01]  /*aba0*/  MUFU.EX2 R186, R251 ;  /* 0x000000fb00ba7308 */ /* 0x000fe20000000800 */
[C---:B------:R-:W-:Y:S01]  /*abb0*/  HMMA.16816.F32 R96, R140.reuse, R150, R96 ;  /* 0x000000968c60723c */ /* 0x040fe20000001860 */
[----:B------:R-:W3:Y:S08]  /*abc0*/  LDSM.16.MT88.4 R148, [R227+0xe000] ;  /* 0x00e00000e394783b */ /* 0x000ef00000004200 */
[----:B------:R-:W-:Y:S01]  /*abd0*/  MUFU.EX2 R209, R209 ;  /* 0x000000d100d17308 */ /* 0x000fe20000000800 */
[----:B-1----:R-:W-:Y:S09]  /*abe0*/  LDSM.16.MT88.4 R220, [R227+0xf800] ;  /* 0x00f80000e3dc783b */ /* 0x002ff20000004200 */
[----:B------:R-:W1:Y:S10]  /*abf0*/  MUFU.EX2 R208, R208 ;  /* 0x000000d000d07308 */ /* 0x000e740000000800 */
[----:B------:R-:W-:Y:S10]  /*ac00*/  MUFU.EX2 R195, R210 ;  /* 0x000000d200c37308 */ /* 0x000ff40000000800 */
[----:B------:R-:W1:Y:S10]  /*ac10*/  MUFU.EX2 R179, R211 ;  /* 0x000000d300b37308 */ /* 0x000e740000000800 */
[----:B------:R-:W-:Y:S01]  /*ac20*/  MUFU.EX2 R207, R207 ;  /* 0x000000cf00cf7308 */ /* 0x000fe20000000800 */
[-C--:B---3--:R-:W-:Y:S06]  /*ac30*/  HMMA.16816.F32 R100, R140, R148.reuse, R100 ;  /* 0x000000948c64723c */ /* 0x088fec0000001864 */
[C---:B------:R-:W-:Y:S03]  /*ac40*/  HMMA.16816.F32 R104, R144.reuse, R148, R104 ;  /* 0x000000949068723c */ /* 0x040fe60000001868 */
[----:B------:R-:W-:Y:S03]  /*ac50*/  MUFU.EX2 R192, R206 ;  /* 0x000000ce00c07308 */ /* 0x000fe60000000800 */
[-C--:B------:R-:W-:Y:S07]  /*ac60*/  HMMA.16816.F32 R108, R144, R150.reuse, R108 ;  /* 0x00000096906c723c */ /* 0x080fee000000186c */
[----:B------:R-:W-:Y:S01]  /*ac70*/  MUFU.EX2 R169, R169 ;  /* 0x000000a900a97308 */ /* 0x000fe20000000800 */
[C---:B------:R-:W-:Y:S01]  /*ac80*/  HMMA.16816.F32 R112, R140.reuse, R150, R112 ;  /* 0x000000968c70723c */ /* 0x040fe20000001870 */
[----:B------:R-:W3:Y:S08]  /*ac90*/  LDSM.16.MT88.4 R148, [R226+0xe000] ;  /* 0x00e00000e294783b */ /* 0x000ef00000004200 */
[----:B------:R-:W-:Y:S02]  /*aca0*/  MUFU.EX2 R173, R250 ;  /* 0x000000fa00ad7308 */ /* 0x000fe40000000800 */
[----:B--2---:R-:W-:Y:S02]  /*acb0*/  FFMA.FTZ R165, R133, R165, R176 ;  /* 0x000000a585a57223 */ /* 0x004fe400000100b0 */
[----:B------:R-:W2:Y:S06]  /*acc0*/  LDL.LU R133, [R1+0x8] ;  /* 0x0000080001857983 */ /* 0x000eac0000300800 */
[----:B------:R-:W1:Y:S01]  /*acd0*/  MUFU.EX2 R176, R205 ;  /* 0x000000cd00b07308 */ /* 0x000e620000000800 */
[----:B----4-:R-:W-:Y:S01]  /*ace0*/  FFMA.FTZ R164, R3, R152, R153 ;  /* 0x0000009803a47223 */ /* 0x010fe20000010099 */
[----:B------:R-:W-:Y:S01]  /*acf0*/  FADD.FTZ R3, R217, R165 ;  /* 0x000000a5d9037221 */ /* 0x000fe20000010000 */
[----:B------:R-:W4:Y:S07]  /*ad00*/  LDSM.16.MT88.4 R152, [R224+0xc800] ;  /* 0x00c80000e098783b */ /* 0x000f2e0000004200 */
[----:B------:R-:W4:Y:S01]  /*ad10*/  MUFU.EX2 R203, R200 ;  /* 0x000000c800cb7308 */ /* 0x000f220000000800 */
[----:B------:R-:W-:Y:S04]  /*ad20*/  FADD.FTZ R3, R196, R3 ;  /* 0x00000003c4037221 */ /* 0x000fe80000010000 */
[----:B------:R-:W-:Y:S05]  /*ad30*/  FADD.FTZ R3, R232, R3 ;  /* 0x00000003e8037221 */ /* 0x000fea0000010000 */
[----:B------:R-:W4:Y:S01]  /*ad40*/  MUFU.EX2 R200, R248 ;  /* 0x000000f800c87308 */ /* 0x000f220000000800 */
[----:B------:R-:W-:Y:S09]  /*ad50*/  FADD.FTZ R3, R219, R3 ;  /* 0x00000003db037221 */ /* 0x000ff20000010000 */
[----:B------:R-:W-:Y:S01]  /*ad60*/  MUFU.EX2 R248, R166 ;  /* 0x000000a600f87308 */ /* 0x000fe20000000800 */
[-C--:B---3--:R-:W-:Y:S06]  /*ad70*/  HMMA.16816.F32 R116, R140, R148.reuse, R116 ;  /* 0x000000948c74723c */ /* 0x088fec0000001874 */
[C---:B------:R-:W-:Y:S03]  /*ad80*/  HMMA.16816.F32 R120, R144.reuse, R148, R120 ;  /* 0x000000949078723c */ /* 0x040fe60000001878 */
[----:B------:R-:W3:Y:S03]  /*ad90*/  MUFU.EX2 R250, R188 ;  /* 0x000000bc00fa7308 */ /* 0x000ee60000000800 */
[-C--:B------:R-:W-:Y:S07]  /*ada0*/  HMMA.16816.F32 R124, R144, R150.reuse, R124 ;  /* 0x00000096907c723c */ /* 0x080fee000000187c */
[----:B------:R4:W-:Y:S01]  /*adb0*/  MUFU.EX2 R188, R137 ;  /* 0x0000008900bc7308 */ /* 0x0009e20000000800 */
[----:B------:R-:W-:Y:S01]  /*adc0*/  HMMA.16816.F32 R128, R140, R150, R128 ;  /* 0x000000968c80723c */ /* 0x000fe20000001880 */
[----:B------:R-:W3:Y:S03]  /*add0*/  LDSM.16.MT88.4 R148, [R227+0xc800] ;  /* 0x00c80000e394783b */ /* 0x000ee60000004200 */
[----:B------:R-:W-:Y:S05]  /*ade0*/  F2FP.F16.F32.PACK_AB R144, R193, R212 ;  /* 0x000000d4c190723e */ /* 0x000fea00000000ff */
[----:B------:R-:W-:Y:S02]  /*adf0*/  MUFU.EX2 R168, R168 ;  /* 0x000000a800a87308 */ /* 0x000fe40000000800 */
[----:B------:R-:W-:Y:S02]  /*ae00*/  F2FP.F16.F32.PACK_AB R140, R218, R219 ;  /* 0x000000dbda8c723e */ /* 0x000fe400000000ff */
[----:B-1----:R-:W-:Y:S02]  /*ae10*/  F2FP.F16.F32.PACK_AB R141, R208, R209 ;  /* 0x000000d1d08d723e */ /* 0x002fe400000000ff */
[----:B------:R-:W-:Y:S01]  /*ae20*/  F2FP.F16.F32.PACK_AB R142, R178, R184 ;  /* 0x000000b8b28e723e */ /* 0x000fe200000000ff */
[----:B----4-:R-:W-:Y:S01]  /*ae30*/  FADD.FTZ R137, R218, R3 ;  /* 0x00000003da897221 */ /* 0x010fe20000010000 */
[----:B------:R-:W-:Y:S01]  /*ae40*/  F2FP.F16.F32.PACK_AB R143, R179, R195 ;  /* 0x000000c3b38f723e */ /* 0x000fe200000000ff */
[----:B------:R-:W-:Y:S01]  /*ae50*/  LDSM.16.MT88.4 R216, [R225+0xf800] ;  /* 0x00f80000e1d8783b */ /* 0x000fe20000004200 */
[----:B------:R-:W-:Y:S01]  /*ae60*/  F2FP.F16.F32.PACK_AB R146, R180, R171 ;  /* 0x000000abb492723e */ /* 0x000fe200000000ff */
[----:B------:R-:W-:Y:S01]  /*ae70*/  MUFU.EX2 R177, R177 ;  /* 0x000000b100b17308 */ /* 0x000fe20000000800 */
[----:B------:R-:W-:Y:S02]  /*ae80*/  F2FP.F16.F32.PACK_AB R147, R181, R176 ;  /* 0x000000b0b593723e */ /* 0x000fe400000000ff */
[----:B------:R-:W-:Y:S01]  /*ae90*/  F2FP.F16.F32.PACK_AB R145, R192, R207 ;  /* 0x000000cfc091723e */ /* 0x000fe200000000ff */
[-C--:B------:R-:W-:Y:S03]  /*aea0*/  HMMA.16816.F32 R4, R140, R152.reuse, R4 ;  /* 0x000000988c04723c */ /* 0x080fe60000001804 */
[----:B------:R-:W-:Y:S03]  /*aeb0*/  MOV R3, R204 ;  /* 0x000000cc00037202 */ /* 0x000fe60000000f00 */
[----:B------:R-:W-:Y:S01]  /*aec0*/  MUFU.EX2 R170, R170 ;  /* 0x000000aa00aa7308 */ /* 0x000fe20000000800 */
        /* <DEDUP_REMOVED lines=8> */
[----:B------:R-:W-:Y:S05]  /*af50*/  LDSM.16.MT88.4 R156, [R225+0xd000] ;  /* 0x00d00000e19c783b */ /* 0x000fea0000004200 */
[-C--:B---3--:R-:W-:Y:S06]  /*af60*/  HMMA.16816.F32 R36, R140, R148.reuse, R36 ;  /* 0x000000948c24723c */ /* 0x088fec0000001824 */
[C---:B------:R-:W-:Y:S06]  /*af70*/  HMMA.16816.F32 R40, R144.reuse, R148, R40 ;  /* 0x000000949028723c */ /* 0x040fec0000001828 */
[-C--:B------:R-:W-:Y:S06]  /*af80*/  HMMA.16816.F32 R44, R144, R150.reuse, R44 ;  /* 0x00000096902c723c */ /* 0x080fec000000182c */
[C---:B------:R-:W-:Y:S01]  /*af90*/  HMMA.16816.F32 R48, R140.reuse, R150, R48 ;  /* 0x000000968c30723c */ /* 0x040fe20000001830 */
[----:B------:R-:W3:Y:S05]  /*afa0*/  LDSM.16.MT88.4 R148, [R224+0xe800] ;  /* 0x00e80000e094783b */ /* 0x000eea0000004200 */
[-C--:B-1----:R-:W-:Y:S06]  /*afb0*/  HMMA.16816.F32 R52, R140, R152.reuse, R52 ;  /* 0x000000988c34723c */ /* 0x082fec0000001834 */
        /* <DEDUP_REMOVED lines=22> */
[----:B------:R-:W-:Y:S01]  /*b120*/  HMMA.16816.F32 R128, R140, R154, R128 ;  /* 0x0000009a8c80723c */ /* 0x000fe20000001880 */
[----:B------:R-:W-:Y:S04]  /*b130*/  LDSM.16.MT88.4 R152, [R226+0xd000] ;  /* 0x00d00000e298783b */ /* 0x000fe80000004200 */
[----:B------:R-:W-:Y:S02]  /*b140*/  F2FP.F16.F32.PACK_AB R144, R175, R190 ;  /* 0x000000beaf90723e */ /* 0x000fe400000000ff */
[----:B------:R-:W-:Y:S04]  /*b150*/  F2FP.F16.F32.PACK_AB R140, R186, R169 ;  /* 0x000000a9ba8c723e */ /* 0x000fe800000000ff */
[----:B------:R-:W-:Y:S02]  /*b160*/  F2FP.F16.F32.PACK_AB R142, R201, R173 ;  /* 0x000000adc98e723e */ /* 0x000fe400000000ff */
[----:B------:R-:W-:Y:S02]  /*b170*/  F2FP.F16.F32.PACK_AB R143, R202, R172 ;  /* 0x000000acca8f723e */ /* 0x000fe400000000ff */
[----:B------:R-:W-:Y:S02]  /*b180*/  F2FP.F16.F32.PACK_AB R145, R174, R187 ;  /* 0x000000bbae91723e */ /* 0x000fe400000000ff */
[----:B------:R-:W-:Y:S02]  /*b190*/  F2FP.F16.F32.PACK_AB R146, R203, R194 ;  /* 0x000000c2cb92723e */ /* 0x000fe400000000ff */
[----:B------:R-:W-:Y:S01]  /*b1a0*/  F2FP.F16.F32.PACK_AB R147, R204, R200 ;  /* 0x000000c8cc93723e */ /* 0x000fe200000000ff */
[----:B--2---:R-:W-:Y:S01]  /*b1b0*/  FFMA.FTZ R133, R2, R133, R182 ;  /* 0x0000008502857223 */ /* 0x004fe200000100b6 */
[----:B------:R-:W-:Y:S01]  /*b1c0*/  MOV R182, R185 ;  /* 0x000000b900b67202 */ /* 0x000fe20000000f00 */
[----:B------:R-:W2:Y:S01]  /*b1d0*/  LDL.LU R2, [R1+0xc] ;  /* 0x00000c0001027983 */ /* 0x000ea20000300800 */
[----:B------:R-:W1:Y:S01]  /*b1e0*/  MUFU.EX2 R185, R245 ;  /* 0x000000f500b97308 */ /* 0x000e620000000800 */
[----:B------:R-:W-:Y:S01]  /*b1f0*/  FADD.FTZ R133, R198, R133 ;  /* 0x00000085c6857221 */ /* 0x000fe20000010000 */
[----:B------:R-:W-:Y:S01]  /*b200*/  F2FP.F16.F32.PACK_AB R204, R252, R250 ;  /* 0x000000fafccc723e */ /* 0x000fe200000000ff */
[----:B------:R4:W5:Y:S02]  /*b210*/  LDL.LU R238, [R1+0x80] ;  /* 0x0000800001ee7983 */ /* 0x0009640000300800 */
[----:B------:R-:W-:Y:S02]  /*b220*/  FADD.FTZ R133, R234, R133 ;  /* 0x00000085ea857221 */ /* 0x000fe40000010000 */
[----:B------:R4:W5:Y:S03]  /*b230*/  LDL.LU R237, [R1+0x7c] ;  /* 0x00007c0001ed7983 */ /* 0x0009660000300800 */
[----:B------:R3:W3:Y:S01]  /*b240*/  MUFU.EX2 R245, R236 ;  /* 0x000000ec00f57308 */ /* 0x0006e20000000800 */
[----:B------:R-:W-:Y:S04]  /*b250*/  FADD.FTZ R133, R229, R133 ;  /* 0x00000085e5857221 */ /* 0x000fe80000010000 */
[----:B------:R-:W-:Y:S02]  /*b260*/  FADD.FTZ R133, R212, R133 ;  /* 0x00000085d4857221 */ /* 0x000fe40000010000 */
[----:B------:R-:W-:Y:S03]  /*b270*/  LDSM.16.MT88.4 R212, [R224+0xf800] ;  /* 0x00f80000e0d4783b */ /* 0x000fe60000004200 */
[----:B------:R-:W4:Y:S01]  /*b280*/  MUFU.EX2 R251, R182 ;  /* 0x000000b600fb7308 */ /* 0x000f220000000800 */
[----:B-1----:R-:W-:Y:S07]  /*b290*/  F2FP.F16.F32.PACK_AB R141, R185, R191 ;  /* 0x000000bfb98d723e */ /* 0x002fee00000000ff */
[-C--:B---3--:R-:W-:Y:S01]  /*b2a0*/  HMMA.16816.F32 R4, R140, R148.reuse, R4 ;  /* 0x000000948c04723c */ /* 0x088fe20000001804 */
[----:B------:R1:W5:Y:S02]  /*b2b0*/  LDL.LU R236, [R1+0x78] ;  /* 0x0000780001ec7983 */ /* 0x0003640000300800 */
[----:B------:R-:W-:Y:S02]  /*b2c0*/  F2FP.F16.F32.PACK_AB R210, R244, R245 ;  /* 0x000000f5f4d2723e */ /* 0x000fe400000000ff */
[----:B------:R1:W5:Y:S01]  /*b2d0*/  LDL.LU R235, [R1+0x74] ;  /* 0x0000740001eb7983 */ /* 0x0003620000300800 */
[C---:B------:R-:W-:Y:S03]  /*b2e0*/  HMMA.16816.F32 R8, R144.reuse, R148, R8 ;  /* 0x000000949008723c */ /* 0x040fe60000001808 */
[----:B------:R1:W5:Y:S02]  /*b2f0*/  LDL.LU R234, [R1+0x70] ;  /* 0x0000700001ea7983 */ /* 0x0003640000300800 */
[----:B----4-:R-:W-:Y:S01]  /*b300*/  F2FP.F16.F32.PACK_AB R205, R168, R251 ;  /* 0x000000fba8cd723e */ /* 0x010fe200000000ff */
[-C--:B------:R-:W-:Y:S06]  /*b310*/  HMMA.16816.F32 R12, R144, R150.reuse, R12 ;  /* 0x00000096900c723c */ /* 0x080fec000000180c */
[C---:B------:R-:W-:Y:S01]  /*b320*/  HMMA.16816.F32 R16, R140.reuse, R150, R16 ;  /* 0x000000968c10723c */ /* 0x040fe20000001810 */
[----:B------:R-:W-:Y:S05]  /*b330*/  LDSM.16.MT88.4 R148, [R224+0xf000] ;  /* 0x00f00000e094783b */ /* 0x000fea0000004200 */
[-C--:B------:R-:W-:Y:S06]  /*b340*/  HMMA.16816.F32 R20, R140, R156.reuse, R20 ;  /* 0x0000009c8c14723c */ /* 0x080fec0000001814 */
[C---:B------:R-:W-:Y:S06]  /*b350*/  HMMA.16816.F32 R24, R144.reuse, R156, R24 ;  /* 0x0000009c9018723c */ /* 0x040fec0000001818 */
[-C--:B------:R-:W-:Y:S06]  /*b360*/  HMMA.16816.F32 R28, R144, R158.reuse, R28 ;  /* 0x0000009e901c723c */ /* 0x080fec000000181c */
[C---:B------:R-:W-:Y:S01]  /*b370*/  HMMA.16816.F32 R32, R140.reuse, R158, R32 ;  /* 0x0000009e8c20723c */ /* 0x040fe20000001820 */
[----:B------:R-:W-:Y:S04]  /*b380*/  LDSM.16.MT88.4 R156, [R225+0xf000] ;  /* 0x00f00000e19c783b */ /* 0x000fe80000004200 */
[----:B--2---:R-:W-:Y:S01]  /*b390*/  FFMA.FTZ R0, R0, R2, R160 ;  /* 0x0000000200007223 */ /* 0x004fe200000100a0 */
[----:B------:R-:W-:Y:S03]  /*b3a0*/  FADD.FTZ R2, R199, R164 ;  /* 0x000000a4c7027221 */ /* 0x000fe60000010000 */
[----:B------:R-:W2:Y:S02]  /*b3b0*/  LDSM.16.MT88.4 R160, [R227+0xd000] ;  /* 0x00d00000e3a0783b */ /* 0x000ea40000004200 */
[----:B------:R-:W-:Y:S01]  /*b3c0*/  FADD.FTZ R0, R197, R0 ;  /* 0x00000000c5007221 */ /* 0x000fe20000010000 */
[----:B------:R-:W-:Y:S02]  /*b3d0*/  FADD.FTZ R2, R189, R2 ;  /* 0x00000002bd027221 */ /* 0x000fe40000010000 */
[----:B------:R-:W3:Y:S01]  /*b3e0*/  MUFU.EX2 R189, R138 ;  /* 0x0000008a00bd7308 */ /* 0x000ee20000000800 */
[----:B------:R-:W-:Y:S01]  /*b3f0*/  FADD.FTZ R0, R233, R0 ;  /* 0x00000000e9007221 */ /* 0x000fe20000010000 */
[----:B------:R-:W-:Y:S01]  /*b400*/  FADD.FTZ R2, R230, R2 ;  /* 0x00000002e6027221 */ /* 0x000fe20000010000 */
[----:B------:R-:W-:Y:S02]  /*b410*/  LDSM.16.MT88.4 R164, [R225+0xd800] ;  /* 0x00d80000e1a4783b */ /* 0x000fe40000004200 */
[----:B------:R-:W-:Y:S01]  /*b420*/  FADD.FTZ R0, R228, R0 ;  /* 0x00000000e4007221 */ /* 0x000fe20000010000 */
[----:B------:R-:W-:Y:S01]  /*b430*/  FADD.FTZ R2, R209, R2 ;  /* 0x00000002d1027221 */ /* 0x000fe20000010000 */
[----:B------:R-:W-:Y:S03]  /*b440*/  F2FP.F16.F32.PACK_AB R209, R246, R247 ;  /* 0x000000f7f6d1723e */ /* 0x000fe600000000ff */
[----:B------:R-:W4:Y:S01]  /*b450*/  MUFU.EX2 R138, R139 ;  /* 0x0000008b008a7308 */ /* 0x000f220000000800 */
[----:B------:R-:W-:Y:S01]  /*b460*/  FADD.FTZ R0, R207, R0 ;  /* 0x00000000cf007221 */ /* 0x000fe20000010000 */
[----:B------:R-:W-:Y:S01]  /*b470*/  F2FP.F16.F32.PACK_AB R207, R188, R170 ;  /* 0x000000aabccf723e */ /* 0x000fe200000000ff */
[----:B------:R-:W-:Y:S01]  /*b480*/  LDSM.16.MT88.4 R196, [R226+0xd800] ;  /* 0x00d80000e2c4783b */ /* 0x000fe20000004200 */
[----:B------:R-:W-:Y:S01]  /*b490*/  FADD.FTZ R2, R208, R2 ;  /* 0x00000002d0027221 */ /* 0x000fe20000010000 */
[----:B------:R-:W-:Y:S02]  /*b4a0*/  F2FP.F16.F32.PACK_AB R208, R248, R249 ;  /* 0x000000f9f8d0723e */ /* 0x000fe400000000ff */
[----:B---3--:R-:W-:Y:S04]  /*b4b0*/  F2FP.F16.F32.PACK_AB R206, R189, R177 ;  /* 0x000000b1bdce723e */ /* 0x008fe800000000ff */
[----:B------:R1:W5:Y:S04]  /*b4c0*/  LDL.LU R233, [R1+0x6c] ;  /* 0x00006c0001e97983 */ /* 0x0003680000300800 */
[----:B------:R1:W5:Y:S01]  /*b4d0*/  LDL.LU R232, [R1+0x68] ;  /* 0x0000680001e87983 */ /* 0x0003620000300800 */
[----:B----4-:R-:W-:Y:S03]  /*b4e0*/  F2FP.F16.F32.PACK_AB R211, R138, R243 ;  /* 0x000000f38ad3723e */ /* 0x010fe600000000ff */
[----:B------:R1:W5:Y:S04]  /*b4f0*/  LDL.LU R231, [R1+0x64] ;  /* 0x0000640001e77983 */ /* 0x0003680000300800 */
[----:B------:R1:W5:Y:S01]  /*b500*/  LDL.LU R230, [R1+0x60] ;  /* 0x0000600001e67983 */ /* 0x0003620000300800 */
[-C--:B--2---:R-:W-:Y:S03]  /*b510*/  HMMA.16816.F32 R36, R140, R160.reuse, R36 ;  /* 0x000000a08c24723c */ /* 0x084fe60000001824 */
[----:B------:R1:W5:Y:S04]  /*b520*/  LDL.LU R229, [R1+0x5c] ;  /* 0x00005c0001e57983 */ /* 0x0003680000300800 */
[----:B------:R1:W5:Y:S01]  /*b530*/  LDL.LU R228, [R1+0x58] ;  /* 0x0000580001e47983 */ /* 0x0003620000300800 */
[C---:B------:R-:W-:Y:S03]  /*b540*/  HMMA.16816.F32 R40, R144.reuse, R160, R40 ;  /* 0x000000a09028723c */ /* 0x040fe60000001828 */
[----:B------:R1:W5:Y:S03]  /*b550*/  LDL.LU R139, [R1+0x54] ;  /* 0x00005400018b7983 */ /* 0x0003660000300800 */
[-C--:B------:R-:W-:Y:S06]  /*b560*/  HMMA.16816.F32 R44, R144, R162.reuse, R44 ;  /* 0x000000a2902c723c */ /* 0x080fec000000182c */
[C---:B------:R-:W-:Y:S01]  /*b570*/  HMMA.16816.F32 R48, R140.reuse, R162, R48 ;  /* 0x000000a28c30723c */ /* 0x040fe20000001830 */
[----:B------:R-:W2:Y:S05]  /*b580*/  LDSM.16.MT88.4 R160, [R227+0xf000] ;  /* 0x00f00000e3a0783b */ /* 0x000eaa0000004200 */
        /* <DEDUP_REMOVED lines=12> */
[-C--:B------:R-:W-:Y:S05]  /*b650*/  HMMA.16816.F32 R92, R144, R158.reuse, R92 ;  /* 0x0000009e905c723c */ /* 0x080fea000000185c */
[----:B------:R-:W-:Y:S01]  /*b660*/  MOV R156, R181 ;  /* 0x000000b5009c7202 */ /* 0x000fe20000000f00 */
[C---:B------:R-:W-:Y:S05]  /*b670*/  HMMA.16816.F32 R96, R140.reuse, R158, R96 ;  /* 0x0000009e8c60723c */ /* 0x040fea0000001860 */
[----:B------:R-:W-:Y:S01]  /*b680*/  MOV R157, R180 ;  /* 0x000000b4009d7202 */ /* 0x000fe20000000f00 */
[-C--:B--2---:R-:W-:Y:S01]  /*b690*/  HMMA.16816.F32 R100, R140, R160.reuse, R100 ;  /* 0x000000a08c64723c */ /* 0x084fe20000001864 */
[----:B------:R-:W2:Y:S05]  /*b6a0*/  LDSM.16.MT88.4 R180, [R227+0xd800] ;  /* 0x00d80000e3b4783b */ /* 0x000eaa0000004200 */
[C---:B------:R-:W-:Y:S06]  /*b6b0*/  HMMA.16816.F32 R104, R144.reuse, R160, R104 ;  /* 0x000000a09068723c */ /* 0x040fec0000001868 */
[-C--:B------:R-:W-:Y:S06]  /*b6c0*/  HMMA.16816.F32 R108, R144, R162.reuse, R108 ;  /* 0x000000a2906c723c */ /* 0x080fec000000186c */
[C---:B------:R-:W-:Y:S06]  /*b6d0*/  HMMA.16816.F32 R112, R140.reuse, R162, R112 ;  /* 0x000000a28c70723c */ /* 0x040fec0000001870 */
[-C--:B---3--:R-:W-:Y:S06]  /*b6e0*/  HMMA.16816.F32 R116, R140, R152.reuse, R116 ;  /* 0x000000988c74723c */ /* 0x088fec0000001874 */
[C---:B------:R-:W-:Y:S06]  /*b6f0*/  HMMA.16816.F32 R120, R144.reuse, R152, R120 ;  /* 0x000000989078723c */ /* 0x040fec0000001878 */
[-C--:B------:R-:W-:Y:S06]  /*b700*/  HMMA.16816.F32 R124, R144, R154.reuse, R124 ;  /* 0x0000009a907c723c */ /* 0x080fec000000187c */
[----:B------:R-:W-:Y:S06]  /*b710*/  HMMA.16816.F32 R128, R140, R154, R128 ;  /* 0x0000009a8c80723c */ /* 0x000fec0000001880 */
[-C--:B----4-:R-:W-:Y:S06]  /*b720*/  HMMA.16816.F32 R144, R204, R148.reuse, R4 ;  /* 0x00000094cc90723c */ /* 0x090fec0000001804 */
[C---:B------:R-:W-:Y:S05]  /*b730*/  HMMA.16816.F32 R140, R208.reuse, R148, R8 ;  /* 0x00000094d08c723c */ /* 0x040fea0000001808 */
[----:B------:R-:W-:Y:S01]  /*b740*/  MOV R5, R156 ;  /* 0x0000009c00057202 */ /* 0x000fe20000000f00 */
[-C--:B------:R-:W-:Y:S05]  /*b750*/  HMMA.16816.F32 R152, R208, R150.reuse, R12 ;  /* 0x00000096d098723c */ /* 0x080fea000000180c */
[----:B------:R-:W-:Y:S01]  /*b760*/  MOV R6, R157 ;  /* 0x0000009d00067202 */ /* 0x000fe20000000f00 */
[C---:B------:R-:W-:Y:S05]  /*b770*/  HMMA.16816.F32 R148, R204.reuse, R150, R16 ;  /* 0x00000096cc94723c */ /* 0x040fea0000001810 */
[----:B------:R-:W-:Y:S01]  /*b780*/  MOV R7, R171 ;  /* 0x000000ab00077202 */ /* 0x000fe20000000f00 */
[-C--:B------:R-:W-:Y:S05]  /*b790*/  HMMA.16816.F32 R160, R204, R164.reuse, R20 ;  /* 0x000000a4cca0723c */ /* 0x080fea0000001814 */
[----:B------:R-:W-:Y:S01]  /*b7a0*/  MOV R15, R189 ;  /* 0x000000bd000f7202 */ /* 0x000fe20000000f00 */
[C---:B------:R-:W-:Y:S05]  /*b7b0*/  HMMA.16816.F32 R156, R208.reuse, R164, R24 ;  /* 0x000000a4d09c723c */ /* 0x040fea0000001818 */
[----:B------:R-:W-:Y:S02]  /*b7c0*/  MOV R14, R170 ;  /* 0x000000aa000e7202 */ /* 0x000fe40000000f00 */
[----:B------:R-:W-:Y:S04]  /*b7d0*/  MOV R10, R169 ;  /* 0x000000a9000a7202 */ /* 0x000fe80000000f00 */
[----:B------:R-:W-:Y:S02]  /*b7e0*/  MOV R12, R168 ;  /* 0x000000a8000c7202 */ /* 0x000fe40000000f00 */
[-C--:B------:R-:W-:Y:S03]  /*b7f0*/  HMMA.16816.F32 R168, R208, R166.reuse, R28 ;  /* 0x000000a6d0a8723c */ /* 0x080fe6000000181c */
[----:B------:R-:W-:Y:S02]  /*b800*/  MOV R11, R188 ;  /* 0x000000bc000b7202 */ /* 0x000fe40000000f00 */
[----:B------:R-:W-:Y:S01]  /*b810*/  MOV R13, R177 ;  /* 0x000000b1000d7202 */ /* 0x000fe20000000f00 */
[C---:B------:R-:W-:Y:S05]  /*b820*/  HMMA.16816.F32 R164, R204.reuse, R166, R32 ;  /* 0x000000a6cca4723c */ /* 0x040fea0000001820 */
[----:B------:R-:W-:Y:S02]  /*b830*/  MOV R21, R172 ;  /* 0x000000ac00157202 */ /* 0x000fe40000000f00 */
[----:B------:R-:W-:Y:S04]  /*b840*/  MOV R34, R179 ;  /* 0x000000b300227202 */ /* 0x000fe80000000f00 */
[----:B------:R-:W-:Y:S02]  /*b850*/  MOV R33, R178 ;  /* 0x000000b200217202 */ /* 0x000fe40000000f00 */
[----:B------:R-:W-:Y:S02]  /*b860*/  MOV R32, R176 ;  /* 0x000000b000207202 */ /* 0x000fe40000000f00 */
[-C--:B--2---:R-:W-:Y:S03]  /*b870*/  HMMA.16816.F32 R176, R204, R180.reuse, R36 ;  /* 0x000000b4ccb0723c */ /* 0x084fe60000001824 */
        /* <DEDUP_REMOVED lines=8> */
[-C--:B------:R-:W-:Y:S03]  /*b900*/  HMMA.16816.F32 R184, R208, R182.reuse, R44 ;  /* 0x000000b6d0b8723c */ /* 0x080fe6000000182c */
[----:B------:R-:W-:Y:S01]  /*b910*/  MOV R28, R5 ;  /* 0x00000005001c7202 */ /* 0x000fe20000000f00 */
[----:B------:R-:W-:Y:S01]  /*b920*/  FADD.FTZ R8, R8, R137 ;  /* 0x0000008908087221 */ /* 0x000fe20000010000 */
[----:B------:R-:W-:Y:S01]  /*b930*/  MOV R35, R6 ;  /* 0x0000000600237202 */ /* 0x000fe20000000f00 */
[C---:B------:R-:W-:Y:S05]  /*b940*/  HMMA.16816.F32 R180, R204.reuse, R182, R48 ;  /* 0x000000b6ccb4723c */ /* 0x040fea0000001830 */
[----:B------:R-:W-:Y:S02]  /*b950*/  MOV R19, R3 ;  /* 0x0000000300137202 */ /* 0x000fe40000000f00 */
        /* <DEDUP_REMOVED lines=8> */
[----:B------:R-:W-:Y:S01]  /*b9e0*/  MOV R30, R190 ;  /* 0x000000be001e7202 */ /* 0x000fe20000000f00 */
[----:B------:R-:W-:Y:S01]  /*b9f0*/  FADD.FTZ R3, R3, R133 ;  /* 0x0000008503037221 */ /* 0x000fe20000010000 */
[C---:B------:R-:W-:Y:S04]  /*ba00*/  HMMA.16816.F32 R188, R208.reuse, R196, R56 ;  /* 0x000000c4d0bc723c */ /* 0x040fe80000001838 */
[----:B------:R-:W-:Y:S01]  /*ba10*/  MOV R18, R203 ;  /* 0x000000cb00127202 */ /* 0x000fe20000000f00 */
[----:B------:R-:W-:Y:S01]  /*ba20*/  FADD.FTZ R0, R38, R0 ;  /* 0x0000000026007221 */ /* 0x000fe20000010000 */
[----:B------:R-:W-:Y:S02]  /*ba30*/  MOV R17, R202 ;  /* 0x000000ca00117202 */ /* 0x000fe40000000f00 */
[----:B------:R-:W-:Y:S03]  /*ba40*/  MOV R16, R201 ;  /* 0x000000c900107202 */ /* 0x000fe60000000f00 */
[----:B------:R-:W-:Y:S01]  /*ba50*/  MOV R23, R200 ;  /* 0x000000c800177202 */ /* 0x000fe20000000f00 */
[----:B------:R-:W-:Y:S01]  /*ba60*/  FADD.FTZ R2, R32, R0 ;  /* 0x0000000020027221 */ /* 0x000fe20000010000 */
[-C--:B------:R-:W-:Y:S03]  /*ba70*/  HMMA.16816.F32 R200, R208, R198.reuse, R60 ;  /* 0x000000c6d0c8723c */ /* 0x080fe6000000183c */
[----:B------:R-:W-:Y:S01]  /*ba80*/  MOV R39, R7 ;  /* 0x0000000700277202 */ /* 0x000fe20000000f00 */
[----:B------:R-:W-:Y:S01]  /*ba90*/  FADD.FTZ R0, R33, R8 ;  /* 0x0000000821007221 */ /* 0x000fe20000010000 */
[----:B------:R-:W2:Y:S01]  /*baa0*/  LDSM.16.MT88.4 R4, [R226+0xf800] ;  /* 0x00f80000e204783b */ /* 0x000ea20000004200 */
        /* <DEDUP_REMOVED lines=30> */
[----:B------:R-:W-:Y:S01]  /*bc90*/  FADD.FTZ R9, R24, R10 ;  /* 0x0000000a18097221 */ /* 0x000fe20000010000 */
[----:B------:R-:W-:Y:S01]  /*bca0*/  FADD.FTZ R5, R17, R8 ;  /* 0x0000000811057221 */ /* 0x000fe20000010000 */
[----:B------:R-:W-:Y:S01]  /*bcb0*/  MOV R133, R135 ;  /* 0x0000008700857202 */ /* 0x000fe20000000f00 */
[-C--:B------:R-:W-:Y:S03]  /*bcc0*/  HMMA.16816.F32 R124, R208, R6.reuse, R124 ;  /* 0x00000006d07c723c */ /* 0x080fe6000000187c */
[----:B------:R-:W-:Y:S01]  /*bcd0*/  FADD.FTZ R4, R19, R0 ;  /* 0x0000000013047221 */ /* 0x000fe20000010000 */
[----:B------:R-:W-:Y:S01]  /*bce0*/  FADD.FTZ R9, R20, R9 ;  /* 0x0000000914097221 */ /* 0x000fe20000010000 */
[----:B------:R-:W-:Y:S01]  /*bcf0*/  MOV R137, R134 ;  /* 0x0000008600897202 */ /* 0x000fe20000000f00 */
[----:B------:R-:W-:Y:S05]  /*bd00*/  HMMA.16816.F32 R128, R204, R6, R128 ;  /* 0x00000006cc80723c */ /* 0x000fea0000001880 */
[----:B------:R-:W-:Y:S01]  /*bd10*/  FADD.FTZ R4, R247, R4 ;  /* 0x00000004f7047221 */ /* 0x000fe20000010000 */
[----:B------:R-:W-:Y:S05]  /*bd20*/  FADD.FTZ R2, R16, R9 ;  /* 0x0000000910027221 */ /* 0x000fea0000010000 */
        /* <DEDUP_REMOVED lines=15> */
[----:B------:R-:W-:Y:S04]  /*be20*/  STL [R1], R5 ;  /* 0x0000000501007387 */ /* 0x000fe80000100800 */
[----:B------:R2:W-:Y:S04]  /*be30*/  STL [R1+0x4], R3 ;  /* 0x0000040301007387 */ /* 0x0005e80000100800 */
[----:B------:R1:W-:Y:S04]  /*be40*/  STL [R1+0x8], R2 ;  /* 0x0000080201007387 */ /* 0x0003e80000100800 */
[----:B------:R1:W-:Y:S01]  /*be50*/  STL [R1+0xc], R0 ;  /* 0x00000c0001007387 */ /* 0x0003e20000100800 */
[----:B--2---:R-:W-:Y:S01]  /*be60*/  MOV R3, R136 ;  /* 0x0000008800037202 */ /* 0x004fe20000000f00 */
[----:B------:R-:W-:Y:S06]  /*be70*/  @P4 BRA `(.L_x_175) ;  /* 0xffffffc000244947 */ /* 0x000fec000383ffff */
.L_x_174:
[----:B------:R-:W2:Y:S04]  /*be80*/  LDL.LU R8, [R1] ;  /* 0x0000000001087983 */ /* 0x000ea80000300800 */
[----:B------:R-:W3:Y:S04]  /*be90*/  LDL.LU R7, [R1+0x4] ;  /* 0x0000040001077983 */ /* 0x000ee80000300800 */
[----:B------:R-:W1:Y:S04]  /*bea0*/  LDL.LU R6, [R1+0x8] ;  /* 0x0000080001067983 */ /* 0x000e680000300800 */
[----:B------:R-:W4:Y:S01]  /*beb0*/  LDL.LU R5, [R1+0xc] ;  /* 0x00000c0001057983 */ /* 0x000f220000300800 */
[----:B------:R-:W2:Y:S01]  /*bec0*/  S2UR UR7, SR_CgaCtaId ;  /* 0x00000000000779c3 */ /* 0x000ea20000008800 */
[----:B------:R-:W-:Y:S01]  /*bed0*/  UISETP.NE.AND UP0, UPT, UR15, -0x1, UPT ;  /* 0xffffffff0f00788c */ /* 0x000fe2000bf05270 */
[----:B-----5:R-:W-:Y:S01]  /*bee0*/  MOV R205, 0x20 ;  /* 0x0000002000cd7802 */ /* 0x020fe20000000f00 */
[----:B------:R-:W2:Y:S01]  /*bef0*/  S2R R13, SR_TID.X ;  /* 0x00000000000d7919 */ /* 0x000ea20000002100 */
[----:B------:R-:W-:Y:S01]  /*bf00*/  MOV R133, 0x40 ;  /* 0x0000004000857802 */ /* 0x000fe20000000f00 */
[----:B------:R-:W2:Y:S07]  /*bf10*/  S2R R207, SR_TID.X ;  /* 0x0000000000cf7919 */ /* 0x000eae0000002100 */
[----:B------:R-:W-:-:S02]  /*bf20*/  @UP0 ULDC.64 UR4, c[0x0][0x298] ;  /* 0x0000a60000040ab9 */ /* 0x000fc40000000a00 */
[----:B------:R-:W-:-:S03]  /*bf30*/  @UP0 UIMAD.WIDE.U32 UR8, UR15, UR4, URZ ;  /* 0x000000040f0802a5 */ /* 0x000fc6000f8e003f */
[----:B------:R-:W-:Y:S01]  /*bf40*/  UMOV UR4, 0x400 ;  /* 0x0000040000047882 */ /* 0x000fe20000000000 */
[----:B------:R-:W-:Y:S02]  /*bf50*/  @UP0 UIMAD UR6, UR15, UR5, UR9 ;  /* 0x000000050f0602a4 */ /* 0x000fe4000f8e0209 */
[----:B--2---:R-:W-:Y:S01]  /*bf60*/  ULEA UR7, UR7, UR4, 0x18 ;  /* 0x0000000407077291 */ /* 0x004fe2000f8ec03f */
[----:B------:R-:W-:-:S04]  /*bf70*/  SHF.R.S32.HI R12, RZ, 0x1f, R13 ;  /* 0x0000001fff0c7819 */ /* 0x000fc8000001140d */
[----:B------:R-:W-:Y:S02]  /*bf80*/  LEA.HI R10, R12, R13, RZ, 0x2 ;  /* 0x0000000d0c0a7211 */ /* 0x000fe400078f10ff */
[----:B------:R-:W-:Y:S02]  /*bf90*/  SHF.R.S32.HI R58, RZ, 0x1f, R207 ;  /* 0x0000001fff3a7819 */ /* 0x000fe400000114cf */
[--C-:B------:R-:W-:Y:S02]  /*bfa0*/  SHF.R.S32.HI R9, RZ, 0x2, R10.reuse ;  /* 0x00000002ff097819 */ /* 0x100fe4000001140a */
[CC--:B------:R-:W-:Y:S02]  /*bfb0*/  LEA.HI R206, R58.reuse, R207.reuse, RZ, 0x5 ;  /* 0x000000cf3ace7211 */ /* 0x0c0fe400078f28ff */
[----:B------:R-:W-:Y:S02]  /*bfc0*/  LEA.HI R58, R58, R207, RZ, 0x3 ;  /* 0x000000cf3a3a7211 */ /* 0x000fe400078f18ff */
[----:B------:R-:W-:-:S02]  /*bfd0*/  SHF.R.S32.HI R11, RZ, 0x1f, R10 ;  /* 0x0000001fff0b7819 */ /* 0x000fc4000001140a */
[----:B------:R-:W-:-:S05]  /*bfe0*/  LOP3.LUT R137, R206, 0xffffffe0, RZ, 0xc0, !PT ;  /* 0xffffffe0ce897812 */ /* 0x000fca00078ec0ff */
[----:B------:R-:W-:Y:S01]  /*bff0*/  IMAD.IADD R137, R207, 0x1, -R137 ;  /* 0x00000001cf897824 */ /* 0x000fe200078e0a89 */
[----:B------:R-:W2:Y:S04]  /*c000*/  SHFL.BFLY PT, R4, R8, 0x2, 0x1f ;  /* 0x0c401f0008047f89 */ /* 0x000ea800000e0000 */
[----:B---3--:R-:W3:Y:S04]  /*c010*/  SHFL.BFLY PT, R3, R7, 0x2, 0x1f ;  /* 0x0c401f0007037f89 */ /* 0x008ee800000e0000 */
[----:B-1----:R-:W1:Y:S04]  /*c020*/  SHFL.BFLY PT, R2, R6, 0x2, 0x1f ;  /* 0x0c401f0006027f89 */ /* 0x002e6800000e0000 */
[----:B----4-:R-:W4:Y:S01]  /*c030*/  SHFL.BFLY PT, R0, R5, 0x2, 0x1f ;  /* 0x0c401f0005007f89 */ /* 0x010f2200000e0000 */
[----:B--2---:R-:W-:Y:S01]  /*c040*/  FADD.FTZ R4, R4, R8 ;  /* 0x0000000804047221 */ /* 0x004fe20000010000 */
[----:B---3--:R-:W-:Y:S01]  /*c050*/  FADD.FTZ R3, R3, R7 ;  /* 0x0000000703037221 */ /* 0x008fe20000010000 */
[----:B-1----:R-:W-:-:S03]  /*c060*/  FADD.FTZ R2, R2, R6 ;  /* 0x0000000602027221 */ /* 0x002fc60000010000 */
[----:B------:R-:W1:Y:S01]  /*c070*/  SHFL.BFLY PT, R6, R4, 0x1, 0x1f ;  /* 0x0c201f0004067f89 */ /* 0x000e6200000e0000 */
[----:B----4-:R-:W-:-:S03]  /*c080*/  FADD.FTZ R0, R0, R5 ;  /* 0x0000000500007221 */ /* 0x010fc60000010000 */
[----:B------:R-:W2:Y:S04]  /*c090*/  SHFL.BFLY PT, R5, R3, 0x1, 0x1f ;  /* 0x0c201f0003057f89 */ /* 0x000ea800000e0000 */
[----:B------:R-:W3:Y:S04]  /*c0a0*/  SHFL.BFLY PT, R7, R0, 0x1, 0x1f ;  /* 0x0c201f0000077f89 */ /* 0x000ee800000e0000 */
[----:B------:R-:W4:Y:S01]  /*c0b0*/  SHFL.BFLY PT, R8, R2, 0x1, 0x1f ;  /* 0x0c201f0002087f89 */ /* 0x000f2200000e0000 */
[----:B-1----:R-:W-:Y:S01]  /*c0c0*/  FADD.FTZ R138, R4, R6 ;  /* 0x00000006048a7221 */ /* 0x002fe20000010000 */
[----:B------:R-:W-:Y:S01]  /*c0d0*/  LEA.HI R4, R12, R13, RZ, 0x5 ;  /* 0x0000000d0c047211 */ /* 0x000fe200078f28ff */
[----:B--2---:R-:W-:Y:S01]  /*c0e0*/  FADD.FTZ R59, R3, R5 ;  /* 0x00000005033b7221 */ /* 0x004fe20000010000 */
[----:B------:R-:W-:-:S02]  /*c0f0*/  LEA.HI R3, R11, R9, RZ, 0x3 ;  /* 0x000000090b037211 */ /* 0x000fc400078f18ff */
[----:B------:R-:W-:Y:S01]  /*c100*/  FSETP.NE.FTZ.AND P3, PT, R138, RZ, PT ;  /* 0x000000ff8a00720b */ /* 0x000fe20003f75000 */
[----:B---3--:R-:W-:Y:S01]  /*c110*/  FADD.FTZ R204, R0, R7 ;  /* 0x0000000700cc7221 */ /* 0x008fe20000010000 */
[----:B------:R-:W-:Y:S02]  /*c120*/  LOP3.LUT R0, R10, 0x3ffffffc, RZ, 0xc0, !PT ;  /* 0x3ffffffc0a007812 */ /* 0x000fe400078ec0ff */
[----:B------:R-:W-:Y:S01]  /*c130*/  SHF.R.S32.HI R4, RZ, 0x5, R4 ;  /* 0x00000005ff047819 */ /* 0x000fe20000011404 */
[----:B----4-:R-:W-:Y:S01]  /*c140*/  FADD.FTZ R139, R2, R8 ;  /* 0x00000008028b7221 */ /* 0x010fe20000010000 */
[----:B------:R-:W-:Y:S01]  /*c150*/  LOP3.LUT R2, R3, 0xfffffff8, RZ, 0xc0, !PT ;  /* 0xfffffff803027812 */ /* 0x000fe200078ec0ff */
[----:B------:R-:W-:Y:S01]  /*c160*/  IMAD.IADD R5, R13, 0x1, -R0 ;  /* 0x000000010d057824 */ /* 0x000fe200078e0a00 */
[----:B------:R-:W-:Y:S02]  /*c170*/  LOP3.LUT R0, R58, 0xfffffff8, RZ, 0xc0, !PT ;  /* 0xfffffff83a007812 */ /* 0x000fe400078ec0ff */
[----:B------:R-:W-:Y:S01]  /*c180*/  SHF.R.S32.HI R58, RZ, 0x3, R58 ;  /* 0x00000003ff3a7819 */ /* 0x000fe2000001143a */
[----:B------:R-:W-:Y:S01]  /*c190*/  IMAD.IADD R2, R9, 0x1, -R2 ;  /* 0x0000000109027824 */ /* 0x000fe200078e0a02 */
[----:B------:R-:W-:Y:S01]  /*c1a0*/  IADD3 R207, -R0, R207, RZ ;  /* 0x000000cf00cf7210 */ /* 0x000fe20007ffe1ff */
[----:B------:R-:W-:-:S02]  /*c1b0*/  IMAD.MOV.U32 R0, RZ, RZ, 0x3f800000 ;  /* 0x3f800000ff007424 */ /* 0x000fc400078e00ff */
[----:B------:R-:W-:Y:S02]  /*c1c0*/  VIADD R3, R58, 0x10 ;  /* 0x000000103a037836 */ /* 0x000fe40000000000 */
[----:B------:R-:W-:Y:S01]  /*c1d0*/  IMAD R5, R4, 0x200, R5 ;  /* 0x0000020004057824 */ /* 0x000fe200078e0205 */
[C---:B------:R-:W-:Y:S01]  /*c1e0*/  SHF.L.U32 R4, R2.reuse, 0x6, RZ ;  /* 0x0000000602047819 */ /* 0x040fe200000006ff */
[----:B------:R-:W1:Y:S01]  /*c1f0*/  @P3 MUFU.RCP R0, R138 ;  /* 0x0000008a00003308 */ /* 0x000e620000001000 */
[----:B------:R-:W-:Y:S02]  /*c200*/  ISETP.GE.AND P0, PT, R3, UR14, PT ;  /* 0x0000000e03007c0c */ /* 0x000fe4000bf06270 */
[C---:B------:R-:W-:Y:S02]  /*c210*/  LOP3.LUT R3, R2.reuse, 0x1, RZ, 0xc0, !PT ;  /* 0x0000000102037812 */ /* 0x040fe400078ec0ff */
[----:B------:R-:W-:Y:S02]  /*c220*/  R2P PR, R2, 0x6 ;  /* 0x0000000602007804 */ /* 0x000fe40000000000 */
[----:B------:R-:W-:-:S02]  /*c230*/  FSETP.NE.FTZ.AND P4, PT, R59, RZ, PT ;  /* 0x000000ff3b00720b */ /* 0x000fc40003f95000 */
[----:B------:R-:W-:Y:S01]  /*c240*/  ISETP.NE.U32.AND P5, PT, R3, 0x1, PT ;  /* 0x000000010300780c */ /* 0x000fe20003fa5070 */
[----:B------:R-:W-:Y:S01]  /*c250*/  IMAD.MOV.U32 R3, RZ, RZ, 0x3f800000 ;  /* 0x3f800000ff037424 */ /* 0x000fe200078e00ff */
[----:B------:R-:W-:Y:S02]  /*c260*/  LOP3.LUT R4, R4, 0x1c0, RZ, 0xc0, !PT ;  /* 0x000001c004047812 */ /* 0x000fe400078ec0ff */
[----:B------:R-:W-:Y:S02]  /*c270*/  SEL R205, R205, 0xffffffe0, !P1 ;  /* 0xffffffe0cdcd7807 */ /* 0x000fe40004800000 */
[----:B------:R-:W-:Y:S02]  /*c280*/  PLOP3.LUT P1, PT, PT, PT, UP0, 0x80, 0x0 ;  /* 0x000000000000781c */ /* 0x000fe40003f2f008 */
[----:B------:R-:W-:Y:S01]  /*c290*/  LEA.HI R2, R4, R4, RZ, 0x1d ;  /* 0x0000000404027211 */ /* 0x000fe200078fe8ff */
[C---:B-1----:R-:W-:Y:S01]  /*c2a0*/  FMUL.FTZ R144, R0.reuse, R144 ;  /* 0x0000009000907220 */ /* 0x042fe20000410000 */
[----:B------:R-:W-:Y:S01]  /*c2b0*/  PLOP3.LUT P6, PT, PT, PT, PT, 0x8, 0x0 ;  /* 0x000000000000781c */ /* 0x000fe20003fce170 */
[----:B------:R1:W2:Y:S01]  /*c2c0*/  @P4 MUFU.RCP R3, R59 ;  /* 0x0000003b00034308 */ /* 0x0002a20000001000 */
[C---:B------:R-:W-:Y:S01]  /*c2d0*/  FMUL.FTZ R148, R0.reuse, R148 ;  /* 0x0000009400947220 */ /* 0x040fe20000410000 */
[----:B------:R-:W-:Y:S01]  /*c2e0*/  IMAD.U32 R2, R5, 0x2, R2 ;  /* 0x0000000205027824 */ /* 0x000fe200078e0002 */
[----:B------:R-:W-:Y:S01]  /*c2f0*/  P2R R4, PR, RZ, 0x40 ;  /* 0x00000040ff047803 */ /* 0x000fe20000000000 */
        /* <DEDUP_REMOVED lines=14> */
[----:B-12---:R-:W-:Y:S06]  /*c3e0*/  @P1 BRA `(.L_x_178) ;  /* 0x00000000001c1947 */ /* 0x006fec0003800000 */
[----:B------:R-:W1:Y:S01]  /*c3f0*/  S2UR UR7, SR_CTAID.Y ;  /* 0x00000000000779c3 */ /* 0x000e620000002600 */
[----:B------:R-:W-:Y:S01]  /*c400*/  ULDC.64 UR4, c[0x0][0x290] ;  /* 0x0000a40000047ab9 */ /* 0x000fe20000000a00 */
[----:B-1----:R-:W-:Y:S02]  /*c410*/  USHF.R.S32.HI UR6, URZ, 0x1f, UR7 ;  /* 0x0000001f3f067899 */ /* 0x002fe40008011407 */
[----:B------:R-:W-:Y:S02]  /*c420*/  UIMAD.WIDE.U32 UR8, UR7, UR4, URZ ;  /* 0x00000004070872a5 */ /* 0x000fe4000f8e003f */
[----:B------:R-:W-:-:S04]  /*c430*/  UIMAD UR6, UR6, UR4, URZ ;  /* 0x00000004060672a4 */ /* 0x000fc8000f8e023f */
[----:B------:R-:W-:-:S04]  /*c440*/  UIMAD UR6, UR7, UR5, UR6 ;  /* 0x00000005070672a4 */ /* 0x000fc8000f8e0206 */
[----:B------:R-:W-:-:S12]  /*c450*/  UIADD3 UR6, UR9, UR6, URZ ;  /* 0x0000000609067290 */ /* 0x000fd8000fffe03f */
.L_x_178:
        /* <DEDUP_REMOVED lines=18> */
[----:B------:R-:W-:-:S04]  /*c580*/  PLOP3.LUT P1, PT, PT, PT, PT, 0x80, 0x0 ;  /* 0x000000000000781c */ /* 0x000fc80003f2f070 */
[----:B------:R-:W-:Y:S01]  /*c590*/  P2R R4, PR, RZ, 0x2 ;  /* 0x00000002ff047803 */ /* 0x000fe20000000000 */
[----:B-1----:R-:W-:-:S04]  /*c5a0*/  UIMAD UR4, UR4, UR5, URZ ;  /* 0x00000005040472a4 */ /* 0x002fc8000f8e023f */
[----:B------:R-:W-:-:S04]  /*c5b0*/  USEL UR15, UR4, UR15, !UP0 ;  /* 0x0000000f040f7287 */ /* 0x000fc8000c000000 */
[----:B------:R-:W-:Y:S02]  /*c5c0*/  USHF.R.S32.HI UR4, URZ, 0x1f, UR15 ;  /* 0x0000001f3f047899 */ /* 0x000fe4000801140f */
[----:B------:R-:W-:-:S04]  /*c5d0*/  IMAD.U32 R80, RZ, RZ, UR15 ;  /* 0x0000000fff507e24 */ /* 0x000fc8000f8e00ff */
[----:B------:R-:W-:-:S07]  /*c5e0*/  IMAD.U32 R81, RZ, RZ, UR4 ;  /* 0x00000004ff517e24 */ /* 0x000fce000f8e00ff */
.L_x_179:
[----:B------:R-:W-:Y:S01]  /*c5f0*/  ISETP.NE.AND P1, PT, RZ, UR7, PT ;  /* 0x00000007ff007c0c */ /* 0x000fe2000bf25270 */
[----:B------:R-:W-:Y:S01]  /*c600*/  FMUL.FTZ R100, R0, R100 ;  /* 0x0000006400647220 */ /* 0x000fe20000410000 */
[----:B------:R-:W-:Y:S01]  /*c610*/  IADD3 R22, R24, -0x10, RZ ;  /* 0xfffffff018167810 */ /* 0x000fe20007ffe0ff */
[----:B------:R-:W-:Y:S01]  /*c620*/  FMUL.FTZ R33, R0, R101 ;  /* 0x0000006500217220 */ /* 0x000fe20000410000 */
[----:B------:R-:W-:Y:S01]  /*c630*/  @P5 IADD3 R22, R24, 0x10, RZ ;  /* 0x0000001018165810 */ /* 0x000fe20007ffe0ff */
[----:B------:R-:W-:Y:S01]  /*c640*/  FMUL.FTZ R112, R0, R112 ;  /* 0x0000007000707220 */ /* 0x000fe20000410000 */
[----:B------:R-:W-:Y:S01]  /*c650*/  FSETP.NE.FTZ.AND P5, PT, R204, RZ, PT ;  /* 0x000000ffcc00720b */ /* 0x000fe20003fb5000 */
[C---:B------:R-:W-:Y:S01]  /*c660*/  FMUL.FTZ R113, R0.reuse, R113 ;  /* 0x0000007100717220 */ /* 0x040fe20000410000 */
[----:B------:R-:W-:Y:S01]  /*c670*/  PLOP3.LUT P2, PT, PT, PT, PT, 0x8, 0x0 ;  /* 0x000000000000781c */ /* 0x000fe20003f4e170 */
[C---:B------:R-:W-:Y:S01]  /*c680*/  FMUL.FTZ R116, R0.reuse, R116 ;  /* 0x0000007400747220 */ /* 0x040fe20000410000 */
[C---:B------:R-:W-:Y:S01]  /*c690*/  FMUL.FTZ R117, R0.reuse, R117 ;  /* 0x0000007500757220 */ /* 0x040fe20000410000 */
[C---:B------:R-:W-:Y:S01]  /*c6a0*/  FMUL.FTZ R128, R0.reuse, R128 ;  /* 0x0000008000807220 */ /* 0x040fe20000410000 */
[----:B------:R-:W-:Y:S01]  /*c6b0*/  FMUL.FTZ R65, R0, R129 ;  /* 0x0000008100417220 */ /* 0x000fe20000410000 */
[----:B------:R-:W-:Y:S01]  /*c6c0*/  @!P1 PLOP3.LUT P2, PT, P6, PT, PT, 0x80, 0x0 ;  /* 0x000000000000981c */ /* 0x000fe2000374f070 */
[----:B------:R-:W1:Y:S01]  /*c6d0*/  @!P1 LDC R69, c[0x0][0x2c4] ;  /* 0x0000b100ff459b82 */ /* 0x000e620000000800 */
[----:B------:R-:W-:Y:S01]  /*c6e0*/  FSETP.NE.FTZ.AND P6, PT, R139, RZ, PT ;  /* 0x000000ff8b00720b */ /* 0x000fe20003fd5000 */
[C---:B------:R-:W-:Y:S01]  /*c6f0*/  FMUL.FTZ R146, R3.reuse, R146 ;  /* 0x0000009203927220 */ /* 0x040fe20000410000 */
[----:B------:R-:W-:Y:S01]  /*c700*/  MOV R0, 0x3f800000 ;  /* 0x3f80000000007802 */ /* 0x000fe20000000f00 */
[C---:B------:R-:W-:Y:S01]  /*c710*/  FMUL.FTZ R147, R3.reuse, R147 ;  /* 0x0000009303937220 */ /* 0x040fe20000410000 */
[----:B------:R-:W-:Y:S01]  /*c720*/  MOV R2, 0x3f800000 ;  /* 0x3f80000000027802 */ /* 0x000fe20000000f00 */
        /* <DEDUP_REMOVED lines=12> */
[C---:B------:R-:W-:Y:S01]  /*c7f0*/  FMUL.FTZ R194, R3.reuse, R194 ;  /* 0x000000c203c27220 */ /* 0x040fe20000410000 */
[C---:B------:R-:W-:Y:S01]  /*c800*/  FMUL.FTZ R56, R3.reuse, R195 ;  /* 0x000000c303387220 */ /* 0x040fe20000410000 */
[C---:B------:R-:W-:Y:S01]  /*c810*/  FMUL.FTZ R198, R3.reuse, R198 ;  /* 0x000000c603c67220 */ /* 0x040fe20000410000 */
[C---:B------:R-:W-:Y:S01]  /*c820*/  FMUL.FTZ R52, R3.reuse, R199 ;  /* 0x000000c703347220 */ /* 0x040fe20000410000 */
[C---:B------:R-:W-:Y:S01]  /*c830*/  FMUL.FTZ R70, R3.reuse, R70 ;  /* 0x0000004603467220 */ /* 0x040fe20000410000 */
[C---:B------:R-:W-:Y:S01]  /*c840*/  FMUL.FTZ R48, R3.reuse, R71 ;  /* 0x0000004703307220 */ /* 0x040fe20000410000 */
[----:B-1----:R-:W1:Y:S01]  /*c850*/  @P2 LDC R69, c[0x0][0x2e4] ;  /* 0x0000b900ff452b82 */ /* 0x002e620000000800 */
[C---:B------:R-:W-:Y:S01]  /*c860*/  FMUL.FTZ R82, R3.reuse, R82 ;  /* 0x0000005203527220 */ /* 0x040fe20000410000 */
[C---:B--2---:R-:W-:Y:S01]  /*c870*/  FMUL.FTZ R143, R0.reuse, R143 ;  /* 0x0000008f008f7220 */ /* 0x044fe20000410000 */
[----:B------:R-:W-:Y:S01]  /*c880*/  FMUL.FTZ R6, R0, R142 ;  /* 0x0000008e00067220 */ /* 0x000fe20000410000 */
[C---:B------:R-:W-:Y:S01]  /*c890*/  FMUL.FTZ R44, R3.reuse, R83 ;  /* 0x00000053032c7220 */ /* 0x040fe20000410000 */
[----:B------:R-:W-:Y:S01]  /*c8a0*/  ISETP.NE.AND P2, PT, R4, RZ, PT ;  /* 0x000000ff0400720c */ /* 0x000fe20003f45270 */
        /* <DEDUP_REMOVED lines=97> */
[----:B------:R2:W-:Y:S01]  /*cec0*/  STS [R22+0x2000], R13 ;  /* 0x0020000d16007388 */ /* 0x0005e20000000800 */
        /* <DEDUP_REMOVED lines=12> */
[-C--:B-1----:R-:W-:Y:S01]  /*cf90*/  IADD3 R3, R24, R133.reuse, RZ ;  /* 0x0000008518037210 */ /* 0x082fe20007ffe0ff */
[----:B------:R1:W-:Y:S01]  /*cfa0*/  STS [R0+0x400], R10 ;  /* 0x0004000a00007388 */ /* 0x0003e20000000800 */
[----:B------:R-:W-:Y:S02]  /*cfb0*/  F2FP.F16.F32.PACK_AB R61, R61, R184 ;  /* 0x000000b83d3d723e */ /* 0x000fe400000000ff */
[----:B------:R-:W-:Y:S01]  /*cfc0*/  F2FP.F16.F32.PACK_AB R60, R187, R60 ;  /* 0x0000003cbb3c723e */ /* 0x000fe200000000ff */
[----:B------:R-:W-:Y:S01]  /*cfd0*/  STS [R6], R8 ;  /* 0x0000000806007388 */ /* 0x000fe20000000800 */
[----:B------:R-:W-:Y:S01]  /*cfe0*/  F2FP.F16.F32.PACK_AB R57, R57, R192 ;  /* 0x000000c03939723e */ /* 0x000fe200000000ff */
[----:B--2---:R-:W2:Y:S01]  /*cff0*/  @P6 LDC R13, c[0x0][0x2e8] ;  /* 0x0000ba00ff0d6b82 */ /* 0x004ea20000000800 */
[----:B------:R-:W-:Y:S01]  /*d000*/  F2FP.F16.F32.PACK_AB R56, R56, R194 ;  /* 0x000000c23838723e */ /* 0x000fe200000000ff */
[----:B------:R4:W-:Y:S01]  /*d010*/  STS [R6+0x400], R7 ;  /* 0x0004000706007388 */ /* 0x0009e20000000800 */
[----:B------:R-:W-:Y:S01]  /*d020*/  IADD3 R2, R0, R133, RZ ;  /* 0x0000008500027210 */ /* 0x000fe20007ffe0ff */
[----:B------:R-:W-:Y:S01]  /*d030*/  @P6 MUFU.LG2 R12, R139 ;  /* 0x0000008b000c6308 */ /* 0x000fe20000000c00 */
[----:B------:R-:W-:Y:S01]  /*d040*/  F2FP.F16.F32.PACK_AB R53, R53, R196 ;  /* 0x000000c43535723e */ /* 0x000fe200000000ff */
[----:B------:R5:W-:Y:S01]  /*d050*/  STS [R0+0x2000], R9 ;  /* 0x0020000900007388 */ /* 0x000be20000000800 */
[----:B------:R-:W-:-:S02]  /*d060*/  F2FP.F16.F32.PACK_AB R52, R52, R198 ;  /* 0x000000c63434723e */ /* 0x000fc400000000ff */
[----:B------:R-:W-:Y:S01]  /*d070*/  IADD3 R4, R6, R133, RZ ;  /* 0x0000008506047210 */ /* 0x000fe20007ffe0ff */
[----:B------:R-:W-:Y:S01]  /*d080*/  STS [R0+0x2400], R14 ;  /* 0x0024000e00007388 */ /* 0x000fe20000000800 */
[----:B------:R-:W-:Y:S02]  /*d090*/  F2FP.F16.F32.PACK_AB R55, R55, R188 ;  /* 0x000000bc3737723e */ /* 0x000fe400000000ff */
[----:B------:R-:W-:Y:S01]  /*d0a0*/  F2FP.F16.F32.PACK_AB R54, R191, R54 ;  /* 0x00000036bf36723e */ /* 0x000fe200000000ff */
[----:B------:R-:W-:Y:S01]  /*d0b0*/  STS [R6+0x2000], R21 ;  /* 0x0020001506007388 */ /* 0x000fe20000000800 */
[----:B------:R-:W-:Y:S01]  /*d0c0*/  F2FP.F16.F32.PACK_AB R51, R51, R200 ;  /* 0x000000c83333723e */ /* 0x000fe200000000ff */
[----:B---3--:R-:W3:Y:S01]  /*d0d0*/  @P4 LDC R11, c[0x0][0x2e8] ;  /* 0x0000ba00ff0b4b82 */ /* 0x008ee20000000800 */
[----:B------:R-:W-:Y:S01]  /*d0e0*/  F2FP.F16.F32.PACK_AB R50, R203, R50 ;  /* 0x00000032cb32723e */ /* 0x000fe200000000ff */
[----:B------:R-:W-:Y:S01]  /*d0f0*/  STS [R6+0x2400], R20 ;  /* 0x0024001406007388 */ /* 0x000fe20000000800 */
[----:B------:R-:W-:Y:S01]  /*d100*/  F2FP.F16.F32.PACK_AB R49, R49, R25 ;  /* 0x000000193131723e */ /* 0x000fe200000000ff */
[----:B-1----:R-:W-:Y:S01]  /*d110*/  @P4 MUFU.LG2 R10, R59 ;  /* 0x0000003b000a4308 */ /* 0x002fe20000000c00 */
[----:B------:R-:W-:Y:S01]  /*d120*/  F2FP.F16.F32.PACK_AB R48, R48, R70 ;  /* 0x000000463030723e */ /* 0x000fe200000000ff */
[----:B------:R1:W-:Y:S01]  /*d130*/  STS [R3], R19 ;  /* 0x0000001303007388 */ /* 0x0003e20000000800 */
[----:B------:R-:W-:-:S02]  /*d140*/  F2FP.F16.F32.PACK_AB R45, R45, R29 ;  /* 0x0000001d2d2d723e */ /* 0x000fc400000000ff */
[----:B------:R-:W-:Y:S01]  /*d150*/  F2FP.F16.F32.PACK_AB R44, R44, R82 ;  /* 0x000000522c2c723e */ /* 0x000fe200000000ff */
[----:B------:R-:W-:Y:S01]  /*d160*/  STS [R3+0x400], R18 ;  /* 0x0004001203007388 */ /* 0x000fe20000000800 */
[----:B------:R-:W-:Y:S01]  /*d170*/  F2FP.F16.F32.PACK_AB R47, R47, R72 ;  /* 0x000000482f2f723e */ /* 0x000fe200000000ff */
[----:B----4-:R-:W4:Y:S01]  /*d180*/  @!P1 LDC R7, c[0x0][0x270] ;  /* 0x00009c00ff079b82 */ /* 0x010f220000000800 */
[----:B------:R-:W-:Y:S01]  /*d190*/  F2FP.F16.F32.PACK_AB R46, R75, R46 ;  /* 0x0000002e4b2e723e */ /* 0x000fe200000000ff */
[----:B------:R-:W-:Y:S01]  /*d1a0*/  STS [R5], R16 ;  /* 0x0000001005007388 */ /* 0x000fe20000000800 */
[----:B------:R-:W-:Y:S02]  /*d1b0*/  F2FP.F16.F32.PACK_AB R43, R43, R76 ;  /* 0x0000004c2b2b723e */ /* 0x000fe400000000ff */
[----:B------:R-:W-:Y:S01]  /*d1c0*/  F2FP.F16.F32.PACK_AB R42, R79, R42 ;  /* 0x0000002a4f2a723e */ /* 0x000fe200000000ff */
[----:B------:R-:W-:Y:S01]  /*d1d0*/  STS [R5+0x400], R15 ;  /* 0x0004000f05007388 */ /* 0x000fe20000000800 */
[----:B------:R-:W-:Y:S01]  /*d1e0*/  F2FP.F16.F32.PACK_AB R41, R41, R84 ;  /* 0x000000542929723e */ /* 0x000fe200000000ff */
[----:B-----5:R-:W5:Y:S01]  /*d1f0*/  @P1 LDC.64 R8, c[0x0][0x2c0] ;  /* 0x0000b000ff081b82 */ /* 0x020f620000000a00 */
[----:B------:R-:W-:Y:S01]  /*d200*/  F2FP.F16.F32.PACK_AB R40, R40, R86 ;  /* 0x000000562828723e */ /* 0x000fe200000000ff */
[----:B------:R2:W-:Y:S01]  /*d210*/  STS [R3+0x2000], R17 ;  /* 0x0020001103007388 */ /* 0x0005e20000000800 */
        /* <DEDUP_REMOVED lines=33> */
[----:B-1----:R-:W-:Y:S02]  /*d430*/  MOV R19, 0x7f800000 ;  /* 0x7f80000000137802 */ /* 0x002fe40000000f00 */
[----:B--2---:R-:W-:Y:S01]  /*d440*/  MOV R17, 0x7f800000 ;  /* 0x7f80000000117802 */ /* 0x004fe20000000f00 */
[----:B------:R-:W-:Y:S01]  /*d450*/  STS [R24+0x4000], R49 ;  /* 0x0040003118007388 */ /* 0x000fe20000000800 */
[----:B------:R-:W-:-:S02]  /*d460*/  MOV R16, 0x7f800000 ;  /* 0x7f80000000107802 */ /* 0x000fc40000000f00 */
[----:B------:R-:W-:Y:S01]  /*d470*/  SHF.L.U32 R21, R207, 0x3, RZ ;  /* 0x00000003cf157819 */ /* 0x000fe200000006ff */
        /* <DEDUP_REMOVED lines=15> */
[----:B------:R1:W-:Y:S04]  /*d570*/  STS [R6+0x6400], R34 ;  /* 0x0064002206007388 */ /* 0x0003e80000000800 */
[----:B------:R-:W-:Y:S04]  /*d580*/  STS [R3+0x4000], R33 ;  /* 0x0040002103007388 */ /* 0x000fe80000000800 */
[----:B------:R-:W-:Y:S04]  /*d590*/  STS [R3+0x4400], R32 ;  /* 0x0044002003007388 */ /* 0x000fe80000000800 */
[----:B------:R-:W-:Y:S04]  /*d5a0*/  STS [R5+0x4000], R29 ;  /* 0x0040001d05007388 */ /* 0x000fe80000000800 */
[----:B------:R-:W-:Y:S01]  /*d5b0*/  STS [R5+0x4400], R28 ;  /* 0x0044001c05007388 */ /* 0x000fe20000000800 */
[----:B--2---:R-:W2:Y:S03]  /*d5c0*/  @P3 MUFU.LG2 R0, R138 ;  /* 0x0000008a00003308 */ /* 0x004ea60000000c00 */
[----:B------:R-:W-:Y:S04]  /*d5d0*/  STS [R3+0x6000], R31 ;  /* 0x0060001f03007388 */ /* 0x000fe80000000800 */
[----:B------:R3:W-:Y:S01]  /*d5e0*/  STS [R3+0x6400], R30 ;  /* 0x0064001e03007388 */ /* 0x0007e20000000800 */
[----:B-1----:R-:W1:Y:S03]  /*d5f0*/  @P1 LDC R6, c[0x0][0x2c0] ;  /* 0x0000b000ff061b82 */ /* 0x002e660000000800 */
[----:B------:R-:W-:Y:S04]  /*d600*/  STS [R5+0x6000], R27 ;  /* 0x0060001b05007388 */ /* 0x000fe80000000800 */
[----:B------:R4:W-:Y:S04]  /*d610*/  STS [R5+0x6400], R26 ;  /* 0x0064001a05007388 */ /* 0x0009e80000000800 */
[----:B------:R-:W-:Y:S04]  /*d620*/  STS [R2+0x4000], R25 ;  /* 0x0040001902007388 */ /* 0x000fe80000000800 */
[----:B------:R-:W-:Y:S04]  /*d630*/  STS [R2+0x4400], R62 ;  /* 0x0044003e02007388 */ /* 0x000fe80000000800 */
[----:B------:R-:W-:Y:S04]  /*d640*/  STS [R4+0x4000], R65 ;  /* 0x0040004104007388 */ /* 0x000fe80000000800 */
[----:B------:R-:W-:Y:S01]  /*d650*/  STS [R4+0x4400], R64 ;  /* 0x0044004004007388 */ /* 0x000fe20000000800 */
[----:B---3--:R-:W-:-:S02]  /*d660*/  IADD3 R3, R58, 0x20, RZ ;  /* 0x000000203a037810 */ /* 0x008fc40007ffe0ff */
[----:B------:R-:W-:Y:S01]  /*d670*/  @!P1 MOV R6, 0x1 ;  /* 0x0000000100069802 */ /* 0x000fe20000000f00 */
[----:B------:R-:W-:Y:S04]  /*d680*/  STS [R2+0x6000], R67 ;  /* 0x0060004302007388 */ /* 0x000fe80000000800 */
[----:B------:R3:W-:Y:S01]  /*d690*/  STS [R2+0x6400], R66 ;  /* 0x0064004202007388 */ /* 0x0007e20000000800 */
[----:B----4-:R-:W4:Y:S03]  /*d6a0*/  @P3 LDC R5, c[0x0][0x2e8] ;  /* 0x0000ba00ff053b82 */ /* 0x010f260000000800 */
[----:B------:R-:W-:Y:S04]  /*d6b0*/  STS [R4+0x6000], R63 ;  /* 0x0060003f04007388 */ /* 0x000fe80000000800 */
[----:B------:R2:W-:Y:S01]  /*d6c0*/  STS [R4+0x6400], R68 ;  /* 0x0064004404007388 */ /* 0x0005e20000000800 */
[----:B------:R-:W-:Y:S06]  /*d6d0*/  BAR.SYNC.DEFER_BLOCKING 0x0 ;  /* 0x0000000000007b1d */ /* 0x000fec0000010000 */
[----:B------:R-:W1:Y:S01]  /*d6e0*/  S2R R14, SR_CTAID.Y ;  /* 0x00000000000e7919 */ /* 0x000e620000002600 */
[----:B------:R-:W1:Y:S01]  /*d6f0*/  S2R R23, SR_CTAID.Z ;  /* 0x0000000000177919 */ /* 0x000e620000002700 */
[----:B---3--:R-:W-:Y:S01]  /*d700*/  @P1 MOV R2, 0x1 ;  /* 0x0000000100021802 */ /* 0x008fe20000000f00 */
[----:B------:R-:W-:-:S02]  /*d710*/  @!P1 IMAD R2, R69, R7, RZ ;  /* 0x0000000745029224 */ /* 0x000fc400078e02ff */
[----:B------:R-:W3:Y:S01]  /*d720*/  @P5 MUFU.LG2 R7, R204 ;  /* 0x000000cc00075308 */ /* 0x000ee20000000c00 */
[----:B--2---:R-:W-:Y:S01]  /*d730*/  @P3 FMUL.FTZ R4, R0, 0.69314718246459960938 ;  /* 0x3f31721800043820 */ /* 0x004fe20000410000 */
[----:B-----5:R-:W-:Y:S01]  /*d740*/  @P1 IMAD R0, R9, R8, RZ ;  /* 0x0000000809001224 */ /* 0x020fe200078e02ff */
[----:B------:R-:W-:Y:S01]  /*d750*/  @!P1 MOV R0, R69 ;  /* 0x0000004500009202 */ /* 0x000fe20000000f00 */
[----:B------:R2:W2:Y:S01]  /*d760*/  LDS.128 R24, [R242+0x3800] ;  /* 0x00380000f2187984 */ /* 0x0004a20000000c00 */
[----:B------:R-:W5:Y:S01]  /*d770*/  @P5 LDC R8, c[0x0][0x2e8] ;  /* 0x0000ba00ff085b82 */ /* 0x000f620000000800 */
[----:B----4-:R-:W-:Y:S01]  /*d780*/  @P3 FFMA.FTZ R22, R136, R5, R4 ;  /* 0x0000000588163223 */ /* 0x010fe20000010004 */
[----:B------:R-:W-:Y:S01]  /*d790*/  @P4 FMUL.FTZ R5, R10, 0.69314718246459960938 ;  /* 0x3f3172180a054820 */ /* 0x000fe20000410000 */
[----:B------:R-:W-:Y:S02]  /*d7a0*/  ISETP.GE.AND P3, PT, R3, UR14, PT ;  /* 0x0000000e03007c0c */ /* 0x000fe4000bf66270 */
[----:B------:R-:W-:Y:S01]  /*d7b0*/  IADD3 R3, R58, 0x30, RZ ;  /* 0x000000303a037810 */ /* 0x000fe20007ffe0ff */
[----:B------:R-:W-:Y:S01]  /*d7c0*/  @P4 FFMA.FTZ R19, R135, R11, R5 ;  /* 0x0000000b87134223 */ /* 0x000fe20000010005 */
[----:B------:R-:W-:Y:S01]  /*d7d0*/  LOP3.LUT P4, RZ, R137, 0x3, RZ, 0xc0, !PT ;  /* 0x0000000389ff7812 */ /* 0x000fe2000788c0ff */
[----:B-1----:R-:W-:Y:S01]  /*d7e0*/  IMAD R4, R14, R2, RZ ;  /* 0x000000020e047224 */ /* 0x002fe200078e02ff */
[----:B------:R-:W-:-:S04]  /*d7f0*/  IADD3 R2, R58, 0x40, RZ ;  /* 0x000000403a027810 */ /* 0x000fc80007ffe0ff */
[----:B------:R-:W-:Y:S02]  /*d800*/  SEL R4, R4, RZ, !P2 ;  /* 0x000000ff04047207 */ /* 0x000fe40005000000 */
[----:B------:R-:W-:Y:S01]  /*d810*/  ISETP.GE.AND P1, PT, R2, UR14, PT ;  /* 0x0000000e02007c0c */ /* 0x000fe2000bf26270 */
[----:B------:R-:W-:Y:S01]  /*d820*/  IMAD R2, R6, UR4, RZ ;  /* 0x0000000406027c24 */ /* 0x000fe2000f8e02ff */
[----:B------:R-:W-:Y:S01]  /*d830*/  ISETP.GE.AND P2, PT, R3, UR14, PT ;  /* 0x0000000e03007c0c */ /* 0x000fe2000bf46270 */
[----:B------:R-:W-:Y:S02]  /*d840*/  IMAD R0, R23, R0, R4 ;  /* 0x0000000017007224 */ /* 0x000fe400078e0204 */
[----:B------:R-:W-:Y:S01]  /*d850*/  @P6 FMUL.FTZ R4, R12, 0.69314718246459960938 ;  /* 0x3f3172180c046820 */ /* 0x000fe20000410000 */
[----:B---3--:R-:W-:Y:S01]  /*d860*/  @P5 FMUL.FTZ R3, R7, 0.69314718246459960938 ;  /* 0x3f31721807035820 */ /* 0x008fe20000410000 */
[----:B------:R-:W-:Y:S02]  /*d870*/  SHF.L.U32 R5, R2, 0x7, RZ ;  /* 0x0000000702057819 */ /* 0x000fe400000006ff */
[----:B------:R-:W-:Y:S01]  /*d880*/  @P6 FFMA.FTZ R17, R134, R13, R4 ;  /* 0x0000000d86116223 */ /* 0x000fe20000010004 */
[----:B-----5:R-:W-:Y:S01]  /*d890*/  @P5 FFMA.FTZ R16, R132, R8, R3 ;  /* 0x0000000884105223 */ /* 0x020fe20000010003 */
[----:B------:R-:W-:-:S02]  /*d8a0*/  SHF.R.S32.HI R2, RZ, 0x1f, R5 ;  /* 0x0000001fff027819 */ /* 0x000fc40000011405 */
[--C-:B------:R-:W-:Y:S02]  /*d8b0*/  IADD3 R5, P6, P5, R5, R80, R0.reuse ;  /* 0x0000005005057210 */ /* 0x100fe40007dde000 */
[----:B------:R-:W-:-:S04]  /*d8c0*/  SHF.R.S32.HI R0, RZ, 0x1f, R0 ;  /* 0x0000001fff007819 */ /* 0x000fc80000011400 */
[----:B------:R-:W-:Y:S01]  /*d8d0*/  IADD3.X R4, R2, R81, R0, P6, P5 ;  /* 0x0000005102047210 */ /* 0x000fe200037ea400 */
[----:B--2---:R-:W-:Y:S06]  /*d8e0*/  @P4 BRA `(.L_x_181) ;  /* 0x0000000000c44947 */ /* 0x004fec0003800000 */
[----:B------:R-:W-:Y:S02]  /*d8f0*/  SHF.R.S32.HI R3, RZ, 0x5, R206 ;  /* 0x00000005ff037819 */ /* 0x000fe400000114ce */
[----:B------:R-:W-:Y:S02]  /*d900*/  SHF.R.S32.HI R2, RZ, 0x1f, R137 ;  /* 0x0000001fff027819 */ /* 0x000fe40000011489 */
[----:B------:R-:W-:Y:S02]  /*d910*/  SHF.R.S32.HI R0, RZ, 0x1f, R3 ;  /* 0x0000001fff007819 */ /* 0x000fe40000011403 */
[----:B------:R-:W-:Y:S02]  /*d920*/  LEA.HI R2, R2, R137, RZ, 0x2 ;  /* 0x0000008902027211 */ /* 0x000fe400078f10ff */
[----:B------:R-:W-:Y:S02]  /*d930*/  LEA.HI R0, R0, R3, RZ, 0x2 ;  /* 0x0000000300007211 */ /* 0x000fe400078f10ff */
[----:B------:R-:W-:-:S02]  /*d940*/  SHF.R.S32.HI R2, RZ, 0x2, R2 ;  /* 0x00000002ff027819 */ /* 0x000fc40000011402 */
[----:B------:R-:W-:Y:S02]  /*d950*/  LOP3.LUT R0, R0, 0xfffffffc, RZ, 0xc0, !PT ;  /* 0xfffffffc00007812 */ /* 0x000fe400078ec0ff */
[----:B------:R-:W-:Y:S02]  /*d960*/  P2R R20, PR, RZ, 0x1 ;  /* 0x00000001ff147803 */ /* 0x000fe40000000000 */
[----:B------:R-:W-:Y:S01]  /*d970*/  P2R R18, PR, RZ, 0x2 ;  /* 0x00000002ff127803 */ /* 0x000fe20000000000 */
[----:B------:R-:W-:-:S04]  /*d980*/  IMAD.IADD R0, R3, 0x1, -R0 ;  /* 0x0000000103007824 */ /* 0x000fc800078e0a00 */
[----:B------:R-:W-:-:S04]  /*d990*/  IMAD R2, R0, 0x10, R2 ;  /* 0x0000001000027824 */ /* 0x000fc800078e0202 */
[C---:B------:R-:W-:Y:S01]  /*d9a0*/  VIADD R12, R2.reuse, 0x8 ;  /* 0x00000008020c7836 */ /* 0x040fe20000000000 */
[----:B------:R-:W-:-:S04]  /*d9b0*/  ISETP.GE.AND P0, PT, R2, UR14, PT ;  /* 0x0000000e02007c0c */ /* 0x000fc8000bf06270 */
[----:B------:R-:W-:-:S09]  /*d9c0*/  ISETP.GE.AND P1, PT, R12, UR14, PT ;  /* 0x0000000e0c007c0c */ /* 0x000fd2000bf26270 */
[----:B------:R-:W-:-:S04]  /*d9d0*/  @!P0 IMAD R0, R2, R6, RZ ;  /* 0x0000000602008224 */ /* 0x000fc800078e02ff */
[----:B------:R-:W-:Y:S01]  /*d9e0*/  @!P1 IMAD R3, R12, R6, RZ ;  /* 0x000000060c039224 */ /* 0x000fe200078e02ff */
[----:B------:R-:W-:-:S04]  /*d9f0*/  @!P0 IADD3 R7, P4, R0, R5, RZ ;  /* 0x0000000500078210 */ /* 0x000fc80007f9e0ff */
[----:B------:R-:W-:Y:S01]  /*da00*/  @!P0 LEA.HI.X.SX32 R9, R0, R4, 0x1, P4 ;  /* 0x0000000400098211 */ /* 0x000fe200020f0eff */
[----:B------:R-:W-:Y:S01]  /*da10*/  VIADD R0, R2, 0x40 ;  /* 0x0000004002007836 */ /* 0x000fe20000000000 */
[----:B------:R-:W-:-:S04]  /*da20*/  @!P1 IADD3 R10, P4, R3, R5, RZ ;  /* 0x00000005030a9210 */ /* 0x000fc80007f9e0ff */
[----:B------:R-:W-:Y:S02]  /*da30*/  ISETP.GE.AND P6, PT, R0, UR14, PT ;  /* 0x0000000e00007c0c */ /* 0x000fe4000bfc6270 */
[----:B------:R-:W-:-:S11]  /*da40*/  @!P1 LEA.HI.X.SX32 R14, R3, R4, 0x1, P4 ;  /* 0x00000004030e9211 */ /* 0x000fd600020f0eff */
        /* <DEDUP_REMOVED lines=20> */
[----:B------:R-:W1:Y:S02]  /*db90*/  @!P5 LDC.64 R2, c[0x0][0x2b0] ;  /* 0x0000ac00ff02db82 */ /* 0x000e640000000a00 */
[----:B-1----:R-:W-:-:S04]  /*dba0*/  @!P5 LEA R2, P4, R11, R2, 0x2 ;  /* 0x000000020b02d211 */ /* 0x002fc800078810ff */
[----:B------:R-:W-:Y:S02]  /*dbb0*/  @!P5 LEA.HI.X R3, R11, R3, R0, 0x2, P4 ;  /* 0x000000030b03d211 */ /* 0x000fe400020f1400 */
[----:B------:R-:W-:-:S13]  /*dbc0*/  ISETP.GE.AND P4, PT, R12, UR14, PT ;  /* 0x0000000e0c007c0c */ /* 0x000fda000bf86270 */
[----:B------:R2:W-:Y:S04]  /*dbd0*/  @!P4 STG.E desc[UR18][R6.64], R19 ;  /* 0x000000130600c986 */ /* 0x0005e8000c101912 */
[----:B------:R2:W-:Y:S04]  /*dbe0*/  @!P6 STG.E desc[UR18][R4.64], R17 ;  /* 0x000000110400e986 */ /* 0x0005e8000c101912 */
[----:B------:R2:W-:Y:S02]  /*dbf0*/  @!P5 STG.E desc[UR18][R2.64], R16 ;  /* 0x000000100200d986 */ /* 0x0005e4000c101912 */
.L_x_181:
[----:B------:R-:W-:Y:S05]  /*dc00*/  BSYNC B0 ;  /* 0x0000000000007941 */ /* 0x000fea0003800000 */
.L_x_180:
[----:B------:R1:W5:Y:S01]  /*dc10*/  LDL R28, [R1+0x10] ;  /* 0x00001000011c7983 */ /* 0x0003620000100800 */
[----:B--2---:R-:W-:Y:S01]  /*dc20*/  SHF.R.S32.HI R3, RZ, 0x1f, R21 ;  /* 0x0000001fff037819 */ /* 0x004fe20000011415 */
[C---:B------:R-:W-:Y:S01]  /*dc30*/  VIADD R0, R58.reuse, 0x50 ;  /* 0x000000503a007836 */ /* 0x040fe20000000000 */
[----:B------:R-:W-:Y:S01]  /*dc40*/  IADD3 R2, P4, R21, UR8, RZ ;  /* 0x0000000815027c10 */ /* 0x000fe2000ff9e0ff */
[----:B------:R1:W2:Y:S01]  /*dc50*/  LDS.128 R16, [R242] ;  /* 0x00000000f2107984 */ /* 0x0002a20000000c00 */
[----:B------:R-:W-:Y:S01]  /*dc60*/  SHF.R.S32.HI R4, RZ, 0x1f, R23 ;  /* 0x0000001fff047819 */ /* 0x000fe20000011417 */
[----:B------:R-:W-:Y:S01]  /*dc70*/  ULDC.64 UR4, c[0x0][0x2a0] ;  /* 0x0000a80000047ab9 */ /* 0x000fe20000000a00 */
[----:B------:R-:W-:Y:S01]  /*dc80*/  IADD3.X R3, R3, UR6, RZ, P4, !PT ;  /* 0x0000000603037c10 */ /* 0x000fe2000a7fe4ff */
[----:B------:R1:W3:Y:S01]  /*dc90*/  LDS.128 R12, [R242+0x4000] ;  /* 0x00400000f20c7984 */ /* 0x0002e20000000c00 */
        /* <DEDUP_REMOVED lines=13> */
[----:B------:R-:W-:Y:S02]  /*dd70*/  IMAD.MOV.U32 R8, RZ, RZ, R10 ;  /* 0x000000ffff087224 */ /* 0x000fe400078e000a */
[----:B------:R-:W-:Y:S02]  /*dd80*/  IMAD R0, R7, UR4, RZ ;  /* 0x0000000407007c24 */ /* 0x000fe4000f8e02ff */
[----:B------:R-:W-:-:S04]  /*dd90*/  IMAD.WIDE.U32 R4, R6, UR4, R8 ;  /* 0x0000000406047c25 */ /* 0x000fc8000f8e0008 */
[----:B------:R-:W-:Y:S01]  /*dda0*/  IMAD R0, R6, UR5, R0 ;  /* 0x0000000506007c24 */ /* 0x000fe2000f8e0200 */
[----:B------:R-:W-:Y:S02]  /*ddb0*/  ULDC.64 UR4, c[0x0][0x280] ;  /* 0x0000a00000047ab9 */ /* 0x000fe40000000a00 */
[C---:B------:R-:W-:Y:S01]  /*ddc0*/  LEA R2, P4, R4.reuse, UR4, 0x1 ;  /* 0x0000000404027c11 */ /* 0x040fe2000f8808ff */
[----:B------:R-:W-:Y:S01]  /*ddd0*/  ULDC UR4, c[0x0][0x2d0] ;  /* 0x0000b40000047ab9 */ /* 0x000fe20000000800 */
[----:B------:R-:W-:Y:S02]  /*dde0*/  IADD3 R0, R5, R0, RZ ;  /* 0x0000000005007210 */ /* 0x000fe40007ffe0ff */
[----:B------:R-:W-:Y:S02]  /*ddf0*/  ISETP.GE.AND P6, PT, R21, UR4, PT ;  /* 0x0000000415007c0c */ /* 0x000fe4000bfc6270 */
[----:B------:R-:W-:Y:S02]  /*de00*/  LEA.HI.X R3, R4, UR5, R0, 0x1, P4 ;  /* 0x0000000504037c11 */ /* 0x000fe4000a0f0c00 */
[----:B-----5:R-:W-:-:S09]  /*de10*/  ISETP.GE.AND P4, PT, R28, UR4, PT ;  /* 0x000000041c007c0c */ /* 0x020fd2000bf86270 */
[----:B--2---:R4:W-:Y:S04]  /*de20*/  @!P6 STG.E.128 desc[UR18][R2.64], R16 ;  /* 0x000000100200e986 */ /* 0x0049e8000c101d12 */
[----:B---3--:R4:W-:Y:S02]  /*de30*/  @!P4 STG.E.128 desc[UR18][R2.64+0x80], R12 ;  /* 0x0000800c0200c986 */ /* 0x0089e4000c101d12 */
.L_x_183:
[----:B------:R-:W-:Y:S05]  /*de40*/  BSYNC B0 ;  /* 0x0000000000007941 */ /* 0x000fea0003800000 */
.L_x_182:
[----:B--2-4-:R2:W4:Y:S01]  /*de50*/  LDS.128 R16, [R242+0x800] ;  /* 0x00080000f2107984 */ /* 0x0145220000000c00 */
[----:B------:R-:W-:Y:S01]  /*de60*/  BSSY B0, `(.L_x_184) ;  /* 0x0000016000007945 */ /* 0x000fe20003800000 */
[----:B------:R-:W-:Y:S02]  /*de70*/  ISETP.GE.AND P4, PT, R20, UR14, PT ;  /* 0x0000000e14007c0c */ /* 0x000fe4000bf86270 */
[----:B---3--:R2:W3:Y:S01]  /*de80*/  LDS.128 R12, [R242+0x4800] ;  /* 0x00480000f20c7984 */ /* 0x0084e20000000c00 */
[----:B------:R-:W-:Y:S01]  /*de90*/  IADD3 R20, R58, 0x70, RZ ;  /* 0x000000703a147810 */ /* 0x000fe20007ffe0ff */
        /* <DEDUP_REMOVED lines=10> */
[C---:B------:R-:W-:Y:S01]  /*df40*/  LEA R2, P0, R4.reuse, UR4, 0x1 ;  /* 0x0000000404027c11 */ /* 0x040fe2000f8008ff */
[----:B------:R-:W-:Y:S01]  /*df50*/  IMAD.IADD R0, R5, 0x1, R0 ;  /* 0x0000000105007824 */ /* 0x000fe200078e0200 */
[----:B------:R-:W-:Y:S02]  /*df60*/  ULDC UR4, c[0x0][0x2d0] ;  /* 0x0000b40000047ab9 */ /* 0x000fe40000000800 */
[----:B------:R-:W-:Y:S02]  /*df70*/  ISETP.GE.AND P6, PT, R21, UR4, PT ;  /* 0x0000000415007c0c */ /* 0x000fe4000bfc6270 */
[----:B------:R-:W-:Y:S02]  /*df80*/  LEA.HI.X R3, R4, UR5, R0, 0x1, P0 ;  /* 0x0000000504037c11 */ /* 0x000fe400080f0c00 */
[----:B-----5:R-:W-:-:S09]  /*df90*/  ISETP.GE.AND P0, PT, R28, UR4, PT ;  /* 0x000000041c007c0c */ /* 0x020fd2000bf06270 */
[----:B----4-:R4:W-:Y:S04]  /*dfa0*/  @!P6 STG.E.128 desc[UR18][R2.64], R16 ;  /* 0x000000100200e986 */ /* 0x0109e8000c101d12 */
[----:B---3--:R4:W-:Y:S02]  /*dfb0*/  @!P0 STG.E.128 desc[UR18][R2.64+0x80], R12 ;  /* 0x0000800c02008986 */ /* 0x0089e4000c101d12 */
.L_x_185:
[----:B------:R-:W-:Y:S05]  /*dfc0*/  BSYNC B0 ;  /* 0x0000000000007941 */ /* 0x000fea0003800000 */
.L_x_184:
[----:B----4-:R4:W1:Y:S01]  /*dfd0*/  LDS.128 R16, [R242+0x1000] ;  /* 0x00100000f2107984 */ /* 0x0108620000000c00 */
[----:B------:R-:W-:Y:S01]  /*dfe0*/  BSSY B0, `(.L_x_186) ;  /* 0x0000015000007945 */ /* 0x000fe20003800000 */
[----:B------:R-:W-:Y:S02]  /*dff0*/  ISETP.GE.AND P0, PT, R20, UR14, PT ;  /* 0x0000000e14007c0c */ /* 0x000fe4000bf06270 */
[----:B---3--:R4:W3:Y:S01]  /*e000*/  LDS.128 R12, [R242+0x5000] ;  /* 0x00500000f20c7984 */ /* 0x0088e20000000c00 */
[----:B------:R-:W-:Y:S10]  /*e010*/  @P3 BRA `(.L_x_187) ;  /* 0x0000000000443947 */ /* 0x000ff40003800000 */
        /* <DEDUP_REMOVED lines=15> */
[----:B-1----:R1:W-:Y:S04]  /*e110*/  @!P6 STG.E.128 desc[UR18][R2.64], R16 ;  /* 0x000000100200e986 */ /* 0x0023e8000c101d12 */
[----:B---3--:R1:W-:Y:S02]  /*e120*/  @!P3 STG.E.128 desc[UR18][R2.64+0x80], R12 ;  /* 0x0000800c0200b986 */ /* 0x0083e4000c101d12 */
.L_x_187:
[----:B------:R-:W-:Y:S05]  /*e130*/  BSYNC B0 ;  /* 0x0000000000007941 */ /* 0x000fea0003800000 */
.L_x_186:
[----:B-1----:R1:W1:Y:S01]  /*e140*/  LDS.128 R16, [R242+0x1800] ;  /* 0x00180000f2107984 */ /* 0x0022620000000c00 */
[----:B------:R-:W-:Y:S03]  /*e150*/  BSSY B0, `(.L_x_188) ;  /* 0x0000014000007945 */ /* 0x000fe60003800000 */
[----:B---3--:R3:W1:Y:S01]  /*e160*/  LDS.128 R12, [R242+0x5800] ;  /* 0x00580000f20c7984 */ /* 0x0086620000000c00 */
[----:B------:R-:W-:Y:S05]  /*e170*/  @P2 BRA `(.L_x_189) ;  /* 0x0000000000442947 */ /* 0x000fea0003800000 */
[----:B------:R-:W-:Y:S01]  /*e180*/  IADD3 R0, P2, R6, 0x30, RZ ;  /* 0x0000003006007810 */ /* 0x000fe20007f5e0ff */
[----:B------:R-:W-:Y:S01]  /*e190*/  ULDC.64 UR4, c[0x0][0x298] ;  /* 0x0000a60000047ab9 */ /* 0x000fe20000000a00 */
[----:B------:R-:W-:Y:S01]  /*e1a0*/  MOV R3, R9 ;  /* 0x0000000900037202 */ /* 0x000fe20000000f00 */
[----:B------:R-:W-:Y:S02]  /*e1b0*/  ULDC UR6, c[0x0][0x2d0] ;  /* 0x0000b40000067ab9 */ /* 0x000fe40000000800 */
[----:B------:R-:W-:Y:S01]  /*e1c0*/  IMAD.X R2, RZ, RZ, R7, P2 ;  /* 0x000000ffff027224 */ /* 0x000fe200010e0607 */
[----:B------:R-:W-:Y:S02]  /*e1d0*/  ISETP.GE.AND P3, PT, R21, UR6, PT ;  /* 0x0000000615007c0c */ /* 0x000fe4000bf66270 */
[----:B-----5:R-:W-:Y:S01]  /*e1e0*/  ISETP.GE.AND P2, PT, R28, UR6, PT ;  /* 0x000000061c007c0c */ /* 0x020fe2000bf46270 */
[----:B------:R-:W-:Y:S02]  /*e1f0*/  IMAD R20, R2, UR4, RZ ;  /* 0x0000000402147c24 */ /* 0x000fe4000f8e02ff */
[----:B------:R-:W-:-:S04]  /*e200*/  IMAD.MOV.U32 R2, RZ, RZ, R10 ;  /* 0x000000ffff027224 */ /* 0x000fc800078e000a */
[----:B------:R-:W-:-:S04]  /*e210*/  IMAD.WIDE.U32 R4, R0, UR4, R2 ;  /* 0x0000000400047c25 */ /* 0x000fc8000f8e0002 */
[----:B------:R-:W-:Y:S01]  /*e220*/  IMAD R0, R0, UR5, R20 ;  /* 0x0000000500007c24 */ /* 0x000fe2000f8e0214 */
[----:B------:R-:W-:Y:S02]  /*e230*/  ULDC.64 UR4, c[0x0][0x280] ;  /* 0x0000a00000047ab9 */ /* 0x000fe40000000a00 */
[----:B------:R-:W-:Y:S01]  /*e240*/  LEA R2, P6, R4, UR4, 0x1 ;  /* 0x0000000404027c11 */ /* 0x000fe2000f8c08ff */
[----:B------:R-:W-:-:S05]  /*e250*/  IMAD.IADD R0, R5, 0x1, R0 ;  /* 0x0000000105007824 */ /* 0x000fca00078e0200 */
[----:B------:R-:W-:-:S05]  /*e260*/  LEA.HI.X R3, R4, UR5, R0, 0x1, P6 ;  /* 0x0000000504037c11 */ /* 0x000fca000b0f0c00 */
[----:B-1----:R1:W-:Y:S04]  /*e270*/  @!P3 STG.E.128 desc[UR18][R2.64], R16 ;  /* 0x000000100200b986 */ /* 0x0023e8000c101d12 */
[----:B------:R1:W-:Y:S02]  /*e280*/  @!P2 STG.E.128 desc[UR18][R2.64+0x80], R12 ;  /* 0x0000800c0200a986 */ /* 0x0003e4000c101d12 */
.L_x_189:
[----:B------:R-:W-:Y:S05]  /*e290*/  BSYNC B0 ;  /* 0x0000000000007941 */ /* 0x000fea0003800000 */
.L_x_188:
[----:B-1----:R1:W1:Y:S01]  /*e2a0*/  LDS.128 R16, [R242+0x2000] ;  /* 0x00200000f2107984 */ /* 0x0022620000000c00 */
[----:B------:R-:W-:Y:S03]  /*e2b0*/  BSSY B0, `(.L_x_190) ;  /* 0x0000014000007945 */ /* 0x000fe60003800000 */
[----:B------:R1:W1:Y:S01]  /*e2c0*/  LDS.128 R12, [R242+0x6000] ;  /* 0x00600000f20c7984 */ /* 0x0002620000000c00 */
        /* <DEDUP_REMOVED lines=18> */
.L_x_191:
[----:B------:R-:W-:Y:S05]  /*e3f0*/  BSYNC B0 ;  /* 0x0000000000007941 */ /* 0x000fea0003800000 */
.L_x_190:
        /* <DEDUP_REMOVED lines=21> */
.L_x_193:
[----:B------:R-:W-:Y:S05]  /*e550*/  BSYNC B0 ;  /* 0x0000000000007941 */ /* 0x000fea0003800000 */
.L_x_192:
        /* <DEDUP_REMOVED lines=21> */
.L_x_195:
[----:B------:R-:W-:Y:S05]  /*e6b0*/  BSYNC B0 ;  /* 0x0000000000007941 */ /* 0x000fea0003800000 */
.L_x_194:
[----:B-1234-:R-:W1:Y:S01]  /*e6c0*/  LDS.128 R240, [R242+0x7800] ;  /* 0x00780000f2f07984 */ /* 0x01ee620000000c00 */
[----:B------:R-:W-:Y:S05]  /*e6d0*/  @P0 EXIT ;  /* 0x000000000000094d */ /* 0x000fea0003800000 */
[----:B------:R-:W-:Y:S01]  /*e6e0*/  IADD3 R6, P0, R6, 0x70, RZ ;  /* 0x0000007006067810 */ /* 0x000fe20007f1e0ff */
[----:B------:R-:W-:Y:S01]  /*e6f0*/  ULDC.64 UR4, c[0x0][0x298] ;  /* 0x0000a60000047ab9 */ /* 0x000fe20000000a00 */
[----:B------:R-:W-:Y:S01]  /*e700*/  MOV R3, R9 ;  /* 0x0000000900037202 */ /* 0x000fe20000000f00 */
[----:B------:R-:W-:Y:S01]  /*e710*/  IMAD.MOV.U32 R2, RZ, RZ, R10 ;  /* 0x000000ffff027224 */ /* 0x000fe200078e000a */
[----:B------:R-:W-:Y:S01]  /*e720*/  ULDC UR6, c[0x0][0x2d0] ;  /* 0x0000b40000067ab9 */ /* 0x000fe20000000800 */
[----:B------:R-:W-:Y:S01]  /*e730*/  IMAD.X R0, RZ, RZ, R7, P0 ;  /* 0x000000ffff007224 */ /* 0x000fe200000e0607 */
[----:B------:R-:W-:Y:S01]  /*e740*/  ISETP.GE.AND P1, PT, R21, UR6, PT ;  /* 0x0000000615007c0c */ /* 0x000fe2000bf26270 */
[----:B------:R-:W-:Y:S01]  /*e750*/  IMAD.WIDE.U32 R4, R6, UR4, R2 ;  /* 0x0000000406047c25 */ /* 0x000fe2000f8e0002 */
[----:B-----5:R-:W-:-:S03]  /*e760*/  ISETP.GE.AND P0, PT, R28, UR6, PT ;  /* 0x000000061c007c0c */ /* 0x020fc6000bf06270 */
[----:B------:R-:W-:-:S04]  /*e770*/  IMAD R0, R0, UR4, RZ ;  /* 0x0000000400007c24 */ /* 0x000fc8000f8e02ff */
[----:B------:R-:W-:Y:S01]  /*e780*/  IMAD R0, R6, UR5, R0 ;  /* 0x0000000506007c24 */ /* 0x000fe2000f8e0200 */
[----:B------:R-:W-:Y:S02]  /*e790*/  ULDC.64 UR4, c[0x0][0x280] ;  /* 0x0000a00000047ab9 */ /* 0x000fe40000000a00 */
[----:B------:R-:W-:Y:S01]  /*e7a0*/  LEA R2, P2, R4, UR4, 0x1 ;  /* 0x0000000404027c11 */ /* 0x000fe2000f8408ff */
[----:B------:R-:W-:-:S05]  /*e7b0*/  IMAD.IADD R0, R5, 0x1, R0 ;  /* 0x0000000105007824 */ /* 0x000fca00078e0200 */
[----:B------:R-:W-:-:S05]  /*e7c0*/  LEA.HI.X R3, R4, UR5, R0, 0x1, P2 ;  /* 0x0000000504037c11 */ /* 0x000fca00090f0c00 */
[----:B------:R2:W-:Y:S01]  /*e7d0*/  @!P1 STG.E.128 desc[UR18][R2.64], R24 ;  /* 0x0000001802009986 */ /* 0x0005e2000c101d12 */
[----:B------:R-:W-:Y:S05]  /*e7e0*/  @P0 EXIT ;  /* 0x000000000000094d */ /* 0x000fea0003800000 */
[----:B-1----:R-:W-:Y:S01]  /*e7f0*/  STG.E.128 desc[UR18][R2.64+0x80], R240 ;  /* 0x000080f002007986 */ /* 0x002fe2000c101d12 */
[----:B------:R-:W-:Y:S05]  /*e800*/  EXIT ;  /* 0x000000000000794d */ /* 0x000fea0003800000 */
.L_x_136:
[----:B------:R-:W-:Y:S01]  /*e810*/  UISETP.NE.AND UP0, UPT, UR15, -0x1, UPT ;  /* 0xffffffff0f00788c */ /* 0x000fe2000bf05270 */
[----:B-1----:R-:W-:Y:S01]  /*e820*/  SHF.R.S32.HI R8, RZ, 0x1f, R138 ;  /* 0x0000001fff087819 */ /* 0x002fe2000001148a */
[----:B------:R-:W-:Y:S01]  /*e830*/  ULDC.U8 UR8, c[0x0][0x3d9] ;  /* 0x0000f64000087ab9 */ /* 0x000fe20000000000 */
[----:B------:R-:W-:Y:S01]  /*e840*/  ULDC.U8 UR10, c[0x0][0x3d8] ;  /* 0x0000f600000a7ab9 */ /* 0x000fe20000000000 */
[----:B------:R-:W-:Y:S01]  /*e850*/  UISETP.NE.AND UP2, UPT, UR8, URZ, UPT ;  /* 0x0000003f0800728c */ /* 0x000fe2000bf45270 */
[----:B------:R-:W-:Y:S01]  /*e860*/  LEA.HI R8, R8, R138, RZ, 0x3 ;  /* 0x0000008a08087211 */ /* 0x000fe200078f18ff */
[----:B------:R-:W-:Y:S01]  /*e870*/  UISETP.NE.AND UP3, UPT, UR10, URZ, UPT ;  /* 0x0000003f0a00728c */ /* 0x000fe2000bf65270 */
[----:B------:R-:W-:Y:S01]  /*e880*/  IMAD.U32 R6, RZ, RZ, UR16 ;  /* 0x00000010ff067e24 */ /* 0x000fe2000f8e00ff */
[----:B------:R-:W-:Y:S01]  /*e890*/  UIADD3 UR12, -UR14, UR12, URZ ;  /* 0x0000000c0e0c7290 */ /* 0x000fe2000fffe13f */
[----:B------:R-:W-:Y:S01]  /*e8a0*/  LOP3.LUT R0, R8, 0xfffffff8, RZ, 0xc0, !PT ;  /* 0xfffffff808007812 */ /* 0x000fe200078ec0ff */
[----:B------:R-:W-:Y:S01]  /*e8b0*/  UISETP.NE.OR UP3, UPT, UR8, URZ, !UP3 ;  /* 0x0000003f0800728c */ /* 0x000fe2000df65670 */
[----:B------:R-:W-:Y:S01]  /*e8c0*/  SHF.R.S32.HI R8, RZ, 0x3, R8 ;  /* 0x00000003ff087819 */ /* 0x000fe20000011408 */
[----:B------:R-:W-:Y:S01]  /*e8d0*/  @!UP0 USHF.R.S32.HI UR9, URZ, 0x1f, UR11 ;  /* 0x0000001f3f098899 */ /* 0x000fe2000801140b */
[----:B------:R-:W-:Y:S01]  /*e8e0*/  BSSY B0, `(.L_x_196) ;  /* 0x000004a000007945 */ /* 0x000fe20003800000 */
[----:B------:R-:W-:Y:S01]  /*e8f0*/  @UP0 ULDC.64 UR6, c[0x0][0x298] ;  /* 0x0000a60000060ab9 */ /* 0x000fe20000000a00 */
[----:B------:R-:W-:Y:S01]  /*e900*/  @!UP0 ULDC.64 UR4, c[0x0][0x290] ;  /* 0x0000a40000048ab9 */ /* 0x000fe20000000a00 */
[----:B------:R-:W-:Y:S01]  /*e910*/  @UP0 UIMAD.WIDE.U32 UR22, UR15, UR6, URZ ;  /* 0x000000060f1602a5 */ /* 0x000fe2000f8e003f */
[----:B------:R-:W-:Y:S01]  /*e920*/  IMAD.IADD R0, R138, 0x1, -R0 ;  /* 0x000000018a007824 */ /* 0x000fe200078e0a00 */
[----:B------:R-:W-:Y:S01]  /*e930*/  @!UP0 UIMAD UR6, UR9, UR4, URZ ;  /* 0x00000004090682a4 */ /* 0x000fe2000f8e023f */
[----:B------:R-:W-:Y:S01]  /*e940*/  ISETP.GE.AND P4, PT, R8, UR12, PT ;  /* 0x0000000c08007c0c */ /* 0x000fe2000bf86270 */
[----:B------:R-:W-:Y:S01]  /*e950*/  @!UP0 UIMAD.WIDE.U32 UR24, UR11, UR4, URZ ;  /* 0x000000040b1882a5 */ /* 0x000fe2000f8e003f */
[----:B------:R-:W-:Y:S01]  /*e960*/  IMAD.SHL.U32 R14, R0, 0x8, RZ ;  /* 0x00000008000e7824 */ /* 0x000fe200078e00ff */
[----:B------:R-:W-:Y:S01]  /*e970*/  @!UP0 UIMAD UR6, UR11, UR5, UR6 ;  /* 0x000000050b0682a4 */ /* 0x000fe2000f8e0206 */
[----:B------:R-:W-:Y:S01]  /*e980*/  SHF.R.S32.HI R9, RZ, 0x1f, R8 ;  /* 0x0000001fff097819 */ /* 0x000fe20000011408 */
[----:B------:R-:W-:Y:S01]  /*e990*/  @UP0 UIMAD UR7, UR15, UR7, UR23 ;  /* 0x000000070f0702a4 */ /* 0x000fe2000f8e0217 */
[C---:B------:R-:W-:Y:S01]  /*e9a0*/  VIADD R17, R8.reuse, 0x10 ;  /* 0x0000001008117836 */ /* 0x040fe20000000000 */
[----:B------:R-:W-:Y:S01]  /*e9b0*/  @!UP0 UIADD3 UR7, UR25, UR6, URZ ;  /* 0x0000000619078290 */ /* 0x000fe2000fffe03f */
[----:B------:R-:W-:Y:S01]  /*e9c0*/  VIADD R18, R8, 0x20 ;  /* 0x0000002008127836 */ /* 0x000fe20000000000 */
[----:B------:R-:W-:Y:S01]  /*e9d0*/  @!UP0 UMOV UR22, UR24 ;  /* 0x0000001800168c82 */ /* 0x000fe20008000000 */
[----:B------:R-:W-:Y:S01]  /*e9e0*/  UISETP.NE.AND UP0, UPT, UR10, URZ, !UP2 ;  /* 0x0000003f0a00728c */ /* 0x000fe2000d705270 */
[----:B------:R-:W-:Y:S01]  /*e9f0*/  IADD3 R2, P0, R14, UR22, RZ ;  /* 0x000000160e027c10 */ /* 0x000fe2000ff1e0ff */
[----:B------:R-:W-:Y:S01]  /*ea00*/  @UP2 ULDC.64 UR4, c[0x0][0x2c0] ;  /* 0x0000b00000042ab9 */ /* 0x000fe20000000a00 */
[----:B------:R-:W-:Y:S01]  /*ea10*/  USHF.R.S32.HI UR9, URZ, 0x1f, UR21 ;  /* 0x0000001f3f097899 */ /* 0x000fe20008011415 */
[----:B------:R-:W-:Y:S01]  /*ea20*/  VIADD R20, R8, 0x30 ;  /* 0x0000003008147836 */ /* 0x000fe20000000000 */
[----:B------:R-:W-:Y:S01]  /*ea30*/  @UP2 UIMAD UR13, UR5, UR4, URZ ;  /* 0x00000004050d22a4 */ /* 0x000fe2000f8e023f */
[----:B------:R-:W-:Y:S01]  /*ea40*/  LEA.HI.X.SX32 R3, R14, UR7, 0x1, P0 ;  /* 0x000000070e037c11 */ /* 0x000fe200080f0eff */
[----:B------:R-:W-:Y:S01]  /*ea50*/  UISETP.NE.OR UP1, UPT, UR15, -0x1, UP3 ;  /* 0xffffffff0f00788c */ /* 0x000fe20009f25670 */
[----:B------:R-:W-:Y:S01]  /*ea60*/  ISETP.NE.AND P1, PT, R0, RZ, PT ;  /* 0x000000ff0000720c */ /* 0x000fe20003f25270 */
        /* <DEDUP_REMOVED lines=10> */
[----:B------:R-:W-:Y:S01]  /*eb10*/  UIMAD UR5, UR21, UR5, UR9 ;  /* 0x00000005150572a4 */ /* 0x000fe2000f8e0209 */
[----:B------:R-:W-:Y:S01]  /*eb20*/  ISETP.GE.AND P0, PT, R17, UR12, PT ;  /* 0x0000000c11007c0c */ /* 0x000fe2000bf06270 */
[----:B------:R-:W-:Y:S01]  /*eb30*/  UIMAD UR8, UR11, UR8, URZ ;  /* 0x000000080b0872a4 */ /* 0x000fe2000f8e023f */
[----:B------:R-:W-:Y:S01]  /*eb40*/  ISETP.GE.AND P3, PT, R18, UR12, PT ;  /* 0x0000000c12007c0c */ /* 0x000fe2000bf66270 */
[----:B------:R-:W-:Y:S01]  /*eb50*/  @!UP1 UIMAD UR15, UR11, UR7, URZ ;  /* 0x000000070b0f92a4 */ /* 0x000fe2000f8e023f */
[----:B------:R-:W-:Y:S01]  /*eb60*/  ISETP.GE.AND P2, PT, R20, UR12, PT ;  /* 0x0000000c14007c0c */ /* 0x000fe2000bf46270 */
[----:B------:R-:W-:Y:S01]  /*eb70*/  @UP2 ULDC UR9, c[0x0][0x2c0] ;  /* 0x0000b00000092ab9 */ /* 0x000fe20000000800 */
[----:B------:R-:W-:Y:S01]  /*eb80*/  USEL UR8, UR8, URZ, UP3 ;  /* 0x0000003f08087287 */ /* 0x000fe20009800000 */
[----:B------:R-:W-:Y:S01]  /*eb90*/  VIADD R11, R13, UR5 ;  /* 0x000000050d0b7c36 */ /* 0x000fe20008000000 */
[----:B------:R-:W-:Y:S01]  /*eba0*/  @!UP2 UMOV UR9, 0x1 ;  /* 0x000000010009a882 */ /* 0x000fe20000000000 */
[----:B------:R-:W-:Y:S01]  /*ebb0*/  @!UP2 UMOV UR13, UR4 ;  /* 0x00000004000dac82 */ /* 0x000fe20008000000 */
[----:B------:R-:W-:Y:S01]  /*ebc0*/  UIMAD UR6, UR14, UR9, URZ ;  /* 0x000000090e0672a4 */ /* 0x000fe2000f8e023f */
[----:B------:R-:W-:Y:S01]  /*ebd0*/  IMAD.WIDE R6, R6, 0x80, R8 ;  /* 0x0000008006067825 */ /* 0x000fe200078e0208 */
[----:B------:R-:W-:Y:S01]  /*ebe0*/  UIMAD UR13, UR21, UR13, UR8 ;  /* 0x0000000d150d72a4 */ /* 0x000fe2000f8e0208 */
[----:B------:R-:W-:Y:S01]  /*ebf0*/  UMOV UR26, URZ ;  /* 0x0000003f001a7c82 */ /* 0x000fe20008000000 */
[----:B------:R-:W-:Y:S01]  /*ec00*/  @!UP3 UMOV UR26, UR15 ;  /* 0x0000000f001abc82 */ /* 0x000fe20008000000 */
[----:B------:R-:W-:Y:S01]  /*ec10*/  UMOV UR27, URZ ;  /* 0x0000003f001b7c82 */ /* 0x000fe20008000000 */
[----:B------:R-:W-:Y:S01]  /*ec20*/  USHF.R.S32.HI UR4, URZ, 0x1f, UR6 ;  /* 0x0000001f3f047899 */ /* 0x000fe20008011406 */
[----:B------:R-:W-:Y:S01]  /*ec30*/  VIADD R22, R8, 0x40 ;  /* 0x0000004008167836 */ /* 0x000fe20000000000 */
[----:B------:R-:W-:Y:S01]  /*ec40*/  @!UP3 USHF.R.S32.HI UR27, URZ, 0x1f, UR15 ;  /* 0x0000001f3f1bb899 */ /* 0x000fe2000801140f */
[----:B------:R-:W-:Y:S01]  /*ec50*/  VIADD R15, R14, 0x40 ;  /* 0x000000400e0f7836 */ /* 0x000fe20000000000 */
[----:B------:R-:W-:-:S02]  /*ec60*/  USHF.R.S32.HI UR7, URZ, 0x1f, UR13 ;  /* 0x0000001f3f077899 */ /* 0x000fc4000801140d */
[----:B------:R-:W-:-:S04]  /*ec70*/  UIADD3 UR6, UP1, UP0, UR6, UR26, UR13 ;  /* 0x0000001a06067290 */ /* 0x000fc8000f83e00d */
[----:B------:R-:W-:Y:S01]  /*ec80*/  UIADD3.X UR26, UR4, UR27, UR7, UP1, UP0 ;  /* 0x0000001b041a7290 */ /* 0x000fe20008fe0407 */
[----:B------:R-:W-:Y:S11]  /*ec90*/  @P4 BRA `(.L_x_197) ;  /* 0x0000000000384947 */ /* 0x000ff60003800000 */
[----:B------:R-:W-:Y:S01]  /*eca0*/  ULDC.64 UR4, c[0x0][0x298] ;  /* 0x0000a60000047ab9 */ /* 0x000fe20000000a00 */
[----:B------:R-:W-:Y:S01]  /*ecb0*/  IMAD.MOV.U32 R10, RZ, RZ, R12 ;  /* 0x000000ffff0a7224 */ /* 0x000fe200078e000c */
[----:B------:R-:W-:Y:S01]  /*ecc0*/  ULDC UR7, c[0x0][0x2d0] ;  /* 0x0000b40000077ab9 */ /* 0x000fe20000000800 */
[----:B------:R-:W-:Y:S01]  /*ecd0*/  IMAD R0, R7, UR4, RZ ;  /* 0x0000000407007c24 */ /* 0x000fe2000f8e02ff */
[----:B------:R-:W-:Y:S01]  /*ece0*/  ISETP.GE.AND P5, PT, R14, UR7, PT ;  /* 0x000000070e007c0c */ /* 0x000fe2000bfa6270 */
[----:B------:R-:W-:Y:S01]  /*ecf0*/  IMAD.WIDE.U32 R4, R6, UR4, R10 ;  /* 0x0000000406047c25 */ /* 0x000fe2000f8e000a */
[----:B------:R-:W-:-:S03]  /*ed00*/  ISETP.GE.AND P4, PT, R15, UR7, PT ;  /* 0x000000070f007c0c */ /* 0x000fc6000bf86270 */
[----:B------:R-:W-:Y:S01]  /*ed10*/  IMAD R0, R6, UR5, R0 ;  /* 0x0000000506007c24 */ /* 0x000fe2000f8e0200 */
[----:B------:R-:W-:Y:S02]  /*ed20*/  ULDC.64 UR4, c[0x0][0x280] ;  /* 0x0000a00000047ab9 */ /* 0x000fe40000000a00 */
[----:B------:R-:W-:Y:S02]  /*ed30*/  LEA R2, P6, R4, UR4, 0x1 ;  /* 0x0000000404027c11 */ /* 0x000fe4000f8c08ff */
[----:B------:R-:W-:-:S04]  /*ed40*/  IADD3 R0, R5, R0, RZ ;  /* 0x0000000005007210 */ /* 0x000fc80007ffe0ff */
[----:B------:R-:W-:-:S05]  /*ed50*/  LEA.HI.X R3, R4, UR5, R0, 0x1, P6 ;  /* 0x0000000504037c11 */ /* 0x000fca000b0f0c00 */
[----:B------:R1:W-:Y:S04]  /*ed60*/  @!P5 STG.E.128 desc[UR18][R2.64], RZ ;  /* 0x000000ff0200d986 */ /* 0x0003e8000c101d12 */
[----:B------:R1:W-:Y:S02]  /*ed70*/  @!P4 STG.E.128 desc[UR18][R2.64+0x80], RZ ;  /* 0x000080ff0200c986 */ /* 0x0003e4000c101d12 */
.L_x_197:
[----:B------:R-:W-:Y:S05]  /*ed80*/  BSYNC B0 ;  /* 0x0000000000007941 */ /* 0x000fea0003800000 */
.L_x_196:
[----:B------:R-:W-:Y:S01]  /*ed90*/  BSSY B0, `(.L_x_198) ;  /* 0x0000015000007945 */ /* 0x000fe20003800000 */
[----:B------:R-:W-:Y:S02]  /*eda0*/  ISETP.GE.AND P4, PT, R22, UR12, PT ;  /* 0x0000000c16007c0c */ /* 0x000fe4000bf86270 */
[----:B------:R-:W-:Y:S01]  /*edb0*/  IADD3 R21, R8, 0x50, RZ ;  /* 0x0000005008157810 */ /* 0x000fe20007ffe0ff */
[----:B------:R-:W-:Y:S05]  /*edc0*/  @P0 BRA `(.L_x_199) ;  /* 0x0000000000440947 */ /* 0x000fea0003800000 */
[----:B------:R-:W-:Y:S01]  /*edd0*/  IADD3 R0, P0, R6, 0x10, RZ ;  /* 0x0000001006007810 */ /* 0x000fe20007f1e0ff */
[----:B------:R-:W-:Y:S01]  /*ede0*/  ULDC.64 UR4, c[0x0][0x298] ;  /* 0x0000a60000047ab9 */ /* 0x000fe20000000a00 */
[----:B------:R-:W-:Y:S01]  /*edf0*/  MOV R5, R11 ;  /* 0x0000000b00057202 */ /* 0x000fe20000000f00 */
[----:B------:R-:W-:Y:S01]  /*ee00*/  IMAD.MOV.U32 R4, RZ, RZ, R12 ;  /* 0x000000ffff047224 */ /* 0x000fe200078e000c */
[----:B------:R-:W-:Y:S01]  /*ee10*/  ULDC UR7, c[0x0][0x2d0] ;  /* 0x0000b40000077ab9 */ /* 0x000fe20000000800 */
[----:B-1----:R-:W-:Y:S01]  /*ee20*/  IMAD.X R2, RZ, RZ, R7, P0 ;  /* 0x000000ffff027224 */ /* 0x002fe200000e0607 */
[----:B------:R-:W-:Y:S01]  /*ee30*/  ISETP.GE.AND P5, PT, R14, UR7, PT ;  /* 0x000000070e007c0c */ /* 0x000fe2000bfa6270 */
[----:B------:R-:W-:Y:S01]  /*ee40*/  IMAD.WIDE.U32 R4, R0, UR4, R4 ;  /* 0x0000000400047c25 */ /* 0x000fe2000f8e0004 */
[----:B------:R-:W-:-:S03]  /*ee50*/  ISETP.GE.AND P0, PT, R15, UR7, PT ;  /* 0x000000070f007c0c */ /* 0x000fc6000bf06270 */
[----:B------:R-:W-:-:S04]  /*ee60*/  IMAD R2, R2, UR4, RZ ;  /* 0x0000000402027c24 */ /* 0x000fc8000f8e02ff */
[----:B------:R-:W-:Y:S01]  /*ee70*/  IMAD R0, R0, UR5, R2 ;  /* 0x0000000500007c24 */ /* 0x000fe2000f8e0202 */
[----:B------:R-:W-:Y:S02]  /*ee80*/  ULDC.64 UR4, c[0x0][0x280] ;  /* 0x0000a00000047ab9 */ /* 0x000fe40000000a00 */
[----:B------:R-:W-:Y:S01]  /*ee90*/  LEA R2, P6, R4, UR4, 0x1 ;  /* 0x0000000404027c11 */ /* 0x000fe2000f8c08ff */
[----:B------:R-:W-:-:S05]  /*eea0*/  IMAD.IADD R0, R5, 0x1, R0 ;  /* 0x0000000105007824 */ /* 0x000fca00078e0200 */
[----:B------:R-:W-:-:S05]  /*eeb0*/  LEA.HI.X R3, R4, UR5, R0, 0x1, P6 ;  /* 0x0000000504037c11 */ /* 0x000fca000b0f0c00 */
[----:B------:R2:W-:Y:S04]  /*eec0*/  @!P5 STG.E.128 desc[UR18][R2.64], RZ ;  /* 0x000000ff0200d986 */ /* 0x0005e8000c101d12 */
[----:B------:R2:W-:Y:S02]  /*eed0*/  @!P0 STG.E.128 desc[UR18][R2.64+0x80], RZ ;  /* 0x000080ff02008986 */ /* 0x0005e4000c101d12 */
.L_x_199:
[----:B------:R-:W-:Y:S05]  /*eee0*/  BSYNC B0 ;  /* 0x0000000000007941 */ /* 0x000fea0003800000 */
.L_x_198:
        /* <DEDUP_REMOVED lines=9> */
[----:B-12---:R-:W-:Y:S01]  /*ef80*/  IMAD.X R2, RZ, RZ, R7, P3 ;  /* 0x000000ffff027224 */ /* 0x006fe200018e0607 */
        /* <DEDUP_REMOVED lines=11> */
.L_x_201:
[----:B------:R-:W-:Y:S05]  /*f040*/  BSYNC B0 ;  /* 0x0000000000007941 */ /* 0x000fea0003800000 */
.L_x_200:
        /* <DEDUP_REMOVED lines=9> */
[----:B-123--:R-:W-:Y:S01]  /*f0e0*/  IMAD.X R2, RZ, RZ, R7, P2 ;  /* 0x000000ffff027224 */ /* 0x00efe200010e0607 */
        /* <DEDUP_REMOVED lines=11> */
.L_x_203:
[----:B------:R-:W-:Y:S05]  /*f1a0*/  BSYNC B0 ;  /* 0x0000000000007941 */ /* 0x000fea0003800000 */
.L_x_202:
[----:B------:R-:W-:Y:S01]  /*f1b0*/  BSSY B0, `(.L_x_204) ;  /* 0x0000014000007945 */ /* 0x000fe20003800000 */
[----:B------:R-:W-:-:S03]  /*f1c0*/  ISETP.GE.AND P2, PT, R16, UR12, PT ;  /* 0x0000000c10007c0c */ /* 0x000fc6000bf46270 */
[----:B------:R-:W-:Y:S10]  /*f1d0*/  @P4 BRA `(.L_x_205) ;  /* 0x0000000000444947 */ /* 0x000ff40003800000 */
[----:B------:R-:W-:Y:S01]  /*f1e0*/  IADD3 R0, P4, R6, 0x40, RZ ;  /* 0x0000004006007810 */ /* 0x000fe20007f9e0ff */
[----:B------:R-:W-:Y:S01]  /*f1f0*/  ULDC.64 UR4, c[0x0][0x298] ;  /* 0x0000a60000047ab9 */ /* 0x000fe20000000a00 */
[----:B------:R-:W-:Y:S01]  /*f200*/  MOV R5, R11 ;  /* 0x0000000b00057202 */ /* 0x000fe20000000f00 */
[----:B------:R-:W-:Y:S01]  /*f210*/  IMAD.MOV.U32 R4, RZ, RZ, R12 ;  /* 0x000000ffff047224 */ /* 0x000fe200078e000c */
[----:B------:R-:W-:Y:S01]  /*f220*/  ULDC UR7, c[0x0][0x2d0] ;  /* 0x0000b40000077ab9 */ /* 0x000fe20000000800 */
[----:B-1234-:R-:W-:Y:S01]  /*f230*/  IMAD.X R2, RZ, RZ, R7, P4 ;  /* 0x000000ffff027224 */ /* 0x01efe200020e0607 */
        /* <DEDUP_REMOVED lines=11> */
.L_x_205:
[----:B------:R-:W-:Y:S05]  /*f2f0*/  BSYNC B0 ;  /* 0x0000000000007941 */ /* 0x000fea0003800000 */
.L_x_204:
[----:B------:R-:W-:Y:S01]  /*f300*/  BSSY B0, `(.L_x_206) ;  /* 0x0000014000007945 */ /* 0x000fe20003800000 */
[----:B------:R-:W-:-:S03]  /*f310*/  ISETP.GE.OR P5, PT, R8, UR12, P1 ;  /* 0x0000000c08007c0c */ /* 0x000fc60008fa6670 */
        /* <DEDUP_REMOVED lines=18> */
.L_x_207:
[----:B------:R-:W-:Y:S05]  /*f440*/  BSYNC B0 ;  /* 0x0000000000007941 */ /* 0x000fea0003800000 */
.L_x_206:
        /* <DEDUP_REMOVED lines=20> */
.L_x_209:
[----:B------:R-:W-:Y:S05]  /*f590*/  BSYNC B0 ;  /* 0x0000000000007941 */ /* 0x000fea0003800000 */
.L_x_208:
[----:B------:R-:W-:Y:S01]  /*f5a0*/  BSSY B0, `(.L_x_210) ;  /* 0x0000014000007945 */ /* 0x000fe20003800000 */
[----:B------:R-:W-:-:S03]  /*f5b0*/  ISETP.GE.OR P6, PT, R18, UR12, P1 ;  /* 0x0000000c12007c0c */ /* 0x000fc60008fc6670 */
[----:B------:R-:W-:Y:S10]  /*f5c0*/  @P2 BRA `(.L_x_211) ;  /* 0x0000000000442947 */ /* 0x000ff40003800000 */
[----:B------:R-:W-:Y:S01]  /*f5d0*/  IADD3 R0, P2, R6, 0x70, RZ ;  /* 0x0000007006007810 */ /* 0x000fe20007f5e0ff */
[----:B------:R-:W-:Y:S01]  /*f5e0*/  ULDC.64 UR4, c[0x0][0x298] ;  /* 0x0000a60000047ab9 */ /* 0x000fe20000000a00 */
[----:B-1234-:R-:W-:Y:S01]  /*f5f0*/  MOV R3, R11 ;  /* 0x0000000b00037202 */ /* 0x01efe20000000f00 */
[----:B------:R-:W-:Y:S01]  /*f600*/  IMAD.MOV.U32 R2, RZ, RZ, R12 ;  /* 0x000000ffff027224 */ /* 0x000fe200078e000c */
[----:B------:R-:W-:Y:S01]  /*f610*/  ULDC UR7, c[0x0][0x2d0] ;  /* 0x0000b40000077ab9 */ /* 0x000fe20000000800 */
[----:B------:R-:W-:Y:S01]  /*f620*/  IMAD.X R6, RZ, RZ, R7, P2 ;  /* 0x000000ffff067224 */ /* 0x000fe200010e0607 */
        /* <DEDUP_REMOVED lines=11> */
.L_x_211:
[----:B------:R-:W-:Y:S05]  /*f6e0*/  BSYNC B0 ;  /* 0x0000000000007941 */ /* 0x000fea0003800000 */
.L_x_210:
[----:B------:R-:W-:Y:S04]  /*f6f0*/  BSSY B0, `(.L_x_212) ;  /* 0x000000a000007945 */ /* 0x000fe80003800000 */
[----:B------:R-:W-:Y:S05]  /*f700*/  @P5 BRA `(.L_x_213) ;  /* 0x0000000000205947 */ /* 0x000fea0003800000 */
[----:B------:R-:W-:Y:S01]  /*f710*/  IMAD R0, R8, UR9, RZ ;  /* 0x0000000908007c24 */ /* 0x000fe2000f8e02ff */
[----:B------:R-:W-:-:S04]  /*f720*/  ULDC.64 UR4, c[0x0][0x2b0] ;  /* 0x0000ac0000047ab9 */ /* 0x000fc80000000a00 */
[----:B-1234-:R-:W-:-:S04]  /*f730*/  IADD3 R3, P2, R0, UR6, RZ ;  /* 0x0000000600037c10 */ /* 0x01efc8000ff5e0ff */
[----:B------:R-:W-:Y:S02]  /*f740*/  LEA.HI.X.SX32 R0, R0, UR26, 0x1, P2 ;  /* 0x0000001a00007c11 */ /* 0x000fe400090f0eff */
[----:B------:R-:W-:-:S04]  /*f750*/  LEA R2, P2, R3, UR4, 0x2 ;  /* 0x0000000403027c11 */ /* 0x000fc8000f8410ff */
[----:B------:R-:W-:Y:S01]  /*f760*/  LEA.HI.X R3, R3, UR5, R0, 0x2, P2 ;  /* 0x0000000503037c11 */ /* 0x000fe200090f1400 */
[----:B------:R-:W-:-:S05]  /*f770*/  IMAD.MOV.U32 R0, RZ, RZ, 0x7f800000 ;  /* 0x7f800000ff007424 */ /* 0x000fca00078e00ff */
[----:B------:R1:W-:Y:S03]  /*f780*/  STG.E desc[UR18][R2.64], R0 ;  /* 0x0000000002007986 */ /* 0x0003e6000c101912 */
.L_x_213:
[----:B------:R-:W-:Y:S05]  /*f790*/  BSYNC B0 ;  /* 0x0000000000007941 */ /* 0x000fea0003800000 */
.L_x_212:
        /* <DEDUP_REMOVED lines=9> */
[----:B--234-:R-:W-:-:S04]  /*f830*/  IADD3 R3, P0, R0, UR6, RZ ;  /* 0x0000000600037c10 */ /* 0x01cfc8000ff1e0ff */
[----:B------:R-:W-:Y:S02]  /*f840*/  LEA.HI.X.SX32 R0, R0, UR26, 0x1, P0 ;  /* 0x0000001a00007c11 */ /* 0x000fe400080f0eff */
[----:B------:R-:W-:-:S04]  /*f850*/  LEA R2, P0, R3, UR4, 0x2 ;  /* 0x0000000403027c11 */ /* 0x000fc8000f8010ff */
[----:B------:R-:W-:Y:S01]  /*f860*/  LEA.HI.X R3, R3, UR5, R0, 0x2, P0 ;  /* 0x0000000503037c11 */ /* 0x000fe200080f1400 */
[----:B------:R-:W-:-:S05]  /*f870*/  IMAD.MOV.U32 R0, RZ, RZ, 0x7f800000 ;  /* 0x7f800000ff007424 */ /* 0x000fca00078e00ff */
[----:B------:R1:W-:Y:S03]  /*f880*/  STG.E desc[UR18][R2.64], R0 ;  /* 0x0000000002007986 */ /* 0x0003e6000c101912 */
.L_x_215:
[----:B------:R-:W-:Y:S05]  /*f890*/  BSYNC B0 ;  /* 0x0000000000007941 */ /* 0x000fea0003800000 */
.L_x_214:
[----:B------:R-:W-:Y:S04]  /*f8a0*/  BSSY B0, `(.L_x_216) ;  /* 0x000000a000007945 */ /* 0x000fe80003800000 */
[----:B------:R-:W-:Y:S05]  /*f8b0*/  @P6 BRA `(.L_x_217) ;  /* 0x0000000000206947 */ /* 0x000fea0003800000 */
        /* <DEDUP_REMOVED lines=8> */
.L_x_217:
[----:B------:R-:W-:Y:S05]  /*f940*/  BSYNC B0 ;  /* 0x0000000000007941 */ /* 0x000fea0003800000 */
.L_x_216:
        /* <DEDUP_REMOVED lines=10> */
.L_x_219:
[----:B------:R-:W-:Y:S05]  /*f9f0*/  BSYNC B0 ;  /* 0x0000000000007941 */ /* 0x000fea0003800000 */
.L_x_218:
        /* <DEDUP_REMOVED lines=10> */
.L_x_221:
[----:B------:R-:W-:Y:S05]  /*faa0*/  BSYNC B0 ;  /* 0x0000000000007941 */ /* 0x000fea0003800000 */
.L_x_220:
        /* <DEDUP_REMOVED lines=10> */
.L_x_223:
[----:B------:R-:W-:Y:S05]  /*fb50*/  BSYNC B0 ;  /* 0x0000000000007941 */ /* 0x000fea0003800000 */
.L_x_222:
        /* <DEDUP_REMOVED lines=10> */
.L_x_225:
[----:B------:R-:W-:Y:S05]  /*fc00*/  BSYNC B0 ;  /* 0x0000000000007941 */ /* 0x000fea0003800000 */
.L_x_224:
[----:B------:R-:W-:Y:S05]  /*fc10*/  @P1 EXIT ;  /* 0x000000000000194d */ /* 0x000fea0003800000 */
[----:B-1----:R-:W-:Y:S01]  /*fc20*/  IMAD R0, R16, UR9, RZ ;  /* 0x0000000910007c24 */ /* 0x002fe2000f8e02ff */
[----:B------:R-:W-:-:S04]  /*fc30*/  ULDC.64 UR4, c[0x0][0x2b0] ;  /* 0x0000ac0000047ab9 */ /* 0x000fc80000000a00 */
[----:B--234-:R-:W-:-:S04]  /*fc40*/  IADD3 R3, P0, R0, UR6, RZ ;  /* 0x0000000600037c10 */ /* 0x01cfc8000ff1e0ff */
[----:B------:R-:W-:Y:S02]  /*fc50*/  LEA.HI.X.SX32 R0, R0, UR26, 0x1, P0 ;  /* 0x0000001a00007c11 */ /* 0x000fe400080f0eff */
[----:B------:R-:W-:-:S04]  /*fc60*/  LEA R2, P0, R3, UR4, 0x2 ;  /* 0x0000000403027c11 */ /* 0x000fc8000f8010ff */
[----:B------:R-:W-:Y:S01]  /*fc70*/  LEA.HI.X R3, R3, UR5, R0, 0x2, P0 ;  /* 0x0000000503037c11 */ /* 0x000fe200080f1400 */
[----:B------:R-:W-:-:S05]  /*fc80*/  IMAD.MOV.U32 R0, RZ, RZ, 0x7f800000 ;  /* 0x7f800000ff007424 */ /* 0x000fca00078e00ff */
[----:B------:R-:W-:Y:S01]  /*fc90*/  STG.E desc[UR18][R2.64], R0 ;  /* 0x0000000002007986 */ /* 0x000fe2000c101912 */
[----:B------:R-:W-:Y:S05]  /*fca0*/  EXIT ;  /* 0x000000000000794d */ /* 0x000fea0003800000 */
.L_x_226:
        /* <DEDUP_REMOVED lines=13> */
.L_x_2919:


//--------------------- .text._ZN5flash16flash_fwd_kernelI23Flash_fwd_kernel_traitsILi128ELi128ELi64ELi4ELb0ELb0EN7cutlass6half_tE19Flash_kernel_traitsILi128ELi128ELi64ELi4ES3_EELb0ELb0ELb0ELb0ELb0ELb0ELb1ELb0EEEvNS_16Flash_fwd_paramsE --------------------------
	.section	.text._ZN5flash16flash_fwd_kernelI23Flash_fwd_kernel_traitsILi128ELi128ELi64ELi4ELb0ELb0EN7cutlass6half_tE19Flash_kernel_traitsILi128ELi128ELi64ELi4ES3_EELb0ELb0ELb0ELb0ELb0ELb0ELb1ELb0EEEvNS_16Flash_fwd_paramsE,"ax",@progbits
	.align	128
        .global         _ZN5flash16flash_fwd_kernelI23Flash_fwd_kernel_traitsILi128ELi128ELi64ELi4ELb0ELb0EN7cutlass6half_tE19Flash_kernel_traitsILi128ELi128ELi64ELi4ES3_EELb0ELb0ELb0ELb0ELb0ELb0ELb1ELb0EEEvNS_16Flash_fwd_paramsE
        .type           _ZN5flash16flash_fwd_kernelI23Flash_fwd_kernel_traitsILi128ELi128ELi64ELi4ELb0ELb0EN7cutlass6half_tE19Flash_kernel_traitsILi128ELi128ELi64ELi4ES3_EELb0ELb0ELb0ELb0ELb0ELb0ELb1ELb0EEEvNS_16Flash_fwd_paramsE,@function
        .size           _ZN5flash16flash_fwd_kernelI23Flash_fwd_kernel_traitsILi128ELi128ELi64ELi4ELb0ELb0EN7cutlass6half_tE19Flash_kernel_traitsILi128ELi128ELi64ELi4ES3_EELb0ELb0ELb0ELb0ELb0ELb0ELb1ELb0EEEvNS_16Flash_fwd_paramsE,(.L_x_2920 - _ZN5flash16flash_fwd_kernelI23Flash_fwd_kernel_traitsILi128ELi128ELi64ELi4ELb0ELb0EN7cutlass6half_tE19Flash_kernel_traitsILi128ELi128ELi64ELi4ES3_EELb0ELb0ELb0ELb0ELb0ELb0ELb1ELb0EEEvNS_16Flash_fwd_paramsE)
        .other          _ZN5flash16flash_fwd_kernelI23Flash_fwd_kernel_traitsILi128ELi128ELi64ELi4ELb0ELb0EN7cutlass6half_tE19Flash_kernel_traitsILi128ELi128ELi64ELi4ES3_EELb0ELb0ELb0ELb0ELb0ELb0ELb1ELb0EEEvNS_16Flash_fwd_paramsE,@"STO_CUDA_ENTRY STV_DEFAULT"
_ZN5flash16flash_fwd_kernelI23Flash_fwd_kernel_traitsILi128ELi128ELi64ELi4ELb0ELb0EN7cutlass6half_tE19Flash_kernel_traitsILi128ELi128ELi64ELi4ES3_EELb0ELb0ELb0ELb0ELb0ELb0ELb1ELb0EEEvNS_16Flash_fwd_paramsE:
.text._ZN5flash16flash_fwd_kernelI23Flash_fwd_kernel_traitsILi128ELi128ELi64ELi4ELb0ELb0EN7cutlass6half_tE19Flash_kernel_traitsILi128ELi128ELi64ELi4ES3_EELb0ELb0ELb0ELb0ELb0ELb0ELb1ELb0EEEvNS_16Flash_fwd_paramsE:
        /* <DEDUP_REMOVED lines=55> */
.L_x_227:
[----:B------:R-:W-:-:S05]  /*0370*/  ULDC UR7, c[0x0][0x2c8] ;  /* 0x0000b20000077ab9 */ /* 0x000fca0000000800 */
.L_x_228:
        /* <DEDUP_REMOVED lines=99> */
.L_x_230:
        /* <DEDUP_REMOVED lines=24> */
.L_x_231:
        /* <DEDUP_REMOVED lines=87> */
.L_x_233:
[----:B------:R-:W-:Y:S05]  /*10a0*/  BSYNC B0 ;  /* 0x0000000000007941 */ /* 0x000fea0003800000 */
.L_x_232:
        /* <DEDUP_REMOVED lines=34> */
.L_x_235:
[----:B------:R-:W-:Y:S05]  /*12d0*/  BSYNC B0 ;  /* 0x0000000000007941 */ /* 0x000fea0003800000 */
.L_x_234:
        /* <DEDUP_REMOVED lines=37> */
.L_x_237:
[----:B------:R-:W-:Y:S05]  /*1530*/  BSYNC B0 ;  /* 0x0000000000007941 */ /* 0x000fea0003800000 */
.L_x_236:
        /* <DEDUP_REMOVED lines=37> */
.L_x_239:
[----:B------:R-:W-:Y:S05]  /*1790*/  BSYNC B0 ;  /* 0x0000000000007941 */ /* 0x000fea0003800000 */
.L_x_238:
        /* <DEDUP_REMOVED lines=31> */
.L_x_241:
[----:B------:R-:W-:Y:S05]  /*1990*/  BSYNC B0 ;  /* 0x0000000000007941 */ /* 0x000fea0003800000 */
.L_x_240:
        /* <DEDUP_REMOVED lines=31> */
.L_x_243:
[----:B------:R-:W-:Y:S05]  /*1b90*/  BSYNC B0 ;  /* 0x0000000000007941 */ /* 0x000fea0003800000 */
.L_x_242:
        /* <DEDUP_REMOVED lines=31> */
.L_x_245:
[----:B------:R-:W-:Y:S05]  /*1d90*/  BSYNC B0 ;  /* 0x0000000000007941 */ /* 0x000fea0003800000 */
.L_x_244:
        /* <DEDUP_REMOVED lines=30> */
.L_x_247:
[----:B------:R-:W-:Y:S05]  /*1f80*/  BSYNC B0 ;  /* 0x0000000000007941 */ /* 0x000fea0003800000 */
.L_x_246:
        /* <DEDUP_REMOVED lines=45> */
.L_x_249:
[----:B------:R-:W-:Y:S05]  /*2260*/  BSYNC B0 ;  /* 0x0000000000007941 */ /* 0x000fea0003800000 */
.L_x_248:
        /* <DEDUP_REMOVED lines=27> */
.L_x_251:
[----:B------:R-:W-:Y:S05]  /*2420*/  BSYNC B0 ;  /* 0x0000000000007941 */ /* 0x000fea0003800000 */
.L_x_250:
        /* <DEDUP_REMOVED lines=26> */
.L_x_253:
[----:B------:R-:W-:Y:S05]  /*25d0*/  BSYNC B0 ;  /* 0x0000000000007941 */ /* 0x000fea0003800000 */
.L_x_252:
        /* <DEDUP_REMOVED lines=27> */
.L_x_255:
[----:B------:R-:W-:Y:S05]  /*2790*/  BSYNC B0 ;  /* 0x0000000000007941 */ /* 0x000fea0003800000 */
.L_x_254:
        /* <DEDUP_REMOVED lines=50> */
.L_x_257:
[----:B------:R-:W-:Y:S05]  /*2ac0*/  BSYNC B0 ;  /* 0x0000000000007941 */ /* 0x000fea0003800000 */
.L_x_256:
        /* <DEDUP_REMOVED lines=29> */
.L_x_259:
[----:B------:R-:W-:Y:S05]  /*2ca0*/  BSYNC B0 ;  /* 0x0000000000007941 */ /* 0x000fea0003800000 */
.L_x_258:
        /* <DEDUP_REMOVED lines=28> */
.L_x_261:
[----:B------:R-:W-:Y:S05]  /*2e70*/  BSYNC B0 ;  /* 0x0000000000007941 */ /* 0x000fea0003800000 */
.L_x_260:
        /* <DEDUP_REMOVED lines=28> */
.L_x_263:
[----:B------:R-:W-:Y:S05]  /*3040*/  BSYNC B0 ;  /* 0x0000000000007941 */ /* 0x000fea0003800000 */
.L_x_262:
[----:B------:R-:W-:Y:S01]  /*3050*/  LDSM.16.M88.4 R12, [R230] ;  /* 0x00000000e60c783b */ /* 0x000fe20000000200 */
[----:B------:R-:W-:Y:S01]  /*3060*/  R2P PR, R40, 0x6 ;  /* 0x0000000628007804 */ /* 0x000fe20000000000 */
[C---:B------:R-:W-:Y:S01]  /*3070*/  VIADD R0, R139.reuse, 0x8000 ;  /* 0x000080008b007836 */ /* 0x040fe20000000000 */
[----:B------:R-:W-:Y:S01]  /*3080*/  ULDC UR6, c[0x0][0x39c] ;  /* 0x0000e70000067ab9 */ /* 0x000fe20000000800 */
[----:B------:R-:W5:Y:S01]  /*3090*/  LDSM.16.M88.4 R24, [R139+0x8000] ;  /* 0x008000008b18783b */ /* 0x000f620000000200 */
[----:B------:R-:W-:Y:S01]  /*30a0*/  VIADD R234, R139, 0x8020 ;  /* 0x000080208bea7836 */ /* 0x000fe20000000000 */
[----:B------:R-:W-:Y:S01]  /*30b0*/  UISETP.GE.AND UP0, UPT, UR20, 0x41, UPT ;  /* 0x000000411400788c */ /* 0x000fe2000bf06270 */
[--C-:B------:R-:W-:Y:S01]  /*30c0*/  IMAD R231, R4, 0x2, R230.reuse ;  /* 0x0000000204e77824 */ /* 0x100fe200078e02e6 */
[----:B-12---:R-:W1:Y:S01]  /*30d0*/  LDSM.16.M88.4 R8, [R230+0x2000] ;  /* 0x00200000e608783b */ /* 0x006e620000000200 */
[C---:B------:R-:W-:Y:S02]  /*30e0*/  IMAD R233, R2.reuse, 0x2, R230 ;  /* 0x0000000202e97824 */ /* 0x040fe400078e02e6 */
[----:B------:R-:W-:Y:S01]  /*30f0*/  IMAD R232, R2, 0x2, R231 ;  /* 0x0000000202e87824 */ /* 0x000fe200078e02e7 */
[----:B------:R-:W2:Y:S01]  /*3100*/  LDSM.16.M88.4 R36, [R139+0x9000] ;  /* 0x009000008b24783b */ /* 0x000ea20000000200 */
[----:B------:R-:W-:-:S02]  /*3110*/  IMAD.SHL.U32 R5, R168, 0x2, RZ ;  /* 0x00000002a8057824 */ /* 0x000fc400078e00ff */
[----:B------:R-:W-:Y:S01]  /*3120*/  @P1 VIADD R234, R0, 0xffffffe0 ;  /* 0xffffffe000ea1836 */ /* 0x000fe20000000000 */
[----:B------:R-:W2:Y:S01]  /*3130*/  LDSM.16.M88.4 R28, [R139+0x8800] ;  /* 0x008800008b1c783b */ /* 0x000ea20000000200 */
[----:B------:R-:W-:Y:S01]  /*3140*/  MOV R0, 0x40 ;  /* 0x0000004000007802 */ /* 0x000fe20000000f00 */
[----:B------:R-:W-:Y:S01]  /*3150*/  IMAD.U32 R3, RZ, RZ, UR5 ;  /* 0x00000005ff037e24 */ /* 0x000fe2000f8e00ff */
[----:B------:R-:W-:Y:S01]  /*3160*/  LOP3.LUT R5, R5, 0x6, RZ, 0xc0, !PT ;  /* 0x0000000605057812 */ /* 0x000fe200078ec0ff */
[----:B------:R-:W2:Y:S01]  /*3170*/  LDSM.16.M88.4 R32, [R139+0x9800] ;  /* 0x009800008b20783b */ /* 0x000ea20000000200 */
[----:B------:R-:W-:Y:S01]  /*3180*/  SEL R0, R0, 0xffffffc0, !P2 ;  /* 0xffffffc000007807 */ /* 0x000fe20005000000 */
[C---:B------:R-:W-:Y:S01]  /*3190*/  VIADD R241, R234.reuse, 0x800 ;  /* 0x00000800eaf17836 */ /* 0x040fe20000000000 */
[----:B------:R-:W-:Y:S01]  /*31a0*/  IADD3 R240, R234, 0x1000, RZ ;  /* 0x00001000eaf07810 */ /* 0x000fe20007ffe0ff */
[----:B------:R-:W-:Y:S01]  /*31b0*/  LDSM.16.M88.4 R20, [R231] ;  /* 0x00000000e714783b */ /* 0x000fe20000000200 */
[----:B------:R-:W-:Y:S01]  /*31c0*/  IADD3 R228, R0, R234, RZ ;  /* 0x000000ea00e47210 */ /* 0x000fe20007ffe0ff */
[----:B------:R-:W-:Y:S01]  /*31d0*/  IMAD.IADD R229, R139, 0x1, R0 ;  /* 0x000000018be57824 */ /* 0x000fe200078e0200 */
[----:B------:R-:W-:Y:S01]  /*31e0*/  IADD3 R236, R234, 0x3000, RZ ;  /* 0x00003000eaec7810 */ /* 0x000fe20007ffe0ff */
[----:B------:R-:W2:Y:S01]  /*31f0*/  LDSM.16.M88.4 R52, [R234] ;  /* 0x00000000ea34783b */ /* 0x000ea20000000200 */
[----:B------:R-:W-:-:S02]  /*3200*/  IMAD R3, R3, 0x40, R5 ;  /* 0x0000004003037824 */ /* 0x000fc400078e0205 */
[C---:B------:R-:W-:Y:S01]  /*3210*/  VIADD R239, R234.reuse, 0x1800 ;  /* 0x00001800eaef7836 */ /* 0x040fe20000000000 */
[----:B---34-:R-:W-:Y:S01]  /*3220*/  LDSM.16.M88.4 R16, [R231+0x2000] ;  /* 0x00200000e710783b */ /* 0x018fe20000000200 */
[C---:B------:R-:W-:Y:S01]  /*3230*/  VIADD R5, R3.reuse, 0x9 ;  /* 0x0000000903057836 */ /* 0x040fe20000000000 */
[C---:B------:R-:W-:Y:S01]  /*3240*/  ISETP.GE.AND P2, PT, R3.reuse, UR20, PT ;  /* 0x0000001403007c0c */ /* 0x040fe2000bf46270 */
[C---:B------:R-:W-:Y:S01]  /*3250*/  VIADD R6, R3.reuse, 0x8 ;  /* 0x0000000803067836 */ /* 0x040fe20000000000 */
[----:B------:R-:W3:Y:S01]  /*3260*/  LDSM.16.M88.4 R60, [R234+0x1000] ;  /* 0x00100000ea3c783b */ /* 0x000ee20000000200 */
[----:B------:R-:W-:Y:S01]  /*3270*/  IADD3 R7, R3, 0x1, RZ ;  /* 0x0000000103077810 */ /* 0x000fe20007ffe0ff */
[C---:B------:R-:W-:Y:S01]  /*3280*/  VIADD R238, R234.reuse, 0x2000 ;  /* 0x00002000eaee7836 */ /* 0x040fe20000000000 */
[----:B------:R-:W-:Y:S01]  /*3290*/  ISETP.GE.AND P6, PT, R5, UR20, PT ;  /* 0x0000001405007c0c */ /* 0x000fe2000bfc6270 */
[----:B------:R-:W4:Y:S01]  /*32a0*/  LDSM.16.M88.4 R64, [R234+0x800] ;  /* 0x00080000ea40783b */ /* 0x000f220000000200 */
[----:B------:R-:W-:Y:S01]  /*32b0*/  VIADD R5, R3, 0x18 ;  /* 0x0000001803057836 */ /* 0x000fe20000000000 */
[----:B------:R-:W-:Y:S01]  /*32c0*/  ISETP.GE.AND P1, PT, R7, UR20, PT ;  /* 0x0000001407007c0c */ /* 0x000fe2000bf26270 */
[----:B------:R-:W-:Y:S01]  /*32d0*/  VIADD R7, R3, 0x10 ;  /* 0x0000001003077836 */ /* 0x000fe20000000000 */
[-C--:B-----5:R-:W-:Y:S01]  /*32e0*/  HMMA.16816.F32 R72, R12, R24.reuse, RZ ;  /* 0x000000180c48723c */ /* 0x0a0fe200000018ff */
[----:B------:R-:W-:Y:S01]  /*32f0*/  LDSM.16.M88.4 R48, [R233] ;  /* 0x00000000e930783b */ /* 0x000fe20000000200 */
[----:B------:R-:W-:Y:S01]  /*3300*/  ISETP.GE.AND P3, PT, R5, UR20, PT ;  /* 0x0000001405007c0c */ /* 0x000fe2000bf66270 */
[----:B------:R-:W-:Y:S01]  /*3310*/  VIADD R237, R234, 0x2800 ;  /* 0x00002800eaed7836 */ /* 0x000fe20000000000 */
[----:B------:R-:W-:Y:S01]  /*3320*/  ISETP.GE.AND P0, PT, R6, UR20, PT ;  /* 0x0000001406007c0c */ /* 0x000fe2000bf06270 */
[----:B------:R-:W-:Y:S01]  /*3330*/  LDSM.16.M88.4 R56, [R234+0x1800] ;  /* 0x00180000ea38783b */ /* 0x000fe20000000200 */
[----:B-1----:R-:W-:Y:S01]  /*3340*/  HMMA.16816.F32 R84, R8, R24, RZ ;  /* 0x000000180854723c */ /* 0x002fe200000018ff */
[----:B------:R-:W-:Y:S01]  /*3350*/  ISETP.GE.AND P5, PT, R7, UR20, PT ;  /* 0x0000001407007c0c */ /* 0x000fe2000bfa6270 */
[----:B------:R-:W-:Y:S01]  /*3360*/  VIADD R235, R234, 0x3800 ;  /* 0x00003800eaeb7836 */ /* 0x000fe20000000000 */
[----:B------:R-:W-:Y:S01]  /*3370*/  LDSM.16.M88.4 R108, [R229+0x9800] ;  /* 0x00980000e56c783b */ /* 0x000fe20000000200 */
[----:B------:R-:W-:-:S02]  /*3380*/  IADD3 R6, R3, 0x11, RZ ;  /* 0x0000001103067810 */ /* 0x000fc40007ffe0ff */
[----:B------:R-:W-:Y:S01]  /*3390*/  HMMA.16816.F32 R80, R8, R26, RZ ;  /* 0x0000001a0850723c */ /* 0x000fe200000018ff */
[----:B------:R-:W0:Y:S01]  /*33a0*/  LDGDEPBAR ;  /* 0x00000000000079af */ /* 0x000e220000000000 */
[----:B------:R-:W-:-:S04]  /*33b0*/  ISETP.GE.AND P4, PT, R6, UR20, PT ;  /* 0x0000001406007c0c */ /* 0x000fc8000bf86270 */
[----:B------:R-:W-:Y:S01]  /*33c0*/  HMMA.16816.F32 R144, R12, R26, RZ ;  /* 0x0000001a0c90723c */ /* 0x000fe200000018ff */
[----:B------:R-:W1:Y:S05]  /*33d0*/  LDSM.16.M88.4 R24, [R229+0x8000] ;  /* 0x00800000e518783b */ /* 0x000e6a0000000200 */
[C---:B--2---:R-:W-:Y:S06]  /*33e0*/  HMMA.16816.F32 R44, R8.reuse, R36, RZ ;  /* 0x00000024082c723c */ /* 0x044fec00000018ff */
[C---:B------:R-:W-:Y:S06]  /*33f0*/  HMMA.16816.F32 R68, R8.reuse, R28, RZ ;  /* 0x0000001c0844723c */ /* 0x040fec00000018ff */
[----:B------:R-:W-:Y:S06]  /*3400*/  HMMA.16816.F32 R76, R8, R30, RZ ;  /* 0x0000001e084c723c */ /* 0x000fec00000018ff */
[C---:B------:R-:W-:Y:S06]  /*3410*/  HMMA.16816.F32 R104, R12.reuse, R28, RZ ;  /* 0x0000001c0c68723c */ /* 0x040fec00000018ff */
[C---:B------:R-:W-:Y:S06]  /*3420*/  HMMA.16816.F32 R152, R12.reuse, R30, RZ ;  /* 0x0000001e0c98723c */ /* 0x040fec00000018ff */
[C---:B------:R-:W-:Y:S06]  /*3430*/  HMMA.16816.F32 R96, R12.reuse, R36, RZ ;  /* 0x000000240c60723c */ /* 0x040fec00000018ff */
[C---:B------:R-:W-:Y:S06]  /*3440*/  HMMA.16816.F32 R148, R12.reuse, R38, RZ ;  /* 0x000000260c94723c */ /* 0x040fec00000018ff */
[C---:B------:R-:W-:Y:S06]  /*3450*/  HMMA.16816.F32 R28, R12.reuse, R32, RZ ;  /* 0x000000200c1c723c */ /* 0x040fec00000018ff */
[----:B------:R-:W-:Y:S06]  /*3460*/  HMMA.16816.F32 R140, R12, R34, RZ ;  /* 0x000000220c8c723c */ /* 0x000fec00000018ff */
[----:B------:R-:W-:Y:S01]  /*3470*/  HMMA.16816.F32 R12, R20, R52, R72 ;  /* 0x00000034140c723c */ /* 0x000fe20000001848 */
[----:B------:R-:W-:Y:S05]  /*3480*/  LDSM.16.M88.4 R72, [R228] ;  /* 0x00000000e448783b */ /* 0x000fea0000000200 */
[C---:B------:R-:W-:Y:S06]  /*3490*/  HMMA.16816.F32 R40, R8.reuse, R32, RZ ;  /* 0x000000200828723c */ /* 0x040fec00000018ff */
[C---:B------:R-:W-:Y:S01]  /*34a0*/  HMMA.16816.F32 R88, R8.reuse, R38, RZ ;  /* 0x000000260858723c */ /* 0x040fe200000018ff */
[----:B------:R-:W-:Y:S05]  /*34b0*/  LDSM.16.M88.4 R36, [R230+0x4000] ;  /* 0x00400000e624783b */ /* 0x000fea0000000200 */
[----:B------:R-:W-:Y:S01]  /*34c0*/  HMMA.16816.F32 R100, R8, R34, RZ ;  /* 0x000000220864723c */ /* 0x000fe200000018ff */
[----:B------:R-:W2:Y:S05]  /*34d0*/  LDSM.16.M88.4 R8, [R233+0x2000] ;  /* 0x00200000e908783b */ /* 0x000eaa0000000200 */
[C---:B---3--:R-:W-:Y:S01]  /*34e0*/  HMMA.16816.F32 R120, R16.reuse, R60, R44 ;  /* 0x0000003c1078723c */ /* 0x048fe2000000182c */
[----:B------:R-:W3:Y:S05]  /*34f0*/  LDSM.16.M88.4 R44, [R232] ;  /* 0x00000000e82c783b */ /* 0x000eea0000000200 */
[C---:B----4-:R-:W-:Y:S01]  /*3500*/  HMMA.16816.F32 R32, R16.reuse, R64, R68 ;  /* 0x000000401020723c */ /* 0x050fe20000001844 */
[----:B------:R-:W4:Y:S05]  /*3510*/  LDSM.16.M88.4 R68, [R229+0x8800] ;  /* 0x00880000e544783b */ /* 0x000f2a0000000200 */
[----:B------:R-:W-:Y:S01]  /*3520*/  HMMA.16816.F32 R112, R16, R52, R84 ;  /* 0x000000341070723c */ /* 0x000fe20000001854 */
[----:B------:R-:W-:Y:S05]  /*3530*/  LDSM.16.M88.4 R84, [R229+0x9000] ;  /* 0x00900000e554783b */ /* 0x000fea0000000200 */
[----:B-1----:R-:W-:Y:S06]  /*3540*/  HMMA.16816.F32 R12, R48, R24, R12 ;  /* 0x00000018300c723c */ /* 0x002fec000000180c */
[C---:B------:R-:W-:Y:S01]  /*3550*/  HMMA.16816.F32 R116, R16.reuse, R56, R40 ;  /* 0x000000381074723c */ /* 0x040fe20000001828 */
[----:B------:R-:W1:Y:S05]  /*3560*/  LDSM.16.M88.4 R40, [R232+0x2000] ;  /* 0x00200000e828783b */ /* 0x000e6a0000000200 */
[C---:B------:R-:W-:Y:S01]  /*3570*/  HMMA.16816.F32 R128, R16.reuse, R54, R80 ;  /* 0x000000361080723c */ /* 0x040fe20000001850 */
[----:B------:R-:W5:Y:S05]  /*3580*/  LDSM.16.M88.4 R80, [R139+0xa000] ;  /* 0x00a000008b50783b */ /* 0x000f6a0000000200 */
[C---:B------:R-:W-:Y:S06]  /*3590*/  HMMA.16816.F32 R92, R16.reuse, R62, R88 ;  /* 0x0000003e105c723c */ /* 0x040fec0000001858 */
[C---:B------:R-:W-:Y:S01]  /*35a0*/  HMMA.16816.F32 R124, R16.reuse, R66, R76 ;  /* 0x00000042107c723c */ /* 0x040fe2000000184c */
[----:B------:R-:W-:Y:S05]  /*35b0*/  LDSM.16.M88.4 R76, [R234+0x2000] ;  /* 0x00200000ea4c783b */ /* 0x000fea0000000200 */
[----:B------:R-:W-:Y:S06]  /*35c0*/  HMMA.16816.F32 R88, R16, R58, R100 ;  /* 0x0000003a1058723c */ /* 0x000fec0000001864 */
[----:B--2---:R-:W-:Y:S06]  /*35d0*/  HMMA.16816.F32 R16, R8, R24, R112 ;  /* 0x000000180810723c */ /* 0x004fec0000001870 */
[----:B---3--:R-:W-:Y:S06]  /*35e0*/  HMMA.16816.F32 R12, R44, R72, R12 ;  /* 0x000000482c0c723c */ /* 0x008fec000000180c */
[C---:B------:R-:W-:Y:S06]  /*35f0*/  HMMA.16816.F32 R52, R20.reuse, R54, R144 ;  /* 0x000000361434723c */ /* 0x040fec0000001890 */
[----:B------:R-:W-:Y:S06]  /*3600*/  HMMA.16816.F32 R144, R20, R62, R148 ;  /* 0x0000003e1490723c */ /* 0x000fec0000001894 */
[----:B----4-:R-:W-:Y:S01]  /*3610*/  HMMA.16816.F32 R148, R8, R68, R32 ;  /* 0x000000440894723c */ /* 0x010fe20000001820 */
[----:B------:R-:W2:Y:S05]  /*3620*/  LDSM.16.M88.4 R32, [R230+0x6000] ;  /* 0x00600000e620783b */ /* 0x000eaa0000000200 */
[C---:B------:R-:W-:Y:S01]  /*3630*/  HMMA.16816.F32 R164, R20.reuse, R56, R28 ;  /* 0x0000003814a4723c */ /* 0x040fe2000000181c */
[----:B------:R-:W3:Y:S05]  /*3640*/  LDSM.16.M88.4 R28, [R231+0x4000] ;  /* 0x00400000e71c783b */ /* 0x000eea0000000200 */
[C---:B------:R-:W-:Y:S06]  /*3650*/  HMMA.16816.F32 R100, R20.reuse, R64, R104 ;  /* 0x000000401464723c */ /* 0x040fec0000001868 */
[C---:B------:R-:W-:Y:S06]  /*3660*/  HMMA.16816.F32 R64, R20.reuse, R66, R152 ;  /* 0x000000421440723c */ /* 0x040fec0000001898 */
[C---:B------:R-:W-:Y:S01]  /*3670*/  HMMA.16816.F32 R104, R20.reuse, R60, R96 ;  /* 0x0000003c1468723c */ /* 0x040fe20000001860 */
[----:B------:R-:W-:Y:S05]  /*3680*/  LDSM.16.M88.4 R60, [R229+0xa000] ;  /* 0x00a00000e53c783b */ /* 0x000fea0000000200 */
[----:B------:R-:W-:Y:S01]  /*3690*/  HMMA.16816.F32 R152, R20, R58, R140 ;  /* 0x0000003a1498723c */ /* 0x000fe2000000188c */
[----:B------:R-:W-:Y:S05]  /*36a0*/  LDSM.16.M88.4 R56, [R228+0x800] ;  /* 0x00080000e438783b */ /* 0x000fea0000000200 */
[----:B-1----:R-:W-:Y:S06]  /*36b0*/  HMMA.16816.F32 R20, R40, R72, R16 ;  /* 0x000000482814723c */ /* 0x002fec0000001810 */
[----:B------:R-:W-:Y:S06]  /*36c0*/  HMMA.16816.F32 R96, R8, R26, R128 ;  /* 0x0000001a0860723c */ /* 0x000fec0000001880 */
[----:B-----5:R-:W-:Y:S01]  /*36d0*/  HMMA.16816.F32 R16, R36, R80, R12 ;  /* 0x000000502410723c */ /* 0x020fe2000000180c */
[----:B------:R-:W1:Y:S05]  /*36e0*/  LDSM.16.M88.4 R12, [R231+0x6000] ;  /* 0x00600000e70c783b */ /* 0x000e6a0000000200 */
[----:B------:R-:W-:Y:S01]  /*36f0*/  HMMA.16816.F32 R24, R48, R26, R52 ;  /* 0x0000001a3018723c */ /* 0x000fe20000001834 */
[----:B------:R-:W-:Y:S05]  /*3700*/  LDSM.16.M88.4 R52, [R228+0x1000] ;  /* 0x00100000e434783b */ /* 0x000fea0000000200 */
[C---:B------:R-:W-:Y:S06]  /*3710*/  HMMA.16816.F32 R128, R8.reuse, R70, R124 ;  /* 0x000000460880723c */ /* 0x040fec000000187c */
[C---:B------:R-:W-:Y:S06]  /*3720*/  HMMA.16816.F32 R156, R8.reuse, R84, R120 ;  /* 0x00000054089c723c */ /* 0x040fec0000001878 */
[C---:B------:R-:W-:Y:S06]  /*3730*/  HMMA.16816.F32 R160, R8.reuse, R108, R116 ;  /* 0x0000006c08a0723c */ /* 0x040fec0000001874 */
[C---:B------:R-:W-:Y:S06]  /*3740*/  HMMA.16816.F32 R124, R8.reuse, R86, R92 ;  /* 0x00000056087c723c */ /* 0x040fec000000185c */
[----:B------:R-:W-:Y:S01]  /*3750*/  HMMA.16816.F32 R140, R8, R110, R88 ;  /* 0x0000006e088c723c */ /* 0x000fe20000001858 */
[----:B------:R-:W4:Y:S05]  /*3760*/  LDSM.16.M88.4 R8, [R233+0x4000] ;  /* 0x00400000e908783b */ /* 0x000f2a0000000200 */
[----:B------:R-:W-:Y:S06]  /*3770*/  HMMA.16816.F32 R116, R48, R70, R64 ;  /* 0x000000463074723c */ /* 0x000fec0000001840 */
[----:B--2---:R-:W-:Y:S01]  /*3780*/  HMMA.16816.F32 R92, R32, R80, R20 ;  /* 0x00000050205c723c */ /* 0x004fe20000001814 */
[----:B------:R-:W-:Y:S05]  /*3790*/  LDSM.16.M88.4 R20, [R232+0x4000] ;  /* 0x00400000e814783b */ /* 0x000fea0000000200 */
[----:B---3--:R-:W-:Y:S01]  /*37a0*/  HMMA.16816.F32 R64, R28, R76, R16 ;  /* 0x0000004c1c40723c */ /* 0x008fe20000001810 */
[----:B------:R-:W-:Y:S05]  /*37b0*/  LDSM.16.M88.4 R16, [R232+0x6000] ;  /* 0x00600000e810783b */ /* 0x000fea0000000200 */
[----:B------:R-:W-:Y:S01]  /*37c0*/  HMMA.16816.F32 R88, R44, R74, R24 ;  /* 0x0000004a2c58723c */ /* 0x000fe20000001818 */
[----:B------:R-:W2:Y:S05]  /*37d0*/  LDSM.16.M88.4 R24, [R233+0x6000] ;  /* 0x00600000e918783b */ /* 0x000eaa0000000200 */
[----:B------:R-:W-:Y:S01]  /*37e0*/  HMMA.16816.F32 R100, R48, R68, R100 ;  /* 0x000000443064723c */ /* 0x000fe20000001864 */
[----:B------:R-:W3:Y:S05]  /*37f0*/  LDSM.16.M88.4 R68, [R228+0x2000] ;  /* 0x00200000e444783b */ /* 0x000eea0000000200 */
[----:B------:R-:W-:Y:S01]  /*3800*/  HMMA.16816.F32 R96, R40, R74, R96 ;  /* 0x0000004a2860723c */ /* 0x000fe20000001860 */
[----:B------:R-:W5:Y:S05]  /*3810*/  LDSM.16.M88.4 R72, [R139+0xa800] ;  /* 0x00a800008b48783b */ /* 0x000f6a0000000200 */
[----:B-1----:R-:W-:Y:S06]  /*3820*/  HMMA.16816.F32 R92, R12, R76, R92 ;  /* 0x0000004c0c5c723c */ /* 0x002fec000000185c */
[C---:B------:R-:W-:Y:S06]  /*3830*/  HMMA.16816.F32 R120, R48.reuse, R84, R104 ;  /* 0x000000543078723c */ /* 0x040fec0000001868 */
[----:B------:R-:W-:Y:S01]  /*3840*/  HMMA.16816.F32 R112, R48, R86, R144 ;  /* 0x000000563070723c */ /* 0x000fe20000001890 */
[----:B------:R-:W1:Y:S05]  /*3850*/  LDSM.16.M88.4 R144, [R228+0x1800] ;  /* 0x00180000e490783b */ /* 0x000e6a0000000200 */
[----:B----4-:R-:W-:Y:S06]  /*3860*/  HMMA.16816.F32 R64, R8, R60, R64 ;  /* 0x0000003c0840723c */ /* 0x010fec0000001840 */
[----:B------:R-:W-:Y:S06]  /*3870*/  HMMA.16816.F32 R84, R36, R82, R88 ;  /* 0x000000522454723c */ /* 0x000fec0000001858 */
[----:B------:R-:W-:Y:S06]  /*3880*/  HMMA.16816.F32 R100, R44, R56, R100 ;  /* 0x000000382c64723c */ /* 0x000fec0000001864 */
[----:B------:R-:W-:Y:S06]  /*3890*/  HMMA.16816.F32 R80, R32, R82, R96 ;  /* 0x000000522050723c */ /* 0x000fec0000001860 */
[C---:B------:R-:W-:Y:S06]  /*38a0*/  HMMA.16816.F32 R164, R48.reuse, R108, R164 ;  /* 0x0000006c30a4723c */ /* 0x040fec00000018a4 */
[----:B------:R-:W-:Y:S06]  /*38b0*/  HMMA.16816.F32 R152, R48, R110, R152 ;  /* 0x0000006e3098723c */ /* 0x000fec0000001898 */
[----:B--2---:R-:W-:Y:S06]  /*38c0*/  HMMA.16816.F32 R48, R24, R60, R92 ;  /* 0x0000003c1830723c */ /* 0x004fec000000185c */
[----:B------:R-:W-:Y:S06]  /*38d0*/  HMMA.16816.F32 R104, R40, R56, R148 ;  /* 0x000000382868723c */ /* 0x000fec0000001894 */
[----:B---3--:R-:W-:Y:S01]  /*38e0*/  HMMA.16816.F32 R92, R20, R68, R64 ;  /* 0x00000044145c723c */ /* 0x008fe20000001840 */
[----:B------:R-:W2:Y:S05]  /*38f0*/  LDSM.16.M88.4 R64, [R234+0x2800] ;  /* 0x00280000ea40783b */ /* 0x000eaa0000000200 */
[----:B------:R-:W-:Y:S06]  /*3900*/  HMMA.16816.F32 R84, R28, R78, R84 ;  /* 0x0000004e1c54723c */ /* 0x000fec0000001854 */
[-C--:B------:R-:W-:Y:S06]  /*3910*/  HMMA.16816.F32 R108, R40, R58.reuse, R128 ;  /* 0x0000003a286c723c */ /* 0x080fec0000001880 */
[----:B------:R-:W-:Y:S06]  /*3920*/  HMMA.16816.F32 R96, R44, R58, R116 ;  /* 0x0000003a2c60723c */ /* 0x000fec0000001874 */
[----:B------:R-:W-:Y:S01]  /*3930*/  HMMA.16816.F32 R76, R12, R78, R80 ;  /* 0x0000004e0c4c723c */ /* 0x000fe20000001850 */
[----:B------:R-:W-:-:S04]  /*3940*/  FMUL.FTZ R0, R92, UR6 ;  /* 0x000000065c007c20 */ /* 0x000fc80008410000 */
[----:B------:R3:W-:Y:S01]  /*3950*/  MUFU.TANH R149, R0 ;  /* 0x0000000000957308 */ /* 0x0007e20000002400 */
[----:B-----5:R-:W-:Y:S06]  /*3960*/  HMMA.16816.F32 R56, R36, R72, R100 ;  /* 0x000000482438723c */ /* 0x020fec0000001864 */
[C---:B------:R-:W-:Y:S06]  /*3970*/  HMMA.16816.F32 R156, R40.reuse, R52, R156 ;  /* 0x00000034289c723c */ /* 0x040fec000000189c */
[----:B------:R-:W-:Y:S01]  /*3980*/  HMMA.16816.F32 R124, R40, R54, R124 ;  /* 0x00000036287c723c */ /* 0x000fe2000000187c */
[----:B---3--:R-:W-:-:S05]  /*3990*/  FMUL.FTZ R0, R93, UR6 ;  /* 0x000000065d007c20 */ /* 0x008fca0008410000 */
[C---:B-1----:R-:W-:Y:S01]  /*39a0*/  HMMA.16816.F32 R160, R40.reuse, R144, R160 ;  /* 0x0000009028a0723c */ /* 0x042fe200000018a0 */
[----:B------:R1:W-:Y:S05]  /*39b0*/  MUFU.TANH R148, R0 ;  /* 0x0000000000947308 */ /* 0x0003ea0000002400 */
[----:B------:R-:W-:Y:S06]  /*39c0*/  HMMA.16816.F32 R140, R40, R146, R140 ;  /* 0x00000092288c723c */ /* 0x000fec000000188c */
[C---:B------:R-:W-:Y:S06]  /*39d0*/  HMMA.16816.F32 R120, R44.reuse, R52, R120 ;  /* 0x000000342c78723c */ /* 0x040fec0000001878 */
[----:B------:R-:W-:Y:S01]  /*39e0*/  HMMA.16816.F32 R112, R44, R54, R112 ;  /* 0x000000362c70723c */ /* 0x000fe20000001870 */
[----:B-1----:R-:W-:-:S04]  /*39f0*/  FMUL.FTZ R0, R94, UR6 ;  /* 0x000000065e007c20 */ /* 0x002fc80008410000 */
[----:B------:R1:W-:Y:S01]  /*3a00*/  MUFU.TANH R138, R0 ;  /* 0x00000000008a7308 */ /* 0x0003e20000002400 */
[----:B------:R-:W-:Y:S01]  /*3a10*/  HMMA.16816.F32 R88, R16, R68, R48 ;  /* 0x000000441058723c */ /* 0x000fe20000001830 */
[----:B------:R-:W3:Y:S05]  /*3a20*/  LDSM.16.M88.4 R48, [R229+0xa800] ;  /* 0x00a80000e530783b */ /* 0x000eea0000000200 */
[----:B------:R-:W-:Y:S06]  /*3a30*/  HMMA.16816.F32 R40, R32, R72, R104 ;  /* 0x000000482028723c */ /* 0x000fec0000001868 */
[----:B------:R-:W-:Y:S01]  /*3a40*/  HMMA.16816.F32 R52, R8, R62, R84 ;  /* 0x0000003e0834723c */ /* 0x000fe20000001854 */
[----:B-1----:R-:W-:-:S05]  /*3a50*/  FMUL.FTZ R0, R95, UR6 ;  /* 0x000000065f007c20 */ /* 0x002fca0008410000 */
[----:B------:R-:W-:Y:S01]  /*3a60*/  HMMA.16816.F32 R76, R24, R62, R76 ;  /* 0x0000003e184c723c */ /* 0x000fe2000000184c */
[----:B------:R1:W-:Y:S05]  /*3a70*/  MUFU.TANH R137, R0 ;  /* 0x0000000000897308 */ /* 0x0003ea0000002400 */
[-C--:B--2---:R-:W-:Y:S06]  /*3a80*/  HMMA.16816.F32 R56, R28, R64.reuse, R56 ;  /* 0x000000401c38723c */ /* 0x084fec0000001838 */
[----:B------:R-:W-:Y:S01]  /*3a90*/  HMMA.16816.F32 R60, R12, R64, R40 ;  /* 0x000000400c3c723c */ /* 0x000fe20000001828 */
[----:B------:R-:W-:Y:S05]  /*3aa0*/  LDSM.16.M88.4 R40, [R228+0x2800] ;  /* 0x00280000e428783b */ /* 0x000fea0000000200 */
[----:B------:R-:W-:Y:S01]  /*3ab0*/  HMMA.16816.F32 R80, R20, R70, R52 ;  /* 0x000000461450723c */ /* 0x000fe20000001834 */
[----:B-1----:R-:W-:-:S04]  /*3ac0*/  FMUL.FTZ R0, R88, UR6 ;  /* 0x0000000658007c20 */ /* 0x002fc80008410000 */
[----:B------:R1:W-:Y:S01]  /*3ad0*/  MUFU.TANH R131, R0 ;  /* 0x0000000000837308 */ /* 0x0003e20000002400 */
[----:B------:R-:W-:Y:S06]  /*3ae0*/  HMMA.16816.F32 R92, R16, R70, R76 ;  /* 0x00000046105c723c */ /* 0x000fec000000184c */
[----:B---3--:R-:W-:Y:S01]  /*3af0*/  HMMA.16816.F32 R52, R8, R48, R56 ;  /* 0x000000300834723c */ /* 0x008fe20000001838 */
[----:B------:R-:W2:Y:S05]  /*3b00*/  LDSM.16.M88.4 R56, [R139+0xb000] ;  /* 0x00b000008b38783b */ /* 0x000eaa0000000200 */
[----:B------:R-:W-:Y:S01]  /*3b10*/  HMMA.16816.F32 R68, R36, R74, R96 ;  /* 0x0000004a2444723c */ /* 0x000fe20000001860 */
[----:B-1----:R-:W-:-:S05]  /*3b20*/  FMUL.FTZ R0, R89, UR6 ;  /* 0x0000000659007c20 */ /* 0x002fca0008410000 */
[----:B------:R-:W-:Y:S01]  /*3b30*/  HMMA.16816.F32 R72, R32, R74, R108 ;  /* 0x0000004a2048723c */ /* 0x000fe2000000186c */
[----:B------:R1:W-:Y:S05]  /*3b40*/  MUFU.TANH R130, R0 ;  /* 0x0000000000827308 */ /* 0x0003ea0000002400 */
[----:B------:R-:W-:-:S12]  /*3b50*/  HMMA.16816.F32 R60, R24, R48, R60 ;  /* 0x00000030183c723c */ /* 0x000fd8000000183c */
[----:B------:R-:W-:Y:S01]  /*3b60*/  HMMA.16816.F32 R68, R28, R66, R68 ;  /* 0x000000421c44723c */ /* 0x000fe20000001844 */
[----:B-1----:R-:W-:-:S04]  /*3b70*/  FMUL.FTZ R0, R90, UR6 ;  /* 0x000000065a007c20 */ /* 0x002fc80008410000 */
[----:B------:R1:W-:Y:S01]  /*3b80*/  MUFU.TANH R119, R0 ;  /* 0x0000000000777308 */ /* 0x0003e20000002400 */
[----:B------:R-:W-:Y:S01]  /*3b90*/  HMMA.16816.F32 R72, R12, R66, R72 ;  /* 0x000000420c48723c */ /* 0x000fe20000001848 */
[----:B------:R-:W-:Y:S05]  /*3ba0*/  LDSM.16.M88.4 R64, [R229+0xb000] ;  /* 0x00b00000e540783b */ /* 0x000fea0000000200 */
[----:B--2---:R-:W-:Y:S06]  /*3bb0*/  HMMA.16816.F32 R76, R36, R56, R120 ;  /* 0x00000038244c723c */ /* 0x004fec0000001878 */
[----:B------:R-:W-:Y:S01]  /*3bc0*/  HMMA.16816.F32 R84, R16, R40, R60 ;  /* 0x000000281054723c */ /* 0x000fe2000000183c */
[----:B-1----:R-:W-:-:S05]  /*3bd0*/  FMUL.FTZ R0, R91, UR6 ;  /* 0x000000065b007c20 */ /* 0x002fca0008410000 */
[----:B------:R-:W-:Y:S01]  /*3be0*/  HMMA.16816.F32 R60, R32, R56, R156 ;  /* 0x00000038203c723c */ /* 0x000fe2000000189c */
[----:B------:R1:W-:Y:S05]  /*3bf0*/  MUFU.TANH R118, R0 ;  /* 0x0000000000767308 */ /* 0x0003ea0000002400 */
[-C--:B------:R-:W-:Y:S06]  /*3c00*/  HMMA.16816.F32 R68, R8, R50.reuse, R68 ;  /* 0x000000320844723c */ /* 0x080fec0000001844 */
[----:B------:R-:W-:Y:S01]  /*3c10*/  HMMA.16816.F32 R72, R24, R50, R72 ;  /* 0x000000321848723c */ /* 0x000fe20000001848 */
[----:B-1----:R-:W-:-:S04]  /*3c20*/  FMUL.FTZ R0, R80, UR6 ;  /* 0x0000000650007c20 */ /* 0x002fc80008410000 */
[----:B------:R1:W-:-:S15]  /*3c30*/  MUFU.TANH R129, R0 ;  /* 0x0000000000817308 */ /* 0x0003de0000002400 */
[----:B------:R-:W-:-:S04]  /*3c40*/  NOP ;  /* 0x0000000000007918 */ /* 0x000fc80000000000 */
[----:B------:R-:W-:Y:S01]  /*3c50*/  HMMA.16816.F32 R88, R16, R42, R72 ;  /* 0x0000002a1058723c */ /* 0x000fe20000001848 */
[----:B-1----:R-:W-:-:S05]  /*3c60*/  FMUL.FTZ R0, R81, UR6 ;  /* 0x0000000651007c20 */ /* 0x002fca0008410000 */
[----:B------:R-:W-:Y:S01]  /*3c70*/  HMMA.16816.F32 R72, R32, R58, R124 ;  /* 0x0000003a2048723c */ /* 0x000fe2000000187c */
[----:B------:R1:W-:Y:S02]  /*3c80*/  MUFU.TANH R128, R0 ;  /* 0x0000000000807308 */ /* 0x0003e40000002400 */
[----:B-1----:R-:W-:-:S06]  /*3c90*/  FMUL.FTZ R0, R82, UR6 ;  /* 0x0000000652007c20 */ /* 0x002fcc0008410000 */
[----:B------:R1:W-:Y:S02]  /*3ca0*/  MUFU.TANH R116, R0 ;  /* 0x0000000000747308 */ /* 0x0003e40000002400 */
[----:B-1----:R-:W-:Y:S02]  /*3cb0*/  FMUL.FTZ R0, R83, UR6 ;  /* 0x0000000653007c20 */ /* 0x002fe40008410000 */
[----:B------:R-:W-:Y:S01]  /*3cc0*/  HMMA.16816.F32 R80, R20, R40, R52 ;  /* 0x000000281450723c */ /* 0x000fe20000001834 */
[----:B------:R-:W1:Y:S03]  /*3cd0*/  LDSM.16.M88.4 R52, [R234+0x3000] ;  /* 0x00300000ea34783b */ /* 0x000e660000000200 */
[----:B------:R2:W-:Y:S02]  /*3ce0*/  MUFU.TANH R117, R0 ;  /* 0x0000000000757308 */ /* 0x0005e40000002400 */
[----:B--2---:R-:W-:-:S06]  /*3cf0*/  FMUL.FTZ R0, R92, UR6 ;  /* 0x000000065c007c20 */ /* 0x004fcc0008410000 */
[----:B------:R2:W-:Y:S02]  /*3d00*/  MUFU.TANH R111, R0 ;  /* 0x00000000006f7308 */ /* 0x0005e40000002400 */
[----:B--2---:R-:W-:Y:S01]  /*3d10*/  FMUL.FTZ R0, R93, UR6 ;  /* 0x000000065d007c20 */ /* 0x004fe20008410000 */
[-C--:B-1----:R-:W-:Y:S05]  /*3d20*/  HMMA.16816.F32 R76, R28, R52.reuse, R76 ;  /* 0x000000341c4c723c */ /* 0x082fea000000184c */
[----:B------:R1:W-:Y:S01]  /*3d30*/  MUFU.TANH R110, R0 ;  /* 0x00000000006e7308 */ /* 0x0003e20000002400 */
[C---:B------:R-:W-:Y:S01]  /*3d40*/  HMMA.16816.F32 R48, R12.reuse, R52, R60 ;  /* 0x000000340c30723c */ /* 0x040fe2000000183c */
[----:B------:R-:W2:Y:S05]  /*3d50*/  LDSM.16.M88.4 R60, [R228+0x3000] ;  /* 0x00300000e43c783b */ /* 0x000eaa0000000200 */
[----:B------:R-:W-:Y:S01]  /*3d60*/  HMMA.16816.F32 R72, R12, R54, R72 ;  /* 0x000000360c48723c */ /* 0x000fe20000001848 */
[----:B-1----:R-:W-:-:S04]  /*3d70*/  FMUL.FTZ R0, R94, UR6 ;  /* 0x000000065e007c20 */ /* 0x002fc80008410000 */
[----:B------:R1:W-:-:S15]  /*3d80*/  MUFU.TANH R106, R0 ;  /* 0x00000000006a7308 */ /* 0x0003de0000002400 */
[----:B------:R-:W-:-:S04]  /*3d90*/  NOP ;  /* 0x0000000000007918 */ /* 0x000fc80000000000 */
[----:B------:R-:W-:Y:S01]  /*3da0*/  HMMA.16816.F32 R72, R24, R66, R72 ;  /* 0x000000421848723c */ /* 0x000fe20000001848 */
[----:B-1----:R-:W-:-:S04]  /*3db0*/  FMUL.FTZ R0, R95, UR6 ;  /* 0x000000065f007c20 */ /* 0x002fc80008410000 */
[----:B------:R1:W-:-:S15]  /*3dc0*/  MUFU.TANH R107, R0 ;  /* 0x00000000006b7308 */ /* 0x0003de0000002400 */
[----:B------:R-:W-:-:S04]  /*3dd0*/  NOP ;  /* 0x0000000000007918 */ /* 0x000fc80000000000 */
[----:B--2---:R-:W-:Y:S01]  /*3de0*/  HMMA.16816.F32 R72, R16, R62, R72 ;  /* 0x0000003e1048723c */ /* 0x004fe20000001848 */
[----:B-1----:R-:W-:-:S04]  /*3df0*/  FMUL.FTZ R0, R80, UR6 ;  /* 0x0000000650007c20 */ /* 0x002fc80008410000 */
[----:B------:R1:W-:Y:S02]  /*3e00*/  MUFU.TANH R109, R0 ;  /* 0x00000000006d7308 */ /* 0x0003e40000002400 */
[----:B-1----:R-:W-:-:S15]  /*3e10*/  FMUL.FTZ R0, R81, UR6 ;  /* 0x0000000651007c20 */ /* 0x002fde0008410000 */
[----:B------:R-:W-:-:S02]  /*3e20*/  NOP ;  /* 0x0000000000007918 */ /* 0x000fc40000000000 */
[----:B------:R-:W-:Y:S01]  /*3e30*/  FMUL.FTZ R72, R72, UR6 ;  /* 0x0000000648487c20 */ /* 0x000fe20008410000 */
[----:B------:R-:W-:Y:S01]  /*3e40*/  FMUL.FTZ R73, R73, UR6 ;  /* 0x0000000649497c20 */ /* 0x000fe20008410000 */
[----:B------:R-:W-:Y:S01]  /*3e50*/  FMUL.FTZ R74, R74, UR6 ;  /* 0x000000064a4a7c20 */ /* 0x000fe20008410000 */
[----:B------:R1:W-:Y:S08]  /*3e60*/  MUFU.TANH R108, R0 ;  /* 0x00000000006c7308 */ /* 0x0003f00000002400 */
[----:B------:R-:W-:Y:S08]  /*3e70*/  MUFU.TANH R72, R72 ;  /* 0x0000004800487308 */ /* 0x000ff00000002400 */
[----:B------:R-:W-:Y:S01]  /*3e80*/  MUFU.TANH R73, R73 ;  /* 0x0000004900497308 */ /* 0x000fe20000002400 */
[----:B-1----:R-:W-:-:S07]  /*3e90*/  FMUL.FTZ R0, R82, UR6 ;  /* 0x0000000652007c20 */ /* 0x002fce0008410000 */
[----:B------:R1:W2:Y:S08]  /*3ea0*/  MUFU.TANH R104, R0 ;  /* 0x0000000000687308 */ /* 0x0002b00000002400 */
[----:B------:R-:W-:Y:S01]  /*3eb0*/  MUFU.TANH R74, R74 ;  /* 0x0000004a004a7308 */ /* 0x000fe20000002400 */
[----:B-1----:R-:W-:Y:S02]  /*3ec0*/  FMUL.FTZ R0, R83, UR6 ;  /* 0x0000000653007c20 */ /* 0x002fe40008410000 */
[----:B------:R-:W-:Y:S05]  /*3ed0*/  HMMA.16816.F32 R80, R20, R42, R68 ;  /* 0x0000002a1450723c */ /* 0x000fea0000001844 */
[----:B------:R1:W3:Y:S01]  /*3ee0*/  MUFU.TANH R105, R0 ;  /* 0x0000000000697308 */ /* 0x0002e20000002400 */
[----:B------:R-:W-:Y:S06]  /*3ef0*/  HMMA.16816.F32 R40, R36, R58, R112 ;  /* 0x0000003a2428723c */ /* 0x000fec0000001870 */
[-C--:B------:R-:W-:Y:S06]  /*3f00*/  HMMA.16816.F32 R68, R8, R64.reuse, R76 ;  /* 0x000000400844723c */ /* 0x080fec000000184c */
[----:B------:R-:W-:Y:S01]  /*3f10*/  HMMA.16816.F32 R76, R24, R64, R48 ;  /* 0x00000040184c723c */ /* 0x000fe20000001830 */
[----:B-1----:R-:W-:Y:S01]  /*3f20*/  FMUL.FTZ R0, R84, UR6 ;  /* 0x0000000654007c20 */ /* 0x002fe20008410000 */
[----:B------:R-:W1:Y:S03]  /*3f30*/  LDSM.16.M88.4 R48, [R139+0xb800] ;  /* 0x00b800008b30783b */ /* 0x000e660000000200 */
[----:B------:R4:W-:Y:S07]  /*3f40*/  MUFU.TANH R103, R0 ;  /* 0x0000000000677308 */ /* 0x0009ee0000002400 */
[----:B------:R-:W-:Y:S01]  /*3f50*/  HMMA.16816.F32 R56, R28, R54, R40 ;  /* 0x000000361c38723c */ /* 0x000fe20000001828 */
[----:B------:R-:W5:Y:S04]  /*3f60*/  LDSM.16.M88.4 R40, [R234+0x3800] ;  /* 0x00380000ea28783b */ /* 0x000f680000000200 */
[----:B------:R-:W3:Y:S01]  /*3f70*/  LDSM.16.M88.4 R52, [R229+0xb800] ;  /* 0x00b80000e534783b */ /* 0x000ee20000000200 */
[----:B----4-:R-:W-:-:S04]  /*3f80*/  FMUL.FTZ R0, R85, UR6 ;  /* 0x0000000655007c20 */ /* 0x010fc80008410000 */
[----:B------:R4:W-:-:S14]  /*3f90*/  MUFU.TANH R102, R0 ;  /* 0x0000000000667308 */ /* 0x0009dc0000002400 */
[----:B------:R-:W-:Y:S01]  /*3fa0*/  HMMA.16816.F32 R56, R8, R66, R56 ;  /* 0x000000420838723c */ /* 0x000fe20000001838 */
[----:B----4-:R-:W-:-:S04]  /*3fb0*/  FMUL.FTZ R0, R86, UR6 ;  /* 0x0000000656007c20 */ /* 0x010fc80008410000 */
[----:B------:R4:W-:Y:S02]  /*3fc0*/  MUFU.TANH R98, R0 ;  /* 0x0000000000627308 */ /* 0x0009e40000002400 */
[----:B----4-:R-:W-:Y:S02]  /*3fd0*/  FMUL.FTZ R0, R87, UR6 ;  /* 0x0000000657007c20 */ /* 0x010fe40008410000 */
[----:B------:R-:W-:Y:S04]  /*3fe0*/  HMMA.16816.F32 R84, R16, R60, R76 ;  /* 0x0000003c1054723c */ /* 0x000fe8000000184c */
[----:B------:R4:W-:Y:S02]  /*3ff0*/  MUFU.TANH R99, R0 ;  /* 0x0000000000637308 */ /* 0x0009e40000002400 */
[C---:B-1----:R-:W-:Y:S06]  /*4000*/  HMMA.16816.F32 R76, R32.reuse, R48, R160 ;  /* 0x00000030204c723c */ /* 0x042fec00000018a0 */
[----:B------:R-:W-:Y:S01]  /*4010*/  HMMA.16816.F32 R32, R32, R50, R140 ;  /* 0x000000322020723c */ /* 0x000fe2000000188c */
[----:B----4-:R-:W-:-:S04]  /*4020*/  FMUL.FTZ R0, R80, UR6 ;  /* 0x0000000650007c20 */ /* 0x010fc80008410000 */
[----:B------:R1:W-:-:S13]  /*4030*/  MUFU.TANH R101, R0 ;  /* 0x0000000000657308 */ /* 0x0003da0000002400 */
[C---:B-----5:R-:W-:Y:S06]  /*4040*/  HMMA.16816.F32 R64, R12.reuse, R40, R76 ;  /* 0x000000280c40723c */ /* 0x060fec000000184c */
[----:B------:R-:W-:Y:S01]  /*4050*/  HMMA.16816.F32 R12, R12, R42, R32 ;  /* 0x0000002a0c0c723c */ /* 0x000fe20000001820 */
[----:B-1----:R-:W-:-:S06]  /*4060*/  FMUL.FTZ R0, R81, UR6 ;  /* 0x0000000651007c20 */ /* 0x002fcc0008410000 */
[----:B--2---:R-:W-:Y:S01]  /*4070*/  FSEL R35, R104, -INF , !P5 ;  /* 0xff80000068237808 */ /* 0x004fe20006800000 */
[----:B------:R1:W-:Y:S01]  /*4080*/  MUFU.TANH R100, R0 ;  /* 0x0000000000647308 */ /* 0x0003e20000002400 */
[----:B---3--:R-:W-:Y:S01]  /*4090*/  FSEL R34, R105, -INF , !P4 ;  /* 0xff80000069227808 */ /* 0x008fe20006000000 */
[----:B-1----:R-:W-:-:S06]  /*40a0*/  FMUL.FTZ R0, R82, UR6 ;  /* 0x0000000652007c20 */ /* 0x002fcc0008410000 */
[----:B------:R1:W2:Y:S02]  /*40b0*/  MUFU.TANH R96, R0 ;  /* 0x0000000000607308 */ /* 0x0002a40000002400 */
[----:B-1----:R-:W-:Y:S01]  /*40c0*/  FMUL.FTZ R0, R83, UR6 ;  /* 0x0000000653007c20 */ /* 0x002fe20008410000 */
[----:B--2---:R-:W-:Y:S01]  /*40d0*/  FSEL R33, R96, -INF , !P3 ;  /* 0xff80000060217808 */ /* 0x004fe20005800000 */
[----:B------:R-:W-:Y:S04]  /*40e0*/  HMMA.16816.F32 R80, R20, R60, R68 ;  /* 0x0000003c1450723c */ /* 0x000fe80000001844 */
[----:B------:R1:W-:Y:S02]  /*40f0*/  MUFU.TANH R97, R0 ;  /* 0x0000000000617308 */ /* 0x0003e40000002400 */
[----:B------:R-:W-:Y:S01]  /*4100*/  HMMA.16816.F32 R68, R44, R144, R164 ;  /* 0x000000902c44723c */ /* 0x000fe200000018a4 */
[----:B-1----:R-:W-:-:S05]  /*4110*/  FMUL.FTZ R0, R88, UR6 ;  /* 0x0000000658007c20 */ /* 0x002fca0008410000 */
[----:B------:R1:W2:-:S15]  /*4120*/  MUFU.TANH R95, R0 ;  /* 0x00000000005f7308 */ /* 0x00029e0000002400 */
[----:B------:R-:W-:-:S03]  /*4130*/  NOP ;  /* 0x0000000000007918 */ /* 0x000fc60000000000 */
[----:B------:R-:W-:Y:S07]  /*4140*/  HMMA.16816.F32 R68, R36, R48, R68 ;  /* 0x000000302444723c */ /* 0x000fee0000001844 */
[----:B------:R-:W-:Y:S01]  /*4150*/  FSEL R49, R107, -INF , !P6 ;  /* 0xff8000006b317808 */ /* 0x000fe20007000000 */
[----:B-1----:R-:W-:Y:S01]  /*4160*/  FMUL.FTZ R0, R89, UR6 ;  /* 0x0000000659007c20 */ /* 0x002fe20008410000 */
[----:B--2---:R-:W-:-:S03]  /*4170*/  FSEL R48, R95, -INF , !P3 ;  /* 0xff8000005f307808 */ /* 0x004fc60005800000 */
[----:B------:R1:W-:-:S12]  /*4180*/  MUFU.TANH R94, R0 ;  /* 0x00000000005e7308 */ /* 0x0003d80000002400 */
[----:B------:R-:W-:Y:S01]  /*4190*/  HMMA.16816.F32 R68, R28, R40, R68 ;  /* 0x000000281c44723c */ /* 0x000fe20000001844 */
[----:B-1----:R-:W-:-:S06]  /*41a0*/  FMUL.FTZ R0, R90, UR6 ;  /* 0x000000065a007c20 */ /* 0x002fcc0008410000 */
[----:B------:R-:W-:Y:S02]  /*41b0*/  FSEL R41, R103, -INF , !P5 ;  /* 0xff80000067297808 */ /* 0x000fe40006800000 */
[----:B------:R-:W-:Y:S01]  /*41c0*/  FSEL R40, R102, -INF , !P4 ;  /* 0xff80000066287808 */ /* 0x000fe20006000000 */
[----:B------:R1:W2:-:S14]  /*41d0*/  MUFU.TANH R93, R0 ;  /* 0x00000000005d7308 */ /* 0x00029c0000002400 */
[----:B------:R-:W-:Y:S01]  /*41e0*/  HMMA.16816.F32 R68, R8, R52, R68 ;  /* 0x000000340844723c */ /* 0x000fe20000001844 */
[----:B-1----:R-:W-:-:S04]  /*41f0*/  FMUL.FTZ R0, R91, UR6 ;  /* 0x000000065b007c20 */ /* 0x002fc80008410000 */
[----:B------:R1:W3:Y:S02]  /*4200*/  MUFU.TANH R92, R0 ;  /* 0x00000000005c7308 */ /* 0x0002e40000002400 */
[----:B-1----:R-:W-:-:S06]  /*4210*/  FMUL.FTZ R0, R80, UR6 ;  /* 0x0000000650007c20 */ /* 0x002fcc0008410000 */
[----:B------:R1:W-:Y:S02]  /*4220*/  MUFU.TANH R167, R0 ;  /* 0x0000000000a77308 */ /* 0x0003e40000002400 */
[----:B-1----:R-:W-:-:S06]  /*4230*/  FMUL.FTZ R0, R81, UR6 ;  /* 0x0000000651007c20 */ /* 0x002fcc0008410000 */
[----:B------:R1:W-:Y:S02]  /*4240*/  MUFU.TANH R165, R0 ;  /* 0x0000000000a57308 */ /* 0x0003e40000002400 */
[----:B-1----:R-:W-:-:S06]  /*4250*/  FMUL.FTZ R0, R82, UR6 ;  /* 0x0000000652007c20 */ /* 0x002fcc0008410000 */
[----:B------:R1:W-:Y:S02]  /*4260*/  MUFU.TANH R91, R0 ;  /* 0x00000000005b7308 */ /* 0x0003e40000002400 */
[----:B-1----:R-:W-:Y:S02]  /*4270*/  FMUL.FTZ R0, R83, UR6 ;  /* 0x0000000653007c20 */ /* 0x002fe40008410000 */
[----:B------:R-:W-:Y:S04]  /*4280*/  HMMA.16816.F32 R80, R20, R62, R56 ;  /* 0x0000003e1450723c */ /* 0x000fe80000001838 */
[----:B------:R1:W-:Y:S02]  /*4290*/  MUFU.TANH R90, R0 ;  /* 0x00000000005a7308 */ /* 0x0003e40000002400 */
[----:B------:R-:W-:Y:S01]  /*42a0*/  HMMA.16816.F32 R56, R44, R146, R152 ;  /* 0x000000922c38723c */ /* 0x000fe20000001898 */
[----:B------:R-:W4:Y:S01]  /*42b0*/  LDSM.16.M88.4 R44, [R228+0x3800] ;  /* 0x00380000e42c783b */ /* 0x000f220000000200 */
[----:B------:R-:W-:-:S04]  /*42c0*/  DEPBAR.LE SB0, 0x0 ;  /* 0x000080000000791a */ /* 0x000fc80000000000 */
[----:B-1----:R-:W-:Y:S01]  /*42d0*/  FMUL.FTZ R0, R84, UR6 ;  /* 0x0000000654007c20 */ /* 0x002fe20008410000 */
[----:B--2---:R-:W-:-:S03]  /*42e0*/  FSEL R84, R93, -INF , !P3 ;  /* 0xff8000005d547808 */ /* 0x004fc60005800000 */
[----:B------:R1:W-:-:S14]  /*42f0*/  MUFU.TANH R88, R0 ;  /* 0x0000000000587308 */ /* 0x0003dc0000002400 */
[----:B------:R-:W-:Y:S06]  /*4300*/  HMMA.16816.F32 R36, R36, R50, R56 ;  /* 0x000000322424723c */ /* 0x000fec0000001838 */
[----:B------:R-:W-:Y:S01]  /*4310*/  HMMA.16816.F32 R56, R24, R52, R64 ;  /* 0x000000341838723c */ /* 0x000fe20000001840 */
[----:B------:R-:W-:Y:S01]  /*4320*/  FSEL R50, R106, -INF , !P0 ;  /* 0xff8000006a327808 */ /* 0x000fe20004000000 */
[----:B-1----:R-:W-:-:S04]  /*4330*/  FMUL.FTZ R0, R85, UR6 ;  /* 0x0000000655007c20 */ /* 0x002fc80008410000 */
[----:B------:R-:W-:Y:S01]  /*4340*/  HMMA.16816.F32 R24, R24, R54, R12 ;  /* 0x000000361818723c */ /* 0x000fe2000000180c */
[----:B------:R-:W-:Y:S01]  /*4350*/  FSEL R53, R119, -INF , !P2 ;  /* 0xff80000077357808 */ /* 0x000fe20005000000 */
[----:B------:R1:W-:Y:S01]  /*4360*/  MUFU.TANH R89, R0 ;  /* 0x0000000000597308 */ /* 0x0003e20000002400 */
[----:B------:R-:W-:-:S03]  /*4370*/  FSEL R52, R118, -INF , !P1 ;  /* 0xff80000076347808 */ /* 0x000fc60004800000 */
[----:B----4-:R-:W-:Y:S06]  /*4380*/  HMMA.16816.F32 R68, R20, R44, R68 ;  /* 0x0000002c1444723c */ /* 0x010fec0000001844 */
[----:B------:R-:W-:Y:S06]  /*4390*/  HMMA.16816.F32 R28, R28, R42, R36 ;  /* 0x0000002a1c1c723c */ /* 0x000fec0000001824 */
[----:B------:R-:W-:Y:S01]  /*43a0*/  HMMA.16816.F32 R56, R16, R44, R56 ;  /* 0x0000002c1038723c */ /* 0x000fe20000001838 */
[----:B------:R-:W-:Y:S01]  /*43b0*/  FSEL R38, R138, -INF , !P2 ;  /* 0xff8000008a267808 */ /* 0x000fe20005000000 */
[----:B-1----:R-:W-:Y:S01]  /*43c0*/  FMUL.FTZ R0, R86, UR6 ;  /* 0x0000000656007c20 */ /* 0x002fe20008410000 */
[----:B------:R-:W-:-:S02]  /*43d0*/  FSEL R39, R137, -INF , !P1 ;  /* 0xff80000089277808 */ /* 0x000fc40004800000 */
[----:B------:R-:W-:Y:S01]  /*43e0*/  FSEL R43, R111, -INF , !P0 ;  /* 0xff8000006f2b7808 */ /* 0x000fe20004000000 */
[----:B------:R1:W2:Y:S01]  /*43f0*/  MUFU.TANH R86, R0 ;  /* 0x0000000000567308 */ /* 0x0002a20000002400 */
[----:B------:R-:W-:Y:S01]  /*4400*/  FSEL R45, R131, -INF , !P2 ;  /* 0xff800000832d7808 */ /* 0x000fe20005000000 */
[----:B------:R-:W-:Y:S01]  /*4410*/  HMMA.16816.F32 R16, R16, R46, R24 ;  /* 0x0000002e1010723c */ /* 0x000fe20000001818 */
[----:B------:R-:W-:Y:S02]  /*4420*/  FSEL R44, R130, -INF , !P1 ;  /* 0xff800000822c7808 */ /* 0x000fe40004800000 */
[----:B------:R-:W-:Y:S01]  /*4430*/  FSEL R37, R116, -INF , !P0 ;  /* 0xff80000074257808 */ /* 0x000fe20004000000 */
[----:B------:R-:W-:Y:S01]  /*4440*/  FMUL.FTZ R5, R69, UR6 ;  /* 0x0000000645057c20 */ /* 0x000fe20008410000 */
[----:B------:R-:W-:Y:S01]  /*4450*/  FSEL R42, R110, -INF , !P6 ;  /* 0xff8000006e2a7808 */ /* 0x000fe20007000000 */
[----:B------:R-:W-:Y:S01]  /*4460*/  FMUL.FTZ R6, R71, UR6 ;  /* 0x0000000647067c20 */ /* 0x000fe20008410000 */
[----:B------:R-:W-:-:S02]  /*4470*/  FSEL R24, R129, -INF , !P0 ;  /* 0xff80000081187808 */ /* 0x000fc40004000000 */
[----:B------:R-:W-:Y:S01]  /*4480*/  FSEL R36, R117, -INF , !P6 ;  /* 0xff80000075247808 */ /* 0x000fe20007000000 */
[----:B------:R-:W-:Y:S01]  /*4490*/  HMMA.16816.F32 R8, R8, R54, R28 ;  /* 0x000000360808723c */ /* 0x000fe2000000181c */
[----:B------:R-:W-:Y:S02]  /*44a0*/  FSEL R25, R128, -INF , !P6 ;  /* 0xff80000080197808 */ /* 0x000fe40007000000 */
[----:B------:R-:W-:Y:S01]  /*44b0*/  FSEL R26, R109, -INF , !P5 ;  /* 0xff8000006d1a7808 */ /* 0x000fe20006800000 */
[----:B-1----:R-:W-:Y:S01]  /*44c0*/  FMUL.FTZ R0, R87, UR6 ;  /* 0x0000000657007c20 */ /* 0x002fe20008410000 */
[----:B------:R-:W-:Y:S02]  /*44d0*/  FSEL R27, R108, -INF , !P4 ;  /* 0xff8000006c1b7808 */ /* 0x000fe40006000000 */
[----:B------:R-:W-:Y:S01]  /*44e0*/  FMUL.FTZ R28, R56, UR6 ;  /* 0x00000006381c7c20 */ /* 0x000fe20008410000 */
[----:B------:R-:W-:Y:S01]  /*44f0*/  FSEL R29, R148, -INF , !P1 ;  /* 0xff800000941d7808 */ /* 0x000fe20004800000 */
[----:B------:R1:W4:Y:S01]  /*4500*/  MUFU.TANH R77, R0 ;  /* 0x00000000004d7308 */ /* 0x0003220000002400 */
[----:B------:R-:W-:Y:S01]  /*4510*/  FSEL R54, R98, -INF , !P5 ;  /* 0xff80000062367808 */ /* 0x000fe20006800000 */
[----:B------:R-:W-:Y:S01]  /*4520*/  FMUL.FTZ R7, R57, UR6 ;  /* 0x0000000639077c20 */ /* 0x000fe20008410000 */
[----:B------:R-:W-:Y:S01]  /*4530*/  FSEL R55, R99, -INF , !P4 ;  /* 0xff80000063377808 */ /* 0x000fe20006000000 */
[----:B------:R-:W-:Y:S01]  /*4540*/  FMUL.FTZ R12, R58, UR6 ;  /* 0x000000063a0c7c20 */ /* 0x000fe20008410000 */
[----:B------:R-:W-:Y:S01]  /*4550*/  FSEL R31, R101, -INF , !P3 ;  /* 0xff800000651f7808 */ /* 0x000fe20005800000 */
[----:B------:R-:W-:Y:S01]  /*4560*/  FMUL.FTZ R16, R16, UR6 ;  /* 0x0000000610107c20 */ /* 0x000fe20008410000 */
[----:B------:R-:W-:Y:S01]  /*4570*/  FMUL.FTZ R18, R18, UR6 ;  /* 0x0000000612127c20 */ /* 0x000fe20008410000 */
[----:B------:R5:W-:Y:S01]  /*4580*/  MUFU.TANH R56, R28 ;  /* 0x0000001c00387308 */ /* 0x000be20000002400 */
[----:B------:R-:W-:-:S06]  /*4590*/  FMUL.FTZ R19, R19, UR6 ;  /* 0x0000000613137c20 */ /* 0x000fcc0008410000 */
[----:B------:R-:W-:Y:S01]  /*45a0*/  HMMA.16816.F32 R20, R20, R46, R8 ;  /* 0x0000002e1414723c */ /* 0x000fe20000001808 */
[----:B------:R3:W-:Y:S01]  /*45b0*/  MUFU.TANH R11, R5 ;  /* 0x00000005000b7308 */ /* 0x0007e20000002400 */
[----:B-1----:R-:W-:-:S07]  /*45c0*/  FMUL.FTZ R0, R80, UR6 ;  /* 0x0000000650007c20 */ /* 0x002fce0008410000 */
[----:B------:R1:W-:Y:S01]  /*45d0*/  MUFU.TANH R79, R0 ;  /* 0x00000000004f7308 */ /* 0x0003e20000002400 */
[----:B-----5:R-:W-:-:S07]  /*45e0*/  FSEL R28, R149, -INF , !P2 ;  /* 0xff800000951c7808 */ /* 0x020fce0005000000 */
[----:B------:R5:W-:Y:S01]  /*45f0*/  MUFU.TANH R10, R6 ;  /* 0x00000006000a7308 */ /* 0x000be20000002400 */
[----:B---3--:R-:W-:-:S05]  /*4600*/  VIADD R5, R3, 0x19 ;  /* 0x0000001903057836 */ /* 0x008fca0000000000 */
[----:B------:R-:W-:Y:S01]  /*4610*/  ISETP.GE.AND P2, PT, R5, UR20, PT ;  /* 0x0000001405007c0c */ /* 0x000fe2000bf46270 */
[----:B------:R-:W-:Y:S02]  /*4620*/  VIADD R5, R3, 0x20 ;  /* 0x0000002003057836 */ /* 0x000fe40000000000 */
[----:B------:R-:W-:Y:S01]  /*4630*/  FMUL.FTZ R20, R20, UR6 ;  /* 0x0000000614147c20 */ /* 0x000fe20008410000 */
[----:B-1----:R-:W-:Y:S01]  /*4640*/  FMUL.FTZ R0, R81, UR6 ;  /* 0x0000000651007c20 */ /* 0x002fe20008410000 */
[----:B------:R-:W-:Y:S01]  /*4650*/  FSEL R85, R92, -INF , !P2 ;  /* 0xff8000005c557808 */ /* 0x000fe20005000000 */
[----:B------:R-:W-:Y:S01]  /*4660*/  FMUL.FTZ R22, R22, UR6 ;  /* 0x0000000616167c20 */ /* 0x000fe20008410000 */
[----:B------:R-:W-:Y:S01]  /*4670*/  ISETP.GE.AND P1, PT, R5, UR20, PT ;  /* 0x0000001405007c0c */ /* 0x000fe2000bf26270 */
[----:B------:R1:W-:Y:S01]  /*4680*/  MUFU.TANH R78, R0 ;  /* 0x00000000004e7308 */ /* 0x0003e20000002400 */
[----:B------:R-:W-:Y:S02]  /*4690*/  IADD3 R5, R3, 0x21, RZ ;  /* 0x0000002103057810 */ /* 0x000fe40007ffe0ff */
[----:B------:R-:W-:Y:S01]  /*46a0*/  FSEL R51, R94, -INF , !P2 ;  /* 0xff8000005e337808 */ /* 0x000fe20005000000 */
[----:B-----5:R-:W-:Y:S01]  /*46b0*/  FMUL.FTZ R6, R59, UR6 ;  /* 0x000000063b067c20 */ /* 0x020fe20008410000 */
[----:B------:R-:W-:Y:S01]  /*46c0*/  ISETP.GE.AND P0, PT, R5, UR20, PT ;  /* 0x0000001405007c0c */ /* 0x000fe2000bf06270 */
[----:B------:R-:W-:Y:S01]  /*46d0*/  VIADD R5, R3, 0x28 ;  /* 0x0000002803057836 */ /* 0x000fe20000000000 */
[----:B------:R-:W-:Y:S01]  /*46e0*/  FSEL R32, R97, -INF , !P2 ;  /* 0xff80000061207808 */ /* 0x000fe20005000000 */
[----:B------:R3:W-:Y:S01]  /*46f0*/  MUFU.TANH R8, R6 ;  /* 0x0000000600087308 */ /* 0x0007e20000002400 */
[----:B------:R-:W-:-:S02]  /*4700*/  FSEL R30, R100, -INF , !P2 ;  /* 0xff800000641e7808 */ /* 0x000fc40005000000 */
[----:B------:R-:W-:Y:S01]  /*4710*/  ISETP.GE.AND P6, PT, R5, UR20, PT ;  /* 0x0000001405007c0c */ /* 0x000fe2000bfc6270 */
[----:B------:R-:W-:Y:S01]  /*4720*/  VIADD R5, R3, 0x29 ;  /* 0x0000002903057836 */ /* 0x000fe20000000000 */
[----:B--2---:R-:W-:Y:S02]  /*4730*/  FSEL R188, R86, -INF , !P1 ;  /* 0xff80000056bc7808 */ /* 0x004fe40004800000 */
[----:B------:R-:W-:Y:S01]  /*4740*/  FSEL R172, R88, -INF , !P1 ;  /* 0xff80000058ac7808 */ /* 0x000fe20004800000 */
[----:B------:R-:W-:Y:S01]  /*4750*/  MUFU.TANH R9, R7 ;  /* 0x0000000700097308 */ /* 0x000fe20000002400 */
[----:B------:R-:W-:Y:S01]  /*4760*/  ISETP.GE.AND P5, PT, R5, UR20, PT ;  /* 0x0000001405007c0c */ /* 0x000fe2000bfa6270 */
[----:B-1----:R-:W-:Y:S01]  /*4770*/  FMUL.FTZ R0, R82, UR6 ;  /* 0x0000000652007c20 */ /* 0x002fe20008410000 */
[----:B------:R-:W-:Y:S01]  /*4780*/  VIADD R5, R3, 0x30 ;  /* 0x0000003003057836 */ /* 0x000fe20000000000 */
[----:B------:R-:W-:Y:S02]  /*4790*/  FSEL R170, R91, -INF , !P1 ;  /* 0xff8000005baa7808 */ /* 0x000fe40004800000 */
[----:B------:R-:W-:-:S02]  /*47a0*/  FSEL R167, R167, -INF , !P1 ;  /* 0xff800000a7a77808 */ /* 0x000fc40004800000 */
[----:B------:R1:W2:Y:S01]  /*47b0*/  MUFU.TANH R76, R0 ;  /* 0x00000000004c7308 */ /* 0x0002a20000002400 */
[----:B------:R-:W-:Y:S01]  /*47c0*/  ISETP.GE.AND P4, PT, R5, UR20, PT ;  /* 0x0000001405007c0c */ /* 0x000fe2000bf86270 */
[----:B---3--:R-:W-:Y:S01]  /*47d0*/  FMUL.FTZ R6, R21, UR6 ;  /* 0x0000000615067c20 */ /* 0x008fe20008410000 */
[----:B------:R-:W-:Y:S02]  /*47e0*/  IADD3 R5, R3, 0x31, RZ ;  /* 0x0000003103057810 */ /* 0x000fe40007ffe0ff */
[----:B----4-:R-:W-:Y:S02]  /*47f0*/  FSEL R175, R77, -INF , !P0 ;  /* 0xff8000004daf7808 */ /* 0x010fe40004000000 */
[----:B------:R-:W-:Y:S01]  /*4800*/  ISETP.GE.AND P3, PT, R5, UR20, PT ;  /* 0x0000001405007c0c */ /* 0x000fe2000bf66270 */
[C---:B------:R-:W-:Y:S01]  /*4810*/  VIADD R5, R3.reuse, 0x38 ;  /* 0x0000003803057836 */ /* 0x040fe20000000000 */
[----:B------:R-:W-:Y:S01]  /*4820*/  MUFU.TANH R7, R6 ;  /* 0x0000000600077308 */ /* 0x000fe20000002400 */
[----:B------:R-:W-:Y:S01]  /*4830*/  VIADD R3, R3, 0x39 ;  /* 0x0000003903037836 */ /* 0x000fe20000000000 */
[----:B------:R-:W-:-:S02]  /*4840*/  FSEL R169, R89, -INF , !P0 ;  /* 0xff80000059a97808 */ /* 0x000fc40004000000 */
[----:B------:R-:W-:Y:S01]  /*4850*/  ISETP.GE.AND P2, PT, R5, UR20, PT ;  /* 0x0000001405007c0c */ /* 0x000fe2000bf46270 */
[----:B------:R-:W-:Y:S01]  /*4860*/  FMUL.FTZ R5, R17, UR6 ;  /* 0x0000000611057c20 */ /* 0x000fe20008410000 */
[----:B------:R-:W-:Y:S01]  /*4870*/  ISETP.GE.AND P1, PT, R3, UR20, PT ;  /* 0x0000001403007c0c */ /* 0x000fe2000bf26270 */
[----:B------:R-:W-:Y:S01]  /*4880*/  FMUL.FTZ R3, R23, UR6 ;  /* 0x0000000617037c20 */ /* 0x000fe20008410000 */
[----:B-1----:R-:W-:Y:S01]  /*4890*/  FMUL.FTZ R0, R83, UR6 ;  /* 0x0000000653007c20 */ /* 0x002fe20008410000 */
[----:B------:R-:W1:Y:S01]  /*48a0*/  MUFU.TANH R12, R12 ;  /* 0x0000000c000c7308 */ /* 0x000e620000002400 */
[----:B------:R-:W-:Y:S02]  /*48b0*/  FSEL R166, R90, -INF , !P0 ;  /* 0xff8000005aa67808 */ /* 0x000fe40004000000 */
[----:B------:R-:W-:Y:S02]  /*48c0*/  FSEL R165, R165, -INF , !P0 ;  /* 0xff800000a5a57808 */ /* 0x000fe40004000000 */
[----:B------:R-:W-:-:S02]  /*48d0*/  PLOP3.LUT P0, PT, PT, PT, UP0, 0x80, 0x0 ;  /* 0x000000000000781c */ /* 0x000fc40003f0f008 */
[----:B------:R-:W-:Y:S01]  /*48e0*/  FSEL R174, R74, -INF , !P6 ;  /* 0xff8000004aae7808 */ /* 0x000fe20007000000 */
[----:B------:R3:W4:Y:S01]  /*48f0*/  MUFU.TANH R63, R0 ;  /* 0x00000000003f7308 */ /* 0x0007220000002400 */
[----:B------:R-:W-:Y:S02]  /*4900*/  FSEL R168, R72, -INF , !P6 ;  /* 0xff80000048a87808 */ /* 0x000fe40007000000 */
[----:B--2---:R-:W-:Y:S02]  /*4910*/  FSEL R164, R76, -INF , !P6 ;  /* 0xff8000004ca47808 */ /* 0x004fe40007000000 */
[----:B------:R-:W-:Y:S02]  /*4920*/  FSEL R137, R79, -INF , !P6 ;  /* 0xff8000004f897808 */ /* 0x000fe40007000000 */
[----:B------:R-:W-:Y:S01]  /*4930*/  FSEL R171, R73, -INF , !P5 ;  /* 0xff80000049ab7808 */ /* 0x000fe20006800000 */
[----:B------:R-:W2:Y:S01]  /*4940*/  MUFU.TANH R6, R3 ;  /* 0x0000000300067308 */ /* 0x000ea20000002400 */
[----:B------:R-:W-:-:S02]  /*4950*/  FSEL R23, R78, -INF , !P5 ;  /* 0xff8000004e177808 */ /* 0x000fc40006800000 */
[----:B-1----:R-:W-:Y:S02]  /*4960*/  FSEL R184, R12, -INF , !P4 ;  /* 0xff8000000cb87808 */ /* 0x002fe40006000000 */
[----:B------:R-:W-:Y:S02]  /*4970*/  FSEL R176, R56, -INF , !P4 ;  /* 0xff80000038b07808 */ /* 0x000fe40006000000 */
[----:B------:R-:W-:Y:S01]  /*4980*/  FSEL R202, R8, -INF , !P3 ;  /* 0xff80000008ca7808 */ /* 0x000fe20005800000 */
[----:B------:R-:W1:Y:S01]  /*4990*/  MUFU.TANH R20, R20 ;  /* 0x0000001400147308 */ /* 0x000e620000002400 */
[----:B---3--:R-:W-:Y:S01]  /*49a0*/  FMUL.FTZ R0, R75, UR6 ;  /* 0x000000064b007c20 */ /* 0x008fe20008410000 */
[----:B----4-:R-:W-:Y:S02]  /*49b0*/  FSEL R138, R63, -INF , !P5 ;  /* 0xff8000003f8a7808 */ /* 0x010fe40006800000 */
[----:B------:R-:W-:Y:S02]  /*49c0*/  FSEL R191, R9, -INF , !P3 ;  /* 0xff80000009bf7808 */ /* 0x000fe40005800000 */
[----:B------:R-:W-:-:S02]  /*49d0*/  FSEL R199, R10, -INF , !P3 ;  /* 0xff8000000ac77808 */ /* 0x000fc40005800000 */
[----:B------:R3:W4:Y:S01]  /*49e0*/  MUFU.TANH R62, R0 ;  /* 0x00000000003e7308 */ /* 0x0007220000002400 */
[----:B------:R-:W-:Y:S02]  /*49f0*/  FSEL R249, R11, -INF , !P3 ;  /* 0xff8000000bf97808 */ /* 0x000fe40005800000 */
[----:B--2---:R-:W-:Y:S02]  /*4a00*/  FSEL R250, R6, -INF , !P1 ;  /* 0xff80000006fa7808 */ /* 0x004fe40004800000 */
[----:B------:R-:W-:-:S03]  /*4a10*/  FSEL R243, R7, -INF , !P1 ;  /* 0xff80000007f37808 */ /* 0x000fc60004800000 */
[----:B------:R-:W2:Y:S01]  /*4a20*/  MUFU.TANH R22, R22 ;  /* 0x0000001600167308 */ /* 0x000ea20000002400 */
[----:B-1----:R-:W-:-:S07]  /*4a30*/  FSEL R248, R20, -INF , !P2 ;  /* 0xff80000014f87808 */ /* 0x002fce0005000000 */
[----:B------:R-:W1:Y:S01]  /*4a40*/  MUFU.TANH R16, R16 ;  /* 0x0000001000107308 */ /* 0x000e620000002400 */
[----:B---3--:R-:W-:Y:S01]  /*4a50*/  FMUL.FTZ R0, R68, UR6 ;  /* 0x0000000644007c20 */ /* 0x008fe20008410000 */
[----:B----4-:R-:W-:-:S06]  /*4a60*/  FSEL R173, R62, -INF , !P5 ;  /* 0xff8000003ead7808 */ /* 0x010fcc0006800000 */
[----:B------:R3:W4:Y:S01]  /*4a70*/  MUFU.TANH R61, R0 ;  /* 0x00000000003d7308 */ /* 0x0007220000002400 */
[----:B--2---:R-:W-:-:S07]  /*4a80*/  FSEL R252, R22, -INF , !P2 ;  /* 0xff80000016fc7808 */ /* 0x004fce0005000000 */
        /* <DEDUP_REMOVED lines=8> */
[----:B-1----:R-:W-:Y:S02]  /*4b10*/  FSEL R201, R5, -INF , !P1 ;  /* 0xff80000005c97808 */ /* 0x002fe40004800000 */
[----:B---3--:R-:W-:Y:S02]  /*4b20*/  LOP3.LUT R0, R135, R134, RZ, 0xfc, !PT ;  /* 0x0000008687007212 */ /* 0x008fe400078efcff */
[----:B----4-:R-:W-:Y:S02]  /*4b30*/  FSEL R190, R60, -INF , !P4 ;  /* 0xff8000003cbe7808 */ /* 0x010fe40006000000 */
[----:B--2---:R-:W-:Y:S01]  /*4b40*/  FSEL R187, R3, -INF , !P1 ;  /* 0xff80000003bb7808 */ /* 0x004fe20004800000 */
        /* <DEDUP_REMOVED lines=83> */
.L_x_266:
[----:B------:R-:W-:Y:S05]  /*5080*/  BSYNC B0 ;  /* 0x0000000000007941 */ /* 0x000fea0003800000 */
.L_x_265:
[----:B------:R-:W0:Y:S02]  /*5090*/  LDGDEPBAR ;  /* 0x00000000000079af */ /* 0x000e240000000000 */
.L_x_264:
[----:B------:R-:W-:Y:S01]  /*50a0*/  FMNMX.FTZ R3, R28, R29, !PT ;  /* 0x0000001d1c037209 */ /* 0x000fe20007810000 */
[----:B------:R-:W-:Y:S01]  /*50b0*/  ULDC UR5, c[0x0][0x2ec] ;  /* 0x0000bb0000057ab9 */ /* 0x000fe20000000800 */
[----:B------:R1:W-:Y:S02]  /*50c0*/  STL [R1+0xc4], R242 ;  /* 0x0000c4f201007387 */ /* 0x0003e40000100800 */
[----:B------:R-:W-:Y:S02]  /*50d0*/  FMNMX.FTZ R3, R24, R3, !PT ;  /* 0x0000000318037209 */ /* 0x000fe40007810000 */
[----:B------:R-:W-:Y:S02]  /*50e0*/  STL [R1+0xc0], R241 ;  /* 0x0000c0f101007387 */ /* 0x000fe40000100800 */
[----:B------:R-:W-:Y:S02]  /*50f0*/  FMNMX.FTZ R3, R25, R3, !PT ;  /* 0x0000000319037209 */ /* 0x000fe40007810000 */
[----:B------:R-:W-:Y:S02]  /*5100*/  STL [R1+0xbc], R240 ;  /* 0x0000bcf001007387 */ /* 0x000fe40000100800 */
[----:B------:R-:W-:-:S02]  /*5110*/  FMNMX.FTZ R3, R26, R3, !PT ;  /* 0x000000031a037209 */ /* 0x000fc40007810000 */
[----:B------:R-:W-:Y:S02]  /*5120*/  STL [R1+0xb8], R239 ;  /* 0x0000b8ef01007387 */ /* 0x000fe40000100800 */
[----:B------:R-:W-:Y:S02]  /*5130*/  FMNMX.FTZ R3, R27, R3, !PT ;  /* 0x000000031b037209 */ /* 0x000fe40007810000 */
[----:B------:R-:W-:Y:S02]  /*5140*/  STL [R1+0xb4], R238 ;  /* 0x0000b4ee01007387 */ /* 0x000fe40000100800 */
[----:B------:R-:W-:Y:S02]  /*5150*/  FMNMX.FTZ R3, R31, R3, !PT ;  /* 0x000000031f037209 */ /* 0x000fe40007810000 */
[----:B------:R-:W-:Y:S02]  /*5160*/  STL [R1+0xb0], R237 ;  /* 0x0000b0ed01007387 */ /* 0x000fe40000100800 */
[----:B------:R-:W-:-:S02]  /*5170*/  FMNMX.FTZ R3, R30, R3, !PT ;  /* 0x000000031e037209 */ /* 0x000fc40007810000 */
[----:B------:R-:W-:Y:S01]  /*5180*/  STL [R1+0xac], R236 ;  /* 0x0000acec01007387 */ /* 0x000fe20000100800 */
[----:B-12---:R-:W-:Y:S02]  /*5190*/  MOV R242, R176 ;  /* 0x000000b000f27202 */ /* 0x006fe40000000f00 */
        /* <DEDUP_REMOVED lines=17> */
[----:B------:R-:W-:Y:S01]  /*52b0*/  STL [R1+0x8c], R228 ;  /* 0x00008ce401007387 */ /* 0x000fe20000100800 */
[----:B------:R-:W-:-:S03]  /*52c0*/  FMNMX.FTZ R3, R36, R3, !PT ;  /* 0x0000000324037209 */ /* 0x000fc60007810000 */
[----:B------:R-:W1:Y:S01]  /*52d0*/  SHFL.BFLY PT, R5, R136, 0x2, 0x1f ;  /* 0x0c401f0088057f89 */ /* 0x000e6200000e0000 */
        /* <DEDUP_REMOVED lines=8> */
[----:B------:R-:W-:-:S04]  /*5360*/  FMNMX.FTZ R3, R170, R3, !PT ;  /* 0x00000003aa037209 */ /* 0x000fc80007810000 */
[----:B------:R-:W-:Y:S02]  /*5370*/  FMNMX.FTZ R3, R166, R3, !PT ;  /* 0x00000003a6037209 */ /* 0x000fe40007810000 */
[----:B-1----:R-:W-:Y:S02]  /*5380*/  FMNMX.FTZ R136, R136, R5, !PT ;  /* 0x0000000588887209 */ /* 0x002fe40007810000 */
[----:B------:R-:W-:-:S03]  /*5390*/  FMNMX.FTZ R3, R164, R3, !PT ;  /* 0x00000003a4037209 */ /* 0x000fc60007810000 */
[----:B------:R-:W1:Y:S01]  /*53a0*/  SHFL.BFLY PT, R7, R136, 0x1, 0x1f ;  /* 0x0c201f0088077f89 */ /* 0x000e6200000e0000 */
        /* <DEDUP_REMOVED lines=8> */
[----:B------:R-:W-:-:S03]  /*5430*/  FMNMX.FTZ R5, R41, R5, !PT ;  /* 0x0000000529057209 */ /* 0x000fc60007810000 */
[----:B------:R-:W2:Y:S01]  /*5440*/  SHFL.BFLY PT, R135, R3, 0x2, 0x1f ;  /* 0x0c401f0003877f89 */ /* 0x000ea200000e0000 */
[----:B------:R-:W-:Y:S02]  /*5450*/  FMNMX.FTZ R5, R40, R5, !PT ;  /* 0x0000000528057209 */ /* 0x000fe40007810000 */
[----:B-1----:R-:W-:Y:S02]  /*5460*/  FMNMX.FTZ R136, R136, R7, !PT ;  /* 0x0000000788887209 */ /* 0x002fe40007810000 */
[----:B------:R-:W-:Y:S02]  /*5470*/  FMNMX.FTZ R5, R48, R5, !PT ;  /* 0x0000000530057209 */ /* 0x000fe40007810000 */
[C---:B------:R-:W-:Y:S01]  /*5480*/  FSETP.NEU.FTZ.AND P1, PT, R136.reuse, -INF , PT ;  /* 0xff8000008800780b */ /* 0x040fe20003f3d000 */
[----:B------:R-:W-:Y:S01]  /*5490*/  FMUL.FTZ R22, R136, UR5 ;  /* 0x0000000588167c20 */ /* 0x000fe20008410000 */
[----:B------:R-:W-:Y:S01]  /*54a0*/  FMNMX.FTZ R5, R51, R5, !PT ;  /* 0x0000000533057209 */ /* 0x000fe20007810000 */
[----:B------:R-:W-:Y:S03]  /*54b0*/  STL [R1+0xc8], R136 ;  /* 0x0000c88801007387 */ /* 0x000fe60000100800 */
[----:B------:R-:W-:-:S02]  /*54c0*/  FMNMX.FTZ R5, R172, R5, !PT ;  /* 0x00000005ac057209 */ /* 0x000fc40007810000 */
[----:B------:R-:W-:Y:S02]  /*54d0*/  FSEL R22, R22, RZ, P1 ;  /* 0x000000ff16167208 */ /* 0x000fe40000800000 */
[----:B------:R-:W-:-:S03]  /*54e0*/  FMNMX.FTZ R7, R169, R5, !PT ;  /* 0x00000005a9077209 */ /* 0x000fc60007810000 */
[--C-:B------:R-:W-:Y:S01]  /*54f0*/  FFMA.FTZ R6, R28, UR5, -R22.reuse ;  /* 0x000000051c067c23 */ /* 0x100fe20008010816 */
[----:B------:R-:W-:Y:S01]  /*5500*/  FMNMX.FTZ R7, R168, R7, !PT ;  /* 0x00000007a8077209 */ /* 0x000fe20007810000 */
[----:B------:R-:W-:Y:S02]  /*5510*/  FFMA.FTZ R5, R29, UR5, -R22 ;  /* 0x000000051d057c23 */ /* 0x000fe40008010816 */
[----:B------:R1:W-:Y:S01]  /*5520*/  MUFU.EX2 R231, R6 ;  /* 0x0000000600e77308 */ /* 0x0003e20000000800 */
[----:B------:R-:W-:Y:S02]  /*5530*/  FMNMX.FTZ R134, R171, R7, !PT ;  /* 0x00000007ab867209 */ /* 0x000fe40007810000 */
[----:B--2---:R-:W-:Y:S02]  /*5540*/  FMNMX.FTZ R135, R3, R135, !PT ;  /* 0x0000008703877209 */ /* 0x004fe40007810000 */
[----:B------:R-:W-:-:S03]  /*5550*/  FMNMX.FTZ R134, R242, R134, !PT ;  /* 0x00000086f2867209 */ /* 0x000fc60007810000 */
[----:B------:R2:W-:Y:S01]  /*5560*/  MUFU.EX2 R189, R5 ;  /* 0x0000000500bd7308 */ /* 0x0005e20000000800 */
[----:B------:R-:W-:Y:S01]  /*5570*/  FMNMX.FTZ R134, R191, R134, !PT ;  /* 0x00000086bf867209 */ /* 0x000fe20007810000 */
[----:B------:R-:W3:Y:S03]  /*5580*/  SHFL.BFLY PT, R7, R135, 0x1, 0x1f ;  /* 0x0c201f0087077f89 */ /* 0x000ee600000e0000 */
[----:B------:R-:W-:Y:S02]  /*5590*/  FMNMX.FTZ R134, R205, R134, !PT ;  /* 0x00000086cd867209 */ /* 0x000fe40007810000 */
[----:B-1----:R-:W-:Y:S02]  /*55a0*/  FMNMX.FTZ R6, R53, R52, !PT ;  /* 0x0000003435067209 */ /* 0x002fe40007810000 */
[----:B------:R-:W-:Y:S02]  /*55b0*/  FMNMX.FTZ R134, R201, R134, !PT ;  /* 0x00000086c9867209 */ /* 0x000fe40007810000 */
[----:B------:R-:W-:-:S03]  /*55c0*/  FMNMX.FTZ R3, R50, R6, !PT ;  /* 0x0000000632037209 */ /* 0x000fc60007810000 */
[----:B------:R-:W1:Y:S01]  /*55d0*/  SHFL.BFLY PT, R6, R134, 0x2, 0x1f ;  /* 0x0c401f0086067f89 */ /* 0x000e6200000e0000 */
[----:B------:R-:W-:Y:S01]  /*55e0*/  FMNMX.FTZ R3, R49, R3, !PT ;  /* 0x0000000331037209 */ /* 0x000fe20007810000 */
[----:B--2---:R-:W-:-:S03]  /*55f0*/  FFMA.FTZ R5, R24, UR5, -R22 ;  /* 0x0000000518057c23 */ /* 0x004fc60008010816 */
[----:B------:R-:W-:Y:S01]  /*5600*/  FMNMX.FTZ R3, R54, R3, !PT ;  /* 0x0000000336037209 */ /* 0x000fe20007810000 */
[----:B------:R2:W-:Y:S03]  /*5610*/  MUFU.EX2 R233, R5 ;  /* 0x0000000500e97308 */ /* 0x0005e60000000800 */
[----:B------:R-:W-:Y:S02]  /*5620*/  FMNMX.FTZ R3, R55, R3, !PT ;  /* 0x0000000337037209 */ /* 0x000fe40007810000 */
[----:B---3--:R-:W-:-:S04]  /*5630*/  FMNMX.FTZ R135, R135, R7, !PT ;  /* 0x0000000787877209 */ /* 0x008fc80007810000 */
[C---:B------:R-:W-:Y:S01]  /*5640*/  FSETP.NEU.FTZ.AND P1, PT, R135.reuse, -INF , PT ;  /* 0xff8000008700780b */ /* 0x040fe20003f3d000 */
[----:B------:R-:W-:Y:S01]  /*5650*/  FMUL.FTZ R21, R135, UR5 ;  /* 0x0000000587157c20 */ /* 0x000fe20008410000 */
[----:B------:R-:W-:Y:S04]  /*5660*/  STL [R1+0xcc], R135 ;  /* 0x0000cc8701007387 */ /* 0x000fe80000100800 */
[----:B------:R-:W-:Y:S01]  /*5670*/  FSEL R21, R21, RZ, P1 ;  /* 0x000000ff15157208 */ /* 0x000fe20000800000 */
[----:B--2---:R-:W-:Y:S01]  /*5680*/  FFMA.FTZ R5, R25, UR5, -R22 ;  /* 0x0000000519057c23 */ /* 0x004fe20008010816 */
[----:B-1----:R-:W-:-:S03]  /*5690*/  FMNMX.FTZ R134, R134, R6, !PT ;  /* 0x0000000686867209 */ /* 0x002fc60007810000 */
[----:B------:R1:W-:Y:S02]  /*56a0*/  MUFU.EX2 R229, R5 ;  /* 0x0000000500e57308 */ /* 0x0003e40000000800 */
[----:B------:R-:W2:Y:S01]  /*56b0*/  SHFL.BFLY PT, R6, R134, 0x1, 0x1f ;  /* 0x0c201f0086067f89 */ /* 0x000ea200000e0000 */
[----:B-1----:R-:W-:Y:S01]  /*56c0*/  FMNMX.FTZ R5, R84, R3, !PT ;  /* 0x0000000354057209 */ /* 0x002fe20007810000 */
[----:B------:R-:W-:-:S03]  /*56d0*/  FFMA.FTZ R3, R26, UR5, -R22 ;  /* 0x000000051a037c23 */ /* 0x000fc60008010816 */
[----:B------:R-:W-:Y:S01]  /*56e0*/  FMNMX.FTZ R5, R85, R5, !PT ;  /* 0x0000000555057209 */ /* 0x000fe20007810000 */
[----:B------:R1:W-:Y:S03]  /*56f0*/  MUFU.EX2 R132, R3 ;  /* 0x0000000300847308 */ /* 0x0003e60000000800 */
[----:B------:R-:W-:Y:S02]  /*5700*/  FMNMX.FTZ R5, R188, R5, !PT ;  /* 0x00000005bc057209 */ /* 0x000fe40007810000 */
[----:B--2---:R-:W-:Y:S02]  /*5710*/  FMNMX.FTZ R134, R134, R6, !PT ;  /* 0x0000000686867209 */ /* 0x004fe40007810000 */
[----:B------:R-:W-:Y:S02]  /*5720*/  FMNMX.FTZ R5, R175, R5, !PT ;  /* 0x00000005af057209 */ /* 0x000fe40007810000 */
[C---:B------:R-:W-:Y:S01]  /*5730*/  FSETP.NEU.FTZ.AND P1, PT, R134.reuse, -INF , PT ;  /* 0xff8000008600780b */ /* 0x040fe20003f3d000 */
[----:B------:R-:W-:Y:S01]  /*5740*/  FMUL.FTZ R20, R134, UR5 ;  /* 0x0000000586147c20 */ /* 0x000fe20008410000 */
[----:B------:R-:W-:-:S04]  /*5750*/  FMNMX.FTZ R5, R174, R5, !PT ;  /* 0x00000005ae057209 */ /* 0x000fc80007810000 */
[----:B------:R-:W-:Y:S01]  /*5760*/  FMNMX.FTZ R5, R173, R5, !PT ;  /* 0x00000005ad057209 */ /* 0x000fe20007810000 */
[----:B-1----:R-:W-:-:S03]  /*5770*/  FFMA.FTZ R3, R27, UR5, -R22 ;  /* 0x000000051b037c23 */ /* 0x002fc60008010816 */
[----:B------:R-:W-:Y:S01]  /*5780*/  FMNMX.FTZ R5, R184, R5, !PT ;  /* 0x00000005b8057209 */ /* 0x000fe20007810000 */
[----:B------:R1:W-:Y:S02]  /*5790*/  MUFU.EX2 R8, R3 ;  /* 0x0000000300087308 */ /* 0x0003e40000000800 */
[----:B-1----:R-:W-:-:S06]  /*57a0*/  FFMA.FTZ R3, R31, UR5, -R22 ;  /* 0x000000051f037c23 */ /* 0x002fcc0008010816 */
[----:B------:R1:W-:Y:S02]  /*57b0*/  MUFU.EX2 R238, R3 ;  /* 0x0000000300ee7308 */ /* 0x0003e40000000800 */
[----:B-1----:R-:W-:-:S06]  /*57c0*/  FFMA.FTZ R3, R30, UR5, -R22 ;  /* 0x000000051e037c23 */ /* 0x002fcc0008010816 */
[----:B------:R1:W-:Y:S02]  /*57d0*/  MUFU.EX2 R240, R3 ;  /* 0x0000000300f07308 */ /* 0x0003e40000000800 */
[----:B-1----:R-:W-:Y:S01]  /*57e0*/  FMNMX.FTZ R3, R202, R5, !PT ;  /* 0x00000005ca037209 */ /* 0x002fe20007810000 */
[----:B------:R-:W-:-:S03]  /*57f0*/  FFMA.FTZ R5, R38, UR5, -R21 ;  /* 0x0000000526057c23 */ /* 0x000fc60008010815 */
[----:B------:R-:W-:-:S03]  /*5800*/  FMNMX.FTZ R3, R185, R3, !PT ;  /* 0x00000003b9037209 */ /* 0x000fc60007810000 */
[----:B------:R-:W1:Y:S01]  /*5810*/  MUFU.EX2 R5, R5 ;  /* 0x0000000500057308 */ /* 0x000e620000000800 */
[----:B------:R-:W-:-:S05]  /*5820*/  FMNMX.FTZ R3, R187, R3, !PT ;  /* 0x00000003bb037209 */ /* 0x000fca0007810000 */
[----:B------:R-:W2:Y:S04]  /*5830*/  SHFL.BFLY PT, R7, R3, 0x2, 0x1f ;  /* 0x0c401f0003077f89 */ /* 0x000ea800000e0000 */
[----:B-1----:R1:W-:Y:S04]  /*5840*/  STL [R1+0x34], R5 ;  /* 0x0000340501007387 */ /* 0x0023e80000100800 */
[----:B------:R3:W-:Y:S01]  /*5850*/  STL [R1+0xd0], R134 ;  /* 0x0000d08601007387 */ /* 0x0007e20000100800 */
[----:B--2---:R-:W-:Y:S01]  /*5860*/  FMNMX.FTZ R3, R3, R7, !PT ;  /* 0x0000000703037209 */ /* 0x004fe20007810000 */
[----:B-1----:R-:W-:-:S02]  /*5870*/  FFMA.FTZ R5, R39, UR5, -R21 ;  /* 0x0000000527057c23 */ /* 0x002fc40008010815 */
[----:B---3--:R-:W2:Y:S02]  /*5880*/  LDL.LU R134, [R1+0x34] ;  /* 0x0000340001867983 */ /* 0x008ea40000300800 */
[----:B------:R1:W-:Y:S02]  /*5890*/  MUFU.EX2 R136, R5 ;  /* 0x0000000500887308 */ /* 0x0003e40000000800 */
[----:B------:R-:W3:Y:S01]  /*58a0*/  SHFL.BFLY PT, R6, R3, 0x1, 0x1f ;  /* 0x0c201f0003067f89 */ /* 0x000ee200000e0000 */
[----:B-1----:R-:W-:-:S05]  /*58b0*/  FFMA.FTZ R5, R37, UR5, -R21 ;  /* 0x0000000525057c23 */ /* 0x002fca0008010815 */
[----:B------:R1:W-:Y:S02]  /*58c0*/  MUFU.EX2 R232, R5 ;  /* 0x0000000500e87308 */ /* 0x0003e40000000800 */
[----:B-1----:R-:W-:-:S06]  /*58d0*/  FFMA.FTZ R5, R36, UR5, -R21 ;  /* 0x0000000524057c23 */ /* 0x002fcc0008010815 */
[----:B------:R1:W4:Y:S01]  /*58e0*/  MUFU.EX2 R228, R5 ;  /* 0x0000000500e47308 */ /* 0x0003220000000800 */
[----:B------:R-:W-:Y:S01]  /*58f0*/  FSEL R20, R20, RZ, P1 ;  /* 0x000000ff14147208 */ /* 0x000fe20000800000 */
[----:B-1----:R-:W-:-:S06]  /*5900*/  FFMA.FTZ R5, R35, UR5, -R21 ;  /* 0x0000000523057c23 */ /* 0x002fcc0008010815 */
[----:B------:R1:W-:Y:S02]  /*5910*/  MUFU.EX2 R200, R5 ;  /* 0x0000000500c87308 */ /* 0x0003e40000000800 */
[----:B-1----:R-:W-:-:S06]  /*5920*/  FFMA.FTZ R5, R34, UR5, -R21 ;  /* 0x0000000522057c23 */ /* 0x002fcc0008010815 */
[----:B------:R1:W-:Y:S01]  /*5930*/  MUFU.EX2 R252, R5 ;  /* 0x0000000500fc7308 */ /* 0x0003e20000000800 */
[----:B---3--:R-:W-:Y:S01]  /*5940*/  FMNMX.FTZ R3, R3, R6, !PT ;  /* 0x0000000603037209 */ /* 0x008fe20007810000 */
[----:B-1----:R-:W-:-:S06]  /*5950*/  FFMA.FTZ R5, R33, UR5, -R21 ;  /* 0x0000000521057c23 */ /* 0x002fcc0008010815 */
[----:B------:R1:W-:Y:S01]  /*5960*/  MUFU.EX2 R120, R5 ;  /* 0x0000000500787308 */ /* 0x0003e20000000800 */
[----:B------:R-:W-:Y:S01]  /*5970*/  LEA R224, R0, UR4, 0x1 ;  /* 0x0000000400e07c11 */ /* 0x000fe2000f8e08ff */
[C---:B------:R-:W-:Y:S01]  /*5980*/  FMUL.FTZ R6, R3.reuse, UR5 ;  /* 0x0000000503067c20 */ /* 0x040fe20008410000 */
[----:B-1----:R-:W-:Y:S01]  /*5990*/  FFMA.FTZ R5, R32, UR5, -R21 ;  /* 0x0000000520057c23 */ /* 0x002fe20008010815 */
[----:B------:R-:W-:Y:S02]  /*59a0*/  FSETP.NEU.FTZ.AND P1, PT, R3, -INF , PT ;  /* 0xff8000000300780b */ /* 0x000fe40003f3d000 */
[----:B------:R-:W-:Y:S02]  /*59b0*/  LDSM.16.MT88.4 R80, [R224+0xc800] ;  /* 0x00c80000e050783b */ /* 0x000fe40000004200 */
[----:B------:R1:W-:Y:S01]  /*59c0*/  MUFU.EX2 R186, R5 ;  /* 0x0000000500ba7308 */ /* 0x0003e20000000800 */
[----:B------:R-:W-:Y:S01]  /*59d0*/  IMAD R225, R4, 0x2, R224 ;  /* 0x0000000204e17824 */ /* 0x000fe200078e02e0 */
[----:B------:R-:W-:Y:S01]  /*59e0*/  FSEL R0, R6, RZ, P1 ;  /* 0x000000ff06007208 */ /* 0x000fe20000800000 */
[----:B------:R-:W-:Y:S04]  /*59f0*/  LDSM.16.MT88.4 R68, [R224+0xe000] ;  /* 0x00e00000e044783b */ /* 0x000fe80000004200 */
[----:B------:R-:W-:Y:S01]  /*5a00*/  LDSM.16.MT88.4 R28, [R225+0xc000] ;  /* 0x00c00000e11c783b */ /* 0x000fe20000004200 */
[----:B------:R-:W-:-:S02]  /*5a10*/  F2FP.F16.F32.PACK_AB R16, R189, R231 ;  /* 0x000000e7bd10723e */ /* 0x000fc400000000ff */
[----:B------:R-:W-:Y:S01]  /*5a20*/  F2FP.F16.F32.PACK_AB R18, R229, R233 ;  /* 0x000000e9e512723e */ /* 0x000fe200000000ff */
[----:B------:R-:W-:Y:S01]  /*5a30*/  LDSM.16.MT88.4 R36, [R224+0xe800] ;  /* 0x00e80000e024783b */ /* 0x000fe20000004200 */
[----:B-1----:R-:W-:Y:S01]  /*5a40*/  FFMA.FTZ R5, R45, UR5, -R20 ;  /* 0x000000052d057c23 */ /* 0x002fe20008010814 */
[----:B------:R-:W-:Y:S02]  /*5a50*/  LEA R227, R2, R224, 0x1 ;  /* 0x000000e002e37211 */ /* 0x000fe400078e08ff */
[----:B------:R-:W-:Y:S01]  /*5a60*/  LDSM.16.MT88.4 R76, [R225+0xc800] ;  /* 0x00c80000e14c783b */ /* 0x000fe20000004200 */
[----:B------:R1:W-:Y:S01]  /*5a70*/  MUFU.EX2 R204, R5 ;  /* 0x0000000500cc7308 */ /* 0x0003e20000000800 */
[----:B------:R-:W-:Y:S01]  /*5a80*/  FFMA.FTZ R4, R52, UR5, -R0 ;  /* 0x0000000534047c23 */ /* 0x000fe20008010800 */
[----:B------:R-:W-:Y:S01]  /*5a90*/  IMAD R226, R2, 0x2, R225 ;  /* 0x0000000202e27824 */ /* 0x000fe200078e02e1 */
[----:B------:R-:W-:Y:S04]  /*5aa0*/  LDSM.16.MT88.4 R72, [R227+0xc000] ;  /* 0x00c00000e348783b */ /* 0x000fe80000004200 */
[----:B------:R-:W-:Y:S01]  /*5ab0*/  LDSM.16.MT88.4 R60, [R225+0xe000] ;  /* 0x00e00000e13c783b */ /* 0x000fe20000004200 */
[----:B----4-:R-:W-:-:S03]  /*5ac0*/  F2FP.F16.F32.PACK_AB R19, R228, R232 ;  /* 0x000000e8e413723e */ /* 0x010fc600000000ff */
[----:B------:R-:W-:Y:S04]  /*5ad0*/  LDSM.16.MT88.4 R32, [R225+0xe800] ;  /* 0x00e80000e120783b */ /* 0x000fe80000004200 */
[----:B------:R-:W-:Y:S01]  /*5ae0*/  LDSM.16.MT88.4 R24, [R227+0xe800] ;  /* 0x00e80000e318783b */ /* 0x000fe20000004200 */
[----:B-1----:R-:W-:-:S03]  /*5af0*/  FFMA.FTZ R5, R44, UR5, -R20 ;  /* 0x000000052c057c23 */ /* 0x002fc60008010814 */
[----:B------:R-:W1:Y:S01]  /*5b00*/  LDSM.16.MT88.4 R44, [R224+0xc000] ;  /* 0x00c00000e02c783b */ /* 0x000e620000004200 */
[----:B------:R3:W4:Y:S08]  /*5b10*/  MUFU.EX2 R135, R5 ;  /* 0x0000000500877308 */ /* 0x0007300000000800 */
[----:B------:R4:W-:Y:S01]  /*5b20*/  MUFU.EX2 R234, R4 ;  /* 0x0000000400ea7308 */ /* 0x0009e20000000800 */
[--C-:B------:R-:W-:Y:S01]  /*5b30*/  FFMA.FTZ R2, R48, UR5, -R20.reuse ;  /* 0x0000000530027c23 */ /* 0x100fe20008010814 */
[----:B------:R-:W1:Y:S04]  /*5b40*/  LDSM.16.MT88.4 R64, [R226+0xc000] ;  /* 0x00c00000e240783b */ /* 0x000e680000004200 */
[----:B------:R-:W-:Y:S01]  /*5b50*/  LDSM.16.MT88.4 R56, [R226+0xe000] ;  /* 0x00e00000e238783b */ /* 0x000fe20000004200 */
[----:B---3--:R-:W-:-:S04]  /*5b60*/  FFMA.FTZ R5, R43, UR5, -R20 ;  /* 0x000000052b057c23 */ /* 0x008fc80008010814 */
[----:B------:R3:W-:Y:S01]  /*5b70*/  MUFU.EX2 R198, R5 ;  /* 0x0000000500c67308 */ /* 0x0007e20000000800 */
[----:B----4-:R-:W-:Y:S01]  /*5b80*/  FFMA.FTZ R4, R50, UR5, -R0 ;  /* 0x0000000532047c23 */ /* 0x010fe20008010800 */
[----:B---3--:R-:W-:-:S06]  /*5b90*/  FFMA.FTZ R5, R42, UR5, -R20 ;  /* 0x000000052a057c23 */ /* 0x008fcc0008010814 */
[----:B------:R3:W4:Y:S08]  /*5ba0*/  MUFU.EX2 R139, R5 ;  /* 0x00000005008b7308 */ /* 0x0007300000000800 */
[----:B------:R1:W-:Y:S01]  /*5bb0*/  MUFU.EX2 R230, R4 ;  /* 0x0000000400e67308 */ /* 0x0003e20000000800 */
[----:B---3--:R-:W-:-:S07]  /*5bc0*/  FFMA.FTZ R5, R41, UR5, -R20 ;  /* 0x0000000529057c23 */ /* 0x008fce0008010814 */
[----:B------:R3:W-:Y:S01]  /*5bd0*/  MUFU.EX2 R133, R5 ;  /* 0x0000000500857308 */ /* 0x0007e20000000800 */
[----:B-1----:R-:W-:-:S07]  /*5be0*/  FFMA.FTZ R4, R49, UR5, -R0 ;  /* 0x0000000531047c23 */ /* 0x002fce0008010800 */
[----:B------:R1:W4:Y:S01]  /*5bf0*/  MUFU.EX2 R196, R4 ;  /* 0x0000000400c47308 */ /* 0x0003220000000800 */
[----:B---3--:R-:W-:-:S07]  /*5c00*/  FFMA.FTZ R5, R40, UR5, -R20 ;  /* 0x0000000528057c23 */ /* 0x008fce0008010814 */
[----:B------:R-:W-:Y:S01]  /*5c10*/  MUFU.EX2 R121, R2 ;  /* 0x0000000200797308 */ /* 0x000fe20000000800 */
[----:B------:R-:W-:Y:S01]  /*5c20*/  F2FP.F16.F32.PACK_AB R12, R135, R204 ;  /* 0x000000cc870c723e */ /* 0x000fe200000000ff */
[----:B------:R-:W-:Y:S06]  /*5c30*/  LDSM.16.MT88.4 R40, [R226+0xc800] ;  /* 0x00c80000e228783b */ /* 0x000fec0000004200 */
[----:B------:R3:W-:Y:S01]  /*5c40*/  MUFU.EX2 R236, R5 ;  /* 0x0000000500ec7308 */ /* 0x0007e20000000800 */
[--C-:B-1----:R-:W-:Y:S01]  /*5c50*/  FFMA.FTZ R4, R54, UR5, -R0.reuse ;  /* 0x0000000536047c23 */ /* 0x102fe20008010800 */
[----:B---3--:R-:W-:-:S06]  /*5c60*/  FFMA.FTZ R5, R53, UR5, -R0 ;  /* 0x0000000535057c23 */ /* 0x008fcc0008010800 */
[----:B------:R-:W1:Y:S01]  /*5c70*/  MUFU.EX2 R235, R5 ;  /* 0x0000000500eb7308 */ /* 0x000e620000000800 */
[----:B------:R-:W-:Y:S01]  /*5c80*/  FFMA.FTZ R2, R51, UR5, -R20 ;  /* 0x0000000533027c23 */ /* 0x000fe20008010814 */
[----:B----4-:R-:W-:Y:S01]  /*5c90*/  F2FP.F16.F32.PACK_AB R14, R139, R198 ;  /* 0x000000c68b0e723e */ /* 0x010fe200000000ff */
[----:B------:R-:W-:Y:S05]  /*5ca0*/  LDSM.16.MT88.4 R48, [R227+0xc800] ;  /* 0x00c80000e330783b */ /* 0x000fea0000004200 */
[----:B------:R3:W-:Y:S01]  /*5cb0*/  MUFU.EX2 R241, R2 ;  /* 0x0000000200f17308 */ /* 0x0007e20000000800 */
[----:B------:R-:W-:Y:S02]  /*5cc0*/  F2FP.F16.F32.PACK_AB R15, R196, R230 ;  /* 0x000000e6c40f723e */ /* 0x000fe400000000ff */
[----:B-1----:R-:W-:Y:S01]  /*5cd0*/  F2FP.F16.F32.PACK_AB R13, R234, R235 ;  /* 0x000000ebea0d723e */ /* 0x002fe200000000ff */
[----:B---3--:R-:W-:-:S02]  /*5ce0*/  FFMA.FTZ R2, R55, UR5, -R0 ;  /* 0x0000000537027c23 */ /* 0x008fc40008010800 */
[----:B------:R-:W1:Y:S02]  /*5cf0*/  LDSM.16.MT88.4 R52, [R227+0xe000] ;  /* 0x00e00000e334783b */ /* 0x000e640000004200 */
[----:B------:R3:W-:Y:S01]  /*5d00*/  MUFU.EX2 R237, R2 ;  /* 0x0000000200ed7308 */ /* 0x0007e20000000800 */
[----:B--2---:R-:W-:Y:S01]  /*5d10*/  F2FP.F16.F32.PACK_AB R17, R136, R134 ;  /* 0x000000868811723e */ /* 0x004fe200000000ff */
[-C--:B------:R-:W-:Y:S06]  /*5d20*/  HMMA.16816.F32 R112, R12, R44.reuse, RZ ;  /* 0x0000002c0c70723c */ /* 0x080fec00000018ff */
[----:B------:R-:W-:Y:S01]  /*5d30*/  HMMA.16816.F32 R116, R16, R44, RZ ;  /* 0x0000002c1074723c */ /* 0x000fe200000018ff */
[----:B---3--:R-:W-:-:S04]  /*5d40*/  FFMA.FTZ R2, R84, UR5, -R0 ;  /* 0x0000000554027c23 */ /* 0x008fc80008010800 */
[----:B------:R2:W-:Y:S01]  /*5d50*/  MUFU.EX2 R239, R2 ;  /* 0x0000000200ef7308 */ /* 0x0005e20000000800 */
[-C--:B------:R-:W-:Y:S06]  /*5d60*/  HMMA.16816.F32 R108, R16, R28.reuse, RZ ;  /* 0x0000001c106c723c */ /* 0x080fec00000018ff */
[----:B------:R-:W-:Y:S01]  /*5d70*/  HMMA.16816.F32 R104, R12, R28, RZ ;  /* 0x0000001c0c68723c */ /* 0x000fe200000018ff */
[----:B------:R3:W4:Y:S01]  /*5d80*/  MUFU.EX2 R197, R4 ;  /* 0x0000000400c57308 */ /* 0x0007220000000800 */
[----:B--2---:R-:W-:Y:S02]  /*5d90*/  FFMA.FTZ R2, R85, UR5, -R0 ;  /* 0x0000000555027c23 */ /* 0x004fe40008010800 */
[----:B------:R-:W2:Y:S05]  /*5da0*/  LDSM.16.MT88.4 R84, [R226+0xe800] ;  /* 0x00e80000e254783b */ /* 0x000eaa0000004200 */
[----:B------:R-:W1:Y:S01]  /*5db0*/  MUFU.EX2 R44, R2 ;  /* 0x00000002002c7308 */ /* 0x000e620000000800 */
[----:B------:R-:W-:-:S02]  /*5dc0*/  MOV R45, R8 ;  /* 0x00000008002d7202 */ /* 0x000fc40000000f00 */
[----:B------:R-:W-:Y:S02]  /*5dd0*/  F2FP.F16.F32.PACK_AB R9, R252, R200 ;  /* 0x000000c8fc09723e */ /* 0x000fe400000000ff */
[----:B------:R-:W-:Y:S02]  /*5de0*/  F2FP.F16.F32.PACK_AB R8, R45, R132 ;  /* 0x000000842d08723e */ /* 0x000fe400000000ff */
[----:B---3--:R-:W-:Y:S02]  /*5df0*/  F2FP.F16.F32.PACK_AB R4, R236, R133 ;  /* 0x00000085ec04723e */ /* 0x008fe400000000ff */
[----:B----4-:R-:W-:Y:S02]  /*5e00*/  F2FP.F16.F32.PACK_AB R5, R237, R197 ;  /* 0x000000c5ed05723e */ /* 0x010fe400000000ff */
[----:B------:R-:W-:Y:S02]  /*5e10*/  F2FP.F16.F32.PACK_AB R10, R240, R238 ;  /* 0x000000eef00a723e */ /* 0x000fe400000000ff */
[----:B------:R-:W-:-:S02]  /*5e20*/  F2FP.F16.F32.PACK_AB R11, R186, R120 ;  /* 0x00000078ba0b723e */ /* 0x000fc400000000ff */
[----:B------:R-:W-:Y:S02]  /*5e30*/  F2FP.F16.F32.PACK_AB R6, R241, R121 ;  /* 0x00000079f106723e */ /* 0x000fe400000000ff */
[----:B-1----:R-:W-:Y:S01]  /*5e40*/  F2FP.F16.F32.PACK_AB R7, R44, R239 ;  /* 0x000000ef2c07723e */ /* 0x002fe200000000ff */
[C---:B------:R-:W-:Y:S06]  /*5e50*/  HMMA.16816.F32 R96, R12.reuse, R64, RZ ;  /* 0x000000400c60723c */ /* 0x040fec00000018ff */
[----:B------:R-:W-:Y:S06]  /*5e60*/  HMMA.16816.F32 R144, R12, R74, RZ ;  /* 0x0000004a0c90723c */ /* 0x000fec00000018ff */
[-C--:B------:R-:W-:Y:S06]  /*5e70*/  HMMA.16816.F32 R156, R8, R80.reuse, R116 ;  /* 0x00000050089c723c */ /* 0x080fec0000001874 */
[----:B------:R-:W-:Y:S06]  /*5e80*/  HMMA.16816.F32 R160, R4, R80, R112 ;  /* 0x0000005004a0723c */ /* 0x000fec0000001870 */
[----:B------:R-:W-:Y:S01]  /*5e90*/  HMMA.16816.F32 R180, R8, R76, R108 ;  /* 0x0000004c08b4723c */ /* 0x000fe2000000186c */
[----:B------:R-:W-:-:S05]  /*5ea0*/  IMAD.MOV.U32 R81, RZ, RZ, R121 ;  /* 0x000000ffff517224 */ /* 0x000fca00078e0079 */
        /* <DEDUP_REMOVED lines=13> */
[----:B------:R-:W-:Y:S01]  /*5f80*/  HMMA.16816.F32 R108, R12, R58, RZ ;  /* 0x0000003a0c6c723c */ /* 0x000fe200000018ff */
[----:B------:R-:W-:-:S05]  /*5f90*/  IMAD.MOV.U32 R76, RZ, RZ, R187 ;  /* 0x000000ffff4c7224 */ /* 0x000fca00078e00bb */
[----:B------:R-:W-:Y:S06]  /*5fa0*/  HMMA.16816.F32 R104, R16, R72, RZ ;  /* 0x000000481068723c */ /* 0x000fec00000018ff */
[----:B------:R-:W-:Y:S06]  /*5fb0*/  HMMA.16816.F32 R212, R4, R40, R96 ;  /* 0x0000002804d4723c */ /* 0x000fec0000001860 */
[C---:B------:R-:W-:Y:S06]  /*5fc0*/  HMMA.16816.F32 R96, R16.reuse, R68, RZ ;  /* 0x000000441060723c */ /* 0x040fec00000018ff */
[----:B------:R-:W-:Y:S01]  /*5fd0*/  HMMA.16816.F32 R12, R16, R56, RZ ;  /* 0x00000038100c723c */ /* 0x000fe200000018ff */
[----:B------:R-:W-:Y:S01]  /*5fe0*/  MOV R69, R186 ;  /* 0x000000ba00457202 */ /* 0x000fe20000000f00 */
[----:B------:R-:W-:-:S05]  /*5ff0*/  IMAD.MOV.U32 R68, RZ, RZ, R185 ;  /* 0x000000ffff447224 */ /* 0x000fca00078e00b9 */
[----:B------:R-:W-:Y:S01]  /*6000*/  MOV R57, R184 ;  /* 0x000000b800397202 */ /* 0x000fe20000000f00 */
[----:B------:R-:W-:Y:S01]  /*6010*/  HMMA.16816.F32 R72, R16, R74, RZ ;  /* 0x0000004a1048723c */ /* 0x000fe200000018ff */
[----:B------:R-:W-:-:S05]  /*6020*/  MOV R56, R204 ;  /* 0x000000cc00387202 */ /* 0x000fca0000000f00 */
[----:B------:R-:W-:Y:S01]  /*6030*/  HMMA.16816.F32 R184, R4, R50, R144 ;  /* 0x0000003204b8723c */ /* 0x000fe20000001890 */
[----:B------:R-:W-:-:S06]  /*6040*/  MOV R80, R198 ;  /* 0x000000c600507202 */ /* 0x000fcc0000000f00 */
[----:B------:R-:W-:Y:S01]  /*6050*/  IMAD.MOV.U32 R147, RZ, RZ, R202 ;  /* 0x000000ffff937224 */ /* 0x000fe200078e00ca */
[----:B------:R-:W-:Y:S01]  /*6060*/  MOV R144, R200 ;  /* 0x000000c800907202 */ /* 0x000fe20000000f00 */
[----:B------:R-:W-:Y:S02]  /*6070*/  IMAD.MOV.U32 R145, RZ, RZ, R201 ;  /* 0x000000ffff917224 */ /* 0x000fe400078e00c9 */
[----:B------:R-:W-:Y:S01]  /*6080*/  HMMA.16816.F32 R200, R4, R42, R140 ;  /* 0x0000002a04c8723c */ /* 0x000fe2000000188c */
[----:B------:R-:W-:-:S05]  /*6090*/  FFMA.FTZ R2, R167, UR5, -R22 ;  /* 0x00000005a7027c23 */ /* 0x000fca0008010816 */
[C---:B------:R-:W-:Y:S01]  /*60a0*/  HMMA.16816.F32 R216, R4.reuse, R24, R120 ;  /* 0x0000001804d8723c */ /* 0x040fe20000001878 */
[----:B------:R-:W-:Y:S01]  /*60b0*/  IMAD.MOV.U32 R143, RZ, RZ, R205 ;  /* 0x000000ffff8f7224 */ /* 0x000fe200078e00cd */
[----:B------:R-:W-:Y:S01]  /*60c0*/  MOV R140, R196 ;  /* 0x000000c4008c7202 */ /* 0x000fe20000000f00 */
[----:B------:R-:W-:Y:S02]  /*60d0*/  IMAD.MOV.U32 R142, RZ, RZ, R199 ;  /* 0x000000ffff8e7224 */ /* 0x000fe400078e00c7 */
[----:B------:R-:W-:Y:S01]  /*60e0*/  IMAD.MOV.U32 R141, RZ, RZ, R197 ;  /* 0x000000ffff8d7224 */ /* 0x000fe200078e00c5 */
[C---:B------:R-:W-:Y:S06]  /*60f0*/  HMMA.16816.F32 R204, R4.reuse, R34, R124 ;  /* 0x0000002204cc723c */ /* 0x040fec000000187c */
[C---:B------:R-:W-:Y:S06]  /*6100*/  HMMA.16816.F32 R192, R4.reuse, R48, R100 ;  /* 0x0000003004c0723c */ /* 0x040fec0000001864 */
[C---:B------:R-:W-:Y:S06]  /*6110*/  HMMA.16816.F32 R244, R4.reuse, R36, R92 ;  /* 0x0000002404f4723c */ /* 0x040fec000000185c */
[C---:B------:R-:W-:Y:S06]  /*6120*/  HMMA.16816.F32 R220, R4.reuse, R32, R88 ;  /* 0x0000002004dc723c */ /* 0x040fec0000001858 */
[C---:B--2---:R-:W-:Y:S06]  /*6130*/  HMMA.16816.F32 R120, R4.reuse, R84, R112 ;  /* 0x000000540478723c */ /* 0x044fec0000001870 */
[C---:B------:R-:W-:Y:S06]  /*6140*/  HMMA.16816.F32 R152, R4.reuse, R82, R152 ;  /* 0x000000520498723c */ /* 0x040fec0000001898 */
[C---:B------:R-:W-:Y:S06]  /*6150*/  HMMA.16816.F32 R148, R4.reuse, R78, R148 ;  /* 0x0000004e0494723c */ /* 0x040fec0000001894 */
[C---:B------:R-:W-:Y:S06]  /*6160*/  HMMA.16816.F32 R208, R4.reuse, R38, R128 ;  /* 0x0000002604d0723c */ /* 0x040fec0000001880 */
[C---:B------:R-:W-:Y:S06]  /*6170*/  HMMA.16816.F32 R196, R4.reuse, R26, R116 ;  /* 0x0000001a04c4723c */ /* 0x040fec0000001874 */
[----:B------:R-:W-:Y:S01]  /*6180*/  HMMA.16816.F32 R124, R4, R86, R108 ;  /* 0x00000056047c723c */ /* 0x000fe2000000186c */
[----:B------:R1:W-:Y:S05]  /*6190*/  MUFU.EX2 R108, R2 ;  /* 0x00000002006c7308 */ /* 0x0003ea0000000800 */
[C---:B------:R-:W-:Y:S06]  /*61a0*/  HMMA.16816.F32 R4, R16.reuse, R70, RZ ;  /* 0x000000461004723c */ /* 0x040fec00000018ff */
[----:B------:R-:W-:Y:S01]  /*61b0*/  HMMA.16816.F32 R88, R16, R52, RZ ;  /* 0x000000341058723c */ /* 0x000fe200000018ff */
[----:B-1----:R-:W-:-:S05]  /*61c0*/  FFMA.FTZ R2, R165, UR5, -R22 ;  /* 0x00000005a5027c23 */ /* 0x002fca0008010816 */
[----:B------:R-:W-:Y:S01]  /*61d0*/  HMMA.16816.F32 R92, R16, R60, RZ ;  /* 0x0000003c105c723c */ /* 0x000fe200000018ff */
[----:B------:R1:W-:Y:S05]  /*61e0*/  MUFU.EX2 R70, R2 ;  /* 0x0000000200467308 */ /* 0x0003ea0000000800 */
[C---:B------:R-:W-:Y:S06]  /*61f0*/  HMMA.16816.F32 R104, R8.reuse, R48, R104 ;  /* 0x000000300868723c */ /* 0x040fec0000001868 */
[----:B------:R-:W-:Y:S01]  /*6200*/  HMMA.16816.F32 R72, R8, R50, R72 ;  /* 0x000000320848723c */ /* 0x000fe20000001848 */
[----:B-1----:R-:W-:-:S04]  /*6210*/  FFMA.FTZ R2, R137, UR5, -R22 ;  /* 0x0000000589027c23 */ /* 0x002fc80008010816 */
[----:B------:R1:W-:Y:S01]  /*6220*/  MUFU.EX2 R49, R2 ;  /* 0x0000000200317308 */ /* 0x0003e20000000800 */
[C---:B------:R-:W-:Y:S06]  /*6230*/  HMMA.16816.F32 R96, R8.reuse, R36, R96 ;  /* 0x000000240860723c */ /* 0x040fec0000001860 */
[----:B------:R-:W-:Y:S01]  /*6240*/  HMMA.16816.F32 R36, R8, R38, R4 ;  /* 0x000000260824723c */ /* 0x000fe20000001804 */
[----:B-1----:R-:W-:-:S04]  /*6250*/  FFMA.FTZ R2, R23, UR5, -R22 ;  /* 0x0000000517027c23 */ /* 0x002fc80008010816 */
[----:B------:R1:W-:Y:S01]  /*6260*/  MUFU.EX2 R51, R2 ;  /* 0x0000000200337308 */ /* 0x0003e20000000800 */
[----:B------:R-:W-:Y:S07]  /*6270*/  HMMA.16816.F32 R116, R8, R24, R88 ;  /* 0x000000180874723c */ /* 0x000fee0000001858 */
[----:B------:R-:W-:Y:S01]  /*6280*/  MOV R90, R76 ;  /* 0x0000004c005a7202 */ /* 0x000fe20000000f00 */
[----:B-1----:R-:W-:-:S04]  /*6290*/  FFMA.FTZ R2, R170, UR5, -R21 ;  /* 0x00000005aa027c23 */ /* 0x002fc80008010815 */
[----:B------:R1:W2:Y:S01]  /*62a0*/  MUFU.EX2 R4, R2 ;  /* 0x0000000200047308 */ /* 0x0002a20000000800 */
[----:B------:R-:W-:Y:S01]  /*62b0*/  MOV R76, R242 ;  /* 0x000000f2004c7202 */ /* 0x000fe20000000f00 */
[----:B------:R-:W-:Y:S07]  /*62c0*/  HMMA.16816.F32 R112, R8, R32, R92 ;  /* 0x000000200870723c */ /* 0x000fee000000185c */
[----:B------:R-:W-:Y:S02]  /*62d0*/  IMAD.MOV.U32 R93, RZ, RZ, R57 ;  /* 0x000000ffff5d7224 */ /* 0x000fe400078e0039 */
[----:B-1----:R-:W-:-:S04]  /*62e0*/  FFMA.FTZ R2, R166, UR5, -R21 ;  /* 0x00000005a6027c23 */ /* 0x002fc80008010815 */
[----:B------:R1:W-:Y:S01]  /*62f0*/  MUFU.EX2 R242, R2 ;  /* 0x0000000200f27308 */ /* 0x0003e20000000800 */
[----:B------:R-:W-:Y:S01]  /*6300*/  MOV R57, R135 ;  /* 0x0000008700397202 */ /* 0x000fe20000000f00 */
[----:B-1----:R-:W-:-:S06]  /*6310*/  FFMA.FTZ R2, R164, UR5, -R21 ;  /* 0x00000005a4027c23 */ /* 0x002fcc0008010815 */
[----:B------:R1:W-:Y:S01]  /*6320*/  MUFU.EX2 R135, R2 ;  /* 0x0000000200877308 */ /* 0x0003e20000000800 */
[----:B------:R-:W-:Y:S01]  /*6330*/  HMMA.16816.F32 R100, R16, R64, RZ ;  /* 0x000000401064723c */ /* 0x000fe200000018ff */
[----:B-1----:R-:W-:-:S06]  /*6340*/  FFMA.FTZ R2, R138, UR5, -R21 ;  /* 0x000000058a027c23 */ /* 0x002fcc0008010815 */
[----:B------:R1:W-:Y:S01]  /*6350*/  MUFU.EX2 R50, R2 ;  /* 0x0000000200327308 */ /* 0x0003e20000000800 */
[----:B------:R-:W-:Y:S01]  /*6360*/  MOV R146, R44 ;  /* 0x0000002c00927202 */ /* 0x000fe20000000f00 */
[----:B------:R-:W-:Y:S01]  /*6370*/  IMAD.MOV.U32 R111, RZ, RZ, R45 ;  /* 0x000000ffff6f7224 */ /* 0x000fe200078e002d */
[----:B------:R-:W-:Y:S01]  /*6380*/  HMMA.16816.F32 R28, R16, R30, RZ ;  /* 0x0000001e101c723c */ /* 0x000fe200000018ff */
[----:B-1----:R-:W-:-:S04]  /*6390*/  FFMA.FTZ R2, R172, UR5, -R20 ;  /* 0x00000005ac027c23 */ /* 0x002fc80008010814 */
[----:B------:R1:W-:Y:S01]  /*63a0*/  MUFU.EX2 R164, R2 ;  /* 0x0000000200a47308 */ /* 0x0003e20000000800 */
[C---:B------:R-:W-:Y:S06]  /*63b0*/  HMMA.16816.F32 R44, R16.reuse, R46, RZ ;  /* 0x0000002e102c723c */ /* 0x040fec00000018ff */
[----:B------:R-:W-:Y:S01]  /*63c0*/  HMMA.16816.F32 R64, R16, R66, RZ ;  /* 0x000000421040723c */ /* 0x000fe200000018ff */
[----:B-1----:R-:W-:-:S05]  /*63d0*/  FFMA.FTZ R2, R169, UR5, -R20 ;  /* 0x00000005a9027c23 */ /* 0x002fca0008010814 */
[C---:B------:R-:W-:Y:S01]  /*63e0*/  HMMA.16816.F32 R60, R16.reuse, R62, RZ ;  /* 0x0000003e103c723c */ /* 0x040fe200000018ff */
[----:B------:R1:W3:Y:S05]  /*63f0*/  MUFU.EX2 R48, R2 ;  /* 0x0000000200307308 */ /* 0x0002ea0000000800 */
[----:B------:R-:W-:Y:S01]  /*6400*/  HMMA.16816.F32 R52, R16, R54, RZ ;  /* 0x000000361034723c */ /* 0x000fe200000018ff */
[----:B------:R-:W-:-:S05]  /*6410*/  IMAD.MOV.U32 R71, RZ, RZ, R231 ;  /* 0x000000ffff477224 */ /* 0x000fca00078e00e7 */
[----:B------:R-:W-:Y:S01]  /*6420*/  HMMA.16816.F32 R16, R16, R58, RZ ;  /* 0x0000003a1010723c */ /* 0x000fe200000018ff */
[----:B-1----:R-:W-:-:S04]  /*6430*/  FFMA.FTZ R2, R168, UR5, -R20 ;  /* 0x00000005a8027c23 */ /* 0x002fc80008010814 */
[----:B------:R1:W-:Y:S01]  /*6440*/  MUFU.EX2 R59, R2 ;  /* 0x00000002003b7308 */ /* 0x0003e20000000800 */
[----:B------:R-:W-:Y:S01]  /*6450*/  HMMA.16816.F32 R128, R8, R84, R12 ;  /* 0x000000540880723c */ /* 0x000fe2000000180c */
[----:B------:R-:W4:Y:S01]  /*6460*/  LDSM.16.MT88.4 R12, [R224+0xd000] ;  /* 0x00d00000e00c783b */ /* 0x000f220000004200 */
[----:B------:R-:W-:Y:S01]  /*6470*/  MOV R92, R68 ;  /* 0x00000044005c7202 */ /* 0x000fe20000000f00 */
[----:B------:R-:W-:Y:S02]  /*6480*/  IMAD.MOV.U32 R68, RZ, RZ, R136 ;  /* 0x000000ffff447224 */ /* 0x000fe400078e0088 */
[----:B-1----:R-:W-:-:S04]  /*6490*/  FFMA.FTZ R2, R171, UR5, -R20 ;  /* 0x00000005ab027c23 */ /* 0x002fc80008010814 */
[----:B------:R1:W-:Y:S02]  /*64a0*/  MUFU.EX2 R231, R2 ;  /* 0x0000000200e77308 */ /* 0x0003e40000000800 */
[----:B-1----:R-:W-:-:S06]  /*64b0*/  FFMA.FTZ R2, R188, UR5, -R0 ;  /* 0x00000005bc027c23 */ /* 0x002fcc0008010800 */
[----:B------:R1:W-:Y:S01]  /*64c0*/  MUFU.EX2 R138, R2 ;  /* 0x00000002008a7308 */ /* 0x0003e20000000800 */
[----:B------:R-:W-:Y:S01]  /*64d0*/  MOV R88, R81 ;  /* 0x0000005100587202 */ /* 0x000fe20000000f00 */
[----:B------:R-:W-:Y:S01]  /*64e0*/  HMMA.16816.F32 R44, R8, R82, R44 ;  /* 0x00000052082c723c */ /* 0x000fe2000000182c */
[----:B-1----:R-:W-:-:S05]  /*64f0*/  FFMA.FTZ R2, R175, UR5, -R0 ;  /* 0x00000005af027c23 */ /* 0x002fca0008010800 */
[----:B------:R1:W4:Y:S02]  /*6500*/  MUFU.EX2 R136, R2 ;  /* 0x0000000200887308 */ /* 0x0003240000000800 */
[----:B-1----:R-:W-:-:S06]  /*6510*/  FFMA.FTZ R2, R174, UR5, -R0 ;  /* 0x00000005ae027c23 */ /* 0x002fcc0008010800 */
[----:B------:R1:W-:Y:S01]  /*6520*/  MUFU.EX2 R58, R2 ;  /* 0x00000002003a7308 */ /* 0x0003e20000000800 */
[----:B--2---:R-:W-:Y:S02]  /*6530*/  IMAD.MOV.U32 R166, RZ, RZ, R4 ;  /* 0x000000ffffa67224 */ /* 0x004fe400078e0004 */
[----:B-1----:R-:W-:-:S05]  /*6540*/  FFMA.FTZ R2, R173, UR5, -R0 ;  /* 0x00000005ad027c23 */ /* 0x002fca0008010800 */
[----:B------:R-:W1:Y:S01]  /*6550*/  MUFU.EX2 R81, R2 ;  /* 0x0000000200517308 */ /* 0x000e620000000800 */
[----:B------:R-:W-:Y:S01]  /*6560*/  MOV R165, R108 ;  /* 0x0000006c00a57202 */ /* 0x000fe20000000f00 */
[C---:B------:R-:W-:Y:S01]  /*6570*/  HMMA.16816.F32 R100, R8.reuse, R40, R100 ;  /* 0x000000280864723c */ /* 0x040fe20000001864 */
[----:B---3--:R-:W-:Y:S02]  /*6580*/  F2FP.F16.F32.PACK_AB R4, R48, R164 ;  /* 0x000000a43004723e */ /* 0x008fe400000000ff */
[----:B----4-:R-:W-:Y:S02]  /*6590*/  F2FP.F16.F32.PACK_AB R5, R136, R138 ;  /* 0x0000008a8805723e */ /* 0x010fe400000000ff */
[----:B------:R-:W-:Y:S01]  /*65a0*/  F2FP.F16.F32.PACK_AB R6, R231, R59 ;  /* 0x0000003be706723e */ /* 0x000fe200000000ff */
[C---:B------:R-:W-:Y:S06]  /*65b0*/  HMMA.16816.F32 R28, R8.reuse, R78, R28 ;  /* 0x0000004e081c723c */ /* 0x040fec000000181c */
[----:B------:R-:W-:Y:S01]  /*65c0*/  HMMA.16816.F32 R64, R8, R42, R64 ;  /* 0x0000002a0840723c */ /* 0x000fe20000001840 */
[----:B-1----:R-:W-:-:S05]  /*65d0*/  F2FP.F16.F32.PACK_AB R7, R81, R58 ;  /* 0x0000003a5107723e */ /* 0x002fca00000000ff */
[C---:B------:R-:W-:Y:S06]  /*65e0*/  HMMA.16816.F32 R60, R8.reuse, R34, R60 ;  /* 0x00000022083c723c */ /* 0x040fec000000183c */
[C---:B------:R-:W-:Y:S06]  /*65f0*/  HMMA.16816.F32 R52, R8.reuse, R26, R52 ;  /* 0x0000001a0834723c */ /* 0x040fec0000001834 */
[----:B------:R-:W-:Y:S01]  /*6600*/  HMMA.16816.F32 R84, R8, R86, R16 ;  /* 0x000000560854723c */ /* 0x000fe20000001810 */
[----:B------:R-:W-:Y:S01]  /*6610*/  MOV R23, R111 ;  /* 0x0000006f00177202 */ /* 0x000fe20000000f00 */
[----:B------:R-:W-:Y:S01]  /*6620*/  IMAD.MOV.U32 R82, RZ, RZ, R140 ;  /* 0x000000ffff527224 */ /* 0x000fe200078e008c */
[----:B------:R-:W-:Y:S01]  /*6630*/  MOV R83, R141 ;  /* 0x0000008d00537202 */ /* 0x000fe20000000f00 */
[----:B------:R-:W-:Y:S01]  /*6640*/  IMAD.MOV.U32 R109, RZ, RZ, R144 ;  /* 0x000000ffff6d7224 */ /* 0x000fe200078e0090 */
[----:B------:R-:W-:Y:S01]  /*6650*/  MOV R110, R143 ;  /* 0x0000008f006e7202 */ /* 0x000fe20000000f00 */
[----:B------:R-:W-:Y:S01]  /*6660*/  IMAD.MOV.U32 R95, RZ, RZ, R146 ;  /* 0x000000ffff5f7224 */ /* 0x000fe200078e0092 */
[----:B------:R-:W-:Y:S01]  /*6670*/  F2FP.F16.F32.PACK_AB R8, R70, R165 ;  /* 0x000000a54608723e */ /* 0x000fe200000000ff */
[----:B------:R-:W-:Y:S01]  /*6680*/  HMMA.16816.F32 R152, R4, R14, R152 ;  /* 0x0000000e0498723c */ /* 0x000fe20000001898 */
[----:B------:R-:W-:Y:S01]  /*6690*/  F2FP.F16.F32.PACK_AB R9, R242, R166 ;  /* 0x000000a6f209723e */ /* 0x000fe200000000ff */
[----:B------:R-:W1:Y:S01]  /*66a0*/  LDSM.16.MT88.4 R24, [R225+0xd000] ;  /* 0x00d00000e118783b */ /* 0x000e620000004200 */
[----:B------:R-:W-:-:S02]  /*66b0*/  F2FP.F16.F32.PACK_AB R10, R51, R49 ;  /* 0x00000031330a723e */ /* 0x000fc400000000ff */
[----:B------:R-:W-:Y:S01]  /*66c0*/  F2FP.F16.F32.PACK_AB R11, R50, R135 ;  /* 0x00000087320b723e */ /* 0x000fe200000000ff */
[----:B------:R-:W-:Y:S01]  /*66d0*/  IMAD.MOV.U32 R111, RZ, RZ, R142 ;  /* 0x000000ffff6f7224 */ /* 0x000fe200078e008e */
[----:B------:R-:W-:Y:S01]  /*66e0*/  MOV R108, R145 ;  /* 0x00000091006c7202 */ /* 0x000fe20000000f00 */
[-C--:B------:R-:W-:Y:S01]  /*66f0*/  HMMA.16816.F32 R140, R4, R12.reuse, R160 ;  /* 0x0000000c048c723c */ /* 0x080fe200000018a0 */
[----:B------:R-:W-:Y:S01]  /*6700*/  MOV R94, R147 ;  /* 0x00000093005e7202 */ /* 0x000fe20000000f00 */
[----:B------:R-:W2:Y:S04]  /*6710*/  LDSM.16.MT88.4 R16, [R227+0xd000] ;  /* 0x00d00000e310783b */ /* 0x000ea80000004200 */
[C---:B------:R-:W-:Y:S06]  /*6720*/  HMMA.16816.F32 R144, R8.reuse, R12, R156 ;  /* 0x0000000c0890723c */ /* 0x040fec000000189c */
[----:B------:R-:W-:Y:S01]  /*6730*/  HMMA.16816.F32 R44, R8, R14, R44 ;  /* 0x0000000e082c723c */ /* 0x000fe2000000182c */
[----:B------:R-:W3:Y:S01]  /*6740*/  LDSM.16.MT88.4 R12, [R226+0xd000] ;  /* 0x00d00000e20c783b */ /* 0x000ee20000004200 */
[----:B------:R-:W-:Y:S01]  /*6750*/  IMAD.MOV.U32 R91, RZ, RZ, R69 ;  /* 0x000000ffff5b7224 */ /* 0x000fe200078e0045 */
[----:B------:R-:W-:Y:S01]  /*6760*/  MOV R69, R190 ;  /* 0x000000be00457202 */ /* 0x000fe20000000f00 */
[----:B------:R-:W-:-:S02]  /*6770*/  IMAD.MOV.U32 R89, RZ, RZ, R77 ;  /* 0x000000ffff597224 */ /* 0x000fc400078e004d */
[----:B------:R-:W-:Y:S02]  /*6780*/  IMAD.MOV.U32 R77, RZ, RZ, R191 ;  /* 0x000000ffff4d7224 */ /* 0x000fe400078e00bf */
[----:B------:R-:W-:Y:S01]  /*6790*/  IMAD.MOV.U32 R41, RZ, RZ, R189 ;  /* 0x000000ffff297224 */ /* 0x000fe200078e00bd */
[----:B-1----:R-:W-:Y:S06]  /*67a0*/  HMMA.16816.F32 R160, R8, R24, R180 ;  /* 0x0000001808a0723c */ /* 0x002fec00000018b4 */
[C---:B--2---:R-:W-:Y:S06]  /*67b0*/  HMMA.16816.F32 R172, R4.reuse, R16, R192 ;  /* 0x0000001004ac723c */ /* 0x044fec00000018c0 */
[----:B------:R-:W-:Y:S06]  /*67c0*/  HMMA.16816.F32 R156, R4, R24, R176 ;  /* 0x00000018049c723c */ /* 0x000fec00000018b0 */
[-C--:B---3--:R-:W-:Y:S06]  /*67d0*/  HMMA.16816.F32 R192, R8, R12.reuse, R100 ;  /* 0x0000000c08c0723c */ /* 0x088fec0000001864 */
[C---:B------:R-:W-:Y:S06]  /*67e0*/  HMMA.16816.F32 R188, R4.reuse, R12, R212 ;  /* 0x0000000c04bc723c */ /* 0x040fec00000018d4 */
[-C--:B------:R-:W-:Y:S06]  /*67f0*/  HMMA.16816.F32 R200, R4, R14.reuse, R200 ;  /* 0x0000000e04c8723c */ /* 0x080fec00000018c8 */
[----:B------:R-:W-:Y:S01]  /*6800*/  HMMA.16816.F32 R64, R8, R14, R64 ;  /* 0x0000000e0840723c */ /* 0x000fe20000001840 */
[----:B------:R-:W1:Y:S05]  /*6810*/  LDSM.16.MT88.4 R12, [R227+0xf000] ;  /* 0x00f00000e30c783b */ /* 0x000e6a0000004200 */
[-C--:B------:R-:W-:Y:S06]  /*6820*/  HMMA.16816.F32 R168, R4, R26.reuse, R148 ;  /* 0x0000001a04a8723c */ /* 0x080fec0000001894 */
[C---:B------:R-:W-:Y:S01]  /*6830*/  HMMA.16816.F32 R32, R8.reuse, R26, R28 ;  /* 0x0000001a0820723c */ /* 0x040fe2000000181c */
[----:B------:R-:W2:Y:S05]  /*6840*/  LDSM.16.MT88.4 R24, [R224+0xf000] ;  /* 0x00f00000e018783b */ /* 0x000eaa0000004200 */
[----:B------:R-:W-:Y:S06]  /*6850*/  HMMA.16816.F32 R176, R8, R16, R104 ;  /* 0x0000001008b0723c */ /* 0x000fec0000001868 */
[-C--:B------:R-:W-:Y:S06]  /*6860*/  HMMA.16816.F32 R184, R4, R18.reuse, R184 ;  /* 0x0000001204b8723c */ /* 0x080fec00000018b8 */
[----:B------:R-:W-:Y:S01]  /*6870*/  HMMA.16816.F32 R72, R8, R18, R72 ;  /* 0x000000120848723c */ /* 0x000fe20000001848 */
[----:B------:R-:W3:Y:S01]  /*6880*/  LDSM.16.MT88.4 R16, [R225+0xf000] ;  /* 0x00f00000e110783b */ /* 0x000ee20000004200 */
[--C-:B------:R-:W-:Y:S01]  /*6890*/  FFMA.FTZ R2, R251, UR5, -R22.reuse ;  /* 0x00000005fb027c23 */ /* 0x100fe20008010816 */
[----:B------:R-:W-:Y:S01]  /*68a0*/  MOV R149, R58 ;  /* 0x0000003a00957202 */ /* 0x000fe20000000f00 */
[----:B------:R-:W-:Y:S01]  /*68b0*/  IMAD.MOV.U32 R150, RZ, RZ, R59 ;  /* 0x000000ffff967224 */ /* 0x000fe200078e003b */
[----:B------:R-:W-:Y:S01]  /*68c0*/  MOV R215, R41 ;  /* 0x0000002900d77202 */ /* 0x000fe20000000f00 */
[----:B------:R4:W-:Y:S01]  /*68d0*/  MUFU.EX2 R58, R2 ;  /* 0x00000002003a7308 */ /* 0x0009e20000000800 */
[----:B------:R-:W-:Y:S01]  /*68e0*/  IMAD.MOV.U32 R213, RZ, RZ, R57 ;  /* 0x000000ffffd57224 */ /* 0x000fe200078e0039 */
[----:B------:R-:W3:Y:S01]  /*68f0*/  LDSM.16.MT88.4 R28, [R226+0xf000] ;  /* 0x00f00000e21c783b */ /* 0x000ee20000004200 */
[----:B-1----:R-:W-:Y:S01]  /*6900*/  HMMA.16816.F32 R104, R4, R12, R216 ;  /* 0x0000000c0468723c */ /* 0x002fe200000018d8 */
[----:B----4-:R-:W-:-:S04]  /*6910*/  FFMA.FTZ R2, R249, UR5, -R22 ;  /* 0x00000005f9027c23 */ /* 0x010fc80008010816 */
[----:B------:R1:W4:Y:S02]  /*6920*/  MUFU.EX2 R59, R2 ;  /* 0x00000002003b7308 */ /* 0x0003240000000800 */
[----:B------:R-:W-:Y:S02]  /*6930*/  IMAD.MOV.U32 R217, RZ, RZ, R76 ;  /* 0x000000ffffd97224 */ /* 0x000fe400078e004c */
[----:B------:R-:W-:Y:S02]  /*6940*/  IMAD.MOV.U32 R218, RZ, RZ, R77 ;  /* 0x000000ffffda7224 */ /* 0x000fe400078e004d */
[----:B--2---:R-:W-:Y:S01]  /*6950*/  HMMA.16816.F32 R76, R4, R26, R208 ;  /* 0x0000001a044c723c */ /* 0x004fe200000018d0 */
[----:B------:R-:W-:Y:S01]  /*6960*/  MOV R216, R111 ;  /* 0x0000006f00d87202 */ /* 0x000fe20000000f00 */
[----:B------:R-:W-:Y:S02]  /*6970*/  IMAD.MOV.U32 R183, RZ, RZ, R91 ;  /* 0x000000ffffb77224 */ /* 0x000fe400078e005b */
[----:B-1----:R-:W-:-:S03]  /*6980*/  FFMA.FTZ R2, R248, UR5, -R22 ;  /* 0x00000005f8027c23 */ /* 0x002fc60008010816 */
[----:B------:R-:W-:Y:S01]  /*6990*/  IMAD.MOV.U32 R211, RZ, RZ, R69 ;  /* 0x000000ffffd37224 */ /* 0x000fe200078e0045 */
[----:B------:R1:W-:Y:S01]  /*69a0*/  MUFU.EX2 R137, R2 ;  /* 0x0000000200897308 */ /* 0x0003e20000000800 */
[----:B------:R-:W-:Y:S01]  /*69b0*/  HMMA.16816.F32 R40, R4, R24, R244 ;  /* 0x000000180428723c */ /* 0x000fe200000018f4 */
[----:B------:R-:W-:-:S06]  /*69c0*/  IMAD.MOV.U32 R219, RZ, RZ, R110 ;  /* 0x000000ffffdb7224 */ /* 0x000fcc00078e006e */
[----:B------:R-:W-:Y:S01]  /*69d0*/  MOV R246, R88 ;  /* 0x0000005800f67202 */ /* 0x000fe20000000f00 */
[----:B------:R-:W-:Y:S01]  /*69e0*/  IMAD.MOV.U32 R245, RZ, RZ, R89 ;  /* 0x000000fffff57224 */ /* 0x000fe200078e0059 */
[----:B------:R-:W-:Y:S02]  /*69f0*/  MOV R244, R90 ;  /* 0x0000005a00f47202 */ /* 0x000fe40000000f00 */
[----:B---3--:R-:W-:Y:S01]  /*6a00*/  HMMA.16816.F32 R88, R4, R16, R220 ;  /* 0x000000100458723c */ /* 0x008fe200000018dc */
[----:B-1----:R-:W-:-:S06]  /*6a10*/  FFMA.FTZ R2, R243, UR5, -R22 ;  /* 0x00000005f3027c23 */ /* 0x002fcc0008010816 */
[----:B------:R-:W-:Y:S01]  /*6a20*/  MOV R221, R94 ;  /* 0x0000005e00dd7202 */ /* 0x000fe20000000f00 */
[----:B------:R1:W-:Y:S01]  /*6a30*/  MUFU.EX2 R57, R2 ;  /* 0x0000000200397308 */ /* 0x0003e20000000800 */
        /* <DEDUP_REMOVED lines=20> */
[----:B------:R-:W2:Y:S01]  /*6b80*/  LDL.LU R252, [R1+0xd4] ;  /* 0x0000d40001fc7983 */ /* 0x000ea20000300800 */
[----:B------:R1:W-:Y:S01]  /*6b90*/  MUFU.EX2 R22, R2 ;  /* 0x0000000200167308 */ /* 0x0003e20000000800 */
        /* <DEDUP_REMOVED lines=9> */
[----:B-1----:R-:W-:-:S04]  /*6c30*/  FFMA.FTZ R2, R211, UR5, -R21 ;  /* 0x00000005d3027c23 */ /* 0x002fc80008010815 */
[----:B------:R-:W1:Y:S01]  /*6c40*/  MUFU.EX2 R23, R2 ;  /* 0x0000000200177308 */ /* 0x000e620000000800 */
[----:B------:R-:W-:Y:S01]  /*6c50*/  MOV R246, R56 ;  /* 0x0000003800f67202 */ /* 0x000fe20000000f00 */
[----:B------:R-:W-:Y:S01]  /*6c60*/  IMAD.MOV.U32 R167, RZ, RZ, R95 ;  /* 0x000000ffffa77224 */ /* 0x000fe200078e005f */
[----:B------:R-:W-:Y:S01]  /*6c70*/  HMMA.16816.F32 R60, R8, R18, R60 ;  /* 0x00000012083c723c */ /* 0x000fe2000000183c */
[----:B------:R-:W-:Y:S01]  /*6c80*/  IMAD.MOV.U32 R211, RZ, RZ, R218 ;  /* 0x000000ffffd37224 */ /* 0x000fe200078e00da */
[----:B------:R-:W-:-:S04]  /*6c90*/  MOV R218, R221 ;  /* 0x000000dd00da7202 */ /* 0x000fc80000000f00 */
[----:B------:R-:W-:Y:S01]  /*6ca0*/  HMMA.16816.F32 R92, R4, R18, R204 ;  /* 0x00000012045c723c */ /* 0x000fe200000018cc */
[----:B------:R-:W-:Y:S01]  /*6cb0*/  IMAD.MOV.U32 R181, RZ, RZ, R70 ;  /* 0x000000ffffb57224 */ /* 0x000fe200078e0046 */
[----:B------:R-:W-:-:S04]  /*6cc0*/  MOV R212, R68 ;  /* 0x0000004400d47202 */ /* 0x000fc80000000f00 */
[----:B------:R-:W-:Y:S01]  /*6cd0*/  HMMA.16816.F32 R68, R8, R24, R96 ;  /* 0x000000180844723c */ /* 0x000fe20000001860 */
[----:B------:R-:W-:-:S05]  /*6ce0*/  IMAD.MOV.U32 R221, RZ, RZ, R244 ;  /* 0x000000ffffdd7224 */ /* 0x000fca00078e00f4 */
[----:B------:R-:W-:Y:S01]  /*6cf0*/  HMMA.16816.F32 R36, R8, R26, R36 ;  /* 0x0000001a0824723c */ /* 0x000fe20000001824 */
[----:B------:R-:W-:Y:S01]  /*6d00*/  IMAD.MOV.U32 R148, RZ, RZ, R51 ;  /* 0x000000ffff947224 */ /* 0x000fe200078e0033 */
[----:B------:R-:W-:-:S04]  /*6d10*/  MOV R182, R109 ;  /* 0x0000006d00b67202 */ /* 0x000fc80000000f00 */
[C---:B------:R-:W-:Y:S01]  /*6d20*/  HMMA.16816.F32 R52, R8.reuse, R14, R52 ;  /* 0x0000000e0834723c */ /* 0x040fe20000001834 */
[----:B------:R-:W-:Y:S02]  /*6d30*/  MOV R214, R50 ;  /* 0x0000003200d67202 */ /* 0x000fe40000000f00 */
[----:B------:R-:W-:Y:S02]  /*6d40*/  MOV R151, R49 ;  /* 0x0000003100977202 */ /* 0x000fe40000000f00 */
[----:B------:R-:W-:Y:S01]  /*6d50*/  MOV R180, R48 ;  /* 0x0000003000b47202 */ /* 0x000fe20000000f00 */
[----:B------:R-:W-:Y:S01]  /*6d60*/  HMMA.16816.F32 R24, R8, R16, R112 ;  /* 0x000000100818723c */ /* 0x000fe20000001870 */
[----:B------:R-:W-:Y:S01]  /*6d70*/  MOV R244, R247 ;  /* 0x000000f700f47202 */ /* 0x000fe20000000f00 */
[----:B------:R-:W-:-:S04]  /*6d80*/  IMAD.MOV.U32 R247, RZ, RZ, R134 ;  /* 0x000000fffff77224 */ /* 0x000fc800078e0086 */
[----:B------:R-:W-:Y:S06]  /*6d90*/  HMMA.16816.F32 R100, R8, R12, R116 ;  /* 0x0000000c0864723c */ /* 0x000fec0000001874 */
[C---:B------:R-:W-:Y:S01]  /*6da0*/  HMMA.16816.F32 R120, R4.reuse, R28, R120 ;  /* 0x0000001c0478723c */ /* 0x040fe20000001878 */
[----:B------:R-:W-:Y:S01]  /*6db0*/  IMAD.MOV.U32 R248, RZ, RZ, R215 ;  /* 0x000000fffff87224 */ /* 0x000fe200078e00d7 */
[----:B------:R-:W-:Y:S01]  /*6dc0*/  MOV R243, R83 ;  /* 0x0000005300f37202 */ /* 0x000fe20000000f00 */
[----:B------:R-:W-:Y:S03]  /*6dd0*/  LDSM.16.MT88.4 R96, [R225+0xf800] ;  /* 0x00f80000e160783b */ /* 0x000fe60000004200 */
[C---:B------:R-:W-:Y:S01]  /*6de0*/  HMMA.16816.F32 R108, R4.reuse, R14, R196 ;  /* 0x0000000e046c723c */ /* 0x040fe200000018c4 */
[----:B------:R-:W-:Y:S04]  /*6df0*/  LDSM.16.MT88.4 R112, [R227+0xf800] ;  /* 0x00f80000e370783b */ /* 0x000fe80000004200 */
[----:B------:R3:W5:Y:S01]  /*6e00*/  LDL.LU R134, [R1+0xd0] ;  /* 0x0000d00001867983 */ /* 0x0007620000300800 */
[----:B------:R-:W-:Y:S03]  /*6e10*/  HMMA.16816.F32 R48, R4, R30, R124 ;  /* 0x0000001e0430723c */ /* 0x000fe6000000187c */
[----:B------:R-:W3:Y:S03]  /*6e20*/  LDSM.16.MT88.4 R4, [R226+0xf800] ;  /* 0x00f80000e204783b */ /* 0x000ee60000004200 */
[C---:B------:R-:W-:Y:S06]  /*6e30*/  HMMA.16816.F32 R116, R8.reuse, R28, R128 ;  /* 0x0000001c0874723c */ /* 0x040fec0000001880 */
[----:B------:R-:W-:Y:S01]  /*6e40*/  HMMA.16816.F32 R28, R8, R30, R84 ;  /* 0x0000001e081c723c */ /* 0x000fe20000001854 */
[----:B------:R-:W-:-:S02]  /*6e50*/  MOV R215, R81 ;  /* 0x0000005100d77202 */ /* 0x000fc40000000f00 */
[----:B----4-:R-:W-:Y:S02]  /*6e60*/  F2FP.F16.F32.PACK_AB R128, R59, R58 ;  /* 0x0000003a3b80723e */ /* 0x010fe400000000ff */
[----:B-1----:R-:W-:Y:S02]  /*6e70*/  F2FP.F16.F32.PACK_AB R129, R23, R22 ;  /* 0x000000161781723e */ /* 0x002fe400000000ff */
[----:B------:R-:W-:Y:S01]  /*6e80*/  F2FP.F16.F32.PACK_AB R130, R57, R137 ;  /* 0x000000893982723e */ /* 0x000fe200000000ff */
[----:B--2---:R-:W-:-:S04]  /*6e90*/  FFMA.FTZ R2, R252, UR5, -R21 ;  /* 0x00000005fc027c23 */ /* 0x004fc80008010815 */
[----:B------:R1:W-:Y:S02]  /*6ea0*/  MUFU.EX2 R56, R2 ;  /* 0x0000000200387308 */ /* 0x0003e40000000800 */
[----:B-1----:R-:W-:-:S06]  /*6eb0*/  FFMA.FTZ R2, R250, UR5, -R21 ;  /* 0x00000005fa027c23 */ /* 0x002fcc0008010815 */
[----:B------:R1:W2:Y:S02]  /*6ec0*/  MUFU.EX2 R19, R2 ;  /* 0x0000000200137308 */ /* 0x0002a40000000800 */
[----:B-1----:R-:W-:Y:S01]  /*6ed0*/  FFMA.FTZ R2, R209, UR5, -R20 ;  /* 0x00000005d1027c23 */ /* 0x002fe20008010814 */
[----:B------:R-:W-:Y:S01]  /*6ee0*/  MOV R209, R210 ;  /* 0x000000d200d17202 */ /* 0x000fe20000000f00 */
[----:B------:R-:W-:Y:S01]  /*6ef0*/  IMAD.MOV.U32 R210, RZ, RZ, R211 ;  /* 0x000000ffffd27224 */ /* 0x000fe200078e00d3 */
[----:B------:R-:W-:Y:S01]  /*6f00*/  MOV R211, R216 ;  /* 0x000000d800d37202 */ /* 0x000fe20000000f00 */
[----:B------:R-:W-:Y:S01]  /*6f10*/  IMAD.MOV.U32 R216, RZ, RZ, R217 ;  /* 0x000000ffffd87224 */ /* 0x000fe200078e00d9 */
[----:B------:R-:W-:Y:S01]  /*6f20*/  MOV R217, R218 ;  /* 0x000000da00d97202 */ /* 0x000fe20000000f00 */
[----:B------:R1:W-:Y:S01]  /*6f30*/  MUFU.EX2 R17, R2 ;  /* 0x0000000200117308 */ /* 0x0003e20000000800 */
[----:B------:R-:W-:Y:S01]  /*6f40*/  IMAD.MOV.U32 R218, RZ, RZ, R219 ;  /* 0x000000ffffda7224 */ /* 0x000fe200078e00db */
[----:B------:R-:W-:Y:S01]  /*6f50*/  MOV R219, R220 ;  /* 0x000000dc00db7202 */ /* 0x000fe20000000f00 */
[----:B------:R-:W-:Y:S01]  /*6f60*/  IMAD.MOV.U32 R220, RZ, RZ, R221 ;  /* 0x000000ffffdc7224 */ /* 0x000fe200078e00dd */
[----:B------:R-:W-:Y:S01]  /*6f70*/  MOV R221, R222 ;  /* 0x000000de00dd7202 */ /* 0x000fe20000000f00 */
[----:B------:R-:W-:Y:S01]  /*6f80*/  IMAD.MOV.U32 R222, RZ, RZ, R223 ;  /* 0x000000ffffde7224 */ /* 0x000fe200078e00df */
[----:B------:R-:W-:Y:S01]  /*6f90*/  MOV R223, R244 ;  /* 0x000000f400df7202 */ /* 0x000fe20000000f00 */
[----:B------:R-:W-:-:S02]  /*6fa0*/  IMAD.MOV.U32 R244, RZ, RZ, R245 ;  /* 0x000000fffff47224 */ /* 0x000fc400078e00f5 */
[----:B-1----:R-:W-:Y:S01]  /*6fb0*/  FFMA.FTZ R2, R209, UR5, -R20 ;  /* 0x00000005d1027c23 */ /* 0x002fe20008010814 */
[----:B------:R-:W-:Y:S01]  /*6fc0*/  MOV R209, R210 ;  /* 0x000000d200d17202 */ /* 0x000fe20000000f00 */
[----:B------:R-:W-:Y:S01]  /*6fd0*/  IMAD.MOV.U32 R210, RZ, RZ, R211 ;  /* 0x000000ffffd27224 */ /* 0x000fe200078e00d3 */
[----:B------:R-:W-:Y:S01]  /*6fe0*/  MOV R211, R216 ;  /* 0x000000d800d37202 */ /* 0x000fe20000000f00 */
[----:B------:R-:W-:Y:S01]  /*6ff0*/  IMAD.MOV.U32 R216, RZ, RZ, R217 ;  /* 0x000000ffffd87224 */ /* 0x000fe200078e00d9 */
[----:B------:R1:W4:Y:S01]  /*7000*/  MUFU.EX2 R18, R2 ;  /* 0x0000000200127308 */ /* 0x0003220000000800 */
        /* <DEDUP_REMOVED lines=10> */
[--C-:B-1----:R-:W-:Y:S01]  /*70b0*/  FFMA.FTZ R2, R209, UR5, -R20.reuse ;  /* 0x00000005d1027c23 */ /* 0x102fe20008010814 */
        /* <DEDUP_REMOVED lines=49> */
[----:B-1----:R-:W-:Y:S01]  /*73d0*/  FFMA.FTZ R2, R207, UR5, -R0 ;  /* 0x00000005cf027c23 */ /* 0x002fe20008010800 */
[----:B------:R-:W-:Y:S01]  /*73e0*/  MOV R222, R246 ;  /* 0x000000f600de7202 */ /* 0x000fe20000000f00 */
[----:B------:R-:W-:Y:S01]  /*73f0*/  IMAD.MOV.U32 R221, RZ, RZ, R245 ;  /* 0x000000ffffdd7224 */ /* 0x000fe200078e00f5 */
[----:B------:R-:W-:Y:S01]  /*7400*/  MOV R149, R150 ;  /* 0x0000009600957202 */ /* 0x000fe20000000f00 */
[----:B------:R1:W3:Y:S01]  /*7410*/  MUFU.EX2 R13, R2 ;  /* 0x00000002000d7308 */ /* 0x0002e20000000800 */
        /* <DEDUP_REMOVED lines=10> */
[----:B------:R-:W3:Y:S01]  /*74c0*/  LDSM.16.MT88.4 R80, [R224+0xf800] ;  /* 0x00f80000e050783b */ /* 0x000ee20000004200 */
[----:B------:R-:W-:Y:S01]  /*74d0*/  IMAD.MOV.U32 R204, RZ, RZ, R209 ;  /* 0x000000ffffcc7224 */ /* 0x000fe200078e00d1 */
[----:B------:R-:W-:-:S02]  /*74e0*/  MOV R250, R235 ;  /* 0x000000eb00fa7202 */ /* 0x000fc40000000f00 */
[----:B--2---:R-:W-:Y:S01]  /*74f0*/  F2FP.F16.F32.PACK_AB R131, R19, R56 ;  /* 0x000000381383723e */ /* 0x004fe200000000ff */
[----:B------:R2:W5:Y:S01]  /*7500*/  LDL.LU R136, [R1+0xc8] ;  /* 0x0000c80001887983 */ /* 0x0005620000300800 */
[----:B-1----:R-:W-:Y:S01]  /*7510*/  FFMA.FTZ R2, R208, UR5, -R0 ;  /* 0x00000005d0027c23 */ /* 0x002fe20008010800 */
[----:B------:R-:W-:Y:S02]  /*7520*/  IMAD.MOV.U32 R208, RZ, RZ, R217 ;  /* 0x000000ffffd07224 */ /* 0x000fe400078e00d9 */
        /* <DEDUP_REMOVED lines=19> */
[----:B------:R-:W-:Y:S01]  /*7660*/  FFMA.FTZ R0, R204, UR5, -R0 ;  /* 0x00000005cc007c23 */ /* 0x000fe20008010800 */
[----:B------:R-:W-:Y:S01]  /*7670*/  MOV R204, R216 ;  /* 0x000000d800cc7202 */ /* 0x000fe20000000f00 */
[----:B------:R-:W-:Y:S01]  /*7680*/  IMAD.MOV.U32 R211, RZ, RZ, R182 ;  /* 0x000000ffffd37224 */ /* 0x000fe200078e00b6 */
[----:B------:R-:W-:Y:S01]  /*7690*/  MOV R217, R180 ;  /* 0x000000b400d97202 */ /* 0x000fe20000000f00 */
[----:B------:R-:W-:Y:S01]  /*76a0*/  IMAD.MOV.U32 R244, RZ, RZ, R150 ;  /* 0x000000fffff47224 */ /* 0x000fe200078e0096 */
[----:B------:R-:W-:Y:S02]  /*76b0*/  MOV R216, R181 ;  /* 0x000000b500d87202 */ /* 0x000fe40000000f00 */
[----:B------:R-:W-:Y:S02]  /*76c0*/  MOV R245, R149 ;  /* 0x0000009500f57202 */ /* 0x000fe40000000f00 */
[----:B------:R-:W-:Y:S01]  /*76d0*/  MOV R223, R151 ;  /* 0x0000009700df7202 */ /* 0x000fe20000000f00 */
[----:B------:R-:W-:Y:S01]  /*76e0*/  FADD.FTZ R9, R250, R20 ;  /* 0x00000014fa097221 */ /* 0x000fe20000010000 */
[----:B------:R-:W-:Y:S01]  /*76f0*/  MOV R210, R183 ;  /* 0x000000b700d27202 */ /* 0x000fe20000000f00 */
[----:B------:R-:W-:Y:S01]  /*7700*/  FADD.FTZ R10, R197, R196 ;  /* 0x000000c4c50a7221 */ /* 0x000fe20000010000 */
[----:B------:R-:W1:Y:S01]  /*7710*/  LDSM.16.MT88.4 R180, [R227+0xd800] ;  /* 0x00d80000e3b4783b */ /* 0x000e620000004200 */
[----:B------:R-:W-:-:S02]  /*7720*/  MOV R219, R164 ;  /* 0x000000a400db7202 */ /* 0x000fc40000000f00 */
[----:B------:R-:W-:Y:S01]  /*7730*/  MOV R218, R166 ;  /* 0x000000a600da7202 */ /* 0x000fe20000000f00 */
[----:B------:R-:W2:Y:S01]  /*7740*/  LDSM.16.MT88.4 R148, [R224+0xd800] ;  /* 0x00d80000e094783b */ /* 0x000ea20000004200 */
[----:B------:R-:W-:Y:S02]  /*7750*/  MOV R251, R198 ;  /* 0x000000c600fb7202 */ /* 0x000fe40000000f00 */
[----:B------:R-:W-:Y:S01]  /*7760*/  MOV R249, R199 ;  /* 0x000000c700f97202 */ /* 0x000fe20000000f00 */
[----:B------:R-:W2:Y:S04]  /*7770*/  LDSM.16.MT88.4 R164, [R225+0xd800] ;  /* 0x00d80000e1a4783b */ /* 0x000ea80000004200 */
[----:B------:R-:W2:Y:S01]  /*7780*/  LDSM.16.MT88.4 R196, [R226+0xd800] ;  /* 0x00d80000e2c4783b */ /* 0x000ea20000004200 */
[----:B------:R1:W-:Y:S01]  /*7790*/  MUFU.EX2 R12, R2 ;  /* 0x00000002000c7308 */ /* 0x0003e20000000800 */
[----:B----4-:R-:W-:-:S02]  /*77a0*/  F2FP.F16.F32.PACK_AB R124, R18, R17 ;  /* 0x00000011127c723e */ /* 0x010fc400000000ff */
[----:B---3--:R-:W-:Y:S01]  /*77b0*/  F2FP.F16.F32.PACK_AB R125, R13, R11 ;  /* 0x0000000b0d7d723e */ /* 0x008fe200000000ff */
[C---:B------:R-:W-:Y:S01]  /*77c0*/  HMMA.16816.F32 R116, R128.reuse, R4, R116 ;  /* 0x000000048074723c */ /* 0x040fe20000001874 */
[----:B------:R3:W5:Y:S03]  /*77d0*/  LDL.LU R242, [R1+0xc4] ;  /* 0x0000c40001f27983 */ /* 0x0007660000300800 */
[----:B------:R4:W4:Y:S01]  /*77e0*/  MUFU.EX2 R14, R0 ;  /* 0x00000000000e7308 */ /* 0x0009220000000800 */
[----:B------:R-:W-:Y:S02]  /*77f0*/  MOV R126, R204 ;  /* 0x000000cc007e7202 */ /* 0x000fe40000000f00 */
[----:B------:R-:W-:Y:S01]  /*7800*/  MOV R250, R21 ;  /* 0x0000001500fa7202 */ /* 0x000fe20000000f00 */
[----:B------:R-:W-:Y:S01]  /*7810*/  FADD.FTZ R9, R230, R9 ;  /* 0x00000009e6097221 */ /* 0x000fe20000010000 */
[----:B------:R-:W-:Y:S01]  /*7820*/  MOV R21, R252 ;  /* 0x000000fc00157202 */ /* 0x000fe20000000f00 */
[----:B------:R-:W-:Y:S01]  /*7830*/  IMAD.MOV.U32 R252, RZ, RZ, R220 ;  /* 0x000000fffffc7224 */ /* 0x000fe200078e00dc */
[----:B------:R-:W-:Y:S01]  /*7840*/  MOV R205, R238 ;  /* 0x000000ee00cd7202 */ /* 0x000fe20000000f00 */
[----:B------:R-:W-:Y:S01]  /*7850*/  HMMA.16816.F32 R68, R128, R80, R68 ;  /* 0x000000508044723c */ /* 0x000fe20000001844 */
[----:B-1----:R-:W-:Y:S01]  /*7860*/  FADD.FTZ R2, R127, R126 ;  /* 0x0000007e7f027221 */ /* 0x002fe20000010000 */
[----:B------:R-:W-:Y:S01]  /*7870*/  F2FP.F16.F32.PACK_AB R126, R15, R16 ;  /* 0x000000100f7e723e */ /* 0x000fe200000000ff */
[----:B------:R-:W-:-:S03]  /*7880*/  IMAD.MOV.U32 R208, RZ, RZ, R239 ;  /* 0x000000ffffd07224 */ /* 0x000fc600078e00ef */
[----:B------:R-:W-:Y:S01]  /*7890*/  HMMA.16816.F32 R84, R128, R96, R24 ;  /* 0x000000608054723c */ /* 0x000fe20000001818 */
[----:B------:R-:W-:Y:S01]  /*78a0*/  FADD.FTZ R2, R232, R2 ;  /* 0x00000002e8027221 */ /* 0x000fe20000010000 */
[----:B------:R-:W-:Y:S01]  /*78b0*/  MOV R209, R240 ;  /* 0x000000f000d17202 */ /* 0x000fe20000000f00 */
[----:B----4-:R-:W-:Y:S01]  /*78c0*/  FADD.FTZ R0, R233, R8 ;  /* 0x00000008e9007221 */ /* 0x010fe20000010000 */
[----:B------:R-:W-:Y:S01]  /*78d0*/  F2FP.F16.F32.PACK_AB R127, R14, R12 ;  /* 0x0000000c0e7f723e */ /* 0x000fe200000000ff */
[----:B------:R-:W-:Y:S01]  /*78e0*/  FADD.FTZ R8, R250, R10 ;  /* 0x0000000afa087221 */ /* 0x000fe20000010000 */
[----:B------:R-:W-:Y:S02]  /*78f0*/  IMAD.MOV.U32 R250, RZ, RZ, R21 ;  /* 0x000000fffffa7224 */ /* 0x000fe400078e0015 */
[----:B------:R-:W-:Y:S01]  /*7900*/  FADD.FTZ R0, R229, R0 ;  /* 0x00000000e5007221 */ /* 0x000fe20000010000 */
[----:B------:R-:W-:Y:S01]  /*7910*/  MOV R21, R252 ;  /* 0x000000fc00157202 */ /* 0x000fe20000000f00 */
[----:B------:R-:W-:Y:S01]  /*7920*/  FADD.FTZ R2, R228, R2 ;  /* 0x00000002e4027221 */ /* 0x000fe20000010000 */
[----:B------:R-:W-:Y:S01]  /*7930*/  MOV R252, R133 ;  /* 0x0000008500fc7202 */ /* 0x000fe20000000f00 */
[----:B------:R-:W-:Y:S01]  /*7940*/  HMMA.16816.F32 R120, R124, R4, R120 ;  /* 0x000000047c78723c */ /* 0x000fe20000001878 */
[----:B------:R-:W-:Y:S01]  /*7950*/  FADD.FTZ R8, R139, R8 ;  /* 0x000000088b087221 */ /* 0x000fe20000010000 */
[----:B------:R-:W-:Y:S01]  /*7960*/  FADD.FTZ R0, R132, R0 ;  /* 0x0000000084007221 */ /* 0x000fe20000010000 */
[----:B------:R-:W-:Y:S01]  /*7970*/  FADD.FTZ R2, R21, R2 ;  /* 0x0000000215027221 */ /* 0x000fe20000010000 */
[----:B------:R-:W-:Y:S01]  /*7980*/  MOV R204, R237 ;  /* 0x000000ed00cc7202 */ /* 0x000fe20000000f00 */
[----:B------:R3:W5:Y:S02]  /*7990*/  LDL.LU R241, [R1+0xc0] ;  /* 0x0000c00001f17983 */ /* 0x0007640000300800 */
[----:B------:R-:W-:Y:S01]  /*79a0*/  FADD.FTZ R4, R250, R9 ;  /* 0x00000009fa047221 */ /* 0x000fe20000010000 */
[----:B------:R-:W-:Y:S01]  /*79b0*/  FADD.FTZ R5, R252, R8 ;  /* 0x00000008fc057221 */ /* 0x000fe20000010000 */
[----:B------:R-:W-:Y:S01]  /*79c0*/  HMMA.16816.F32 R176, R128, R180, R176 ;  /* 0x000000b480b0723c */ /* 0x000fe200000018b0 */
[----:B------:R-:W-:Y:S01]  /*79d0*/  FADD.FTZ R2, R249, R2 ;  /* 0x00000002f9027221 */ /* 0x000fe20000010000 */
[----:B------:R-:W-:Y:S01]  /*79e0*/  FADD.FTZ R8, R243, R4 ;  /* 0x00000004f3087221 */ /* 0x000fe20000010000 */
[----:B------:R-:W-:-:S03]  /*79f0*/  FADD.FTZ R4, R248, R0 ;  /* 0x00000000f8047221 */ /* 0x000fc60000010000 */
[----:B------:R-:W-:Y:S01]  /*7a00*/  HMMA.16816.F32 R172, R124, R180, R172 ;  /* 0x000000b47cac723c */ /* 0x000fe200000018ac */
[----:B------:R-:W-:Y:S01]  /*7a10*/  FADD.FTZ R0, R251, R5 ;  /* 0x00000005fb007221 */ /* 0x000fe20000010000 */
[----:B------:R-:W-:-:S04]  /*7a20*/  FADD.FTZ R5, R204, R8 ;  /* 0x00000008cc057221 */ /* 0x000fc80000010000 */
[C---:B--2---:R-:W-:Y:S06]  /*7a30*/  HMMA.16816.F32 R144, R128.reuse, R148, R144 ;  /* 0x000000948090723c */ /* 0x044fec0000001890 */
[C---:B------:R-:W-:Y:S06]  /*7a40*/  HMMA.16816.F32 R160, R128.reuse, R164, R160 ;  /* 0x000000a480a0723c */ /* 0x040fec00000018a0 */
[C---:B------:R-:W-:Y:S06]  /*7a50*/  HMMA.16816.F32 R192, R128.reuse, R196, R192 ;  /* 0x000000c480c0723c */ /* 0x040fec00000018c0 */
[----:B------:R-:W-:Y:S01]  /*7a60*/  HMMA.16816.F32 R100, R128, R112, R100 ;  /* 0x000000708064723c */ /* 0x000fe20000001864 */
[----:B------:R-:W-:Y:S01]  /*7a70*/  MOV R220, R221 ;  /* 0x000000dd00dc7202 */ /* 0x000fe20000000f00 */
[----:B------:R3:W5:Y:S04]  /*7a80*/  LDL.LU R240, [R1+0xbc] ;  /* 0x0000bc0001f07983 */ /* 0x0007680000300800 */
        /* <DEDUP_REMOVED lines=19> */
[----:B------:R-:W-:Y:S01]  /*7bc0*/  HMMA.16816.F32 R112, R128, R114, R52 ;  /* 0x000000728070723c */ /* 0x000fe20000001834 */
[----:B------:R-:W-:Y:S01]  /*7bd0*/  IMAD.MOV.U32 R222, RZ, RZ, R223 ;  /* 0x000000ffffde7224 */ /* 0x000fe200078e00df */
[----:B------:R3:W5:Y:S04]  /*7be0*/  LDL.LU R238, [R1+0xb4] ;  /* 0x0000b40001ee7983 */ /* 0x0007680000300800 */
[----:B------:R-:W-:Y:S01]  /*7bf0*/  HMMA.16816.F32 R72, R124, R80, R40 ;  /* 0x000000507c48723c */ /* 0x000fe20000001828 */
[----:B------:R-:W-:Y:S01]  /*7c00*/  MOV R223, R244 ;  /* 0x000000f400df7202 */ /* 0x000fe20000000f00 */
[----:B------:R3:W5:Y:S04]  /*7c10*/  LDL.LU R237, [R1+0xb0] ;  /* 0x0000b00001ed7983 */ /* 0x0007680000300800 */
[----:B------:R-:W-:Y:S06]  /*7c20*/  HMMA.16816.F32 R80, R128, R82, R36 ;  /* 0x000000528050723c */ /* 0x000fec0000001824 */
[-C--:B------:R-:W-:Y:S01]  /*7c30*/  HMMA.16816.F32 R124, R124, R6.reuse, R48 ;  /* 0x000000067c7c723c */ /* 0x080fe20000001830 */
[----:B------:R-:W-:Y:S01]  /*7c40*/  MOV R244, R245 ;  /* 0x000000f500f47202 */ /* 0x000fe20000000f00 */
[----:B------:R3:W5:Y:S04]  /*7c50*/  LDL.LU R236, [R1+0xac] ;  /* 0x0000ac0001ec7983 */ /* 0x0007680000300800 */
[----:B------:R-:W-:Y:S01]  /*7c60*/  HMMA.16816.F32 R128, R128, R6, R28 ;  /* 0x000000068080723c */ /* 0x000fe2000000181c */
[----:B------:R-:W-:Y:S01]  /*7c70*/  IMAD.MOV.U32 R245, RZ, RZ, R246 ;  /* 0x000000fffff57224 */ /* 0x000fe200078e00f6 */
[----:B------:R3:W5:Y:S05]  /*7c80*/  LDL.LU R235, [R1+0xa8] ;  /* 0x0000a80001eb7983 */ /* 0x00076a0000300800 */
        /* <DEDUP_REMOVED lines=59> */
[----:B------:R-:W-:Y:S05]  /*8040*/  @!P0 BRA `(.L_x_267) ;  /* 0x0000004c00e88947 */ /* 0x000fea0003800000 */
[----:B------:R-:W-:Y:S01]  /*8050*/  ULDC UR4, c[0x0][0x2d0] ;  /* 0x0000b40000047ab9 */ /* 0x000fe20000000800 */
[----:B-----5:R-:W-:Y:S01]  /*8060*/  IMAD.MOV.U32 R133, RZ, RZ, R135 ;  /* 0x000000ffff857224 */ /* 0x020fe200078e0087 */
[----:B------:R-:W-:Y:S01]  /*8070*/  ISETP.GE.AND P3, PT, R132, UR4, PT ;  /* 0x0000000484007c0c */ /* 0x000fe2000bf66270 */
[----:B------:R-:W-:Y:S01]  /*8080*/  IMAD.MOV.U32 R132, RZ, RZ, R136 ;  /* 0x000000ffff847224 */ /* 0x000fe200078e0088 */
[----:B------:R-:W-:Y:S01]  /*8090*/  MOV R138, R3 ;  /* 0x00000003008a7202 */ /* 0x000fe20000000f00 */
[----:B------:R-:W-:Y:S01]  /*80a0*/  ULDC.64 UR8, c[0x0][0x250] ;  /* 0x0000940000087ab9 */ /* 0x000fe20000000a00 */
[----:B------:R-:W-:Y:S01]  /*80b0*/  MOV R137, R134 ;  /* 0x0000008600897202 */ /* 0x000fe20000000f00 */
[----:B------:R-:W-:Y:S02]  /*80c0*/  ULEA.HI.SX32 UR20, UR17, 0xfffffffe, 0x1a ;  /* 0xfffffffe11147891 */ /* 0x000fe4000f8fd23f */
[----:B------:R-:W-:Y:S02]  /*80d0*/  USHF.L.U64.HI UR12, UR8, 0x4, UR9 ;  /* 0x00000004080c7899 */ /* 0x000fe40008010209 */
[----:B------:R-:W-:Y:S01]  /*80e0*/  USHF.L.U32 UR13, UR8, 0x4, URZ ;  /* 0x00000004080d7899 */ /* 0x000fe2000800063f */
[----:B------:R-:W-:Y:S01]  /*80f0*/  ULDC UR10, c[0x0][0x2d0] ;  /* 0x0000b400000a7ab9 */ /* 0x000fe20000000800 */
[----:B------:R-:W-:-:S02]  /*8100*/  ULDC UR5, c[0x0][0x39c] ;  /* 0x0000e70000057ab9 */ /* 0x000fc40000000800 */
[----:B---3--:R-:W1:Y:S01]  /*8110*/  @!P3 LDC.64 R4, c[0x0][0x220] ;  /* 0x00008800ff04bb82 */ /* 0x008e620000000a00 */
[----:B------:R-:W-:Y:S01]  /*8120*/  ULDC UR4, c[0x0][0x2ec] ;  /* 0x0000bb0000047ab9 */ /* 0x000fe20000000800 */
[----:B------:R-:W-:-:S06]  /*8130*/  ULDC.64 UR6, c[0x0][0x248] ;  /* 0x0000920000067ab9 */ /* 0x000fcc0000000a00 */
[----:B------:R-:W2:Y:S08]  /*8140*/  @!P3 LDC.64 R8, c[0x0][0x220] ;  /* 0x00008800ff08bb82 */ /* 0x000eb00000000a00 */
[----:B------:R-:W3:Y:S01]  /*8150*/  @!P3 LDC.64 R6, c[0x0][0x220] ;  /* 0x00008800ff06bb82 */ /* 0x000ee20000000a00 */
[----:B-1----:R1:W-:Y:S04]  /*8160*/  @!P3 STL.64 [R1+0x60], R4 ;  /* 0x000060040100b387 */ /* 0x0023e80000100a00 */
[----:B--2---:R2:W-:Y:S04]  /*8170*/  @!P3 STL.64 [R1+0x58], R8 ;  /* 0x000058080100b387 */ /* 0x0045e80000100a00 */
[----:B---3--:R2:W-:Y:S01]  /*8180*/  @!P3 STL.64 [R1+0x50], R6 ;  /* 0x000050060100b387 */ /* 0x0085e20000100a00 */
[----:B-1----:R-:W1:Y:S03]  /*8190*/  @!P3 LDC.64 R4, c[0x0][0x220] ;  /* 0x00008800ff04bb82 */ /* 0x002e660000000a00 */
[----:B-1----:R2:W-:Y:S01]  /*81a0*/  @!P3 STL.64 [R1+0x48], R4 ;  /* 0x000048040100b387 */ /* 0x0025e20000100a00 */
[----:B------:R-:W-:Y:S05]  /*81b0*/  BRA `(.L_x_268) ;  /* 0x0000000400547947 */ /* 0x000fea0003800000 */
.L_x_270:
        /* <DEDUP_REMOVED lines=15> */
[----:B------:R-:W4:Y:S01]  /*82b0*/  @!P2 LDC.64 R16, c[0x0][0x218] ;  /* 0x00008600ff10ab82 */ /* 0x000f220000000a00 */
[----:B--2---:R-:W-:Y:S07]  /*82c0*/  LEA R3, P0, R3, R14, 0x6 ;  /* 0x0000000e03037211 */ /* 0x004fee00078030ff */
[----:B------:R-:W2:Y:S01]  /*82d0*/  @!P2 LDC.64 R14, c[0x0][0x218] ;  /* 0x00008600ff0eab82 */ /* 0x000ea20000000a00 */
[----:B---3--:R-:W-:Y:S02]  /*82e0*/  LEA.HI.X R4, R2, R13, R4, 0x6, P0 ;  /* 0x0000000d02047211 */ /* 0x008fe400000f3404 */
[C---:B-1----:R-:W-:Y:S02]  /*82f0*/  @!P3 LEA R10, P5, R3.reuse, R10, 0x1 ;  /* 0x0000000a030ab211 */ /* 0x042fe400078a08ff */
[C---:B-----5:R-:W-:Y:S02]  /*8300*/  @!P2 LEA R8, P0, R3.reuse, R8, 0x1 ;  /* 0x000000080308a211 */ /* 0x060fe400078008ff */
[C-C-:B------:R-:W-:Y:S01]  /*8310*/  @!P3 LEA.HI.X R11, R3.reuse, R11, R4.reuse, 0x1, P5 ;  /* 0x0000000b030bb211 */ /* 0x140fe200028f0c04 */
[----:B------:R-:W1:Y:S01]  /*8320*/  @!P3 LDC.64 R12, c[0x0][0x218] ;  /* 0x00008600ff0cbb82 */ /* 0x000e620000000a00 */
        /* <DEDUP_REMOVED lines=20> */
[----:B---3--:R-:W3:Y:S08]  /*8470*/  @!P3 LDC.64 R10, c[0x0][0x218] ;  /* 0x00008600ff0abb82 */ /* 0x008ef00000000a00 */
[----:B-----5:R-:W5:Y:S01]  /*8480*/  @!P2 LDC.64 R8, c[0x0][0x218] ;  /* 0x00008600ff08ab82 */ /* 0x020f620000000a00 */
[C---:B----4-:R-:W-:Y:S04]  /*8490*/  @!P2 LEA R6, P0, R2.reuse, R16, 0x1 ;  /* 0x000000100206a211 */ /* 0x050fe800078008ff */
[C---:B------:R-:W-:Y:S02]  /*84a0*/  @!P2 LEA.HI.X R7, R2.reuse, R17, R4, 0x1, P0 ;  /* 0x000000110207a211 */ /* 0x040fe400000f0c04 */
[----:B------:R-:W-:Y:S03]  /*84b0*/  IADD3 R2, P0, R2, UR22, RZ ;  /* 0x0000001602027c10 */ /* 0x000fe6000ff1e0ff */
[----:B------:R-:W-:Y:S01]  /*84c0*/  @!PT LDS RZ, [RZ] ;  /* 0x00000000fffff984 */ /* 0x000fe20000000800 */
[----:B------:R-:W-:Y:S01]  /*84d0*/  @!PT LDS RZ, [RZ] ;  /* 0x00000000fffff984 */ /* 0x000fe20000000800 */
[----:B------:R-:W-:Y:S01]  /*84e0*/  @!PT LDS RZ, [RZ] ;  /* 0x00000000fffff984 */ /* 0x000fe20000000800 */
[----:B------:R2:W-:Y:S01]  /*84f0*/  @!P2 LDGSTS.E.BYPASS.LTC128B.128 [R242+0xa800], desc[UR18][R6.64+0x80] ;  /* 0x0a80008006f2afae */ /* 0x0005e2000b901d52 */
[----:B-1----:R-:W-:Y:S02]  /*8500*/  @!P3 LEA R12, P1, R2, R12, 0x1 ;  /* 0x0000000c020cb211 */ /* 0x002fe400078208ff */
[----:B------:R-:W-:Y:S01]  /*8510*/  IADD3.X R4, R4, UR21, RZ, P0, !PT ;  /* 0x0000001504047c10 */ /* 0x000fe200087fe4ff */
[----:B------:R1:W-:Y:S01]  /*8520*/  @P3 STS.128 [R242+0x9000], RZ ;  /* 0x009000fff2003388 */ /* 0x0003e20000000c00 */
[C---:B------:R-:W-:Y:S02]  /*8530*/  IADD3 R3, P0, R2.reuse, UR22, RZ ;  /* 0x0000001602037c10 */ /* 0x040fe4000ff1e0ff */
[C-C-:B------:R-:W-:Y:S02]  /*8540*/  @!P3 LEA.HI.X R13, R2.reuse, R13, R4.reuse, 0x1, P1 ;  /* 0x0000000d020db211 */ /* 0x140fe400008f0c04 */
[C---:B-----5:R-:W-:Y:S02]  /*8550*/  @!P2 LEA R8, P1, R2.reuse, R8, 0x1 ;  /* 0x000000080208a211 */ /* 0x060fe400078208ff */
[C---:B---3--:R-:W-:Y:S01]  /*8560*/  @!P3 LEA R10, P5, R3.reuse, R10, 0x1 ;  /* 0x0000000a030ab211 */ /* 0x048fe200078a08ff */
[----:B------:R-:W-:Y:S01]  /*8570*/  @!PT LDS RZ, [RZ] ;  /* 0x00000000fffff984 */ /* 0x000fe20000000800 */
[----:B------:R-:W-:Y:S01]  /*8580*/  @!PT LDS RZ, [RZ] ;  /* 0x00000000fffff984 */ /* 0x000fe20000000800 */
[----:B------:R-:W-:Y:S01]  /*8590*/  @!PT LDS RZ, [RZ] ;  /* 0x00000000fffff984 */ /* 0x000fe20000000800 */
[----:B------:R1:W-:Y:S01]  /*85a0*/  @!P3 LDGSTS.E.BYPASS.LTC128B.128 [R242+0x9000], desc[UR18][R12.64] ;  /* 0x090000000cf2bfae */ /* 0x0003e2000b901d52 */
[----:B------:R-:W-:Y:S02]  /*85b0*/  @!P2 LEA.HI.X R9, R2, R9, R4, 0x1, P1 ;  /* 0x000000090209a211 */ /* 0x000fe400008f0c04 */
[----:B------:R-:W-:Y:S01]  /*85c0*/  IADD3.X R5, R4, UR21, RZ, P0, !PT ;  /* 0x0000001504057c10 */ /* 0x000fe200087fe4ff */
[----:B------:R1:W-:Y:S03]  /*85d0*/  @P2 STS.128 [R242+0xb000], RZ ;  /* 0x00b000fff2002388 */ /* 0x0003e60000000c00 */
[C-C-:B------:R-:W-:Y:S01]  /*85e0*/  @!P3 LEA.HI.X R11, R3.reuse, R11, R5.reuse, 0x1, P5 ;  /* 0x0000000b030bb211 */ /* 0x140fe200028f0c05 */
[----:B------:R-:W-:Y:S01]  /*85f0*/  @!PT LDS RZ, [RZ] ;  /* 0x00000000fffff984 */ /* 0x000fe20000000800 */
[----:B------:R-:W-:Y:S01]  /*8600*/  @!PT LDS RZ, [RZ] ;  /* 0x00000000fffff984 */ /* 0x000fe20000000800 */
[----:B------:R-:W-:Y:S01]  /*8610*/  @!PT LDS RZ, [RZ] ;  /* 0x00000000fffff984 */ /* 0x000fe20000000800 */
[----:B------:R1:W-:Y:S04]  /*8620*/  @!P2 LDGSTS.E.BYPASS.LTC128B.128 [R242+0xb000], desc[UR18][R8.64+0x80] ;  /* 0x0b00008008f2afae */ /* 0x0003e8000b901d52 */
[----:B------:R1:W-:Y:S01]  /*8630*/  @P3 STS.128 [R242+0x9800], RZ ;  /* 0x009800fff2003388 */ /* 0x0003e20000000c00 */
[C---:B--2---:R-:W-:Y:S03]  /*8640*/  @!P2 LEA R6, P0, R3.reuse, R14, 0x1 ;  /* 0x0000000e0306a211 */ /* 0x044fe600078008ff */
        /* <DEDUP_REMOVED lines=10> */
[----:B------:R-:W0:Y:S01]  /*86f0*/  LDGDEPBAR ;  /* 0x00000000000079af */ /* 0x000e220000000000 */
[----:B------:R-:W-:Y:S05]  /*8700*/  BRA `(.L_x_269) ;  /* 0x0000001800647947 */ /* 0x000fea0003800000 */
.L_x_268:
[----:B-1----:R-:W3:Y:S01]  /*8710*/  LDL R0, [R1+0x3c] ;  /* 0x00003c0001007983 */ /* 0x002ee20000100800 */
[----:B------:R-:W-:Y:S01]  /*8720*/  USHF.R.S32.HI UR11, URZ, 0x1f, UR20 ;  /* 0x0000001f3f0b7899 */ /* 0x000fe20008011414 */
[----:B------:R-:W-:Y:S04]  /*8730*/  DEPBAR.LE SB0, 0x0 ;  /* 0x000080000000791a */ /* 0x000fe80000000000 */
[----:B------:R-:W4:Y:S01]  /*8740*/  LDL.64 R12, [R1+0x70] ;  /* 0x00007000010c7983 */ /* 0x000f220000100a00 */
[----:B------:R-:W-:Y:S02]  /*8750*/  UIMAD UR11, UR11, UR8, URZ ;  /* 0x000000080b0b72a4 */ /* 0x000fe4000f8e023f */
[----:B------:R-:W-:Y:S02]  /*8760*/  UIMAD.WIDE.U32 UR24, UR20, UR8, URZ ;  /* 0x00000008141872a5 */ /* 0x000fe4000f8e003f */
[----:B--2---:R-:W2:Y:S01]  /*8770*/  LDL R7, [R1+0x40] ;  /* 0x0000400001077983 */ /* 0x004ea20000100800 */
[----:B------:R-:W-:Y:S04]  /*8780*/  UIMAD UR11, UR20, UR9, UR11 ;  /* 0x00000009140b72a4 */ /* 0x000fe8000f8e020b */
[----:B-----5:R-:W5:Y:S01]  /*8790*/  LDL R6, [R1+0x60] ;  /* 0x0000600001067983 */ /* 0x020f620000100800 */
[----:B------:R-:W-:Y:S01]  /*87a0*/  UIADD3 UR11, UR25, UR11, URZ ;  /* 0x0000000b190b7290 */ /* 0x000fe2000fffe03f */
[----:B------:R-:W-:Y:S03]  /*87b0*/  MOV R2, UR24 ;  /* 0x0000001800027c02 */ /* 0x000fe60008000f00 */
[----:B------:R-:W5:Y:S01]  /*87c0*/  LDL R5, [R1+0x64] ;  /* 0x0000640001057983 */ /* 0x000f620000100800 */
[----:B------:R-:W-:Y:S02]  /*87d0*/  MOV R3, UR25 ;  /* 0x0000001900037c02 */ /* 0x000fe40008000f00 */
[----:B------:R-:W-:Y:S02]  /*87e0*/  MOV R3, UR11 ;  /* 0x0000000b00037c02 */ /* 0x000fe40008000f00 */
        /* <DEDUP_REMOVED lines=8> */
[----:B---3--:R-:W-:Y:S02]  /*8870*/  ISETP.GE.AND P2, PT, R0, UR10, PT ;  /* 0x0000000a00007c0c */ /* 0x008fe4000bf46270 */
[C---:B----4-:R-:W-:Y:S04]  /*8880*/  LEA R0, P1, R2.reuse, R12, 0x6 ;  /* 0x0000000c02007211 */ /* 0x050fe800078230ff */
[----:B--2---:R-:W-:Y:S02]  /*8890*/  LEA.HI.X R3, R2, R7, R3, 0x6, P1 ;  /* 0x0000000702037211 */ /* 0x004fe400008f3403 */
        /* <DEDUP_REMOVED lines=9> */
[C---:B------:R-:W-:Y:S02]  /*8930*/  @!P3 LEA R4, P0, R2.reuse, R4, 0x1 ;  /* 0x000000040204b211 */ /* 0x040fe400078008ff */
        /* <DEDUP_REMOVED lines=14> */
[C---:B------:R-:W-:Y:S03]  /*8a20*/  @!P3 LEA R10, P6, R0.reuse, R10, 0x1 ;  /* 0x0000000a000ab211 */ /* 0x040fe600078c08ff */
[----:B------:R-:W-:Y:S01]  /*8a30*/  @P3 STS.128 [R242+0xc800], RZ ;  /* 0x00c800fff2003388 */ /* 0x000fe20000000c00 */
[----:B------:R-:W-:Y:S02]  /*8a40*/  IADD3.X R3, R3, UR12, RZ, P0, !PT ;  /* 0x0000000c03037c10 */ /* 0x000fe400087fe4ff */
[C---:B------:R-:W-:Y:S02]  /*8a50*/  IADD3 R2, P5, R0.reuse, UR13, RZ ;  /* 0x0000000d00027c10 */ /* 0x040fe4000ffbe0ff */
[----:B------:R-:W-:Y:S01]  /*8a60*/  @!PT LDS RZ, [RZ] ;  /* 0x00000000fffff984 */ /* 0x000fe20000000800 */
[----:B------:R-:W-:Y:S01]  /*8a70*/  @!PT LDS RZ, [RZ] ;  /* 0x00000000fffff984 */ /* 0x000fe20000000800 */
[----:B------:R-:W-:Y:S01]  /*8a80*/  @!PT LDS RZ, [RZ] ;  /* 0x00000000fffff984 */ /* 0x000fe20000000800 */
[----:B------:R4:W-:Y:S01]  /*8a90*/  @!P3 LDGSTS.E.BYPASS.LTC128B.128 [R242+0xc800], desc[UR18][R4.64] ;  /* 0x0c80000004f2bfae */ /* 0x0009e2000b901d52 */
[C-C-:B------:R-:W-:Y:S04]  /*8aa0*/  @!P3 LEA.HI.X R11, R0.reuse, R19, R3.reuse, 0x1, P6 ;  /* 0x00000013000bb211 */ /* 0x140fe800030f0c03 */
        /* <DEDUP_REMOVED lines=13> */
[----:B------:R-:W-:Y:S05]  /*8b80*/  @P2 STS.128 [R242+0xf000], RZ ;  /* 0x00f000fff2002388 */ /* 0x000fea0000000c00 */
[----:B------:R-:W-:Y:S01]  /*8b90*/  @!PT LDS RZ, [RZ] ;  /* 0x00000000fffff984 */ /* 0x000fe20000000800 */
[----:B------:R-:W-:Y:S01]  /*8ba0*/  @!PT LDS RZ, [RZ] ;  /* 0x00000000fffff984 */ /* 0x000fe20000000800 */
[----:B------:R-:W-:Y:S01]  /*8bb0*/  @!PT LDS RZ, [RZ] ;  /* 0x00000000fffff984 */ /* 0x000fe20000000800 */
[----:B------:R-:W-:Y:S01]  /*8bc0*/  @!P2 LDGSTS.E.BYPASS.LTC128B.128 [R242+0xf000], desc[UR18][R6.64+0x80] ;  /* 0x0f00008006f2afae */ /* 0x000fe2000b901d52 */
[----:B----4-:R-:W-:Y:S04]  /*8bd0*/  IADD3.X R5, R3, UR12, RZ, P5, !PT ;  /* 0x0000000c03057c10 */ /* 0x010fe8000affe4ff */
[----:B------:R-:W-:Y:S01]  /*8be0*/  @P3 STS.128 [R242+0xd800], RZ ;  /* 0x00d800fff2003388 */ /* 0x000fe20000000c00 */
[C---:B-1----:R-:W-:Y:S02]  /*8bf0*/  @!P2 LEA R4, P0, R2.reuse, R16, 0x1 ;  /* 0x000000100204a211 */ /* 0x042fe400078008ff */
[C-C-:B------:R-:W-:Y:S02]  /*8c00*/  @!P3 LEA.HI.X R9, R2.reuse, R18, R5.reuse, 0x1, P4 ;  /* 0x000000120209b211 */ /* 0x140fe400020f0c05 */
[----:B------:R-:W-:Y:S02]  /*8c10*/  @!P2 LEA.HI.X R5, R2, R17, R5, 0x1, P0 ;  /* 0x000000110205a211 */ /* 0x000fe400000f0c05 */
[----:B------:R-:W-:Y:S01]  /*8c20*/  ISETP.LT.AND P4, PT, RZ, UR20, PT ;  /* 0x00000014ff007c0c */ /* 0x000fe2000bf81270 */
        /* <DEDUP_REMOVED lines=167> */
[-C--:B-1----:R-:W-:Y:S06]  /*96a0*/  HMMA.16816.F32 R4, R216, R204.reuse, R4 ;  /* 0x000000ccd804723c */ /* 0x082fec0000001804 */
[C---:B--2---:R-:W-:Y:S06]  /*96b0*/  HMMA.16816.F32 R8, R208.reuse, R204, R8 ;  /* 0x000000ccd008723c */ /* 0x044fec0000001808 */
[-C--:B------:R-:W-:Y:S06]  /*96c0*/  HMMA.16816.F32 R12, R208, R206.reuse, R12 ;  /* 0x000000ced00c723c */ /* 0x080fec000000180c */
[C---:B------:R-:W-:Y:S06]  /*96d0*/  HMMA.16816.F32 R16, R216.reuse, R206, R16 ;  /* 0x000000ced810723c */ /* 0x040fec0000001810 */
[----:B------:R-:W-:Y:S01]  /*96e0*/  FMUL.FTZ R4, R4, UR5 ;  /* 0x0000000504047c20 */ /* 0x000fe20008410000 */
[----:B------:R-:W-:Y:S01]  /*96f0*/  FMUL.FTZ R6, R6, UR5 ;  /* 0x0000000506067c20 */ /* 0x000fe20008410000 */
[----:B------:R-:W-:Y:S02]  /*9700*/  FMUL.FTZ R5, R5, UR5 ;  /* 0x0000000505057c20 */ /* 0x000fe40008410000 */
[----:B------:R-:W1:Y:S01]  /*9710*/  MUFU.TANH R2, R4 ;  /* 0x0000000400027308 */ /* 0x000e620000002400 */
[----:B------:R-:W-:Y:S01]  /*9720*/  FMUL.FTZ R7, R7, UR5 ;  /* 0x0000000507077c20 */ /* 0x000fe20008410000 */
[----:B------:R-:W-:Y:S01]  /*9730*/  FMUL.FTZ R8, R8, UR5 ;  /* 0x0000000508087c20 */ /* 0x000fe20008410000 */
[----:B------:R-:W-:Y:S01]  /*9740*/  FMUL.FTZ R10, R10, UR5 ;  /* 0x000000050a0a7c20 */ /* 0x000fe20008410000 */
[----:B------:R-:W-:Y:S01]  /*9750*/  FMUL.FTZ R9, R9, UR5 ;  /* 0x0000000509097c20 */ /* 0x000fe20008410000 */
[----:B------:R-:W-:Y:S05]  /*9760*/  FMUL.FTZ R11, R11, UR5 ;  /* 0x000000050b0b7c20 */ /* 0x000fea0008410000 */
[----:B------:R-:W2:Y:S01]  /*9770*/  MUFU.TANH R0, R6 ;  /* 0x0000000600007308 */ /* 0x000ea20000002400 */
[----:B------:R-:W-:Y:S01]  /*9780*/  FMUL.FTZ R12, R12, UR5 ;  /* 0x000000050c0c7c20 */ /* 0x000fe20008410000 */
[----:B------:R-:W-:Y:S01]  /*9790*/  FMUL.FTZ R14, R14, UR5 ;  /* 0x000000050e0e7c20 */ /* 0x000fe20008410000 */
[----:B------:R-:W-:Y:S01]  /*97a0*/  FMUL.FTZ R13, R13, UR5 ;  /* 0x000000050d0d7c20 */ /* 0x000fe20008410000 */
[----:B------:R-:W-:Y:S01]  /*97b0*/  FMUL.FTZ R15, R15, UR5 ;  /* 0x000000050f0f7c20 */ /* 0x000fe20008410000 */
[----:B------:R-:W-:Y:S01]  /*97c0*/  FMUL.FTZ R19, R19, UR5 ;  /* 0x0000000513137c20 */ /* 0x000fe20008410000 */
[----:B------:R-:W-:Y:S04]  /*97d0*/  FMUL.FTZ R16, R16, UR5 ;  /* 0x0000000510107c20 */ /* 0x000fe80008410000 */
[----:B------:R-:W-:Y:S01]  /*97e0*/  MUFU.TANH R135, R14 ;  /* 0x0000000e00877308 */ /* 0x000fe20000002400 */
[----:B-1----:R1:W-:Y:S01]  /*97f0*/  STL [R1+0x4], R2 ;  /* 0x0000040201007387 */ /* 0x0023e20000100800 */
[----:B------:R-:W-:Y:S01]  /*9800*/  FMUL.FTZ R18, R18, UR5 ;  /* 0x0000000512127c20 */ /* 0x000fe20008410000 */
[----:B------:R-:W-:Y:S07]  /*9810*/  FMUL.FTZ R17, R17, UR5 ;  /* 0x0000000511117c20 */ /* 0x000fee0008410000 */
[----:B------:R-:W-:Y:S01]  /*9820*/  MUFU.TANH R136, R13 ;  /* 0x0000000d00887308 */ /* 0x000fe20000002400 */
[----:B--2---:R2:W-:Y:S09]  /*9830*/  STL [R1+0x8], R0 ;  /* 0x0000080001007387 */ /* 0x0045f20000100800 */
[----:B------:R-:W-:Y:S10]  /*9840*/  MUFU.TANH R134, R15 ;  /* 0x0000000f00867308 */ /* 0x000ff40000002400 */
[----:B------:R-:W-:Y:S10]  /*9850*/  MUFU.TANH R250, R16 ;  /* 0x0000001000fa7308 */ /* 0x000ff40000002400 */
[----:B-1----:R-:W1:Y:S10]  /*9860*/  MUFU.TANH R2, R5 ;  /* 0x0000000500027308 */ /* 0x002e740000002400 */
[----:B--2---:R-:W2:Y:S10]  /*9870*/  MUFU.TANH R0, R7 ;  /* 0x0000000700007308 */ /* 0x004eb40000002400 */
[----:B------:R-:W-:Y:S01]  /*9880*/  MUFU.TANH R252, R18 ;  /* 0x0000001200fc7308 */ /* 0x000fe20000002400 */
[----:B-1----:R1:W-:Y:S09]  /*9890*/  STL [R1+0x14], R2 ;  /* 0x0000140201007387 */ /* 0x0023f20000100800 */
[----:B------:R-:W-:Y:S01]  /*98a0*/  MUFU.TANH R246, R17 ;  /* 0x0000001100f67308 */ /* 0x000fe20000002400 */
[----:B--2---:R2:W-:Y:S05]  /*98b0*/  STL [R1+0x18], R0 ;  /* 0x0000180001007387 */ /* 0x0045ea0000100800 */
[----:B------:R-:W3:Y:S04]  /*98c0*/  LDSM.16.M88.4 R4, [R228+0x2800] ;  /* 0x00280000e404783b */ /* 0x000ee80000000200 */
[----:B-1----:R-:W-:Y:S10]  /*98d0*/  MUFU.TANH R2, R9 ;  /* 0x0000000900027308 */ /* 0x002ff40000002400 */
[----:B--2---:R-:W1:Y:S02]  /*98e0*/  MUFU.TANH R0, R8 ;  /* 0x0000000800007308 */ /* 0x004e640000002400 */
[----:B-1----:R1:W-:Y:S01]  /*98f0*/  STL [R1+0xc], R0 ;  /* 0x00000c0001007387 */ /* 0x0023e20000100800 */
[-C--:B---3--:R-:W-:Y:S06]  /*9900*/  HMMA.16816.F32 R20, R216, R4.reuse, R20 ;  /* 0x00000004d814723c */ /* 0x088fec0000001814 */
[C---:B------:R-:W-:Y:S06]  /*9910*/  HMMA.16816.F32 R24, R208.reuse, R4, R24 ;  /* 0x00000004d018723c */ /* 0x040fec0000001818 */
[-C--:B------:R-:W-:Y:S06]  /*9920*/  HMMA.16816.F32 R28, R208, R6.reuse, R28 ;  /* 0x00000006d01c723c */ /* 0x080fec000000181c */
[C---:B------:R-:W-:Y:S01]  /*9930*/  HMMA.16816.F32 R32, R216.reuse, R6, R32 ;  /* 0x00000006d820723c */ /* 0x040fe20000001820 */
[----:B------:R-:W-:Y:S01]  /*9940*/  LDSM.16.M88.4 R4, [R228+0x3800] ;  /* 0x00380000e404783b */ /* 0x000fe20000000200 */
[----:B-1----:R-:W1:Y:S04]  /*9950*/  MUFU.TANH R0, R10 ;  /* 0x0000000a00007308 */ /* 0x002e680000002400 */
[----:B------:R-:W-:Y:S01]  /*9960*/  FMUL.FTZ R20, R20, UR5 ;  /* 0x0000000514147c20 */ /* 0x000fe20008410000 */
[----:B------:R-:W-:Y:S01]  /*9970*/  FMUL.FTZ R21, R21, UR5 ;  /* 0x0000000515157c20 */ /* 0x000fe20008410000 */
[----:B------:R-:W-:Y:S03]  /*9980*/  FMUL.FTZ R22, R22, UR5 ;  /* 0x0000000516167c20 */ /* 0x000fe60008410000 */
[----:B------:R-:W-:Y:S01]  /*9990*/  FMUL.FTZ R23, R23, UR5 ;  /* 0x0000000517177c20 */ /* 0x000fe20008410000 */
[----:B------:R-:W-:Y:S01]  /*99a0*/  FMUL.FTZ R24, R24, UR5 ;  /* 0x0000000518187c20 */ /* 0x000fe20008410000 */
[----:B------:R-:W-:Y:S01]  /*99b0*/  MUFU.TANH R249, R20 ;  /* 0x0000001400f97308 */ /* 0x000fe20000002400 */
[----:B------:R-:W-:Y:S01]  /*99c0*/  FMUL.FTZ R26, R26, UR5 ;  /* 0x000000051a1a7c20 */ /* 0x000fe20008410000 */
[----:B------:R-:W-:Y:S01]  /*99d0*/  FMUL.FTZ R25, R25, UR5 ;  /* 0x0000000519197c20 */ /* 0x000fe20008410000 */
[----:B------:R-:W-:Y:S02]  /*99e0*/  FMUL.FTZ R27, R27, UR5 ;  /* 0x000000051b1b7c20 */ /* 0x000fe40008410000 */
[----:B------:R-:W-:Y:S01]  /*99f0*/  FMUL.FTZ R31, R31, UR5 ;  /* 0x000000051f1f7c20 */ /* 0x000fe20008410000 */
[----:B------:R-:W-:Y:S01]  /*9a00*/  FMUL.FTZ R28, R28, UR5 ;  /* 0x000000051c1c7c20 */ /* 0x000fe20008410000 */
[----:B------:R-:W-:Y:S03]  /*9a10*/  FMUL.FTZ R30, R30, UR5 ;  /* 0x000000051e1e7c20 */ /* 0x000fe60008410000 */
[----:B------:R-:W-:Y:S01]  /*9a20*/  MUFU.TANH R245, R21 ;  /* 0x0000001500f57308 */ /* 0x000fe20000002400 */
[----:B-1----:R1:W-:Y:S01]  /*9a30*/  STL [R1+0x10], R0 ;  /* 0x0000100001007387 */ /* 0x0023e20000100800 */
[----:B------:R-:W-:Y:S01]  /*9a40*/  FMUL.FTZ R29, R29, UR5 ;  /* 0x000000051d1d7c20 */ /* 0x000fe20008410000 */
[----:B------:R-:W-:Y:S01]  /*9a50*/  FMUL.FTZ R32, R32, UR5 ;  /* 0x0000000520207c20 */ /* 0x000fe20008410000 */
[----:B------:R-:W-:Y:S02]  /*9a60*/  FMUL.FTZ R34, R34, UR5 ;  /* 0x0000000522227c20 */ /* 0x000fe40008410000 */
[----:B------:R-:W-:Y:S01]  /*9a70*/  STL [R1+0x20], R2 ;  /* 0x0000200201007387 */ /* 0x000fe20000100800 */
[----:B------:R-:W-:Y:S01]  /*9a80*/  FMUL.FTZ R33, R33, UR5 ;  /* 0x0000000521217c20 */ /* 0x000fe20008410000 */
[----:B------:R-:W-:Y:S02]  /*9a90*/  FMUL.FTZ R35, R35, UR5 ;  /* 0x0000000523237c20 */ /* 0x000fe40008410000 */
[----:B------:R-:W-:Y:S10]  /*9aa0*/  MUFU.TANH R215, R31 ;  /* 0x0000001f00d77308 */ /* 0x000ff40000002400 */
[----:B------:R-:W-:Y:S10]  /*9ab0*/  MUFU.TANH R214, R32 ;  /* 0x0000002000d67308 */ /* 0x000ff40000002400 */
[----:B------:R-:W-:Y:S10]  /*9ac0*/  MUFU.TANH R213, R34 ;  /* 0x0000002200d57308 */ /* 0x000ff40000002400 */
[----:B-1----:R-:W1:Y:S10]  /*9ad0*/  MUFU.TANH R0, R11 ;  /* 0x0000000b00007308 */ /* 0x002e740000002400 */
[----:B------:R-:W-:Y:S10]  /*9ae0*/  MUFU.TANH R248, R22 ;  /* 0x0000001600f87308 */ /* 0x000ff40000002400 */
[----:B------:R-:W-:Y:S01]  /*9af0*/  MUFU.TANH R243, R23 ;  /* 0x0000001700f37308 */ /* 0x000fe20000002400 */
[----:B-1----:R1:W-:Y:S05]  /*9b00*/  STL [R1+0x24], R0 ;  /* 0x0000240001007387 */ /* 0x0023ea0000100800 */
[----:B------:R-:W2:Y:S01]  /*9b10*/  LDSM.16.M88.4 R8, [R228+0x3000] ;  /* 0x00300000e408783b */ /* 0x000ea20000000200 */
[----:B------:R-:W-:Y:S04]  /*9b20*/  DEPBAR.LE SB0, 0x0 ;  /* 0x000080000000791a */ /* 0x000fe80000000000 */
[----:B------:R-:W-:Y:S01]  /*9b30*/  MUFU.TANH R247, R24 ;  /* 0x0000001800f77308 */ /* 0x000fe20000002400 */
[----:B------:R-:W-:Y:S09]  /*9b40*/  BAR.SYNC.DEFER_BLOCKING 0x0 ;  /* 0x0000000000007b1d */ /* 0x000ff20000010000 */
[----:B------:R-:W-:Y:S10]  /*9b50*/  MUFU.TANH R251, R26 ;  /* 0x0000001a00fb7308 */ /* 0x000ff40000002400 */
[----:B-1----:R-:W1:Y:S10]  /*9b60*/  MUFU.TANH R0, R12 ;  /* 0x0000000c00007308 */ /* 0x002e740000002400 */
[----:B------:R-:W-:Y:S10]  /*9b70*/  MUFU.TANH R244, R25 ;  /* 0x0000001900f47308 */ /* 0x000ff40000002400 */
[----:B------:R-:W-:Y:S01]  /*9b80*/  MUFU.TANH R223, R27 ;  /* 0x0000001b00df7308 */ /* 0x000fe20000002400 */
[----:B-1----:R1:W-:Y:S01]  /*9b90*/  STL [R1+0x1c], R0 ;  /* 0x00001c0001007387 */ /* 0x0023e20000100800 */
[-C--:B--2---:R-:W-:Y:S08]  /*9ba0*/  HMMA.16816.F32 R36, R216, R8.reuse, R36 ;  /* 0x00000008d824723c */ /* 0x084ff00000001824 */
[----:B------:R-:W-:Y:S01]  /*9bb0*/  MUFU.TANH R221, R28 ;  /* 0x0000001c00dd7308 */ /* 0x000fe20000002400 */
[C---:B------:R-:W-:Y:S06]  /*9bc0*/  HMMA.16816.F32 R40, R208.reuse, R8, R40 ;  /* 0x00000008d028723c */ /* 0x040fec0000001828 */
[-C--:B------:R-:W-:Y:S03]  /*9bd0*/  HMMA.16816.F32 R44, R208, R10.reuse, R44 ;  /* 0x0000000ad02c723c */ /* 0x080fe6000000182c */
[----:B------:R-:W-:Y:S03]  /*9be0*/  MUFU.TANH R222, R30 ;  /* 0x0000001e00de7308 */ /* 0x000fe60000002400 */
[C---:B------:R-:W-:Y:S07]  /*9bf0*/  HMMA.16816.F32 R48, R216.reuse, R10, R48 ;  /* 0x0000000ad830723c */ /* 0x040fee0000001830 */
[----:B------:R2:W-:Y:S01]  /*9c00*/  MUFU.TANH R220, R29 ;  /* 0x0000001d00dc7308 */ /* 0x0005e20000002400 */
[----:B------:R-:W-:Y:S01]  /*9c10*/  FMUL.FTZ R36, R36, UR5 ;  /* 0x0000000524247c20 */ /* 0x000fe20008410000 */
[-C--:B------:R-:W-:Y:S08]  /*9c20*/  HMMA.16816.F32 R52, R216, R4.reuse, R52 ;  /* 0x00000004d834723c */ /* 0x080ff00000001834 */
[----:B------:R3:W-:Y:S03]  /*9c30*/  MUFU.TANH R206, R36 ;  /* 0x0000002400ce7308 */ /* 0x0007e60000002400 */
[----:B------:R-:W-:Y:S01]  /*9c40*/  FMUL.FTZ R38, R38, UR5 ;  /* 0x0000000526267c20 */ /* 0x000fe20008410000 */
[C---:B------:R-:W-:Y:S04]  /*9c50*/  HMMA.16816.F32 R56, R208.reuse, R4, R56 ;  /* 0x00000004d038723c */ /* 0x040fe80000001838 */
[----:B------:R-:W-:Y:S02]  /*9c60*/  FMUL.FTZ R34, R44, UR5 ;  /* 0x000000052c227c20 */ /* 0x000fe40008410000 */
[----:B-1----:R-:W1:Y:S01]  /*9c70*/  MUFU.TANH R0, R19 ;  /* 0x0000001300007308 */ /* 0x002e620000002400 */
[----:B------:R-:W-:Y:S01]  /*9c80*/  FMUL.FTZ R32, R45, UR5 ;  /* 0x000000052d207c20 */ /* 0x000fe20008410000 */
[----:B------:R-:W-:Y:S01]  /*9c90*/  FMUL.FTZ R37, R37, UR5 ;  /* 0x0000000525257c20 */ /* 0x000fe20008410000 */
[-C--:B------:R-:W-:Y:S03]  /*9ca0*/  HMMA.16816.F32 R60, R208, R6.reuse, R60 ;  /* 0x00000006d03c723c */ /* 0x080fe6000000183c */
[----:B------:R-:W-:Y:S01]  /*9cb0*/  FMUL.FTZ R31, R48, UR5 ;  /* 0x00000005301f7c20 */ /* 0x000fe20008410000 */
[----:B--2---:R-:W-:Y:S03]  /*9cc0*/  FMUL.FTZ R29, R49, UR5 ;  /* 0x00000005311d7c20 */ /* 0x004fe60008410000 */
[----:B------:R2:W4:Y:S01]  /*9cd0*/  MUFU.TANH R205, R38 ;  /* 0x0000002600cd7308 */ /* 0x0005220000002400 */
[----:B---3--:R-:W-:Y:S03]  /*9ce0*/  FMUL.FTZ R36, R41, UR5 ;  /* 0x0000000529247c20 */ /* 0x008fe60008410000 */
[----:B------:R-:W-:Y:S01]  /*9cf0*/  FMUL.FTZ R30, R50, UR5 ;  /* 0x00000005321e7c20 */ /* 0x000fe20008410000 */
[----:B------:R-:W-:Y:S01]  /*9d00*/  FMUL.FTZ R28, R51, UR5 ;  /* 0x00000005331c7c20 */ /* 0x000fe20008410000 */
[----:B------:R-:W-:Y:S04]  /*9d10*/  HMMA.16816.F32 R64, R216, R6, R64 ;  /* 0x00000006d840723c */ /* 0x000fe80000001840 */
[----:B------:R3:W3:Y:S01]  /*9d20*/  MUFU.TANH R212, R33 ;  /* 0x0000002100d47308 */ /* 0x0006e20000002400 */
[----:B-1----:R1:W-:Y:S01]  /*9d30*/  STL [R1], R0 ;  /* 0x0000000001007387 */ /* 0x0023e20000100800 */
[----:B------:R-:W-:Y:S01]  /*9d40*/  FMUL.FTZ R23, R52, UR5 ;  /* 0x0000000534177c20 */ /* 0x000fe20008410000 */
[----:B------:R-:W-:Y:S01]  /*9d50*/  FMUL.FTZ R21, R53, UR5 ;  /* 0x0000000535157c20 */ /* 0x000fe20008410000 */
[----:B------:R-:W-:Y:S02]  /*9d60*/  FMUL.FTZ R22, R54, UR5 ;  /* 0x0000000536167c20 */ /* 0x000fe40008410000 */
[----:B------:R-:W5:Y:S01]  /*9d70*/  LDL R41, [R1+0x4] ;  /* 0x0000040001297983 */ /* 0x000f620000100800 */
[----:B------:R-:W-:Y:S03]  /*9d80*/  FMUL.FTZ R20, R55, UR5 ;  /* 0x0000000537147c20 */ /* 0x000fe60008410000 */
[----:B------:R4:W1:Y:S01]  /*9d90*/  MUFU.TANH R207, R35 ;  /* 0x0000002300cf7308 */ /* 0x0008620000002400 */
[----:B------:R-:W5:Y:S01]  /*9da0*/  LDL R48, [R1+0x8] ;  /* 0x0000080001307983 */ /* 0x000f620000100800 */
[----:B--2---:R-:W-:Y:S01]  /*9db0*/  FMUL.FTZ R38, R39, UR5 ;  /* 0x0000000527267c20 */ /* 0x004fe20008410000 */
[----:B------:R-:W-:Y:S01]  /*9dc0*/  FMUL.FTZ R39, R40, UR5 ;  /* 0x0000000528277c20 */ /* 0x000fe20008410000 */
[----:B------:R-:W-:Y:S02]  /*9dd0*/  FMUL.FTZ R40, R42, UR5 ;  /* 0x000000052a287c20 */ /* 0x000fe40008410000 */
[----:B------:R-:W2:Y:S01]  /*9de0*/  LDL R44, [R1+0x14] ;  /* 0x00001400012c7983 */ /* 0x000ea20000100800 */
[----:B------:R-:W-:Y:S01]  /*9df0*/  FMUL.FTZ R27, R56, UR5 ;  /* 0x00000005381b7c20 */ /* 0x000fe20008410000 */
[----:B------:R-:W-:Y:S02]  /*9e00*/  FMUL.FTZ R25, R57, UR5 ;  /* 0x0000000539197c20 */ /* 0x000fe40008410000 */
[----:B------:R1:W2:Y:S01]  /*9e10*/  MUFU.TANH R204, R37 ;  /* 0x0000002500cc7308 */ /* 0x0002a20000002400 */
[----:B------:R-:W2:Y:S01]  /*9e20*/  LDL R45, [R1+0x18] ;  /* 0x00001800012d7983 */ /* 0x000ea20000100800 */
[----:B---3--:R-:W-:Y:S01]  /*9e30*/  FMUL.FTZ R33, R47, UR5 ;  /* 0x000000052f217c20 */ /* 0x008fe20008410000 */
[----:B------:R-:W-:Y:S01]  /*9e40*/  FMUL.FTZ R26, R58, UR5 ;  /* 0x000000053a1a7c20 */ /* 0x000fe20008410000 */
[----:B------:R-:W-:Y:S01]  /*9e50*/  FMUL.FTZ R24, R59, UR5 ;  /* 0x000000053b187c20 */ /* 0x000fe20008410000 */
[----:B------:R-:W-:Y:S01]  /*9e60*/  FMUL.FTZ R60, R60, UR5 ;  /* 0x000000053c3c7c20 */ /* 0x000fe20008410000 */
[----:B------:R-:W-:Y:S01]  /*9e70*/  FMUL.FTZ R61, R61, UR5 ;  /* 0x000000053d3d7c20 */ /* 0x000fe20008410000 */
[----:B------:R-:W-:Y:S03]  /*9e80*/  FMUL.FTZ R62, R62, UR5 ;  /* 0x000000053e3e7c20 */ /* 0x000fe60008410000 */
[----:B------:R-:W3:Y:S01]  /*9e90*/  MUFU.TANH R38, R38 ;  /* 0x0000002600267308 */ /* 0x000ee20000002400 */
[----:B----4-:R-:W-:Y:S01]  /*9ea0*/  FMUL.FTZ R35, R46, UR5 ;  /* 0x000000052e237c20 */ /* 0x010fe20008410000 */
[----:B-1----:R-:W-:Y:S01]  /*9eb0*/  FMUL.FTZ R0, R63, UR5 ;  /* 0x000000053f007c20 */ /* 0x002fe20008410000 */
[----:B------:R-:W-:Y:S01]  /*9ec0*/  FMUL.FTZ R64, R64, UR5 ;  /* 0x0000000540407c20 */ /* 0x000fe20008410000 */
[----:B------:R-:W-:Y:S01]  /*9ed0*/  FMUL.FTZ R65, R65, UR5 ;  /* 0x0000000541417c20 */ /* 0x000fe20008410000 */
[----:B------:R-:W-:Y:S01]  /*9ee0*/  FMUL.FTZ R66, R66, UR5 ;  /* 0x0000000542427c20 */ /* 0x000fe20008410000 */
[----:B------:R-:W-:Y:S04]  /*9ef0*/  FMUL.FTZ R67, R67, UR5 ;  /* 0x0000000543437c20 */ /* 0x000fe80008410000 */
[----:B------:R-:W1:Y:S01]  /*9f00*/  MUFU.TANH R39, R39 ;  /* 0x0000002700277308 */ /* 0x000e620000002400 */
[----:B------:R-:W-:Y:S09]  /*9f10*/  FMUL.FTZ R37, R43, UR5 ;  /* 0x000000052b257c20 */ /* 0x000ff20008410000 */
[----:B------:R-:W4:Y:S10]  /*9f20*/  MUFU.TANH R40, R40 ;  /* 0x0000002800287308 */ /* 0x000f340000002400 */
[----:B------:R-:W1:Y:S10]  /*9f30*/  MUFU.TANH R36, R36 ;  /* 0x0000002400247308 */ /* 0x000e740000002400 */
        /* <DEDUP_REMOVED lines=16> */
[----:B------:R-:W1:Y:S01]  /*a040*/  MUFU.TANH R24, R24 ;  /* 0x0000001800187308 */ /* 0x000e620000002400 */
[----:B-----5:R-:W-:Y:S02]  /*a050*/  FMNMX.FTZ R3, R41, R132, !PT ;  /* 0x0000008429037209 */ /* 0x020fe40007810000 */
[----:B------:R-:W-:Y:S02]  /*a060*/  FMNMX.FTZ R2, R48, R133, !PT ;  /* 0x0000008530027209 */ /* 0x000fe40007810000 */
[----:B--2---:R-:W-:Y:S02]  /*a070*/  FMNMX.FTZ R18, R44, R3, !PT ;  /* 0x000000032c127209 */ /* 0x004fe40007810000 */
[----:B------:R-:W-:Y:S01]  /*a080*/  FMNMX.FTZ R19, R45, R2, !PT ;  /* 0x000000022d137209 */ /* 0x000fe20007810000 */
[----:B-1-34-:R-:W-:Y:S06]  /*a090*/  @P4 BRA `(.L_x_270) ;  /* 0xffffffe000484947 */ /* 0x01afec000383ffff */
.L_x_269:
[----:B------:R-:W2:Y:S01]  /*a0a0*/  LDL.LU R15, [R1+0xc] ;  /* 0x00000c00010f7983 */ /* 0x000ea20000300800 */
[----:B------:R-:W-:Y:S01]  /*a0b0*/  FMNMX.FTZ R4, R250, R18, !PT ;  /* 0x00000012fa047209 */ /* 0x000fe20007810000 */
[----:B-1----:R-:W1:Y:S01]  /*a0c0*/  MUFU.TANH R13, R64 ;  /* 0x00000040000d7308 */ /* 0x002e620000002400 */
[----:B------:R-:W-:Y:S01]  /*a0d0*/  MOV R56, R135 ;  /* 0x0000008700387202 */ /* 0x000fe20000000f00 */
[----:B------:R-:W3:Y:S01]  /*a0e0*/  LDL.LU R46, [R1+0x20] ;  /* 0x00002000012e7983 */ /* 0x000ee20000300800 */
[----:B------:R-:W-:Y:S01]  /*a0f0*/  FMNMX.FTZ R4, R246, R4, !PT ;  /* 0x00000004f6047209 */ /* 0x000fe20007810000 */
[----:B------:R-:W-:Y:S01]  /*a100*/  UIADD3 UR20, UR20, -0x1, URZ ;  /* 0xffffffff14147890 */ /* 0x000fe2000fffe03f */
[----:B------:R-:W-:Y:S01]  /*a110*/  MOV R55, R134 ;  /* 0x0000008600377202 */ /* 0x000fe20000000f00 */
[----:B------:R-:W4:Y:S01]  /*a120*/  LDL.LU R50, [R1] ;  /* 0x0000000001327983 */ /* 0x000f220000300800 */
[----:B------:R-:W-:Y:S03]  /*a130*/  FMNMX.FTZ R4, R249, R4, !PT ;  /* 0x00000004f9047209 */ /* 0x000fe60007810000 */
[----:B------:R-:W1:Y:S01]  /*a140*/  MUFU.TANH R12, R65 ;  /* 0x00000041000c7308 */ /* 0x000e620000002400 */
[----:B------:R-:W-:Y:S01]  /*a150*/  FMNMX.FTZ R5, R252, R19, !PT ;  /* 0x00000013fc057209 */ /* 0x000fe20007810000 */
[----:B------:R-:W4:Y:S01]  /*a160*/  LDL.LU R47, [R1+0x10] ;  /* 0x00001000012f7983 */ /* 0x000f220000300800 */
[----:B------:R-:W-:Y:S03]  /*a170*/  MOV R43, R136 ;  /* 0x00000088002b7202 */ /* 0x000fe60000000f00 */
[----:B------:R-:W4:Y:S04]  /*a180*/  LDL.LU R42, [R1+0x24] ;  /* 0x00002400012a7983 */ /* 0x000f280000300800 */
[----:B------:R-:W1:Y:S01]  /*a190*/  MUFU.TANH R11, R66 ;  /* 0x00000042000b7308 */ /* 0x000e620000002400 */
[----:B------:R-:W4:Y:S04]  /*a1a0*/  LDL.LU R57, [R1+0x1c] ;  /* 0x00001c0001397983 */ /* 0x000f280000300800 */
[----:B------:R-:W-:Y:S05]  /*a1b0*/  STL [R1+0xac], R238 ;  /* 0x0000acee01007387 */ /* 0x000fea0000100800 */
[----:B------:R-:W1:Y:S01]  /*a1c0*/  MUFU.TANH R10, R67 ;  /* 0x00000043000a7308 */ /* 0x000e620000002400 */
[----:B------:R-:W-:Y:S04]  /*a1d0*/  STL [R1+0xa8], R237 ;  /* 0x0000a8ed01007387 */ /* 0x000fe80000100800 */
[----:B------:R-:W-:Y:S05]  /*a1e0*/  STL [R1+0xa4], R236 ;  /* 0x0000a4ec01007387 */ /* 0x000fea0000100800 */
[----:B------:R-:W-:Y:S01]  /*a1f0*/  MUFU.TANH R17, R60 ;  /* 0x0000003c00117308 */ /* 0x000fe20000002400 */
[----:B------:R-:W-:Y:S04]  /*a200*/  STL [R1+0xa0], R235 ;  /* 0x0000a0eb01007387 */ /* 0x000fe80000100800 */
[----:B------:R-:W-:Y:S05]  /*a210*/  STL [R1+0x9c], R234 ;  /* 0x00009cea01007387 */ /* 0x000fea0000100800 */
[----:B------:R-:W-:Y:S01]  /*a220*/  MUFU.TANH R16, R61 ;  /* 0x0000003d00107308 */ /* 0x000fe20000002400 */
[----:B------:R-:W-:Y:S04]  /*a230*/  STL [R1+0x98], R233 ;  /* 0x000098e901007387 */ /* 0x000fe80000100800 */
[----:B------:R-:W-:Y:S04]  /*a240*/  STL [R1+0x94], R232 ;  /* 0x000094e801007387 */ /* 0x000fe80000100800 */
[----:B------:R-:W-:Y:S04]  /*a250*/  STL [R1+0x90], R231 ;  /* 0x000090e701007387 */ /* 0x000fe80000100800 */
[----:B------:R-:W-:Y:S04]  /*a260*/  STL [R1+0x8c], R230 ;  /* 0x00008ce601007387 */ /* 0x000fe80000100800 */
[----:B------:R-:W-:Y:S04]  /*a270*/  STL [R1+0x88], R229 ;  /* 0x000088e501007387 */ /* 0x000fe80000100800 */
[----:B------:R-:W-:Y:S04]  /*a280*/  STL [R1+0x84], R228 ;  /* 0x000084e401007387 */ /* 0x000fe80000100800 */
[----:B------:R-:W-:Y:S01]  /*a290*/  STL [R1+0x80], R139 ;  /* 0x0000808b01007387 */ /* 0x000fe20000100800 */
[----:B--2---:R-:W-:Y:S04]  /*a2a0*/  FMNMX.FTZ R3, R15, R137, !PT ;  /* 0x000000890f037209 */ /* 0x004fe80007810000 */
[----:B---3--:R-:W-:Y:S02]  /*a2b0*/  FMNMX.FTZ R3, R46, R3, !PT ;  /* 0x000000032e037209 */ /* 0x008fe40007810000 */
[----:B----4-:R-:W-:Y:S02]  /*a2c0*/  FMNMX.FTZ R5, R50, R5, !PT ;  /* 0x0000000532057209 */ /* 0x010fe40007810000 */
[----:B------:R-:W-:Y:S02]  /*a2d0*/  FMNMX.FTZ R2, R47, R138, !PT ;  /* 0x0000008a2f027209 */ /* 0x000fe40007810000 */
        /* <DEDUP_REMOVED lines=31> */
[----:B-1----:R-:W-:Y:S02]  /*a4d0*/  FMNMX.FTZ R14, R13, R4, !PT ;  /* 0x000000040d0e7209 */ /* 0x002fe40007810000 */
[----:B------:R-:W-:Y:S02]  /*a4e0*/  FMNMX.FTZ R3, R28, R3, !PT ;  /* 0x000000031c037209 */ /* 0x000fe40007810000 */
[----:B------:R-:W-:Y:S02]  /*a4f0*/  FMNMX.FTZ R4, R35, R5, !PT ;  /* 0x0000000523047209 */ /* 0x000fe40007810000 */
[----:B------:R1:W-:Y:S01]  /*a500*/  MUFU.TANH R5, R0 ;  /* 0x0000000000057308 */ /* 0x0003e20000002400 */
[----:B------:R-:W-:Y:S02]  /*a510*/  FMNMX.FTZ R14, R12, R14, !PT ;  /* 0x0000000e0c0e7209 */ /* 0x000fe40007810000 */
[----:B------:R-:W-:Y:S02]  /*a520*/  FMNMX.FTZ R3, R22, R3, !PT ;  /* 0x0000000316037209 */ /* 0x000fe40007810000 */
[----:B------:R-:W-:Y:S01]  /*a530*/  FMNMX.FTZ R4, R33, R4, !PT ;  /* 0x0000000421047209 */ /* 0x000fe20007810000 */
[----:B------:R-:W2:Y:S01]  /*a540*/  SHFL.BFLY PT, R7, R14, 0x2, 0x1f ;  /* 0x0c401f000e077f89 */ /* 0x000ea200000e0000 */
[----:B------:R-:W-:Y:S02]  /*a550*/  FMNMX.FTZ R3, R20, R3, !PT ;  /* 0x0000000314037209 */ /* 0x000fe40007810000 */
[----:B------:R-:W-:Y:S02]  /*a560*/  FMNMX.FTZ R6, R39, R6, !PT ;  /* 0x0000000627067209 */ /* 0x000fe40007810000 */
[----:B------:R-:W-:Y:S02]  /*a570*/  FMNMX.FTZ R3, R11, R3, !PT ;  /* 0x000000030b037209 */ /* 0x000fe40007810000 */
[----:B------:R-:W-:Y:S02]  /*a580*/  FMNMX.FTZ R2, R36, R6, !PT ;  /* 0x0000000624027209 */ /* 0x000fe40007810000 */
[----:B------:R-:W-:Y:S01]  /*a590*/  FMNMX.FTZ R8, R10, R3, !PT ;  /* 0x000000030a087209 */ /* 0x000fe20007810000 */
[----:B------:R-:W3:Y:S01]  /*a5a0*/  MUFU.TANH R6, R62 ;  /* 0x0000003e00067308 */ /* 0x000ee20000002400 */
[----:B-1----:R-:W-:Y:S02]  /*a5b0*/  FMNMX.FTZ R0, R26, R4, !PT ;  /* 0x000000041a007209 */ /* 0x002fe40007810000 */
[----:B------:R-:W-:Y:S01]  /*a5c0*/  FMNMX.FTZ R2, R34, R2, !PT ;  /* 0x0000000222027209 */ /* 0x000fe20007810000 */
[----:B------:R-:W1:Y:S01]  /*a5d0*/  SHFL.BFLY PT, R4, R8, 0x2, 0x1f ;  /* 0x0c401f0008047f89 */ /* 0x000e6200000e0000 */
[----:B------:R-:W-:Y:S02]  /*a5e0*/  FMNMX.FTZ R0, R24, R0, !PT ;  /* 0x0000000018007209 */ /* 0x000fe40007810000 */
[----:B------:R-:W-:Y:S04]  /*a5f0*/  FMNMX.FTZ R2, R32, R2, !PT ;  /* 0x0000000220027209 */ /* 0x000fe80007810000 */
[----:B------:R-:W-:Y:S02]  /*a600*/  FMNMX.FTZ R2, R27, R2, !PT ;  /* 0x000000021b027209 */ /* 0x000fe40007810000 */
[----:B--2---:R-:W-:Y:S02]  /*a610*/  FMNMX.FTZ R7, R14, R7, !PT ;  /* 0x000000070e077209 */ /* 0x004fe40007810000 */
[----:B------:R-:W-:Y:S02]  /*a620*/  FMNMX.FTZ R2, R25, R2, !PT ;  /* 0x0000000219027209 */ /* 0x000fe40007810000 */
[----:B---3--:R-:W-:Y:S01]  /*a630*/  FMNMX.FTZ R0, R6, R0, !PT ;  /* 0x0000000006007209 */ /* 0x008fe20007810000 */
[----:B------:R-:W2:Y:S01]  /*a640*/  SHFL.BFLY PT, R136, R7, 0x1, 0x1f ;  /* 0x0c201f0007887f89 */ /* 0x000ea200000e0000 */
[----:B------:R-:W-:Y:S04]  /*a650*/  FMNMX.FTZ R2, R17, R2, !PT ;  /* 0x0000000211027209 */ /* 0x000fe80007810000 */
[----:B------:R-:W-:Y:S02]  /*a660*/  FMNMX.FTZ R9, R16, R2, !PT ;  /* 0x0000000210097209 */ /* 0x000fe40007810000 */
[----:B------:R-:W-:Y:S02]  /*a670*/  FMNMX.FTZ R2, R5, R0, !PT ;  /* 0x0000000005027209 */ /* 0x000fe40007810000 */
[----:B-1----:R-:W-:Y:S01]  /*a680*/  FMNMX.FTZ R8, R8, R4, !PT ;  /* 0x0000000408087209 */ /* 0x002fe20007810000 */
[----:B------:R-:W1:Y:S08]  /*a690*/  SHFL.BFLY PT, R3, R9, 0x2, 0x1f ;  /* 0x0c401f0009037f89 */ /* 0x000e7000000e0000 */
[----:B------:R-:W3:Y:S08]  /*a6a0*/  SHFL.BFLY PT, R135, R8, 0x1, 0x1f ;  /* 0x0c201f0008877f89 */ /* 0x000ef000000e0000 */
[----:B------:R-:W4:Y:S01]  /*a6b0*/  SHFL.BFLY PT, R0, R2, 0x2, 0x1f ;  /* 0x0c401f0002007f89 */ /* 0x000f2200000e0000 */
[----:B--2---:R-:W-:Y:S04]  /*a6c0*/  FMNMX.FTZ R136, R7, R136, !PT ;  /* 0x0000008807887209 */ /* 0x004fe80007810000 */
[C---:B------:R-:W-:Y:S01]  /*a6d0*/  FSETP.NEU.FTZ.AND P0, PT, R136.reuse, -INF , PT ;  /* 0xff8000008800780b */ /* 0x040fe20003f1d000 */
[----:B------:R-:W-:Y:S05]  /*a6e0*/  FMUL.FTZ R7, R136, UR4 ;  /* 0x0000000488077c20 */ /* 0x000fea0008410000 */
[----:B------:R-:W-:Y:S02]  /*a6f0*/  FSEL R7, R7, RZ, P0 ;  /* 0x000000ff07077208 */ /* 0x000fe40000000000 */
[----:B-1----:R-:W-:Y:S02]  /*a700*/  FMNMX.FTZ R9, R9, R3, !PT ;  /* 0x0000000309097209 */ /* 0x002fe40007810000 */
[----:B---3--:R-:W-:Y:S01]  /*a710*/  FMNMX.FTZ R135, R8, R135, !PT ;  /* 0x0000008708877209 */ /* 0x008fe20007810000 */
[--C-:B------:R-:W-:Y:S01]  /*a720*/  FFMA.FTZ R8, R41, UR4, -R7.reuse ;  /* 0x0000000429087c23 */ /* 0x100fe20008010807 */
[--C-:B------:R-:W-:Y:S01]  /*a730*/  FFMA.FTZ R212, R212, UR4, -R7.reuse ;  /* 0x00000004d4d47c23 */ /* 0x100fe20008010807 */
[----:B------:R-:W1:Y:S01]  /*a740*/  SHFL.BFLY PT, R134, R9, 0x1, 0x1f ;  /* 0x0c201f0009867f89 */ /* 0x000e6200000e0000 */
[----:B----4-:R-:W-:Y:S01]  /*a750*/  FMNMX.FTZ R4, R2, R0, !PT ;  /* 0x0000000002047209 */ /* 0x010fe20007810000 */
[----:B------:R2:W-:Y:S01]  /*a760*/  MUFU.EX2 R41, R8 ;  /* 0x0000000800297308 */ /* 0x0005e20000000800 */
[----:B------:R-:W-:Y:S01]  /*a770*/  FADD.FTZ R0, -R136, R132 ;  /* 0x0000008488007221 */ /* 0x000fe20000010100 */
[----:B------:R-:W-:Y:S01]  /*a780*/  FSETP.NEU.FTZ.AND P0, PT, R135, -INF , PT ;  /* 0xff8000008700780b */ /* 0x000fe20003f1d000 */
[----:B------:R-:W-:Y:S03]  /*a790*/  FFMA.FTZ R219, R31, UR4, -R7 ;  /* 0x000000041fdb7c23 */ /* 0x000fe60008010807 */
[----:B------:R-:W3:Y:S01]  /*a7a0*/  SHFL.BFLY PT, R3, R4, 0x1, 0x1f ;  /* 0x0c201f0004037f89 */ /* 0x000ee200000e0000 */
[----:B------:R-:W-:Y:S01]  /*a7b0*/  FMUL.FTZ R2, R0, UR4 ;  /* 0x0000000400027c20 */ /* 0x000fe20008410000 */
[----:B------:R-:W-:Y:S01]  /*a7c0*/  FADD.FTZ R0, -R135, R133 ;  /* 0x0000008587007221 */ /* 0x000fe20000010100 */
[--C-:B------:R-:W-:Y:S01]  /*a7d0*/  FFMA.FTZ R218, R29, UR4, -R7.reuse ;  /* 0x000000041dda7c23 */ /* 0x100fe20008010807 */
[--C-:B------:R-:W-:Y:S01]  /*a7e0*/  FFMA.FTZ R19, R23, UR4, -R7.reuse ;  /* 0x0000000417137c23 */ /* 0x100fe20008010807 */
[----:B------:R4:W3:Y:S01]  /*a7f0*/  MUFU.EX2 R132, R2 ;  /* 0x0000000200847308 */ /* 0x0008e20000000800 */
[--C-:B------:R-:W-:Y:S01]  /*a800*/  FFMA.FTZ R18, R21, UR4, -R7.reuse ;  /* 0x0000000415127c23 */ /* 0x100fe20008010807 */
[--C-:B------:R-:W-:Y:S01]  /*a810*/  FFMA.FTZ R52, R13, UR4, -R7.reuse ;  /* 0x000000040d347c23 */ /* 0x100fe20008010807 */
[--C-:B------:R-:W-:Y:S01]  /*a820*/  FFMA.FTZ R214, R214, UR4, -R7.reuse ;  /* 0x00000004d6d67c23 */ /* 0x100fe20008010807 */
[--C-:B------:R-:W-:Y:S01]  /*a830*/  FFMA.FTZ R51, R12, UR4, -R7.reuse ;  /* 0x000000040c337c23 */ /* 0x100fe20008010807 */
[--C-:B------:R-:W-:Y:S01]  /*a840*/  FFMA.FTZ R249, R249, UR4, -R7.reuse ;  /* 0x00000004f9f97c23 */ /* 0x100fe20008010807 */
[--C-:B------:R-:W-:Y:S01]  /*a850*/  FFMA.FTZ R245, R245, UR4, -R7.reuse ;  /* 0x00000004f5f57c23 */ /* 0x100fe20008010807 */
[----:B--2---:R-:W-:Y:S04]  /*a860*/  FFMA.FTZ R8, R44, UR4, -R7 ;  /* 0x000000042c087c23 */ /* 0x004fe80008010807 */
[----:B------:R2:W-:Y:S01]  /*a870*/  MUFU.EX2 R44, R8 ;  /* 0x00000008002c7308 */ /* 0x0005e20000000800 */
[----:B-1----:R-:W-:Y:S01]  /*a880*/  FMNMX.FTZ R134, R9, R134, !PT ;  /* 0x0000008609867209 */ /* 0x002fe20007810000 */
[----:B----4-:R-:W-:Y:S04]  /*a890*/  FMUL.FTZ R2, R0, UR4 ;  /* 0x0000000400027c20 */ /* 0x010fe80008410000 */
[----:B------:R-:W-:Y:S01]  /*a8a0*/  FADD.FTZ R0, -R134, R137 ;  /* 0x0000008986007221 */ /* 0x000fe20000010100 */
[----:B---3--:R-:W-:Y:S01]  /*a8b0*/  FMNMX.FTZ R3, R4, R3, !PT ;  /* 0x0000000304037209 */ /* 0x008fe20007810000 */
[----:B------:R-:W-:Y:S02]  /*a8c0*/  FMUL.FTZ R4, R135, UR4 ;  /* 0x0000000487047c20 */ /* 0x000fe40008410000 */
[----:B------:R1:W3:Y:S01]  /*a8d0*/  MUFU.EX2 R133, R2 ;  /* 0x0000000200857308 */ /* 0x0002e20000000800 */
[C---:B------:R-:W-:Y:S01]  /*a8e0*/  FMUL.FTZ R9, R134.reuse, UR4 ;  /* 0x0000000486097c20 */ /* 0x040fe20008410000 */
[----:B------:R-:W-:Y:S01]  /*a8f0*/  FSETP.NEU.FTZ.AND P1, PT, R134, -INF , PT ;  /* 0xff8000008600780b */ /* 0x000fe20003f3d000 */
[----:B------:R-:W-:Y:S01]  /*a900*/  FMUL.FTZ R64, R132, R196 ;  /* 0x000000c484407220 */ /* 0x000fe20000410000 */
[----:B------:R-:W-:Y:S01]  /*a910*/  FSEL R4, R4, RZ, P0 ;  /* 0x000000ff04047208 */ /* 0x000fe20000000000 */
[C---:B------:R-:W-:Y:S01]  /*a920*/  FMUL.FTZ R65, R132.reuse, R197 ;  /* 0x000000c584417220 */ /* 0x040fe20000410000 */
[----:B------:R-:W-:Y:S01]  /*a930*/  FSETP.NEU.FTZ.AND P0, PT, R3, -INF , PT ;  /* 0xff8000000300780b */ /* 0x000fe20003f1d000 */
[----:B------:R-:W-:Y:S01]  /*a940*/  FMUL.FTZ R68, R132, R68 ;  /* 0x0000004484447220 */ /* 0x000fe20000410000 */
[----:B------:R-:W-:Y:S01]  /*a950*/  FSEL R9, R9, RZ, P1 ;  /* 0x000000ff09097208 */ /* 0x000fe20000800000 */
[--C-:B--2---:R-:W-:Y:S01]  /*a960*/  FFMA.FTZ R8, R48, UR4, -R4.reuse ;  /* 0x0000000430087c23 */ /* 0x104fe20008010804 */
[--C-:B------:R-:W-:Y:S01]  /*a970*/  FFMA.FTZ R14, R50, UR4, -R4.reuse ;  /* 0x00000004320e7c23 */ /* 0x100fe20008010804 */
[--C-:B------:R-:W-:Y:S01]  /*a980*/  FFMA.FTZ R210, R38, UR4, -R4.reuse ;  /* 0x0000000426d27c23 */ /* 0x100fe20008010804 */
[--C-:B------:R-:W-:Y:S01]  /*a990*/  FFMA.FTZ R54, R22, UR4, -R4.reuse ;  /* 0x0000000416367c23 */ /* 0x100fe20008010804 */
[----:B------:R2:W-:Y:S01]  /*a9a0*/  MUFU.EX2 R137, R8 ;  /* 0x0000000800897308 */ /* 0x0005e20000000800 */
[--C-:B------:R-:W-:Y:S01]  /*a9b0*/  FFMA.FTZ R53, R20, UR4, -R4.reuse ;  /* 0x0000000414357c23 */ /* 0x100fe20008010804 */
        /* <DEDUP_REMOVED lines=8> */
[----:B------:R-:W-:Y:S01]  /*aa40*/  FFMA.FTZ R209, R30, UR4, -R4 ;  /* 0x000000041ed17c23 */ /* 0x000fe20008010804 */
[----:B-1----:R-:W-:Y:S01]  /*aa50*/  FMUL.FTZ R2, R0, UR4 ;  /* 0x0000000400027c20 */ /* 0x002fe20008410000 */
[----:B------:R-:W-:Y:S01]  /*aa60*/  FADD.FTZ R0, -R3, R138 ;  /* 0x0000008a03007221 */ /* 0x000fe20000010100 */
[----:B------:R-:W1:Y:S01]  /*aa70*/  LDSM.16.MT88.4 R20, [R224+0xc000] ;  /* 0x00c00000e014783b */ /* 0x000e620000004200 */
[----:B------:R4:W-:Y:S01]  /*aa80*/  MUFU.EX2 R230, R14 ;  /* 0x0000000e00e67308 */ /* 0x0009e20000000800 */
[--C-:B------:R-:W-:Y:S01]  /*aa90*/  FFMA.FTZ R15, R15, UR4, -R9.reuse ;  /* 0x000000040f0f7c23 */ /* 0x100fe20008010809 */
[----:B------:R-:W-:Y:S01]  /*aaa0*/  FMUL.FTZ R0, R0, UR4 ;  /* 0x0000000400007c20 */ /* 0x000fe20008410000 */
[--C-:B--2---:R-:W-:Y:S01]  /*aab0*/  FFMA.FTZ R8, R45, UR4, -R4.reuse ;  /* 0x000000042d087c23 */ /* 0x104fe20008010804 */
[--C-:B------:R-:W-:Y:S01]  /*aac0*/  FFMA.FTZ R30, R27, UR4, -R9.reuse ;  /* 0x000000041b1e7c23 */ /* 0x100fe20008010809 */
[--C-:B------:R-:W-:Y:S01]  /*aad0*/  FFMA.FTZ R221, R221, UR4, -R9.reuse ;  /* 0x00000004dddd7c23 */ /* 0x100fe20008010809 */
[--C-:B------:R-:W-:Y:S01]  /*aae0*/  FFMA.FTZ R220, R220, UR4, -R9.reuse ;  /* 0x00000004dcdc7c23 */ /* 0x100fe20008010809 */
[--C-:B------:R-:W-:Y:S03]  /*aaf0*/  FFMA.FTZ R236, R17, UR4, -R9.reuse ;  /* 0x0000000411ec7c23 */ /* 0x100fe60008010809 */
[----:B------:R2:W-:Y:S01]  /*ab00*/  MUFU.EX2 R45, R8 ;  /* 0x00000008002d7308 */ /* 0x0005e20000000800 */
[--C-:B------:R-:W-:Y:S01]  /*ab10*/  FFMA.FTZ R235, R16, UR4, -R9.reuse ;  /* 0x0000000410eb7c23 */ /* 0x100fe20008010809 */
[--C-:B------:R-:W-:Y:S01]  /*ab20*/  FFMA.FTZ R247, R247, UR4, -R9.reuse ;  /* 0x00000004f7f77c23 */ /* 0x100fe20008010809 */
[--C-:B------:R-:W-:Y:S01]  /*ab30*/  FFMA.FTZ R244, R244, UR4, -R9.reuse ;  /* 0x00000004f4f47c23 */ /* 0x100fe20008010809 */
[--C-:B------:R-:W-:Y:S01]  /*ab40*/  FFMA.FTZ R31, R25, UR4, -R9.reuse ;  /* 0x00000004191f7c23 */ /* 0x100fe20008010809 */
[C---:B------:R-:W-:Y:S01]  /*ab50*/  FMUL.FTZ R16, R132.reuse, R148 ;  /* 0x0000009484107220 */ /* 0x040fe20000410000 */
[----:B------:R-:W-:Y:S01]  /*ab60*/  FMUL.FTZ R17, R132, R149 ;  /* 0x0000009584117220 */ /* 0x000fe20000410000 */
[C---:B---3--:R-:W-:Y:S03]  /*ab70*/  FMUL.FTZ R66, R133.reuse, R198 ;  /* 0x000000c685427220 */ /* 0x048fe60000410000 */
[----:B------:R-:W3:Y:S01]  /*ab80*/  MUFU.EX2 R2, R2 ;  /* 0x0000000200027308 */ /* 0x000ee20000000800 */
[----:B----4-:R-:W-:Y:S01]  /*ab90*/  FFMA.FTZ R14, R46, UR4, -R9 ;  /* 0x000000042e0e7c23 */ /* 0x010fe20008010809 */
[C---:B------:R-:W-:Y:S01]  /*aba0*/  FMUL.FTZ R67, R133.reuse, R199 ;  /* 0x000000c785437220 */ /* 0x040fe20000410000 */
[C---:B------:R-:W-:Y:S01]  /*abb0*/  FMUL.FTZ R69, R132.reuse, R69 ;  /* 0x0000004584457220 */ /* 0x040fe20000410000 */
[C---:B------:R-:W-:Y:S01]  /*abc0*/  FMUL.FTZ R70, R133.reuse, R70 ;  /* 0x0000004685467220 */ /* 0x040fe20000410000 */
[C---:B------:R-:W-:Y:S01]  /*abd0*/  FMUL.FTZ R71, R133.reuse, R71 ;  /* 0x0000004785477220 */ /* 0x040fe20000410000 */
[C---:B------:R-:W-:Y:S01]  /*abe0*/  FMUL.FTZ R80, R132.reuse, R80 ;  /* 0x0000005084507220 */ /* 0x040fe20000410000 */
[----:B------:R-:W-:Y:S03]  /*abf0*/  FMUL.FTZ R81, R132, R81 ;  /* 0x0000005184517220 */ /* 0x000fe60000410000 */
[----:B------:R-:W4:Y:S01]  /*ac00*/  MUFU.EX2 R0, R0 ;  /* 0x0000000000007308 */ /* 0x000f220000000800 */
[----:B--2---:R-:W-:Y:S01]  /*ac10*/  FFMA.FTZ R8, R250, UR4, -R7 ;  /* 0x00000004fa087c23 */ /* 0x004fe20008010807 */
[----:B------:R-:W-:Y:S01]  /*ac20*/  FFMA.FTZ R250, R34, UR4, -R9 ;  /* 0x0000000422fa7c23 */ /* 0x000fe20008010809 */
[C---:B------:R-:W-:Y:S01]  /*ac30*/  FMUL.FTZ R34, R133.reuse, R166 ;  /* 0x000000a685227220 */ /* 0x040fe20000410000 */
[C---:B------:R-:W-:Y:S01]  /*ac40*/  FMUL.FTZ R82, R133.reuse, R82 ;  /* 0x0000005285527220 */ /* 0x040fe20000410000 */
[C---:B------:R-:W-:Y:S01]  /*ac50*/  FMUL.FTZ R83, R133.reuse, R83 ;  /* 0x0000005385537220 */ /* 0x040fe20000410000 */
[C---:B------:R-:W-:Y:S01]  /*ac60*/  FMUL.FTZ R84, R132.reuse, R84 ;  /* 0x0000005484547220 */ /* 0x040fe20000410000 */
[----:B------:R-:W-:Y:S03]  /*ac70*/  FMUL.FTZ R85, R132, R85 ;  /* 0x0000005584557220 */ /* 0x000fe60000410000 */
[----:B------:R2:W-:Y:S01]  /*ac80*/  MUFU.EX2 R48, R8 ;  /* 0x0000000800307308 */ /* 0x0005e20000000800 */
[C---:B---3--:R-:W-:Y:S01]  /*ac90*/  FMUL.FTZ R13, R2.reuse, R153 ;  /* 0x00000099020d7220 */ /* 0x048fe20000410000 */
[C---:B------:R-:W-:Y:S01]  /*aca0*/  FMUL.FTZ R25, R2.reuse, R157 ;  /* 0x0000009d02197220 */ /* 0x040fe20000410000 */
[----:B------:R-:W-:Y:S01]  /*acb0*/  MOV R157, R53 ;  /* 0x00000035009d7202 */ /* 0x000fe20000000f00 */
[C---:B------:R-:W-:Y:S01]  /*acc0*/  FMUL.FTZ R28, R2.reuse, R168 ;  /* 0x000000a8021c7220 */ /* 0x040fe20000410000 */
[----:B------:R-:W-:Y:S01]  /*acd0*/  MOV R168, R29 ;  /* 0x0000001d00a87202 */ /* 0x000fe20000000f00 */
[----:B------:R-:W-:Y:S01]  /*ace0*/  FMUL.FTZ R29, R2, R169 ;  /* 0x000000a9021d7220 */ /* 0x000fe20000410000 */
[----:B------:R-:W-:Y:S03]  /*acf0*/  MOV R169, R30 ;  /* 0x0000001e00a97202 */ /* 0x000fe60000000f00 */
[----:B------:R-:W3:Y:S01]  /*ad00*/  MUFU.EX2 R15, R15 ;  /* 0x0000000f000f7308 */ /* 0x000ee20000000800 */
[C---:B----4-:R-:W-:Y:S01]  /*ad10*/  FMUL.FTZ R10, R0.reuse, R142 ;  /* 0x0000008e000a7220 */ /* 0x050fe20000410000 */
[C---:B------:R-:W-:Y:S01]  /*ad20*/  FMUL.FTZ R27, R0.reuse, R159 ;  /* 0x0000009f001b7220 */ /* 0x040fe20000410000 */
[----:B------:R-:W-:Y:S01]  /*ad30*/  MOV R159, R50 ;  /* 0x00000032009f7202 */ /* 0x000fe20000000f00 */
[----:B------:R-:W-:Y:S01]  /*ad40*/  FMUL.FTZ R50, R133, R182 ;  /* 0x000000b685327220 */ /* 0x000fe20000410000 */
[C---:B------:R-:W-:Y:S01]  /*ad50*/  FMUL.FTZ R11, R0.reuse, R143 ;  /* 0x0000008f000b7220 */ /* 0x040fe20000410000 */
[----:B------:R-:W-:Y:S01]  /*ad60*/  FMUL.FTZ R30, R0, R170 ;  /* 0x000000aa001e7220 */ /* 0x000fe20000410000 */
[----:B------:R-:W-:Y:S03]  /*ad70*/  MOV R170, R31 ;  /* 0x0000001f00aa7202 */ /* 0x000fe60000000f00 */
[----:B------:R4:W1:Y:S01]  /*ad80*/  MUFU.EX2 R46, R14 ;  /* 0x0000000e002e7308 */ /* 0x0008620000000800 */
[--C-:B--2---:R-:W-:Y:S01]  /*ad90*/  FFMA.FTZ R8, R246, UR4, -R7.reuse ;  /* 0x00000004f6087c23 */ /* 0x104fe20008010807 */
[----:B------:R-:W-:Y:S01]  /*ada0*/  FFMA.FTZ R246, R204, UR4, -R7 ;  /* 0x00000004ccf67c23 */ /* 0x000fe20008010807 */
[----:B------:R-:W-:Y:S01]  /*adb0*/  FFMA.FTZ R204, R39, UR4, -R9 ;  /* 0x0000000427cc7c23 */ /* 0x000fe20008010809 */
[C---:B------:R-:W-:Y:S01]  /*adc0*/  FMUL.FTZ R31, R0.reuse, R171 ;  /* 0x000000ab001f7220 */ /* 0x040fe20000410000 */
[C---:B------:R-:W-:Y:S01]  /*add0*/  FMUL.FTZ R58, R0.reuse, R190 ;  /* 0x000000be003a7220 */ /* 0x040fe20000410000 */
[----:B------:R-:W-:Y:S01]  /*ade0*/  FMUL.FTZ R59, R0, R191 ;  /* 0x000000bf003b7220 */ /* 0x000fe20000410000 */
[C---:B------:R-:W-:Y:S03]  /*adf0*/  FMUL.FTZ R60, R2.reuse, R200 ;  /* 0x000000c8023c7220 */ /* 0x040fe60000410000 */
[----:B------:R2:W2:Y:S01]  /*ae00*/  MUFU.EX2 R232, R8 ;  /* 0x0000000800e87308 */ /* 0x0004a20000000800 */
[----:B---3--:R-:W-:Y:S01]  /*ae10*/  MOV R153, R15 ;  /* 0x0000000f00997202 */ /* 0x008fe20000000f00 */
[----:B------:R-:W-:Y:S01]  /*ae20*/  FMUL.FTZ R61, R2, R201 ;  /* 0x000000c9023d7220 */ /* 0x000fe20000410000 */
[C---:B------:R-:W-:Y:S01]  /*ae30*/  FMUL.FTZ R62, R0.reuse, R202 ;  /* 0x000000ca003e7220 */ /* 0x040fe20000410000 */
[----:B------:R-:W-:Y:S01]  /*ae40*/  FMUL.FTZ R63, R0, R203 ;  /* 0x000000cb003f7220 */ /* 0x000fe20000410000 */
[C---:B------:R-:W-:Y:S01]  /*ae50*/  FMUL.FTZ R72, R2.reuse, R72 ;  /* 0x0000004802487220 */ /* 0x040fe20000410000 */
[----:B------:R-:W-:Y:S01]  /*ae60*/  FMUL.FTZ R73, R2, R73 ;  /* 0x0000004902497220 */ /* 0x000fe20000410000 */
[C---:B------:R-:W-:Y:S01]  /*ae70*/  FMUL.FTZ R74, R0.reuse, R74 ;  /* 0x0000004a004a7220 */ /* 0x040fe20000410000 */
[C---:B------:R-:W-:Y:S01]  /*ae80*/  FMUL.FTZ R75, R0.reuse, R75 ;  /* 0x0000004b004b7220 */ /* 0x040fe20000410000 */
[----:B----4-:R-:W-:Y:S01]  /*ae90*/  FMUL.FTZ R14, R0, R154 ;  /* 0x0000009a000e7220 */ /* 0x010fe20000410000 */
[----:B------:R-:W-:Y:S01]  /*aea0*/  MOV R154, R19 ;  /* 0x00000013009a7202 */ /* 0x000fe20000000f00 */
[----:B------:R-:W-:Y:S01]  /*aeb0*/  FMUL.FTZ R19, R133, R151 ;  /* 0x0000009785137220 */ /* 0x000fe20000410000 */
[----:B-1----:R-:W-:Y:S01]  /*aec0*/  MOV R166, R46 ;  /* 0x0000002e00a67202 */ /* 0x002fe20000000f00 */
[C---:B------:R-:W-:Y:S01]  /*aed0*/  FMUL.FTZ R76, R2.reuse, R76 ;  /* 0x0000004c024c7220 */ /* 0x040fe20000410000 */
[----:B------:R-:W-:Y:S01]  /*aee0*/  FMUL.FTZ R77, R2, R77 ;  /* 0x0000004d024d7220 */ /* 0x000fe20000410000 */
[C---:B------:R-:W-:Y:S01]  /*aef0*/  FMUL.FTZ R78, R0.reuse, R78 ;  /* 0x0000004e004e7220 */ /* 0x040fe20000410000 */
[----:B------:R-:W-:Y:S01]  /*af00*/  FMUL.FTZ R79, R0, R79 ;  /* 0x0000004f004f7220 */ /* 0x000fe20000410000 */
[----:B--2---:R-:W-:Y:S01]  /*af10*/  FFMA.FTZ R8, R252, UR4, -R4 ;  /* 0x00000004fc087c23 */ /* 0x004fe20008010804 */
[----:B------:R-:W-:Y:S01]  /*af20*/  FFMA.FTZ R252, R206, UR4, -R7 ;  /* 0x00000004cefc7c23 */ /* 0x000fe20008010807 */
[--C-:B------:R-:W-:Y:S01]  /*af30*/  FFMA.FTZ R4, R43, UR4, -R9.reuse ;  /* 0x000000042b047c23 */ /* 0x100fe20008010809 */
[--C-:B------:R-:W-:Y:S01]  /*af40*/  FFMA.FTZ R43, R32, UR4, -R9.reuse ;  /* 0x00000004202b7c23 */ /* 0x100fe20008010809 */
[----:B------:R1:W2:Y:S01]  /*af50*/  MUFU.EX2 R49, R8 ;  /* 0x0000000800317308 */ /* 0x0002a20000000800 */
[----:B------:R-:W-:Y:S01]  /*af60*/  FMUL.FTZ R32, R132, R164 ;  /* 0x000000a484207220 */ /* 0x000fe20000410000 */
[-C--:B------:R-:W-:Y:S01]  /*af70*/  F2FP.F16.F32.PACK_AB R142, R232, R48.reuse ;  /* 0x00000030e88e723e */ /* 0x080fe200000000ff */
[--C-:B------:R-:W-:Y:S01]  /*af80*/  FFMA.FTZ R206, R36, UR4, -R9.reuse ;  /* 0x0000000424ce7c23 */ /* 0x100fe20008010809 */
[----:B------:R-:W-:Y:S01]  /*af90*/  MOV R164, R48 ;  /* 0x0000003000a47202 */ /* 0x000fe20000000f00 */
[----:B------:R-:W-:Y:S01]  /*afa0*/  FMUL.FTZ R48, R132, R180 ;  /* 0x000000b484307220 */ /* 0x000fe20000410000 */
[C---:B------:R-:W-:Y:S01]  /*afb0*/  FMUL.FTZ R86, R133.reuse, R86 ;  /* 0x0000005685567220 */ /* 0x040fe20000410000 */
[----:B------:R-:W-:Y:S03]  /*afc0*/  FMUL.FTZ R87, R133, R87 ;  /* 0x0000005785577220 */ /* 0x000fe60000410000 */
[----:B------:R3:W-:Y:S01]  /*afd0*/  MUFU.EX2 R229, R4 ;  /* 0x0000000400e57308 */ /* 0x0007e20000000800 */
        /* <DEDUP_REMOVED lines=8> */
[----:B-1----:R-:W-:Y:S01]  /*b060*/  FMUL.FTZ R8, R3, UR4 ;  /* 0x0000000403087c20 */ /* 0x002fe20008410000 */
[-C--:B--2---:R-:W-:Y:S01]  /*b070*/  F2FP.F16.F32.PACK_AB R143, R230, R49.reuse ;  /* 0x00000031e68f723e */ /* 0x084fe200000000ff */
[C---:B------:R-:W-:Y:S01]  /*b080*/  FMUL.FTZ R96, R132.reuse, R96 ;  /* 0x0000006084607220 */ /* 0x040fe20000410000 */
[----:B------:R-:W-:Y:S01]  /*b090*/  MOV R171, R49 ;  /* 0x0000003100ab7202 */ /* 0x000fe20000000f00 */
[----:B------:R-:W-:Y:S01]  /*b0a0*/  FMUL.FTZ R49, R132, R181 ;  /* 0x000000b584317220 */ /* 0x000fe20000410000 */
[----:B------:R-:W-:Y:S01]  /*b0b0*/  FSEL R8, R8, RZ, P0 ;  /* 0x000000ff08087208 */ /* 0x000fe20000000000 */
[C---:B------:R-:W-:Y:S01]  /*b0c0*/  FMUL.FTZ R97, R132.reuse, R97 ;  /* 0x0000006184617220 */ /* 0x040fe20000410000 */
[C---:B------:R-:W-:Y:S01]  /*b0d0*/  FMUL.FTZ R98, R133.reuse, R98 ;  /* 0x0000006285627220 */ /* 0x040fe20000410000 */
[----:B------:R-:W-:Y:S01]  /*b0e0*/  FMUL.FTZ R99, R133, R99 ;  /* 0x0000006385637220 */ /* 0x000fe20000410000 */
[----:B------:R-:W-:Y:S01]  /*b0f0*/  FMUL.FTZ R100, R132, R100 ;  /* 0x0000006484647220 */ /* 0x000fe20000410000 */
[--C-:B------:R-:W-:Y:S01]  /*b100*/  FFMA.FTZ R7, R42, UR4, -R8.reuse ;  /* 0x000000042a077c23 */ /* 0x100fe20008010808 */
[--C-:B------:R-:W-:Y:S01]  /*b110*/  FFMA.FTZ R12, R47, UR4, -R8.reuse ;  /* 0x000000042f0c7c23 */ /* 0x100fe20008010808 */
[--C-:B---3--:R-:W-:Y:S01]  /*b120*/  FFMA.FTZ R4, R55, UR4, -R8.reuse ;  /* 0x0000000437047c23 */ /* 0x108fe20008010808 */
[--C-:B------:R-:W-:Y:S01]  /*b130*/  FFMA.FTZ R217, R35, UR4, -R8.reuse ;  /* 0x0000000423d97c23 */ /* 0x100fe20008010808 */
[----:B------:R1:W-:Y:S01]  /*b140*/  MUFU.EX2 R47, R7 ;  /* 0x00000007002f7308 */ /* 0x0003e20000000800 */
[----:B------:R-:W-:Y:S01]  /*b150*/  FMUL.FTZ R35, R133, R167 ;  /* 0x000000a785237220 */ /* 0x000fe20000410000 */
[--C-:B------:R-:W-:Y:S01]  /*b160*/  FFMA.FTZ R205, R37, UR4, -R8.reuse ;  /* 0x0000000425cd7c23 */ /* 0x100fe20008010808 */
[----:B------:R-:W2:Y:S01]  /*b170*/  LDL.LU R167, [R1+0x28] ;  /* 0x0000280001a77983 */ /* 0x000ea20000300800 */
[--C-:B------:R-:W-:Y:S01]  /*b180*/  FFMA.FTZ R223, R223, UR4, -R8.reuse ;  /* 0x00000004dfdf7c23 */ /* 0x100fe20008010808 */
[--C-:B------:R-:W-:Y:S01]  /*b190*/  FFMA.FTZ R222, R222, UR4, -R8.reuse ;  /* 0x00000004dede7c23 */ /* 0x100fe20008010808 */
[--C-:B------:R-:W-:Y:S01]  /*b1a0*/  FFMA.FTZ R215, R215, UR4, -R8.reuse ;  /* 0x00000004d7d77c23 */ /* 0x100fe20008010808 */
[--C-:B------:R-:W-:Y:S03]  /*b1b0*/  FFMA.FTZ R216, R33, UR4, -R8.reuse ;  /* 0x0000000421d87c23 */ /* 0x100fe60008010808 */
[----:B------:R3:W4:Y:S01]  /*b1c0*/  MUFU.EX2 R42, R12 ;  /* 0x0000000c002a7308 */ /* 0x0007220000000800 */
[--C-:B------:R-:W-:Y:S01]  /*b1d0*/  FFMA.FTZ R238, R26, UR4, -R8.reuse ;  /* 0x000000041aee7c23 */ /* 0x100fe20008010808 */
[--C-:B------:R-:W-:Y:S01]  /*b1e0*/  FFMA.FTZ R237, R24, UR4, -R8.reuse ;  /* 0x0000000418ed7c23 */ /* 0x100fe20008010808 */
[--C-:B------:R-:W-:Y:S01]  /*b1f0*/  FFMA.FTZ R231, R6, UR4, -R8.reuse ;  /* 0x0000000406e77c23 */ /* 0x100fe20008010808 */
[--C-:B------:R-:W-:Y:S01]  /*b200*/  FFMA.FTZ R139, R5, UR4, -R8.reuse ;  /* 0x00000004058b7c23 */ /* 0x100fe20008010808 */
[--C-:B------:R-:W-:Y:S01]  /*b210*/  FFMA.FTZ R251, R251, UR4, -R8.reuse ;  /* 0x00000004fbfb7c23 */ /* 0x100fe20008010808 */
[--C-:B------:R-:W-:Y:S01]  /*b220*/  FFMA.FTZ R138, R40, UR4, -R8.reuse ;  /* 0x00000004288a7c23 */ /* 0x100fe20008010808 */
[----:B------:R-:W4:Y:S03]  /*b230*/  LDSM.16.MT88.4 R36, [R225+0xc000] ;  /* 0x00c00000e124783b */ /* 0x000f260000004200 */
[----:B------:R4:W-:Y:S01]  /*b240*/  MUFU.EX2 R228, R4 ;  /* 0x0000000400e47308 */ /* 0x0009e20000000800 */
[----:B-1----:R-:W-:Y:S01]  /*b250*/  FFMA.FTZ R7, R57, UR4, -R9 ;  /* 0x0000000439077c23 */ /* 0x002fe20008010809 */
[----:B------:R-:W-:Y:S01]  /*b260*/  FMUL.FTZ R9, R2, R141 ;  /* 0x0000008d02097220 */ /* 0x000fe20000410000 */
[----:B------:R-:W-:Y:S01]  /*b270*/  FMUL.FTZ R6, R133, R146 ;  /* 0x0000009285067220 */ /* 0x000fe20000410000 */
[----:B------:R-:W-:Y:S01]  /*b280*/  F2FP.F16.F32.PACK_AB R141, R45, R137 ;  /* 0x000000892d8d723e */ /* 0x000fe200000000ff */
[----:B------:R-:W-:Y:S01]  /*b290*/  FMUL.FTZ R5, R132, R145 ;  /* 0x0000009184057220 */ /* 0x000fe20000410000 */
[C---:B------:R-:W-:Y:S01]  /*b2a0*/  FMUL.FTZ R24, R2.reuse, R156 ;  /* 0x0000009c02187220 */ /* 0x040fe20000410000 */
[----:B------:R-:W-:Y:S03]  /*b2b0*/  MOV R156, R54 ;  /* 0x00000036009c7202 */ /* 0x000fe60000000f00 */
[----:B------:R1:W1:Y:S01]  /*b2c0*/  MUFU.EX2 R234, R7 ;  /* 0x0000000700ea7308 */ /* 0x0002620000000800 */
[----:B---3--:R-:W-:Y:S01]  /*b2d0*/  FMUL.FTZ R12, R2, R152 ;  /* 0x00000098020c7220 */ /* 0x008fe20000410000 */
[----:B------:R-:W-:Y:S01]  /*b2e0*/  MOV R152, R52 ;  /* 0x0000003400987202 */ /* 0x000fe20000000f00 */
[----:B------:R-:W-:Y:S01]  /*b2f0*/  FMUL.FTZ R26, R0, R158 ;  /* 0x0000009e001a7220 */ /* 0x000fe20000410000 */
[----:B----4-:R-:W-:Y:S01]  /*b300*/  F2FP.F16.F32.PACK_AB R145, R47, R42 ;  /* 0x0000002a2f91723e */ /* 0x010fe200000000ff */
[----:B------:R-:W3:Y:S01]  /*b310*/  LDSM.16.MT88.4 R52, [R227+0xc000] ;  /* 0x00c00000e334783b */ /* 0x000ee20000004200 */
[----:B------:R-:W-:Y:S01]  /*b320*/  MOV R180, R152 ;  /* 0x0000009800b47202 */ /* 0x000fe20000000f00 */
[----:B------:R-:W-:Y:S01]  /*b330*/  FMUL.FTZ R33, R132, R165 ;  /* 0x000000a584217220 */ /* 0x000fe20000410000 */
[----:B------:R-:W-:Y:S01]  /*b340*/  FMUL.FTZ R40, R2, R172 ;  /* 0x000000ac02287220 */ /* 0x000fe20000410000 */
[----:B------:R-:W-:Y:S01]  /*b350*/  FMUL.FTZ R4, R132, R144 ;  /* 0x0000009084047220 */ /* 0x000fe20000410000 */
[----:B------:R-:W-:Y:S01]  /*b360*/  F2FP.F16.F32.PACK_AB R144, R46, R15 ;  /* 0x0000000f2e90723e */ /* 0x000fe200000000ff */
[C---:B------:R-:W-:Y:S01]  /*b370*/  FMUL.FTZ R15, R0.reuse, R155 ;  /* 0x0000009b000f7220 */ /* 0x040fe20000410000 */
[----:B------:R-:W-:Y:S01]  /*b380*/  MOV R155, R18 ;  /* 0x00000012009b7202 */ /* 0x000fe20000000f00 */
[----:B------:R-:W4:Y:S01]  /*b390*/  LDL.LU R152, [R1+0x2c] ;  /* 0x00002c0001987983 */ /* 0x000f220000300800 */
[----:B------:R-:W-:Y:S01]  /*b3a0*/  FMUL.FTZ R18, R133, R150 ;  /* 0x0000009685127220 */ /* 0x000fe20000410000 */
[----:B------:R-:W-:Y:S01]  /*b3b0*/  MOV R165, R47 ;  /* 0x0000002f00a57202 */ /* 0x000fe20000000f00 */
[----:B------:R-:W-:Y:S01]  /*b3c0*/  FMUL.FTZ R46, R0, R186 ;  /* 0x000000ba002e7220 */ /* 0x000fe20000410000 */
[----:B-1----:R-:W-:Y:S01]  /*b3d0*/  FFMA.FTZ R7, R56, UR4, -R8 ;  /* 0x0000000438077c23 */ /* 0x002fe20008010808 */
[----:B------:R-:W-:Y:S01]  /*b3e0*/  FMUL.FTZ R8, R2, R140 ;  /* 0x0000008c02087220 */ /* 0x000fe20000410000 */
[----:B------:R-:W4:Y:S01]  /*b3f0*/  LDL.LU R182, [R1+0x30] ;  /* 0x0000300001b67983 */ /* 0x000f220000300800 */
[----:B------:R-:W-:Y:S01]  /*b400*/  F2FP.F16.F32.PACK_AB R140, R44, R41 ;  /* 0x000000292c8c723e */ /* 0x000fe200000000ff */
[----:B------:R1:W1:Y:S01]  /*b410*/  MUFU.EX2 R233, R7 ;  /* 0x0000000700e97308 */ /* 0x0002620000000800 */
[----:B------:R-:W-:Y:S01]  /*b420*/  F2FP.F16.F32.PACK_AB R146, R229, R234 ;  /* 0x000000eae592723e */ /* 0x000fe200000000ff */
[----:B------:R-:W3:Y:S01]  /*b430*/  LDSM.16.MT88.4 R148, [R226+0xc000] ;  /* 0x00c00000e294783b */ /* 0x000ee20000004200 */
[----:B------:R-:W-:Y:S01]  /*b440*/  FMUL.FTZ R47, R0, R187 ;  /* 0x000000bb002f7220 */ /* 0x000fe20000410000 */
[----:B------:R-:W-:Y:S01]  /*b450*/  MOV R158, R51 ;  /* 0x00000033009e7202 */ /* 0x000fe20000000f00 */
[C---:B------:R-:W-:Y:S01]  /*b460*/  FMUL.FTZ R51, R133.reuse, R183 ;  /* 0x000000b785337220 */ /* 0x040fe20000410000 */
[C---:B------:R-:W-:Y:S01]  /*b470*/  FMUL.FTZ R56, R2.reuse, R188 ;  /* 0x000000bc02387220 */ /* 0x040fe20000410000 */
[----:B------:R-:W-:Y:S01]  /*b480*/  FMUL.FTZ R57, R2, R189 ;  /* 0x000000bd02397220 */ /* 0x000fe20000410000 */
        /* <DEDUP_REMOVED lines=9> */
[C---:B-1----:R-:W-:Y:S01]  /*b520*/  FMUL.FTZ R7, R133.reuse, R147 ;  /* 0x0000009385077220 */ /* 0x042fe20000410000 */
[----:B------:R-:W-:Y:S01]  /*b530*/  F2FP.F16.F32.PACK_AB R147, R228, R233 ;  /* 0x000000e9e493723e */ /* 0x000fe200000000ff */
[C---:B------:R-:W-:Y:S01]  /*b540*/  FMUL.FTZ R120, R2.reuse, R120 ;  /* 0x0000007802787220 */ /* 0x040fe20000410000 */
[----:B------:R-:W-:Y:S01]  /*b550*/  MOV R183, R153 ;  /* 0x0000009900b77202 */ /* 0x000fe20000000f00 */
[C---:B------:R-:W-:Y:S01]  /*b560*/  FMUL.FTZ R121, R2.reuse, R121 ;  /* 0x0000007902797220 */ /* 0x040fe20000410000 */
[C---:B------:R-:W-:Y:S01]  /*b570*/  FMUL.FTZ R124, R2.reuse, R124 ;  /* 0x0000007c027c7220 */ /* 0x040fe20000410000 */
[----:B------:R-:W-:Y:S01]  /*b580*/  FMUL.FTZ R125, R2, R125 ;  /* 0x0000007d027d7220 */ /* 0x000fe20000410000 */
[-C--:B------:R-:W-:Y:S01]  /*b590*/  HMMA.16816.F32 R4, R140, R20.reuse, R4 ;  /* 0x000000148c04723c */ /* 0x080fe20000001804 */
[----:B------:R-:W-:Y:S04]  /*b5a0*/  MUFU.EX2 R213, R213 ;  /* 0x000000d500d57308 */ /* 0x000fe80000000800 */
[----:B------:R-:W-:Y:S01]  /*b5b0*/  MOV R187, R158 ;  /* 0x0000009e00bb7202 */ /* 0x000fe20000000f00 */
[C---:B------:R-:W-:Y:S05]  /*b5c0*/  HMMA.16816.F32 R8, R144.reuse, R20, R8 ;  /* 0x000000149008723c */ /* 0x040fea0000001808 */
[----:B------:R-:W-:Y:S01]  /*b5d0*/  MUFU.EX2 R196, R221 ;  /* 0x000000dd00c47308 */ /* 0x000fe20000000800 */
[----:B------:R-:W-:Y:S01]  /*b5e0*/  MOV R181, R156 ;  /* 0x0000009c00b57202 */ /* 0x000fe20000000f00 */
[-C--:B------:R-:W-:Y:S08]  /*b5f0*/  HMMA.16816.F32 R12, R144, R22.reuse, R12 ;  /* 0x00000016900c723c */ /* 0x080ff0000000180c */
[----:B------:R-:W-:Y:S01]  /*b600*/  MUFU.EX2 R191, R215 ;  /* 0x000000d700bf7308 */ /* 0x000fe20000000800 */
[C---:B------:R-:W-:Y:S04]  /*b610*/  HMMA.16816.F32 R16, R140.reuse, R22, R16 ;  /* 0x000000168c10723c */ /* 0x040fe80000001810 */
[C---:B------:R-:W-:Y:S01]  /*b620*/  FMUL.FTZ R20, R132.reuse, R160 ;  /* 0x000000a084147220 */ /* 0x040fe20000410000 */
[----:B------:R-:W-:Y:S02]  /*b630*/  FMUL.FTZ R21, R132, R161 ;  /* 0x000000a184157220 */ /* 0x000fe40000410000 */
[C---:B------:R-:W-:Y:S01]  /*b640*/  FMUL.FTZ R22, R133.reuse, R162 ;  /* 0x000000a285167220 */ /* 0x040fe20000410000 */
[C---:B------:R-:W-:Y:S01]  /*b650*/  FMUL.FTZ R23, R133.reuse, R163 ;  /* 0x000000a385177220 */ /* 0x040fe20000410000 */
[----:B------:R-:W-:Y:S02]  /*b660*/  MUFU.EX2 R200, R219 ;  /* 0x000000db00c87308 */ /* 0x000fe40000000800 */
[----:B------:R-:W-:Y:S01]  /*b670*/  MOV R161, R43 ;  /* 0x0000002b00a17202 */ /* 0x000fe20000000f00 */
[C---:B------:R-:W-:Y:S01]  /*b680*/  FMUL.FTZ R43, R0.reuse, R175 ;  /* 0x000000af002b7220 */ /* 0x040fe20000410000 */
[----:B------:R-:W-:Y:S01]  /*b690*/  MOV R160, R42 ;  /* 0x0000002a00a07202 */ /* 0x000fe20000000f00 */
[----:B------:R-:W-:Y:S01]  /*b6a0*/  FMUL.FTZ R42, R0, R174 ;  /* 0x000000ae002a7220 */ /* 0x000fe20000410000 */
[-C--:B------:R-:W-:Y:S04]  /*b6b0*/  HMMA.16816.F32 R20, R140, R36.reuse, R20 ;  /* 0x000000248c14723c */ /* 0x080fe80000001814 */
[----:B------:R-:W-:Y:S01]  /*b6c0*/  MUFU.EX2 R175, R223 ;  /* 0x000000df00af7308 */ /* 0x000fe20000000800 */
[----:B------:R-:W-:Y:S01]  /*b6d0*/  MOV R163, R45 ;  /* 0x0000002d00a37202 */ /* 0x000fe20000000f00 */
[C---:B------:R-:W-:Y:S01]  /*b6e0*/  FMUL.FTZ R45, R2.reuse, R185 ;  /* 0x000000b9022d7220 */ /* 0x040fe20000410000 */
[----:B------:R-:W-:Y:S01]  /*b6f0*/  MOV R162, R44 ;  /* 0x0000002c00a27202 */ /* 0x000fe20000000f00 */
[C---:B------:R-:W-:Y:S06]  /*b700*/  HMMA.16816.F32 R24, R144.reuse, R36, R24 ;  /* 0x000000249018723c */ /* 0x040fec0000001818 */
[----:B------:R-:W-:Y:S01]  /*b710*/  MUFU.EX2 R197, R208 ;  /* 0x000000d000c57308 */ /* 0x000fe20000000800 */
[----:B------:R-:W-:Y:S01]  /*b720*/  FMUL.FTZ R44, R2, R184 ;  /* 0x000000b8022c7220 */ /* 0x000fe20000410000 */
[-C--:B------:R-:W-:Y:S03]  /*b730*/  HMMA.16816.F32 R28, R144, R38.reuse, R28 ;  /* 0x00000026901c723c */ /* 0x080fe6000000181c */
[----:B------:R-:W-:Y:S03]  /*b740*/  MOV R198, R161 ;  /* 0x000000a100c67202 */ /* 0x000fe60000000f00 */
[C---:B------:R-:W-:Y:S02]  /*b750*/  HMMA.16816.F32 R32, R140.reuse, R38, R32 ;  /* 0x000000268c20723c */ /* 0x040fe40000001820 */
[----:B------:R-:W-:Y:S03]  /*b760*/  MUFU.EX2 R199, R216 ;  /* 0x000000d800c77308 */ /* 0x000fe60000000800 */
[C---:B------:R-:W-:Y:S01]  /*b770*/  FMUL.FTZ R37, R132.reuse, R177 ;  /* 0x000000b184257220 */ /* 0x040fe20000410000 */
[----:B------:R-:W-:Y:S01]  /*b780*/  FMUL.FTZ R36, R132, R176 ;  /* 0x000000b084247220 */ /* 0x000fe20000410000 */
[C---:B------:R-:W-:Y:S01]  /*b790*/  FMUL.FTZ R38, R133.reuse, R178 ;  /* 0x000000b285267220 */ /* 0x040fe20000410000 */
[C---:B------:R-:W-:Y:S04]  /*b7a0*/  FMUL.FTZ R39, R133.reuse, R179 ;  /* 0x000000b385277220 */ /* 0x040fe80000410000 */
[----:B------:R-:W-:Y:S01]  /*b7b0*/  MUFU.EX2 R198, R198 ;  /* 0x000000c600c67308 */ /* 0x000fe20000000800 */
[----:B------:R-:W-:Y:S01]  /*b7c0*/  MOV R176, R41 ;  /* 0x0000002900b07202 */ /* 0x000fe20000000f00 */
[----:B------:R-:W-:Y:S01]  /*b7d0*/  FMUL.FTZ R41, R2, R173 ;  /* 0x000000ad02297220 */ /* 0x000fe20000410000 */
[----:B------:R-:W-:Y:S01]  /*b7e0*/  MOV R177, R155 ;  /* 0x0000009b00b17202 */ /* 0x000fe20000000f00 */
[C---:B------:R-:W-:Y:S01]  /*b7f0*/  FMUL.FTZ R110, R0.reuse, R110 ;  /* 0x0000006e006e7220 */ /* 0x040fe20000410000 */
[-C--:B---3--:R-:W-:Y:S05]  /*b800*/  HMMA.16816.F32 R36, R140, R52.reuse, R36 ;  /* 0x000000348c24723c */ /* 0x088fea0000001824 */
[----:B------:R1:W-:Y:S01]  /*b810*/  MUFU.EX2 R173, R243 ;  /* 0x000000f300ad7308 */ /* 0x0003e20000000800 */
[----:B------:R-:W-:Y:S01]  /*b820*/  MOV R179, R154 ;  /* 0x0000009a00b37202 */ /* 0x000fe20000000f00 */
[----:B------:R-:W-:Y:S01]  /*b830*/  FMUL.FTZ R111, R0, R111 ;  /* 0x0000006f006f7220 */ /* 0x000fe20000410000 */
[----:B------:R-:W-:Y:S01]  /*b840*/  MOV R178, R157 ;  /* 0x0000009d00b27202 */ /* 0x000fe20000000f00 */
[C---:B------:R-:W-:Y:S06]  /*b850*/  HMMA.16816.F32 R40, R144.reuse, R52, R40 ;  /* 0x000000349028723c */ /* 0x040fec0000001828 */
[----:B------:R3:W-:Y:S01]  /*b860*/  MUFU.EX2 R203, R214 ;  /* 0x000000d600cb7308 */ /* 0x0007e20000000800 */
[C---:B------:R-:W-:Y:S01]  /*b870*/  FMUL.FTZ R112, R132.reuse, R112 ;  /* 0x0000007084707220 */ /* 0x040fe20000410000 */
[-C--:B------:R-:W-:Y:S03]  /*b880*/  HMMA.16816.F32 R44, R144, R54.reuse, R44 ;  /* 0x00000036902c723c */ /* 0x080fe6000000182c */
[C---:B------:R-:W-:Y:S03]  /*b890*/  FMUL.FTZ R52, R132.reuse, R192 ;  /* 0x000000c084347220 */ /* 0x040fe60000410000 */
[C---:B------:R-:W-:Y:S02]  /*b8a0*/  HMMA.16816.F32 R48, R140.reuse, R54, R48 ;  /* 0x000000368c30723c */ /* 0x040fe40000001830 */
[----:B------:R3:W-:Y:S03]  /*b8b0*/  MUFU.EX2 R172, R245 ;  /* 0x000000f500ac7308 */ /* 0x0007e60000000800 */
[C---:B------:R-:W-:Y:S01]  /*b8c0*/  FMUL.FTZ R53, R132.reuse, R193 ;  /* 0x000000c184357220 */ /* 0x040fe20000410000 */
[C---:B------:R-:W-:Y:S01]  /*b8d0*/  FMUL.FTZ R113, R132.reuse, R113 ;  /* 0x0000007184717220 */ /* 0x040fe20000410000 */
[C---:B------:R-:W-:Y:S01]  /*b8e0*/  FMUL.FTZ R54, R133.reuse, R194 ;  /* 0x000000c285367220 */ /* 0x040fe20000410000 */
[C---:B------:R-:W-:Y:S04]  /*b8f0*/  FMUL.FTZ R55, R133.reuse, R195 ;  /* 0x000000c385377220 */ /* 0x040fe80000410000 */
[----:B------:R-:W-:Y:S01]  /*b900*/  MUFU.EX2 R194, R212 ;  /* 0x000000d400c27308 */ /* 0x000fe20000000800 */
[----:B-1----:R-:W-:Y:S01]  /*b910*/  MOV R243, R163 ;  /* 0x000000a300f37202 */ /* 0x002fe20000000f00 */
[C---:B------:R-:W-:Y:S01]  /*b920*/  FMUL.FTZ R114, R133.reuse, R114 ;  /* 0x0000007285727220 */ /* 0x040fe20000410000 */
[----:B---3--:R-:W-:Y:S01]  /*b930*/  MOV R214, R162 ;  /* 0x000000a200d67202 */ /* 0x008fe20000000f00 */
[C---:B------:R-:W-:Y:S01]  /*b940*/  FMUL.FTZ R115, R133.reuse, R115 ;  /* 0x0000007385737220 */ /* 0x040fe20000410000 */
[-C--:B------:R-:W-:Y:S05]  /*b950*/  HMMA.16816.F32 R52, R140, R148.reuse, R52 ;  /* 0x000000948c34723c */ /* 0x080fea0000001834 */
[----:B------:R-:W-:Y:S01]  /*b960*/  MUFU.EX2 R192, R220 ;  /* 0x000000dc00c07308 */ /* 0x000fe20000000800 */
[C---:B------:R-:W-:Y:S01]  /*b970*/  FMUL.FTZ R118, R133.reuse, R118 ;  /* 0x0000007685767220 */ /* 0x040fe20000410000 */
[C---:B------:R-:W-:Y:S01]  /*b980*/  FMUL.FTZ R119, R133.reuse, R119 ;  /* 0x0000007785777220 */ /* 0x040fe20000410000 */
[C---:B------:R-:W-:Y:S01]  /*b990*/  FMUL.FTZ R130, R133.reuse, R130 ;  /* 0x0000008285827220 */ /* 0x040fe20000410000 */
[C---:B------:R-:W-:Y:S06]  /*b9a0*/  HMMA.16816.F32 R56, R144.reuse, R148, R56 ;  /* 0x000000949038723c */ /* 0x040fec0000001838 */
[----:B------:R-:W-:Y:S01]  /*b9b0*/  MUFU.EX2 R193, R207 ;  /* 0x000000cf00c17308 */ /* 0x000fe20000000800 */
[----:B------:R-:W-:Y:S01]  /*b9c0*/  FMUL.FTZ R131, R133, R131 ;  /* 0x0000008385837220 */ /* 0x000fe20000410000 */
[-C--:B------:R-:W-:Y:S03]  /*b9d0*/  HMMA.16816.F32 R60, R144, R150.reuse, R60 ;  /* 0x00000096903c723c */ /* 0x080fe6000000183c */
[C---:B------:R-:W-:Y:S03]  /*b9e0*/  FMUL.FTZ R116, R132.reuse, R116 ;  /* 0x0000007484747220 */ /* 0x040fe60000410000 */
[C---:B------:R-:W-:Y:S01]  /*b9f0*/  HMMA.16816.F32 R64, R140.reuse, R150, R64 ;  /* 0x000000968c40723c */ /* 0x040fe20000001840 */
[----:B------:R-:W1:Y:S01]  /*ba00*/  LDSM.16.MT88.4 R148, [R224+0xe000] ;  /* 0x00e00000e094783b */ /* 0x000e620000004200 */
[----:B------:R-:W-:Y:S03]  /*ba10*/  MUFU.EX2 R207, R218 ;  /* 0x000000da00cf7308 */ /* 0x000fe60000000800 */
[----:B------:R-:W-:Y:S01]  /*ba20*/  FMUL.FTZ R117, R132, R117 ;  /* 0x0000007584757220 */ /* 0x000fe20000410000 */
[C---:B------:R-:W-:Y:S01]  /*ba30*/  FMUL.FTZ R122, R0.reuse, R122 ;  /* 0x0000007a007a7220 */ /* 0x040fe20000410000 */
[C---:B------:R-:W-:Y:S01]  /*ba40*/  FMUL.FTZ R123, R0.reuse, R123 ;  /* 0x0000007b007b7220 */ /* 0x040fe20000410000 */
[----:B------:R-:W-:Y:S04]  /*ba50*/  MOV R185, R164 ;  /* 0x000000a400b97202 */ /* 0x000fe80000000f00 */
[----:B------:R-:W-:Y:S01]  /*ba60*/  MUFU.EX2 R195, R244 ;  /* 0x000000f400c37308 */ /* 0x000fe20000000800 */
[----:B------:R-:W-:Y:S01]  /*ba70*/  MOV R164, R170 ;  /* 0x000000aa00a47202 */ /* 0x000fe20000000f00 */
[C---:B------:R-:W-:Y:S01]  /*ba80*/  FMUL.FTZ R126, R0.reuse, R126 ;  /* 0x0000007e007e7220 */ /* 0x040fe20000410000 */
[----:B------:R-:W-:Y:S01]  /*ba90*/  FMUL.FTZ R127, R0, R127 ;  /* 0x0000007f007f7220 */ /* 0x000fe20000410000 */
[----:B------:R-:W-:Y:S01]  /*baa0*/  MOV R186, R171 ;  /* 0x000000ab00ba7202 */ /* 0x000fe20000000f00 */
[C---:B------:R-:W-:Y:S01]  /*bab0*/  FMUL.FTZ R128, R132.reuse, R128 ;  /* 0x0000008084807220 */ /* 0x040fe20000410000 */
[C---:B------:R-:W-:Y:S01]  /*bac0*/  FMUL.FTZ R129, R132.reuse, R129 ;  /* 0x0000008184817220 */ /* 0x040fe20000410000 */
[----:B------:R-:W-:Y:S03]  /*bad0*/  MOV R174, R166 ;  /* 0x000000a600ae7202 */ /* 0x000fe60000000f00 */
[----:B------:R-:W-:Y:S01]  /*bae0*/  MUFU.EX2 R244, R236 ;  /* 0x000000ec00f47308 */ /* 0x000fe20000000800 */
[----:B------:R-:W-:Y:S02]  /*baf0*/  MOV R166, R168 ;  /* 0x000000a800a67202 */ /* 0x000fe40000000f00 */
[----:B------:R-:W-:Y:S02]  /*bb00*/  MOV R184, R165 ;  /* 0x000000a500b87202 */ /* 0x000fe40000000f00 */
[----:B------:R-:W-:Y:S02]  /*bb10*/  MOV R165, R169 ;  /* 0x000000a900a57202 */ /* 0x000fe40000000f00 */
[----:B------:R-:W-:Y:S03]  /*bb20*/  MOV R245, R184 ;  /* 0x000000b800f57202 */ /* 0x000fe60000000f00 */
[----:B------:R-:W-:Y:S10]  /*bb30*/  MUFU.EX2 R169, R247 ;  /* 0x000000f700a97308 */ /* 0x000ff40000000800 */
[----:B------:R-:W-:Y:S01]  /*bb40*/  MUFU.EX2 R247, R166 ;  /* 0x000000a600f77308 */ /* 0x000fe20000000800 */
[-C--:B-1----:R-:W-:Y:S09]  /*bb50*/  HMMA.16816.F32 R68, R140, R148.reuse, R68 ;  /* 0x000000948c44723c */ /* 0x082ff20000001844 */
[----:B------:R-:W-:Y:S01]  /*bb60*/  MUFU.EX2 R168, R251 ;  /* 0x000000fb00a87308 */ /* 0x000fe20000000800 */
[C---:B------:R-:W-:Y:S09]  /*bb70*/  HMMA.16816.F32 R72, R144.reuse, R148, R72 ;  /* 0x000000949048723c */ /* 0x040ff20000001848 */
[----:B------:R-:W-:Y:S01]  /*bb80*/  MUFU.EX2 R251, R164 ;  /* 0x000000a400fb7308 */ /* 0x000fe20000000800 */
[-C--:B------:R-:W-:Y:S09]  /*bb90*/  HMMA.16816.F32 R76, R144, R150.reuse, R76 ;  /* 0x00000096904c723c */ /* 0x080ff2000000184c */
[----:B------:R-:W-:Y:S01]  /*bba0*/  MUFU.EX2 R190, R252 ;  /* 0x000000fc00be7308 */ /* 0x000fe20000000800 */
[C---:B------:R-:W-:Y:S01]  /*bbb0*/  HMMA.16816.F32 R80, R140.reuse, R150, R80 ;  /* 0x000000968c50723c */ /* 0x040fe20000001850 */
[----:B------:R-:W1:Y:S08]  /*bbc0*/  LDSM.16.MT88.4 R148, [R225+0xe000] ;  /* 0x00e00000e194783b */ /* 0x000e700000004200 */
[----:B------:R-:W3:Y:S10]  /*bbd0*/  MUFU.EX2 R252, R165 ;  /* 0x000000a500fc7308 */ /* 0x000ef40000000800 */
[----:B------:R-:W-:Y:S10]  /*bbe0*/  MUFU.EX2 R201, R209 ;  /* 0x000000d100c97308 */ /* 0x000ff40000000800 */
[----:B------:R-:W-:Y:S01]  /*bbf0*/  MUFU.EX2 R202, R250 ;  /* 0x000000fa00ca7308 */ /* 0x000fe20000000800 */
[----:B---3--:R-:W-:Y:S09]  /*bc00*/  F2FP.F16.F32.PACK_AB R208, R251, R252 ;  /* 0x000000fcfbd0723e */ /* 0x008ff200000000ff */
[----:B------:R-:W-:Y:S10]  /*bc10*/  MUFU.EX2 R250, R238 ;  /* 0x000000ee00fa7308 */ /* 0x000ff40000000800 */
[----:B------:R3:W4:Y:S01]  /*bc20*/  MUFU.EX2 R171, R249 ;  /* 0x000000f900ab7308 */ /* 0x0007220000000800 */
[-C--:B-1----:R-:W-:Y:S06]  /*bc30*/  HMMA.16816.F32 R84, R140, R148.reuse, R84 ;  /* 0x000000948c54723c */ /* 0x082fec0000001854 */
[C---:B------:R-:W-:Y:S03]  /*bc40*/  HMMA.16816.F32 R88, R144.reuse, R148, R88 ;  /* 0x000000949058723c */ /* 0x040fe60000001858 */
[----:B------:R1:W-:Y:S03]  /*bc50*/  MUFU.EX2 R170, R248 ;  /* 0x000000f800aa7308 */ /* 0x0003e60000000800 */
[-C--:B------:R-:W-:Y:S07]  /*bc60*/  HMMA.16816.F32 R92, R144, R150.reuse, R92 ;  /* 0x00000096905c723c */ /* 0x080fee000000185c */
[----:B------:R-:W-:Y:S01]  /*bc70*/  MUFU.EX2 R188, R211 ;  /* 0x000000d300bc7308 */ /* 0x000fe20000000800 */
[----:B--2---:R-:W-:Y:S01]  /*bc80*/  FFMA.FTZ R132, R132, R167, R176 ;  /* 0x000000a784847223 */ /* 0x004fe200000100b0 */
[C---:B------:R-:W-:Y:S01]  /*bc90*/  HMMA.16816.F32 R96, R140.reuse, R150, R96 ;  /* 0x000000968c60723c */ /* 0x040fe20000001860 */
[----:B------:R-:W2:Y:S03]  /*bca0*/  LDSM.16.MT88.4 R148, [R227+0xe000] ;  /* 0x00e00000e394783b */ /* 0x000ea60000004200 */
[----:B------:R-:W-:Y:S04]  /*bcb0*/  MOV R167, R159 ;  /* 0x0000009f00a77202 */ /* 0x000fe80000000f00 */
[----:B------:R4:W-:Y:S03]  /*bcc0*/  MUFU.EX2 R176, R222 ;  /* 0x000000de00b07308 */ /* 0x0009e60000000800 */
[----:B------:R-:W-:Y:S01]  /*bcd0*/  FADD.FTZ R132, R214, R132 ;  /* 0x00000084d6847221 */ /* 0x000fe20000010000 */
[----:B---3--:R-:W-:Y:S01]  /*bce0*/  MOV R249, R185 ;  /* 0x000000b900f97202 */ /* 0x008fe20000000f00 */
[----:B------:R-:W-:Y:S01]  /*bcf0*/  LDSM.16.MT88.4 R156, [R225+0xc800] ;  /* 0x00c80000e19c783b */ /* 0x000fe20000004200 */
[----:B-1----:R-:W-:Y:S03]  /*bd00*/  MOV R248, R174 ;  /* 0x000000ae00f87202 */ /* 0x002fe60000000f00 */
[----:B------:R-:W-:Y:S01]  /*bd10*/  FADD.FTZ R132, R249, R132 ;  /* 0x00000084f9847221 */ /* 0x000fe20000010000 */
[----:B------:R-:W-:Y:S03]  /*bd20*/  MUFU.EX2 R185, R246 ;  /* 0x000000f600b97308 */ /* 0x000fe60000000800 */
[----:B------:R-:W-:Y:S04]  /*bd30*/  FADD.FTZ R132, R232, R132 ;  /* 0x00000084e8847221 */ /* 0x000fe80000010000 */
[----:B----4-:R-:W-:Y:S03]  /*bd40*/  FADD.FTZ R132, R171, R132 ;  /* 0x00000084ab847221 */ /* 0x010fe60000010000 */
[----:B------:R-:W1:Y:S01]  /*bd50*/  MUFU.EX2 R249, R237 ;  /* 0x000000ed00f97308 */ /* 0x000e620000000800 */
[----:B------:R-:W-:Y:S01]  /*bd60*/  LDSM.16.MT88.4 R220, [R227+0xf800] ;  /* 0x00f80000e3dc783b */ /* 0x000fe20000004200 */
[----:B------:R-:W-:Y:S08]  /*bd70*/  FADD.FTZ R132, R172, R132 ;  /* 0x00000084ac847221 */ /* 0x000ff00000010000 */
[----:B------:R3:W-:Y:S01]  /*bd80*/  MUFU.EX2 R246, R167 ;  /* 0x000000a700f67308 */ /* 0x0007e20000000800 */
[----:B------:R-:W-:Y:S02]  /*bd90*/  FFMA.FTZ R137, R133, R152, R137 ;  /* 0x0000009885897223 */ /* 0x000fe40000010089 */
[----:B------:R-:W-:Y:S07]  /*bda0*/  LDSM.16.MT88.4 R152, [R224+0xc800] ;  /* 0x00c80000e098783b */ /* 0x000fee0000004200 */
[----:B------:R-:W-:Y:S01]  /*bdb0*/  MUFU.EX2 R189, R210 ;  /* 0x000000d200bd7308 */ /* 0x000fe20000000800 */
[----:B------:R-:W-:Y:S01]  /*bdc0*/  FFMA.FTZ R133, R2, R182, R183 ;  /* 0x000000b602857223 */ /* 0x000fe200000100b7 */
[----:B------:R-:W-:Y:S01]  /*bdd0*/  MOV R182, R181 ;  /* 0x000000b500b67202 */ /* 0x000fe20000000f00 */
[-C--:B--2---:R-:W-:Y:S01]  /*bde0*/  HMMA.16816.F32 R100, R140, R148.reuse, R100 ;  /* 0x000000948c64723c */ /* 0x084fe20000001864 */
[----:B------:R-:W2:Y:S02]  /*bdf0*/  LDL.LU R2, [R1+0x38] ;  /* 0x0000380001027983 */ /* 0x000ea40000300800 */
[----:B------:R-:W-:Y:S01]  /*be00*/  MOV R181, R180 ;  /* 0x000000b400b57202 */ /* 0x000fe20000000f00 */
[----:B------:R-:W-:Y:S01]  /*be10*/  FADD.FTZ R133, R248, R133 ;  /* 0x00000085f8857221 */ /* 0x000fe20000010000 */
[----:B------:R-:W-:Y:S01]  /*be20*/  MOV R180, R187 ;  /* 0x000000bb00b47202 */ /* 0x000fe20000000f00 */
[C---:B------:R-:W-:Y:S01]  /*be30*/  HMMA.16816.F32 R104, R144.reuse, R148, R104 ;  /* 0x000000949068723c */ /* 0x040fe20000001868 */
[----:B---3--:R-:W-:Y:S01]  /*be40*/  LDSM.16.MT88.4 R164, [R225+0xd800] ;  /* 0x00d80000e1a4783b */ /* 0x008fe20000004200 */
[----:B------:R-:W-:Y:S03]  /*be50*/  MUFU.EX2 R187, R204 ;  /* 0x000000cc00bb7308 */ /* 0x000fe60000000800 */
[----:B------:R-:W-:Y:S01]  /*be60*/  MOV R183, R186 ;  /* 0x000000ba00b77202 */ /* 0x000fe20000000f00 */
[-C--:B------:R-:W-:Y:S03]  /*be70*/  HMMA.16816.F32 R108, R144, R150.reuse, R108 ;  /* 0x00000096906c723c */ /* 0x080fe6000000186c */
[----:B------:R4:W5:Y:S03]  /*be80*/  LDL.LU R238, [R1+0xac] ;  /* 0x0000ac0001ee7983 */ /* 0x0009660000300800 */
[----:B------:R3:W4:Y:S01]  /*be90*/  MUFU.EX2 R204, R217 ;  /* 0x000000d900cc7308 */ /* 0x0007220000000800 */
[----:B------:R-:W-:Y:S01]  /*bea0*/  FADD.FTZ R133, R234, R133 ;  /* 0x00000085ea857221 */ /* 0x000fe20000010000 */
[C---:B------:R-:W-:Y:S01]  /*beb0*/  HMMA.16816.F32 R112, R140.reuse, R150, R112 ;  /* 0x000000968c70723c */ /* 0x040fe20000001870 */
[----:B------:R-:W4:Y:S03]  /*bec0*/  LDSM.16.MT88.4 R148, [R226+0xe000] ;  /* 0x00e00000e294783b */ /* 0x000f260000004200 */
[----:B------:R-:W-:Y:S04]  /*bed0*/  FADD.FTZ R133, R229, R133 ;  /* 0x00000085e5857221 */ /* 0x000fe80000010000 */
[----:B------:R-:W-:Y:S03]  /*bee0*/  MUFU.EX2 R248, R180 ;  /* 0x000000b400f87308 */ /* 0x000fe60000000800 */
[----:B-1----:R-:W-:Y:S01]  /*bef0*/  F2FP.F16.F32.PACK_AB R209, R249, R250 ;  /* 0x000000faf9d1723e */ /* 0x002fe200000000ff */
[----:B------:R1:W5:Y:S01]  /*bf00*/  LDL.LU R237, [R1+0xa8] ;  /* 0x0000a80001ed7983 */ /* 0x0003620000300800 */
[----:B------:R-:W-:Y:S03]  /*bf10*/  FADD.FTZ R133, R169, R133 ;  /* 0x00000085a9857221 */ /* 0x000fe60000010000 */
[----:B------:R1:W5:Y:S02]  /*bf20*/  LDL.LU R236, [R1+0xa4] ;  /* 0x0000a40001ec7983 */ /* 0x0003640000300800 */
[----:B------:R-:W-:Y:S02]  /*bf30*/  MUFU.EX2 R186, R138 ;  /* 0x0000008a00ba7308 */ /* 0x000fe40000000800 */
[----:B---3--:R-:W-:Y:S08]  /*bf40*/  LDSM.16.MT88.4 R216, [R225+0xf800] ;  /* 0x00f80000e1d8783b */ /* 0x008ff00000004200 */
[----:B------:R-:W-:Y:S10]  /*bf50*/  MUFU.EX2 R138, R231 ;  /* 0x000000e7008a7308 */ /* 0x000ff40000000800 */
[----:B------:R-:W3:Y:S10]  /*bf60*/  MUFU.EX2 R174, R206 ;  /* 0x000000ce00ae7308 */ /* 0x000ef40000000800 */
[----:B------:R-:W1:Y:S01]  /*bf70*/  MUFU.EX2 R184, R205 ;  /* 0x000000cd00b87308 */ /* 0x000e620000000800 */
[-C--:B----4-:R-:W-:Y:S09]  /*bf80*/  HMMA.16816.F32 R116, R140, R148.reuse, R116 ;  /* 0x000000948c74723c */ /* 0x090ff20000001874 */
[----:B------:R-:W-:Y:S01]  /*bf90*/  MUFU.EX2 R179, R179 ;  /* 0x000000b300b37308 */ /* 0x000fe20000000800 */
[C---:B------:R-:W-:Y:S06]  /*bfa0*/  HMMA.16816.F32 R120, R144.reuse, R148, R120 ;  /* 0x000000949078723c */ /* 0x040fec0000001878 */
[-C--:B------:R-:W-:Y:S03]  /*bfb0*/  HMMA.16816.F32 R124, R144, R150.reuse, R124 ;  /* 0x00000096907c723c */ /* 0x080fe6000000187c */
[----:B------:R-:W4:Y:S03]  /*bfc0*/  MUFU.EX2 R177, R177 ;  /* 0x000000b100b17308 */ /* 0x000f260000000800 */
[----:B------:R-:W-:Y:S01]  /*bfd0*/  HMMA.16816.F32 R128, R140, R150, R128 ;  /* 0x000000968c80723c */ /* 0x000fe20000001880 */
[----:B------:R-:W3:Y:S06]  /*bfe0*/  LDSM.16.MT88.4 R148, [R227+0xc800] ;  /* 0x00c80000e394783b */ /* 0x000eec0000004200 */
[----:B------:R-:W-:Y:S01]  /*bff0*/  MUFU.EX2 R178, R178 ;  /* 0x000000b200b27308 */ /* 0x000fe20000000800 */
[----:B------:R-:W-:Y:S03]  /*c000*/  F2FP.F16.F32.PACK_AB R146, R192, R196 ;  /* 0x000000c4c092723e */ /* 0x000fe600000000ff */
[----:B------:R-:W-:Y:S02]  /*c010*/  F2FP.F16.F32.PACK_AB R143, R193, R213 ;  /* 0x000000d5c18f723e */ /* 0x000fe400000000ff */
[----:B------:R-:W-:Y:S02]  /*c020*/  F2FP.F16.F32.PACK_AB R140, R172, R171 ;  /* 0x000000abac8c723e */ /* 0x000fe400000000ff */
[----:B------:R-:W-:Y:S02]  /*c030*/  F2FP.F16.F32.PACK_AB R141, R173, R170 ;  /* 0x000000aaad8d723e */ /* 0x000fe400000000ff */
[----:B------:R-:W-:Y:S02]  /*c040*/  F2FP.F16.F32.PACK_AB R142, R194, R203 ;  /* 0x000000cbc28e723e */ /* 0x000fe400000000ff */
[----:B------:R-:W-:Y:S02]  /*c050*/  F2FP.F16.F32.PACK_AB R144, R195, R169 ;  /* 0x000000a9c390723e */ /* 0x000fe400000000ff */
[----:B------:R-:W-:Y:S02]  /*c060*/  F2FP.F16.F32.PACK_AB R145, R175, R168 ;  /* 0x000000a8af91723e */ /* 0x000fe400000000ff */
[----:B------:R-:W-:Y:S01]  /*c070*/  F2FP.F16.F32.PACK_AB R147, R191, R176 ;  /* 0x000000b0bf93723e */ /* 0x000fe200000000ff */
[-C--:B------:R-:W-:Y:S03]  /*c080*/  HMMA.16816.F32 R4, R140, R152.reuse, R4 ;  /* 0x000000988c04723c */ /* 0x080fe60000001804 */
[----:B------:R-:W-:Y:S03]  /*c090*/  MOV R172, R204 ;  /* 0x000000cc00ac7202 */ /* 0x000fe60000000f00 */
        /* <DEDUP_REMOVED lines=37> */
[----:B--2---:R-:W-:Y:S01]  /*c2f0*/  FFMA.FTZ R0, R0, R2, R160 ;  /* 0x0000000200007223 */ /* 0x004fe200000100a0 */
[----:B------:R-:W-:Y:S01]  /*c300*/  HMMA.16816.F32 R128, R140, R154, R128 ;  /* 0x0000009a8c80723c */ /* 0x000fe20000001880 */
[----:B------:R-:W1:Y:S04]  /*c310*/  LDSM.16.MT88.4 R160, [R227+0xd000] ;  /* 0x00d00000e3a0783b */ /* 0x000e680000004200 */
[----:B------:R-:W-:Y:S01]  /*c320*/  F2FP.F16.F32.PACK_AB R146, R198, R202 ;  /* 0x000000cac692723e */ /* 0x000fe200000000ff */
[----:B------:R-:W-:Y:S01]  /*c330*/  FADD.FTZ R2, R243, R137 ;  /* 0x00000089f3027221 */ /* 0x000fe20000010000 */
[----:B------:R-:W-:Y:S01]  /*c340*/  F2FP.F16.F32.PACK_AB R143, R197, R201 ;  /* 0x000000c9c58f723e */ /* 0x000fe200000000ff */
[----:B------:R2:W4:Y:S01]  /*c350*/  MUFU.EX2 R243, R235 ;  /* 0x000000eb00f37308 */ /* 0x0005220000000800 */
[----:B------:R-:W1:Y:S02]  /*c360*/  LDSM.16.MT88.4 R152, [R226+0xd000] ;  /* 0x00d00000e298783b */ /* 0x000e640000004200 */
[----:B------:R-:W-:Y:S01]  /*c370*/  F2FP.F16.F32.PACK_AB R140, R185, R190 ;  /* 0x000000beb98c723e */ /* 0x000fe200000000ff */
[----:B------:R-:W-:Y:S01]  /*c380*/  FADD.FTZ R2, R183, R2 ;  /* 0x00000002b7027221 */ /* 0x000fe20000010000 */
[----:B------:R-:W-:Y:S01]  /*c390*/  F2FP.F16.F32.PACK_AB R141, R189, R188 ;  /* 0x000000bcbd8d723e */ /* 0x000fe200000000ff */
[----:B------:R-:W-:Y:S01]  /*c3a0*/  FADD.FTZ R0, R245, R0 ;  /* 0x00000000f5007221 */ /* 0x000fe20000010000 */
[----:B------:R-:W-:Y:S03]  /*c3b0*/  F2FP.F16.F32.PACK_AB R142, R207, R200 ;  /* 0x000000c8cf8e723e */ /* 0x000fe600000000ff */
[----:B------:R-:W-:Y:S01]  /*c3c0*/  MUFU.EX2 R137, R182 ;  /* 0x000000b600897308 */ /* 0x000fe20000000800 */
[----:B------:R-:W-:Y:S01]  /*c3d0*/  F2FP.F16.F32.PACK_AB R147, R199, R204 ;  /* 0x000000ccc793723e */ /* 0x000fe200000000ff */
[----:B------:R-:W-:Y:S01]  /*c3e0*/  FADD.FTZ R2, R230, R2 ;  /* 0x00000002e6027221 */ /* 0x000fe20000010000 */
[----:B------:R-:W-:Y:S01]  /*c3f0*/  F2FP.F16.F32.PACK_AB R144, R174, R187 ;  /* 0x000000bbae90723e */ /* 0x000fe200000000ff */
[----:B------:R-:W-:Y:S01]  /*c400*/  FADD.FTZ R0, R233, R0 ;  /* 0x00000000e9007221 */ /* 0x000fe20000010000 */
[----:B------:R-:W-:Y:S01]  /*c410*/  F2FP.F16.F32.PACK_AB R145, R184, R186 ;  /* 0x000000bab891723e */ /* 0x000fe200000000ff */
[-C--:B---3--:R-:W-:Y:S04]  /*c420*/  HMMA.16816.F32 R4, R140, R148.reuse, R4 ;  /* 0x000000948c04723c */ /* 0x088fe80000001804 */
[----:B------:R-:W3:Y:S01]  /*c430*/  MUFU.EX2 R245, R181 ;  /* 0x000000b500f57308 */ /* 0x000ee20000000800 */
[----:B--2---:R2:W5:Y:S01]  /*c440*/  LDL.LU R235, [R1+0xa0] ;  /* 0x0000a00001eb7983 */ /* 0x0045620000300800 */
[----:B------:R-:W-:Y:S01]  /*c450*/  FADD.FTZ R0, R228, R0 ;  /* 0x00000000e4007221 */ /* 0x000fe20000010000 */
[----:B----4-:R-:W-:Y:S01]  /*c460*/  F2FP.F16.F32.PACK_AB R204, R177, R179 ;  /* 0x000000b3b1cc723e */ /* 0x010fe200000000ff */
[C---:B------:R-:W-:Y:S01]  /*c470*/  HMMA.16816.F32 R8, R144.reuse, R148, R8 ;  /* 0x000000949008723c */ /* 0x040fe20000001808 */
[----:B------:R2:W5:Y:S04]  /*c480*/  LDL.LU R234, [R1+0x9c] ;  /* 0x00009c0001ea7983 */ /* 0x0005680000300800 */
[----:B------:R2:W5:Y:S01]  /*c490*/  LDL.LU R233, [R1+0x98] ;  /* 0x0000980001e97983 */ /* 0x0005620000300800 */
[-C--:B------:R-:W-:Y:S03]  /*c4a0*/  HMMA.16816.F32 R12, R144, R150.reuse, R12 ;  /* 0x00000096900c723c */ /* 0x080fe6000000180c */
[----:B------:R2:W5:Y:S02]  /*c4b0*/  LDL.LU R232, [R1+0x94] ;  /* 0x0000940001e87983 */ /* 0x0005640000300800 */
[----:B------:R-:W-:Y:S01]  /*c4c0*/  F2FP.F16.F32.PACK_AB R210, R243, R244 ;  /* 0x000000f4f3d2723e */ /* 0x000fe200000000ff */
[C---:B------:R-:W-:Y:S01]  /*c4d0*/  HMMA.16816.F32 R16, R140.reuse, R150, R16 ;  /* 0x000000968c10723c */ /* 0x040fe20000001810 */
[----:B------:R-:W4:Y:S04]  /*c4e0*/  LDSM.16.MT88.4 R148, [R224+0xf000] ;  /* 0x00f00000e094783b */ /* 0x000f280000004200 */
[----:B---3--:R-:W-:Y:S01]  /*c4f0*/  F2FP.F16.F32.PACK_AB R206, R248, R245 ;  /* 0x000000f5f8ce723e */ /* 0x008fe200000000ff */
[-C--:B------:R-:W-:Y:S03]  /*c500*/  HMMA.16816.F32 R20, R140, R156.reuse, R20 ;  /* 0x0000009c8c14723c */ /* 0x080fe60000001814 */
[----:B------:R-:W-:Y:S02]  /*c510*/  LDSM.16.MT88.4 R180, [R227+0xd800] ;  /* 0x00d80000e3b4783b */ /* 0x000fe40000004200 */
[----:B------:R-:W-:Y:S01]  /*c520*/  FADD.FTZ R2, R170, R2 ;  /* 0x00000002aa027221 */ /* 0x000fe20000010000 */
[C---:B------:R-:W-:Y:S05]  /*c530*/  HMMA.16816.F32 R24, R144.reuse, R156, R24 ;  /* 0x0000009c9018723c */ /* 0x040fea0000001818 */
[----:B------:R2:W5:Y:S01]  /*c540*/  LDL.LU R231, [R1+0x90] ;  /* 0x0000900001e77983 */ /* 0x0005620000300800 */
[-C--:B------:R-:W-:Y:S03]  /*c550*/  HMMA.16816.F32 R28, R144, R158.reuse, R28 ;  /* 0x0000009e901c723c */ /* 0x080fe6000000181c */
[----:B------:R2:W5:Y:S02]  /*c560*/  LDL.LU R230, [R1+0x8c] ;  /* 0x00008c0001e67983 */ /* 0x0005640000300800 */
[----:B------:R-:W-:Y:S01]  /*c570*/  FADD.FTZ R2, R173, R2 ;  /* 0x00000002ad027221 */ /* 0x000fe20000010000 */
[C---:B------:R-:W-:Y:S01]  /*c580*/  HMMA.16816.F32 R32, R140.reuse, R158, R32 ;  /* 0x0000009e8c20723c */ /* 0x040fe20000001820 */
[----:B------:R-:W3:Y:S04]  /*c590*/  LDSM.16.MT88.4 R156, [R225+0xf000] ;  /* 0x00f00000e19c783b */ /* 0x000ee80000004200 */
[----:B------:R-:W-:Y:S01]  /*c5a0*/  MOV R173, R207 ;  /* 0x000000cf00ad7202 */ /* 0x000fe20000000f00 */
[-C--:B-1----:R-:W-:Y:S03]  /*c5b0*/  HMMA.16816.F32 R36, R140, R160.reuse, R36 ;  /* 0x000000a08c24723c */ /* 0x082fe60000001824 */
[----:B------:R2:W5:Y:S02]  /*c5c0*/  LDL.LU R229, [R1+0x88] ;  /* 0x0000880001e57983 */ /* 0x0005640000300800 */
[----:B------:R-:W-:Y:S01]  /*c5d0*/  F2FP.F16.F32.PACK_AB R207, R247, R246 ;  /* 0x000000f6f7cf723e */ /* 0x000fe200000000ff */
[C---:B------:R-:W-:Y:S01]  /*c5e0*/  HMMA.16816.F32 R40, R144.reuse, R160, R40 ;  /* 0x000000a09028723c */ /* 0x040fe20000001828 */
[----:B------:R2:W5:Y:S04]  /*c5f0*/  LDL.LU R228, [R1+0x84] ;  /* 0x0000840001e47983 */ /* 0x0005680000300800 */
[----:B------:R-:W-:Y:S01]  /*c600*/  FADD.FTZ R0, R168, R0 ;  /* 0x00000000a8007221 */ /* 0x000fe20000010000 */
[-C--:B------:R-:W-:Y:S06]  /*c610*/  HMMA.16816.F32 R44, R144, R162.reuse, R44 ;  /* 0x000000a2902c723c */ /* 0x080fec000000182c */
[C---:B------:R-:W-:Y:S01]  /*c620*/  HMMA.16816.F32 R48, R140.reuse, R162, R48 ;  /* 0x000000a28c30723c */ /* 0x040fe20000001830 */
[----:B------:R-:W1:Y:S05]  /*c630*/  LDSM.16.MT88.4 R160, [R227+0xf000] ;  /* 0x00f00000e3a0783b */ /* 0x000e6a0000004200 */
[-C--:B------:R-:W-:Y:S06]  /*c640*/  HMMA.16816.F32 R52, R140, R152.reuse, R52 ;  /* 0x000000988c34723c */ /* 0x080fec0000001834 */
[C---:B------:R-:W-:Y:S06]  /*c650*/  HMMA.16816.F32 R56, R144.reuse, R152, R56 ;  /* 0x000000989038723c */ /* 0x040fec0000001838 */
[-C--:B------:R-:W-:Y:S06]  /*c660*/  HMMA.16816.F32 R60, R144, R154.reuse, R60 ;  /* 0x0000009a903c723c */ /* 0x080fec000000183c */
[C---:B------:R-:W-:Y:S01]  /*c670*/  HMMA.16816.F32 R64, R140.reuse, R154, R64 ;  /* 0x0000009a8c40723c */ /* 0x040fe20000001840 */
[----:B------:R-:W2:Y:S05]  /*c680*/  LDSM.16.MT88.4 R152, [R226+0xf000] ;  /* 0x00f00000e298783b */ /* 0x000eaa0000004200 */
[-C--:B----4-:R-:W-:Y:S06]  /*c690*/  HMMA.16816.F32 R68, R140, R148.reuse, R68 ;  /* 0x000000948c44723c */ /* 0x090fec0000001844 */
[C---:B------:R-:W-:Y:S06]  /*c6a0*/  HMMA.16816.F32 R72, R144.reuse, R148, R72 ;  /* 0x000000949048723c */ /* 0x040fec0000001848 */
[-C--:B------:R-:W-:Y:S06]  /*c6b0*/  HMMA.16816.F32 R76, R144, R150.reuse, R76 ;  /* 0x00000096904c723c */ /* 0x080fec000000184c */
[C---:B------:R-:W-:Y:S01]  /*c6c0*/  HMMA.16816.F32 R80, R140.reuse, R150, R80 ;  /* 0x000000968c50723c */ /* 0x040fe20000001850 */
[----:B------:R-:W4:Y:S05]  /*c6d0*/  LDSM.16.MT88.4 R148, [R224+0xd800] ;  /* 0x00d80000e094783b */ /* 0x000f2a0000004200 */
[-C--:B---3--:R-:W-:Y:S06]  /*c6e0*/  HMMA.16816.F32 R84, R140, R156.reuse, R84 ;  /* 0x0000009c8c54723c */ /* 0x088fec0000001854 */
[C---:B------:R-:W-:Y:S06]  /*c6f0*/  HMMA.16816.F32 R88, R144.reuse, R156, R88 ;  /* 0x0000009c9058723c */ /* 0x040fec0000001858 */
[-C--:B------:R-:W-:Y:S05]  /*c700*/  HMMA.16816.F32 R92, R144, R158.reuse, R92 ;  /* 0x0000009e905c723c */ /* 0x080fea000000185c */
[----:B------:R-:W-:Y:S01]  /*c710*/  MOV R157, R137 ;  /* 0x00000089009d7202 */ /* 0x000fe20000000f00 */
[C---:B------:R-:W-:Y:S01]  /*c720*/  HMMA.16816.F32 R96, R140.reuse, R158, R96 ;  /* 0x0000009e8c60723c */ /* 0x040fe20000001860 */
[----:B------:R3:W4:Y:S04]  /*c730*/  MUFU.EX2 R137, R139 ;  /* 0x0000008b00897308 */ /* 0x0007280000000800 */
[----:B------:R-:W-:Y:S01]  /*c740*/  MOV R156, R196 ;  /* 0x000000c4009c7202 */ /* 0x000fe20000000f00 */
[-C--:B-1----:R-:W-:Y:S05]  /*c750*/  HMMA.16816.F32 R100, R140, R160.reuse, R100 ;  /* 0x000000a08c64723c */ /* 0x082fea0000001864 */
[----:B------:R-:W-:Y:S01]  /*c760*/  MOV R158, R198 ;  /* 0x000000c6009e7202 */ /* 0x000fe20000000f00 */
[C---:B------:R-:W-:Y:S05]  /*c770*/  HMMA.16816.F32 R104, R144.reuse, R160, R104 ;  /* 0x000000a09068723c */ /* 0x040fea0000001868 */
[----:B------:R-:W-:Y:S01]  /*c780*/  MOV R159, R197 ;  /* 0x000000c5009f7202 */ /* 0x000fe20000000f00 */
[-C--:B------:R-:W-:Y:S01]  /*c790*/  HMMA.16816.F32 R108, R144, R162.reuse, R108 ;  /* 0x000000a2906c723c */ /* 0x080fe2000000186c */
[----:B---3--:R1:W5:Y:S04]  /*c7a0*/  LDL.LU R139, [R1+0x80] ;  /* 0x00008000018b7983 */ /* 0x0083680000300800 */
[----:B------:R-:W-:Y:S01]  /*c7b0*/  MOV R160, R213 ;  /* 0x000000d500a07202 */ /* 0x000fe20000000f00 */
[C---:B------:R-:W-:Y:S01]  /*c7c0*/  HMMA.16816.F32 R112, R140.reuse, R162, R112 ;  /* 0x000000a28c70723c */ /* 0x040fe20000001870 */
[----:B------:R-:W-:Y:S04]  /*c7d0*/  LDSM.16.MT88.4 R212, [R224+0xf800] ;  /* 0x00f80000e0d4783b */ /* 0x000fe80000004200 */
[----:B------:R-:W-:Y:S01]  /*c7e0*/  MOV R161, R199 ;  /* 0x000000c700a17202 */ /* 0x000fe20000000f00 */
[-C--:B--2---:R-:W-:Y:S03]  /*c7f0*/  HMMA.16816.F32 R116, R140, R152.reuse, R116 ;  /* 0x000000988c74723c */ /* 0x084fe60000001874 */
[----:B------:R-:W2:Y:S02]  /*c800*/  LDSM.16.MT88.4 R196, [R226+0xd800] ;  /* 0x00d80000e2c4783b */ /* 0x000ea40000004200 */
[----:B------:R-:W-:Y:S01]  /*c810*/  F2FP.F16.F32.PACK_AB R205, R178, R157 ;  /* 0x0000009db2cd723e */ /* 0x000fe200000000ff */
[C---:B------:R-:W-:Y:S05]  /*c820*/  HMMA.16816.F32 R120, R144.reuse, R152, R120 ;  /* 0x000000989078723c */ /* 0x040fea0000001878 */
[----:B----4-:R-:W-:Y:S01]  /*c830*/  F2FP.F16.F32.PACK_AB R211, R137, R138 ;  /* 0x0000008a89d3723e */ /* 0x010fe200000000ff */
[-C--:B------:R-:W-:Y:S06]  /*c840*/  HMMA.16816.F32 R124, R144, R154.reuse, R124 ;  /* 0x0000009a907c723c */ /* 0x080fec000000187c */
[----:B------:R-:W-:Y:S06]  /*c850*/  HMMA.16816.F32 R128, R140, R154, R128 ;  /* 0x0000009a8c80723c */ /* 0x000fec0000001880 */
[-C--:B------:R-:W-:Y:S06]  /*c860*/  HMMA.16816.F32 R144, R204, R148.reuse, R4 ;  /* 0x00000094cc90723c */ /* 0x080fec0000001804 */
[C---:B------:R-:W-:Y:S05]  /*c870*/  HMMA.16816.F32 R140, R208.reuse, R148, R8 ;  /* 0x00000094d08c723c */ /* 0x040fea0000001808 */
[----:B------:R-:W-:Y:S01]  /*c880*/  MOV R4, R160 ;  /* 0x000000a000047202 */ /* 0x000fe20000000f00 */
[-C--:B------:R-:W-:Y:S05]  /*c890*/  HMMA.16816.F32 R152, R208, R150.reuse, R12 ;  /* 0x00000096d098723c */ /* 0x080fea000000180c */
[----:B------:R-:W-:Y:S01]  /*c8a0*/  MOV R5, R161 ;  /* 0x000000a100057202 */ /* 0x000fe20000000f00 */
[C---:B------:R-:W-:Y:S05]  /*c8b0*/  HMMA.16816.F32 R148, R204.reuse, R150, R16 ;  /* 0x00000096cc94723c */ /* 0x040fea0000001810 */
[----:B------:R-:W-:Y:S01]  /*c8c0*/  MOV R6, R158 ;  /* 0x0000009e00067202 */ /* 0x000fe20000000f00 */
[-C--:B------:R-:W-:Y:S05]  /*c8d0*/  HMMA.16816.F32 R160, R204, R164.reuse, R20 ;  /* 0x000000a4cca0723c */ /* 0x080fea0000001814 */
[----:B------:R-:W-:Y:S02]  /*c8e0*/  MOV R7, R159 ;  /* 0x0000009f00077202 */ /* 0x000fe40000000f00 */
[----:B------:R-:W-:Y:S04]  /*c8f0*/  MOV R10, R157 ;  /* 0x0000009d000a7202 */ /* 0x000fe80000000f00 */
[----:B------:R-:W-:Y:S02]  /*c900*/  MOV R9, R156 ;  /* 0x0000009c00097202 */ /* 0x000fe40000000f00 */
[C---:B------:R-:W-:Y:S04]  /*c910*/  HMMA.16816.F32 R156, R208.reuse, R164, R24 ;  /* 0x000000a4d09c723c */ /* 0x040fe80000001818 */
[----:B------:R-:W-:Y:S02]  /*c920*/  MOV R19, R5 ;  /* 0x0000000500137202 */ /* 0x000fe40000000f00 */
[-C--:B------:R-:W-:Y:S05]  /*c930*/  HMMA.16816.F32 R168, R208, R166.reuse, R28 ;  /* 0x000000a6d0a8723c */ /* 0x080fea000000181c */
[----:B------:R-:W-:Y:S01]  /*c940*/  MOV R18, R6 ;  /* 0x0000000600127202 */ /* 0x000fe20000000f00 */
[C---:B------:R-:W-:Y:S05]  /*c950*/  HMMA.16816.F32 R164, R204.reuse, R166, R32 ;  /* 0x000000a6cca4723c */ /* 0x040fea0000001820 */
[----:B------:R-:W-:Y:S02]  /*c960*/  MOV R15, R178 ;  /* 0x000000b2000f7202 */ /* 0x000fe40000000f00 */
[----:B------:R-:W-:Y:S04]  /*c970*/  MOV R14, R177 ;  /* 0x000000b1000e7202 */ /* 0x000fe80000000f00 */
[----:B------:R-:W-:Y:S02]  /*c980*/  MOV R11, R179 ;  /* 0x000000b3000b7202 */ /* 0x000fe40000000f00 */
[----:B------:R-:W-:Y:S02]  /*c990*/  MOV R32, R176 ;  /* 0x000000b000207202 */ /* 0x000fe40000000f00 */
[-C--:B------:R-:W-:Y:S03]  /*c9a0*/  HMMA.16816.F32 R176, R204, R180.reuse, R36 ;  /* 0x000000b4ccb0723c */ /* 0x080fe60000001824 */
[----:B------:R-:W-:Y:S02]  /*c9b0*/  MOV R16, R173 ;  /* 0x000000ad00107202 */ /* 0x000fe40000000f00 */
[----:B------:R-:W-:Y:S02]  /*c9c0*/  MOV R23, R172 ;  /* 0x000000ac00177202 */ /* 0x000fe40000000f00 */
[----:B------:R-:W-:Y:S04]  /*c9d0*/  MOV R26, R174 ;  /* 0x000000ae001a7202 */ /* 0x000fe80000000f00 */
[----:B------:R-:W-:Y:S02]  /*c9e0*/  MOV R38, R175 ;  /* 0x000000af00267202 */ /* 0x000fe40000000f00 */
[C---:B------:R-:W-:Y:S04]  /*c9f0*/  HMMA.16816.F32 R172, R208.reuse, R180, R40 ;  /* 0x000000b4d0ac723c */ /* 0x040fe80000001828 */
[----:B------:R-:W-:Y:S01]  /*ca00*/  MOV R31, R186 ;  /* 0x000000ba001f7202 */ /* 0x000fe20000000f00 */
[----:B------:R-:W-:Y:S01]  /*ca10*/  FADD.FTZ R0, R38, R0 ;  /* 0x0000000026007221 */ /* 0x000fe20000010000 */
[----:B------:R-:W-:Y:S02]  /*ca20*/  MOV R27, R184 ;  /* 0x000000b8001b7202 */ /* 0x000fe40000000f00 */
[----:B------:R-:W-:Y:S03]  /*ca30*/  MOV R30, R187 ;  /* 0x000000bb001e7202 */ /* 0x000fe60000000f00 */
        /* <DEDUP_REMOVED lines=10> */
[----:B------:R-:W-:Y:S01]  /*cae0*/  MOV R12, R11 ;  /* 0x0000000b000c7202 */ /* 0x000fe20000000f00 */
[----:B------:R-:W-:Y:S01]  /*caf0*/  FADD.FTZ R8, R8, R133 ;  /* 0x0000008508087221 */ /* 0x000fe20000010000 */
[----:B------:R-:W-:Y:S02]  /*cb00*/  MOV R28, R191 ;  /* 0x000000bf001c7202 */ /* 0x000fe40000000f00 */
[----:B------:R-:W-:Y:S04]  /*cb10*/  MOV R25, R189 ;  /* 0x000000bd00197202 */ /* 0x000fe80000000f00 */
[----:B------:R-:W-:Y:S02]  /*cb20*/  MOV R29, R188 ;  /* 0x000000bc001d7202 */ /* 0x000fe40000000f00 */
[----:B------:R-:W-:Y:S02]  /*cb30*/  MOV R11, R190 ;  /* 0x000000be000b7202 */ /* 0x000fe40000000f00 */
[C---:B------:R-:W-:Y:S04]  /*cb40*/  HMMA.16816.F32 R188, R208.reuse, R196, R56 ;  /* 0x000000c4d0bc723c */ /* 0x040fe80000001838 */
[----:B------:R-:W-:Y:S02]  /*cb50*/  MOV R39, R9 ;  /* 0x0000000900277202 */ /* 0x000fe40000000f00 */
[----:B------:R-:W-:Y:S02]  /*cb60*/  MOV R22, R202 ;  /* 0x000000ca00167202 */ /* 0x000fe40000000f00 */
[----:B------:R-:W-:Y:S03]  /*cb70*/  MOV R21, R201 ;  /* 0x000000c900157202 */ /* 0x000fe60000000f00 */
[----:B------:R-:W-:Y:S01]  /*cb80*/  MOV R20, R200 ;  /* 0x000000c800147202 */ /* 0x000fe20000000f00 */
[----:B------:R-:W-:Y:S01]  /*cb90*/  FADD.FTZ R8, R39, R8 ;  /* 0x0000000827087221 */ /* 0x000fe20000010000 */
[----:B------:R-:W-:Y:S02]  /*cba0*/  MOV R9, R203 ;  /* 0x000000cb00097202 */ /* 0x000fe40000000f00 */
        /* <DEDUP_REMOVED lines=44> */
[----:B------:R-:W-:Y:S02]  /*ce70*/  MOV R133, R135 ;  /* 0x0000008700857202 */ /* 0x000fe40000000f00 */
[----:B------:R-:W-:Y:S01]  /*ce80*/  MOV R132, R136 ;  /* 0x0000008800847202 */ /* 0x000fe20000000f00 */
        /* <DEDUP_REMOVED lines=16> */
[----:B------:R1:W-:Y:S01]  /*cf90*/  STL [R1+0x28], R6 ;  /* 0x0000280601007387 */ /* 0x0003e20000100800 */
[----:B------:R-:W-:Y:S03]  /*cfa0*/  MOV R137, R134 ;  /* 0x0000008600897202 */ /* 0x000fe60000000f00 */
[----:B------:R1:W-:Y:S04]  /*cfb0*/  STL [R1+0x2c], R4 ;  /* 0x00002c0401007387 */ /* 0x0003e80000100800 */
[----:B------:R1:W-:Y:S04]  /*cfc0*/  STL [R1+0x30], R2 ;  /* 0x0000300201007387 */ /* 0x0003e80000100800 */
[----:B------:R1:W-:Y:S01]  /*cfd0*/  STL [R1+0x38], R0 ;  /* 0x0000380001007387 */ /* 0x0003e20000100800 */
[----:B------:R-:W-:Y:S05]  /*cfe0*/  @P4 BRA `(.L_x_268) ;  /* 0xffffffb400c84947 */ /* 0x000fea000383ffff */
.L_x_267:
[----:B------:R-:W3:Y:S04]  /*cff0*/  LDL.LU R9, [R1+0x28] ;  /* 0x0000280001097983 */ /* 0x000ee80000300800 */
[----:B------:R-:W2:Y:S04]  /*d000*/  LDL.LU R8, [R1+0x2c] ;  /* 0x00002c0001087983 */ /* 0x000ea80000300800 */
[----:B------:R-:W4:Y:S04]  /*d010*/  LDL.LU R7, [R1+0x30] ;  /* 0x0000300001077983 */ /* 0x000f280000300800 */
[----:B-1----:R-:W4:Y:S01]  /*d020*/  LDL.LU R6, [R1+0x38] ;  /* 0x0000380001067983 */ /* 0x002f220000300800 */
[----:B------:R-:W1:Y:S01]  /*d030*/  S2UR UR7, SR_CgaCtaId ;  /* 0x00000000000779c3 */ /* 0x000e620000008800 */
[----:B------:R-:W-:Y:S01]  /*d040*/  UISETP.NE.AND UP0, UPT, UR15, -0x1, UPT ;  /* 0xffffffff0f00788c */ /* 0x000fe2000bf05270 */
[----:B------:R-:W-:Y:S01]  /*d050*/  MOV R204, 0x20 ;  /* 0x0000002000cc7802 */ /* 0x000fe20000000f00 */
[----:B------:R-:W1:Y:S01]  /*d060*/  S2R R14, SR_TID.X ;  /* 0x00000000000e7919 */ /* 0x000e620000002100 */
[----:B-----5:R-:W-:Y:S01]  /*d070*/  MOV R132, 0x40 ;  /* 0x0000004000847802 */ /* 0x020fe20000000f00 */
[----:B------:R-:W1:Y:S07]  /*d080*/  S2R R206, SR_TID.X ;  /* 0x0000000000ce7919 */ /* 0x000e6e0000002100 */
[----:B------:R-:W-:-:S02]  /*d090*/  @UP0 ULDC.64 UR4, c[0x0][0x298] ;  /* 0x0000a60000040ab9 */ /* 0x000fc40000000a00 */
[----:B------:R-:W-:-:S03]  /*d0a0*/  @UP0 UIMAD.WIDE.U32 UR8, UR15, UR4, URZ ;  /* 0x000000040f0802a5 */ /* 0x000fc6000f8e003f */
[----:B------:R-:W-:Y:S01]  /*d0b0*/  UMOV UR4, 0x400 ;  /* 0x0000040000047882 */ /* 0x000fe20000000000 */
[----:B------:R-:W-:Y:S02]  /*d0c0*/  @UP0 UIMAD UR6, UR15, UR5, UR9 ;  /* 0x000000050f0602a4 */ /* 0x000fe4000f8e0209 */
[----:B-1----:R-:W-:Y:S01]  /*d0d0*/  ULEA UR7, UR7, UR4, 0x18 ;  /* 0x0000000407077291 */ /* 0x002fe2000f8ec03f */
        /* <DEDUP_REMOVED lines=9> */
[----:B---3--:R-:W1:Y:S04]  /*d170*/  SHFL.BFLY PT, R5, R9, 0x2, 0x1f ;  /* 0x0c401f0009057f89 */ /* 0x008e6800000e0000 */
[----:B--2---:R-:W2:Y:S04]  /*d180*/  SHFL.BFLY PT, R4, R8, 0x2, 0x1f ;  /* 0x0c401f0008047f89 */ /* 0x004ea800000e0000 */
[----:B----4-:R-:W3:Y:S04]  /*d190*/  SHFL.BFLY PT, R2, R7, 0x2, 0x1f ;  /* 0x0c401f0007027f89 */ /* 0x010ee800000e0000 */
[----:B------:R-:W4:Y:S01]  /*d1a0*/  SHFL.BFLY PT, R0, R6, 0x2, 0x1f ;  /* 0x0c401f0006007f89 */ /* 0x000f2200000e0000 */
[----:B-1----:R-:W-:Y:S01]  /*d1b0*/  FADD.FTZ R5, R5, R9 ;  /* 0x0000000905057221 */ /* 0x002fe20000010000 */
[----:B--2---:R-:W-:Y:S01]  /*d1c0*/  FADD.FTZ R4, R4, R8 ;  /* 0x0000000804047221 */ /* 0x004fe20000010000 */
[----:B---3--:R-:W-:-:S03]  /*d1d0*/  FADD.FTZ R2, R2, R7 ;  /* 0x0000000702027221 */ /* 0x008fc60000010000 */
        /* <DEDUP_REMOVED lines=23> */
[----:B------:R-:W-:Y:S01]  /*d350*/  SHF.L.U32 R5, R2, 0x6, RZ ;  /* 0x0000000602057819 */ /* 0x000fe200000006ff */
        /* <DEDUP_REMOVED lines=14> */
[----:B------:R-:W-:Y:S01]  /*d440*/  FMUL.FTZ R148, R0, R148 ;  /* 0x0000009400947220 */ /* 0x000fe20000410000 */
        /* <DEDUP_REMOVED lines=24> */
.L_x_271:
        /* <DEDUP_REMOVED lines=25> */
.L_x_272:
[----:B------:R-:W-:Y:S01]  /*d760*/  ISETP.NE.AND P1, PT, RZ, UR7, PT ;  /* 0x00000007ff007c0c */ /* 0x000fe2000bf25270 */
[C---:B------:R-:W-:Y:S01]  /*d770*/  FMUL.FTZ R100, R0.reuse, R100 ;  /* 0x0000006400647220 */ /* 0x040fe20000410000 */
[C---:B------:R-:W-:Y:S01]  /*d780*/  IADD3 R23, R25.reuse, -0x10, RZ ;  /* 0xfffffff019177810 */ /* 0x040fe20007ffe0ff */
[C---:B------:R-:W-:Y:S01]  /*d790*/  FMUL.FTZ R101, R0.reuse, R101 ;  /* 0x0000006500657220 */ /* 0x040fe20000410000 */
[----:B------:R-:W-:Y:S01]  /*d7a0*/  @P5 IADD3 R23, R25, 0x10, RZ ;  /* 0x0000001019175810 */ /* 0x000fe20007ffe0ff */
[C---:B------:R-:W-:Y:S01]  /*d7b0*/  FMUL.FTZ R112, R0.reuse, R112 ;  /* 0x0000007000707220 */ /* 0x040fe20000410000 */
        /* <DEDUP_REMOVED lines=33> */
[----:B------:R-:W-:Y:S01]  /*d9d0*/  FMUL.FTZ R82, R4, R82 ;  /* 0x0000005204527220 */ /* 0x000fe20000410000 */
        /* <DEDUP_REMOVED lines=123> */
[----:B--2---:R-:W2:Y:S01]  /*e190*/  @P6 LDC R13, c[0x0][0x2e8] ;  /* 0x0000ba00ff0d6b82 */ /* 0x004ea20000000800 */
[----:B------:R-:W-:Y:S01]  /*e1a0*/  F2FP.F16.F32.PACK_AB R54, R54, R196 ;  /* 0x000000c43636723e */ /* 0x000fe200000000ff */
[----:B------:R5:W-:Y:S01]  /*e1b0*/  STS [R0+0x2000], R10 ;  /* 0x0020000a00007388 */ /* 0x000be20000000800 */
[----:B------:R-:W-:Y:S02]  /*e1c0*/  F2FP.F16.F32.PACK_AB R53, R53, R198 ;  /* 0x000000c63535723e */ /* 0x000fe400000000ff */
[----:B------:R-:W-:Y:S01]  /*e1d0*/  IADD3 R5, R7, R132, RZ ;  /* 0x0000008407057210 */ /* 0x000fe20007ffe0ff */
[----:B------:R-:W-:Y:S01]  /*e1e0*/  STS [R0+0x2400], R15 ;  /* 0x0024000f00007388 */ /* 0x000fe20000000800 */
[----:B------:R-:W-:-:S02]  /*e1f0*/  F2FP.F16.F32.PACK_AB R56, R56, R188 ;  /* 0x000000bc3838723e */ /* 0x000fc400000000ff */
[----:B------:R-:W-:Y:S01]  /*e200*/  F2FP.F16.F32.PACK_AB R55, R191, R55 ;  /* 0x00000037bf37723e */ /* 0x000fe200000000ff */
[----:B------:R2:W-:Y:S01]  /*e210*/  STS [R7+0x2000], R22 ;  /* 0x0020001607007388 */ /* 0x0005e20000000800 */
[----:B------:R-:W-:Y:S01]  /*e220*/  F2FP.F16.F32.PACK_AB R52, R52, R200 ;  /* 0x000000c83434723e */ /* 0x000fe200000000ff */
[----:B---3--:R-:W3:Y:S01]  /*e230*/  @!P1 LDC R12, c[0x0][0x270] ;  /* 0x00009c00ff0c9b82 */ /* 0x008ee20000000800 */
[----:B------:R-:W-:Y:S01]  /*e240*/  F2FP.F16.F32.PACK_AB R51, R203, R51 ;  /* 0x00000033cb33723e */ /* 0x000fe200000000ff */
[----:B------:R-:W-:Y:S01]  /*e250*/  STS [R7+0x2400], R21 ;  /* 0x0024001507007388 */ /* 0x000fe20000000800 */
[----:B------:R-:W-:Y:S02]  /*e260*/  F2FP.F16.F32.PACK_AB R50, R50, R26 ;  /* 0x0000001a3232723e */ /* 0x000fe400000000ff */
[----:B------:R-:W-:Y:S01]  /*e270*/  F2FP.F16.F32.PACK_AB R49, R49, R70 ;  /* 0x000000463131723e */ /* 0x000fe200000000ff */
[----:B------:R-:W-:Y:S01]  /*e280*/  STS [R4], R20 ;  /* 0x0000001404007388 */ /* 0x000fe20000000800 */
[----:B------:R-:W-:Y:S01]  /*e290*/  F2FP.F16.F32.PACK_AB R46, R46, R30 ;  /* 0x0000001e2e2e723e */ /* 0x000fe200000000ff */
[----:B-1----:R-:W1:Y:S01]  /*e2a0*/  @P4 LDC R11, c[0x0][0x2e8] ;  /* 0x0000ba00ff0b4b82 */ /* 0x002e620000000800 */
[----:B------:R-:W-:Y:S01]  /*e2b0*/  F2FP.F16.F32.PACK_AB R45, R45, R82 ;  /* 0x000000522d2d723e */ /* 0x000fe200000000ff */
[----:B------:R2:W-:Y:S01]  /*e2c0*/  STS [R4+0x400], R19 ;  /* 0x0004001304007388 */ /* 0x0005e20000000800 */
[----:B------:R-:W-:-:S02]  /*e2d0*/  F2FP.F16.F32.PACK_AB R48, R48, R72 ;  /* 0x000000483030723e */ /* 0x000fc400000000ff */
[----:B------:R-:W-:Y:S01]  /*e2e0*/  F2FP.F16.F32.PACK_AB R47, R75, R47 ;  /* 0x0000002f4b2f723e */ /* 0x000fe200000000ff */
[----:B------:R2:W-:Y:S01]  /*e2f0*/  STS [R6], R17 ;  /* 0x0000001106007388 */ /* 0x0005e20000000800 */
[----:B------:R-:W-:Y:S01]  /*e300*/  F2FP.F16.F32.PACK_AB R44, R44, R76 ;  /* 0x0000004c2c2c723e */ /* 0x000fe200000000ff */
[----:B----4-:R-:W4:Y:S01]  /*e310*/  @P1 LDC.64 R8, c[0x0][0x2c0] ;  /* 0x0000b000ff081b82 */ /* 0x010f220000000a00 */
[----:B------:R-:W-:Y:S01]  /*e320*/  F2FP.F16.F32.PACK_AB R43, R79, R43 ;  /* 0x0000002b4f2b723e */ /* 0x000fe200000000ff */
[----:B------:R3:W-:Y:S01]  /*e330*/  STS [R6+0x400], R16 ;  /* 0x0004001006007388 */ /* 0x0007e20000000800 */
[----:B------:R-:W-:Y:S01]  /*e340*/  F2FP.F16.F32.PACK_AB R42, R42, R34 ;  /* 0x000000222a2a723e */ /* 0x000fe200000000ff */
[----:B-----5:R-:W-:Y:S01]  /*e350*/  @P4 MUFU.LG2 R10, R61 ;  /* 0x0000003d000a4308 */ /* 0x020fe20000000c00 */
        /* <DEDUP_REMOVED lines=35> */
[----:B--2---:R-:W-:Y:S02]  /*e590*/  MOV R22, 0x7f800000 ;  /* 0x7f80000000167802 */ /* 0x004fe40000000f00 */
[----:B------:R-:W-:Y:S01]  /*e5a0*/  MOV R19, 0x7f800000 ;  /* 0x7f80000000137802 */ /* 0x000fe20000000f00 */
[----:B------:R-:W-:Y:S01]  /*e5b0*/  STS [R25+0x4000], R50 ;  /* 0x0040003219007388 */ /* 0x000fe20000000800 */
[----:B------:R-:W-:-:S02]  /*e5c0*/  MOV R17, 0x7f800000 ;  /* 0x7f80000000117802 */ /* 0x000fc40000000f00 */
[----:B---3--:R-:W-:Y:S01]  /*e5d0*/  MOV R16, 0x7f800000 ;  /* 0x7f80000000107802 */ /* 0x008fe20000000f00 */
[----:B------:R-:W-:Y:S01]  /*e5e0*/  STS [R25+0x4400], R49 ;  /* 0x0044003119007388 */ /* 0x000fe20000000800 */
[----:B------:R-:W-:-:S03]  /*e5f0*/  SHF.L.U32 R21, R206, 0x3, RZ ;  /* 0x00000003ce157819 */ /* 0x000fc600000006ff */
[----:B------:R-:W-:Y:S04]  /*e600*/  STS [R23+0x4000], R46 ;  /* 0x0040002e17007388 */ /* 0x000fe80000000800 */
        /* <DEDUP_REMOVED lines=20> */
[----:B---3--:R-:W3:Y:S03]  /*e750*/  @P3 LDC R7, c[0x0][0x2e8] ;  /* 0x0000ba00ff073b82 */ /* 0x008ee60000000800 */
[----:B------:R-:W-:Y:S04]  /*e760*/  STS [R6+0x6000], R28 ;  /* 0x0060001c06007388 */ /* 0x000fe80000000800 */
[----:B------:R1:W-:Y:S04]  /*e770*/  STS [R6+0x6400], R27 ;  /* 0x0064001b06007388 */ /* 0x0003e80000000800 */
[----:B------:R-:W-:Y:S04]  /*e780*/  STS [R2+0x4000], R26 ;  /* 0x0040001a02007388 */ /* 0x000fe80000000800 */
[----:B------:R-:W-:Y:S04]  /*e790*/  STS [R2+0x4400], R63 ;  /* 0x0044003f02007388 */ /* 0x000fe80000000800 */
[----:B------:R-:W-:Y:S04]  /*e7a0*/  STS [R5+0x4000], R66 ;  /* 0x0040004205007388 */ /* 0x000fe80000000800 */
[----:B------:R-:W-:Y:S01]  /*e7b0*/  STS [R5+0x4400], R65 ;  /* 0x0044004105007388 */ /* 0x000fe20000000800 */
[----:B-----5:R-:W-:-:S03]  /*e7c0*/  IADD3 R4, R60, 0x20, RZ ;  /* 0x000000203c047810 */ /* 0x020fc60007ffe0ff */
[----:B------:R-:W-:Y:S04]  /*e7d0*/  STS [R2+0x6000], R68 ;  /* 0x0060004402007388 */ /* 0x000fe80000000800 */
[----:B------:R5:W-:Y:S01]  /*e7e0*/  STS [R2+0x6400], R67 ;  /* 0x0064004302007388 */ /* 0x000be20000000800 */
[----:B-1----:R-:W1:Y:S03]  /*e7f0*/  @P1 LDC R6, c[0x0][0x2c0] ;  /* 0x0000b000ff061b82 */ /* 0x002e660000000800 */
[----:B------:R-:W-:Y:S04]  /*e800*/  STS [R5+0x6000], R64 ;  /* 0x0060004005007388 */ /* 0x000fe80000000800 */
[----:B------:R2:W-:Y:S01]  /*e810*/  STS [R5+0x6400], R69 ;  /* 0x0064004505007388 */ /* 0x0005e20000000800 */
[----:B------:R-:W-:Y:S06]  /*e820*/  BAR.SYNC.DEFER_BLOCKING 0x0 ;  /* 0x0000000000007b1d */ /* 0x000fec0000010000 */
[----:B------:R-:W1:Y:S01]  /*e830*/  S2R R14, SR_CTAID.Y ;  /* 0x00000000000e7919 */ /* 0x000e620000002600 */
[----:B------:R-:W1:Y:S01]  /*e840*/  S2R R23, SR_CTAID.Z ;  /* 0x0000000000177919 */ /* 0x000e620000002700 */
[----:B-----5:R-:W-:Y:S01]  /*e850*/  @P1 MOV R2, 0x1 ;  /* 0x0000000100021802 */ /* 0x020fe20000000f00 */
[----:B------:R-:W-:Y:S01]  /*e860*/  @!P1 IMAD R2, R84, R12, RZ ;  /* 0x0000000c54029224 */ /* 0x000fe200078e02ff */
[----:B------:R-:W-:Y:S01]  /*e870*/  @!P1 MOV R6, 0x1 ;  /* 0x0000000100069802 */ /* 0x000fe20000000f00 */
[----:B------:R-:W5:Y:S01]  /*e880*/  @P6 MUFU.LG2 R12, R138 ;  /* 0x0000008a000c6308 */ /* 0x000f620000000c00 */
[----:B--2---:R-:W-:Y:S01]  /*e890*/  @P3 FMUL.FTZ R5, R0, 0.69314718246459960938 ;  /* 0x3f31721800053820 */ /* 0x004fe20000410000 */
[----:B----4-:R-:W-:Y:S01]  /*e8a0*/  @P1 IMAD R0, R9, R8, RZ ;  /* 0x0000000809001224 */ /* 0x010fe200078e02ff */
[----:B------:R-:W-:Y:S01]  /*e8b0*/  @!P1 MOV R0, R84 ;  /* 0x0000005400009202 */ /* 0x000fe20000000f00 */
[----:B------:R2:W4:Y:S01]  /*e8c0*/  LDS.128 R24, [R242+0x3800] ;  /* 0x00380000f2187984 */ /* 0x0005220000000c00 */
[----:B------:R-:W2:Y:S03]  /*e8d0*/  @P5 LDC R9, c[0x0][0x2e8] ;  /* 0x0000ba00ff095b82 */ /* 0x000ea60000000800 */
[----:B------:R-:W5:Y:S01]  /*e8e0*/  @P5 MUFU.LG2 R8, R139 ;  /* 0x0000008b00085308 */ /* 0x000f620000000c00 */
[----:B---3--:R-:W-:Y:S01]  /*e8f0*/  @P3 FFMA.FTZ R22, R136, R7, R5 ;  /* 0x0000000788163223 */ /* 0x008fe20000010005 */
[----:B------:R-:W-:Y:S01]  /*e900*/  @P4 FMUL.FTZ R7, R10, 0.69314718246459960938 ;  /* 0x3f3172180a074820 */ /* 0x000fe20000410000 */
[----:B------:R-:W-:-:S02]  /*e910*/  ISETP.GE.AND P3, PT, R4, UR14, PT ;  /* 0x0000000e04007c0c */ /* 0x000fc4000bf66270 */
        /* <DEDUP_REMOVED lines=10> */
[----:B-----5:R-:W-:Y:S01]  /*e9c0*/  @P6 FMUL.FTZ R5, R12, 0.69314718246459960938 ;  /* 0x3f3172180c056820 */ /* 0x020fe20000410000 */
[----:B------:R-:W-:Y:S01]  /*e9d0*/  @P5 FMUL.FTZ R4, R8, 0.69314718246459960938 ;  /* 0x3f31721808045820 */ /* 0x000fe20000410000 */
[----:B------:R-:W-:Y:S02]  /*e9e0*/  SHF.L.U32 R7, R2, 0x7, RZ ;  /* 0x0000000702077819 */ /* 0x000fe400000006ff */
[----:B------:R-:W-:Y:S01]  /*e9f0*/  @P6 FFMA.FTZ R17, R134, R13, R5 ;  /* 0x0000000d86116223 */ /* 0x000fe20000010005 */
[----:B--2---:R-:W-:Y:S01]  /*ea00*/  @P5 FFMA.FTZ R16, R3, R9, R4 ;  /* 0x0000000903105223 */ /* 0x004fe20000010004 */
[----:B------:R-:W-:-:S02]  /*ea10*/  IADD3 R5, P6, P5, R7, R80, R0 ;  /* 0x0000005007057210 */ /* 0x000fc40007dde000 */
[----:B------:R-:W-:Y:S02]  /*ea20*/  SHF.R.S32.HI R2, RZ, 0x1f, R7 ;  /* 0x0000001fff027819 */ /* 0x000fe40000011407 */
[----:B------:R-:W-:-:S04]  /*ea30*/  SHF.R.S32.HI R0, RZ, 0x1f, R0 ;  /* 0x0000001fff007819 */ /* 0x000fc80000011400 */
[----:B------:R-:W-:Y:S01]  /*ea40*/  IADD3.X R4, R2, R81, R0, P6, P5 ;  /* 0x0000005102047210 */ /* 0x000fe200037ea400 */
[----:B----4-:R-:W-:Y:S06]  /*ea50*/  @P4 BRA `(.L_x_274) ;  /* 0x0000000000c44947 */ /* 0x010fec0003800000 */
        /* <DEDUP_REMOVED lines=49> */
.L_x_274:
[----:B------:R-:W-:Y:S05]  /*ed70*/  BSYNC B0 ;  /* 0x0000000000007941 */ /* 0x000fea0003800000 */
.L_x_273:
        /* <DEDUP_REMOVED lines=35> */
.L_x_276:
[----:B------:R-:W-:Y:S05]  /*efb0*/  BSYNC B0 ;  /* 0x0000000000007941 */ /* 0x000fea0003800000 */
.L_x_275:
        /* <DEDUP_REMOVED lines=23> */
.L_x_278:
[----:B------:R-:W-:Y:S05]  /*f130*/  BSYNC B0 ;  /* 0x0000000000007941 */ /* 0x000fea0003800000 */
.L_x_277:
        /* <DEDUP_REMOVED lines=22> */
.L_x_280:
[----:B------:R-:W-:Y:S05]  /*f2a0*/  BSYNC B0 ;  /* 0x0000000000007941 */ /* 0x000fea0003800000 */
.L_x_279:
        /* <DEDUP_REMOVED lines=21> */
.L_x_282:
[----:B------:R-:W-:Y:S05]  /*f400*/  BSYNC B0 ;  /* 0x0000000000007941 */ /* 0x000fea0003800000 */
.L_x_281:
        /* <DEDUP_REMOVED lines=21> */
.L_x_284:
[----:B------:R-:W-:Y:S05]  /*f560*/  BSYNC B0 ;  /* 0x0000000000007941 */ /* 0x000fea0003800000 */
.L_x_283:
        /* <DEDUP_REMOVED lines=21> */
.L_x_286:
[----:B------:R-:W-:Y:S05]  /*f6c0*/  BSYNC B0 ;  /* 0x0000000000007941 */ /* 0x000fea0003800000 */
.L_x_285:
        /* <DEDUP_REMOVED lines=21> */
.L_x_288:
[----:B------:R-:W-:Y:S05]  /*f820*/  BSYNC B0 ;  /* 0x0000000000007941 */ /* 0x000fea0003800000 */
.L_x_287:
        /* <DEDUP_REMOVED lines=21> */
.L_x_229:
        /* <DEDUP_REMOVED lines=87> */
.L_x_290:
[----:B------:R-:W-:Y:S05]  /*fef0*/  BSYNC B0 ;  /* 0x0000000000007941 */ /* 0x000fea0003800000 */
.L_x_289:
        /* <DEDUP_REMOVED lines=21> */
.L_x_292:
[----:B------:R-:W-:Y:S05]  /*10050*/  BSYNC B0 ;  /* 0x0000000000007941 */ /* 0x000fea0003800000 */
.L_x_291:
        /* <DEDUP_REMOVED lines=21> */
.L_x_294:
[----:B------:R-:W-:Y:S05]  /*101b0*/  BSYNC B0 ;  /* 0x0000000000007941 */ /* 0x000fea0003800000 */
.L_x_293:
        /* <DEDUP_REMOVED lines=21> */
.L_x_296:
[----:B------:R-:W-:Y:S05]  /*10310*/  BSYNC B0 ;  /* 0x0000000000007941 */ /* 0x000fea0003800000 */
.L_x_295:
        /* <DEDUP_REMOVED lines=20> */
.L_x_298:
[----:B------:R-:W-:Y:S05]  /*10460*/  BSYNC B0 ;  /* 0x0000000000007941 */ /* 0x000fea0003800000 */
.L_x_297:
        /* <DEDUP_REMOVED lines=20> */
.L_x_300:
[----:B------:R-:W-:Y:S05]  /*105b0*/  BSYNC B0 ;  /* 0x0000000000007941 */ /* 0x000fea0003800000 */
.L_x_299:
        /* <DEDUP_REMOVED lines=20> */
.L_x_302:
[----:B------:R-:W-:Y:S05]  /*10700*/  BSYNC B0 ;  /* 0x0000000000007941 */ /* 0x000fea0003800000 */
.L_x_301:
        /* <DEDUP_REMOVED lines=20> */
.L_x_304:
[----:B------:R-:W-:Y:S05]  /*10850*/  BSYNC B0 ;  /* 0x0000000000007941 */ /* 0x000fea0003800000 */
.L_x_303:
        /* <DEDUP_REMOVED lines=10> */
.L_x_306:
[----:B------:R-:W-:Y:S05]  /*10900*/  BSYNC B0 ;  /* 0x0000000000007941 */ /* 0x000fea0003800000 */
.L_x_305:
        /* <DEDUP_REMOVED lines=15> */
.L_x_308:
[----:B------:R-:W-:Y:S05]  /*10a00*/  BSYNC B0 ;  /* 0x0000000000007941 */ /* 0x000fea0003800000 */
.L_x_307:
        /* <DEDUP_REMOVED lines=10> */
.L_x_310:
[----:B------:R-:W-:Y:S05]  /*10ab0*/  BSYNC B0 ;  /* 0x0000000000007941 */ /* 0x000fea0003800000 */
.L_x_309:
        /* <DEDUP_REMOVED lines=10> */
.L_x_312:
[----:B------:R-:W-:Y:S05]  /*10b60*/  BSYNC B0 ;  /* 0x0000000000007941 */ /* 0x000fea0003800000 */
.L_x_311:
        /* <DEDUP_REMOVED lines=10> */
.L_x_314:
[----:B------:R-:W-:Y:S05]  /*10c10*/  BSYNC B0 ;  /* 0x0000000000007941 */ /* 0x000fea0003800000 */
.L_x_313:
        /* <DEDUP_REMOVED lines=10> */
.L_x_316:
[----:B------:R-:W-:Y:S05]  /*10cc0*/  BSYNC B0 ;  /* 0x0000000000007941 */ /* 0x000fea0003800000 */
.L_x_315:
        /* <DEDUP_REMOVED lines=10> */
.L_x_318:
[----:B------:R-:W-:Y:S05]  /*10d70*/  BSYNC B0 ;  /* 0x0000000000007941 */ /* 0x000fea0003800000 */
.L_x_317:
        /* <DEDUP_REMOVED lines=10> */
.L_x_319:
        /* <DEDUP_REMOVED lines=14> */
.L_x_2920:


//--------------------- .text._ZN5flash16flash_fwd_kernelI23Flash_fwd_kernel_traitsILi128ELi128ELi64ELi4ELb0ELb0EN7cutlass6half_tE19Flash_kernel_traitsILi128ELi128ELi64ELi4ES3_EELb0ELb0ELb0ELb1ELb0ELb0ELb0ELb0EEEvNS_16Flash_fwd_paramsE --------------------------
	.section	.text._ZN5flash16flash_fwd_kernelI23Flash_fwd_kernel_traitsILi128ELi128ELi64ELi4ELb0ELb0EN7cutlass6half_tE19Flash_kernel_traitsILi128ELi128ELi64ELi4ES3_EELb0ELb0ELb0ELb1ELb0ELb0ELb0ELb0EEEvNS_16Flash_fwd_paramsE,"ax",@progbits
	.align	128
        .global         _ZN5flash16flash_fwd_kernelI23Flash_fwd_kernel_traitsILi128ELi128ELi64ELi4ELb0ELb0EN7cutlass6half_tE19Flash_kernel_traitsILi128ELi128ELi64ELi4ES3_EELb0ELb0ELb0ELb1ELb0ELb0ELb0ELb0EEEvNS_16Flash_fwd_paramsE
        .type           _ZN5flash16flash_fwd_kernelI23Flash_fwd_kernel_traitsILi128ELi128ELi64ELi4ELb0ELb0EN7cutlass6half_tE19Flash_kernel_traitsILi128ELi128ELi64ELi4ES3_EELb0ELb0ELb0ELb1ELb0ELb0ELb0ELb0EEEvNS_16Flash_fwd_paramsE,@function
        .size           _ZN5flash16flash_fwd_kernelI23Flash_fwd_kernel_traitsILi128ELi128ELi64ELi4ELb0ELb0EN7cutlass6half_tE19Flash_kernel_traitsILi128ELi128ELi64ELi4ES3_EELb0ELb0ELb0ELb1ELb0ELb0ELb0ELb0EEEvNS_16Flash_fwd_paramsE,(.L_x_2921 - _ZN5flash16flash_fwd_kernelI23Flash_fwd_kernel_traitsILi128ELi128ELi64ELi4ELb0ELb0EN7cutlass6half_tE19Flash_kernel_traitsILi128ELi128ELi64ELi4ES3_EELb0ELb0ELb0ELb1ELb0ELb0ELb0ELb0EEEvNS_16Flash_fwd_paramsE)
        .other          _ZN5flash16flash_fwd_kernelI23Flash_fwd_kernel_traitsILi128ELi128ELi64ELi4ELb0ELb0EN7cutlass6half_tE19Flash_kernel_traitsILi128ELi128ELi64ELi4ES3_EELb0ELb0ELb0ELb1ELb0ELb0ELb0ELb0EEEvNS_16Flash_fwd_paramsE,@"STO_CUDA_ENTRY STV_DEFAULT"
_ZN5flash16flash_fwd_kernelI23Flash_fwd_kernel_traitsILi128ELi128ELi64ELi4ELb0ELb0EN7cutlass6half_tE19Flash_kernel_traitsILi128ELi128ELi64ELi4ES3_EELb0ELb0ELb0ELb1ELb0ELb0ELb0ELb0EEEvNS_16Flash_fwd_paramsE:
.text._ZN5flash16flash_fwd_kernelI23Flash_fwd_kernel_traitsILi128ELi128ELi64ELi4ELb0ELb0EN7cutlass6half_tE19Flash_kernel_traitsILi128ELi128ELi64ELi4ES3_EELb0ELb0ELb0ELb1ELb0ELb0ELb0ELb0EEEvNS_16Flash_fwd_paramsE:
        /* <DEDUP_REMOVED lines=55> */
.L_x_320:
[----:B------:R-:W-:-:S05]  /*0370*/  ULDC UR6, c[0x0][0x2c8] ;  /* 0x0000b20000067ab9 */ /* 0x000fca0000000800 */
.L_x_321:
        /* <DEDUP_REMOVED lines=22> */
[----:B------:R-:W-:-:S06]  /*04e0*/  UISETP.GE.AND UP0, UPT, UR23, 0x1, UPT ;  /* 0x000000011700788c */ /* 0x000fcc000bf06270 */
[----:B------:R-:W-:-:S13]  /*04f0*/  PLOP3.LUT P0, PT, PT, PT, UP0, 0x80, 0x0 ;  /* 0x000000000000781c */ /* 0x000fda0003f0f008 */
[----:B------:R-:W-:Y:S05]  /*0500*/  @!P0 BRA `(.L_x_322) ;  /* 0x000000fc00cc8947 */ /* 0x000fea0003800000 */
[----:B------:R-:W2:Y:S01]  /*0510*/  LDC R11, c[0x0][0x278] ;  /* 0x00009e00ff0b7b82 */ /* 0x000ea20000000800 */
[----:B------:R-:W3:Y:S01]  /*0520*/  S2R R4, SR_CTAID.Z ;  /* 0x0000000000047919 */ /* 0x000ee20000002700 */
[----:B-1----:R-:W-:Y:S01]  /*0530*/  SHF.R.S32.HI R27, RZ, 0x1f, R153 ;  /* 0x0000001fff1b7819 */ /* 0x002fe20000011499 */
[----:B------:R-:W-:Y:S01]  /*0540*/  UISETP.NE.AND UP1, UPT, UR13, -0x1, UPT ;  /* 0xffffffff0d00788c */ /* 0x000fe2000bf25270 */
[----:B------:R-:W-:Y:S01]  /*0550*/  IMAD.U32 R8, RZ, RZ, UR14 ;  /* 0x0000000eff087e24 */ /* 0x000fe2000f8e00ff */
[----:B------:R-:W-:Y:S01]  /*0560*/  UIADD3 UR12, -UR22, UR24, URZ ;  /* 0x00000018160c7290 */ /* 0x000fe2000fffe13f */
[CC--:B------:R-:W-:Y:S01]  /*0570*/  LEA.HI R5, R27.reuse, R153.reuse, RZ, 0x3 ;  /* 0x000000991b057211 */ /* 0x0c0fe200078f18ff */
[----:B------:R-:W-:Y:S01]  /*0580*/  UISETP.NE.AND UP0, UPT, UR9, -0x1, UPT ;  /* 0xffffffff0900788c */ /* 0x000fe2000bf05270 */
[----:B------:R-:W-:Y:S02]  /*0590*/  LEA.HI R26, R27, R153, RZ, 0x4 ;  /* 0x000000991b1a7211 */ /* 0x000fe400078f20ff */
[----:B------:R-:W-:-:S03]  /*05a0*/  SHF.R.S32.HI R12, RZ, 0x3, R5 ;  /* 0x00000003ff0c7819 */ /* 0x000fc60000011405 */
[----:B------:R-:W-:Y:S01]  /*05b0*/  PLOP3.LUT P1, PT, PT, PT, UP0, 0x80, 0x0 ;  /* 0x000000000000781c */ /* 0x000fe20003f2f008 */
[----:B------:R-:W-:Y:S01]  /*05c0*/  @UP1 ULDC.64 UR4, c[0x0][0x240] ;  /* 0x0000900000041ab9 */ /* 0x000fe20000000a00 */
[----:B------:R-:W-:Y:S01]  /*05d0*/  @!UP1 USHF.R.S32.HI UR6, URZ, 0x1f, UR27 ;  /* 0x0000001f3f069899 */ /* 0x000fe2000801141b */
[----:B------:R-:W-:Y:S01]  /*05e0*/  SHF.R.S32.HI R13, RZ, 0x1f, R12 ;  /* 0x0000001fff0d7819 */ /* 0x000fe2000001140c */
[----:B------:R-:W-:Y:S01]  /*05f0*/  @UP1 UIMAD.WIDE.U32 UR16, UR13, UR4, URZ ;  /* 0x000000040d1012a5 */ /* 0x000fe2000f8e003f */
[----:B------:R-:W-:-:S03]  /*0600*/  @UP0 ULDC.64 UR10, c[0x0][0x248] ;  /* 0x00009200000a0ab9 */ /* 0x000fc60000000a00 */
[----:B------:R-:W-:Y:S01]  /*0610*/  @UP1 UIMAD UR15, UR13, UR5, UR17 ;  /* 0x000000050d0f12a4 */ /* 0x000fe2000f8e0211 */
[----:B------:R-:W-:Y:S01]  /*0620*/  IMAD.WIDE R8, R8, 0x80, R12 ;  /* 0x0000008008087825 */ /* 0x000fe200078e020c */
[----:B--2---:R-:W-:Y:S01]  /*0630*/  IABS R0, R11 ;  /* 0x0000000b00007213 */ /* 0x004fe20000000000 */
[----:B------:R-:W-:Y:S02]  /*0640*/  @!UP1 ULDC.64 UR4, c[0x0][0x228] ;  /* 0x00008a0000049ab9 */ /* 0x000fe40000000a00 */
[----:B------:R-:W-:Y:S02]  /*0650*/  @!UP1 UIMAD UR6, UR6, UR4, URZ ;  /* 0x00000004060692a4 */ /* 0x000fe4000f8e023f */
[----:B------:R-:W-:Y:S01]  /*0660*/  IMAD.MOV.U32 R6, RZ, RZ, R0 ;  /* 0x000000ffff067224 */ /* 0x000fe200078e0000 */
[----:B------:R-:W-:Y:S02]  /*0670*/  @!UP1 UIMAD.WIDE.U32 UR18, UR27, UR4, URZ ;  /* 0x000000041b1292a5 */ /* 0x000fe4000f8e003f */
[----:B------:R-:W-:Y:S01]  /*0680*/  @UP0 UIADD3 UR4, UR8, UR9, URZ ;  /* 0x0000000908040290 */ /* 0x000fe2000fffe03f */
[----:B------:R-:W1:Y:S01]  /*0690*/  I2F.RP R2, R6 ;  /* 0x0000000600027306 */ /* 0x000e620000209400 */
[----:B---3--:R-:W-:Y:S01]  /*06a0*/  IABS R4, R4 ;  /* 0x0000000400047213 */ /* 0x008fe20000000000 */
[----:B------:R-:W-:-:S02]  /*06b0*/  @!UP1 UIMAD UR6, UR27, UR5, UR6 ;  /* 0x000000051b0692a4 */ /* 0x000fc4000f8e0206 */
[----:B------:R-:W-:Y:S02]  /*06c0*/  @UP0 UIMAD.WIDE.U32 UR30, UR4, UR10, URZ ;  /* 0x0000000a041e02a5 */ /* 0x000fe4000f8e003f */
[----:B------:R-:W-:Y:S02]  /*06d0*/  @UP0 UIMAD UR4, UR4, UR11, URZ ;  /* 0x0000000b040402a4 */ /* 0x000fe4000f8e023f */
[----:B------:R-:W-:Y:S02]  /*06e0*/  USHF.R.S32.HI UR5, URZ, 0x1f, UR28 ;  /* 0x0000001f3f057899 */ /* 0x000fe4000801141c */
[----:B------:R-:W-:Y:S01]  /*06f0*/  @UP0 UIADD3 UR4, UR31, UR4, URZ ;  /* 0x000000041f040290 */ /* 0x000fe2000fffe03f */
[----:B------:R-:W-:Y:S01]  /*0700*/  @UP0 UMOV UR26, UR30 ;  /* 0x0000001e001a0c82 */ /* 0x000fe20008000000 */
[----:B------:R-:W-:Y:S01]  /*0710*/  @!UP1 UIADD3 UR15, UR19, UR6, URZ ;  /* 0x00000006130f9290 */ /* 0x000fe2000fffe03f */
[----:B-1----:R-:W1:Y:S01]  /*0720*/  MUFU.RCP R2, R2 ;  /* 0x0000000200027308 */ /* 0x002e620000001000 */
[----:B------:R-:W-:Y:S01]  /*0730*/  @!UP1 UMOV UR16, UR18 ;  /* 0x0000001200109c82 */ /* 0x000fe20008000000 */
[----:B-1----:R-:W-:-:S06]  /*0740*/  VIADD R2, R2, 0xffffffe ;  /* 0x0ffffffe02027836 */ /* 0x002fcc0000000000 */
[----:B------:R-:W1:Y:S02]  /*0750*/  F2I.FTZ.U32.TRUNC.NTZ R3, R2 ;  /* 0x0000000200037305 */ /* 0x000e64000021f000 */
[----:B-1----:R-:W-:Y:S02]  /*0760*/  IMAD.MOV R0, RZ, RZ, -R3 ;  /* 0x000000ffff007224 */ /* 0x002fe400078e0a03 */
[----:B------:R-:W-:Y:S02]  /*0770*/  IMAD.MOV.U32 R2, RZ, RZ, RZ ;  /* 0x000000ffff027224 */ /* 0x000fe400078e00ff */
[----:B------:R-:W-:-:S04]  /*0780*/  IMAD R0, R0, R6, RZ ;  /* 0x0000000600007224 */ /* 0x000fc800078e02ff */
[----:B------:R-:W-:-:S04]  /*0790*/  IMAD.HI.U32 R2, R3, R0, R2 ;  /* 0x0000000003027227 */ /* 0x000fc800078e0002 */
[----:B------:R-:W-:-:S04]  /*07a0*/  IMAD.MOV.U32 R3, RZ, RZ, R4 ;  /* 0x000000ffff037224 */ /* 0x000fc800078e0004 */
[----:B------:R-:W-:-:S04]  /*07b0*/  IMAD.HI.U32 R4, R2, R3, RZ ;  /* 0x0000000302047227 */ /* 0x000fc800078e00ff */
[----:B------:R-:W-:Y:S02]  /*07c0*/  IMAD.MOV R0, RZ, RZ, -R4 ;  /* 0x000000ffff007224 */ /* 0x000fe400078e0a04 */
[----:B------:R-:W-:Y:S02]  /*07d0*/  VIADD R2, R12, 0x40 ;  /* 0x000000400c027836 */ /* 0x000fe40000000000 */
[----:B------:R-:W-:Y:S02]  /*07e0*/  IMAD R0, R6, R0, R3 ;  /* 0x0000000006007224 */ /* 0x000fe400078e0203 */
[----:B------:R-:W-:Y:S01]  /*07f0*/  VIADD R3, R12, 0x50 ;  /* 0x000000500c037836 */ /* 0x000fe20000000000 */
[----:B------:R-:W-:Y:S01]  /*0800*/  ISETP.GE.AND P4, PT, R2, UR12, PT ;  /* 0x0000000c02007c0c */ /* 0x000fe2000bf86270 */
[----:B------:R-:W-:Y:S01]  /*0810*/  VIADD R2, R12, 0x60 ;  /* 0x000000600c027836 */ /* 0x000fe20000000000 */
[----:B------:R-:W-:Y:S02]  /*0820*/  ISETP.GT.U32.AND P5, PT, R6, R0, PT ;  /* 0x000000000600720c */ /* 0x000fe40003fa4070 */
[----:B------:R-:W-:-:S02]  /*0830*/  ISETP.GE.AND P3, PT, R3, UR12, PT ;  /* 0x0000000c03007c0c */ /* 0x000fc4000bf66270 */
[----:B------:R-:W-:Y:S02]  /*0840*/  ISETP.GE.AND P0, PT, R2, UR12, PT ;  /* 0x0000000c02007c0c */ /* 0x000fe4000bf06270 */
[----:B------:R-:W-:-:S04]  /*0850*/  LOP3.LUT R2, R11, UR28, RZ, 0x3c, !PT ;  /* 0x0000001c0b027c12 */ /* 0x000fc8000f8e3cff */
[----:B------:R-:W-:Y:S02]  /*0860*/  ISETP.GE.AND P2, PT, R2, RZ, PT ;  /* 0x000000ff0200720c */ /* 0x000fe40003f46270 */
[----:B------:R-:W-:Y:S01]  /*0870*/  LOP3.LUT R2, R26, 0xfffffff0, RZ, 0xc0, !PT ;  /* 0xfffffff01a027812 */ /* 0x000fe200078ec0ff */
[----:B------:R-:W-:Y:S02]  /*0880*/  @!P5 IMAD.IADD R0, R0, 0x1, -R6 ;  /* 0x000000010000d824 */ /* 0x000fe400078e0a06 */
[----:B------:R-:W-:Y:S01]  /*0890*/  @!P5 VIADD R4, R4, 0x1 ;  /* 0x000000010404d836 */ /* 0x000fe20000000000 */
[----:B------:R-:W-:Y:S02]  /*08a0*/  ISETP.NE.AND P5, PT, R11, RZ, PT ;  /* 0x000000ff0b00720c */ /* 0x000fe40003fa5270 */
[----:B------:R-:W-:Y:S02]  /*08b0*/  ISETP.GE.U32.AND P6, PT, R0, R6, PT ;  /* 0x000000060000720c */ /* 0x000fe40003fc6070 */
[----:B------:R-:W-:Y:S01]  /*08c0*/  LOP3.LUT R0, R5, 0xfffffff8, RZ, 0xc0, !PT ;  /* 0xfffffff805007812 */ /* 0x000fe200078ec0ff */
[----:B------:R-:W-:-:S04]  /*08d0*/  IMAD.IADD R5, R153, 0x1, -R2 ;  /* 0x0000000199057824 */ /* 0x000fc800078e0a02 */
[----:B------:R-:W-:Y:S01]  /*08e0*/  IMAD.IADD R24, R153, 0x1, -R0 ;  /* 0x0000000199187824 */ /* 0x000fe200078e0a00 */
[----:B------:R-:W-:Y:S01]  /*08f0*/  SHF.R.S32.HI R3, RZ, 0x1f, R5 ;  /* 0x0000001fff037819 */ /* 0x000fe20000011405 */
[----:B------:R-:W-:Y:S02]  /*0900*/  IMAD.SHL.U32 R0, R12, 0x40, RZ ;  /* 0x000000400c007824 */ /* 0x000fe400078e00ff */
[----:B------:R-:W-:-:S03]  /*0910*/  IMAD.SHL.U32 R204, R24, 0x8, RZ ;  /* 0x0000000818cc7824 */ /* 0x000fc600078e00ff */
[----:B------:R-:W-:-:S04]  /*0920*/  LOP3.LUT R0, R0, 0x1c0, RZ, 0xc0, !PT ;  /* 0x000001c000007812 */ /* 0x000fc800078ec0ff */
[----:B------:R-:W-:Y:S01]  /*0930*/  LOP3.LUT R2, R0, 0x38, R204, 0xf8, !PT ;  /* 0x0000003800027812 */ /* 0x000fe200078ef8cc */
[----:B------:R-:W-:Y:S06]  /*0940*/  @P1 BRA `(.L_x_323) ;  /* 0x0000000000341947 */ /* 0x000fec0003800000 */
[----:B------:R-:W-:Y:S01]  /*0950*/  USHF.R.S32.HI UR17, URZ, 0x1f, UR8 ;  /* 0x0000001f3f117899 */ /* 0x000fe20008011408 */
[----:B------:R-:W-:Y:S01]  /*0960*/  ULDC.64 UR10, c[0x0][0x248] ;  /* 0x00009200000a7ab9 */ /* 0x000fe20000000a00 */
[----:B------:R-:W-:Y:S02]  /*0970*/  USHF.R.S32.HI UR4, URZ, 0x1f, UR27 ;  /* 0x0000001f3f047899 */ /* 0x000fe4000801141b */
[----:B------:R-:W-:Y:S02]  /*0980*/  UIMAD UR17, UR17, UR10, URZ ;  /* 0x0000000a111172a4 */ /* 0x000fe4000f8e023f */
[----:B------:R-:W-:Y:S02]  /*0990*/  UIMAD.WIDE.U32 UR18, UR8, UR10, URZ ;  /* 0x0000000a081272a5 */ /* 0x000fe4000f8e003f */
[----:B------:R-:W-:Y:S01]  /*09a0*/  UIMAD UR17, UR8, UR11, UR17 ;  /* 0x0000000b081172a4 */ /* 0x000fe2000f8e0211 */
[----:B------:R-:W-:Y:S02]  /*09b0*/  ULDC.64 UR6, c[0x0][0x230] ;  /* 0x00008c0000067ab9 */ /* 0x000fe40000000a00 */
[----:B------:R-:W-:-:S02]  /*09c0*/  UIMAD UR4, UR4, UR6, URZ ;  /* 0x00000006040472a4 */ /* 0x000fc4000f8e023f */
[----:B------:R-:W-:Y:S02]  /*09d0*/  UIADD3 UR19, UR19, UR17, URZ ;  /* 0x0000001113137290 */ /* 0x000fe4000fffe03f */
[----:B------:R-:W-:Y:S02]  /*09e0*/  UIMAD UR4, UR27, UR7, UR4 ;  /* 0x000000071b0472a4 */ /* 0x000fe4000f8e0204 */
[----:B------:R-:W-:-:S04]  /*09f0*/  UIMAD.WIDE.U32 UR6, UR27, UR6, UR18 ;  /* 0x000000061b0672a5 */ /* 0x000fc8000f8e0012 */
[----:B------:R-:W-:-:S03]  /*0a00*/  UIADD3 UR4, UR7, UR4, URZ ;  /* 0x0000000407047290 */ /* 0x000fc6000fffe03f */
[----:B------:R-:W-:-:S09]  /*0a10*/  UMOV UR26, UR6 ;  /* 0x00000006001a7c82 */ /* 0x000fd20008000000 */
.L_x_323:
[----:B------:R-:W-:Y:S01]  /*0a20*/  @UP0 UIADD3 UR9, UR8, UR9, URZ ;  /* 0x0000000908090290 */ /* 0x000fe2000fffe03f */
[----:B------:R-:W-:Y:S01]  /*0a30*/  SHF.R.U32.HI R0, RZ, 0x3, R0 ;  /* 0x00000003ff007819 */ /* 0x000fe20000011600 */
[----:B------:R-:W-:Y:S01]  /*0a40*/  @UP0 ULDC.64 UR6, c[0x0][0x250] ;  /* 0x0000940000060ab9 */ /* 0x000fe20000000a00 */
[----:B------:R-:W-:Y:S01]  /*0a50*/  SHF.R.S32.HI R205, RZ, 0x1f, R204 ;  /* 0x0000001fffcd7819 */ /* 0x000fe200000114cc */
[----:B------:R-:W-:Y:S01]  /*0a60*/  @UP0 UIMAD.WIDE.U32 UR18, UR9, UR6, URZ ;  /* 0x00000006091202a5 */ /* 0x000fe2000f8e003f */
[----:B------:R-:W-:Y:S01]  /*0a70*/  LOP3.LUT R10, R2, R0, RZ, 0x3c, !PT ;  /* 0x00000000020a7212 */ /* 0x000fe200078e3cff */
[----:B------:R-:W-:Y:S01]  /*0a80*/  @UP0 UIMAD UR9, UR9, UR7, URZ ;  /* 0x00000007090902a4 */ /* 0x000fe2000f8e023f */
[----:B------:R-:W-:Y:S02]  /*0a90*/  LEA.HI R0, R27, R153, RZ, 0x6 ;  /* 0x000000991b007211 */ /* 0x000fe400078f30ff */
[----:B------:R-:W-:Y:S01]  /*0aa0*/  LEA.HI R23, R3, R5, RZ, 0x3 ;  /* 0x0000000503177211 */ /* 0x000fe200078f18ff */
[----:B------:R-:W-:Y:S01]  /*0ab0*/  @UP0 UIADD3 UR17, UR19, UR9, URZ ;  /* 0x0000000913110290 */ /* 0x000fe2000fffe03f */
[----:B------:R-:W-:Y:S11]  /*0ac0*/  @P1 BRA `(.L_x_324) ;  /* 0x0000000000341947 */ /* 0x000ff60003800000 */
[----:B------:R-:W-:Y:S01]  /*0ad0*/  USHF.R.S32.HI UR18, URZ, 0x1f, UR8 ;  /* 0x0000001f3f127899 */ /* 0x000fe20008011408 */
[----:B------:R-:W-:Y:S01]  /*0ae0*/  ULDC.64 UR6, c[0x0][0x250] ;  /* 0x0000940000067ab9 */ /* 0x000fe20000000a00 */
[----:B------:R-:W-:Y:S02]  /*0af0*/  USHF.R.S32.HI UR17, URZ, 0x1f, UR27 ;  /* 0x0000001f3f117899 */ /* 0x000fe4000801141b */
[----:B------:R-:W-:Y:S02]  /*0b00*/  UIMAD UR18, UR18, UR6, URZ ;  /* 0x00000006121272a4 */ /* 0x000fe4000f8e023f */
[----:B------:R-:W-:Y:S02]  /*0b10*/  UIMAD.WIDE.U32 UR30, UR8, UR6, URZ ;  /* 0x00000006081e72a5 */ /* 0x000fe4000f8e003f */
[----:B------:R-:W-:-:S03]  /*0b20*/  UIMAD UR18, UR8, UR7, UR18 ;  /* 0x00000007081272a4 */ /* 0x000fc6000f8e0212 */
[----:B------:R-:W-:Y:S01]  /*0b30*/  ULDC.64 UR8, c[0x0][0x238] ;  /* 0x00008e0000087ab9 */ /* 0x000fe20000000a00 */
[----:B------:R-:W-:Y:S02]  /*0b40*/  UIADD3 UR19, UR31, UR18, URZ ;  /* 0x000000121f137290 */ /* 0x000fe4000fffe03f */
[----:B------:R-:W-:Y:S01]  /*0b50*/  UIMAD UR17, UR17, UR8, URZ ;  /* 0x00000008111172a4 */ /* 0x000fe2000f8e023f */
[----:B------:R-:W-:-:S03]  /*0b60*/  UMOV UR18, UR30 ;  /* 0x0000001e00127c82 */ /* 0x000fc60008000000 */
[----:B------:R-:W-:Y:S02]  /*0b70*/  UIMAD UR17, UR27, UR9, UR17 ;  /* 0x000000091b1172a4 */ /* 0x000fe4000f8e0211 */
[----:B------:R-:W-:-:S04]  /*0b80*/  UIMAD.WIDE.U32 UR18, UR27, UR8, UR18 ;  /* 0x000000081b1272a5 */ /* 0x000fc8000f8e0012 */
[----:B------:R-:W-:-:S12]  /*0b90*/  UIADD3 UR17, UR19, UR17, URZ ;  /* 0x0000001113117290 */ /* 0x000fd8000fffe03f */
.L_x_324:
[----:B------:R-:W-:Y:S01]  /*0ba0*/  @P6 VIADD R4, R4, 0x1 ;  /* 0x0000000104046836 */ /* 0x000fe20000000000 */
[----:B------:R-:W-:Y:S01]  /*0bb0*/  LOP3.LUT R7, R23, 0xfffffff8, RZ, 0xc0, !PT ;  /* 0xfffffff817077812 */ /* 0x000fe200078ec0ff */
[----:B------:R-:W-:Y:S01]  /*0bc0*/  IMAD R6, R13, UR10, RZ ;  /* 0x0000000a0d067c24 */ /* 0x000fe2000f8e02ff */
[----:B------:R-:W-:Y:S01]  /*0bd0*/  IADD3 R154, R204, 0x40, RZ ;  /* 0x00000040cc9a7810 */ /* 0x000fe20007ffe0ff */
[C---:B------:R-:W-:Y:S01]  /*0be0*/  IMAD.WIDE.U32 R2, R12.reuse, UR10, R204 ;  /* 0x0000000a0c027c25 */ /* 0x040fe2000f8e00cc */
[----:B------:R-:W-:Y:S01]  /*0bf0*/  IADD3 R21, R5, -R7, RZ ;  /* 0x8000000705157210 */ /* 0x000fe20007ffe0ff */
[----:B------:R-:W-:Y:S01]  /*0c00*/  ULDC.64 UR8, c[0x0][0x258] ;  /* 0x0000960000087ab9 */ /* 0x000fe20000000a00 */
[----:B------:R-:W-:Y:S01]  /*0c10*/  ISETP.GE.AND P6, PT, R12, UR12, PT ;  /* 0x0000000c0c007c0c */ /* 0x000fe2000bfc6270 */
[----:B------:R-:W-:Y:S01]  /*0c20*/  IMAD.SHL.U32 R234, R0, 0x8, RZ ;  /* 0x0000000800ea7824 */ /* 0x000fe200078e00ff */
[----:B------:R-:W-:Y:S01]  /*0c30*/  MOV R0, R4 ;  /* 0x0000000400007202 */ /* 0x000fe20000000f00 */
[----:B------:R-:W-:Y:S01]  /*0c40*/  IMAD R4, R12, UR11, R6 ;  /* 0x0000000b0c047c24 */ /* 0x000fe2000f8e0206 */
[----:B------:R-:W-:Y:S01]  /*0c50*/  IADD3 R6, P1, R2, UR26, RZ ;  /* 0x0000001a02067c10 */ /* 0x000fe2000ff3e0ff */
[----:B------:R-:W-:Y:S01]  /*0c60*/  IMAD R5, R13, UR6, RZ ;  /* 0x000000060d057c24 */ /* 0x000fe2000f8e02ff */
[----:B------:R-:W-:Y:S01]  /*0c70*/  LOP3.LUT R234, R10, 0xfffffe00, R234, 0xf8, !PT ;  /* 0xfffffe000aea7812 */ /* 0x000fe200078ef8ea */
[----:B------:R-:W-:Y:S01]  /*0c80*/  @!P2 IMAD.MOV R0, RZ, RZ, -R0 ;  /* 0x000000ffff00a224 */ /* 0x000fe200078e0a00 */
[----:B------:R-:W-:Y:S01]  /*0c90*/  IADD3.X R7, R3, UR4, R4, P1, !PT ;  /* 0x0000000403077c10 */ /* 0x000fe20008ffe404 */
[----:B------:R-:W-:Y:S01]  /*0ca0*/  IMAD.WIDE.U32 R2, R12, UR6, R204 ;  /* 0x000000060c027c25 */ /* 0x000fe2000f8e00cc */
[----:B------:R-:W-:Y:S01]  /*0cb0*/  @!P5 LOP3.LUT R0, RZ, R11, RZ, 0x33, !PT ;  /* 0x0000000bff00d212 */ /* 0x000fe200078e33ff */
[----:B------:R-:W1:Y:S01]  /*0cc0*/  S2UR UR4, SR_CgaCtaId ;  /* 0x00000000000479c3 */ /* 0x000e620000008800 */
[----:B------:R-:W-:Y:S01]  /*0cd0*/  IADD3 R4, P1, R204, UR16, RZ ;  /* 0x00000010cc047c10 */ /* 0x000fe2000ff3e0ff */
[----:B------:R-:W-:Y:S01]  /*0ce0*/  IMAD R11, R12, UR7, R5 ;  /* 0x000000070c0b7c24 */ /* 0x000fe2000f8e0205 */
[----:B------:R-:W-:Y:S01]  /*0cf0*/  IADD3 R2, P2, R2, UR18, RZ ;  /* 0x0000001202027c10 */ /* 0x000fe2000ff5e0ff */
[----:B------:R-:W-:Y:S01]  /*0d00*/  ULDC.64 UR18, c[0x0][0x260] ;  /* 0x0000980000127ab9 */ /* 0x000fe20000000a00 */
[----:B------:R-:W-:Y:S01]  /*0d10*/  IADD3.X R5, R205, UR15, RZ, P1, !PT ;  /* 0x0000000fcd057c10 */ /* 0x000fe20008ffe4ff */
[C---:B------:R-:W-:Y:S01]  /*0d20*/  IMAD.WIDE.U32 R30, R0.reuse, UR18, R6 ;  /* 0x00000012001e7c25 */ /* 0x040fe2000f8e0006 */
[----:B------:R-:W-:Y:S01]  /*0d30*/  IADD3.X R3, R3, UR17, R11, P2, !PT ;  /* 0x0000001103037c10 */ /* 0x000fe200097fe40b */
[----:B------:R-:W-:Y:S01]  /*0d40*/  ULDC.64 UR16, c[0x0][0x268] ;  /* 0x00009a0000107ab9 */ /* 0x000fe20000000a00 */
[----:B------:R-:W-:Y:S01]  /*0d50*/  SHF.R.S32.HI R10, RZ, 0x1f, R0 ;  /* 0x0000001fff0a7819 */ /* 0x000fe20000011400 */
[----:B------:R-:W-:Y:S01]  /*0d60*/  IMAD.U32 R14, RZ, RZ, UR8 ;  /* 0x00000008ff0e7e24 */ /* 0x000fe2000f8e00ff */
[----:B------:R2:W-:Y:S01]  /*0d70*/  STL.64 [R1+0x48], R30 ;  /* 0x0000481e01007387 */ /* 0x0005e20000100a00 */
[----:B------:R-:W-:Y:S01]  /*0d80*/  IMAD.WIDE.U32 R28, R0, UR16, R2 ;  /* 0x00000010001c7c25 */ /* 0x000fe2000f8e0002 */
[----:B------:R-:W-:Y:S01]  /*0d90*/  UIMAD UR8, UR5, UR8, URZ ;  /* 0x00000008050872a4 */ /* 0x000fe2000f8e023f */
[----:B------:R-:W-:Y:S01]  /*0da0*/  IADD3 R19, R12, 0x10, RZ ;  /* 0x000000100c137810 */ /* 0x000fe20007ffe0ff */
[----:B------:R-:W-:Y:S01]  /*0db0*/  BSSY B0, `(.L_x_325) ;  /* 0x000002f000007945 */ /* 0x000fe20003800000 */
[----:B------:R-:W-:Y:S01]  /*0dc0*/  IMAD.WIDE.U32 R14, R14, UR28, R4 ;  /* 0x0000001c0e0e7c25 */ /* 0x000fe2000f8e0004 */
[----:B------:R2:W-:Y:S01]  /*0dd0*/  STL.64 [R1+0x40], R28 ;  /* 0x0000401c01007387 */ /* 0x0005e20000100a00 */
[----:B------:R-:W-:Y:S01]  /*0de0*/  UIMAD UR8, UR28, UR9, UR8 ;  /* 0x000000091c0872a4 */ /* 0x000fe2000f8e0208 */
[----:B------:R-:W-:Y:S01]  /*0df0*/  ISETP.GE.AND P5, PT, R19, UR12, PT ;  /* 0x0000000c13007c0c */ /* 0x000fe2000bfa6270 */
[----:B------:R-:W-:Y:S01]  /*0e00*/  IMAD R4, R10, UR18, RZ ;  /* 0x000000120a047c24 */ /* 0x000fe2000f8e02ff */
[----:B------:R2:W-:Y:S01]  /*0e10*/  STL [R1+0x10], R154 ;  /* 0x0000109a01007387 */ /* 0x0005e20000100800 */
[----:B------:R-:W-:Y:S01]  /*0e20*/  UMOV UR9, 0x400 ;  /* 0x0000040000097882 */ /* 0x000fe20000000000 */
[----:B------:R-:W-:Y:S01]  /*0e30*/  R2P PR, R21, 0x6 ;  /* 0x0000000615007804 */ /* 0x000fe20000000000 */
[----:B------:R-:W-:Y:S01]  /*0e40*/  IMAD R22, R0, UR19, R4 ;  /* 0x0000001300167c24 */ /* 0x000fe2000f8e0204 */
[----:B-1----:R-:W-:Y:S01]  /*0e50*/  ULEA UR4, UR4, UR9, 0x18 ;  /* 0x0000000904047291 */ /* 0x002fe2000f8ec03f */
[----:B------:R-:W-:-:S02]  /*0e60*/  IMAD R4, R10, UR16, RZ ;  /* 0x000000100a047c24 */ /* 0x000fc4000f8e02ff */
[----:B------:R-:W-:Y:S02]  /*0e70*/  VIADD R11, R15, UR8 ;  /* 0x000000080f0b7c36 */ /* 0x000fe40008000000 */
[----:B------:R-:W-:Y:S01]  /*0e80*/  IMAD R25, R0, UR17, R4 ;  /* 0x0000001100197c24 */ /* 0x000fe2000f8e0204 */
[----:B------:R-:W-:Y:S01]  /*0e90*/  MOV R0, 0x20 ;  /* 0x0000002000007802 */ /* 0x000fe20000000f00 */
[----:B------:R-:W-:Y:S01]  /*0ea0*/  IMAD.MOV.U32 R4, RZ, RZ, 0x10 ;  /* 0x00000010ff047424 */ /* 0x000fe200078e00ff */
[----:B------:R-:W-:Y:S01]  /*0eb0*/  LEA R234, R234, UR4, 0x1 ;  /* 0x00000004eaea7c11 */ /* 0x000fe2000f8e08ff */
[----:B------:R-:W-:Y:S01]  /*0ec0*/  VIADD R20, R12, 0x20 ;  /* 0x000000200c147836 */ /* 0x000fe20000000000 */
[----:B------:R-:W-:Y:S02]  /*0ed0*/  SEL R0, R0, 0xffffffe0, !P2 ;  /* 0xffffffe000007807 */ /* 0x000fe40005000000 */
[----:B------:R-:W-:Y:S01]  /*0ee0*/  SEL R4, R4, 0xfffffff0, !P1 ;  /* 0xfffffff004047807 */ /* 0x000fe20004800000 */
[----:B------:R-:W-:Y:S06]  /*0ef0*/  @P6 BRA `(.L_x_326) ;  /* 0x0000000000686947 */ /* 0x000fec0003800000 */
        /* <DEDUP_REMOVED lines=26> */
.L_x_326:
[----:B------:R-:W-:Y:S05]  /*10a0*/  BSYNC B0 ;  /* 0x0000000000007941 */ /* 0x000fea0003800000 */
.L_x_325:
[----:B------:R-:W-:Y:S01]  /*10b0*/  BSSY B0, `(.L_x_327) ;  /* 0x0000021000007945 */ /* 0x000fe20003800000 */
[----:B------:R-:W-:Y:S02]  /*10c0*/  ISETP.GE.AND P2, PT, R20, UR12, PT ;  /* 0x0000000c14007c0c */ /* 0x000fe4000bf46270 */
[----:B------:R-:W-:Y:S01]  /*10d0*/  IADD3 R18, R12, 0x30, RZ ;  /* 0x000000300c127810 */ /* 0x000fe20007ffe0ff */
[----:B------:R-:W-:Y:S05]  /*10e0*/  @P5 BRA `(.L_x_328) ;  /* 0x0000000000745947 */ /* 0x000fea0003800000 */
[----:B------:R-:W-:Y:S01]  /*10f0*/  ULDC UR15, c[0x0][0x2d0] ;  /* 0x0000b400000f7ab9 */ /* 0x000fe20000000800 */
[----:B------:R-:W-:Y:S01]  /*1100*/  IADD3 R5, P1, R8, 0x10, RZ ;  /* 0x0000001008057810 */ /* 0x000fe20007f3e0ff */
[----:B------:R-:W-:Y:S01]  /*1110*/  ULDC.64 UR8, c[0x0][0x240] ;  /* 0x0000900000087ab9 */ /* 0x000fe20000000a00 */
[----:B------:R-:W-:Y:S02]  /*1120*/  ISETP.GE.AND P5, PT, R204, UR15, PT ;  /* 0x0000000fcc007c0c */ /* 0x000fe4000bfa6270 */
[----:B-1-3--:R-:W-:Y:S01]  /*1130*/  MOV R3, R11 ;  /* 0x0000000b00037202 */ /* 0x00afe20000000f00 */
[----:B------:R-:W-:Y:S01]  /*1140*/  IMAD.X R2, RZ, RZ, R9, P1 ;  /* 0x000000ffff027224 */ /* 0x000fe200008e0609 */
[----:B------:R-:W-:-:S03]  /*1150*/  ISETP.GE.AND P1, PT, R154, UR15, PT ;  /* 0x0000000f9a007c0c */ /* 0x000fc6000bf26270 */
[----:B------:R-:W-:Y:S02]  /*1160*/  IMAD R16, R2, UR8, RZ ;  /* 0x0000000802107c24 */ /* 0x000fe4000f8e02ff */
[----:B------:R-:W-:-:S04]  /*1170*/  IMAD.MOV.U32 R2, RZ, RZ, R14 ;  /* 0x000000ffff027224 */ /* 0x000fc800078e000e */
[----:B------:R-:W1:Y:S01]  /*1180*/  @!P5 LDC.64 R6, c[0x0][0x210] ;  /* 0x00008400ff06db82 */ /* 0x000e620000000a00 */
[C---:B------:R-:W-:Y:S01]  /*1190*/  IMAD.WIDE.U32 R2, R5.reuse, UR8, R2 ;  /* 0x0000000805027c25 */ /* 0x040fe2000f8e0002 */
[----:B------:R4:W-:Y:S03]  /*11a0*/  @P5 STS.128 [R234+0x800], RZ ;  /* 0x000800ffea005388 */ /* 0x0009e60000000c00 */
[----:B------:R-:W-:-:S04]  /*11b0*/  IMAD R5, R5, UR9, R16 ;  /* 0x0000000905057c24 */ /* 0x000fc8000f8e0210 */
        /* <DEDUP_REMOVED lines=16> */
.L_x_328:
[----:B------:R-:W-:Y:S05]  /*12c0*/  BSYNC B0 ;  /* 0x0000000000007941 */ /* 0x000fea0003800000 */
.L_x_327:
        /* <DEDUP_REMOVED lines=13> */
[----:B----4-:R-:W1:Y:S01]  /*13a0*/  @!P5 LDC.64 R6, c[0x0][0x210] ;  /* 0x00008400ff06db82 */ /* 0x010e620000000a00 */
        /* <DEDUP_REMOVED lines=19> */
.L_x_330:
[----:B------:R-:W-:Y:S05]  /*14e0*/  BSYNC B0 ;  /* 0x0000000000007941 */ /* 0x000fea0003800000 */
.L_x_329:
[----:B------:R-:W-:Y:S01]  /*14f0*/  BSSY B0, `(.L_x_331) ;  /* 0x0000020000007945 */ /* 0x000fe20003800000 */
[----:B------:R-:W-:-:S03]  /*1500*/  ISETP.GE.AND P5, PT, R16, UR12, PT ;  /* 0x0000000c10007c0c */ /* 0x000fc6000bfa6270 */
[----:B------:R-:W-:Y:S10]  /*1510*/  @P1 BRA `(.L_x_332) ;  /* 0x0000000000741947 */ /* 0x000ff40003800000 */
        /* <DEDUP_REMOVED lines=29> */
.L_x_332:
[----:B------:R-:W-:Y:S05]  /*16f0*/  BSYNC B0 ;  /* 0x0000000000007941 */ /* 0x000fea0003800000 */
.L_x_331:
[----:B------:R-:W-:Y:S04]  /*1700*/  BSSY B0, `(.L_x_333) ;  /* 0x000001f000007945 */ /* 0x000fe80003800000 */
        /* <DEDUP_REMOVED lines=30> */
.L_x_334:
[----:B------:R-:W-:Y:S05]  /*18f0*/  BSYNC B0 ;  /* 0x0000000000007941 */ /* 0x000fea0003800000 */
.L_x_333:
        /* <DEDUP_REMOVED lines=31> */
.L_x_336:
[----:B------:R-:W-:Y:S05]  /*1af0*/  BSYNC B0 ;  /* 0x0000000000007941 */ /* 0x000fea0003800000 */
.L_x_335:
        /* <DEDUP_REMOVED lines=31> */
.L_x_338:
[----:B------:R-:W-:Y:S05]  /*1cf0*/  BSYNC B0 ;  /* 0x0000000000007941 */ /* 0x000fea0003800000 */
.L_x_337:
[----:B------:R-:W-:Y:S01]  /*1d00*/  UIADD3 UR8, UR23, 0x3f, URZ ;  /* 0x0000003f17087890 */ /* 0x000fe2000fffe03f */
[----:B------:R-:W-:Y:S03]  /*1d10*/  BSSY B0, `(.L_x_339) ;  /* 0x0000021000007945 */ /* 0x000fe60003800000 */
[----:B------:R-:W-:-:S04]  /*1d20*/  USHF.R.S32.HI UR17, URZ, 0x1f, UR8 ;  /* 0x0000001f3f117899 */ /* 0x000fc80008011408 */
[----:B------:R-:W-:Y:S01]  /*1d30*/  ULEA.HI UR17, UR17, UR8, URZ, 0x6 ;  /* 0x0000000811117291 */ /* 0x000fe2000f8f303f */
[----:B------:R-:W-:Y:S11]  /*1d40*/  @P5 BRA `(.L_x_340) ;  /* 0x0000000000745947 */ /* 0x000ff60003800000 */
[----:B------:R-:W-:Y:S01]  /*1d50*/  ULDC UR15, c[0x0][0x2d0] ;  /* 0x0000b400000f7ab9 */ /* 0x000fe20000000800 */
[----:B------:R-:W-:Y:S01]  /*1d60*/  IADD3 R5, P0, R8, 0x70, RZ ;  /* 0x0000007008057810 */ /* 0x000fe20007f1e0ff */
[----:B------:R-:W-:Y:S01]  /*1d70*/  ULDC.64 UR8, c[0x0][0x240] ;  /* 0x0000900000087ab9 */ /* 0x000fe20000000a00 */
[----:B------:R-:W-:Y:S01]  /*1d80*/  ISETP.GE.AND P1, PT, R204, UR15, PT ;  /* 0x0000000fcc007c0c */ /* 0x000fe2000bf26270 */
[----:B-1-3--:R-:W-:Y:S01]  /*1d90*/  IMAD.MOV.U32 R2, RZ, RZ, R14 ;  /* 0x000000ffff027224 */ /* 0x00afe200078e000e */
[----:B------:R-:W-:Y:S01]  /*1da0*/  MOV R3, R11 ;  /* 0x0000000b00037202 */ /* 0x000fe20000000f00 */
[----:B------:R-:W-:Y:S01]  /*1db0*/  IMAD.X R8, RZ, RZ, R9, P0 ;  /* 0x000000ffff087224 */ /* 0x000fe200000e0609 */
[----:B------:R-:W-:-:S03]  /*1dc0*/  ISETP.GE.AND P0, PT, R154, UR15, PT ;  /* 0x0000000f9a007c0c */ /* 0x000fc6000bf06270 */
[----:B------:R-:W-:Y:S02]  /*1dd0*/  IMAD R8, R8, UR8, RZ ;  /* 0x0000000808087c24 */ /* 0x000fe4000f8e02ff */
[----:B----4-:R-:W-:-:S04]  /*1de0*/  IMAD.WIDE.U32 R6, R5, UR8, R2 ;  /* 0x0000000805067c25 */ /* 0x010fc8000f8e0002 */
[----:B------:R-:W1:Y:S01]  /*1df0*/  @!P1 LDC.64 R16, c[0x0][0x210] ;  /* 0x00008400ff109b82 */ /* 0x000e620000000a00 */
        /* <DEDUP_REMOVED lines=18> */
.L_x_340:
[----:B------:R-:W-:Y:S05]  /*1f20*/  BSYNC B0 ;  /* 0x0000000000007941 */ /* 0x000fea0003800000 */
.L_x_339:
[----:B------:R-:W-:Y:S01]  /*1f30*/  ULEA.HI.SX32 UR16, UR17, 0xffffffff, 0x1a ;  /* 0xffffffff11107891 */ /* 0x000fe2000f8fd23f */
[----:B------:R-:W-:Y:S01]  /*1f40*/  IMAD.IADD R181, R31, 0x1, R22 ;  /* 0x000000011fb57824 */ /* 0x000fe200078e0216 */
[----:B------:R-:W-:Y:S01]  /*1f50*/  USHF.L.U32 UR19, UR10, 0x6, URZ ;  /* 0x000000060a137899 */ /* 0x000fe2000800063f */
[----:B------:R-:W-:Y:S01]  /*1f60*/  IMAD.MOV.U32 R180, RZ, RZ, R30 ;  /* 0x000000ffffb47224 */ /* 0x000fe200078e001e */
[----:B------:R-:W-:Y:S01]  /*1f70*/  UIMAD UR15, UR16, -0x40, UR23 ;  /* 0xffffffc0100f78a4 */ /* 0x000fe2000f8e0217 */
[----:B------:R-:W-:Y:S01]  /*1f80*/  BSSY B0, `(.L_x_341) ;  /* 0x0000022000007945 */ /* 0x000fe20003800000 */
[----:B------:R-:W-:Y:S02]  /*1f90*/  USHF.L.U64.HI UR18, UR10, 0x6, UR11 ;  /* 0x000000060a127899 */ /* 0x000fe4000801020b */
[----:B------:R2:W-:Y:S01]  /*1fa0*/  STL.64 [R1+0x38], R180 ;  /* 0x000038b401007387 */ /* 0x0005e20000100a00 */
[----:B------:R-:W-:Y:S01]  /*1fb0*/  USHF.R.S32.HI UR29, URZ, 0x1f, UR16 ;  /* 0x0000001f3f1d7899 */ /* 0x000fe20008011410 */
[----:B------:R-:W-:Y:S01]  /*1fc0*/  ISETP.GE.AND P0, PT, R12, UR15, PT ;  /* 0x0000000f0c007c0c */ /* 0x000fe2000bf06270 */
[----:B------:R-:W-:Y:S01]  /*1fd0*/  UIMAD UR8, UR18, UR16, URZ ;  /* 0x00000010120872a4 */ /* 0x000fe2000f8e023f */
[----:B------:R-:W-:-:S02]  /*1fe0*/  MOV R152, UR19 ;  /* 0x0000001300987c02 */ /* 0x000fc40008000f00 */
[----:B------:R-:W-:Y:S01]  /*1ff0*/  ISETP.GE.AND P5, PT, R19, UR15, PT ;  /* 0x0000000f13007c0c */ /* 0x000fe2000bfa6270 */
[----:B------:R-:W-:Y:S01]  /*2000*/  UIMAD UR8, UR29, UR19, UR8 ;  /* 0x000000131d0872a4 */ /* 0x000fe2000f8e0208 */
[----:B------:R-:W-:Y:S01]  /*2010*/  ISETP.GE.AND P4, PT, R20, UR15, PT ;  /* 0x0000000f14007c0c */ /* 0x000fe2000bf86270 */
[----:B-1-3--:R-:W-:Y:S01]  /*2020*/  IMAD.WIDE.U32 R2, R152, UR16, R180 ;  /* 0x0000001098027c25 */ /* 0x00afe2000f8e00b4 */
[----:B------:R-:W-:-:S03]  /*2030*/  ISETP.GE.AND P3, PT, R18, UR15, PT ;  /* 0x0000000f12007c0c */ /* 0x000fc6000bf66270 */
[----:B----4-:R-:W-:Y:S02]  /*2040*/  VIADD R7, R3, UR8 ;  /* 0x0000000803077c36 */ /* 0x010fe40008000000 */
[----:B------:R-:W-:Y:S08]  /*2050*/  @P0 BRA `(.L_x_342) ;  /* 0x0000000000500947 */ /* 0x000ff00003800000 */
[----:B------:R-:W-:Y:S02]  /*2060*/  ULDC UR8, c[0x0][0x2d0] ;  /* 0x0000b40000087ab9 */ /* 0x000fe40000000800 */
[----:B------:R-:W-:Y:S02]  /*2070*/  ISETP.GE.AND P1, PT, R204, UR8, PT ;  /* 0x00000008cc007c0c */ /* 0x000fe4000bf26270 */
[----:B------:R-:W-:-:S11]  /*2080*/  ISETP.GE.AND P0, PT, R154, UR8, PT ;  /* 0x000000089a007c0c */ /* 0x000fd6000bf06270 */
[----:B------:R-:W1:Y:S01]  /*2090*/  @!P1 LDC.64 R8, c[0x0][0x218] ;  /* 0x00008600ff089b82 */ /* 0x000e620000000a00 */
[----:B------:R3:W-:Y:S01]  /*20a0*/  @P1 STS.128 [R234+0x8000], RZ ;  /* 0x008000ffea001388 */ /* 0x0007e20000000c00 */
        /* <DEDUP_REMOVED lines=15> */
.L_x_342:
[----:B------:R-:W-:Y:S05]  /*21a0*/  BSYNC B0 ;  /* 0x0000000000007941 */ /* 0x000fea0003800000 */
.L_x_341:
[----:B------:R-:W-:Y:S01]  /*21b0*/  USHF.L.U64.HI UR25, UR10, 0x4, UR11 ;  /* 0x000000040a197899 */ /* 0x000fe2000801020b */
[----:B------:R-:W-:Y:S01]  /*21c0*/  BSSY B0, `(.L_x_343) ;  /* 0x0000019000007945 */ /* 0x000fe20003800000 */
[----:B------:R-:W-:-:S03]  /*21d0*/  USHF.L.U32 UR26, UR10, 0x4, URZ ;  /* 0x000000040a1a7899 */ /* 0x000fc6000800063f */
[----:B------:R-:W-:Y:S09]  /*21e0*/  @P5 BRA `(.L_x_344) ;  /* 0x0000000000585947 */ /* 0x000ff20003800000 */
[----:B------:R-:W-:Y:S01]  /*21f0*/  ULDC UR8, c[0x0][0x2d0] ;  /* 0x0000b40000087ab9 */ /* 0x000fe20000000800 */
[----:B------:R-:W-:Y:S02]  /*2200*/  IADD3 R5, P2, R2, UR26, RZ ;  /* 0x0000001a02057c10 */ /* 0x000fe4000ff5e0ff */
[----:B------:R-:W-:Y:S02]  /*2210*/  ISETP.GE.AND P1, PT, R204, UR8, PT ;  /* 0x00000008cc007c0c */ /* 0x000fe4000bf26270 */
[----:B------:R-:W-:Y:S02]  /*2220*/  ISETP.GE.AND P0, PT, R154, UR8, PT ;  /* 0x000000089a007c0c */ /* 0x000fe4000bf06270 */
[----:B------:R-:W-:-:S09]  /*2230*/  IADD3.X R10, R7, UR25, RZ, P2, !PT ;  /* 0x00000019070a7c10 */ /* 0x000fd200097fe4ff */
[----:B-1-3--:R-:W1:Y:S01]  /*2240*/  @!P1 LDC.64 R8, c[0x0][0x218] ;  /* 0x00008600ff089b82 */ /* 0x00ae620000000a00 */
        /* <DEDUP_REMOVED lines=16> */
.L_x_344:
[----:B------:R-:W-:Y:S05]  /*2350*/  BSYNC B0 ;  /* 0x0000000000007941 */ /* 0x000fea0003800000 */
.L_x_343:
[----:B------:R-:W-:Y:S04]  /*2360*/  BSSY B0, `(.L_x_345) ;  /* 0x000001a000007945 */ /* 0x000fe80003800000 */
[----:B------:R-:W-:Y:S05]  /*2370*/  @P4 BRA `(.L_x_346) ;  /* 0x0000000000604947 */ /* 0x000fea0003800000 */
[----:B------:R-:W-:Y:S01]  /*2380*/  ULDC UR8, c[0x0][0x2d0] ;  /* 0x0000b40000087ab9 */ /* 0x000fe20000000800 */
[----:B-1-34-:R-:W-:Y:S01]  /*2390*/  IMAD.U32 R8, RZ, RZ, UR10 ;  /* 0x0000000aff087e24 */ /* 0x01afe2000f8e00ff */
[----:B------:R-:W-:Y:S01]  /*23a0*/  ISETP.GE.AND P1, PT, R204, UR8, PT ;  /* 0x00000008cc007c0c */ /* 0x000fe2000bf26270 */
[----:B------:R-:W-:Y:S01]  /*23b0*/  IMAD.U32 R10, RZ, RZ, UR11 ;  /* 0x0000000bff0a7e24 */ /* 0x000fe2000f8e00ff */
[----:B------:R-:W-:Y:S02]  /*23c0*/  ISETP.GE.AND P0, PT, R154, UR8, PT ;  /* 0x000000089a007c0c */ /* 0x000fe4000bf06270 */
[----:B------:R-:W-:-:S04]  /*23d0*/  LEA R5, P2, R8, R2, 0x5 ;  /* 0x0000000208057211 */ /* 0x000fc800078428ff */
[----:B------:R-:W-:-:S05]  /*23e0*/  LEA.HI.X R10, R8, R7, R10, 0x5, P2 ;  /* 0x00000007080a7211 */ /* 0x000fca00010f2c0a */
        /* <DEDUP_REMOVED lines=17> */
.L_x_346:
[----:B------:R-:W-:Y:S05]  /*2500*/  BSYNC B0 ;  /* 0x0000000000007941 */ /* 0x000fea0003800000 */
.L_x_345:
        /* <DEDUP_REMOVED lines=10> */
[----:B-1-34-:R-:W1:Y:S01]  /*25b0*/  @!P1 LDC.64 R8, c[0x0][0x218] ;  /* 0x00008600ff089b82 */ /* 0x01ae620000000a00 */
        /* <DEDUP_REMOVED lines=16> */
.L_x_348:
[----:B------:R-:W-:Y:S05]  /*26c0*/  BSYNC B0 ;  /* 0x0000000000007941 */ /* 0x000fea0003800000 */
.L_x_347:
[----:B------:R-:W-:Y:S01]  /*26d0*/  ULDC.64 UR10, c[0x0][0x3c8] ;  /* 0x0000f200000a7ab9 */ /* 0x000fe20000000a00 */
[----:B------:R-:W0:Y:S01]  /*26e0*/  LDGDEPBAR ;  /* 0x00000000000079af */ /* 0x000e220000000000 */
[----:B------:R-:W-:-:S04]  /*26f0*/  UISETP.NE.U32.AND UP1, UPT, UR10, URZ, UPT ;  /* 0x0000003f0a00728c */ /* 0x000fc8000bf25070 */
[----:B------:R-:W-:-:S06]  /*2700*/  UISETP.NE.AND.EX UP1, UPT, UR11, URZ, UPT, UP1 ;  /* 0x0000003f0b00728c */ /* 0x000fcc000bf25310 */
[----:B------:R-:W-:-:S05]  /*2710*/  PLOP3.LUT P2, PT, PT, PT, UP1, 0x80, 0x0 ;  /* 0x000000000000781c */ /* 0x000fca0003f4f018 */
[----:B------:R-:W-:Y:S01]  /*2720*/  @UP1 USHF.R.S32.HI UR30, URZ, 0x1f, UR27 ;  /* 0x0000001f3f1e1899 */ /* 0x000fe2000801141b */
[----:B------:R-:W-:Y:S01]  /*2730*/  @UP1 ULDC.64 UR8, c[0x0][0x3d0] ;  /* 0x0000f40000081ab9 */ /* 0x000fe20000000a00 */
[----:B------:R-:W-:Y:S02]  /*2740*/  @UP1 UMOV UR32, UR28 ;  /* 0x0000001c00201c82 */ /* 0x000fe40008000000 */
[----:B------:R-:W-:Y:S01]  /*2750*/  @UP1 UIMAD UR30, UR30, UR8, URZ ;  /* 0x000000081e1e12a4 */ /* 0x000fe2000f8e023f */
[----:B------:R-:W-:Y:S01]  /*2760*/  @UP1 UMOV UR33, UR5 ;  /* 0x0000000500211c82 */ /* 0x000fe20008000000 */
[----:B-1-3--:R-:W-:Y:S01]  /*2770*/  SHF.R.S32.HI R6, RZ, 0x4, R26 ;  /* 0x00000004ff067819 */ /* 0x00afe2000001141a */
[----:B------:R-:W-:Y:S01]  /*2780*/  @UP1 UIMAD.WIDE.U32 UR32, UR27, UR8, UR32 ;  /* 0x000000081b2012a5 */ /* 0x000fe2000f8e0020 */
[----:B------:R-:W-:-:S04]  /*2790*/  DEPBAR.LE SB0, 0x0 ;  /* 0x000080000000791a */ /* 0x000fc80000000000 */
[----:B------:R-:W-:Y:S02]  /*27a0*/  @UP1 UIMAD UR9, UR27, UR9, UR30 ;  /* 0x000000091b0912a4 */ /* 0x000fe4000f8e021e */
[----:B------:R-:W-:Y:S02]  /*27b0*/  @UP1 ULEA UR10, UP0, UR32, UR10, 0x2 ;  /* 0x0000000a200a1291 */ /* 0x000fe4000f80103f */
[----:B------:R-:W-:Y:S01]  /*27c0*/  @UP1 UIADD3 UR9, UR33, UR9, URZ ;  /* 0x0000000921091290 */ /* 0x000fe2000fffe03f */
[----:B------:R-:W-:Y:S01]  /*27d0*/  IMAD.SHL.U32 R5, R12, 0x8, RZ ;  /* 0x000000080c057824 */ /* 0x000fe200078e00ff */
[----:B------:R-:W-:Y:S02]  /*27e0*/  @UP1 ULDC UR5, c[0x0][0x2e8] ;  /* 0x0000ba0000051ab9 */ /* 0x000fe40000000800 */
[----:B------:R-:W-:Y:S01]  /*27f0*/  @UP1 ULEA.HI.X UR11, UR32, UR11, UR9, 0x2, UP0 ;  /* 0x0000000b200b1291 */ /* 0x000fe200080f1409 */
[----:B------:R-:W-:-:S05]  /*2800*/  IMAD.U32 R2, RZ, RZ, UR10 ;  /* 0x0000000aff027e24 */ /* 0x000fca000f8e00ff */
[----:B------:R-:W-:-:S05]  /*2810*/  IMAD.U32 R3, RZ, RZ, UR11 ;  /* 0x0000000bff037e24 */ /* 0x000fca000f8e00ff */
[----:B------:R1:W3:Y:S01]  /*2820*/  @P2 LDG.E R11, desc[UR20][R2.64] ;  /* 0x00000014020b2981 */ /* 0x0002e2000c1e1900 */
[----:B----4-:R-:W-:Y:S01]  /*2830*/  IMAD.SHL.U32 R8, R21, 0x40, RZ ;  /* 0x0000004015087824 */ /* 0x010fe200078e00ff */
[----:B------:R-:W3:Y:S01]  /*2840*/  @P2 MUFU.RCP R10, UR5 ;  /* 0x00000005000a2d08 */ /* 0x000ee20008001000 */
[----:B------:R-:W-:Y:S01]  /*2850*/  ISETP.GE.AND P1, PT, R12, UR15, PT ;  /* 0x0000000f0c007c0c */ /* 0x000fe2000bf26270 */
[----:B------:R-:W-:Y:S01]  /*2860*/  BAR.SYNC.DEFER_BLOCKING 0x0 ;  /* 0x0000000000007b1d */ /* 0x000fe20000010000 */
[----:B------:R-:W-:Y:S01]  /*2870*/  IMAD.IADD R14, R29, 0x1, R25 ;  /* 0x000000011d0e7824 */ /* 0x000fe200078e0219 */
[----:B------:R-:W-:Y:S01]  /*2880*/  UIMAD.WIDE.U32 UR8, UR16, UR6, URZ ;  /* 0x00000006100872a5 */ /* 0x000fe2000f8e003f */
[----:B------:R-:W-:Y:S01]  /*2890*/  LEA.HI R151, R27, R153, RZ, 0x5 ;  /* 0x000000991b977211 */ /* 0x000fe200078f28ff */
[----:B------:R-:W-:Y:S01]  /*28a0*/  UIMAD UR5, UR29, UR6, URZ ;  /* 0x000000061d0572a4 */ /* 0x000fe2000f8e023f */
[----:B------:R-:W-:Y:S01]  /*28b0*/  ISETP.GE.AND P5, PT, R19, UR15, PT ;  /* 0x0000000f13007c0c */ /* 0x000fe2000bfa6270 */
[----:B------:R-:W-:Y:S01]  /*28c0*/  BSSY B0, `(.L_x_349) ;  /* 0x000003b000007945 */ /* 0x000fe20003800000 */
[----:B------:R-:W-:Y:S01]  /*28d0*/  SHF.R.S32.HI R150, RZ, 0x5, R151 ;  /* 0x00000005ff967819 */ /* 0x000fe20000011497 */
[----:B------:R4:W-:Y:S01]  /*28e0*/  STL [R1+0x50], R14 ;  /* 0x0000500e01007387 */ /* 0x0009e20000100800 */
[----:B------:R-:W-:Y:S01]  /*28f0*/  UIMAD UR5, UR16, UR7, UR5 ;  /* 0x00000007100572a4 */ /* 0x000fe2000f8e0205 */
[----:B------:R-:W-:Y:S01]  /*2900*/  IMAD.U32 R9, RZ, RZ, UR9 ;  /* 0x00000009ff097e24 */ /* 0x000fe2000f8e00ff */
[----:B------:R-:W-:-:S02]  /*2910*/  ISETP.GE.AND P4, PT, R20, UR15, PT ;  /* 0x0000000f14007c0c */ /* 0x000fc4000bf86270 */
[----:B------:R-:W-:Y:S01]  /*2920*/  UIADD3 UR5, UR9, UR5, URZ ;  /* 0x0000000509057290 */ /* 0x000fe2000fffe03f */
[----:B------:R-:W-:Y:S02]  /*2930*/  ISETP.GE.AND P3, PT, R18, UR15, PT ;  /* 0x0000000f12007c0c */ /* 0x000fe4000bf66270 */
[----:B-1----:R-:W-:Y:S01]  /*2940*/  LEA.HI R3, R26, R6, RZ, 0x1 ;  /* 0x000000061a037211 */ /* 0x002fe200078f08ff */
[----:B------:R-:W-:Y:S01]  /*2950*/  IMAD.SHL.U32 R2, R24, 0x40, RZ ;  /* 0x0000004018027824 */ /* 0x000fe200078e00ff */
[----:B------:R4:W-:Y:S02]  /*2960*/  @P1 STS.128 [R234+0xc000], RZ ;  /* 0x00c000ffea001388 */ /* 0x0009e40000000c00 */
[----:B------:R-:W-:Y:S02]  /*2970*/  LOP3.LUT R3, R3, 0xfffffffe, RZ, 0xc0, !PT ;  /* 0xfffffffe03037812 */ /* 0x000fe400078ec0ff */
[----:B------:R-:W-:Y:S01]  /*2980*/  LOP3.LUT R2, R2, 0x1c0, RZ, 0xc0, !PT ;  /* 0x000001c002027812 */ /* 0x000fe200078ec0ff */
[----:B------:R4:W-:Y:S02]  /*2990*/  @P1 STS.128 [R234+0xe000], RZ ;  /* 0x00e000ffea001388 */ /* 0x0009e40000000c00 */
[----:B------:R-:W-:Y:S01]  /*29a0*/  IMAD.IADD R3, R6, 0x1, -R3 ;  /* 0x0000000106037824 */ /* 0x000fe200078e0a03 */
[----:B------:R-:W-:-:S02]  /*29b0*/  LOP3.LUT R6, R2, 0x8, R5, 0xf8, !PT ;  /* 0x0000000802067812 */ /* 0x000fc400078ef805 */
[----:B------:R-:W-:Y:S01]  /*29c0*/  SHF.R.U32.HI R5, RZ, 0x3, R2 ;  /* 0x00000003ff057819 */ /* 0x000fe20000011602 */
[C---:B------:R-:W-:Y:S01]  /*29d0*/  IMAD.SHL.U32 R7, R3.reuse, 0x8, RZ ;  /* 0x0000000803077824 */ /* 0x040fe200078e00ff */
[----:B------:R-:W-:Y:S01]  /*29e0*/  LOP3.LUT R2, R8, 0x1c0, RZ, 0xc0, !PT ;  /* 0x000001c008027812 */ /* 0x000fe200078ec0ff */
[----:B------:R-:W-:Y:S01]  /*29f0*/  IMAD.U32 R8, RZ, RZ, UR8 ;  /* 0x00000008ff087e24 */ /* 0x000fe2000f8e00ff */
[----:B------:R-:W-:Y:S02]  /*2a00*/  LOP3.LUT R5, R6, R5, RZ, 0x3c, !PT ;  /* 0x0000000506057212 */ /* 0x000fe400078e3cff */
[----:B------:R-:W-:Y:S02]  /*2a10*/  LOP3.LUT R7, R2, 0x8, R7, 0xf8, !PT ;  /* 0x0000000802077812 */ /* 0x000fe400078ef807 */
[----:B------:R-:W-:Y:S01]  /*2a20*/  SHF.R.U32.HI R6, RZ, 0x3, R2 ;  /* 0x00000003ff067819 */ /* 0x000fe20000011602 */
[----:B------:R-:W-:Y:S02]  /*2a30*/  IMAD R2, R3, 0x200, R5 ;  /* 0x0000020003027824 */ /* 0x000fe400078e0205 */
[----:B------:R-:W-:Y:S01]  /*2a40*/  IMAD.SHL.U32 R3, R23, 0x40, RZ ;  /* 0x0000004017037824 */ /* 0x000fe200078e00ff */
[----:B------:R-:W-:Y:S01]  /*2a50*/  LOP3.LUT R149, R7, R6, RZ, 0x3c, !PT ;  /* 0x0000000607957212 */ /* 0x000fe200078e3cff */
[----:B------:R-:W-:Y:S01]  /*2a60*/  IMAD.U32 R7, RZ, RZ, UR5 ;  /* 0x00000005ff077e24 */ /* 0x000fe2000f8e00ff */
[----:B------:R-:W-:Y:S01]  /*2a70*/  LEA R6, P0, R8, R28, 0x6 ;  /* 0x0000001c08067211 */ /* 0x000fe200078030ff */
[----:B------:R-:W-:Y:S01]  /*2a80*/  UMOV UR5, URZ ;  /* 0x0000003f00057c82 */ /* 0x000fe20008000000 */
[----:B------:R-:W-:-:S02]  /*2a90*/  LOP3.LUT R148, R3, 0xfffffe00, RZ, 0xc0, !PT ;  /* 0xfffffe0003947812 */ /* 0x000fc400078ec0ff */
[----:B------:R-:W-:Y:S02]  /*2aa0*/  LEA.HI.X R7, R8, R14, R7, 0x6, P0 ;  /* 0x0000000e08077211 */ /* 0x000fe400000f3407 */
[----:B------:R-:W-:Y:S01]  /*2ab0*/  LEA R159, R2, UR4, 0x1 ;  /* 0x00000004029f7c11 */ /* 0x000fe2000f8e08ff */
[----:B------:R-:W-:Y:S02]  /*2ac0*/  IMAD R5, R150, 0x400, R148 ;  /* 0x0000040096057824 */ /* 0x000fe400078e0294 */
[----:B---3--:R-:W-:-:S05]  /*2ad0*/  @P2 FMUL.FTZ R3, R11, R10 ;  /* 0x0000000a0b032220 */ /* 0x008fca0000410000 */
[----:B------:R-:W-:Y:S01]  /*2ae0*/  @P2 R2UR UR8, R3 ;  /* 0x00000000030822ca */ /* 0x000fe200000e0000 */
[----:B------:R-:W-:-:S05]  /*2af0*/  IMAD.IADD R3, R149, 0x1, R5 ;  /* 0x0000000195037824 */ /* 0x000fca00078e0205 */
[----:B------:R-:W-:-:S07]  /*2b00*/  LEA R222, R3, UR4, 0x1 ;  /* 0x0000000403de7c11 */ /* 0x000fce000f8e08ff */
[----:B------:R-:W-:Y:S01]  /*2b10*/  @UP1 UMOV UR5, UR8 ;  /* 0x0000000800051c82 */ /* 0x000fe20008000000 */
[----:B----4-:R-:W-:Y:S05]  /*2b20*/  @P1 BRA `(.L_x_350) ;  /* 0x0000000000501947 */ /* 0x010fea0003800000 */
        /* <DEDUP_REMOVED lines=20> */
.L_x_350:
[----:B------:R-:W-:Y:S05]  /*2c70*/  BSYNC B0 ;  /* 0x0000000000007941 */ /* 0x000fea0003800000 */
.L_x_349:
        /* <DEDUP_REMOVED lines=9> */
[----:B-1-3--:R-:W-:Y:S02]  /*2d10*/  IMAD.U32 R3, RZ, RZ, UR9 ;  /* 0x00000009ff037e24 */ /* 0x00afe4000f8e00ff */
[----:B------:R-:W-:-:S04]  /*2d20*/  IADD3 R2, P2, R6, UR10, RZ ;  /* 0x0000000a06027c10 */ /* 0x000fc8000ff5e0ff */
[----:B------:R-:W-:Y:S02]  /*2d30*/  IADD3.X R3, R7, UR11, R3, P2, !PT ;  /* 0x0000000b07037c10 */ /* 0x000fe400097fe403 */
        /* <DEDUP_REMOVED lines=17> */
.L_x_352:
[----:B------:R-:W-:Y:S05]  /*2e50*/  BSYNC B0 ;  /* 0x0000000000007941 */ /* 0x000fea0003800000 */
.L_x_351:
[----:B------:R1:W-:Y:S01]  /*2e60*/  @P4 STS.128 [R234+0xd000], RZ ;  /* 0x00d000ffea004388 */ /* 0x0003e20000000c00 */
[----:B------:R-:W-:Y:S03]  /*2e70*/  BSSY B0, `(.L_x_353) ;  /* 0x000001b000007945 */ /* 0x000fe60003800000 */
[----:B------:R1:W-:Y:S01]  /*2e80*/  @P4 STS.128 [R234+0xf000], RZ ;  /* 0x00f000ffea004388 */ /* 0x0003e20000000c00 */
[----:B------:R-:W-:Y:S05]  /*2e90*/  @P4 BRA `(.L_x_354) ;  /* 0x0000000000604947 */ /* 0x000fea0003800000 */
[----:B------:R-:W-:Y:S01]  /*2ea0*/  ULDC UR8, c[0x0][0x2d0] ;  /* 0x0000b40000087ab9 */ /* 0x000fe20000000800 */
[----:B-1-3--:R-:W-:Y:S01]  /*2eb0*/  IMAD.U32 R3, RZ, RZ, UR6 ;  /* 0x00000006ff037e24 */ /* 0x00afe2000f8e00ff */
        /* <DEDUP_REMOVED lines=22> */
.L_x_354:
[----:B------:R-:W-:Y:S05]  /*3020*/  BSYNC B0 ;  /* 0x0000000000007941 */ /* 0x000fea0003800000 */
.L_x_353:
[----:B------:R1:W-:Y:S01]  /*3030*/  @P3 STS.128 [R234+0xd800], RZ ;  /* 0x00d800ffea003388 */ /* 0x0003e20000000c00 */
[----:B------:R-:W-:Y:S03]  /*3040*/  BSSY B0, `(.L_x_355) ;  /* 0x000001b000007945 */ /* 0x000fe60003800000 */
[----:B------:R1:W-:Y:S01]  /*3050*/  @P3 STS.128 [R234+0xf800], RZ ;  /* 0x00f800ffea003388 */ /* 0x0003e20000000c00 */
[----:B------:R-:W-:Y:S05]  /*3060*/  @P3 BRA `(.L_x_356) ;  /* 0x0000000000603947 */ /* 0x000fea0003800000 */
[----:B------:R-:W-:Y:S01]  /*3070*/  ULDC UR8, c[0x0][0x2d0] ;  /* 0x0000b40000087ab9 */ /* 0x000fe20000000800 */
[----:B-1-3--:R-:W-:Y:S01]  /*3080*/  IMAD.U32 R2, RZ, RZ, UR6 ;  /* 0x00000006ff027e24 */ /* 0x00afe2000f8e00ff */
[----:B------:R-:W-:Y:S01]  /*3090*/  ISETP.GE.AND P1, PT, R204, UR8, PT ;  /* 0x00000008cc007c0c */ /* 0x000fe2000bf26270 */
[----:B------:R-:W-:Y:S01]  /*30a0*/  UIMAD UR9, UR7, 0x30, URZ ;  /* 0x00000030070978a4 */ /* 0x000fe2000f8e023f */
[----:B------:R-:W-:Y:S01]  /*30b0*/  ISETP.GE.AND P0, PT, R154, UR8, PT ;  /* 0x000000089a007c0c */ /* 0x000fe2000bf06270 */
[----:B------:R-:W-:-:S04]  /*30c0*/  IMAD.WIDE.U32 R6, R2, 0x30, R6 ;  /* 0x0000003002067825 */ /* 0x000fc800078e0006 */
[----:B------:R-:W-:-:S06]  /*30d0*/  VIADD R5, R7, UR9 ;  /* 0x0000000907057c36 */ /* 0x000fcc0008000000 */
        /* <DEDUP_REMOVED lines=17> */
.L_x_356:
[----:B------:R-:W-:Y:S05]  /*31f0*/  BSYNC B0 ;  /* 0x0000000000007941 */ /* 0x000fea0003800000 */
.L_x_355:
[----:B------:R-:W-:Y:S01]  /*3200*/  LDSM.16.M88.4 R12, [R222] ;  /* 0x00000000de0c783b */ /* 0x000fe20000000200 */
[----:B------:R-:W-:Y:S01]  /*3210*/  R2P PR, R24, 0x6 ;  /* 0x0000000618007804 */ /* 0x000fe20000000000 */
[C---:B-1-3--:R-:W-:Y:S01]  /*3220*/  VIADD R2, R159.reuse, 0x8000 ;  /* 0x000080009f027836 */ /* 0x04afe20000000000 */
[----:B------:R-:W-:Y:S01]  /*3230*/  UISETP.GE.AND UP0, UPT, UR23, 0x41, UPT ;  /* 0x000000411700788c */ /* 0x000fe2000bf06270 */
[----:B------:R-:W1:Y:S01]  /*3240*/  LDSM.16.M88.4 R20, [R159+0x8000] ;  /* 0x008000009f14783b */ /* 0x000e620000000200 */
[----:B------:R-:W-:Y:S02]  /*3250*/  VIADD R226, R159, 0x8020 ;  /* 0x000080209fe27836 */ /* 0x000fe40000000000 */
[--C-:B------:R-:W-:Y:S01]  /*3260*/  IMAD R223, R4, 0x2, R222.reuse ;  /* 0x0000000204df7824 */ /* 0x100fe200078e02de */
[----:B------:R-:W3:Y:S01]  /*3270*/  LDSM.16.M88.4 R8, [R222+0x2000] ;  /* 0x00200000de08783b */ /* 0x000ee20000000200 */
[C---:B------:R-:W-:Y:S02]  /*3280*/  IMAD R225, R0.reuse, 0x2, R222 ;  /* 0x0000000200e17824 */ /* 0x040fe400078e02de */
[----:B------:R-:W-:Y:S01]  /*3290*/  IMAD R224, R0, 0x2, R223 ;  /* 0x0000000200e07824 */ /* 0x000fe200078e02df */
[----:B------:R-:W5:Y:S02]  /*32a0*/  LDSM.16.M88.4 R36, [R159+0x8800] ;  /* 0x008800009f24783b */ /* 0x000f640000000200 */
[----:B------:R-:W-:-:S02]  /*32b0*/  @P1 VIADD R226, R2, 0xffffffe0 ;  /* 0xffffffe002e21836 */ /* 0x000fc40000000000 */
[----:B------:R-:W4:Y:S01]  /*32c0*/  LDSM.16.M88.4 R32, [R159+0x9000] ;  /* 0x009000009f20783b */ /* 0x000f220000000200 */
[----:B------:R-:W-:Y:S02]  /*32d0*/  IMAD.MOV.U32 R2, RZ, RZ, 0x40 ;  /* 0x00000040ff027424 */ /* 0x000fe400078e00ff */
[C---:B------:R-:W-:Y:S01]  /*32e0*/  VIADD R233, R226.reuse, 0x800 ;  /* 0x00000800e2e97836 */ /* 0x040fe20000000000 */
[----:B--2---:R-:W2:Y:S01]  /*32f0*/  LDSM.16.M88.4 R28, [R159+0x9800] ;  /* 0x009800009f1c783b */ /* 0x004ea20000000200 */
[----:B------:R-:W-:Y:S01]  /*3300*/  VIADD R232, R226, 0x1000 ;  /* 0x00001000e2e87836 */ /* 0x000fe20000000000 */
[----:B------:R-:W-:Y:S01]  /*3310*/  SEL R2, R2, 0xffffffc0, !P2 ;  /* 0xffffffc002027807 */ /* 0x000fe20005000000 */
[C---:B------:R-:W-:Y:S01]  /*3320*/  VIADD R231, R226.reuse, 0x1800 ;  /* 0x00001800e2e77836 */ /* 0x040fe20000000000 */
[----:B------:R-:W-:Y:S01]  /*3330*/  LDSM.16.M88.4 R16, [R223+0x2000] ;  /* 0x00200000df10783b */ /* 0x000fe20000000200 */
[----:B------:R-:W-:Y:S02]  /*3340*/  VIADD R230, R226, 0x2000 ;  /* 0x00002000e2e67836 */ /* 0x000fe40000000000 */
[----:B------:R-:W-:Y:S01]  /*3350*/  IMAD.IADD R221, R159, 0x1, R2 ;  /* 0x000000019fdd7824 */ /* 0x000fe200078e0202 */
[----:B------:R-:W2:Y:S01]  /*3360*/  LDSM.16.M88.4 R40, [R226] ;  /* 0x00000000e228783b */ /* 0x000ea20000000200 */
[----:B------:R-:W-:Y:S01]  /*3370*/  IMAD.IADD R220, R2, 0x1, R226 ;  /* 0x0000000102dc7824 */ /* 0x000fe200078e02e2 */
[----:B------:R-:W-:Y:S01]  /*3380*/  LOP3.LUT R2, R151, 0xffffffe0, RZ, 0xc0, !PT ;  /* 0xffffffe097027812 */ /* 0x000fe200078ec0ff */
[C---:B------:R-:W-:Y:S01]  /*3390*/  VIADD R229, R226.reuse, 0x2800 ;  /* 0x00002800e2e57836 */ /* 0x040fe20000000000 */
[----:B------:R-:W2:Y:S01]  /*33a0*/  LDSM.16.M88.4 R48, [R226+0x800] ;  /* 0x00080000e230783b */ /* 0x000ea20000000200 */
[----:B------:R-:W-:-:S02]  /*33b0*/  VIADD R228, R226, 0x3000 ;  /* 0x00003000e2e47836 */ /* 0x000fc40000000000 */
[----:B------:R-:W-:Y:S01]  /*33c0*/  IMAD.IADD R2, R153, 0x1, -R2 ;  /* 0x0000000199027824 */ /* 0x000fe200078e0a02 */
[----:B------:R-:W2:Y:S01]  /*33d0*/  LDSM.16.M88.4 R44, [R226+0x1000] ;  /* 0x00100000e22c783b */ /* 0x000ea20000000200 */
[----:B------:R-:W-:-:S03]  /*33e0*/  VIADD R227, R226, 0x3800 ;  /* 0x00003800e2e37836 */ /* 0x000fc60000000000 */
[----:B------:R-:W2:Y:S01]  /*33f0*/  LDSM.16.M88.4 R52, [R226+0x1800] ;  /* 0x00180000e234783b */ /* 0x000ea20000000200 */
[----:B------:R-:W-:Y:S01]  /*3400*/  SHF.R.S32.HI R3, RZ, 0x1f, R2 ;  /* 0x0000001fff037819 */ /* 0x000fe20000011402 */
[-C--:B-1----:R-:W-:Y:S02]  /*3410*/  HMMA.16816.F32 R104, R12, R20.reuse, RZ ;  /* 0x000000140c68723c */ /* 0x082fe400000018ff */
[----:B------:R-:W1:Y:S01]  /*3420*/  LDSM.16.M88.4 R24, [R223] ;  /* 0x00000000df18783b */ /* 0x000e620000000200 */
[----:B------:R-:W-:Y:S01]  /*3430*/  LEA.HI R2, R3, R2, RZ, 0x2 ;  /* 0x0000000203027211 */ /* 0x000fe200078f10ff */
[----:B------:R-:W-:Y:S02]  /*3440*/  IMAD.U32 R3, RZ, RZ, UR23 ;  /* 0x00000017ff037e24 */ /* 0x000fe4000f8e00ff */
[----:B------:R-:W0:Y:S01]  /*3450*/  LDGDEPBAR ;  /* 0x00000000000079af */ /* 0x000e220000000000 */
[----:B---3--:R-:W-:Y:S01]  /*3460*/  HMMA.16816.F32 R56, R8, R20, RZ ;  /* 0x000000140838723c */ /* 0x008fe200000018ff */
[----:B------:R-:W-:-:S05]  /*3470*/  SHF.R.S32.HI R2, RZ, 0x2, R2 ;  /* 0x00000002ff027819 */ /* 0x000fca0000011402 */
[-C--:B------:R-:W-:Y:S01]  /*3480*/  HMMA.16816.F32 R96, R8, R22.reuse, RZ ;  /* 0x000000160860723c */ /* 0x080fe200000018ff */
[----:B------:R-:W-:Y:S02]  /*3490*/  IMAD R5, R150, 0x10, R2 ;  /* 0x0000001096057824 */ /* 0x000fe400078e0202 */
[----:B------:R-:W-:Y:S02]  /*34a0*/  IMAD.U32 R2, RZ, RZ, UR16 ;  /* 0x00000010ff027e24 */ /* 0x000fe4000f8e00ff */
[----:B------:R-:W-:Y:S01]  /*34b0*/  VIADD R6, R5, UR22 ;  /* 0x0000001605067c36 */ /* 0x000fe20008000000 */
[----:B------:R-:W-:Y:S04]  /*34c0*/  HMMA.16816.F32 R92, R12, R22, RZ ;  /* 0x000000160c5c723c */ /* 0x000fe800000018ff */
[----:B------:R-:W-:Y:S01]  /*34d0*/  IADD3 R3, R3, -UR24, R6 ;  /* 0x8000001803037c10 */ /* 0x000fe2000fffe006 */
[----:B------:R-:W-:Y:S01]  /*34e0*/  STL [R1+0x54], R6 ;  /* 0x0000540601007387 */ /* 0x000fe20000100800 */
[C---:B-----5:R-:W-:Y:S06]  /*34f0*/  HMMA.16816.F32 R20, R8.reuse, R36, RZ ;  /* 0x000000240814723c */ /* 0x060fec00000018ff */
[C---:B----4-:R-:W-:Y:S06]  /*3500*/  HMMA.16816.F32 R60, R8.reuse, R32, RZ ;  /* 0x00000020083c723c */ /* 0x050fec00000018ff */
[C---:B--2---:R-:W-:Y:S06]  /*3510*/  HMMA.16816.F32 R76, R8.reuse, R28, RZ ;  /* 0x0000001c084c723c */ /* 0x044fec00000018ff */
[C---:B------:R-:W-:Y:S06]  /*3520*/  HMMA.16816.F32 R88, R8.reuse, R38, RZ ;  /* 0x000000260858723c */ /* 0x040fec00000018ff */
[C---:B------:R-:W-:Y:S06]  /*3530*/  HMMA.16816.F32 R80, R8.reuse, R34, RZ ;  /* 0x000000220850723c */ /* 0x040fec00000018ff */
[----:B------:R-:W-:Y:S06]  /*3540*/  HMMA.16816.F32 R72, R8, R30, RZ ;  /* 0x0000001e0848723c */ /* 0x000fec00000018ff */
[----:B------:R-:W-:Y:S06]  /*3550*/  HMMA.16816.F32 R112, R16, R40, R56 ;  /* 0x000000281070723c */ /* 0x000fec0000001838 */
[C---:B------:R-:W-:Y:S06]  /*3560*/  HMMA.16816.F32 R68, R12.reuse, R36, RZ ;  /* 0x000000240c44723c */ /* 0x040fec00000018ff */
[C---:B------:R-:W-:Y:S01]  /*3570*/  HMMA.16816.F32 R84, R12.reuse, R38, RZ ;  /* 0x000000260c54723c */ /* 0x040fe200000018ff */
[----:B------:R-:W-:Y:S05]  /*3580*/  LDSM.16.M88.4 R36, [R221+0x8000] ;  /* 0x00800000dd24783b */ /* 0x000fea0000000200 */
[C---:B------:R-:W-:Y:S06]  /*3590*/  HMMA.16816.F32 R64, R12.reuse, R32, RZ ;  /* 0x000000200c40723c */ /* 0x040fec00000018ff */
[C---:B------:R-:W-:Y:S01]  /*35a0*/  HMMA.16816.F32 R100, R12.reuse, R34, RZ ;  /* 0x000000220c64723c */ /* 0x040fe200000018ff */
[----:B------:R-:W-:Y:S05]  /*35b0*/  LDSM.16.M88.4 R32, [R221+0x8800] ;  /* 0x00880000dd20783b */ /* 0x000fea0000000200 */
[----:B------:R-:W-:Y:S06]  /*35c0*/  HMMA.16816.F32 R8, R12, R28, RZ ;  /* 0x0000001c0c08723c */ /* 0x000fec00000018ff */
[----:B------:R-:W-:Y:S01]  /*35d0*/  HMMA.16816.F32 R56, R16, R48, R20 ;  /* 0x000000301038723c */ /* 0x000fe20000001814 */
[----:B------:R-:W2:Y:S05]  /*35e0*/  LDSM.16.M88.4 R20, [R225+0x2000] ;  /* 0x00200000e114783b */ /* 0x000eaa0000000200 */
[----:B------:R-:W-:Y:S01]  /*35f0*/  HMMA.16816.F32 R108, R12, R30, RZ ;  /* 0x0000001e0c6c723c */ /* 0x000fe200000018ff */
[----:B------:R-:W3:Y:S04]  /*3600*/  LDSM.16.M88.4 R28, [R221+0x9000] ;  /* 0x00900000dd1c783b */ /* 0x000ee80000000200 */
[----:B------:R-:W-:Y:S01]  /*3610*/  LDSM.16.M88.4 R12, [R225] ;  /* 0x00000000e10c783b */ /* 0x000fe20000000200 */
[C---:B------:R-:W-:Y:S06]  /*3620*/  HMMA.16816.F32 R60, R16.reuse, R44, R60 ;  /* 0x0000002c103c723c */ /* 0x040fec000000183c */
[C---:B------:R-:W-:Y:S06]  /*3630*/  HMMA.16816.F32 R140, R16.reuse, R52, R76 ;  /* 0x00000034108c723c */ /* 0x040fec000000184c */
[C---:B------:R-:W-:Y:S06]  /*3640*/  HMMA.16816.F32 R96, R16.reuse, R42, R96 ;  /* 0x0000002a1060723c */ /* 0x040fec0000001860 */
[C---:B------:R-:W-:Y:S06]  /*3650*/  HMMA.16816.F32 R120, R16.reuse, R50, R88 ;  /* 0x000000321078723c */ /* 0x040fec0000001858 */
[C---:B------:R-:W-:Y:S06]  /*3660*/  HMMA.16816.F32 R136, R16.reuse, R46, R80 ;  /* 0x0000002e1088723c */ /* 0x040fec0000001850 */
[----:B------:R-:W-:Y:S01]  /*3670*/  HMMA.16816.F32 R116, R16, R54, R72 ;  /* 0x000000361074723c */ /* 0x000fe20000001848 */
[----:B------:R-:W4:Y:S05]  /*3680*/  LDSM.16.M88.4 R16, [R221+0x9800] ;  /* 0x00980000dd10783b */ /* 0x000f2a0000000200 */
[C---:B-1----:R-:W-:Y:S06]  /*3690*/  HMMA.16816.F32 R124, R24.reuse, R48, R68 ;  /* 0x00000030187c723c */ /* 0x042fec0000001844 */
[C---:B------:R-:W-:Y:S01]  /*36a0*/  HMMA.16816.F32 R132, R24.reuse, R52, R8 ;  /* 0x000000341884723c */ /* 0x040fe20000001808 */
[----:B------:R-:W-:Y:S05]  /*36b0*/  LDSM.16.M88.4 R8, [R224+0x2000] ;  /* 0x00200000e008783b */ /* 0x000fea0000000200 */
[C---:B------:R-:W-:Y:S01]  /*36c0*/  HMMA.16816.F32 R76, R24.reuse, R50, R84 ;  /* 0x00000032184c723c */ /* 0x040fe20000001854 */
[----:B------:R-:W1:Y:S05]  /*36d0*/  LDSM.16.M88.4 R48, [R220+0x800] ;  /* 0x00080000dc30783b */ /* 0x000e6a0000000200 */
[C---:B------:R-:W-:Y:S06]  /*36e0*/  HMMA.16816.F32 R88, R24.reuse, R40, R104 ;  /* 0x000000281858723c */ /* 0x040fec0000001868 */
[C---:B------:R-:W-:Y:S01]  /*36f0*/  HMMA.16816.F32 R72, R24.reuse, R42, R92 ;  /* 0x0000002a1848723c */ /* 0x040fe2000000185c */
[----:B------:R-:W5:Y:S05]  /*3700*/  LDSM.16.M88.4 R40, [R220] ;  /* 0x00000000dc28783b */ /* 0x000f6a0000000200 */
[C---:B------:R-:W-:Y:S06]  /*3710*/  HMMA.16816.F32 R128, R24.reuse, R44, R64 ;  /* 0x0000002c1880723c */ /* 0x040fec0000001840 */
[C---:B------:R-:W-:Y:S06]  /*3720*/  HMMA.16816.F32 R80, R24.reuse, R46, R100 ;  /* 0x0000002e1850723c */ /* 0x040fec0000001864 */
[----:B------:R-:W-:Y:S01]  /*3730*/  HMMA.16816.F32 R68, R24, R54, R108 ;  /* 0x000000361844723c */ /* 0x000fe2000000186c */
[----:B------:R-:W5:Y:S04]  /*3740*/  LDSM.16.M88.4 R52, [R220+0x1000] ;  /* 0x00100000dc34783b */ /* 0x000f680000000200 */
[----:B------:R-:W-:Y:S01]  /*3750*/  LDSM.16.M88.4 R24, [R224] ;  /* 0x00000000e018783b */ /* 0x000fe20000000200 */
[C---:B--2---:R-:W-:Y:S06]  /*3760*/  HMMA.16816.F32 R44, R20.reuse, R32, R56 ;  /* 0x00000020142c723c */ /* 0x044fec0000001838 */
[C---:B------:R-:W-:Y:S06]  /*3770*/  HMMA.16816.F32 R64, R20.reuse, R36, R112 ;  /* 0x000000241440723c */ /* 0x040fec0000001870 */
[C---:B---3--:R-:W-:Y:S01]  /*3780*/  HMMA.16816.F32 R112, R20.reuse, R28, R60 ;  /* 0x0000001c1470723c */ /* 0x048fe2000000183c */
[----:B------:R-:W2:Y:S05]  /*3790*/  LDSM.16.M88.4 R60, [R220+0x1800] ;  /* 0x00180000dc3c783b */ /* 0x000eaa0000000200 */
[C---:B------:R-:W-:Y:S06]  /*37a0*/  HMMA.16816.F32 R56, R20.reuse, R38, R96 ;  /* 0x000000261438723c */ /* 0x040fec0000001860 */
[C---:B------:R-:W-:Y:S06]  /*37b0*/  HMMA.16816.F32 R92, R20.reuse, R34, R120 ;  /* 0x00000022145c723c */ /* 0x040fec0000001878 */
[C---:B----4-:R-:W-:Y:S06]  /*37c0*/  HMMA.16816.F32 R104, R20.reuse, R16, R140 ;  /* 0x000000101468723c */ /* 0x050fec000000188c */
[C---:B------:R-:W-:Y:S06]  /*37d0*/  HMMA.16816.F32 R108, R20.reuse, R30, R136 ;  /* 0x0000001e146c723c */ /* 0x040fec0000001888 */
[----:B------:R-:W-:Y:S06]  /*37e0*/  HMMA.16816.F32 R84, R20, R18, R116 ;  /* 0x000000121454723c */ /* 0x000fec0000001874 */
[C---:B------:R-:W-:Y:S06]  /*37f0*/  HMMA.16816.F32 R100, R12.reuse, R36, R88 ;  /* 0x000000240c64723c */ /* 0x040fec0000001858 */
        /* <DEDUP_REMOVED lines=10> */
[----:B------:R-:W-:Y:S04]  /*38a0*/  LDSM.16.M88.4 R16, [R222+0x6000] ;  /* 0x00600000de10783b */ /* 0x000fe80000000200 */
[----:B------:R-:W-:Y:S01]  /*38b0*/  LDSM.16.M88.4 R12, [R222+0x4000] ;  /* 0x00400000de0c783b */ /* 0x000fe20000000200 */
[C---:B-1----:R-:W-:Y:S03]  /*38c0*/  HMMA.16816.F32 R144, R8.reuse, R48, R44 ;  /* 0x000000300890723c */ /* 0x042fe6000000182c */
[----:B------:R-:W1:Y:S03]  /*38d0*/  LDSM.16.M88.4 R44, [R159+0xa000] ;  /* 0x00a000009f2c783b */ /* 0x000e660000000200 */
[C---:B-----5:R-:W-:Y:S06]  /*38e0*/  HMMA.16816.F32 R64, R8.reuse, R40, R64 ;  /* 0x000000280840723c */ /* 0x060fec0000001840 */
[C---:B------:R-:W-:Y:S06]  /*38f0*/  HMMA.16816.F32 R56, R8.reuse, R42, R56 ;  /* 0x0000002a0838723c */ /* 0x040fec0000001838 */
[C---:B------:R-:W-:Y:S06]  /*3900*/  HMMA.16816.F32 R140, R8.reuse, R50, R92 ;  /* 0x00000032088c723c */ /* 0x040fec000000185c */
[C---:B------:R-:W-:Y:S06]  /*3910*/  HMMA.16816.F32 R136, R8.reuse, R52, R112 ;  /* 0x000000340888723c */ /* 0x040fec0000001870 */
[C---:B------:R-:W-:Y:S06]  /*3920*/  HMMA.16816.F32 R132, R8.reuse, R54, R108 ;  /* 0x000000360884723c */ /* 0x040fec000000186c */
[----:B--2---:R-:W-:Y:S06]  /*3930*/  HMMA.16816.F32 R92, R8, R60, R104 ;  /* 0x0000003c085c723c */ /* 0x004fec0000001868 */
[C---:B------:R-:W-:Y:S01]  /*3940*/  HMMA.16816.F32 R120, R24.reuse, R42, R20 ;  /* 0x0000002a1878723c */ /* 0x040fe20000001814 */
[----:B------:R-:W-:Y:S05]  /*3950*/  LDSM.16.M88.4 R20, [R223+0x4000] ;  /* 0x00400000df14783b */ /* 0x000fea0000000200 */
[C---:B------:R-:W-:Y:S06]  /*3960*/  HMMA.16816.F32 R116, R24.reuse, R48, R96 ;  /* 0x000000301874723c */ /* 0x040fec0000001860 */
[C---:B------:R-:W-:Y:S01]  /*3970*/  HMMA.16816.F32 R112, R24.reuse, R50, R88 ;  /* 0x000000321870723c */ /* 0x040fe20000001858 */
[----:B------:R-:W-:Y:S05]  /*3980*/  LDSM.16.M88.4 R48, [R226+0x2800] ;  /* 0x00280000e230783b */ /* 0x000fea0000000200 */
[C---:B------:R-:W-:Y:S06]  /*3990*/  HMMA.16816.F32 R108, R24.reuse, R52, R76 ;  /* 0x00000034186c723c */ /* 0x040fec000000184c */
[----:B------:R-:W-:Y:S01]  /*39a0*/  HMMA.16816.F32 R104, R24, R54, R72 ;  /* 0x000000361868723c */ /* 0x000fe20000001848 */
[----:B------:R-:W-:Y:S05]  /*39b0*/  LDSM.16.M88.4 R52, [R226+0x3800] ;  /* 0x00380000e234783b */ /* 0x000fea0000000200 */
[----:B------:R-:W-:Y:S01]  /*39c0*/  HMMA.16816.F32 R128, R8, R62, R84 ;  /* 0x0000003e0880723c */ /* 0x000fe20000001854 */
[----:B------:R-:W-:Y:S05]  /*39d0*/  LDSM.16.M88.4 R8, [R223+0x6000] ;  /* 0x00600000df08783b */ /* 0x000fea0000000200 */
[C---:B------:R-:W-:Y:S01]  /*39e0*/  HMMA.16816.F32 R124, R24.reuse, R40, R100 ;  /* 0x00000028187c723c */ /* 0x040fe20000001864 */
[----:B------:R-:W2:Y:S05]  /*39f0*/  LDSM.16.M88.4 R40, [R226+0x2000] ;  /* 0x00200000e228783b */ /* 0x000eaa0000000200 */
[C---:B------:R-:W-:Y:S06]  /*3a00*/  HMMA.16816.F32 R88, R24.reuse, R60, R80 ;  /* 0x0000003c1858723c */ /* 0x040fec0000001850 */
[----:B------:R-:W-:Y:S01]  /*3a10*/  HMMA.16816.F32 R72, R24, R62, R68 ;  /* 0x0000003e1848723c */ /* 0x000fe20000001844 */
[----:B------:R-:W3:Y:S05]  /*3a20*/  LDSM.16.M88.4 R24, [R226+0x3000] ;  /* 0x00300000e218783b */ /* 0x000eea0000000200 */
[C---:B-1----:R-:W-:Y:S06]  /*3a30*/  HMMA.16816.F32 R68, R16.reuse, R44, R64 ;  /* 0x0000002c1044723c */ /* 0x042fec0000001840 */
[C---:B------:R-:W-:Y:S06]  /*3a40*/  HMMA.16816.F32 R64, R16.reuse, R46, R56 ;  /* 0x0000002e1040723c */ /* 0x040fec0000001838 */
[C---:B------:R-:W-:Y:S06]  /*3a50*/  HMMA.16816.F32 R56, R16.reuse, R36, R144 ;  /* 0x000000241038723c */ /* 0x040fec0000001890 */
[----:B------:R-:W-:Y:S06]  /*3a60*/  HMMA.16816.F32 R84, R16, R38, R140 ;  /* 0x000000261054723c */ /* 0x000fec000000188c */
[C---:B------:R-:W-:Y:S06]  /*3a70*/  HMMA.16816.F32 R60, R12.reuse, R46, R120 ;  /* 0x0000002e0c3c723c */ /* 0x040fec0000001878 */
[C---:B------:R-:W-:Y:S06]  /*3a80*/  HMMA.16816.F32 R116, R12.reuse, R36, R116 ;  /* 0x000000240c74723c */ /* 0x040fec0000001874 */
[----:B------:R-:W-:Y:S06]  /*3a90*/  HMMA.16816.F32 R112, R12, R38, R112 ;  /* 0x000000260c70723c */ /* 0x000fec0000001870 */
[C---:B------:R-:W-:Y:S06]  /*3aa0*/  HMMA.16816.F32 R100, R16.reuse, R32, R136 ;  /* 0x000000201064723c */ /* 0x040fec0000001888 */
[----:B------:R-:W-:Y:S06]  /*3ab0*/  HMMA.16816.F32 R96, R16, R34, R132 ;  /* 0x000000221060723c */ /* 0x000fec0000001884 */
[C---:B------:R-:W-:Y:S06]  /*3ac0*/  HMMA.16816.F32 R108, R12.reuse, R32, R108 ;  /* 0x000000200c6c723c */ /* 0x040fec000000186c */
[C---:B------:R-:W-:Y:S01]  /*3ad0*/  HMMA.16816.F32 R104, R12.reuse, R34, R104 ;  /* 0x000000220c68723c */ /* 0x040fe20000001868 */
[----:B------:R-:W-:Y:S05]  /*3ae0*/  LDSM.16.M88.4 R32, [R221+0xa800] ;  /* 0x00a80000dd20783b */ /* 0x000fea0000000200 */
[----:B------:R-:W-:Y:S01]  /*3af0*/  HMMA.16816.F32 R76, R12, R44, R124 ;  /* 0x0000002c0c4c723c */ /* 0x000fe2000000187c */
[----:B------:R-:W-:Y:S05]  /*3b00*/  LDSM.16.M88.4 R44, [R221+0xa000] ;  /* 0x00a00000dd2c783b */ /* 0x000fea0000000200 */
[C---:B------:R-:W-:Y:S06]  /*3b10*/  HMMA.16816.F32 R92, R16.reuse, R28, R92 ;  /* 0x0000001c105c723c */ /* 0x040fec000000185c */
[----:B------:R-:W-:Y:S01]  /*3b20*/  HMMA.16816.F32 R80, R16, R30, R128 ;  /* 0x0000001e1050723c */ /* 0x000fe20000001880 */
[----:B------:R-:W1:Y:S05]  /*3b30*/  LDSM.16.M88.4 R16, [R225+0x4000] ;  /* 0x00400000e110783b */ /* 0x000e6a0000000200 */
[C---:B------:R-:W-:Y:S06]  /*3b40*/  HMMA.16816.F32 R88, R12.reuse, R28, R88 ;  /* 0x0000001c0c58723c */ /* 0x040fec0000001858 */
[----:B------:R-:W-:Y:S01]  /*3b50*/  HMMA.16816.F32 R36, R12, R30, R72 ;  /* 0x0000001e0c24723c */ /* 0x000fe20000001848 */
[----:B------:R-:W4:Y:S04]  /*3b60*/  LDSM.16.M88.4 R28, [R221+0xb000] ;  /* 0x00b00000dd1c783b */ /* 0x000f280000000200 */
[----:B------:R-:W-:Y:S01]  /*3b70*/  LDSM.16.M88.4 R12, [R225+0x6000] ;  /* 0x00600000e10c783b */ /* 0x000fe20000000200 */
[C---:B--2---:R-:W-:Y:S06]  /*3b80*/  HMMA.16816.F32 R144, R8.reuse, R40, R68 ;  /* 0x000000280890723c */ /* 0x044fec0000001844 */
[C---:B------:R-:W-:Y:S06]  /*3b90*/  HMMA.16816.F32 R140, R8.reuse, R42, R64 ;  /* 0x0000002a088c723c */ /* 0x040fec0000001840 */
[C---:B------:R-:W-:Y:S06]  /*3ba0*/  HMMA.16816.F32 R136, R8.reuse, R48, R56 ;  /* 0x000000300888723c */ /* 0x040fec0000001838 */
[----:B------:R-:W-:Y:S06]  /*3bb0*/  HMMA.16816.F32 R132, R8, R50, R84 ;  /* 0x000000320884723c */ /* 0x000fec0000001854 */
[C---:B------:R-:W-:Y:S06]  /*3bc0*/  HMMA.16816.F32 R72, R20.reuse, R42, R60 ;  /* 0x0000002a1448723c */ /* 0x040fec000000183c */
[C---:B------:R-:W-:Y:S06]  /*3bd0*/  HMMA.16816.F32 R68, R20.reuse, R48, R116 ;  /* 0x000000301444723c */ /* 0x040fec0000001874 */
[----:B------:R-:W-:Y:S06]  /*3be0*/  HMMA.16816.F32 R64, R20, R50, R112 ;  /* 0x000000321440723c */ /* 0x000fec0000001870 */
[C---:B---3--:R-:W-:Y:S06]  /*3bf0*/  HMMA.16816.F32 R128, R8.reuse, R24, R100 ;  /* 0x000000180880723c */ /* 0x048fec0000001864 */
[----:B------:R-:W-:Y:S01]  /*3c00*/  HMMA.16816.F32 R124, R8, R26, R96 ;  /* 0x0000001a087c723c */ /* 0x000fe20000001860 */
[----:B------:R-:W-:Y:S05]  /*3c10*/  LDSM.16.M88.4 R96, [R220+0x3800] ;  /* 0x00380000dc60783b */ /* 0x000fea0000000200 */
[C---:B------:R-:W-:Y:S06]  /*3c20*/  HMMA.16816.F32 R48, R20.reuse, R24, R108 ;  /* 0x000000181430723c */ /* 0x040fec000000186c */
[C---:B------:R-:W-:Y:S01]  /*3c30*/  HMMA.16816.F32 R60, R20.reuse, R26, R104 ;  /* 0x0000001a143c723c */ /* 0x040fe20000001868 */
[----:B------:R-:W2:Y:S05]  /*3c40*/  LDSM.16.M88.4 R24, [R221+0xb800] ;  /* 0x00b80000dd18783b */ /* 0x000eaa0000000200 */
[----:B------:R-:W-:Y:S01]  /*3c50*/  HMMA.16816.F32 R76, R20, R40, R76 ;  /* 0x00000028144c723c */ /* 0x000fe2000000184c */
[----:B------:R-:W-:Y:S05]  /*3c60*/  LDSM.16.M88.4 R40, [R220+0x3000] ;  /* 0x00300000dc28783b */ /* 0x000fea0000000200 */
[C---:B------:R-:W-:Y:S06]  /*3c70*/  HMMA.16816.F32 R120, R8.reuse, R52, R92 ;  /* 0x000000340878723c */ /* 0x040fec000000185c */
[----:B------:R-:W-:Y:S01]  /*3c80*/  HMMA.16816.F32 R100, R8, R54, R80 ;  /* 0x000000360864723c */ /* 0x000fe20000001850 */
[----:B------:R-:W-:Y:S05]  /*3c90*/  LDSM.16.M88.4 R8, [R224+0x4000] ;  /* 0x00400000e008783b */ /* 0x000fea0000000200 */
[C---:B------:R-:W-:Y:S06]  /*3ca0*/  HMMA.16816.F32 R56, R20.reuse, R52, R88 ;  /* 0x000000341438723c */ /* 0x040fec0000001858 */
[----:B------:R-:W-:Y:S01]  /*3cb0*/  HMMA.16816.F32 R52, R20, R54, R36 ;  /* 0x000000361434723c */ /* 0x000fe20000001824 */
[----:B------:R-:W3:Y:S04]  /*3cc0*/  LDSM.16.M88.4 R20, [R220+0x2000] ;  /* 0x00200000dc14783b */ /* 0x000ee80000000200 */
[----:B------:R-:W-:Y:S01]  /*3cd0*/  LDSM.16.M88.4 R36, [R220+0x2800] ;  /* 0x00280000dc24783b */ /* 0x000fe20000000200 */
[C---:B-1----:R-:W-:Y:S06]  /*3ce0*/  HMMA.16816.F32 R92, R16.reuse, R44, R76 ;  /* 0x0000002c105c723c */ /* 0x042fec000000184c */
[----:B----4-:R-:W-:Y:S01]  /*3cf0*/  HMMA.16816.F32 R76, R16, R28, R48 ;  /* 0x0000001c104c723c */ /* 0x010fe20000001830 */
[----:B------:R-:W1:Y:S01]  /*3d00*/  LDSM.16.M88.4 R48, [R224+0x6000] ;  /* 0x00600000e030783b */ /* 0x000e620000000200 */
[----:B------:R-:W-:-:S04]  /*3d10*/  DEPBAR.LE SB0, 0x0 ;  /* 0x000080000000791a */ /* 0x000fc80000000000 */
[C---:B------:R-:W-:Y:S06]  /*3d20*/  HMMA.16816.F32 R84, R16.reuse, R32, R68 ;  /* 0x000000201054723c */ /* 0x040fec0000001844 */
[C---:B------:R-:W-:Y:S06]  /*3d30*/  HMMA.16816.F32 R88, R16.reuse, R46, R72 ;  /* 0x0000002e1058723c */ /* 0x040fec0000001848 */
[C---:B--2---:R-:W-:Y:S06]  /*3d40*/  HMMA.16816.F32 R68, R16.reuse, R24, R56 ;  /* 0x000000181044723c */ /* 0x044fec0000001838 */
        /* <DEDUP_REMOVED lines=11> */
[----:B---3--:R-:W-:Y:S01]  /*3e00*/  HMMA.16816.F32 R92, R8, R20, R92 ;  /* 0x00000014085c723c */ /* 0x008fe2000000185c */
[----:B------:R-:W-:-:S05]  /*3e10*/  IMAD.SHL.U32 R15, R153, 0x2, RZ ;  /* 0x00000002990f7824 */ /* 0x000fca00078e00ff */
[----:B------:R-:W-:Y:S01]  /*3e20*/  LOP3.LUT R15, R15, 0x6, RZ, 0xc0, !PT ;  /* 0x000000060f0f7812 */ /* 0x000fe200078ec0ff */
[----:B------:R-:W-:Y:S04]  /*3e30*/  HMMA.16816.F32 R128, R8, R96, R68 ;  /* 0x000000600880723c */ /* 0x000fe80000001844 */
[----:B------:R-:W-:Y:S02]  /*3e40*/  IMAD R15, R2, 0x40, R15 ;  /* 0x00000040020f7824 */ /* 0x000fe400078e020f */
[----:B-1----:R-:W-:Y:S02]  /*3e50*/  HMMA.16816.F32 R68, R48, R36, R16 ;  /* 0x000000243044723c */ /* 0x002fe40000001810 */
[C---:B------:R-:W-:Y:S01]  /*3e60*/  VIADD R14, R15.reuse, 0x1 ;  /* 0x000000010f0e7836 */ /* 0x040fe20000000000 */
[----:B------:R-:W-:Y:S01]  /*3e70*/  ISETP.GE.AND P2, PT, R15, UR23, PT ;  /* 0x000000170f007c0c */ /* 0x000fe2000bf46270 */
[----:B------:R-:W-:-:S02]  /*3e80*/  IMAD.IADD R2, R3, 0x1, -R15 ;  /* 0x0000000103027824 */ /* 0x000fc400078e0a0f */
[----:B------:R-:W-:Y:S01]  /*3e90*/  IMAD.IADD R6, R3, 0x1, -R14 ;  /* 0x0000000103067824 */ /* 0x000fe200078e0a0e */
[C---:B------:R-:W-:Y:S01]  /*3ea0*/  HMMA.16816.F32 R84, R8.reuse, R36, R84 ;  /* 0x000000240854723c */ /* 0x040fe20000001854 */
[C---:B------:R-:W-:Y:S01]  /*3eb0*/  VIADD R16, R15.reuse, 0x8 ;  /* 0x000000080f107836 */ /* 0x040fe20000000000 */
[----:B------:R-:W-:Y:S01]  /*3ec0*/  IABS R5, R2 ;  /* 0x0000000200057213 */ /* 0x000fe20000000000 */
[C---:B------:R-:W-:Y:S01]  /*3ed0*/  VIADD R17, R15.reuse, 0x9 ;  /* 0x000000090f117836 */ /* 0x040fe20000000000 */
[----:B------:R-:W-:Y:S01]  /*3ee0*/  IABS R2, R6 ;  /* 0x0000000600027213 */ /* 0x000fe20000000000 */
[C---:B------:R-:W-:Y:S01]  /*3ef0*/  VIADD R18, R15.reuse, 0x10 ;  /* 0x000000100f127836 */ /* 0x040fe20000000000 */
[----:B------:R-:W-:Y:S01]  /*3f00*/  I2FP.F32.S32 R6, R5 ;  /* 0x0000000500067245 */ /* 0x000fe20000201400 */
[----:B------:R-:W-:Y:S01]  /*3f10*/  HMMA.16816.F32 R124, R8, R98, R56 ;  /* 0x00000062087c723c */ /* 0x000fe20000001838 */
[----:B------:R-:W-:Y:S01]  /*3f20*/  I2FP.F32.S32 R5, R2 ;  /* 0x0000000200057245 */ /* 0x000fe20000201400 */
[----:B------:R-:W-:Y:S01]  /*3f30*/  VIADD R19, R15, 0x11 ;  /* 0x000000110f137836 */ /* 0x000fe20000000000 */
[----:B------:R-:W-:-:S02]  /*3f40*/  ISETP.GE.AND P1, PT, R14, UR23, PT ;  /* 0x000000170e007c0c */ /* 0x000fc4000bf26270 */
[----:B------:R-:W-:Y:S01]  /*3f50*/  ISETP.GE.AND P5, PT, R18, UR23, PT ;  /* 0x0000001712007c0c */ /* 0x000fe2000bfa6270 */
[-C--:B------:R-:W-:Y:S01]  /*3f60*/  HMMA.16816.F32 R56, R48, R22.reuse, R44 ;  /* 0x000000163038723c */ /* 0x080fe2000000182c */
[----:B------:R-:W-:Y:S02]  /*3f70*/  ISETP.GE.AND P4, PT, R19, UR23, PT ;  /* 0x0000001713007c0c */ /* 0x000fe4000bf86270 */
[----:B------:R-:W-:Y:S02]  /*3f80*/  ISETP.GE.AND P0, PT, R16, UR23, PT ;  /* 0x0000001710007c0c */ /* 0x000fe4000bf06270 */
[----:B------:R-:W-:Y:S01]  /*3f90*/  ISETP.GE.AND P6, PT, R17, UR23, PT ;  /* 0x0000001711007c0c */ /* 0x000fe2000bfc6270 */
[C---:B------:R-:W-:Y:S01]  /*3fa0*/  HMMA.16816.F32 R88, R8.reuse, R22, R88 ;  /* 0x000000160858723c */ /* 0x040fe20000001858 */
[----:B------:R-:W-:Y:S01]  /*3fb0*/  FFMA.FTZ R46, R6, -UR5, R92 ;  /* 0x80000005062e7c23 */ /* 0x000fe2000801005c */
[----:B------:R-:W-:Y:S01]  /*3fc0*/  FFMA.FTZ R45, R5, -UR5, R93 ;  /* 0x80000005052d7c23 */ /* 0x000fe2000801005d */
[----:B------:R-:W-:Y:S01]  /*3fd0*/  IMAD.IADD R6, R3, 0x1, -R16 ;  /* 0x0000000103067824 */ /* 0x000fe200078e0a10 */
[----:B------:R-:W-:Y:S01]  /*3fe0*/  LOP3.LUT R2, R149, R148, RZ, 0xfc, !PT ;  /* 0x0000009495027212 */ /* 0x000fe200078efcff */
[----:B------:R-:W-:Y:S01]  /*3ff0*/  IMAD.IADD R5, R3, 0x1, -R17 ;  /* 0x0000000103057824 */ /* 0x000fe200078e0a11 */
[----:B------:R-:W-:Y:S01]  /*4000*/  HMMA.16816.F32 R80, R8, R38, R80 ;  /* 0x000000260850723c */ /* 0x000fe20000001850 */
[----:B------:R-:W-:Y:S01]  /*4010*/  VIADD R22, R15, 0x20 ;  /* 0x000000200f167836 */ /* 0x000fe20000000000 */
[----:B------:R-:W-:-:S02]  /*4020*/  FSEL R168, R45, -INF , !P1 ;  /* 0xff8000002da87808 */ /* 0x000fc40004800000 */
[----:B------:R-:W-:Y:S02]  /*4030*/  IABS R7, R5 ;  /* 0x0000000500077213 */ /* 0x000fe40000000000 */
[----:B------:R-:W-:Y:S01]  /*4040*/  HMMA.16816.F32 R104, R8, R40, R76 ;  /* 0x000000280868723c */ /* 0x000fe2000000184c */
[----:B------:R-:W-:-:S05]  /*4050*/  FSEL R166, R46, -INF , !P2 ;  /* 0xff8000002ea67808 */ /* 0x000fca0005000000 */
[----:B------:R-:W-:Y:S06]  /*4060*/  HMMA.16816.F32 R120, R8, R42, R72 ;  /* 0x0000002a0878723c */ /* 0x000fec0000001848 */
[----:B------:R-:W-:Y:S01]  /*4070*/  HMMA.16816.F32 R52, R48, R20, R52 ;  /* 0x000000143034723c */ /* 0x000fe20000001834 */
[C---:B------:R-:W-:Y:S01]  /*4080*/  IMAD.IADD R8, R3.reuse, 0x1, -R18 ;  /* 0x0000000103087824 */ /* 0x040fe200078e0a12 */
[----:B------:R-:W-:Y:S01]  /*4090*/  IABS R10, R6 ;  /* 0x00000006000a7213 */ /* 0x000fe20000000000 */
[----:B------:R-:W-:-:S03]  /*40a0*/  IMAD.IADD R9, R3, 0x1, -R19 ;  /* 0x0000000103097824 */ /* 0x000fc600078e0a13 */
[----:B------:R-:W-:Y:S01]  /*40b0*/  IABS R6, R8 ;  /* 0x0000000800067213 */ /* 0x000fe20000000000 */
[----:B------:R-:W-:Y:S01]  /*40c0*/  VIADD R20, R15, 0x18 ;  /* 0x000000180f147836 */ /* 0x000fe20000000000 */
[----:B------:R-:W-:Y:S01]  /*40d0*/  IABS R5, R9 ;  /* 0x0000000900057213 */ /* 0x000fe20000000000 */
[----:B------:R-:W-:Y:S01]  /*40e0*/  IMAD.MOV.U32 R9, RZ, RZ, R7 ;  /* 0x000000ffff097224 */ /* 0x000fe200078e0007 */
[C---:B------:R-:W-:Y:S01]  /*40f0*/  HMMA.16816.F32 R112, R48.reuse, R96, R64 ;  /* 0x000000603070723c */ /* 0x040fe20000001840 */
[----:B------:R-:W-:Y:S01]  /*4100*/  IMAD.IADD R11, R3, 0x1, -R20 ;  /* 0x00000001030b7824 */ /* 0x000fe200078e0a14 */
[----:B------:R-:W-:Y:S01]  /*4110*/  I2FP.F32.S32 R10, R10 ;  /* 0x0000000a000a7245 */ /* 0x000fe20000201400 */
[----:B------:R-:W-:Y:S01]  /*4120*/  IMAD.MOV.U32 R7, RZ, RZ, R6 ;  /* 0x000000ffff077224 */ /* 0x000fe200078e0006 */
[----:B------:R-:W-:Y:S01]  /*4130*/  I2FP.F32.S32 R9, R9 ;  /* 0x0000000900097245 */ /* 0x000fe20000201400 */
[----:B------:R-:W-:Y:S01]  /*4140*/  IMAD.MOV.U32 R6, RZ, RZ, R5 ;  /* 0x000000ffff067224 */ /* 0x000fe200078e0005 */
[----:B------:R-:W-:Y:S01]  /*4150*/  IABS R8, R11 ;  /* 0x0000000b00087213 */ /* 0x000fe20000000000 */
[----:B------:R-:W-:Y:S01]  /*4160*/  VIADD R21, R15, 0x19 ;  /* 0x000000190f157836 */ /* 0x000fe20000000000 */
[----:B------:R-:W-:Y:S01]  /*4170*/  I2FP.F32.S32 R7, R7 ;  /* 0x0000000700077245 */ /* 0x000fe20000201400 */
[----:B------:R-:W-:Y:S01]  /*4180*/  FFMA.FTZ R47, R10, -UR5, R88 ;  /* 0x800000050a2f7c23 */ /* 0x000fe20008010058 */
[----:B------:R-:W-:Y:S01]  /*4190*/  I2FP.F32.S32 R6, R6 ;  /* 0x0000000600067245 */ /* 0x000fe20000201400 */
[----:B------:R-:W-:Y:S01]  /*41a0*/  IMAD.MOV.U32 R5, RZ, RZ, R8 ;  /* 0x000000ffff057224 */ /* 0x000fe200078e0008 */
[----:B------:R-:W-:Y:S01]  /*41b0*/  HMMA.16816.F32 R100, R48, R40, R60 ;  /* 0x000000283064723c */ /* 0x000fe2000000183c */
[----:B------:R-:W-:Y:S01]  /*41c0*/  FFMA.FTZ R65, R7, -UR5, R84 ;  /* 0x8000000507417c23 */ /* 0x000fe20008010054 */
[----:B------:R-:W-:-:S02]  /*41d0*/  VIADD R7, R3, 0x8 ;  /* 0x0000000803077836 */ /* 0x000fc40000000000 */
[----:B------:R-:W-:Y:S01]  /*41e0*/  FFMA.FTZ R66, R6, -UR5, R85 ;  /* 0x8000000506427c23 */ /* 0x000fe20008010055 */
[----:B------:R-:W-:Y:S01]  /*41f0*/  I2FP.F32.S32 R5, R5 ;  /* 0x0000000500057245 */ /* 0x000fe20000201400 */
[C---:B------:R-:W-:Y:S01]  /*4200*/  VIADD R6, R3.reuse, 0x40 ;  /* 0x0000004003067836 */ /* 0x040fe20000000000 */
[C---:B------:R-:W-:Y:S01]  /*4210*/  HMMA.16816.F32 R108, R48.reuse, R42, R28 ;  /* 0x0000002a306c723c */ /* 0x040fe2000000181c */
[----:B------:R-:W-:Y:S02]  /*4220*/  IMAD.IADD R8, R3, 0x1, -R21 ;  /* 0x0000000103087824 */ /* 0x000fe400078e0a15 */
[----:B------:R-:W-:Y:S01]  /*4230*/  FFMA.FTZ R61, R9, -UR5, R89 ;  /* 0x80000005093d7c23 */ /* 0x000fe20008010059 */
[----:B------:R-:W-:Y:S01]  /*4240*/  FFMA.FTZ R76, R5, -UR5, R80 ;  /* 0x80000005054c7c23 */ /* 0x000fe20008010050 */
[--C-:B------:R-:W-:Y:S01]  /*4250*/  IMAD.IADD R5, R7, 0x1, -R15.reuse ;  /* 0x0000000107057824 */ /* 0x100fe200078e0a0f */
[----:B------:R-:W-:Y:S01]  /*4260*/  ISETP.GE.AND P3, PT, R20, UR23, PT ;  /* 0x0000001714007c0c */ /* 0x000fe2000bf66270 */
[----:B------:R-:W-:Y:S01]  /*4270*/  IMAD.IADD R11, R6, 0x1, -R15 ;  /* 0x00000001060b7824 */ /* 0x000fe200078e0a0f */
[----:B------:R-:W-:Y:S01]  /*4280*/  IABS R10, R8 ;  /* 0x00000008000a7213 */ /* 0x000fe20000000000 */
[----:B------:R-:W-:Y:S01]  /*4290*/  IMAD.IADD R9, R3, 0x1, -R22 ;  /* 0x0000000103097824 */ /* 0x000fe200078e0a16 */
[----:B------:R-:W-:Y:S01]  /*42a0*/  IABS R8, R5 ;  /* 0x0000000500087213 */ /* 0x000fe20000000000 */
[----:B------:R-:W-:Y:S01]  /*42b0*/  HMMA.16816.F32 R72, R48, R38, R32 ;  /* 0x000000263048723c */ /* 0x000fe20000001820 */
[----:B------:R-:W-:-:S02]  /*42c0*/  IABS R5, R11 ;  /* 0x0000000b00057213 */ /* 0x000fc40000000000 */
[----:B------:R-:W-:Y:S01]  /*42d0*/  IABS R9, R9 ;  /* 0x0000000900097213 */ /* 0x000fe20000000000 */
[----:B------:R-:W-:Y:S01]  /*42e0*/  IMAD.MOV.U32 R13, RZ, RZ, R8 ;  /* 0x000000ffff0d7224 */ /* 0x000fe200078e0008 */
[----:B------:R-:W-:Y:S01]  /*42f0*/  I2FP.F32.S32 R12, R10 ;  /* 0x0000000a000c7245 */ /* 0x000fe20000201400 */
[----:B------:R-:W-:Y:S01]  /*4300*/  IMAD.MOV.U32 R8, RZ, RZ, R5 ;  /* 0x000000ffff087224 */ /* 0x000fe200078e0005 */
[----:B------:R-:W-:Y:S01]  /*4310*/  I2FP.F32.S32 R11, R9 ;  /* 0x00000009000b7245 */ /* 0x000fe20000201400 */
[----:B------:R-:W-:Y:S01]  /*4320*/  VIADD R5, R3, 0x48 ;  /* 0x0000004803057836 */ /* 0x000fe20000000000 */
[----:B------:R-:W-:Y:S01]  /*4330*/  I2FP.F32.S32 R10, R13 ;  /* 0x0000000d000a7245 */ /* 0x000fe20000201400 */
[----:B------:R-:W-:Y:S01]  /*4340*/  FFMA.FTZ R64, R12, -UR5, R81 ;  /* 0x800000050c407c23 */ /* 0x000fe20008010051 */
[----:B------:R-:W-:Y:S01]  /*4350*/  I2FP.F32.S32 R9, R8 ;  /* 0x0000000800097245 */ /* 0x000fe20000201400 */
[----:B------:R-:W-:Y:S02]  /*4360*/  IMAD.IADD R8, R5, 0x1, -R15 ;  /* 0x0000000105087824 */ /* 0x000fe400078e0a0f */
[----:B------:R-:W-:Y:S01]  /*4370*/  FFMA.FTZ R67, R11, -UR5, R104 ;  /* 0x800000050b437c23 */ /* 0x000fe20008010068 */
[----:B------:R-:W-:Y:S01]  /*4380*/  FFMA.FTZ R43, R10, -UR5, R94 ;  /* 0x800000050a2b7c23 */ /* 0x000fe2000801005e */
[----:B------:R-:W-:-:S02]  /*4390*/  IMAD.IADD R10, R6, 0x1, -R14 ;  /* 0x00000001060a7824 */ /* 0x000fc400078e0a0e */
[----:B------:R-:W-:Y:S01]  /*43a0*/  FFMA.FTZ R41, R9, -UR5, R52 ;  /* 0x8000000509297c23 */ /* 0x000fe20008010034 */
[----:B------:R-:W-:Y:S01]  /*43b0*/  IABS R8, R8 ;  /* 0x0000000800087213 */ /* 0x000fe20000000000 */
[--C-:B------:R-:W-:Y:S01]  /*43c0*/  IMAD.IADD R9, R7, 0x1, -R14.reuse ;  /* 0x0000000107097824 */ /* 0x100fe200078e0a0e */
[----:B------:R-:W-:Y:S01]  /*43d0*/  FSEL R172, R43, -INF , !P2 ;  /* 0xff8000002bac7808 */ /* 0x000fe20005000000 */
[----:B------:R-:W-:Y:S01]  /*43e0*/  IMAD.IADD R11, R5, 0x1, -R14 ;  /* 0x00000001050b7824 */ /* 0x000fe200078e0a0e */
[----:B------:R-:W-:Y:S01]  /*43f0*/  FSEL R144, R66, -INF , !P4 ;  /* 0xff80000042907808 */ /* 0x000fe20006000000 */
[----:B------:R-:W-:Y:S01]  /*4400*/  IMAD.IADD R13, R7, 0x1, -R16 ;  /* 0x00000001070d7824 */ /* 0x000fe200078e0a10 */
[----:B------:R-:W-:Y:S01]  /*4410*/  IABS R9, R9 ;  /* 0x0000000900097213 */ /* 0x000fe20000000000 */
[----:B------:R-:W-:Y:S01]  /*4420*/  IMAD.MOV.U32 R12, RZ, RZ, R8 ;  /* 0x000000ffff0c7224 */ /* 0x000fe200078e0008 */
[----:B------:R-:W-:Y:S01]  /*4430*/  IABS R8, R10 ;  /* 0x0000000a00087213 */ /* 0x000fe20000000000 */
[----:B------:R-:W-:Y:S01]  /*4440*/  HMMA.16816.F32 R48, R48, R98, R116 ;  /* 0x000000623030723c */ /* 0x000fe20000001874 */
[----:B------:R-:W-:-:S02]  /*4450*/  IABS R10, R11 ;  /* 0x0000000b000a7213 */ /* 0x000fc40000000000 */
[----:B------:R-:W-:Y:S02]  /*4460*/  IABS R11, R13 ;  /* 0x0000000d000b7213 */ /* 0x000fe40000000000 */
[----:B------:R-:W-:Y:S01]  /*4470*/  I2FP.F32.S32 R13, R12 ;  /* 0x0000000c000d7245 */ /* 0x000fe20000201400 */
[----:B------:R-:W-:Y:S01]  /*4480*/  IMAD.MOV.U32 R12, RZ, RZ, R9 ;  /* 0x000000ffff0c7224 */ /* 0x000fe200078e0009 */
[----:B------:R-:W-:Y:S01]  /*4490*/  FSEL R155, R47, -INF , !P0 ;  /* 0xff8000002f9b7808 */ /* 0x000fe20004000000 */
[----:B------:R-:W-:Y:S01]  /*44a0*/  IMAD.MOV.U32 R9, RZ, RZ, R8 ;  /* 0x000000ffff097224 */ /* 0x000fe200078e0008 */
[----:B------:R-:W-:Y:S01]  /*44b0*/  FSEL R142, R76, -INF , !P3 ;  /* 0xff8000004c8e7808 */ /* 0x000fe20005800000 */
[----:B------:R-:W-:Y:S01]  /*44c0*/  IMAD.MOV.U32 R8, RZ, RZ, R10 ;  /* 0x000000ffff087224 */ /* 0x000fe200078e000a */
[----:B------:R-:W-:Y:S01]  /*44d0*/  I2FP.F32.S32 R12, R12 ;  /* 0x0000000c000c7245 */ /* 0x000fe20000201400 */
[----:B------:R-:W-:Y:S01]  /*44e0*/  IMAD.MOV.U32 R10, RZ, RZ, R11 ;  /* 0x000000ffff0a7224 */ /* 0x000fe200078e000b */
[----:B------:R-:W-:Y:S01]  /*44f0*/  I2FP.F32.S32 R11, R9 ;  /* 0x00000009000b7245 */ /* 0x000fe20000201400 */
[----:B------:R-:W-:Y:S01]  /*4500*/  FFMA.FTZ R24, R13, -UR5, R54 ;  /* 0x800000050d187c23 */ /* 0x000fe20008010036 */
[----:B------:R-:W-:Y:S01]  /*4510*/  I2FP.F32.S32 R8, R8 ;  /* 0x0000000800087245 */ /* 0x000fe20000201400 */
[----:B------:R-:W-:Y:S01]  /*4520*/  IMAD.IADD R13, R5, 0x1, -R17 ;  /* 0x00000001050d7824 */ /* 0x000fe200078e0a11 */
[----:B------:R-:W-:Y:S01]  /*4530*/  I2FP.F32.S32 R9, R10 ;  /* 0x0000000a00097245 */ /* 0x000fe20000201400 */
[----:B------:R-:W-:Y:S01]  /*4540*/  FFMA.FTZ R25, R11, -UR5, R53 ;  /* 0x800000050b197c23 */ /* 0x000fe20008010035 */
[----:B------:R-:W-:-:S02]  /*4550*/  IMAD.IADD R11, R6, 0x1, -R17 ;  /* 0x00000001060b7824 */ /* 0x000fc400078e0a11 */
[----:B------:R-:W-:Y:S01]  /*4560*/  FFMA.FTZ R23, R8, -UR5, R55 ;  /* 0x8000000508177c23 */ /* 0x000fe20008010037 */
[----:B------:R-:W-:Y:S02]  /*4570*/  IMAD.IADD R8, R5, 0x1, -R16 ;  /* 0x0000000105087824 */ /* 0x000fe400078e0a10 */
[----:B------:R-:W-:Y:S01]  /*4580*/  FFMA.FTZ R44, R9, -UR5, R90 ;  /* 0x80000005092c7c23 */ /* 0x000fe2000801005a */
[----:B------:R-:W-:Y:S02]  /*4590*/  IMAD.IADD R9, R6, 0x1, -R16 ;  /* 0x0000000106097824 */ /* 0x000fe400078e0a10 */
[----:B------:R-:W-:Y:S01]  /*45a0*/  FFMA.FTZ R26, R12, -UR5, R95 ;  /* 0x800000050c1a7c23 */ /* 0x000fe2000801005f */
[----:B------:R-:W-:Y:S01]  /*45b0*/  IMAD.IADD R10, R7, 0x1, -R17 ;  /* 0x00000001070a7824 */ /* 0x000fe200078e0a11 */
[----:B------:R-:W-:Y:S02]  /*45c0*/  IABS R8, R8 ;  /* 0x0000000800087213 */ /* 0x000fe40000000000 */
[----:B------:R-:W-:-:S02]  /*45d0*/  IABS R12, R9 ;  /* 0x00000009000c7213 */ /* 0x000fc40000000000 */
[----:B------:R-:W-:Y:S02]  /*45e0*/  IABS R9, R11 ;  /* 0x0000000b00097213 */ /* 0x000fe40000000000 */
[----:B------:R-:W-:Y:S01]  /*45f0*/  IABS R11, R13 ;  /* 0x0000000d000b7213 */ /* 0x000fe20000000000 */
[----:B------:R-:W-:Y:S01]  /*4600*/  IMAD.MOV.U32 R13, RZ, RZ, R12 ;  /* 0x000000ffff0d7224 */ /* 0x000fe200078e000c */
[----:B------:R-:W-:Y:S01]  /*4610*/  IABS R10, R10 ;  /* 0x0000000a000a7213 */ /* 0x000fe20000000000 */
[----:B------:R-:W-:Y:S01]  /*4620*/  IMAD.MOV.U32 R12, RZ, RZ, R8 ;  /* 0x000000ffff0c7224 */ /* 0x000fe200078e0008 */
[----:B------:R-:W-:Y:S01]  /*4630*/  I2FP.F32.S32 R9, R9 ;  /* 0x0000000900097245 */ /* 0x000fe20000201400 */
[----:B------:R-:W-:Y:S01]  /*4640*/  IMAD.MOV.U32 R8, RZ, RZ, R11 ;  /* 0x000000ffff087224 */ /* 0x000fe200078e000b */
[----:B------:R-:W-:Y:S02]  /*4650*/  I2FP.F32.S32 R10, R10 ;  /* 0x0000000a000a7245 */ /* 0x000fe40000201400 */
[----:B------:R-:W-:Y:S01]  /*4660*/  I2FP.F32.S32 R11, R12 ;  /* 0x0000000c000b7245 */ /* 0x000fe20000201400 */
[----:B------:R-:W-:Y:S01]  /*4670*/  FFMA.FTZ R34, R9, -UR5, R57 ;  /* 0x8000000509227c23 */ /* 0x000fe20008010039 */
[----:B------:R-:W-:Y:S01]  /*4680*/  I2FP.F32.S32 R8, R8 ;  /* 0x0000000800087245 */ /* 0x000fe20000201400 */
[----:B------:R-:W-:Y:S01]  /*4690*/  IMAD.IADD R9, R7, 0x1, -R18 ;  /* 0x0000000107097824 */ /* 0x000fe200078e0a12 */
[----:B------:R-:W-:Y:S01]  /*46a0*/  I2FP.F32.S32 R13, R13 ;  /* 0x0000000d000d7245 */ /* 0x000fe20000201400 */
[----:B------:R-:W-:Y:S01]  /*46b0*/  FFMA.FTZ R42, R10, -UR5, R91 ;  /* 0x800000050a2a7c23 */ /* 0x000fe2000801005b */
[----:B------:R-:W-:Y:S01]  /*46c0*/  FFMA.FTZ R27, R11, -UR5, R58 ;  /* 0x800000050b1b7c23 */ /* 0x000fe2000801003a */
[----:B------:R-:W-:Y:S01]  /*46d0*/  FFMA.FTZ R32, R8, -UR5, R59 ;  /* 0x8000000508207c23 */ /* 0x000fe2000801003b */
[----:B------:R-:W-:-:S02]  /*46e0*/  IMAD.IADD R8, R6, 0x1, -R18 ;  /* 0x0000000106087824 */ /* 0x000fc400078e0a12 */
[----:B------:R-:W-:Y:S01]  /*46f0*/  FFMA.FTZ R30, R13, -UR5, R56 ;  /* 0x800000050d1e7c23 */ /* 0x000fe20008010038 */
[----:B------:R-:W-:Y:S01]  /*4700*/  IMAD.IADD R10, R5, 0x1, -R18 ;  /* 0x00000001050a7824 */ /* 0x000fe200078e0a12 */
[----:B------:R-:W-:Y:S01]  /*4710*/  IABS R12, R9 ;  /* 0x00000009000c7213 */ /* 0x000fe20000000000 */
[--C-:B------:R-:W-:Y:S01]  /*4720*/  IMAD.IADD R11, R7, 0x1, -R19.reuse ;  /* 0x00000001070b7824 */ /* 0x100fe200078e0a13 */
[----:B------:R-:W-:Y:S01]  /*4730*/  IABS R9, R8 ;  /* 0x0000000800097213 */ /* 0x000fe20000000000 */
[----:B------:R-:W-:Y:S01]  /*4740*/  IMAD.IADD R13, R6, 0x1, -R19 ;  /* 0x00000001060d7824 */ /* 0x000fe200078e0a13 */
[----:B------:R-:W-:Y:S02]  /*4750*/  IABS R8, R10 ;  /* 0x0000000a00087213 */ /* 0x000fe40000000000 */
[----:B------:R-:W-:Y:S02]  /*4760*/  IABS R10, R11 ;  /* 0x0000000b000a7213 */ /* 0x000fe40000000000 */
[----:B------:R-:W-:Y:S01]  /*4770*/  IABS R11, R13 ;  /* 0x0000000d000b7213 */ /* 0x000fe20000000000 */
[----:B------:R-:W-:Y:S01]  /*4780*/  IMAD.MOV.U32 R13, RZ, RZ, R12 ;  /* 0x000000ffff0d7224 */ /* 0x000fe200078e000c */
[----:B------:R-:W-:Y:S01]  /*4790*/  FSEL R171, R26, -INF , !P1 ;  /* 0xff8000001aab7808 */ /* 0x000fe20004800000 */
[----:B------:R-:W-:Y:S01]  /*47a0*/  IMAD.MOV.U32 R12, RZ, RZ, R9 ;  /* 0x000000ffff0c7224 */ /* 0x000fe200078e0009 */
[----:B------:R-:W-:Y:S01]  /*47b0*/  FSEL R58, R25, -INF , !P1 ;  /* 0xff800000193a7808 */ /* 0x000fe20004800000 */
[----:B------:R-:W-:Y:S01]  /*47c0*/  IMAD.MOV.U32 R9, RZ, RZ, R10 ;  /* 0x000000ffff097224 */ /* 0x000fe200078e000a */
[----:B------:R-:W-:Y:S01]  /*47d0*/  I2FP.F32.S32 R13, R13 ;  /* 0x0000000d000d7245 */ /* 0x000fe20000201400 */
[----:B------:R-:W-:Y:S01]  /*47e0*/  IMAD.MOV.U32 R10, RZ, RZ, R11 ;  /* 0x000000ffff0a7224 */ /* 0x000fe200078e000b */
[----:B------:R-:W-:-:S02]  /*47f0*/  I2FP.F32.S32 R11, R8 ;  /* 0x00000008000b7245 */ /* 0x000fc40000201400 */
[----:B------:R-:W-:Y:S01]  /*4800*/  I2FP.F32.S32 R9, R9 ;  /* 0x0000000900097245 */ /* 0x000fe20000201400 */
[----:B------:R-:W-:Y:S01]  /*4810*/  FFMA.FTZ R38, R13, -UR5, R86 ;  /* 0x800000050d267c23 */ /* 0x000fe20008010056 */
[----:B------:R-:W-:Y:S01]  /*4820*/  I2FP.F32.S32 R8, R10 ;  /* 0x0000000a00087245 */ /* 0x000fe20000201400 */
[----:B------:R-:W-:Y:S01]  /*4830*/  FFMA.FTZ R36, R11, -UR5, R70 ;  /* 0x800000050b247c23 */ /* 0x000fe20008010046 */
[----:B------:R-:W-:Y:S01]  /*4840*/  I2FP.F32.S32 R12, R12 ;  /* 0x0000000c000c7245 */ /* 0x000fe20000201400 */
[----:B------:R-:W-:Y:S01]  /*4850*/  FFMA.FTZ R40, R9, -UR5, R87 ;  /* 0x8000000509287c23 */ /* 0x000fe20008010057 */
[----:B------:R-:W-:Y:S02]  /*4860*/  IMAD.IADD R9, R7, 0x1, -R20 ;  /* 0x0000000107097824 */ /* 0x000fe400078e0a14 */
[----:B------:R-:W-:Y:S01]  /*4870*/  FFMA.FTZ R39, R8, -UR5, R69 ;  /* 0x8000000508277c23 */ /* 0x000fe20008010045 */
[C---:B------:R-:W-:Y:S02]  /*4880*/  IMAD.IADD R8, R5.reuse, 0x1, -R19 ;  /* 0x0000000105087824 */ /* 0x040fe400078e0a13 */
[----:B------:R-:W-:Y:S01]  /*4890*/  FFMA.FTZ R37, R12, -UR5, R68 ;  /* 0x800000050c257c23 */ /* 0x000fe20008010044 */
[--C-:B------:R-:W-:Y:S01]  /*48a0*/  IMAD.IADD R10, R6, 0x1, -R20.reuse ;  /* 0x00000001060a7824 */ /* 0x100fe200078e0a14 */
[----:B------:R-:W-:Y:S01]  /*48b0*/  IABS R9, R9 ;  /* 0x0000000900097213 */ /* 0x000fe20000000000 */
[----:B------:R-:W-:Y:S01]  /*48c0*/  IMAD.IADD R11, R5, 0x1, -R20 ;  /* 0x00000001050b7824 */ /* 0x000fe200078e0a14 */
[----:B------:R-:W-:Y:S01]  /*48d0*/  IABS R8, R8 ;  /* 0x0000000800087213 */ /* 0x000fe20000000000 */
[----:B------:R-:W-:Y:S01]  /*48e0*/  IMAD.IADD R12, R7, 0x1, -R21 ;  /* 0x00000001070c7824 */ /* 0x000fe200078e0a15 */
[----:B------:R-:W-:Y:S01]  /*48f0*/  IABS R14, R10 ;  /* 0x0000000a000e7213 */ /* 0x000fe20000000000 */
[----:B------:R-:W-:Y:S01]  /*4900*/  IMAD.MOV.U32 R13, RZ, RZ, R9 ;  /* 0x000000ffff0d7224 */ /* 0x000fe200078e0009 */
[----:B------:R-:W-:-:S02]  /*4910*/  IABS R11, R11 ;  /* 0x0000000b000b7213 */ /* 0x000fc40000000000 */
[----:B------:R-:W-:Y:S01]  /*4920*/  IABS R12, R12 ;  /* 0x0000000c000c7213 */ /* 0x000fe20000000000 */
[----:B------:R-:W-:Y:S01]  /*4930*/  IMAD.MOV.U32 R9, RZ, RZ, R14 ;  /* 0x000000ffff097224 */ /* 0x000fe200078e000e */
[----:B------:R-:W-:Y:S01]  /*4940*/  I2FP.F32.S32 R10, R8 ;  /* 0x00000008000a7245 */ /* 0x000fe20000201400 */
[----:B------:R-:W-:Y:S01]  /*4950*/  VIADD R14, R15, 0x39 ;  /* 0x000000390f0e7836 */ /* 0x000fe20000000000 */
[----:B------:R-:W-:Y:S01]  /*4960*/  MOV R8, R11 ;  /* 0x0000000b00087202 */ /* 0x000fe20000000f00 */
[----:B------:R-:W-:Y:S01]  /*4970*/  IMAD.MOV.U32 R11, RZ, RZ, R12 ;  /* 0x000000ffff0b7224 */ /* 0x000fe200078e000c */
[----:B------:R-:W-:Y:S01]  /*4980*/  I2FP.F32.S32 R13, R13 ;  /* 0x0000000d000d7245 */ /* 0x000fe20000201400 */
[----:B------:R-:W-:Y:S01]  /*4990*/  FFMA.FTZ R35, R10, -UR5, R71 ;  /* 0x800000050a237c23 */ /* 0x000fe20008010047 */
[----:B------:R-:W-:Y:S01]  /*49a0*/  I2FP.F32.S32 R10, R9 ;  /* 0x00000009000a7245 */ /* 0x000fe20000201400 */
[C---:B------:R-:W-:Y:S01]  /*49b0*/  IMAD.IADD R54, R6.reuse, 0x1, -R14 ;  /* 0x0000000106367824 */ /* 0x040fe200078e0a0e */
[----:B------:R-:W-:Y:S01]  /*49c0*/  I2FP.F32.S32 R9, R11 ;  /* 0x0000000b00097245 */ /* 0x000fe20000201400 */
[----:B------:R-:W-:Y:S01]  /*49d0*/  FFMA.FTZ R33, R13, -UR5, R82 ;  /* 0x800000050d217c23 */ /* 0x000fe20008010052 */
[----:B------:R-:W-:Y:S01]  /*49e0*/  I2FP.F32.S32 R8, R8 ;  /* 0x0000000800087245 */ /* 0x000fe20000201400 */
[----:B------:R-:W-:-:S02]  /*49f0*/  IMAD.IADD R11, R6, 0x1, -R22 ;  /* 0x00000001060b7824 */ /* 0x000fc400078e0a16 */
[----:B------:R-:W-:Y:S01]  /*4a00*/  FFMA.FTZ R31, R10, -UR5, R72 ;  /* 0x800000050a1f7c23 */ /* 0x000fe20008010048 */
[----:B------:R-:W-:Y:S01]  /*4a10*/  FFMA.FTZ R28, R9, -UR5, R83 ;  /* 0x80000005091c7c23 */ /* 0x000fe20008010053 */
[--C-:B------:R-:W-:Y:S02]  /*4a20*/  IMAD.IADD R9, R6, 0x1, -R21.reuse ;  /* 0x0000000106097824 */ /* 0x100fe400078e0a15 */
[----:B------:R-:W-:Y:S01]  /*4a30*/  FFMA.FTZ R29, R8, -UR5, R74 ;  /* 0x80000005081d7c23 */ /* 0x000fe2000801004a */
[----:B------:R-:W-:Y:S01]  /*4a40*/  IMAD.IADD R8, R5, 0x1, -R21 ;  /* 0x0000000105087824 */ /* 0x000fe200078e0a15 */
[----:B------:R-:W-:Y:S01]  /*4a50*/  FSEL R62, R23, -INF , !P1 ;  /* 0xff800000173e7808 */ /* 0x000fe20004800000 */
[--C-:B------:R-:W-:Y:S01]  /*4a60*/  IMAD.IADD R13, R5, 0x1, -R22.reuse ;  /* 0x00000001050d7824 */ /* 0x100fe200078e0a16 */
[----:B------:R-:W-:Y:S01]  /*4a70*/  IABS R12, R9 ;  /* 0x00000009000c7213 */ /* 0x000fe20000000000 */
[----:B------:R-:W-:Y:S01]  /*4a80*/  IMAD.IADD R10, R7, 0x1, -R22 ;  /* 0x00000001070a7824 */ /* 0x000fe200078e0a16 */
[----:B------:R-:W-:Y:S01]  /*4a90*/  IABS R8, R8 ;  /* 0x0000000800087213 */ /* 0x000fe20000000000 */
[----:B------:R-:W-:Y:S01]  /*4aa0*/  IMAD.IADD R25, R3, 0x1, -R14 ;  /* 0x0000000103197824 */ /* 0x000fe200078e0a0e */
[----:B------:R-:W-:-:S02]  /*4ab0*/  IABS R9, R11 ;  /* 0x0000000b00097213 */ /* 0x000fc40000000000 */
        /* <DEDUP_REMOVED lines=8> */
[----:B------:R-:W-:Y:S01]  /*4b40*/  VIADD R12, R15, 0x21 ;  /* 0x000000210f0c7836 */ /* 0x000fe20000000000 */
[----:B------:R-:W-:-:S02]  /*4b50*/  I2FP.F32.S32 R13, R13 ;  /* 0x0000000d000d7245 */ /* 0x000fc40000201400 */
[----:B------:R-:W-:Y:S01]  /*4b60*/  I2FP.F32.S32 R8, R8 ;  /* 0x0000000800087245 */ /* 0x000fe20000201400 */
[----:B------:R-:W-:Y:S01]  /*4b70*/  FFMA.FTZ R18, R11, -UR5, R75 ;  /* 0x800000050b127c23 */ /* 0x000fe2000801004b */
[----:B------:R-:W-:Y:S01]  /*4b80*/  FSEL R59, R41, -INF , !P2 ;  /* 0xff800000293b7808 */ /* 0x000fe20005000000 */
[----:B------:R-:W-:Y:S01]  /*4b90*/  VIADD R11, R15, 0x28 ;  /* 0x000000280f0b7836 */ /* 0x000fe20000000000 */
[----:B------:R-:W-:Y:S01]  /*4ba0*/  FSEL R63, R24, -INF , !P2 ;  /* 0xff800000183f7808 */ /* 0x000fe20005000000 */
[----:B------:R-:W-:Y:S01]  /*4bb0*/  FFMA.FTZ R19, R13, -UR5, R73 ;  /* 0x800000050d137c23 */ /* 0x000fe20008010049 */
[----:B------:R-:W-:Y:S01]  /*4bc0*/  ISETP.GE.AND P1, PT, R22, UR23, PT ;  /* 0x0000001716007c0c */ /* 0x000fe2000bf26270 */
[----:B------:R-:W-:Y:S01]  /*4bd0*/  FFMA.FTZ R22, R10, -UR5, R106 ;  /* 0x800000050a167c23 */ /* 0x000fe2000801006a */
[----:B------:R-:W-:Y:S01]  /*4be0*/  ISETP.GE.AND P2, PT, R21, UR23, PT ;  /* 0x0000001715007c0c */ /* 0x000fe2000bf46270 */
[----:B------:R-:W-:Y:S01]  /*4bf0*/  FFMA.FTZ R21, R9, -UR5, R100 ;  /* 0x8000000509157c23 */ /* 0x000fe20008010064 */
[----:B------:R-:W-:Y:S01]  /*4c00*/  FFMA.FTZ R20, R8, -UR5, R102 ;  /* 0x8000000508147c23 */ /* 0x000fe20008010066 */
[C---:B------:R-:W-:Y:S01]  /*4c10*/  VIADD R10, R15.reuse, 0x29 ;  /* 0x000000290f0a7836 */ /* 0x040fe20000000000 */
[----:B------:R-:W-:Y:S01]  /*4c20*/  FSEL R170, R44, -INF , !P0 ;  /* 0xff8000002caa7808 */ /* 0x000fe20004000000 */
[C---:B------:R-:W-:Y:S01]  /*4c30*/  VIADD R9, R15.reuse, 0x30 ;  /* 0x000000300f097836 */ /* 0x040fe20000000000 */
[----:B------:R-:W-:Y:S01]  /*4c40*/  FSEL R57, R30, -INF , !P0 ;  /* 0xff8000001e397808 */ /* 0x000fe20004000000 */
[C---:B------:R-:W-:Y:S01]  /*4c50*/  VIADD R8, R15.reuse, 0x31 ;  /* 0x000000310f087836 */ /* 0x040fe20000000000 */
[----:B------:R-:W-:Y:S01]  /*4c60*/  FSEL R56, R34, -INF , !P6 ;  /* 0xff80000022387808 */ /* 0x000fe20007000000 */
[----:B------:R-:W-:Y:S01]  /*4c70*/  VIADD R13, R15, 0x38 ;  /* 0x000000380f0d7836 */ /* 0x000fe20000000000 */
[----:B------:R-:W-:Y:S01]  /*4c80*/  FSEL R167, R38, -INF , !P5 ;  /* 0xff80000026a77808 */ /* 0x000fe20006800000 */
[----:B------:R-:W-:Y:S01]  /*4c90*/  IMAD.IADD R15, R3, 0x1, -R12 ;  /* 0x00000001030f7824 */ /* 0x000fe200078e0a0c */
[----:B------:R-:W-:Y:S01]  /*4ca0*/  FSEL R66, R39, -INF , !P4 ;  /* 0xff80000027427808 */ /* 0x000fe20006000000 */
[--C-:B------:R-:W-:Y:S01]  /*4cb0*/  IMAD.IADD R16, R3, 0x1, -R11.reuse ;  /* 0x0000000103107824 */ /* 0x100fe200078e0a0b */
[----:B------:R-:W-:Y:S01]  /*4cc0*/  IADD3 R55, -R13, R6, RZ ;  /* 0x000000060d377210 */ /* 0x000fe20007ffe1ff */
[----:B------:R-:W-:Y:S01]  /*4cd0*/  IMAD.IADD R17, R3, 0x1, -R10 ;  /* 0x0000000103117824 */ /* 0x000fe200078e0a0a */
[----:B------:R-:W-:Y:S01]  /*4ce0*/  FSEL R161, R33, -INF , !P3 ;  /* 0xff80000021a17808 */ /* 0x000fe20005800000 */
[C---:B------:R-:W-:Y:S01]  /*4cf0*/  IMAD.IADD R30, R6.reuse, 0x1, -R12 ;  /* 0x00000001061e7824 */ /* 0x040fe200078e0a0c */
[----:B------:R-:W-:Y:S01]  /*4d00*/  FSEL R84, R31, -INF , !P3 ;  /* 0xff8000001f547808 */ /* 0x000fe20005800000 */
[C---:B------:R-:W-:Y:S01]  /*4d10*/  IMAD.IADD R34, R6.reuse, 0x1, -R11 ;  /* 0x0000000106227824 */ /* 0x040fe200078e0a0b */
[----:B------:R-:W-:Y:S01]  /*4d20*/  FSEL R87, R29, -INF , !P3 ;  /* 0xff8000001d577808 */ /* 0x000fe20005800000 */
[----:B------:R-:W-:Y:S01]  /*4d30*/  IMAD.IADD R38, R6, 0x1, -R10 ;  /* 0x0000000106267824 */ /* 0x000fe200078e0a0a */
[----:B------:R-:W-:Y:S01]  /*4d40*/  ISETP.GE.AND P3, PT, R8, UR23, PT ;  /* 0x0000001708007c0c */ /* 0x000fe2000bf66270 */
[C-C-:B------:R-:W-:Y:S01]  /*4d50*/  IMAD.IADD R39, R6.reuse, 0x1, -R9.reuse ;  /* 0x0000000106277824 */ /* 0x140fe200078e0a09 */
[----:B------:R-:W-:Y:S01]  /*4d60*/  FSEL R150, R61, -INF , !P6 ;  /* 0xff8000003d967808 */ /* 0x000fe20007000000 */
[--C-:B------:R-:W-:Y:S01]  /*4d70*/  IMAD.IADD R44, R6, 0x1, -R8.reuse ;  /* 0x00000001062c7824 */ /* 0x100fe200078e0a08 */
[----:B------:R-:W-:Y:S01]  /*4d80*/  IABS R6, R15 ;  /* 0x0000000f00067213 */ /* 0x000fe20000000000 */
[----:B------:R-:W-:Y:S01]  /*4d90*/  IMAD.IADD R23, R3, 0x1, -R9 ;  /* 0x0000000103177824 */ /* 0x000fe200078e0a09 */
[----:B------:R-:W-:Y:S01]  /*4da0*/  FSEL R60, R27, -INF , !P0 ;  /* 0xff8000001b3c7808 */ /* 0x000fe20004000000 */
[C-C-:B------:R-:W-:Y:S01]  /*4db0*/  IMAD.IADD R24, R3.reuse, 0x1, -R8.reuse ;  /* 0x0000000103187824 */ /* 0x140fe200078e0a08 */
[----:B------:R-:W-:Y:S01]  /*4dc0*/  FSEL R169, R42, -INF , !P6 ;  /* 0xff8000002aa97808 */ /* 0x000fe20007000000 */
[----:B------:R-:W-:Y:S01]  /*4dd0*/  IMAD.IADD R26, R3, 0x1, -R13 ;  /* 0x00000001031a7824 */ /* 0x000fe200078e0a0d */
[----:B------:R-:W-:Y:S01]  /*4de0*/  IABS R3, R16 ;  /* 0x0000001000037213 */ /* 0x000fe20000000000 */
[--C-:B------:R-:W-:Y:S01]  /*4df0*/  IMAD.IADD R41, R7, 0x1, -R8.reuse ;  /* 0x0000000107297824 */ /* 0x100fe200078e0a08 */
[----:B------:R-:W-:Y:S01]  /*4e00*/  FSEL R61, R32, -INF , !P6 ;  /* 0xff800000203d7808 */ /* 0x000fe20007000000 */
[----:B------:R-:W-:Y:S01]  /*4e10*/  IMAD.IADD R47, R5, 0x1, -R8 ;  /* 0x00000001052f7824 */ /* 0x000fe200078e0a08 */
[----:B------:R-:W-:Y:S01]  /*4e20*/  IABS R8, R17 ;  /* 0x0000001100087213 */ /* 0x000fe20000000000 */
[C---:B------:R-:W-:Y:S01]  /*4e30*/  IMAD.IADD R27, R7.reuse, 0x1, -R12 ;  /* 0x00000001071b7824 */ /* 0x040fe200078e0a0c */
[----:B------:R-:W-:Y:S01]  /*4e40*/  FSEL R85, R36, -INF , !P5 ;  /* 0xff80000024557808 */ /* 0x000fe20006800000 */
[----:B------:R-:W-:Y:S01]  /*4e50*/  IMAD.IADD R32, R7, 0x1, -R11 ;  /* 0x0000000107207824 */ /* 0x000fe200078e0a0b */
[----:B------:R-:W-:Y:S01]  /*4e60*/  FSEL R86, R35, -INF , !P4 ;  /* 0xff80000023567808 */ /* 0x000fe20006000000 */
[----:B------:R-:W-:Y:S01]  /*4e70*/  IMAD.IADD R36, R7, 0x1, -R10 ;  /* 0x0000000107247824 */ /* 0x000fe200078e0a0a */
[----:B------:R-:W-:Y:S01]  /*4e80*/  FSEL R147, R65, -INF , !P5 ;  /* 0xff80000041937808 */ /* 0x000fe20006800000 */
[C---:B------:R-:W-:Y:S01]  /*4e90*/  IMAD.IADD R35, R7.reuse, 0x1, -R9 ;  /* 0x0000000107237824 */ /* 0x040fe200078e0a09 */
[----:B------:R-:W-:Y:S01]  /*4ea0*/  ISETP.GE.AND P0, PT, R12, UR23, PT ;  /* 0x000000170c007c0c */ /* 0x000fe2000bf06270 */
[----:B------:R-:W-:Y:S01]  /*4eb0*/  IMAD.IADD R43, R7, 0x1, -R13 ;  /* 0x00000001072b7824 */ /* 0x000fe200078e0a0d */
[----:B------:R-:W-:Y:S01]  /*4ec0*/  ISETP.GE.AND P6, PT, R11, UR23, PT ;  /* 0x000000170b007c0c */ /* 0x000fe2000bfc6270 */
[----:B------:R-:W-:Y:S01]  /*4ed0*/  IMAD.IADD R42, R7, 0x1, -R14 ;  /* 0x00000001072a7824 */ /* 0x000fe200078e0a0e */
[----:B------:R-:W-:Y:S01]  /*4ee0*/  FSEL R65, R37, -INF , !P5 ;  /* 0xff80000025417808 */ /* 0x000fe20006800000 */
[----:B------:R-:W-:Y:S01]  /*4ef0*/  IMAD.MOV.U32 R7, RZ, RZ, R6 ;  /* 0x000000ffff077224 */ /* 0x000fe200078e0006 */
[----:B------:R-:W-:Y:S01]  /*4f00*/  FSEL R164, R40, -INF , !P4 ;  /* 0xff80000028a47808 */ /* 0x000fe20006000000 */
[----:B------:R-:W-:Y:S01]  /*4f10*/  IMAD.MOV.U32 R6, RZ, RZ, R3 ;  /* 0x000000ffff067224 */ /* 0x000fe200078e0003 */
[----:B------:R-:W-:Y:S01]  /*4f20*/  ISETP.GE.AND P4, PT, R9, UR23, PT ;  /* 0x0000001709007c0c */ /* 0x000fe2000bf86270 */
[----:B------:R-:W-:Y:S01]  /*4f30*/  IMAD.MOV.U32 R3, RZ, RZ, R8 ;  /* 0x000000ffff037224 */ /* 0x000fe200078e0008 */
[----:B------:R-:W-:Y:S01]  /*4f40*/  I2FP.F32.S32 R7, R7 ;  /* 0x0000000700077245 */ /* 0x000fe20000201400 */
[C---:B------:R-:W-:Y:S01]  /*4f50*/  IMAD.IADD R12, R5.reuse, 0x1, -R12 ;  /* 0x00000001050c7824 */ /* 0x040fe200078e0a0c */
[----:B------:R-:W-:Y:S01]  /*4f60*/  I2FP.F32.S32 R6, R6 ;  /* 0x0000000600067245 */ /* 0x000fe20000201400 */
[C---:B------:R-:W-:Y:S01]  /*4f70*/  IMAD.IADD R11, R5.reuse, 0x1, -R11 ;  /* 0x00000001050b7824 */ /* 0x040fe200078e0a0b */
[----:B------:R-:W-:Y:S01]  /*4f80*/  I2FP.F32.S32 R3, R3 ;  /* 0x0000000300037245 */ /* 0x000fe20000201400 */
[----:B------:R-:W-:-:S02]  /*4f90*/  IMAD.IADD R37, R5, 0x1, -R10 ;  /* 0x0000000105257824 */ /* 0x000fc400078e0a0a */
[----:B------:R-:W-:Y:S01]  /*4fa0*/  FFMA.FTZ R46, R7, -UR5, R105 ;  /* 0x80000005072e7c23 */ /* 0x000fe20008010069 */
[C---:B------:R-:W-:Y:S02]  /*4fb0*/  IMAD.IADD R40, R5.reuse, 0x1, -R9 ;  /* 0x0000000105287824 */ /* 0x040fe400078e0a09 */
[----:B------:R-:W-:Y:S01]  /*4fc0*/  FFMA.FTZ R53, R6, -UR5, R120 ;  /* 0x8000000506357c23 */ /* 0x000fe20008010078 */
[----:B------:R-:W-:Y:S02]  /*4fd0*/  IMAD.IADD R45, R5, 0x1, -R13 ;  /* 0x00000001052d7824 */ /* 0x000fe400078e0a0d */
[----:B------:R-:W-:Y:S01]  /*4fe0*/  FFMA.FTZ R52, R3, -UR5, R121 ;  /* 0x8000000503347c23 */ /* 0x000fe20008010079 */
[----:B------:R-:W-:Y:S01]  /*4ff0*/  IMAD.IADD R31, R5, 0x1, -R14 ;  /* 0x00000001051f7824 */ /* 0x000fe200078e0a0e */
[----:B------:R-:W-:Y:S02]  /*5000*/  IABS R5, R24 ;  /* 0x0000001800057213 */ /* 0x000fe40000000000 */
[----:B------:R-:W-:-:S02]  /*5010*/  IABS R3, R26 ;  /* 0x0000001a00037213 */ /* 0x000fc40000000000 */
[----:B------:R-:W-:Y:S01]  /*5020*/  IABS R6, R23 ;  /* 0x0000001700067213 */ /* 0x000fe20000000000 */
[----:B------:R-:W-:Y:S01]  /*5030*/  IMAD.MOV.U32 R8, RZ, RZ, R5 ;  /* 0x000000ffff087224 */ /* 0x000fe200078e0005 */
[----:B------:R-:W-:Y:S01]  /*5040*/  IABS R7, R25 ;  /* 0x0000001900077213 */ /* 0x000fe20000000000 */
[----:B------:R-:W-:Y:S01]  /*5050*/  IMAD.MOV.U32 R5, RZ, RZ, R3 ;  /* 0x000000ffff057224 */ /* 0x000fe200078e0003 */
[----:B------:R-:W-:Y:S02]  /*5060*/  IABS R9, R27 ;  /* 0x0000001b00097213 */ /* 0x000fe40000000000 */
[----:B------:R-:W-:Y:S01]  /*5070*/  ISETP.GE.AND P5, PT, R10, UR23, PT ;  /* 0x000000170a007c0c */ /* 0x000fe2000bfa6270 */
        /* <DEDUP_REMOVED lines=12> */
[----:B------:R-:W-:Y:S01]  /*5140*/  IABS R5, R30 ;  /* 0x0000001e00057213 */ /* 0x000fe20000000000 */
[----:B------:R-:W-:Y:S01]  /*5150*/  FFMA.FTZ R26, R3, -UR5, R107 ;  /* 0x80000005031a7c23 */ /* 0x000fe2000801006b */
[----:B------:R-:W-:Y:S01]  /*5160*/  IABS R3, R12 ;  /* 0x0000000c00037213 */ /* 0x000fe20000000000 */
[----:B------:R-:W-:Y:S01]  /*5170*/  FFMA.FTZ R29, R8, -UR5, R129 ;  /* 0x80000005081d7c23 */ /* 0x000fe20008010081 */
[----:B------:R-:W-:Y:S01]  /*5180*/  IABS R6, R32 ;  /* 0x0000002000067213 */ /* 0x000fe20000000000 */
[----:B------:R-:W-:Y:S01]  /*5190*/  IMAD.MOV.U32 R10, RZ, RZ, R5 ;  /* 0x000000ffff0a7224 */ /* 0x000fe200078e0005 */
[----:B------:R-:W-:Y:S01]  /*51a0*/  IABS R7, R34 ;  /* 0x0000002200077213 */ /* 0x000fe20000000000 */
[----:B------:R-:W-:Y:S01]  /*51b0*/  IMAD.MOV.U32 R8, RZ, RZ, R3 ;  /* 0x000000ffff087224 */ /* 0x000fe200078e0003 */
[----:B------:R-:W-:Y:S01]  /*51c0*/  IABS R9, R11 ;  /* 0x0000000b00097213 */ /* 0x000fe20000000000 */
[----:B------:R-:W-:Y:S01]  /*51d0*/  IMAD.MOV.U32 R5, RZ, RZ, R6 ;  /* 0x000000ffff057224 */ /* 0x000fe200078e0006 */
[----:B------:R-:W-:Y:S01]  /*51e0*/  I2FP.F32.S32 R10, R10 ;  /* 0x0000000a000a7245 */ /* 0x000fe20000201400 */
[----:B------:R-:W-:Y:S01]  /*51f0*/  IMAD.MOV.U32 R3, RZ, RZ, R7 ;  /* 0x000000ffff037224 */ /* 0x000fe200078e0007 */
[----:B------:R-:W-:Y:S01]  /*5200*/  I2FP.F32.S32 R8, R8 ;  /* 0x0000000800087245 */ /* 0x000fe20000201400 */
[----:B------:R-:W-:Y:S01]  /*5210*/  IMAD.MOV.U32 R6, RZ, RZ, R9 ;  /* 0x000000ffff067224 */ /* 0x000fe200078e0009 */
[----:B------:R-:W-:-:S02]  /*5220*/  I2FP.F32.S32 R7, R5 ;  /* 0x0000000500077245 */ /* 0x000fc40000201400 */
[----:B------:R-:W-:Y:S02]  /*5230*/  I2FP.F32.S32 R5, R3 ;  /* 0x0000000300057245 */ /* 0x000fe40000201400 */
[----:B------:R-:W-:Y:S01]  /*5240*/  I2FP.F32.S32 R3, R6 ;  /* 0x0000000600037245 */ /* 0x000fe20000201400 */
[----:B------:R-:W-:Y:S01]  /*5250*/  FFMA.FTZ R25, R7, -UR5, R122 ;  /* 0x8000000507197c23 */ /* 0x000fe2000801007a */
[----:B------:R-:W-:Y:S01]  /*5260*/  IABS R6, R36 ;  /* 0x0000002400067213 */ /* 0x000fe20000000000 */
[----:B------:R-:W-:Y:S01]  /*5270*/  FFMA.FTZ R24, R5, -UR5, R108 ;  /* 0x8000000505187c23 */ /* 0x000fe2000801006c */
[----:B------:R-:W-:Y:S01]  /*5280*/  IABS R9, R39 ;  /* 0x0000002700097213 */ /* 0x000fe20000000000 */
[----:B------:R-:W-:Y:S01]  /*5290*/  FFMA.FTZ R23, R3, -UR5, R110 ;  /* 0x8000000503177c23 */ /* 0x000fe2000801006e */
[----:B------:R-:W-:Y:S01]  /*52a0*/  FSEL R185, R22, -INF , !P1 ;  /* 0xff80000016b97808 */ /* 0x000fe20004800000 */
[----:B------:R-:W-:Y:S01]  /*52b0*/  FFMA.FTZ R22, R10, -UR5, R101 ;  /* 0x800000050a167c23 */ /* 0x000fe20008010065 */
[----:B------:R-:W-:Y:S01]  /*52c0*/  IABS R5, R38 ;  /* 0x0000002600057213 */ /* 0x000fe20000000000 */
[----:B------:R-:W-:Y:S01]  /*52d0*/  IMAD.MOV.U32 R10, RZ, RZ, R6 ;  /* 0x000000ffff0a7224 */ /* 0x000fe200078e0006 */
[----:B------:R-:W-:Y:S01]  /*52e0*/  IABS R7, R35 ;  /* 0x0000002300077213 */ /* 0x000fe20000000000 */
[----:B------:R-:W-:Y:S01]  /*52f0*/  IMAD.MOV.U32 R6, RZ, RZ, R9 ;  /* 0x000000ffff067224 */ /* 0x000fe200078e0009 */
[----:B------:R-:W-:Y:S01]  /*5300*/  FSEL R186, R21, -INF , !P1 ;  /* 0xff80000015ba7808 */ /* 0x000fe20004800000 */
[----:B------:R-:W-:Y:S01]  /*5310*/  FFMA.FTZ R21, R8, -UR5, R103 ;  /* 0x8000000508157c23 */ /* 0x000fe20008010067 */
[----:B------:R-:W-:Y:S01]  /*5320*/  IABS R3, R37 ;  /* 0x0000002500037213 */ /* 0x000fe20000000000 */
[----:B------:R-:W-:Y:S01]  /*5330*/  IMAD.MOV.U32 R8, RZ, RZ, R5 ;  /* 0x000000ffff087224 */ /* 0x000fe200078e0005 */
[----:B------:R-:W-:Y:S01]  /*5340*/  FSEL R140, R18, -INF , !P2 ;  /* 0xff800000128c7808 */ /* 0x000fe20005000000 */
[----:B------:R-:W-:Y:S01]  /*5350*/  IMAD.MOV.U32 R5, RZ, RZ, R7 ;  /* 0x000000ffff057224 */ /* 0x000fe200078e0007 */
[----:B------:R-:W-:-:S02]  /*5360*/  I2FP.F32.S32 R7, R3 ;  /* 0x0000000300077245 */ /* 0x000fc40000201400 */
[----:B------:R-:W-:Y:S02]  /*5370*/  I2FP.F32.S32 R3, R6 ;  /* 0x0000000600037245 */ /* 0x000fe40000201400 */
[----:B------:R-:W-:Y:S01]  /*5380*/  I2FP.F32.S32 R10, R10 ;  /* 0x0000000a000a7245 */ /* 0x000fe20000201400 */
[----:B------:R-:W-:Y:S01]  /*5390*/  FFMA.FTZ R18, R7, -UR5, R111 ;  /* 0x8000000507127c23 */ /* 0x000fe2000801006f */
[----:B------:R-:W-:Y:S01]  /*53a0*/  I2FP.F32.S32 R8, R8 ;  /* 0x0000000800087245 */ /* 0x000fe20000201400 */
[----:B------:R-:W-:Y:S01]  /*53b0*/  FFMA.FTZ R16, R3, -UR5, R112 ;  /* 0x8000000503107c23 */ /* 0x000fe20008010070 */
[----:B------:R-:W-:Y:S02]  /*53c0*/  I2FP.F32.S32 R5, R5 ;  /* 0x0000000500057245 */ /* 0x000fe40000201400 */
[----:B------:R-:W-:Y:S02]  /*53d0*/  IABS R3, R40 ;  /* 0x0000002800037213 */ /* 0x000fe40000000000 */
[----:B------:R-:W-:Y:S01]  /*53e0*/  IABS R6, R41 ;  /* 0x0000002900067213 */ /* 0x000fe20000000000 */
[----:B------:R-:W-:Y:S01]  /*53f0*/  FFMA.FTZ R17, R5, -UR5, R130 ;  /* 0x8000000505117c23 */ /* 0x000fe20008010082 */
[----:B------:R-:W-:-:S02]  /*5400*/  IABS R7, R42 ;  /* 0x0000002a00077213 */ /* 0x000fc40000000000 */
[----:B------:R-:W-:Y:S02]  /*5410*/  IABS R9, R44 ;  /* 0x0000002c00097213 */ /* 0x000fe40000000000 */
[----:B------:R-:W-:Y:S02]  /*5420*/  FSEL R141, R64, -INF , !P2 ;  /* 0xff800000408d7808 */ /* 0x000fe40005000000 */
[----:B------:R-:W-:Y:S01]  /*5430*/  FSEL R187, R20, -INF , !P1 ;  /* 0xff80000014bb7808 */ /* 0x000fe20004800000 */
[----:B------:R-:W-:Y:S01]  /*5440*/  FFMA.FTZ R20, R10, -UR5, R123 ;  /* 0x800000050a147c23 */ /* 0x000fe2000801007b */
[----:B------:R-:W-:Y:S01]  /*5450*/  FSEL R64, R19, -INF , !P2 ;  /* 0xff80000013407808 */ /* 0x000fe20005000000 */
[----:B------:R-:W-:Y:S01]  /*5460*/  FFMA.FTZ R19, R8, -UR5, R109 ;  /* 0x8000000508137c23 */ /* 0x000fe2000801006d */
[----:B------:R-:W-:Y:S01]  /*5470*/  IMAD.MOV.U32 R10, RZ, RZ, R3 ;  /* 0x000000ffff0a7224 */ /* 0x000fe200078e0003 */
[----:B------:R-:W-:Y:S01]  /*5480*/  IABS R5, R43 ;  /* 0x0000002b00057213 */ /* 0x000fe20000000000 */
[----:B------:R-:W-:Y:S01]  /*5490*/  IMAD.MOV.U32 R8, RZ, RZ, R6 ;  /* 0x000000ffff087224 */ /* 0x000fe200078e0006 */
[----:B------:R-:W-:Y:S01]  /*54a0*/  ISETP.GE.AND P2, PT, R13, UR23, PT ;  /* 0x000000170d007c0c */ /* 0x000fe2000bf46270 */
[----:B------:R-:W-:Y:S01]  /*54b0*/  IMAD.MOV.U32 R3, RZ, RZ, R7 ;  /* 0x000000ffff037224 */ /* 0x000fe200078e0007 */
[----:B------:R-:W-:Y:S01]  /*54c0*/  I2FP.F32.S32 R7, R5 ;  /* 0x0000000500077245 */ /* 0x000fe20000201400 */
[----:B------:R-:W-:Y:S01]  /*54d0*/  IMAD.MOV.U32 R6, RZ, RZ, R9 ;  /* 0x000000ffff067224 */ /* 0x000fe200078e0009 */
[----:B------:R-:W-:-:S02]  /*54e0*/  I2FP.F32.S32 R8, R8 ;  /* 0x0000000800087245 */ /* 0x000fc40000201400 */
[----:B------:R-:W-:Y:S01]  /*54f0*/  I2FP.F32.S32 R5, R3 ;  /* 0x0000000300057245 */ /* 0x000fe20000201400 */
[----:B------:R-:W-:Y:S01]  /*5500*/  FFMA.FTZ R13, R7, -UR5, R126 ;  /* 0x80000005070d7c23 */ /* 0x000fe2000801007e */
[----:B------:R-:W-:Y:S02]  /*5510*/  I2FP.F32.S32 R3, R6 ;  /* 0x0000000600037245 */ /* 0x000fe40000201400 */
[----:B------:R-:W-:Y:S01]  /*5520*/  I2FP.F32.S32 R10, R10 ;  /* 0x0000000a000a7245 */ /* 0x000fe20000201400 */
[----:B------:R-:W-:Y:S01]  /*5530*/  FFMA.FTZ R12, R5, -UR5, R127 ;  /* 0x80000005050c7c23 */ /* 0x000fe2000801007f */
[----:B------:R-:W-:Y:S01]  /*5540*/  IABS R5, R54 ;  /* 0x0000003600057213 */ /* 0x000fe20000000000 */
[----:B------:R-:W-:Y:S01]  /*5550*/  FFMA.FTZ R11, R3, -UR5, R113 ;  /* 0x80000005030b7c23 */ /* 0x000fe20008010071 */
[----:B------:R-:W-:Y:S01]  /*5560*/  IABS R3, R47 ;  /* 0x0000002f00037213 */ /* 0x000fe20000000000 */
[----:B------:R-:W-:Y:S01]  /*5570*/  FFMA.FTZ R15, R10, -UR5, R114 ;  /* 0x800000050a0f7c23 */ /* 0x000fe20008010072 */
[----:B------:R-:W-:-:S02]  /*5580*/  FSEL R184, R67, -INF , !P1 ;  /* 0xff80000043b87808 */ /* 0x000fc40004800000 */
[----:B------:R-:W-:Y:S02]  /*5590*/  IABS R6, R55 ;  /* 0x0000003700067213 */ /* 0x000fe40000000000 */
[----:B------:R-:W-:Y:S02]  /*55a0*/  IABS R7, R45 ;  /* 0x0000002d00077213 */ /* 0x000fe40000000000 */
[----:B------:R-:W-:Y:S01]  /*55b0*/  ISETP.GE.AND P1, PT, R14, UR23, PT ;  /* 0x000000170e007c0c */ /* 0x000fe2000bf26270 */
[----:B------:R-:W-:Y:S01]  /*55c0*/  FFMA.FTZ R14, R8, -UR5, R131 ;  /* 0x80000005080e7c23 */ /* 0x000fe20008010083 */
[----:B------:R-:W-:Y:S01]  /*55d0*/  IABS R9, R31 ;  /* 0x0000001f00097213 */ /* 0x000fe20000000000 */
[----:B------:R-:W-:Y:S01]  /*55e0*/  IMAD.MOV.U32 R8, RZ, RZ, R5 ;  /* 0x000000ffff087224 */ /* 0x000fe200078e0005 */
[----:B------:R-:W-:Y:S01]  /*55f0*/  FSEL R149, R46, -INF , !P0 ;  /* 0xff8000002e957808 */ /* 0x000fe20004000000 */
[----:B------:R-:W-:Y:S01]  /*5600*/  IMAD.MOV.U32 R5, RZ, RZ, R3 ;  /* 0x000000ffff057224 */ /* 0x000fe200078e0003 */
[----:B------:R-:W-:Y:S01]  /*5610*/  FSEL R153, R26, -INF , !P0 ;  /* 0xff8000001a997808 */ /* 0x000fe20004000000 */
[----:B------:R-:W-:Y:S01]  /*5620*/  IMAD.MOV.U32 R10, RZ, RZ, R6 ;  /* 0x000000ffff0a7224 */ /* 0x000fe200078e0006 */
[----:B------:R-:W-:Y:S01]  /*5630*/  FSEL R158, R22, -INF , !P0 ;  /* 0xff800000169e7808 */ /* 0x000fe20004000000 */
[----:B------:R-:W-:Y:S01]  /*5640*/  IMAD.MOV.U32 R3, RZ, RZ, R7 ;  /* 0x000000ffff037224 */ /* 0x000fe200078e0007 */
[----:B------:R-:W-:Y:S01]  /*5650*/  FSEL R165, R21, -INF , !P0 ;  /* 0xff80000015a57808 */ /* 0x000fe20004000000 */
[----:B------:R-:W-:Y:S01]  /*5660*/  IMAD.MOV.U32 R6, RZ, RZ, R9 ;  /* 0x000000ffff067224 */ /* 0x000fe200078e0009 */
[----:B------:R-:W-:-:S02]  /*5670*/  PLOP3.LUT P0, PT, PT, PT, UP0, 0x80, 0x0 ;  /* 0x000000000000781c */ /* 0x000fc40003f0f008 */
[----:B------:R-:W-:Y:S02]  /*5680*/  I2FP.F32.S32 R7, R5 ;  /* 0x0000000500077245 */ /* 0x000fe40000201400 */
[----:B------:R-:W-:Y:S02]  /*5690*/  I2FP.F32.S32 R5, R3 ;  /* 0x0000000300057245 */ /* 0x000fe40000201400 */
[----:B------:R-:W-:Y:S01]  /*56a0*/  I2FP.F32.S32 R10, R10 ;  /* 0x0000000a000a7245 */ /* 0x000fe20000201400 */
[----:B------:R-:W-:Y:S01]  /*56b0*/  FFMA.FTZ R7, R7, -UR5, R115 ;  /* 0x8000000507077c23 */ /* 0x000fe20008010073 */
[----:B------:R-:W-:Y:S01]  /*56c0*/  I2FP.F32.S32 R8, R8 ;  /* 0x0000000800087245 */ /* 0x000fe20000201400 */
[----:B------:R-:W-:Y:S01]  /*56d0*/  FFMA.FTZ R5, R5, -UR5, R50 ;  /* 0x8000000505057c23 */ /* 0x000fe20008010032 */
[----:B------:R-:W-:Y:S01]  /*56e0*/  I2FP.F32.S32 R3, R6 ;  /* 0x0000000600037245 */ /* 0x000fe20000201400 */
[----:B------:R-:W-:Y:S01]  /*56f0*/  FFMA.FTZ R10, R10, -UR5, R48 ;  /* 0x800000050a0a7c23 */ /* 0x000fe20008010030 */
[----:B------:R-:W-:Y:S01]  /*5700*/  FSEL R146, R53, -INF , !P6 ;  /* 0xff80000035927808 */ /* 0x000fe20007000000 */
[----:B------:R-:W-:Y:S01]  /*5710*/  FFMA.FTZ R8, R8, -UR5, R49 ;  /* 0x8000000508087c23 */ /* 0x000fe20008010031 */
[----:B------:R-:W-:Y:S01]  /*5720*/  FSEL R148, R25, -INF , !P6 ;  /* 0xff80000019947808 */ /* 0x000fe20007000000 */
[----:B------:R-:W-:Y:S01]  /*5730*/  FFMA.FTZ R3, R3, -UR5, R51 ;  /* 0x8000000503037c23 */ /* 0x000fe20008010033 */
        /* <DEDUP_REMOVED lines=105> */
.L_x_359:
[----:B------:R-:W-:Y:S05]  /*5dd0*/  BSYNC B0 ;  /* 0x0000000000007941 */ /* 0x000fea0003800000 */
.L_x_358:
[----:B------:R-:W0:Y:S02]  /*5de0*/  LDGDEPBAR ;  /* 0x00000000000079af */ /* 0x000e240000000000 */
.L_x_357:
[----:B------:R-:W-:Y:S01]  /*5df0*/  FMNMX.FTZ R3, R59, R58, !PT ;  /* 0x0000003a3b037209 */ /* 0x000fe20007810000 */
[----:B------:R-:W-:Y:S01]  /*5e00*/  STL [R1+0x8c], R230 ;  /* 0x00008ce601007387 */ /* 0x000fe20000100800 */
[----:B--2---:R-:W-:Y:S01]  /*5e10*/  MOV R15, R31 ;  /* 0x0000001f000f7202 */ /* 0x004fe20000000f00 */
[----:B------:R-:W-:Y:S01]  /*5e20*/  ULDC UR6, c[0x0][0x2ec] ;  /* 0x0000bb0000067ab9 */ /* 0x000fe20000000800 */
[----:B------:R-:W-:Y:S01]  /*5e30*/  FMNMX.FTZ R3, R57, R3, !PT ;  /* 0x0000000339037209 */ /* 0x000fe20007810000 */
[----:B------:R-:W-:Y:S01]  /*5e40*/  STL [R1+0x88], R229 ;  /* 0x000088e501007387 */ /* 0x000fe20000100800 */
[----:B------:R-:W-:Y:S02]  /*5e50*/  LEA R216, R2, UR4, 0x1 ;  /* 0x0000000402d87c11 */ /* 0x000fe4000f8e08ff */
[----:B------:R-:W-:Y:S01]  /*5e60*/  FMNMX.FTZ R3, R56, R3, !PT ;  /* 0x0000000338037209 */ /* 0x000fe20007810000 */
[----:B------:R-:W-:Y:S01]  /*5e70*/  STL [R1+0x84], R228 ;  /* 0x000084e401007387 */ /* 0x000fe20000100800 */
[----:B------:R-:W-:Y:S01]  /*5e80*/  LEA R217, R4, R216, 0x1 ;  /* 0x000000d804d97211 */ /* 0x000fe200078e08ff */
[C---:B------:R-:W-:Y:S01]  /*5e90*/  IMAD R219, R0.reuse, 0x2, R216 ;  /* 0x0000000200db7824 */ /* 0x040fe200078e02d8 */
[----:B------:R-:W-:Y:S01]  /*5ea0*/  FMNMX.FTZ R3, R65, R3, !PT ;  /* 0x0000000341037209 */ /* 0x000fe20007810000 */
[----:B------:R-:W-:Y:S01]  /*5eb0*/  STL [R1+0x80], R227 ;  /* 0x000080e301007387 */ /* 0x000fe20000100800 */
[----:B------:R-:W-:-:S02]  /*5ec0*/  LEA R218, R0, R217, 0x1 ;  /* 0x000000d900da7211 */ /* 0x000fc400078e08ff */
        /* <DEDUP_REMOVED lines=8> */
[----:B------:R-:W-:-:S02]  /*5f50*/  FMNMX.FTZ R3, R60, R3, !PT ;  /* 0x000000033c037209 */ /* 0x000fc40007810000 */
[----:B------:R-:W-:Y:S01]  /*5f60*/  FMNMX.FTZ R154, R186, R5, !PT ;  /* 0x00000005ba9a7209 */ /* 0x000fe20007810000 */
[----:B------:R2:W-:Y:S01]  /*5f70*/  STL [R1+0x70], R223 ;  /* 0x000070df01007387 */ /* 0x0005e20000100800 */
        /* <DEDUP_REMOVED lines=17> */
[----:B------:R-:W-:Y:S01]  /*6090*/  LDSM.16.MT88.4 R68, [R216+0xc000] ;  /* 0x00c00000d844783b */ /* 0x000fe20000004200 */
[----:B------:R-:W-:Y:S01]  /*60a0*/  FMNMX.FTZ R3, R165, R3, !PT ;  /* 0x00000003a5037209 */ /* 0x000fe20007810000 */
[----:B--2---:R-:W-:Y:S01]  /*60b0*/  IMAD.MOV.U32 R223, RZ, RZ, R30 ;  /* 0x000000ffffdf7224 */ /* 0x004fe200078e001e */
[----:B------:R-:W-:Y:S01]  /*60c0*/  FMNMX.FTZ R154, R252, R154, !PT ;  /* 0x0000009afc9a7209 */ /* 0x000fe20007810000 */
[----:B------:R-:W-:Y:S01]  /*60d0*/  LDSM.16.MT88.4 R76, [R217+0xc000] ;  /* 0x00c00000d94c783b */ /* 0x000fe20000004200 */
[----:B------:R-:W-:-:S03]  /*60e0*/  FMNMX.FTZ R3, R163, R3, !PT ;  /* 0x00000003a3037209 */ /* 0x000fc60007810000 */
[----:B------:R-:W2:Y:S01]  /*60f0*/  SHFL.BFLY PT, R5, R154, 0x2, 0x1f ;  /* 0x0c401f009a057f89 */ /* 0x000ea200000e0000 */
[----:B------:R-:W-:-:S03]  /*6100*/  FMNMX.FTZ R3, R162, R3, !PT ;  /* 0x00000003a2037209 */ /* 0x000fc60007810000 */
[----:B------:R-:W-:Y:S01]  /*6110*/  LDSM.16.MT88.4 R72, [R219+0xc000] ;  /* 0x00c00000db48783b */ /* 0x000fe20000004200 */
        /* <DEDUP_REMOVED lines=8> */
[----:B--2---:R-:W-:-:S03]  /*61a0*/  FMNMX.FTZ R154, R154, R5, !PT ;  /* 0x000000059a9a7209 */ /* 0x004fc60007810000 */
[----:B------:R-:W-:Y:S04]  /*61b0*/  LDSM.16.MT88.4 R104, [R218+0xe000] ;  /* 0x00e00000da68783b */ /* 0x000fe80000004200 */
[----:B-1----:R-:W1:Y:S04]  /*61c0*/  SHFL.BFLY PT, R6, R154, 0x1, 0x1f ;  /* 0x0c201f009a067f89 */ /* 0x002e6800000e0000 */
[----:B------:R-:W2:Y:S04]  /*61d0*/  SHFL.BFLY PT, R5, R3, 0x2, 0x1f ;  /* 0x0c401f0003057f89 */ /* 0x000ea800000e0000 */
[----:B------:R-:W-:Y:S04]  /*61e0*/  LDSM.16.MT88.4 R36, [R216+0xc800] ;  /* 0x00c80000d824783b */ /* 0x000fe80000004200 */
[----:B------:R-:W-:Y:S04]  /*61f0*/  LDSM.16.MT88.4 R52, [R219+0xe800] ;  /* 0x00e80000db34783b */ /* 0x000fe80000004200 */
[----:B------:R-:W-:Y:S04]  /*6200*/  STL [R1+0x58], R159 ;  /* 0x0000589f01007387 */ /* 0x000fe80000100800 */
[----:B------:R-:W-:Y:S01]  /*6210*/  LDSM.16.MT88.4 R48, [R219+0xc800] ;  /* 0x00c80000db30783b */ /* 0x000fe20000004200 */
[----:B-1----:R-:W-:-:S03]  /*6220*/  FMNMX.FTZ R154, R154, R6, !PT ;  /* 0x000000069a9a7209 */ /* 0x002fc60007810000 */
[----:B------:R-:W-:Y:S01]  /*6230*/  LDSM.16.MT88.4 R40, [R218+0xc800] ;  /* 0x00c80000da28783b */ /* 0x000fe20000004200 */
[----:B------:R-:W-:Y:S02]  /*6240*/  FMNMX.FTZ R6, R166, R168, !PT ;  /* 0x000000a8a6067209 */ /* 0x000fe40007810000 */
[C---:B------:R-:W-:Y:S01]  /*6250*/  FSETP.NEU.FTZ.AND P1, PT, R154.reuse, -INF , PT ;  /* 0xff8000009a00780b */ /* 0x040fe20003f3d000 */
[----:B------:R-:W-:Y:S01]  /*6260*/  FMUL.FTZ R12, R154, UR6 ;  /* 0x000000069a0c7c20 */ /* 0x000fe20008410000 */
[----:B--2---:R-:W-:-:S04]  /*6270*/  FMNMX.FTZ R3, R3, R5, !PT ;  /* 0x0000000503037209 */ /* 0x004fc80007810000 */
[----:B------:R-:W-:Y:S01]  /*6280*/  FSEL R12, R12, RZ, P1 ;  /* 0x000000ff0c0c7208 */ /* 0x000fe20000800000 */
[----:B------:R-:W1:Y:S04]  /*6290*/  SHFL.BFLY PT, R152, R3, 0x1, 0x1f ;  /* 0x0c201f0003987f89 */ /* 0x000e6800000e0000 */
[----:B------:R-:W-:-:S04]  /*62a0*/  FFMA.FTZ R5, R59, UR6, -R12 ;  /* 0x000000063b057c23 */ /* 0x000fc8000801080c */
[----:B------:R2:W-:Y:S01]  /*62b0*/  MUFU.EX2 R229, R5 ;  /* 0x0000000500e57308 */ /* 0x0005e20000000800 */
[----:B-1----:R-:W-:Y:S01]  /*62c0*/  FMNMX.FTZ R152, R3, R152, !PT ;  /* 0x0000009803987209 */ /* 0x002fe20007810000 */
[--C-:B--2---:R-:W-:Y:S01]  /*62d0*/  FFMA.FTZ R5, R58, UR6, -R12.reuse ;  /* 0x000000063a057c23 */ /* 0x104fe2000801080c */
[----:B------:R-:W-:Y:S02]  /*62e0*/  FFMA.FTZ R3, R57, UR6, -R12 ;  /* 0x0000000639037c23 */ /* 0x000fe4000801080c */
[----:B------:R-:W-:-:S03]  /*62f0*/  FSETP.NEU.FTZ.AND P1, PT, R152, -INF , PT ;  /* 0xff8000009800780b */ /* 0x000fc60003f3d000 */
[----:B------:R1:W2:Y:S08]  /*6300*/  MUFU.EX2 R230, R5 ;  /* 0x0000000500e67308 */ /* 0x0002b00000000800 */
[----:B------:R3:W-:Y:S01]  /*6310*/  MUFU.EX2 R173, R3 ;  /* 0x0000000300ad7308 */ /* 0x0007e20000000800 */
[----:B-1----:R-:W-:Y:S02]  /*6320*/  FFMA.FTZ R5, R56, UR6, -R12 ;  /* 0x0000000638057c23 */ /* 0x002fe4000801080c */
[----:B------:R-:W-:Y:S05]  /*6330*/  LDSM.16.MT88.4 R56, [R217+0xc800] ;  /* 0x00c80000d938783b */ /* 0x000fea0000004200 */
[----:B------:R1:W-:Y:S01]  /*6340*/  MUFU.EX2 R205, R5 ;  /* 0x0000000500cd7308 */ /* 0x0003e20000000800 */
[----:B---3--:R-:W-:-:S05]  /*6350*/  FMUL.FTZ R3, R152, UR6 ;  /* 0x0000000698037c20 */ /* 0x008fca0008410000 */
[----:B------:R-:W-:-:S05]  /*6360*/  FSEL R3, R3, RZ, P1 ;  /* 0x000000ff03037208 */ /* 0x000fca0000800000 */
[--C-:B------:R-:W-:Y:S01]  /*6370*/  FFMA.FTZ R4, R60, UR6, -R3.reuse ;  /* 0x000000063c047c23 */ /* 0x100fe20008010803 */
[----:B-1----:R-:W-:Y:S01]  /*6380*/  FMNMX.FTZ R5, R155, R6, !PT ;  /* 0x000000069b057209 */ /* 0x002fe20007810000 */
[----:B------:R-:W-:Y:S02]  /*6390*/  FFMA.FTZ R6, R63, UR6, -R3 ;  /* 0x000000063f067c23 */ /* 0x000fe40008010803 */
[----:B------:R2:W-:Y:S01]  /*63a0*/  MUFU.EX2 R222, R4 ;  /* 0x0000000400de7308 */ /* 0x0005e20000000800 */
[----:B------:R-:W-:-:S04]  /*63b0*/  FMNMX.FTZ R5, R150, R5, !PT ;  /* 0x0000000596057209 */ /* 0x000fc80007810000 */
[----:B------:R-:W-:-:S03]  /*63c0*/  FMNMX.FTZ R5, R147, R5, !PT ;  /* 0x0000000593057209 */ /* 0x000fc60007810000 */
[----:B------:R1:W-:Y:S01]  /*63d0*/  MUFU.EX2 R193, R6 ;  /* 0x0000000600c17308 */ /* 0x0003e20000000800 */
[----:B------:R-:W-:-:S04]  /*63e0*/  FMNMX.FTZ R2, R144, R5, !PT ;  /* 0x0000000590027209 */ /* 0x000fc80007810000 */
[----:B------:R-:W-:Y:S02]  /*63f0*/  FMNMX.FTZ R2, R142, R2, !PT ;  /* 0x000000028e027209 */ /* 0x000fe40007810000 */
[----:B--2---:R-:W-:Y:S02]  /*6400*/  F2FP.F16.F32.PACK_AB R4, R230, R229 ;  /* 0x000000e5e604723e */ /* 0x004fe400000000ff */
[----:B------:R-:W-:-:S04]  /*6410*/  FMNMX.FTZ R2, R141, R2, !PT ;  /* 0x000000028d027209 */ /* 0x000fc80007810000 */
[----:B------:R-:W-:Y:S01]  /*6420*/  FMNMX.FTZ R0, R184, R2, !PT ;  /* 0x00000002b8007209 */ /* 0x000fe20007810000 */
[--C-:B------:R-:W-:Y:S01]  /*6430*/  FFMA.FTZ R2, R61, UR6, -R3.reuse ;  /* 0x000000063d027c23 */ /* 0x100fe20008010803 */
[----:B-1----:R-:W-:Y:S02]  /*6440*/  FFMA.FTZ R6, R62, UR6, -R3 ;  /* 0x000000063e067c23 */ /* 0x002fe40008010803 */
[----:B------:R-:W-:Y:S01]  /*6450*/  FMNMX.FTZ R0, R149, R0, !PT ;  /* 0x0000000095007209 */ /* 0x000fe20007810000 */
[----:B------:R1:W2:Y:S01]  /*6460*/  MUFU.EX2 R226, R2 ;  /* 0x0000000200e27308 */ /* 0x0002a20000000800 */
[----:B------:R-:W-:Y:S02]  /*6470*/  LDSM.16.MT88.4 R60, [R217+0xe800] ;  /* 0x00e80000d93c783b */ /* 0x000fe40000004200 */
[----:B------:R-:W-:-:S04]  /*6480*/  FMNMX.FTZ R0, R146, R0, !PT ;  /* 0x0000000092007209 */ /* 0x000fc80007810000 */
[----:B------:R-:W-:Y:S01]  /*6490*/  FMNMX.FTZ R0, R143, R0, !PT ;  /* 0x000000008f007209 */ /* 0x000fe20007810000 */
[----:B------:R3:W4:Y:S03]  /*64a0*/  MUFU.EX2 R179, R6 ;  /* 0x0000000600b37308 */ /* 0x0007260000000800 */
[----:B------:R-:W-:-:S04]  /*64b0*/  FMNMX.FTZ R0, R245, R0, !PT ;  /* 0x00000000f5007209 */ /* 0x000fc80007810000 */
[----:B------:R-:W-:Y:S01]  /*64c0*/  FMNMX.FTZ R0, R235, R0, !PT ;  /* 0x00000000eb007209 */ /* 0x000fe20007810000 */
[----:B-1----:R-:W-:Y:S01]  /*64d0*/  FFMA.FTZ R2, R65, UR6, -R12 ;  /* 0x0000000641027c23 */ /* 0x002fe2000801080c */
[----:B--2---:R-:W-:Y:S02]  /*64e0*/  F2FP.F16.F32.PACK_AB R7, R226, R222 ;  /* 0x000000dee207723e */ /* 0x004fe400000000ff */
[----:B------:R-:W-:Y:S01]  /*64f0*/  FMNMX.FTZ R0, R207, R0, !PT ;  /* 0x00000000cf007209 */ /* 0x000fe20007810000 */
[----:B------:R1:W-:Y:S03]  /*6500*/  MUFU.EX2 R204, R2 ;  /* 0x0000000200cc7308 */ /* 0x0003e60000000800 */
[----:B------:R-:W-:Y:S02]  /*6510*/  FMNMX.FTZ R0, R206, R0, !PT ;  /* 0x00000000ce007209 */ /* 0x000fe40007810000 */
[----:B---3--:R-:W-:-:S02]  /*6520*/  F2FP.F16.F32.PACK_AB R6, R205, R173 ;  /* 0x000000adcd06723e */ /* 0x008fc400000000ff */
[----:B----4-:R-:W-:Y:S01]  /*6530*/  F2FP.F16.F32.PACK_AB R5, R179, R193 ;  /* 0x000000c1b305723e */ /* 0x010fe200000000ff */
[----:B------:R-:W2:Y:S06]  /*6540*/  SHFL.BFLY PT, R9, R0, 0x2, 0x1f ;  /* 0x0c401f0000097f89 */ /* 0x000eac00000e0000 */
[----:B------:R-:W-:Y:S01]  /*6550*/  HMMA.16816.F32 R44, R4, R68, RZ ;  /* 0x00000044042c723c */ /* 0x000fe200000018ff */
[----:B-1----:R-:W-:Y:S01]  /*6560*/  FMNMX.FTZ R2, R170, R8, !PT ;  /* 0x00000008aa027209 */ /* 0x002fe20007810000 */
[----:B------:R-:W-:-:S04]  /*6570*/  FFMA.FTZ R8, R66, UR6, -R12 ;  /* 0x0000000642087c23 */ /* 0x000fc8000801080c */
[C---:B------:R-:W-:Y:S01]  /*6580*/  HMMA.16816.F32 R136, R4.reuse, R76, RZ ;  /* 0x0000004c0488723c */ /* 0x040fe200000018ff */
[----:B------:R-:W-:Y:S01]  /*6590*/  FMNMX.FTZ R2, R169, R2, !PT ;  /* 0x00000002a9027209 */ /* 0x000fe20007810000 */
[----:B------:R1:W-:Y:S03]  /*65a0*/  MUFU.EX2 R224, R8 ;  /* 0x0000000800e07308 */ /* 0x0003e60000000800 */
[----:B------:R-:W-:Y:S01]  /*65b0*/  FMNMX.FTZ R2, R167, R2, !PT ;  /* 0x00000002a7027209 */ /* 0x000fe20007810000 */
[C---:B------:R-:W-:Y:S03]  /*65c0*/  HMMA.16816.F32 R132, R4.reuse, R72, RZ ;  /* 0x000000480484723c */ /* 0x040fe600000018ff */
[----:B------:R-:W-:Y:S02]  /*65d0*/  FMNMX.FTZ R2, R164, R2, !PT ;  /* 0x00000002a4027209 */ /* 0x000fe40007810000 */
[----:B--2---:R-:W-:Y:S01]  /*65e0*/  FMNMX.FTZ R0, R0, R9, !PT ;  /* 0x0000000900007209 */ /* 0x004fe20007810000 */
[C---:B------:R-:W-:Y:S04]  /*65f0*/  HMMA.16816.F32 R128, R4.reuse, R80, RZ ;  /* 0x000000500480723c */ /* 0x040fe800000018ff */
[----:B------:R-:W2:Y:S01]  /*6600*/  SHFL.BFLY PT, R9, R0, 0x1, 0x1f ;  /* 0x0c201f0000097f89 */ /* 0x000ea200000e0000 */
[--C-:B-1----:R-:W-:Y:S01]  /*6610*/  FFMA.FTZ R8, R84, UR6, -R12.reuse ;  /* 0x0000000654087c23 */ /* 0x102fe2000801080c */
[C---:B------:R-:W-:Y:S03]  /*6620*/  HMMA.16816.F32 R124, R4.reuse, R88, RZ ;  /* 0x00000058047c723c */ /* 0x040fe600000018ff */
[----:B------:R1:W-:Y:S03]  /*6630*/  MUFU.EX2 R227, R8 ;  /* 0x0000000800e37308 */ /* 0x0003e60000000800 */
[C---:B------:R-:W-:Y:S06]  /*6640*/  HMMA.16816.F32 R120, R4.reuse, R92, RZ ;  /* 0x0000005c0478723c */ /* 0x040fec00000018ff */
[C---:B------:R-:W-:Y:S06]  /*6650*/  HMMA.16816.F32 R116, R4.reuse, R96, RZ ;  /* 0x000000600474723c */ /* 0x040fec00000018ff */
[C---:B------:R-:W-:Y:S01]  /*6660*/  HMMA.16816.F32 R108, R4.reuse, R104, RZ ;  /* 0x00000068046c723c */ /* 0x040fe200000018ff */
[----:B-1----:R-:W-:Y:S01]  /*6670*/  FMNMX.FTZ R8, R161, R2, !PT ;  /* 0x00000002a1087209 */ /* 0x002fe20007810000 */
[----:B------:R-:W-:Y:S01]  /*6680*/  FFMA.FTZ R2, R64, UR6, -R12 ;  /* 0x0000000640027c23 */ /* 0x000fe2000801080c */
[----:B--2---:R-:W-:Y:S01]  /*6690*/  FMNMX.FTZ R156, R0, R9, !PT ;  /* 0x00000009009c7209 */ /* 0x004fe20007810000 */
[----:B------:R-:W-:Y:S01]  /*66a0*/  LDSM.16.MT88.4 R64, [R216+0xe800] ;  /* 0x00e80000d840783b */ /* 0x000fe20000004200 */
[----:B------:R-:W-:Y:S01]  /*66b0*/  FMNMX.FTZ R8, R160, R8, !PT ;  /* 0x00000008a0087209 */ /* 0x000fe20007810000 */
[----:B------:R1:W2:Y:S01]  /*66c0*/  MUFU.EX2 R196, R2 ;  /* 0x0000000200c47308 */ /* 0x0002a20000000800 */
[----:B------:R-:W-:Y:S01]  /*66d0*/  FSETP.NEU.FTZ.AND P1, PT, R156, -INF , PT ;  /* 0xff8000009c00780b */ /* 0x000fe20003f3d000 */
[C---:B------:R-:W-:Y:S06]  /*66e0*/  HMMA.16816.F32 R112, R4.reuse, R70, RZ ;  /* 0x000000460470723c */ /* 0x040fec00000018ff */
[C---:B------:R-:W-:Y:S06]  /*66f0*/  HMMA.16816.F32 R100, R4.reuse, R78, RZ ;  /* 0x0000004e0464723c */ /* 0x040fec00000018ff */
[----:B------:R-:W-:Y:S01]  /*6700*/  HMMA.16816.F32 R32, R4, R82, RZ ;  /* 0x000000520420723c */ /* 0x000fe200000018ff */
[----:B-1----:R-:W-:Y:S01]  /*6710*/  FMNMX.FTZ R2, R185, R8, !PT ;  /* 0x00000008b9027209 */ /* 0x002fe20007810000 */
[----:B------:R-:W-:Y:S01]  /*6720*/  FFMA.FTZ R8, R85, UR6, -R3 ;  /* 0x0000000655087c23 */ /* 0x000fe20008010803 */
[----:B--2---:R-:W-:-:S03]  /*6730*/  F2FP.F16.F32.PACK_AB R10, R196, R227 ;  /* 0x000000e3c40a723e */ /* 0x004fc600000000ff */
[C---:B------:R-:W-:Y:S01]  /*6740*/  HMMA.16816.F32 R28, R4.reuse, R90, RZ ;  /* 0x0000005a041c723c */ /* 0x040fe200000018ff */
[----:B------:R-:W-:Y:S01]  /*6750*/  FMNMX.FTZ R2, R153, R2, !PT ;  /* 0x0000000299027209 */ /* 0x000fe20007810000 */
[----:B------:R1:W-:Y:S03]  /*6760*/  MUFU.EX2 R174, R8 ;  /* 0x0000000800ae7308 */ /* 0x0003e60000000800 */
[----:B------:R-:W-:Y:S01]  /*6770*/  FMNMX.FTZ R2, R148, R2, !PT ;  /* 0x0000000294027209 */ /* 0x000fe20007810000 */
[----:B------:R-:W-:Y:S03]  /*6780*/  HMMA.16816.F32 R24, R4, R94, RZ ;  /* 0x0000005e0418723c */ /* 0x000fe600000018ff */
[----:B------:R-:W-:-:S03]  /*6790*/  FMNMX.FTZ R2, R145, R2, !PT ;  /* 0x0000000291027209 */ /* 0x000fc60007810000 */
[----:B------:R-:W-:Y:S01]  /*67a0*/  HMMA.16816.F32 R20, R4, R98, RZ ;  /* 0x000000620414723c */ /* 0x000fe200000018ff */
[----:B------:R-:W-:-:S04]  /*67b0*/  FMNMX.FTZ R2, R177, R2, !PT ;  /* 0x00000002b1027209 */ /* 0x000fc80007810000 */
[----:B------:R-:W-:Y:S01]  /*67c0*/  FMNMX.FTZ R2, R247, R2, !PT ;  /* 0x00000002f7027209 */ /* 0x000fe20007810000 */
[----:B------:R-:W-:Y:S01]  /*67d0*/  HMMA.16816.F32 R16, R4, R106, RZ ;  /* 0x0000006a0410723c */ /* 0x000fe200000018ff */
[----:B-1----:R-:W-:Y:S02]  /*67e0*/  FFMA.FTZ R8, R86, UR6, -R3 ;  /* 0x0000000656087c23 */ /* 0x002fe40008010803 */
[----:B------:R-:W-:Y:S02]  /*67f0*/  FMNMX.FTZ R2, R246, R2, !PT ;  /* 0x00000002f6027209 */ /* 0x000fe40007810000 */
[----:B------:R1:W2:Y:S02]  /*6800*/  MUFU.EX2 R225, R8 ;  /* 0x0000000800e17308 */ /* 0x0002a40000000800 */
[----:B------:R-:W-:Y:S01]  /*6810*/  FMNMX.FTZ R13, R244, R2, !PT ;  /* 0x00000002f40d7209 */ /* 0x000fe20007810000 */
[----:B------:R-:W-:-:S04]  /*6820*/  FMUL.FTZ R2, R156, UR6 ;  /* 0x000000069c027c20 */ /* 0x000fc80008410000 */
[----:B------:R-:W3:Y:S01]  /*6830*/  SHFL.BFLY PT, R14, R13, 0x2, 0x1f ;  /* 0x0c401f000d0e7f89 */ /* 0x000ee200000e0000 */
[----:B------:R-:W-:-:S05]  /*6840*/  FSEL R2, R2, RZ, P1 ;  /* 0x000000ff02027208 */ /* 0x000fca0000800000 */
[----:B------:R-:W-:-:S04]  /*6850*/  FFMA.FTZ R0, R166, UR6, -R2 ;  /* 0x00000006a6007c23 */ /* 0x000fc80008010802 */
[----:B------:R3:W-:Y:S01]  /*6860*/  MUFU.EX2 R192, R0 ;  /* 0x0000000000c07308 */ /* 0x0007e20000000800 */
[----:B-1----:R-:W-:Y:S01]  /*6870*/  FFMA.FTZ R8, R87, UR6, -R3 ;  /* 0x0000000657087c23 */ /* 0x002fe20008010803 */
[----:B--2---:R-:W-:Y:S01]  /*6880*/  F2FP.F16.F32.PACK_AB R9, R225, R174 ;  /* 0x000000aee109723e */ /* 0x004fe200000000ff */
[----:B------:R-:W-:Y:S05]  /*6890*/  HMMA.16816.F32 R84, R4, R74, RZ ;  /* 0x0000004a0454723c */ /* 0x000fea00000018ff */
[----:B------:R1:W-:Y:S02]  /*68a0*/  MUFU.EX2 R228, R8 ;  /* 0x0000000800e47308 */ /* 0x0003e40000000800 */
[----:B------:R-:W-:Y:S01]  /*68b0*/  FFMA.FTZ R4, R168, UR6, -R2 ;  /* 0x00000006a8047c23 */ /* 0x000fe20008010802 */
[----:B------:R-:W-:-:S05]  /*68c0*/  IMAD.MOV.U32 R168, RZ, RZ, R193 ;  /* 0x000000ffffa87224 */ /* 0x000fca00078e00c1 */
[----:B------:R2:W-:Y:S01]  /*68d0*/  MUFU.EX2 R166, R4 ;  /* 0x0000000400a67308 */ /* 0x0005e20000000800 */
[----:B---3--:R-:W-:-:S05]  /*68e0*/  FMNMX.FTZ R0, R13, R14, !PT ;  /* 0x0000000e0d007209 */ /* 0x008fca0007810000 */
[----:B------:R-:W3:Y:S01]  /*68f0*/  SHFL.BFLY PT, R5, R0, 0x1, 0x1f ;  /* 0x0c201f0000057f89 */ /* 0x000ee200000e0000 */
[----:B-1----:R-:W-:-:S04]  /*6900*/  FFMA.FTZ R8, R140, UR6, -R3 ;  /* 0x000000068c087c23 */ /* 0x002fc80008010803 */
[----:B------:R1:W4:Y:S01]  /*6910*/  MUFU.EX2 R197, R8 ;  /* 0x0000000800c57308 */ /* 0x0003220000000800 */
[----:B--2---:R-:W-:-:S07]  /*6920*/  FFMA.FTZ R4, R155, UR6, -R2 ;  /* 0x000000069b047c23 */ /* 0x004fce0008010802 */
[----:B------:R2:W2:Y:S01]  /*6930*/  MUFU.EX2 R208, R4 ;  /* 0x0000000400d07308 */ /* 0x0004a20000000800 */
[----:B-1----:R-:W-:Y:S02]  /*6940*/  F2FP.F16.F32.PACK_AB R8, R224, R204 ;  /* 0x000000cce008723e */ /* 0x002fe400000000ff */
[----:B----4-:R-:W-:Y:S02]  /*6950*/  F2FP.F16.F32.PACK_AB R11, R197, R228 ;  /* 0x000000e4c50b723e */ /* 0x010fe400000000ff */
[----:B---3--:R-:W-:Y:S01]  /*6960*/  FMNMX.FTZ R155, R0, R5, !PT ;  /* 0x00000005009b7209 */ /* 0x008fe20007810000 */
[--C-:B------:R-:W-:Y:S01]  /*6970*/  FFMA.FTZ R0, R142, UR6, -R2.reuse ;  /* 0x000000068e007c23 */ /* 0x100fe20008010802 */
[----:B--2---:R-:W-:-:S03]  /*6980*/  FFMA.FTZ R4, R150, UR6, -R2 ;  /* 0x0000000696047c23 */ /* 0x004fc60008010802 */
[----:B------:R-:W-:Y:S01]  /*6990*/  HMMA.16816.F32 R180, R8, R36, R44 ;  /* 0x0000002408b4723c */ /* 0x000fe2000000182c */
[----:B------:R1:W-:Y:S01]  /*69a0*/  MUFU.EX2 R150, R0 ;  /* 0x0000000000967308 */ /* 0x0003e20000000800 */
[----:B------:R-:W2:Y:S01]  /*69b0*/  LDSM.16.MT88.4 R44, [R218+0xe800] ;  /* 0x00e80000da2c783b */ /* 0x000ea20000004200 */
[----:B------:R-:W-:-:S03]  /*69c0*/  FSETP.NEU.FTZ.AND P1, PT, R155, -INF , PT ;  /* 0xff8000009b00780b */ /* 0x000fc60003f3d000 */
[C---:B------:R-:W-:Y:S03]  /*69d0*/  HMMA.16816.F32 R188, R8.reuse, R56, R136 ;  /* 0x0000003808bc723c */ /* 0x040fe60000001888 */
[----:B------:R3:W4:Y:S03]  /*69e0*/  MUFU.EX2 R221, R4 ;  /* 0x0000000400dd7308 */ /* 0x0007260000000800 */
[----:B------:R-:W-:Y:S01]  /*69f0*/  HMMA.16816.F32 R212, R8, R60, R120 ;  /* 0x0000003c08d4723c */ /* 0x000fe20000001878 */
[----:B------:R-:W-:Y:S01]  /*6a00*/  MOV R137, R226 ;  /* 0x000000e200897202 */ /* 0x000fe20000000f00 */
[----:B------:R-:W-:Y:S02]  /*6a10*/  IMAD.MOV.U32 R138, RZ, RZ, R168 ;  /* 0x000000ffff8a7224 */ /* 0x000fe400078e00a8 */
[----:B-1----:R-:W-:-:S02]  /*6a20*/  FMUL.FTZ R0, R155, UR6 ;  /* 0x000000069b007c20 */ /* 0x002fc40008410000 */
[----:B------:R-:W-:Y:S03]  /*6a30*/  HMMA.16816.F32 R116, R8, R52, R116 ;  /* 0x000000340874723c */ /* 0x000fe60000001874 */
[----:B------:R-:W-:-:S03]  /*6a40*/  FSEL R0, R0, RZ, P1 ;  /* 0x000000ff00007208 */ /* 0x000fc60000800000 */
[C---:B------:R-:W-:Y:S01]  /*6a50*/  HMMA.16816.F32 R200, R8.reuse, R64, R124 ;  /* 0x0000004008c8723c */ /* 0x040fe2000000187c */
[----:B---3--:R-:W-:Y:S01]  /*6a60*/  FFMA.FTZ R4, R147, UR6, -R2 ;  /* 0x0000000693047c23 */ /* 0x008fe20008010802 */
[----:B------:R-:W-:Y:S01]  /*6a70*/  FFMA.FTZ R5, R164, UR6, -R0 ;  /* 0x00000006a4057c23 */ /* 0x000fe20008010800 */
[----:B------:R-:W-:Y:S02]  /*6a80*/  IMAD.MOV.U32 R164, RZ, RZ, R208 ;  /* 0x000000ffffa47224 */ /* 0x000fe400078e00d0 */
[----:B------:R1:W-:Y:S01]  /*6a90*/  MUFU.EX2 R159, R4 ;  /* 0x00000004009f7308 */ /* 0x0003e20000000800 */
[C---:B------:R-:W-:Y:S06]  /*6aa0*/  HMMA.16816.F32 R132, R8.reuse, R48, R132 ;  /* 0x000000300884723c */ /* 0x040fec0000001884 */
[----:B------:R-:W-:Y:S01]  /*6ab0*/  IMAD.MOV.U32 R7, RZ, RZ, R215 ;  /* 0x000000ffff077224 */ /* 0x000fe200078e00d7 */
[----:B------:R-:W-:Y:S01]  /*6ac0*/  MOV R123, R212 ;  /* 0x000000d4007b7202 */ /* 0x000fe20000000f00 */
[----:B------:R-:W-:Y:S01]  /*6ad0*/  IMAD.MOV.U32 R122, RZ, RZ, R213 ;  /* 0x000000ffff7a7224 */ /* 0x000fe200078e00d5 */
[----:B------:R-:W-:Y:S01]  /*6ae0*/  MOV R121, R214 ;  /* 0x000000d600797202 */ /* 0x000fe20000000f00 */
[----:B------:R-:W-:Y:S02]  /*6af0*/  HMMA.16816.F32 R128, R8, R40, R128 ;  /* 0x000000280880723c */ /* 0x000fe40000001880 */
[----:B------:R-:W-:Y:S01]  /*6b00*/  IMAD.MOV.U32 R142, RZ, RZ, R119 ;  /* 0x000000ffff8e7224 */ /* 0x000fe200078e0077 */
[----:B------:R-:W-:Y:S01]  /*6b10*/  MOV R140, R116 ;  /* 0x00000074008c7202 */ /* 0x000fe20000000f00 */
[----:B------:R-:W-:-:S02]  /*6b20*/  IMAD.MOV.U32 R136, RZ, RZ, R117 ;  /* 0x000000ffff887224 */ /* 0x000fc400078e0075 */
[----:B--2---:R-:W-:Y:S01]  /*6b30*/  HMMA.16816.F32 R248, R8, R44, R108 ;  /* 0x0000002c08f8723c */ /* 0x004fe2000000186c */
[----:B-1----:R-:W-:Y:S01]  /*6b40*/  FFMA.FTZ R4, R144, UR6, -R2 ;  /* 0x0000000690047c23 */ /* 0x002fe20008010802 */
[----:B------:R-:W-:-:S03]  /*6b50*/  MOV R120, R118 ;  /* 0x0000007600787202 */ /* 0x000fc60000000f00 */
[----:B------:R1:W-:Y:S01]  /*6b60*/  MUFU.EX2 R139, R4 ;  /* 0x00000004008b7308 */ /* 0x0003e20000000800 */
[C---:B------:R-:W-:Y:S01]  /*6b70*/  HMMA.16816.F32 R112, R8.reuse, R38, R112 ;  /* 0x000000260870723c */ /* 0x040fe20000001870 */
[----:B------:R-:W-:Y:S01]  /*6b80*/  MOV R110, R192 ;  /* 0x000000c0006e7202 */ /* 0x000fe20000000f00 */
[----:B------:R-:W-:Y:S01]  /*6b90*/  IMAD.MOV.U32 R111, RZ, RZ, R7 ;  /* 0x000000ffff6f7224 */ /* 0x000fe200078e0007 */
[----:B------:R-:W-:Y:S01]  /*6ba0*/  MOV R108, R177 ;  /* 0x000000b1006c7202 */ /* 0x000fe20000000f00 */
[----:B------:R-:W-:Y:S02]  /*6bb0*/  IMAD.MOV.U32 R109, RZ, RZ, R176 ;  /* 0x000000ffff6d7224 */ /* 0x000fe400078e00b0 */
[C---:B------:R-:W-:Y:S06]  /*6bc0*/  HMMA.16816.F32 R192, R8.reuse, R58, R100 ;  /* 0x0000003a08c0723c */ /* 0x040fec0000001864 */
[----:B------:R-:W-:Y:S01]  /*6bd0*/  HMMA.16816.F32 R116, R8, R50, R84 ;  /* 0x000000320874723c */ /* 0x000fe20000001854 */
[----:B------:R-:W-:Y:S01]  /*6be0*/  IMAD.MOV.U32 R102, RZ, RZ, R142 ;  /* 0x000000ffff667224 */ /* 0x000fe200078e008e */
[----:B------:R-:W-:Y:S01]  /*6bf0*/  MOV R103, R140 ;  /* 0x0000008c00677202 */ /* 0x000fe20000000f00 */
[----:B------:R-:W-:-:S02]  /*6c00*/  IMAD.MOV.U32 R101, RZ, RZ, R179 ;  /* 0x000000ffff657224 */ /* 0x000fc400078e00b3 */
[----:B-1----:R-:W-:Y:S01]  /*6c10*/  FFMA.FTZ R4, R141, UR6, -R2 ;  /* 0x000000068d047c23 */ /* 0x002fe20008010802 */
[----:B------:R-:W-:Y:S01]  /*6c20*/  IMAD.MOV.U32 R141, RZ, RZ, R136 ;  /* 0x000000ffff8d7224 */ /* 0x000fe200078e0088 */
[C---:B------:R-:W-:Y:S01]  /*6c30*/  HMMA.16816.F32 R124, R8.reuse, R42, R32 ;  /* 0x0000002a087c723c */ /* 0x040fe20000001820 */
[----:B------:R-:W-:Y:S01]  /*6c40*/  MUFU.EX2 R32, R5 ;  /* 0x0000000500207308 */ /* 0x000fe20000000800 */
[----:B------:R-:W-:Y:S01]  /*6c50*/  MOV R142, R175 ;  /* 0x000000af008e7202 */ /* 0x000fe20000000f00 */
[----:B------:R-:W-:Y:S01]  /*6c60*/  IMAD.MOV.U32 R136, RZ, RZ, R174 ;  /* 0x000000ffff887224 */ /* 0x000fe200078e00ae */
[----:B------:R-:W-:Y:S02]  /*6c70*/  MOV R140, R173 ;  /* 0x000000ad008c7202 */ /* 0x000fe40000000f00 */
[C---:B------:R-:W-:Y:S03]  /*6c80*/  HMMA.16816.F32 R240, R8.reuse, R66, R28 ;  /* 0x0000004208f0723c */ /* 0x040fe6000000181c */
[----:B------:R1:W-:Y:S03]  /*6c90*/  MUFU.EX2 R14, R4 ;  /* 0x00000004000e7308 */ /* 0x0003e60000000800 */
[C---:B------:R-:W-:Y:S06]  /*6ca0*/  HMMA.16816.F32 R236, R8.reuse, R62, R24 ;  /* 0x0000003e08ec723c */ /* 0x040fec0000001818 */
[C---:B------:R-:W-:Y:S06]  /*6cb0*/  HMMA.16816.F32 R212, R8.reuse, R54, R20 ;  /* 0x0000003608d4723c */ /* 0x040fec0000001814 */
[----:B------:R-:W-:Y:S01]  /*6cc0*/  HMMA.16816.F32 R208, R8, R46, R16 ;  /* 0x0000002e08d0723c */ /* 0x000fe20000001810 */
[----:B-1----:R-:W-:-:S04]  /*6cd0*/  FFMA.FTZ R4, R172, UR6, -R0 ;  /* 0x00000006ac047c23 */ /* 0x002fc80008010800 */
[----:B------:R1:W-:Y:S02]  /*6ce0*/  MUFU.EX2 R144, R4 ;  /* 0x0000000400907308 */ /* 0x0003e40000000800 */
[----:B------:R-:W-:Y:S02]  /*6cf0*/  F2FP.F16.F32.PACK_AB R8, R166, R110 ;  /* 0x0000006ea608723e */ /* 0x000fe400000000ff */
[----:B----4-:R-:W-:Y:S01]  /*6d00*/  F2FP.F16.F32.PACK_AB R10, R221, R164 ;  /* 0x000000a4dd0a723e */ /* 0x010fe200000000ff */
        /* <DEDUP_REMOVED lines=8> */
[----:B--2---:R-:W-:Y:S01]  /*6d90*/  F2FP.F16.F32.PACK_AB R11, R220, R147 ;  /* 0x00000093dc0b723e */ /* 0x004fe200000000ff */
[----:B------:R-:W-:-:S04]  /*6da0*/  IMAD.MOV.U32 R167, RZ, RZ, R121 ;  /* 0x000000ffffa77224 */ /* 0x000fc800078e0079 */
[----:B------:R1:W2:Y:S02]  /*6db0*/  MUFU.EX2 R6, R4 ;  /* 0x0000000400067308 */ /* 0x0002a40000000800 */
[C---:B------:R-:W-:Y:S06]  /*6dc0*/  HMMA.16816.F32 R24, R8.reuse, R76, RZ ;  /* 0x0000004c0818723c */ /* 0x040fec00000018ff */
[----:B------:R-:W-:Y:S01]  /*6dd0*/  HMMA.16816.F32 R28, R8, R68, RZ ;  /* 0x00000044081c723c */ /* 0x000fe200000018ff */
[----:B------:R-:W-:-:S05]  /*6de0*/  MOV R77, R122 ;  /* 0x0000007a004d7202 */ /* 0x000fca0000000f00 */
[C---:B------:R-:W-:Y:S01]  /*6df0*/  HMMA.16816.F32 R20, R8.reuse, R72, RZ ;  /* 0x000000480814723c */ /* 0x040fe200000018ff */
[----:B-1----:R-:W-:Y:S01]  /*6e00*/  FFMA.FTZ R4, R161, UR6, -R0 ;  /* 0x00000006a1047c23 */ /* 0x002fe20008010800 */
[----:B------:R-:W-:Y:S02]  /*6e10*/  MOV R161, R14 ;  /* 0x0000000e00a17202 */ /* 0x000fe40000000f00 */
[----:B--2---:R-:W-:Y:S01]  /*6e20*/  MOV R76, R6 ;  /* 0x00000006004c7202 */ /* 0x004fe20000000f00 */
[----:B------:R1:W-:Y:S01]  /*6e30*/  MUFU.EX2 R226, R4 ;  /* 0x0000000400e27308 */ /* 0x0003e20000000800 */
[----:B------:R-:W-:Y:S01]  /*6e40*/  HMMA.16816.F32 R16, R8, R80, RZ ;  /* 0x000000500810723c */ /* 0x000fe200000018ff */
[----:B------:R-:W-:Y:S01]  /*6e50*/  F2FP.F16.F32.PACK_AB R6, R161, R150 ;  /* 0x00000096a106723e */ /* 0x000fe200000000ff */
[----:B------:R-:W-:Y:S01]  /*6e60*/  IMAD.MOV.U32 R73, RZ, RZ, R123 ;  /* 0x000000ffff497224 */ /* 0x000fe200078e007b */
[----:B------:R-:W-:Y:S02]  /*6e70*/  F2FP.F16.F32.PACK_AB R5, R32, R76 ;  /* 0x0000004c2005723e */ /* 0x000fe400000000ff */
[----:B------:R-:W-:-:S02]  /*6e80*/  MOV R14, R178 ;  /* 0x000000b2000e7202 */ /* 0x000fc40000000f00 */
[----:B------:R-:W-:Y:S01]  /*6e90*/  IMAD.MOV.U32 R80, RZ, RZ, R108 ;  /* 0x000000ffff507224 */ /* 0x000fe200078e006c */
[----:B------:R-:W-:Y:S01]  /*6ea0*/  MOV R72, R111 ;  /* 0x0000006f00487202 */ /* 0x000fe20000000f00 */
[----:B------:R-:W-:Y:S02]  /*6eb0*/  IMAD.MOV.U32 R81, RZ, RZ, R110 ;  /* 0x000000ffff517224 */ /* 0x000fe400078e006e */
[----:B-1----:R-:W-:-:S04]  /*6ec0*/  FFMA.FTZ R4, R160, UR6, -R0 ;  /* 0x00000006a0047c23 */ /* 0x002fc80008010800 */
[----:B------:R1:W2:Y:S02]  /*6ed0*/  MUFU.EX2 R160, R4 ;  /* 0x0000000400a07308 */ /* 0x0002a40000000800 */
[----:B-1----:R-:W-:Y:S02]  /*6ee0*/  F2FP.F16.F32.PACK_AB R4, R139, R159 ;  /* 0x0000009f8b04723e */ /* 0x002fe400000000ff */
[----:B--2---:R-:W-:-:S07]  /*6ef0*/  F2FP.F16.F32.PACK_AB R7, R160, R226 ;  /* 0x000000e2a007723e */ /* 0x004fce00000000ff */
[----:B------:R-:W-:Y:S06]  /*6f00*/  HMMA.16816.F32 R172, R4, R56, R24 ;  /* 0x0000003804ac723c */ /* 0x000fec0000001818 */
[----:B------:R-:W-:Y:S01]  /*6f10*/  HMMA.16816.F32 R24, R8, R92, RZ ;  /* 0x0000005c0818723c */ /* 0x000fe200000018ff */
[----:B------:R-:W-:Y:S02]  /*6f20*/  MOV R57, R141 ;  /* 0x0000008d00397202 */ /* 0x000fe40000000f00 */
[----:B------:R-:W-:Y:S02]  /*6f30*/  MOV R56, R102 ;  /* 0x0000006600387202 */ /* 0x000fe40000000f00 */
[----:B------:R-:W-:Y:S01]  /*6f40*/  MOV R141, R109 ;  /* 0x0000006d008d7202 */ /* 0x000fe20000000f00 */
[----:B------:R-:W-:Y:S01]  /*6f50*/  HMMA.16816.F32 R176, R4, R36, R28 ;  /* 0x0000002404b0723c */ /* 0x000fe2000000181c */
[----:B------:R-:W-:Y:S01]  /*6f60*/  MOV R92, R32 ;  /* 0x00000020005c7202 */ /* 0x000fe20000000f00 */
[----:B------:R-:W-:-:S04]  /*6f70*/  IMAD.MOV.U32 R93, RZ, RZ, R139 ;  /* 0x000000ffff5d7224 */ /* 0x000fc800078e008b */
[C---:B------:R-:W-:Y:S06]  /*6f80*/  HMMA.16816.F32 R168, R4.reuse, R48, R20 ;  /* 0x0000003004a8723c */ /* 0x040fec0000001814 */
[----:B------:R-:W-:Y:S01]  /*6f90*/  HMMA.16816.F32 R84, R4, R40, R16 ;  /* 0x000000280454723c */ /* 0x000fe20000001810 */
[----:B------:R-:W-:Y:S02]  /*6fa0*/  IMAD.MOV.U32 R48, RZ, RZ, R101 ;  /* 0x000000ffff307224 */ /* 0x000fe400078e0065 */
[----:B------:R-:W-:-:S03]  /*6fb0*/  IMAD.MOV.U32 R49, RZ, RZ, R103 ;  /* 0x000000ffff317224 */ /* 0x000fc600078e0067 */
[----:B------:R-:W-:Y:S01]  /*6fc0*/  HMMA.16816.F32 R28, R8, R88, RZ ;  /* 0x00000058081c723c */ /* 0x000fe200000018ff */
[----:B------:R-:W-:Y:S01]  /*6fd0*/  MOV R40, R136 ;  /* 0x0000008800287202 */ /* 0x000fe20000000f00 */
[----:B------:R-:W-:-:S04]  /*6fe0*/  IMAD.MOV.U32 R41, RZ, RZ, R120 ;  /* 0x000000ffff297224 */ /* 0x000fc800078e0078 */
[----:B------:R-:W-:Y:S01]  /*6ff0*/  HMMA.16816.F32 R20, R8, R96, RZ ;  /* 0x000000600814723c */ /* 0x000fe200000018ff */
[----:B------:R-:W-:Y:S01]  /*7000*/  MOV R88, R137 ;  /* 0x0000008900587202 */ /* 0x000fe20000000f00 */
[----:B------:R-:W-:-:S04]  /*7010*/  IMAD.MOV.U32 R89, RZ, RZ, R138 ;  /* 0x000000ffff597224 */ /* 0x000fc800078e008a */
[----:B------:R-:W-:Y:S01]  /*7020*/  HMMA.16816.F32 R16, R8, R104, RZ ;  /* 0x000000680810723c */ /* 0x000fe200000018ff */
[----:B------:R-:W-:-:S05]  /*7030*/  IMAD.MOV.U32 R96, RZ, RZ, R40 ;  /* 0x000000ffff607224 */ /* 0x000fca00078e0028 */
[----:B------:R-:W-:Y:S01]  /*7040*/  HMMA.16816.F32 R32, R8, R70, RZ ;  /* 0x000000460820723c */ /* 0x000fe200000018ff */
[----:B------:R-:W-:Y:S01]  /*7050*/  MOV R105, R88 ;  /* 0x0000005800697202 */ /* 0x000fe20000000f00 */
[----:B------:R-:W-:Y:S01]  /*7060*/  IMAD.MOV.U32 R104, RZ, RZ, R93 ;  /* 0x000000ffff687224 */ /* 0x000fe200078e005d */
[----:B------:R-:W-:Y:S02]  /*7070*/  MOV R88, R41 ;  /* 0x0000002900587202 */ /* 0x000fe40000000f00 */
[----:B------:R-:W-:Y:S01]  /*7080*/  MOV R93, R57 ;  /* 0x00000039005d7202 */ /* 0x000fe20000000f00 */
[C---:B------:R-:W-:Y:S01]  /*7090*/  HMMA.16816.F32 R100, R4.reuse, R64, R28 ;  /* 0x000000400464723c */ /* 0x040fe2000000181c */
[----:B------:R-:W-:Y:S02]  /*70a0*/  IMAD.MOV.U32 R57, RZ, RZ, R80 ;  /* 0x000000ffff397224 */ /* 0x000fe400078e0050 */
[----:B------:R-:W-:Y:S02]  /*70b0*/  IMAD.MOV.U32 R80, RZ, RZ, R77 ;  /* 0x000000ffff507224 */ /* 0x000fe400078e004d */
[----:B------:R-:W-:Y:S01]  /*70c0*/  IMAD.MOV.U32 R77, RZ, RZ, R166 ;  /* 0x000000ffff4d7224 */ /* 0x000fe200078e00a6 */
[C---:B------:R-:W-:Y:S06]  /*70d0*/  HMMA.16816.F32 R120, R4.reuse, R60, R24 ;  /* 0x0000003c0478723c */ /* 0x040fec0000001818 */
[C---:B------:R-:W-:Y:S06]  /*70e0*/  HMMA.16816.F32 R108, R4.reuse, R52, R20 ;  /* 0x00000034046c723c */ /* 0x040fec0000001814 */
[C---:B------:R-:W-:Y:S06]  /*70f0*/  HMMA.16816.F32 R136, R4.reuse, R44, R16 ;  /* 0x0000002c0488723c */ /* 0x040fec0000001810 */
[----:B------:R-:W-:Y:S06]  /*7100*/  HMMA.16816.F32 R68, R4, R38, R32 ;  /* 0x000000260444723c */ /* 0x000fec0000001820 */
[C---:B------:R-:W-:Y:S06]  /*7110*/  HMMA.16816.F32 R36, R8.reuse, R78, RZ ;  /* 0x0000004e0824723c */ /* 0x040fec00000018ff */
[----:B------:R-:W-:Y:S01]  /*7120*/  HMMA.16816.F32 R32, R8, R74, RZ ;  /* 0x0000004a0820723c */ /* 0x000fe200000018ff */
[----:B------:R-:W-:Y:S01]  /*7130*/  MOV R79, R92 ;  /* 0x0000005c004f7202 */ /* 0x000fe20000000f00 */
[----:B------:R-:W-:Y:S01]  /*7140*/  IMAD.MOV.U32 R92, RZ, RZ, R49 ;  /* 0x000000ffff5c7224 */ /* 0x000fe200078e0031 */
[----:B------:R-:W-:-:S02]  /*7150*/  MOV R49, R81 ;  /* 0x0000005100317202 */ /* 0x000fc40000000f00 */
[----:B------:R-:W-:Y:S01]  /*7160*/  MOV R81, R167 ;  /* 0x000000a700517202 */ /* 0x000fe20000000f00 */
[C---:B------:R-:W-:Y:S06]  /*7170*/  HMMA.16816.F32 R28, R8.reuse, R82, RZ ;  /* 0x00000052081c723c */ /* 0x040fec00000018ff */
[----:B------:R-:W-:Y:S01]  /*7180*/  HMMA.16816.F32 R24, R8, R90, RZ ;  /* 0x0000005a0818723c */ /* 0x000fe200000018ff */
[----:B------:R-:W-:Y:S02]  /*7190*/  MOV R83, R79 ;  /* 0x0000004f00537202 */ /* 0x000fe40000000f00 */
[----:B------:R-:W-:-:S02]  /*71a0*/  MOV R79, R48 ;  /* 0x00000030004f7202 */ /* 0x000fc40000000f00 */
[----:B------:R-:W-:Y:S01]  /*71b0*/  MOV R48, R223 ;  /* 0x000000df00307202 */ /* 0x000fe20000000f00 */
[----:B------:R-:W-:Y:S01]  /*71c0*/  HMMA.16816.F32 R20, R8, R94, RZ ;  /* 0x0000005e0814723c */ /* 0x000fe200000018ff */
[----:B------:R-:W-:-:S05]  /*71d0*/  MOV R91, R83 ;  /* 0x00000053005b7202 */ /* 0x000fca0000000f00 */
[----:B------:R-:W-:Y:S01]  /*71e0*/  HMMA.16816.F32 R16, R8, R98, RZ ;  /* 0x000000620810723c */ /* 0x000fe200000018ff */
[----:B------:R-:W-:-:S05]  /*71f0*/  MOV R95, R79 ;  /* 0x0000004f005f7202 */ /* 0x000fca0000000f00 */
[----:B------:R-:W-:Y:S01]  /*7200*/  HMMA.16816.F32 R8, R8, R106, RZ ;  /* 0x0000006a0808723c */ /* 0x000fe200000018ff */
[----:B------:R-:W-:Y:S01]  /*7210*/  MOV R99, R48 ;  /* 0x0000003000637202 */ /* 0x000fe20000000f00 */
[----:B------:R-:W-:-:S04]  /*7220*/  IMAD.MOV.U32 R98, RZ, RZ, R49 ;  /* 0x000000ffff627224 */ /* 0x000fc800078e0031 */
[----:B------:R-:W-:Y:S01]  /*7230*/  HMMA.16816.F32 R36, R4, R58, R36 ;  /* 0x0000003a0424723c */ /* 0x000fe20000001824 */
[----:B------:R-:W-:Y:S01]  /*7240*/  MOV R107, R72 ;  /* 0x00000048006b7202 */ /* 0x000fe20000000f00 */
[----:B------:R-:W-:Y:S01]  /*7250*/  IMAD.MOV.U32 R106, RZ, RZ, R81 ;  /* 0x000000ffff6a7224 */ /* 0x000fe200078e0051 */
[----:B------:R-:W-:-:S03]  /*7260*/  MOV R72, R197 ;  /* 0x000000c500487202 */ /* 0x000fc60000000f00 */
[----:B------:R-:W-:Y:S01]  /*7270*/  HMMA.16816.F32 R32, R4, R50, R32 ;  /* 0x000000320420723c */ /* 0x000fe20000001820 */
[----:B------:R-:W-:Y:S01]  /*7280*/  IMAD.MOV.U32 R58, RZ, RZ, R73 ;  /* 0x000000ffff3a7224 */ /* 0x000fe200078e0049 */
[----:B------:R-:W-:Y:S01]  /*7290*/  MOV R59, R80 ;  /* 0x00000050003b7202 */ /* 0x000fe20000000f00 */
[----:B------:R-:W-:-:S03]  /*72a0*/  IMAD.MOV.U32 R73, RZ, RZ, R196 ;  /* 0x000000ffff497224 */ /* 0x000fc600078e00c4 */
[C---:B------:R-:W-:Y:S01]  /*72b0*/  HMMA.16816.F32 R40, R4.reuse, R42, R28 ;  /* 0x0000002a0428723c */ /* 0x040fe2000000181c */
[----:B------:R-:W-:Y:S05]  /*72c0*/  LDSM.16.MT88.4 R28, [R219+0xd000] ;  /* 0x00d00000db1c783b */ /* 0x000fea0000004200 */
[C---:B------:R-:W-:Y:S01]  /*72d0*/  HMMA.16816.F32 R64, R4.reuse, R66, R24 ;  /* 0x000000420440723c */ /* 0x040fe20000001818 */
[----:B------:R-:W-:Y:S05]  /*72e0*/  LDSM.16.MT88.4 R24, [R216+0xf000] ;  /* 0x00f00000d818783b */ /* 0x000fea0000004200 */
[C---:B------:R-:W-:Y:S01]  /*72f0*/  HMMA.16816.F32 R60, R4.reuse, R62, R20 ;  /* 0x0000003e043c723c */ /* 0x040fe20000001814 */
[----:B------:R-:W-:Y:S05]  /*7300*/  LDSM.16.MT88.4 R20, [R216+0xd000] ;  /* 0x00d00000d814783b */ /* 0x000fea0000004200 */
[C---:B------:R-:W-:Y:S01]  /*7310*/  HMMA.16816.F32 R52, R4.reuse, R54, R16 ;  /* 0x000000360434723c */ /* 0x040fe20000001810 */
[----:B------:R-:W1:Y:S05]  /*7320*/  LDSM.16.MT88.4 R16, [R217+0xd000] ;  /* 0x00d00000d910783b */ /* 0x000e6a0000004200 */
[----:B------:R-:W-:Y:S07]  /*7330*/  HMMA.16816.F32 R44, R4, R46, R8 ;  /* 0x0000002e042c723c */ /* 0x000fee0000001808 */
[----:B------:R-:W-:-:S04]  /*7340*/  FFMA.FTZ R4, R184, UR6, -R2 ;  /* 0x00000006b8047c23 */ /* 0x000fc80008010802 */
[----:B------:R2:W-:Y:S02]  /*7350*/  MUFU.EX2 R75, R4 ;  /* 0x00000004004b7308 */ /* 0x0005e40000000800 */
[----:B--2---:R-:W-:Y:S01]  /*7360*/  FFMA.FTZ R4, R149, UR6, -R2 ;  /* 0x0000000695047c23 */ /* 0x004fe20008010802 */
[----:B------:R-:W-:-:S05]  /*7370*/  IMAD.MOV.U32 R149, RZ, RZ, R77 ;  /* 0x000000ffff957224 */ /* 0x000fca00078e004d */
[----:B------:R2:W-:Y:S02]  /*7380*/  MUFU.EX2 R167, R4 ;  /* 0x0000000400a77308 */ /* 0x0005e40000000800 */
[----:B--2---:R-:W-:-:S06]  /*7390*/  FFMA.FTZ R4, R146, UR6, -R2 ;  /* 0x0000000692047c23 */ /* 0x004fcc0008010802 */
[----:B------:R2:W-:Y:S02]  /*73a0*/  MUFU.EX2 R97, R4 ;  /* 0x0000000400617308 */ /* 0x0005e40000000800 */
[----:B--2---:R-:W-:Y:S01]  /*73b0*/  FFMA.FTZ R4, R143, UR6, -R2 ;  /* 0x000000068f047c23 */ /* 0x004fe20008010802 */
[----:B------:R-:W-:-:S05]  /*73c0*/  MOV R143, R199 ;  /* 0x000000c7008f7202 */ /* 0x000fca0000000f00 */
[----:B------:R2:W3:Y:S02]  /*73d0*/  MUFU.EX2 R166, R4 ;  /* 0x0000000400a67308 */ /* 0x0004e40000000800 */
[----:B--2---:R-:W-:Y:S01]  /*73e0*/  FFMA.FTZ R4, R185, UR6, -R0 ;  /* 0x00000006b9047c23 */ /* 0x004fe20008010800 */
[----:B---3--:R-:W-:-:S05]  /*73f0*/  F2FP.F16.F32.PACK_AB R10, R166, R97 ;  /* 0x00000061a60a723e */ /* 0x008fca00000000ff */
[----:B------:R2:W-:Y:S02]  /*7400*/  MUFU.EX2 R74, R4 ;  /* 0x00000004004a7308 */ /* 0x0005e40000000800 */
[----:B--2---:R-:W-:-:S06]  /*7410*/  FFMA.FTZ R4, R153, UR6, -R0 ;  /* 0x0000000699047c23 */ /* 0x004fcc0008010800 */
[----:B------:R2:W-:Y:S02]  /*7420*/  MUFU.EX2 R78, R4 ;  /* 0x00000004004e7308 */ /* 0x0005e40000000800 */
[----:B--2---:R-:W-:Y:S01]  /*7430*/  FFMA.FTZ R4, R148, UR6, -R0 ;  /* 0x0000000694047c23 */ /* 0x004fe20008010800 */
[----:B------:R-:W-:-:S05]  /*7440*/  MOV R148, R76 ;  /* 0x0000004c00947202 */ /* 0x000fca0000000f00 */
[----:B------:R2:W-:Y:S02]  /*7450*/  MUFU.EX2 R153, R4 ;  /* 0x0000000400997308 */ /* 0x0005e40000000800 */
[----:B--2---:R-:W-:Y:S01]  /*7460*/  FFMA.FTZ R4, R145, UR6, -R0 ;  /* 0x0000000691047c23 */ /* 0x004fe20008010800 */
[----:B------:R-:W-:-:S05]  /*7470*/  MOV R145, R167 ;  /* 0x000000a700917202 */ /* 0x000fca0000000f00 */
[----:B------:R2:W3:Y:S01]  /*7480*/  MUFU.EX2 R167, R4 ;  /* 0x0000000400a77308 */ /* 0x0004e20000000800 */
[----:B------:R-:W-:Y:S01]  /*7490*/  F2FP.F16.F32.PACK_AB R8, R145, R75 ;  /* 0x0000004b9108723e */ /* 0x000fe200000000ff */
[----:B--2---:R-:W-:Y:S01]  /*74a0*/  FFMA.FTZ R4, R186, UR6, -R12 ;  /* 0x00000006ba047c23 */ /* 0x004fe2000801080c */
[----:B---3--:R-:W-:-:S05]  /*74b0*/  F2FP.F16.F32.PACK_AB R11, R167, R153 ;  /* 0x00000099a70b723e */ /* 0x008fca00000000ff */
[----:B------:R2:W-:Y:S02]  /*74c0*/  MUFU.EX2 R146, R4 ;  /* 0x0000000400927308 */ /* 0x0005e40000000800 */
[----:B--2---:R-:W-:-:S06]  /*74d0*/  FFMA.FTZ R4, R158, UR6, -R12 ;  /* 0x000000069e047c23 */ /* 0x004fcc000801080c */
[----:B------:R2:W-:Y:S02]  /*74e0*/  MUFU.EX2 R7, R4 ;  /* 0x0000000400077308 */ /* 0x0005e40000000800 */
[----:B--2---:R-:W-:Y:S01]  /*74f0*/  FFMA.FTZ R4, R151, UR6, -R12 ;  /* 0x0000000697047c23 */ /* 0x004fe2000801080c */
[----:B------:R-:W-:Y:S02]  /*7500*/  IMAD.MOV.U32 R151, RZ, RZ, R78 ;  /* 0x000000ffff977224 */ /* 0x000fe400078e004e */
[----:B------:R-:W-:-:S03]  /*7510*/  IMAD.MOV.U32 R78, RZ, RZ, R89 ;  /* 0x000000ffff4e7224 */ /* 0x000fc600078e0059 */
[----:B------:R2:W3:Y:S01]  /*7520*/  MUFU.EX2 R5, R4 ;  /* 0x0000000400057308 */ /* 0x0004e20000000800 */
[----:B------:R-:W-:Y:S01]  /*7530*/  IMAD.MOV.U32 R89, RZ, RZ, R164 ;  /* 0x000000ffff597224 */ /* 0x000fe200078e00a4 */
[----:B------:R-:W-:Y:S01]  /*7540*/  F2FP.F16.F32.PACK_AB R9, R151, R74 ;  /* 0x0000004a9709723e */ /* 0x000fe200000000ff */
[----:B------:R-:W-:Y:S02]  /*7550*/  IMAD.MOV.U32 R90, RZ, RZ, R78 ;  /* 0x000000ffff5a7224 */ /* 0x000fe400078e004e */
[----:B------:R-:W-:-:S04]  /*7560*/  IMAD.MOV.U32 R94, RZ, RZ, R89 ;  /* 0x000000ffff5e7224 */ /* 0x000fc800078e0059 */
[C---:B-1----:R-:W-:Y:S06]  /*7570*/  HMMA.16816.F32 R172, R8.reuse, R16, R172 ;  /* 0x0000001008ac723c */ /* 0x042fec00000018ac */
[----:B------:R-:W-:Y:S01]  /*7580*/  HMMA.16816.F32 R36, R8, R18, R36 ;  /* 0x000000120824723c */ /* 0x000fe20000001824 */
[----:B--2---:R-:W-:Y:S01]  /*7590*/  FFMA.FTZ R4, R157, UR6, -R12 ;  /* 0x000000069d047c23 */ /* 0x004fe2000801080c */
[----:B---3--:R-:W-:-:S03]  /*75a0*/  IMAD.MOV.U32 R157, RZ, RZ, R5 ;  /* 0x000000ffff9d7224 */ /* 0x008fc600078e0005 */
[----:B------:R1:W-:Y:S01]  /*75b0*/  MUFU.EX2 R223, R4 ;  /* 0x0000000400df7308 */ /* 0x0003e20000000800 */
[C---:B------:R-:W-:Y:S06]  /*75c0*/  HMMA.16816.F32 R48, R8.reuse, R22, R68 ;  /* 0x000000160830723c */ /* 0x040fec0000001844 */
[C---:B------:R-:W-:Y:S06]  /*75d0*/  HMMA.16816.F32 R168, R8.reuse, R28, R168 ;  /* 0x0000001c08a8723c */ /* 0x040fec00000018a8 */
[----:B------:R-:W-:Y:S01]  /*75e0*/  HMMA.16816.F32 R32, R8, R30, R32 ;  /* 0x0000001e0820723c */ /* 0x000fe20000001820 */
[----:B-1----:R-:W-:-:S05]  /*75f0*/  FFMA.FTZ R4, R187, UR6, -R3 ;  /* 0x00000006bb047c23 */ /* 0x002fca0008010803 */
[----:B------:R-:W-:Y:S01]  /*7600*/  HMMA.16816.F32 R176, R8, R20, R176 ;  /* 0x0000001408b0723c */ /* 0x000fe200000018b0 */
[----:B------:R1:W-:Y:S02]  /*7610*/  MUFU.EX2 R158, R4 ;  /* 0x00000004009e7308 */ /* 0x0003e40000000800 */
[----:B-1----:R-:W-:Y:S01]  /*7620*/  FFMA.FTZ R4, R165, UR6, -R3 ;  /* 0x00000006a5047c23 */ /* 0x002fe20008010803 */
[----:B------:R-:W-:-:S05]  /*7630*/  IMAD.MOV.U32 R165, RZ, RZ, R198 ;  /* 0x000000ffffa57224 */ /* 0x000fca00078e00c6 */
[----:B------:R1:W2:Y:S02]  /*7640*/  MUFU.EX2 R6, R4 ;  /* 0x0000000400067308 */ /* 0x0002a40000000800 */
[----:B-1----:R-:W-:Y:S01]  /*7650*/  FFMA.FTZ R4, R163, UR6, -R3 ;  /* 0x00000006a3047c23 */ /* 0x002fe20008010803 */
[----:B------:R-:W-:-:S05]  /*7660*/  IMAD.MOV.U32 R163, RZ, RZ, R7 ;  /* 0x000000ffffa37224 */ /* 0x000fca00078e0007 */
[----:B------:R1:W-:Y:S02]  /*7670*/  MUFU.EX2 R164, R4 ;  /* 0x0000000400a47308 */ /* 0x0003e40000000800 */
[----:B-1----:R-:W-:Y:S01]  /*7680*/  FFMA.FTZ R4, R162, UR6, -R3 ;  /* 0x00000006a2047c23 */ /* 0x002fe20008010803 */
[----:B--2---:R-:W-:Y:S02]  /*7690*/  MOV R162, R6 ;  /* 0x0000000600a27202 */ /* 0x004fe40000000f00 */
[----:B------:R-:W-:-:S03]  /*76a0*/  F2FP.F16.F32.PACK_AB R6, R223, R157 ;  /* 0x0000009ddf06723e */ /* 0x000fc600000000ff */
[----:B------:R1:W2:Y:S01]  /*76b0*/  MUFU.EX2 R89, R4 ;  /* 0x0000000400597308 */ /* 0x0002a20000000800 */
[----:B------:R-:W-:Y:S02]  /*76c0*/  F2FP.F16.F32.PACK_AB R5, R162, R158 ;  /* 0x0000009ea205723e */ /* 0x000fe400000000ff */
[----:B-1----:R-:W-:Y:S02]  /*76d0*/  F2FP.F16.F32.PACK_AB R4, R163, R146 ;  /* 0x00000092a304723e */ /* 0x002fe400000000ff */
[----:B--2---:R-:W-:-:S07]  /*76e0*/  F2FP.F16.F32.PACK_AB R7, R89, R164 ;  /* 0x000000a45907723e */ /* 0x004fce00000000ff */
[C---:B------:R-:W-:Y:S06]  /*76f0*/  HMMA.16816.F32 R188, R4.reuse, R16, R188 ;  /* 0x0000001004bc723c */ /* 0x040fec00000018bc */
[C---:B------:R-:W-:Y:S01]  /*7700*/  HMMA.16816.F32 R192, R4.reuse, R18, R192 ;  /* 0x0000001204c0723c */ /* 0x040fe200000018c0 */
[----:B------:R-:W1:Y:S05]  /*7710*/  LDSM.16.MT88.4 R16, [R218+0xd000] ;  /* 0x00d00000da10783b */ /* 0x000e6a0000004200 */
[C---:B------:R-:W-:Y:S06]  /*7720*/  HMMA.16816.F32 R196, R4.reuse, R28, R132 ;  /* 0x0000001c04c4723c */ /* 0x040fec0000001884 */
[C---:B------:R-:W-:Y:S01]  /*7730*/  HMMA.16816.F32 R68, R4.reuse, R30, R116 ;  /* 0x0000001e0444723c */ /* 0x040fe20000001874 */
[----:B------:R-:W-:Y:S01]  /*7740*/  LDSM.16.MT88.4 R28, [R218+0xf000] ;  /* 0x00f00000da1c783b */ /* 0x000fe20000004200 */
        /* <DEDUP_REMOVED lines=14> */
[----:B------:R-:W-:Y:S01]  /*7830*/  MOV R104, R105 ;  /* 0x0000006900687202 */ /* 0x000fe20000000f00 */
[----:B------:R-:W-:Y:S01]  /*7840*/  IMAD.MOV.U32 R105, RZ, RZ, R96 ;  /* 0x000000ffff697224 */ /* 0x000fe200078e0060 */
[----:B------:R-:W-:Y:S01]  /*7850*/  HMMA.16816.F32 R64, R8, R26, R64 ;  /* 0x0000001a0840723c */ /* 0x000fe20000001840 */
[----:B------:R-:W-:Y:S01]  /*7860*/  IMAD.MOV.U32 R112, RZ, RZ, R58 ;  /* 0x000000ffff707224 */ /* 0x000fe200078e003a */
[----:B------:R-:W-:Y:S01]  /*7870*/  MOV R113, R59 ;  /* 0x0000003b00717202 */ /* 0x000fe20000000f00 */
[----:B------:R-:W-:Y:S01]  /*7880*/  IMAD.MOV.U32 R114, RZ, RZ, R106 ;  /* 0x000000ffff727224 */ /* 0x000fe200078e006a */
[----:B------:R-:W-:-:S02]  /*7890*/  MOV R115, R107 ;  /* 0x0000006b00737202 */ /* 0x000fc40000000f00 */
[----:B-1----:R-:W-:Y:S01]  /*78a0*/  HMMA.16816.F32 R80, R4, R16, R128 ;  /* 0x000000100450723c */ /* 0x002fe20000001880 */
[----:B------:R-:W-:Y:S02]  /*78b0*/  MOV R157, R141 ;  /* 0x0000008d009d7202 */ /* 0x000fe40000000f00 */
[----:B------:R-:W-:-:S03]  /*78c0*/  MOV R142, R230 ;  /* 0x000000e6008e7202 */ /* 0x000fc60000000f00 */
[----:B------:R-:W-:Y:S01]  /*78d0*/  HMMA.16816.F32 R76, R8, R16, R84 ;  /* 0x00000010084c723c */ /* 0x000fe20000001854 */
[----:B------:R-:W-:Y:S01]  /*78e0*/  MOV R131, R56 ;  /* 0x0000003800837202 */ /* 0x000fe20000000f00 */
[----:B------:R-:W-:Y:S01]  /*78f0*/  IMAD.MOV.U32 R128, RZ, RZ, R92 ;  /* 0x000000ffff807224 */ /* 0x000fe200078e005c */
[----:B------:R-:W-:Y:S01]  /*7900*/  MOV R129, R93 ;  /* 0x0000005d00817202 */ /* 0x000fe20000000f00 */
[----:B------:R-:W-:Y:S02]  /*7910*/  IMAD.MOV.U32 R130, RZ, RZ, R88 ;  /* 0x000000ffff827224 */ /* 0x000fe400078e0058 */
[C---:B------:R-:W-:Y:S06]  /*7920*/  HMMA.16816.F32 R96, R4.reuse, R24, R200 ;  /* 0x000000180460723c */ /* 0x040fec00000018c8 */
[----:B--2---:R-:W-:Y:S06]  /*7930*/  HMMA.16816.F32 R112, R4, R20, R112 ;  /* 0x000000140470723c */ /* 0x004fec0000001870 */
[----:B------:R-:W-:Y:S01]  /*7940*/  HMMA.16816.F32 R60, R8, R22, R60 ;  /* 0x00000016083c723c */ /* 0x000fe2000000183c */
[----:B------:R-:W-:-:S05]  /*7950*/  IMAD.MOV.U32 R141, RZ, RZ, R229 ;  /* 0x000000ffff8d7224 */ /* 0x000fca00078e00e5 */
[----:B------:R-:W-:Y:S01]  /*7960*/  HMMA.16816.F32 R44, R8, R30, R44 ;  /* 0x0000001e082c723c */ /* 0x000fe2000000182c */
[----:B------:R-:W-:Y:S01]  /*7970*/  MOV R107, R226 ;  /* 0x000000e2006b7202 */ /* 0x000fe20000000f00 */
[----:B------:R-:W-:Y:S01]  /*7980*/  IMAD.MOV.U32 R106, RZ, RZ, R227 ;  /* 0x000000ffff6a7224 */ /* 0x000fe200078e00e3 */
[----:B------:R1:W5:Y:S03]  /*7990*/  LDL.LU R230, [R1+0x8c] ;  /* 0x00008c0001e67983 */ /* 0x0003660000300800 */
[-C--:B------:R-:W-:Y:S06]  /*79a0*/  HMMA.16816.F32 R84, R4, R18.reuse, R124 ;  /* 0x000000120454723c */ /* 0x080fec000000187c */
[C---:B------:R-:W-:Y:S01]  /*79b0*/  HMMA.16816.F32 R56, R8.reuse, R18, R40 ;  /* 0x000000120838723c */ /* 0x040fe20000001828 */
[----:B------:R-:W2:Y:S01]  /*79c0*/  LDSM.16.MT88.4 R16, [R219+0xf000] ;  /* 0x00f00000db10783b */ /* 0x000ea20000004200 */
[----:B------:R-:W-:Y:S01]  /*79d0*/  MOV R127, R165 ;  /* 0x000000a5007f7202 */ /* 0x000fe20000000f00 */
[----:B------:R-:W-:Y:S01]  /*79e0*/  IMAD.MOV.U32 R165, RZ, RZ, R94 ;  /* 0x000000ffffa57224 */ /* 0x000fe200078e005e */
[----:B------:R-:W-:Y:S01]  /*79f0*/  MOV R88, R228 ;  /* 0x000000e400587202 */ /* 0x000fe20000000f00 */
[----:B------:R1:W5:Y:S01]  /*7a00*/  LDL.LU R229, [R1+0x88] ;  /* 0x0000880001e57983 */ /* 0x0003620000300800 */
[----:B------:R-:W-:Y:S03]  /*7a10*/  HMMA.16816.F32 R92, R8, R24, R100 ;  /* 0x00000018085c723c */ /* 0x000fe60000001864 */
[----:B------:R1:W5:Y:S03]  /*7a20*/  LDL.LU R228, [R1+0x84] ;  /* 0x0000840001e47983 */ /* 0x0003660000300800 */
[C---:B------:R-:W-:Y:S01]  /*7a30*/  HMMA.16816.F32 R200, R4.reuse, R28, R248 ;  /* 0x0000001c04c8723c */ /* 0x040fe200000018f8 */
[----:B------:R1:W5:Y:S04]  /*7a40*/  LDL.LU R227, [R1+0x80] ;  /* 0x0000800001e37983 */ /* 0x0003680000300800 */
[----:B------:R1:W5:Y:S01]  /*7a50*/  LDL.LU R226, [R1+0x7c] ;  /* 0x00007c0001e27983 */ /* 0x0003620000300800 */
[----:B------:R-:W-:Y:S01]  /*7a60*/  HMMA.16816.F32 R100, R4, R26, R240 ;  /* 0x0000001a0464723c */ /* 0x000fe200000018f0 */
[----:B------:R-:W-:Y:S01]  /*7a70*/  MOV R250, R118 ;  /* 0x0000007600fa7202 */ /* 0x000fe20000000f00 */
[----:B------:R-:W-:Y:S01]  /*7a80*/  IMAD.MOV.U32 R249, RZ, RZ, R119 ;  /* 0x000000fffff97224 */ /* 0x000fe200078e0077 */
[----:B------:R-:W-:-:S04]  /*7a90*/  MOV R251, R132 ;  /* 0x0000008400fb7202 */ /* 0x000fc80000000f00 */
[----:B------:R-:W-:Y:S01]  /*7aa0*/  MOV R241, R116 ;  /* 0x0000007400f17202 */ /* 0x000fe20000000f00 */
[----:B------:R-:W-:Y:S01]  /*7ab0*/  IMAD.MOV.U32 R240, RZ, RZ, R117 ;  /* 0x000000fffff07224 */ /* 0x000fe200078e0075 */
[----:B------:R-:W-:Y:S01]  /*7ac0*/  MOV R243, R134 ;  /* 0x0000008600f37202 */ /* 0x000fe20000000f00 */
[----:B------:R-:W-:Y:S01]  /*7ad0*/  HMMA.16816.F32 R116, R4, R22, R236 ;  /* 0x000000160474723c */ /* 0x000fe200000018ec */
[----:B------:R-:W-:-:S05]  /*7ae0*/  IMAD.MOV.U32 R242, RZ, RZ, R133 ;  /* 0x000000fffff27224 */ /* 0x000fca00078e0085 */
[----:B------:R-:W-:Y:S01]  /*7af0*/  HMMA.16816.F32 R40, R4, R30, R208 ;  /* 0x0000001e0428723c */ /* 0x000fe200000018d0 */
[----:B------:R-:W-:-:S05]  /*7b00*/  IMAD.MOV.U32 R237, RZ, RZ, R135 ;  /* 0x000000ffffed7224 */ /* 0x000fca00078e0087 */
[C---:B--2---:R-:W-:Y:S06]  /*7b10*/  HMMA.16816.F32 R128, R4.reuse, R16, R128 ;  /* 0x000000100480723c */ /* 0x044fec0000001880 */
[----:B------:R-:W-:Y:S07]  /*7b20*/  HMMA.16816.F32 R132, R4, R18, R212 ;  /* 0x000000120484723c */ /* 0x000fee00000018d4 */
[----:B------:R-:W-:-:S04]  /*7b30*/  FFMA.FTZ R4, R245, UR6, -R2 ;  /* 0x00000006f5047c23 */ /* 0x000fc80008010802 */
[----:B------:R2:W-:Y:S01]  /*7b40*/  MUFU.EX2 R23, R4 ;  /* 0x0000000400177308 */ /* 0x0005e20000000800 */
[----:B------:R-:W-:Y:S01]  /*7b50*/  IMAD.MOV.U32 R239, RZ, RZ, R153 ;  /* 0x000000ffffef7224 */ /* 0x000fe200078e0099 */
[----:B------:R-:W-:Y:S01]  /*7b60*/  HMMA.16816.F32 R52, R8, R18, R52 ;  /* 0x000000120834723c */ /* 0x000fe20000001834 */
[----:B--2---:R-:W-:-:S05]  /*7b70*/  FFMA.FTZ R4, R235, UR6, -R2 ;  /* 0x00000006eb047c23 */ /* 0x004fca0008010802 */
[----:B------:R2:W3:Y:S01]  /*7b80*/  MUFU.EX2 R153, R4 ;  /* 0x0000000400997308 */ /* 0x0004e20000000800 */
[----:B------:R-:W-:Y:S01]  /*7b90*/  HMMA.16816.F32 R24, R8, R20, R120 ;  /* 0x000000140818723c */ /* 0x000fe20000001878 */
[----:B------:R-:W-:Y:S01]  /*7ba0*/  MOV R238, R157 ;  /* 0x0000009d00ee7202 */ /* 0x000fe20000000f00 */
[----:B------:R-:W-:Y:S01]  /*7bb0*/  IMAD.MOV.U32 R248, RZ, RZ, R127 ;  /* 0x000000fffff87224 */ /* 0x000fe200078e007f */
[----:B------:R-:W-:Y:S01]  /*7bc0*/  MOV R236, R240 ;  /* 0x000000f000ec7202 */ /* 0x000fe20000000f00 */
[----:B------:R-:W-:Y:S02]  /*7bd0*/  IMAD.MOV.U32 R215, RZ, RZ, R239 ;  /* 0x000000ffffd77224 */ /* 0x000fe400078e00ef */
[--C-:B--2---:R-:W-:Y:S01]  /*7be0*/  FFMA.FTZ R4, R207, UR6, -R2.reuse ;  /* 0x00000006cf047c23 */ /* 0x104fe20008010802 */
[----:B------:R-:W-:Y:S01]  /*7bf0*/  FFMA.FTZ R2, R206, UR6, -R2 ;  /* 0x00000006ce027c23 */ /* 0x000fe20008010802 */
[----:B------:R-:W-:Y:S01]  /*7c00*/  IMAD.MOV.U32 R31, RZ, RZ, R147 ;  /* 0x000000ffff1f7224 */ /* 0x000fe200078e0093 */
[----:B------:R-:W-:Y:S02]  /*7c10*/  LDSM.16.MT88.4 R120, [R217+0xf800] ;  /* 0x00f80000d978783b */ /* 0x000fe40000004200 */
[----:B------:R2:W-:Y:S02]  /*7c20*/  MUFU.EX2 R22, R2 ;  /* 0x0000000200167308 */ /* 0x0005e40000000800 */
[----:B--2---:R-:W-:-:S06]  /*7c30*/  FFMA.FTZ R2, R237, UR6, -R0 ;  /* 0x00000006ed027c23 */ /* 0x004fcc0008010800 */
[----:B------:R2:W-:Y:S01]  /*7c40*/  MUFU.EX2 R19, R2 ;  /* 0x0000000200137308 */ /* 0x0005e20000000800 */
[----:B------:R-:W-:Y:S01]  /*7c50*/  MOV R214, R238 ;  /* 0x000000ee00d67202 */ /* 0x000fe20000000f00 */
[----:B--2---:R-:W-:-:S06]  /*7c60*/  FFMA.FTZ R2, R247, UR6, -R0 ;  /* 0x00000006f7027c23 */ /* 0x004fcc0008010800 */
[----:B------:R2:W4:Y:S02]  /*7c70*/  MUFU.EX2 R20, R2 ;  /* 0x0000000200147308 */ /* 0x0005240000000800 */
[--C-:B--2---:R-:W-:Y:S01]  /*7c80*/  FFMA.FTZ R2, R246, UR6, -R0.reuse ;  /* 0x00000006f6027c23 */ /* 0x104fe20008010800 */
[----:B------:R-:W-:-:S05]  /*7c90*/  FFMA.FTZ R0, R244, UR6, -R0 ;  /* 0x00000006f4007c23 */ /* 0x000fca0008010800 */
[----:B------:R2:W-:Y:S01]  /*7ca0*/  MUFU.EX2 R18, R0 ;  /* 0x0000000000127308 */ /* 0x0005e20000000800 */
[----:B------:R-:W-:Y:S01]  /*7cb0*/  HMMA.16816.F32 R124, R8, R16, R108 ;  /* 0x00000010087c723c */ /* 0x000fe2000000186c */
[----:B--2---:R-:W-:-:S06]  /*7cc0*/  FFMA.FTZ R0, R14, UR6, -R12 ;  /* 0x000000060e007c23 */ /* 0x004fcc000801080c */
[----:B------:R2:W-:Y:S01]  /*7cd0*/  MUFU.EX2 R14, R0 ;  /* 0x00000000000e7308 */ /* 0x0005e20000000800 */
[----:B------:R-:W-:Y:S01]  /*7ce0*/  IMAD.MOV.U32 R211, RZ, RZ, R215 ;  /* 0x000000ffffd37224 */ /* 0x000fe200078e00d7 */
[----:B------:R-:W-:Y:S01]  /*7cf0*/  MOV R240, R149 ;  /* 0x0000009500f07202 */ /* 0x000fe20000000f00 */
[----:B--2---:R-:W-:-:S05]  /*7d00*/  FFMA.FTZ R0, R15, UR6, -R12 ;  /* 0x000000060f007c23 */ /* 0x004fca000801080c */
[----:B------:R2:W-:Y:S01]  /*7d10*/  MUFU.EX2 R15, R0 ;  /* 0x00000000000f7308 */ /* 0x0005e20000000800 */
[----:B------:R-:W-:Y:S01]  /*7d20*/  IMAD.MOV.U32 R237, RZ, RZ, R241 ;  /* 0x000000ffffed7224 */ /* 0x000fe200078e00f1 */
[----:B------:R-:W-:Y:S01]  /*7d30*/  MOV R212, R236 ;  /* 0x000000ec00d47202 */ /* 0x000fe20000000f00 */
[----:B------:R-:W-:Y:S01]  /*7d40*/  IMAD.MOV.U32 R149, RZ, RZ, R88 ;  /* 0x000000ffff957224 */ /* 0x000fe200078e0058 */
[----:B------:R-:W-:Y:S01]  /*7d50*/  MOV R238, R248 ;  /* 0x000000f800ee7202 */ /* 0x000fe20000000f00 */
[----:B------:R-:W-:Y:S01]  /*7d60*/  IMAD.MOV.U32 R239, RZ, RZ, R143 ;  /* 0x000000ffffef7224 */ /* 0x000fe200078e008f */
[----:B------:R-:W-:Y:S01]  /*7d70*/  MOV R241, R141 ;  /* 0x0000008d00f17202 */ /* 0x000fe20000000f00 */
[----:B--2---:R-:W-:-:S04]  /*7d80*/  FFMA.FTZ R0, R214, UR6, -R12 ;  /* 0x00000006d6007c23 */ /* 0x004fc8000801080c */
[----:B------:R2:W-:Y:S01]  /*7d90*/  MUFU.EX2 R16, R0 ;  /* 0x0000000000107308 */ /* 0x0005e20000000800 */
[----:B------:R-:W-:Y:S01]  /*7da0*/  IMAD.MOV.U32 R248, RZ, RZ, R142 ;  /* 0x000000fffff87224 */ /* 0x000fe200078e008e */
[----:B------:R-:W-:Y:S02]  /*7db0*/  MOV R88, R140 ;  /* 0x0000008c00587202 */ /* 0x000fe40000000f00 */
[----:B------:R-:W-:Y:S01]  /*7dc0*/  HMMA.16816.F32 R140, R8, R28, R136 ;  /* 0x0000001c088c723c */ /* 0x000fe20000001888 */
[----:B------:R-:W-:Y:S01]  /*7dd0*/  IMAD.MOV.U32 R236, RZ, RZ, R237 ;  /* 0x000000ffffec7224 */ /* 0x000fe200078e00ed */
[----:B------:R-:W-:Y:S01]  /*7de0*/  MOV R213, R238 ;  /* 0x000000ee00d57202 */ /* 0x000fe20000000f00 */
[----:B--2---:R-:W-:Y:S01]  /*7df0*/  FFMA.FTZ R0, R252, UR6, -R12 ;  /* 0x00000006fc007c23 */ /* 0x004fe2000801080c */
[----:B------:R-:W-:Y:S01]  /*7e00*/  IMAD.MOV.U32 R214, RZ, RZ, R239 ;  /* 0x000000ffffd67224 */ /* 0x000fe200078e00ef */
[----:B------:R-:W-:Y:S01]  /*7e10*/  MOV R215, R240 ;  /* 0x000000f000d77202 */ /* 0x000fe20000000f00 */
[----:B------:R-:W-:Y:S01]  /*7e20*/  MUFU.EX2 R21, R2 ;  /* 0x0000000200157308 */ /* 0x000fe20000000800 */
[----:B------:R-:W-:-:S02]  /*7e30*/  IMAD.MOV.U32 R237, RZ, RZ, R241 ;  /* 0x000000ffffed7224 */ /* 0x000fc400078e00f1 */
[----:B------:R-:W-:-:S05]  /*7e40*/  FADD.FTZ R8, R144, R13 ;  /* 0x0000000d90087221 */ /* 0x000fca0000010000 */
[----:B------:R-:W2:Y:S01]  /*7e50*/  MUFU.EX2 R157, R4 ;  /* 0x00000004009d7308 */ /* 0x000ea20000000800 */
[----:B------:R-:W-:Y:S02]  /*7e60*/  MOV R28, R104 ;  /* 0x00000068001c7202 */ /* 0x000fe40000000f00 */
[----:B------:R-:W-:Y:S01]  /*7e70*/  MOV R208, R149 ;  /* 0x0000009500d07202 */ /* 0x000fe20000000f00 */
[----:B------:R-:W-:Y:S01]  /*7e80*/  IMAD.MOV.U32 R29, RZ, RZ, R105 ;  /* 0x000000ffff1d7224 */ /* 0x000fe200078e0069 */
[----:B------:R-:W-:Y:S01]  /*7e90*/  MOV R244, R91 ;  /* 0x0000005b00f47202 */ /* 0x000fe20000000f00 */
[----:B------:R-:W-:Y:S01]  /*7ea0*/  IMAD.MOV.U32 R246, RZ, RZ, R90 ;  /* 0x000000fffff67224 */ /* 0x000fe200078e005a */
[----:B------:R-:W-:Y:S01]  /*7eb0*/  LDSM.16.MT88.4 R136, [R219+0xf800] ;  /* 0x00f80000db88783b */ /* 0x000fe20000004200 */
[----:B------:R1:W-:Y:S01]  /*7ec0*/  MUFU.EX2 R17, R0 ;  /* 0x0000000000117308 */ /* 0x0003e20000000800 */
[----:B------:R-:W-:Y:S01]  /*7ed0*/  IMAD.MOV.U32 R239, RZ, RZ, R249 ;  /* 0x000000ffffef7224 */ /* 0x000fe200078e00f9 */
[----:B------:R-:W-:Y:S01]  /*7ee0*/  MOV R240, R250 ;  /* 0x000000fa00f07202 */ /* 0x000fe20000000f00 */
[----:B------:R-:W-:-:S02]  /*7ef0*/  IMAD.MOV.U32 R241, RZ, RZ, R165 ;  /* 0x000000fffff17224 */ /* 0x000fc400078e00a5 */
[----:B-1----:R-:W-:-:S04]  /*7f00*/  FFMA.FTZ R0, R211, UR6, -R3 ;  /* 0x00000006d3007c23 */ /* 0x002fc80008010803 */
[----:B------:R1:W-:Y:S01]  /*7f10*/  MUFU.EX2 R10, R0 ;  /* 0x00000000000a7308 */ /* 0x0003e20000000800 */
[----:B------:R-:W-:Y:S02]  /*7f20*/  IMAD.MOV.U32 R211, RZ, RZ, R239 ;  /* 0x000000ffffd37224 */ /* 0x000fe400078e00ef */
[----:B------:R-:W-:-:S03]  /*7f30*/  FADD.FTZ R2, R236, R215 ;  /* 0x000000d7ec027221 */ /* 0x000fc60000010000 */
[----:B------:R-:W-:Y:S01]  /*7f40*/  MOV R6, R211 ;  /* 0x000000d300067202 */ /* 0x000fe20000000f00 */
[----:B-1----:R-:W-:Y:S01]  /*7f50*/  FFMA.FTZ R0, R212, UR6, -R3 ;  /* 0x00000006d4007c23 */ /* 0x002fe20008010803 */
[----:B------:R-:W-:-:S03]  /*7f60*/  MOV R212, R240 ;  /* 0x000000f000d47202 */ /* 0x000fc60000000f00 */
[----:B------:R1:W2:Y:S02]  /*7f70*/  MUFU.EX2 R12, R0 ;  /* 0x00000000000c7308 */ /* 0x0002a40000000800 */
[----:B------:R-:W-:-:S04]  /*7f80*/  IMAD.MOV.U32 R5, RZ, RZ, R212 ;  /* 0x000000ffff057224 */ /* 0x000fc800078e00d4 */
[----:B------:R-:W-:Y:S01]  /*7f90*/  FADD.FTZ R9, R6, R5 ;  /* 0x0000000506097221 */ /* 0x000fe20000010000 */
[----:B-1----:R-:W-:Y:S01]  /*7fa0*/  FFMA.FTZ R0, R213, UR6, -R3 ;  /* 0x00000006d5007c23 */ /* 0x002fe20008010803 */
[----:B------:R-:W-:Y:S02]  /*7fb0*/  IMAD.MOV.U32 R213, RZ, RZ, R241 ;  /* 0x000000ffffd57224 */ /* 0x000fe400078e00f1 */
[----:B------:R-:W-:-:S03]  /*7fc0*/  FFMA.FTZ R3, R214, UR6, -R3 ;  /* 0x00000006d6037c23 */ /* 0x000fc60008010803 */
[----:B------:R-:W-:Y:S01]  /*7fd0*/  MOV R7, R213 ;  /* 0x000000d500077202 */ /* 0x000fe20000000f00 */
[----:B------:R1:W-:Y:S04]  /*7fe0*/  MUFU.EX2 R13, R3 ;  /* 0x00000003000d7308 */ /* 0x0003e80000000800 */
[----:B-1----:R-:W-:Y:S02]  /*7ff0*/  FADD.FTZ R3, R7, R2 ;  /* 0x0000000207037221 */ /* 0x002fe40000010000 */
[----:B------:R-:W1:Y:S01]  /*8000*/  LDSM.16.MT88.4 R4, [R218+0xf800] ;  /* 0x00f80000da04783b */ /* 0x000e620000004200 */
[----:B------:R-:W-:Y:S01]  /*8010*/  MOV R238, R248 ;  /* 0x000000f800ee7202 */ /* 0x000fe20000000f00 */
[----:B------:R3:W2:Y:S01]  /*8020*/  MUFU.EX2 R11, R0 ;  /* 0x00000000000b7308 */ /* 0x0006a20000000800 */
[----:B------:R-:W-:Y:S01]  /*8030*/  IMAD.MOV.U32 R210, RZ, RZ, R237 ;  /* 0x000000ffffd27224 */ /* 0x000fe200078e00ed */
[----:B------:R-:W-:-:S02]  /*8040*/  MOV R215, R146 ;  /* 0x0000009200d77202 */ /* 0x000fc40000000f00 */
[----:B------:R-:W-:Y:S02]  /*8050*/  MOV R209, R238 ;  /* 0x000000ee00d17202 */ /* 0x000fe40000000f00 */
[----:B------:R-:W-:Y:S02]  /*8060*/  MOV R237, R145 ;  /* 0x0000009100ed7202 */ /* 0x000fe40000000f00 */
[----:B------:R-:W-:Y:S02]  /*8070*/  MOV R146, R161 ;  /* 0x000000a100927202 */ /* 0x000fe40000000f00 */
[----:B------:R-:W-:Y:S01]  /*8080*/  MOV R145, R73 ;  /* 0x0000004900917202 */ /* 0x000fe20000000f00 */
[----:B------:R-:W-:Y:S01]  /*8090*/  IMAD.MOV.U32 R236, RZ, RZ, R148 ;  /* 0x000000ffffec7224 */ /* 0x000fe200078e0094 */
[----:B------:R-:W-:Y:S01]  /*80a0*/  MOV R238, R151 ;  /* 0x0000009700ee7202 */ /* 0x000fe20000000f00 */
[----:B------:R-:W-:Y:S01]  /*80b0*/  IMAD.MOV.U32 R148, RZ, RZ, R160 ;  /* 0x000000ffff947224 */ /* 0x000fe200078e00a0 */
[----:B------:R-:W-:Y:S01]  /*80c0*/  MOV R211, R145 ;  /* 0x0000009100d37202 */ /* 0x000fe20000000f00 */
[----:B------:R-:W-:-:S02]  /*80d0*/  IMAD.MOV.U32 R145, RZ, RZ, R107 ;  /* 0x000000ffff917224 */ /* 0x000fc400078e006b */
[----:B---3--:R-:W-:Y:S01]  /*80e0*/  FADD.FTZ R0, R210, R209 ;  /* 0x000000d1d2007221 */ /* 0x008fe20000010000 */
[----:B------:R-:W-:Y:S01]  /*80f0*/  IMAD.MOV.U32 R209, RZ, RZ, R146 ;  /* 0x000000ffffd17224 */ /* 0x000fe200078e0092 */
[----:B------:R-:W-:Y:S02]  /*8100*/  MOV R151, R72 ;  /* 0x0000004800977202 */ /* 0x000fe40000000f00 */
[----:B------:R-:W-:Y:S02]  /*8110*/  MOV R146, R150 ;  /* 0x0000009600927202 */ /* 0x000fe40000000f00 */
        /* <DEDUP_REMOVED lines=11> */
[----:B------:R-:W-:Y:S02]  /*81d0*/  F2FP.F16.F32.PACK_AB R148, R153, R23 ;  /* 0x000000179994723e */ /* 0x000fe400000000ff */
[----:B----4-:R-:W-:Y:S02]  /*81e0*/  F2FP.F16.F32.PACK_AB R149, R20, R19 ;  /* 0x000000131495723e */ /* 0x010fe400000000ff */
[----:B--2---:R-:W-:Y:S02]  /*81f0*/  F2FP.F16.F32.PACK_AB R150, R22, R157 ;  /* 0x0000009d1696723e */ /* 0x004fe400000000ff */
[----:B------:R-:W-:Y:S02]  /*8200*/  F2FP.F16.F32.PACK_AB R151, R18, R21 ;  /* 0x000000151297723e */ /* 0x000fe400000000ff */
[----:B------:R-:W-:-:S02]  /*8210*/  F2FP.F16.F32.PACK_AB R144, R15, R14 ;  /* 0x0000000e0f90723e */ /* 0x000fc400000000ff */
[----:B------:R-:W-:Y:S02]  /*8220*/  F2FP.F16.F32.PACK_AB R145, R12, R10 ;  /* 0x0000000a0c91723e */ /* 0x000fe400000000ff */
[----:B------:R-:W-:Y:S02]  /*8230*/  F2FP.F16.F32.PACK_AB R146, R17, R16 ;  /* 0x000000101192723e */ /* 0x000fe400000000ff */
[----:B------:R-:W-:Y:S01]  /*8240*/  F2FP.F16.F32.PACK_AB R147, R13, R11 ;  /* 0x0000000b0d93723e */ /* 0x000fe200000000ff */
[----:B------:R-:W-:Y:S01]  /*8250*/  FADD.FTZ R0, R31, R0 ;  /* 0x000000001f007221 */ /* 0x000fe20000010000 */
[----:B------:R-:W-:Y:S01]  /*8260*/  FADD.FTZ R8, R222, R9 ;  /* 0x00000009de087221 */ /* 0x000fe20000010000 */
[----:B------:R-:W-:Y:S01]  /*8270*/  IMAD.MOV.U32 R31, RZ, RZ, R252 ;  /* 0x000000ffff1f7224 */ /* 0x000fe200078e00fc */
[----:B------:R-:W-:Y:S01]  /*8280*/  MOV R213, R251 ;  /* 0x000000fb00d57202 */ /* 0x000fe20000000f00 */
[----:B------:R-:W-:Y:S02]  /*8290*/  IMAD.MOV.U32 R107, RZ, RZ, R224 ;  /* 0x000000ffff6b7224 */ /* 0x000fe400078e00e0 */
[----:B------:R-:W-:Y:S01]  /*82a0*/  FADD.FTZ R3, R221, R3 ;  /* 0x00000003dd037221 */ /* 0x000fe20000010000 */
[----:B------:R-:W-:Y:S01]  /*82b0*/  MOV R252, R28 ;  /* 0x0000001c00fc7202 */ /* 0x000fe20000000f00 */
[----:B------:R-:W-:Y:S01]  /*82c0*/  FADD.FTZ R2, R220, R2 ;  /* 0x00000002dc027221 */ /* 0x000fe20000010000 */
[----:B------:R-:W-:Y:S01]  /*82d0*/  MOV R251, R106 ;  /* 0x0000006a00fb7202 */ /* 0x000fe20000000f00 */
[----:B-1----:R-:W-:Y:S01]  /*82e0*/  HMMA.16816.F32 R200, R144, R4, R200 ;  /* 0x0000000490c8723c */ /* 0x002fe200000018c8 */
[----:B------:R-:W-:Y:S01]  /*82f0*/  MOV R28, R204 ;  /* 0x000000cc001c7202 */ /* 0x000fe20000000f00 */
[----:B------:R-:W-:Y:S01]  /*8300*/  FADD.FTZ R0, R205, R0 ;  /* 0x00000000cd007221 */ /* 0x000fe20000010000 */
[----:B------:R-:W-:Y:S01]  /*8310*/  MOV R106, R225 ;  /* 0x000000e1006a7202 */ /* 0x000fe20000000f00 */
[----:B------:R-:W-:-:S02]  /*8320*/  FADD.FTZ R3, R159, R3 ;  /* 0x000000039f037221 */ /* 0x000fc40000010000 */
[----:B------:R-:W-:Y:S01]  /*8330*/  HMMA.16816.F32 R140, R148, R4, R140 ;  /* 0x00000004948c723c */ /* 0x000fe2000000188c */
[----:B------:R-:W-:Y:S01]  /*8340*/  MOV R247, R107 ;  /* 0x0000006b00f77202 */ /* 0x000fe20000000f00 */
[----:B------:R-:W-:Y:S01]  /*8350*/  FADD.FTZ R2, R252, R2 ;  /* 0x00000002fc027221 */ /* 0x000fe20000010000 */
[----:B------:R-:W-:Y:S01]  /*8360*/  MOV R206, R106 ;  /* 0x0000006a00ce7202 */ /* 0x000fe20000000f00 */
[----:B------:R-:W-:Y:S01]  /*8370*/  FADD.FTZ R0, R28, R0 ;  /* 0x000000001c007221 */ /* 0x000fe20000010000 */
[----:B------:R-:W-:Y:S01]  /*8380*/  FADD.FTZ R3, R244, R3 ;  /* 0x00000003f4037221 */ /* 0x000fe20000010000 */
[----:B------:R-:W-:Y:S01]  /*8390*/  MOV R245, R251 ;  /* 0x000000fb00f57202 */ /* 0x000fe20000000f00 */
[----:B------:R-:W-:Y:S01]  /*83a0*/  FADD.FTZ R4, R31, R8 ;  /* 0x000000081f047221 */ /* 0x000fe20000010000 */
[----:B------:R-:W-:Y:S01]  /*83b0*/  FADD.FTZ R2, R246, R2 ;  /* 0x00000002f6027221 */ /* 0x000fe20000010000 */
[----:B------:R-:W-:Y:S01]  /*83c0*/  IMAD.MOV.U32 R239, RZ, RZ, R163 ;  /* 0x000000ffffef7224 */ /* 0x000fe200078e00a3 */
[----:B------:R-:W-:Y:S01]  /*83d0*/  MOV R214, R74 ;  /* 0x0000004a00d67202 */ /* 0x000fe20000000f00 */
[----:B------:R-:W-:Y:S01]  /*83e0*/  FADD.FTZ R4, R29, R4 ;  /* 0x000000041d047221 */ /* 0x000fe20000010000 */
[----:B------:R-:W-:Y:S01]  /*83f0*/  FADD.FTZ R0, R247, R0 ;  /* 0x00000000f7007221 */ /* 0x000fe20000010000 */
[----:B------:R-:W-:Y:S01]  /*8400*/  FADD.FTZ R5, R207, R3 ;  /* 0x00000003cf057221 */ /* 0x000fe20000010000 */
        /* <DEDUP_REMOVED lines=15> */
[----:B------:R-:W-:Y:S01]  /*8500*/  MOV R239, R240 ;  /* 0x000000f000ef7202 */ /* 0x000fe20000000f00 */
[----:B------:R-:W-:Y:S01]  /*8510*/  FADD.FTZ R0, R158, R0 ;  /* 0x000000009e007221 */ /* 0x000fe20000010000 */
[----:B------:R-:W-:Y:S01]  /*8520*/  MOV R240, R241 ;  /* 0x000000f100f07202 */ /* 0x000fe20000000f00 */
[----:B------:R-:W-:Y:S02]  /*8530*/  IMAD.MOV.U32 R249, RZ, RZ, R166 ;  /* 0x000000fffff97224 */ /* 0x000fe400078e00a6 */
[----:B------:R-:W-:Y:S01]  /*8540*/  FADD.FTZ R2, R215, R2 ;  /* 0x00000002d7027221 */ /* 0x000fe20000010000 */
[----:B------:R-:W-:Y:S01]  /*8550*/  IMAD.MOV.U32 R241, RZ, RZ, R242 ;  /* 0x000000fffff17224 */ /* 0x000fe200078e00f2 */
[----:B------:R-:W-:Y:S01]  /*8560*/  MOV R250, R167 ;  /* 0x000000a700fa7202 */ /* 0x000fe20000000f00 */
        /* <DEDUP_REMOVED lines=12> */
[----:B------:R-:W-:Y:S01]  /*8630*/  FADD.FTZ R0, R243, R0 ;  /* 0x00000000f3007221 */ /* 0x000fe20000010000 */
[----:B------:R-:W1:Y:S01]  /*8640*/  LDSM.16.MT88.4 R164, [R216+0xd800] ;  /* 0x00d80000d8a4783b */ /* 0x000e620000004200 */
[----:B------:R-:W-:Y:S01]  /*8650*/  FADD.FTZ R2, R242, R2 ;  /* 0x00000002f2027221 */ /* 0x000fe20000010000 */
[----:B------:R-:W-:Y:S02]  /*8660*/  FADD.FTZ R4, R248, R4 ;  /* 0x00000004f8047221 */ /* 0x000fe40000010000 */
[----:B------:R-:W2:Y:S01]  /*8670*/  LDSM.16.MT88.4 R160, [R217+0xd800] ;  /* 0x00d80000d9a0783b */ /* 0x000ea20000004200 */
[----:B------:R-:W-:-:S03]  /*8680*/  FADD.FTZ R3, R249, R3 ;  /* 0x00000003f9037221 */ /* 0x000fc60000010000 */
[----:B------:R-:W3:Y:S01]  /*8690*/  LDSM.16.MT88.4 R72, [R219+0xd800] ;  /* 0x00d80000db48783b */ /* 0x000ee20000004200 */
[----:B------:R-:W-:-:S03]  /*86a0*/  FADD.FTZ R0, R251, R0 ;  /* 0x00000000fb007221 */ /* 0x000fc60000010000 */
[----:B------:R-:W4:Y:S04]  /*86b0*/  LDSM.16.MT88.4 R88, [R218+0xd800] ;  /* 0x00d80000da58783b */ /* 0x000f280000004200 */
        /* <DEDUP_REMOVED lines=27> */
[----:B------:R2:W-:Y:S04]  /*8870*/  STL [R1], R4 ;  /* 0x0000000401007387 */ /* 0x0005e80000100800 */
[----:B------:R2:W-:Y:S04]  /*8880*/  STL [R1+0x4], R3 ;  /* 0x0000040301007387 */ /* 0x0005e80000100800 */
[----:B------:R3:W-:Y:S04]  /*8890*/  STL [R1+0xc], R0 ;  /* 0x00000c0001007387 */ /* 0x0007e80000100800 */
[----:B------:R3:W-:Y:S01]  /*88a0*/  STL [R1+0x8], R2 ;  /* 0x0000080201007387 */ /* 0x0007e20000100800 */
[-C--:B-1----:R-:W-:Y:S06]  /*88b0*/  HMMA.16816.F32 R176, R148, R164.reuse, R176 ;  /* 0x000000a494b0723c */ /* 0x082fec00000018b0 */
[C---:B------:R-:W-:Y:S06]  /*88c0*/  HMMA.16816.F32 R180, R144.reuse, R164, R180 ;  /* 0x000000a490b4723c */ /* 0x040fec00000018b4 */
[----:B------:R-:W-:Y:S06]  /*88d0*/  HMMA.16816.F32 R184, R144, R166, R184 ;  /* 0x000000a690b8723c */ /* 0x000fec00000018b8 */
[-C--:B--2---:R-:W-:Y:S06]  /*88e0*/  HMMA.16816.F32 R172, R148, R160.reuse, R172 ;  /* 0x000000a094ac723c */ /* 0x084fec00000018ac */
[C---:B------:R-:W-:Y:S06]  /*88f0*/  HMMA.16816.F32 R188, R144.reuse, R160, R188 ;  /* 0x000000a090bc723c */ /* 0x040fec00000018bc */
[----:B------:R-:W-:Y:S06]  /*8900*/  HMMA.16816.F32 R192, R144, R162, R192 ;  /* 0x000000a290c0723c */ /* 0x000fec00000018c0 */
[-C--:B---3--:R-:W-:Y:S06]  /*8910*/  HMMA.16816.F32 R168, R148, R72.reuse, R168 ;  /* 0x0000004894a8723c */ /* 0x088fec00000018a8 */
[C---:B------:R-:W-:Y:S06]  /*8920*/  HMMA.16816.F32 R196, R144.reuse, R72, R196 ;  /* 0x0000004890c4723c */ /* 0x040fec00000018c4 */
[C---:B------:R-:W-:Y:S06]  /*8930*/  HMMA.16816.F32 R68, R144.reuse, R74, R68 ;  /* 0x0000004a9044723c */ /* 0x040fec0000001844 */
[C---:B----4-:R-:W-:Y:S06]  /*8940*/  HMMA.16816.F32 R80, R144.reuse, R88, R80 ;  /* 0x000000589050723c */ /* 0x050fec0000001850 */
        /* <DEDUP_REMOVED lines=21> */
[----:B------:R-:W-:-:S15]  /*8aa0*/  @!P0 BRA `(.L_x_360) ;  /* 0x0000004c00f88947 */ /* 0x000fde0003800000 */
[----:B------:R-:W2:Y:S01]  /*8ab0*/  LDL.LU R250, [R1+0x54] ;  /* 0x0000540001fa7983 */ /* 0x000ea20000300800 */
[----:B------:R-:W-:Y:S01]  /*8ac0*/  ULDC UR4, c[0x0][0x2d0] ;  /* 0x0000b40000047ab9 */ /* 0x000fe20000000800 */
[----:B------:R-:W-:Y:S01]  /*8ad0*/  IMAD.U32 R0, RZ, RZ, UR23 ;  /* 0x00000017ff007e24 */ /* 0x000fe2000f8e00ff */
[----:B-----5:R-:W-:Y:S01]  /*8ae0*/  ISETP.GE.AND P3, PT, R204, UR4, PT ;  /* 0x00000004cc007c0c */ /* 0x020fe2000bf66270 */
[----:B------:R-:W1:Y:S01]  /*8af0*/  S2R R251, SR_TID.X ;  /* 0x0000000000fb7919 */ /* 0x000e620000002100 */
[----:B------:R-:W-:Y:S01]  /*8b00*/  MOV R153, R155 ;  /* 0x0000009b00997202 */ /* 0x000fe20000000f00 */
[----:B------:R-:W-:Y:S01]  /*8b10*/  IMAD.MOV.U32 R157, RZ, RZ, R154 ;  /* 0x000000ffff9d7224 */ /* 0x000fe200078e009a */
[----:B------:R-:W-:Y:S01]  /*8b20*/  MOV R158, R152 ;  /* 0x00000098009e7202 */ /* 0x000fe20000000f00 */
[----:B------:R-:W-:Y:S01]  /*8b30*/  ULDC.64 UR8, c[0x0][0x250] ;  /* 0x0000940000087ab9 */ /* 0x000fe20000000a00 */
[----:B------:R-:W-:Y:S02]  /*8b40*/  ULEA.HI.SX32 UR19, UR17, 0xfffffffe, 0x1a ;  /* 0xfffffffe11137891 */ /* 0x000fe4000f8fd23f */
[----:B------:R-:W-:-:S02]  /*8b50*/  USHF.L.U64.HI UR16, UR8, 0x4, UR9 ;  /* 0x0000000408107899 */ /* 0x000fc40008010209 */
[----:B------:R-:W-:Y:S01]  /*8b60*/  USHF.L.U32 UR17, UR8, 0x4, URZ ;  /* 0x0000000408117899 */ /* 0x000fe2000800063f */
[----:B------:R-:W-:Y:S02]  /*8b70*/  ULDC UR11, c[0x0][0x2d0] ;  /* 0x0000b400000b7ab9 */ /* 0x000fe40000000800 */
[----:B------:R-:W3:Y:S01]  /*8b80*/  @!P3 LDC.64 R2, c[0x0][0x220] ;  /* 0x00008800ff02bb82 */ /* 0x000ee20000000a00 */
[----:B------:R-:W-:Y:S01]  /*8b90*/  ULDC UR4, c[0x0][0x2ec] ;  /* 0x0000bb0000047ab9 */ /* 0x000fe20000000800 */
[----:B------:R-:W-:Y:S01]  /*8ba0*/  UMOV UR10, 0x40 ;  /* 0x00000040000a7882 */ /* 0x000fe20000000000 */
[----:B------:R-:W-:-:S05]  /*8bb0*/  ULDC.64 UR6, c[0x0][0x248] ;  /* 0x0000920000067ab9 */ /* 0x000fca0000000a00 */
[----:B------:R-:W4:Y:S08]  /*8bc0*/  @!P3 LDC.64 R6, c[0x0][0x220] ;  /* 0x00008800ff06bb82 */ /* 0x000f300000000a00 */
[----:B------:R-:W4:Y:S01]  /*8bd0*/  @!P3 LDC.64 R4, c[0x0][0x220] ;  /* 0x00008800ff04bb82 */ /* 0x000f220000000a00 */
[----:B-1----:R-:W-:Y:S01]  /*8be0*/  LOP3.LUT R251, R251, 0x3, RZ, 0xc0, !PT ;  /* 0x00000003fbfb7812 */ /* 0x002fe200078ec0ff */
[----:B---3--:R1:W-:Y:S06]  /*8bf0*/  @!P3 STL.64 [R1+0x30], R2 ;  /* 0x000030020100b387 */ /* 0x0083ec0000100a00 */
[----:B-1----:R-:W1:Y:S02]  /*8c00*/  @!P3 LDC.64 R2, c[0x0][0x220] ;  /* 0x00008800ff02bb82 */ /* 0x002e640000000a00 */
[----:B-1----:R1:W-:Y:S04]  /*8c10*/  @!P3 STL.64 [R1+0x28], R2 ;  /* 0x000028020100b387 */ /* 0x0023e80000100a00 */
[----:B----4-:R3:W-:Y:S04]  /*8c20*/  @!P3 STL.64 [R1+0x20], R6 ;  /* 0x000020060100b387 */ /* 0x0107e80000100a00 */
[----:B------:R3:W-:Y:S01]  /*8c30*/  @!P3 STL.64 [R1+0x18], R4 ;  /* 0x000018040100b387 */ /* 0x0007e20000100a00 */
[----:B-1----:R-:W-:-:S02]  /*8c40*/  IMAD.MOV.U32 R3, RZ, RZ, R156 ;  /* 0x000000ffff037224 */ /* 0x002fc400078e009c */
[----:B--2---:R-:W-:-:S05]  /*8c50*/  IMAD R2, R251, -0x2, R250 ;  /* 0xfffffffefb027824 */ /* 0x004fca00078e02fa */
[----:B------:R-:W-:-:S05]  /*8c60*/  IADD3 R0, R0, -UR24, R2 ;  /* 0x8000001800007c10 */ /* 0x000fca000fffe002 */
[----:B------:R3:W-:Y:S01]  /*8c70*/  STL [R1+0x14], R0 ;  /* 0x0000140001007387 */ /* 0x0007e20000100800 */
[----:B------:R-:W-:Y:S05]  /*8c80*/  BRA `(.L_x_361) ;  /* 0x0000000400547947 */ /* 0x000fea0003800000 */
.L_x_363:
[----:B------:R-:W2:Y:S01]  /*8c90*/  LDL.64 R154, [R1+0x48] ;  /* 0x00004800019a7983 */ /* 0x000ea20000100a00 */
[----:B------:R-:W1:Y:S01]  /*8ca0*/  @!P3 LDC.64 R208, c[0x0][0x218] ;  /* 0x00008600ffd0bb82 */ /* 0x000e620000000a00 */
[----:B------:R-:W-:Y:S02]  /*8cb0*/  UIADD3 UR18, UR19, -0x1, URZ ;  /* 0xffffffff13127890 */ /* 0x000fe4000fffe03f */
[----:B------:R-:W3:Y:S02]  /*8cc0*/  LDL.64 R236, [R1+0x38] ;  /* 0x0000380001ec7983 */ /* 0x000ee40000100a00 */
[----:B------:R-:W-:Y:S02]  /*8cd0*/  USHF.R.S32.HI UR15, URZ, 0x1f, UR18 ;  /* 0x0000001f3f0f7899 */ /* 0x000fe40008011412 */
[----:B------:R4:W-:Y:S01]  /*8ce0*/  @P3 STS.128 [R234+0x8000], RZ ;  /* 0x008000ffea003388 */ /* 0x0009e20000000c00 */
[----:B------:R-:W-:Y:S01]  /*8cf0*/  UIMAD.WIDE.U32 UR22, UR18, UR6, URZ ;  /* 0x00000006121672a5 */ /* 0x000fe2000f8e003f */
[----:B------:R-:W5:Y:S01]  /*8d00*/  @!P2 LDC.64 R206, c[0x0][0x218] ;  /* 0x00008600ffceab82 */ /* 0x000f620000000a00 */
[----:B------:R-:W-:Y:S04]  /*8d10*/  UIMAD UR15, UR15, UR6, URZ ;  /* 0x000000060f0f72a4 */ /* 0x000fe8000f8e023f */
[----:B------:R-:W-:Y:S01]  /*8d20*/  UIMAD UR15, UR18, UR7, UR15 ;  /* 0x00000007120f72a4 */ /* 0x000fe2000f8e020f */
[----:B------:R-:W-:Y:S02]  /*8d30*/  IMAD.U32 R152, RZ, RZ, UR22 ;  /* 0x00000016ff987e24 */ /* 0x000fe4000f8e00ff */
[----:B------:R-:W4:Y:S01]  /*8d40*/  @!P3 LDC.64 R204, c[0x0][0x218] ;  /* 0x00008600ffccbb82 */ /* 0x000f220000000a00 */
[----:B------:R-:W-:Y:S01]  /*8d50*/  UIADD3 UR15, UR23, UR15, URZ ;  /* 0x0000000f170f7290 */ /* 0x000fe2000fffe03f */
[----:B------:R-:W-:Y:S06]  /*8d60*/  IMAD.U32 R2, RZ, RZ, UR22 ;  /* 0x00000016ff027e24 */ /* 0x000fec000f8e00ff */
[----:B------:R-:W4:Y:S08]  /*8d70*/  @!P2 LDC.64 R214, c[0x0][0x218] ;  /* 0x00008600ffd6ab82 */ /* 0x000f300000000a00 */
[----:B------:R-:W4:Y:S08]  /*8d80*/  @!P3 LDC.64 R210, c[0x0][0x218] ;  /* 0x00008600ffd2bb82 */ /* 0x000f300000000a00 */
[----:B------:R-:W4:Y:S01]  /*8d90*/  @!P2 LDC.64 R212, c[0x0][0x218] ;  /* 0x00008600ffd4ab82 */ /* 0x000f220000000a00 */
[----:B--2---:R-:W-:Y:S01]  /*8da0*/  LEA R152, P1, R152, R154, 0x6 ;  /* 0x0000009a98987211 */ /* 0x004fe200078230ff */
[----:B------:R-:W-:Y:S03]  /*8db0*/  IMAD.U32 R154, RZ, RZ, UR15 ;  /* 0x0000000fff9a7e24 */ /* 0x000fe6000f8e00ff */
        /* <DEDUP_REMOVED lines=53> */
[C---:B----4-:R-:W-:Y:S03]  /*9110*/  @!P2 LEA R204, P1, R152.reuse, R212, 0x1 ;  /* 0x000000d498cca211 */ /* 0x050fe600078208ff */
        /* <DEDUP_REMOVED lines=12> */
.L_x_361:
[----:B--23--:R-:W2:Y:S01]  /*91e0*/  LDL R0, [R1+0x10] ;  /* 0x0000100001007983 */ /* 0x00cea20000100800 */
[----:B------:R-:W-:Y:S01]  /*91f0*/  USHF.R.S32.HI UR15, URZ, 0x1f, UR19 ;  /* 0x0000001f3f0f7899 */ /* 0x000fe20008011413 */
[----:B------:R-:W-:Y:S04]  /*9200*/  DEPBAR.LE SB0, 0x0 ;  /* 0x000080000000791a */ /* 0x000fe80000000000 */
[----:B------:R-:W3:Y:S01]  /*9210*/  LDL.64 R14, [R1+0x40] ;  /* 0x00004000010e7983 */ /* 0x000ee20000100a00 */
[----:B------:R-:W-:Y:S02]  /*9220*/  UIMAD UR15, UR15, UR8, URZ ;  /* 0x000000080f0f72a4 */ /* 0x000fe4000f8e023f */
[----:B------:R-:W-:Y:S02]  /*9230*/  UIMAD.WIDE.U32 UR22, UR19, UR8, URZ ;  /* 0x00000008131672a5 */ /* 0x000fe4000f8e003f */
[----:B------:R-:W4:Y:S01]  /*9240*/  LDL R9, [R1+0x50] ;  /* 0x0000500001097983 */ /* 0x000f220000100800 */
[----:B------:R-:W-:Y:S04]  /*9250*/  UIMAD UR15, UR19, UR9, UR15 ;  /* 0x00000009130f72a4 */ /* 0x000fe8000f8e020f */
[----:B------:R-:W5:Y:S01]  /*9260*/  LDL R8, [R1+0x30] ;  /* 0x0000300001087983 */ /* 0x000f620000100800 */
        /* <DEDUP_REMOVED lines=12> */
[----:B------:R-:W-:Y:S05]  /*9330*/  @P3 STS.128 [R234+0xc000], RZ ;  /* 0x00c000ffea003388 */ /* 0x000fea0000000c00 */
[----:B------:R-:W5:Y:S01]  /*9340*/  LDL R235, [R1+0x14] ;  /* 0x0000140001eb7983 */ /* 0x000f620000100800 */
        /* <DEDUP_REMOVED lines=49> */
[----:B------:R-:W-:Y:S01]  /*9660*/  IMAD.U32 R0, RZ, RZ, UR19 ;  /* 0x00000013ff007e24 */ /* 0x000fe2000f8e00ff */
[----:B--2---:R-:W-:Y:S03]  /*9670*/  @!P3 LEA R10, P4, R2, R22, 0x1 ;  /* 0x00000016020ab211 */ /* 0x004fe600078808ff */
[----:B------:R-:W-:Y:S01]  /*9680*/  @P2 STS.128 [R234+0xf000], RZ ;  /* 0x00f000ffea002388 */ /* 0x000fe20000000c00 */
[----:B------:R-:W-:Y:S01]  /*9690*/  IMAD R0, R0, -0x40, R235 ;  /* 0xffffffc000007824 */ /* 0x000fe200078e02eb */
[C-C-:B------:R-:W-:Y:S03]  /*96a0*/  @!P3 LEA.HI.X R11, R2.reuse, R20, R5.reuse, 0x1, P4 ;  /* 0x00000014020bb211 */ /* 0x140fe600020f0c05 */
[----:B------:R-:W-:Y:S01]  /*96b0*/  @!PT LDS RZ, [RZ] ;  /* 0x00000000fffff984 */ /* 0x000fe20000000800 */
[----:B------:R-:W-:Y:S01]  /*96c0*/  @!PT LDS RZ, [RZ] ;  /* 0x00000000fffff984 */ /* 0x000fe20000000800 */
[----:B------:R-:W-:Y:S01]  /*96d0*/  @!PT LDS RZ, [RZ] ;  /* 0x00000000fffff984 */ /* 0x000fe20000000800 */
[----:B------:R-:W-:Y:S01]  /*96e0*/  @!P2 LDGSTS.E.BYPASS.LTC128B.128 [R234+0xf000], desc[UR20][R8.64+0x80] ;  /* 0x0f00008008eaafae */ /* 0x000fe2000b901d54 */
[C---:B-1----:R-:W-:Y:S04]  /*96f0*/  @!P2 LEA R6, P0, R2.reuse, R18, 0x1 ;  /* 0x000000120206a211 */ /* 0x042fe800078008ff */
[----:B------:R-:W-:Y:S01]  /*9700*/  @P3 STS.128 [R234+0xd800], RZ ;  /* 0x00d800ffea003388 */ /* 0x000fe20000000c00 */
[----:B------:R-:W-:Y:S04]  /*9710*/  @!P2 LEA.HI.X R7, R2, R19, R5, 0x1, P0 ;  /* 0x000000130207a211 */ /* 0x000fe800000f0c05 */
[----:B------:R-:W-:Y:S01]  /*9720*/  @!PT LDS RZ, [RZ] ;  /* 0x00000000fffff984 */ /* 0x000fe20000000800 */
[----:B------:R-:W-:Y:S01]  /*9730*/  @!PT LDS RZ, [RZ] ;  /* 0x00000000fffff984 */ /* 0x000fe20000000800 */
[----:B------:R-:W-:Y:S01]  /*9740*/  @!PT LDS RZ, [RZ] ;  /* 0x00000000fffff984 */ /* 0x000fe20000000800 */
[----:B------:R-:W-:Y:S01]  /*9750*/  @!P3 LDGSTS.E.BYPASS.LTC128B.128 [R234+0xd800], desc[UR20][R10.64] ;  /* 0x0d8000000aeabfae */ /* 0x000fe2000b901d54 */
[----:B------:R-:W-:Y:S04]  /*9760*/  ISETP.LT.AND P0, PT, RZ, UR19, PT ;  /* 0x00000013ff007c0c */ /* 0x000fe8000bf01270 */
        /* <DEDUP_REMOVED lines=13> */
[----:B------:R-:W5:Y:S01]  /*9840*/  LDSM.16.M88.4 R212, [R226] ;  /* 0x00000000e2d4783b */ /* 0x000f620000000200 */
        /* <DEDUP_REMOVED lines=16> */
[----:B------:R-:W1:Y:S05]  /*9950*/  LDSM.16.M88.4 R204, [R223+0x2000] ;  /* 0x00200000dfcc783b */ /* 0x000e6a0000000200 */
[-C--:B------:R-:W-:Y:S06]  /*9960*/  HMMA.16816.F32 R4, R208, R212.reuse, R4 ;  /* 0x000000d4d004723c */ /* 0x080fec0000001804 */
[C---:B-1----:R-:W-:Y:S06]  /*9970*/  HMMA.16816.F32 R8, R204.reuse, R212, R8 ;  /* 0x000000d4cc08723c */ /* 0x042fec0000001808 */
[-C--:B------:R-:W-:Y:S06]  /*9980*/  HMMA.16816.F32 R12, R204, R214.reuse, R12 ;  /* 0x000000d6cc0c723c */ /* 0x080fec000000180c */
[C---:B------:R-:W-:Y:S01]  /*9990*/  HMMA.16816.F32 R16, R208.reuse, R214, R16 ;  /* 0x000000d6d010723c */ /* 0x040fe20000001810 */
[----:B------:R-:W1:Y:S05]  /*99a0*/  LDSM.16.M88.4 R212, [R233] ;  /* 0x00000000e9d4783b */ /* 0x000e6a0000000200 */
[-C--:B-1----:R-:W-:Y:S06]  /*99b0*/  HMMA.16816.F32 R20, R208, R212.reuse, R20 ;  /* 0x000000d4d014723c */ /* 0x082fec0000001814 */
[C---:B------:R-:W-:Y:S06]  /*99c0*/  HMMA.16816.F32 R24, R204.reuse, R212, R24 ;  /* 0x000000d4cc18723c */ /* 0x040fec0000001818 */
        /* <DEDUP_REMOVED lines=10> */
[-C--:B------:R-:W-:Y:S01]  /*9a70*/  HMMA.16816.F32 R60, R204, R214.reuse, R60 ;  /* 0x000000d6cc3c723c */ /* 0x080fe2000000183c */
[----:B------:R-:W-:Y:S05]  /*9a80*/  LDSM.16.M88.4 R204, [R225] ;  /* 0x00000000e1cc783b */ /* 0x000fea0000000200 */
[----:B------:R-:W-:Y:S01]  /*9a90*/  HMMA.16816.F32 R64, R208, R214, R64 ;  /* 0x000000d6d040723c */ /* 0x000fe20000001840 */
[----:B------:R-:W1:Y:S05]  /*9aa0*/  LDSM.16.M88.4 R208, [R221+0x8000] ;  /* 0x00800000ddd0783b */ /* 0x000e6a0000000200 */
[----:B------:R-:W2:Y:S01]  /*9ab0*/  LDSM.16.M88.4 R212, [R225+0x2000] ;  /* 0x00200000e1d4783b */ /* 0x000ea20000000200 */
[-C--:B-1----:R-:W-:Y:S06]  /*9ac0*/  HMMA.16816.F32 R4, R204, R208.reuse, R4 ;  /* 0x000000d0cc04723c */ /* 0x082fec0000001804 */
[C---:B--2---:R-:W-:Y:S06]  /*9ad0*/  HMMA.16816.F32 R8, R212.reuse, R208, R8 ;  /* 0x000000d0d408723c */ /* 0x044fec0000001808 */
[-C--:B------:R-:W-:Y:S06]  /*9ae0*/  HMMA.16816.F32 R12, R212, R210.reuse, R12 ;  /* 0x000000d2d40c723c */ /* 0x080fec000000180c */
[C---:B------:R-:W-:Y:S01]  /*9af0*/  HMMA.16816.F32 R16, R204.reuse, R210, R16 ;  /* 0x000000d2cc10723c */ /* 0x040fe20000001810 */
[----:B------:R-:W1:Y:S05]  /*9b00*/  LDSM.16.M88.4 R208, [R221+0x8800] ;  /* 0x00880000ddd0783b */ /* 0x000e6a0000000200 */
[-C--:B-1----:R-:W-:Y:S06]  /*9b10*/  HMMA.16816.F32 R20, R204, R208.reuse, R20 ;  /* 0x000000d0cc14723c */ /* 0x082fec0000001814 */
[C---:B------:R-:W-:Y:S06]  /*9b20*/  HMMA.16816.F32 R24, R212.reuse, R208, R24 ;  /* 0x000000d0d418723c */ /* 0x040fec0000001818 */
        /* <DEDUP_REMOVED lines=10> */
[-C--:B------:R-:W-:Y:S01]  /*9bd0*/  HMMA.16816.F32 R60, R212, R210.reuse, R60 ;  /* 0x000000d2d43c723c */ /* 0x080fe2000000183c */
[----:B------:R-:W-:Y:S05]  /*9be0*/  LDSM.16.M88.4 R212, [R224] ;  /* 0x00000000e0d4783b */ /* 0x000fea0000000200 */
[----:B------:R-:W-:Y:S01]  /*9bf0*/  HMMA.16816.F32 R64, R204, R210, R64 ;  /* 0x000000d2cc40723c */ /* 0x000fe20000001840 */
[----:B------:R-:W1:Y:S05]  /*9c00*/  LDSM.16.M88.4 R204, [R220] ;  /* 0x00000000dccc783b */ /* 0x000e6a0000000200 */
        /* <DEDUP_REMOVED lines=19> */
[----:B------:R-:W-:Y:S05]  /*9d40*/  LDSM.16.M88.4 R208, [R222+0x4000] ;  /* 0x00400000ded0783b */ /* 0x000fea0000000200 */
        /* <DEDUP_REMOVED lines=23> */
[----:B------:R-:W1:Y:S05]  /*9ec0*/  LDSM.16.M88.4 R204, [R230] ;  /* 0x00000000e6cc783b */ /* 0x000e6a0000000200 */
[----:B------:R-:W2:Y:S01]  /*9ed0*/  LDSM.16.M88.4 R208, [R223+0x6000] ;  /* 0x00600000dfd0783b */ /* 0x000ea20000000200 */
[-C--:B-1----:R-:W-:Y:S06]  /*9ee0*/  HMMA.16816.F32 R4, R212, R204.reuse, R4 ;  /* 0x000000ccd404723c */ /* 0x082fec0000001804 */
[C---:B--2---:R-:W-:Y:S06]  /*9ef0*/  HMMA.16816.F32 R8, R208.reuse, R204, R8 ;  /* 0x000000ccd008723c */ /* 0x044fec0000001808 */
        /* <DEDUP_REMOVED lines=56> */
[----:B------:R-:W1:Y:S01]  /*a280*/  LDSM.16.M88.4 R204, [R220+0x3800] ;  /* 0x00380000dccc783b */ /* 0x000e620000000200 */
[----:B------:R-:W-:Y:S04]  /*a290*/  DEPBAR.LE SB0, 0x0 ;  /* 0x000080000000791a */ /* 0x000fe80000000000 */
[----:B------:R-:W-:Y:S01]  /*a2a0*/  BAR.SYNC.DEFER_BLOCKING 0x0 ;  /* 0x0000000000007b1d */ /* 0x000fe20000010000 */
[-C--:B-1----:R-:W-:Y:S06]  /*a2b0*/  HMMA.16816.F32 R52, R212, R204.reuse, R52 ;  /* 0x000000ccd434723c */ /* 0x082fec0000001834 */
[C---:B------:R-:W-:Y:S06]  /*a2c0*/  HMMA.16816.F32 R56, R208.reuse, R204, R56 ;  /* 0x000000ccd038723c */ /* 0x040fec0000001838 */
[-C--:B------:R-:W-:Y:S06]  /*a2d0*/  HMMA.16816.F32 R60, R208, R206.reuse, R60 ;  /* 0x000000ced03c723c */ /* 0x080fec000000183c */
[----:B------:R-:W-:Y:S01]  /*a2e0*/  HMMA.16816.F32 R64, R212, R206, R64 ;  /* 0x000000ced440723c */ /* 0x000fe20000001840 */
[----:B------:R-:W-:Y:S11]  /*a2f0*/  @!UPT UIADD3 URZ, URZ, URZ, URZ ;  /* 0x0000003f3f3ff290 */ /* 0x000ff6000fffe03f */
[----:B------:R-:W-:Y:S01]  /*a300*/  @!UPT UIADD3 URZ, URZ, URZ, URZ ;  /* 0x0000003f3f3ff290 */ /* 0x000fe2000fffe03f */
[----:B------:R-:W-:Y:S11]  /*a310*/  @P0 BRA `(.L_x_363) ;  /* 0xffffffe8005c0947 */ /* 0x000ff6000383ffff */
.L_x_362:
[C---:B------:R-:W-:Y:S01]  /*a320*/  IADD3 R154, R0.reuse, 0x8, RZ ;  /* 0x00000008009a7810 */ /* 0x040fe20007ffe0ff */
[----:B------:R-:W-:Y:S01]  /*a330*/  UIMAD UR15, UR19, -0x40, UR10 ;  /* 0xffffffc0130f78a4 */ /* 0x000fe2000f8e020a */
[----:B------:R-:W-:Y:S01]  /*a340*/  IADD3 R2, -R0, -0x8, RZ ;  /* 0xfffffff800027810 */ /* 0x000fe20007ffe1ff */
[----:B------:R-:W-:Y:S01]  /*a350*/  UIADD3 UR19, UR19, -0x1, URZ ;  /* 0xffffffff13137890 */ /* 0x000fe2000fffe03f */
[----:B------:R-:W-:Y:S02]  /*a360*/  ISETP.GE.AND P6, PT, R154, RZ, PT ;  /* 0x000000ff9a00720c */ /* 0x000fe40003fc6270 */
[C---:B------:R-:W-:Y:S02]  /*a370*/  IADD3 R155, R0.reuse, 0x3f, RZ ;  /* 0x0000003f009b7810 */ /* 0x040fe40007ffe0ff */
[C---:B------:R-:W-:Y:S02]  /*a380*/  IADD3 R156, R0.reuse, -0x1, RZ ;  /* 0xffffffff009c7810 */ /* 0x040fe40007ffe0ff */
[----:B--2---:R-:W-:Y:S02]  /*a390*/  IADD3 R205, R0, -0x8, RZ ;  /* 0xfffffff800cd7810 */ /* 0x004fe40007ffe0ff */
[----:B------:R-:W-:Y:S02]  /*a3a0*/  SEL R2, R2, R154, !P6 ;  /* 0x0000009a02027207 */ /* 0x000fe40007000000 */
[----:B------:R-:W-:Y:S02]  /*a3b0*/  ISETP.GE.AND P2, PT, R155, RZ, PT ;  /* 0x000000ff9b00720c */ /* 0x000fe40003f46270 */
[----:B------:R-:W-:Y:S02]  /*a3c0*/  ISETP.GE.AND P1, PT, R205, RZ, PT ;  /* 0x000000ffcd00720c */ /* 0x000fe40003f26270 */
[----:B------:R-:W-:Y:S02]  /*a3d0*/  ISETP.GE.AND P4, PT, R156, RZ, PT ;  /* 0x000000ff9c00720c */ /* 0x000fe40003f86270 */
[----:B------:R-:W-:Y:S02]  /*a3e0*/  I2FP.F32.S32 R2, R2 ;  /* 0x0000000200027245 */ /* 0x000fe40000201400 */
[C---:B------:R-:W-:Y:S02]  /*a3f0*/  IADD3 R152, R0.reuse, 0x7, RZ ;  /* 0x0000000700987810 */ /* 0x040fe40007ffe0ff */
[----:B------:R-:W-:Y:S01]  /*a400*/  IADD3 R210, R0, -0x10, RZ ;  /* 0xfffffff000d27810 */ /* 0x000fe20007ffe0ff */
[----:B------:R-:W-:Y:S01]  /*a410*/  FFMA.FTZ R6, R2, -UR5, R6 ;  /* 0x8000000502067c23 */ /* 0x000fe20008010006 */
[----:B------:R-:W-:Y:S02]  /*a420*/  IADD3 R2, R235, UR15, RZ ;  /* 0x0000000feb027c10 */ /* 0x000fe4000fffe0ff */
[----:B------:R-:W-:Y:S02]  /*a430*/  IADD3 R209, R0, -0x11, RZ ;  /* 0xffffffef00d17810 */ /* 0x000fe40007ffe0ff */
[----:B------:R-:W-:Y:S02]  /*a440*/  ISETP.GE.AND P5, PT, R152, RZ, PT ;  /* 0x000000ff9800720c */ /* 0x000fe40003fa6270 */
[C---:B------:R-:W-:Y:S02]  /*a450*/  IADD3 R207, -R0.reuse, -0x7, RZ ;  /* 0xfffffff900cf7810 */ /* 0x040fe40007ffe1ff */
[----:B------:R-:W-:Y:S02]  /*a460*/  IADD3 R204, R0, -0x9, RZ ;  /* 0xfffffff700cc7810 */ /* 0x000fe40007ffe0ff */
[----:B------:R-:W-:Y:S02]  /*a470*/  @!P2 IADD3 R155, -R2, 0x1, RZ ;  /* 0x00000001029ba810 */ /* 0x000fe40007ffe1ff */
[C---:B------:R-:W-:Y:S02]  /*a480*/  @!P4 IADD3 R156, -R0.reuse, 0x1, RZ ;  /* 0x00000001009cc810 */ /* 0x040fe40007ffe1ff */
[----:B------:R-:W-:Y:S02]  /*a490*/  @!P1 IADD3 R205, -R0, 0x8, RZ ;  /* 0x0000000800cd9810 */ /* 0x000fe40007ffe1ff */
[----:B------:R-:W-:Y:S02]  /*a4a0*/  SEL R207, R207, R152, !P5 ;  /* 0x00000098cfcf7207 */ /* 0x000fe40006800000 */
[----:B------:R-:W-:Y:S02]  /*a4b0*/  ISETP.GE.AND P2, PT, R210, RZ, PT ;  /* 0x000000ffd200720c */ /* 0x000fe40003f46270 */
[----:B------:R-:W-:Y:S02]  /*a4c0*/  ISETP.GE.AND P1, PT, R209, RZ, PT ;  /* 0x000000ffd100720c */ /* 0x000fe40003f26270 */
[----:B------:R-:W-:Y:S02]  /*a4d0*/  ISETP.GE.AND P4, PT, R204, RZ, PT ;  /* 0x000000ffcc00720c */ /* 0x000fe40003f86270 */
[----:B------:R-:W-:Y:S02]  /*a4e0*/  I2FP.F32.S32 R207, R207 ;  /* 0x000000cf00cf7245 */ /* 0x000fe40000201400 */
[----:B------:R-:W-:Y:S02]  /*a4f0*/  I2FP.F32.S32 R155, R155 ;  /* 0x0000009b009b7245 */ /* 0x000fe40000201400 */
[C---:B------:R-:W-:Y:S01]  /*a500*/  IADD3 R208, R0.reuse, 0x37, RZ ;  /* 0x0000003700d07810 */ /* 0x040fe20007ffe0ff */
[----:B------:R-:W-:Y:S01]  /*a510*/  FFMA.FTZ R7, R207, -UR5, R7 ;  /* 0x80000005cf077c23 */ /* 0x000fe20008010007 */
[C---:B------:R-:W-:Y:S01]  /*a520*/  IADD3 R207, R0.reuse, 0x30, RZ ;  /* 0x0000003000cf7810 */ /* 0x040fe20007ffe0ff */
[C---:B------:R-:W-:Y:S01]  /*a530*/  FFMA.FTZ R15, R155.reuse, -UR5, R15 ;  /* 0x800000059b0f7c23 */ /* 0x040fe2000801000f */
[----:B------:R-:W-:Y:S01]  /*a540*/  FFMA.FTZ R9, R155, -UR5, R9 ;  /* 0x800000059b097c23 */ /* 0x000fe20008010009 */
[C---:B------:R-:W-:Y:S02]  /*a550*/  IADD3 R155, R0.reuse, 0x38, RZ ;  /* 0x00000038009b7810 */ /* 0x040fe40007ffe0ff */
[C---:B------:R-:W-:Y:S02]  /*a560*/  @!P2 IADD3 R210, -R0.reuse, 0x10, RZ ;  /* 0x0000001000d2a810 */ /* 0x040fe40007ffe1ff */
[C---:B------:R-:W-:Y:S02]  /*a570*/  @!P1 IADD3 R209, -R0.reuse, 0x11, RZ ;  /* 0x0000001100d19810 */ /* 0x040fe40007ffe1ff */
[----:B------:R-:W-:Y:S02]  /*a580*/  @!P4 IADD3 R204, -R0, 0x9, RZ ;  /* 0x0000000900ccc810 */ /* 0x000fe40007ffe1ff */
[----:B------:R-:W-:Y:S02]  /*a590*/  IABS R206, R0 ;  /* 0x0000000000ce7213 */ /* 0x000fe40000000000 */
[----:B------:R-:W-:Y:S02]  /*a5a0*/  ISETP.GE.AND P4, PT, R155, RZ, PT ;  /* 0x000000ff9b00720c */ /* 0x000fe40003f86270 */
[----:B------:R-:W-:Y:S02]  /*a5b0*/  ISETP.GE.AND P2, PT, R208, RZ, PT ;  /* 0x000000ffd000720c */ /* 0x000fe40003f46270 */
[----:B------:R-:W-:Y:S02]  /*a5c0*/  ISETP.GE.AND P1, PT, R207, RZ, PT ;  /* 0x000000ffcf00720c */ /* 0x000fe40003f26270 */
[----:B------:R-:W-:Y:S02]  /*a5d0*/  I2FP.F32.S32 R206, R206 ;  /* 0x000000ce00ce7245 */ /* 0x000fe40000201400 */
[----:B------:R-:W-:Y:S02]  /*a5e0*/  I2FP.F32.S32 R156, R156 ;  /* 0x0000009c009c7245 */ /* 0x000fe40000201400 */
[----:B------:R-:W-:Y:S01]  /*a5f0*/  I2FP.F32.S32 R205, R205 ;  /* 0x000000cd00cd7245 */ /* 0x000fe20000201400 */
[C---:B------:R-:W-:Y:S01]  /*a600*/  FFMA.FTZ R4, R206.reuse, -UR5, R4 ;  /* 0x80000005ce047c23 */ /* 0x040fe20008010004 */
[----:B------:R-:W-:Y:S01]  /*a610*/  FFMA.FTZ R18, R206, -UR5, R18 ;  /* 0x80000005ce127c23 */ /* 0x000fe20008010012 */
[C---:B------:R-:W-:Y:S01]  /*a620*/  FFMA.FTZ R5, R156.reuse, -UR5, R5 ;  /* 0x800000059c057c23 */ /* 0x040fe20008010005 */
[----:B------:R-:W-:Y:S01]  /*a630*/  FFMA.FTZ R19, R156, -UR5, R19 ;  /* 0x800000059c137c23 */ /* 0x000fe20008010013 */
[C---:B------:R-:W-:Y:S01]  /*a640*/  FFMA.FTZ R16, R205.reuse, -UR5, R16 ;  /* 0x80000005cd107c23 */ /* 0x040fe20008010010 */
[----:B------:R-:W-:Y:S01]  /*a650*/  FFMA.FTZ R22, R205, -UR5, R22 ;  /* 0x80000005cd167c23 */ /* 0x000fe20008010016 */
[C---:B------:R-:W-:Y:S02]  /*a660*/  IADD3 R206, R0.reuse, 0x2f, RZ ;  /* 0x0000002f00ce7810 */ /* 0x040fe40007ffe0ff */
[C---:B------:R-:W-:Y:S02]  /*a670*/  IADD3 R205, R0.reuse, 0x28, RZ ;  /* 0x0000002800cd7810 */ /* 0x040fe40007ffe0ff */
[----:B------:R-:W-:Y:S02]  /*a680*/  IADD3 R156, R0, 0x27, RZ ;  /* 0x00000027009c7810 */ /* 0x000fe40007ffe0ff */
[C---:B------:R-:W-:Y:S02]  /*a690*/  @!P4 IADD3 R155, -R2.reuse, 0x8, RZ ;  /* 0x00000008029bc810 */ /* 0x040fe40007ffe1ff */
[C---:B------:R-:W-:Y:S02]  /*a6a0*/  @!P2 IADD3 R208, -R2.reuse, 0x9, RZ ;  /* 0x0000000902d0a810 */ /* 0x040fe40007ffe1ff */
[----:B------:R-:W-:Y:S02]  /*a6b0*/  @!P1 IADD3 R207, -R2, 0x10, RZ ;  /* 0x0000001002cf9810 */ /* 0x000fe40007ffe1ff */
        /* <DEDUP_REMOVED lines=10> */
[C---:B------:R-:W-:Y:S01]  /*a760*/  IADD3 R204, R0.reuse, -0x18, RZ ;  /* 0xffffffe800cc7810 */ /* 0x040fe20007ffe0ff */
[C---:B------:R-:W-:Y:S01]  /*a770*/  FFMA.FTZ R35, R211.reuse, -UR5, R35 ;  /* 0x80000005d3237c23 */ /* 0x040fe20008010023 */
[----:B------:R-:W-:Y:S01]  /*a780*/  IADD3 R155, R0, -0x19, RZ ;  /* 0xffffffe7009b7810 */ /* 0x000fe20007ffe0ff */
[----:B------:R-:W-:Y:S01]  /*a790*/  FFMA.FTZ R21, R211, -UR5, R21 ;  /* 0x80000005d3157c23 */ /* 0x000fe20008010015 */
[C---:B------:R-:W-:Y:S02]  /*a7a0*/  @!P4 IADD3 R206, -R2.reuse, 0x11, RZ ;  /* 0x0000001102cec810 */ /* 0x040fe40007ffe1ff */
[C---:B------:R-:W-:Y:S02]  /*a7b0*/  @!P2 IADD3 R205, -R2.reuse, 0x18, RZ ;  /* 0x0000001802cda810 */ /* 0x040fe40007ffe1ff */
[----:B------:R-:W-:Y:S02]  /*a7c0*/  @!P1 IADD3 R156, -R2, 0x19, RZ ;  /* 0x00000019029c9810 */ /* 0x000fe40007ffe1ff */
[----:B------:R-:W-:Y:S02]  /*a7d0*/  ISETP.GE.AND P4, PT, R204, RZ, PT ;  /* 0x000000ffcc00720c */ /* 0x000fe40003f86270 */
[----:B------:R-:W-:Y:S02]  /*a7e0*/  ISETP.GE.AND P2, PT, R155, RZ, PT ;  /* 0x000000ff9b00720c */ /* 0x000fe40003f46270 */
[----:B------:R-:W-:Y:S02]  /*a7f0*/  I2FP.F32.S32 R209, R156 ;  /* 0x0000009c00d17245 */ /* 0x000fe40000201400 */
[----:B------:R-:W-:Y:S02]  /*a800*/  IADD3 R156, R0, 0x20, RZ ;  /* 0x00000020009c7810 */ /* 0x000fe40007ffe0ff */
[----:B------:R-:W-:Y:S01]  /*a810*/  I2FP.F32.S32 R208, R208 ;  /* 0x000000d000d07245 */ /* 0x000fe20000201400 */
[C---:B------:R-:W-:Y:S01]  /*a820*/  FFMA.FTZ R29, R209.reuse, -UR5, R29 ;  /* 0x80000005d11d7c23 */ /* 0x040fe2000801001d */
[----:B------:R-:W-:Y:S01]  /*a830*/  ISETP.GE.AND P1, PT, R156, RZ, PT ;  /* 0x000000ff9c00720c */ /* 0x000fe20003f26270 */
[----:B------:R-:W-:Y:S01]  /*a840*/  FFMA.FTZ R43, R209, -UR5, R43 ;  /* 0x80000005d12b7c23 */ /* 0x000fe2000801002b */
[----:B------:R-:W-:Y:S01]  /*a850*/  I2FP.F32.S32 R207, R207 ;  /* 0x000000cf00cf7245 */ /* 0x000fe20000201400 */
[C---:B------:R-:W-:Y:S01]  /*a860*/  FFMA.FTZ R27, R208.reuse, -UR5, R27 ;  /* 0x80000005d01b7c23 */ /* 0x040fe2000801001b */
[----:B------:R-:W-:Y:S01]  /*a870*/  I2FP.F32.S32 R206, R206 ;  /* 0x000000ce00ce7245 */ /* 0x000fe20000201400 */
[----:B------:R-:W-:Y:S01]  /*a880*/  FFMA.FTZ R13, R208, -UR5, R13 ;  /* 0x80000005d00d7c23 */ /* 0x000fe2000801000d */
[C---:B------:R-:W-:Y:S01]  /*a890*/  @!P4 IADD3 R204, -R0.reuse, 0x18, RZ ;  /* 0x0000001800ccc810 */ /* 0x040fe20007ffe1ff */
[C---:B------:R-:W-:Y:S01]  /*a8a0*/  FFMA.FTZ R24, R207.reuse, -UR5, R24 ;  /* 0x80000005cf187c23 */ /* 0x040fe20008010018 */
[----:B------:R-:W-:Y:S01]  /*a8b0*/  @!P2 IADD3 R155, -R0, 0x19, RZ ;  /* 0x00000019009ba810 */ /* 0x000fe20007ffe1ff */
[----:B------:R-:W-:Y:S01]  /*a8c0*/  FFMA.FTZ R25, R206, -UR5, R25 ;  /* 0x80000005ce197c23 */ /* 0x000fe20008010019 */
[----:B------:R-:W-:Y:S01]  /*a8d0*/  I2FP.F32.S32 R208, R205 ;  /* 0x000000cd00d07245 */ /* 0x000fe20000201400 */
[----:B------:R-:W-:Y:S01]  /*a8e0*/  FFMA.FTZ R30, R207, -UR5, R30 ;  /* 0x80000005cf1e7c23 */ /* 0x000fe2000801001e */
[----:B------:R-:W-:Y:S01]  /*a8f0*/  IADD3 R205, R0, -0x20, RZ ;  /* 0xffffffe000cd7810 */ /* 0x000fe20007ffe0ff */
[----:B------:R-:W-:Y:S01]  /*a900*/  FFMA.FTZ R31, R206, -UR5, R31 ;  /* 0x80000005ce1f7c23 */ /* 0x000fe2000801001f */
[----:B------:R-:W-:Y:S01]  /*a910*/  I2FP.F32.S32 R207, R204 ;  /* 0x000000cc00cf7245 */ /* 0x000fe20000201400 */
[C---:B------:R-:W-:Y:S01]  /*a920*/  FFMA.FTZ R42, R208.reuse, -UR5, R42 ;  /* 0x80000005d02a7c23 */ /* 0x040fe2000801002a */
[----:B------:R-:W-:Y:S01]  /*a930*/  I2FP.F32.S32 R206, R155 ;  /* 0x0000009b00ce7245 */ /* 0x000fe20000201400 */
[----:B------:R-:W-:Y:S01]  /*a940*/  FFMA.FTZ R28, R208, -UR5, R28 ;  /* 0x80000005d01c7c23 */ /* 0x000fe2000801001c */
[C---:B------:R-:W-:Y:S01]  /*a950*/  IADD3 R155, R0.reuse, 0x1f, RZ ;  /* 0x0000001f009b7810 */ /* 0x040fe20007ffe0ff */
[C---:B------:R-:W-:Y:S01]  /*a960*/  FFMA.FTZ R32, R207.reuse, -UR5, R32 ;  /* 0x80000005cf207c23 */ /* 0x040fe20008010020 */
[----:B------:R-:W-:Y:S01]  /*a970*/  IADD3 R204, R0, -0x21, RZ ;  /* 0xffffffdf00cc7810 */ /* 0x000fe20007ffe0ff */
[----:B------:R-:W-:Y:S01]  /*a980*/  FFMA.FTZ R38, R207, -UR5, R38 ;  /* 0x80000005cf267c23 */ /* 0x000fe20008010026 */
[----:B------:R-:W-:Y:S01]  /*a990*/  ISETP.GE.AND P4, PT, R205, RZ, PT ;  /* 0x000000ffcd00720c */ /* 0x000fe20003f86270 */
[----:B------:R-:W-:Y:S01]  /*a9a0*/  FFMA.FTZ R33, R206, -UR5, R33 ;  /* 0x80000005ce217c23 */ /* 0x000fe20008010021 */
[----:B------:R-:W-:Y:S01]  /*a9b0*/  @!P1 IADD3 R156, -R2, 0x20, RZ ;  /* 0x00000020029c9810 */ /* 0x000fe20007ffe1ff */
[----:B------:R-:W-:Y:S01]  /*a9c0*/  FFMA.FTZ R39, R206, -UR5, R39 ;  /* 0x80000005ce277c23 */ /* 0x000fe20008010027 */
[----:B------:R-:W-:Y:S02]  /*a9d0*/  ISETP.GE.AND P1, PT, R155, RZ, PT ;  /* 0x000000ff9b00720c */ /* 0x000fe40003f26270 */
[----:B------:R-:W-:Y:S02]  /*a9e0*/  ISETP.GE.AND P2, PT, R204, RZ, PT ;  /* 0x000000ffcc00720c */ /* 0x000fe40003f46270 */
[----:B------:R-:W-:Y:S02]  /*a9f0*/  I2FP.F32.S32 R210, R210 ;  /* 0x000000d200d27245 */ /* 0x000fe40000201400 */
[C---:B------:R-:W-:Y:S02]  /*aa00*/  IADD3 R211, R0.reuse, 0x48, RZ ;  /* 0x0000004800d37810 */ /* 0x040fe40007ffe0ff */
[----:B------:R-:W-:Y:S01]  /*aa10*/  IADD3 R212, R0, -0x28, RZ ;  /* 0xffffffd800d47810 */ /* 0x000fe20007ffe0ff */
[C---:B------:R-:W-:Y:S01]  /*aa20*/  FFMA.FTZ R34, R210.reuse, -UR5, R34 ;  /* 0x80000005d2227c23 */ /* 0x040fe20008010022 */
[----:B------:R-:W-:Y:S01]  /*aa30*/  FFMA.FTZ R20, R210, -UR5, R20 ;  /* 0x80000005d2147c23 */ /* 0x000fe20008010014 */
[C---:B------:R-:W-:Y:S02]  /*aa40*/  @!P4 IADD3 R205, -R0.reuse, 0x20, RZ ;  /* 0x0000002000cdc810 */ /* 0x040fe40007ffe1ff */
[----:B------:R-:W-:Y:S02]  /*aa50*/  IADD3 R210, R0, -0x29, RZ ;  /* 0xffffffd700d27810 */ /* 0x000fe40007ffe0ff */
[----:B------:R-:W-:Y:S02]  /*aa60*/  ISETP.GE.AND P4, PT, R211, RZ, PT ;  /* 0x000000ffd300720c */ /* 0x000fe40003f86270 */
[----:B------:R-:W-:Y:S02]  /*aa70*/  @!P1 IADD3 R155, -R2, 0x21, RZ ;  /* 0x00000021029b9810 */ /* 0x000fe40007ffe1ff */
[----:B------:R-:W-:Y:S02]  /*aa80*/  @!P2 IADD3 R204, -R0, 0x21, RZ ;  /* 0x0000002100cca810 */ /* 0x000fe40007ffe1ff */
[----:B------:R-:W-:Y:S02]  /*aa90*/  ISETP.GE.AND P1, PT, R210, RZ, PT ;  /* 0x000000ffd200720c */ /* 0x000fe40003f26270 */
[----:B------:R-:W-:Y:S02]  /*aaa0*/  ISETP.GE.AND P2, PT, R212, RZ, PT ;  /* 0x000000ffd400720c */ /* 0x000fe40003f46270 */
[C---:B------:R-:W-:Y:S02]  /*aab0*/  IADD3 R208, R0.reuse, -0x30, RZ ;  /* 0xffffffd000d07810 */ /* 0x040fe40007ffe0ff */
[----:B------:R-:W-:Y:S02]  /*aac0*/  IADD3 R207, R0, -0x31, RZ ;  /* 0xffffffcf00cf7810 */ /* 0x000fe40007ffe0ff */
[----:B------:R-:W-:Y:S02]  /*aad0*/  @!P4 IADD3 R211, -R2, -0x8, RZ ;  /* 0xfffffff802d3c810 */ /* 0x000fe40007ffe1ff */
[----:B------:R-:W-:Y:S02]  /*aae0*/  ISETP.GE.AND P4, PT, R208, RZ, PT ;  /* 0x000000ffd000720c */ /* 0x000fe40003f86270 */
[C---:B------:R-:W-:Y:S02]  /*aaf0*/  IADD3 R209, R0.reuse, -0x38, RZ ;  /* 0xffffffc800d17810 */ /* 0x040fe40007ffe0ff */
[C---:B------:R-:W-:Y:S02]  /*ab00*/  @!P1 IADD3 R210, -R0.reuse, 0x29, RZ ;  /* 0x0000002900d29810 */ /* 0x040fe40007ffe1ff */
[C---:B------:R-:W-:Y:S02]  /*ab10*/  @!P2 IADD3 R212, -R0.reuse, 0x28, RZ ;  /* 0x0000002800d4a810 */ /* 0x040fe40007ffe1ff */
[----:B------:R-:W-:Y:S02]  /*ab20*/  ISETP.GE.AND P2, PT, R207, RZ, PT ;  /* 0x000000ffcf00720c */ /* 0x000fe40003f46270 */
[----:B------:R-:W-:Y:S02]  /*ab30*/  ISETP.GE.AND P1, PT, R209, RZ, PT ;  /* 0x000000ffd100720c */ /* 0x000fe40003f26270 */
[----:B------:R-:W-:Y:S02]  /*ab40*/  I2FP.F32.S32 R205, R205 ;  /* 0x000000cd00cd7245 */ /* 0x000fe40000201400 */
[----:B------:R-:W-:Y:S02]  /*ab50*/  I2FP.F32.S32 R204, R204 ;  /* 0x000000cc00cc7245 */ /* 0x000fe40000201400 */
[----:B------:R-:W-:Y:S01]  /*ab60*/  IADD3 R206, R0, -0x39, RZ ;  /* 0xffffffc700ce7810 */ /* 0x000fe20007ffe0ff */
[C---:B------:R-:W-:Y:S01]  /*ab70*/  FFMA.FTZ R50, R205.reuse, -UR5, R50 ;  /* 0x80000005cd327c23 */ /* 0x040fe20008010032 */
[----:B------:R-:W-:Y:S01]  /*ab80*/  FFMA.FTZ R36, R205, -UR5, R36 ;  /* 0x80000005cd247c23 */ /* 0x000fe20008010024 */
[C---:B------:R-:W-:Y:S01]  /*ab90*/  FFMA.FTZ R51, R204.reuse, -UR5, R51 ;  /* 0x80000005cc337c23 */ /* 0x040fe20008010033 */
[----:B------:R-:W-:Y:S01]  /*aba0*/  FFMA.FTZ R37, R204, -UR5, R37 ;  /* 0x80000005cc257c23 */ /* 0x000fe20008010025 */
[C---:B------:R-:W-:Y:S02]  /*abb0*/  @!P4 IADD3 R208, -R0.reuse, 0x30, RZ ;  /* 0x0000003000d0c810 */ /* 0x040fe40007ffe1ff */
[----:B------:R-:W-:Y:S02]  /*abc0*/  IADD3 R205, R0, 0x18, RZ ;  /* 0x0000001800cd7810 */ /* 0x000fe40007ffe0ff */
[----:B------:R-:W-:Y:S02]  /*abd0*/  ISETP.GE.AND P4, PT, R206, RZ, PT ;  /* 0x000000ffce00720c */ /* 0x000fe40003f86270 */
[C---:B------:R-:W-:Y:S02]  /*abe0*/  IADD3 R204, R0.reuse, 0x17, RZ ;  /* 0x0000001700cc7810 */ /* 0x040fe40007ffe0ff */
[C---:B------:R-:W-:Y:S02]  /*abf0*/  @!P2 IADD3 R207, -R0.reuse, 0x31, RZ ;  /* 0x0000003100cfa810 */ /* 0x040fe40007ffe1ff */
[----:B------:R-:W-:Y:S02]  /*ac00*/  @!P1 IADD3 R209, -R0, 0x38, RZ ;  /* 0x0000003800d19810 */ /* 0x000fe40007ffe1ff */
[----:B------:R-:W-:Y:S02]  /*ac10*/  ISETP.GE.AND P2, PT, R205, RZ, PT ;  /* 0x000000ffcd00720c */ /* 0x000fe40003f46270 */
[----:B------:R-:W-:Y:S02]  /*ac20*/  ISETP.GE.AND P1, PT, R204, RZ, PT ;  /* 0x000000ffcc00720c */ /* 0x000fe40003f26270 */
[----:B------:R-:W-:Y:S02]  /*ac30*/  I2FP.F32.S32 R156, R156 ;  /* 0x0000009c009c7245 */ /* 0x000fe40000201400 */
[----:B------:R-:W-:Y:S02]  /*ac40*/  I2FP.F32.S32 R155, R155 ;  /* 0x0000009b009b7245 */ /* 0x000fe40000201400 */
[----:B------:R-:W-:Y:S01]  /*ac50*/  @!P4 IADD3 R206, -R0, 0x39, RZ ;  /* 0x0000003900cec810 */ /* 0x000fe20007ffe1ff */
        /* <DEDUP_REMOVED lines=8> */
[----:B------:R-:W-:Y:S02]  /*ace0*/  @!P1 IADD3 R204, -R2, 0x29, RZ ;  /* 0x0000002902cc9810 */ /* 0x000fe40007ffe1ff */
[----:B------:R-:W-:Y:S02]  /*acf0*/  ISETP.GE.AND P4, PT, R156, RZ, PT ;  /* 0x000000ff9c00720c */ /* 0x000fe40003f86270 */
[----:B------:R-:W-:Y:S02]  /*ad00*/  ISETP.GE.AND P2, PT, R155, RZ, PT ;  /* 0x000000ff9b00720c */ /* 0x000fe40003f46270 */
[----:B------:R-:W-:Y:S02]  /*ad10*/  ISETP.GE.AND P1, PT, R0, RZ, PT ;  /* 0x000000ff0000720c */ /* 0x000fe40003f26270 */
[----:B------:R-:W-:Y:S02]  /*ad20*/  I2FP.F32.S32 R211, R211 ;  /* 0x000000d300d37245 */ /* 0x000fe40000201400 */
[----:B------:R-:W-:Y:S02]  /*ad30*/  I2FP.F32.S32 R204, R204 ;  /* 0x000000cc00cc7245 */ /* 0x000fe40000201400 */
[----:B------:R-:W-:Y:S01]  /*ad40*/  @!P5 IADD3 R152, -R2, 0x39, RZ ;  /* 0x000000390298d810 */ /* 0x000fe20007ffe1ff */
[----:B------:R-:W-:Y:S01]  /*ad50*/  FFMA.FTZ R10, R211, -UR5, R10 ;  /* 0x80000005d30a7c23 */ /* 0x000fe2000801000a */
[----:B------:R-:W-:Y:S01]  /*ad60*/  IABS R211, R2 ;  /* 0x0000000200d37213 */ /* 0x000fe20000000000 */
[----:B------:R-:W-:Y:S01]  /*ad70*/  FFMA.FTZ R59, R204, -UR5, R59 ;  /* 0x80000005cc3b7c23 */ /* 0x000fe2000801003b */
[----:B------:R-:W-:Y:S01]  /*ad80*/  @!P4 IADD3 R156, -R2, 0x30, RZ ;  /* 0x00000030029cc810 */ /* 0x000fe20007ffe1ff */
[----:B------:R-:W-:Y:S01]  /*ad90*/  FFMA.FTZ R45, R204, -UR5, R45 ;  /* 0x80000005cc2d7c23 */ /* 0x000fe2000801002d */
[C---:B------:R-:W-:Y:S02]  /*ada0*/  @!P2 IADD3 R155, -R2.reuse, 0x31, RZ ;  /* 0x00000031029ba810 */ /* 0x040fe40007ffe1ff */
[C---:B------:R-:W-:Y:S02]  /*adb0*/  @!P6 IADD3 R154, -R2.reuse, 0x38, RZ ;  /* 0x00000038029ae810 */ /* 0x040fe40007ffe1ff */
[----:B------:R-:W-:Y:S02]  /*adc0*/  @!P1 IADD3 R0, -R2, -0x7, RZ ;  /* 0xfffffff902009810 */ /* 0x000fe40007ffe1ff */
[----:B------:R-:W-:Y:S02]  /*add0*/  MOV R2, R211 ;  /* 0x000000d300027202 */ /* 0x000fe40000000f00 */
[----:B------:R-:W-:Y:S02]  /*ade0*/  FMNMX.FTZ R204, R4, R3, !PT ;  /* 0x0000000304cc7209 */ /* 0x000fe40007810000 */
[----:B------:R-:W-:Y:S02]  /*adf0*/  I2FP.F32.S32 R211, R0 ;  /* 0x0000000000d37245 */ /* 0x000fe40000201400 */
[----:B------:R-:W-:Y:S02]  /*ae00*/  I2FP.F32.S32 R0, R2 ;  /* 0x0000000200007245 */ /* 0x000fe40000201400 */
[----:B------:R-:W-:Y:S01]  /*ae10*/  FMNMX.FTZ R204, R5, R204, !PT ;  /* 0x000000cc05cc7209 */ /* 0x000fe20007810000 */
[----:B------:R-:W-:Y:S01]  /*ae20*/  FFMA.FTZ R11, R211, -UR5, R11 ;  /* 0x80000005d30b7c23 */ /* 0x000fe2000801000b */
[----:B------:R-:W-:Y:S01]  /*ae30*/  I2FP.F32.S32 R2, R156 ;  /* 0x0000009c00027245 */ /* 0x000fe20000201400 */
[----:B------:R-:W-:Y:S01]  /*ae40*/  FFMA.FTZ R8, R0, -UR5, R8 ;  /* 0x8000000500087c23 */ /* 0x000fe20008010008 */
[----:B------:R-:W-:Y:S01]  /*ae50*/  FMNMX.FTZ R156, R6, R153, !PT ;  /* 0x00000099069c7209 */ /* 0x000fe20007810000 */
[----:B------:R-:W-:Y:S01]  /*ae60*/  FFMA.FTZ R14, R0, -UR5, R14 ;  /* 0x80000005000e7c23 */ /* 0x000fe2000801000e */
[----:B------:R-:W-:Y:S01]  /*ae70*/  FMNMX.FTZ R204, R16, R204, !PT ;  /* 0x000000cc10cc7209 */ /* 0x000fe20007810000 */
[C---:B------:R-:W-:Y:S01]  /*ae80*/  FFMA.FTZ R56, R2.reuse, -UR5, R56 ;  /* 0x8000000502387c23 */ /* 0x040fe20008010038 */
[----:B------:R-:W-:Y:S01]  /*ae90*/  I2FP.F32.S32 R154, R154 ;  /* 0x0000009a009a7245 */ /* 0x000fe20000201400 */
[----:B------:R-:W-:Y:S01]  /*aea0*/  FFMA.FTZ R62, R2, -UR5, R62 ;  /* 0x80000005023e7c23 */ /* 0x000fe2000801003e */
[----:B------:R-:W-:Y:S02]  /*aeb0*/  FMNMX.FTZ R156, R7, R156, !PT ;  /* 0x0000009c079c7209 */ /* 0x000fe40007810000 */
[----:B------:R-:W-:Y:S01]  /*aec0*/  I2FP.F32.S32 R0, R155 ;  /* 0x0000009b00007245 */ /* 0x000fe20000201400 */
[----:B------:R-:W-:Y:S01]  /*aed0*/  FFMA.FTZ R60, R154, -UR5, R60 ;  /* 0x800000059a3c7c23 */ /* 0x000fe2000801003c */
[----:B------:R-:W-:Y:S02]  /*aee0*/  FMNMX.FTZ R204, R17, R204, !PT ;  /* 0x000000cc11cc7209 */ /* 0x000fe40007810000 */
[----:B------:R-:W-:Y:S01]  /*aef0*/  FMNMX.FTZ R155, R8, R157, !PT ;  /* 0x0000009d089b7209 */ /* 0x000fe20007810000 */
[----:B------:R-:W-:Y:S01]  /*af00*/  FFMA.FTZ R57, R0, -UR5, R57 ;  /* 0x8000000500397c23 */ /* 0x000fe20008010039 */
[----:B------:R-:W-:Y:S01]  /*af10*/  FMNMX.FTZ R156, R18, R156, !PT ;  /* 0x0000009c129c7209 */ /* 0x000fe20007810000 */
[----:B------:R-:W-:Y:S01]  /*af20*/  FFMA.FTZ R63, R0, -UR5, R63 ;  /* 0x80000005003f7c23 */ /* 0x000fe2000801003f */
        /* <DEDUP_REMOVED lines=16> */
[----:B------:R-:W-:Y:S02]  /*b030*/  I2FP.F32.S32 R212, R212 ;  /* 0x000000d400d47245 */ /* 0x000fe40000201400 */
[----:B------:R-:W-:Y:S02]  /*b040*/  FMNMX.FTZ R204, R36, R204, !PT ;  /* 0x000000cc24cc7209 */ /* 0x000fe40007810000 */
[----:B------:R-:W-:Y:S01]  /*b050*/  FMNMX.FTZ R154, R26, R154, !PT ;  /* 0x0000009a1a9a7209 */ /* 0x000fe20007810000 */
[C---:B------:R-:W-:Y:S01]  /*b060*/  FFMA.FTZ R48, R212.reuse, -UR5, R48 ;  /* 0x80000005d4307c23 */ /* 0x040fe20008010030 */
[----:B------:R-:W-:Y:S01]  /*b070*/  FMNMX.FTZ R155, R25, R155, !PT ;  /* 0x0000009b199b7209 */ /* 0x000fe20007810000 */
[----:B------:R-:W-:Y:S01]  /*b080*/  FFMA.FTZ R54, R212, -UR5, R54 ;  /* 0x80000005d4367c23 */ /* 0x000fe20008010036 */
[----:B------:R-:W-:Y:S02]  /*b090*/  FMNMX.FTZ R156, R35, R156, !PT ;  /* 0x0000009c239c7209 */ /* 0x000fe40007810000 */
[----:B------:R-:W-:Y:S02]  /*b0a0*/  I2FP.F32.S32 R210, R210 ;  /* 0x000000d200d27245 */ /* 0x000fe40000201400 */
[----:B------:R-:W-:Y:S02]  /*b0b0*/  FMNMX.FTZ R204, R37, R204, !PT ;  /* 0x000000cc25cc7209 */ /* 0x000fe40007810000 */
[----:B------:R-:W-:Y:S01]  /*b0c0*/  FMNMX.FTZ R154, R27, R154, !PT ;  /* 0x0000009a1b9a7209 */ /* 0x000fe20007810000 */
[----:B------:R-:W-:Y:S01]  /*b0d0*/  FFMA.FTZ R49, R210, -UR5, R49 ;  /* 0x80000005d2317c23 */ /* 0x000fe20008010031 */
[----:B------:R-:W-:Y:S01]  /*b0e0*/  FMNMX.FTZ R155, R28, R155, !PT ;  /* 0x0000009b1c9b7209 */ /* 0x000fe20007810000 */
[----:B------:R-:W-:Y:S01]  /*b0f0*/  FFMA.FTZ R55, R210, -UR5, R55 ;  /* 0x80000005d2377c23 */ /* 0x000fe20008010037 */
[----:B------:R-:W-:Y:S02]  /*b100*/  I2FP.F32.S32 R208, R208 ;  /* 0x000000d000d07245 */ /* 0x000fe40000201400 */
[----:B------:R-:W-:Y:S02]  /*b110*/  FMNMX.FTZ R156, R38, R156, !PT ;  /* 0x0000009c269c7209 */ /* 0x000fe40007810000 */
[----:B------:R-:W-:Y:S01]  /*b120*/  FMNMX.FTZ R204, R48, R204, !PT ;  /* 0x000000cc30cc7209 */ /* 0x000fe20007810000 */
[----:B------:R-:W-:Y:S01]  /*b130*/  FFMA.FTZ R52, R208, -UR5, R52 ;  /* 0x80000005d0347c23 */ /* 0x000fe20008010034 */
[----:B------:R-:W-:Y:S01]  /*b140*/  FMNMX.FTZ R154, R30, R154, !PT ;  /* 0x0000009a1e9a7209 */ /* 0x000fe20007810000 */
[----:B------:R-:W-:Y:S01]  /*b150*/  FFMA.FTZ R66, R208, -UR5, R66 ;  /* 0x80000005d0427c23 */ /* 0x000fe20008010042 */
[----:B------:R-:W-:Y:S02]  /*b160*/  FMNMX.FTZ R155, R29, R155, !PT ;  /* 0x0000009b1d9b7209 */ /* 0x000fe40007810000 */
[----:B------:R-:W-:Y:S02]  /*b170*/  I2FP.F32.S32 R207, R207 ;  /* 0x000000cf00cf7245 */ /* 0x000fe40000201400 */
[----:B------:R-:W-:Y:S02]  /*b180*/  FMNMX.FTZ R156, R39, R156, !PT ;  /* 0x0000009c279c7209 */ /* 0x000fe40007810000 */
[----:B------:R-:W-:Y:S01]  /*b190*/  I2FP.F32.S32 R205, R205 ;  /* 0x000000cd00cd7245 */ /* 0x000fe20000201400 */
[----:B------:R-:W-:Y:S01]  /*b1a0*/  FFMA.FTZ R53, R207, -UR5, R53 ;  /* 0x80000005cf357c23 */ /* 0x000fe20008010035 */
[----:B------:R-:W-:Y:S01]  /*b1b0*/  FMNMX.FTZ R204, R49, R204, !PT ;  /* 0x000000cc31cc7209 */ /* 0x000fe20007810000 */
[----:B------:R-:W-:Y:S01]  /*b1c0*/  FFMA.FTZ R67, R207, -UR5, R67 ;  /* 0x80000005cf437c23 */ /* 0x000fe20008010043 */
        /* <DEDUP_REMOVED lines=25> */
[----:B------:R-:W-:Y:S01]  /*b360*/  FFMA.FTZ R61, R205, -UR5, R61 ;  /* 0x80000005cd3d7c23 */ /* 0x000fe2000801003d */
[----:B------:R-:W-:Y:S02]  /*b370*/  FMNMX.FTZ R154, R47, R206, !PT ;  /* 0x000000ce2f9a7209 */ /* 0x000fe40007810000 */
[----:B------:R-:W-:Y:S01]  /*b380*/  SHFL.BFLY PT, R206, R156, 0x2, 0x1f ;  /* 0x0c401f009cce7f89 */ /* 0x000fe200000e0000 */
[----:B------:R-:W-:Y:S02]  /*b390*/  FMNMX.FTZ R155, R67, R155, !PT ;  /* 0x0000009b439b7209 */ /* 0x000fe40007810000 */
        /* <DEDUP_REMOVED lines=26> */
[----:B------:R1:W2:Y:S03]  /*b540*/  MUFU.EX2 R153, R3 ;  /* 0x0000000300997308 */ /* 0x0002a60000000800 */
[----:B------:R-:W-:Y:S01]  /*b550*/  FMUL.FTZ R204, R152, UR4 ;  /* 0x0000000498cc7c20 */ /* 0x000fe20008410000 */
        /* <DEDUP_REMOVED lines=19> */
[C---:B------:R-:W-:Y:S01]  /*b690*/  FMUL.FTZ R4, R154.reuse, UR4 ;  /* 0x000000049a047c20 */ /* 0x040fe20008410000 */
[----:B------:R-:W-:Y:S01]  /*b6a0*/  FSETP.NEU.FTZ.AND P1, PT, R154, -INF , PT ;  /* 0xff8000009a00780b */ /* 0x000fe20003f3d000 */
[--C-:B------:R-:W-:Y:S01]  /*b6b0*/  FFMA.FTZ R5, R5, UR4, -R158.reuse ;  /* 0x0000000405057c23 */ /* 0x100fe2000801089e */
[----:B------:R-:W-:Y:S01]  /*b6c0*/  FFMA.FTZ R16, R16, UR4, -R158 ;  /* 0x0000000410107c23 */ /* 0x000fe2000801089e */
[--C-:B------:R-:W-:Y:S01]  /*b6d0*/  FFMA.FTZ R6, R6, UR4, -R157.reuse ;  /* 0x0000000406067c23 */ /* 0x100fe2000801089d */
[--C-:B------:R-:W-:Y:S01]  /*b6e0*/  FFMA.FTZ R7, R7, UR4, -R157.reuse ;  /* 0x0000000407077c23 */ /* 0x100fe2000801089d */
[----:B------:R-:W-:Y:S01]  /*b6f0*/  FSEL R4, R4, RZ, P1 ;  /* 0x000000ff04047208 */ /* 0x000fe20000800000 */
[--C-:B------:R-:W-:Y:S01]  /*b700*/  FFMA.FTZ R19, R19, UR4, -R157.reuse ;  /* 0x0000000413137c23 */ /* 0x100fe2000801089d */
[----:B------:R-:W-:Y:S01]  /*b710*/  MUFU.EX2 R246, R6 ;  /* 0x0000000600f67308 */ /* 0x000fe20000000800 */
[----:B------:R-:W-:Y:S01]  /*b720*/  FSETP.NEU.FTZ.AND P1, PT, R152, -INF , PT ;  /* 0xff8000009800780b */ /* 0x000fe20003f3d000 */
[--C-:B------:R-:W-:Y:S01]  /*b730*/  FFMA.FTZ R18, R18, UR4, -R157.reuse ;  /* 0x0000000412127c23 */ /* 0x100fe2000801089d */
[--C-:B------:R-:W-:Y:S01]  /*b740*/  FFMA.FTZ R248, R41, UR4, -R4.reuse ;  /* 0x0000000429f87c23 */ /* 0x100fe20008010804 */
[--C-:B------:R-:W-:Y:S01]  /*b750*/  FFMA.FTZ R41, R44, UR4, -R4.reuse ;  /* 0x000000042c297c23 */ /* 0x100fe20008010804 */
[----:B------:R-:W-:Y:S01]  /*b760*/  FFMA.FTZ R249, R40, UR4, -R4 ;  /* 0x0000000428f97c23 */ /* 0x000fe20008010804 */
[----:B------:R-:W-:Y:S01]  /*b770*/  FSEL R204, R204, RZ, P1 ;  /* 0x000000ffcccc7208 */ /* 0x000fe20000800000 */
[--C-:B------:R-:W-:Y:S03]  /*b780*/  FFMA.FTZ R237, R32, UR4, -R158.reuse ;  /* 0x0000000420ed7c23 */ /* 0x100fe6000801089e */
[----:B------:R-:W1:Y:S01]  /*b790*/  MUFU.EX2 R6, R7 ;  /* 0x0000000700067308 */ /* 0x000e620000000800 */
[--C-:B------:R-:W-:Y:S01]  /*b7a0*/  FFMA.FTZ R236, R33, UR4, -R158.reuse ;  /* 0x0000000421ec7c23 */ /* 0x100fe2000801089e */
[--C-:B------:R-:W-:Y:S01]  /*b7b0*/  FFMA.FTZ R210, R34, UR4, -R157.reuse ;  /* 0x0000000422d27c23 */ /* 0x100fe2000801089d */
[--C-:B------:R-:W-:Y:S01]  /*b7c0*/  FFMA.FTZ R208, R35, UR4, -R157.reuse ;  /* 0x0000000423d07c23 */ /* 0x100fe2000801089d */
[----:B------:R-:W-:Y:S01]  /*b7d0*/  FFMA.FTZ R17, R17, UR4, -R158 ;  /* 0x0000000411117c23 */ /* 0x000fe2000801089e */
[----:B------:R-:W-:Y:S01]  /*b7e0*/  FFMA.FTZ R14, R14, UR4, -R204 ;  /* 0x000000040e0e7c23 */ /* 0x000fe200080108cc */
[--C-:B------:R-:W-:Y:S01]  /*b7f0*/  FFMA.FTZ R8, R8, UR4, -R4.reuse ;  /* 0x0000000408087c23 */ /* 0x100fe20008010804 */
[----:B------:R-:W-:Y:S01]  /*b800*/  FFMA.FTZ R12, R12, UR4, -R4 ;  /* 0x000000040c0c7c23 */ /* 0x000fe20008010804 */
[----:B------:R-:W2:Y:S02]  /*b810*/  LDSM.16.MT88.4 R32, [R216+0xc000] ;  /* 0x00c00000d820783b */ /* 0x000ea40000004200 */
[----:B------:R3:W-:Y:S01]  /*b820*/  MUFU.EX2 R213, R19 ;  /* 0x0000001300d57308 */ /* 0x0007e20000000800 */
[----:B------:R-:W-:Y:S01]  /*b830*/  FFMA.FTZ R15, R15, UR4, -R204 ;  /* 0x000000040f0f7c23 */ /* 0x000fe200080108cc */
[----:B------:R-:W-:Y:S01]  /*b840*/  FFMA.FTZ R13, R13, UR4, -R4 ;  /* 0x000000040d0d7c23 */ /* 0x000fe20008010804 */
[--C-:B------:R-:W-:Y:S01]  /*b850*/  FFMA.FTZ R10, R10, UR4, -R204.reuse ;  /* 0x000000040a0a7c23 */ /* 0x100fe200080108cc */
[----:B------:R-:W-:Y:S01]  /*b860*/  FFMA.FTZ R11, R11, UR4, -R204 ;  /* 0x000000040b0b7c23 */ /* 0x000fe200080108cc */
[----:B------:R-:W-:Y:S01]  /*b870*/  FFMA.FTZ R9, R9, UR4, -R4 ;  /* 0x0000000409097c23 */ /* 0x000fe20008010804 */
[--C-:B------:R-:W-:Y:S01]  /*b880*/  FFMA.FTZ R250, R36, UR4, -R158.reuse ;  /* 0x0000000424fa7c23 */ /* 0x100fe2000801089e */
[----:B------:R-:W-:Y:S01]  /*b890*/  FFMA.FTZ R252, R37, UR4, -R158 ;  /* 0x0000000425fc7c23 */ /* 0x000fe2000801089e */
[----:B-1----:R-:W-:Y:S02]  /*b8a0*/  MOV R44, R6 ;  /* 0x00000006002c7202 */ /* 0x002fe40000000f00 */
[----:B------:R-:W-:Y:S01]  /*b8b0*/  MUFU.EX2 R239, R16 ;  /* 0x0000001000ef7308 */ /* 0x000fe20000000800 */
[----:B------:R-:W4:Y:S01]  /*b8c0*/  LDL.LU R6, [R1] ;  /* 0x0000000001067983 */ /* 0x000f220000300800 */
[----:B------:R-:W-:Y:S01]  /*b8d0*/  FFMA.FTZ R247, R45, UR4, -R4 ;  /* 0x000000042df77c23 */ /* 0x000fe20008010804 */
[--C-:B------:R-:W-:Y:S01]  /*b8e0*/  FFMA.FTZ R64, R64, UR4, -R158.reuse ;  /* 0x0000000440407c23 */ /* 0x100fe2000801089e */
[--C-:B------:R-:W-:Y:S01]  /*b8f0*/  FFMA.FTZ R66, R66, UR4, -R157.reuse ;  /* 0x0000000442427c23 */ /* 0x100fe2000801089d */
[----:B------:R-:W5:Y:S01]  /*b900*/  LDL.LU R40, [R1+0x4] ;  /* 0x0000040001287983 */ /* 0x000f620000300800 */
[--C-:B------:R-:W-:Y:S01]  /*b910*/  FFMA.FTZ R235, R20, UR4, -R158.reuse ;  /* 0x0000000414eb7c23 */ /* 0x100fe2000801089e */
[----:B------:R-:W-:Y:S03]  /*b920*/  FFMA.FTZ R215, R21, UR4, -R158 ;  /* 0x0000000415d77c23 */ /* 0x000fe6000801089e */
[----:B------:R1:W-:Y:S01]  /*b930*/  MUFU.EX2 R238, R18 ;  /* 0x0000001200ee7308 */ /* 0x0003e20000000800 */
[--C-:B---3--:R-:W-:Y:S01]  /*b940*/  FFMA.FTZ R19, R56, UR4, -R4.reuse ;  /* 0x0000000438137c23 */ /* 0x108fe20008010804 */
[----:B------:R-:W-:Y:S01]  /*b950*/  FFMA.FTZ R56, R61, UR4, -R4 ;  /* 0x000000043d387c23 */ /* 0x000fe20008010804 */
[--C-:B------:R-:W-:Y:S01]  /*b960*/  FFMA.FTZ R245, R48, UR4, -R158.reuse ;  /* 0x0000000430f57c23 */ /* 0x100fe2000801089e */
[--C-:B------:R-:W-:Y:S01]  /*b970*/  FFMA.FTZ R244, R49, UR4, -R158.reuse ;  /* 0x0000000431f47c23 */ /* 0x100fe2000801089e */
[--C-:B------:R-:W-:Y:S01]  /*b980*/  FFMA.FTZ R37, R52, UR4, -R158.reuse ;  /* 0x0000000434257c23 */ /* 0x100fe2000801089e */
[----:B------:R-:W-:Y:S01]  /*b990*/  FFMA.FTZ R36, R53, UR4, -R158 ;  /* 0x0000000435247c23 */ /* 0x000fe2000801089e */
[--C-:B------:R-:W-:Y:S03]  /*b9a0*/  FFMA.FTZ R24, R24, UR4, -R4.reuse ;  /* 0x0000000418187c23 */ /* 0x100fe60008010804 */
[----:B------:R-:W-:Y:S01]  /*b9b0*/  MUFU.EX2 R214, R5 ;  /* 0x0000000500d67308 */ /* 0x000fe20000000800 */
[--C-:B------:R-:W-:Y:S01]  /*b9c0*/  FFMA.FTZ R25, R25, UR4, -R4.reuse ;  /* 0x0000000419197c23 */ /* 0x100fe20008010804 */
[--C-:B------:R-:W-:Y:S01]  /*b9d0*/  FFMA.FTZ R28, R28, UR4, -R4.reuse ;  /* 0x000000041c1c7c23 */ /* 0x100fe20008010804 */
[--C-:B------:R-:W-:Y:S01]  /*b9e0*/  FFMA.FTZ R29, R29, UR4, -R4.reuse ;  /* 0x000000041d1d7c23 */ /* 0x100fe20008010804 */
[C---:B------:R-:W-:Y:S01]  /*b9f0*/  FMUL.FTZ R48, R153.reuse, R160 ;  /* 0x000000a099307220 */ /* 0x040fe20000410000 */
[C---:B------:R-:W-:Y:S01]  /*ba00*/  FMUL.FTZ R49, R153.reuse, R161 ;  /* 0x000000a199317220 */ /* 0x040fe20000410000 */
[C---:B------:R-:W-:Y:S01]  /*ba10*/  FMUL.FTZ R52, R153.reuse, R168 ;  /* 0x000000a899347220 */ /* 0x040fe20000410000 */
[----:B------:R-:W-:Y:S03]  /*ba20*/  FMUL.FTZ R53, R153, R169 ;  /* 0x000000a999357220 */ /* 0x000fe60000410000 */
[----:B------:R-:W3:Y:S01]  /*ba30*/  MUFU.EX2 R16, R17 ;  /* 0x0000001100107308 */ /* 0x000ee20000000800 */
[--C-:B-1----:R-:W-:Y:S01]  /*ba40*/  FFMA.FTZ R18, R57, UR4, -R4.reuse ;  /* 0x0000000439127c23 */ /* 0x102fe20008010804 */
[----:B------:R-:W-:Y:S01]  /*ba50*/  FFMA.FTZ R57, R60, UR4, -R4 ;  /* 0x000000043c397c23 */ /* 0x000fe20008010804 */
[C---:B------:R-:W-:Y:S01]  /*ba60*/  FMUL.FTZ R92, R153.reuse, R92 ;  /* 0x0000005c995c7220 */ /* 0x040fe20000410000 */
[C---:B------:R-:W-:Y:S01]  /*ba70*/  FMUL.FTZ R93, R153.reuse, R93 ;  /* 0x0000005d995d7220 */ /* 0x040fe20000410000 */
[C---:B------:R-:W-:Y:S01]  /*ba80*/  FMUL.FTZ R104, R153.reuse, R104 ;  /* 0x0000006899687220 */ /* 0x040fe20000410000 */
[C---:B------:R-:W-:Y:S01]  /*ba90*/  FMUL.FTZ R105, R153.reuse, R105 ;  /* 0x0000006999697220 */ /* 0x040fe20000410000 */
[C---:B------:R-:W-:Y:S03]  /*baa0*/  FMUL.FTZ R108, R153.reuse, R108 ;  /* 0x0000006c996c7220 */ /* 0x040fe60000410000 */
[----:B------:R1:W-:Y:S01]  /*bab0*/  MUFU.EX2 R206, R8 ;  /* 0x0000000800ce7308 */ /* 0x0003e20000000800 */
[C---:B------:R-:W-:Y:S01]  /*bac0*/  FMUL.FTZ R109, R153.reuse, R109 ;  /* 0x0000006d996d7220 */ /* 0x040fe20000410000 */
[C---:B------:R-:W-:Y:S01]  /*bad0*/  FMUL.FTZ R120, R153.reuse, R120 ;  /* 0x0000007899787220 */ /* 0x040fe20000410000 */
[C---:B------:R-:W-:Y:S01]  /*bae0*/  FMUL.FTZ R121, R153.reuse, R121 ;  /* 0x0000007999797220 */ /* 0x040fe20000410000 */
[C---:B------:R-:W-:Y:S01]  /*baf0*/  FMUL.FTZ R124, R153.reuse, R124 ;  /* 0x0000007c997c7220 */ /* 0x040fe20000410000 */
[C---:B------:R-:W-:Y:S01]  /*bb00*/  FMUL.FTZ R125, R153.reuse, R125 ;  /* 0x0000007d997d7220 */ /* 0x040fe20000410000 */
[C---:B------:R-:W-:Y:S01]  /*bb10*/  FMUL.FTZ R136, R153.reuse, R136 ;  /* 0x0000008899887220 */ /* 0x040fe20000410000 */
[C---:B------:R-:W-:Y:S03]  /*bb20*/  FMUL.FTZ R137, R153.reuse, R137 ;  /* 0x0000008999897220 */ /* 0x040fe60000410000 */
[----:B------:R-:W2:Y:S01]  /*bb30*/  MUFU.EX2 R5, R14 ;  /* 0x0000000e00057308 */ /* 0x000ea20000000800 */
[----:B---3--:R-:W-:Y:S01]  /*bb40*/  MOV R61, R16 ;  /* 0x00000010003d7202 */ /* 0x008fe20000000f00 */
[C---:B------:R-:W-:Y:S01]  /*bb50*/  FMUL.FTZ R16, R153.reuse, R164 ;  /* 0x000000a499107220 */ /* 0x040fe20000410000 */
[C---:B------:R-:W-:Y:S01]  /*bb60*/  FMUL.FTZ R17, R153.reuse, R165 ;  /* 0x000000a599117220 */ /* 0x040fe20000410000 */
[C---:B------:R-:W-:Y:S01]  /*bb70*/  FMUL.FTZ R4, R153.reuse, R176 ;  /* 0x000000b099047220 */ /* 0x040fe20000410000 */
[C---:B------:R-:W-:Y:S01]  /*bb80*/  FMUL.FTZ R20, R153.reuse, R172 ;  /* 0x000000ac99147220 */ /* 0x040fe20000410000 */
[C---:B------:R-:W-:Y:S01]  /*bb90*/  FMUL.FTZ R21, R153.reuse, R173 ;  /* 0x000000ad99157220 */ /* 0x040fe20000410000 */
[C---:B------:R-:W-:Y:S03]  /*bba0*/  FMUL.FTZ R140, R153.reuse, R140 ;  /* 0x0000008c998c7220 */ /* 0x040fe60000410000 */
[----:B------:R-:W3:Y:S01]  /*bbb0*/  MUFU.EX2 R205, R205 ;  /* 0x000000cd00cd7308 */ /* 0x000ee20000000800 */
[----:B-1----:R-:W-:Y:S01]  /*bbc0*/  MOV R8, R213 ;  /* 0x000000d500087202 */ /* 0x002fe20000000f00 */
[C---:B------:R-:W-:Y:S01]  /*bbd0*/  FMUL.FTZ R141, R153.reuse, R141 ;  /* 0x0000008d998d7220 */ /* 0x040fe20000410000 */
[C---:B------:R-:W-:Y:S01]  /*bbe0*/  FMUL.FTZ R148, R153.reuse, R148 ;  /* 0x0000009499947220 */ /* 0x040fe20000410000 */
[----:B------:R-:W-:Y:S01]  /*bbf0*/  FMUL.FTZ R149, R153, R149 ;  /* 0x0000009599957220 */ /* 0x000fe20000410000 */
[--C-:B------:R-:W-:Y:S01]  /*bc00*/  FFMA.FTZ R211, R22, UR4, -R157.reuse ;  /* 0x0000000416d37c23 */ /* 0x100fe2000801089d */
[--C-:B------:R-:W-:Y:S01]  /*bc10*/  FFMA.FTZ R241, R23, UR4, -R157.reuse ;  /* 0x0000000417f17c23 */ /* 0x100fe2000801089d */
[--C-:B------:R-:W-:Y:S03]  /*bc20*/  FFMA.FTZ R251, R38, UR4, -R157.reuse ;  /* 0x0000000426fb7c23 */ /* 0x100fe6000801089d */
[----:B------:R-:W-:Y:S01]  /*bc30*/  MUFU.EX2 R209, R12 ;  /* 0x0000000c00d17308 */ /* 0x000fe20000000800 */
[----:B--2---:R-:W-:Y:S01]  /*bc40*/  MOV R45, R5 ;  /* 0x00000005002d7202 */ /* 0x004fe20000000f00 */
[----:B------:R-:W-:Y:S01]  /*bc50*/  FMUL.FTZ R5, R153, R177 ;  /* 0x000000b199057220 */ /* 0x000fe20000410000 */
[--C-:B------:R-:W-:Y:S01]  /*bc60*/  FFMA.FTZ R240, R39, UR4, -R157.reuse ;  /* 0x0000000427f07c23 */ /* 0x100fe2000801089d */
[--C-:B------:R-:W-:Y:S01]  /*bc70*/  FFMA.FTZ R243, R50, UR4, -R157.reuse ;  /* 0x0000000432f37c23 */ /* 0x100fe2000801089d */
[--C-:B------:R-:W-:Y:S01]  /*bc80*/  FFMA.FTZ R242, R51, UR4, -R157.reuse ;  /* 0x0000000433f27c23 */ /* 0x100fe2000801089d */
[--C-:B------:R-:W-:Y:S01]  /*bc90*/  FFMA.FTZ R54, R54, UR4, -R157.reuse ;  /* 0x0000000436367c23 */ /* 0x100fe2000801089d */
[--C-:B------:R-:W-:Y:S03]  /*bca0*/  FFMA.FTZ R55, R55, UR4, -R157.reuse ;  /* 0x0000000437377c23 */ /* 0x100fe6000801089d */
[----:B------:R-:W-:Y:S01]  /*bcb0*/  MUFU.EX2 R12, R15 ;  /* 0x0000000f000c7308 */ /* 0x000fe20000000800 */
[----:B---3--:R-:W-:Y:S01]  /*bcc0*/  F2FP.F16.F32.PACK_AB R176, R214, R205 ;  /* 0x000000cdd6b0723e */ /* 0x008fe200000000ff */
[----:B------:R-:W-:Y:S01]  /*bcd0*/  FFMA.FTZ R158, R65, UR4, -R158 ;  /* 0x00000004419e7c23 */ /* 0x000fe2000801089e */
[----:B------:R-:W-:Y:S01]  /*bce0*/  FFMA.FTZ R157, R67, UR4, -R157 ;  /* 0x00000004439d7c23 */ /* 0x000fe2000801089d */
[----:B------:R-:W-:Y:S01]  /*bcf0*/  MOV R169, R64 ;  /* 0x0000004000a97202 */ /* 0x000fe20000000f00 */
[C---:B------:R-:W-:Y:S01]  /*bd00*/  FMUL.FTZ R50, R3.reuse, R162 ;  /* 0x000000a203327220 */ /* 0x040fe20000410000 */
[----:B------:R-:W-:Y:S01]  /*bd10*/  MOV R168, R8 ;  /* 0x0000000800a87202 */ /* 0x000fe20000000f00 */
[----:B------:R-:W-:Y:S03]  /*bd20*/  FMUL.FTZ R8, R2, R180 ;  /* 0x000000b402087220 */ /* 0x000fe60000410000 */
[----:B------:R-:W1:Y:S01]  /*bd30*/  MUFU.EX2 R7, R13 ;  /* 0x0000000d00077308 */ /* 0x000e620000000800 */
[----:B------:R-:W-:Y:S01]  /*bd40*/  F2FP.F16.F32.PACK_AB R177, R44, R246 ;  /* 0x000000f62cb1723e */ /* 0x000fe200000000ff */
[C---:B------:R-:W-:Y:S01]  /*bd50*/  FMUL.FTZ R51, R3.reuse, R163 ;  /* 0x000000a303337220 */ /* 0x040fe20000410000 */
[C---:B------:R-:W-:Y:S01]  /*bd60*/  FMUL.FTZ R22, R3.reuse, R174 ;  /* 0x000000ae03167220 */ /* 0x040fe20000410000 */
[----:B------:R-:W-:Y:S01]  /*bd70*/  LDSM.16.MT88.4 R160, [R219+0xc000] ;  /* 0x00c00000dba0783b */ /* 0x000fe20000004200 */
[C---:B------:R-:W-:Y:S01]  /*bd80*/  FMUL.FTZ R23, R3.reuse, R175 ;  /* 0x000000af03177220 */ /* 0x040fe20000410000 */
[----:B------:R-:W-:Y:S01]  /*bd90*/  MOV R164, R54 ;  /* 0x0000003600a47202 */ /* 0x000fe20000000f00 */
[C---:B------:R-:W-:Y:S03]  /*bda0*/  FMUL.FTZ R54, R3.reuse, R170 ;  /* 0x000000aa03367220 */ /* 0x040fe60000410000 */
[----:B------:R-:W2:Y:S01]  /*bdb0*/  MUFU.EX2 R0, R0 ;  /* 0x0000000000007308 */ /* 0x000ea20000000800 */
[----:B------:R-:W-:Y:S01]  /*bdc0*/  MOV R60, R37 ;  /* 0x00000025003c7202 */ /* 0x000fe20000000f00 */
[C---:B------:R-:W-:Y:S01]  /*bdd0*/  FMUL.FTZ R37, R2.reuse, R193 ;  /* 0x000000c102257220 */ /* 0x040fe20000410000 */
[----:B------:R-:W-:Y:S01]  /*bde0*/  MOV R165, R36 ;  /* 0x0000002400a57202 */ /* 0x000fe20000000f00 */
[C---:B------:R-:W-:Y:S01]  /*bdf0*/  FMUL.FTZ R36, R2.reuse, R192 ;  /* 0x000000c002247220 */ /* 0x040fe20000410000 */
[----:B------:R-:W-:Y:S01]  /*be00*/  MOV R172, R55 ;  /* 0x0000003700ac7202 */ /* 0x000fe20000000f00 */
[C---:B------:R-:W-:Y:S01]  /*be10*/  FMUL.FTZ R55, R3.reuse, R171 ;  /* 0x000000ab03377220 */ /* 0x040fe20000410000 */
[----:B------:R-:W-:Y:S03]  /*be20*/  FMUL.FTZ R68, R2, R68 ;  /* 0x0000004402447220 */ /* 0x000fe60000410000 */
[----:B------:R3:W3:Y:S01]  /*be30*/  MUFU.EX2 R213, R9 ;  /* 0x0000000900d57308 */ /* 0x0006e20000000800 */
[----:B-1----:R-:W-:Y:S01]  /*be40*/  MOV R173, R7 ;  /* 0x0000000700ad7202 */ /* 0x002fe20000000f00 */
[C---:B------:R-:W-:Y:S01]  /*be50*/  FMUL.FTZ R7, R3.reuse, R179 ;  /* 0x000000b303077220 */ /* 0x040fe20000410000 */
[----:B------:R-:W-:Y:S01]  /*be60*/  F2FP.F16.F32.PACK_AB R179, R168, R238 ;  /* 0x000000eea8b3723e */ /* 0x000fe200000000ff */
[C---:B------:R-:W-:Y:S01]  /*be70*/  FMUL.FTZ R13, R2.reuse, R185 ;  /* 0x000000b9020d7220 */ /* 0x040fe20000410000 */
[----:B------:R-:W-:Y:S01]  /*be80*/  MOV R185, R19 ;  /* 0x0000001300b97202 */ /* 0x000fe20000000f00 */
[C---:B------:R-:W-:Y:S01]  /*be90*/  FMUL.FTZ R19, R3.reuse, R167 ;  /* 0x000000a703137220 */ /* 0x040fe20000410000 */
[----:B------:R-:W-:Y:S03]  /*bea0*/  FMUL.FTZ R69, R2, R69 ;  /* 0x0000004502457220 */ /* 0x000fe60000410000 */
[----:B------:R1:W-:Y:S01]  /*beb0*/  MUFU.EX2 R207, R10 ;  /* 0x0000000a00cf7308 */ /* 0x0003e20000000800 */
[C---:B--2---:R-:W-:Y:S01]  /*bec0*/  FMUL.FTZ R14, R0.reuse, R186 ;  /* 0x000000ba000e7220 */ /* 0x044fe20000410000 */
[C---:B------:R-:W-:Y:S01]  /*bed0*/  FMUL.FTZ R15, R0.reuse, R187 ;  /* 0x000000bb000f7220 */ /* 0x040fe20000410000 */
[----:B------:R-:W-:Y:S01]  /*bee0*/  MOV R186, R18 ;  /* 0x0000001200ba7202 */ /* 0x000fe20000000f00 */
[----:B------:R-:W-:Y:S01]  /*bef0*/  FMUL.FTZ R18, R3, R166 ;  /* 0x000000a603127220 */ /* 0x000fe20000410000 */
[C---:B------:R-:W-:Y:S01]  /*bf00*/  FMUL.FTZ R38, R0.reuse, R194 ;  /* 0x000000c200267220 */ /* 0x040fe20000410000 */
[C---:B------:R-:W-:Y:S01]  /*bf10*/  FMUL.FTZ R39, R0.reuse, R195 ;  /* 0x000000c300277220 */ /* 0x040fe20000410000 */
[----:B------:R-:W-:Y:S03]  /*bf20*/  FMUL.FTZ R70, R0, R70 ;  /* 0x0000004600467220 */ /* 0x000fe60000410000 */
[----:B------:R2:W2:Y:S01]  /*bf30*/  MUFU.EX2 R212, R11 ;  /* 0x0000000b00d47308 */ /* 0x0004a20000000800 */
[----:B---3--:R-:W-:Y:S01]  /*bf40*/  FMUL.FTZ R9, R2, R181 ;  /* 0x000000b502097220 */ /* 0x008fe20000410000 */
[----:B------:R-:W-:Y:S01]  /*bf50*/  F2FP.F16.F32.PACK_AB R180, R213, R206 ;  /* 0x000000ced5b4723e */ /* 0x000fe200000000ff */
[----:B------:R-:W-:Y:S01]  /*bf60*/  FMUL.FTZ R71, R0, R71 ;  /* 0x0000004700477220 */ /* 0x000fe20000410000 */
[C---:B------:R-:W-:Y:S01]  /*bf70*/  FMUL.FTZ R74, R3.reuse, R74 ;  /* 0x0000004a034a7220 */ /* 0x040fe20000410000 */
[C---:B------:R-:W-:Y:S01]  /*bf80*/  FMUL.FTZ R75, R3.reuse, R75 ;  /* 0x0000004b034b7220 */ /* 0x040fe20000410000 */
[C---:B------:R-:W-:Y:S01]  /*bf90*/  FMUL.FTZ R78, R3.reuse, R78 ;  /* 0x0000004e034e7220 */ /* 0x040fe20000410000 */
[----:B------:R-:W-:Y:S01]  /*bfa0*/  FMUL.FTZ R79, R3, R79 ;  /* 0x0000004f034f7220 */ /* 0x000fe20000410000 */
[----:B------:R-:W-:Y:S01]  /*bfb0*/  FMUL.FTZ R80, R2, R80 ;  /* 0x0000005002507220 */ /* 0x000fe20000410000 */
[----:B-1----:R-:W-:Y:S01]  /*bfc0*/  FMUL.FTZ R10, R0, R182 ;  /* 0x000000b6000a7220 */ /* 0x002fe20000410000 */
[----:B------:R-:W-:Y:S01]  /*bfd0*/  F2FP.F16.F32.PACK_AB R182, R173, R209 ;  /* 0x000000d1adb6723e */ /* 0x000fe200000000ff */
[----:B------:R-:W-:Y:S01]  /*bfe0*/  FMUL.FTZ R81, R2, R81 ;  /* 0x0000005102517220 */ /* 0x000fe20000410000 */
[C---:B------:R-:W-:Y:S01]  /*bff0*/  FMUL.FTZ R82, R0.reuse, R82 ;  /* 0x0000005200527220 */ /* 0x040fe20000410000 */
[----:B------:R-:W-:Y:S01]  /*c000*/  FMUL.FTZ R83, R0, R83 ;  /* 0x0000005300537220 */ /* 0x000fe20000410000 */
[C---:B------:R-:W-:Y:S01]  /*c010*/  FMUL.FTZ R84, R2.reuse, R84 ;  /* 0x0000005402547220 */ /* 0x040fe20000410000 */
[----:B------:R-:W-:Y:S01]  /*c020*/  FMUL.FTZ R85, R2, R85 ;  /* 0x0000005502557220 */ /* 0x000fe20000410000 */
[C---:B------:R-:W-:Y:S01]  /*c030*/  FMUL.FTZ R86, R0.reuse, R86 ;  /* 0x0000005600567220 */ /* 0x040fe20000410000 */
[----:B--2---:R-:W-:Y:S01]  /*c040*/  FMUL.FTZ R11, R0, R183 ;  /* 0x000000b7000b7220 */ /* 0x004fe20000410000 */
[----:B------:R-:W-:Y:S01]  /*c050*/  F2FP.F16.F32.PACK_AB R181, R212, R207 ;  /* 0x000000cfd4b5723e */ /* 0x000fe200000000ff */
[----:B------:R-:W-:Y:S01]  /*c060*/  FMUL.FTZ R87, R0, R87 ;  /* 0x0000005700577220 */ /* 0x000fe20000410000 */
[C---:B------:R-:W-:Y:S01]  /*c070*/  FMUL.FTZ R90, R3.reuse, R90 ;  /* 0x0000005a035a7220 */ /* 0x040fe20000410000 */
[C---:B------:R-:W-:Y:S01]  /*c080*/  FMUL.FTZ R91, R3.reuse, R91 ;  /* 0x0000005b035b7220 */ /* 0x040fe20000410000 */
        /* <DEDUP_REMOVED lines=37> */
[----:B------:R1:W-:Y:S01]  /*c2e0*/  MUFU.EX2 R174, R24 ;  /* 0x0000001800ae7308 */ /* 0x0003e20000000800 */
[--C-:B------:R-:W-:Y:S01]  /*c2f0*/  FFMA.FTZ R30, R30, UR4, -R204.reuse ;  /* 0x000000041e1e7c23 */ /* 0x100fe200080108cc */
[--C-:B------:R-:W-:Y:S01]  /*c300*/  FFMA.FTZ R31, R31, UR4, -R204.reuse ;  /* 0x000000041f1f7c23 */ /* 0x100fe200080108cc */
[C---:B------:R-:W-:Y:S01]  /*c310*/  FMUL.FTZ R146, R0.reuse, R146 ;  /* 0x0000009200927220 */ /* 0x040fe20000410000 */
[----:B------:R-:W-:Y:S01]  /*c320*/  FMUL.FTZ R147, R0, R147 ;  /* 0x0000009300937220 */ /* 0x000fe20000410000 */
[--C-:B------:R-:W-:Y:S01]  /*c330*/  FFMA.FTZ R42, R42, UR4, -R204.reuse ;  /* 0x000000042a2a7c23 */ /* 0x100fe200080108cc */
[--C-:B------:R-:W-:Y:S01]  /*c340*/  FFMA.FTZ R43, R43, UR4, -R204.reuse ;  /* 0x000000042b2b7c23 */ /* 0x100fe200080108cc */
[----:B------:R-:W-:Y:S03]  /*c350*/  MOV R187, R185 ;  /* 0x000000b900bb7202 */ /* 0x000fe60000000f00 */
[----:B------:R2:W-:Y:S01]  /*c360*/  MUFU.EX2 R175, R26 ;  /* 0x0000001a00af7308 */ /* 0x0005e20000000800 */
[C---:B------:R-:W-:Y:S01]  /*c370*/  FMUL.FTZ R142, R3.reuse, R142 ;  /* 0x0000008e038e7220 */ /* 0x040fe20000410000 */
[C---:B------:R-:W-:Y:S01]  /*c380*/  FMUL.FTZ R143, R3.reuse, R143 ;  /* 0x0000008f038f7220 */ /* 0x040fe20000410000 */
[C---:B------:R-:W-:Y:S01]  /*c390*/  FMUL.FTZ R150, R3.reuse, R150 ;  /* 0x0000009603967220 */ /* 0x040fe20000410000 */
[----:B------:R-:W-:Y:S01]  /*c3a0*/  FMUL.FTZ R151, R3, R151 ;  /* 0x0000009703977220 */ /* 0x000fe20000410000 */
[C---:B------:R-:W-:Y:S01]  /*c3b0*/  FMUL.FTZ R144, R2.reuse, R144 ;  /* 0x0000009002907220 */ /* 0x040fe20000410000 */
[C---:B------:R-:W-:Y:S04]  /*c3c0*/  FMUL.FTZ R145, R2.reuse, R145 ;  /* 0x0000009102917220 */ /* 0x040fe80000410000 */
[----:B------:R3:W-:Y:S01]  /*c3d0*/  MUFU.EX2 R185, R25 ;  /* 0x0000001900b97308 */ /* 0x0007e20000000800 */
[----:B-1----:R-:W-:Y:S09]  /*c3e0*/  FMUL.FTZ R24, R2, R200 ;  /* 0x000000c802187220 */ /* 0x002ff20000410000 */
[----:B------:R1:W-:Y:S01]  /*c3f0*/  MUFU.EX2 R193, R210 ;  /* 0x000000d200c17308 */ /* 0x0003e20000000800 */
[----:B--2---:R-:W-:Y:S09]  /*c400*/  FMUL.FTZ R26, R0, R202 ;  /* 0x000000ca001a7220 */ /* 0x004ff20000410000 */
[----:B------:R-:W-:Y:S01]  /*c410*/  MUFU.EX2 R195, R28 ;  /* 0x0000001c00c37308 */ /* 0x000fe20000000800 */
[C---:B---3--:R-:W-:Y:S09]  /*c420*/  FMUL.FTZ R25, R2.reuse, R201 ;  /* 0x000000c902197220 */ /* 0x048ff20000410000 */
[----:B------:R-:W-:Y:S01]  /*c430*/  MUFU.EX2 R192, R30 ;  /* 0x0000001e00c07308 */ /* 0x000fe20000000800 */
[----:B-1----:R-:W-:Y:S09]  /*c440*/  FFMA.FTZ R210, R59, UR4, -R204 ;  /* 0x000000043bd27c23 */ /* 0x002ff200080108cc */
[----:B------:R-:W-:Y:S10]  /*c450*/  MUFU.EX2 R241, R241 ;  /* 0x000000f100f17308 */ /* 0x000ff40000000800 */
[----:B------:R-:W-:Y:S10]  /*c460*/  MUFU.EX2 R250, R250 ;  /* 0x000000fa00fa7308 */ /* 0x000ff40000000800 */
[----:B------:R-:W-:Y:S10]  /*c470*/  MUFU.EX2 R252, R252 ;  /* 0x000000fc00fc7308 */ /* 0x000ff40000000800 */
[----:B------:R-:W-:Y:S10]  /*c480*/  MUFU.EX2 R251, R251 ;  /* 0x000000fb00fb7308 */ /* 0x000ff40000000800 */
[----:B------:R-:W-:Y:S10]  /*c490*/  MUFU.EX2 R249, R249 ;  /* 0x000000f900f97308 */ /* 0x000ff40000000800 */
[----:B------:R-:W-:Y:S10]  /*c4a0*/  MUFU.EX2 R248, R248 ;  /* 0x000000f800f87308 */ /* 0x000ff40000000800 */
[----:B------:R-:W-:Y:S10]  /*c4b0*/  MUFU.EX2 R247, R247 ;  /* 0x000000f700f77308 */ /* 0x000ff40000000800 */
[----:B------:R-:W-:Y:S01]  /*c4c0*/  MUFU.EX2 R210, R210 ;  /* 0x000000d200d27308 */ /* 0x000fe20000000800 */
[----:B----4-:R-:W-:Y:S01]  /*c4d0*/  FFMA.FTZ R153, R153, R6, R205 ;  /* 0x0000000699997223 */ /* 0x010fe200000100cd */
[----:B------:R-:W-:Y:S01]  /*c4e0*/  MOV R205, R12 ;  /* 0x0000000c00cd7202 */ /* 0x000fe20000000f00 */
[----:B------:R-:W-:Y:S01]  /*c4f0*/  FMUL.FTZ R12, R2, R184 ;  /* 0x000000b8020c7220 */ /* 0x000fe20000410000 */
[----:B------:R-:W-:Y:S01]  /*c500*/  MOV R184, R66 ;  /* 0x0000004200b87202 */ /* 0x000fe20000000f00 */
[----:B------:R-:W-:Y:S01]  /*c510*/  FMUL.FTZ R6, R3, R178 ;  /* 0x000000b203067220 */ /* 0x000fe20000410000 */
[----:B------:R-:W1:Y:S01]  /*c520*/  LDSM.16.MT88.4 R64, [R217+0xc000] ;  /* 0x00c00000d940783b */ /* 0x000e620000004200 */
[----:B------:R-:W-:Y:S01]  /*c530*/  F2FP.F16.F32.PACK_AB R178, R61, R239 ;  /* 0x000000ef3db2723e */ /* 0x000fe200000000ff */
[----:B-----5:R-:W-:Y:S01]  /*c540*/  FFMA.FTZ R40, R3, R40, R246 ;  /* 0x0000002803287223 */ /* 0x020fe200000100f6 */
[----:B------:R-:W-:Y:S01]  /*c550*/  F2FP.F16.F32.PACK_AB R183, R205, R45 ;  /* 0x0000002dcdb7723e */ /* 0x000fe200000000ff */
[--C-:B------:R-:W-:Y:S01]  /*c560*/  FFMA.FTZ R3, R27, UR4, -R204.reuse ;  /* 0x000000041b037c23 */ /* 0x100fe200080108cc */
[----:B------:R-:W-:Y:S01]  /*c570*/  MOV R246, R164 ;  /* 0x000000a400f67202 */ /* 0x000fe20000000f00 */
[----:B------:R-:W-:Y:S01]  /*c580*/  FMUL.FTZ R27, R0, R203 ;  /* 0x000000cb001b7220 */ /* 0x000fe20000410000 */
[----:B------:R-:W-:Y:S01]  /*c590*/  MOV R203, R45 ;  /* 0x0000002d00cb7202 */ /* 0x000fe20000000f00 */
[-C--:B------:R-:W-:Y:S01]  /*c5a0*/  HMMA.16816.F32 R4, R176, R32.reuse, R4 ;  /* 0x00000020b004723c */ /* 0x080fe20000001804 */
[----:B------:R-:W2:Y:S01]  /*c5b0*/  LDL.LU R164, [R1+0x8] ;  /* 0x0000080001a47983 */ /* 0x000ea20000300800 */
[----:B------:R3:W-:Y:S04]  /*c5c0*/  MUFU.EX2 R194, R3 ;  /* 0x0000000300c27308 */ /* 0x0007e80000000800 */
[C---:B------:R-:W-:Y:S06]  /*c5d0*/  HMMA.16816.F32 R8, R180.reuse, R32, R8 ;  /* 0x00000020b408723c */ /* 0x040fec0000001808 */
[-C--:B------:R-:W-:Y:S05]  /*c5e0*/  HMMA.16816.F32 R12, R180, R34.reuse, R12 ;  /* 0x00000022b40c723c */ /* 0x080fea000000180c */
[C---:B------:R-:W-:Y:S01]  /*c5f0*/  FMUL.FTZ R32, R2.reuse, R188 ;  /* 0x000000bc02207220 */ /* 0x040fe20000410000 */
[C---:B------:R-:W-:Y:S01]  /*c600*/  HMMA.16816.F32 R16, R176.reuse, R34, R16 ;  /* 0x00000022b010723c */ /* 0x040fe20000001810 */
[----:B------:R4:W-:Y:S04]  /*c610*/  MUFU.EX2 R188, R237 ;  /* 0x000000ed00bc7308 */ /* 0x0009e80000000800 */
[----:B------:R-:W-:Y:S01]  /*c620*/  FMUL.FTZ R33, R2, R189 ;  /* 0x000000bd02217220 */ /* 0x000fe20000410000 */
[--C-:B---3--:R-:W-:Y:S01]  /*c630*/  FFMA.FTZ R3, R46, UR4, -R204.reuse ;  /* 0x000000042e037c23 */ /* 0x108fe200080108cc */
[C---:B------:R-:W-:Y:S01]  /*c640*/  FMUL.FTZ R34, R0.reuse, R190 ;  /* 0x000000be00227220 */ /* 0x040fe20000410000 */
[----:B------:R-:W-:Y:S03]  /*c650*/  FMUL.FTZ R35, R0, R191 ;  /* 0x000000bf00237220 */ /* 0x000fe60000410000 */
[----:B------:R3:W-:Y:S01]  /*c660*/  MUFU.EX2 R189, R208 ;  /* 0x000000d000bd7308 */ /* 0x0007e20000000800 */
[-C--:B-1----:R-:W-:Y:S09]  /*c670*/  HMMA.16816.F32 R20, R176, R64.reuse, R20 ;  /* 0x00000040b014723c */ /* 0x082ff20000001814 */
[----:B------:R-:W-:Y:S01]  /*c680*/  MUFU.EX2 R191, R29 ;  /* 0x0000001d00bf7308 */ /* 0x000fe20000000800 */
[----:B----4-:R-:W4:Y:S01]  /*c690*/  LDL.LU R237, [R1+0xc] ;  /* 0x00000c0001ed7983 */ /* 0x010f220000300800 */
[C---:B------:R-:W-:Y:S08]  /*c6a0*/  HMMA.16816.F32 R32, R180.reuse, R64, R32 ;  /* 0x00000040b420723c */ /* 0x040ff00000001820 */
[----:B------:R-:W1:Y:S01]  /*c6b0*/  MUFU.EX2 R190, R236 ;  /* 0x000000ec00be7308 */ /* 0x000e620000000800 */
[-C--:B------:R-:W-:Y:S03]  /*c6c0*/  HMMA.16816.F32 R36, R180, R66.reuse, R36 ;  /* 0x00000042b424723c */ /* 0x080fe60000001824 */
[----:B---3--:R-:W-:Y:S03]  /*c6d0*/  MOV R208, R56 ;  /* 0x0000003800d07202 */ /* 0x008fe60000000f00 */
[C---:B------:R-:W-:Y:S05]  /*c6e0*/  HMMA.16816.F32 R48, R176.reuse, R66, R48 ;  /* 0x00000042b030723c */ /* 0x040fea0000001830 */
[C---:B------:R-:W-:Y:S01]  /*c6f0*/  FMUL.FTZ R64, R2.reuse, R196 ;  /* 0x000000c402407220 */ /* 0x040fe20000410000 */
[-C--:B------:R-:W-:Y:S01]  /*c700*/  HMMA.16816.F32 R52, R176, R160.reuse, R52 ;  /* 0x000000a0b034723c */ /* 0x080fe20000001834 */
[----:B------:R3:W-:Y:S04]  /*c710*/  MUFU.EX2 R196, R31 ;  /* 0x0000001f00c47308 */ /* 0x0007e80000000800 */
[----:B------:R-:W-:Y:S01]  /*c720*/  FMUL.FTZ R65, R2, R197 ;  /* 0x000000c502417220 */ /* 0x000fe20000410000 */
[C---:B------:R-:W-:Y:S01]  /*c730*/  FMUL.FTZ R66, R0.reuse, R198 ;  /* 0x000000c600427220 */ /* 0x040fe20000410000 */
[----:B------:R-:W-:Y:S01]  /*c740*/  FMUL.FTZ R67, R0, R199 ;  /* 0x000000c700437220 */ /* 0x000fe20000410000 */
[----:B------:R-:W-:Y:S03]  /*c750*/  MOV R198, R169 ;  /* 0x000000a900c67202 */ /* 0x000fe60000000f00 */
[----:B------:R-:W-:Y:S01]  /*c760*/  MUFU.EX2 R208, R208 ;  /* 0x000000d000d07308 */ /* 0x000fe20000000800 */
[----:B-1----:R-:W-:Y:S02]  /*c770*/  F2FP.F16.F32.PACK_AB R30, R190, R188 ;  /* 0x000000bcbe1e723e */ /* 0x002fe400000000ff */
[----:B------:R-:W-:Y:S01]  /*c780*/  MOV R199, R172 ;  /* 0x000000ac00c77202 */ /* 0x000fe20000000f00 */
[C---:B------:R-:W-:Y:S06]  /*c790*/  HMMA.16816.F32 R64, R180.reuse, R160, R64 ;  /* 0x000000a0b440723c */ /* 0x040fec0000001840 */
[----:B------:R1:W-:Y:S01]  /*c7a0*/  MUFU.EX2 R172, R235 ;  /* 0x000000eb00ac7308 */ /* 0x0003e20000000800 */
[----:B---3--:R-:W-:Y:S01]  /*c7b0*/  F2FP.F16.F32.PACK_AB R31, R189, R193 ;  /* 0x000000c1bd1f723e */ /* 0x008fe200000000ff */
[-C--:B------:R-:W-:Y:S03]  /*c7c0*/  HMMA.16816.F32 R68, R180, R162.reuse, R68 ;  /* 0x000000a2b444723c */ /* 0x080fe60000001844 */
[----:B------:R-:W-:Y:S03]  /*c7d0*/  MOV R197, R184 ;  /* 0x000000b800c57202 */ /* 0x000fe60000000f00 */
[C---:B------:R-:W-:Y:S01]  /*c7e0*/  HMMA.16816.F32 R72, R176.reuse, R162, R72 ;  /* 0x000000a2b048723c */ /* 0x040fe20000001848 */
[----:B------:R-:W3:Y:S01]  /*c7f0*/  LDSM.16.MT88.4 R160, [R218+0xc000] ;  /* 0x00c00000daa0783b */ /* 0x000ee20000004200 */
[----:B------:R5:W5:Y:S03]  /*c800*/  MUFU.EX2 R184, R215 ;  /* 0x000000d700b87308 */ /* 0x000b660000000800 */
[----:B------:R-:W-:Y:S02]  /*c810*/  MOV R202, R197 ;  /* 0x000000c500ca7202 */ /* 0x000fe40000000f00 */
[----:B------:R-:W-:Y:S05]  /*c820*/  MOV R236, R199 ;  /* 0x000000c700ec7202 */ /* 0x000fea0000000f00 */
[----:B------:R-:W-:Y:S01]  /*c830*/  MUFU.EX2 R197, R240 ;  /* 0x000000f000c57308 */ /* 0x000fe20000000800 */
[----:B-1----:R-:W-:Y:S09]  /*c840*/  MOV R235, R165 ;  /* 0x000000a500eb7202 */ /* 0x002ff20000000f00 */
[----:B------:R-:W-:Y:S01]  /*c850*/  MUFU.EX2 R240, R158 ;  /* 0x0000009e00f07308 */ /* 0x000fe20000000800 */
[----:B-----5:R-:W-:Y:S02]  /*c860*/  MOV R215, R173 ;  /* 0x000000ad00d77202 */ /* 0x020fe40000000f00 */
[----:B------:R-:W-:Y:S02]  /*c870*/  F2FP.F16.F32.PACK_AB R28, R184, R172 ;  /* 0x000000acb81c723e */ /* 0x000fe400000000ff */
[----:B------:R-:W-:Y:S02]  /*c880*/  MOV R200, R215 ;  /* 0x000000d700c87202 */ /* 0x000fe40000000f00 */
[----:B------:R-:W-:Y:S03]  /*c890*/  MOV R215, R246 ;  /* 0x000000f600d77202 */ /* 0x000fe60000000f00 */
[----:B------:R1:W5:Y:S10]  /*c8a0*/  MUFU.EX2 R173, R211 ;  /* 0x000000d300ad7308 */ /* 0x0003740000000800 */
[----:B------:R-:W-:Y:S01]  /*c8b0*/  MUFU.EX2 R199, R243 ;  /* 0x000000f300c77308 */ /* 0x000fe20000000800 */
[-C--:B---3--:R-:W-:Y:S09]  /*c8c0*/  HMMA.16816.F32 R76, R176, R160.reuse, R76 ;  /* 0x000000a0b04c723c */ /* 0x088ff2000000184c */
[----:B------:R3:W-:Y:S02]  /*c8d0*/  MUFU.EX2 R243, R3 ;  /* 0x0000000300f37308 */ /* 0x0007e40000000800 */
[----:B-1----:R-:W-:Y:S02]  /*c8e0*/  MOV R211, R168 ;  /* 0x000000a800d37202 */ /* 0x002fe40000000f00 */
[----:B------:R-:W-:Y:S01]  /*c8f0*/  LDSM.16.MT88.4 R168, [R217+0xc800] ;  /* 0x00c80000d9a8783b */ /* 0x000fe20000004200 */
[C---:B------:R-:W-:Y:S05]  /*c900*/  HMMA.16816.F32 R80, R180.reuse, R160, R80 ;  /* 0x000000a0b450723c */ /* 0x040fea0000001850 */
[----:B------:R-:W-:Y:S01]  /*c910*/  MUFU.EX2 R246, R43 ;  /* 0x0000002b00f67308 */ /* 0x000fe20000000800 */
[----:B------:R-:W-:Y:S01]  /*c920*/  MOV R201, R211 ;  /* 0x000000d300c97202 */ /* 0x000fe20000000f00 */
[-C--:B------:R-:W-:Y:S04]  /*c930*/  HMMA.16816.F32 R84, R180, R162.reuse, R84 ;  /* 0x000000a2b454723c */ /* 0x080fe80000001854 */
[----:B------:R-:W-:Y:S02]  /*c940*/  FFMA.FTZ R211, R58, UR4, -R204 ;  /* 0x000000043ad37c23 */ /* 0x000fe400080108cc */
[C---:B------:R-:W-:Y:S01]  /*c950*/  HMMA.16816.F32 R88, R176.reuse, R162, R88 ;  /* 0x000000a2b058723c */ /* 0x040fe20000001858 */
[----:B------:R-:W1:Y:S01]  /*c960*/  LDSM.16.MT88.4 R160, [R216+0xe000] ;  /* 0x00e00000d8a0783b */ /* 0x000e620000004200 */
[----:B------:R-:W-:Y:S03]  /*c970*/  MUFU.EX2 R235, R235 ;  /* 0x000000eb00eb7308 */ /* 0x000fe60000000800 */
[----:B-----5:R-:W-:Y:S07]  /*c980*/  F2FP.F16.F32.PACK_AB R29, R241, R173 ;  /* 0x000000adf11d723e */ /* 0x020fee00000000ff */
[----:B------:R-:W-:Y:S10]  /*c990*/  MUFU.EX2 R215, R215 ;  /* 0x000000d700d77308 */ /* 0x000ff40000000800 */
[----:B------:R-:W-:Y:S10]  /*c9a0*/  MUFU.EX2 R236, R236 ;  /* 0x000000ec00ec7308 */ /* 0x000ff40000000800 */
[----:B------:R-:W-:Y:S01]  /*c9b0*/  MUFU.EX2 R211, R211 ;  /* 0x000000d300d37308 */ /* 0x000fe20000000800 */
[-C--:B-1----:R-:W-:Y:S06]  /*c9c0*/  HMMA.16816.F32 R92, R176, R160.reuse, R92 ;  /* 0x000000a0b05c723c */ /* 0x082fec000000185c */
[C---:B------:R-:W-:Y:S06]  /*c9d0*/  HMMA.16816.F32 R96, R180.reuse, R160, R96 ;  /* 0x000000a0b460723c */ /* 0x040fec0000001860 */
[-C--:B------:R-:W-:Y:S06]  /*c9e0*/  HMMA.16816.F32 R100, R180, R162.reuse, R100 ;  /* 0x000000a2b464723c */ /* 0x080fec0000001864 */
[C---:B------:R-:W-:Y:S01]  /*c9f0*/  HMMA.16816.F32 R104, R176.reuse, R162, R104 ;  /* 0x000000a2b068723c */ /* 0x040fe20000001868 */
[----:B------:R-:W1:Y:S05]  /*ca00*/  LDSM.16.MT88.4 R160, [R217+0xe000] ;  /* 0x00e00000d9a0783b */ /* 0x000e6a0000004200 */
[-C--:B-1----:R-:W-:Y:S06]  /*ca10*/  HMMA.16816.F32 R108, R176, R160.reuse, R108 ;  /* 0x000000a0b06c723c */ /* 0x082fec000000186c */
[C---:B------:R-:W-:Y:S06]  /*ca20*/  HMMA.16816.F32 R112, R180.reuse, R160, R112 ;  /* 0x000000a0b470723c */ /* 0x040fec0000001870 */
[-C--:B------:R-:W-:Y:S06]  /*ca30*/  HMMA.16816.F32 R116, R180, R162.reuse, R116 ;  /* 0x000000a2b474723c */ /* 0x080fec0000001874 */
[C---:B------:R-:W-:Y:S01]  /*ca40*/  HMMA.16816.F32 R120, R176.reuse, R162, R120 ;  /* 0x000000a2b078723c */ /* 0x040fe20000001878 */
[----:B------:R-:W1:Y:S05]  /*ca50*/  LDSM.16.MT88.4 R160, [R219+0xe000] ;  /* 0x00e00000dba0783b */ /* 0x000e6a0000004200 */
[-C--:B-1----:R-:W-:Y:S05]  /*ca60*/  HMMA.16816.F32 R124, R176, R160.reuse, R124 ;  /* 0x000000a0b07c723c */ /* 0x082fea000000187c */
[----:B--2---:R-:W-:Y:S01]  /*ca70*/  FFMA.FTZ R206, R2, R164, R206 ;  /* 0x000000a402ce7223 */ /* 0x004fe200000100ce */
[----:B------:R-:W-:Y:S01]  /*ca80*/  FADD.FTZ R2, R214, R153 ;  /* 0x00000099d6027221 */ /* 0x000fe20000010000 */
[----:B------:R-:W-:Y:S01]  /*ca90*/  LDSM.16.MT88.4 R164, [R216+0xc800] ;  /* 0x00c80000d8a4783b */ /* 0x000fe20000004200 */
[C---:B------:R-:W-:Y:S04]  /*caa0*/  HMMA.16816.F32 R128, R180.reuse, R160, R128 ;  /* 0x000000a0b480723c */ /* 0x040fe80000001880 */
[----:B------:R-:W-:Y:S02]  /*cab0*/  FADD.FTZ R2, R239, R2 ;  /* 0x00000002ef027221 */ /* 0x000fe40000010000 */
[-C--:B------:R-:W-:Y:S01]  /*cac0*/  HMMA.16816.F32 R132, R180, R162.reuse, R132 ;  /* 0x000000a2b484723c */ /* 0x080fe20000001884 */
[----:B------:R-:W-:Y:S05]  /*cad0*/  MUFU.EX2 R239, R157 ;  /* 0x0000009d00ef7308 */ /* 0x000fea0000000800 */
[C---:B------:R-:W-:Y:S01]  /*cae0*/  HMMA.16816.F32 R136, R176.reuse, R162, R136 ;  /* 0x000000a2b088723c */ /* 0x040fe20000001888 */
[----:B------:R-:W1:Y:S04]  /*caf0*/  LDSM.16.MT88.4 R160, [R218+0xe000] ;  /* 0x00e00000daa0783b */ /* 0x000e680000004200 */
[----:B----4-:R-:W-:Y:S01]  /*cb00*/  FFMA.FTZ R207, R0, R237, R207 ;  /* 0x000000ed00cf7223 */ /* 0x010fe200000100cf */
[----:B------:R-:W-:Y:S01]  /*cb10*/  FFMA.FTZ R0, R47, UR4, -R204 ;  /* 0x000000042f007c23 */ /* 0x000fe200080108cc */
[----:B------:R-:W-:Y:S04]  /*cb20*/  MOV R237, R198 ;  /* 0x000000c600ed7202 */ /* 0x000fe80000000f00 */
[----:B------:R-:W-:Y:S01]  /*cb30*/  FADD.FTZ R153, R212, R207 ;  /* 0x000000cfd4997221 */ /* 0x000fe20000010000 */
[----:B------:R-:W-:Y:S10]  /*cb40*/  MUFU.EX2 R198, R245 ;  /* 0x000000f500c67308 */ /* 0x000ff40000000800 */
[----:B------:R-:W-:Y:S10]  /*cb50*/  MUFU.EX2 R245, R42 ;  /* 0x0000002a00f57308 */ /* 0x000ff40000000800 */
[----:B------:R-:W-:Y:S01]  /*cb60*/  MUFU.EX2 R237, R237 ;  /* 0x000000ed00ed7308 */ /* 0x000fe20000000800 */
[-C--:B-1----:R-:W-:Y:S06]  /*cb70*/  HMMA.16816.F32 R140, R176, R160.reuse, R140 ;  /* 0x000000a0b08c723c */ /* 0x082fec000000188c */
[C---:B------:R-:W-:Y:S06]  /*cb80*/  HMMA.16816.F32 R24, R180.reuse, R160, R24 ;  /* 0x000000a0b418723c */ /* 0x040fec0000001818 */
[-C--:B------:R-:W-:Y:S05]  /*cb90*/  HMMA.16816.F32 R144, R180, R162.reuse, R144 ;  /* 0x000000a2b490723c */ /* 0x080fea0000001890 */
[----:B------:R-:W-:Y:S01]  /*cba0*/  F2FP.F16.F32.PACK_AB R160, R185, R174 ;  /* 0x000000aeb9a0723e */ /* 0x000fe200000000ff */
[----:B------:R-:W-:Y:S05]  /*cbb0*/  HMMA.16816.F32 R148, R176, R162, R148 ;  /* 0x000000a2b094723c */ /* 0x000fea0000001894 */
[----:B------:R-:W-:Y:S01]  /*cbc0*/  F2FP.F16.F32.PACK_AB R161, R194, R175 ;  /* 0x000000afc2a1723e */ /* 0x000fe200000000ff */
[-C--:B------:R-:W-:Y:S05]  /*cbd0*/  HMMA.16816.F32 R4, R28, R164.reuse, R4 ;  /* 0x000000a41c04723c */ /* 0x080fea0000001804 */
[----:B------:R-:W-:Y:S02]  /*cbe0*/  F2FP.F16.F32.PACK_AB R162, R191, R195 ;  /* 0x000000c3bfa2723e */ /* 0x000fe400000000ff */
[----:B------:R-:W-:Y:S04]  /*cbf0*/  F2FP.F16.F32.PACK_AB R163, R196, R192 ;  /* 0x000000c0c4a3723e */ /* 0x000fe800000000ff */
[----:B------:R-:W-:Y:S02]  /*cc00*/  MOV R180, R44 ;  /* 0x0000002c00b47202 */ /* 0x000fe40000000f00 */
[----:B------:R-:W-:Y:S01]  /*cc10*/  LDSM.16.MT88.4 R44, [R217+0xd000] ;  /* 0x00d00000d92c783b */ /* 0x000fe20000004200 */
[C---:B------:R-:W-:Y:S04]  /*cc20*/  HMMA.16816.F32 R8, R160.reuse, R164, R8 ;  /* 0x000000a4a008723c */ /* 0x040fe80000001808 */
[----:B------:R-:W-:Y:S01]  /*cc30*/  MOV R183, R57 ;  /* 0x0000003900b77202 */ /* 0x000fe20000000f00 */
[----:B---3--:R-:W-:Y:S01]  /*cc40*/  FADD.FTZ R3, R180, R40 ;  /* 0x00000028b4037221 */ /* 0x008fe20000010000 */
[-C--:B------:R-:W-:Y:S01]  /*cc50*/  HMMA.16816.F32 R12, R160, R166.reuse, R12 ;  /* 0x000000a6a00c723c */ /* 0x080fe2000000180c */
[----:B------:R-:W-:Y:S04]  /*cc60*/  LDSM.16.MT88.4 R56, [R219+0xd000] ;  /* 0x00d00000db38783b */ /* 0x000fe80000004200 */
[----:B------:R-:W-:Y:S01]  /*cc70*/  MOV R179, R60 ;  /* 0x0000003c00b37202 */ /* 0x000fe20000000f00 */
[C---:B------:R-:W-:Y:S03]  /*cc80*/  HMMA.16816.F32 R16, R28.reuse, R166, R16 ;  /* 0x000000a61c10723c */ /* 0x040fe60000001810 */
[----:B------:R-:W1:Y:S01]  /*cc90*/  LDSM.16.MT88.4 R164, [R219+0xc800] ;  /* 0x00c80000dba4783b */ /* 0x000e620000004200 */
[----:B------:R-:W-:Y:S01]  /*cca0*/  MUFU.EX2 R214, R179 ;  /* 0x000000b300d67308 */ /* 0x000fe20000000800 */
[----:B------:R-:W-:Y:S01]  /*ccb0*/  F2FP.F16.F32.PACK_AB R40, R248, R249 ;  /* 0x000000f9f828723e */ /* 0x000fe200000000ff */
[-C--:B------:R-:W-:Y:S05]  /*ccc0*/  HMMA.16816.F32 R20, R28, R168.reuse, R20 ;  /* 0x000000a81c14723c */ /* 0x080fea0000001814 */
[----:B------:R-:W-:Y:S01]  /*ccd0*/  MOV R180, R202 ;  /* 0x000000ca00b47202 */ /* 0x000fe20000000f00 */
[C---:B------:R-:W-:Y:S05]  /*cce0*/  HMMA.16816.F32 R32, R160.reuse, R168, R32 ;  /* 0x000000a8a020723c */ /* 0x040fea0000001820 */
[----:B------:R-:W-:Y:S01]  /*ccf0*/  MOV R202, R61 ;  /* 0x0000003d00ca7202 */ /* 0x000fe20000000f00 */
[-C--:B------:R-:W-:Y:S05]  /*cd00*/  HMMA.16816.F32 R36, R160, R170.reuse, R36 ;  /* 0x000000aaa024723c */ /* 0x080fea0000001824 */
[----:B------:R-:W-:Y:S01]  /*cd10*/  FADD.FTZ R2, R202, R2 ;  /* 0x00000002ca027221 */ /* 0x000fe20000010000 */
[C---:B------:R-:W-:Y:S01]  /*cd20*/  HMMA.16816.F32 R48, R28.reuse, R170, R48 ;  /* 0x000000aa1c30723c */ /* 0x040fe20000001830 */
[----:B------:R-:W2:Y:S04]  /*cd30*/  LDSM.16.MT88.4 R168, [R218+0xc800] ;  /* 0x00c80000daa8783b */ /* 0x000ea80000004200 */
[----:B------:R-:W-:Y:S01]  /*cd40*/  MOV R181, R187 ;  /* 0x000000bb00b57202 */ /* 0x000fe20000000f00 */
[----:B------:R-:W-:Y:S01]  /*cd50*/  FADD.FTZ R2, R172, R2 ;  /* 0x00000002ac027221 */ /* 0x000fe20000010000 */
[----:B------:R-:W-:Y:S01]  /*cd60*/  MUFU.EX2 R187, R242 ;  /* 0x000000f200bb7308 */ /* 0x000fe20000000800 */
[----:B------:R-:W-:Y:S03]  /*cd70*/  MOV R182, R186 ;  /* 0x000000ba00b67202 */ /* 0x000fe60000000f00 */
[----:B------:R-:W-:Y:S06]  /*cd80*/  FADD.FTZ R2, R184, R2 ;  /* 0x00000002b8027221 */ /* 0x000fec0000010000 */
[----:B------:R-:W-:Y:S01]  /*cd90*/  MUFU.EX2 R186, R244 ;  /* 0x000000f400ba7308 */ /* 0x000fe20000000800 */
[-C--:B-1----:R-:W-:Y:S09]  /*cda0*/  HMMA.16816.F32 R52, R28, R164.reuse, R52 ;  /* 0x000000a41c34723c */ /* 0x082ff20000001834 */
[----:B------:R1:W3:Y:S01]  /*cdb0*/  MUFU.EX2 R244, R0 ;  /* 0x0000000000f47308 */ /* 0x0002e20000000800 */
[C---:B------:R-:W-:Y:S06]  /*cdc0*/  HMMA.16816.F32 R64, R160.reuse, R164, R64 ;  /* 0x000000a4a040723c */ /* 0x040fec0000001840 */
[-C--:B------:R-:W-:Y:S03]  /*cdd0*/  HMMA.16816.F32 R68, R160, R166.reuse, R68 ;  /* 0x000000a6a044723c */ /* 0x080fe60000001844 */
[----:B------:R4:W5:Y:S03]  /*cde0*/  MUFU.EX2 R242, R41 ;  /* 0x0000002900f27308 */ /* 0x0009660000000800 */
[C---:B------:R-:W-:Y:S01]  /*cdf0*/  HMMA.16816.F32 R72, R28.reuse, R166, R72 ;  /* 0x000000a61c48723c */ /* 0x040fe20000001848 */
[----:B------:R-:W5:Y:S06]  /*ce00*/  LDSM.16.MT88.4 R164, [R216+0xe800] ;  /* 0x00e80000d8a4783b */ /* 0x000f6c0000004200 */
[----:B------:R-:W-:Y:S01]  /*ce10*/  MUFU.EX2 R212, R182 ;  /* 0x000000b600d47308 */ /* 0x000fe20000000800 */
[----:B-1----:R-:W-:Y:S01]  /*ce20*/  FADD.FTZ R0, R213, R206 ;  /* 0x000000ced5007221 */ /* 0x002fe20000010000 */
[-C--:B--2---:R-:W-:Y:S03]  /*ce30*/  HMMA.16816.F32 R76, R28, R168.reuse, R76 ;  /* 0x000000a81c4c723c */ /* 0x084fe6000000184c */
[----:B---3--:R-:W-:Y:S03]  /*ce40*/  F2FP.F16.F32.PACK_AB R43, R244, R243 ;  /* 0x000000f3f42b723e */ /* 0x008fe600000000ff */
[C---:B------:R-:W-:Y:S02]  /*ce50*/  HMMA.16816.F32 R80, R160.reuse, R168, R80 ;  /* 0x000000a8a050723c */ /* 0x040fe40000001850 */
[----:B------:R-:W1:Y:S03]  /*ce60*/  MUFU.EX2 R213, R181 ;  /* 0x000000b500d57308 */ /* 0x000e660000000800 */
[----:B----4-:R-:W-:Y:S01]  /*ce70*/  F2FP.F16.F32.PACK_AB R41, R246, R245 ;  /* 0x000000f5f629723e */ /* 0x010fe200000000ff */
[-C--:B------:R-:W-:Y:S05]  /*ce80*/  HMMA.16816.F32 R84, R160, R170.reuse, R84 ;  /* 0x000000aaa054723c */ /* 0x080fea0000001854 */
[----:B-----5:R-:W-:Y:S01]  /*ce90*/  F2FP.F16.F32.PACK_AB R42, R247, R242 ;  /* 0x000000f2f72a723e */ /* 0x020fe200000000ff */
[C---:B------:R-:W-:Y:S01]  /*cea0*/  HMMA.16816.F32 R88, R28.reuse, R170, R88 ;  /* 0x000000aa1c58723c */ /* 0x040fe20000001858 */
[----:B------:R-:W2:Y:S05]  /*ceb0*/  LDSM.16.MT88.4 R168, [R217+0xe800] ;  /* 0x00e80000d9a8783b */ /* 0x000eaa0000004200 */
[-C--:B------:R-:W-:Y:S06]  /*cec0*/  HMMA.16816.F32 R92, R28, R164.reuse, R92 ;  /* 0x000000a41c5c723c */ /* 0x080fec000000185c */
[C---:B------:R-:W-:Y:S06]  /*ced0*/  HMMA.16816.F32 R96, R160.reuse, R164, R96 ;  /* 0x000000a4a060723c */ /* 0x040fec0000001860 */
[-C--:B------:R-:W-:Y:S06]  /*cee0*/  HMMA.16816.F32 R100, R160, R166.reuse, R100 ;  /* 0x000000a6a064723c */ /* 0x080fec0000001864 */
[C---:B------:R-:W-:Y:S01]  /*cef0*/  HMMA.16816.F32 R104, R28.reuse, R166, R104 ;  /* 0x000000a61c68723c */ /* 0x040fe20000001868 */
[----:B------:R-:W3:Y:S05]  /*cf00*/  LDSM.16.MT88.4 R164, [R219+0xe800] ;  /* 0x00e80000dba4783b */ /* 0x000eea0000004200 */
[-C--:B--2---:R-:W-:Y:S06]  /*cf10*/  HMMA.16816.F32 R108, R28, R168.reuse, R108 ;  /* 0x000000a81c6c723c */ /* 0x084fec000000186c */
[C---:B------:R-:W-:Y:S06]  /*cf20*/  HMMA.16816.F32 R112, R160.reuse, R168, R112 ;  /* 0x000000a8a070723c */ /* 0x040fec0000001870 */
[-C--:B------:R-:W-:Y:S06]  /*cf30*/  HMMA.16816.F32 R116, R160, R170.reuse, R116 ;  /* 0x000000aaa074723c */ /* 0x080fec0000001874 */
[C---:B------:R-:W-:Y:S01]  /*cf40*/  HMMA.16816.F32 R120, R28.reuse, R170, R120 ;  /* 0x000000aa1c78723c */ /* 0x040fe20000001878 */
[----:B------:R-:W2:Y:S05]  /*cf50*/  LDSM.16.MT88.4 R168, [R218+0xe800] ;  /* 0x00e80000daa8783b */ /* 0x000eaa0000004200 */
[-C--:B---3--:R-:W-:Y:S06]  /*cf60*/  HMMA.16816.F32 R124, R28, R164.reuse, R124 ;  /* 0x000000a41c7c723c */ /* 0x088fec000000187c */
[C---:B------:R-:W-:Y:S06]  /*cf70*/  HMMA.16816.F32 R128, R160.reuse, R164, R128 ;  /* 0x000000a4a080723c */ /* 0x040fec0000001880 */
[-C--:B------:R-:W-:Y:S06]  /*cf80*/  HMMA.16816.F32 R132, R160, R166.reuse, R132 ;  /* 0x000000a6a084723c */ /* 0x080fec0000001884 */
[C---:B------:R-:W-:Y:S01]  /*cf90*/  HMMA.16816.F32 R136, R28.reuse, R166, R136 ;  /* 0x000000a61c88723c */ /* 0x040fe20000001888 */
[----:B------:R-:W3:Y:S05]  /*cfa0*/  LDSM.16.MT88.4 R164, [R216+0xd000] ;  /* 0x00d00000d8a4783b */ /* 0x000eea0000004200 */
[-C--:B--2---:R-:W-:Y:S06]  /*cfb0*/  HMMA.16816.F32 R140, R28, R168.reuse, R140 ;  /* 0x000000a81c8c723c */ /* 0x084fec000000188c */
[C---:B------:R-:W-:Y:S06]  /*cfc0*/  HMMA.16816.F32 R24, R160.reuse, R168, R24 ;  /* 0x000000a8a018723c */ /* 0x040fec0000001818 */
[-C--:B------:R-:W-:Y:S01]  /*cfd0*/  HMMA.16816.F32 R144, R160, R170.reuse, R144 ;  /* 0x000000aaa090723c */ /* 0x080fe20000001890 */
[----:B------:R-:W-:Y:S04]  /*cfe0*/  LDSM.16.MT88.4 R160, [R217+0xf000] ;  /* 0x00f00000d9a0783b */ /* 0x000fe80000004200 */
[--C-:B------:R-:W-:Y:S01]  /*cff0*/  FFMA.FTZ R169, R62, UR4, -R204.reuse ;  /* 0x000000043ea97c23 */ /* 0x100fe200080108cc */
[----:B------:R-:W-:Y:S03]  /*d000*/  HMMA.16816.F32 R148, R28, R170, R148 ;  /* 0x000000aa1c94723c */ /* 0x000fe60000001894 */
[----:B------:R-:W-:Y:S02]  /*d010*/  MUFU.EX2 R158, R169 ;  /* 0x000000a9009e7308 */ /* 0x000fe40000000800 */
[----:B------:R-:W-:Y:S01]  /*d020*/  FFMA.FTZ R204, R63, UR4, -R204 ;  /* 0x000000043fcc7c23 */ /* 0x000fe200080108cc */
[----:B------:R-:W-:Y:S01]  /*d030*/  FADD.FTZ R168, R238, R3 ;  /* 0x00000003eea87221 */ /* 0x000fe20000010000 */
[----:B------:R-:W-:Y:S01]  /*d040*/  F2FP.F16.F32.PACK_AB R28, R252, R250 ;  /* 0x000000fafc1c723e */ /* 0x000fe200000000ff */
[----:B------:R-:W2:Y:S03]  /*d050*/  LDSM.16.MT88.4 R60, [R218+0xd000] ;  /* 0x00d00000da3c783b */ /* 0x000ea60000004200 */
[----:B------:R-:W-:Y:S02]  /*d060*/  F2FP.F16.F32.PACK_AB R29, R197, R251 ;  /* 0x000000fbc51d723e */ /* 0x000fe400000000ff */
[----:B------:R4:W-:Y:S01]  /*d070*/  MUFU.EX2 R157, R204 ;  /* 0x000000cc009d7308 */ /* 0x0009e20000000800 */
[----:B------:R-:W-:Y:S01]  /*d080*/  F2FP.F16.F32.PACK_AB R30, R186, R198 ;  /* 0x000000c6ba1e723e */ /* 0x000fe200000000ff */
[----:B------:R-:W-:Y:S01]  /*d090*/  FADD.FTZ R3, R209, R0 ;  /* 0x00000000d1037221 */ /* 0x000fe20000010000 */
[----:B------:R-:W-:Y:S01]  /*d0a0*/  F2FP.F16.F32.PACK_AB R31, R187, R199 ;  /* 0x000000c7bb1f723e */ /* 0x000fe200000000ff */
[----:B------:R-:W-:Y:S02]  /*d0b0*/  FADD.FTZ R0, R203, R153 ;  /* 0x00000099cb007221 */ /* 0x000fe40000010000 */
[----:B------:R-:W-:Y:S02]  /*d0c0*/  FADD.FTZ R3, R200, R3 ;  /* 0x00000003c8037221 */ /* 0x000fe40000010000 */
[----:B------:R-:W-:Y:S02]  /*d0d0*/  FADD.FTZ R153, R205, R0 ;  /* 0x00000000cd997221 */ /* 0x000fe40000010000 */
[----:B------:R-:W5:Y:S01]  /*d0e0*/  MUFU.EX2 R238, R180 ;  /* 0x000000b400ee7308 */ /* 0x000f620000000800 */
[-C--:B---3--:R-:W-:Y:S03]  /*d0f0*/  HMMA.16816.F32 R4, R28, R164.reuse, R4 ;  /* 0x000000a41c04723c */ /* 0x088fe60000001804 */
[----:B------:R-:W-:Y:S01]  /*d100*/  FADD.FTZ R3, R174, R3 ;  /* 0x00000003ae037221 */ /* 0x000fe20000010000 */
[----:B------:R-:W-:Y:S02]  /*d110*/  FADD.FTZ R153, R175, R153 ;  /* 0x00000099af997221 */ /* 0x000fe40000010000 */
[C---:B------:R-:W-:Y:S01]  /*d120*/  HMMA.16816.F32 R8, R40.reuse, R164, R8 ;  /* 0x000000a42808723c */ /* 0x040fe20000001808 */
[----:B----4-:R-:W-:Y:S02]  /*d130*/  LDSM.16.MT88.4 R204, [R219+0xf800] ;  /* 0x00f80000dbcc783b */ /* 0x010fe40000004200 */
[----:B------:R-:W3:Y:S02]  /*d140*/  MUFU.EX2 R209, R183 ;  /* 0x000000b700d17308 */ /* 0x000ee40000000800 */
[----:B------:R-:W-:Y:S01]  /*d150*/  FADD.FTZ R3, R185, R3 ;  /* 0x00000003b9037221 */ /* 0x000fe20000010000 */
[-C--:B------:R-:W-:Y:S06]  /*d160*/  HMMA.16816.F32 R12, R40, R166.reuse, R12 ;  /* 0x000000a6280c723c */ /* 0x080fec000000180c */
[C---:B------:R-:W-:Y:S01]  /*d170*/  HMMA.16816.F32 R16, R28.reuse, R166, R16 ;  /* 0x000000a61c10723c */ /* 0x040fe20000001810 */
[----:B------:R-:W-:Y:S05]  /*d180*/  LDSM.16.MT88.4 R164, [R216+0xd800] ;  /* 0x00d80000d8a4783b */ /* 0x000fea0000004200 */
        /* <DEDUP_REMOVED lines=9> */
[----:B------:R-:W1:Y:S05]  /*d220*/  LDSM.16.MT88.4 R56, [R219+0xf000] ;  /* 0x00f00000db38783b */ /* 0x000e6a0000004200 */
[-C--:B--2---:R-:W-:Y:S06]  /*d230*/  HMMA.16816.F32 R76, R28, R60.reuse, R76 ;  /* 0x0000003c1c4c723c */ /* 0x084fec000000184c */
        /* <DEDUP_REMOVED lines=14> */
[-C--:B-1----:R-:W-:Y:S06]  /*d320*/  HMMA.16816.F32 R124, R28, R56.reuse, R124 ;  /* 0x000000381c7c723c */ /* 0x082fec000000187c */
[C---:B------:R-:W-:Y:S06]  /*d330*/  HMMA.16816.F32 R128, R40.reuse, R56, R128 ;  /* 0x000000382880723c */ /* 0x040fec0000001880 */
[-C--:B------:R-:W-:Y:S05]  /*d340*/  HMMA.16816.F32 R132, R40, R58.reuse, R132 ;  /* 0x0000003a2884723c */ /* 0x080fea0000001884 */
[----:B------:R-:W-:Y:S01]  /*d350*/  FADD.FTZ R56, R201, R168 ;  /* 0x000000a8c9387221 */ /* 0x000fe20000010000 */
[C---:B------:R-:W-:Y:S01]  /*d360*/  HMMA.16816.F32 R136, R28.reuse, R58, R136 ;  /* 0x0000003a1c88723c */ /* 0x040fe20000001888 */
[----:B------:R-:W-:Y:S04]  /*d370*/  LDSM.16.MT88.4 R200, [R216+0xf800] ;  /* 0x00f80000d8c8783b */ /* 0x000fe80000004200 */
[----:B------:R-:W-:Y:S01]  /*d380*/  FADD.FTZ R0, R173, R56 ;  /* 0x00000038ad007221 */ /* 0x000fe20000010000 */
[-C--:B--2---:R-:W-:Y:S03]  /*d390*/  HMMA.16816.F32 R140, R28, R60.reuse, R140 ;  /* 0x0000003c1c8c723c */ /* 0x084fe6000000188c */
[----:B------:R-:W1:Y:S02]  /*d3a0*/  LDSM.16.MT88.4 R56, [R218+0xd800] ;  /* 0x00d80000da38783b */ /* 0x000e640000004200 */
[----:B------:R-:W-:Y:S01]  /*d3b0*/  FADD.FTZ R241, R241, R0 ;  /* 0x00000000f1f17221 */ /* 0x000fe20000010000 */
[C---:B------:R-:W-:Y:S05]  /*d3c0*/  HMMA.16816.F32 R24, R40.reuse, R60, R24 ;  /* 0x0000003c2818723c */ /* 0x040fea0000001818 */
[----:B------:R-:W-:Y:S01]  /*d3d0*/  MOV R0, R194 ;  /* 0x000000c200007202 */ /* 0x000fe20000000f00 */
[-C--:B------:R-:W-:Y:S05]  /*d3e0*/  HMMA.16816.F32 R144, R40, R62.reuse, R144 ;  /* 0x0000003e2890723c */ /* 0x080fea0000001890 */
[----:B------:R-:W-:Y:S01]  /*d3f0*/  FADD.FTZ R0, R0, R153 ;  /* 0x0000009900007221 */ /* 0x000fe20000010000 */
[----:B------:R-:W-:Y:S01]  /*d400*/  HMMA.16816.F32 R148, R28, R62, R148 ;  /* 0x0000003e1c94723c */ /* 0x000fe20000001894 */
[----:B------:R-:W2:Y:S04]  /*d410*/  LDSM.16.MT88.4 R60, [R217+0xf800] ;  /* 0x00f80000d93c783b */ /* 0x000ea80000004200 */
[----:B------:R-:W-:Y:S02]  /*d420*/  F2FP.F16.F32.PACK_AB R40, R212, R213 ;  /* 0x000000d5d428723e */ /* 0x000fe400000000ff */
[----:B------:R-:W-:Y:S04]  /*d430*/  F2FP.F16.F32.PACK_AB R28, R235, R214 ;  /* 0x000000d6eb1c723e */ /* 0x000fe800000000ff */
[----:B------:R-:W-:Y:S02]  /*d440*/  F2FP.F16.F32.PACK_AB R29, R236, R215 ;  /* 0x000000d7ec1d723e */ /* 0x000fe400000000ff */
[----:B------:R-:W-:Y:S02]  /*d450*/  F2FP.F16.F32.PACK_AB R30, R240, R237 ;  /* 0x000000edf01e723e */ /* 0x000fe400000000ff */
[----:B-----5:R-:W-:Y:S02]  /*d460*/  F2FP.F16.F32.PACK_AB R31, R239, R238 ;  /* 0x000000eeef1f723e */ /* 0x020fe400000000ff */
[----:B------:R-:W-:Y:S02]  /*d470*/  F2FP.F16.F32.PACK_AB R41, R210, R211 ;  /* 0x000000d3d229723e */ /* 0x000fe400000000ff */
[----:B---3--:R-:W-:Y:S02]  /*d480*/  F2FP.F16.F32.PACK_AB R42, R208, R209 ;  /* 0x000000d1d02a723e */ /* 0x008fe400000000ff */
[----:B------:R-:W-:Y:S01]  /*d490*/  F2FP.F16.F32.PACK_AB R43, R157, R158 ;  /* 0x0000009e9d2b723e */ /* 0x000fe200000000ff */
[-C--:B------:R-:W-:Y:S01]  /*d4a0*/  HMMA.16816.F32 R176, R28, R164.reuse, R4 ;  /* 0x000000a41cb0723c */ /* 0x080fe20000001804 */
[----:B------:R-:W3:Y:S02]  /*d4b0*/  LDSM.16.MT88.4 R4, [R218+0xf800] ;  /* 0x00f80000da04783b */ /* 0x000ee40000004200 */
[----:B------:R-:W-:Y:S03]  /*d4c0*/  MOV R153, R155 ;  /* 0x0000009b00997202 */ /* 0x000fe60000000f00 */
[C---:B------:R-:W-:Y:S07]  /*d4d0*/  HMMA.16816.F32 R180, R40.reuse, R164, R8 ;  /* 0x000000a428b4723c */ /* 0x040fee0000001808 */
[----:B------:R-:W-:Y:S04]  /*d4e0*/  MOV R11, R187 ;  /* 0x000000bb000b7202 */ /* 0x000fe80000000f00 */
[----:B------:R-:W-:Y:S02]  /*d4f0*/  MOV R10, R186 ;  /* 0x000000ba000a7202 */ /* 0x000fe40000000f00 */
[-C--:B------:R-:W-:Y:S03]  /*d500*/  HMMA.16816.F32 R184, R40, R166.reuse, R12 ;  /* 0x000000a628b8723c */ /* 0x080fe6000000180c */
[----:B------:R-:W-:Y:S02]  /*d510*/  MOV R9, R195 ;  /* 0x000000c300097202 */ /* 0x000fe40000000f00 */
[----:B------:R-:W-:Y:S01]  /*d520*/  MOV R8, R193 ;  /* 0x000000c100087202 */ /* 0x000fe20000000f00 */
[C---:B------:R-:W-:Y:S05]  /*d530*/  HMMA.16816.F32 R164, R28.reuse, R166, R16 ;  /* 0x000000a61ca4723c */ /* 0x040fea0000001810 */
[----:B------:R-:W-:Y:S01]  /*d540*/  MOV R15, R199 ;  /* 0x000000c7000f7202 */ /* 0x000fe20000000f00 */
[-C--:B----4-:R-:W-:Y:S05]  /*d550*/  HMMA.16816.F32 R172, R28, R160.reuse, R20 ;  /* 0x000000a01cac723c */ /* 0x090fea0000001814 */
[----:B------:R-:W-:Y:S01]  /*d560*/  MOV R19, R191 ;  /* 0x000000bf00137202 */ /* 0x000fe20000000f00 */
[----:B------:R-:W-:Y:S01]  /*d570*/  FADD.FTZ R8, R8, R241 ;  /* 0x000000f108087221 */ /* 0x000fe20000010000 */
[----:B------:R-:W-:Y:S01]  /*d580*/  MOV R17, R190 ;  /* 0x000000be00117202 */ /* 0x000fe20000000f00 */
[----:B------:R-:W-:Y:S03]  /*d590*/  FADD.FTZ R9, R9, R3 ;  /* 0x0000000309097221 */ /* 0x000fe60000010000 */
[----:B------:R-:W-:Y:S02]  /*d5a0*/  MOV R18, R189 ;  /* 0x000000bd00127202 */ /* 0x000fe40000000f00 */
[----:B------:R-:W-:Y:S02]  /*d5b0*/  MOV R23, R188 ;  /* 0x000000bc00177202 */ /* 0x000fe40000000f00 */
[C---:B------:R-:W-:Y:S04]  /*d5c0*/  HMMA.16816.F32 R188, R40.reuse, R160, R32 ;  /* 0x000000a028bc723c */ /* 0x040fe80000001820 */
[----:B------:R-:W-:Y:S01]  /*d5d0*/  MOV R16, R192 ;  /* 0x000000c000107202 */ /* 0x000fe20000000f00 */
[----:B------:R-:W-:Y:S01]  /*d5e0*/  FADD.FTZ R2, R23, R2 ;  /* 0x0000000217027221 */ /* 0x000fe20000010000 */
[-C--:B------:R-:W-:Y:S05]  /*d5f0*/  HMMA.16816.F32 R192, R40, R162.reuse, R36 ;  /* 0x000000a228c0723c */ /* 0x080fea0000001824 */
[----:B------:R-:W-:Y:S01]  /*d600*/  MOV R14, R198 ;  /* 0x000000c6000e7202 */ /* 0x000fe20000000f00 */
[C---:B------:R-:W-:Y:S05]  /*d610*/  HMMA.16816.F32 R160, R28.reuse, R162, R48 ;  /* 0x000000a21ca0723c */ /* 0x040fea0000001830 */
[----:B------:R-:W-:Y:S01]  /*d620*/  MOV R13, R197 ;  /* 0x000000c5000d7202 */ /* 0x000fe20000000f00 */
[-C--:B------:R-:W-:Y:S05]  /*d630*/  HMMA.16816.F32 R168, R28, R44.reuse, R52 ;  /* 0x0000002c1ca8723c */ /* 0x080fea0000001834 */
[----:B------:R-:W-:Y:S01]  /*d640*/  MOV R12, R196 ;  /* 0x000000c4000c7202 */ /* 0x000fe20000000f00 */
[----:B------:R-:W-:Y:S01]  /*d650*/  FADD.FTZ R3, R16, R0 ;  /* 0x0000000010037221 */ /* 0x000fe20000010000 */
[C---:B------:R-:W-:Y:S04]  /*d660*/  HMMA.16816.F32 R196, R40.reuse, R44, R64 ;  /* 0x0000002c28c4723c */ /* 0x040fe80000001840 */
[----:B------:R-:W-:Y:S01]  /*d670*/  FADD.FTZ R3, R12, R3 ;  /* 0x000000030c037221 */ /* 0x000fe20000010000 */
        /* <DEDUP_REMOVED lines=36> */
[-C--:B---3--:R-:W-:Y:S06]  /*d8c0*/  HMMA.16816.F32 R140, R28, R4.reuse, R140 ;  /* 0x000000041c8c723c */ /* 0x088fec000000188c */
        /* <DEDUP_REMOVED lines=20> */
[----:B------:R-:W-:Y:S01]  /*da10*/  STL [R1], R5 ;  /* 0x0000000501007387 */ /* 0x000fe20000100800 */
[----:B------:R-:W-:Y:S01]  /*da20*/  FADD.FTZ R0, R157, R0 ;  /* 0x000000009d007221 */ /* 0x000fe20000010000 */
[----:B------:R-:W-:Y:S02]  /*da30*/  MOV R157, R154 ;  /* 0x0000009a009d7202 */ /* 0x000fe40000000f00 */
[----:B------:R1:W-:Y:S04]  /*da40*/  STL [R1+0x4], R3 ;  /* 0x0000040301007387 */ /* 0x0003e80000100800 */
[----:B------:R2:W-:Y:S04]  /*da50*/  STL [R1+0x8], R2 ;  /* 0x0000080201007387 */ /* 0x0005e80000100800 */
[----:B------:R2:W-:Y:S01]  /*da60*/  STL [R1+0xc], R0 ;  /* 0x00000c0001007387 */ /* 0x0005e20000100800 */
[----:B-1----:R-:W-:Y:S01]  /*da70*/  MOV R3, R156 ;  /* 0x0000009c00037202 */ /* 0x002fe20000000f00 */
[----:B------:R-:W-:Y:S06]  /*da80*/  @P0 BRA `(.L_x_361) ;  /* 0xffffffb400d40947 */ /* 0x000fec000383ffff */
.L_x_360:
[----:B------:R-:W2:Y:S04]  /*da90*/  LDL.LU R8, [R1] ;  /* 0x0000000001087983 */ /* 0x000ea80000300800 */
[----:B------:R-:W3:Y:S04]  /*daa0*/  LDL.LU R7, [R1+0x4] ;  /* 0x0000040001077983 */ /* 0x000ee80000300800 */
[----:B------:R-:W4:Y:S04]  /*dab0*/  LDL.LU R6, [R1+0x8] ;  /* 0x0000080001067983 */ /* 0x000f280000300800 */
[----:B------:R-:W4:Y:S01]  /*dac0*/  LDL.LU R5, [R1+0xc] ;  /* 0x00000c0001057983 */ /* 0x000f220000300800 */
[----:B------:R-:W1:Y:S01]  /*dad0*/  S2UR UR6, SR_CgaCtaId ;  /* 0x00000000000679c3 */ /* 0x000e620000008800 */
[----:B------:R-:W-:Y:S01]  /*dae0*/  UISETP.NE.AND UP0, UPT, UR13, -0x1, UPT ;  /* 0xffffffff0d00788c */ /* 0x000fe2000bf05270 */
[----:B------:R-:W-:Y:S01]  /*daf0*/  MOV R67, 0x40 ;  /* 0x0000004000437802 */ /* 0x000fe20000000f00 */
[----:B------:R-:W4:Y:S01]  /*db00*/  S2R R11, SR_TID.X ;  /* 0x00000000000b7919 */ /* 0x000f220000002100 */
[----:B-----5:R-:W1:Y:S08]  /*db10*/  S2R R204, SR_TID.X ;  /* 0x0000000000cc7919 */ /* 0x020e700000002100 */
[----:B------:R-:W-:-:S02]  /*db20*/  @UP0 ULDC.64 UR4, c[0x0][0x298] ;  /* 0x0000a60000040ab9 */ /* 0x000fc40000000a00 */
[----:B------:R-:W-:-:S03]  /*db30*/  @UP0 UIMAD.WIDE.U32 UR8, UR13, UR4, URZ ;  /* 0x000000040d0802a5 */ /* 0x000fc6000f8e003f */
[----:B------:R-:W-:Y:S02]  /*db40*/  UMOV UR4, 0x400 ;  /* 0x0000040000047882 */ /* 0x000fe40000000000 */
[----:B-1----:R-:W-:Y:S02]  /*db50*/  ULEA UR4, UR6, UR4, 0x18 ;  /* 0x0000000406047291 */ /* 0x002fe4000f8ec03f */
[----:B------:R-:W-:Y:S01]  /*db60*/  @UP0 UIMAD UR6, UR13, UR5, UR9 ;  /* 0x000000050d0602a4 */ /* 0x000fe2000f8e0209 */
[----:B------:R-:W-:-:S04]  /*db70*/  SHF.R.S32.HI R159, RZ, 0x1f, R204 ;  /* 0x0000001fff9f7819 */ /* 0x000fc800000114cc */
[----:B------:R-:W-:Y:S01]  /*db80*/  LEA.HI R159, R159, R204, RZ, 0x3 ;  /* 0x000000cc9f9f7211 */ /* 0x000fe200078f18ff */
[----:B--2---:R-:W1:Y:S04]  /*db90*/  SHFL.BFLY PT, R2, R8, 0x2, 0x1f ;  /* 0x0c401f0008027f89 */ /* 0x004e6800000e0000 */
[----:B---3--:R-:W2:Y:S04]  /*dba0*/  SHFL.BFLY PT, R4, R7, 0x2, 0x1f ;  /* 0x0c401f0007047f89 */ /* 0x008ea800000e0000 */
[----:B----4-:R-:W3:Y:S04]  /*dbb0*/  SHFL.BFLY PT, R0, R6, 0x2, 0x1f ;  /* 0x0c401f0006007f89 */ /* 0x010ee800000e0000 */
[----:B------:R-:W4:Y:S01]  /*dbc0*/  SHFL.BFLY PT, R3, R5, 0x2, 0x1f ;  /* 0x0c401f0005037f89 */ /* 0x000f2200000e0000 */
[----:B-1----:R-:W-:Y:S01]  /*dbd0*/  FADD.FTZ R2, R2, R8 ;  /* 0x0000000802027221 */ /* 0x002fe20000010000 */
[----:B--2---:R-:W-:-:S04]  /*dbe0*/  FADD.FTZ R4, R4, R7 ;  /* 0x0000000704047221 */ /* 0x004fc80000010000 */
[----:B------:R-:W1:Y:S01]  /*dbf0*/  SHFL.BFLY PT, R8, R2, 0x1, 0x1f ;  /* 0x0c201f0002087f89 */ /* 0x000e6200000e0000 */
[----:B---3--:R-:W-:-:S03]  /*dc00*/  FADD.FTZ R0, R0, R6 ;  /* 0x0000000600007221 */ /* 0x008fc60000010000 */
[----:B------:R-:W2:Y:S01]  /*dc10*/  SHFL.BFLY PT, R6, R4, 0x1, 0x1f ;  /* 0x0c201f0004067f89 */ /* 0x000ea200000e0000 */
[----:B----4-:R-:W-:-:S03]  /*dc20*/  FADD.FTZ R3, R3, R5 ;  /* 0x0000000503037221 */ /* 0x010fc60000010000 */
[----:B------:R-:W3:Y:S04]  /*dc30*/  SHFL.BFLY PT, R5, R0, 0x1, 0x1f ;  /* 0x0c201f0000057f89 */ /* 0x000ee800000e0000 */
[----:B------:R-:W4:Y:S01]  /*dc40*/  SHFL.BFLY PT, R7, R3, 0x1, 0x1f ;  /* 0x0c201f0003077f89 */ /* 0x000f2200000e0000 */
[----:B-1----:R-:W-:Y:S01]  /*dc50*/  FADD.FTZ R2, R2, R8 ;  /* 0x0000000802027221 */ /* 0x002fe20000010000 */
[----:B------:R-:W-:-:S04]  /*dc60*/  LOP3.LUT R8, R159, 0xfffffff8, RZ, 0xc0, !PT ;  /* 0xfffffff89f087812 */ /* 0x000fc800078ec0ff */
[----:B------:R-:W-:Y:S01]  /*dc70*/  FSETP.NE.FTZ.AND P5, PT, R2, RZ, PT ;  /* 0x000000ff0200720b */ /* 0x000fe20003fb5000 */
[----:B--2---:R-:W-:Y:S01]  /*dc80*/  FADD.FTZ R153, R4, R6 ;  /* 0x0000000604997221 */ /* 0x004fe20000010000 */
[----:B------:R-:W-:Y:S01]  /*dc90*/  IADD3 R204, -R8, R204, RZ ;  /* 0x000000cc08cc7210 */ /* 0x000fe20007ffe1ff */
[----:B---3--:R-:W-:Y:S01]  /*dca0*/  FADD.FTZ R157, R0, R5 ;  /* 0x00000005009d7221 */ /* 0x008fe20000010000 */
[----:B------:R-:W-:Y:S02]  /*dcb0*/  MOV R0, 0x3f800000 ;  /* 0x3f80000000007802 */ /* 0x000fe40000000f00 */
[----:B------:R-:W-:Y:S01]  /*dcc0*/  SHF.R.S32.HI R5, RZ, 0x1f, R11 ;  /* 0x0000001fff057819 */ /* 0x000fe2000001140b */
[----:B----4-:R-:W-:Y:S01]  /*dcd0*/  FADD.FTZ R158, R3, R7 ;  /* 0x00000007039e7221 */ /* 0x010fe20000010000 */
[----:B------:R-:W-:Y:S02]  /*dce0*/  FSETP.NE.FTZ.AND P0, PT, R153, RZ, PT ;  /* 0x000000ff9900720b */ /* 0x000fe40003f15000 */
[----:B------:R-:W-:-:S03]  /*dcf0*/  LEA.HI R7, R5, R11, RZ, 0x2 ;  /* 0x0000000b05077211 */ /* 0x000fc600078f10ff */
[----:B------:R-:W1:Y:S01]  /*dd00*/  @P5 MUFU.RCP R0, R2 ;  /* 0x0000000200005308 */ /* 0x000e620000001000 */
[-C--:B------:R-:W-:Y:S02]  /*dd10*/  LEA.HI R5, R5, R11.reuse, RZ, 0x5 ;  /* 0x0000000b05057211 */ /* 0x080fe400078f28ff */
[--C-:B------:R-:W-:Y:S02]  /*dd20*/  SHF.R.S32.HI R4, RZ, 0x2, R7.reuse ;  /* 0x00000002ff047819 */ /* 0x100fe40000011407 */
[----:B------:R-:W-:Y:S02]  /*dd30*/  LOP3.LUT R3, R7, 0x3ffffffc, RZ, 0xc0, !PT ;  /* 0x3ffffffc07037812 */ /* 0x000fe400078ec0ff */
[----:B------:R-:W-:Y:S02]  /*dd40*/  LOP3.LUT R6, R5, 0xffffffe0, RZ, 0xc0, !PT ;  /* 0xffffffe005067812 */ /* 0x000fe400078ec0ff */
[----:B------:R-:W-:Y:S02]  /*dd50*/  SHF.R.S32.HI R7, RZ, 0x1f, R7 ;  /* 0x0000001fff077819 */ /* 0x000fe40000011407 */
[----:B------:R-:W-:-:S02]  /*dd60*/  IADD3 R6, -R6, R11, RZ ;  /* 0x0000000b06067210 */ /* 0x000fc40007ffe1ff */
[----:B------:R-:W-:Y:S02]  /*dd70*/  LEA.HI R7, R7, R4, RZ, 0x3 ;  /* 0x0000000407077211 */ /* 0x000fe400078f18ff */
[----:B------:R-:W-:Y:S02]  /*dd80*/  LOP3.LUT P4, RZ, R6, 0x3, RZ, 0xc0, !PT ;  /* 0x0000000306ff7812 */ /* 0x000fe4000788c0ff */
[----:B------:R-:W-:Y:S01]  /*dd90*/  LOP3.LUT R6, R7, 0xfffffff8, RZ, 0xc0, !PT ;  /* 0xfffffff807067812 */ /* 0x000fe200078ec0ff */
[C---:B-1----:R-:W-:Y:S01]  /*dda0*/  FMUL.FTZ R176, R0.reuse, R176 ;  /* 0x000000b000b07220 */ /* 0x042fe20000410000 */
[----:B------:R-:W-:Y:S01]  /*ddb0*/  IADD3 R9, -R3, R11, RZ ;  /* 0x0000000b03097210 */ /* 0x000fe20007ffe1ff */
        /* <DEDUP_REMOVED lines=31> */
[----:B------:R-:W-:-:S02]  /*dfb0*/  MOV R3, 0x3f800000 ;  /* 0x3f80000000037802 */ /* 0x000fc40000000f00 */
[----:B------:R-:W-:Y:S02]  /*dfc0*/  IADD3 R0, R4, -R6, RZ ;  /* 0x8000000604007210 */ /* 0x000fe40007ffe0ff */
[----:B------:R-:W-:Y:S01]  /*dfd0*/  P2R R10, PR, RZ, 0x20 ;  /* 0x00000020ff0a7803 */ /* 0x000fe20000000000 */
[----:B------:R-:W1:Y:S01]  /*dfe0*/  @P5 LDC R6, c[0x0][0x2e8] ;  /* 0x0000ba00ff065b82 */ /* 0x000e620000000800 */
[C---:B------:R-:W-:Y:S01]  /*dff0*/  SHF.L.U32 R21, R0.reuse, 0x6, RZ ;  /* 0x0000000600157819 */ /* 0x040fe200000006ff */
[----:B------:R-:W2:Y:S01]  /*e000*/  @P0 MUFU.RCP R3, R153 ;  /* 0x0000009900030308 */ /* 0x000ea20000001000 */
[C---:B------:R-:W-:Y:S02]  /*e010*/  LOP3.LUT R4, R0.reuse, 0x1, RZ, 0xc0, !PT ;  /* 0x0000000100047812 */ /* 0x040fe400078ec0ff */
[----:B------:R-:W-:Y:S02]  /*e020*/  R2P PR, R0, 0x6 ;  /* 0x0000000600007804 */ /* 0x000fe40000000000 */
[----:B------:R-:W-:-:S02]  /*e030*/  SHF.R.S32.HI R76, RZ, 0x5, R5 ;  /* 0x00000005ff4c7819 */ /* 0x000fc40000011405 */
[----:B------:R-:W-:Y:S01]  /*e040*/  LOP3.LUT R21, R21, 0x1c0, RZ, 0xc0, !PT ;  /* 0x000001c015157812 */ /* 0x000fe200078ec0ff */
[----:B------:R3:W4:Y:S01]  /*e050*/  @P5 MUFU.LG2 R0, R2 ;  /* 0x0000000200005308 */ /* 0x0007220000000c00 */
[----:B------:R-:W-:Y:S02]  /*e060*/  PLOP3.LUT P5, PT, PT, PT, UP0, 0x80, 0x0 ;  /* 0x000000000000781c */ /* 0x000fe40003faf008 */
[----:B------:R-:W-:Y:S02]  /*e070*/  LEA R5, R76, R9, 0x9 ;  /* 0x000000094c057211 */ /* 0x000fe400078e48ff */
[----:B------:R-:W-:Y:S02]  /*e080*/  LEA.HI R21, R21, R21, RZ, 0x1d ;  /* 0x0000001515157211 */ /* 0x000fe400078fe8ff */
[----:B------:R-:W-:Y:S02]  /*e090*/  MOV R77, 0x20 ;  /* 0x00000020004d7802 */ /* 0x000fe40000000f00 */
[----:B------:R-:W-:Y:S01]  /*e0a0*/  LEA R21, R5, R21, 0x1 ;  /* 0x0000001505157211 */ /* 0x000fe200078e08ff */
[C---:B--2---:R-:W-:Y:S01]  /*e0b0*/  FMUL.FTZ R178, R3.reuse, R178 ;  /* 0x000000b203b27220 */ /* 0x044fe20000410000 */
[C---:B------:R-:W-:Y:S01]  /*e0c0*/  FMUL.FTZ R179, R3.reuse, R179 ;  /* 0x000000b303b37220 */ /* 0x040fe20000410000 */
[----:B------:R-:W-:Y:S01]  /*e0d0*/  FMUL.FTZ R166, R3, R166 ;  /* 0x000000a603a67220 */ /* 0x000fe20000410000 */
[----:B------:R-:W-:Y:S01]  /*e0e0*/  LEA R21, R21, UR4, 0x1 ;  /* 0x0000000415157c11 */ /* 0x000fe2000f8e08ff */
[C---:B------:R-:W-:Y:S01]  /*e0f0*/  FMUL.FTZ R167, R3.reuse, R167 ;  /* 0x000000a703a77220 */ /* 0x040fe20000410000 */
[C---:B------:R-:W-:Y:S01]  /*e100*/  FMUL.FTZ R174, R3.reuse, R174 ;  /* 0x000000ae03ae7220 */ /* 0x040fe20000410000 */
[C---:B------:R-:W-:Y:S01]  /*e110*/  FMUL.FTZ R175, R3.reuse, R175 ;  /* 0x000000af03af7220 */ /* 0x040fe20000410000 */
[C---:B------:R-:W-:Y:S01]  /*e120*/  FMUL.FTZ R162, R3.reuse, R162 ;  /* 0x000000a203a27220 */ /* 0x040fe20000410000 */
[----:B------:R-:W-:Y:S01]  /*e130*/  FMUL.FTZ R163, R3, R163 ;  /* 0x000000a303a37220 */ /* 0x000fe20000410000 */
[----:B------:R-:W-:-:S02]  /*e140*/  ISETP.NE.U32.AND P3, PT, R4, 0x1, PT ;  /* 0x000000010400780c */ /* 0x000fc40003f65070 */
[----:B------:R-:W-:Y:S02]  /*e150*/  SEL R77, R77, 0xffffffe0, !P1 ;  /* 0xffffffe04d4d7807 */ /* 0x000fe40004800000 */
[----:B------:R-:W-:Y:S01]  /*e160*/  SEL R67, R67, 0xffffffc0, !P2 ;  /* 0xffffffc043437807 */ /* 0x000fe20005000000 */
[----:B---34-:R-:W-:Y:S08]  /*e170*/  @P5 BRA `(.L_x_364) ;  /* 0x00000000001c5947 */ /* 0x018ff00003800000 */
[----:B------:R-:W2:Y:S01]  /*e180*/  S2UR UR7, SR_CTAID.Y ;  /* 0x00000000000779c3 */ /* 0x000ea20000002600 */
[----:B------:R-:W-:Y:S01]  /*e190*/  ULDC.64 UR4, c[0x0][0x290] ;  /* 0x0000a40000047ab9 */ /* 0x000fe20000000a00 */
[----:B--2---:R-:W-:Y:S02]  /*e1a0*/  USHF.R.S32.HI UR6, URZ, 0x1f, UR7 ;  /* 0x0000001f3f067899 */ /* 0x004fe40008011407 */
[----:B------:R-:W-:Y:S02]  /*e1b0*/  UIMAD.WIDE.U32 UR8, UR7, UR4, URZ ;  /* 0x00000004070872a5 */ /* 0x000fe4000f8e003f */
[----:B------:R-:W-:-:S04]  /*e1c0*/  UIMAD UR6, UR6, UR4, URZ ;  /* 0x00000004060672a4 */ /* 0x000fc8000f8e023f */
[----:B------:R-:W-:-:S04]  /*e1d0*/  UIMAD UR6, UR7, UR5, UR6 ;  /* 0x00000005070672a4 */ /* 0x000fc8000f8e0206 */
[----:B------:R-:W-:-:S12]  /*e1e0*/  UIADD3 UR6, UR9, UR6, URZ ;  /* 0x0000000609067290 */ /* 0x000fd8000fffe03f */
.L_x_364:
[----:B------:R-:W-:Y:S01]  /*e1f0*/  ULDC.U8 UR4, c[0x0][0x3d8] ;  /* 0x0000f60000047ab9 */ /* 0x000fe20000000000 */
[----:B------:R-:W-:Y:S01]  /*e200*/  ISETP.NE.AND P2, PT, R10, RZ, PT ;  /* 0x000000ff0a00720c */ /* 0x000fe20003f45270 */
[----:B------:R-:W-:Y:S01]  /*e210*/  ULDC.U8 UR7, c[0x0][0x3d9] ;  /* 0x0000f64000077ab9 */ /* 0x000fe20000000000 */
[----:B------:R-:W-:Y:S01]  /*e220*/  ISETP.NE.AND P5, PT, RZ, UR4, PT ;  /* 0x00000004ff007c0c */ /* 0x000fe2000bfa5270 */
[C---:B------:R-:W-:Y:S01]  /*e230*/  FMUL.FTZ R170, R3.reuse, R170 ;  /* 0x000000aa03aa7220 */ /* 0x040fe20000410000 */
[----:B------:R-:W-:Y:S01]  /*e240*/  MOV R88, 0x7f800000 ;  /* 0x7f80000000587802 */ /* 0x000fe20000000f00 */
[C---:B------:R-:W-:Y:S01]  /*e250*/  FMUL.FTZ R18, R3.reuse, R171 ;  /* 0x000000ab03127220 */ /* 0x040fe20000410000 */
[----:B------:R-:W-:Y:S01]  /*e260*/  ISETP.NE.OR P1, PT, RZ, UR7, !P5 ;  /* 0x00000007ff007c0c */ /* 0x000fe2000ef25670 */
[----:B------:R-:W-:Y:S01]  /*e270*/  FMUL.FTZ R74, R3, R74 ;  /* 0x0000004a034a7220 */ /* 0x000fe20000410000 */
[----:B------:R-:W-:Y:S01]  /*e280*/  FSETP.NE.FTZ.AND P6, PT, R157, RZ, PT ;  /* 0x000000ff9d00720b */ /* 0x000fe20003fd5000 */
[C---:B------:R-:W-:Y:S01]  /*e290*/  FMUL.FTZ R15, R3.reuse, R75 ;  /* 0x0000004b030f7220 */ /* 0x040fe20000410000 */
[----:B------:R-:W-:Y:S01]  /*e2a0*/  FMUL.FTZ R78, R3, R78 ;  /* 0x0000004e034e7220 */ /* 0x000fe20000410000 */
[----:B------:R-:W-:-:S02]  /*e2b0*/  CS2R R72, SRZ ;  /* 0x0000000000487805 */ /* 0x000fc4000001ff00 */
[----:B------:R-:W-:-:S04]  /*e2c0*/  @P2 FMUL.FTZ R0, R0, 0.69314718246459960938 ;  /* 0x3f31721800002820 */ /* 0x000fc80000410000 */
[----:B-1----:R-:W-:Y:S01]  /*e2d0*/  @P2 FFMA.FTZ R88, R156, R6, R0 ;  /* 0x000000069c582223 */ /* 0x002fe20000010000 */
[----:B------:R-:W-:Y:S01]  /*e2e0*/  PLOP3.LUT P2, PT, PT, PT, PT, 0x8, 0x0 ;  /* 0x000000000000781c */ /* 0x000fe20003f4e170 */
[----:B------:R-:W-:-:S12]  /*e2f0*/  @P1 BRA `(.L_x_365) ;  /* 0x0000000000201947 */ /* 0x000fd80003800000 */
        /* <DEDUP_REMOVED lines=8> */
.L_x_365:
[----:B------:R-:W-:Y:S01]  /*e380*/  ISETP.NE.AND P1, PT, RZ, UR7, PT ;  /* 0x00000007ff007c0c */ /* 0x000fe2000bf25270 */
[----:B------:R-:W-:Y:S01]  /*e390*/  FMUL.FTZ R27, R3, R79 ;  /* 0x0000004f031b7220 */ /* 0x000fe20000410000 */
[----:B------:R-:W-:Y:S01]  /*e3a0*/  IADD3 R20, R21, -0x10, RZ ;  /* 0xfffffff015147810 */ /* 0x000fe20007ffe0ff */
[----:B------:R-:W-:Y:S01]  /*e3b0*/  FMUL.FTZ R90, R3, R90 ;  /* 0x0000005a035a7220 */ /* 0x000fe20000410000 */
[----:B------:R-:W-:Y:S01]  /*e3c0*/  @P3 IADD3 R20, R21, 0x10, RZ ;  /* 0x0000001015143810 */ /* 0x000fe20007ffe0ff */
[C---:B------:R-:W-:Y:S01]  /*e3d0*/  FMUL.FTZ R25, R3.reuse, R91 ;  /* 0x0000005b03197220 */ /* 0x040fe20000410000 */
[----:B------:R-:W-:Y:S01]  /*e3e0*/  PLOP3.LUT P3, PT, PT, PT, PT, 0x8, 0x0 ;  /* 0x000000000000781c */ /* 0x000fe20003f6e170 */
[C---:B------:R-:W-:Y:S01]  /*e3f0*/  FMUL.FTZ R94, R3.reuse, R94 ;  /* 0x0000005e035e7220 */ /* 0x040fe20000410000 */
[----:B------:R-:W-:Y:S01]  /*e400*/  MOV R0, 0x3f800000 ;  /* 0x3f80000000007802 */ /* 0x000fe20000000f00 */
[C---:B------:R-:W-:Y:S01]  /*e410*/  FMUL.FTZ R50, R3.reuse, R95 ;  /* 0x0000005f03327220 */ /* 0x040fe20000410000 */
[----:B------:R-:W-:Y:S01]  /*e420*/  MOV R2, 0x3f800000 ;  /* 0x3f80000000027802 */ /* 0x000fe20000000f00 */
[C---:B------:R-:W-:Y:S01]  /*e430*/  FMUL.FTZ R106, R3.reuse, R106 ;  /* 0x0000006a036a7220 */ /* 0x040fe20000410000 */
[C---:B------:R-:W-:Y:S01]  /*e440*/  FMUL.FTZ R46, R3.reuse, R107 ;  /* 0x0000006b032e7220 */ /* 0x040fe20000410000 */
[----:B------:R-:W-:Y:S01]  /*e450*/  @!P1 PLOP3.LUT P3, PT, P5, PT, PT, 0x80, 0x0 ;  /* 0x000000000000981c */ /* 0x000fe20002f6f070 */
[C---:B------:R-:W-:Y:S01]  /*e460*/  FMUL.FTZ R110, R3.reuse, R110 ;  /* 0x0000006e036e7220 */ /* 0x040fe20000410000 */
[----:B------:R-:W-:Y:S01]  /*e470*/  FSETP.NE.FTZ.AND P5, PT, R158, RZ, PT ;  /* 0x000000ff9e00720b */ /* 0x000fe20003fb5000 */
        /* <DEDUP_REMOVED lines=12> */
[----:B------:R-:W2:Y:S01]  /*e540*/  @P5 MUFU.RCP R0, R158 ;  /* 0x0000009e00005308 */ /* 0x000ea20000001000 */
[----:B------:R-:W-:Y:S01]  /*e550*/  F2FP.F16.F32.PACK_AB R5, R177, R176 ;  /* 0x000000b0b105723e */ /* 0x000fe200000000ff */
[----:B------:R-:W3:Y:S01]  /*e560*/  S2UR UR4, SR_CTAID.X ;  /* 0x00000000000479c3 */ /* 0x000ee20000002500 */
[----:B------:R-:W-:Y:S01]  /*e570*/  F2FP.F16.F32.PACK_AB R4, R179, R178 ;  /* 0x000000b2b304723e */ /* 0x000fe200000000ff */
[----:B------:R-:W-:Y:S01]  /*e580*/  BSSY B0, `(.L_x_366) ;  /* 0x000012b000007945 */ /* 0x000fe20003800000 */
[C---:B-1----:R-:W-:Y:S01]  /*e590*/  FMUL.FTZ R180, R2.reuse, R180 ;  /* 0x000000b402b47220 */ /* 0x042fe20000410000 */
        /* <DEDUP_REMOVED lines=89> */
[----:B-1----:R-:W-:Y:S02]  /*eb30*/  IADD3 R5, R67, R20, RZ ;  /* 0x0000001443057210 */ /* 0x002fe40007ffe0ff */
[----:B--2---:R-:W-:-:S02]  /*eb40*/  IADD3 R0, R21, R77, RZ ;  /* 0x0000004d15007210 */ /* 0x004fc40007ffe0ff */
[----:B------:R-:W-:Y:S02]  /*eb50*/  F2FP.F16.F32.PACK_AB R17, R17, R196 ;  /* 0x000000c41111723e */ /* 0x000fe400000000ff */
[----:B----4-:R-:W-:Y:S01]  /*eb60*/  IADD3 R13, R77, R20, RZ ;  /* 0x000000144d0d7210 */ /* 0x010fe20007ffe0ff */
[----:B------:R1:W-:Y:S01]  /*eb70*/  STS [R0], R10 ;  /* 0x0000000a00007388 */ /* 0x0003e20000000800 */
[----:B------:R-:W-:Y:S01]  /*eb80*/  F2FP.F16.F32.PACK_AB R24, R199, R24 ;  /* 0x00000018c718723e */ /* 0x000fe200000000ff */
[----:B-----5:R-:W-:Y:S02]  /*eb90*/  IMAD.IADD R3, R21, 0x1, R67 ;  /* 0x0000000115037824 */ /* 0x020fe400078e0243 */
[----:B------:R-:W-:Y:S01]  /*eba0*/  STS [R0+0x400], R9 ;  /* 0x0004000900007388 */ /* 0x000fe20000000800 */
[----:B------:R-:W-:Y:S02]  /*ebb0*/  F2FP.F16.F32.PACK_AB R30, R30, R68 ;  /* 0x000000441e1e723e */ /* 0x000fe400000000ff */
[----:B------:R-:W-:Y:S01]  /*ebc0*/  F2FP.F16.F32.PACK_AB R29, R71, R29 ;  /* 0x0000001d471d723e */ /* 0x000fe200000000ff */
[----:B------:R2:W-:Y:S01]  /*ebd0*/  STS [R13], R7 ;  /* 0x000000070d007388 */ /* 0x0005e20000000800 */
[----:B------:R-:W-:-:S02]  /*ebe0*/  F2FP.F16.F32.PACK_AB R28, R28, R32 ;  /* 0x000000201c1c723e */ /* 0x000fc400000000ff */
[----:B------:R-:W-:Y:S01]  /*ebf0*/  F2FP.F16.F32.PACK_AB R27, R27, R78 ;  /* 0x0000004e1b1b723e */ /* 0x000fe200000000ff */
[----:B------:R4:W-:Y:S01]  /*ec00*/  STS [R13+0x400], R6 ;  /* 0x000400060d007388 */ /* 0x0009e20000000800 */
[----:B------:R-:W-:Y:S01]  /*ec10*/  IADD3 R2, R0, R67, RZ ;  /* 0x0000004300027210 */ /* 0x000fe20007ffe0ff */
[----:B---3--:R-:W-:Y:S01]  /*ec20*/  @P6 MUFU.LG2 R11, R157 ;  /* 0x0000009d000b6308 */ /* 0x008fe20000000c00 */
[----:B------:R-:W-:Y:S01]  /*ec30*/  F2FP.F16.F32.PACK_AB R26, R89, R35 ;  /* 0x00000023591a723e */ /* 0x000fe200000000ff */
[----:B------:R3:W-:Y:S01]  /*ec40*/  STS [R0+0x2000], R8 ;  /* 0x0020000800007388 */ /* 0x0007e20000000800 */
[----:B------:R-:W-:Y:S02]  /*ec50*/  F2FP.F16.F32.PACK_AB R25, R25, R90 ;  /* 0x0000005a1919723e */ /* 0x000fe400000000ff */
[----:B------:R-:W-:Y:S01]  /*ec60*/  IADD3 R4, R13, R67, RZ ;  /* 0x000000430d047210 */ /* 0x000fe20007ffe0ff */
[----:B------:R5:W-:Y:S01]  /*ec70*/  STS [R0+0x2400], R14 ;  /* 0x0024000e00007388 */ /* 0x000be20000000800 */
[----:B------:R-:W-:-:S02]  /*ec80*/  F2FP.F16.F32.PACK_AB R55, R55, R80 ;  /* 0x000000503737723e */ /* 0x000fc400000000ff */
[----:B------:R-:W-:Y:S01]  /*ec90*/  F2FP.F16.F32.PACK_AB R54, R83, R54 ;  /* 0x000000365336723e */ /* 0x000fe200000000ff */
[----:B------:R-:W-:Y:S01]  /*eca0*/  STS [R13+0x2000], R23 ;  /* 0x002000170d007388 */ /* 0x000fe20000000800 */
[----:B------:R-:W-:Y:S01]  /*ecb0*/  F2FP.F16.F32.PACK_AB R53, R53, R84 ;  /* 0x000000543535723e */ /* 0x000fe200000000ff */
[----:B-1----:R-:W1:Y:S01]  /*ecc0*/  @P0 LDC R10, c[0x0][0x2e8] ;  /* 0x0000ba00ff0a0b82 */ /* 0x002e620000000800 */
[----:B------:R-:W-:Y:S01]  /*ecd0*/  F2FP.F16.F32.PACK_AB R52, R87, R52 ;  /* 0x000000345734723e */ /* 0x000fe200000000ff */
[----:B------:R-:W-:Y:S01]  /*ece0*/  STS [R13+0x2400], R22 ;  /* 0x002400160d007388 */ /* 0x000fe20000000800 */
[----:B------:R-:W-:Y:S02]  /*ecf0*/  F2FP.F16.F32.PACK_AB R51, R51, R92 ;  /* 0x0000005c3333723e */ /* 0x000fe400000000ff */
[----:B------:R-:W-:Y:S01]  /*ed00*/  F2FP.F16.F32.PACK_AB R50, R50, R94 ;  /* 0x0000005e3232723e */ /* 0x000fe200000000ff */
[----:B------:R-:W-:Y:S01]  /*ed10*/  STS [R3], R19 ;  /* 0x0000001303007388 */ /* 0x000fe20000000800 */
[----:B------:R-:W-:Y:S01]  /*ed20*/  F2FP.F16.F32.PACK_AB R47, R47, R104 ;  /* 0x000000682f2f723e */ /* 0x000fe200000000ff */
[----:B--2---:R-:W2:Y:S01]  /*ed30*/  @P0 MUFU.LG2 R7, R153 ;  /* 0x0000009900070308 */ /* 0x004ea20000000c00 */
[----:B------:R-:W-:Y:S01]  /*ed40*/  F2FP.F16.F32.PACK_AB R46, R46, R106 ;  /* 0x0000006a2e2e723e */ /* 0x000fe200000000ff */
[----:B------:R2:W-:Y:S01]  /*ed50*/  STS [R3+0x400], R18 ;  /* 0x0004001203007388 */ /* 0x0005e20000000800 */
[----:B----4-:R-:W4:Y:S01]  /*ed60*/  @!P1 LDC R6, c[0x0][0x2c4] ;  /* 0x0000b100ff069b82 */ /* 0x010f220000000800 */
[----:B------:R-:W-:-:S02]  /*ed70*/  F2FP.F16.F32.PACK_AB R49, R49, R96 ;  /* 0x000000603131723e */ /* 0x000fc400000000ff */
[----:B------:R-:W-:Y:S01]  /*ed80*/  STS [R5], R16 ;  /* 0x0000001005007388 */ /* 0x000fe20000000800 */
[----:B------:R-:W-:Y:S02]  /*ed90*/  F2FP.F16.F32.PACK_AB R48, R99, R48 ;  /* 0x000000306330723e */ /* 0x000fe400000000ff */
[----:B------:R-:W-:Y:S01]  /*eda0*/  F2FP.F16.F32.PACK_AB R45, R45, R100 ;  /* 0x000000642d2d723e */ /* 0x000fe200000000ff */
[----:B------:R-:W-:Y:S01]  /*edb0*/  STS [R5+0x400], R15 ;  /* 0x0004000f05007388 */ /* 0x000fe20000000800 */
[----:B------:R-:W-:Y:S01]  /*edc0*/  F2FP.F16.F32.PACK_AB R44, R103, R44 ;  /* 0x0000002c672c723e */ /* 0x000fe200000000ff */
[----:B---3--:R-:W3:Y:S01]  /*edd0*/  @P1 LDC.64 R8, c[0x0][0x2c0] ;  /* 0x0000b000ff081b82 */ /* 0x008ee20000000a00 */
[----:B------:R-:W-:Y:S01]  /*ede0*/  F2FP.F16.F32.PACK_AB R43, R43, R108 ;  /* 0x0000006c2b2b723e */ /* 0x000fe200000000ff */
[----:B------:R-:W-:Y:S01]  /*edf0*/  STS [R3+0x2000], R17 ;  /* 0x0020001103007388 */ /* 0x000fe20000000800 */
[----:B------:R-:W-:Y:S02]  /*ee00*/  F2FP.F16.F32.PACK_AB R42, R42, R110 ;  /* 0x0000006e2a2a723e */ /* 0x000fe400000000ff */
[----:B------:R-:W-:Y:S01]  /*ee10*/  F2FP.F16.F32.PACK_AB R39, R39, R120 ;  /* 0x000000782727723e */ /* 0x000fe200000000ff */
[----:B------:R1:W-:Y:S01]  /*ee20*/  STS [R3+0x2400], R24 ;  /* 0x0024001803007388 */ /* 0x0003e20000000800 */
[----:B------:R-:W-:Y:S01]  /*ee30*/  F2FP.F16.F32.PACK_AB R38, R38, R122 ;  /* 0x0000007a2626723e */ /* 0x000fe200000000ff */
[----:B-----5:R-:W5:Y:S01]  /*ee40*/  @P5 LDC R14, c[0x0][0x2e8] ;  /* 0x0000ba00ff0e5b82 */ /* 0x020f620000000800 */
[----:B------:R-:W-:Y:S01]  /*ee50*/  F2FP.F16.F32.PACK_AB R41, R41, R112 ;  /* 0x000000702929723e */ /* 0x000fe200000000ff */
[----:B------:R-:W-:Y:S01]  /*ee60*/  STS [R5+0x2000], R30 ;  /* 0x0020001e05007388 */ /* 0x000fe20000000800 */
[----:B------:R-:W-:-:S02]  /*ee70*/  F2FP.F16.F32.PACK_AB R40, R115, R40 ;  /* 0x000000287328723e */ /* 0x000fc400000000ff */
[----:B------:R-:W-:Y:S01]  /*ee80*/  F2FP.F16.F32.PACK_AB R37, R37, R116 ;  /* 0x000000742525723e */ /* 0x000fe200000000ff */
[----:B------:R-:W-:Y:S01]  /*ee90*/  STS [R5+0x2400], R29 ;  /* 0x0024001d05007388 */ /* 0x000fe20000000800 */
[----:B------:R-:W-:Y:S01]  /*eea0*/  F2FP.F16.F32.PACK_AB R36, R119, R36 ;  /* 0x000000247724723e */ /* 0x000fe200000000ff */
[----:B----4-:R-:W4:Y:S01]  /*eeb0*/  @P3 LDC R6, c[0x0][0x2e4] ;  /* 0x0000b900ff063b82 */ /* 0x010f220000000800 */
[----:B------:R-:W-:Y:S01]  /*eec0*/  F2FP.F16.F32.PACK_AB R35, R125, R124 ;  /* 0x0000007c7d23723e */ /* 0x000fe200000000ff */
        /* <DEDUP_REMOVED lines=23> */
[----:B------:R-:W-:Y:S01]  /*f040*/  SHF.R.S32.HI R12, RZ, 0x3, R159 ;  /* 0x00000003ff0c7819 */ /* 0x000fe2000001149f */
[----:B------:R-:W-:Y:S01]  /*f050*/  STS [R21+0x4000], R51 ;  /* 0x0040003315007388 */ /* 0x000fe20000000800 */
[----:B--2---:R-:W-:Y:S02]  /*f060*/  MOV R18, 0x7f800000 ;  /* 0x7f80000000127802 */ /* 0x004fe40000000f00 */
[----:B------:R-:W-:Y:S01]  /*f070*/  MOV R19, 0x7f800000 ;  /* 0x7f80000000137802 */ /* 0x000fe20000000f00 */
[----:B------:R-:W-:Y:S01]  /*f080*/  STS [R21+0x4400], R50 ;  /* 0x0044003215007388 */ /* 0x000fe20000000800 */
[----:B-1----:R-:W-:-:S03]  /*f090*/  SHF.L.U32 R24, R204, 0x3, RZ ;  /* 0x00000003cc187819 */ /* 0x002fc600000006ff */
        /* <DEDUP_REMOVED lines=9> */
[----:B------:R-:W-:Y:S01]  /*f130*/  STS [R13+0x4400], R38 ;  /* 0x004400260d007388 */ /* 0x000fe20000000800 */
[----:B-1----:R-:W-:-:S03]  /*f140*/  MOV R21, 0x7f800000 ;  /* 0x7f80000000157802 */ /* 0x002fc60000000f00 */
        /* <DEDUP_REMOVED lines=8> */
[----:B-1----:R-:W4:Y:S03]  /*f1d0*/  @!P1 LDC R0, c[0x0][0x270] ;  /* 0x00009c00ff009b82 */ /* 0x002f260000000800 */
        /* <DEDUP_REMOVED lines=8> */
[----:B-1----:R-:W-:-:S03]  /*f260*/  VIADD R3, R12, 0x10 ;  /* 0x000000100c037836 */ /* 0x002fc60000000000 */
[----:B------:R-:W-:Y:S02]  /*f270*/  STS [R2+0x6000], R59 ;  /* 0x0060003b02007388 */ /* 0x000fe40000000800 */
[----:B------:R-:W-:Y:S02]  /*f280*/  ISETP.GE.AND P3, PT, R3, UR12, PT ;  /* 0x0000000c03007c0c */ /* 0x000fe4000bf66270 */
[----:B------:R1:W-:Y:S01]  /*f290*/  STS [R2+0x6400], R58 ;  /* 0x0064003a02007388 */ /* 0x0003e20000000800 */
[----:B--2---:R-:W2:Y:S01]  /*f2a0*/  @P1 LDC R5, c[0x0][0x2c0] ;  /* 0x0000b000ff051b82 */ /* 0x004ea20000000800 */
[----:B------:R-:W-:Y:S02]  /*f2b0*/  IADD3 R3, R12, 0x20, RZ ;  /* 0x000000200c037810 */ /* 0x000fe40007ffe0ff */
[----:B------:R-:W-:Y:S04]  /*f2c0*/  STS [R4+0x6000], R65 ;  /* 0x0060004104007388 */ /* 0x000fe80000000800 */
[----:B------:R5:W-:Y:S01]  /*f2d0*/  STS [R4+0x6400], R66 ;  /* 0x0064004204007388 */ /* 0x000be20000000800 */
[----:B------:R-:W-:Y:S06]  /*f2e0*/  BAR.SYNC.DEFER_BLOCKING 0x0 ;  /* 0x0000000000007b1d */ /* 0x000fec0000010000 */
[----:B------:R-:W5:Y:S01]  /*f2f0*/  S2R R13, SR_CTAID.Y ;  /* 0x00000000000d7919 */ /* 0x000f620000002600 */
[----:B------:R-:W2:Y:S01]  /*f300*/  S2R R23, SR_CTAID.Z ;  /* 0x0000000000177919 */ /* 0x000ea20000002700 */
[----:B-1----:R-:W-:Y:S01]  /*f310*/  @P1 MOV R2, 0x1 ;  /* 0x0000000100021802 */ /* 0x002fe20000000f00 */
[----:B----4-:R-:W-:-:S02]  /*f320*/  @!P1 IMAD R2, R6, R0, RZ ;  /* 0x0000000006029224 */ /* 0x010fc400078e02ff */
[----:B---3--:R-:W-:Y:S01]  /*f330*/  @P1 IMAD R0, R9, R8, RZ ;  /* 0x0000000809001224 */ /* 0x008fe200078e02ff */
[----:B------:R-:W-:Y:S01]  /*f340*/  @!P1 MOV R0, R6 ;  /* 0x0000000600009202 */ /* 0x000fe20000000f00 */
[----:B------:R-:W1:Y:S01]  /*f350*/  @P6 LDC R9, c[0x0][0x2e8] ;  /* 0x0000ba00ff096b82 */ /* 0x000e620000000800 */
[----:B------:R-:W3:Y:S01]  /*f360*/  @P5 MUFU.LG2 R8, R158 ;  /* 0x0000009e00085308 */ /* 0x000ee20000000c00 */
[----:B------:R-:W-:Y:S02]  /*f370*/  @!P1 IMAD.MOV.U32 R5, RZ, RZ, 0x1 ;  /* 0x00000001ff059424 */ /* 0x000fe400078e00ff */
[----:B------:R-:W-:Y:S01]  /*f380*/  @P0 FMUL.FTZ R6, R7, 0.69314718246459960938 ;  /* 0x3f31721807060820 */ /* 0x000fe20000410000 */
[----:B------:R4:W4:Y:S03]  /*f390*/  LDS.128 R28, [R234+0x3800] ;  /* 0x00380000ea1c7984 */ /* 0x0009260000000c00 */
[----:B------:R-:W-:Y:S01]  /*f3a0*/  @P0 FFMA.FTZ R21, R155, R10, R6 ;  /* 0x0000000a9b150223 */ /* 0x000fe20000010006 */
[----:B---3--:R-:W-:Y:S01]  /*f3b0*/  @P5 FMUL.FTZ R6, R8, 0.69314718246459960938 ;  /* 0x3f31721808065820 */ /* 0x008fe20000410000 */
[----:B-----5:R-:W-:Y:S01]  /*f3c0*/  IMAD R4, R13, R2, RZ ;  /* 0x000000020d047224 */ /* 0x020fe200078e02ff */
[----:B------:R-:W-:-:S02]  /*f3d0*/  IADD3 R2, R12, 0x30, RZ ;  /* 0x000000300c027810 */ /* 0x000fc40007ffe0ff */
[----:B------:R-:W-:Y:S02]  /*f3e0*/  @P5 FFMA.FTZ R19, R152, R14, R6 ;  /* 0x0000000e98135223 */ /* 0x000fe40000010006 */
[----:B------:R-:W-:Y:S02]  /*f3f0*/  SEL R4, R4, RZ, !P2 ;  /* 0x000000ff04047207 */ /* 0x000fe40005000000 */
[----:B------:R-:W-:Y:S01]  /*f400*/  ISETP.GE.AND P2, PT, R3, UR12, PT ;  /* 0x0000000c03007c0c */ /* 0x000fe2000bf46270 */
[----:B--2---:R-:W-:Y:S01]  /*f410*/  IMAD R3, R5, UR4, RZ ;  /* 0x0000000405037c24 */ /* 0x004fe2000f8e02ff */
[----:B------:R-:W-:Y:S01]  /*f420*/  ISETP.GE.AND P1, PT, R2, UR12, PT ;  /* 0x0000000c02007c0c */ /* 0x000fe2000bf26270 */
[----:B------:R-:W-:Y:S02]  /*f430*/  IMAD R0, R23, R0, R4 ;  /* 0x0000000017007224 */ /* 0x000fe400078e0204 */
[----:B------:R-:W-:Y:S01]  /*f440*/  @P6 FMUL.FTZ R4, R11, 0.69314718246459960938 ;  /* 0x3f3172180b046820 */ /* 0x000fe20000410000 */
[----:B------:R-:W-:-:S02]  /*f450*/  IADD3 R2, R12, 0x40, RZ ;  /* 0x000000400c027810 */ /* 0x000fc40007ffe0ff */
[----:B------:R-:W-:Y:S01]  /*f460*/  SHF.L.U32 R3, R3, 0x7, RZ ;  /* 0x0000000703037819 */ /* 0x000fe200000006ff */
[----:B-1----:R-:W-:Y:S01]  /*f470*/  @P6 FFMA.FTZ R18, R154, R9, R4 ;  /* 0x000000099a126223 */ /* 0x002fe20000010004 */
[----:B------:R-:W-:Y:S02]  /*f480*/  ISETP.GE.AND P0, PT, R2, UR12, PT ;  /* 0x0000000c02007c0c */ /* 0x000fe4000bf06270 */
[--C-:B------:R-:W-:Y:S02]  /*f490*/  IADD3 R6, P6, P5, R3, R72, R0.reuse ;  /* 0x0000004803067210 */ /* 0x100fe40007dde000 */
[----:B------:R-:W-:Y:S02]  /*f4a0*/  SHF.R.S32.HI R2, RZ, 0x1f, R3 ;  /* 0x0000001fff027819 */ /* 0x000fe40000011403 */
[----:B------:R-:W-:-:S04]  /*f4b0*/  SHF.R.S32.HI R0, RZ, 0x1f, R0 ;  /* 0x0000001fff007819 */ /* 0x000fc80000011400 */
[----:B------:R-:W-:Y:S01]  /*f4c0*/  IADD3.X R4, R2, R73, R0, P6, P5 ;  /* 0x0000004902047210 */ /* 0x000fe200037ea400 */
[----:B------:R-:W-:Y:S06]  /*f4d0*/  @P4 BRA `(.L_x_367) ;  /* 0x0000000000d44947 */ /* 0x000fec0003800000 */
[----:B------:R-:W1:Y:S01]  /*f4e0*/  S2R R3, SR_TID.X ;  /* 0x0000000000037919 */ /* 0x000e620000002100 */
[----:B------:R-:W-:Y:S02]  /*f4f0*/  SHF.R.S32.HI R2, RZ, 0x1f, R76 ;  /* 0x0000001fff027819 */ /* 0x000fe4000001144c */
[----:B------:R-:W-:Y:S02]  /*f500*/  P2R R22, PR, RZ, 0x1 ;  /* 0x00000001ff167803 */ /* 0x000fe40000000000 */
[----:B------:R-:W-:Y:S02]  /*f510*/  LEA.HI R2, R2, R76, RZ, 0x2 ;  /* 0x0000004c02027211 */ /* 0x000fe400078f10ff */
[----:B------:R-:W-:Y:S02]  /*f520*/  P2R R20, PR, RZ, 0x2 ;  /* 0x00000002ff147803 */ /* 0x000fe40000000000 */
[----:B------:R-:W-:-:S05]  /*f530*/  LOP3.LUT R2, R2, 0xffffffc, RZ, 0xc0, !PT ;  /* 0x0ffffffc02027812 */ /* 0x000fca00078ec0ff */
[----:B------:R-:W-:Y:S01]  /*f540*/  IMAD.IADD R2, R76, 0x1, -R2 ;  /* 0x000000014c027824 */ /* 0x000fe200078e0a02 */
[----:B-1----:R-:W-:-:S04]  /*f550*/  SHF.R.S32.HI R0, RZ, 0x1f, R3 ;  /* 0x0000001fff007819 */ /* 0x002fc80000011403 */
[----:B------:R-:W-:-:S04]  /*f560*/  LEA.HI R0, R0, R3, RZ, 0x5 ;  /* 0x0000000300007211 */ /* 0x000fc800078f28ff */
[----:B------:R-:W-:-:S05]  /*f570*/  LOP3.LUT R0, R0, 0xffffffe0, RZ, 0xc0, !PT ;  /* 0xffffffe000007812 */ /* 0x000fca00078ec0ff */
[----:B------:R-:W-:-:S05]  /*f580*/  IMAD.IADD R0, R3, 0x1, -R0 ;  /* 0x0000000103007824 */ /* 0x000fca00078e0a00 */
[----:B------:R-:W-:-:S04]  /*f590*/  SHF.R.S32.HI R3, RZ, 0x1f, R0 ;  /* 0x0000001fff037819 */ /* 0x000fc80000011400 */
[----:B------:R-:W-:-:S04]  /*f5a0*/  LEA.HI R0, R3, R0, RZ, 0x2 ;  /* 0x0000000003007211 */ /* 0x000fc800078f10ff */
[----:B------:R-:W-:-:S05]  /*f5b0*/  SHF.R.S32.HI R0, RZ, 0x2, R0 ;  /* 0x00000002ff007819 */ /* 0x000fca0000011400 */
        /* <DEDUP_REMOVED lines=39> */
.L_x_367:
[----:B------:R-:W-:Y:S05]  /*f830*/  BSYNC B0 ;  /* 0x0000000000007941 */ /* 0x000fea0003800000 */
.L_x_366:
[----:B------:R1:W5:Y:S01]  /*f840*/  LDL R25, [R1+0x10] ;  /* 0x0000100001197983 */ /* 0x0003620000100800 */
[----:B------:R-:W-:Y:S01]  /*f850*/  VIADD R0, R12, 0x50 ;  /* 0x000000500c007836 */ /* 0x000fe20000000000 */
[----:B--2---:R-:W-:Y:S01]  /*f860*/  SHF.R.S32.HI R3, RZ, 0x1f, R24 ;  /* 0x0000001fff037819 */ /* 0x004fe20000011418 */
[----:B------:R-:W-:Y:S01]  /*f870*/  ULDC.64 UR4, c[0x0][0x2a0] ;  /* 0x0000a80000047ab9 */ /* 0x000fe20000000a00 */
[----:B------:R-:W-:Y:S01]  /*f880*/  IADD3 R2, P4, R24, UR8, RZ ;  /* 0x0000000818027c10 */ /* 0x000fe2000ff9e0ff */
[----:B------:R1:W2:Y:S01]  /*f890*/  LDS.128 R16, [R234+0x4000] ;  /* 0x00400000ea107984 */ /* 0x0002a20000000c00 */
[----:B------:R-:W-:Y:S01]  /*f8a0*/  SHF.R.S32.HI R4, RZ, 0x1f, R23 ;  /* 0x0000001fff047819 */ /* 0x000fe20000011417 */
[----:B------:R-:W-:Y:S01]  /*f8b0*/  IMAD.U32 R6, RZ, RZ, UR14 ;  /* 0x0000000eff067e24 */ /* 0x000fe2000f8e00ff */
[----:B------:R-:W-:Y:S01]  /*f8c0*/  ISETP.GE.AND P5, PT, R0, UR12, PT ;  /* 0x0000000c00007c0c */ /* 0x000fe2000bfa6270 */
[----:B------:R-:W-:Y:S01]  /*f8d0*/  BSSY B0, `(.L_x_368) ;  /* 0x000001a000007945 */ /* 0x000fe20003800000 */
[----:B------:R-:W-:Y:S01]  /*f8e0*/  IADD3.X R3, R3, UR6, RZ, P4, !PT ;  /* 0x0000000603037c10 */ /* 0x000fe2000a7fe4ff */
[----:B------:R-:W-:Y:S01]  /*f8f0*/  IMAD R0, R4, UR4, RZ ;  /* 0x0000000404007c24 */ /* 0x000fe2000f8e02ff */
[----:B------:R-:W-:-:S02]  /*f900*/  ISETP.GE.AND P4, PT, R12, UR12, PT ;  /* 0x0000000c0c007c0c */ /* 0x000fc4000bf86270 */
[----:B------:R-:W-:Y:S01]  /*f910*/  SHF.R.S32.HI R13, RZ, 0x1f, R12 ;  /* 0x0000001fff0d7819 */ /* 0x000fe2000001140c */
[C---:B------:R-:W-:Y:S01]  /*f920*/  IMAD R0, R23.reuse, UR5, R0 ;  /* 0x0000000517007c24 */ /* 0x040fe2000f8e0200 */
[----:B------:R-:W-:Y:S01]  /*f930*/  IADD3 R14, R12, 0x60, RZ ;  /* 0x000000600c0e7810 */ /* 0x000fe20007ffe0ff */
[----:B------:R-:W-:Y:S02]  /*f940*/  IMAD.WIDE.U32 R10, R23, UR4, R2 ;  /* 0x00000004170a7c25 */ /* 0x000fe4000f8e0002 */
[----:B------:R1:W3:Y:S02]  /*f950*/  LDS.128 R20, [R234] ;  /* 0x00000000ea147984 */ /* 0x0002e40000000c00 */
        /* <DEDUP_REMOVED lines=9> */
[----:B------:R-:W-:Y:S01]  /*f9f0*/  LEA R2, P4, R4, UR4, 0x1 ;  /* 0x0000000404027c11 */ /* 0x000fe2000f8808ff */
[----:B------:R-:W-:Y:S01]  /*fa00*/  ULDC UR4, c[0x0][0x2d0] ;  /* 0x0000b40000047ab9 */ /* 0x000fe20000000800 */
[----:B------:R-:W-:Y:S02]  /*fa10*/  IADD3 R0, R5, R0, RZ ;  /* 0x0000000005007210 */ /* 0x000fe40007ffe0ff */
[----:B------:R-:W-:Y:S02]  /*fa20*/  ISETP.GE.AND P6, PT, R24, UR4, PT ;  /* 0x0000000418007c0c */ /* 0x000fe4000bfc6270 */
[----:B------:R-:W-:Y:S02]  /*fa30*/  LEA.HI.X R3, R4, UR5, R0, 0x1, P4 ;  /* 0x0000000504037c11 */ /* 0x000fe4000a0f0c00 */
[----:B-----5:R-:W-:-:S09]  /*fa40*/  ISETP.GE.AND P4, PT, R25, UR4, PT ;  /* 0x0000000419007c0c */ /* 0x020fd2000bf86270 */
[----:B---3--:R3:W-:Y:S04]  /*fa50*/  @!P6 STG.E.128 desc[UR20][R2.64], R20 ;  /* 0x000000140200e986 */ /* 0x0087e8000c101d14 */
[----:B--2---:R3:W-:Y:S02]  /*fa60*/  @!P4 STG.E.128 desc[UR20][R2.64+0x80], R16 ;  /* 0x000080100200c986 */ /* 0x0047e4000c101d14 */
.L_x_369:
[----:B------:R-:W-:Y:S05]  /*fa70*/  BSYNC B0 ;  /* 0x0000000000007941 */ /* 0x000fea0003800000 */
.L_x_368:
[----:B------:R-:W-:Y:S01]  /*fa80*/  ISETP.GE.AND P4, PT, R14, UR12, PT ;  /* 0x0000000c0e007c0c */ /* 0x000fe2000bf86270 */
[----:B--23--:R2:W3:Y:S01]  /*fa90*/  LDS.128 R16, [R234+0x800] ;  /* 0x00080000ea107984 */ /* 0x00c4e20000000c00 */
[----:B------:R-:W-:Y:S01]  /*faa0*/  IADD3 R20, R12, 0x70, RZ ;  /* 0x000000700c147810 */ /* 0x000fe20007ffe0ff */
[----:B------:R-:W-:Y:S02]  /*fab0*/  BSSY B0, `(.L_x_370) ;  /* 0x0000014000007945 */ /* 0x000fe40003800000 */
[----:B------:R2:W1:Y:S02]  /*fac0*/  LDS.128 R12, [R234+0x4800] ;  /* 0x00480000ea0c7984 */ /* 0x0004640000000c00 */
        /* <DEDUP_REMOVED lines=10> */
[----:B------:R-:W-:Y:S01]  /*fb70*/  LEA R2, P3, R4, UR4, 0x1 ;  /* 0x0000000404027c11 */ /* 0x000fe2000f8608ff */
[----:B------:R-:W-:Y:S01]  /*fb80*/  IMAD.IADD R0, R5, 0x1, R0 ;  /* 0x0000000105007824 */ /* 0x000fe200078e0200 */
[----:B------:R-:W-:Y:S02]  /*fb90*/  ULDC UR4, c[0x0][0x2d0] ;  /* 0x0000b40000047ab9 */ /* 0x000fe40000000800 */
[----:B------:R-:W-:Y:S02]  /*fba0*/  ISETP.GE.AND P6, PT, R24, UR4, PT ;  /* 0x0000000418007c0c */ /* 0x000fe4000bfc6270 */
[----:B------:R-:W-:Y:S02]  /*fbb0*/  LEA.HI.X R3, R4, UR5, R0, 0x1, P3 ;  /* 0x0000000504037c11 */ /* 0x000fe400098f0c00 */
[----:B-----5:R-:W-:-:S09]  /*fbc0*/  ISETP.GE.AND P3, PT, R25, UR4, PT ;  /* 0x0000000419007c0c */ /* 0x020fd2000bf66270 */
[----:B---3--:R3:W-:Y:S04]  /*fbd0*/  @!P6 STG.E.128 desc[UR20][R2.64], R16 ;  /* 0x000000100200e986 */ /* 0x0087e8000c101d14 */
[----:B-1----:R3:W-:Y:S02]  /*fbe0*/  @!P3 STG.E.128 desc[UR20][R2.64+0x80], R12 ;  /* 0x0000800c0200b986 */ /* 0x0027e4000c101d14 */
.L_x_371:
[----:B------:R-:W-:Y:S05]  /*fbf0*/  BSYNC B0 ;  /* 0x0000000000007941 */ /* 0x000fea0003800000 */
.L_x_370:
[----:B---3--:R3:W2:Y:S01]  /*fc00*/  LDS.128 R16, [R234+0x1000] ;  /* 0x00100000ea107984 */ /* 0x0086a20000000c00 */
[----:B------:R-:W-:Y:S01]  /*fc10*/  BSSY B0, `(.L_x_372) ;  /* 0x0000015000007945 */ /* 0x000fe20003800000 */
[----:B------:R-:W-:Y:S02]  /*fc20*/  ISETP.GE.AND P3, PT, R20, UR12, PT ;  /* 0x0000000c14007c0c */ /* 0x000fe4000bf66270 */
[----:B-1----:R3:W1:Y:S01]  /*fc30*/  LDS.128 R12, [R234+0x5000] ;  /* 0x00500000ea0c7984 */ /* 0x0026620000000c00 */
        /* <DEDUP_REMOVED lines=16> */
[----:B--2---:R2:W-:Y:S04]  /*fd40*/  @!P6 STG.E.128 desc[UR20][R2.64], R16 ;  /* 0x000000100200e986 */ /* 0x0045e8000c101d14 */
[----:B-1----:R2:W-:Y:S02]  /*fd50*/  @!P2 STG.E.128 desc[UR20][R2.64+0x80], R12 ;  /* 0x0000800c0200a986 */ /* 0x0025e4000c101d14 */
.L_x_373:
[----:B------:R-:W-:Y:S05]  /*fd60*/  BSYNC B0 ;  /* 0x0000000000007941 */ /* 0x000fea0003800000 */
.L_x_372:
[----:B--2---:R2:W2:Y:S01]  /*fd70*/  LDS.128 R16, [R234+0x1800] ;  /* 0x00180000ea107984 */ /* 0x0044a20000000c00 */
[----:B------:R-:W-:Y:S03]  /*fd80*/  BSSY B0, `(.L_x_374) ;  /* 0x0000014000007945 */ /* 0x000fe60003800000 */
[----:B-1----:R1:W1:Y:S01]  /*fd90*/  LDS.128 R12, [R234+0x5800] ;  /* 0x00580000ea0c7984 */ /* 0x0022620000000c00 */
        /* <DEDUP_REMOVED lines=16> */
[----:B--2---:R2:W-:Y:S04]  /*fea0*/  @!P2 STG.E.128 desc[UR20][R2.64], R16 ;  /* 0x000000100200a986 */ /* 0x0045e8000c101d14 */
[----:B-1----:R2:W-:Y:S02]  /*feb0*/  @!P1 STG.E.128 desc[UR20][R2.64+0x80], R12 ;  /* 0x0000800c02009986 */ /* 0x0025e4000c101d14 */
.L_x_375:
[----:B------:R-:W-:Y:S05]  /*fec0*/  BSYNC B0 ;  /* 0x0000000000007941 */ /* 0x000fea0003800000 */
.L_x_374:
        /* <DEDUP_REMOVED lines=21> */
.L_x_377:
[----:B------:R-:W-:Y:S05]  /*10020*/  BSYNC B0 ;  /* 0x0000000000007941 */ /* 0x000fea0003800000 */
.L_x_376:
        /* <DEDUP_REMOVED lines=21> */
.L_x_379:
[----:B------:R-:W-:Y:S05]  /*10180*/  BSYNC B0 ;  /* 0x0000000000007941 */ /* 0x000fea0003800000 */
.L_x_378:
        /* <DEDUP_REMOVED lines=21> */
.L_x_381:
[----:B------:R-:W-:Y:S05]  /*102e0*/  BSYNC B0 ;  /* 0x0000000000007941 */ /* 0x000fea0003800000 */
.L_x_380:
        /* <DEDUP_REMOVED lines=21> */
.L_x_322:
[----:B------:R-:W-:Y:S01]  /*10440*/  UISETP.NE.AND UP0, UPT, UR13, -0x1, UPT ;  /* 0xffffffff0d00788c */ /* 0x000fe2000bf05270 */
[----:B-1----:R-:W-:Y:S01]  /*10450*/  SHF.R.S32.HI R8, RZ, 0x1f, R153 ;  /* 0x0000001fff087819 */ /* 0x002fe20000011499 */
[----:B------:R-:W-:Y:S01]  /*10460*/  ULDC.U8 UR8, c[0x0][0x3d9] ;  /* 0x0000f64000087ab9 */ /* 0x000fe20000000000 */
[----:B------:R-:W-:Y:S01]  /*10470*/  UIADD3 UR24, -UR22, UR24, URZ ;  /* 0x0000001816187290 */ /* 0x000fe2000fffe13f */
[----:B------:R-:W-:Y:S01]  /*10480*/  IMAD.U32 R6, RZ, RZ, UR14 ;  /* 0x0000000eff067e24 */ /* 0x000fe2000f8e00ff */
[----:B------:R-:W-:Y:S01]  /*10490*/  UISETP.NE.AND UP2, UPT, UR8, URZ, UPT ;  /* 0x0000003f0800728c */ /* 0x000fe2000bf45270 */
[----:B------:R-:W-:Y:S01]  /*104a0*/  LEA.HI R8, R8, R153, RZ, 0x3 ;  /* 0x0000009908087211 */ /* 0x000fe200078f18ff */
[----:B------:R-:W-:Y:S01]  /*104b0*/  UMOV UR18, URZ ;  /* 0x0000003f00127c82 */ /* 0x000fe20008000000 */
[----:B------:R-:W-:Y:S01]  /*104c0*/  UMOV UR19, URZ ;  /* 0x0000003f00137c82 */ /* 0x000fe20008000000 */
[----:B------:R-:W-:Y:S01]  /*104d0*/  BSSY B0, `(.L_x_382) ;  /* 0x000004e000007945 */ /* 0x000fe20003800000 */
        /* <DEDUP_REMOVED lines=17> */
[----:B------:R-:W-:Y:S01]  /*105f0*/  ULDC.U8 UR11, c[0x0][0x3d8] ;  /* 0x0000f600000b7ab9 */ /* 0x000fe20000000000 */
        /* <DEDUP_REMOVED lines=9> */
[----:B------:R-:W-:Y:S01]  /*10690*/  ISETP.NE.AND P1, PT, R0, RZ, PT ;  /* 0x000000ff0000720c */ /* 0x000fe20003f25270 */
[----:B------:R-:W-:Y:S01]  /*106a0*/  @UP2 UIMAD UR12, UR5, UR4, URZ ;  /* 0x00000004050c22a4 */ /* 0x000fe2000f8e023f */
[----:B------:R-:W-:Y:S01]  /*106b0*/  ISETP.GE.AND P0, PT, R17, UR24, PT ;  /* 0x0000001811007c0c */ /* 0x000fe2000bf06270 */
[----:B------:R-:W-:Y:S01]  /*106c0*/  UISETP.NE.OR UP1, UPT, UR13, -0x1, UP3 ;  /* 0xffffffff0d00788c */ /* 0x000fe20009f25670 */
[----:B------:R-:W-:Y:S01]  /*106d0*/  ISETP.GE.AND P3, PT, R18, UR24, PT ;  /* 0x0000001812007c0c */ /* 0x000fe2000bf66270 */
        /* <DEDUP_REMOVED lines=13> */
[----:B------:R-:W-:Y:S01]  /*107b0*/  IMAD.WIDE R6, R6, 0x80, R8 ;  /* 0x0000008006067825 */ /* 0x000fe200078e0208 */
[----:B------:R-:W-:Y:S01]  /*107c0*/  @!UP1 UIMAD UR13, UR27, UR7, URZ ;  /* 0x000000071b0d92a4 */ /* 0x000fe2000f8e023f */
[----:B------:R-:W-:Y:S01]  /*107d0*/  @UP2 ULDC UR9, c[0x0][0x2c0] ;  /* 0x0000b00000092ab9 */ /* 0x000fe20000000800 */
[----:B------:R-:W-:Y:S01]  /*107e0*/  USEL UR8, UR8, URZ, UP3 ;  /* 0x0000003f08087287 */ /* 0x000fe20009800000 */
[----:B------:R-:W-:Y:S01]  /*107f0*/  VIADD R11, R13, UR5 ;  /* 0x000000050d0b7c36 */ /* 0x000fe20008000000 */
[----:B------:R-:W-:Y:S01]  /*10800*/  @!UP2 UMOV UR9, 0x1 ;  /* 0x000000010009a882 */ /* 0x000fe20000000000 */
[----:B------:R-:W-:Y:S01]  /*10810*/  @!UP2 UMOV UR12, UR4 ;  /* 0x00000004000cac82 */ /* 0x000fe20008000000 */
[----:B------:R-:W-:Y:S01]  /*10820*/  UIMAD UR6, UR22, UR9, URZ ;  /* 0x00000009160672a4 */ /* 0x000fe2000f8e023f */
[----:B------:R-:W-:Y:S01]  /*10830*/  VIADD R22, R8, 0x40 ;  /* 0x0000004008167836 */ /* 0x000fe20000000000 */
[----:B------:R-:W-:Y:S01]  /*10840*/  UIMAD UR12, UR28, UR12, UR8 ;  /* 0x0000000c1c0c72a4 */ /* 0x000fe2000f8e0208 */
[----:B------:R-:W-:Y:S01]  /*10850*/  VIADD R15, R14, 0x40 ;  /* 0x000000400e0f7836 */ /* 0x000fe20000000000 */
[----:B------:R-:W-:Y:S01]  /*10860*/  @!UP3 UMOV UR18, UR13 ;  /* 0x0000000d0012bc82 */ /* 0x000fe20008000000 */
[----:B------:R-:W-:-:S02]  /*10870*/  USHF.R.S32.HI UR4, URZ, 0x1f, UR6 ;  /* 0x0000001f3f047899 */ /* 0x000fc40008011406 */
[----:B------:R-:W-:Y:S02]  /*10880*/  @!UP3 USHF.R.S32.HI UR19, URZ, 0x1f, UR13 ;  /* 0x0000001f3f13b899 */ /* 0x000fe4000801140d */
[----:B------:R-:W-:Y:S02]  /*10890*/  USHF.R.S32.HI UR7, URZ, 0x1f, UR12 ;  /* 0x0000001f3f077899 */ /* 0x000fe4000801140c */
        /* <DEDUP_REMOVED lines=17> */
.L_x_383:
[----:B------:R-:W-:Y:S05]  /*109b0*/  BSYNC B0 ;  /* 0x0000000000007941 */ /* 0x000fea0003800000 */
.L_x_382:
        /* <DEDUP_REMOVED lines=21> */
.L_x_385:
[----:B------:R-:W-:Y:S05]  /*10b10*/  BSYNC B0 ;  /* 0x0000000000007941 */ /* 0x000fea0003800000 */
.L_x_384:
        /* <DEDUP_REMOVED lines=21> */
.L_x_387:
[----:B------:R-:W-:Y:S05]  /*10c70*/  BSYNC B0 ;  /* 0x0000000000007941 */ /* 0x000fea0003800000 */
.L_x_386:
        /* <DEDUP_REMOVED lines=21> */
.L_x_389:
[----:B------:R-:W-:Y:S05]  /*10dd0*/  BSYNC B0 ;  /* 0x0000000000007941 */ /* 0x000fea0003800000 */
.L_x_388:
        /* <DEDUP_REMOVED lines=20> */
.L_x_391:
[----:B------:R-:W-:Y:S05]  /*10f20*/  BSYNC B0 ;  /* 0x0000000000007941 */ /* 0x000fea0003800000 */
.L_x_390:
        /* <DEDUP_REMOVED lines=20> */
.L_x_393:
[----:B------:R-:W-:Y:S05]  /*11070*/  BSYNC B0 ;  /* 0x0000000000007941 */ /* 0x000fea0003800000 */
.L_x_392:
        /* <DEDUP_REMOVED lines=20> */
.L_x_395:
[----:B------:R-:W-:Y:S05]  /*111c0*/  BSYNC B0 ;  /* 0x0000000000007941 */ /* 0x000fea0003800000 */
.L_x_394:
        /* <DEDUP_REMOVED lines=20> */
.L_x_397:
[----:B------:R-:W-:Y:S05]  /*11310*/  BSYNC B0 ;  /* 0x0000000000007941 */ /* 0x000fea0003800000 */
.L_x_396:
        /* <DEDUP_REMOVED lines=10> */
.L_x_399:
[----:B------:R-:W-:Y:S05]  /*113c0*/  BSYNC B0 ;  /* 0x0000000000007941 */ /* 0x000fea0003800000 */
.L_x_398:
        /* <DEDUP_REMOVED lines=15> */
.L_x_401:
[----:B------:R-:W-:Y:S05]  /*114c0*/  BSYNC B0 ;  /* 0x0000000000007941 */ /* 0x000fea0003800000 */
.L_x_400:
        /* <DEDUP_REMOVED lines=10> */
.L_x_403:
[----:B------:R-:W-:Y:S05]  /*11570*/  BSYNC B0 ;  /* 0x0000000000007941 */ /* 0x000fea0003800000 */
.L_x_402:
        /* <DEDUP_REMOVED lines=10> */
.L_x_405:
[----:B------:R-:W-:Y:S05]  /*11620*/  BSYNC B0 ;  /* 0x0000000000007941 */ /* 0x000fea0003800000 */
.L_x_404:
        /* <DEDUP_REMOVED lines=10> */
.L_x_407:
[----:B------:R-:W-:Y:S05]  /*116d0*/  BSYNC B0 ;  /* 0x0000000000007941 */ /* 0x000fea0003800000 */
.L_x_406:
        /* <DEDUP_REMOVED lines=10> */
.L_x_409:
[----:B------:R-:W-:Y:S05]  /*11780*/  BSYNC B0 ;  /* 0x0000000000007941 */ /* 0x000fea0003800000 */
.L_x_408:
        /* <DEDUP_REMOVED lines=10> */
.L_x_411:
[----:B------:R-:W-:Y:S05]  /*11830*/  BSYNC B0 ;  /* 0x0000000000007941 */ /* 0x000fea0003800000 */
.L_x_410:
        /* <DEDUP_REMOVED lines=10> */
.L_x_412:
        /* <DEDUP_REMOVED lines=10> */
.L_x_2921:


//--------------------- .text._ZN5flash16flash_fwd_kernelI23Flash_fwd_kernel_traitsILi128ELi128ELi64ELi4ELb0ELb0EN7cutlass6half_tE19Flash_kernel_traitsILi128ELi128ELi64ELi4ES3_EELb0ELb0ELb0ELb1ELb0ELb0ELb1ELb0EEEvNS_16Flash_fwd_paramsE --------------------------
	.section	.text._ZN5flash16flash_fwd_kernelI23Flash_fwd_kernel_traitsILi128ELi128ELi64ELi4ELb0ELb0EN7cutlass6half_tE19Flash_kernel_traitsILi128ELi128ELi64ELi4ES3_EELb0ELb0ELb0ELb1ELb0ELb0ELb1ELb0EEEvNS_16Flash_fwd_paramsE,"ax",@progbits
	.align	128
        .global         _ZN5flash16flash_fwd_kernelI23Flash_fwd_kernel_traitsILi128ELi128ELi64ELi4ELb0ELb0EN7cutlass6half_tE19Flash_kernel_traitsILi128ELi128ELi64ELi4ES3_EELb0ELb0ELb0ELb1ELb0ELb0ELb1ELb0EEEvNS_16Flash_fwd_paramsE
        .type           _ZN5flash16flash_fwd_kernelI23Flash_fwd_kernel_traitsILi128ELi128ELi64ELi4ELb0ELb0EN7cutlass6half_tE19Flash_kernel_traitsILi128ELi128ELi64ELi4ES3_EELb0ELb0ELb0ELb1ELb0ELb0ELb1ELb0EEEvNS_16Flash_fwd_paramsE,@function
        .size           _ZN5flash16flash_fwd_kernelI23Flash_fwd_kernel_traitsILi128ELi128ELi64ELi4ELb0ELb0EN7cutlass6half_tE19Flash_kernel_traitsILi128ELi128ELi64ELi4ES3_EELb0ELb0ELb0ELb1ELb0ELb0ELb1ELb0EEEvNS_16Flash_fwd_paramsE,(.L_x_2922 - _ZN5flash16flash_fwd_kernelI23Flash_fwd_kernel_traitsILi128ELi128ELi64ELi4ELb0ELb0EN7cutlass6half_tE19Flash_kernel_traitsILi128ELi128ELi64ELi4ES3_EELb0ELb0ELb0ELb1ELb0ELb0ELb1ELb0EEEvNS_16Flash_fwd_paramsE)
        .other          _ZN5flash16flash_fwd_kernelI23Flash_fwd_kernel_traitsILi128ELi128ELi64ELi4ELb0ELb0EN7cutlass6half_tE19Flash_kernel_traitsILi128ELi128ELi64ELi4ES3_EELb0ELb0ELb0ELb1ELb0ELb0ELb1ELb0EEEvNS_16Flash_fwd_paramsE,@"STO_CUDA_ENTRY STV_DEFAULT"
_ZN5flash16flash_fwd_kernelI23Flash_fwd_kernel_traitsILi128ELi128ELi64ELi4ELb0ELb0EN7cutlass6half_tE19Flash_kernel_traitsILi128ELi128ELi64ELi4ES3_EELb0ELb0ELb0ELb1ELb0ELb0ELb1ELb0EEEvNS_16Flash_fwd_paramsE:
.text._ZN5flash16flash_fwd_kernelI23Flash_fwd_kernel_traitsILi128ELi128ELi64ELi4ELb0ELb0EN7cutlass6half_tE19Flash_kernel_traitsILi128ELi128ELi64ELi4ES3_EELb0ELb0ELb0ELb1ELb0ELb0ELb1ELb0EEEvNS_16Flash_fwd_paramsE:
        /* <DEDUP_REMOVED lines=55> */
.L_x_413:
[----:B------:R-:W-:-:S05]  /*0370*/  ULDC UR6, c[0x0][0x2c8] ;  /* 0x0000b20000067ab9 */ /* 0x000fca0000000800 */
.L_x_414:
        /* <DEDUP_REMOVED lines=106> */
.L_x_416:
        /* <DEDUP_REMOVED lines=24> */
.L_x_417:
        /* <DEDUP_REMOVED lines=80> */
.L_x_419:
[----:B------:R-:W-:Y:S05]  /*10a0*/  BSYNC B0 ;  /* 0x0000000000007941 */ /* 0x000fea0003800000 */
.L_x_418:
        /* <DEDUP_REMOVED lines=33> */
.L_x_421:
[----:B------:R-:W-:Y:S05]  /*12c0*/  BSYNC B0 ;  /* 0x0000000000007941 */ /* 0x000fea0003800000 */
.L_x_420:
        /* <DEDUP_REMOVED lines=33> */
.L_x_423:
[----:B------:R-:W-:Y:S05]  /*14e0*/  BSYNC B0 ;  /* 0x0000000000007941 */ /* 0x000fea0003800000 */
.L_x_422:
        /* <DEDUP_REMOVED lines=32> */
.L_x_425:
[----:B------:R-:W-:Y:S05]  /*16f0*/  BSYNC B0 ;  /* 0x0000000000007941 */ /* 0x000fea0003800000 */
.L_x_424:
        /* <DEDUP_REMOVED lines=31> */
.L_x_427:
[----:B------:R-:W-:Y:S05]  /*18f0*/  BSYNC B0 ;  /* 0x0000000000007941 */ /* 0x000fea0003800000 */
.L_x_426:
        /* <DEDUP_REMOVED lines=31> */
.L_x_429:
[----:B------:R-:W-:Y:S05]  /*1af0*/  BSYNC B0 ;  /* 0x0000000000007941 */ /* 0x000fea0003800000 */
.L_x_428:
        /* <DEDUP_REMOVED lines=31> */
.L_x_431:
[----:B------:R-:W-:Y:S05]  /*1cf0*/  BSYNC B0 ;  /* 0x0000000000007941 */ /* 0x000fea0003800000 */
.L_x_430:
        /* <DEDUP_REMOVED lines=34> */
.L_x_433:
[----:B------:R-:W-:Y:S05]  /*1f20*/  BSYNC B0 ;  /* 0x0000000000007941 */ /* 0x000fea0003800000 */
.L_x_432:
        /* <DEDUP_REMOVED lines=39> */
.L_x_435:
[----:B------:R-:W-:Y:S05]  /*21a0*/  BSYNC B0 ;  /* 0x0000000000007941 */ /* 0x000fea0003800000 */
.L_x_434:
        /* <DEDUP_REMOVED lines=26> */
.L_x_437:
[----:B------:R-:W-:Y:S05]  /*2350*/  BSYNC B0 ;  /* 0x0000000000007941 */ /* 0x000fea0003800000 */
.L_x_436:
        /* <DEDUP_REMOVED lines=26> */
.L_x_439:
[----:B------:R-:W-:Y:S05]  /*2500*/  BSYNC B0 ;  /* 0x0000000000007941 */ /* 0x000fea0003800000 */
.L_x_438:
        /* <DEDUP_REMOVED lines=27> */
.L_x_441:
[----:B------:R-:W-:Y:S05]  /*26c0*/  BSYNC B0 ;  /* 0x0000000000007941 */ /* 0x000fea0003800000 */
.L_x_440:
        /* <DEDUP_REMOVED lines=90> */
.L_x_443:
[----:B------:R-:W-:Y:S05]  /*2c70*/  BSYNC B0 ;  /* 0x0000000000007941 */ /* 0x000fea0003800000 */
.L_x_442:
        /* <DEDUP_REMOVED lines=29> */
.L_x_445:
[----:B------:R-:W-:Y:S05]  /*2e50*/  BSYNC B0 ;  /* 0x0000000000007941 */ /* 0x000fea0003800000 */
.L_x_444:
        /* <DEDUP_REMOVED lines=28> */
.L_x_447:
[----:B------:R-:W-:Y:S05]  /*3020*/  BSYNC B0 ;  /* 0x0000000000007941 */ /* 0x000fea0003800000 */
.L_x_446:
        /* <DEDUP_REMOVED lines=28> */
.L_x_449:
[----:B------:R-:W-:Y:S05]  /*31f0*/  BSYNC B0 ;  /* 0x0000000000007941 */ /* 0x000fea0003800000 */
.L_x_448:
[----:B------:R-:W-:Y:S01]  /*3200*/  LDSM.16.M88.4 R12, [R231] ;  /* 0x00000000e70c783b */ /* 0x000fe20000000200 */
[----:B------:R-:W-:Y:S01]  /*3210*/  R2P PR, R36, 0x6 ;  /* 0x0000000624007804 */ /* 0x000fe20000000000 */
[C---:B-1-3--:R-:W-:Y:S01]  /*3220*/  VIADD R2, R224.reuse, 0x8000 ;  /* 0x00008000e0027836 */ /* 0x04afe20000000000 */
[----:B------:R-:W-:Y:S01]  /*3230*/  ULDC UR6, c[0x0][0x39c] ;  /* 0x0000e70000067ab9 */ /* 0x000fe20000000800 */
[----:B------:R-:W1:Y:S01]  /*3240*/  LDSM.16.M88.4 R20, [R224+0x8000] ;  /* 0x00800000e014783b */ /* 0x000e620000000200 */
[----:B------:R-:W-:Y:S01]  /*3250*/  VIADD R235, R224, 0x8020 ;  /* 0x00008020e0eb7836 */ /* 0x000fe20000000000 */
[----:B------:R-:W-:Y:S01]  /*3260*/  UISETP.GE.AND UP0, UPT, UR23, 0x41, UPT ;  /* 0x000000411700788c */ /* 0x000fe2000bf06270 */
[--C-:B------:R-:W-:Y:S01]  /*3270*/  IMAD R232, R4, 0x2, R231.reuse ;  /* 0x0000000204e87824 */ /* 0x100fe200078e02e7 */
[----:B------:R-:W3:Y:S01]  /*3280*/  LDSM.16.M88.4 R8, [R231+0x2000] ;  /* 0x00200000e708783b */ /* 0x000ee20000000200 */
[C---:B------:R-:W-:Y:S02]  /*3290*/  IMAD R234, R0.reuse, 0x2, R231 ;  /* 0x0000000200ea7824 */ /* 0x040fe400078e02e7 */
[----:B------:R-:W-:Y:S01]  /*32a0*/  IMAD R233, R0, 0x2, R232 ;  /* 0x0000000200e97824 */ /* 0x000fe200078e02e8 */
[----:B------:R-:W5:Y:S02]  /*32b0*/  LDSM.16.M88.4 R32, [R224+0x8800] ;  /* 0x00880000e020783b */ /* 0x000f640000000200 */
[----:B------:R-:W-:Y:S01]  /*32c0*/  @P1 VIADD R235, R2, 0xffffffe0 ;  /* 0xffffffe002eb1836 */ /* 0x000fe20000000000 */
[----:B------:R-:W-:Y:S01]  /*32d0*/  MOV R2, 0x40 ;  /* 0x0000004000027802 */ /* 0x000fe20000000f00 */
[----:B--2---:R-:W2:Y:S02]  /*32e0*/  LDSM.16.M88.4 R28, [R224+0x9000] ;  /* 0x00900000e01c783b */ /* 0x004ea40000000200 */
[C---:B------:R-:W-:Y:S01]  /*32f0*/  VIADD R241, R235.reuse, 0x1000 ;  /* 0x00001000ebf17836 */ /* 0x040fe20000000000 */
[----:B------:R-:W-:Y:S01]  /*3300*/  SEL R2, R2, 0xffffffc0, !P2 ;  /* 0xffffffc002027807 */ /* 0x000fe20005000000 */
[----:B------:R-:W4:Y:S01]  /*3310*/  LDSM.16.M88.4 R24, [R224+0x9800] ;  /* 0x00980000e018783b */ /* 0x000f220000000200 */
[C---:B------:R-:W-:Y:S01]  /*3320*/  IADD3 R242, R235.reuse, 0x800, RZ ;  /* 0x00000800ebf27810 */ /* 0x040fe20007ffe0ff */
[C---:B------:R-:W-:Y:S01]  /*3330*/  VIADD R240, R235.reuse, 0x1800 ;  /* 0x00001800ebf07836 */ /* 0x040fe20000000000 */
[----:B------:R-:W-:Y:S01]  /*3340*/  IADD3 R238, R235, 0x2800, RZ ;  /* 0x00002800ebee7810 */ /* 0x000fe20007ffe0ff */
[----:B------:R-:W-:Y:S01]  /*3350*/  LDSM.16.M88.4 R16, [R232+0x2000] ;  /* 0x00200000e810783b */ /* 0x000fe20000000200 */
[----:B------:R-:W-:-:S02]  /*3360*/  IMAD.IADD R230, R224, 0x1, R2 ;  /* 0x00000001e0e67824 */ /* 0x000fc400078e0202 */
[----:B------:R-:W-:Y:S01]  /*3370*/  IMAD.IADD R229, R2, 0x1, R235 ;  /* 0x0000000102e57824 */ /* 0x000fe200078e02eb */
[----:B------:R-:W4:Y:S01]  /*3380*/  LDSM.16.M88.4 R52, [R235+0x1000] ;  /* 0x00100000eb34783b */ /* 0x000f220000000200 */
[----:B------:R-:W-:Y:S01]  /*3390*/  LOP3.LUT R2, R157, 0xffffffe0, RZ, 0xc0, !PT ;  /* 0xffffffe09d027812 */ /* 0x000fe200078ec0ff */
[C---:B------:R-:W-:Y:S02]  /*33a0*/  VIADD R239, R235.reuse, 0x2000 ;  /* 0x00002000ebef7836 */ /* 0x040fe40000000000 */
[----:B------:R-:W4:Y:S01]  /*33b0*/  LDSM.16.M88.4 R56, [R235+0x1800] ;  /* 0x00180000eb38783b */ /* 0x000f220000000200 */
[----:B------:R-:W-:Y:S01]  /*33c0*/  IADD3 R2, -R2, R175, RZ ;  /* 0x000000af02027210 */ /* 0x000fe20007ffe1ff */
[C---:B------:R-:W-:Y:S02]  /*33d0*/  VIADD R237, R235.reuse, 0x3000 ;  /* 0x00003000ebed7836 */ /* 0x040fe40000000000 */
[----:B------:R-:W-:Y:S01]  /*33e0*/  LDSM.16.M88.4 R44, [R235] ;  /* 0x00000000eb2c783b */ /* 0x000fe20000000200 */
[----:B------:R-:W-:Y:S01]  /*33f0*/  SHF.R.S32.HI R5, RZ, 0x1f, R2 ;  /* 0x0000001fff057819 */ /* 0x000fe20000011402 */
[----:B------:R-:W-:-:S02]  /*3400*/  VIADD R236, R235, 0x3800 ;  /* 0x00003800ebec7836 */ /* 0x000fc40000000000 */
[----:B------:R-:W-:Y:S01]  /*3410*/  LDSM.16.M88.4 R48, [R235+0x800] ;  /* 0x00080000eb30783b */ /* 0x000fe20000000200 */
[----:B------:R-:W-:Y:S01]  /*3420*/  LEA.HI R2, R5, R2, RZ, 0x2 ;  /* 0x0000000205027211 */ /* 0x000fe200078f10ff */
[-C--:B-1----:R-:W-:Y:S03]  /*3430*/  HMMA.16816.F32 R84, R12, R20.reuse, RZ ;  /* 0x000000140c54723c */ /* 0x082fe600000018ff */
[----:B------:R-:W-:Y:S01]  /*3440*/  SHF.R.S32.HI R2, RZ, 0x2, R2 ;  /* 0x00000002ff027819 */ /* 0x000fe20000011402 */
[----:B------:R-:W0:Y:S02]  /*3450*/  LDGDEPBAR ;  /* 0x00000000000079af */ /* 0x000e240000000000 */
[----:B---3--:R-:W-:Y:S02]  /*3460*/  HMMA.16816.F32 R76, R8, R20, RZ ;  /* 0x00000014084c723c */ /* 0x008fe400000018ff */
[----:B------:R-:W-:Y:S01]  /*3470*/  IMAD R5, R156, 0x10, R2 ;  /* 0x000000109c057824 */ /* 0x000fe200078e0202 */
[----:B------:R-:W-:-:S03]  /*3480*/  LOP3.LUT R2, R139, R138, RZ, 0xfc, !PT ;  /* 0x0000008a8b027212 */ /* 0x000fc600078efcff */
[----:B------:R-:W-:Y:S01]  /*3490*/  VIADD R158, R5, UR22 ;  /* 0x00000016059e7c36 */ /* 0x000fe20008000000 */
[-C--:B------:R-:W-:Y:S04]  /*34a0*/  HMMA.16816.F32 R72, R8, R22.reuse, RZ ;  /* 0x000000160848723c */ /* 0x080fe800000018ff */
[----:B------:R-:W-:Y:S02]  /*34b0*/  STL [R1+0x10], R158 ;  /* 0x0000109e01007387 */ /* 0x000fe40000100800 */
[----:B------:R-:W-:Y:S02]  /*34c0*/  HMMA.16816.F32 R88, R12, R22, RZ ;  /* 0x000000160c58723c */ /* 0x000fe400000018ff */
[----:B------:R-:W1:Y:S04]  /*34d0*/  LDSM.16.M88.4 R20, [R232] ;  /* 0x00000000e814783b */ /* 0x000e680000000200 */
[C---:B-----5:R-:W-:Y:S06]  /*34e0*/  HMMA.16816.F32 R68, R8.reuse, R32, RZ ;  /* 0x000000200844723c */ /* 0x060fec00000018ff */
[C---:B--2---:R-:W-:Y:S06]  /*34f0*/  HMMA.16816.F32 R60, R8.reuse, R28, RZ ;  /* 0x0000001c083c723c */ /* 0x044fec00000018ff */
[C---:B----4-:R-:W-:Y:S06]  /*3500*/  HMMA.16816.F32 R36, R8.reuse, R24, RZ ;  /* 0x000000180824723c */ /* 0x050fec00000018ff */
[C---:B------:R-:W-:Y:S06]  /*3510*/  HMMA.16816.F32 R64, R8.reuse, R34, RZ ;  /* 0x000000220840723c */ /* 0x040fec00000018ff */
[C---:B------:R-:W-:Y:S06]  /*3520*/  HMMA.16816.F32 R40, R8.reuse, R30, RZ ;  /* 0x0000001e0828723c */ /* 0x040fec00000018ff */
[----:B------:R-:W-:Y:S06]  /*3530*/  HMMA.16816.F32 R8, R8, R26, RZ ;  /* 0x0000001a0808723c */ /* 0x000fec00000018ff */
[C---:B------:R-:W-:Y:S06]  /*3540*/  HMMA.16816.F32 R80, R12.reuse, R32, RZ ;  /* 0x000000200c50723c */ /* 0x040fec00000018ff */
[C---:B------:R-:W-:Y:S06]  /*3550*/  HMMA.16816.F32 R96, R12.reuse, R34, RZ ;  /* 0x000000220c60723c */ /* 0x040fec00000018ff */
[C---:B------:R-:W-:Y:S06]  /*3560*/  HMMA.16816.F32 R32, R12.reuse, R28, RZ ;  /* 0x0000001c0c20723c */ /* 0x040fec00000018ff */
[C---:B------:R-:W-:Y:S06]  /*3570*/  HMMA.16816.F32 R92, R12.reuse, R30, RZ ;  /* 0x0000001e0c5c723c */ /* 0x040fec00000018ff */
[----:B------:R-:W-:Y:S06]  /*3580*/  HMMA.16816.F32 R28, R12, R24, RZ ;  /* 0x000000180c1c723c */ /* 0x000fec00000018ff */
[C---:B------:R-:W-:Y:S01]  /*3590*/  HMMA.16816.F32 R104, R16.reuse, R54, R40 ;  /* 0x000000361068723c */ /* 0x040fe20000001828 */
[----:B------:R-:W-:Y:S05]  /*35a0*/  LDSM.16.M88.4 R40, [R230+0x8000] ;  /* 0x00800000e628783b */ /* 0x000fea0000000200 */
[----:B------:R-:W-:Y:S01]  /*35b0*/  HMMA.16816.F32 R112, R16, R58, R8 ;  /* 0x0000003a1070723c */ /* 0x000fe20000001808 */
[----:B------:R-:W2:Y:S05]  /*35c0*/  LDSM.16.M88.4 R8, [R234+0x2000] ;  /* 0x00200000ea08783b */ /* 0x000eaa0000000200 */
[----:B------:R-:W-:Y:S01]  /*35d0*/  HMMA.16816.F32 R24, R12, R26, RZ ;  /* 0x0000001a0c18723c */ /* 0x000fe200000018ff */
[----:B------:R-:W-:Y:S05]  /*35e0*/  LDSM.16.M88.4 R12, [R234] ;  /* 0x00000000ea0c783b */ /* 0x000fea0000000200 */
[C---:B-1----:R-:W-:Y:S01]  /*35f0*/  HMMA.16816.F32 R120, R20.reuse, R52, R32 ;  /* 0x000000341478723c */ /* 0x042fe20000001820 */
[----:B------:R-:W1:Y:S05]  /*3600*/  LDSM.16.M88.4 R32, [R230+0x9000] ;  /* 0x00900000e620783b */ /* 0x000e6a0000000200 */
[-C--:B------:R-:W-:Y:S01]  /*3610*/  HMMA.16816.F32 R132, R20, R56.reuse, R28 ;  /* 0x000000381484723c */ /* 0x080fe2000000181c */
[----:B------:R-:W3:Y:S05]  /*3620*/  LDSM.16.M88.4 R28, [R230+0x9800] ;  /* 0x00980000e61c783b */ /* 0x000eea0000000200 */
[C---:B------:R-:W-:Y:S01]  /*3630*/  HMMA.16816.F32 R140, R16.reuse, R56, R36 ;  /* 0x00000038108c723c */ /* 0x040fe20000001824 */
[----:B------:R-:W4:Y:S05]  /*3640*/  LDSM.16.M88.4 R36, [R230+0x8800] ;  /* 0x00880000e624783b */ /* 0x000f2a0000000200 */
[C---:B------:R-:W-:Y:S06]  /*3650*/  HMMA.16816.F32 R100, R16.reuse, R44, R76 ;  /* 0x0000002c1064723c */ /* 0x040fec000000184c */
[----:B------:R-:W-:Y:S06]  /*3660*/  HMMA.16816.F32 R72, R16, R46, R72 ;  /* 0x0000002e1048723c */ /* 0x000fec0000001848 */
[C---:B------:R-:W-:Y:S06]  /*3670*/  HMMA.16816.F32 R108, R20.reuse, R44, R84 ;  /* 0x0000002c146c723c */ /* 0x040fec0000001854 */
[C---:B------:R-:W-:Y:S06]  /*3680*/  HMMA.16816.F32 R116, R20.reuse, R48, R80 ;  /* 0x000000301474723c */ /* 0x040fec0000001850 */
[----:B------:R-:W-:Y:S01]  /*3690*/  HMMA.16816.F32 R80, R20, R46, R88 ;  /* 0x0000002e1450723c */ /* 0x000fe20000001858 */
[----:B------:R-:W-:Y:S05]  /*36a0*/  LDSM.16.M88.4 R44, [R229] ;  /* 0x00000000e52c783b */ /* 0x000fea0000000200 */
[C---:B------:R-:W-:Y:S06]  /*36b0*/  HMMA.16816.F32 R68, R16.reuse, R48, R68 ;  /* 0x000000301044723c */ /* 0x040fec0000001844 */
[C---:B------:R-:W-:Y:S01]  /*36c0*/  HMMA.16816.F32 R124, R16.reuse, R52, R60 ;  /* 0x00000034107c723c */ /* 0x040fe2000000183c */
[----:B------:R-:W-:Y:S05]  /*36d0*/  LDSM.16.M88.4 R60, [R229+0x1000] ;  /* 0x00100000e53c783b */ /* 0x000fea0000000200 */
[-C--:B------:R-:W-:Y:S01]  /*36e0*/  HMMA.16816.F32 R128, R16, R50.reuse, R64 ;  /* 0x000000321080723c */ /* 0x080fe20000001840 */
[----:B------:R-:W5:Y:S04]  /*36f0*/  LDSM.16.M88.4 R16, [R233+0x2000] ;  /* 0x00200000e910783b */ /* 0x000f680000000200 */
[----:B------:R-:W5:Y:S01]  /*3700*/  LDSM.16.M88.4 R64, [R229+0x1800] ;  /* 0x00180000e540783b */ /* 0x000f620000000200 */
[C---:B------:R-:W-:Y:S06]  /*3710*/  HMMA.16816.F32 R96, R20.reuse, R50, R96 ;  /* 0x000000321460723c */ /* 0x040fec0000001860 */
[C---:B------:R-:W-:Y:S06]  /*3720*/  HMMA.16816.F32 R76, R20.reuse, R54, R92 ;  /* 0x00000036144c723c */ /* 0x040fec000000185c */
[----:B------:R-:W-:Y:S01]  /*3730*/  HMMA.16816.F32 R56, R20, R58, R24 ;  /* 0x0000003a1438723c */ /* 0x000fe20000001818 */
[----:B------:R-:W5:Y:S04]  /*3740*/  LDSM.16.M88.4 R20, [R229+0x800] ;  /* 0x00080000e514783b */ /* 0x000f680000000200 */
[----:B------:R-:W5:Y:S01]  /*3750*/  LDSM.16.M88.4 R24, [R233] ;  /* 0x00000000e918783b */ /* 0x000f620000000200 */
[C---:B--2---:R-:W-:Y:S06]  /*3760*/  HMMA.16816.F32 R52, R8.reuse, R40, R100 ;  /* 0x000000280834723c */ /* 0x044fec0000001864 */
[C---:B------:R-:W-:Y:S06]  /*3770*/  HMMA.16816.F32 R48, R8.reuse, R42, R72 ;  /* 0x0000002a0830723c */ /* 0x040fec0000001848 */
[----:B-1----:R-:W-:Y:S06]  /*3780*/  HMMA.16816.F32 R104, R8, R34, R104 ;  /* 0x000000220868723c */ /* 0x002fec0000001868 */
[----:B------:R-:W-:Y:S06]  /*3790*/  HMMA.16816.F32 R72, R12, R40, R108 ;  /* 0x000000280c48723c */ /* 0x000fec000000186c */
[----:B---3--:R-:W-:Y:S06]  /*37a0*/  HMMA.16816.F32 R84, R8, R30, R112 ;  /* 0x0000001e0854723c */ /* 0x008fec0000001870 */
[----:B------:R-:W-:Y:S06]  /*37b0*/  HMMA.16816.F32 R40, R12, R42, R80 ;  /* 0x0000002a0c28723c */ /* 0x000fec0000001850 */
[C---:B----4-:R-:W-:Y:S06]  /*37c0*/  HMMA.16816.F32 R68, R8.reuse, R36, R68 ;  /* 0x000000240844723c */ /* 0x050fec0000001844 */
[C---:B------:R-:W-:Y:S06]  /*37d0*/  HMMA.16816.F32 R88, R8.reuse, R32, R124 ;  /* 0x000000200858723c */ /* 0x040fec000000187c */
[C---:B------:R-:W-:Y:S06]  /*37e0*/  HMMA.16816.F32 R100, R8.reuse, R28, R140 ;  /* 0x0000001c0864723c */ /* 0x040fec000000188c */
[----:B------:R-:W-:Y:S01]  /*37f0*/  HMMA.16816.F32 R92, R8, R38, R128 ;  /* 0x00000026085c723c */ /* 0x000fe20000001880 */
[----:B------:R-:W-:Y:S05]  /*3800*/  LDSM.16.M88.4 R8, [R231+0x6000] ;  /* 0x00600000e708783b */ /* 0x000fea0000000200 */
[C---:B------:R-:W-:Y:S06]  /*3810*/  HMMA.16816.F32 R80, R12.reuse, R36, R116 ;  /* 0x000000240c50723c */ /* 0x040fec0000001874 */
[C---:B------:R-:W-:Y:S01]  /*3820*/  HMMA.16816.F32 R108, R12.reuse, R38, R96 ;  /* 0x000000260c6c723c */ /* 0x040fe20000001860 */
[----:B------:R-:W1:Y:S05]  /*3830*/  LDSM.16.M88.4 R36, [R224+0xa000] ;  /* 0x00a00000e024783b */ /* 0x000e6a0000000200 */
[C---:B------:R-:W-:Y:S06]  /*3840*/  HMMA.16816.F32 R120, R12.reuse, R32, R120 ;  /* 0x000000200c78723c */ /* 0x040fec0000001878 */
[C---:B------:R-:W-:Y:S01]  /*3850*/  HMMA.16816.F32 R128, R12.reuse, R34, R76 ;  /* 0x000000220c80723c */ /* 0x040fe2000000184c */
[----:B------:R-:W2:Y:S05]  /*3860*/  LDSM.16.M88.4 R32, [R224+0xa800] ;  /* 0x00a80000e020783b */ /* 0x000eaa0000000200 */
[C---:B------:R-:W-:Y:S06]  /*3870*/  HMMA.16816.F32 R132, R12.reuse, R28, R132 ;  /* 0x0000001c0c84723c */ /* 0x040fec0000001884 */
[----:B------:R-:W-:Y:S01]  /*3880*/  HMMA.16816.F32 R116, R12, R30, R56 ;  /* 0x0000001e0c74723c */ /* 0x000fe20000001838 */
[----:B------:R-:W3:Y:S04]  /*3890*/  LDSM.16.M88.4 R12, [R231+0x4000] ;  /* 0x00400000e70c783b */ /* 0x000ee80000000200 */
[----:B------:R-:W4:Y:S01]  /*38a0*/  LDSM.16.M88.4 R28, [R224+0xb000] ;  /* 0x00b00000e01c783b */ /* 0x000f220000000200 */
[C---:B-----5:R-:W-:Y:S03]  /*38b0*/  HMMA.16816.F32 R112, R16.reuse, R44, R52 ;  /* 0x0000002c1070723c */ /* 0x060fe60000001834 */
[----:B------:R-:W-:Y:S03]  /*38c0*/  LDSM.16.M88.4 R56, [R235+0x2000] ;  /* 0x00200000eb38783b */ /* 0x000fe60000000200 */
[C---:B------:R-:W-:Y:S01]  /*38d0*/  HMMA.16816.F32 R144, R16.reuse, R62, R104 ;  /* 0x0000003e1090723c */ /* 0x040fe20000001868 */
[----:B------:R-:W-:Y:S05]  /*38e0*/  LDSM.16.M88.4 R52, [R235+0x2800] ;  /* 0x00280000eb34783b */ /* 0x000fea0000000200 */
[C---:B------:R-:W-:Y:S06]  /*38f0*/  HMMA.16816.F32 R104, R16.reuse, R66, R84 ;  /* 0x000000421068723c */ /* 0x040fec0000001854 */
[C---:B------:R-:W-:Y:S06]  /*3900*/  HMMA.16816.F32 R124, R16.reuse, R46, R48 ;  /* 0x0000002e107c723c */ /* 0x040fec0000001830 */
[C---:B------:R-:W-:Y:S06]  /*3910*/  HMMA.16816.F32 R68, R16.reuse, R20, R68 ;  /* 0x000000141044723c */ /* 0x040fec0000001844 */
[C---:B------:R-:W-:Y:S06]  /*3920*/  HMMA.16816.F32 R152, R16.reuse, R22, R92 ;  /* 0x000000161098723c */ /* 0x040fec000000185c */
[C---:B------:R-:W-:Y:S06]  /*3930*/  HMMA.16816.F32 R148, R16.reuse, R60, R88 ;  /* 0x0000003c1094723c */ /* 0x040fec0000001858 */
[----:B------:R-:W-:Y:S01]  /*3940*/  HMMA.16816.F32 R140, R16, R64, R100 ;  /* 0x00000040108c723c */ /* 0x000fe20000001864 */
[----:B------:R-:W5:Y:S05]  /*3950*/  LDSM.16.M88.4 R16, [R224+0xb800] ;  /* 0x00b80000e010783b */ /* 0x000f6a0000000200 */
[C---:B------:R-:W-:Y:S06]  /*3960*/  HMMA.16816.F32 R84, R24.reuse, R20, R80 ;  /* 0x000000141854723c */ /* 0x040fec0000001850 */
[C---:B------:R-:W-:Y:S01]  /*3970*/  HMMA.16816.F32 R80, R24.reuse, R22, R108 ;  /* 0x000000161850723c */ /* 0x040fe2000000186c */
[----:B------:R-:W5:Y:S05]  /*3980*/  LDSM.16.M88.4 R20, [R232+0x6000] ;  /* 0x00600000e814783b */ /* 0x000f6a0000000200 */
[C---:B------:R-:W-:Y:S06]  /*3990*/  HMMA.16816.F32 R96, R24.reuse, R44, R72 ;  /* 0x0000002c1860723c */ /* 0x040fec0000001848 */
[C---:B------:R-:W-:Y:S06]  /*39a0*/  HMMA.16816.F32 R72, R24.reuse, R64, R132 ;  /* 0x000000401848723c */ /* 0x040fec0000001884 */
[C---:B------:R-:W-:Y:S06]  /*39b0*/  HMMA.16816.F32 R92, R24.reuse, R46, R40 ;  /* 0x0000002e185c723c */ /* 0x040fec0000001828 */
[C---:B------:R-:W-:Y:S06]  /*39c0*/  HMMA.16816.F32 R76, R24.reuse, R60, R120 ;  /* 0x0000003c184c723c */ /* 0x040fec0000001878 */
[C---:B------:R-:W-:Y:S01]  /*39d0*/  HMMA.16816.F32 R88, R24.reuse, R62, R128 ;  /* 0x0000003e1858723c */ /* 0x040fe20000001880 */
[----:B------:R-:W-:Y:S05]  /*39e0*/  LDSM.16.M88.4 R60, [R235+0x3000] ;  /* 0x00300000eb3c783b */ /* 0x000fea0000000200 */
[----:B------:R-:W-:Y:S01]  /*39f0*/  HMMA.16816.F32 R64, R24, R66, R116 ;  /* 0x000000421840723c */ /* 0x000fe20000001874 */
[----:B------:R-:W5:Y:S05]  /*3a00*/  LDSM.16.M88.4 R24, [R232+0x4000] ;  /* 0x00400000e818783b */ /* 0x000f6a0000000200 */
[C---:B-1----:R-:W-:Y:S06]  /*3a10*/  HMMA.16816.F32 R48, R8.reuse, R36, R112 ;  /* 0x000000240830723c */ /* 0x042fec0000001870 */
[----:B--2---:R-:W-:Y:S01]  /*3a20*/  HMMA.16816.F32 R40, R8, R32, R68 ;  /* 0x000000200828723c */ /* 0x004fe20000001844 */
[----:B------:R-:W1:Y:S05]  /*3a30*/  LDSM.16.M88.4 R68, [R235+0x3800] ;  /* 0x00380000eb44783b */ /* 0x000e6a0000000200 */
[----:B---3--:R-:W-:Y:S06]  /*3a40*/  HMMA.16816.F32 R96, R12, R36, R96 ;  /* 0x000000240c60723c */ /* 0x008fec0000001860 */
[C---:B----4-:R-:W-:Y:S06]  /*3a50*/  HMMA.16816.F32 R112, R8.reuse, R28, R148 ;  /* 0x0000001c0870723c */ /* 0x050fec0000001894 */
[C---:B-----5:R-:W-:Y:S06]  /*3a60*/  HMMA.16816.F32 R108, R8.reuse, R18, R104 ;  /* 0x00000012086c723c */ /* 0x060fec0000001868 */
[C---:B------:R-:W-:Y:S06]  /*3a70*/  HMMA.16816.F32 R44, R8.reuse, R38, R124 ;  /* 0x00000026082c723c */ /* 0x040fec000000187c */
[C---:B------:R-:W-:Y:S06]  /*3a80*/  HMMA.16816.F32 R100, R8.reuse, R34, R152 ;  /* 0x000000220864723c */ /* 0x040fec0000001898 */
[C---:B------:R-:W-:Y:S06]  /*3a90*/  HMMA.16816.F32 R120, R8.reuse, R30, R144 ;  /* 0x0000001e0878723c */ /* 0x040fec0000001890 */
[-C--:B------:R-:W-:Y:S06]  /*3aa0*/  HMMA.16816.F32 R116, R8, R16.reuse, R140 ;  /* 0x000000100874723c */ /* 0x080fec000000188c */
[C---:B------:R-:W-:Y:S06]  /*3ab0*/  HMMA.16816.F32 R72, R12.reuse, R16, R72 ;  /* 0x000000100c48723c */ /* 0x040fec0000001848 */
[----:B------:R-:W-:Y:S01]  /*3ac0*/  HMMA.16816.F32 R64, R12, R18, R64 ;  /* 0x000000120c40723c */ /* 0x000fe20000001840 */
[----:B------:R-:W-:Y:S05]  /*3ad0*/  LDSM.16.M88.4 R16, [R234+0x4000] ;  /* 0x00400000ea10783b */ /* 0x000fea0000000200 */
[----:B------:R-:W-:Y:S01]  /*3ae0*/  HMMA.16816.F32 R104, R20, R56, R48 ;  /* 0x000000381468723c */ /* 0x000fe20000001830 */
[----:B------:R-:W2:Y:S05]  /*3af0*/  LDSM.16.M88.4 R48, [R230+0xa000] ;  /* 0x00a00000e630783b */ /* 0x000eaa0000000200 */
[C---:B------:R-:W-:Y:S06]  /*3b00*/  HMMA.16816.F32 R8, R12.reuse, R28, R76 ;  /* 0x0000001c0c08723c */ /* 0x040fec000000184c */
[C---:B------:R-:W-:Y:S01]  /*3b10*/  HMMA.16816.F32 R92, R12.reuse, R38, R92 ;  /* 0x000000260c5c723c */ /* 0x040fe2000000185c */
[----:B------:R-:W-:Y:S05]  /*3b20*/  LDSM.16.M88.4 R36, [R230+0xb800] ;  /* 0x00b80000e624783b */ /* 0x000fea0000000200 */
[C---:B------:R-:W-:Y:S06]  /*3b30*/  HMMA.16816.F32 R84, R12.reuse, R32, R84 ;  /* 0x000000200c54723c */ /* 0x040fec0000001854 */
[C---:B------:R-:W-:Y:S06]  /*3b40*/  HMMA.16816.F32 R28, R12.reuse, R30, R88 ;  /* 0x0000001e0c1c723c */ /* 0x040fec0000001858 */
[----:B------:R-:W-:Y:S01]  /*3b50*/  HMMA.16816.F32 R80, R12, R34, R80 ;  /* 0x000000220c50723c */ /* 0x000fe20000001850 */
[----:B------:R-:W3:Y:S04]  /*3b60*/  LDSM.16.M88.4 R12, [R234+0x6000] ;  /* 0x00600000ea0c783b */ /* 0x000ee80000000200 */
[----:B------:R-:W-:Y:S01]  /*3b70*/  LDSM.16.M88.4 R32, [R229+0x2000] ;  /* 0x00200000e520783b */ /* 0x000fe20000000200 */
[----:B------:R-:W-:Y:S06]  /*3b80*/  HMMA.16816.F32 R88, R24, R56, R96 ;  /* 0x000000381858723c */ /* 0x000fec0000001860 */
[C---:B------:R-:W-:Y:S06]  /*3b90*/  HMMA.16816.F32 R124, R20.reuse, R60, R112 ;  /* 0x0000003c147c723c */ /* 0x040fec0000001870 */
[C---:B------:R-:W-:Y:S01]  /*3ba0*/  HMMA.16816.F32 R140, R20.reuse, R58, R44 ;  /* 0x0000003a148c723c */ /* 0x040fe2000000182c */
[----:B------:R-:W-:Y:S05]  /*3bb0*/  LDSM.16.M88.4 R44, [R230+0xa800] ;  /* 0x00a80000e62c783b */ /* 0x000fea0000000200 */
[C---:B------:R-:W-:Y:S01]  /*3bc0*/  HMMA.16816.F32 R132, R20.reuse, R52, R40 ;  /* 0x000000341484723c */ /* 0x040fe20000001828 */
[----:B------:R-:W-:Y:S05]  /*3bd0*/  LDSM.16.M88.4 R40, [R230+0xb000] ;  /* 0x00b00000e628783b */ /* 0x000fea0000000200 */
[C---:B------:R-:W-:Y:S06]  /*3be0*/  HMMA.16816.F32 R128, R20.reuse, R54, R100 ;  /* 0x000000361480723c */ /* 0x040fec0000001864 */
[C---:B------:R-:W-:Y:S06]  /*3bf0*/  HMMA.16816.F32 R112, R20.reuse, R62, R120 ;  /* 0x0000003e1470723c */ /* 0x040fec0000001878 */
[C---:B-1----:R-:W-:Y:S06]  /*3c00*/  HMMA.16816.F32 R116, R20.reuse, R68, R116 ;  /* 0x000000441474723c */ /* 0x042fec0000001874 */
[----:B------:R-:W-:Y:S01]  /*3c10*/  HMMA.16816.F32 R108, R20, R70, R108 ;  /* 0x00000046146c723c */ /* 0x000fe2000000186c */
[----:B------:R-:W1:Y:S05]  /*3c20*/  LDSM.16.M88.4 R20, [R233+0x4000] ;  /* 0x00400000e914783b */ /* 0x000e6a0000000200 */
[C---:B------:R-:W-:Y:S06]  /*3c30*/  HMMA.16816.F32 R100, R24.reuse, R58, R92 ;  /* 0x0000003a1864723c */ /* 0x040fec000000185c */
[C---:B------:R-:W-:Y:S06]  /*3c40*/  HMMA.16816.F32 R96, R24.reuse, R52, R84 ;  /* 0x000000341860723c */ /* 0x040fec0000001854 */
[----:B------:R-:W-:Y:S01]  /*3c50*/  HMMA.16816.F32 R84, R24, R60, R8 ;  /* 0x0000003c1854723c */ /* 0x000fe20000001808 */
[----:B------:R-:W4:Y:S05]  /*3c60*/  LDSM.16.M88.4 R8, [R233+0x6000] ;  /* 0x00600000e908783b */ /* 0x000f2a0000000200 */
[----:B--2---:R-:W-:Y:S06]  /*3c70*/  HMMA.16816.F32 R56, R16, R48, R88 ;  /* 0x000000301038723c */ /* 0x004fec0000001858 */
[C---:B------:R-:W-:Y:S01]  /*3c80*/  HMMA.16816.F32 R92, R24.reuse, R54, R80 ;  /* 0x00000036185c723c */ /* 0x040fe20000001850 */
[----:B------:R-:W-:Y:S05]  /*3c90*/  LDSM.16.M88.4 R52, [R229+0x3000] ;  /* 0x00300000e534783b */ /* 0x000fea0000000200 */
[C---:B------:R-:W-:Y:S01]  /*3ca0*/  HMMA.16816.F32 R80, R24.reuse, R62, R28 ;  /* 0x0000003e1850723c */ /* 0x040fe2000000181c */
[----:B------:R-:W2:Y:S05]  /*3cb0*/  LDSM.16.M88.4 R28, [R229+0x2800] ;  /* 0x00280000e51c783b */ /* 0x000eaa0000000200 */
[----:B------:R-:W-:Y:S01]  /*3cc0*/  HMMA.16816.F32 R76, R24, R68, R72 ;  /* 0x00000044184c723c */ /* 0x000fe20000001848 */
[----:B------:R-:W5:Y:S01]  /*3cd0*/  LDSM.16.M88.4 R72, [R229+0x3800] ;  /* 0x00380000e548783b */ /* 0x000f620000000200 */
[----:B------:R-:W-:-:S04]  /*3ce0*/  DEPBAR.LE SB0, 0x0 ;  /* 0x000080000000791a */ /* 0x000fc80000000000 */
[----:B------:R-:W-:Y:S06]  /*3cf0*/  HMMA.16816.F32 R64, R24, R70, R64 ;  /* 0x000000461840723c */ /* 0x000fec0000001840 */
[C---:B---3--:R-:W-:Y:S06]  /*3d00*/  HMMA.16816.F32 R60, R12.reuse, R48, R104 ;  /* 0x000000300c3c723c */ /* 0x048fec0000001868 */
[----:B------:R-:W-:Y:S06]  /*3d10*/  HMMA.16816.F32 R24, R12, R50, R140 ;  /* 0x000000320c18723c */ /* 0x000fec000000188c */
[----:B-1----:R-:W-:Y:S06]  /*3d20*/  HMMA.16816.F32 R56, R20, R32, R56 ;  /* 0x000000201438723c */ /* 0x002fec0000001838 */
[----:B------:R-:W-:Y:S06]  /*3d30*/  HMMA.16816.F32 R68, R12, R44, R132 ;  /* 0x0000002c0c44723c */ /* 0x000fec0000001884 */
[----:B------:R-:W-:Y:S06]  /*3d40*/  HMMA.16816.F32 R100, R16, R50, R100 ;  /* 0x000000321064723c */ /* 0x000fec0000001864 */
[C---:B------:R-:W-:Y:S06]  /*3d50*/  HMMA.16816.F32 R88, R12.reuse, R46, R128 ;  /* 0x0000002e0c58723c */ /* 0x040fec0000001880 */
[----:B------:R-:W-:Y:S01]  /*3d60*/  HMMA.16816.F32 R104, R12, R40, R124 ;  /* 0x000000280c68723c */ /* 0x000fe2000000187c */
[----:B------:R-:W-:Y:S01]  /*3d70*/  FMUL.FTZ R3, R56, UR6 ;  /* 0x0000000638037c20 */ /* 0x000fe20008410000 */
[----:B------:R-:W-:-:S04]  /*3d80*/  FMUL.FTZ R6, R57, UR6 ;  /* 0x0000000639067c20 */ /* 0x000fc80008410000 */
[C---:B------:R-:W-:Y:S01]  /*3d90*/  HMMA.16816.F32 R112, R12.reuse, R42, R112 ;  /* 0x0000002a0c70723c */ /* 0x040fe20000001870 */
[----:B------:R1:W-:Y:S05]  /*3da0*/  MUFU.TANH R56, R6 ;  /* 0x0000000600387308 */ /* 0x0003ea0000002400 */
[C---:B------:R-:W-:Y:S06]  /*3db0*/  HMMA.16816.F32 R116, R12.reuse, R36, R116 ;  /* 0x000000240c74723c */ /* 0x040fec0000001874 */
[----:B------:R-:W-:Y:S06]  /*3dc0*/  HMMA.16816.F32 R108, R12, R38, R108 ;  /* 0x000000260c6c723c */ /* 0x000fec000000186c */
[C---:B------:R-:W-:Y:S06]  /*3dd0*/  HMMA.16816.F32 R12, R16.reuse, R40, R84 ;  /* 0x00000028100c723c */ /* 0x040fec0000001854 */
[C---:B------:R-:W-:Y:S06]  /*3de0*/  HMMA.16816.F32 R96, R16.reuse, R44, R96 ;  /* 0x0000002c1060723c */ /* 0x040fec0000001860 */
[C---:B------:R-:W-:Y:S06]  /*3df0*/  HMMA.16816.F32 R80, R16.reuse, R42, R80 ;  /* 0x0000002a1050723c */ /* 0x040fec0000001850 */
[C---:B------:R-:W-:Y:S06]  /*3e00*/  HMMA.16816.F32 R92, R16.reuse, R46, R92 ;  /* 0x0000002e105c723c */ /* 0x040fec000000185c */
[C---:B------:R-:W-:Y:S06]  /*3e10*/  HMMA.16816.F32 R76, R16.reuse, R36, R76 ;  /* 0x00000024104c723c */ /* 0x040fec000000184c */
[----:B------:R-:W-:Y:S06]  /*3e20*/  HMMA.16816.F32 R64, R16, R38, R64 ;  /* 0x000000261040723c */ /* 0x000fec0000001840 */
[----:B----4-:R-:W-:Y:S01]  /*3e30*/  HMMA.16816.F32 R60, R8, R32, R60 ;  /* 0x00000020083c723c */ /* 0x010fe2000000183c */
[----:B------:R-:W-:-:S05]  /*3e40*/  IMAD.SHL.U32 R18, R175, 0x2, RZ ;  /* 0x00000002af127824 */ /* 0x000fca00078e00ff */
[----:B------:R-:W-:Y:S01]  /*3e50*/  HMMA.16816.F32 R36, R8, R34, R24 ;  /* 0x000000220824723c */ /* 0x000fe20000001818 */
[----:B------:R-:W-:-:S05]  /*3e60*/  LOP3.LUT R18, R18, 0x6, RZ, 0xc0, !PT ;  /* 0x0000000612127812 */ /* 0x000fca00078ec0ff */
[----:B--2---:R-:W-:Y:S01]  /*3e70*/  HMMA.16816.F32 R24, R8, R28, R68 ;  /* 0x0000001c0818723c */ /* 0x004fe20000001844 */
[----:B------:R2:W3:Y:S05]  /*3e80*/  MUFU.TANH R68, R3 ;  /* 0x0000000300447308 */ /* 0x0004ea0000002400 */
[----:B------:R-:W-:Y:S06]  /*3e90*/  HMMA.16816.F32 R32, R20, R34, R100 ;  /* 0x000000221420723c */ /* 0x000fec0000001864 */
[----:B------:R-:W-:Y:S01]  /*3ea0*/  HMMA.16816.F32 R40, R8, R30, R88 ;  /* 0x0000001e0828723c */ /* 0x000fe20000001858 */
[----:B------:R-:W-:Y:S01]  /*3eb0*/  FMUL.FTZ R7, R60, UR6 ;  /* 0x000000063c077c20 */ /* 0x000fe20008410000 */
[----:B-1----:R-:W-:Y:S01]  /*3ec0*/  FMUL.FTZ R6, R61, UR6 ;  /* 0x000000063d067c20 */ /* 0x002fe20008410000 */
[----:B--2---:R-:W-:-:S03]  /*3ed0*/  IMAD.U32 R3, RZ, RZ, UR16 ;  /* 0x00000010ff037e24 */ /* 0x004fc6000f8e00ff */
[C---:B------:R-:W-:Y:S01]  /*3ee0*/  HMMA.16816.F32 R44, R8.reuse, R52, R104 ;  /* 0x00000034082c723c */ /* 0x040fe20000001868 */
[----:B------:R-:W-:Y:S01]  /*3ef0*/  FMUL.FTZ R36, R36, UR6 ;  /* 0x0000000624247c20 */ /* 0x000fe20008410000 */
[----:B------:R-:W-:Y:S01]  /*3f00*/  FMUL.FTZ R38, R38, UR6 ;  /* 0x0000000626267c20 */ /* 0x000fe20008410000 */
[----:B------:R-:W-:Y:S02]  /*3f10*/  IMAD R18, R3, 0x40, R18 ;  /* 0x0000004003127824 */ /* 0x000fe400078e0212 */
[----:B------:R-:W-:Y:S01]  /*3f20*/  FMUL.FTZ R3, R58, UR6 ;  /* 0x000000063a037c20 */ /* 0x000fe20008410000 */
[----:B------:R-:W-:Y:S01]  /*3f30*/  FMUL.FTZ R70, R27, UR6 ;  /* 0x000000061b467c20 */ /* 0x000fe20008410000 */
[----:B------:R-:W-:Y:S01]  /*3f40*/  HMMA.16816.F32 R48, R8, R54, R112 ;  /* 0x000000360830723c */ /* 0x000fe20000001870 */
[C---:B------:R-:W-:Y:S01]  /*3f50*/  VIADD R16, R18.reuse, 0x1 ;  /* 0x0000000112107836 */ /* 0x040fe20000000000 */
[----:B------:R1:W-:Y:S01]  /*3f60*/  MUFU.TANH R58, R3 ;  /* 0x00000003003a7308 */ /* 0x0003e20000002400 */
[----:B------:R-:W-:-:S02]  /*3f70*/  ISETP.GE.AND P2, PT, R18, UR23, PT ;  /* 0x0000001712007c0c */ /* 0x000fc4000bf46270 */
[----:B------:R-:W-:Y:S01]  /*3f80*/  FMUL.FTZ R19, R32, UR6 ;  /* 0x0000000620137c20 */ /* 0x000fe20008410000 */
[C---:B-----5:R-:W-:Y:S01]  /*3f90*/  HMMA.16816.F32 R116, R8.reuse, R72, R116 ;  /* 0x000000480874723c */ /* 0x060fe20000001874 */
[----:B------:R-:W-:Y:S01]  /*3fa0*/  FMUL.FTZ R17, R33, UR6 ;  /* 0x0000000621117c20 */ /* 0x000fe20008410000 */
[----:B------:R-:W-:Y:S01]  /*3fb0*/  FMUL.FTZ R33, R35, UR6 ;  /* 0x0000000623217c20 */ /* 0x000fe20008410000 */
[----:B------:R-:W-:Y:S01]  /*3fc0*/  FMUL.FTZ R34, R34, UR6 ;  /* 0x0000000622227c20 */ /* 0x000fe20008410000 */
[----:B------:R-:W-:Y:S01]  /*3fd0*/  MUFU.TANH R32, R7 ;  /* 0x0000000700207308 */ /* 0x000fe20000002400 */
[----:B------:R-:W-:Y:S01]  /*3fe0*/  FMUL.FTZ R85, R43, UR6 ;  /* 0x000000062b557c20 */ /* 0x000fe20008410000 */
[----:B------:R-:W-:Y:S01]  /*3ff0*/  HMMA.16816.F32 R108, R8, R74, R108 ;  /* 0x0000004a086c723c */ /* 0x000fe2000000186c */
[----:B------:R-:W-:-:S05]  /*4000*/  ISETP.GE.AND P1, PT, R16, UR23, PT ;  /* 0x0000001710007c0c */ /* 0x000fca000bf26270 */
[C---:B------:R-:W-:Y:S01]  /*4010*/  HMMA.16816.F32 R12, R20.reuse, R52, R12 ;  /* 0x00000034140c723c */ /* 0x040fe2000000180c */
[----:B-1----:R-:W-:Y:S01]  /*4020*/  FMUL.FTZ R3, R59, UR6 ;  /* 0x000000063b037c20 */ /* 0x002fe20008410000 */
[----:B------:R-:W-:Y:S01]  /*4030*/  FMUL.FTZ R59, R37, UR6 ;  /* 0x00000006253b7c20 */ /* 0x000fe20008410000 */
[----:B------:R-:W-:Y:S01]  /*4040*/  FMUL.FTZ R86, R46, UR6 ;  /* 0x000000062e567c20 */ /* 0x000fe20008410000 */
[----:B------:R-:W-:Y:S01]  /*4050*/  MUFU.TANH R37, R6 ;  /* 0x0000000600257308 */ /* 0x000fe20000002400 */
[----:B------:R-:W-:Y:S01]  /*4060*/  FMUL.FTZ R84, R44, UR6 ;  /* 0x000000062c547c20 */ /* 0x000fe20008410000 */
[----:B------:R-:W-:Y:S01]  /*4070*/  HMMA.16816.F32 R8, R20, R28, R96 ;  /* 0x0000001c1408723c */ /* 0x000fe20000001860 */
[----:B------:R-:W-:Y:S01]  /*4080*/  FMUL.FTZ R91, R47, UR6 ;  /* 0x000000062f5b7c20 */ /* 0x000fe20008410000 */
[----:B------:R-:W-:-:S04]  /*4090*/  FMUL.FTZ R89, R45, UR6 ;  /* 0x000000062d597c20 */ /* 0x000fc80008410000 */
[C---:B------:R-:W-:Y:S01]  /*40a0*/  HMMA.16816.F32 R52, R20.reuse, R54, R80 ;  /* 0x000000361434723c */ /* 0x040fe20000001850 */
[----:B------:R-:W-:Y:S01]  /*40b0*/  FMUL.FTZ R96, R49, UR6 ;  /* 0x0000000631607c20 */ /* 0x000fe20008410000 */
[----:B------:R-:W-:Y:S01]  /*40c0*/  MUFU.TANH R19, R19 ;  /* 0x0000001300137308 */ /* 0x000fe20000002400 */
[----:B------:R-:W-:Y:S01]  /*40d0*/  FMUL.FTZ R97, R50, UR6 ;  /* 0x0000000632617c20 */ /* 0x000fe20008410000 */
[----:B------:R-:W-:Y:S02]  /*40e0*/  FMUL.FTZ R98, R51, UR6 ;  /* 0x0000000633627c20 */ /* 0x000fe40008410000 */
[C---:B------:R-:W-:Y:S04]  /*40f0*/  HMMA.16816.F32 R28, R20.reuse, R30, R92 ;  /* 0x0000001e141c723c */ /* 0x040fe8000000185c */
[----:B------:R-:W-:Y:S02]  /*4100*/  MUFU.TANH R33, R33 ;  /* 0x0000002100217308 */ /* 0x000fe40000002400 */
[----:B------:R-:W-:Y:S01]  /*4110*/  HMMA.16816.F32 R76, R20, R72, R76 ;  /* 0x00000048144c723c */ /* 0x000fe2000000184c */
[----:B------:R-:W-:Y:S01]  /*4120*/  FMUL.FTZ R88, R15, UR6 ;  /* 0x000000060f587c20 */ /* 0x000fe20008410000 */
[----:B------:R-:W-:Y:S01]  /*4130*/  IADD3 R15, R18, 0x8, RZ ;  /* 0x00000008120f7810 */ /* 0x000fe20007ffe0ff */
[----:B------:R-:W-:Y:S01]  /*4140*/  FMUL.FTZ R87, R13, UR6 ;  /* 0x000000060d577c20 */ /* 0x000fe20008410000 */
[----:B------:R-:W-:-:S02]  /*4150*/  FMUL.FTZ R95, R48, UR6 ;  /* 0x00000006305f7c20 */ /* 0x000fc40008410000 */
[----:B------:R-:W-:Y:S01]  /*4160*/  HMMA.16816.F32 R80, R20, R74, R64 ;  /* 0x0000004a1450723c */ /* 0x000fe20000001840 */
[----:B------:R-:W-:Y:S01]  /*4170*/  FMUL.FTZ R8, R8, UR6 ;  /* 0x0000000608087c20 */ /* 0x000fe20008410000 */
[----:B------:R-:W-:Y:S01]  /*4180*/  FMUL.FTZ R9, R9, UR6 ;  /* 0x0000000609097c20 */ /* 0x000fe20008410000 */
[----:B------:R-:W-:Y:S01]  /*4190*/  FMUL.FTZ R60, R10, UR6 ;  /* 0x000000060a3c7c20 */ /* 0x000fe20008410000 */
[----:B------:R-:W-:Y:S01]  /*41a0*/  FMUL.FTZ R72, R40, UR6 ;  /* 0x0000000628487c20 */ /* 0x000fe20008410000 */
[----:B------:R-:W-:Y:S01]  /*41b0*/  MUFU.TANH R13, R8 ;  /* 0x00000008000d7308 */ /* 0x000fe20000002400 */
[----:B------:R-:W-:Y:S01]  /*41c0*/  FMUL.FTZ R93, R54, UR6 ;  /* 0x00000006365d7c20 */ /* 0x000fe20008410000 */
[----:B------:R-:W-:Y:S01]  /*41d0*/  FMUL.FTZ R21, R62, UR6 ;  /* 0x000000063e157c20 */ /* 0x000fe20008410000 */
[----:B------:R-:W-:Y:S01]  /*41e0*/  FMUL.FTZ R62, R39, UR6 ;  /* 0x00000006273e7c20 */ /* 0x000fe20008410000 */
[----:B------:R-:W-:Y:S01]  /*41f0*/  FMUL.FTZ R22, R63, UR6 ;  /* 0x000000063f167c20 */ /* 0x000fe20008410000 */
[----:B------:R-:W-:Y:S01]  /*4200*/  FMUL.FTZ R75, R14, UR6 ;  /* 0x000000060e4b7c20 */ /* 0x000fe20008410000 */
[----:B------:R-:W-:Y:S01]  /*4210*/  FMUL.FTZ R64, R24, UR6 ;  /* 0x0000000618407c20 */ /* 0x000fe20008410000 */
[----:B------:R-:W-:Y:S01]  /*4220*/  FMUL.FTZ R65, R25, UR6 ;  /* 0x0000000619417c20 */ /* 0x000fe20008410000 */
[----:B------:R1:W-:Y:S01]  /*4230*/  MUFU.TANH R39, R3 ;  /* 0x0000000300277308 */ /* 0x0003e20000002400 */
[----:B------:R-:W-:Y:S01]  /*4240*/  FMUL.FTZ R24, R12, UR6 ;  /* 0x000000060c187c20 */ /* 0x000fe20008410000 */
[----:B------:R-:W-:-:S02]  /*4250*/  VIADD R25, R18, 0x18 ;  /* 0x0000001812197836 */ /* 0x000fc40000000000 */
[----:B------:R-:W-:Y:S01]  /*4260*/  FMUL.FTZ R63, R11, UR6 ;  /* 0x000000060b3f7c20 */ /* 0x000fe20008410000 */
[----:B------:R-:W-:Y:S01]  /*4270*/  FMUL.FTZ R20, R28, UR6 ;  /* 0x000000061c147c20 */ /* 0x000fe20008410000 */
[----:B------:R-:W-:Y:S01]  /*4280*/  FMUL.FTZ R23, R29, UR6 ;  /* 0x000000061d177c20 */ /* 0x000fe20008410000 */
[----:B------:R-:W-:Y:S01]  /*4290*/  FMUL.FTZ R90, R52, UR6 ;  /* 0x00000006345a7c20 */ /* 0x000fe20008410000 */
[----:B------:R-:W-:Y:S01]  /*42a0*/  FMUL.FTZ R66, R26, UR6 ;  /* 0x000000061a427c20 */ /* 0x000fe20008410000 */
[----:B------:R2:W-:Y:S01]  /*42b0*/  MUFU.TANH R27, R21 ;  /* 0x00000015001b7308 */ /* 0x0005e20000002400 */
[----:B------:R-:W-:Y:S02]  /*42c0*/  VIADD R26, R18, 0x20 ;  /* 0x00000020121a7836 */ /* 0x000fe40000000000 */
[----:B------:R-:W-:Y:S01]  /*42d0*/  FMUL.FTZ R92, R53, UR6 ;  /* 0x00000006355c7c20 */ /* 0x000fe20008410000 */
[----:B------:R-:W-:Y:S01]  /*42e0*/  FMUL.FTZ R74, R41, UR6 ;  /* 0x00000006294a7c20 */ /* 0x000fe20008410000 */
[----:B------:R-:W-:Y:S01]  /*42f0*/  FMUL.FTZ R69, R30, UR6 ;  /* 0x000000061e457c20 */ /* 0x000fe20008410000 */
[----:B------:R-:W-:Y:S01]  /*4300*/  FMUL.FTZ R71, R31, UR6 ;  /* 0x000000061f477c20 */ /* 0x000fe20008410000 */
[----:B------:R-:W-:Y:S01]  /*4310*/  FMUL.FTZ R73, R42, UR6 ;  /* 0x000000062a497c20 */ /* 0x000fe20008410000 */
[----:B------:R-:W-:Y:S01]  /*4320*/  ISETP.GE.AND P0, PT, R15, UR23, PT ;  /* 0x000000170f007c0c */ /* 0x000fe2000bf06270 */
[----:B------:R4:W5:Y:S01]  /*4330*/  MUFU.TANH R14, R17 ;  /* 0x00000011000e7308 */ /* 0x0009620000002400 */
[----:B-1----:R-:W-:Y:S01]  /*4340*/  MOV R3, UR23 ;  /* 0x0000001700037c02 */ /* 0x002fe20008000f00 */
[----:B------:R-:W-:Y:S01]  /*4350*/  FMUL.FTZ R94, R55, UR6 ;  /* 0x00000006375e7c20 */ /* 0x000fe20008410000 */
[----:B------:R-:W-:-:S02]  /*4360*/  ISETP.GE.AND P3, PT, R25, UR23, PT ;  /* 0x0000001719007c0c */ /* 0x000fc4000bf66270 */
[----:B------:R-:W-:-:S03]  /*4370*/  IADD3 R3, R3, -UR24, R158 ;  /* 0x8000001803037c10 */ /* 0x000fc6000fffe09e */
[----:B------:R1:W-:Y:S01]  /*4380*/  MUFU.TANH R35, R22 ;  /* 0x0000001600237308 */ /* 0x0003e20000002400 */
[C---:B--2---:R-:W-:Y:S02]  /*4390*/  VIADD R21, R18.reuse, 0x10 ;  /* 0x0000001012157836 */ /* 0x044fe40000000000 */
[C---:B------:R-:W-:Y:S02]  /*43a0*/  IMAD.IADD R5, R3.reuse, 0x1, -R18 ;  /* 0x0000000103057824 */ /* 0x040fe400078e0a12 */
[----:B------:R-:W-:Y:S01]  /*43b0*/  IMAD.IADD R7, R3, 0x1, -R16 ;  /* 0x0000000103077824 */ /* 0x000fe200078e0a10 */
[----:B------:R-:W-:Y:S01]  /*43c0*/  ISETP.GE.AND P5, PT, R21, UR23, PT ;  /* 0x0000001715007c0c */ /* 0x000fe2000bfa6270 */
[C---:B------:R-:W-:Y:S01]  /*43d0*/  IMAD.IADD R8, R3.reuse, 0x1, -R21 ;  /* 0x0000000103087824 */ /* 0x040fe200078e0a15 */
[----:B------:R-:W-:Y:S01]  /*43e0*/  IABS R6, R5 ;  /* 0x0000000500067213 */ /* 0x000fe20000000000 */
[----:B----4-:R-:W-:Y:S01]  /*43f0*/  VIADD R17, R18, 0x9 ;  /* 0x0000000912117836 */ /* 0x010fe20000000000 */
[----:B------:R-:W-:Y:S01]  /*4400*/  IABS R5, R7 ;  /* 0x0000000700057213 */ /* 0x000fe20000000000 */
[----:B------:R2:W4:Y:S01]  /*4410*/  MUFU.TANH R12, R9 ;  /* 0x00000009000c7308 */ /* 0x0005220000002400 */
[----:B------:R-:W-:Y:S01]  /*4420*/  I2FP.F32.S32 R6, R6 ;  /* 0x0000000600067245 */ /* 0x000fe20000201400 */
[----:B------:R-:W-:Y:S01]  /*4430*/  IMAD.IADD R11, R3, 0x1, -R25 ;  /* 0x00000001030b7824 */ /* 0x000fe200078e0a19 */
[----:B------:R-:W-:-:S02]  /*4440*/  I2FP.F32.S32 R5, R5 ;  /* 0x0000000500057245 */ /* 0x000fc40000201400 */
[----:B------:R-:W-:Y:S01]  /*4450*/  ISETP.GE.AND P6, PT, R17, UR23, PT ;  /* 0x0000001711007c0c */ /* 0x000fe2000bfc6270 */
[----:B---3--:R-:W-:Y:S01]  /*4460*/  FFMA.FTZ R46, R6, -UR5, R68 ;  /* 0x80000005062e7c23 */ /* 0x008fe20008010044 */
[----:B-1----:R-:W-:Y:S02]  /*4470*/  VIADD R22, R18, 0x11 ;  /* 0x0000001112167836 */ /* 0x002fe40000000000 */
[----:B------:R-:W-:Y:S01]  /*4480*/  FFMA.FTZ R49, R5, -UR5, R56 ;  /* 0x8000000505317c23 */ /* 0x000fe20008010038 */
[C---:B------:R-:W-:Y:S01]  /*4490*/  IADD3 R6, R3.reuse, -R15, RZ ;  /* 0x8000000f03067210 */ /* 0x040fe20007ffe0ff */
[----:B------:R-:W-:Y:S01]  /*44a0*/  IMAD.IADD R5, R3, 0x1, -R17 ;  /* 0x0000000103057824 */ /* 0x000fe200078e0a11 */
[----:B------:R-:W-:Y:S01]  /*44b0*/  MUFU.TANH R29, R34 ;  /* 0x00000022001d7308 */ /* 0x000fe20000002400 */
[----:B------:R-:W-:Y:S01]  /*44c0*/  FSEL R166, R46, -INF , !P2 ;  /* 0xff8000002ea67808 */ /* 0x000fe20005000000 */
[----:B------:R-:W-:Y:S01]  /*44d0*/  FMUL.FTZ R68, R83, UR6 ;  /* 0x0000000653447c20 */ /* 0x000fe20008410000 */
[----:B------:R-:W-:-:S02]  /*44e0*/  IABS R10, R6 ;  /* 0x00000006000a7213 */ /* 0x000fc40000000000 */
[----:B------:R-:W-:Y:S01]  /*44f0*/  IABS R7, R5 ;  /* 0x0000000500077213 */ /* 0x000fe20000000000 */
[----:B--2---:R-:W-:Y:S01]  /*4500*/  IMAD.IADD R9, R3, 0x1, -R22 ;  /* 0x0000000103097824 */ /* 0x004fe200078e0a16 */
[----:B------:R-:W-:Y:S01]  /*4510*/  IABS R6, R8 ;  /* 0x0000000800067213 */ /* 0x000fe20000000000 */
[----:B------:R-:W-:Y:S01]  /*4520*/  MUFU.TANH R31, R59 ;  /* 0x0000003b001f7308 */ /* 0x000fe20000002400 */
[----:B------:R-:W-:Y:S02]  /*4530*/  IABS R8, R11 ;  /* 0x0000000b00087213 */ /* 0x000fe40000000000 */
[----:B------:R-:W-:Y:S02]  /*4540*/  IABS R5, R9 ;  /* 0x0000000900057213 */ /* 0x000fe40000000000 */
[----:B------:R-:W-:Y:S01]  /*4550*/  MOV R9, R7 ;  /* 0x0000000700097202 */ /* 0x000fe20000000f00 */
[----:B------:R-:W-:Y:S01]  /*4560*/  IMAD.MOV.U32 R7, RZ, RZ, R6 ;  /* 0x000000ffff077224 */ /* 0x000fe200078e0006 */
[----:B------:R-:W-:Y:S01]  /*4570*/  ISETP.GE.AND P4, PT, R22, UR23, PT ;  /* 0x0000001716007c0c */ /* 0x000fe2000bf86270 */
[----:B------:R-:W1:Y:S01]  /*4580*/  MUFU.TANH R11, R20 ;  /* 0x00000014000b7308 */ /* 0x000e620000002400 */
[----:B------:R-:W-:Y:S01]  /*4590*/  IMAD.MOV.U32 R6, RZ, RZ, R5 ;  /* 0x000000ffff067224 */ /* 0x000fe200078e0005 */
[----:B------:R-:W-:Y:S01]  /*45a0*/  I2FP.F32.S32 R9, R9 ;  /* 0x0000000900097245 */ /* 0x000fe20000201400 */
[----:B------:R-:W-:Y:S01]  /*45b0*/  IMAD.MOV.U32 R5, RZ, RZ, R8 ;  /* 0x000000ffff057224 */ /* 0x000fe200078e0008 */
[----:B------:R-:W-:-:S02]  /*45c0*/  I2FP.F32.S32 R7, R7 ;  /* 0x0000000700077245 */ /* 0x000fc40000201400 */
[----:B------:R-:W-:Y:S01]  /*45d0*/  I2FP.F32.S32 R8, R10 ;  /* 0x0000000a00087245 */ /* 0x000fe20000201400 */
[----:B-----5:R-:W-:Y:S01]  /*45e0*/  FFMA.FTZ R53, R9, -UR5, R14 ;  /* 0x8000000509357c23 */ /* 0x020fe2000801000e */
[----:B------:R-:W-:Y:S01]  /*45f0*/  I2FP.F32.S32 R6, R6 ;  /* 0x0000000600067245 */ /* 0x000fe20000201400 */
[----:B------:R-:W-:Y:S01]  /*4600*/  FFMA.FTZ R54, R7, -UR5, R13 ;  /* 0x8000000507367c23 */ /* 0x000fe2000801000d */
[----:B------:R-:W-:Y:S02]  /*4610*/  VIADD R7, R3, 0x8 ;  /* 0x0000000803077836 */ /* 0x000fe40000000000 */
[----:B------:R-:W-:Y:S01]  /*4620*/  FFMA.FTZ R52, R8, -UR5, R19 ;  /* 0x8000000508347c23 */ /* 0x000fe20008010013 */
[----:B------:R-:W-:Y:S01]  /*4630*/  I2FP.F32.S32 R5, R5 ;  /* 0x0000000500057245 */ /* 0x000fe20000201400 */
[----:B------:R2:W-:Y:S01]  /*4640*/  MUFU.TANH R19, R23 ;  /* 0x0000001700137308 */ /* 0x0005e20000002400 */
[----:B------:R-:W-:Y:S02]  /*4650*/  IMAD.IADD R8, R7, 0x1, -R18 ;  /* 0x0000000107087824 */ /* 0x000fe400078e0a12 */
[----:B----4-:R-:W-:Y:S01]  /*4660*/  FFMA.FTZ R57, R6, -UR5, R12 ;  /* 0x8000000506397c23 */ /* 0x010fe2000801000c */
[----:B------:R-:W-:Y:S01]  /*4670*/  IADD3 R6, R3, 0x40, RZ ;  /* 0x0000004003067810 */ /* 0x000fe20007ffe0ff */
[----:B-1----:R-:W-:Y:S01]  /*4680*/  FFMA.FTZ R67, R5, -UR5, R11 ;  /* 0x8000000505437c23 */ /* 0x002fe2000801000b */
[C---:B------:R-:W-:Y:S01]  /*4690*/  VIADD R5, R3.reuse, 0x48 ;  /* 0x0000004803057836 */ /* 0x040fe20000000000 */
[----:B------:R-:W-:Y:S01]  /*46a0*/  IABS R11, R8 ;  /* 0x00000008000b7213 */ /* 0x000fe20000000000 */
[----:B------:R-:W-:Y:S01]  /*46b0*/  IMAD.IADD R8, R3, 0x1, -R26 ;  /* 0x0000000103087824 */ /* 0x000fe200078e0a1a */
[----:B------:R-:W-:Y:S01]  /*46c0*/  IADD3 R10, -R18, R6, RZ ;  /* 0x00000006120a7210 */ /* 0x000fe20007ffe1ff */
[----:B------:R-:W-:Y:S01]  /*46d0*/  IMAD.IADD R12, R5, 0x1, -R18 ;  /* 0x00000001050c7824 */ /* 0x000fe200078e0a12 */
[----:B------:R-:W1:Y:S01]  /*46e0*/  MUFU.TANH R20, R24 ;  /* 0x0000001800147308 */ /* 0x000e620000002400 */
[----:B------:R-:W-:Y:S01]  /*46f0*/  IMAD.MOV.U32 R13, RZ, RZ, R11 ;  /* 0x000000ffff0d7224 */ /* 0x000fe200078e000b */
[----:B------:R-:W-:-:S02]  /*4700*/  IABS R14, R10 ;  /* 0x0000000a000e7213 */ /* 0x000fc40000000000 */
[----:B------:R-:W-:Y:S02]  /*4710*/  IABS R8, R8 ;  /* 0x0000000800087213 */ /* 0x000fe40000000000 */
[----:B------:R-:W-:Y:S01]  /*4720*/  IABS R10, R12 ;  /* 0x0000000c000a7213 */ /* 0x000fe20000000000 */
[----:B--2---:R-:W-:Y:S01]  /*4730*/  VIADD R23, R18, 0x19 ;  /* 0x0000001912177836 */ /* 0x004fe20000000000 */
[----:B------:R-:W-:Y:S01]  /*4740*/  MOV R11, R8 ;  /* 0x00000008000b7202 */ /* 0x000fe20000000f00 */
[----:B------:R-:W-:Y:S01]  /*4750*/  IMAD.MOV.U32 R8, RZ, RZ, R14 ;  /* 0x000000ffff087224 */ /* 0x000fe200078e000e */
[----:B------:R-:W2:Y:S01]  /*4760*/  MUFU.TANH R24, R36 ;  /* 0x0000002400187308 */ /* 0x000ea20000002400 */
[----:B------:R-:W-:Y:S01]  /*4770*/  IMAD.IADD R9, R3, 0x1, -R23 ;  /* 0x0000000103097824 */ /* 0x000fe200078e0a17 */
[----:B------:R-:W-:Y:S02]  /*4780*/  I2FP.F32.S32 R12, R11 ;  /* 0x0000000b000c7245 */ /* 0x000fe40000201400 */
[----:B------:R-:W-:Y:S01]  /*4790*/  I2FP.F32.S32 R11, R13 ;  /* 0x0000000d000b7245 */ /* 0x000fe20000201400 */
[----:B------:R-:W-:Y:S01]  /*47a0*/  IMAD.IADD R13, R6, 0x1, -R15 ;  /* 0x00000001060d7824 */ /* 0x000fe200078e0a0f */
[----:B------:R-:W-:Y:S01]  /*47b0*/  IABS R9, R9 ;  /* 0x0000000900097213 */ /* 0x000fe20000000000 */
[----:B-1----:R-:W-:Y:S01]  /*47c0*/  FFMA.FTZ R61, R12, -UR5, R20 ;  /* 0x800000050c3d7c23 */ /* 0x002fe20008010014 */
[----:B------:R-:W-:Y:S01]  /*47d0*/  MUFU.TANH R14, R60 ;  /* 0x0000003c000e7308 */ /* 0x000fe20000002400 */
[----:B------:R-:W-:Y:S01]  /*47e0*/  FFMA.FTZ R44, R11, -UR5, R58 ;  /* 0x800000050b2c7c23 */ /* 0x000fe2000801003a */
[----:B------:R-:W-:-:S02]  /*47f0*/  I2FP.F32.S32 R9, R9 ;  /* 0x0000000900097245 */ /* 0x000fc40000201400 */
[----:B------:R-:W-:Y:S02]  /*4800*/  IADD3 R11, -R15, R7, RZ ;  /* 0x000000070f0b7210 */ /* 0x000fe40007ffe1ff */
[----:B------:R-:W-:Y:S01]  /*4810*/  FSEL R173, R44, -INF , !P2 ;  /* 0xff8000002cad7808 */ /* 0x000fe20005000000 */
[----:B------:R-:W-:Y:S01]  /*4820*/  FFMA.FTZ R50, R9, -UR5, R19 ;  /* 0x8000000509327c23 */ /* 0x000fe20008010013 */
[----:B------:R-:W-:Y:S01]  /*4830*/  I2FP.F32.S32 R9, R8 ;  /* 0x0000000800097245 */ /* 0x000fe20000201400 */
[----:B------:R1:W-:Y:S01]  /*4840*/  MUFU.TANH R19, R62 ;  /* 0x0000003e00137308 */ /* 0x0003e20000002400 */
[----:B------:R-:W-:Y:S01]  /*4850*/  I2FP.F32.S32 R8, R10 ;  /* 0x0000000a00087245 */ /* 0x000fe20000201400 */
[----:B------:R-:W-:Y:S01]  /*4860*/  IMAD.IADD R10, R5, 0x1, -R16 ;  /* 0x00000001050a7824 */ /* 0x000fe200078e0a10 */
[----:B------:R-:W-:Y:S01]  /*4870*/  FSEL R168, R49, -INF , !P1 ;  /* 0xff80000031a87808 */ /* 0x000fe20004800000 */
[----:B------:R-:W-:Y:S01]  /*4880*/  FFMA.FTZ R41, R9, -UR5, R32 ;  /* 0x8000000509297c23 */ /* 0x000fe20008010020 */
[----:B------:R-:W-:-:S02]  /*4890*/  IMAD.IADD R9, R7, 0x1, -R16 ;  /* 0x0000000107097824 */ /* 0x000fc400078e0a10 */
[----:B------:R-:W-:Y:S01]  /*48a0*/  FFMA.FTZ R40, R8, -UR5, R27 ;  /* 0x8000000508287c23 */ /* 0x000fe2000801001b */
[----:B------:R-:W-:Y:S01]  /*48b0*/  IMAD.IADD R8, R6, 0x1, -R16 ;  /* 0x0000000106087824 */ /* 0x000fe200078e0a10 */
[----:B------:R-:W3:Y:S01]  /*48c0*/  MUFU.TANH R28, R38 ;  /* 0x00000026001c7308 */ /* 0x000ee20000002400 */
[----:B------:R-:W-:Y:S02]  /*48d0*/  FSEL R163, R52, -INF , !P0 ;  /* 0xff80000034a37808 */ /* 0x000fe40004000000 */
[----:B------:R-:W-:Y:S02]  /*48e0*/  IABS R12, R9 ;  /* 0x00000009000c7213 */ /* 0x000fe40000000000 */
[----:B------:R-:W-:Y:S02]  /*48f0*/  IABS R9, R8 ;  /* 0x0000000800097213 */ /* 0x000fe40000000000 */
[----:B------:R-:W-:Y:S01]  /*4900*/  IABS R8, R10 ;  /* 0x0000000a00087213 */ /* 0x000fe20000000000 */
[----:B------:R-:W-:Y:S01]  /*4910*/  MUFU.TANH R32, R63 ;  /* 0x0000003f00207308 */ /* 0x000fe20000002400 */
[----:B------:R-:W-:-:S02]  /*4920*/  IABS R10, R11 ;  /* 0x0000000b000a7213 */ /* 0x000fc40000000000 */
[----:B------:R-:W-:Y:S01]  /*4930*/  IABS R11, R13 ;  /* 0x0000000d000b7213 */ /* 0x000fe20000000000 */
[----:B------:R-:W-:Y:S01]  /*4940*/  IMAD.MOV.U32 R13, RZ, RZ, R12 ;  /* 0x000000ffff0d7224 */ /* 0x000fe200078e000c */
[----:B-1----:R-:W-:Y:S01]  /*4950*/  FSEL R62, R41, -INF , !P2 ;  /* 0xff800000293e7808 */ /* 0x002fe20005000000 */
[----:B------:R-:W-:Y:S01]  /*4960*/  IMAD.MOV.U32 R12, RZ, RZ, R9 ;  /* 0x000000ffff0c7224 */ /* 0x000fe200078e0009 */
[----:B------:R-:W-:Y:S01]  /*4970*/  FSEL R162, R53, -INF , !P6 ;  /* 0xff80000035a27808 */ /* 0x000fe20007000000 */
[----:B------:R-:W-:Y:S01]  /*4980*/  IMAD.MOV.U32 R9, RZ, RZ, R10 ;  /* 0x000000ffff097224 */ /* 0x000fe200078e000a */
[----:B------:R-:W-:Y:S01]  /*4990*/  MOV R10, R11 ;  /* 0x0000000b000a7202 */ /* 0x000fe20000000f00 */
[----:B------:R-:W-:Y:S01]  /*49a0*/  MUFU.TANH R16, R66 ;  /* 0x0000004200107308 */ /* 0x000fe20000002400 */
[----:B------:R-:W-:Y:S02]  /*49b0*/  I2FP.F32.S32 R11, R8 ;  /* 0x00000008000b7245 */ /* 0x000fe40000201400 */
[----:B------:R-:W-:Y:S01]  /*49c0*/  I2FP.F32.S32 R8, R10 ;  /* 0x0000000a00087245 */ /* 0x000fe20000201400 */
[----:B------:R-:W-:Y:S01]  /*49d0*/  IMAD.IADD R10, R6, 0x1, -R17 ;  /* 0x00000001060a7824 */ /* 0x000fe200078e0a11 */
[----:B------:R-:W-:Y:S01]  /*49e0*/  I2FP.F32.S32 R9, R9 ;  /* 0x0000000900097245 */ /* 0x000fe20000201400 */
[----:B------:R-:W-:Y:S01]  /*49f0*/  FFMA.FTZ R20, R11, -UR5, R35 ;  /* 0x800000050b147c23 */ /* 0x000fe20008010023 */
[----:B------:R-:W-:Y:S01]  /*4a00*/  I2FP.F32.S32 R12, R12 ;  /* 0x0000000c000c7245 */ /* 0x000fe20000201400 */
[----:B--2---:R-:W-:Y:S01]  /*4a10*/  FFMA.FTZ R47, R8, -UR5, R24 ;  /* 0x80000005082f7c23 */ /* 0x004fe20008010018 */
[----:B------:R-:W-:Y:S01]  /*4a20*/  I2FP.F32.S32 R13, R13 ;  /* 0x0000000d000d7245 */ /* 0x000fe20000201400 */
[----:B------:R-:W-:Y:S01]  /*4a30*/  FFMA.FTZ R48, R9, -UR5, R29 ;  /* 0x8000000509307c23 */ /* 0x000fe2000801001d */
[----:B------:R-:W-:-:S02]  /*4a40*/  IMAD.IADD R8, R5, 0x1, -R15 ;  /* 0x0000000105087824 */ /* 0x000fc400078e0a0f */
[----:B------:R-:W-:Y:S01]  /*4a50*/  FFMA.FTZ R27, R12, -UR5, R37 ;  /* 0x800000050c1b7c23 */ /* 0x000fe20008010025 */
[----:B------:R-:W-:Y:S02]  /*4a60*/  IMAD.IADD R9, R7, 0x1, -R17 ;  /* 0x0000000107097824 */ /* 0x000fe400078e0a11 */
[----:B------:R-:W-:Y:S01]  /*4a70*/  FFMA.FTZ R30, R13, -UR5, R39 ;  /* 0x800000050d1e7c23 */ /* 0x000fe20008010027 */
[----:B------:R-:W-:Y:S01]  /*4a80*/  IMAD.IADD R12, R5, 0x1, -R17 ;  /* 0x00000001050c7824 */ /* 0x000fe200078e0a11 */
[----:B------:R-:W-:Y:S01]  /*4a90*/  IADD3 R13, -R21, R7, RZ ;  /* 0x00000007150d7210 */ /* 0x000fe20007ffe1ff */
[----:B------:R-:W1:Y:S01]  /*4aa0*/  MUFU.TANH R24, R65 ;  /* 0x0000004100187308 */ /* 0x000e620000002400 */
[----:B------:R-:W-:Y:S02]  /*4ab0*/  IABS R11, R8 ;  /* 0x00000008000b7213 */ /* 0x000fe40000000000 */
[----:B------:R-:W-:Y:S02]  /*4ac0*/  IABS R9, R9 ;  /* 0x0000000900097213 */ /* 0x000fe40000000000 */
[----:B------:R-:W-:-:S02]  /*4ad0*/  IABS R8, R10 ;  /* 0x0000000a00087213 */ /* 0x000fc40000000000 */
[----:B------:R-:W-:Y:S01]  /*4ae0*/  IABS R10, R12 ;  /* 0x0000000c000a7213 */ /* 0x000fe20000000000 */
[----:B------:R-:W-:Y:S01]  /*4af0*/  MUFU.TANH R29, R64 ;  /* 0x00000040001d7308 */ /* 0x000fe20000002400 */
        /* <DEDUP_REMOVED lines=8> */
[----:B------:R-:W-:Y:S01]  /*4b80*/  MOV R10, R12 ;  /* 0x0000000c000a7202 */ /* 0x000fe20000000f00 */
[----:B------:R-:W-:Y:S01]  /*4b90*/  MUFU.TANH R17, R71 ;  /* 0x0000004700117308 */ /* 0x000fe20000002400 */
[----:B------:R-:W-:Y:S01]  /*4ba0*/  I2FP.F32.S32 R12, R11 ;  /* 0x0000000b000c7245 */ /* 0x000fe20000201400 */
[----:B---3--:R-:W-:Y:S01]  /*4bb0*/  FFMA.FTZ R34, R13, -UR5, R28 ;  /* 0x800000050d227c23 */ /* 0x008fe2000801001c */
[----:B------:R-:W-:-:S02]  /*4bc0*/  I2FP.F32.S32 R11, R9 ;  /* 0x00000009000b7245 */ /* 0x000fc40000201400 */
[----:B------:R-:W-:Y:S01]  /*4bd0*/  I2FP.F32.S32 R9, R10 ;  /* 0x0000000a00097245 */ /* 0x000fe20000201400 */
[----:B------:R-:W-:Y:S01]  /*4be0*/  FFMA.FTZ R45, R12, -UR5, R33 ;  /* 0x800000050c2d7c23 */ /* 0x000fe20008010021 */
[----:B------:R-:W-:Y:S01]  /*4bf0*/  I2FP.F32.S32 R8, R8 ;  /* 0x0000000800087245 */ /* 0x000fe20000201400 */
[----:B------:R-:W-:Y:S01]  /*4c00*/  FFMA.FTZ R43, R11, -UR5, R31 ;  /* 0x800000050b2b7c23 */ /* 0x000fe2000801001f */
[C---:B------:R-:W-:Y:S02]  /*4c10*/  IMAD.IADD R11, R6.reuse, 0x1, -R22 ;  /* 0x00000001060b7824 */ /* 0x040fe400078e0a16 */
[----:B------:R-:W-:Y:S01]  /*4c20*/  FFMA.FTZ R42, R9, -UR5, R14 ;  /* 0x80000005092a7c23 */ /* 0x000fe2000801000e */
[----:B------:R-:W-:Y:S02]  /*4c30*/  IMAD.IADD R9, R6, 0x1, -R21 ;  /* 0x0000000106097824 */ /* 0x000fe400078e0a15 */
[----:B------:R-:W-:Y:S01]  /*4c40*/  FFMA.FTZ R33, R8, -UR5, R19 ;  /* 0x8000000508217c23 */ /* 0x000fe20008010013 */
[----:B------:R-:W-:Y:S01]  /*4c50*/  IMAD.IADD R8, R5, 0x1, -R21 ;  /* 0x0000000105087824 */ /* 0x000fe200078e0a15 */
[----:B------:R-:W-:Y:S01]  /*4c60*/  IADD3 R13, -R22, R5, RZ ;  /* 0x00000005160d7210 */ /* 0x000fe20007ffe1ff */
[----:B------:R-:W2:Y:S01]  /*4c70*/  MUFU.TANH R14, R70 ;  /* 0x00000046000e7308 */ /* 0x000ea20000002400 */
[----:B------:R-:W-:Y:S01]  /*4c80*/  IABS R12, R9 ;  /* 0x00000009000c7213 */ /* 0x000fe20000000000 */
[----:B------:R-:W-:Y:S01]  /*4c90*/  IMAD.IADD R10, R7, 0x1, -R22 ;  /* 0x00000001070a7824 */ /* 0x000fe200078e0a16 */
        /* <DEDUP_REMOVED lines=8> */
[----:B------:R-:W-:Y:S01]  /*4d20*/  I2FP.F32.S32 R10, R10 ;  /* 0x0000000a000a7245 */ /* 0x000fe20000201400 */
[----:B------:R3:W4:Y:S01]  /*4d30*/  MUFU.TANH R15, R72 ;  /* 0x00000048000f7308 */ /* 0x0007220000002400 */
[----:B------:R-:W-:Y:S01]  /*4d40*/  I2FP.F32.S32 R11, R12 ;  /* 0x0000000c000b7245 */ /* 0x000fe20000201400 */
[----:B-1----:R-:W-:Y:S01]  /*4d50*/  FFMA.FTZ R37, R9, -UR5, R24 ;  /* 0x8000000509257c23 */ /* 0x002fe20008010018 */
[----:B------:R-:W-:Y:S01]  /*4d60*/  I2FP.F32.S32 R8, R8 ;  /* 0x0000000800087245 */ /* 0x000fe20000201400 */
[--C-:B------:R-:W-:Y:S01]  /*4d70*/  IMAD.IADD R9, R7, 0x1, -R25.reuse ;  /* 0x0000000107097824 */ /* 0x100fe200078e0a19 */
[----:B------:R-:W-:Y:S01]  /*4d80*/  I2FP.F32.S32 R13, R13 ;  /* 0x0000000d000d7245 */ /* 0x000fe20000201400 */
[----:B------:R-:W-:Y:S01]  /*4d90*/  FFMA.FTZ R38, R10, -UR5, R32 ;  /* 0x800000050a267c23 */ /* 0x000fe20008010020 */
[----:B------:R-:W-:-:S02]  /*4da0*/  IMAD.IADD R10, R5, 0x1, -R25 ;  /* 0x00000001050a7824 */ /* 0x000fc400078e0a19 */
[----:B--2---:R-:W-:Y:S01]  /*4db0*/  FFMA.FTZ R36, R8, -UR5, R14 ;  /* 0x8000000508247c23 */ /* 0x004fe2000801000e */
[----:B------:R-:W-:Y:S01]  /*4dc0*/  IADD3 R8, -R25, R6, RZ ;  /* 0x0000000619087210 */ /* 0x000fe20007ffe1ff */
[----:B------:R-:W-:Y:S02]  /*4dd0*/  IMAD.IADD R12, R7, 0x1, -R23 ;  /* 0x00000001070c7824 */ /* 0x000fe400078e0a17 */
[----:B------:R-:W-:Y:S01]  /*4de0*/  FFMA.FTZ R35, R11, -UR5, R16 ;  /* 0x800000050b237c23 */ /* 0x000fe20008010010 */
[----:B------:R-:W-:Y:S01]  /*4df0*/  FFMA.FTZ R39, R13, -UR5, R29 ;  /* 0x800000050d277c23 */ /* 0x000fe2000801001d */
[----:B------:R-:W-:Y:S01]  /*4e00*/  IABS R11, R9 ;  /* 0x00000009000b7213 */ /* 0x000fe20000000000 */
[----:B------:R-:W1:Y:S01]  /*4e10*/  MUFU.TANH R13, R73 ;  /* 0x00000049000d7308 */ /* 0x000e620000002400 */
[----:B------:R-:W-:Y:S02]  /*4e20*/  IABS R9, R8 ;  /* 0x0000000800097213 */ /* 0x000fe40000000000 */
[----:B------:R-:W-:Y:S01]  /*4e30*/  IABS R8, R10 ;  /* 0x0000000a00087213 */ /* 0x000fe20000000000 */
[----:B---3--:R-:W-:Y:S01]  /*4e40*/  FMUL.FTZ R72, R108, UR6 ;  /* 0x000000066c487c20 */ /* 0x008fe20008410000 */
[----:B------:R-:W-:Y:S01]  /*4e50*/  IABS R10, R12 ;  /* 0x0000000c000a7213 */ /* 0x000fe20000000000 */
[----:B------:R-:W-:Y:S01]  /*4e60*/  IMAD.MOV.U32 R12, RZ, RZ, R11 ;  /* 0x000000ffff0c7224 */ /* 0x000fe200078e000b */
[----:B------:R-:W-:Y:S01]  /*4e70*/  FSEL R64, R20, -INF , !P1 ;  /* 0xff80000014407808 */ /* 0x000fe20004800000 */
[----:B------:R-:W2:Y:S01]  /*4e80*/  MUFU.TANH R21, R69 ;  /* 0x0000004500157308 */ /* 0x000ea20000002400 */
[----:B------:R-:W-:Y:S01]  /*4e90*/  IMAD.MOV.U32 R11, RZ, RZ, R9 ;  /* 0x000000ffff0b7224 */ /* 0x000fe200078e0009 */
[----:B------:R-:W-:-:S02]  /*4ea0*/  MOV R9, R10 ;  /* 0x0000000a00097202 */ /* 0x000fc40000000f00 */
[----:B------:R-:W-:Y:S02]  /*4eb0*/  I2FP.F32.S32 R10, R8 ;  /* 0x00000008000a7245 */ /* 0x000fe40000201400 */
[----:B------:R-:W-:Y:S02]  /*4ec0*/  I2FP.F32.S32 R11, R11 ;  /* 0x0000000b000b7245 */ /* 0x000fe40000201400 */
[----:B------:R-:W-:Y:S01]  /*4ed0*/  I2FP.F32.S32 R8, R9 ;  /* 0x0000000900087245 */ /* 0x000fe20000201400 */
[C---:B------:R-:W-:Y:S01]  /*4ee0*/  IMAD.IADD R9, R6.reuse, 0x1, -R23 ;  /* 0x0000000106097824 */ /* 0x040fe200078e0a17 */
[----:B------:R-:W-:Y:S01]  /*4ef0*/  I2FP.F32.S32 R12, R12 ;  /* 0x0000000c000c7245 */ /* 0x000fe20000201400 */
[----:B----4-:R-:W-:Y:S01]  /*4f00*/  FFMA.FTZ R31, R11, -UR5, R15 ;  /* 0x800000050b1f7c23 */ /* 0x010fe2000801000f */
[----:B------:R-:W-:Y:S02]  /*4f10*/  IMAD.IADD R11, R6, 0x1, -R26 ;  /* 0x00000001060b7824 */ /* 0x000fe400078e0a1a */
[----:B------:R-:W-:Y:S01]  /*4f20*/  FFMA.FTZ R28, R8, -UR5, R17 ;  /* 0x80000005081c7c23 */ /* 0x000fe20008010011 */
[----:B------:R-:W-:-:S02]  /*4f30*/  IMAD.IADD R8, R5, 0x1, -R23 ;  /* 0x0000000105087824 */ /* 0x000fc400078e0a17 */
[----:B-1----:R-:W-:Y:S01]  /*4f40*/  FFMA.FTZ R29, R10, -UR5, R13 ;  /* 0x800000050a1d7c23 */ /* 0x002fe2000801000d */
[----:B------:R-:W1:Y:S01]  /*4f50*/  MUFU.TANH R16, R74 ;  /* 0x0000004a00107308 */ /* 0x000e620000002400 */
[----:B------:R-:W-:Y:S01]  /*4f60*/  IADD3 R13, -R26, R5, RZ ;  /* 0x000000051a0d7210 */ /* 0x000fe20007ffe1ff */
[----:B--2---:R-:W-:Y:S01]  /*4f70*/  FFMA.FTZ R32, R12, -UR5, R21 ;  /* 0x800000050c207c23 */ /* 0x004fe20008010015 */
[----:B------:R-:W-:Y:S01]  /*4f80*/  IABS R12, R9 ;  /* 0x00000009000c7213 */ /* 0x000fe20000000000 */
[----:B------:R-:W-:Y:S01]  /*4f90*/  IMAD.IADD R10, R7, 0x1, -R26 ;  /* 0x00000001070a7824 */ /* 0x000fe200078e0a1a */
[----:B------:R-:W-:Y:S02]  /*4fa0*/  IABS R8, R8 ;  /* 0x0000000800087213 */ /* 0x000fe40000000000 */
[----:B------:R-:W-:Y:S01]  /*4fb0*/  IABS R9, R11 ;  /* 0x0000000b00097213 */ /* 0x000fe20000000000 */
[----:B------:R-:W2:Y:S01]  /*4fc0*/  MUFU.TANH R14, R75 ;  /* 0x0000004b000e7308 */ /* 0x000ea20000002400 */
[----:B------:R-:W-:Y:S01]  /*4fd0*/  IABS R11, R13 ;  /* 0x0000000d000b7213 */ /* 0x000fe20000000000 */
[----:B------:R-:W-:Y:S01]  /*4fe0*/  IMAD.MOV.U32 R13, RZ, RZ, R12 ;  /* 0x000000ffff0d7224 */ /* 0x000fe200078e000c */
[----:B------:R-:W-:Y:S01]  /*4ff0*/  IABS R10, R10 ;  /* 0x0000000a000a7213 */ /* 0x000fe20000000000 */
[----:B------:R-:W-:Y:S01]  /*5000*/  IMAD.MOV.U32 R12, RZ, RZ, R8 ;  /* 0x000000ffff0c7224 */ /* 0x000fe200078e0008 */
[----:B------:R-:W-:Y:S01]  /*5010*/  I2FP.F32.S32 R9, R9 ;  /* 0x0000000900097245 */ /* 0x000fe20000201400 */
[----:B------:R-:W-:Y:S01]  /*5020*/  IMAD.MOV.U32 R8, RZ, RZ, R11 ;  /* 0x000000ffff087224 */ /* 0x000fe200078e000b */
[----:B------:R-:W-:Y:S01]  /*5030*/  I2FP.F32.S32 R13, R13 ;  /* 0x0000000d000d7245 */ /* 0x000fe20000201400 */
[----:B------:R-:W3:Y:S01]  /*5040*/  MUFU.TANH R15, R84 ;  /* 0x00000054000f7308 */ /* 0x000ee20000002400 */
[----:B------:R-:W-:-:S02]  /*5050*/  I2FP.F32.S32 R10, R10 ;  /* 0x0000000a000a7245 */ /* 0x000fc40000201400 */
[----:B------:R-:W-:Y:S01]  /*5060*/  I2FP.F32.S32 R8, R8 ;  /* 0x0000000800087245 */ /* 0x000fe20000201400 */
[----:B-1----:R-:W-:Y:S01]  /*5070*/  FFMA.FTZ R21, R13, -UR5, R16 ;  /* 0x800000050d157c23 */ /* 0x002fe20008010010 */
[----:B------:R-:W-:Y:S01]  /*5080*/  I2FP.F32.S32 R11, R12 ;  /* 0x0000000c000b7245 */ /* 0x000fe20000201400 */
[----:B------:R-:W-:Y:S01]  /*5090*/  VIADD R12, R18, 0x29 ;  /* 0x00000029120c7836 */ /* 0x000fe20000000000 */
[----:B------:R-:W-:Y:S01]  /*50a0*/  FSEL R65, R40, -INF , !P2 ;  /* 0xff80000028417808 */ /* 0x000fe20005000000 */
[----:B------:R-:W1:Y:S01]  /*50b0*/  MUFU.TANH R20, R86 ;  /* 0x0000005600147308 */ /* 0x000e620000002400 */
[----:B--2---:R-:W-:Y:S01]  /*50c0*/  FFMA.FTZ R17, R10, -UR5, R14 ;  /* 0x800000050a117c23 */ /* 0x004fe2000801000e */
[C---:B------:R-:W-:Y:S01]  /*50d0*/  VIADD R14, R18.reuse, 0x21 ;  /* 0x00000021120e7836 */ /* 0x040fe20000000000 */
[C---:B------:R-:W-:Y:S01]  /*50e0*/  IADD3 R13, R18.reuse, 0x28, RZ ;  /* 0x00000028120d7810 */ /* 0x040fe20007ffe0ff */
[----:B------:R-:W-:Y:S01]  /*50f0*/  VIADD R10, R18, 0x31 ;  /* 0x00000031120a7836 */ /* 0x000fe20000000000 */
[----:B------:R-:W-:Y:S01]  /*5100*/  ISETP.GE.AND P2, PT, R23, UR23, PT ;  /* 0x0000001717007c0c */ /* 0x000fe2000bf46270 */
[--C-:B------:R-:W-:Y:S01]  /*5110*/  IMAD.IADD R27, R7, 0x1, -R14.reuse ;  /* 0x00000001071b7824 */ /* 0x100fe200078e0a0e */
[----:B------:R-:W-:Y:S01]  /*5120*/  FSEL R171, R48, -INF , !P0 ;  /* 0xff80000030ab7808 */ /* 0x000fe20004000000 */
[----:B------:R-:W2:Y:S01]  /*5130*/  MUFU.TANH R19, R85 ;  /* 0x0000005500137308 */ /* 0x000ea20000002400 */
[----:B---3--:R-:W-:Y:S01]  /*5140*/  FFMA.FTZ R16, R9, -UR5, R15 ;  /* 0x8000000509107c23 */ /* 0x008fe2000801000f */
[----:B------:R-:W-:Y:S01]  /*5150*/  VIADD R9, R18, 0x38 ;  /* 0x0000003812097836 */ /* 0x000fe20000000000 */
[----:B------:R-:W-:Y:S01]  /*5160*/  FSEL R56, R47, -INF , !P0 ;  /* 0xff8000002f387808 */ /* 0x000fe20004000000 */
[----:B------:R-:W-:Y:S01]  /*5170*/  IMAD.IADD R30, R6, 0x1, -R14 ;  /* 0x00000001061e7824 */ /* 0x000fe200078e0a0e */
[----:B------:R-:W-:Y:S01]  /*5180*/  FSEL R60, R34, -INF , !P0 ;  /* 0xff800000223c7808 */ /* 0x000fe20004000000 */
[----:B------:R-:W-:Y:S01]  /*5190*/  IMAD.IADD R34, R6, 0x1, -R13 ;  /* 0x0000000106227824 */ /* 0x000fe200078e0a0d */
[----:B------:R-:W-:Y:S01]  /*51a0*/  FSEL R170, R45, -INF , !P6 ;  /* 0xff8000002daa7808 */ /* 0x000fe20007000000 */
[----:B------:R-:W-:-:S02]  /*51b0*/  IMAD.IADD R22, R3, 0x1, -R12 ;  /* 0x0000000103167824 */ /* 0x000fc400078e0a0c */
[----:B-1----:R-:W-:Y:S01]  /*51c0*/  FFMA.FTZ R15, R8, -UR5, R20 ;  /* 0x80000005080f7c23 */ /* 0x002fe20008010014 */
[----:B------:R-:W-:Y:S01]  /*51d0*/  IADD3 R8, R18, 0x39, RZ ;  /* 0x0000003912087810 */ /* 0x000fe20007ffe0ff */
[--C-:B------:R-:W-:Y:S01]  /*51e0*/  IMAD.IADD R20, R3, 0x1, -R13.reuse ;  /* 0x0000000103147824 */ /* 0x100fe200078e0a0d */
[----:B------:R-:W-:Y:S01]  /*51f0*/  FSEL R55, R43, -INF , !P6 ;  /* 0xff8000002b377808 */ /* 0x000fe20007000000 */
[----:B------:R-:W1:Y:S01]  /*5200*/  MUFU.TANH R51, R87 ;  /* 0x0000005700337308 */ /* 0x000e620000002400 */
[----:B------:R-:W-:Y:S01]  /*5210*/  FSEL R63, R33, -INF , !P6 ;  /* 0xff800000213f7808 */ /* 0x000fe20007000000 */
[----:B------:R-:W-:Y:S01]  /*5220*/  IMAD.IADD R33, R7, 0x1, -R13 ;  /* 0x0000000107217824 */ /* 0x000fe200078e0a0d */
[----:B------:R-:W-:Y:S01]  /*5230*/  ISETP.GE.AND P1, PT, R26, UR23, PT ;  /* 0x000000171a007c0c */ /* 0x000fe2000bf26270 */
[----:B--2---:R-:W-:Y:S01]  /*5240*/  FFMA.FTZ R19, R11, -UR5, R19 ;  /* 0x800000050b137c23 */ /* 0x004fe20008010013 */
[----:B------:R-:W-:Y:S01]  /*5250*/  VIADD R11, R18, 0x30 ;  /* 0x00000030120b7836 */ /* 0x000fe20000000000 */
[----:B------:R-:W-:Y:S01]  /*5260*/  ISETP.GE.AND P0, PT, R14, UR23, PT ;  /* 0x000000170e007c0c */ /* 0x000fe2000bf06270 */
[----:B------:R-:W-:Y:S01]  /*5270*/  IMAD.IADD R18, R3, 0x1, -R14 ;  /* 0x0000000103127824 */ /* 0x000fe200078e0a0e */
[----:B------:R-:W-:Y:S01]  /*5280*/  ISETP.GE.AND P6, PT, R13, UR23, PT ;  /* 0x000000170d007c0c */ /* 0x000fe2000bfc6270 */
[C---:B------:R-:W-:Y:S01]  /*5290*/  IMAD.IADD R23, R3.reuse, 0x1, -R11 ;  /* 0x0000000103177824 */ /* 0x040fe200078e0a0b */
[----:B------:R-:W-:Y:S01]  /*52a0*/  FSEL R169, R42, -INF , !P5 ;  /* 0xff8000002aa97808 */ /* 0x000fe20006800000 */
[----:B------:R-:W-:Y:S01]  /*52b0*/  IMAD.IADD R26, R3, 0x1, -R9 ;  /* 0x00000001031a7824 */ /* 0x000fe200078e0a09 */
[----:B------:R-:W-:Y:S01]  /*52c0*/  FSEL R84, R39, -INF , !P5 ;  /* 0xff80000027547808 */ /* 0x000fe20006800000 */
[----:B------:R-:W-:Y:S01]  /*52d0*/  IMAD.IADD R25, R3, 0x1, -R8 ;  /* 0x0000000103197824 */ /* 0x000fe200078e0a08 */
[----:B------:R-:W-:Y:S01]  /*52e0*/  FSEL R158, R50, -INF , !P2 ;  /* 0xff800000329e7808 */ /* 0x000fe20005000000 */
[----:B------:R-:W-:Y:S01]  /*52f0*/  IMAD.IADD R13, R5, 0x1, -R13 ;  /* 0x00000001050d7824 */ /* 0x000fe200078e0a0d */
[----:B------:R-:W-:Y:S01]  /*5300*/  IADD3 R24, R3, -R10, RZ ;  /* 0x8000000a03187210 */ /* 0x000fe20007ffe0ff */
[C---:B------:R-:W-:Y:S01]  /*5310*/  IMAD.IADD R39, R5.reuse, 0x1, -R12 ;  /* 0x0000000105277824 */ /* 0x040fe200078e0a0c */
[-C--:B------:R-:W-:Y:S01]  /*5320*/  IADD3 R14, -R14, R5.reuse, RZ ;  /* 0x000000050e0e7210 */ /* 0x080fe20007ffe1ff */
[C---:B------:R-:W-:Y:S01]  /*5330*/  IMAD.IADD R42, R5.reuse, 0x1, -R11 ;  /* 0x00000001052a7824 */ /* 0x040fe200078e0a0b */
[----:B------:R-:W-:Y:S01]  /*5340*/  IADD3 R52, -R10, R5, RZ ;  /* 0x000000050a347210 */ /* 0x000fe20007ffe1ff */
[----:B------:R-:W-:-:S02]  /*5350*/  IMAD.IADD R50, R5, 0x1, -R9 ;  /* 0x0000000105327824 */ /* 0x000fc400078e0a09 */
[----:B------:R-:W-:Y:S01]  /*5360*/  FMUL.FTZ R3, R77, UR6 ;  /* 0x000000064d037c20 */ /* 0x000fe20008410000 */
[----:B------:R-:W-:Y:S02]  /*5370*/  IMAD.IADD R49, R5, 0x1, -R8 ;  /* 0x0000000105317824 */ /* 0x000fe400078e0a08 */
[----:B------:R-:W-:Y:S01]  /*5380*/  FMUL.FTZ R5, R76, UR6 ;  /* 0x000000064c057c20 */ /* 0x000fe20008410000 */
[----:B------:R-:W-:Y:S01]  /*5390*/  FSEL R161, R54, -INF , !P5 ;  /* 0xff80000036a17808 */ /* 0x000fe20006800000 */
[----:B------:R-:W2:Y:S01]  /*53a0*/  MUFU.TANH R46, R90 ;  /* 0x0000005a002e7308 */ /* 0x000ea20000002400 */
[----:B------:R-:W-:Y:S01]  /*53b0*/  FSEL R85, R37, -INF , !P4 ;  /* 0xff80000025557808 */ /* 0x000fe20006000000 */
[C---:B------:R-:W-:Y:S01]  /*53c0*/  IMAD.IADD R40, R6.reuse, 0x1, -R12 ;  /* 0x0000000106287824 */ /* 0x040fe200078e0a0c */
[----:B------:R-:W-:Y:S01]  /*53d0*/  IADD3 R37, -R11, R6, RZ ;  /* 0x000000060b257210 */ /* 0x000fe20007ffe1ff */
[C---:B------:R-:W-:Y:S01]  /*53e0*/  IMAD.IADD R47, R6.reuse, 0x1, -R10 ;  /* 0x00000001062f7824 */ /* 0x040fe200078e0a0a */
[----:B------:R-:W-:Y:S01]  /*53f0*/  FSEL R159, R67, -INF , !P3 ;  /* 0xff800000439f7808 */ /* 0x000fe20005800000 */
[--C-:B------:R-:W-:Y:S01]  /*5400*/  IMAD.IADD R54, R6, 0x1, -R9.reuse ;  /* 0x0000000106367824 */ /* 0x100fe200078e0a09 */
[----:B------:R-:W-:Y:S01]  /*5410*/  FSEL R165, R32, -INF , !P3 ;  /* 0xff80000020a57808 */ /* 0x000fe20005800000 */
[----:B------:R-:W-:Y:S01]  /*5420*/  IMAD.IADD R53, R6, 0x1, -R8 ;  /* 0x0000000106357824 */ /* 0x000fe200078e0a08 */
[----:B------:R-:W-:Y:S01]  /*5430*/  FSEL R86, R31, -INF , !P3 ;  /* 0xff8000001f567808 */ /* 0x000fe20005800000 */
[----:B------:R-:W3:Y:S01]  /*5440*/  MUFU.TANH R41, R92 ;  /* 0x0000005c00297308 */ /* 0x000ee20000002400 */
[----:B------:R-:W-:Y:S01]  /*5450*/  FSEL R134, R29, -INF , !P3 ;  /* 0xff8000001d867808 */ /* 0x000fe20005800000 */
[C---:B------:R-:W-:Y:S01]  /*5460*/  IMAD.IADD R43, R7.reuse, 0x1, -R10 ;  /* 0x00000001072b7824 */ /* 0x040fe200078e0a0a */
[----:B------:R-:W-:Y:S01]  /*5470*/  ISETP.GE.AND P3, PT, R10, UR23, PT ;  /* 0x000000170a007c0c */ /* 0x000fe2000bf66270 */
[----:B------:R-:W-:Y:S01]  /*5480*/  IMAD.IADD R44, R7, 0x1, -R9 ;  /* 0x00000001072c7824 */ /* 0x000fe200078e0a09 */
[----:B------:R-:W-:Y:S01]  /*5490*/  FSEL R187, R15, -INF , !P1 ;  /* 0xff8000000fbb7808 */ /* 0x000fe20004800000 */
[----:B------:R-:W-:Y:S01]  /*54a0*/  FMUL.FTZ R75, R109, UR6 ;  /* 0x000000066d4b7c20 */ /* 0x000fe20008410000 */
[----:B------:R-:W-:Y:S01]  /*54b0*/  IABS R6, R18 ;  /* 0x0000001200067213 */ /* 0x000fe20000000000 */
[----:B------:R4:W5:Y:S01]  /*54c0*/  MUFU.TANH R10, R5 ;  /* 0x00000005000a7308 */ /* 0x0009620000002400 */
[----:B------:R-:W-:Y:S01]  /*54d0*/  FSEL R100, R35, -INF , !P5 ;  /* 0xff80000023647808 */ /* 0x000fe20006800000 */
[----:B------:R-:W-:Y:S01]  /*54e0*/  FMUL.FTZ R76, R110, UR6 ;  /* 0x000000066e4c7c20 */ /* 0x000fe20008410000 */
[----:B------:R-:W-:Y:S01]  /*54f0*/  FSEL R101, R36, -INF , !P4 ;  /* 0xff80000024657808 */ /* 0x000fe20006000000 */
[----:B------:R-:W-:Y:S01]  /*5500*/  IMAD.IADD R36, R7, 0x1, -R11 ;  /* 0x0000000107247824 */ /* 0x000fe200078e0a0b */
[-C--:B------:R-:W-:Y:S01]  /*5510*/  IADD3 R35, -R12, R7.reuse, RZ ;  /* 0x000000070c237210 */ /* 0x080fe20007ffe1ff */
[----:B------:R-:W-:Y:S01]  /*5520*/  FMUL.FTZ R77, R111, UR6 ;  /* 0x000000066f4d7c20 */ /* 0x000fe20008410000 */
[----:B------:R-:W-:Y:S01]  /*5530*/  IADD3 R45, -R8, R7, RZ ;  /* 0x00000007082d7210 */ /* 0x000fe20007ffe1ff */
[----:B------:R1:W5:Y:S01]  /*5540*/  MUFU.TANH R15, R3 ;  /* 0x00000003000f7308 */ /* 0x0003620000002400 */
[----:B------:R-:W-:Y:S01]  /*5550*/  FSEL R184, R61, -INF , !P1 ;  /* 0xff8000003db87808 */ /* 0x000fe20004800000 */
[----:B------:R-:W-:Y:S01]  /*5560*/  FMUL.FTZ R61, R82, UR6 ;  /* 0x00000006523d7c20 */ /* 0x000fe20008410000 */
[----:B------:R-:W-:Y:S01]  /*5570*/  FSEL R185, R17, -INF , !P1 ;  /* 0xff80000011b97808 */ /* 0x000fe20004800000 */
[----:B------:R-:W-:Y:S01]  /*5580*/  FMUL.FTZ R17, R116, UR6 ;  /* 0x0000000674117c20 */ /* 0x000fe20008410000 */
[----:B------:R-:W-:Y:S01]  /*5590*/  FSEL R186, R16, -INF , !P1 ;  /* 0xff80000010ba7808 */ /* 0x000fe20004800000 */
[----:B------:R-:W-:Y:S01]  /*55a0*/  FMUL.FTZ R16, R79, UR6 ;  /* 0x000000064f107c20 */ /* 0x000fe20008410000 */
[----:B------:R-:W-:Y:S01]  /*55b0*/  IABS R7, R23 ;  /* 0x0000001700077213 */ /* 0x000fe20000000000 */
[----:B------:R-:W-:Y:S01]  /*55c0*/  MUFU.TANH R71, R88 ;  /* 0x0000005800477308 */ /* 0x000fe20000002400 */
[----:B----4-:R-:W-:-:S02]  /*55d0*/  IABS R5, R20 ;  /* 0x0000001400057213 */ /* 0x010fc40000000000 */
[----:B------:R-:W-:Y:S01]  /*55e0*/  ISETP.GE.AND P1, PT, R8, UR23, PT ;  /* 0x0000001708007c0c */ /* 0x000fe2000bf26270 */
[----:B------:R-:W-:Y:S01]  /*55f0*/  IMAD.MOV.U32 R8, RZ, RZ, R6 ;  /* 0x000000ffff087224 */ /* 0x000fe200078e0006 */
[----:B------:R-:W-:Y:S02]  /*5600*/  MOV R6, R5 ;  /* 0x0000000500067202 */ /* 0x000fe40000000f00 */
[----:B------:R-:W-:Y:S01]  /*5610*/  ISETP.GE.AND P5, PT, R12, UR23, PT ;  /* 0x000000170c007c0c */ /* 0x000fe2000bfa6270 */
[----:B------:R-:W-:Y:S01]  /*5620*/  FMUL.FTZ R12, R81, UR6 ;  /* 0x00000006510c7c20 */ /* 0x000fe20008410000 */
[----:B-1----:R-:W-:Y:S01]  /*5630*/  IABS R3, R22 ;  /* 0x0000001600037213 */ /* 0x002fe20000000000 */
[----:B------:R-:W-:Y:S01]  /*5640*/  MUFU.TANH R74, R91 ;  /* 0x0000005b004a7308 */ /* 0x000fe20000002400 */
[----:B------:R-:W-:Y:S02]  /*5650*/  I2FP.F32.S32 R8, R8 ;  /* 0x0000000800087245 */ /* 0x000fe40000201400 */
[----:B------:R-:W-:Y:S01]  /*5660*/  I2FP.F32.S32 R6, R6 ;  /* 0x0000000600067245 */ /* 0x000fe20000201400 */
[----:B------:R-:W-:Y:S01]  /*5670*/  IMAD.MOV.U32 R5, RZ, RZ, R3 ;  /* 0x000000ffff057224 */ /* 0x000fe200078e0003 */
[----:B------:R-:W-:Y:S01]  /*5680*/  FSEL R160, R57, -INF , !P4 ;  /* 0xff80000039a07808 */ /* 0x000fe20006000000 */
[----:B------:R-:W-:Y:S01]  /*5690*/  IMAD.MOV.U32 R3, RZ, RZ, R7 ;  /* 0x000000ffff037224 */ /* 0x000fe200078e0007 */
[----:B------:R-:W-:Y:S01]  /*56a0*/  FSEL R167, R38, -INF , !P4 ;  /* 0xff80000026a77808 */ /* 0x000fe20006000000 */
[----:B------:R-:W-:Y:S01]  /*56b0*/  FFMA.FTZ R48, R8, -UR5, R51 ;  /* 0x8000000508307c23 */ /* 0x000fe20008010033 */
[----:B------:R-:W-:Y:S01]  /*56c0*/  I2FP.F32.S32 R5, R5 ;  /* 0x0000000500057245 */ /* 0x000fe20000201400 */
[----:B--2---:R-:W-:Y:S01]  /*56d0*/  FFMA.FTZ R51, R6, -UR5, R46 ;  /* 0x8000000506337c23 */ /* 0x004fe2000801002e */
[----:B------:R-:W-:Y:S01]  /*56e0*/  I2FP.F32.S32 R3, R3 ;  /* 0x0000000300037245 */ /* 0x000fe20000201400 */
[----:B------:R-:W-:Y:S01]  /*56f0*/  MUFU.TANH R58, R89 ;  /* 0x00000059003a7308 */ /* 0x000fe20000002400 */
[----:B------:R-:W-:Y:S01]  /*5700*/  ISETP.GE.AND P4, PT, R11, UR23, PT ;  /* 0x000000170b007c0c */ /* 0x000fe2000bf86270 */
[----:B------:R-:W-:Y:S01]  /*5710*/  FMUL.FTZ R11, R80, UR6 ;  /* 0x00000006500b7c20 */ /* 0x000fe20008410000 */
[----:B------:R-:W-:Y:S01]  /*5720*/  FSEL R164, R28, -INF , !P2 ;  /* 0xff8000001ca47808 */ /* 0x000fe20005000000 */
[----:B---3--:R-:W-:Y:S01]  /*5730*/  FFMA.FTZ R46, R5, -UR5, R41 ;  /* 0x80000005052e7c23 */ /* 0x008fe20008010029 */
[----:B------:R-:W-:Y:S01]  /*5740*/  FSEL R87, R21, -INF , !P2 ;  /* 0xff80000015577808 */ /* 0x000fe20005000000 */
[----:B-----5:R-:W-:Y:S01]  /*5750*/  FFMA.FTZ R41, R3, -UR5, R10 ;  /* 0x8000000503297c23 */ /* 0x020fe2000801000a */
[----:B------:R-:W-:Y:S01]  /*5760*/  FSEL R135, R19, -INF , !P2 ;  /* 0xff80000013877808 */ /* 0x000fe20005000000 */
[----:B------:R-:W1:Y:S01]  /*5770*/  MUFU.TANH R10, R12 ;  /* 0x0000000c000a7308 */ /* 0x000e620000002400 */
[----:B------:R-:W-:Y:S01]  /*5780*/  ISETP.GE.AND P2, PT, R9, UR23, PT ;  /* 0x0000001709007c0c */ /* 0x000fe2000bf46270 */
[----:B------:R-:W-:Y:S01]  /*5790*/  FMUL.FTZ R9, R78, UR6 ;  /* 0x000000064e097c20 */ /* 0x000fe20008410000 */
[----:B------:R-:W-:Y:S01]  /*57a0*/  IABS R5, R26 ;  /* 0x0000001a00057213 */ /* 0x000fe20000000000 */
[----:B------:R-:W-:Y:S01]  /*57b0*/  FMUL.FTZ R21, R118, UR6 ;  /* 0x0000000676157c20 */ /* 0x000fe20008410000 */
[----:B------:R-:W-:Y:S01]  /*57c0*/  IABS R6, R24 ;  /* 0x0000001800067213 */ /* 0x000fe20000000000 */
[----:B------:R-:W-:Y:S01]  /*57d0*/  FMUL.FTZ R19, R117, UR6 ;  /* 0x0000000675137c20 */ /* 0x000fe20008410000 */
[----:B------:R-:W-:Y:S01]  /*57e0*/  IABS R3, R25 ;  /* 0x0000001900037213 */ /* 0x000fe20000000000 */
[----:B------:R2:W-:Y:S01]  /*57f0*/  MUFU.TANH R18, R9 ;  /* 0x0000000900127308 */ /* 0x0005e20000002400 */
[----:B------:R-:W-:Y:S01]  /*5800*/  IABS R8, R27 ;  /* 0x0000001b00087213 */ /* 0x000fe20000000000 */
[----:B------:R-:W-:Y:S01]  /*5810*/  FMUL.FTZ R28, R119, UR6 ;  /* 0x00000006771c7c20 */ /* 0x000fe20008410000 */
[----:B------:R-:W-:-:S02]  /*5820*/  I2FP.F32.S32 R6, R6 ;  /* 0x0000000600067245 */ /* 0x000fc40000201400 */
[----:B------:R-:W-:Y:S02]  /*5830*/  IABS R7, R30 ;  /* 0x0000001e00077213 */ /* 0x000fe40000000000 */
[----:B------:R-:W-:Y:S01]  /*5840*/  FSEL R150, R48, -INF , !P0 ;  /* 0xff80000030967808 */ /* 0x000fe20004000000 */
[----:B------:R-:W3:Y:S01]  /*5850*/  MUFU.TANH R11, R11 ;  /* 0x0000000b000b7308 */ /* 0x000ee20000002400 */
[----:B------:R-:W-:Y:S01]  /*5860*/  FFMA.FTZ R38, R6, -UR5, R15 ;  /* 0x8000000506267c23 */ /* 0x000fe2000801000f */
[----:B------:R-:W-:Y:S02]  /*5870*/  FSEL R148, R51, -INF , !P6 ;  /* 0xff80000033947808 */ /* 0x000fe40007000000 */
[----:B------:R-:W-:Y:S02]  /*5880*/  FSEL R138, R46, -INF , !P5 ;  /* 0xff8000002e8a7808 */ /* 0x000fe40006800000 */
[----:B------:R-:W-:Y:S02]  /*5890*/  FSEL R244, R41, -INF , !P4 ;  /* 0xff80000029f47808 */ /* 0x000fe40006000000 */
[----:B------:R-:W4:Y:S01]  /*58a0*/  MUFU.TANH R69, R94 ;  /* 0x0000005e00457308 */ /* 0x000f220000002400 */
[----:B--2---:R-:W-:Y:S01]  /*58b0*/  IMAD.MOV.U32 R9, RZ, RZ, R5 ;  /* 0x000000ffff097224 */ /* 0x004fe200078e0005 */
[----:B------:R-:W-:Y:S01]  /*58c0*/  MOV R5, R3 ;  /* 0x0000000300057202 */ /* 0x000fe20000000f00 */
[----:B------:R-:W-:Y:S01]  /*58d0*/  IMAD.MOV.U32 R3, RZ, RZ, R8 ;  /* 0x000000ffff037224 */ /* 0x000fe200078e0008 */
[----:B------:R-:W-:-:S02]  /*58e0*/  FSEL R222, R38, -INF , !P3 ;  /* 0xff80000026de7808 */ /* 0x000fc40005800000 */
[----:B------:R-:W-:Y:S02]  /*58f0*/  I2FP.F32.S32 R6, R5 ;  /* 0x0000000500067245 */ /* 0x000fe40000201400 */
[----:B------:R-:W-:Y:S01]  /*5900*/  I2FP.F32.S32 R5, R3 ;  /* 0x0000000300057245 */ /* 0x000fe20000201400 */
[----:B------:R-:W2:Y:S01]  /*5910*/  MUFU.TANH R66, R95 ;  /* 0x0000005f00427308 */ /* 0x000ea20000002400 */
[----:B------:R-:W-:Y:S01]  /*5920*/  I2FP.F32.S32 R8, R9 ;  /* 0x0000000900087245 */ /* 0x000fe20000201400 */
[----:B-1----:R-:W-:Y:S01]  /*5930*/  FFMA.FTZ R31, R6, -UR5, R10 ;  /* 0x80000005061f7c23 */ /* 0x002fe2000801000a */
[----:B------:R-:W-:Y:S01]  /*5940*/  I2FP.F32.S32 R3, R7 ;  /* 0x0000000700037245 */ /* 0x000fe20000201400 */
[----:B------:R-:W-:Y:S01]  /*5950*/  FFMA.FTZ R30, R5, -UR5, R71 ;  /* 0x80000005051e7c23 */ /* 0x000fe20008010047 */
[----:B------:R-:W-:Y:S01]  /*5960*/  IABS R7, R33 ;  /* 0x0000002100077213 */ /* 0x000fe20000000000 */
[----:B---3--:R-:W-:Y:S01]  /*5970*/  FFMA.FTZ R32, R8, -UR5, R11 ;  /* 0x8000000508207c23 */ /* 0x008fe2000801000b */
[----:B------:R-:W-:Y:S01]  /*5980*/  IABS R5, R14 ;  /* 0x0000000e00057213 */ /* 0x000fe20000000000 */
[----:B------:R-:W1:Y:S01]  /*5990*/  MUFU.TANH R70, R93 ;  /* 0x0000005d00467308 */ /* 0x000e620000002400 */
[----:B------:R-:W-:Y:S01]  /*59a0*/  IABS R6, R34 ;  /* 0x0000002200067213 */ /* 0x000fe20000000000 */
[----:B------:R-:W-:Y:S01]  /*59b0*/  IMAD.MOV.U32 R8, RZ, RZ, R7 ;  /* 0x000000ffff087224 */ /* 0x000fe200078e0007 */
[----:B------:R-:W-:Y:S01]  /*59c0*/  IABS R9, R35 ;  /* 0x0000002300097213 */ /* 0x000fe20000000000 */
[----:B------:R-:W-:Y:S01]  /*59d0*/  FFMA.FTZ R29, R3, -UR5, R58 ;  /* 0x80000005031d7c23 */ /* 0x000fe2000801003a */
[----:B------:R-:W-:Y:S01]  /*59e0*/  I2FP.F32.S32 R5, R5 ;  /* 0x0000000500057245 */ /* 0x000fe20000201400 */
[----:B------:R-:W-:Y:S01]  /*59f0*/  IMAD.MOV.U32 R7, RZ, RZ, R6 ;  /* 0x000000ffff077224 */ /* 0x000fe200078e0006 */
[----:B------:R-:W-:Y:S01]  /*5a00*/  MOV R6, R9 ;  /* 0x0000000900067202 */ /* 0x000fe20000000f00 */
[----:B------:R-:W3:Y:S01]  /*5a10*/  MUFU.TANH R57, R97 ;  /* 0x0000006100397308 */ /* 0x000ee20000002400 */
[----:B------:R-:W-:Y:S01]  /*5a20*/  IABS R3, R13 ;  /* 0x0000000d00037213 */ /* 0x000fe20000000000 */
[----:B------:R-:W-:Y:S01]  /*5a30*/  FFMA.FTZ R22, R5, -UR5, R74 ;  /* 0x8000000505167c23 */ /* 0x000fe2000801004a */
[----:B------:R-:W-:-:S02]  /*5a40*/  I2FP.F32.S32 R5, R6 ;  /* 0x0000000600057245 */ /* 0x000fc40000201400 */
[----:B------:R-:W-:Y:S02]  /*5a50*/  I2FP.F32.S32 R7, R7 ;  /* 0x0000000700077245 */ /* 0x000fe40000201400 */
[----:B------:R-:W-:Y:S01]  /*5a60*/  I2FP.F32.S32 R8, R8 ;  /* 0x0000000800087245 */ /* 0x000fe20000201400 */
[----:B----4-:R-:W-:Y:S01]  /*5a70*/  FFMA.FTZ R23, R5, -UR5, R69 ;  /* 0x8000000505177c23 */ /* 0x010fe20008010045 */
[----:B------:R-:W-:Y:S01]  /*5a80*/  IABS R5, R40 ;  /* 0x0000002800057213 */ /* 0x000fe20000000000 */
[----:B------:R-:W4:Y:S01]  /*5a90*/  MUFU.TANH R73, R96 ;  /* 0x0000006000497308 */ /* 0x000f220000002400 */
[----:B------:R-:W-:Y:S01]  /*5aa0*/  IABS R6, R36 ;  /* 0x0000002400067213 */ /* 0x000fe20000000000 */
[----:B--2---:R-:W-:Y:S01]  /*5ab0*/  FFMA.FTZ R25, R7, -UR5, R66 ;  /* 0x8000000507197c23 */ /* 0x004fe20008010042 */
[----:B------:R-:W-:Y:S01]  /*5ac0*/  I2FP.F32.S32 R3, R3 ;  /* 0x0000000300037245 */ /* 0x000fe20000201400 */
[----:B-1----:R-:W-:Y:S01]  /*5ad0*/  FFMA.FTZ R26, R8, -UR5, R70 ;  /* 0x80000005081a7c23 */ /* 0x002fe20008010046 */
[----:B------:R-:W-:Y:S01]  /*5ae0*/  IABS R7, R37 ;  /* 0x0000002500077213 */ /* 0x000fe20000000000 */
[----:B------:R-:W-:Y:S01]  /*5af0*/  IMAD.MOV.U32 R8, RZ, RZ, R5 ;  /* 0x000000ffff087224 */ /* 0x000fe200078e0005 */
[----:B------:R-:W-:Y:S01]  /*5b00*/  FSEL R152, R30, -INF , !P0 ;  /* 0xff8000001e987808 */ /* 0x000fe20004000000 */
[----:B------:R-:W1:Y:S01]  /*5b10*/  MUFU.TANH R17, R17 ;  /* 0x0000001100117308 */ /* 0x000e620000002400 */
[----:B------:R-:W-:-:S02]  /*5b20*/  IMAD.MOV.U32 R5, RZ, RZ, R6 ;  /* 0x000000ffff057224 */ /* 0x000fc400078e0006 */
[----:B---3--:R-:W-:Y:S01]  /*5b30*/  FFMA.FTZ R24, R3, -UR5, R57 ;  /* 0x8000000503187c23 */ /* 0x008fe20008010039 */
[----:B------:R-:W-:Y:S01]  /*5b40*/  IABS R3, R39 ;  /* 0x0000002700037213 */ /* 0x000fe20000000000 */
[----:B------:R-:W-:Y:S01]  /*5b50*/  IMAD.MOV.U32 R6, RZ, RZ, R7 ;  /* 0x000000ffff067224 */ /* 0x000fe200078e0007 */
[----:B------:R-:W-:Y:S02]  /*5b60*/  I2FP.F32.S32 R8, R8 ;  /* 0x0000000800087245 */ /* 0x000fe40000201400 */
[----:B------:R-:W-:Y:S01]  /*5b70*/  I2FP.F32.S32 R5, R5 ;  /* 0x0000000500057245 */ /* 0x000fe20000201400 */
[----:B------:R-:W-:Y:S01]  /*5b80*/  MUFU.TANH R67, R98 ;  /* 0x0000006200437308 */ /* 0x000fe20000002400 */
[----:B------:R-:W-:Y:S01]  /*5b90*/  I2FP.F32.S32 R7, R3 ;  /* 0x0000000300077245 */ /* 0x000fe20000201400 */
[----:B----4-:R-:W-:Y:S01]  /*5ba0*/  FFMA.FTZ R20, R8, -UR5, R73 ;  /* 0x8000000508147c23 */ /* 0x010fe20008010049 */
[----:B------:R-:W-:Y:S01]  /*5bb0*/  I2FP.F32.S32 R3, R6 ;  /* 0x0000000600037245 */ /* 0x000fe20000201400 */
[----:B------:R-:W-:Y:S01]  /*5bc0*/  FFMA.FTZ R18, R5, -UR5, R18 ;  /* 0x8000000505127c23 */ /* 0x000fe20008010012 */
[----:B------:R-:W-:-:S02]  /*5bd0*/  IABS R6, R43 ;  /* 0x0000002b00067213 */ /* 0x000fc40000000000 */
[----:B------:R-:W-:Y:S01]  /*5be0*/  IABS R5, R44 ;  /* 0x0000002c00057213 */ /* 0x000fe20000000000 */
[----:B------:R-:W2:Y:S01]  /*5bf0*/  MUFU.TANH R15, R21 ;  /* 0x00000015000f7308 */ /* 0x000ea20000002400 */
[----:B-1----:R-:W-:Y:S01]  /*5c00*/  FFMA.FTZ R17, R3, -UR5, R17 ;  /* 0x8000000503117c23 */ /* 0x002fe20008010011 */
[----:B------:R-:W-:Y:S02]  /*5c10*/  IABS R3, R42 ;  /* 0x0000002a00037213 */ /* 0x000fe40000000000 */
[----:B------:R-:W-:Y:S02]  /*5c20*/  IABS R8, R45 ;  /* 0x0000002d00087213 */ /* 0x000fe40000000000 */
[----:B------:R-:W-:Y:S01]  /*5c30*/  MOV R9, R6 ;  /* 0x0000000600097202 */ /* 0x000fe20000000f00 */
[----:B------:R-:W-:Y:S01]  /*5c40*/  IMAD.MOV.U32 R6, RZ, RZ, R5 ;  /* 0x000000ffff067224 */ /* 0x000fe200078e0005 */
[----:B------:R-:W1:Y:S01]  /*5c50*/  MUFU.TANH R16, R16 ;  /* 0x0000001000107308 */ /* 0x000e620000002400 */
[----:B------:R-:W-:Y:S01]  /*5c60*/  I2FP.F32.S32 R5, R3 ;  /* 0x0000000300057245 */ /* 0x000fe20000201400 */
[----:B------:R-:W-:Y:S01]  /*5c70*/  IMAD.MOV.U32 R3, RZ, RZ, R8 ;  /* 0x000000ffff037224 */ /* 0x000fe200078e0008 */
[----:B------:R-:W-:-:S02]  /*5c80*/  I2FP.F32.S32 R8, R9 ;  /* 0x0000000900087245 */ /* 0x000fc40000201400 */
[----:B------:R-:W-:Y:S02]  /*5c90*/  I2FP.F32.S32 R6, R6 ;  /* 0x0000000600067245 */ /* 0x000fe40000201400 */
[----:B------:R-:W-:Y:S01]  /*5ca0*/  IABS R9, R49 ;  /* 0x0000003100097213 */ /* 0x000fe20000000000 */
[----:B------:R3:W-:Y:S01]  /*5cb0*/  MUFU.TANH R11, R19 ;  /* 0x00000013000b7308 */ /* 0x0007e20000002400 */
[----:B--2---:R-:W-:Y:S01]  /*5cc0*/  FFMA.FTZ R15, R5, -UR5, R15 ;  /* 0x80000005050f7c23 */ /* 0x004fe2000801000f */
[----:B------:R-:W-:Y:S02]  /*5cd0*/  I2FP.F32.S32 R5, R3 ;  /* 0x0000000300057245 */ /* 0x000fe40000201400 */
[----:B------:R-:W-:Y:S02]  /*5ce0*/  FSEL R154, R29, -INF , !P0 ;  /* 0xff8000001d9a7808 */ /* 0x000fe40004000000 */
[----:B------:R-:W-:Y:S02]  /*5cf0*/  FSEL R157, R22, -INF , !P0 ;  /* 0xff800000169d7808 */ /* 0x000fe40004000000 */
[----:B------:R-:W2:Y:S01]  /*5d00*/  MUFU.TANH R12, R68 ;  /* 0x00000044000c7308 */ /* 0x000ea20000002400 */
[----:B-1----:R-:W-:Y:S01]  /*5d10*/  FFMA.FTZ R14, R8, -UR5, R16 ;  /* 0x80000005080e7c23 */ /* 0x002fe20008010010 */
[----:B------:R-:W-:-:S02]  /*5d20*/  PLOP3.LUT P0, PT, PT, PT, UP0, 0x80, 0x0 ;  /* 0x000000000000781c */ /* 0x000fc40003f0f008 */
[----:B------:R-:W-:Y:S02]  /*5d30*/  FSEL R149, R26, -INF , !P6 ;  /* 0xff8000001a957808 */ /* 0x000fe40007000000 */
[----:B------:R-:W-:Y:S02]  /*5d40*/  FSEL R151, R25, -INF , !P6 ;  /* 0xff80000019977808 */ /* 0x000fe40007000000 */
[----:B------:R-:W1:Y:S01]  /*5d50*/  MUFU.TANH R13, R61 ;  /* 0x0000003d000d7308 */ /* 0x000e620000002400 */
[----:B---3--:R-:W-:Y:S01]  /*5d60*/  FFMA.FTZ R19, R7, -UR5, R67 ;  /* 0x8000000507137c23 */ /* 0x008fe20008010043 */
[----:B------:R-:W-:Y:S02]  /*5d70*/  IABS R7, R47 ;  /* 0x0000002f00077213 */ /* 0x000fe40000000000 */
[----:B------:R-:W-:Y:S02]  /*5d80*/  FSEL R156, R24, -INF , !P6 ;  /* 0xff800000189c7808 */ /* 0x000fe40007000000 */
[----:B------:R-:W-:-:S02]  /*5d90*/  I2FP.F32.S32 R3, R7 ;  /* 0x0000000700037245 */ /* 0x000fc40000201400 */
[----:B------:R-:W3:Y:S01]  /*5da0*/  MUFU.TANH R33, R28 ;  /* 0x0000001c00217308 */ /* 0x000ee20000002400 */
[----:B--2---:R-:W-:Y:S01]  /*5db0*/  FFMA.FTZ R12, R5, -UR5, R12 ;  /* 0x80000005050c7c23 */ /* 0x004fe2000801000c */
[----:B------:R-:W-:Y:S01]  /*5dc0*/  IABS R5, R53 ;  /* 0x0000003500057213 */ /* 0x000fe20000000000 */
[----:B------:R-:W-:Y:S01]  /*5dd0*/  FFMA.FTZ R11, R3, -UR5, R11 ;  /* 0x80000005030b7c23 */ /* 0x000fe2000801000b */
[----:B------:R-:W-:Y:S02]  /*5de0*/  IABS R3, R52 ;  /* 0x0000003400037213 */ /* 0x000fe40000000000 */
[----:B------:R-:W-:Y:S02]  /*5df0*/  IABS R7, R50 ;  /* 0x0000003200077213 */ /* 0x000fe40000000000 */
[----:B------:R-:W2:Y:S01]  /*5e00*/  MUFU.TANH R28, R72 ;  /* 0x00000048001c7308 */ /* 0x000ea20000002400 */
[----:B-1----:R-:W-:Y:S01]  /*5e10*/  FFMA.FTZ R13, R6, -UR5, R13 ;  /* 0x80000005060d7c23 */ /* 0x002fe2000801000d */
[----:B------:R-:W-:-:S02]  /*5e20*/  IABS R6, R54 ;  /* 0x0000003600067213 */ /* 0x000fc40000000000 */
[----:B------:R-:W-:Y:S01]  /*5e30*/  MOV R8, R5 ;  /* 0x0000000500087202 */ /* 0x000fe20000000f00 */
[----:B------:R-:W-:Y:S01]  /*5e40*/  IMAD.MOV.U32 R5, RZ, RZ, R3 ;  /* 0x000000ffff057224 */ /* 0x000fe200078e0003 */
[----:B------:R-:W-:Y:S01]  /*5e50*/  FSEL R139, R23, -INF , !P5 ;  /* 0xff800000178b7808 */ /* 0x000fe20006800000 */
[----:B------:R-:W-:Y:S01]  /*5e60*/  IMAD.MOV.U32 R10, RZ, RZ, R6 ;  /* 0x000000ffff0a7224 */ /* 0x000fe200078e0006 */
[----:B------:R-:W1:Y:S01]  /*5e70*/  MUFU.TANH R27, R75 ;  /* 0x0000004b001b7308 */ /* 0x000e620000002400 */
[----:B------:R-:W-:Y:S01]  /*5e80*/  IMAD.MOV.U32 R3, RZ, RZ, R7 ;  /* 0x000000ffff037224 */ /* 0x000fe200078e0007 */
[----:B------:R-:W-:Y:S01]  /*5e90*/  I2FP.F32.S32 R7, R5 ;  /* 0x0000000500077245 */ /* 0x000fe20000201400 */
[----:B------:R-:W-:Y:S01]  /*5ea0*/  IMAD.MOV.U32 R6, RZ, RZ, R9 ;  /* 0x000000ffff067224 */ /* 0x000fe200078e0009 */
[----:B------:R-:W-:Y:S02]  /*5eb0*/  I2FP.F32.S32 R10, R10 ;  /* 0x0000000a000a7245 */ /* 0x000fe40000201400 */
[----:B------:R-:W-:Y:S01]  /*5ec0*/  I2FP.F32.S32 R5, R3 ;  /* 0x0000000300057245 */ /* 0x000fe20000201400 */
[----:B---3--:R-:W-:Y:S01]  /*5ed0*/  FFMA.FTZ R7, R7, -UR5, R33 ;  /* 0x8000000507077c23 */ /* 0x008fe20008010021 */
[----:B------:R-:W3:Y:S01]  /*5ee0*/  MUFU.TANH R21, R76 ;  /* 0x0000004c00157308 */ /* 0x000ee20000002400 */
[----:B------:R-:W-:Y:S01]  /*5ef0*/  I2FP.F32.S32 R8, R8 ;  /* 0x0000000800087245 */ /* 0x000fe20000201400 */
[----:B--2---:R-:W-:Y:S01]  /*5f00*/  FFMA.FTZ R10, R10, -UR5, R28 ;  /* 0x800000050a0a7c23 */ /* 0x004fe2000801001c */
[----:B------:R-:W-:-:S02]  /*5f10*/  I2FP.F32.S32 R3, R6 ;  /* 0x0000000600037245 */ /* 0x000fc40000201400 */
[----:B------:R-:W-:Y:S02]  /*5f20*/  FSEL R153, R20, -INF , !P5 ;  /* 0xff80000014997808 */ /* 0x000fe40006800000 */
[----:B------:R-:W-:Y:S01]  /*5f30*/  FSEL R155, R19, -INF , !P5 ;  /* 0xff800000139b7808 */ /* 0x000fe20006800000 */
[----:B------:R-:W2:Y:S01]  /*5f40*/  MUFU.TANH R16, R77 ;  /* 0x0000004d00107308 */ /* 0x000ea20000002400 */
[----:B-1----:R-:W-:Y:S01]  /*5f50*/  FFMA.FTZ R8, R8, -UR5, R27 ;  /* 0x8000000508087c23 */ /* 0x002fe2000801001b */
[----:B------:R-:W-:Y:S02]  /*5f60*/  FSEL R252, R18, -INF , !P4 ;  /* 0xff80000012fc7808 */ /* 0x000fe40006000000 */
[----:B------:R-:W-:Y:S02]  /*5f70*/  FSEL R190, R17, -INF , !P4 ;  /* 0xff80000011be7808 */ /* 0x000fe40006000000 */
[----:B------:R-:W-:Y:S02]  /*5f80*/  FSEL R196, R15, -INF , !P4 ;  /* 0xff8000000fc47808 */ /* 0x000fe40006000000 */
[----:B------:R-:W-:Y:S01]  /*5f90*/  FSEL R246, R14, -INF , !P3 ;  /* 0xff8000000ef67808 */ /* 0x000fe20005800000 */
[----:B---3--:R-:W-:Y:S01]  /*5fa0*/  FFMA.FTZ R5, R5, -UR5, R21 ;  /* 0x8000000505057c23 */ /* 0x008fe20008010015 */
[----:B------:R-:W-:-:S02]  /*5fb0*/  FSEL R175, R11, -INF , !P3 ;  /* 0xff8000000baf7808 */ /* 0x000fc40005800000 */
[----:B------:R-:W-:Y:S02]  /*5fc0*/  FSEL R27, R7, -INF , !P3 ;  /* 0xff800000071b7808 */ /* 0x000fe40005800000 */
[----:B------:R-:W-:Y:S02]  /*5fd0*/  FSEL R221, R32, -INF , !P2 ;  /* 0xff80000020dd7808 */ /* 0x000fe40005000000 */
[----:B------:R-:W-:Y:S01]  /*5fe0*/  FSEL R245, R13, -INF , !P2 ;  /* 0xff8000000df57808 */ /* 0x000fe20005000000 */
[----:B--2---:R-:W-:Y:S01]  /*5ff0*/  FFMA.FTZ R3, R3, -UR5, R16 ;  /* 0x8000000503037c23 */ /* 0x004fe20008010010 */
        /* <DEDUP_REMOVED lines=89> */
.L_x_452:
[----:B------:R-:W-:Y:S05]  /*6590*/  BSYNC B0 ;  /* 0x0000000000007941 */ /* 0x000fea0003800000 */
.L_x_451:
[----:B------:R-:W0:Y:S02]  /*65a0*/  LDGDEPBAR ;  /* 0x00000000000079af */ /* 0x000e240000000000 */
.L_x_450:
[----:B------:R-:W-:Y:S01]  /*65b0*/  FMNMX.FTZ R3, R62, R59, !PT ;  /* 0x0000003b3e037209 */ /* 0x000fe20007810000 */
[----:B------:R-:W-:Y:S01]  /*65c0*/  STL [R1+0x88], R238 ;  /* 0x000088ee01007387 */ /* 0x000fe20000100800 */
[----:B------:R-:W-:Y:S01]  /*65d0*/  MOV R174, R28 ;  /* 0x0000001c00ae7202 */ /* 0x000fe20000000f00 */
[----:B------:R-:W-:Y:S01]  /*65e0*/  ULDC UR6, c[0x0][0x2ec] ;  /* 0x0000bb0000067ab9 */ /* 0x000fe20000000800 */
[----:B------:R-:W-:Y:S01]  /*65f0*/  FMNMX.FTZ R3, R56, R3, !PT ;  /* 0x0000000338037209 */ /* 0x000fe20007810000 */
[----:B------:R3:W-:Y:S01]  /*6600*/  STL [R1+0x84], R237 ;  /* 0x000084ed01007387 */ /* 0x0007e20000100800 */
[----:B------:R-:W-:Y:S02]  /*6610*/  LEA R225, R2, UR4, 0x1 ;  /* 0x0000000402e17c11 */ /* 0x000fe4000f8e08ff */
[----:B------:R-:W-:Y:S01]  /*6620*/  FMNMX.FTZ R3, R55, R3, !PT ;  /* 0x0000000337037209 */ /* 0x000fe20007810000 */
[----:B------:R-:W-:Y:S01]  /*6630*/  STL [R1+0x80], R236 ;  /* 0x000080ec01007387 */ /* 0x000fe20000100800 */
[----:B------:R-:W-:Y:S01]  /*6640*/  LEA R226, R4, R225, 0x1 ;  /* 0x000000e104e27211 */ /* 0x000fe200078e08ff */
[----:B------:R-:W-:Y:S01]  /*6650*/  IMAD R228, R0, 0x2, R225 ;  /* 0x0000000200e47824 */ /* 0x000fe200078e02e1 */
[----:B------:R-:W-:Y:S01]  /*6660*/  FMNMX.FTZ R3, R84, R3, !PT ;  /* 0x0000000354037209 */ /* 0x000fe20007810000 */
[----:B------:R-:W-:Y:S01]  /*6670*/  STL [R1+0x7c], R235 ;  /* 0x00007ceb01007387 */ /* 0x000fe20000100800 */
[----:B------:R-:W-:-:S02]  /*6680*/  LEA R227, R0, R226, 0x1 ;  /* 0x000000e200e37211 */ /* 0x000fc400078e08ff */
[----:B------:R-:W-:Y:S01]  /*6690*/  FMNMX.FTZ R3, R85, R3, !PT ;  /* 0x0000000355037209 */ /* 0x000fe20007810000 */
[----:B------:R-:W-:Y:S01]  /*66a0*/  STL [R1+0x78], R234 ;  /* 0x000078ea01007387 */ /* 0x000fe20000100800 */
[----:B--2---:R-:W-:Y:S02]  /*66b0*/  FMNMX.FTZ R8, R173, R172, !PT ;  /* 0x000000acad087209 */ /* 0x004fe40007810000 */
        /* <DEDUP_REMOVED lines=8> */
[----:B------:R-:W-:Y:S01]  /*6740*/  FMNMX.FTZ R3, R63, R3, !PT ;  /* 0x000000033f037209 */ /* 0x000fe20007810000 */
[----:B---3--:R-:W-:Y:S01]  /*6750*/  IMAD.MOV.U32 R237, RZ, RZ, R27 ;  /* 0x000000ffffed7224 */ /* 0x008fe200078e001b */
        /* <DEDUP_REMOVED lines=17> */
[----:B------:R-:W-:Y:S02]  /*6870*/  FMNMX.FTZ R3, R157, R3, !PT ;  /* 0x000000039d037209 */ /* 0x000fe40007810000 */
        /* <DEDUP_REMOVED lines=20> */
[----:B------:R-:W-:Y:S01]  /*69c0*/  LDSM.16.MT88.4 R48, [R228+0xc800] ;  /* 0x00c80000e430783b */ /* 0x000fe20000004200 */
[----:B-1----:R-:W-:-:S02]  /*69d0*/  FMNMX.FTZ R133, R133, R6, !PT ;  /* 0x0000000685857209 */ /* 0x002fc40007810000 */
        /* <DEDUP_REMOVED lines=12> */
[----:B------:R1:W2:Y:S01]  /*6aa0*/  MUFU.EX2 R193, R5 ;  /* 0x0000000500c17308 */ /* 0x0002a20000000800 */
[----:B------:R-:W-:Y:S07]  /*6ab0*/  LDSM.16.MT88.4 R56, [R226+0xc800] ;  /* 0x00c80000e238783b */ /* 0x000fee0000004200 */
        /* <DEDUP_REMOVED lines=19> */
[----:B-1----:R-:W-:Y:S01]  /*6bf0*/  FFMA.FTZ R6, R64, UR6, -R3 ;  /* 0x0000000640067c23 */ /* 0x002fe20008010803 */
[----:B------:R-:W-:Y:S01]  /*6c00*/  LDSM.16.MT88.4 R60, [R226+0xe800] ;  /* 0x00e80000e23c783b */ /* 0x000fe20000004200 */
[----:B------:R-:W-:Y:S01]  /*6c10*/  FMNMX.FTZ R0, R150, R0, !PT ;  /* 0x0000000096007209 */ /* 0x000fe20007810000 */
[----:B------:R1:W2:Y:S02]  /*6c20*/  MUFU.EX2 R238, R2 ;  /* 0x0000000200ee7308 */ /* 0x0002a40000000800 */
[----:B------:R-:W-:Y:S01]  /*6c30*/  LDSM.16.MT88.4 R64, [R225+0xe800] ;  /* 0x00e80000e140783b */ /* 0x000fe20000004200 */
        /* <DEDUP_REMOVED lines=30> */
[----:B------:R-:W-:Y:S01]  /*6e20*/  HMMA.16816.F32 R108, R4, R104, RZ ;  /* 0x00000068046c723c */ /* 0x000fe200000018ff */
[----:B-1----:R-:W-:Y:S01]  /*6e30*/  FMNMX.FTZ R8, R165, R2, !PT ;  /* 0x00000002a5087209 */ /* 0x002fe20007810000 */
[----:B------:R-:W-:-:S03]  /*6e40*/  FFMA.FTZ R2, R87, UR6, -R12 ;  /* 0x0000000657027c23 */ /* 0x000fc6000801080c */
[----:B------:R-:W-:Y:S01]  /*6e50*/  FMNMX.FTZ R8, R164, R8, !PT ;  /* 0x00000008a4087209 */ /* 0x000fe20007810000 */
[----:B------:R1:W3:Y:S01]  /*6e60*/  MUFU.EX2 R231, R2 ;  /* 0x0000000200e77308 */ /* 0x0002e20000000800 */
[C---:B------:R-:W-:Y:S06]  /*6e70*/  HMMA.16816.F32 R112, R4.reuse, R70, RZ ;  /* 0x000000460470723c */ /* 0x040fec00000018ff */
[C---:B------:R-:W-:Y:S06]  /*6e80*/  HMMA.16816.F32 R84, R4.reuse, R74, RZ ;  /* 0x0000004a0454723c */ /* 0x040fec00000018ff */
[----:B------:R-:W-:Y:S01]  /*6e90*/  HMMA.16816.F32 R32, R4, R82, RZ ;  /* 0x000000520420723c */ /* 0x000fe200000018ff */
[----:B-1----:R-:W-:Y:S01]  /*6ea0*/  FMNMX.FTZ R2, R185, R8, !PT ;  /* 0x00000008b9027209 */ /* 0x002fe20007810000 */
[----:B------:R-:W-:-:S04]  /*6eb0*/  FFMA.FTZ R8, R100, UR6, -R3 ;  /* 0x0000000664087c23 */ /* 0x000fc80008010803 */
[C---:B------:R-:W-:Y:S01]  /*6ec0*/  HMMA.16816.F32 R28, R4.reuse, R90, RZ ;  /* 0x0000005a041c723c */ /* 0x040fe200000018ff */
[----:B---3--:R-:W-:Y:S02]  /*6ed0*/  F2FP.F16.F32.PACK_AB R10, R231, R235 ;  /* 0x000000ebe70a723e */ /* 0x008fe400000000ff */
[----:B------:R-:W-:Y:S01]  /*6ee0*/  FMNMX.FTZ R2, R152, R2, !PT ;  /* 0x0000000298027209 */ /* 0x000fe20007810000 */
[----:B------:R1:W-:Y:S02]  /*6ef0*/  MUFU.EX2 R195, R8 ;  /* 0x0000000800c37308 */ /* 0x0003e40000000800 */
[----:B------:R-:W-:Y:S01]  /*6f00*/  HMMA.16816.F32 R24, R4, R94, RZ ;  /* 0x0000005e0418723c */ /* 0x000fe200000018ff */
[----:B------:R-:W-:-:S04]  /*6f10*/  FMNMX.FTZ R2, R149, R2, !PT ;  /* 0x0000000295027209 */ /* 0x000fc80007810000 */
[----:B------:R-:W-:Y:S01]  /*6f20*/  FMNMX.FTZ R2, R139, R2, !PT ;  /* 0x000000028b027209 */ /* 0x000fe20007810000 */
[----:B------:R-:W-:Y:S03]  /*6f30*/  HMMA.16816.F32 R20, R4, R98, RZ ;  /* 0x000000620414723c */ /* 0x000fe600000018ff */
[----:B------:R-:W-:-:S03]  /*6f40*/  FMNMX.FTZ R2, R252, R2, !PT ;  /* 0x00000002fc027209 */ /* 0x000fc60007810000 */
[----:B------:R-:W-:Y:S01]  /*6f50*/  HMMA.16816.F32 R16, R4, R106, RZ ;  /* 0x0000006a0410723c */ /* 0x000fe200000018ff */
[----:B------:R-:W-:Y:S01]  /*6f60*/  FMNMX.FTZ R2, R246, R2, !PT ;  /* 0x00000002f6027209 */ /* 0x000fe20007810000 */
[----:B-1----:R-:W-:-:S03]  /*6f70*/  FFMA.FTZ R8, R101, UR6, -R3 ;  /* 0x0000000665087c23 */ /* 0x002fc60008010803 */
[----:B------:R-:W-:Y:S01]  /*6f80*/  FMNMX.FTZ R2, R245, R2, !PT ;  /* 0x00000002f5027209 */ /* 0x000fe20007810000 */
[----:B------:R-:W-:Y:S01]  /*6f90*/  HMMA.16816.F32 R100, R4, R78, RZ ;  /* 0x0000004e0464723c */ /* 0x000fe200000018ff */
[----:B------:R1:W3:Y:S02]  /*6fa0*/  MUFU.EX2 R234, R8 ;  /* 0x0000000800ea7308 */ /* 0x0002e40000000800 */
[----:B------:R-:W-:-:S04]  /*6fb0*/  FMNMX.FTZ R13, R223, R2, !PT ;  /* 0x00000002df0d7209 */ /* 0x000fc80007810000 */
[----:B------:R-:W-:Y:S01]  /*6fc0*/  MOV R7, R191 ;  /* 0x000000bf00077202 */ /* 0x000fe20000000f00 */
[----:B------:R-:W4:Y:S01]  /*6fd0*/  SHFL.BFLY PT, R14, R13, 0x2, 0x1f ;  /* 0x0c401f000d0e7f89 */ /* 0x000f2200000e0000 */
[----:B-1----:R-:W-:-:S04]  /*6fe0*/  FFMA.FTZ R8, R134, UR6, -R3 ;  /* 0x0000000686087c23 */ /* 0x002fc80008010803 */
[----:B------:R1:W-:Y:S02]  /*6ff0*/  MUFU.EX2 R236, R8 ;  /* 0x0000000800ec7308 */ /* 0x0003e40000000800 */
[----:B-1----:R-:W-:Y:S01]  /*7000*/  FFMA.FTZ R8, R135, UR6, -R3 ;  /* 0x0000000687087c23 */ /* 0x002fe20008010803 */
[----:B--2---:R-:W-:Y:S02]  /*7010*/  FMNMX.FTZ R135, R0, R9, !PT ;  /* 0x0000000900877209 */ /* 0x004fe40007810000 */
[----:B---3--:R-:W-:-:S03]  /*7020*/  F2FP.F16.F32.PACK_AB R9, R234, R195 ;  /* 0x000000c3ea09723e */ /* 0x008fc600000000ff */
[----:B------:R1:W2:Y:S01]  /*7030*/  MUFU.EX2 R188, R8 ;  /* 0x0000000800bc7308 */ /* 0x0002a20000000800 */
[C---:B------:R-:W-:Y:S01]  /*7040*/  FSETP.NEU.FTZ.AND P1, PT, R135.reuse, -INF , PT ;  /* 0xff8000008700780b */ /* 0x040fe20003f3d000 */
[----:B------:R-:W-:-:S05]  /*7050*/  FMUL.FTZ R2, R135, UR6 ;  /* 0x0000000687027c20 */ /* 0x000fca0008410000 */
[----:B------:R-:W-:-:S05]  /*7060*/  FSEL R2, R2, RZ, P1 ;  /* 0x000000ff02027208 */ /* 0x000fca0000800000 */
[--C-:B------:R-:W-:Y:S01]  /*7070*/  FFMA.FTZ R0, R166, UR6, -R2.reuse ;  /* 0x00000006a6007c23 */ /* 0x100fe20008010802 */
[----:B------:R-:W-:Y:S01]  /*7080*/  FFMA.FTZ R4, R168, UR6, -R2 ;  /* 0x00000006a8047c23 */ /* 0x000fe20008010802 */
[----:B------:R-:W-:Y:S02]  /*7090*/  IMAD.MOV.U32 R166, RZ, RZ, R192 ;  /* 0x000000ffffa67224 */ /* 0x000fe400078e00c0 */
[----:B------:R4:W3:Y:S01]  /*70a0*/  MUFU.EX2 R181, R0 ;  /* 0x0000000000b57308 */ /* 0x0008e20000000800 */
[----:B-1----:R-:W-:Y:S01]  /*70b0*/  F2FP.F16.F32.PACK_AB R8, R233, R136 ;  /* 0x00000088e908723e */ /* 0x002fe200000000ff */
[----:B--2---:R-:W-:Y:S01]  /*70c0*/  IMAD.MOV.U32 R168, RZ, RZ, R188 ;  /* 0x000000ffffa87224 */ /* 0x004fe200078e00bc */
[----:B------:R-:W-:-:S05]  /*70d0*/  F2FP.F16.F32.PACK_AB R11, R188, R236 ;  /* 0x000000ecbc0b723e */ /* 0x000fca00000000ff */
[----:B------:R1:W2:Y:S02]  /*70e0*/  MUFU.EX2 R182, R4 ;  /* 0x0000000400b67308 */ /* 0x0002a40000000800 */
[C---:B------:R-:W-:Y:S01]  /*70f0*/  HMMA.16816.F32 R176, R8.reuse, R36, R44 ;  /* 0x0000002408b0723c */ /* 0x040fe2000000182c */
[----:B------:R-:W-:Y:S05]  /*7100*/  LDSM.16.MT88.4 R44, [R227+0xe800] ;  /* 0x00e80000e32c783b */ /* 0x000fea0000004200 */
[----:B------:R-:W-:Y:S01]  /*7110*/  HMMA.16816.F32 R248, R8, R52, R116 ;  /* 0x0000003408f8723c */ /* 0x000fe20000001874 */
[----:B----4-:R-:W-:-:S05]  /*7120*/  FMNMX.FTZ R0, R13, R14, !PT ;  /* 0x0000000e0d007209 */ /* 0x010fca0007810000 */
[----:B------:R-:W4:Y:S01]  /*7130*/  SHFL.BFLY PT, R5, R0, 0x1, 0x1f ;  /* 0x0c201f0000057f89 */ /* 0x000f2200000e0000 */
[----:B---3--:R-:W-:Y:S01]  /*7140*/  MOV R117, R181 ;  /* 0x000000b500757202 */ /* 0x008fe20000000f00 */
[C---:B------:R-:W-:Y:S01]  /*7150*/  HMMA.16816.F32 R120, R8.reuse, R60, R120 ;  /* 0x0000003c0878723c */ /* 0x040fe20000001878 */
[--C-:B-1----:R-:W-:Y:S01]  /*7160*/  FFMA.FTZ R4, R163, UR6, -R2.reuse ;  /* 0x00000006a3047c23 */ /* 0x102fe20008010802 */
[----:B------:R-:W-:Y:S02]  /*7170*/  MOV R116, R180 ;  /* 0x000000b400747202 */ /* 0x000fe40000000f00 */
[----:B------:R-:W-:Y:S01]  /*7180*/  MOV R163, R189 ;  /* 0x000000bd00a37202 */ /* 0x000fe20000000f00 */
[----:B------:R1:W-:Y:S01]  /*7190*/  MUFU.EX2 R15, R4 ;  /* 0x00000004000f7308 */ /* 0x0003e20000000800 */
[C---:B------:R-:W-:Y:S06]  /*71a0*/  HMMA.16816.F32 R216, R8.reuse, R64, R124 ;  /* 0x0000004008d8723c */ /* 0x040fec000000187c */
[C---:B------:R-:W-:Y:S06]  /*71b0*/  HMMA.16816.F32 R200, R8.reuse, R40, R128 ;  /* 0x0000002808c8723c */ /* 0x040fec0000001880 */
[C---:B------:R-:W-:Y:S01]  /*71c0*/  HMMA.16816.F32 R144, R8.reuse, R56, R144 ;  /* 0x000000380890723c */ /* 0x040fe20000001890 */
[--C-:B-1----:R-:W-:Y:S01]  /*71d0*/  FFMA.FTZ R4, R162, UR6, -R2.reuse ;  /* 0x00000006a2047c23 */ /* 0x102fe20008010802 */
[----:B----4-:R-:W-:Y:S01]  /*71e0*/  FMNMX.FTZ R134, R0, R5, !PT ;  /* 0x0000000500867209 */ /* 0x010fe20007810000 */
[----:B------:R-:W-:Y:S01]  /*71f0*/  FFMA.FTZ R0, R159, UR6, -R2 ;  /* 0x000000069f007c23 */ /* 0x000fe20008010802 */
[----:B--2---:R-:W-:Y:S01]  /*7200*/  IMAD.MOV.U32 R162, RZ, RZ, R182 ;  /* 0x000000ffffa27224 */ /* 0x004fe200078e00b6 */
[----:B------:R1:W-:Y:S01]  /*7210*/  MUFU.EX2 R229, R4 ;  /* 0x0000000400e57308 */ /* 0x0003e20000000800 */
[----:B------:R-:W-:Y:S01]  /*7220*/  FSETP.NEU.FTZ.AND P1, PT, R134, -INF , PT ;  /* 0xff8000008600780b */ /* 0x000fe20003f3d000 */
[----:B------:R-:W-:Y:S01]  /*7230*/  HMMA.16816.F32 R180, R8, R38, R112 ;  /* 0x0000002608b4723c */ /* 0x000fe20000001870 */
[----:B------:R-:W-:Y:S01]  /*7240*/  MOV R127, R122 ;  /* 0x0000007a007f7202 */ /* 0x000fe20000000f00 */
[----:B------:R-:W-:Y:S01]  /*7250*/  IMAD.MOV.U32 R126, RZ, RZ, R123 ;  /* 0x000000ffff7e7224 */ /* 0x000fe200078e007b */
[----:B------:R-:W-:Y:S01]  /*7260*/  MOV R125, R120 ;  /* 0x00000078007d7202 */ /* 0x000fe20000000f00 */
[----:B------:R-:W-:-:S02]  /*7270*/  IMAD.MOV.U32 R124, RZ, RZ, R121 ;  /* 0x000000ffff7c7224 */ /* 0x000fc400078e0079 */
[----:B------:R2:W-:Y:S01]  /*7280*/  MUFU.EX2 R14, R0 ;  /* 0x00000000000e7308 */ /* 0x0005e20000000800 */
[----:B------:R-:W-:Y:S01]  /*7290*/  HMMA.16816.F32 R120, R8, R44, R108 ;  /* 0x0000002c0878723c */ /* 0x000fe2000000186c */
[----:B------:R-:W-:Y:S01]  /*72a0*/  IMAD.MOV.U32 R115, RZ, RZ, R197 ;  /* 0x000000ffff737224 */ /* 0x000fe200078e00c5 */
[----:B------:R-:W-:-:S04]  /*72b0*/  MOV R114, R196 ;  /* 0x000000c400727202 */ /* 0x000fc80000000f00 */
[----:B------:R-:W-:Y:S01]  /*72c0*/  HMMA.16816.F32 R140, R8, R48, R140 ;  /* 0x00000030088c723c */ /* 0x000fe2000000188c */
[----:B-1----:R-:W-:-:S04]  /*72d0*/  FFMA.FTZ R4, R161, UR6, -R2 ;  /* 0x00000006a1047c23 */ /* 0x002fc80008010802 */
[----:B------:R1:W3:Y:S01]  /*72e0*/  MUFU.EX2 R6, R4 ;  /* 0x0000000400067308 */ /* 0x0002e20000000800 */
[----:B------:R-:W-:Y:S01]  /*72f0*/  HMMA.16816.F32 R196, R8, R50, R84 ;  /* 0x0000003208c4723c */ /* 0x000fe20000001854 */
[----:B--2---:R-:W-:-:S05]  /*7300*/  FMUL.FTZ R0, R134, UR6 ;  /* 0x0000000686007c20 */ /* 0x004fca0008410000 */
[----:B------:R-:W-:Y:S01]  /*7310*/  HMMA.16816.F32 R204, R8, R42, R32 ;  /* 0x0000002a08cc723c */ /* 0x000fe20000001820 */
[----:B------:R-:W-:-:S05]  /*7320*/  FSEL R0, R0, RZ, P1 ;  /* 0x000000ff00007208 */ /* 0x000fca0000800000 */
[----:B------:R-:W-:Y:S01]  /*7330*/  HMMA.16816.F32 R212, R8, R66, R28 ;  /* 0x0000004208d4723c */ /* 0x000fe2000000181c */
[----:B------:R-:W-:Y:S01]  /*7340*/  FFMA.FTZ R5, R167, UR6, -R0 ;  /* 0x00000006a7057c23 */ /* 0x000fe20008010800 */
[----:B-1----:R-:W-:Y:S01]  /*7350*/  FFMA.FTZ R4, R160, UR6, -R2 ;  /* 0x00000006a0047c23 */ /* 0x002fe20008010802 */
[----:B---3--:R-:W-:-:S03]  /*7360*/  IMAD.MOV.U32 R118, RZ, RZ, R6 ;  /* 0x000000ffff767224 */ /* 0x008fc600078e0006 */
[C---:B------:R-:W-:Y:S01]  /*7370*/  HMMA.16816.F32 R208, R8.reuse, R62, R24 ;  /* 0x0000003e08d0723c */ /* 0x040fe20000001818 */
[----:B------:R-:W-:Y:S01]  /*7380*/  IMAD.MOV.U32 R6, RZ, RZ, R190 ;  /* 0x000000ffff067224 */ /* 0x000fe200078e00be */
[----:B------:R1:W-:Y:S03]  /*7390*/  MUFU.EX2 R161, R4 ;  /* 0x0000000400a17308 */ /* 0x0003e60000000800 */
[----:B------:R-:W-:Y:S01]  /*73a0*/  IMAD.MOV.U32 R160, RZ, RZ, R6 ;  /* 0x000000ffffa07224 */ /* 0x000fe200078e0006 */
[C---:B------:R-:W-:Y:S04]  /*73b0*/  HMMA.16816.F32 R188, R8.reuse, R58, R100 ;  /* 0x0000003a08bc723c */ /* 0x040fe80000001864 */
[----:B------:R-:W-:Y:S02]  /*73c0*/  MUFU.EX2 R113, R5 ;  /* 0x0000000500717308 */ /* 0x000fe40000000800 */
[C---:B------:R-:W-:Y:S06]  /*73d0*/  HMMA.16816.F32 R108, R8.reuse, R54, R20 ;  /* 0x00000036086c723c */ /* 0x040fec0000001814 */
[----:B------:R-:W-:Y:S01]  /*73e0*/  HMMA.16816.F32 R128, R8, R46, R16 ;  /* 0x0000002e0880723c */ /* 0x000fe20000001810 */
[----:B-1----:R-:W-:Y:S01]  /*73f0*/  FFMA.FTZ R4, R158, UR6, -R2 ;  /* 0x000000069e047c23 */ /* 0x002fe20008010802 */
[----:B------:R-:W-:-:S03]  /*7400*/  MOV R158, R168 ;  /* 0x000000a8009e7202 */ /* 0x000fc60000000f00 */
[----:B------:R1:W-:Y:S02]  /*7410*/  MUFU.EX2 R159, R4 ;  /* 0x00000004009f7308 */ /* 0x0003e40000000800 */
[----:B------:R-:W-:Y:S02]  /*7420*/  F2FP.F16.F32.PACK_AB R8, R162, R117 ;  /* 0x00000075a208723e */ /* 0x000fe400000000ff */
[----:B------:R-:W-:Y:S01]  /*7430*/  F2FP.F16.F32.PACK_AB R10, R229, R15 ;  /* 0x0000000fe50a723e */ /* 0x000fe200000000ff */
[----:B-1----:R-:W-:-:S04]  /*7440*/  FFMA.FTZ R4, R173, UR6, -R0 ;  /* 0x00000006ad047c23 */ /* 0x002fc80008010800 */
        /* <DEDUP_REMOVED lines=10> */
[----:B------:R1:W2:Y:S02]  /*74f0*/  MUFU.EX2 R119, R4 ;  /* 0x0000000400777308 */ /* 0x0002a40000000800 */
[C---:B------:R-:W-:Y:S06]  /*7500*/  HMMA.16816.F32 R24, R8.reuse, R76, RZ ;  /* 0x0000004c0818723c */ /* 0x040fec00000018ff */
[----:B------:R-:W-:Y:S01]  /*7510*/  HMMA.16816.F32 R28, R8, R68, RZ ;  /* 0x00000044081c723c */ /* 0x000fe200000018ff */
[----:B------:R-:W-:-:S05]  /*7520*/  MOV R76, R174 ;  /* 0x000000ae004c7202 */ /* 0x000fca0000000f00 */
[C---:B------:R-:W-:Y:S01]  /*7530*/  HMMA.16816.F32 R20, R8.reuse, R72, RZ ;  /* 0x000000480814723c */ /* 0x040fe200000018ff */
[----:B-1----:R-:W-:Y:S01]  /*7540*/  FFMA.FTZ R4, R165, UR6, -R0 ;  /* 0x00000006a5047c23 */ /* 0x002fe20008010800 */
[----:B--2---:R-:W-:Y:S01]  /*7550*/  MOV R77, R119 ;  /* 0x00000077004d7202 */ /* 0x004fe20000000f00 */
[----:B------:R-:W-:Y:S02]  /*7560*/  IMAD.MOV.U32 R119, RZ, RZ, R237 ;  /* 0x000000ffff777224 */ /* 0x000fe400078e00ed */
[----:B------:R1:W-:Y:S01]  /*7570*/  MUFU.EX2 R192, R4 ;  /* 0x0000000400c07308 */ /* 0x0003e20000000800 */
[C---:B------:R-:W-:Y:S01]  /*7580*/  HMMA.16816.F32 R16, R8.reuse, R80, RZ ;  /* 0x000000500810723c */ /* 0x040fe200000018ff */
[----:B------:R-:W-:Y:S02]  /*7590*/  MOV R73, R113 ;  /* 0x0000007100497202 */ /* 0x000fe40000000f00 */
[----:B------:R-:W-:Y:S02]  /*75a0*/  MOV R72, R7 ;  /* 0x0000000700487202 */ /* 0x000fe40000000f00 */
[----:B------:R-:W-:Y:S01]  /*75b0*/  F2FP.F16.F32.PACK_AB R5, R73, R77 ;  /* 0x0000004d4905723e */ /* 0x000fe200000000ff */
[----:B------:R-:W-:Y:S01]  /*75c0*/  HMMA.16816.F32 R32, R8, R70, RZ ;  /* 0x000000460820723c */ /* 0x000fe200000018ff */
[----:B------:R-:W-:-:S02]  /*75d0*/  IMAD.MOV.U32 R81, RZ, RZ, R14 ;  /* 0x000000ffff517224 */ /* 0x000fc400078e000e */
[----:B------:R-:W-:Y:S02]  /*75e0*/  IMAD.MOV.U32 R14, RZ, RZ, R166 ;  /* 0x000000ffff0e7224 */ /* 0x000fe400078e00a6 */
[----:B------:R-:W-:Y:S01]  /*75f0*/  IMAD.MOV.U32 R80, RZ, RZ, R175 ;  /* 0x000000ffff507224 */ /* 0x000fe200078e00af */
[----:B------:R-:W-:Y:S01]  /*7600*/  F2FP.F16.F32.PACK_AB R6, R159, R81 ;  /* 0x000000519f06723e */ /* 0x000fe200000000ff */
[----:B-1----:R-:W-:-:S04]  /*7610*/  FFMA.FTZ R4, R164, UR6, -R0 ;  /* 0x00000006a4047c23 */ /* 0x002fc80008010800 */
[----:B------:R1:W2:Y:S02]  /*7620*/  MUFU.EX2 R237, R4 ;  /* 0x0000000400ed7308 */ /* 0x0002a40000000800 */
[----:B-1----:R-:W-:Y:S02]  /*7630*/  F2FP.F16.F32.PACK_AB R4, R161, R118 ;  /* 0x00000076a104723e */ /* 0x002fe400000000ff */
[----:B--2---:R-:W-:-:S07]  /*7640*/  F2FP.F16.F32.PACK_AB R7, R237, R192 ;  /* 0x000000c0ed07723e */ /* 0x004fce00000000ff */
[C---:B------:R-:W-:Y:S06]  /*7650*/  HMMA.16816.F32 R172, R4.reuse, R36, R28 ;  /* 0x0000002404ac723c */ /* 0x040fec000000181c */
[C---:B------:R-:W-:Y:S06]  /*7660*/  HMMA.16816.F32 R168, R4.reuse, R56, R24 ;  /* 0x0000003804a8723c */ /* 0x040fec0000001818 */
[----:B------:R-:W-:Y:S01]  /*7670*/  HMMA.16816.F32 R164, R4, R48, R20 ;  /* 0x0000003004a4723c */ /* 0x000fe20000001814 */
[----:B------:R-:W-:Y:S01]  /*7680*/  IMAD.MOV.U32 R56, RZ, RZ, R127 ;  /* 0x000000ffff387224 */ /* 0x000fe200078e007f */
[----:B------:R-:W-:-:S04]  /*7690*/  MOV R57, R126 ;  /* 0x0000007e00397202 */ /* 0x000fc80000000f00 */
[----:B------:R-:W-:Y:S01]  /*76a0*/  HMMA.16816.F32 R100, R4, R40, R16 ;  /* 0x000000280464723c */ /* 0x000fe20000001810 */
[----:B------:R-:W-:Y:S01]  /*76b0*/  MOV R48, R114 ;  /* 0x0000007200307202 */ /* 0x000fe20000000f00 */
[----:B------:R-:W-:-:S04]  /*76c0*/  IMAD.MOV.U32 R49, RZ, RZ, R112 ;  /* 0x000000ffff317224 */ /* 0x000fc800078e0070 */
[C---:B------:R-:W-:Y:S06]  /*76d0*/  HMMA.16816.F32 R28, R8.reuse, R88, RZ ;  /* 0x00000058081c723c */ /* 0x040fec00000018ff */
[----:B------:R-:W-:Y:S01]  /*76e0*/  HMMA.16816.F32 R24, R8, R92, RZ ;  /* 0x0000005c0818723c */ /* 0x000fe200000018ff */
[----:B------:R-:W-:Y:S01]  /*76f0*/  IMAD.MOV.U32 R88, RZ, RZ, R125 ;  /* 0x000000ffff587224 */ /* 0x000fe200078e007d */
[----:B------:R-:W-:-:S04]  /*7700*/  MOV R89, R124 ;  /* 0x0000007c00597202 */ /* 0x000fc80000000f00 */
[----:B------:R-:W-:Y:S01]  /*7710*/  HMMA.16816.F32 R20, R8, R96, RZ ;  /* 0x000000600814723c */ /* 0x000fe200000018ff */
[----:B------:R-:W-:Y:S01]  /*7720*/  MOV R92, R115 ;  /* 0x00000073005c7202 */ /* 0x000fe20000000f00 */
[----:B------:R-:W-:Y:S01]  /*7730*/  IMAD.MOV.U32 R93, RZ, RZ, R162 ;  /* 0x000000ffff5d7224 */ /* 0x000fe200078e00a2 */
[----:B------:R-:W-:-:S03]  /*7740*/  MOV R162, R238 ;  /* 0x000000ee00a27202 */ /* 0x000fc60000000f00 */
[----:B------:R-:W-:Y:S01]  /*7750*/  HMMA.16816.F32 R16, R8, R104, RZ ;  /* 0x000000680810723c */ /* 0x000fe200000018ff */
[----:B------:R-:W-:Y:S01]  /*7760*/  IMAD.MOV.U32 R97, RZ, RZ, R116 ;  /* 0x000000ffff617224 */ /* 0x000fe200078e0074 */
[----:B------:R-:W-:-:S04]  /*7770*/  MOV R96, R117 ;  /* 0x0000007500607202 */ /* 0x000fc80000000f00 */
[----:B------:R-:W-:Y:S01]  /*7780*/  HMMA.16816.F32 R84, R4, R64, R28 ;  /* 0x000000400454723c */ /* 0x000fe2000000181c */
[----:B------:R-:W-:Y:S01]  /*7790*/  IMAD.MOV.U32 R105, RZ, RZ, R118 ;  /* 0x000000ffff697224 */ /* 0x000fe200078e0076 */
[----:B------:R-:W-:-:S04]  /*77a0*/  MOV R104, R119 ;  /* 0x0000007700687202 */ /* 0x000fc80000000f00 */
[C---:B------:R-:W-:Y:S06]  /*77b0*/  HMMA.16816.F32 R116, R4.reuse, R60, R24 ;  /* 0x0000003c0474723c */ /* 0x040fec0000001818 */
[C---:B------:R-:W-:Y:S06]  /*77c0*/  HMMA.16816.F32 R112, R4.reuse, R52, R20 ;  /* 0x000000340470723c */ /* 0x040fec0000001814 */
[C---:B------:R-:W-:Y:S06]  /*77d0*/  HMMA.16816.F32 R124, R4.reuse, R44, R16 ;  /* 0x0000002c047c723c */ /* 0x040fec0000001810 */
[----:B------:R-:W-:Y:S06]  /*77e0*/  HMMA.16816.F32 R68, R4, R38, R32 ;  /* 0x000000260444723c */ /* 0x000fec0000001820 */
[C---:B------:R-:W-:Y:S06]  /*77f0*/  HMMA.16816.F32 R36, R8.reuse, R78, RZ ;  /* 0x0000004e0824723c */ /* 0x040fec00000018ff */
[----:B------:R-:W-:Y:S01]  /*7800*/  HMMA.16816.F32 R32, R8, R74, RZ ;  /* 0x0000004a0820723c */ /* 0x000fe200000018ff */
[----:B------:R-:W-:Y:S01]  /*7810*/  IMAD.MOV.U32 R78, RZ, RZ, R48 ;  /* 0x000000ffff4e7224 */ /* 0x000fe200078e0030 */
[----:B------:R-:W-:-:S04]  /*7820*/  MOV R48, R159 ;  /* 0x0000009f00307202 */ /* 0x000fc80000000f00 */
[----:B------:R-:W-:Y:S01]  /*7830*/  HMMA.16816.F32 R28, R8, R82, RZ ;  /* 0x00000052081c723c */ /* 0x000fe200000018ff */
[----:B------:R-:W-:-:S05]  /*7840*/  MOV R74, R78 ;  /* 0x0000004e004a7202 */ /* 0x000fca0000000f00 */
[----:B------:R-:W-:Y:S01]  /*7850*/  HMMA.16816.F32 R24, R8, R90, RZ ;  /* 0x0000005a0818723c */ /* 0x000fe200000018ff */
[----:B------:R-:W-:-:S05]  /*7860*/  MOV R83, R74 ;  /* 0x0000004a00537202 */ /* 0x000fca0000000f00 */
[C---:B------:R-:W-:Y:S06]  /*7870*/  HMMA.16816.F32 R20, R8.reuse, R94, RZ ;  /* 0x0000005e0814723c */ /* 0x040fec00000018ff */
[C---:B------:R-:W-:Y:S06]  /*7880*/  HMMA.16816.F32 R16, R8.reuse, R98, RZ ;  /* 0x000000620810723c */ /* 0x040fec00000018ff */
[----:B------:R-:W-:Y:S01]  /*7890*/  HMMA.16816.F32 R8, R8, R106, RZ ;  /* 0x0000006a0808723c */ /* 0x000fe200000018ff */
[----:B------:R-:W-:-:S02]  /*78a0*/  IMAD.MOV.U32 R99, RZ, RZ, R83 ;  /* 0x000000ffff637224 */ /* 0x000fc400078e0053 */
[----:B------:R-:W-:-:S03]  /*78b0*/  IMAD.MOV.U32 R98, RZ, RZ, R192 ;  /* 0x000000ffff627224 */ /* 0x000fc600078e00c0 */
[C---:B------:R-:W-:Y:S06]  /*78c0*/  HMMA.16816.F32 R36, R4.reuse, R58, R36 ;  /* 0x0000003a0424723c */ /* 0x040fec0000001824 */
[C---:B------:R-:W-:Y:S06]  /*78d0*/  HMMA.16816.F32 R32, R4.reuse, R50, R32 ;  /* 0x000000320420723c */ /* 0x040fec0000001820 */
        /* <DEDUP_REMOVED lines=11> */
[----:B--2---:R-:W-:-:S06]  /*7990*/  FFMA.FTZ R4, R150, UR6, -R2 ;  /* 0x0000000696047c23 */ /* 0x004fcc0008010802 */
[----:B------:R2:W-:Y:S02]  /*79a0*/  MUFU.EX2 R82, R4 ;  /* 0x0000000400527308 */ /* 0x0005e40000000800 */
[----:B--2---:R-:W-:-:S06]  /*79b0*/  FFMA.FTZ R4, R148, UR6, -R2 ;  /* 0x0000000694047c23 */ /* 0x004fcc0008010802 */
[----:B------:R2:W-:Y:S02]  /*79c0*/  MUFU.EX2 R79, R4 ;  /* 0x00000004004f7308 */ /* 0x0005e40000000800 */
[----:B--2---:R-:W-:-:S06]  /*79d0*/  FFMA.FTZ R4, R138, UR6, -R2 ;  /* 0x000000068a047c23 */ /* 0x004fcc0008010802 */
[----:B------:R2:W3:Y:S02]  /*79e0*/  MUFU.EX2 R159, R4 ;  /* 0x00000004009f7308 */ /* 0x0004e40000000800 */
        /* <DEDUP_REMOVED lines=8> */
[----:B------:R2:W-:Y:S01]  /*7a70*/  MUFU.EX2 R78, R4 ;  /* 0x00000004004e7308 */ /* 0x0005e20000000800 */
[----:B------:R-:W-:Y:S01]  /*7a80*/  MOV R104, R96 ;  /* 0x0000006000687202 */ /* 0x000fe20000000f00 */
[----:B------:R-:W-:Y:S01]  /*7a90*/  IMAD.MOV.U32 R96, RZ, RZ, R97 ;  /* 0x000000ffff607224 */ /* 0x000fe200078e0061 */
[----:B------:R-:W-:Y:S01]  /*7aa0*/  MOV R97, R92 ;  /* 0x0000005c00617202 */ /* 0x000fe20000000f00 */
[----:B------:R-:W-:Y:S02]  /*7ab0*/  IMAD.MOV.U32 R92, RZ, RZ, R158 ;  /* 0x000000ffff5c7224 */ /* 0x000fe400078e009e */
        /* <DEDUP_REMOVED lines=18> */
[----:B--2---:R-:W-:Y:S01]  /*7be0*/  FFMA.FTZ R4, R186, UR6, -R12 ;  /* 0x00000006ba047c23 */ /* 0x004fe2000801080c */
[----:B---3--:R-:W-:-:S03]  /*7bf0*/  F2FP.F16.F32.PACK_AB R11, R158, R78 ;  /* 0x0000004e9e0b723e */ /* 0x008fc600000000ff */
[----:B------:R2:W3:Y:S02]  /*7c00*/  MUFU.EX2 R5, R4 ;  /* 0x0000000400057308 */ /* 0x0004e40000000800 */
[----:B--2---:R-:W-:Y:S01]  /*7c10*/  FFMA.FTZ R4, R154, UR6, -R12 ;  /* 0x000000069a047c23 */ /* 0x004fe2000801080c */
[----:B------:R-:W-:-:S05]  /*7c20*/  MOV R154, R238 ;  /* 0x000000ee009a7202 */ /* 0x000fca0000000f00 */
[----:B------:R2:W-:Y:S01]  /*7c30*/  MUFU.EX2 R238, R4 ;  /* 0x0000000400ee7308 */ /* 0x0005e20000000800 */
[----:B------:R-:W-:Y:S01]  /*7c40*/  F2FP.F16.F32.PACK_AB R9, R90, R154 ;  /* 0x0000009a5a09723e */ /* 0x000fe200000000ff */
[----:B--2---:R-:W-:Y:S01]  /*7c50*/  FFMA.FTZ R4, R151, UR6, -R12 ;  /* 0x0000000697047c23 */ /* 0x004fe2000801080c */
[----:B---3--:R-:W-:-:S05]  /*7c60*/  IMAD.MOV.U32 R151, RZ, RZ, R5 ;  /* 0x000000ffff977224 */ /* 0x008fca00078e0005 */
[----:B------:R2:W-:Y:S02]  /*7c70*/  MUFU.EX2 R94, R4 ;  /* 0x00000004005e7308 */ /* 0x0005e40000000800 */
[----:B--2---:R-:W-:Y:S01]  /*7c80*/  FFMA.FTZ R4, R153, UR6, -R12 ;  /* 0x0000000699047c23 */ /* 0x004fe2000801080c */
[----:B------:R-:W-:Y:S01]  /*7c90*/  MOV R153, R96 ;  /* 0x0000006000997202 */ /* 0x000fe20000000f00 */
[----:B------:R-:W-:-:S04]  /*7ca0*/  IMAD.MOV.U32 R96, RZ, RZ, R162 ;  /* 0x000000ffff607224 */ /* 0x000fc800078e00a2 */
[----:B------:R2:W3:Y:S02]  /*7cb0*/  MUFU.EX2 R231, R4 ;  /* 0x0000000400e77308 */ /* 0x0004e40000000800 */
[----:B--2---:R-:W-:Y:S01]  /*7cc0*/  FFMA.FTZ R4, R187, UR6, -R3 ;  /* 0x00000006bb047c23 */ /* 0x004fe20008010803 */
[----:B---3--:R-:W-:-:S05]  /*7cd0*/  F2FP.F16.F32.PACK_AB R6, R231, R94 ;  /* 0x0000005ee706723e */ /* 0x008fca00000000ff */
[----:B------:R2:W-:Y:S02]  /*7ce0*/  MUFU.EX2 R138, R4 ;  /* 0x00000004008a7308 */ /* 0x0005e40000000800 */
[----:B--2---:R-:W-:Y:S01]  /*7cf0*/  FFMA.FTZ R4, R157, UR6, -R3 ;  /* 0x000000069d047c23 */ /* 0x004fe20008010803 */
[----:B------:R-:W-:-:S05]  /*7d00*/  IMAD.MOV.U32 R157, RZ, RZ, R72 ;  /* 0x000000ffff9d7224 */ /* 0x000fca00078e0048 */
[----:B------:R2:W3:Y:S02]  /*7d10*/  MUFU.EX2 R139, R4 ;  /* 0x00000004008b7308 */ /* 0x0004e40000000800 */
[----:B--2---:R-:W-:Y:S01]  /*7d20*/  FFMA.FTZ R4, R156, UR6, -R3 ;  /* 0x000000069c047c23 */ /* 0x004fe20008010803 */
[----:B---3--:R-:W-:Y:S02]  /*7d30*/  F2FP.F16.F32.PACK_AB R5, R139, R138 ;  /* 0x0000008a8b05723e */ /* 0x008fe400000000ff */
[----:B------:R-:W-:-:S03]  /*7d40*/  MOV R156, R193 ;  /* 0x000000c1009c7202 */ /* 0x000fc60000000f00 */
[----:B------:R2:W-:Y:S02]  /*7d50*/  MUFU.EX2 R95, R4 ;  /* 0x00000004005f7308 */ /* 0x0005e40000000800 */
[----:B--2---:R-:W-:Y:S01]  /*7d60*/  FFMA.FTZ R4, R155, UR6, -R3 ;  /* 0x000000069b047c23 */ /* 0x004fe20008010803 */
[----:B------:R-:W-:Y:S01]  /*7d70*/  MOV R155, R82 ;  /* 0x00000052009b7202 */ /* 0x000fe20000000f00 */
[----:B------:R-:W-:Y:S01]  /*7d80*/  IMAD.MOV.U32 R82, RZ, RZ, R75 ;  /* 0x000000ffff527224 */ /* 0x000fe200078e004b */
[----:B------:R-:W-:-:S03]  /*7d90*/  MOV R75, R92 ;  /* 0x0000005c004b7202 */ /* 0x000fc60000000f00 */
[----:B------:R2:W3:Y:S01]  /*7da0*/  MUFU.EX2 R81, R4 ;  /* 0x0000000400517308 */ /* 0x0004e20000000800 */
[----:B------:R-:W-:Y:S01]  /*7db0*/  F2FP.F16.F32.PACK_AB R8, R155, R149 ;  /* 0x000000959b08723e */ /* 0x000fe200000000ff */
[----:B------:R-:W-:Y:S01]  /*7dc0*/  IMAD.MOV.U32 R92, RZ, RZ, R49 ;  /* 0x000000ffff5c7224 */ /* 0x000fe200078e0031 */
[----:B------:R-:W-:Y:S01]  /*7dd0*/  MOV R107, R82 ;  /* 0x00000052006b7202 */ /* 0x000fe20000000f00 */
[----:B------:R-:W-:Y:S01]  /*7de0*/  IMAD.MOV.U32 R148, RZ, RZ, R75 ;  /* 0x000000ffff947224 */ /* 0x000fe200078e004b */
[----:B------:R-:W-:-:S03]  /*7df0*/  MOV R82, R73 ;  /* 0x0000004900527202 */ /* 0x000fc60000000f00 */
[C---:B-1----:R-:W-:Y:S06]  /*7e00*/  HMMA.16816.F32 R168, R8.reuse, R16, R168 ;  /* 0x0000001008a8723c */ /* 0x042fec00000018a8 */
[----:B------:R-:W-:Y:S01]  /*7e10*/  HMMA.16816.F32 R36, R8, R18, R36 ;  /* 0x000000120824723c */ /* 0x000fe20000001824 */
[----:B--2---:R-:W-:Y:S02]  /*7e20*/  F2FP.F16.F32.PACK_AB R4, R238, R151 ;  /* 0x00000097ee04723e */ /* 0x004fe400000000ff */
[----:B---3--:R-:W-:-:S03]  /*7e30*/  F2FP.F16.F32.PACK_AB R7, R81, R95 ;  /* 0x0000005f5107723e */ /* 0x008fc600000000ff */
[----:B------:R-:W-:Y:S06]  /*7e40*/  HMMA.16816.F32 R172, R8, R20, R172 ;  /* 0x0000001408ac723c */ /* 0x000fec00000018ac */
[C---:B------:R-:W-:Y:S06]  /*7e50*/  HMMA.16816.F32 R184, R4.reuse, R16, R144 ;  /* 0x0000001004b8723c */ /* 0x040fec0000001890 */
[C---:B------:R-:W-:Y:S01]  /*7e60*/  HMMA.16816.F32 R188, R4.reuse, R18, R188 ;  /* 0x0000001204bc723c */ /* 0x040fe200000018bc */
[----:B------:R-:W1:Y:S01]  /*7e70*/  LDSM.16.MT88.4 R16, [R227+0xd000] ;  /* 0x00d00000e310783b */ /* 0x000e620000004200 */
[----:B------:R-:W-:Y:S01]  /*7e80*/  MOV R144, R92 ;  /* 0x0000005c00907202 */ /* 0x000fe20000000f00 */
[----:B------:R-:W-:Y:S01]  /*7e90*/  IMAD.MOV.U32 R146, RZ, RZ, R99 ;  /* 0x000000ffff927224 */ /* 0x000fe200078e0063 */
[----:B------:R-:W-:Y:S01]  /*7ea0*/  MOV R92, R80 ;  /* 0x00000050005c7202 */ /* 0x000fe20000000f00 */
[----:B------:R-:W-:Y:S01]  /*7eb0*/  IMAD.MOV.U32 R80, RZ, RZ, R194 ;  /* 0x000000ffff507224 */ /* 0x000fe200078e00c2 */
[----:B------:R-:W-:Y:S01]  /*7ec0*/  MOV R147, R90 ;  /* 0x0000005a00937202 */ /* 0x000fe20000000f00 */
[----:B------:R-:W-:Y:S01]  /*7ed0*/  IMAD.MOV.U32 R145, RZ, RZ, R91 ;  /* 0x000000ffff917224 */ /* 0x000fe200078e005b */
[----:B------:R-:W-:Y:S01]  /*7ee0*/  HMMA.16816.F32 R192, R4, R28, R140 ;  /* 0x0000001c04c0723c */ /* 0x000fe2000000188c */
[----:B------:R-:W-:Y:S01]  /*7ef0*/  IMAD.MOV.U32 R99, RZ, RZ, R93 ;  /* 0x000000ffff637224 */ /* 0x000fe200078e005d */
[----:B------:R-:W-:Y:S01]  /*7f00*/  MOV R90, R56 ;  /* 0x00000038005a7202 */ /* 0x000fe20000000f00 */
[----:B------:R-:W-:-:S02]  /*7f10*/  IMAD.MOV.U32 R91, RZ, RZ, R57 ;  /* 0x000000ffff5b7224 */ /* 0x000fc400078e0039 */
[----:B------:R-:W-:Y:S01]  /*7f20*/  IMAD.MOV.U32 R93, RZ, RZ, R160 ;  /* 0x000000ffff5d7224 */ /* 0x000fe200078e00a0 */
[C---:B------:R-:W-:Y:S01]  /*7f30*/  HMMA.16816.F32 R176, R4.reuse, R20, R176 ;  /* 0x0000001404b0723c */ /* 0x040fe200000018b0 */
[----:B------:R-:W-:Y:S02]  /*7f40*/  MOV R143, R163 ;  /* 0x000000a3008f7202 */ /* 0x000fe40000000f00 */
[----:B------:R-:W-:Y:S02]  /*7f50*/  MOV R141, R144 ;  /* 0x00000090008d7202 */ /* 0x000fe40000000f00 */
[----:B------:R-:W-:Y:S01]  /*7f60*/  MOV R144, R78 ;  /* 0x0000004e00907202 */ /* 0x000fe20000000f00 */
[----:B------:R-:W-:Y:S01]  /*7f70*/  HMMA.16816.F32 R180, R4, R22, R180 ;  /* 0x0000001604b4723c */ /* 0x000fe200000018b4 */
[----:B------:R-:W-:Y:S01]  /*7f80*/  IMAD.MOV.U32 R142, RZ, RZ, R143 ;  /* 0x000000ffff8e7224 */ /* 0x000fe200078e008f */
[----:B------:R-:W-:Y:S01]  /*7f90*/  MOV R140, R95 ;  /* 0x0000005f008c7202 */ /* 0x000fe20000000f00 */
[----:B------:R-:W-:-:S03]  /*7fa0*/  IMAD.MOV.U32 R143, RZ, RZ, R94 ;  /* 0x000000ffff8f7224 */ /* 0x000fc600078e005e */
[C---:B------:R-:W-:Y:S01]  /*7fb0*/  HMMA.16816.F32 R48, R8.reuse, R22, R68 ;  /* 0x000000160830723c */ /* 0x040fe20000001844 */
[----:B------:R-:W2:Y:S05]  /*7fc0*/  LDSM.16.MT88.4 R20, [R226+0xf000] ;  /* 0x00f00000e214783b */ /* 0x000eaa0000004200 */
[----:B------:R-:W-:Y:S06]  /*7fd0*/  HMMA.16816.F32 R164, R8, R28, R164 ;  /* 0x0000001c08a4723c */ /* 0x000fec00000018a4 */
[----:B------:R-:W-:Y:S06]  /*7fe0*/  HMMA.16816.F32 R196, R4, R30, R196 ;  /* 0x0000001e04c4723c */ /* 0x000fec00000018c4 */
[-C--:B-1----:R-:W-:Y:S06]  /*7ff0*/  HMMA.16816.F32 R160, R8, R16.reuse, R100 ;  /* 0x0000001008a0723c */ /* 0x082fec0000001864 */
[C---:B------:R-:W-:Y:S06]  /*8000*/  HMMA.16816.F32 R200, R4.reuse, R16, R200 ;  /* 0x0000001004c8723c */ /* 0x040fec00000018c8 */
[-C--:B------:R-:W-:Y:S06]  /*8010*/  HMMA.16816.F32 R204, R4, R18.reuse, R204 ;  /* 0x0000001204cc723c */ /* 0x080fec00000018cc */
[C---:B------:R-:W-:Y:S01]  /*8020*/  HMMA.16816.F32 R56, R8.reuse, R18, R40 ;  /* 0x000000120838723c */ /* 0x040fe20000001828 */
[----:B------:R-:W1:Y:S05]  /*8030*/  LDSM.16.MT88.4 R16, [R228+0xf000] ;  /* 0x00f00000e410783b */ /* 0x000e6a0000004200 */
[----:B------:R-:W-:Y:S01]  /*8040*/  HMMA.16816.F32 R32, R8, R30, R32 ;  /* 0x0000001e0820723c */ /* 0x000fe20000001820 */
[----:B------:R-:W3:Y:S05]  /*8050*/  LDSM.16.MT88.4 R28, [R227+0xf000] ;  /* 0x00f00000e31c783b */ /* 0x000eea0000004200 */
[C---:B------:R-:W-:Y:S06]  /*8060*/  HMMA.16816.F32 R72, R4.reuse, R24, R216 ;  /* 0x000000180448723c */ /* 0x040fec00000018d8 */
[----:B--2---:R-:W-:Y:S01]  /*8070*/  HMMA.16816.F32 R88, R4, R20, R88 ;  /* 0x000000140458723c */ /* 0x004fe20000001858 */
[----:B------:R-:W-:Y:S01]  /*8080*/  IMAD.MOV.U32 R219, RZ, RZ, R153 ;  /* 0x000000ffffdb7224 */ /* 0x000fe200078e0099 */
[----:B------:R-:W-:Y:S01]  /*8090*/  MOV R218, R106 ;  /* 0x0000006a00da7202 */ /* 0x000fe20000000f00 */
[----:B------:R-:W-:Y:S01]  /*80a0*/  IMAD.MOV.U32 R217, RZ, RZ, R107 ;  /* 0x000000ffffd97224 */ /* 0x000fe200078e006b */
[----:B------:R-:W-:Y:S01]  /*80b0*/  MOV R216, R104 ;  /* 0x0000006800d87202 */ /* 0x000fe20000000f00 */
[----:B------:R-:W-:Y:S01]  /*80c0*/  IMAD.MOV.U32 R153, RZ, RZ, R105 ;  /* 0x000000ffff997224 */ /* 0x000fe200078e0069 */
[C---:B------:R-:W-:Y:S06]  /*80d0*/  HMMA.16816.F32 R60, R8.reuse, R22, R60 ;  /* 0x00000016083c723c */ /* 0x040fec000000183c */
[C---:B------:R-:W-:Y:S06]  /*80e0*/  HMMA.16816.F32 R68, R8.reuse, R24, R84 ;  /* 0x000000180844723c */ /* 0x040fec0000001854 */
[----:B------:R-:W-:Y:S06]  /*80f0*/  HMMA.16816.F32 R84, R8, R20, R116 ;  /* 0x000000140854723c */ /* 0x000fec0000001874 */
[C---:B-1----:R-:W-:Y:S06]  /*8100*/  HMMA.16816.F32 R104, R4.reuse, R16, R248 ;  /* 0x000000100468723c */ /* 0x042fec00000018f8 */
[C---:B---3--:R-:W-:Y:S01]  /*8110*/  HMMA.16816.F32 R120, R4.reuse, R28, R120 ;  /* 0x0000001c0478723c */ /* 0x048fe20000001878 */
[----:B------:R-:W-:Y:S01]  /*8120*/  MOV R251, R145 ;  /* 0x0000009100fb7202 */ /* 0x000fe20000000f00 */
[----:B------:R-:W-:Y:S01]  /*8130*/  IMAD.MOV.U32 R250, RZ, RZ, R146 ;  /* 0x000000fffffa7224 */ /* 0x000fe200078e0092 */
[----:B------:R-:W-:Y:S01]  /*8140*/  MOV R146, R77 ;  /* 0x0000004d00927202 */ /* 0x000fe20000000f00 */
[----:B------:R-:W-:Y:S01]  /*8150*/  IMAD.MOV.U32 R145, RZ, RZ, R79 ;  /* 0x000000ffff917224 */ /* 0x000fe200078e004f */
[----:B------:R-:W-:Y:S01]  /*8160*/  MOV R248, R92 ;  /* 0x0000005c00f87202 */ /* 0x000fe20000000f00 */
[----:B------:R-:W-:Y:S01]  /*8170*/  IMAD.MOV.U32 R249, RZ, RZ, R76 ;  /* 0x000000fffff97224 */ /* 0x000fe200078e004c */
[C---:B------:R-:W-:Y:S06]  /*8180*/  HMMA.16816.F32 R108, R4.reuse, R18, R108 ;  /* 0x00000012046c723c */ /* 0x040fec000000186c */
[C---:B------:R-:W-:Y:S06]  /*8190*/  HMMA.16816.F32 R76, R4.reuse, R26, R212 ;  /* 0x0000001a044c723c */ /* 0x040fec00000018d4 */
[----:B------:R-:W-:Y:S01]  /*81a0*/  HMMA.16816.F32 R40, R4, R30, R128 ;  /* 0x0000001e0428723c */ /* 0x000fe20000001880 */
[----:B------:R-:W-:-:S05]  /*81b0*/  IMAD.MOV.U32 R215, RZ, RZ, R93 ;  /* 0x000000ffffd77224 */ /* 0x000fca00078e005d */
[----:B------:R-:W-:Y:S06]  /*81c0*/  HMMA.16816.F32 R92, R4, R22, R208 ;  /* 0x00000016045c723c */ /* 0x000fec00000018d0 */
[----:B------:R-:W-:Y:S01]  /*81d0*/  HMMA.16816.F32 R52, R8, R18, R52 ;  /* 0x000000120834723c */ /* 0x000fe20000001834 */
[----:B------:R-:W-:-:S04]  /*81e0*/  FFMA.FTZ R4, R244, UR6, -R2 ;  /* 0x00000006f4047c23 */ /* 0x000fc80008010802 */
[----:B------:R1:W-:Y:S01]  /*81f0*/  MUFU.EX2 R23, R4 ;  /* 0x0000000400177308 */ /* 0x0003e20000000800 */
[C---:B------:R-:W-:Y:S01]  /*8200*/  HMMA.16816.F32 R100, R8.reuse, R16, R112 ;  /* 0x000000100864723c */ /* 0x040fe20000001870 */
[----:B------:R-:W-:Y:S05]  /*8210*/  LDSM.16.MT88.4 R112, [R228+0xf800] ;  /* 0x00f80000e470783b */ /* 0x000fea0000004200 */
[C---:B------:R-:W-:Y:S06]  /*8220*/  HMMA.16816.F32 R64, R8.reuse, R26, R64 ;  /* 0x0000001a0840723c */ /* 0x040fec0000001840 */
[----:B------:R-:W-:Y:S01]  /*8230*/  HMMA.16816.F32 R116, R8, R28, R124 ;  /* 0x0000001c0874723c */ /* 0x000fe2000000187c */
[----:B-1----:R-:W-:-:S05]  /*8240*/  FFMA.FTZ R4, R222, UR6, -R2 ;  /* 0x00000006de047c23 */ /* 0x002fca0008010802 */
[----:B------:R-:W-:Y:S01]  /*8250*/  HMMA.16816.F32 R44, R8, R30, R44 ;  /* 0x0000001e082c723c */ /* 0x000fe2000000182c */
[----:B------:R1:W2:Y:S02]  /*8260*/  MUFU.EX2 R24, R4 ;  /* 0x0000000400187308 */ /* 0x0002a40000000800 */
[--C-:B-1----:R-:W-:Y:S01]  /*8270*/  FFMA.FTZ R4, R221, UR6, -R2.reuse ;  /* 0x00000006dd047c23 */ /* 0x102fe20008010802 */
[----:B------:R-:W-:-:S05]  /*8280*/  FFMA.FTZ R2, R220, UR6, -R2 ;  /* 0x00000006dc027c23 */ /* 0x000fca0008010802 */
[----:B------:R-:W-:Y:S08]  /*8290*/  MUFU.EX2 R25, R4 ;  /* 0x0000000400197308 */ /* 0x000ff00000000800 */
[----:B------:R1:W-:Y:S02]  /*82a0*/  MUFU.EX2 R22, R2 ;  /* 0x0000000200167308 */ /* 0x0003e40000000800 */
[----:B-1----:R-:W-:-:S06]  /*82b0*/  FFMA.FTZ R2, R252, UR6, -R0 ;  /* 0x00000006fc027c23 */ /* 0x002fcc0008010800 */
[----:B------:R1:W-:Y:S02]  /*82c0*/  MUFU.EX2 R19, R2 ;  /* 0x0000000200137308 */ /* 0x0003e40000000800 */
[----:B-1----:R-:W-:-:S06]  /*82d0*/  FFMA.FTZ R2, R246, UR6, -R0 ;  /* 0x00000006f6027c23 */ /* 0x002fcc0008010800 */
[----:B------:R1:W3:Y:S02]  /*82e0*/  MUFU.EX2 R20, R2 ;  /* 0x0000000200147308 */ /* 0x0002e40000000800 */
[--C-:B-1----:R-:W-:Y:S01]  /*82f0*/  FFMA.FTZ R2, R245, UR6, -R0.reuse ;  /* 0x00000006f5027c23 */ /* 0x102fe20008010800 */
[----:B------:R-:W-:-:S05]  /*8300*/  FFMA.FTZ R0, R223, UR6, -R0 ;  /* 0x00000006df007c23 */ /* 0x000fca0008010800 */
[----:B------:R-:W-:Y:S08]  /*8310*/  MUFU.EX2 R21, R2 ;  /* 0x0000000200157308 */ /* 0x000ff00000000800 */
[----:B------:R1:W-:Y:S02]  /*8320*/  MUFU.EX2 R18, R0 ;  /* 0x0000000000127308 */ /* 0x0003e40000000800 */
        /* <DEDUP_REMOVED lines=14> */
[----:B------:R1:W-:Y:S02]  /*8410*/  MUFU.EX2 R14, R0 ;  /* 0x00000000000e7308 */ /* 0x0003e40000000800 */
        /* <DEDUP_REMOVED lines=22> */
[----:B------:R-:W-:-:S02]  /*8580*/  IMAD.MOV.U32 R251, RZ, RZ, R219 ;  /* 0x000000fffffb7224 */ /* 0x000fc400078e00db */
[----:B------:R-:W-:Y:S01]  /*8590*/  IMAD.MOV.U32 R217, RZ, RZ, R142 ;  /* 0x000000ffffd97224 */ /* 0x000fe200078e008e */
[----:B------:R-:W-:Y:S01]  /*85a0*/  MOV R29, R232 ;  /* 0x000000e8001d7202 */ /* 0x000fe20000000f00 */
[----:B------:R-:W-:Y:S01]  /*85b0*/  IMAD.MOV.U32 R219, RZ, RZ, R157 ;  /* 0x000000ffffdb7224 */ /* 0x000fe200078e009d */
[----:B------:R-:W-:Y:S01]  /*85c0*/  MOV R245, R96 ;  /* 0x0000006000f57202 */ /* 0x000fe20000000f00 */
[----:B------:R-:W-:Y:S01]  /*85d0*/  IMAD.MOV.U32 R223, RZ, RZ, R80 ;  /* 0x000000ffffdf7224 */ /* 0x000fe200078e0050 */
[----:B--2---:R-:W-:Y:S02]  /*85e0*/  F2FP.F16.F32.PACK_AB R128, R24, R23 ;  /* 0x000000171880723e */ /* 0x004fe400000000ff */
[----:B---3--:R-:W-:Y:S01]  /*85f0*/  F2FP.F16.F32.PACK_AB R129, R20, R19 ;  /* 0x000000131481723e */ /* 0x008fe200000000ff */
[----:B-1----:R-:W-:Y:S01]  /*8600*/  FFMA.FTZ R0, R215, UR6, -R12 ;  /* 0x00000006d7007c23 */ /* 0x002fe2000801080c */
[----:B------:R-:W-:Y:S02]  /*8610*/  MOV R215, R216 ;  /* 0x000000d800d77202 */ /* 0x000fe40000000f00 */
[----:B------:R-:W-:Y:S01]  /*8620*/  MOV R216, R141 ;  /* 0x0000008d00d87202 */ /* 0x000fe20000000f00 */
[----:B------:R1:W-:Y:S01]  /*8630*/  MUFU.EX2 R16, R0 ;  /* 0x0000000000107308 */ /* 0x0003e20000000800 */
[----:B------:R-:W-:Y:S01]  /*8640*/  F2FP.F16.F32.PACK_AB R130, R22, R25 ;  /* 0x000000191682723e */ /* 0x000fe200000000ff */
[----:B------:R-:W-:Y:S01]  /*8650*/  IMAD.MOV.U32 R220, RZ, RZ, R83 ;  /* 0x000000ffffdc7224 */ /* 0x000fe200078e0053 */
[----:B----4-:R-:W-:Y:S01]  /*8660*/  F2FP.F16.F32.PACK_AB R124, R15, R14 ;  /* 0x0000000e0f7c723e */ /* 0x010fe200000000ff */
[----:B------:R-:W-:Y:S01]  /*8670*/  IMAD.MOV.U32 R141, RZ, RZ, R159 ;  /* 0x000000ffff8d7224 */ /* 0x000fe200078e009f */
[----:B------:R-:W-:-:S02]  /*8680*/  MOV R252, R97 ;  /* 0x0000006100fc7202 */ /* 0x000fc40000000f00 */
[----:B------:R-:W-:Y:S02]  /*8690*/  MOV R221, R82 ;  /* 0x0000005200dd7202 */ /* 0x000fe40000000f00 */
[----:B------:R-:W-:Y:S02]  /*86a0*/  MOV R142, R158 ;  /* 0x0000009e008e7202 */ /* 0x000fe40000000f00 */
[----:B------:R-:W-:Y:S01]  /*86b0*/  LDSM.16.MT88.4 R156, [R225+0xd800] ;  /* 0x00d80000e19c783b */ /* 0x000fe20000004200 */
[----:B-1----:R-:W-:-:S04]  /*86c0*/  FFMA.FTZ R0, R247, UR6, -R12 ;  /* 0x00000006f7007c23 */ /* 0x002fc8000801080c */
[----:B------:R1:W-:Y:S02]  /*86d0*/  MUFU.EX2 R17, R0 ;  /* 0x0000000000117308 */ /* 0x0003e40000000800 */
        /* <DEDUP_REMOVED lines=11> */
[----:B------:R-:W-:Y:S01]  /*8790*/  FADD.FTZ R2, R248, R215 ;  /* 0x000000d7f8027221 */ /* 0x000fe20000010000 */
[----:B------:R-:W-:Y:S01]  /*87a0*/  IMAD.MOV.U32 R218, RZ, RZ, R219 ;  /* 0x000000ffffda7224 */ /* 0x000fe200078e00db */
[----:B------:R-:W-:Y:S01]  /*87b0*/  MOV R219, R143 ;  /* 0x0000008f00db7202 */ /* 0x000fe20000000f00 */
[----:B------:R-:W-:Y:S01]  /*87c0*/  IMAD.MOV.U32 R143, RZ, RZ, R144 ;  /* 0x000000ffff8f7224 */ /* 0x000fe200078e0090 */
[----:B------:R-:W-:Y:S01]  /*87d0*/  MOV R215, R216 ;  /* 0x000000d800d77202 */ /* 0x000fe20000000f00 */
[----:B-1----:R-:W-:Y:S01]  /*87e0*/  FFMA.FTZ R0, R212, UR6, -R3 ;  /* 0x00000006d4007c23 */ /* 0x002fe20008010803 */
[----:B------:R-:W-:Y:S01]  /*87f0*/  IMAD.MOV.U32 R248, RZ, RZ, R217 ;  /* 0x000000fffff87224 */ /* 0x000fe200078e00d9 */
[----:B------:R-:W-:-:S02]  /*8800*/  MOV R144, R145 ;  /* 0x0000009100907202 */ /* 0x000fc40000000f00 */
[----:B------:R-:W-:Y:S01]  /*8810*/  MOV R209, R215 ;  /* 0x000000d700d17202 */ /* 0x000fe20000000f00 */
[----:B------:R1:W2:Y:S01]  /*8820*/  MUFU.EX2 R12, R0 ;  /* 0x00000000000c7308 */ /* 0x0002a20000000800 */
[----:B------:R-:W-:Y:S02]  /*8830*/  IMAD.MOV.U32 R210, RZ, RZ, R248 ;  /* 0x000000ffffd27224 */ /* 0x000fe400078e00f8 */
[----:B------:R-:W-:Y:S02]  /*8840*/  IMAD.MOV.U32 R212, RZ, RZ, R249 ;  /* 0x000000ffffd47224 */ /* 0x000fe400078e00f9 */
[----:B------:R-:W-:Y:S02]  /*8850*/  IMAD.MOV.U32 R7, RZ, RZ, R210 ;  /* 0x000000ffff077224 */ /* 0x000fe400078e00d2 */
[----:B------:R-:W-:Y:S02]  /*8860*/  IMAD.MOV.U32 R145, RZ, RZ, R146 ;  /* 0x000000ffff917224 */ /* 0x000fe400078e0092 */
[--C-:B-1----:R-:W-:Y:S01]  /*8870*/  FFMA.FTZ R0, R213, UR6, -R3.reuse ;  /* 0x00000006d5007c23 */ /* 0x102fe20008010803 */
[----:B------:R-:W-:Y:S01]  /*8880*/  FFMA.FTZ R3, R214, UR6, -R3 ;  /* 0x00000006d6037c23 */ /* 0x000fe20008010803 */
[----:B------:R-:W-:Y:S01]  /*8890*/  MOV R213, R250 ;  /* 0x000000fa00d57202 */ /* 0x000fe20000000f00 */
[----:B------:R-:W-:Y:S01]  /*88a0*/  IMAD.MOV.U32 R214, RZ, RZ, R251 ;  /* 0x000000ffffd67224 */ /* 0x000fe200078e00fb */
[----:B------:R-:W-:-:S02]  /*88b0*/  MOV R217, R144 ;  /* 0x0000009000d97202 */ /* 0x000fc40000000f00 */
[----:B------:R-:W-:Y:S01]  /*88c0*/  MOV R208, R213 ;  /* 0x000000d500d07202 */ /* 0x000fe20000000f00 */
[----:B------:R-:W-:Y:S01]  /*88d0*/  IMAD.MOV.U32 R131, RZ, RZ, R214 ;  /* 0x000000ffff837224 */ /* 0x000fe200078e00d6 */
[----:B------:R1:W-:Y:S01]  /*88e0*/  MUFU.EX2 R11, R0 ;  /* 0x00000000000b7308 */ /* 0x0003e20000000800 */
[----:B------:R-:W-:Y:S01]  /*88f0*/  MOV R249, R218 ;  /* 0x000000da00f97202 */ /* 0x000fe20000000f00 */
[----:B------:R-:W-:Y:S01]  /*8900*/  FADD.FTZ R8, R212, R13 ;  /* 0x0000000dd4087221 */ /* 0x000fe20000010000 */
[----:B------:R-:W-:Y:S01]  /*8910*/  MOV R146, R238 ;  /* 0x000000ee00927202 */ /* 0x000fe20000000f00 */
[----:B-1----:R-:W-:Y:S01]  /*8920*/  FADD.FTZ R0, R208, R131 ;  /* 0x00000083d0007221 */ /* 0x002fe20000010000 */
[----:B------:R-:W-:Y:S01]  /*8930*/  MOV R208, R209 ;  /* 0x000000d100d07202 */ /* 0x000fe20000000f00 */
[----:B------:R-:W-:Y:S02]  /*8940*/  IMAD.MOV.U32 R144, RZ, RZ, R153 ;  /* 0x000000ffff907224 */ /* 0x000fe400078e0099 */
[----:B------:R1:W3:Y:S01]  /*8950*/  MUFU.EX2 R13, R3 ;  /* 0x00000003000d7308 */ /* 0x0002e20000000800 */
[----:B------:R-:W-:Y:S01]  /*8960*/  MOV R211, R249 ;  /* 0x000000f900d37202 */ /* 0x000fe20000000f00 */
[----:B------:R-:W-:-:S02]  /*8970*/  IMAD.MOV.U32 R218, RZ, RZ, R143 ;  /* 0x000000ffffda7224 */ /* 0x000fc400078e008f */
[----:B------:R-:W-:Y:S01]  /*8980*/  FADD.FTZ R9, R208, R7 ;  /* 0x00000007d0097221 */ /* 0x000fe20000010000 */
[----:B------:R-:W-:Y:S01]  /*8990*/  IMAD.MOV.U32 R250, RZ, RZ, R147 ;  /* 0x000000fffffa7224 */ /* 0x000fe200078e0093 */
[----:B------:R-:W4:Y:S01]  /*89a0*/  LDSM.16.MT88.4 R4, [R227+0xf800] ;  /* 0x00f80000e304783b */ /* 0x000f220000004200 */
[----:B------:R-:W-:Y:S02]  /*89b0*/  MOV R212, R144 ;  /* 0x0000009000d47202 */ /* 0x000fe40000000f00 */
[----:B------:R-:W-:Y:S01]  /*89c0*/  MOV R209, R211 ;  /* 0x000000d300d17202 */ /* 0x000fe20000000f00 */
[----:B------:R-:W-:Y:S01]  /*89d0*/  IMAD.MOV.U32 R216, RZ, RZ, R145 ;  /* 0x000000ffffd87224 */ /* 0x000fe200078e0091 */
[----:B------:R-:W-:Y:S01]  /*89e0*/  MOV R210, R212 ;  /* 0x000000d400d27202 */ /* 0x000fe20000000f00 */
[----:B------:R2:W5:Y:S01]  /*89f0*/  LDL.LU R238, [R1+0x88] ;  /* 0x0000880001ee7983 */ /* 0x0005620000300800 */
[----:B------:R-:W-:Y:S02]  /*8a00*/  MOV R143, R155 ;  /* 0x0000009b008f7202 */ /* 0x000fe40000000f00 */
[----:B------:R-:W-:Y:S01]  /*8a10*/  MOV R147, R149 ;  /* 0x0000009500937202 */ /* 0x000fe20000000f00 */
[----:B------:R-:W-:Y:S01]  /*8a20*/  IMAD.MOV.U32 R246, RZ, RZ, R210 ;  /* 0x000000fffff67224 */ /* 0x000fe200078e00d2 */
[----:B------:R-:W-:Y:S01]  /*8a30*/  MOV R149, R148 ;  /* 0x0000009400957202 */ /* 0x000fe20000000f00 */
[----:B------:R-:W-:Y:S01]  /*8a40*/  IMAD.MOV.U32 R148, RZ, RZ, R237 ;  /* 0x000000ffff947224 */ /* 0x000fe200078e00ed */
[----:B------:R-:W-:Y:S01]  /*8a50*/  MOV R145, R151 ;  /* 0x0000009700917202 */ /* 0x000fe20000000f00 */
[----:B-1----:R-:W-:Y:S01]  /*8a60*/  FADD.FTZ R3, R209, R2 ;  /* 0x00000002d1037221 */ /* 0x002fe20000010000 */
[----:B------:R-:W-:Y:S01]  /*8a70*/  MOV R251, R146 ;  /* 0x0000009200fb7202 */ /* 0x000fe20000000f00 */
[----:B------:R-:W-:-:S02]  /*8a80*/  IMAD.MOV.U32 R146, RZ, RZ, R154 ;  /* 0x000000ffff927224 */ /* 0x000fc400078e009a */
[----:B------:R-:W-:Y:S01]  /*8a90*/  FADD.FTZ R2, R29, R8 ;  /* 0x000000081d027221 */ /* 0x000fe20000010000 */
        /* <DEDUP_REMOVED lines=14> */
[----:B------:R-:W-:Y:S02]  /*8b80*/  F2FP.F16.F32.PACK_AB R131, R18, R21 ;  /* 0x000000151283723e */ /* 0x000fe400000000ff */
[----:B--2---:R-:W-:Y:S02]  /*8b90*/  F2FP.F16.F32.PACK_AB R125, R12, R10 ;  /* 0x0000000a0c7d723e */ /* 0x004fe400000000ff */
[----:B------:R-:W-:Y:S02]  /*8ba0*/  F2FP.F16.F32.PACK_AB R126, R17, R16 ;  /* 0x00000010117e723e */ /* 0x000fe400000000ff */
[----:B---3--:R-:W-:Y:S01]  /*8bb0*/  F2FP.F16.F32.PACK_AB R127, R13, R11 ;  /* 0x0000000b0d7f723e */ /* 0x008fe200000000ff */
[----:B------:R-:W-:Y:S02]  /*8bc0*/  IMAD.MOV.U32 R212, RZ, RZ, R143 ;  /* 0x000000ffffd47224 */ /* 0x000fe400078e008f */
[----:B------:R-:W-:Y:S01]  /*8bd0*/  FADD.FTZ R0, R29, R0 ;  /* 0x000000001d007221 */ /* 0x000fe20000010000 */
[----:B------:R-:W-:Y:S01]  /*8be0*/  MOV R143, R145 ;  /* 0x00000091008f7202 */ /* 0x000fe20000000f00 */
[----:B------:R-:W-:Y:S01]  /*8bf0*/  FADD.FTZ R8, R230, R9 ;  /* 0x00000009e6087221 */ /* 0x000fe20000010000 */
[----:B------:R-:W-:Y:S01]  /*8c00*/  MOV R29, R223 ;  /* 0x000000df001d7202 */ /* 0x000fe20000000f00 */
[----:B------:R-:W-:Y:S01]  /*8c10*/  IMAD.MOV.U32 R223, RZ, RZ, R245 ;  /* 0x000000ffffdf7224 */ /* 0x000fe200078e00f5 */
[----:B------:R-:W-:Y:S01]  /*8c20*/  MOV R211, R144 ;  /* 0x0000009000d37202 */ /* 0x000fe20000000f00 */
[----:B------:R-:W-:Y:S01]  /*8c30*/  IMAD.MOV.U32 R144, RZ, RZ, R146 ;  /* 0x000000ffff907224 */ /* 0x000fe200078e0092 */
[----:B------:R-:W-:Y:S01]  /*8c40*/  MOV R145, R147 ;  /* 0x0000009300917202 */ /* 0x000fe20000000f00 */
[----:B------:R-:W-:-:S02]  /*8c50*/  IMAD.MOV.U32 R147, RZ, RZ, R99 ;  /* 0x000000ffff937224 */ /* 0x000fc400078e0063 */
[----:B------:R-:W-:Y:S01]  /*8c60*/  FADD.FTZ R3, R229, R3 ;  /* 0x00000003e5037221 */ /* 0x000fe20000010000 */
[----:B------:R-:W-:Y:S01]  /*8c70*/  MOV R245, R246 ;  /* 0x000000f600f57202 */ /* 0x000fe20000000f00 */
[----:B------:R-:W-:Y:S01]  /*8c80*/  FADD.FTZ R2, R224, R2 ;  /* 0x00000002e0027221 */ /* 0x000fe20000010000 */
[----:B------:R-:W-:Y:S01]  /*8c90*/  MOV R146, R98 ;  /* 0x0000006200927202 */ /* 0x000fe20000000f00 */
[-C--:B----4-:R-:W-:Y:S01]  /*8ca0*/  HMMA.16816.F32 R120, R124, R4.reuse, R120 ;  /* 0x000000047c78723c */ /* 0x090fe20000001878 */
[----:B------:R-:W-:Y:S01]  /*8cb0*/  MOV R99, R233 ;  /* 0x000000e900637202 */ /* 0x000fe20000000f00 */
[----:B------:R-:W-:Y:S01]  /*8cc0*/  FADD.FTZ R0, R137, R0 ;  /* 0x0000000089007221 */ /* 0x000fe20000010000 */
[----:B------:R-:W-:Y:S01]  /*8cd0*/  MOV R246, R136 ;  /* 0x0000008800f67202 */ /* 0x000fe20000000f00 */
[----:B------:R-:W1:Y:S01]  /*8ce0*/  LDSM.16.MT88.4 R152, [R226+0xd800] ;  /* 0x00d80000e298783b */ /* 0x000e620000004200 */
[----:B------:R-:W-:Y:S01]  /*8cf0*/  MOV R98, R234 ;  /* 0x000000ea00627202 */ /* 0x000fe20000000f00 */
[----:B------:R-:W-:Y:S01]  /*8d00*/  HMMA.16816.F32 R116, R128, R4, R116 ;  /* 0x000000048074723c */ /* 0x000fe20000001874 */
[----:B------:R-:W-:Y:S01]  /*8d10*/  FADD.FTZ R3, R223, R3 ;  /* 0x00000003df037221 */ /* 0x000fe20000010000 */
[----:B------:R-:W-:Y:S01]  /*8d20*/  MOV R222, R99 ;  /* 0x0000006300de7202 */ /* 0x000fe20000000f00 */
[----:B------:R-:W-:Y:S01]  /*8d30*/  FADD.FTZ R2, R245, R2 ;  /* 0x00000002f5027221 */ /* 0x000fe20000010000 */
[----:B------:R-:W-:Y:S01]  /*8d40*/  FADD.FTZ R0, R246, R0 ;  /* 0x00000000f6007221 */ /* 0x000fe20000010000 */
[----:B------:R2:W5:Y:S01]  /*8d50*/  LDL.LU R237, [R1+0x84] ;  /* 0x0000840001ed7983 */ /* 0x0005620000300800 */
[----:B------:R-:W-:Y:S01]  /*8d60*/  MOV R213, R151 ;  /* 0x0000009700d57202 */ /* 0x000fe20000000f00 */
[----:B------:R-:W-:Y:S01]  /*8d70*/  FADD.FTZ R4, R29, R8 ;  /* 0x000000081d047221 */ /* 0x000fe20000010000 */
[----:B------:R-:W-:Y:S01]  /*8d80*/  MOV R26, R147 ;  /* 0x00000093001a7202 */ /* 0x000fe20000000f00 */
[----:B------:R-:W-:Y:S01]  /*8d90*/  IMAD.MOV.U32 R244, RZ, RZ, R98 ;  /* 0x000000fffff47224 */ /* 0x000fe200078e0062 */
[----:B------:R-:W-:Y:S01]  /*8da0*/  MOV R27, R146 ;  /* 0x00000092001b7202 */ /* 0x000fe20000000f00 */
[----:B------:R-:W-:Y:S01]  /*8db0*/  FADD.FTZ R4, R252, R4 ;  /* 0x00000004fc047221 */ /* 0x000fe20000010000 */
[----:B------:R-:W-:Y:S01]  /*8dc0*/  FADD.FTZ R3, R220, R3 ;  /* 0x00000003dc037221 */ /* 0x000fe20000010000 */
[----:B------:R-:W-:Y:S01]  /*8dd0*/  FADD.FTZ R2, R221, R2 ;  /* 0x00000002dd027221 */ /* 0x000fe20000010000 */
[----:B------:R-:W-:Y:S01]  /*8de0*/  MOV R209, R144 ;  /* 0x0000009000d17202 */ /* 0x000fe20000000f00 */
[----:B------:R-:W-:-:S02]  /*8df0*/  IMAD.MOV.U32 R208, RZ, RZ, R145 ;  /* 0x000000ffffd07224 */ /* 0x000fc400078e0091 */
        /* <DEDUP_REMOVED lines=25> */
[----:B------:R-:W-:Y:S01]  /*8f90*/  MOV R143, R81 ;  /* 0x00000051008f7202 */ /* 0x000fe20000000f00 */
[----:B------:R-:W-:Y:S02]  /*8fa0*/  IMAD.MOV.U32 R141, RZ, RZ, R142 ;  /* 0x000000ffff8d7224 */ /* 0x000fe400078e008e */
[----:B------:R-:W-:Y:S01]  /*8fb0*/  FADD.FTZ R3, R217, R3 ;  /* 0x00000003d9037221 */ /* 0x000fe20000010000 */
[----:B------:R-:W-:Y:S01]  /*8fc0*/  MOV R142, R231 ;  /* 0x000000e7008e7202 */ /* 0x000fe20000000f00 */
[----:B------:R-:W-:Y:S01]  /*8fd0*/  FADD.FTZ R0, R219, R0 ;  /* 0x00000000db007221 */ /* 0x000fe20000010000 */
[----:B------:R-:W3:Y:S01]  /*8fe0*/  LDSM.16.MT88.4 R148, [R228+0xd800] ;  /* 0x00d80000e494783b */ /* 0x000ee20000004200 */
[----:B------:R-:W-:Y:S01]  /*8ff0*/  FADD.FTZ R2, R218, R2 ;  /* 0x00000002da027221 */ /* 0x000fe20000010000 */
[----:B------:R-:W-:-:S02]  /*9000*/  FADD.FTZ R4, R140, R4 ;  /* 0x000000048c047221 */ /* 0x000fc40000010000 */
[----:B------:R-:W4:Y:S01]  /*9010*/  LDSM.16.MT88.4 R144, [R227+0xd800] ;  /* 0x00d80000e390783b */ /* 0x000f220000004200 */
[----:B------:R-:W-:-:S03]  /*9020*/  FADD.FTZ R3, R141, R3 ;  /* 0x000000038d037221 */ /* 0x000fc60000010000 */
[----:B------:R-:W2:Y:S01]  /*9030*/  LDSM.16.MT88.4 R80, [R225+0xf800] ;  /* 0x00f80000e150783b */ /* 0x000ea20000004200 */
[----:B------:R-:W-:-:S03]  /*9040*/  FADD.FTZ R0, R143, R0 ;  /* 0x000000008f007221 */ /* 0x000fc60000010000 */
[----:B------:R-:W2:Y:S01]  /*9050*/  LDSM.16.MT88.4 R96, [R226+0xf800] ;  /* 0x00f80000e260783b */ /* 0x000ea20000004200 */
        /* <DEDUP_REMOVED lines=19> */
[----:B------:R-:W-:Y:S01]  /*9190*/  FADD.FTZ R3, R18, R3 ;  /* 0x0000000312037221 */ /* 0x000fe20000010000 */
[----:B------:R-:W-:Y:S02]  /*91a0*/  HMMA.16816.F32 R172, R128, R156, R172 ;  /* 0x0000009c80ac723c */ /* 0x000fe400000018ac */
[----:B------:R2:W5:Y:S01]  /*91b0*/  LDL.LU R231, [R1+0x6c] ;  /* 0x00006c0001e77983 */ /* 0x0005620000300800 */
[----:B------:R-:W-:-:S03]  /*91c0*/  FADD.FTZ R0, R13, R0 ;  /* 0x000000000d007221 */ /* 0x000fc60000010000 */
[----:B------:R2:W5:Y:S01]  /*91d0*/  LDL.LU R230, [R1+0x68] ;  /* 0x0000680001e67983 */ /* 0x0005620000300800 */
[----:B------:R-:W-:Y:S01]  /*91e0*/  FADD.FTZ R2, R17, R2 ;  /* 0x0000000211027221 */ /* 0x000fe20000010000 */
[C---:B------:R-:W-:Y:S02]  /*91f0*/  HMMA.16816.F32 R176, R124.reuse, R156, R176 ;  /* 0x0000009c7cb0723c */ /* 0x040fe400000018b0 */
[----:B------:R2:W5:Y:S04]  /*9200*/  LDL.LU R229, [R1+0x64] ;  /* 0x0000640001e57983 */ /* 0x0005680000300800 */
[----:B------:R2:W5:Y:S01]  /*9210*/  LDL.LU R224, [R1+0x60] ;  /* 0x0000600001e07983 */ /* 0x0005620000300800 */
[----:B------:R-:W-:Y:S03]  /*9220*/  HMMA.16816.F32 R180, R124, R158, R180 ;  /* 0x0000009e7cb4723c */ /* 0x000fe600000018b4 */
[----:B------:R2:W5:Y:S03]  /*9230*/  LDL.LU R137, [R1+0x5c] ;  /* 0x00005c0001897983 */ /* 0x0005660000300800 */
[-C--:B-1----:R-:W-:Y:S01]  /*9240*/  HMMA.16816.F32 R168, R128, R152.reuse, R168 ;  /* 0x0000009880a8723c */ /* 0x082fe200000018a8 */
[----:B------:R1:W5:Y:S04]  /*9250*/  LDL.LU R136, [R1+0x58] ;  /* 0x0000580001887983 */ /* 0x0003680000300800 */
[----:B------:R1:W-:Y:S01]  /*9260*/  STL [R1], R4 ;  /* 0x0000000401007387 */ /* 0x0003e20000100800 */
[C---:B------:R-:W-:Y:S03]  /*9270*/  HMMA.16816.F32 R184, R124.reuse, R152, R184 ;  /* 0x000000987cb8723c */ /* 0x040fe600000018b8 */
[----:B------:R1:W-:Y:S03]  /*9280*/  STL [R1+0x4], R3 ;  /* 0x0000040301007387 */ /* 0x0003e60000100800 */
[----:B------:R-:W-:Y:S01]  /*9290*/  HMMA.16816.F32 R188, R124, R154, R188 ;  /* 0x0000009a7cbc723c */ /* 0x000fe200000018bc */
[----:B------:R1:W-:Y:S04]  /*92a0*/  STL [R1+0xc], R0 ;  /* 0x00000c0001007387 */ /* 0x0003e80000100800 */
[----:B------:R1:W-:Y:S01]  /*92b0*/  STL [R1+0x8], R2 ;  /* 0x0000080201007387 */ /* 0x0003e20000100800 */
[-C--:B---3--:R-:W-:Y:S06]  /*92c0*/  HMMA.16816.F32 R164, R128, R148.reuse, R164 ;  /* 0x0000009480a4723c */ /* 0x088fec00000018a4 */
[C---:B------:R-:W-:Y:S06]  /*92d0*/  HMMA.16816.F32 R192, R124.reuse, R148, R192 ;  /* 0x000000947cc0723c */ /* 0x040fec00000018c0 */
        /* <DEDUP_REMOVED lines=32> */
[----:B------:R-:W-:Y:S01]  /*94e0*/  IMAD.MOV.U32 R140, RZ, RZ, R133 ;  /* 0x000000ffff8c7224 */ /* 0x000fe200078e0085 */
[----:B------:R-:W-:Y:S01]  /*94f0*/  ULDC.64 UR8, c[0x0][0x250] ;  /* 0x0000940000087ab9 */ /* 0x000fe20000000a00 */
[----:B------:R-:W-:-:S02]  /*9500*/  ULEA.HI.SX32 UR22, UR17, 0xfffffffe, 0x1a ;  /* 0xfffffffe11167891 */ /* 0x000fc4000f8fd23f */
[----:B------:R-:W-:Y:S02]  /*9510*/  USHF.L.U64.HI UR17, UR8, 0x4, UR9 ;  /* 0x0000000408117899 */ /* 0x000fe40008010209 */
[----:B------:R-:W-:Y:S02]  /*9520*/  USHF.L.U32 UR18, UR8, 0x4, URZ ;  /* 0x0000000408127899 */ /* 0x000fe4000800063f */
[----:B------:R-:W3:Y:S01]  /*9530*/  @!P3 LDC.64 R4, c[0x0][0x220] ;  /* 0x00008800ff04bb82 */ /* 0x000ee20000000a00 */
[----:B------:R-:W-:Y:S01]  /*9540*/  ULDC UR15, c[0x0][0x2d0] ;  /* 0x0000b400000f7ab9 */ /* 0x000fe20000000800 */
[----:B------:R-:W-:Y:S01]  /*9550*/  ULDC UR11, c[0x0][0x39c] ;  /* 0x0000e700000b7ab9 */ /* 0x000fe20000000800 */
[----:B------:R-:W-:Y:S01]  /*9560*/  ULDC UR4, c[0x0][0x2ec] ;  /* 0x0000bb0000047ab9 */ /* 0x000fe20000000800 */
[----:B------:R-:W-:Y:S01]  /*9570*/  UMOV UR10, 0x40 ;  /* 0x00000040000a7882 */ /* 0x000fe20000000000 */
[----:B------:R-:W-:-:S03]  /*9580*/  ULDC.64 UR6, c[0x0][0x248] ;  /* 0x0000920000067ab9 */ /* 0x000fc60000000a00 */
[----:B------:R-:W4:Y:S08]  /*9590*/  @!P3 LDC.64 R8, c[0x0][0x220] ;  /* 0x00008800ff08bb82 */ /* 0x000f300000000a00 */
[----:B------:R-:W4:Y:S01]  /*95a0*/  @!P3 LDC.64 R6, c[0x0][0x220] ;  /* 0x00008800ff06bb82 */ /* 0x000f220000000a00 */
[----:B-1----:R-:W-:Y:S01]  /*95b0*/  LOP3.LUT R143, R143, 0x3, RZ, 0xc0, !PT ;  /* 0x000000038f8f7812 */ /* 0x002fe200078ec0ff */
[----:B---3--:R1:W-:Y:S04]  /*95c0*/  @!P3 STL.64 [R1+0x38], R4 ;  /* 0x000038040100b387 */ /* 0x0083e80000100a00 */
[----:B----4-:R3:W-:Y:S04]  /*95d0*/  @!P3 STL.64 [R1+0x30], R8 ;  /* 0x000030080100b387 */ /* 0x0107e80000100a00 */
[----:B------:R3:W-:Y:S01]  /*95e0*/  @!P3 STL.64 [R1+0x28], R6 ;  /* 0x000028060100b387 */ /* 0x0007e20000100a00 */
[----:B-1----:R-:W1:Y:S03]  /*95f0*/  @!P3 LDC.64 R4, c[0x0][0x220] ;  /* 0x00008800ff04bb82 */ /* 0x002e660000000a00 */
[----:B-1----:R3:W-:Y:S01]  /*9600*/  @!P3 STL.64 [R1+0x20], R4 ;  /* 0x000020040100b387 */ /* 0x0027e20000100a00 */
[----:B--2---:R-:W-:-:S05]  /*9610*/  IMAD R2, R143, -0x2, R142 ;  /* 0xfffffffe8f027824 */ /* 0x004fca00078e028e */
[----:B------:R-:W-:-:S05]  /*9620*/  IADD3 R0, R0, -UR24, R2 ;  /* 0x8000001800007c10 */ /* 0x000fca000fffe002 */
[----:B------:R3:W-:Y:S01]  /*9630*/  STL [R1+0x18], R0 ;  /* 0x0000180001007387 */ /* 0x0007e20000100800 */
[----:B------:R-:W-:Y:S05]  /*9640*/  BRA `(.L_x_454) ;  /* 0x0000000400547947 */ /* 0x000fea0003800000 */
.L_x_456:
[----:B------:R-:W2:Y:S01]  /*9650*/  LDL.64 R12, [R1+0x50] ;  /* 0x00005000010c7983 */ /* 0x000ea20000100a00 */
[----:B------:R-:W3:Y:S01]  /*9660*/  @!P3 LDC.64 R10, c[0x0][0x218] ;  /* 0x00008600ff0abb82 */ /* 0x000ee20000000a00 */
[----:B------:R-:W-:Y:S02]  /*9670*/  UIADD3 UR19, UR22, -0x1, URZ ;  /* 0xffffffff16137890 */ /* 0x000fe4000fffe03f */
[----:B------:R-:W4:Y:S02]  /*9680*/  LDL.64 R250, [R1+0x40] ;  /* 0x0000400001fa7983 */ /* 0x000f240000100a00 */
[----:B------:R-:W-:Y:S02]  /*9690*/  USHF.R.S32.HI UR16, URZ, 0x1f, UR19 ;  /* 0x0000001f3f107899 */ /* 0x000fe40008011413 */
[----:B------:R1:W-:Y:S01]  /*96a0*/  @P3 STS.128 [R243+0x8000], RZ ;  /* 0x008000fff3003388 */ /* 0x0003e20000000c00 */
[----:B------:R-:W5:Y:S01]  /*96b0*/  @!P2 LDC.64 R8, c[0x0][0x218] ;  /* 0x00008600ff08ab82 */ /* 0x000f620000000a00 */
[----:B------:R-:W-:Y:S02]  /*96c0*/  UIMAD UR16, UR16, UR6, URZ ;  /* 0x00000006101072a4 */ /* 0x000fe4000f8e023f */
[----:B------:R-:W-:Y:S02]  /*96d0*/  UIMAD.WIDE.U32 UR28, UR19, UR6, URZ ;  /* 0x00000006131c72a5 */ /* 0x000fe4000f8e003f */
[----:B------:R-:W-:Y:S03]  /*96e0*/  UIMAD UR16, UR19, UR7, UR16 ;  /* 0x00000007131072a4 */ /* 0x000fe6000f8e0210 */
[----:B------:R-:W1:Y:S01]  /*96f0*/  @!P3 LDC.64 R6, c[0x0][0x218] ;  /* 0x00008600ff06bb82 */ /* 0x000e620000000a00 */
[----:B------:R-:W-:Y:S01]  /*9700*/  UIADD3 UR16, UR29, UR16, URZ ;  /* 0x000000101d107290 */ /* 0x000fe2000fffe03f */
[----:B------:R-:W-:Y:S02]  /*9710*/  IMAD.U32 R3, RZ, RZ, UR28 ;  /* 0x0000001cff037e24 */ /* 0x000fe4000f8e00ff */
[----:B------:R-:W-:Y:S03]  /*9720*/  IMAD.U32 R2, RZ, RZ, UR28 ;  /* 0x0000001cff027e24 */ /* 0x000fe6000f8e00ff */
[----:B------:R-:W-:Y:S01]  /*9730*/  IMAD.U32 R4, RZ, RZ, UR16 ;  /* 0x00000010ff047e24 */ /* 0x000fe2000f8e00ff */
[----:B------:R-:W1:Y:S08]  /*9740*/  @!P2 LDC.64 R16, c[0x0][0x218] ;  /* 0x00008600ff10ab82 */ /* 0x000e700000000a00 */
[----:B------:R-:W1:Y:S01]  /*9750*/  @!P2 LDC.64 R14, c[0x0][0x218] ;  /* 0x00008600ff0eab82 */ /* 0x000e620000000a00 */
[----:B--2---:R-:W-:Y:S07]  /*9760*/  LEA R3, P1, R3, R12, 0x6 ;  /* 0x0000000c03037211 */ /* 0x004fee00078230ff */
[----:B------:R-:W2:Y:S01]  /*9770*/  @!P3 LDC.64 R12, c[0x0][0x218] ;  /* 0x00008600ff0cbb82 */ /* 0x000ea20000000a00 */
[C---:B---3--:R-:W-:Y:S02]  /*9780*/  @!P3 LEA R10, P5, R3.reuse, R10, 0x1 ;  /* 0x0000000a030ab211 */ /* 0x048fe400078a08ff */
[----:B----4-:R-:W-:Y:S02]  /*9790*/  LEA.HI.X R4, R2, R251, R4, 0x6, P1 ;  /* 0x000000fb02047211 */ /* 0x010fe400008f3404 */
        /* <DEDUP_REMOVED lines=8> */
[----:B-1----:R-:W-:Y:S01]  /*9820*/  @!P3 LEA R6, P1, R2, R6, 0x1 ;  /* 0x000000060206b211 */ /* 0x002fe200078208ff */
        /* <DEDUP_REMOVED lines=14> */
[----:B-1----:R-:W1:Y:S01]  /*9910*/  @!P2 LDC.64 R8, c[0x0][0x218] ;  /* 0x00008600ff08ab82 */ /* 0x002e620000000a00 */
[C---:B-----5:R-:W-:Y:S04]  /*9920*/  @!P2 LEA R6, P1, R2.reuse, R16, 0x1 ;  /* 0x000000100206a211 */ /* 0x060fe800078208ff */
[C---:B------:R-:W-:Y:S02]  /*9930*/  @!P2 LEA.HI.X R7, R2.reuse, R17, R4, 0x1, P1 ;  /* 0x000000110207a211 */ /* 0x040fe400008f0c04 */
[----:B------:R-:W-:Y:S03]  /*9940*/  IADD3 R2, P1, R2, UR26, RZ ;  /* 0x0000001a02027c10 */ /* 0x000fe6000ff3e0ff */
[----:B------:R-:W-:Y:S01]  /*9950*/  @!PT LDS RZ, [RZ] ;  /* 0x00000000fffff984 */ /* 0x000fe20000000800 */
[----:B------:R-:W-:Y:S01]  /*9960*/  @!PT LDS RZ, [RZ] ;  /* 0x00000000fffff984 */ /* 0x000fe20000000800 */
[----:B------:R-:W-:Y:S01]  /*9970*/  @!PT LDS RZ, [RZ] ;  /* 0x00000000fffff984 */ /* 0x000fe20000000800 */
[----:B------:R5:W-:Y:S01]  /*9980*/  @!P2 LDGSTS.E.BYPASS.LTC128B.128 [R243+0xa800], desc[UR20][R6.64+0x80] ;  /* 0x0a80008006f3afae */ /* 0x000be2000b901d54 */
[----:B--2---:R-:W-:Y:S02]  /*9990*/  @!P3 LEA R12, P4, R2, R12, 0x1 ;  /* 0x0000000c020cb211 */ /* 0x004fe400078808ff */
[----:B------:R-:W-:Y:S01]  /*99a0*/  IADD3.X R4, R4, UR25, RZ, P1, !PT ;  /* 0x0000001904047c10 */ /* 0x000fe20008ffe4ff */
[----:B------:R4:W-:Y:S01]  /*99b0*/  @P3 STS.128 [R243+0x9000], RZ ;  /* 0x009000fff3003388 */ /* 0x0009e20000000c00 */
[C---:B------:R-:W-:Y:S02]  /*99c0*/  IADD3 R3, P1, R2.reuse, UR26, RZ ;  /* 0x0000001a02037c10 */ /* 0x040fe4000ff3e0ff */
[C-C-:B------:R-:W-:Y:S02]  /*99d0*/  @!P3 LEA.HI.X R13, R2.reuse, R13, R4.reuse, 0x1, P4 ;  /* 0x0000000d020db211 */ /* 0x140fe400020f0c04 */
[C---:B-1----:R-:W-:Y:S02]  /*99e0*/  @!P2 LEA R8, P4, R2.reuse, R8, 0x1 ;  /* 0x000000080208a211 */ /* 0x042fe400078808ff */
        /* <DEDUP_REMOVED lines=14> */
[C---:B-----5:R-:W-:Y:S03]  /*9ad0*/  @!P2 LEA R6, P1, R3.reuse, R14, 0x1 ;  /* 0x0000000e0306a211 */ /* 0x060fe600078208ff */
        /* <DEDUP_REMOVED lines=12> */
.L_x_454:
[----:B--23--:R-:W2:Y:S01]  /*9ba0*/  LDL R0, [R1+0x14] ;  /* 0x0000140001007983 */ /* 0x00cea20000100800 */
[----:B------:R-:W-:Y:S01]  /*9bb0*/  USHF.R.S32.HI UR16, URZ, 0x1f, UR22 ;  /* 0x0000001f3f107899 */ /* 0x000fe20008011416 */
[----:B------:R-:W-:Y:S04]  /*9bc0*/  DEPBAR.LE SB0, 0x0 ;  /* 0x000080000000791a */ /* 0x000fe80000000000 */
[----:B------:R-:W3:Y:S01]  /*9bd0*/  LDL.64 R12, [R1+0x48] ;  /* 0x00004800010c7983 */ /* 0x000ee20000100a00 */
[----:B------:R-:W-:Y:S02]  /*9be0*/  UIMAD UR16, UR16, UR8, URZ ;  /* 0x00000008101072a4 */ /* 0x000fe4000f8e023f */
[----:B------:R-:W-:Y:S03]  /*9bf0*/  UIMAD.WIDE.U32 UR28, UR22, UR8, URZ ;  /* 0x00000008161c72a5 */ /* 0x000fe6000f8e003f */
[----:B------:R-:W4:Y:S01]  /*9c00*/  LDL R7, [R1+0x1c] ;  /* 0x00001c0001077983 */ /* 0x000f220000100800 */
[----:B------:R-:W-:Y:S05]  /*9c10*/  UIMAD UR16, UR22, UR9, UR16 ;  /* 0x00000009161072a4 */ /* 0x000fea000f8e0210 */
[----:B-----5:R-:W5:Y:S01]  /*9c20*/  LDL R6, [R1+0x38] ;  /* 0x0000380001067983 */ /* 0x020f620000100800 */
[----:B------:R-:W-:Y:S01]  /*9c30*/  UIADD3 UR16, UR29, UR16, URZ ;  /* 0x000000101d107290 */ /* 0x000fe2000fffe03f */
[----:B------:R-:W-:Y:S04]  /*9c40*/  MOV R2, UR28 ;  /* 0x0000001c00027c02 */ /* 0x000fe80008000f00 */
[----:B------:R-:W5:Y:S01]  /*9c50*/  LDL R5, [R1+0x3c] ;  /* 0x00003c0001057983 */ /* 0x000f620000100800 */
[----:B------:R-:W-:Y:S02]  /*9c60*/  MOV R3, UR29 ;  /* 0x0000001d00037c02 */ /* 0x000fe40008000f00 */
[----:B------:R-:W-:Y:S03]  /*9c70*/  MOV R3, UR16 ;  /* 0x0000001000037c02 */ /* 0x000fe60008000f00 */
[----:B------:R-:W5:Y:S06]  /*9c80*/  LDL R4, [R1+0x30] ;  /* 0x0000300001047983 */ /* 0x000f6c0000100800 */
[----:B------:R-:W5:Y:S06]  /*9c90*/  LDL R11, [R1+0x34] ;  /* 0x00003400010b7983 */ /* 0x000f6c0000100800 */
[----:B------:R-:W5:Y:S06]  /*9ca0*/  LDL R10, [R1+0x28] ;  /* 0x00002800010a7983 */ /* 0x000f6c0000100800 */
[----:B------:R-:W5:Y:S06]  /*9cb0*/  LDL R19, [R1+0x2c] ;  /* 0x00002c0001137983 */ /* 0x000f6c0000100800 */
[----:B------:R-:W5:Y:S06]  /*9cc0*/  LDL R20, [R1+0x20] ;  /* 0x0000200001147983 */ /* 0x000f6c0000100800 */
[----:B------:R-:W5:Y:S01]  /*9cd0*/  LDL R18, [R1+0x24] ;  /* 0x0000240001127983 */ /* 0x000f620000100800 */
[----:B------:R-:W-:Y:S06]  /*9ce0*/  BAR.SYNC.DEFER_BLOCKING 0x0 ;  /* 0x0000000000007b1d */ /* 0x000fec0000010000 */
[----:B------:R-:W-:Y:S06]  /*9cf0*/  @P3 STS.128 [R243+0xc000], RZ ;  /* 0x00c000fff3003388 */ /* 0x000fec0000000c00 */
        /* <DEDUP_REMOVED lines=20> */
[C-C-:B------:R-:W-:Y:S03]  /*9e40*/  @!P3 LEA.HI.X R5, R2.reuse, R11, R3.reuse, 0x1, P0 ;  /* 0x0000000b0205b211 */ /* 0x140fe600000f0c03 */
[----:B------:R-:W-:Y:S01]  /*9e50*/  @P2 STS.128 [R243+0xe000], RZ ;  /* 0x00e000fff3002388 */ /* 0x000fe20000000c00 */
[C---:B------:R-:W-:Y:S02]  /*9e60*/  @!P2 LEA.HI.X R13, R2.reuse, R13, R3, 0x1, P1 ;  /* 0x0000000d020da211 */ /* 0x040fe400008f0c03 */
[----:B------:R-:W-:Y:S03]  /*9e70*/  IADD3 R0, P0, R2, UR18, RZ ;  /* 0x0000001202007c10 */ /* 0x000fe6000ff1e0ff */
[----:B------:R-:W-:Y:S01]  /*9e80*/  @!PT LDS RZ, [RZ] ;  /* 0x00000000fffff984 */ /* 0x000fe20000000800 */
[----:B------:R-:W-:Y:S01]  /*9e90*/  @!PT LDS RZ, [RZ] ;  /* 0x00000000fffff984 */ /* 0x000fe20000000800 */
[----:B------:R-:W-:Y:S01]  /*9ea0*/  @!PT LDS RZ, [RZ] ;  /* 0x00000000fffff984 */ /* 0x000fe20000000800 */
[----:B------:R2:W-:Y:S01]  /*9eb0*/  @!P2 LDGSTS.E.BYPASS.LTC128B.128 [R243+0xe000], desc[UR20][R8.64+0x80] ;  /* 0x0e00008008f3afae */ /* 0x0005e2000b901d54 */
[C---:B------:R-:W-:Y:S05]  /*9ec0*/  @!P3 LEA R10, P6, R0.reuse, R10, 0x1 ;  /* 0x0000000a000ab211 */ /* 0x040fea00078c08ff */
[----:B------:R-:W-:Y:S01]  /*9ed0*/  @P3 STS.128 [R243+0xc800], RZ ;  /* 0x00c800fff3003388 */ /* 0x000fe20000000c00 */
[----:B------:R-:W-:Y:S02]  /*9ee0*/  IADD3.X R3, R3, UR17, RZ, P0, !PT ;  /* 0x0000001103037c10 */ /* 0x000fe400087fe4ff */
[C---:B------:R-:W-:Y:S03]  /*9ef0*/  IADD3 R2, P5, R0.reuse, UR18, RZ ;  /* 0x0000001200027c10 */ /* 0x040fe6000ffbe0ff */
[----:B------:R-:W-:Y:S01]  /*9f00*/  @!PT LDS RZ, [RZ] ;  /* 0x00000000fffff984 */ /* 0x000fe20000000800 */
[----:B------:R-:W-:Y:S01]  /*9f10*/  @!PT LDS RZ, [RZ] ;  /* 0x00000000fffff984 */ /* 0x000fe20000000800 */
[----:B------:R-:W-:Y:S01]  /*9f20*/  @!PT LDS RZ, [RZ] ;  /* 0x00000000fffff984 */ /* 0x000fe20000000800 */
[----:B------:R4:W-:Y:S01]  /*9f30*/  @!P3 LDGSTS.E.BYPASS.LTC128B.128 [R243+0xc800], desc[UR20][R4.64] ;  /* 0x0c80000004f3bfae */ /* 0x0009e2000b901d54 */
[C-C-:B------:R-:W-:Y:S05]  /*9f40*/  @!P3 LEA.HI.X R11, R0.reuse, R19, R3.reuse, 0x1, P6 ;  /* 0x00000013000bb211 */ /* 0x140fea00030f0c03 */
[----:B------:R-:W-:Y:S06]  /*9f50*/  @P2 STS.128 [R243+0xe800], RZ ;  /* 0x00e800fff3002388 */ /* 0x000fec0000000c00 */
[----:B------:R-:W-:Y:S01]  /*9f60*/  @!PT LDS RZ, [RZ] ;  /* 0x00000000fffff984 */ /* 0x000fe20000000800 */
[----:B------:R-:W-:Y:S01]  /*9f70*/  @!PT LDS RZ, [RZ] ;  /* 0x00000000fffff984 */ /* 0x000fe20000000800 */
[----:B------:R-:W-:Y:S01]  /*9f80*/  @!PT LDS RZ, [RZ] ;  /* 0x00000000fffff984 */ /* 0x000fe20000000800 */
[----:B------:R-:W-:Y:S01]  /*9f90*/  @!P2 LDGSTS.E.BYPASS.LTC128B.128 [R243+0xe800], desc[UR20][R12.64+0x80] ;  /* 0x0e8000800cf3afae */ /* 0x000fe2000b901d54 */
[C---:B---3--:R-:W-:Y:S05]  /*9fa0*/  @!P2 LEA R6, P1, R0.reuse, R14, 0x1 ;  /* 0x0000000e0006a211 */ /* 0x048fea00078208ff */
[----:B------:R-:W-:Y:S01]  /*9fb0*/  @P3 STS.128 [R243+0xd000], RZ ;  /* 0x00d000fff3003388 */ /* 0x000fe20000000c00 */
[----:B------:R-:W-:Y:S05]  /*9fc0*/  @!P2 LEA.HI.X R7, R0, R15, R3, 0x1, P1 ;  /* 0x0000000f0007a211 */ /* 0x000fea00008f0c03 */
[----:B------:R-:W-:Y:S01]  /*9fd0*/  @!PT LDS RZ, [RZ] ;  /* 0x00000000fffff984 */ /* 0x000fe20000000800 */
[----:B------:R-:W-:Y:S01]  /*9fe0*/  @!PT LDS RZ, [RZ] ;  /* 0x00000000fffff984 */ /* 0x000fe20000000800 */
[----:B------:R-:W-:Y:S01]  /*9ff0*/  @!PT LDS RZ, [RZ] ;  /* 0x00000000fffff984 */ /* 0x000fe20000000800 */
[----:B------:R-:W-:Y:S01]  /*a000*/  @!P3 LDGSTS.E.BYPASS.LTC128B.128 [R243+0xd000], desc[UR20][R10.64] ;  /* 0x0d0000000af3bfae */ /* 0x000fe2000b901d54 */
[----:B------:R-:W-:Y:S02]  /*a010*/  MOV R0, UR22 ;  /* 0x0000001600007c02 */ /* 0x000fe40008000f00 */
[----:B--2---:R-:W-:Y:S03]  /*a020*/  @!P3 LEA R8, P4, R2, R20, 0x1 ;  /* 0x000000140208b211 */ /* 0x004fe600078808ff */
[----:B------:R-:W-:Y:S01]  /*a030*/  @P2 STS.128 [R243+0xf000], RZ ;  /* 0x00f000fff3002388 */ /* 0x000fe20000000c00 */
[----:B------:R-:W-:Y:S05]  /*a040*/  IMAD R0, R0, -0x40, R143 ;  /* 0xffffffc000007824 */ /* 0x000fea00078e028f */
[----:B------:R-:W-:Y:S01]  /*a050*/  @!PT LDS RZ, [RZ] ;  /* 0x00000000fffff984 */ /* 0x000fe20000000800 */
[----:B------:R-:W-:Y:S01]  /*a060*/  @!PT LDS RZ, [RZ] ;  /* 0x00000000fffff984 */ /* 0x000fe20000000800 */
[----:B------:R-:W-:Y:S01]  /*a070*/  @!PT LDS RZ, [RZ] ;  /* 0x00000000fffff984 */ /* 0x000fe20000000800 */
[----:B------:R-:W-:Y:S01]  /*a080*/  @!P2 LDGSTS.E.BYPASS.LTC128B.128 [R243+0xf000], desc[UR20][R6.64+0x80] ;  /* 0x0f00008006f3afae */ /* 0x000fe2000b901d54 */
[----:B----4-:R-:W-:Y:S05]  /*a090*/  IADD3.X R5, R3, UR17, RZ, P5, !PT ;  /* 0x0000001103057c10 */ /* 0x010fea000affe4ff */
        /* <DEDUP_REMOVED lines=8> */
[----:B------:R-:W-:Y:S06]  /*a120*/  @!P3 LDGSTS.E.BYPASS.LTC128B.128 [R243+0xd800], desc[UR20][R8.64] ;  /* 0x0d80000008f3bfae */ /* 0x000fec000b901d54 */
[----:B------:R-:W-:Y:S06]  /*a130*/  @P2 STS.128 [R243+0xf800], RZ ;  /* 0x00f800fff3002388 */ /* 0x000fec0000000c00 */
[----:B------:R-:W-:Y:S01]  /*a140*/  @!PT LDS RZ, [RZ] ;  /* 0x00000000fffff984 */ /* 0x000fe20000000800 */
[----:B------:R-:W-:Y:S01]  /*a150*/  @!PT LDS RZ, [RZ] ;  /* 0x00000000fffff984 */ /* 0x000fe20000000800 */
[----:B------:R-:W-:Y:S01]  /*a160*/  @!PT LDS RZ, [RZ] ;  /* 0x00000000fffff984 */ /* 0x000fe20000000800 */
[----:B------:R1:W-:Y:S06]  /*a170*/  @!P2 LDGSTS.E.BYPASS.LTC128B.128 [R243+0xf800], desc[UR20][R4.64+0x80] ;  /* 0x0f80008004f3afae */ /* 0x0003ec000b901d54 */
        /* <DEDUP_REMOVED lines=25> */
[----:B------:R-:W2:Y:S05]  /*a310*/  LDSM.16.M88.4 R132, [R232+0x2000] ;  /* 0x00200000e884783b */ /* 0x000eaa0000000200 */
        /* <DEDUP_REMOVED lines=20> */
[----:B------:R-:W1:Y:S06]  /*a460*/  LDSM.16.M88.4 R208, [R230+0x8000] ;  /* 0x00800000e6d0783b */ /* 0x000e6c0000000200 */
        /* <DEDUP_REMOVED lines=21> */
[----:B------:R-:W1:Y:S06]  /*a5c0*/  LDSM.16.M88.4 R132, [R229] ;  /* 0x00000000e584783b */ /* 0x000e6c0000000200 */
        /* <DEDUP_REMOVED lines=43> */
[----:B------:R-:W1:Y:S06]  /*a880*/  LDSM.16.M88.4 R132, [R239] ;  /* 0x00000000ef84783b */ /* 0x000e6c0000000200 */
        /* <DEDUP_REMOVED lines=50> */
[----:B------:R-:W-:Y:S01]  /*abb0*/  FMUL.FTZ R6, R6, UR11 ;  /* 0x0000000b06067c20 */ /* 0x000fe20008410000 */
[----:B------:R-:W-:Y:S01]  /*abc0*/  FMUL.FTZ R7, R7, UR11 ;  /* 0x0000000b07077c20 */ /* 0x000fe20008410000 */
[----:B------:R-:W-:Y:S02]  /*abd0*/  FMUL.FTZ R4, R4, UR11 ;  /* 0x0000000b04047c20 */ /* 0x000fe40008410000 */
[----:B------:R-:W2:Y:S01]  /*abe0*/  MUFU.TANH R136, R6 ;  /* 0x0000000600887308 */ /* 0x000ea20000002400 */
[----:B------:R-:W-:Y:S01]  /*abf0*/  FMUL.FTZ R5, R5, UR11 ;  /* 0x0000000b05057c20 */ /* 0x000fe20008410000 */
[----:B------:R-:W-:Y:S01]  /*ac00*/  FMUL.FTZ R9, R9, UR11 ;  /* 0x0000000b09097c20 */ /* 0x000fe20008410000 */
[----:B------:R-:W-:Y:S01]  /*ac10*/  FMUL.FTZ R10, R10, UR11 ;  /* 0x0000000b0a0a7c20 */ /* 0x000fe20008410000 */
[----:B------:R-:W-:Y:S01]  /*ac20*/  FMUL.FTZ R11, R11, UR11 ;  /* 0x0000000b0b0b7c20 */ /* 0x000fe20008410000 */
[----:B------:R-:W-:Y:S05]  /*ac30*/  FMUL.FTZ R8, R8, UR11 ;  /* 0x0000000b08087c20 */ /* 0x000fea0008410000 */
[----:B------:R-:W3:Y:S01]  /*ac40*/  MUFU.TANH R221, R7 ;  /* 0x0000000700dd7308 */ /* 0x000ee20000002400 */
[----:B------:R-:W-:Y:S01]  /*ac50*/  FMUL.FTZ R15, R15, UR11 ;  /* 0x0000000b0f0f7c20 */ /* 0x000fe20008410000 */
[----:B------:R-:W-:Y:S01]  /*ac60*/  FMUL.FTZ R12, R12, UR11 ;  /* 0x0000000b0c0c7c20 */ /* 0x000fe20008410000 */
[----:B------:R-:W-:Y:S01]  /*ac70*/  FMUL.FTZ R13, R13, UR11 ;  /* 0x0000000b0d0d7c20 */ /* 0x000fe20008410000 */
[----:B------:R-:W-:Y:S01]  /*ac80*/  FMUL.FTZ R14, R14, UR11 ;  /* 0x0000000b0e0e7c20 */ /* 0x000fe20008410000 */
[----:B------:R-:W-:Y:S01]  /*ac90*/  FMUL.FTZ R18, R18, UR11 ;  /* 0x0000000b12127c20 */ /* 0x000fe20008410000 */
[----:B------:R-:W-:Y:S04]  /*aca0*/  FMUL.FTZ R19, R19, UR11 ;  /* 0x0000000b13137c20 */ /* 0x000fe80008410000 */
[----:B------:R-:W4:Y:S01]  /*acb0*/  MUFU.TANH R244, R4 ;  /* 0x0000000400f47308 */ /* 0x000f220000002400 */
[----:B------:R-:W-:Y:S01]  /*acc0*/  FMUL.FTZ R16, R16, UR11 ;  /* 0x0000000b10107c20 */ /* 0x000fe20008410000 */
[----:B------:R-:W-:Y:S08]  /*acd0*/  FMUL.FTZ R17, R17, UR11 ;  /* 0x0000000b11117c20 */ /* 0x000ff00008410000 */
[----:B------:R5:W2:Y:S01]  /*ace0*/  MUFU.TANH R137, R5 ;  /* 0x0000000500897308 */ /* 0x000aa20000002400 */
[-C--:B-1----:R-:W-:Y:S09]  /*acf0*/  HMMA.16816.F32 R20, R212, R132.reuse, R20 ;  /* 0x00000084d414723c */ /* 0x082ff20000001814 */
[----:B------:R-:W1:Y:S01]  /*ad00*/  MUFU.TANH R217, R18 ;  /* 0x0000001200d97308 */ /* 0x000e620000002400 */
[C---:B------:R-:W-:Y:S09]  /*ad10*/  HMMA.16816.F32 R24, R208.reuse, R132, R24 ;  /* 0x00000084d018723c */ /* 0x040ff20000001818 */
[----:B------:R3:W1:Y:S01]  /*ad20*/  MUFU.TANH R219, R19 ;  /* 0x0000001300db7308 */ /* 0x0006620000002400 */
[----:B-----5:R-:W5:Y:S01]  /*ad30*/  LDSM.16.M88.4 R4, [R229+0x3000] ;  /* 0x00300000e504783b */ /* 0x020f620000000200 */
[-C--:B------:R-:W-:Y:S08]  /*ad40*/  HMMA.16816.F32 R28, R208, R134.reuse, R28 ;  /* 0x00000086d01c723c */ /* 0x080ff0000000181c */
[----:B------:R-:W1:Y:S01]  /*ad50*/  MUFU.TANH R222, R9 ;  /* 0x0000000900de7308 */ /* 0x000e620000002400 */
[C---:B------:R-:W-:Y:S04]  /*ad60*/  HMMA.16816.F32 R32, R212.reuse, R134, R32 ;  /* 0x00000086d420723c */ /* 0x040fe80000001820 */
[----:B------:R-:W-:Y:S05]  /*ad70*/  FMUL.FTZ R22, R22, UR11 ;  /* 0x0000000b16167c20 */ /* 0x000fea0008410000 */
[----:B------:R-:W1:Y:S02]  /*ad80*/  MUFU.TANH R245, R10 ;  /* 0x0000000a00f57308 */ /* 0x000e640000002400 */
[----:B------:R-:W-:Y:S01]  /*ad90*/  FMUL.FTZ R23, R23, UR11 ;  /* 0x0000000b17177c20 */ /* 0x000fe20008410000 */
[----:B------:R-:W-:Y:S01]  /*ada0*/  FMUL.FTZ R20, R20, UR11 ;  /* 0x0000000b14147c20 */ /* 0x000fe20008410000 */
[----:B------:R-:W-:Y:S06]  /*adb0*/  FMUL.FTZ R21, R21, UR11 ;  /* 0x0000000b15157c20 */ /* 0x000fec0008410000 */
[----:B------:R4:W1:Y:S01]  /*adc0*/  MUFU.TANH R220, R22 ;  /* 0x0000001600dc7308 */ /* 0x0008620000002400 */
[----:B---3--:R-:W-:Y:S01]  /*add0*/  FMUL.FTZ R19, R30, UR11 ;  /* 0x0000000b1e137c20 */ /* 0x008fe20008410000 */
[----:B------:R-:W-:Y:S08]  /*ade0*/  FMUL.FTZ R18, R31, UR11 ;  /* 0x0000000b1f127c20 */ /* 0x000ff00008410000 */
[----:B------:R3:W1:Y:S10]  /*adf0*/  MUFU.TANH R218, R23 ;  /* 0x0000001700da7308 */ /* 0x0006740000002400 */
[----:B------:R2:W1:Y:S01]  /*ae00*/  MUFU.TANH R142, R20 ;  /* 0x00000014008e7308 */ /* 0x0004620000002400 */
[-C--:B-----5:R-:W-:Y:S03]  /*ae10*/  HMMA.16816.F32 R36, R212, R4.reuse, R36 ;  /* 0x00000004d424723c */ /* 0x0a0fe60000001824 */
[----:B----4-:R-:W-:Y:S03]  /*ae20*/  FMUL.FTZ R22, R27, UR11 ;  /* 0x0000000b1b167c20 */ /* 0x010fe60008410000 */
[C---:B------:R-:W-:Y:S03]  /*ae30*/  HMMA.16816.F32 R40, R208.reuse, R4, R40 ;  /* 0x00000004d028723c */ /* 0x040fe60000001828 */
[----:B------:R4:W1:Y:S02]  /*ae40*/  MUFU.TANH R134, R21 ;  /* 0x0000001500867308 */ /* 0x0008640000002400 */
[----:B---3--:R-:W-:Y:S01]  /*ae50*/  FMUL.FTZ R23, R25, UR11 ;  /* 0x0000000b19177c20 */ /* 0x008fe20008410000 */
[-C--:B------:R-:W-:Y:S07]  /*ae60*/  HMMA.16816.F32 R44, R208, R6.reuse, R44 ;  /* 0x00000006d02c723c */ /* 0x080fee000000182c */
[----:B------:R3:W1:Y:S01]  /*ae70*/  MUFU.TANH R248, R11 ;  /* 0x0000000b00f87308 */ /* 0x0006620000002400 */
[----:B--2---:R-:W-:Y:S01]  /*ae80*/  FMUL.FTZ R20, R26, UR11 ;  /* 0x0000000b1a147c20 */ /* 0x004fe20008410000 */
[C---:B------:R-:W-:Y:S01]  /*ae90*/  HMMA.16816.F32 R48, R212.reuse, R6, R48 ;  /* 0x00000006d430723c */ /* 0x040fe20000001830 */
[----:B------:R-:W2:Y:S01]  /*aea0*/  LDSM.16.M88.4 R4, [R229+0x3800] ;  /* 0x00380000e504783b */ /* 0x000ea20000000200 */
[----:B------:R-:W-:Y:S06]  /*aeb0*/  DEPBAR.LE SB0, 0x0 ;  /* 0x000080000000791a */ /* 0x000fec0000000000 */
[----:B------:R3:W1:Y:S01]  /*aec0*/  MUFU.TANH R247, R8 ;  /* 0x0000000800f77308 */ /* 0x0006620000002400 */
[----:B------:R-:W-:Y:S02]  /*aed0*/  BAR.SYNC.DEFER_BLOCKING 0x0 ;  /* 0x0000000000007b1d */ /* 0x000fe40000010000 */
[----:B----4-:R-:W-:Y:S07]  /*aee0*/  FMUL.FTZ R21, R24, UR11 ;  /* 0x0000000b18157c20 */ /* 0x010fee0008410000 */
[----:B------:R3:W4:Y:S10]  /*aef0*/  MUFU.TANH R223, R15 ;  /* 0x0000000f00df7308 */ /* 0x0007340000002400 */
[----:B------:R3:W1:Y:S10]  /*af00*/  MUFU.TANH R216, R12 ;  /* 0x0000000c00d87308 */ /* 0x0006740000002400 */
[----:B------:R3:W1:Y:S10]  /*af10*/  MUFU.TANH R135, R13 ;  /* 0x0000000d00877308 */ /* 0x0006740000002400 */
[----:B------:R3:W1:Y:S01]  /*af20*/  MUFU.TANH R246, R14 ;  /* 0x0000000e00f67308 */ /* 0x0006620000002400 */
[-C--:B--2---:R-:W-:Y:S09]  /*af30*/  HMMA.16816.F32 R52, R212, R4.reuse, R52 ;  /* 0x00000004d434723c */ /* 0x084ff20000001834 */
[----:B------:R3:W2:Y:S01]  /*af40*/  MUFU.TANH R133, R16 ;  /* 0x0000001000857308 */ /* 0x0006a20000002400 */
[C---:B------:R-:W-:Y:S06]  /*af50*/  HMMA.16816.F32 R56, R208.reuse, R4, R56 ;  /* 0x00000004d038723c */ /* 0x040fec0000001838 */
[-C--:B------:R-:W-:Y:S03]  /*af60*/  HMMA.16816.F32 R60, R208, R6.reuse, R60 ;  /* 0x00000006d03c723c */ /* 0x080fe6000000183c */
[----:B------:R3:W1:Y:S03]  /*af70*/  MUFU.TANH R132, R17 ;  /* 0x0000001100847308 */ /* 0x0006660000002400 */
[----:B------:R-:W-:Y:S07]  /*af80*/  HMMA.16816.F32 R64, R212, R6, R64 ;  /* 0x00000006d440723c */ /* 0x000fee0000001840 */
[----:B------:R-:W1:Y:S10]  /*af90*/  MUFU.TANH R20, R20 ;  /* 0x0000001400147308 */ /* 0x000e740000002400 */
[----:B------:R-:W1:Y:S10]  /*afa0*/  MUFU.TANH R22, R22 ;  /* 0x0000001600167308 */ /* 0x000e740000002400 */
[----:B------:R-:W1:Y:S10]  /*afb0*/  MUFU.TANH R21, R21 ;  /* 0x0000001500157308 */ /* 0x000e740000002400 */
[----:B------:R-:W1:Y:S10]  /*afc0*/  MUFU.TANH R23, R23 ;  /* 0x0000001700177308 */ /* 0x000e740000002400 */
[----:B------:R-:W1:Y:S10]  /*afd0*/  MUFU.TANH R19, R19 ;  /* 0x0000001300137308 */ /* 0x000e740000002400 */
[----:B------:R-:W1:Y:S01]  /*afe0*/  MUFU.TANH R18, R18 ;  /* 0x0000001200127308 */ /* 0x000e620000002400 */
[----:B--234-:R-:W-:Y:S05]  /*aff0*/  @P0 BRA `(.L_x_456) ;  /* 0xffffffe400940947 */ /* 0x01cfea000383ffff */
.L_x_455:
[C---:B------:R-:W-:Y:S01]  /*b000*/  IADD3 R5, R0.reuse, 0x3f, RZ ;  /* 0x0000003f00057810 */ /* 0x040fe20007ffe0ff */
[----:B------:R-:W-:Y:S01]  /*b010*/  UIMAD UR16, UR22, -0x40, UR10 ;  /* 0xffffffc0161078a4 */ /* 0x000fe2000f8e020a */
[C---:B------:R-:W-:Y:S01]  /*b020*/  IADD3 R3, R0.reuse, 0x8, RZ ;  /* 0x0000000800037810 */ /* 0x040fe20007ffe0ff */
[----:B------:R-:W-:Y:S01]  /*b030*/  STL [R1+0x74], R235 ;  /* 0x000074eb01007387 */ /* 0x000fe20000100800 */
[----:B------:R-:W-:Y:S01]  /*b040*/  IADD3 R4, R0, 0x7, RZ ;  /* 0x0000000700047810 */ /* 0x000fe20007ffe0ff */
[----:B------:R-:W-:Y:S01]  /*b050*/  FMUL.FTZ R38, R38, UR11 ;  /* 0x0000000b26267c20 */ /* 0x000fe20008410000 */
[----:B------:R-:W-:Y:S01]  /*b060*/  ISETP.GE.AND P1, PT, R5, RZ, PT ;  /* 0x000000ff0500720c */ /* 0x000fe20003f26270 */
[----:B------:R-:W-:Y:S01]  /*b070*/  STL [R1+0x70], R234 ;  /* 0x000070ea01007387 */ /* 0x000fe20000100800 */
[----:B----4-:R-:W-:Y:S01]  /*b080*/  IADD3 R7, -R0, -0x8, RZ ;  /* 0xfffffff800077810 */ /* 0x010fe20007ffe1ff */
[----:B------:R-:W-:Y:S01]  /*b090*/  MUFU.TANH R12, R38 ;  /* 0x00000026000c7308 */ /* 0x000fe20000002400 */
[----:B------:R-:W-:Y:S01]  /*b0a0*/  ISETP.GE.AND P6, PT, R3, RZ, PT ;  /* 0x000000ff0300720c */ /* 0x000fe20003fc6270 */
[----:B------:R-:W-:Y:S01]  /*b0b0*/  STL [R1+0x6c], R233 ;  /* 0x00006ce901007387 */ /* 0x000fe20000100800 */
[----:B------:R-:W-:Y:S01]  /*b0c0*/  ISETP.GE.AND P5, PT, R4, RZ, PT ;  /* 0x000000ff0400720c */ /* 0x000fe20003fa6270 */
[----:B------:R-:W-:Y:S01]  /*b0d0*/  FMUL.FTZ R33, R33, UR11 ;  /* 0x0000000b21217c20 */ /* 0x000fe20008410000 */
[----:B------:R-:W-:Y:S01]  /*b0e0*/  IADD3 R6, -R0, -0x7, RZ ;  /* 0xfffffff900067810 */ /* 0x000fe20007ffe1ff */
[----:B------:R-:W-:Y:S01]  /*b0f0*/  STL [R1+0x68], R232 ;  /* 0x000068e801007387 */ /* 0x000fe20000100800 */
[----:B------:R-:W-:Y:S01]  /*b100*/  SEL R8, R7, R3, !P6 ;  /* 0x0000000307087207 */ /* 0x000fe20007000000 */
[----:B------:R-:W-:Y:S01]  /*b110*/  FMUL.FTZ R39, R39, UR11 ;  /* 0x0000000b27277c20 */ /* 0x000fe20008410000 */
[----:B------:R-:W-:Y:S01]  /*b120*/  SEL R7, R6, R4, !P5 ;  /* 0x0000000406077207 */ /* 0x000fe20006800000 */
[----:B------:R-:W2:Y:S01]  /*b130*/  MUFU.TANH R33, R33 ;  /* 0x0000002100217308 */ /* 0x000ea20000002400 */
[----:B------:R-:W-:Y:S01]  /*b140*/  IADD3 R2, R143, UR16, RZ ;  /* 0x000000108f027c10 */ /* 0x000fe2000fffe0ff */
[----:B------:R-:W-:Y:S01]  /*b150*/  STL [R1+0x64], R231 ;  /* 0x000064e701007387 */ /* 0x000fe20000100800 */
[----:B------:R-:W-:Y:S01]  /*b160*/  IADD3 R6, R0, -0x1, RZ ;  /* 0xffffffff00067810 */ /* 0x000fe20007ffe0ff */
[----:B------:R-:W-:Y:S01]  /*b170*/  FMUL.FTZ R34, R34, UR11 ;  /* 0x0000000b22227c20 */ /* 0x000fe20008410000 */
[----:B------:R-:W-:Y:S01]  /*b180*/  @!P1 IADD3 R5, -R2, 0x1, RZ ;  /* 0x0000000102059810 */ /* 0x000fe20007ffe1ff */
[----:B------:R-:W-:Y:S01]  /*b190*/  STL [R1+0x60], R230 ;  /* 0x000060e601007387 */ /* 0x000fe20000100800 */
[----:B------:R-:W-:Y:S03]  /*b1a0*/  ISETP.GE.AND P2, PT, R6, RZ, PT ;  /* 0x000000ff0600720c */ /* 0x000fe60003f46270 */
[----:B------:R-:W3:Y:S01]  /*b1b0*/  MUFU.TANH R38, R39 ;  /* 0x0000002700267308 */ /* 0x000ee20000002400 */
[----:B------:R-:W-:Y:S01]  /*b1c0*/  I2FP.F32.S32 R5, R5 ;  /* 0x0000000500057245 */ /* 0x000fe20000201400 */
[----:B------:R-:W-:Y:S01]  /*b1d0*/  STL [R1+0x5c], R229 ;  /* 0x00005ce501007387 */ /* 0x000fe20000100800 */
[----:B------:R-:W-:Y:S01]  /*b1e0*/  I2FP.F32.S32 R7, R7 ;  /* 0x0000000700077245 */ /* 0x000fe20000201400 */
[----:B------:R-:W-:Y:S01]  /*b1f0*/  FMUL.FTZ R41, R41, UR11 ;  /* 0x0000000b29297c20 */ /* 0x000fe20008410000 */
[C---:B------:R-:W-:Y:S01]  /*b200*/  IADD3 R9, R0.reuse, -0x8, RZ ;  /* 0xfffffff800097810 */ /* 0x040fe20007ffe0ff */
[C---:B-1----:R-:W-:Y:S01]  /*b210*/  FFMA.FTZ R222, R5.reuse, -UR5, R222 ;  /* 0x8000000505de7c23 */ /* 0x042fe200080100de */
[----:B------:R-:W-:Y:S03]  /*b220*/  FFMA.FTZ R223, R5, -UR5, R223 ;  /* 0x8000000505df7c23 */ /* 0x000fe600080100df */
[----:B------:R-:W1:Y:S01]  /*b230*/  MUFU.TANH R143, R34 ;  /* 0x00000022008f7308 */ /* 0x000e620000002400 */
[C---:B------:R-:W-:Y:S01]  /*b240*/  IADD3 R5, R0.reuse, 0x38, RZ ;  /* 0x0000003800057810 */ /* 0x040fe20007ffe0ff */
[----:B------:R-:W-:Y:S01]  /*b250*/  FFMA.FTZ R221, R7, -UR5, R221 ;  /* 0x8000000507dd7c23 */ /* 0x000fe200080100dd */
[----:B------:R-:W-:Y:S01]  /*b260*/  IABS R7, R0 ;  /* 0x0000000000077213 */ /* 0x000fe20000000000 */
[----:B------:R4:W-:Y:S01]  /*b270*/  STL [R1+0x58], R224 ;  /* 0x000058e001007387 */ /* 0x0009e20000100800 */
[----:B------:R-:W-:Y:S01]  /*b280*/  @!P2 IADD3 R6, -R0, 0x1, RZ ;  /* 0x000000010006a810 */ /* 0x000fe20007ffe1ff */
[----:B------:R-:W-:Y:S01]  /*b290*/  FMUL.FTZ R35, R35, UR11 ;  /* 0x0000000b23237c20 */ /* 0x000fe20008410000 */
[----:B------:R-:W-:Y:S03]  /*b2a0*/  ISETP.GE.AND P1, PT, R9, RZ, PT ;  /* 0x000000ff0900720c */ /* 0x000fe60003f26270 */
[----:B------:R-:W-:Y:S01]  /*b2b0*/  MUFU.TANH R34, R41 ;  /* 0x0000002900227308 */ /* 0x000fe20000002400 */
[----:B------:R-:W-:Y:S01]  /*b2c0*/  ISETP.GE.AND P2, PT, R5, RZ, PT ;  /* 0x000000ff0500720c */ /* 0x000fe20003f46270 */
[----:B------:R-:W-:Y:S01]  /*b2d0*/  FMUL.FTZ R40, R40, UR11 ;  /* 0x0000000b28287c20 */ /* 0x000fe20008410000 */
[----:B------:R-:W-:Y:S01]  /*b2e0*/  I2FP.F32.S32 R7, R7 ;  /* 0x0000000700077245 */ /* 0x000fe20000201400 */
[----:B------:R-:W-:Y:S01]  /*b2f0*/  FMUL.FTZ R32, R32, UR11 ;  /* 0x0000000b20207c20 */ /* 0x000fe20008410000 */
[----:B------:R-:W-:Y:S01]  /*b300*/  I2FP.F32.S32 R8, R8 ;  /* 0x0000000800087245 */ /* 0x000fe20000201400 */
[----:B------:R-:W-:Y:S01]  /*b310*/  FMUL.FTZ R28, R28, UR11 ;  /* 0x0000000b1c1c7c20 */ /* 0x000fe20008410000 */
[----:B------:R-:W-:Y:S03]  /*b320*/  I2FP.F32.S32 R6, R6 ;  /* 0x0000000600067245 */ /* 0x000fe60000201400 */
[----:B------:R-:W-:Y:S01]  /*b330*/  MUFU.TANH R14, R35 ;  /* 0x00000023000e7308 */ /* 0x000fe20000002400 */
[C---:B------:R-:W-:Y:S01]  /*b340*/  FFMA.FTZ R217, R7.reuse, -UR5, R217 ;  /* 0x8000000507d97c23 */ /* 0x040fe200080100d9 */
[----:B------:R-:W-:Y:S01]  /*b350*/  FFMA.FTZ R208, R7, -UR5, R244 ;  /* 0x8000000507d07c23 */ /* 0x000fe200080100f4 */
[----:B------:R-:W-:Y:S01]  /*b360*/  FFMA.FTZ R215, R8, -UR5, R136 ;  /* 0x8000000508d77c23 */ /* 0x000fe20008010088 */
[C---:B------:R-:W-:Y:S01]  /*b370*/  FFMA.FTZ R214, R6.reuse, -UR5, R137 ;  /* 0x8000000506d67c23 */ /* 0x040fe20008010089 */
[----:B------:R-:W-:Y:S01]  /*b380*/  FFMA.FTZ R219, R6, -UR5, R219 ;  /* 0x8000000506db7c23 */ /* 0x000fe200080100db */
[C---:B------:R-:W-:Y:S01]  /*b390*/  IADD3 R7, R0.reuse, 0x37, RZ ;  /* 0x0000003700077810 */ /* 0x040fe20007ffe0ff */
[----:B------:R-:W-:Y:S03]  /*b3a0*/  FMUL.FTZ R43, R43, UR11 ;  /* 0x0000000b2b2b7c20 */ /* 0x000fe60008410000 */
[----:B------:R-:W1:Y:S01]  /*b3b0*/  MUFU.TANH R13, R32 ;  /* 0x00000020000d7308 */ /* 0x000e620000002400 */
[----:B------:R-:W-:Y:S01]  /*b3c0*/  IADD3 R8, R0, -0x9, RZ ;  /* 0xfffffff700087810 */ /* 0x000fe20007ffe0ff */
[----:B------:R-:W-:Y:S01]  /*b3d0*/  FMUL.FTZ R50, R50, UR11 ;  /* 0x0000000b32327c20 */ /* 0x000fe20008410000 */
[C---:B------:R-:W-:Y:S01]  /*b3e0*/  IADD3 R6, R0.reuse, 0x30, RZ ;  /* 0x0000003000067810 */ /* 0x040fe20007ffe0ff */
[----:B------:R-:W-:Y:S01]  /*b3f0*/  FMUL.FTZ R65, R65, UR11 ;  /* 0x0000000b41417c20 */ /* 0x000fe20008410000 */
[----:B------:R-:W-:Y:S01]  /*b400*/  @!P1 IADD3 R9, -R0, 0x8, RZ ;  /* 0x0000000800099810 */ /* 0x000fe20007ffe1ff */
[----:B------:R-:W-:Y:S01]  /*b410*/  FMUL.FTZ R48, R48, UR11 ;  /* 0x0000000b30307c20 */ /* 0x000fe20008410000 */
[----:B------:R-:W-:Y:S03]  /*b420*/  @!P2 IADD3 R5, -R2, 0x8, RZ ;  /* 0x000000080205a810 */ /* 0x000fe60007ffe1ff */
[----:B------:R-:W-:Y:S01]  /*b430*/  MUFU.TANH R35, R40 ;  /* 0x0000002800237308 */ /* 0x000fe20000002400 */
[----:B------:R-:W-:Y:S01]  /*b440*/  ISETP.GE.AND P1, PT, R7, RZ, PT ;  /* 0x000000ff0700720c */ /* 0x000fe20003f26270 */
[----:B------:R-:W-:Y:S01]  /*b450*/  FMUL.FTZ R37, R37, UR11 ;  /* 0x0000000b25257c20 */ /* 0x000fe20008410000 */
[----:B------:R-:W-:Y:S01]  /*b460*/  ISETP.GE.AND P4, PT, R8, RZ, PT ;  /* 0x000000ff0800720c */ /* 0x000fe20003f86270 */
[----:B------:R-:W-:Y:S01]  /*b470*/  FMUL.FTZ R42, R42, UR11 ;  /* 0x0000000b2a2a7c20 */ /* 0x000fe20008410000 */
[----:B------:R-:W-:Y:S01]  /*b480*/  ISETP.GE.AND P2, PT, R6, RZ, PT ;  /* 0x000000ff0600720c */ /* 0x000fe20003f46270 */
[----:B------:R-:W-:Y:S01]  /*b490*/  FMUL.FTZ R49, R49, UR11 ;  /* 0x0000000b31317c20 */ /* 0x000fe20008410000 */
[----:B------:R-:W-:Y:S03]  /*b4a0*/  I2FP.F32.S32 R5, R5 ;  /* 0x0000000500057245 */ /* 0x000fe60000201400 */
[----:B------:R-:W1:Y:S01]  /*b4b0*/  MUFU.TANH R28, R28 ;  /* 0x0000001c001c7308 */ /* 0x000e620000002400 */
[----:B------:R-:W-:Y:S01]  /*b4c0*/  I2FP.F32.S32 R9, R9 ;  /* 0x0000000900097245 */ /* 0x000fe20000201400 */
[----:B------:R-:W-:Y:S01]  /*b4d0*/  FMUL.FTZ R64, R64, UR11 ;  /* 0x0000000b40407c20 */ /* 0x000fe20008410000 */
[----:B------:R-:W-:Y:S01]  /*b4e0*/  FMUL.FTZ R56, R56, UR11 ;  /* 0x0000000b38387c20 */ /* 0x000fe20008410000 */
[C---:B------:R-:W-:Y:S01]  /*b4f0*/  FFMA.FTZ R216, R5.reuse, -UR5, R216 ;  /* 0x8000000505d87c23 */ /* 0x040fe200080100d8 */
[----:B------:R-:W-:Y:S01]  /*b500*/  FFMA.FTZ R251, R5, -UR5, R20 ;  /* 0x8000000505fb7c23 */ /* 0x000fe20008010014 */
[C---:B------:R-:W-:Y:S01]  /*b510*/  FFMA.FTZ R211, R9.reuse, -UR5, R133 ;  /* 0x8000000509d37c23 */ /* 0x040fe20008010085 */
[----:B------:R-:W-:Y:S03]  /*b520*/  FFMA.FTZ R220, R9, -UR5, R220 ;  /* 0x8000000509dc7c23 */ /* 0x000fe600080100dc */
[----:B------:R-:W-:Y:S01]  /*b530*/  MUFU.TANH R31, R37 ;  /* 0x00000025001f7308 */ /* 0x000fe20000002400 */
[C---:B------:R-:W-:Y:S01]  /*b540*/  IADD3 R5, R0.reuse, 0x2f, RZ ;  /* 0x0000002f00057810 */ /* 0x040fe20007ffe0ff */
[----:B------:R-:W-:Y:S01]  /*b550*/  FMUL.FTZ R57, R57, UR11 ;  /* 0x0000000b39397c20 */ /* 0x000fe20008410000 */
[----:B------:R-:W-:Y:S01]  /*b560*/  IADD3 R9, R0, -0x10, RZ ;  /* 0xfffffff000097810 */ /* 0x000fe20007ffe0ff */
[----:B------:R-:W-:Y:S01]  /*b570*/  FMUL.FTZ R36, R36, UR11 ;  /* 0x0000000b24247c20 */ /* 0x000fe20008410000 */
[----:B------:R-:W-:Y:S01]  /*b580*/  @!P1 IADD3 R7, -R2, 0x9, RZ ;  /* 0x0000000902079810 */ /* 0x000fe20007ffe1ff */
[----:B------:R-:W-:Y:S01]  /*b590*/  FMUL.FTZ R51, R51, UR11 ;  /* 0x0000000b33337c20 */ /* 0x000fe20008410000 */
[----:B------:R-:W-:Y:S03]  /*b5a0*/  @!P4 IADD3 R8, -R0, 0x9, RZ ;  /* 0x000000090008c810 */ /* 0x000fe60007ffe1ff */
[----:B------:R2:W1:Y:S01]  /*b5b0*/  MUFU.TANH R11, R42 ;  /* 0x0000002a000b7308 */ /* 0x0004620000002400 */
[----:B------:R-:W-:Y:S01]  /*b5c0*/  @!P2 IADD3 R6, -R2, 0x10, RZ ;  /* 0x000000100206a810 */ /* 0x000fe20007ffe1ff */
[----:B------:R-:W-:Y:S01]  /*b5d0*/  FMUL.FTZ R29, R29, UR11 ;  /* 0x0000000b1d1d7c20 */ /* 0x000fe20008410000 */
[----:B------:R-:W-:Y:S01]  /*b5e0*/  ISETP.GE.AND P1, PT, R5, RZ, PT ;  /* 0x000000ff0500720c */ /* 0x000fe20003f26270 */
[----:B------:R-:W-:Y:S01]  /*b5f0*/  FMUL.FTZ R46, R46, UR11 ;  /* 0x0000000b2e2e7c20 */ /* 0x000fe20008410000 */
[----:B------:R-:W-:Y:S01]  /*b600*/  ISETP.GE.AND P2, PT, R9, RZ, PT ;  /* 0x000000ff0900720c */ /* 0x000fe20003f46270 */
[----:B------:R-:W-:Y:S01]  /*b610*/  FMUL.FTZ R47, R47, UR11 ;  /* 0x0000000b2f2f7c20 */ /* 0x000fe20008410000 */
[----:B------:R-:W-:Y:S03]  /*b620*/  I2FP.F32.S32 R8, R8 ;  /* 0x0000000800087245 */ /* 0x000fe60000201400 */
[----:B------:R1:W-:Y:S01]  /*b630*/  MUFU.TANH R10, R43 ;  /* 0x0000002b000a7308 */ /* 0x0003e20000002400 */
[----:B------:R-:W-:Y:S01]  /*b640*/  I2FP.F32.S32 R6, R6 ;  /* 0x0000000600067245 */ /* 0x000fe20000201400 */
[----:B------:R-:W-:Y:S01]  /*b650*/  FMUL.FTZ R60, R60, UR11 ;  /* 0x0000000b3c3c7c20 */ /* 0x000fe20008410000 */
[----:B------:R-:W-:Y:S01]  /*b660*/  I2FP.F32.S32 R7, R7 ;  /* 0x0000000700077245 */ /* 0x000fe20000201400 */
[C---:B------:R-:W-:Y:S01]  /*b670*/  FFMA.FTZ R210, R8.reuse, -UR5, R132 ;  /* 0x8000000508d27c23 */ /* 0x040fe20008010084 */
[----:B------:R-:W-:Y:S01]  /*b680*/  FFMA.FTZ R218, R8, -UR5, R218 ;  /* 0x8000000508da7c23 */ /* 0x000fe200080100da */
[C---:B------:R-:W-:Y:S01]  /*b690*/  FFMA.FTZ R213, R6.reuse, -UR5, R21 ;  /* 0x8000000506d57c23 */ /* 0x040fe20008010015 */
[----:B----4-:R-:W-:Y:S01]  /*b6a0*/  FFMA.FTZ R224, R6, -UR5, R19 ;  /* 0x8000000506e07c23 */ /* 0x010fe20008010013 */
[C---:B------:R-:W-:Y:S01]  /*b6b0*/  IADD3 R8, R0.reuse, -0x11, RZ ;  /* 0xffffffef00087810 */ /* 0x040fe20007ffe0ff */
[C---:B------:R-:W-:Y:S01]  /*b6c0*/  FFMA.FTZ R212, R7.reuse, -UR5, R135 ;  /* 0x8000000507d47c23 */ /* 0x040fe20008010087 */
[----:B------:R-:W-:Y:S01]  /*b6d0*/  IADD3 R6, R0, -0x19, RZ ;  /* 0xffffffe700067810 */ /* 0x000fe20007ffe0ff */
[----:B------:R-:W-:Y:S01]  /*b6e0*/  FFMA.FTZ R249, R7, -UR5, R22 ;  /* 0x8000000507f97c23 */ /* 0x000fe20008010016 */
[----:B------:R-:W-:Y:S01]  /*b6f0*/  @!P1 IADD3 R5, -R2, 0x11, RZ ;  /* 0x0000001102059810 */ /* 0x000fe20007ffe1ff */
[----:B------:R-:W-:Y:S01]  /*b700*/  MUFU.TANH R29, R29 ;  /* 0x0000001d001d7308 */ /* 0x000fe20000002400 */
[----:B------:R-:W-:Y:S01]  /*b710*/  ISETP.GE.AND P1, PT, R8, RZ, PT ;  /* 0x000000ff0800720c */ /* 0x000fe20003f26270 */
[----:B------:R-:W-:Y:S01]  /*b720*/  FMUL.FTZ R59, R59, UR11 ;  /* 0x0000000b3b3b7c20 */ /* 0x000fe20008410000 */
[----:B------:R-:W-:Y:S01]  /*b730*/  @!P2 IADD3 R9, -R0, 0x10, RZ ;  /* 0x000000100009a810 */ /* 0x000fe20007ffe1ff */
[----:B------:R-:W-:Y:S01]  /*b740*/  FMUL.FTZ R45, R45, UR11 ;  /* 0x0000000b2d2d7c20 */ /* 0x000fe20008410000 */
[----:B------:R-:W-:Y:S01]  /*b750*/  ISETP.GE.AND P2, PT, R6, RZ, PT ;  /* 0x000000ff0600720c */ /* 0x000fe20003f46270 */
[----:B------:R-:W-:Y:S01]  /*b760*/  FMUL.FTZ R54, R54, UR11 ;  /* 0x0000000b36367c20 */ /* 0x000fe20008410000 */
[----:B------:R-:W-:Y:S03]  /*b770*/  I2FP.F32.S32 R5, R5 ;  /* 0x0000000500057245 */ /* 0x000fe60000201400 */
[----:B------:R-:W-:Y:S01]  /*b780*/  MUFU.TANH R32, R36 ;  /* 0x0000002400207308 */ /* 0x000fe20000002400 */
[----:B------:R-:W-:Y:S01]  /*b790*/  IADD3 R7, R0, -0x18, RZ ;  /* 0xffffffe800077810 */ /* 0x000fe20007ffe0ff */
[----:B------:R-:W-:Y:S01]  /*b7a0*/  FMUL.FTZ R52, R52, UR11 ;  /* 0x0000000b34347c20 */ /* 0x000fe20008410000 */
[----:B------:R-:W-:Y:S01]  /*b7b0*/  I2FP.F32.S32 R9, R9 ;  /* 0x0000000900097245 */ /* 0x000fe20000201400 */
[C---:B------:R-:W-:Y:S01]  /*b7c0*/  FFMA.FTZ R209, R5.reuse, -UR5, R23 ;  /* 0x8000000505d17c23 */ /* 0x040fe20008010017 */
[----:B------:R-:W-:Y:S01]  /*b7d0*/  FFMA.FTZ R252, R5, -UR5, R18 ;  /* 0x8000000505fc7c23 */ /* 0x000fe20008010012 */
[----:B------:R-:W-:Y:S01]  /*b7e0*/  IADD3 R5, R0, 0x28, RZ ;  /* 0x0000002800057810 */ /* 0x000fe20007ffe0ff */
[----:B------:R-:W-:Y:S01]  /*b7f0*/  FMUL.FTZ R66, R66, UR11 ;  /* 0x0000000b42427c20 */ /* 0x000fe20008410000 */
[----:B------:R-:W-:Y:S01]  /*b800*/  ISETP.GE.AND P4, PT, R7, RZ, PT ;  /* 0x000000ff0700720c */ /* 0x000fe20003f86270 */
[----:B------:R-:W-:Y:S01]  /*b810*/  FFMA.FTZ R142, R9, -UR5, R142 ;  /* 0x80000005098e7c23 */ /* 0x000fe2000801008e */
[C---:B------:R-:W-:Y:S01]  /*b820*/  @!P1 IADD3 R8, -R0.reuse, 0x11, RZ ;  /* 0x0000001100089810 */ /* 0x040fe20007ffe1ff */
[----:B------:R-:W-:Y:S01]  /*b830*/  MUFU.TANH R46, R46 ;  /* 0x0000002e002e7308 */ /* 0x000fe20000002400 */
[C---:B------:R-:W-:Y:S01]  /*b840*/  @!P2 IADD3 R6, -R0.reuse, 0x19, RZ ;  /* 0x000000190006a810 */ /* 0x040fe20007ffe1ff */
[----:B------:R-:W-:Y:S01]  /*b850*/  FMUL.FTZ R53, R53, UR11 ;  /* 0x0000000b35357c20 */ /* 0x000fe20008410000 */
[----:B------:R-:W-:Y:S01]  /*b860*/  ISETP.GE.AND P1, PT, R5, RZ, PT ;  /* 0x000000ff0500720c */ /* 0x000fe20003f26270 */
[----:B------:R-:W-:Y:S01]  /*b870*/  FMUL.FTZ R55, R55, UR11 ;  /* 0x0000000b37377c20 */ /* 0x000fe20008410000 */
[----:B------:R-:W-:Y:S01]  /*b880*/  I2FP.F32.S32 R6, R6 ;  /* 0x0000000600067245 */ /* 0x000fe20000201400 */
[----:B------:R-:W-:Y:S01]  /*b890*/  FMUL.FTZ R67, R67, UR11 ;  /* 0x0000000b43437c20 */ /* 0x000fe20008410000 */
[----:B------:R-:W-:Y:S03]  /*b8a0*/  I2FP.F32.S32 R8, R8 ;  /* 0x0000000800087245 */ /* 0x000fe60000201400 */
[----:B------:R-:W-:Y:S01]  /*b8b0*/  MUFU.TANH R47, R47 ;  /* 0x0000002f002f7308 */ /* 0x000fe20000002400 */
[----:B------:R-:W-:Y:S01]  /*b8c0*/  IADD3 R15, R0, 0x48, RZ ;  /* 0x00000048000f7810 */ /* 0x000fe20007ffe0ff */
[----:B------:R-:W-:Y:S01]  /*b8d0*/  FMUL.FTZ R58, R58, UR11 ;  /* 0x0000000b3a3a7c20 */ /* 0x000fe20008410000 */
[----:B------:R-:W-:Y:S01]  /*b8e0*/  @!P4 IADD3 R7, -R0, 0x18, RZ ;  /* 0x000000180007c810 */ /* 0x000fe20007ffe1ff */
[----:B--2---:R-:W-:Y:S01]  /*b8f0*/  FFMA.FTZ R42, R8, -UR5, R134 ;  /* 0x80000005082a7c23 */ /* 0x004fe20008010086 */
[----:B------:R-:W-:Y:S01]  /*b900*/  @!P5 IADD3 R4, -R2, 0x39, RZ ;  /* 0x000000390204d810 */ /* 0x000fe20007ffe1ff */
[----:B------:R-:W-:Y:S01]  /*b910*/  FMUL.FTZ R44, R44, UR11 ;  /* 0x0000000b2c2c7c20 */ /* 0x000fe20008410000 */
[----:B------:R-:W-:Y:S03]  /*b920*/  I2FP.F32.S32 R7, R7 ;  /* 0x0000000700077245 */ /* 0x000fe60000201400 */
[----:B------:R-:W-:Y:S01]  /*b930*/  MUFU.TANH R30, R51 ;  /* 0x00000033001e7308 */ /* 0x000fe20000002400 */
[C---:B------:R-:W-:Y:S01]  /*b940*/  @!P1 IADD3 R5, -R2.reuse, 0x18, RZ ;  /* 0x0000001802059810 */ /* 0x040fe20007ffe1ff */
[----:B------:R-:W-:Y:S01]  /*b950*/  FMUL.FTZ R61, R61, UR11 ;  /* 0x0000000b3d3d7c20 */ /* 0x000fe20008410000 */
[----:B------:R-:W-:Y:S01]  /*b960*/  @!P6 IADD3 R3, -R2, 0x38, RZ ;  /* 0x000000380203e810 */ /* 0x000fe20007ffe1ff */
[----:B------:R-:W-:Y:S01]  /*b970*/  FMUL.FTZ R63, R63, UR11 ;  /* 0x0000000b3f3f7c20 */ /* 0x000fe20008410000 */
[----:B------:R-:W-:Y:S01]  /*b980*/  I2FP.F32.S32 R5, R5 ;  /* 0x0000000500057245 */ /* 0x000fe20000201400 */
[----:B------:R-:W-:Y:S01]  /*b990*/  FMUL.FTZ R62, R62, UR11 ;  /* 0x0000000b3e3e7c20 */ /* 0x000fe20008410000 */
[----:B------:R-:W-:Y:S03]  /*b9a0*/  I2FP.F32.S32 R3, R3 ;  /* 0x0000000300037245 */ /* 0x000fe60000201400 */
[----:B------:R-:W2:Y:S01]  /*b9b0*/  MUFU.TANH R19, R60 ;  /* 0x0000003c00137308 */ /* 0x000ea20000002400 */
[----:B------:R-:W-:Y:S09]  /*b9c0*/  UIADD3 UR22, UR22, -0x1, URZ ;  /* 0xffffffff16167890 */ /* 0x000ff2000fffe03f */
[----:B------:R-:W-:Y:S10]  /*b9d0*/  MUFU.TANH R59, R59 ;  /* 0x0000003b003b7308 */ /* 0x000ff40000002400 */
        /* <DEDUP_REMOVED lines=11> */
[----:B------:R-:W-:Y:S01]  /*ba90*/  MUFU.TANH R137, R62 ;  /* 0x0000003e00897308 */ /* 0x000fe20000002400 */
[C---:B------:R-:W-:Y:S01]  /*baa0*/  FFMA.FTZ R39, R6.reuse, -UR5, R33 ;  /* 0x8000000506277c23 */ /* 0x040fe20008010021 */
[----:B---3--:R-:W-:Y:S01]  /*bab0*/  FFMA.FTZ R38, R6, -UR5, R38 ;  /* 0x8000000506267c23 */ /* 0x008fe20008010026 */
[C---:B------:R-:W-:Y:S01]  /*bac0*/  IADD3 R6, R0.reuse, 0x1f, RZ ;  /* 0x0000001f00067810 */ /* 0x040fe20007ffe0ff */
[----:B-1----:R-:W-:Y:S01]  /*bad0*/  FFMA.FTZ R143, R9, -UR5, R143 ;  /* 0x80000005098f7c23 */ /* 0x002fe2000801008f */
[----:B------:R-:W-:Y:S01]  /*bae0*/  IADD3 R9, R0, 0x27, RZ ;  /* 0x0000002700097810 */ /* 0x000fe20007ffe0ff */
[C---:B------:R-:W-:Y:S01]  /*baf0*/  FFMA.FTZ R41, R7.reuse, -UR5, R12 ;  /* 0x8000000507297c23 */ /* 0x040fe2000801000c */
[----:B------:R-:W-:Y:S01]  /*bb00*/  ISETP.GE.AND P1, PT, R6, RZ, PT ;  /* 0x000000ff0600720c */ /* 0x000fe20003f26270 */
[----:B------:R-:W-:Y:S01]  /*bb10*/  FFMA.FTZ R40, R7, -UR5, R13 ;  /* 0x8000000507287c23 */ /* 0x000fe2000801000d */
[----:B------:R-:W-:Y:S01]  /*bb20*/  ISETP.GE.AND P2, PT, R9, RZ, PT ;  /* 0x000000ff0900720c */ /* 0x000fe20003f46270 */
[C---:B------:R-:W-:Y:S01]  /*bb30*/  FFMA.FTZ R37, R5.reuse, -UR5, R28 ;  /* 0x8000000505257c23 */ /* 0x040fe2000801001c */
[C---:B------:R-:W-:Y:S01]  /*bb40*/  IADD3 R7, R0.reuse, 0x20, RZ ;  /* 0x0000002000077810 */ /* 0x040fe20007ffe0ff */
[----:B------:R-:W-:Y:S01]  /*bb50*/  FFMA.FTZ R231, R5, -UR5, R11 ;  /* 0x8000000505e77c23 */ /* 0x000fe2000801000b */
[----:B------:R-:W-:Y:S01]  /*bb60*/  IADD3 R5, R0, -0x21, RZ ;  /* 0xffffffdf00057810 */ /* 0x000fe20007ffe0ff */
[----:B------:R-:W-:Y:S01]  /*bb70*/  FFMA.FTZ R43, R8, -UR5, R14 ;  /* 0x80000005082b7c23 */ /* 0x000fe2000801000e */
[----:B------:R-:W-:Y:S01]  /*bb80*/  ISETP.GE.AND P4, PT, R7, RZ, PT ;  /* 0x000000ff0700720c */ /* 0x000fe20003f86270 */
[----:B------:R-:W1:Y:S01]  /*bb90*/  MUFU.TANH R33, R50 ;  /* 0x0000003200217308 */ /* 0x000e620000002400 */
[C---:B------:R-:W-:Y:S01]  /*bba0*/  IADD3 R8, R0.reuse, -0x20, RZ ;  /* 0xffffffe000087810 */ /* 0x040fe20007ffe0ff */
[----:B--2---:R-:W-:Y:S01]  /*bbb0*/  FFMA.FTZ R19, R3, -UR5, R19 ;  /* 0x8000000503137c23 */ /* 0x004fe20008010013 */
[----:B------:R-:W-:Y:S02]  /*bbc0*/  IADD3 R13, R0, -0x29, RZ ;  /* 0xffffffd7000d7810 */ /* 0x000fe40007ffe0ff */
[C---:B------:R-:W-:Y:S02]  /*bbd0*/  @!P1 IADD3 R6, -R2.reuse, 0x21, RZ ;  /* 0x0000002102069810 */ /* 0x040fe40007ffe1ff */
[----:B------:R-:W-:Y:S02]  /*bbe0*/  ISETP.GE.AND P1, PT, R5, RZ, PT ;  /* 0x000000ff0500720c */ /* 0x000fe40003f26270 */
[----:B------:R-:W-:Y:S02]  /*bbf0*/  @!P2 IADD3 R9, -R2, 0x19, RZ ;  /* 0x000000190209a810 */ /* 0x000fe40007ffe1ff */
[----:B------:R-:W-:Y:S02]  /*bc00*/  ISETP.GE.AND P2, PT, R8, RZ, PT ;  /* 0x000000ff0800720c */ /* 0x000fe40003f46270 */
[----:B------:R-:W-:Y:S02]  /*bc10*/  @!P4 IADD3 R7, -R2, 0x20, RZ ;  /* 0x000000200207c810 */ /* 0x000fe40007ffe1ff */
[----:B------:R-:W-:Y:S02]  /*bc20*/  ISETP.GE.AND P4, PT, R15, RZ, PT ;  /* 0x000000ff0f00720c */ /* 0x000fe40003f86270 */
[C---:B------:R-:W-:Y:S02]  /*bc30*/  IADD3 R14, R0.reuse, -0x28, RZ ;  /* 0xffffffd8000e7810 */ /* 0x040fe40007ffe0ff */
[----:B------:R-:W-:Y:S02]  /*bc40*/  I2FP.F32.S32 R9, R9 ;  /* 0x0000000900097245 */ /* 0x000fe40000201400 */
[C---:B------:R-:W-:Y:S02]  /*bc50*/  @!P1 IADD3 R5, -R0.reuse, 0x21, RZ ;  /* 0x0000002100059810 */ /* 0x040fe40007ffe1ff */
[----:B------:R-:W-:Y:S01]  /*bc60*/  ISETP.GE.AND P1, PT, R13, RZ, PT ;  /* 0x000000ff0d00720c */ /* 0x000fe20003f26270 */
[C---:B------:R-:W-:Y:S01]  /*bc70*/  FFMA.FTZ R229, R9.reuse, -UR5, R10 ;  /* 0x8000000509e57c23 */ /* 0x040fe2000801000a */
[----:B------:R-:W-:Y:S01]  /*bc80*/  @!P2 IADD3 R8, -R0, 0x20, RZ ;  /* 0x000000200008a810 */ /* 0x000fe20007ffe1ff */
[----:B------:R-:W-:Y:S01]  /*bc90*/  FFMA.FTZ R36, R9, -UR5, R29 ;  /* 0x8000000509247c23 */ /* 0x000fe2000801001d */
[----:B------:R-:W-:Y:S02]  /*bca0*/  ISETP.GE.AND P2, PT, R14, RZ, PT ;  /* 0x000000ff0e00720c */ /* 0x000fe40003f46270 */
[----:B------:R-:W-:Y:S02]  /*bcb0*/  IADD3 R12, R0, -0x38, RZ ;  /* 0xffffffc8000c7810 */ /* 0x000fe40007ffe0ff */
[----:B------:R-:W-:Y:S02]  /*bcc0*/  @!P4 IADD3 R15, -R2, -0x8, RZ ;  /* 0xfffffff8020fc810 */ /* 0x000fe40007ffe1ff */
[----:B------:R-:W-:Y:S02]  /*bcd0*/  ISETP.GE.AND P4, PT, R12, RZ, PT ;  /* 0x000000ff0c00720c */ /* 0x000fe40003f86270 */
[C---:B------:R-:W-:Y:S02]  /*bce0*/  IADD3 R10, R0.reuse, -0x30, RZ ;  /* 0xffffffd0000a7810 */ /* 0x040fe40007ffe0ff */
[C---:B------:R-:W-:Y:S02]  /*bcf0*/  IADD3 R11, R0.reuse, -0x39, RZ ;  /* 0xffffffc7000b7810 */ /* 0x040fe40007ffe0ff */
[----:B------:R-:W-:Y:S02]  /*bd00*/  @!P1 IADD3 R13, -R0, 0x29, RZ ;  /* 0x00000029000d9810 */ /* 0x000fe40007ffe1ff */
[----:B------:R-:W-:Y:S02]  /*bd10*/  ISETP.GE.AND P1, PT, R10, RZ, PT ;  /* 0x000000ff0a00720c */ /* 0x000fe40003f26270 */
[C---:B------:R-:W-:Y:S02]  /*bd20*/  @!P2 IADD3 R14, -R0.reuse, 0x28, RZ ;  /* 0x00000028000ea810 */ /* 0x040fe40007ffe1ff */
[----:B------:R-:W-:Y:S02]  /*bd30*/  ISETP.GE.AND P2, PT, R11, RZ, PT ;  /* 0x000000ff0b00720c */ /* 0x000fe40003f46270 */
[----:B------:R-:W-:Y:S02]  /*bd40*/  I2FP.F32.S32 R7, R7 ;  /* 0x0000000700077245 */ /* 0x000fe40000201400 */
[----:B------:R-:W-:Y:S02]  /*bd50*/  I2FP.F32.S32 R8, R8 ;  /* 0x0000000800087245 */ /* 0x000fe40000201400 */
[C---:B------:R-:W-:Y:S01]  /*bd60*/  IADD3 R9, R0.reuse, -0x31, RZ ;  /* 0xffffffcf00097810 */ /* 0x040fe20007ffe0ff */
[C---:B------:R-:W-:Y:S01]  /*bd70*/  FFMA.FTZ R230, R7.reuse, -UR5, R46 ;  /* 0x8000000507e67c23 */ /* 0x040fe2000801002e */
[----:B------:R-:W-:Y:S01]  /*bd80*/  FFMA.FTZ R35, R7, -UR5, R35 ;  /* 0x8000000507237c23 */ /* 0x000fe20008010023 */
[----:B------:R-:W-:Y:S01]  /*bd90*/  @!P4 IADD3 R12, -R0, 0x38, RZ ;  /* 0x00000038000cc810 */ /* 0x000fe20007ffe1ff */
[C---:B------:R-:W-:Y:S01]  /*bda0*/  FFMA.FTZ R32, R8.reuse, -UR5, R32 ;  /* 0x8000000508207c23 */ /* 0x040fe20008010020 */
[----:B------:R-:W-:Y:S01]  /*bdb0*/  ISETP.GE.AND P4, PT, R9, RZ, PT ;  /* 0x000000ff0900720c */ /* 0x000fe20003f86270 */
[----:B-1----:R-:W-:Y:S01]  /*bdc0*/  FFMA.FTZ R33, R8, -UR5, R33 ;  /* 0x8000000508217c23 */ /* 0x002fe20008010021 */
[C---:B------:R-:W-:Y:S02]  /*bdd0*/  IADD3 R7, R0.reuse, 0x17, RZ ;  /* 0x0000001700077810 */ /* 0x040fe40007ffe0ff */
[C---:B------:R-:W-:Y:S02]  /*bde0*/  IADD3 R8, R0.reuse, 0x18, RZ ;  /* 0x0000001800087810 */ /* 0x040fe40007ffe0ff */
[C---:B------:R-:W-:Y:S02]  /*bdf0*/  @!P1 IADD3 R10, -R0.reuse, 0x30, RZ ;  /* 0x00000030000a9810 */ /* 0x040fe40007ffe1ff */
[----:B------:R-:W-:Y:S02]  /*be00*/  ISETP.GE.AND P1, PT, R7, RZ, PT ;  /* 0x000000ff0700720c */ /* 0x000fe40003f26270 */
[----:B------:R-:W-:Y:S02]  /*be10*/  @!P2 IADD3 R11, -R0, 0x39, RZ ;  /* 0x00000039000ba810 */ /* 0x000fe40007ffe1ff */
        /* <DEDUP_REMOVED lines=11> */
[----:B------:R-:W-:Y:S02]  /*bed0*/  @!P1 IADD3 R7, -R2, 0x29, RZ ;  /* 0x0000002902079810 */ /* 0x000fe40007ffe1ff */
[----:B------:R-:W-:Y:S02]  /*bee0*/  ISETP.GE.AND P1, PT, R0, RZ, PT ;  /* 0x000000ff0000720c */ /* 0x000fe40003f26270 */
[----:B------:R-:W-:Y:S02]  /*bef0*/  @!P2 IADD3 R8, -R2, 0x28, RZ ;  /* 0x000000280208a810 */ /* 0x000fe40007ffe1ff */
[----:B------:R-:W-:Y:S02]  /*bf00*/  ISETP.GE.AND P2, PT, R5, RZ, PT ;  /* 0x000000ff0500720c */ /* 0x000fe40003f46270 */
[----:B------:R-:W-:Y:S02]  /*bf10*/  ISETP.GE.AND P4, PT, R6, RZ, PT ;  /* 0x000000ff0600720c */ /* 0x000fe40003f86270 */
[----:B------:R-:W-:Y:S02]  /*bf20*/  I2FP.F32.S32 R15, R15 ;  /* 0x0000000f000f7245 */ /* 0x000fe40000201400 */
[----:B------:R-:W-:Y:S02]  /*bf30*/  I2FP.F32.S32 R11, R11 ;  /* 0x0000000b000b7245 */ /* 0x000fe40000201400 */
[----:B------:R-:W-:Y:S01]  /*bf40*/  FMNMX.FTZ R3, R208, R138, !PT ;  /* 0x0000008ad0037209 */ /* 0x000fe20007810000 */
[----:B------:R-:W-:Y:S01]  /*bf50*/  FFMA.FTZ R29, R15, -UR5, R245 ;  /* 0x800000050f1d7c23 */ /* 0x000fe200080100f5 */
[----:B------:R-:W-:Y:S02]  /*bf60*/  IABS R15, R2 ;  /* 0x00000002000f7213 */ /* 0x000fe40000000000 */
[C---:B------:R-:W-:Y:S02]  /*bf70*/  @!P1 IADD3 R0, -R2.reuse, -0x7, RZ ;  /* 0xfffffff902009810 */ /* 0x040fe40007ffe1ff */
[C---:B------:R-:W-:Y:S02]  /*bf80*/  @!P2 IADD3 R5, -R2.reuse, 0x31, RZ ;  /* 0x000000310205a810 */ /* 0x040fe40007ffe1ff */
[----:B------:R-:W-:Y:S02]  /*bf90*/  @!P4 IADD3 R6, -R2, 0x30, RZ ;  /* 0x000000300206c810 */ /* 0x000fe40007ffe1ff */
[----:B------:R-:W-:Y:S02]  /*bfa0*/  MOV R2, R15 ;  /* 0x0000000f00027202 */ /* 0x000fe40000000f00 */
[----:B------:R-:W-:Y:S02]  /*bfb0*/  I2FP.F32.S32 R15, R0 ;  /* 0x00000000000f7245 */ /* 0x000fe40000201400 */
[----:B------:R-:W-:Y:S02]  /*bfc0*/  I2FP.F32.S32 R0, R2 ;  /* 0x0000000200007245 */ /* 0x000fe40000201400 */
[----:B------:R-:W-:Y:S01]  /*bfd0*/  I2FP.F32.S32 R7, R7 ;  /* 0x0000000700077245 */ /* 0x000fe20000201400 */
[----:B------:R-:W-:Y:S01]  /*bfe0*/  FFMA.FTZ R27, R15, -UR5, R248 ;  /* 0x800000050f1b7c23 */ /* 0x000fe200080100f8 */
[----:B------:R-:W-:Y:S01]  /*bff0*/  FMNMX.FTZ R3, R214, R3, !PT ;  /* 0x00000003d6037209 */ /* 0x000fe20007810000 */
[----:B------:R-:W1:Y:S01]  /*c000*/  MUFU.TANH R15, R65 ;  /* 0x00000041000f7308 */ /* 0x000e620000002400 */
[C---:B------:R-:W-:Y:S01]  /*c010*/  FFMA.FTZ R22, R0.reuse, -UR5, R247 ;  /* 0x8000000500167c23 */ /* 0x040fe200080100f7 */
[----:B------:R-:W-:Y:S01]  /*c020*/  FFMA.FTZ R28, R0, -UR5, R246 ;  /* 0x80000005001c7c23 */ /* 0x000fe200080100f6 */
[----:B------:R-:W-:Y:S01]  /*c030*/  I2FP.F32.S32 R0, R5 ;  /* 0x0000000500007245 */ /* 0x000fe20000201400 */
[----:B------:R-:W-:Y:S01]  /*c040*/  FFMA.FTZ R248, R7, -UR5, R59 ;  /* 0x8000000507f87c23 */ /* 0x000fe2000801003b */
[----:B------:R-:W-:Y:S01]  /*c050*/  FMNMX.FTZ R5, R215, R139, !PT ;  /* 0x0000008bd7057209 */ /* 0x000fe20007810000 */
[----:B------:R-:W-:Y:S01]  /*c060*/  FFMA.FTZ R20, R7, -UR5, R20 ;  /* 0x8000000507147c23 */ /* 0x000fe20008010014 */
[----:B------:R-:W-:Y:S02]  /*c070*/  FMNMX.FTZ R2, R22, R140, !PT ;  /* 0x0000008c16027209 */ /* 0x000fe40007810000 */
[----:B------:R-:W-:Y:S02]  /*c080*/  FMNMX.FTZ R5, R221, R5, !PT ;  /* 0x00000005dd057209 */ /* 0x000fe40007810000 */
[----:B------:R-:W-:Y:S02]  /*c090*/  FMNMX.FTZ R7, R211, R3, !PT ;  /* 0x00000003d3077209 */ /* 0x000fe40007810000 */
[----:B------:R-:W-:Y:S02]  /*c0a0*/  FMNMX.FTZ R3, R222, R2, !PT ;  /* 0x00000002de037209 */ /* 0x000fe40007810000 */
[----:B------:R-:W-:Y:S01]  /*c0b0*/  I2FP.F32.S32 R14, R14 ;  /* 0x0000000e000e7245 */ /* 0x000fe20000201400 */
[----:B-1----:R-:W-:Y:S01]  /*c0c0*/  FFMA.FTZ R15, R11, -UR5, R15 ;  /* 0x800000050b0f7c23 */ /* 0x002fe2000801000f */
[----:B------:R-:W-:Y:S02]  /*c0d0*/  I2FP.F32.S32 R11, R4 ;  /* 0x00000004000b7245 */ /* 0x000fe40000201400 */
[----:B------:R-:W-:Y:S01]  /*c0e0*/  FMNMX.FTZ R4, R29, R141, !PT ;  /* 0x0000008d1d047209 */ /* 0x000fe20007810000 */
[----:B------:R-:W-:Y:S01]  /*c0f0*/  FFMA.FTZ R25, R14, -UR5, R25 ;  /* 0x800000050e197c23 */ /* 0x000fe20008010019 */
[----:B------:R-:W-:Y:S01]  /*c100*/  FMNMX.FTZ R3, R216, R3, !PT ;  /* 0x00000003d8037209 */ /* 0x000fe20007810000 */
[----:B------:R-:W-:Y:S01]  /*c110*/  FFMA.FTZ R26, R14, -UR5, R26 ;  /* 0x800000050e1a7c23 */ /* 0x000fe2000801001a */
[----:B------:R-:W-:Y:S01]  /*c120*/  FMNMX.FTZ R2, R27, R4, !PT ;  /* 0x000000041b027209 */ /* 0x000fe20007810000 */
[----:B------:R-:W1:Y:S01]  /*c130*/  MUFU.TANH R14, R67 ;  /* 0x00000043000e7308 */ /* 0x000e620000002400 */
        /* <DEDUP_REMOVED lines=21> */
[----:B------:R-:W-:Y:S01]  /*c290*/  I2FP.F32.S32 R13, R13 ;  /* 0x0000000d000d7245 */ /* 0x000fe20000201400 */
[C---:B------:R-:W-:Y:S01]  /*c2a0*/  FFMA.FTZ R16, R10.reuse, -UR5, R16 ;  /* 0x800000050a107c23 */ /* 0x040fe20008010010 */
[----:B------:R-:W-:Y:S01]  /*c2b0*/  FMNMX.FTZ R5, R43, R5, !PT ;  /* 0x000000052b057209 */ /* 0x000fe20007810000 */
[----:B------:R-:W-:Y:S01]  /*c2c0*/  FFMA.FTZ R17, R10, -UR5, R17 ;  /* 0x800000050a117c23 */ /* 0x000fe20008010011 */
[----:B------:R-:W-:Y:S01]  /*c2d0*/  FMNMX.FTZ R4, R36, R3, !PT ;  /* 0x0000000324047209 */ /* 0x000fe20007810000 */
[----:B------:R-:W-:Y:S01]  /*c2e0*/  FFMA.FTZ R23, R13, -UR5, R23 ;  /* 0x800000050d177c23 */ /* 0x000fe20008010017 */
[----:B------:R-:W-:Y:S01]  /*c2f0*/  I2FP.F32.S32 R9, R9 ;  /* 0x0000000900097245 */ /* 0x000fe20000201400 */
[----:B------:R-:W-:Y:S01]  /*c300*/  MUFU.TANH R10, R56 ;  /* 0x00000038000a7308 */ /* 0x000fe20000002400 */
[----:B------:R-:W-:Y:S01]  /*c310*/  FMNMX.FTZ R3, R31, R2, !PT ;  /* 0x000000021f037209 */ /* 0x000fe20007810000 */
[----:B------:R-:W-:Y:S01]  /*c320*/  FFMA.FTZ R24, R13, -UR5, R24 ;  /* 0x800000050d187c23 */ /* 0x000fe20008010018 */
[----:B------:R-:W-:Y:S01]  /*c330*/  FMNMX.FTZ R2, R252, R7, !PT ;  /* 0x00000007fc027209 */ /* 0x000fe20007810000 */
[----:B------:R-:W-:Y:S01]  /*c340*/  FFMA.FTZ R13, R9, -UR5, R53 ;  /* 0x80000005090d7c23 */ /* 0x000fe20008010035 */
[----:B------:R-:W-:Y:S01]  /*c350*/  FMNMX.FTZ R5, R41, R5, !PT ;  /* 0x0000000529057209 */ /* 0x000fe20007810000 */
[----:B-1----:R-:W-:Y:S01]  /*c360*/  FFMA.FTZ R14, R9, -UR5, R14 ;  /* 0x80000005090e7c23 */ /* 0x002fe2000801000e */
[----:B------:R-:W-:Y:S03]  /*c370*/  FMNMX.FTZ R7, R35, R4, !PT ;  /* 0x0000000423077209 */ /* 0x000fe60007810000 */
[----:B------:R-:W1:Y:S01]  /*c380*/  MUFU.TANH R9, R57 ;  /* 0x0000003900097308 */ /* 0x000e620000002400 */
[----:B------:R-:W-:Y:S02]  /*c390*/  FMNMX.FTZ R4, R25, R3, !PT ;  /* 0x0000000319047209 */ /* 0x000fe40007810000 */
[----:B------:R-:W-:Y:S02]  /*c3a0*/  FMNMX.FTZ R2, R231, R2, !PT ;  /* 0x00000002e7027209 */ /* 0x000fe40007810000 */
[----:B------:R-:W-:Y:S02]  /*c3b0*/  I2FP.F32.S32 R8, R8 ;  /* 0x0000000800087245 */ /* 0x000fe40000201400 */
[----:B------:R-:W-:Y:S02]  /*c3c0*/  FMNMX.FTZ R3, R38, R5, !PT ;  /* 0x0000000526037209 */ /* 0x000fe40007810000 */
[----:B------:R-:W-:Y:S01]  /*c3d0*/  FMNMX.FTZ R4, R23, R4, !PT ;  /* 0x0000000417047209 */ /* 0x000fe20007810000 */
[----:B------:R-:W-:Y:S01]  /*c3e0*/  FFMA.FTZ R21, R8, -UR5, R21 ;  /* 0x8000000508157c23 */ /* 0x000fe20008010015 */
[----:B------:R-:W-:Y:S01]  /*c3f0*/  FMNMX.FTZ R5, R34, R7, !PT ;  /* 0x0000000722057209 */ /* 0x000fe20007810000 */
[----:B------:R-:W-:Y:S01]  /*c400*/  FFMA.FTZ R245, R8, -UR5, R58 ;  /* 0x8000000508f57c23 */ /* 0x000fe2000801003a */
[----:B------:R-:W-:Y:S01]  /*c410*/  I2FP.F32.S32 R12, R12 ;  /* 0x0000000c000c7245 */ /* 0x000fe20000201400 */
[----:B------:R-:W2:Y:S01]  /*c420*/  MUFU.TANH R8, R61 ;  /* 0x0000003d00087308 */ /* 0x000ea20000002400 */
[----:B------:R-:W-:Y:S02]  /*c430*/  FMNMX.FTZ R7, R229, R2, !PT ;  /* 0x00000002e5077209 */ /* 0x000fe40007810000 */
[----:B------:R-:W-:Y:S01]  /*c440*/  FMNMX.FTZ R2, R33, R3, !PT ;  /* 0x0000000321027209 */ /* 0x000fe20007810000 */
[----:B------:R-:W-:Y:S01]  /*c450*/  FFMA.FTZ R18, R12, -UR5, R18 ;  /* 0x800000050c127c23 */ /* 0x000fe20008010012 */
[----:B------:R-:W-:Y:S01]  /*c460*/  FMNMX.FTZ R3, R16, R4, !PT ;  /* 0x0000000410037209 */ /* 0x000fe20007810000 */
[----:B-1----:R-:W-:Y:S01]  /*c470*/  FFMA.FTZ R9, R0, -UR5, R9 ;  /* 0x8000000500097c23 */ /* 0x002fe20008010009 */
[----:B------:R-:W-:Y:S02]  /*c480*/  FMNMX.FTZ R4, R30, R2, !PT ;  /* 0x000000021e047209 */ /* 0x000fe40007810000 */
[----:B------:R-:W-:Y:S02]  /*c490*/  I2FP.F32.S32 R6, R6 ;  /* 0x0000000600067245 */ /* 0x000fe40000201400 */
[----:B------:R-:W-:Y:S02]  /*c4a0*/  FMNMX.FTZ R2, R13, R3, !PT ;  /* 0x000000030d027209 */ /* 0x000fe40007810000 */
[----:B------:R-:W-:Y:S01]  /*c4b0*/  FMNMX.FTZ R5, R21, R5, !PT ;  /* 0x0000000515057209 */ /* 0x000fe20007810000 */
[----:B------:R-:W-:Y:S01]  /*c4c0*/  FFMA.FTZ R10, R6, -UR5, R10 ;  /* 0x80000005060a7c23 */ /* 0x000fe2000801000a */
[----:B------:R-:W-:Y:S01]  /*c4d0*/  FMNMX.FTZ R4, R26, R4, !PT ;  /* 0x000000041a047209 */ /* 0x000fe20007810000 */
[----:B------:R-:W1:Y:S01]  /*c4e0*/  MUFU.TANH R3, R63 ;  /* 0x0000003f00037308 */ /* 0x000e620000002400 */
[----:B------:R-:W-:Y:S01]  /*c4f0*/  FMNMX.FTZ R2, R18, R2, !PT ;  /* 0x0000000212027209 */ /* 0x000fe20007810000 */
[----:B--2---:R-:W-:Y:S01]  /*c500*/  FFMA.FTZ R8, R11, -UR5, R8 ;  /* 0x800000050b087c23 */ /* 0x004fe20008010008 */
        /* <DEDUP_REMOVED lines=8> */
[----:B------:R-:W-:Y:S01]  /*c590*/  FMNMX.FTZ R5, R9, R2, !PT ;  /* 0x0000000209057209 */ /* 0x000fe20007810000 */
[----:B------:R-:W2:Y:S01]  /*c5a0*/  SHFL.BFLY PT, R7, R135, 0x2, 0x1f ;  /* 0x0c401f0087077f89 */ /* 0x000ea200000e0000 */
[----:B------:R-:W-:Y:S01]  /*c5b0*/  FMNMX.FTZ R2, R245, R4, !PT ;  /* 0x00000004f5027209 */ /* 0x000fe20007810000 */
[----:B-1----:R-:W-:Y:S01]  /*c5c0*/  FFMA.FTZ R136, R0, -UR5, R3 ;  /* 0x8000000500887c23 */ /* 0x002fe20008010003 */
[----:B------:R-:W-:Y:S02]  /*c5d0*/  FMNMX.FTZ R4, R19, R5, !PT ;  /* 0x0000000513047209 */ /* 0x000fe40007810000 */
[----:B------:R-:W-:Y:S02]  /*c5e0*/  FMNMX.FTZ R2, R248, R2, !PT ;  /* 0x00000002f8027209 */ /* 0x000fe40007810000 */
[----:B------:R-:W-:Y:S02]  /*c5f0*/  FMNMX.FTZ R4, R8, R4, !PT ;  /* 0x0000000408047209 */ /* 0x000fe40007810000 */
[----:B------:R-:W-:Y:S02]  /*c600*/  FMNMX.FTZ R0, R137, R2, !PT ;  /* 0x0000000289007209 */ /* 0x000fe40007810000 */
[----:B------:R-:W-:Y:S01]  /*c610*/  FMNMX.FTZ R134, R14, R134, !PT ;  /* 0x000000860e867209 */ /* 0x000fe20007810000 */
[----:B------:R-:W1:Y:S01]  /*c620*/  SHFL.BFLY PT, R133, R4, 0x2, 0x1f ;  /* 0x0c401f0004857f89 */ /* 0x000e6200000e0000 */
[----:B------:R-:W-:Y:S07]  /*c630*/  FMNMX.FTZ R0, R136, R0, !PT ;  /* 0x0000000088007209 */ /* 0x000fee0007810000 */
[----:B------:R-:W3:Y:S08]  /*c640*/  SHFL.BFLY PT, R5, R134, 0x2, 0x1f ;  /* 0x0c401f0086057f89 */ /* 0x000ef000000e0000 */
[----:B------:R-:W4:Y:S01]  /*c650*/  SHFL.BFLY PT, R2, R0, 0x2, 0x1f ;  /* 0x0c401f0000027f89 */ /* 0x000f2200000e0000 */
[----:B--2---:R-:W-:Y:S07]  /*c660*/  FMNMX.FTZ R135, R135, R7, !PT ;  /* 0x0000000787877209 */ /* 0x004fee0007810000 */
[----:B------:R-:W2:Y:S01]  /*c670*/  SHFL.BFLY PT, R3, R135, 0x1, 0x1f ;  /* 0x0c201f0087037f89 */ /* 0x000ea200000e0000 */
[----:B-1----:R-:W-:Y:S02]  /*c680*/  FMNMX.FTZ R133, R4, R133, !PT ;  /* 0x0000008504857209 */ /* 0x002fe40007810000 */
[----:B---3--:R-:W-:Y:S05]  /*c690*/  FMNMX.FTZ R134, R134, R5, !PT ;  /* 0x0000000586867209 */ /* 0x008fea0007810000 */
[----:B------:R-:W1:Y:S01]  /*c6a0*/  SHFL.BFLY PT, R7, R133, 0x1, 0x1f ;  /* 0x0c201f0085077f89 */ /* 0x000e6200000e0000 */
[----:B----4-:R-:W-:Y:S07]  /*c6b0*/  FMNMX.FTZ R2, R0, R2, !PT ;  /* 0x0000000200027209 */ /* 0x010fee0007810000 */
[----:B------:R-:W3:Y:S08]  /*c6c0*/  SHFL.BFLY PT, R5, R134, 0x1, 0x1f ;  /* 0x0c201f0086057f89 */ /* 0x000ef000000e0000 */
[----:B------:R-:W4:Y:S01]  /*c6d0*/  SHFL.BFLY PT, R4, R2, 0x1, 0x1f ;  /* 0x0c201f0002047f89 */ /* 0x000f2200000e0000 */
[----:B--2---:R-:W-:Y:S04]  /*c6e0*/  FMNMX.FTZ R135, R135, R3, !PT ;  /* 0x0000000387877209 */ /* 0x004fe80007810000 */
[C---:B------:R-:W-:Y:S01]  /*c6f0*/  FSETP.NEU.FTZ.AND P1, PT, R135.reuse, -INF , PT ;  /* 0xff8000008700780b */ /* 0x040fe20003f3d000 */
[----:B------:R-:W-:Y:S04]  /*c700*/  FADD.FTZ R0, -R135, R138 ;  /* 0x0000008a87007221 */ /* 0x000fe80000010100 */
[----:B------:R-:W-:Y:S01]  /*c710*/  FMUL.FTZ R3, R0, UR4 ;  /* 0x0000000400037c20 */ /* 0x000fe20008410000 */
[----:B-1----:R-:W-:Y:S01]  /*c720*/  FMNMX.FTZ R133, R133, R7, !PT ;  /* 0x0000000785857209 */ /* 0x002fe20007810000 */
[----:B------:R-:W-:Y:S02]  /*c730*/  FMUL.FTZ R7, R135, UR4 ;  /* 0x0000000487077c20 */ /* 0x000fe40008410000 */
[----:B------:R1:W2:Y:S01]  /*c740*/  MUFU.EX2 R6, R3 ;  /* 0x0000000300067308 */ /* 0x0002a20000000800 */
[----:B---3--:R-:W-:Y:S02]  /*c750*/  FMNMX.FTZ R134, R134, R5, !PT ;  /* 0x0000000586867209 */ /* 0x008fe40007810000 */
[----:B------:R-:W-:Y:S02]  /*c760*/  FSEL R7, R7, RZ, P1 ;  /* 0x000000ff07077208 */ /* 0x000fe40000800000 */
[----:B----4-:R-:W-:Y:S01]  /*c770*/  FMNMX.FTZ R132, R2, R4, !PT ;  /* 0x0000000402847209 */ /* 0x010fe20007810000 */
[C---:B------:R-:W-:Y:S01]  /*c780*/  FMUL.FTZ R5, R134.reuse, UR4 ;  /* 0x0000000486057c20 */ /* 0x040fe20008410000 */
[----:B------:R-:W-:Y:S01]  /*c790*/  FSETP.NEU.FTZ.AND P1, PT, R134, -INF , PT ;  /* 0xff8000008600780b */ /* 0x000fe20003f3d000 */
[--C-:B------:R-:W-:Y:S01]  /*c7a0*/  FFMA.FTZ R244, R40, UR4, -R7.reuse ;  /* 0x0000000428f47c23 */ /* 0x100fe20008010807 */
[--C-:B------:R-:W-:Y:S01]  /*c7b0*/  FFMA.FTZ R40, R31, UR4, -R7.reuse ;  /* 0x000000041f287c23 */ /* 0x100fe20008010807 */
[--C-:B------:R-:W-:Y:S01]  /*c7c0*/  FFMA.FTZ R31, R13, UR4, -R7.reuse ;  /* 0x000000040d1f7c23 */ /* 0x100fe20008010807 */
[----:B------:R-:W-:Y:S01]  /*c7d0*/  FFMA.FTZ R4, R214, UR4, -R7 ;  /* 0x00000004d6047c23 */ /* 0x000fe20008010807 */
[----:B------:R-:W3:Y:S01]  /*c7e0*/  LDL.LU R13, [R1] ;  /* 0x00000000010d7983 */ /* 0x000ee20000300800 */
[----:B------:R-:W-:Y:S01]  /*c7f0*/  FSEL R5, R5, RZ, P1 ;  /* 0x000000ff05057208 */ /* 0x000fe20000800000 */
[----:B------:R-:W-:Y:S01]  /*c800*/  FADD.FTZ R0, -R134, R139 ;  /* 0x0000008b86007221 */ /* 0x000fe20000010100 */
[----:B------:R4:W-:Y:S01]  /*c810*/  MUFU.EX2 R246, R4 ;  /* 0x0000000400f67308 */ /* 0x0009e20000000800 */
[----:B------:R-:W-:Y:S01]  /*c820*/  FSETP.NEU.FTZ.AND P1, PT, R133, -INF , PT ;  /* 0xff8000008500780b */ /* 0x000fe20003f3d000 */
[----:B------:R-:W-:Y:S01]  /*c830*/  FMUL.FTZ R138, R132, UR4 ;  /* 0x00000004848a7c20 */ /* 0x000fe20008410000 */
[----:B------:R-:W-:Y:S01]  /*c840*/  FFMA.FTZ R11, R217, UR4, -R5 ;  /* 0x00000004d90b7c23 */ /* 0x000fe20008010805 */
[----:B-1----:R-:W-:Y:S01]  /*c850*/  FMUL.FTZ R3, R0, UR4 ;  /* 0x0000000400037c20 */ /* 0x002fe20008410000 */
[----:B------:R-:W-:Y:S01]  /*c860*/  FADD.FTZ R0, -R133, R140 ;  /* 0x0000008c85007221 */ /* 0x000fe20000010100 */
[--C-:B------:R-:W-:Y:S01]  /*c870*/  FFMA.FTZ R50, R25, UR4, -R7.reuse ;  /* 0x0000000419327c23 */ /* 0x100fe20008010807 */
[--C-:B------:R-:W-:Y:S03]  /*c880*/  FFMA.FTZ R51, R23, UR4, -R7.reuse ;  /* 0x0000000417337c23 */ /* 0x100fe60008010807 */
[----:B------:R1:W-:Y:S01]  /*c890*/  MUFU.EX2 R247, R11 ;  /* 0x0000000b00f77308 */ /* 0x0003e20000000800 */
[--C-:B------:R-:W-:Y:S01]  /*c8a0*/  FFMA.FTZ R67, R16, UR4, -R7.reuse ;  /* 0x0000000410437c23 */ /* 0x100fe20008010807 */
[--C-:B------:R-:W-:Y:S01]  /*c8b0*/  FFMA.FTZ R140, R208, UR4, -R7.reuse ;  /* 0x00000004d08c7c23 */ /* 0x100fe20008010807 */
[--C-:B------:R-:W-:Y:S01]  /*c8c0*/  FFMA.FTZ R63, R18, UR4, -R7.reuse ;  /* 0x00000004123f7c23 */ /* 0x100fe20008010807 */
[----:B------:R-:W-:Y:S01]  /*c8d0*/  FFMA.FTZ R62, R15, UR4, -R7 ;  /* 0x000000040f3e7c23 */ /* 0x000fe20008010807 */
[----:B------:R-:W-:Y:S01]  /*c8e0*/  MOV R23, R224 ;  /* 0x000000e000177202 */ /* 0x000fe20000000f00 */
[--C-:B------:R-:W-:Y:S01]  /*c8f0*/  FFMA.FTZ R220, R220, UR4, -R5.reuse ;  /* 0x00000004dcdc7c23 */ /* 0x100fe20008010805 */
[--C-:B------:R-:W-:Y:S01]  /*c900*/  FFMA.FTZ R218, R218, UR4, -R5.reuse ;  /* 0x00000004dada7c23 */ /* 0x100fe20008010805 */
[--C-:B------:R-:W-:Y:S01]  /*c910*/  FFMA.FTZ R224, R41, UR4, -R5.reuse ;  /* 0x0000000429e07c23 */ /* 0x100fe20008010805 */
[--C-:B----4-:R-:W-:Y:S01]  /*c920*/  FFMA.FTZ R4, R215, UR4, -R5.reuse ;  /* 0x00000004d7047c23 */ /* 0x110fe20008010805 */
[--C-:B------:R-:W-:Y:S01]  /*c930*/  FFMA.FTZ R57, R14, UR4, -R5.reuse ;  /* 0x000000040e397c23 */ /* 0x100fe20008010805 */
[--C-:B------:R-:W-:Y:S01]  /*c940*/  FFMA.FTZ R45, R38, UR4, -R5.reuse ;  /* 0x00000004262d7c23 */ /* 0x100fe20008010805 */
[--C-:B------:R-:W-:Y:S01]  /*c950*/  FFMA.FTZ R46, R33, UR4, -R5.reuse ;  /* 0x00000004212e7c23 */ /* 0x100fe20008010805 */
[----:B------:R4:W-:Y:S01]  /*c960*/  MUFU.EX2 R44, R4 ;  /* 0x00000004002c7308 */ /* 0x0009e20000000800 */
[--C-:B------:R-:W-:Y:S01]  /*c970*/  FFMA.FTZ R54, R30, UR4, -R5.reuse ;  /* 0x000000041e367c23 */ /* 0x100fe20008010805 */
[--C-:B------:R-:W-:Y:S01]  /*c980*/  FFMA.FTZ R61, R17, UR4, -R5.reuse ;  /* 0x00000004113d7c23 */ /* 0x100fe20008010805 */
[----:B------:R-:W-:Y:S01]  /*c990*/  FMUL.FTZ R2, R0, UR4 ;  /* 0x0000000400027c20 */ /* 0x000fe20008410000 */
[----:B-1----:R-:W-:Y:S01]  /*c9a0*/  FFMA.FTZ R11, R219, UR4, -R5 ;  /* 0x00000004db0b7c23 */ /* 0x002fe20008010805 */
[----:B------:R-:W-:Y:S01]  /*c9b0*/  FFMA.FTZ R219, R42, UR4, -R7 ;  /* 0x000000042adb7c23 */ /* 0x000fe20008010807 */
[----:B------:R-:W-:Y:S01]  /*c9c0*/  FADD.FTZ R0, -R132, R141 ;  /* 0x0000008d84007221 */ /* 0x000fe20000010100 */
[----:B------:R-:W-:Y:S03]  /*c9d0*/  MOV R42, R230 ;  /* 0x000000e6002a7202 */ /* 0x000fe60000000f00 */
[----:B------:R-:W-:Y:S01]  /*c9e0*/  MUFU.EX2 R232, R11 ;  /* 0x0000000b00e87308 */ /* 0x000fe20000000800 */
[----:B------:R-:W-:Y:S01]  /*c9f0*/  MOV R141, R229 ;  /* 0x000000e5008d7202 */ /* 0x000fe20000000f00 */
[----:B------:R-:W-:Y:S01]  /*ca00*/  FMUL.FTZ R0, R0, UR4 ;  /* 0x0000000400007c20 */ /* 0x000fe20008410000 */
[C---:B--2---:R-:W-:Y:S01]  /*ca10*/  FMUL.FTZ R16, R6.reuse, R156 ;  /* 0x0000009c06107220 */ /* 0x044fe20000410000 */
[C---:B------:R-:W-:Y:S01]  /*ca20*/  FMUL.FTZ R52, R6.reuse, R160 ;  /* 0x000000a006347220 */ /* 0x040fe20000410000 */
[C---:B------:R-:W-:Y:S01]  /*ca30*/  FMUL.FTZ R48, R6.reuse, R148 ;  /* 0x0000009406307220 */ /* 0x040fe20000410000 */
[C---:B------:R-:W-:Y:S01]  /*ca40*/  FMUL.FTZ R49, R6.reuse, R149 ;  /* 0x0000009506317220 */ /* 0x040fe20000410000 */
[----:B------:R-:W-:Y:S03]  /*ca50*/  FMUL.FTZ R53, R6, R161 ;  /* 0x000000a106357220 */ /* 0x000fe60000410000 */
[----:B------:R-:W-:Y:S01]  /*ca60*/  MUFU.EX2 R140, R140 ;  /* 0x0000008c008c7308 */ /* 0x000fe20000000800 */
[----:B----4-:R-:W-:Y:S01]  /*ca70*/  FFMA.FTZ R4, R221, UR4, -R5 ;  /* 0x00000004dd047c23 */ /* 0x010fe20008010805 */
[--C-:B------:R-:W-:Y:S01]  /*ca80*/  FFMA.FTZ R221, R142, UR4, -R7.reuse ;  /* 0x000000048edd7c23 */ /* 0x100fe20008010807 */
[--C-:B------:R-:W-:Y:S01]  /*ca90*/  FFMA.FTZ R142, R32, UR4, -R7.reuse ;  /* 0x00000004208e7c23 */ /* 0x100fe20008010807 */
[C---:B------:R-:W-:Y:S01]  /*caa0*/  FMUL.FTZ R64, R6.reuse, R144 ;  /* 0x0000009006407220 */ /* 0x040fe20000410000 */
[C---:B------:R-:W-:Y:S01]  /*cab0*/  FMUL.FTZ R65, R6.reuse, R145 ;  /* 0x0000009106417220 */ /* 0x040fe20000410000 */
[C---:B------:R-:W-:Y:S01]  /*cac0*/  FMUL.FTZ R17, R6.reuse, R157 ;  /* 0x0000009d06117220 */ /* 0x040fe20000410000 */
[C---:B------:R-:W-:Y:S03]  /*cad0*/  FMUL.FTZ R32, R6.reuse, R152 ;  /* 0x0000009806207220 */ /* 0x040fe60000410000 */
[----:B------:R1:W2:Y:S01]  /*cae0*/  MUFU.EX2 R58, R4 ;  /* 0x00000004003a7308 */ /* 0x0002a20000000800 */
[C---:B------:R-:W-:Y:S01]  /*caf0*/  FMUL.FTZ R33, R6.reuse, R153 ;  /* 0x0000009906217220 */ /* 0x040fe20000410000 */
[C---:B------:R-:W-:Y:S01]  /*cb00*/  FMUL.FTZ R68, R6.reuse, R68 ;  /* 0x0000004406447220 */ /* 0x040fe20000410000 */
[C---:B------:R-:W-:Y:S01]  /*cb10*/  FMUL.FTZ R69, R6.reuse, R69 ;  /* 0x0000004506457220 */ /* 0x040fe20000410000 */
[C---:B------:R-:W-:Y:S01]  /*cb20*/  FMUL.FTZ R80, R6.reuse, R80 ;  /* 0x0000005006507220 */ /* 0x040fe20000410000 */
[C---:B------:R-:W-:Y:S01]  /*cb30*/  FMUL.FTZ R81, R6.reuse, R81 ;  /* 0x0000005106517220 */ /* 0x040fe20000410000 */
[C---:B------:R-:W-:Y:S01]  /*cb40*/  FMUL.FTZ R84, R6.reuse, R84 ;  /* 0x0000005406547220 */ /* 0x040fe20000410000 */
[C---:B------:R-:W-:Y:S03]  /*cb50*/  FMUL.FTZ R85, R6.reuse, R85 ;  /* 0x0000005506557220 */ /* 0x040fe60000410000 */
[----:B------:R-:W4:Y:S01]  /*cb60*/  MUFU.EX2 R3, R3 ;  /* 0x0000000300037308 */ /* 0x000f220000000800 */
[C---:B------:R-:W-:Y:S01]  /*cb70*/  FMUL.FTZ R96, R6.reuse, R96 ;  /* 0x0000006006607220 */ /* 0x040fe20000410000 */
[C---:B------:R-:W-:Y:S01]  /*cb80*/  FMUL.FTZ R97, R6.reuse, R97 ;  /* 0x0000006106617220 */ /* 0x040fe20000410000 */
[C---:B------:R-:W-:Y:S01]  /*cb90*/  FMUL.FTZ R100, R6.reuse, R100 ;  /* 0x0000006406647220 */ /* 0x040fe20000410000 */
[C---:B------:R-:W-:Y:S01]  /*cba0*/  FMUL.FTZ R101, R6.reuse, R101 ;  /* 0x0000006506657220 */ /* 0x040fe20000410000 */
[C---:B------:R-:W-:Y:S01]  /*cbb0*/  FMUL.FTZ R112, R6.reuse, R112 ;  /* 0x0000007006707220 */ /* 0x040fe20000410000 */
[C---:B------:R-:W-:Y:S01]  /*cbc0*/  FMUL.FTZ R113, R6.reuse, R113 ;  /* 0x0000007106717220 */ /* 0x040fe20000410000 */
[----:B------:R-:W-:Y:S03]  /*cbd0*/  MOV R160, R141 ;  /* 0x0000008d00a07202 */ /* 0x000fe60000000f00 */
[----:B------:R-:W4:Y:S01]  /*cbe0*/  MUFU.EX2 R2, R2 ;  /* 0x0000000200027308 */ /* 0x000f220000000800 */
[--C-:B-1----:R-:W-:Y:S01]  /*cbf0*/  FFMA.FTZ R4, R211, UR4, -R7.reuse ;  /* 0x00000004d3047c23 */ /* 0x102fe20008010807 */
[C---:B------:R-:W-:Y:S01]  /*cc00*/  FMUL.FTZ R116, R6.reuse, R116 ;  /* 0x0000007406747220 */ /* 0x040fe20000410000 */
[C---:B------:R-:W-:Y:S01]  /*cc10*/  FMUL.FTZ R117, R6.reuse, R117 ;  /* 0x0000007506757220 */ /* 0x040fe20000410000 */
[C---:B------:R-:W-:Y:S01]  /*cc20*/  FMUL.FTZ R128, R6.reuse, R128 ;  /* 0x0000008006807220 */ /* 0x040fe20000410000 */
[----:B------:R-:W-:Y:S01]  /*cc30*/  FMUL.FTZ R129, R6, R129 ;  /* 0x0000008106817220 */ /* 0x000fe20000410000 */
[----:B--2---:R-:W-:Y:S01]  /*cc40*/  F2FP.F16.F32.PACK_AB R141, R58, R44 ;  /* 0x0000002c3a8d723e */ /* 0x004fe200000000ff */
[----:B------:R-:W2:Y:S03]  /*cc50*/  LDL.LU R161, [R1+0x4] ;  /* 0x0000040001a17983 */ /* 0x000ea60000300800 */
[----:B------:R1:W-:Y:S01]  /*cc60*/  MUFU.EX2 R250, R4 ;  /* 0x0000000400fa7308 */ /* 0x0003e20000000800 */
[C---:B----4-:R-:W-:Y:S01]  /*cc70*/  FMUL.FTZ R18, R3.reuse, R158 ;  /* 0x0000009e03127220 */ /* 0x050fe20000410000 */
[----:B------:R-:W-:Y:S01]  /*cc80*/  MOV R158, R42 ;  /* 0x0000002a009e7202 */ /* 0x000fe20000000f00 */
[C---:B------:R-:W-:Y:S01]  /*cc90*/  FMUL.FTZ R38, R3.reuse, R166 ;  /* 0x000000a603267220 */ /* 0x040fe20000410000 */
[----:B------:R-:W-:Y:S01]  /*cca0*/  MOV R153, R50 ;  /* 0x0000003200997202 */ /* 0x000fe20000000f00 */
[C---:B------:R-:W-:Y:S01]  /*ccb0*/  FMUL.FTZ R50, R3.reuse, R150 ;  /* 0x0000009603327220 */ /* 0x040fe20000410000 */
[----:B------:R-:W-:Y:S01]  /*ccc0*/  MOV R152, R45 ;  /* 0x0000002d00987202 */ /* 0x000fe20000000f00 */
[C---:B------:R-:W-:Y:S03]  /*ccd0*/  FMUL.FTZ R70, R3.reuse, R70 ;  /* 0x0000004603467220 */ /* 0x040fe60000410000 */
[----:B------:R-:W4:Y:S01]  /*cce0*/  MUFU.EX2 R0, R0 ;  /* 0x0000000000007308 */ /* 0x000f220000000800 */
[----:B------:R-:W-:Y:S01]  /*ccf0*/  MOV R157, R47 ;  /* 0x0000002f009d7202 */ /* 0x000fe20000000f00 */
[C---:B------:R-:W-:Y:S01]  /*cd00*/  FMUL.FTZ R45, R2.reuse, R197 ;  /* 0x000000c5022d7220 */ /* 0x040fe20000410000 */
[C---:B------:R-:W-:Y:S01]  /*cd10*/  FMUL.FTZ R71, R3.reuse, R71 ;  /* 0x0000004703477220 */ /* 0x040fe20000410000 */
[C---:B------:R-:W-:Y:S01]  /*cd20*/  FMUL.FTZ R72, R2.reuse, R72 ;  /* 0x0000004802487220 */ /* 0x040fe20000410000 */
[C---:B------:R-:W-:Y:S01]  /*cd30*/  FMUL.FTZ R73, R2.reuse, R73 ;  /* 0x0000004902497220 */ /* 0x040fe20000410000 */
[C---:B------:R-:W-:Y:S01]  /*cd40*/  FMUL.FTZ R76, R2.reuse, R76 ;  /* 0x0000004c024c7220 */ /* 0x040fe20000410000 */
[----:B------:R-:W-:Y:S01]  /*cd50*/  FMUL.FTZ R77, R2, R77 ;  /* 0x0000004d024d7220 */ /* 0x000fe20000410000 */
[----:B------:R-:W-:Y:S01]  /*cd60*/  FMUL.FTZ R82, R3, R82 ;  /* 0x0000005203527220 */ /* 0x000fe20000410000 */
[----:B-1----:R-:W-:Y:S01]  /*cd70*/  FFMA.FTZ R4, R210, UR4, -R7 ;  /* 0x00000004d2047c23 */ /* 0x002fe20008010807 */
[--C-:B------:R-:W-:Y:S01]  /*cd80*/  FFMA.FTZ R210, R43, UR4, -R5.reuse ;  /* 0x000000042bd27c23 */ /* 0x100fe20008010805 */
[C---:B------:R-:W-:Y:S01]  /*cd90*/  FMUL.FTZ R83, R3.reuse, R83 ;  /* 0x0000005303537220 */ /* 0x040fe20000410000 */
[C---:B------:R-:W-:Y:S01]  /*cda0*/  FMUL.FTZ R86, R3.reuse, R86 ;  /* 0x0000005603567220 */ /* 0x040fe20000410000 */
[----:B------:R1:W1:Y:S01]  /*cdb0*/  MUFU.EX2 R233, R4 ;  /* 0x0000000400e97308 */ /* 0x0002620000000800 */
[C---:B------:R-:W-:Y:S01]  /*cdc0*/  FMUL.FTZ R87, R3.reuse, R87 ;  /* 0x0000005703577220 */ /* 0x040fe20000410000 */
[C---:B------:R-:W-:Y:S01]  /*cdd0*/  FMUL.FTZ R88, R2.reuse, R88 ;  /* 0x0000005802587220 */ /* 0x040fe20000410000 */
[----:B------:R-:W-:Y:S01]  /*cde0*/  FMUL.FTZ R89, R2, R89 ;  /* 0x0000005902597220 */ /* 0x000fe20000410000 */
[C---:B----4-:R-:W-:Y:S01]  /*cdf0*/  FMUL.FTZ R14, R0.reuse, R182 ;  /* 0x000000b6000e7220 */ /* 0x050fe20000410000 */
[C---:B------:R-:W-:Y:S01]  /*ce00*/  FMUL.FTZ R15, R0.reuse, R183 ;  /* 0x000000b7000f7220 */ /* 0x040fe20000410000 */
[----:B------:R-:W-:Y:S01]  /*ce10*/  FMUL.FTZ R30, R0, R190 ;  /* 0x000000be001e7220 */ /* 0x000fe20000410000 */
[----:B------:R-:W-:Y:S01]  /*ce20*/  MOV R190, R44 ;  /* 0x0000002c00be7202 */ /* 0x000fe20000000f00 */
[----:B------:R-:W-:Y:S01]  /*ce30*/  FMUL.FTZ R44, R2, R196 ;  /* 0x000000c4022c7220 */ /* 0x000fe20000410000 */
[C---:B------:R-:W-:Y:S01]  /*ce40*/  FMUL.FTZ R47, R0.reuse, R199 ;  /* 0x000000c7002f7220 */ /* 0x040fe20000410000 */
[C---:B------:R-:W-:Y:S01]  /*ce50*/  FMUL.FTZ R74, R0.reuse, R74 ;  /* 0x0000004a004a7220 */ /* 0x040fe20000410000 */
[C---:B------:R-:W-:Y:S01]  /*ce60*/  FMUL.FTZ R75, R0.reuse, R75 ;  /* 0x0000004b004b7220 */ /* 0x040fe20000410000 */
[C---:B------:R-:W-:Y:S01]  /*ce70*/  FMUL.FTZ R78, R0.reuse, R78 ;  /* 0x0000004e004e7220 */ /* 0x040fe20000410000 */
[C---:B------:R-:W-:Y:S01]  /*ce80*/  FMUL.FTZ R79, R0.reuse, R79 ;  /* 0x0000004f004f7220 */ /* 0x040fe20000410000 */
[C---:B------:R-:W-:Y:S01]  /*ce90*/  FMUL.FTZ R90, R0.reuse, R90 ;  /* 0x0000005a005a7220 */ /* 0x040fe20000410000 */
[----:B------:R-:W-:Y:S01]  /*cea0*/  FMUL.FTZ R91, R0, R91 ;  /* 0x0000005b005b7220 */ /* 0x000fe20000410000 */
[----:B------:R-:W-:Y:S01]  /*ceb0*/  FMUL.FTZ R98, R3, R98 ;  /* 0x0000006203627220 */ /* 0x000fe20000410000 */
[----:B-1----:R-:W-:Y:S01]  /*cec0*/  FMUL.FTZ R4, R133, UR4 ;  /* 0x0000000485047c20 */ /* 0x002fe20008410000 */
[C---:B------:R-:W-:Y:S01]  /*ced0*/  FMUL.FTZ R99, R3.reuse, R99 ;  /* 0x0000006303637220 */ /* 0x040fe20000410000 */
[C---:B------:R-:W-:Y:S01]  /*cee0*/  FMUL.FTZ R102, R3.reuse, R102 ;  /* 0x0000006603667220 */ /* 0x040fe20000410000 */
[C---:B------:R-:W-:Y:S01]  /*cef0*/  FMUL.FTZ R103, R3.reuse, R103 ;  /* 0x0000006703677220 */ /* 0x040fe20000410000 */
[C---:B------:R-:W-:Y:S01]  /*cf00*/  FMUL.FTZ R114, R3.reuse, R114 ;  /* 0x0000007203727220 */ /* 0x040fe20000410000 */
[----:B------:R-:W-:Y:S01]  /*cf10*/  FSEL R4, R4, RZ, P1 ;  /* 0x000000ff04047208 */ /* 0x000fe20000800000 */
[C---:B------:R-:W-:Y:S01]  /*cf20*/  FMUL.FTZ R115, R3.reuse, R115 ;  /* 0x0000007303737220 */ /* 0x040fe20000410000 */
[----:B------:R-:W-:Y:S01]  /*cf30*/  FSETP.NEU.FTZ.AND P1, PT, R132, -INF , PT ;  /* 0xff8000008400780b */ /* 0x000fe20003f3d000 */
[C---:B------:R-:W-:Y:S01]  /*cf40*/  FMUL.FTZ R118, R3.reuse, R118 ;  /* 0x0000007603767220 */ /* 0x040fe20000410000 */
[----:B------:R-:W-:Y:S01]  /*cf50*/  FMUL.FTZ R119, R3, R119 ;  /* 0x0000007703777220 */ /* 0x000fe20000410000 */
[--C-:B------:R-:W-:Y:S01]  /*cf60*/  FFMA.FTZ R11, R22, UR4, -R4.reuse ;  /* 0x00000004160b7c23 */ /* 0x100fe20008010804 */
[----:B------:R-:W-:Y:S01]  /*cf70*/  FSEL R138, R138, RZ, P1 ;  /* 0x000000ff8a8a7208 */ /* 0x000fe20000800000 */
[--C-:B------:R-:W-:Y:S01]  /*cf80*/  FFMA.FTZ R215, R37, UR4, -R4.reuse ;  /* 0x0000000425d77c23 */ /* 0x100fe20008010804 */
[----:B------:R-:W-:Y:S01]  /*cf90*/  MOV R22, R231 ;  /* 0x000000e700167202 */ /* 0x000fe20000000f00 */
[----:B------:R1:W-:Y:S01]  /*cfa0*/  MUFU.EX2 R139, R11 ;  /* 0x0000000b008b7308 */ /* 0x0003e20000000800 */
[----:B------:R-:W-:Y:S01]  /*cfb0*/  FFMA.FTZ R213, R213, UR4, -R4 ;  /* 0x00000004d5d57c23 */ /* 0x000fe20008010804 */
[----:B------:R-:W-:Y:S01]  /*cfc0*/  FFMA.FTZ R12, R29, UR4, -R138 ;  /* 0x000000041d0c7c23 */ /* 0x000fe2000801088a */
[----:B------:R-:W-:Y:S01]  /*cfd0*/  FFMA.FTZ R29, R24, UR4, -R5 ;  /* 0x00000004181d7c23 */ /* 0x000fe20008010805 */
        /* <DEDUP_REMOVED lines=9> */
[--C-:B------:R-:W-:Y:S01]  /*d070*/  FFMA.FTZ R60, R21, UR4, -R4.reuse ;  /* 0x00000004153c7c23 */ /* 0x100fe20008010804 */
[C---:B------:R-:W-:Y:S01]  /*d080*/  FMUL.FTZ R37, R6.reuse, R165 ;  /* 0x000000a506257220 */ /* 0x040fe20000410000 */
[----:B------:R-:W-:Y:S01]  /*d090*/  MOV R165, R142 ;  /* 0x0000008e00a57202 */ /* 0x000fe20000000f00 */
[----:B------:R-:W-:Y:S01]  /*d0a0*/  FMUL.FTZ R20, R6, R168 ;  /* 0x000000a806147220 */ /* 0x000fe20000410000 */
[--C-:B-1----:R-:W-:Y:S01]  /*d0b0*/  FFMA.FTZ R11, R222, UR4, -R4.reuse ;  /* 0x00000004de0b7c23 */ /* 0x102fe20008010804 */
[----:B------:R-:W-:Y:S01]  /*d0c0*/  FFMA.FTZ R222, R39, UR4, -R7 ;  /* 0x0000000427de7c23 */ /* 0x000fe20008010807 */
[----:B------:R-:W-:Y:S01]  /*d0d0*/  FFMA.FTZ R7, R212, UR4, -R4 ;  /* 0x00000004d4077c23 */ /* 0x000fe20008010804 */
[--C-:B------:R-:W-:Y:S01]  /*d0e0*/  FFMA.FTZ R39, R26, UR4, -R5.reuse ;  /* 0x000000041a277c23 */ /* 0x100fe20008010805 */
[----:B------:R1:W1:Y:S01]  /*d0f0*/  MUFU.EX2 R217, R11 ;  /* 0x0000000b00d97308 */ /* 0x0002620000000800 */
[----:B------:R-:W-:Y:S01]  /*d100*/  FFMA.FTZ R212, R143, UR4, -R5 ;  /* 0x000000048fd47c23 */ /* 0x000fe20008010805 */
[----:B------:R-:W-:Y:S01]  /*d110*/  FFMA.FTZ R5, R28, UR4, -R138 ;  /* 0x000000041c057c23 */ /* 0x000fe2000801088a */
[----:B------:R-:W-:Y:S01]  /*d120*/  FMUL.FTZ R21, R6, R169 ;  /* 0x000000a906157220 */ /* 0x000fe20000410000 */
[--C-:B----4-:R-:W-:Y:S01]  /*d130*/  FFMA.FTZ R12, R216, UR4, -R4.reuse ;  /* 0x00000004d80c7c23 */ /* 0x110fe20008010804 */
[----:B------:R-:W-:Y:S01]  /*d140*/  FFMA.FTZ R216, R36, UR4, -R4 ;  /* 0x0000000424d87c23 */ /* 0x000fe20008010804 */
[C---:B------:R-:W-:Y:S01]  /*d150*/  FMUL.FTZ R4, R6.reuse, R172 ;  /* 0x000000ac06047220 */ /* 0x040fe20000410000 */
[----:B------:R-:W-:Y:S03]  /*d160*/  FMUL.FTZ R36, R6, R164 ;  /* 0x000000a406247220 */ /* 0x000fe60000410000 */
[----:B------:R4:W-:Y:S01]  /*d170*/  MUFU.EX2 R231, R7 ;  /* 0x0000000700e77308 */ /* 0x0009e20000000800 */
[----:B------:R-:W-:Y:S01]  /*d180*/  F2FP.F16.F32.PACK_AB R142, R233, R250 ;  /* 0x000000fae98e723e */ /* 0x000fe200000000ff */
[----:B------:R-:W-:Y:S01]  /*d190*/  FMUL.FTZ R8, R2, R176 ;  /* 0x000000b002087220 */ /* 0x000fe20000410000 */
[----:B------:R-:W-:Y:S01]  /*d1a0*/  F2FP.F16.F32.PACK_AB R143, R232, R247 ;  /* 0x000000f7e88f723e */ /* 0x000fe200000000ff */
[----:B------:R-:W-:Y:S01]  /*d1b0*/  FMUL.FTZ R9, R2, R177 ;  /* 0x000000b102097220 */ /* 0x000fe20000410000 */
[----:B------:R-:W-:Y:S01]  /*d1c0*/  FMUL.FTZ R10, R0, R178 ;  /* 0x000000b2000a7220 */ /* 0x000fe20000410000 */
[----:B------:R-:W-:Y:S01]  /*d1d0*/  MOV R164, R40 ;  /* 0x0000002800a47202 */ /* 0x000fe20000000f00 */
[----:B------:R-:W-:Y:S03]  /*d1e0*/  FMUL.FTZ R19, R3, R159 ;  /* 0x0000009f03137220 */ /* 0x000fe60000410000 */
[----:B------:R4:W-:Y:S01]  /*d1f0*/  MUFU.EX2 R211, R12 ;  /* 0x0000000c00d37308 */ /* 0x0009e20000000800 */
[--C-:B-1----:R-:W-:Y:S01]  /*d200*/  FFMA.FTZ R11, R27, UR4, -R138.reuse ;  /* 0x000000041b0b7c23 */ /* 0x102fe2000801088a */
[----:B------:R-:W-:Y:S01]  /*d210*/  F2FP.F16.F32.PACK_AB R172, R217, R139 ;  /* 0x0000008bd9ac723e */ /* 0x000fe200000000ff */
[----:B------:R-:W1:Y:S01]  /*d220*/  LDSM.16.MT88.4 R24, [R225+0xc000] ;  /* 0x00c00000e118783b */ /* 0x000e620000004200 */
[----:B------:R-:W-:Y:S01]  /*d230*/  MOV R178, R57 ;  /* 0x0000003900b27202 */ /* 0x000fe20000000f00 */
[C---:B------:R-:W-:Y:S01]  /*d240*/  FMUL.FTZ R28, R2.reuse, R188 ;  /* 0x000000bc021c7220 */ /* 0x040fe20000410000 */
[----:B------:R-:W-:Y:S01]  /*d250*/  MOV R177, R56 ;  /* 0x0000003800b17202 */ /* 0x000fe20000000f00 */
[----:B------:R-:W-:Y:S03]  /*d260*/  FMUL.FTZ R34, R3, R154 ;  /* 0x0000009a03227220 */ /* 0x000fe60000410000 */
[----:B------:R1:W1:Y:S01]  /*d270*/  MUFU.EX2 R214, R11 ;  /* 0x0000000b00d67308 */ /* 0x0002620000000800 */
[--C-:B----4-:R-:W-:Y:S01]  /*d280*/  FFMA.FTZ R7, R223, UR4, -R138.reuse ;  /* 0x00000004df077c23 */ /* 0x110fe2000801088a */
[----:B------:R-:W-:Y:S01]  /*d290*/  MOV R176, R59 ;  /* 0x0000003b00b07202 */ /* 0x000fe20000000f00 */
[----:B------:R-:W4:Y:S01]  /*d2a0*/  LDSM.16.MT88.4 R40, [R226+0xc000] ;  /* 0x00c00000e228783b */ /* 0x000f220000004200 */
[----:B------:R-:W-:Y:S01]  /*d2b0*/  MOV R168, R23 ;  /* 0x0000001700a87202 */ /* 0x000fe20000000f00 */
[C---:B------:R-:W-:Y:S01]  /*d2c0*/  FMUL.FTZ R23, R3.reuse, R171 ;  /* 0x000000ab03177220 */ /* 0x040fe20000410000 */
[----:B------:R-:W-:Y:S01]  /*d2d0*/  MOV R159, R22 ;  /* 0x00000016009f7202 */ /* 0x000fe20000000f00 */
[C---:B------:R-:W-:Y:S03]  /*d2e0*/  FMUL.FTZ R22, R3.reuse, R170 ;  /* 0x000000aa03167220 */ /* 0x040fe60000410000 */
[----:B------:R1:W-:Y:S01]  /*d2f0*/  MUFU.EX2 R223, R5 ;  /* 0x0000000500df7308 */ /* 0x0003e20000000800 */
[C---:B------:R-:W-:Y:S01]  /*d300*/  FMUL.FTZ R12, R2.reuse, R180 ;  /* 0x000000b4020c7220 */ /* 0x040fe20000410000 */
[----:B------:R-:W-:Y:S01]  /*d310*/  MOV R182, R29 ;  /* 0x0000001d00b67202 */ /* 0x000fe20000000f00 */
[----:B------:R-:W-:Y:S01]  /*d320*/  FMUL.FTZ R29, R2, R189 ;  /* 0x000000bd021d7220 */ /* 0x000fe20000410000 */
[----:B------:R-:W-:Y:S01]  /*d330*/  MOV R169, R51 ;  /* 0x0000003300a97202 */ /* 0x000fe20000000f00 */
[C---:B------:R-:W-:Y:S01]  /*d340*/  FMUL.FTZ R51, R3.reuse, R151 ;  /* 0x0000009703337220 */ /* 0x040fe20000410000 */
[C---:B------:R-:W-:Y:S01]  /*d350*/  FMUL.FTZ R35, R3.reuse, R155 ;  /* 0x0000009b03237220 */ /* 0x040fe20000410000 */
[----:B------:R-:W-:Y:S03]  /*d360*/  LDSM.16.MT88.4 R148, [R227+0xc000] ;  /* 0x00c00000e394783b */ /* 0x000fe60000004200 */
[----:B------:R4:W4:Y:S01]  /*d370*/  MUFU.EX2 R230, R7 ;  /* 0x0000000700e67308 */ /* 0x0009220000000800 */
[----:B-1----:R-:W-:Y:S01]  /*d380*/  FMUL.FTZ R11, R0, R179 ;  /* 0x000000b3000b7220 */ /* 0x002fe20000410000 */
        /* <DEDUP_REMOVED lines=8> */
[----:B------:R-:W-:Y:S01]  /*d410*/  F2FP.F16.F32.PACK_AB R173, R214, R208 ;  /* 0x000000d0d6ad723e */ /* 0x000fe200000000ff */
[C---:B------:R-:W-:Y:S01]  /*d420*/  FMUL.FTZ R66, R3.reuse, R146 ;  /* 0x0000009203427220 */ /* 0x040fe20000410000 */
[----:B------:R-:W-:Y:S01]  /*d430*/  MOV R180, R62 ;  /* 0x0000003e00b47202 */ /* 0x000fe20000000f00 */
[----:B------:R-:W-:Y:S01]  /*d440*/  FMUL.FTZ R62, R0, R206 ;  /* 0x000000ce003e7220 */ /* 0x000fe20000410000 */
[----:B------:R-:W-:Y:S01]  /*d450*/  MOV R179, R61 ;  /* 0x0000003d00b37202 */ /* 0x000fe20000000f00 */
[----:B------:R-:W-:Y:S01]  /*d460*/  FMUL.FTZ R61, R2, R205 ;  /* 0x000000cd023d7220 */ /* 0x000fe20000410000 */
[----:B------:R-:W-:Y:S01]  /*d470*/  MOV R171, R60 ;  /* 0x0000003c00ab7202 */ /* 0x000fe20000000f00 */
[C---:B----4-:R-:W-:Y:S01]  /*d480*/  FMUL.FTZ R7, R3.reuse, R175 ;  /* 0x000000af03077220 */ /* 0x050fe20000410000 */
[----:B------:R-:W-:Y:S01]  /*d490*/  F2FP.F16.F32.PACK_AB R175, R230, R223 ;  /* 0x000000dfe6af723e */ /* 0x000fe200000000ff */
        /* <DEDUP_REMOVED lines=20> */
[C---:B------:R-:W-:Y:S01]  /*d5e0*/  FMUL.FTZ R123, R0.reuse, R123 ;  /* 0x0000007b007b7220 */ /* 0x040fe20000410000 */
[C---:B------:R-:W-:Y:S01]  /*d5f0*/  FMUL.FTZ R126, R0.reuse, R126 ;  /* 0x0000007e007e7220 */ /* 0x040fe20000410000 */
[----:B------:R-:W-:Y:S01]  /*d600*/  FMUL.FTZ R127, R0, R127 ;  /* 0x0000007f007f7220 */ /* 0x000fe20000410000 */
[----:B------:R-:W-:Y:S01]  /*d610*/  MOV R154, R224 ;  /* 0x000000e0009a7202 */ /* 0x000fe20000000f00 */
[----:B------:R-:W-:Y:S01]  /*d620*/  MUFU.EX2 R162, R221 ;  /* 0x000000dd00a27308 */ /* 0x000fe20000000800 */
[----:B------:R-:W-:Y:S01]  /*d630*/  MOV R155, R164 ;  /* 0x000000a4009b7202 */ /* 0x000fe20000000f00 */
[--C-:B------:R-:W-:Y:S01]  /*d640*/  FFMA.FTZ R248, R248, UR4, -R138.reuse ;  /* 0x00000004f8f87c23 */ /* 0x100fe2000801088a */
[----:B------:R-:W-:Y:S02]  /*d650*/  MOV R199, R188 ;  /* 0x000000bc00c77202 */ /* 0x000fe40000000f00 */
[----:B------:R-:W-:Y:S05]  /*d660*/  MOV R188, R152 ;  /* 0x0000009800bc7202 */ /* 0x000fea0000000f00 */
[----:B------:R-:W-:Y:S10]  /*d670*/  MUFU.EX2 R166, R219 ;  /* 0x000000db00a67308 */ /* 0x000ff40000000800 */
[----:B------:R-:W-:Y:S10]  /*d680*/  MUFU.EX2 R163, R220 ;  /* 0x000000dc00a37308 */ /* 0x000ff40000000800 */
[----:B------:R-:W-:Y:S10]  /*d690*/  MUFU.EX2 R167, R218 ;  /* 0x000000da00a77308 */ /* 0x000ff40000000800 */
[----:B------:R1:W-:Y:S10]  /*d6a0*/  MUFU.EX2 R224, R244 ;  /* 0x000000f400e07308 */ /* 0x0003f40000000800 */
[----:B------:R-:W-:Y:S10]  /*d6b0*/  MUFU.EX2 R197, R210 ;  /* 0x000000d200c57308 */ /* 0x000ff40000000800 */
[----:B------:R-:W-:Y:S01]  /*d6c0*/  MUFU.EX2 R164, R213 ;  /* 0x000000d500a47308 */ /* 0x000fe20000000800 */
[----:B-1----:R-:W-:Y:S09]  /*d6d0*/  FFMA.FTZ R244, R136, UR4, -R138 ;  /* 0x0000000488f47c23 */ /* 0x002ff2000801088a */
[----:B------:R-:W-:Y:S10]  /*d6e0*/  MUFU.EX2 R196, R216 ;  /* 0x000000d800c47308 */ /* 0x000ff40000000800 */
[----:B------:R-:W-:Y:S01]  /*d6f0*/  MUFU.EX2 R244, R244 ;  /* 0x000000f400f47308 */ /* 0x000fe20000000800 */
[----:B---3--:R-:W-:Y:S01]  /*d700*/  FFMA.FTZ R156, R6, R13, R140 ;  /* 0x0000000d069c7223 */ /* 0x008fe2000001008c */
[----:B------:R-:W-:Y:S01]  /*d710*/  FMUL.FTZ R6, R3, R174 ;  /* 0x000000ae03067220 */ /* 0x000fe20000410000 */
[----:B------:R-:W-:Y:S07]  /*d720*/  F2FP.F16.F32.PACK_AB R140, R246, R140 ;  /* 0x0000008cf68c723e */ /* 0x000fee00000000ff */
[----:B------:R-:W-:Y:S01]  /*d730*/  MUFU.EX2 R205, R199 ;  /* 0x000000c700cd7308 */ /* 0x000fe20000000800 */
[----:B------:R-:W-:Y:S01]  /*d740*/  F2FP.F16.F32.PACK_AB R174, R231, R211 ;  /* 0x000000d3e7ae723e */ /* 0x000fe200000000ff */
[----:B------:R-:W-:Y:S01]  /*d750*/  FMUL.FTZ R13, R2, R181 ;  /* 0x000000b5020d7220 */ /* 0x000fe20000410000 */
[----:B------:R-:W-:Y:S01]  /*d760*/  MOV R181, R63 ;  /* 0x0000003f00b57202 */ /* 0x000fe20000000f00 */
[----:B------:R-:W-:Y:S01]  /*d770*/  FMUL.FTZ R63, R0, R207 ;  /* 0x000000cf003f7220 */ /* 0x000fe20000410000 */
[-C--:B------:R-:W-:Y:S05]  /*d780*/  HMMA.16816.F32 R4, R140, R24.reuse, R4 ;  /* 0x000000188c04723c */ /* 0x080fea0000001804 */
[----:B------:R-:W-:Y:S01]  /*d790*/  MUFU.EX2 R188, R188 ;  /* 0x000000bc00bc7308 */ /* 0x000fe20000000800 */
[C---:B------:R-:W-:Y:S09]  /*d7a0*/  HMMA.16816.F32 R8, R172.reuse, R24, R8 ;  /* 0x00000018ac08723c */ /* 0x040ff20000001808 */
[----:B------:R-:W-:Y:S01]  /*d7b0*/  MUFU.EX2 R169, R169 ;  /* 0x000000a900a97308 */ /* 0x000fe20000000800 */
[-C--:B------:R-:W-:Y:S03]  /*d7c0*/  HMMA.16816.F32 R12, R172, R26.reuse, R12 ;  /* 0x0000001aac0c723c */ /* 0x080fe6000000180c */
[C---:B------:R-:W-:Y:S03]  /*d7d0*/  FMUL.FTZ R24, R2.reuse, R184 ;  /* 0x000000b802187220 */ /* 0x040fe60000410000 */
[C---:B------:R-:W-:Y:S03]  /*d7e0*/  HMMA.16816.F32 R16, R140.reuse, R26, R16 ;  /* 0x0000001a8c10723c */ /* 0x040fe60000001810 */
[----:B------:R-:W-:Y:S02]  /*d7f0*/  MUFU.EX2 R170, R170 ;  /* 0x000000aa00aa7308 */ /* 0x000fe40000000800 */
[----:B------:R-:W-:Y:S01]  /*d800*/  FMUL.FTZ R25, R2, R185 ;  /* 0x000000b902197220 */ /* 0x000fe20000410000 */
[-C--:B------:R-:W-:Y:S07]  /*d810*/  HMMA.16816.F32 R20, R140, R40.reuse, R20 ;  /* 0x000000288c14723c */ /* 0x080fee0000001814 */
[----:B------:R-:W-:Y:S01]  /*d820*/  MUFU.EX2 R206, R180 ;  /* 0x000000b400ce7308 */ /* 0x000fe20000000800 */
[C---:B------:R-:W-:Y:S03]  /*d830*/  FMUL.FTZ R26, R0.reuse, R186 ;  /* 0x000000ba001a7220 */ /* 0x040fe60000410000 */
[----:B------:R-:W-:Y:S01]  /*d840*/  MOV R186, R58 ;  /* 0x0000003a00ba7202 */ /* 0x000fe20000000f00 */
[C---:B------:R-:W-:Y:S01]  /*d850*/  FMUL.FTZ R27, R0.reuse, R187 ;  /* 0x000000bb001b7220 */ /* 0x040fe20000410000 */
[----:B------:R-:W1:Y:S01]  /*d860*/  LDSM.16.MT88.4 R56, [R228+0xc000] ;  /* 0x00c00000e438783b */ /* 0x000e620000004200 */
[----:B------:R-:W-:Y:S01]  /*d870*/  MOV R185, R31 ;  /* 0x0000001f00b97202 */ /* 0x000fe20000000f00 */
[----:B------:R-:W-:Y:S01]  /*d880*/  FMUL.FTZ R31, R0, R191 ;  /* 0x000000bf001f7220 */ /* 0x000fe20000410000 */
[----:B------:R-:W-:Y:S03]  /*d890*/  MOV R187, R67 ;  /* 0x0000004300bb7202 */ /* 0x000fe60000000f00 */
[C---:B------:R-:W-:Y:S01]  /*d8a0*/  HMMA.16816.F32 R24, R172.reuse, R40, R24 ;  /* 0x00000028ac18723c */ /* 0x040fe20000001818 */
[----:B------:R-:W-:Y:S03]  /*d8b0*/  MUFU.EX2 R207, R178 ;  /* 0x000000b200cf7308 */ /* 0x000fe60000000800 */
[C---:B------:R-:W-:Y:S01]  /*d8c0*/  FMUL.FTZ R67, R3.reuse, R147 ;  /* 0x0000009303437220 */ /* 0x040fe20000410000 */
[----:B------:R-:W-:Y:S01]  /*d8d0*/  MOV R191, R186 ;  /* 0x000000ba00bf7202 */ /* 0x000fe20000000f00 */
[-C--:B------:R-:W-:Y:S01]  /*d8e0*/  HMMA.16816.F32 R28, R172, R42.reuse, R28 ;  /* 0x0000002aac1c723c */ /* 0x080fe2000000181c */
[----:B------:R-:W3:Y:S04]  /*d8f0*/  LDSM.16.MT88.4 R144, [R225+0xe000] ;  /* 0x00e00000e190783b */ /* 0x000ee80000004200 */
[----:B------:R-:W-:Y:S01]  /*d900*/  MUFU.EX2 R248, R248 ;  /* 0x000000f800f87308 */ /* 0x000fe20000000800 */
[C---:B------:R-:W-:Y:S01]  /*d910*/  FMUL.FTZ R40, R2.reuse, R192 ;  /* 0x000000c002287220 */ /* 0x040fe20000410000 */
[C---:B------:R-:W-:Y:S04]  /*d920*/  HMMA.16816.F32 R32, R140.reuse, R42, R32 ;  /* 0x0000002a8c20723c */ /* 0x040fe80000001820 */
[----:B------:R-:W-:Y:S04]  /*d930*/  FMUL.FTZ R41, R2, R193 ;  /* 0x000000c102297220 */ /* 0x000fe80000410000 */
[----:B------:R-:W-:Y:S03]  /*d940*/  MUFU.EX2 R192, R222 ;  /* 0x000000de00c07308 */ /* 0x000fe60000000800 */
[C---:B------:R-:W-:Y:S01]  /*d950*/  FMUL.FTZ R42, R0.reuse, R194 ;  /* 0x000000c2002a7220 */ /* 0x040fe20000410000 */
[C---:B------:R-:W-:Y:S01]  /*d960*/  FMUL.FTZ R43, R0.reuse, R195 ;  /* 0x000000c3002b7220 */ /* 0x040fe20000410000 */
[----:B------:R-:W-:Y:S01]  /*d970*/  MOV R186, R168 ;  /* 0x000000a800ba7202 */ /* 0x000fe20000000f00 */
[----:B--2---:R-:W-:Y:S01]  /*d980*/  FFMA.FTZ R161, R3, R161, R190 ;  /* 0x000000a103a17223 */ /* 0x004fe200000100be */
[--C-:B------:R-:W-:Y:S03]  /*d990*/  FFMA.FTZ R3, R251, UR4, -R138.reuse ;  /* 0x00000004fb037c23 */ /* 0x100fe6000801088a */
[----:B------:R-:W-:Y:S01]  /*d9a0*/  MUFU.EX2 R168, R209 ;  /* 0x000000d100a87308 */ /* 0x000fe20000000800 */
[----:B------:R-:W-:Y:S02]  /*d9b0*/  MOV R194, R165 ;  /* 0x000000a500c27202 */ /* 0x000fe40000000f00 */
[----:B------:R-:W-:Y:S02]  /*d9c0*/  MOV R190, R187 ;  /* 0x000000bb00be7202 */ /* 0x000fe40000000f00 */
[----:B------:R-:W-:Y:S02]  /*d9d0*/  MOV R187, R185 ;  /* 0x000000b900bb7202 */ /* 0x000fe40000000f00 */
[----:B------:R-:W-:Y:S01]  /*d9e0*/  MOV R185, R159 ;  /* 0x0000009f00b97202 */ /* 0x000fe20000000f00 */
[-C--:B-1----:R-:W-:Y:S02]  /*d9f0*/  HMMA.16816.F32 R36, R140, R56.reuse, R36 ;  /* 0x000000388c24723c */ /* 0x082fe40000001824 */
[----:B------:R1:W-:Y:S01]  /*da00*/  MUFU.EX2 R165, R3 ;  /* 0x0000000300a57308 */ /* 0x0003e20000000800 */
[----:B------:R-:W-:Y:S01]  /*da10*/  MOV R184, R46 ;  /* 0x0000002e00b87202 */ /* 0x000fe20000000f00 */
[----:B------:R-:W-:Y:S01]  /*da20*/  FMUL.FTZ R46, R0, R198 ;  /* 0x000000c6002e7220 */ /* 0x000fe20000410000 */
[----:B------:R-:W-:Y:S01]  /*da30*/  MOV R159, R160 ;  /* 0x000000a0009f7202 */ /* 0x000fe20000000f00 */
[C---:B------:R-:W-:Y:S06]  /*da40*/  HMMA.16816.F32 R40, R172.reuse, R56, R40 ;  /* 0x00000038ac28723c */ /* 0x040fec0000001828 */
[----:B------:R-:W-:Y:S01]  /*da50*/  MUFU.EX2 R194, R194 ;  /* 0x000000c200c27308 */ /* 0x000fe20000000800 */
[----:B------:R-:W-:Y:S01]  /*da60*/  MOV R198, R190 ;  /* 0x000000be00c67202 */ /* 0x000fe20000000f00 */
[-C--:B------:R-:W-:Y:S03]  /*da70*/  HMMA.16816.F32 R44, R172, R58.reuse, R44 ;  /* 0x0000003aac2c723c */ /* 0x080fe6000000182c */
[C---:B------:R-:W-:Y:S03]  /*da80*/  FMUL.FTZ R56, R2.reuse, R200 ;  /* 0x000000c802387220 */ /* 0x040fe60000410000 */
[C---:B------:R-:W-:Y:S02]  /*da90*/  HMMA.16816.F32 R48, R140.reuse, R58, R48 ;  /* 0x0000003a8c30723c */ /* 0x040fe40000001830 */
[----:B------:R-:W-:Y:S03]  /*daa0*/  MUFU.EX2 R184, R184 ;  /* 0x000000b800b87308 */ /* 0x000fe60000000800 */
[----:B------:R-:W-:Y:S01]  /*dab0*/  FMUL.FTZ R57, R2, R201 ;  /* 0x000000c902397220 */ /* 0x000fe20000410000 */
[-C--:B------:R-:W-:Y:S06]  /*dac0*/  HMMA.16816.F32 R52, R140, R148.reuse, R52 ;  /* 0x000000948c34723c */ /* 0x080fec0000001834 */
[----:B------:R-:W-:Y:S01]  /*dad0*/  MUFU.EX2 R201, R212 ;  /* 0x000000d400c97308 */ /* 0x000fe20000000800 */
[C---:B------:R-:W-:Y:S01]  /*dae0*/  FMUL.FTZ R58, R0.reuse, R202 ;  /* 0x000000ca003a7220 */ /* 0x040fe20000410000 */
[----:B------:R-:W-:Y:S03]  /*daf0*/  FMUL.FTZ R59, R0, R203 ;  /* 0x000000cb003b7220 */ /* 0x000fe60000410000 */
[--C-:B-1----:R-:W-:Y:S01]  /*db00*/  FFMA.FTZ R3, R249, UR4, -R138.reuse ;  /* 0x00000004f9037c23 */ /* 0x102fe2000801088a */
[----:B------:R-:W-:Y:S04]  /*db10*/  MOV R203, R155 ;  /* 0x0000009b00cb7202 */ /* 0x000fe80000000f00 */
[----:B------:R1:W-:Y:S01]  /*db20*/  MUFU.EX2 R193, R3 ;  /* 0x0000000300c17308 */ /* 0x0003e20000000800 */
[----:B------:R-:W-:Y:S01]  /*db30*/  MOV R202, R154 ;  /* 0x0000009a00ca7202 */ /* 0x000fe20000000f00 */
[C---:B------:R-:W-:Y:S01]  /*db40*/  HMMA.16816.F32 R56, R172.reuse, R148, R56 ;  /* 0x00000094ac38723c */ /* 0x040fe20000001838 */
[----:B------:R-:W2:Y:S03]  /*db50*/  LDL.LU R148, [R1+0x8] ;  /* 0x0000080001947983 */ /* 0x000ea60000300800 */
[----:B------:R-:W-:Y:S01]  /*db60*/  MOV R200, R153 ;  /* 0x0000009900c87202 */ /* 0x000fe20000000f00 */
[--C-:B------:R-:W-:Y:S01]  /*db70*/  FFMA.FTZ R249, R245, UR4, -R138.reuse ;  /* 0x00000004f5f97c23 */ /* 0x100fe2000801088a */
[-C--:B------:R-:W-:Y:S01]  /*db80*/  HMMA.16816.F32 R60, R172, R150.reuse, R60 ;  /* 0x00000096ac3c723c */ /* 0x080fe2000000183c */
[----:B------:R-:W-:Y:S01]  /*db90*/  LDSM.16.MT88.4 R152, [R226+0xc800] ;  /* 0x00c80000e298783b */ /* 0x000fe20000004200 */
[----:B------:R-:W4:Y:S03]  /*dba0*/  MUFU.EX2 R204, R202 ;  /* 0x000000ca00cc7308 */ /* 0x000f260000000800 */
[----:B------:R-:W-:Y:S01]  /*dbb0*/  MOV R190, R189 ;  /* 0x000000bd00be7202 */ /* 0x000fe20000000f00 */
[C---:B------:R-:W-:Y:S03]  /*dbc0*/  HMMA.16816.F32 R64, R140.reuse, R150, R64 ;  /* 0x000000968c40723c */ /* 0x040fe60000001840 */
[----:B-1----:R-:W2:Y:S03]  /*dbd0*/  LDL.LU R3, [R1+0xc] ;  /* 0x00000c0001037983 */ /* 0x002ea60000300800 */
[----:B------:R-:W1:Y:S01]  /*dbe0*/  MUFU.EX2 R189, R215 ;  /* 0x000000d700bd7308 */ /* 0x000e620000000800 */
[--C-:B------:R-:W-:Y:S01]  /*dbf0*/  FFMA.FTZ R245, R137, UR4, -R138.reuse ;  /* 0x0000000489f57c23 */ /* 0x100fe2000801088a */
[-C--:B---3--:R-:W-:Y:S03]  /*dc00*/  HMMA.16816.F32 R68, R140, R144.reuse, R68 ;  /* 0x000000908c44723c */ /* 0x088fe60000001844 */
[----:B------:R-:W-:Y:S03]  /*dc10*/  MOV R199, R198 ;  /* 0x000000c600c77202 */ /* 0x000fe60000000f00 */
[C---:B------:R-:W-:Y:S02]  /*dc20*/  HMMA.16816.F32 R72, R172.reuse, R144, R72 ;  /* 0x00000090ac48723c */ /* 0x040fe40000001848 */
[----:B------:R-:W-:Y:S03]  /*dc30*/  MUFU.EX2 R190, R190 ;  /* 0x000000be00be7308 */ /* 0x000fe60000000800 */
[----:B----4-:R-:W-:Y:S01]  /*dc40*/  F2FP.F16.F32.PACK_AB R137, R188, R204 ;  /* 0x000000ccbc89723e */ /* 0x010fe200000000ff */
[-C--:B------:R-:W-:Y:S06]  /*dc50*/  HMMA.16816.F32 R76, R172, R146.reuse, R76 ;  /* 0x00000092ac4c723c */ /* 0x080fec000000184c */
[----:B------:R-:W-:Y:S01]  /*dc60*/  MUFU.EX2 R202, R179 ;  /* 0x000000b300ca7308 */ /* 0x000fe20000000800 */
[----:B------:R-:W-:Y:S01]  /*dc70*/  MOV R198, R187 ;  /* 0x000000bb00c67202 */ /* 0x000fe20000000f00 */
[C---:B------:R-:W-:Y:S01]  /*dc80*/  HMMA.16816.F32 R80, R140.reuse, R146, R80 ;  /* 0x000000928c50723c */ /* 0x040fe20000001850 */
[----:B------:R-:W3:Y:S07]  /*dc90*/  LDSM.16.MT88.4 R144, [R226+0xe000] ;  /* 0x00e00000e290783b */ /* 0x000eee0000004200 */
[----:B------:R-:W-:Y:S10]  /*dca0*/  MUFU.EX2 R245, R245 ;  /* 0x000000f500f57308 */ /* 0x000ff40000000800 */
[----:B------:R-:W-:Y:S10]  /*dcb0*/  MUFU.EX2 R251, R177 ;  /* 0x000000b100fb7308 */ /* 0x000ff40000000800 */
[----:B------:R-:W-:Y:S01]  /*dcc0*/  MUFU.EX2 R249, R249 ;  /* 0x000000f900f97308 */ /* 0x000fe20000000800 */
[-C--:B---3--:R-:W-:Y:S06]  /*dcd0*/  HMMA.16816.F32 R84, R140, R144.reuse, R84 ;  /* 0x000000908c54723c */ /* 0x088fec0000001854 */
[C---:B------:R-:W-:Y:S06]  /*dce0*/  HMMA.16816.F32 R88, R172.reuse, R144, R88 ;  /* 0x00000090ac58723c */ /* 0x040fec0000001858 */
[-C--:B------:R-:W-:Y:S06]  /*dcf0*/  HMMA.16816.F32 R92, R172, R146.reuse, R92 ;  /* 0x00000092ac5c723c */ /* 0x080fec000000185c */
[C---:B------:R-:W-:Y:S01]  /*dd00*/  HMMA.16816.F32 R96, R140.reuse, R146, R96 ;  /* 0x000000928c60723c */ /* 0x040fe20000001860 */
[----:B------:R-:W3:Y:S05]  /*dd10*/  LDSM.16.MT88.4 R144, [R228+0xe000] ;  /* 0x00e00000e490783b */ /* 0x000eea0000004200 */
[-C--:B---3--:R-:W-:Y:S06]  /*dd20*/  HMMA.16816.F32 R100, R140, R144.reuse, R100 ;  /* 0x000000908c64723c */ /* 0x088fec0000001864 */
[C---:B------:R-:W-:Y:S06]  /*dd30*/  HMMA.16816.F32 R104, R172.reuse, R144, R104 ;  /* 0x00000090ac68723c */ /* 0x040fec0000001868 */
[-C--:B------:R-:W-:Y:S06]  /*dd40*/  HMMA.16816.F32 R108, R172, R146.reuse, R108 ;  /* 0x00000092ac6c723c */ /* 0x080fec000000186c */
[C---:B------:R-:W-:Y:S01]  /*dd50*/  HMMA.16816.F32 R112, R140.reuse, R146, R112 ;  /* 0x000000928c70723c */ /* 0x040fe20000001870 */
[----:B------:R-:W3:Y:S05]  /*dd60*/  LDSM.16.MT88.4 R144, [R227+0xe000] ;  /* 0x00e00000e390783b */ /* 0x000eea0000004200 */
[-C--:B---3--:R-:W-:Y:S06]  /*dd70*/  HMMA.16816.F32 R116, R140, R144.reuse, R116 ;  /* 0x000000908c74723c */ /* 0x088fec0000001874 */
[C---:B------:R-:W-:Y:S06]  /*dd80*/  HMMA.16816.F32 R120, R172.reuse, R144, R120 ;  /* 0x00000090ac78723c */ /* 0x040fec0000001878 */
[-C--:B------:R-:W-:Y:S01]  /*dd90*/  HMMA.16816.F32 R124, R172, R146.reuse, R124 ;  /* 0x00000092ac7c723c */ /* 0x080fe2000000187c */
[----:B------:R3:W-:Y:S04]  /*dda0*/  MUFU.EX2 R172, R200 ;  /* 0x000000c800ac7308 */ /* 0x0007e80000000800 */
[----:B------:R-:W-:Y:S01]  /*ddb0*/  F2FP.F16.F32.PACK_AB R144, R168, R164 ;  /* 0x000000a4a890723e */ /* 0x000fe200000000ff */
[----:B------:R-:W-:Y:S05]  /*ddc0*/  HMMA.16816.F32 R128, R140, R146, R128 ;  /* 0x000000928c80723c */ /* 0x000fea0000001880 */
[----:B------:R-:W4:Y:S01]  /*ddd0*/  MUFU.EX2 R173, R203 ;  /* 0x000000cb00ad7308 */ /* 0x000f220000000800 */
[----:B------:R-:W-:Y:S02]  /*dde0*/  F2FP.F16.F32.PACK_AB R145, R193, R165 ;  /* 0x000000a5c191723e */ /* 0x000fe400000000ff */
[----:B------:R-:W-:Y:S03]  /*ddf0*/  F2FP.F16.F32.PACK_AB R142, R192, R224 ;  /* 0x000000e0c08e723e */ /* 0x000fe600000000ff */
[----:B------:R-:W-:Y:S04]  /*de00*/  F2FP.F16.F32.PACK_AB R140, R166, R162 ;  /* 0x000000a2a68c723e */ /* 0x000fe800000000ff */
[----:B------:R-:W-:Y:S01]  /*de10*/  MUFU.EX2 R203, R181 ;  /* 0x000000b500cb7308 */ /* 0x000fe20000000800 */
[----:B------:R-:W-:Y:S02]  /*de20*/  F2FP.F16.F32.PACK_AB R141, R167, R163 ;  /* 0x000000a3a78d723e */ /* 0x000fe400000000ff */
[----:B------:R-:W-:Y:S02]  /*de30*/  F2FP.F16.F32.PACK_AB R143, R197, R201 ;  /* 0x000000c9c58f723e */ /* 0x000fe400000000ff */
[----:B-1----:R-:W-:Y:S02]  /*de40*/  F2FP.F16.F32.PACK_AB R146, R196, R189 ;  /* 0x000000bdc492723e */ /* 0x002fe400000000ff */
[----:B---3--:R-:W-:Y:S02]  /*de50*/  MOV R200, R191 ;  /* 0x000000bf00c87202 */ /* 0x008fe40000000f00 */
[----:B----4-:R-:W-:Y:S01]  /*de60*/  F2FP.F16.F32.PACK_AB R136, R173, R194 ;  /* 0x000000c2ad88723e */ /* 0x010fe200000000ff */
[----:B--2---:R-:W-:Y:S01]  /*de70*/  FFMA.FTZ R160, R2, R148, R139 ;  /* 0x0000009402a07223 */ /* 0x004fe2000001008b */
[--C-:B------:R-:W-:Y:S01]  /*de80*/  FFMA.FTZ R2, R186, UR4, -R138.reuse ;  /* 0x00000004ba027c23 */ /* 0x100fe2000801088a */
[----:B------:R-:W1:Y:S01]  /*de90*/  LDSM.16.MT88.4 R148, [R225+0xc800] ;  /* 0x00c80000e194783b */ /* 0x000e620000004200 */
[----:B------:R-:W-:Y:S02]  /*dea0*/  FFMA.FTZ R139, R158, UR4, -R138 ;  /* 0x000000049e8b7c23 */ /* 0x000fe4000801088a */
[----:B------:R2:W-:Y:S10]  /*deb0*/  MUFU.EX2 R186, R2 ;  /* 0x0000000200ba7308 */ /* 0x0005f40000000800 */
[----:B------:R3:W-:Y:S01]  /*dec0*/  MUFU.EX2 R187, R139 ;  /* 0x0000008b00bb7308 */ /* 0x0007e20000000800 */
[----:B------:R-:W-:Y:S01]  /*ded0*/  FFMA.FTZ R208, R0, R3, R208 ;  /* 0x0000000300d07223 */ /* 0x000fe200000100d0 */
[--C-:B------:R-:W-:Y:S01]  /*dee0*/  FFMA.FTZ R3, R157, UR4, -R138.reuse ;  /* 0x000000049d037c23 */ /* 0x100fe2000801088a */
[--C-:B------:R-:W-:Y:S07]  /*def0*/  FFMA.FTZ R0, R185, UR4, -R138.reuse ;  /* 0x00000004b9007c23 */ /* 0x100fee000801088a */
[----:B------:R4:W-:Y:S01]  /*df00*/  MUFU.EX2 R174, R0 ;  /* 0x0000000000ae7308 */ /* 0x0009e20000000800 */
[--C-:B--2---:R-:W-:Y:S09]  /*df10*/  FFMA.FTZ R2, R252, UR4, -R138.reuse ;  /* 0x00000004fc027c23 */ /* 0x104ff2000801088a */
[----:B------:R-:W2:Y:S01]  /*df20*/  MUFU.EX2 R195, R2 ;  /* 0x0000000200c37308 */ /* 0x000ea20000000800 */
[----:B---3--:R-:W-:Y:S09]  /*df30*/  F2FP.F16.F32.PACK_AB R139, R170, R184 ;  /* 0x000000b8aa8b723e */ /* 0x008ff200000000ff */
[----:B------:R-:W-:Y:S01]  /*df40*/  MUFU.EX2 R185, R171 ;  /* 0x000000ab00b97308 */ /* 0x000fe20000000800 */
[----:B----4-:R-:W-:Y:S01]  /*df50*/  FFMA.FTZ R0, R159, UR4, -R138 ;  /* 0x000000049f007c23 */ /* 0x010fe2000801088a */
[----:B------:R-:W-:Y:S01]  /*df60*/  F2FP.F16.F32.PACK_AB R138, R169, R172 ;  /* 0x000000aca98a723e */ /* 0x000fe200000000ff */
[-C--:B-1----:R-:W-:Y:S07]  /*df70*/  HMMA.16816.F32 R4, R140, R148.reuse, R4 ;  /* 0x000000948c04723c */ /* 0x082fee0000001804 */
[----:B------:R-:W-:Y:S01]  /*df80*/  MUFU.EX2 R171, R229 ;  /* 0x000000e500ab7308 */ /* 0x000fe20000000800 */
[----:B--2---:R-:W-:Y:S03]  /*df90*/  F2FP.F16.F32.PACK_AB R147, R195, R186 ;  /* 0x000000bac393723e */ /* 0x004fe600000000ff */
[----:B------:R-:W-:Y:S02]  /*dfa0*/  FADD.FTZ R2, R246, R156 ;  /* 0x0000009cf6027221 */ /* 0x000fe40000010000 */
[----:B------:R-:W-:Y:S02]  /*dfb0*/  LDSM.16.MT88.4 R156, [R226+0xd000] ;  /* 0x00d00000e29c783b */ /* 0x000fe40000004200 */
[C---:B------:R-:W-:Y:S02]  /*dfc0*/  HMMA.16816.F32 R8, R144.reuse, R148, R8 ;  /* 0x000000949008723c */ /* 0x040fe40000001808 */
[----:B------:R1:W2:Y:S02]  /*dfd0*/  MUFU.EX2 R229, R3 ;  /* 0x0000000300e57308 */ /* 0x0002a40000000800 */
[----:B------:R-:W-:Y:S02]  /*dfe0*/  FADD.FTZ R2, R250, R2 ;  /* 0x00000002fa027221 */ /* 0x000fe40000010000 */
[-C--:B------:R-:W-:Y:S06]  /*dff0*/  HMMA.16816.F32 R12, R144, R150.reuse, R12 ;  /* 0x00000096900c723c */ /* 0x080fec000000180c */
[----:B------:R-:W-:Y:S01]  /*e000*/  MUFU.EX2 R246, R234 ;  /* 0x000000ea00f67308 */ /* 0x000fe20000000800 */
[----:B------:R-:W-:Y:S01]  /*e010*/  FADD.FTZ R2, R233, R2 ;  /* 0x00000002e9027221 */ /* 0x000fe20000010000 */
[C---:B------:R-:W-:Y:S01]  /*e020*/  HMMA.16816.F32 R16, R140.reuse, R150, R16 ;  /* 0x000000968c10723c */ /* 0x040fe20000001810 */
[----:B------:R-:W3:Y:S07]  /*e030*/  LDSM.16.MT88.4 R148, [R228+0xc800] ;  /* 0x00c80000e494783b */ /* 0x000eee0000004200 */
[----:B------:R4:W2:Y:S01]  /*e040*/  MUFU.EX2 R191, R0 ;  /* 0x0000000000bf7308 */ /* 0x0008a20000000800 */
[-C--:B------:R-:W-:Y:S03]  /*e050*/  HMMA.16816.F32 R20, R140, R152.reuse, R20 ;  /* 0x000000988c14723c */ /* 0x080fe60000001814 */
[----:B-1----:R-:W-:Y:S03]  /*e060*/  FADD.FTZ R3, R200, R161 ;  /* 0x000000a1c8037221 */ /* 0x002fe60000010000 */
[C---:B------:R-:W-:Y:S03]  /*e070*/  HMMA.16816.F32 R24, R144.reuse, R152, R24 ;  /* 0x000000989018723c */ /* 0x040fe60000001818 */
[----:B------:R-:W-:Y:S02]  /*e080*/  MUFU.EX2 R252, R199 ;  /* 0x000000c700fc7308 */ /* 0x000fe40000000800 */
[----:B------:R-:W-:Y:S01]  /*e090*/  FADD.FTZ R161, R247, R3 ;  /* 0x00000003f7a17221 */ /* 0x000fe20000010000 */
[-C--:B------:R-:W-:Y:S07]  /*e0a0*/  HMMA.16816.F32 R28, R144, R154.reuse, R28 ;  /* 0x0000009a901c723c */ /* 0x080fee000000181c */
[----:B------:R1:W-:Y:S01]  /*e0b0*/  MUFU.EX2 R247, R235 ;  /* 0x000000eb00f77308 */ /* 0x0003e20000000800 */
[----:B----4-:R-:W-:Y:S01]  /*e0c0*/  FADD.FTZ R0, R217, R160 ;  /* 0x000000a0d9007221 */ /* 0x010fe20000010000 */
[C---:B------:R-:W-:Y:S01]  /*e0d0*/  HMMA.16816.F32 R32, R140.reuse, R154, R32 ;  /* 0x0000009a8c20723c */ /* 0x040fe20000001820 */
[----:B------:R-:W4:Y:S03]  /*e0e0*/  LDSM.16.MT88.4 R152, [R227+0xc800] ;  /* 0x00c80000e398783b */ /* 0x000f260000004200 */
[----:B------:R-:W-:Y:S01]  /*e0f0*/  FADD.FTZ R3, R211, R0 ;  /* 0x00000000d3037221 */ /* 0x000fe20000010000 */
[----:B------:R-:W-:Y:S03]  /*e100*/  FADD.FTZ R160, R214, R208 ;  /* 0x000000d0d6a07221 */ /* 0x000fe60000010000 */
[----:B------:R-:W2:Y:S03]  /*e110*/  MUFU.EX2 R199, R198 ;  /* 0x000000c600c77308 */ /* 0x000ea60000000800 */
[----:B------:R-:W-:Y:S01]  /*e120*/  FADD.FTZ R2, R162, R2 ;  /* 0x00000002a2027221 */ /* 0x000fe20000010000 */
[----:B------:R-:W-:Y:S01]  /*e130*/  LDSM.16.MT88.4 R208, [R227+0xd800] ;  /* 0x00d80000e3d0783b */ /* 0x000fe20000004200 */
[----:B------:R-:W-:Y:S01]  /*e140*/  FADD.FTZ R0, R223, R160 ;  /* 0x000000a0df007221 */ /* 0x000fe20000010000 */
[----:B------:R-:W-:Y:S01]  /*e150*/  FADD.FTZ R3, R231, R3 ;  /* 0x00000003e7037221 */ /* 0x000fe20000010000 */
[----:B------:R-:W-:Y:S01]  /*e160*/  FADD.FTZ R160, R232, R161 ;  /* 0x000000a1e8a07221 */ /* 0x000fe20000010000 */
[-C--:B------:R-:W-:Y:S01]  /*e170*/  MOV R162, R174.reuse ;  /* 0x000000ae00a27202 */ /* 0x080fe20000000f00 */
[----:B------:R-:W-:Y:S01]  /*e180*/  FADD.FTZ R0, R230, R0 ;  /* 0x00000000e6007221 */ /* 0x000fe20000010000 */
[----:B------:R-:W-:Y:S01]  /*e190*/  FADD.FTZ R2, R166, R2 ;  /* 0x00000002a6027221 */ /* 0x000fe20000010000 */
[-C--:B---3--:R-:W-:Y:S01]  /*e1a0*/  HMMA.16816.F32 R36, R140, R148.reuse, R36 ;  /* 0x000000948c24723c */ /* 0x088fe20000001824 */
[----:B------:R-:W-:Y:S01]  /*e1b0*/  LDSM.16.MT88.4 R212, [R225+0xf800] ;  /* 0x00f80000e1d4783b */ /* 0x000fe20000004200 */
[----:B------:R-:W-:Y:S01]  /*e1c0*/  MUFU.EX2 R200, R183 ;  /* 0x000000b700c87308 */ /* 0x000fe20000000800 */
[----:B------:R-:W-:Y:S01]  /*e1d0*/  FADD.FTZ R2, R224, R2 ;  /* 0x00000002e0027221 */ /* 0x000fe20000010000 */
[----:B------:R-:W-:Y:S01]  /*e1e0*/  FADD.FTZ R3, R164, R3 ;  /* 0x00000003a4037221 */ /* 0x000fe20000010000 */
[----:B------:R-:W-:Y:S01]  /*e1f0*/  FADD.FTZ R160, R163, R160 ;  /* 0x000000a0a3a07221 */ /* 0x000fe20000010000 */
[C---:B------:R-:W-:Y:S03]  /*e200*/  HMMA.16816.F32 R40, R144.reuse, R148, R40 ;  /* 0x000000949028723c */ /* 0x040fe60000001828 */
[----:B------:R-:W-:Y:S03]  /*e210*/  LDSM.16.MT88.4 R216, [R226+0xf800] ;  /* 0x00f80000e2d8783b */ /* 0x000fe60000004200 */
[----:B------:R-:W3:Y:S01]  /*e220*/  MUFU.EX2 R198, R182 ;  /* 0x000000b600c67308 */ /* 0x000ee20000000800 */
[----:B------:R-:W-:Y:S01]  /*e230*/  FADD.FTZ R3, R168, R3 ;  /* 0x00000003a8037221 */ /* 0x000fe20000010000 */
[-C--:B------:R-:W-:Y:S03]  /*e240*/  HMMA.16816.F32 R44, R144, R150.reuse, R44 ;  /* 0x00000096902c723c */ /* 0x080fe6000000182c */
[----:B------:R-:W-:Y:S03]  /*e250*/  LDSM.16.MT88.4 R220, [R228+0xf800] ;  /* 0x00f80000e4dc783b */ /* 0x000fe60000004200 */
[C---:B------:R-:W-:Y:S02]  /*e260*/  HMMA.16816.F32 R48, R140.reuse, R150, R48 ;  /* 0x000000968c30723c */ /* 0x040fe40000001830 */
[----:B------:R-:W3:Y:S03]  /*e270*/  MUFU.EX2 R250, R176 ;  /* 0x000000b000fa7308 */ /* 0x000ee60000000800 */
[----:B------:R-:W-:Y:S01]  /*e280*/  FADD.FTZ R161, R167, R160 ;  /* 0x000000a0a7a17221 */ /* 0x000fe20000010000 */
[-C--:B----4-:R-:W-:Y:S01]  /*e290*/  HMMA.16816.F32 R52, R140, R152.reuse, R52 ;  /* 0x000000988c34723c */ /* 0x090fe20000001834 */
[----:B------:R-:W4:Y:S04]  /*e2a0*/  LDSM.16.MT88.4 R148, [R225+0xe800] ;  /* 0x00e80000e194783b */ /* 0x000f280000004200 */
[----:B------:R-:W-:Y:S01]  /*e2b0*/  FADD.FTZ R0, R165, R0 ;  /* 0x00000000a5007221 */ /* 0x000fe20000010000 */
[C---:B------:R-:W-:Y:S03]  /*e2c0*/  HMMA.16816.F32 R56, R144.reuse, R152, R56 ;  /* 0x000000989038723c */ /* 0x040fe60000001838 */
[----:B-1----:R1:W5:Y:S03]  /*e2d0*/  LDL.LU R235, [R1+0x74] ;  /* 0x0000740001eb7983 */ /* 0x0023660000300800 */
[-C--:B------:R-:W-:Y:S01]  /*e2e0*/  HMMA.16816.F32 R60, R144, R154.reuse, R60 ;  /* 0x0000009a903c723c */ /* 0x080fe2000000183c */
[----:B------:R1:W5:Y:S04]  /*e2f0*/  LDL.LU R234, [R1+0x70] ;  /* 0x0000700001ea7983 */ /* 0x0003680000300800 */
[----:B------:R1:W5:Y:S01]  /*e300*/  LDL.LU R233, [R1+0x6c] ;  /* 0x00006c0001e97983 */ /* 0x0003620000300800 */
[C---:B------:R-:W-:Y:S03]  /*e310*/  HMMA.16816.F32 R64, R140.reuse, R154, R64 ;  /* 0x0000009a8c40723c */ /* 0x040fe60000001840 */
[----:B------:R-:W2:Y:S08]  /*e320*/  LDSM.16.MT88.4 R152, [R226+0xe800] ;  /* 0x00e80000e298783b */ /* 0x000eb00000004200 */
[----:B------:R1:W5:Y:S04]  /*e330*/  LDL.LU R232, [R1+0x68] ;  /* 0x0000680001e87983 */ /* 0x0003680000300800 */
[----:B------:R1:W5:Y:S04]  /*e340*/  LDL.LU R231, [R1+0x64] ;  /* 0x0000640001e77983 */ /* 0x0003680000300800 */
[----:B------:R1:W5:Y:S01]  /*e350*/  LDL.LU R230, [R1+0x60] ;  /* 0x0000600001e67983 */ /* 0x0003620000300800 */
[-C--:B----4-:R-:W-:Y:S06]  /*e360*/  HMMA.16816.F32 R68, R140, R148.reuse, R68 ;  /* 0x000000948c44723c */ /* 0x090fec0000001844 */
[C---:B------:R-:W-:Y:S06]  /*e370*/  HMMA.16816.F32 R72, R144.reuse, R148, R72 ;  /* 0x000000949048723c */ /* 0x040fec0000001848 */
[-C--:B------:R-:W-:Y:S06]  /*e380*/  HMMA.16816.F32 R76, R144, R150.reuse, R76 ;  /* 0x00000096904c723c */ /* 0x080fec000000184c */
[C---:B------:R-:W-:Y:S01]  /*e390*/  HMMA.16816.F32 R80, R140.reuse, R150, R80 ;  /* 0x000000968c50723c */ /* 0x040fe20000001850 */
[----:B------:R-:W4:Y:S05]  /*e3a0*/  LDSM.16.MT88.4 R148, [R228+0xe800] ;  /* 0x00e80000e494783b */ /* 0x000f2a0000004200 */
        /* <DEDUP_REMOVED lines=10> */
[-C--:B--2---:R-:W-:Y:S06]  /*e450*/  HMMA.16816.F32 R116, R140, R152.reuse, R116 ;  /* 0x000000988c74723c */ /* 0x084fec0000001874 */
[C---:B------:R-:W-:Y:S06]  /*e460*/  HMMA.16816.F32 R120, R144.reuse, R152, R120 ;  /* 0x000000989078723c */ /* 0x040fec0000001878 */
[-C--:B------:R-:W-:Y:S01]  /*e470*/  HMMA.16816.F32 R124, R144, R154.reuse, R124 ;  /* 0x0000009a907c723c */ /* 0x080fe2000000187c */
[----:B------:R-:W2:Y:S05]  /*e480*/  LDSM.16.MT88.4 R144, [R228+0xd000] ;  /* 0x00d00000e490783b */ /* 0x000eaa0000004200 */
[----:B------:R-:W-:Y:S03]  /*e490*/  HMMA.16816.F32 R128, R140, R154, R128 ;  /* 0x0000009a8c80723c */ /* 0x000fe60000001880 */
[----:B------:R-:W3:Y:S04]  /*e4a0*/  LDSM.16.MT88.4 R152, [R227+0xd000] ;  /* 0x00d00000e398783b */ /* 0x000ee80000004200 */
[----:B------:R-:W-:Y:S04]  /*e4b0*/  F2FP.F16.F32.PACK_AB R143, R229, R187 ;  /* 0x000000bbe58f723e */ /* 0x000fe800000000ff */
[----:B------:R-:W-:Y:S02]  /*e4c0*/  F2FP.F16.F32.PACK_AB R140, R190, R205 ;  /* 0x000000cdbe8c723e */ /* 0x000fe400000000ff */
[----:B------:R-:W-:Y:S02]  /*e4d0*/  F2FP.F16.F32.PACK_AB R141, R191, R174 ;  /* 0x000000aebf8d723e */ /* 0x000fe400000000ff */
[----:B------:R-:W-:Y:S01]  /*e4e0*/  F2FP.F16.F32.PACK_AB R142, R171, R185 ;  /* 0x000000b9ab8e723e */ /* 0x000fe200000000ff */
[-C--:B----4-:R-:W-:Y:S06]  /*e4f0*/  HMMA.16816.F32 R4, R136, R148.reuse, R4 ;  /* 0x000000948804723c */ /* 0x090fec0000001804 */
        /* <DEDUP_REMOVED lines=19> */
[-C--:B----4-:R-:W-:Y:S06]  /*e630*/  HMMA.16816.F32 R68, R136, R148.reuse, R68 ;  /* 0x000000948844723c */ /* 0x090fec0000001844 */
[C---:B------:R-:W-:Y:S06]  /*e640*/  HMMA.16816.F32 R72, R140.reuse, R148, R72 ;  /* 0x000000948c48723c */ /* 0x040fec0000001848 */
[-C--:B------:R-:W-:Y:S06]  /*e650*/  HMMA.16816.F32 R76, R140, R150.reuse, R76 ;  /* 0x000000968c4c723c */ /* 0x080fec000000184c */
[C---:B------:R-:W-:Y:S01]  /*e660*/  HMMA.16816.F32 R80, R136.reuse, R150, R80 ;  /* 0x000000968850723c */ /* 0x040fe20000001850 */
[----:B------:R-:W-:Y:S05]  /*e670*/  LDSM.16.MT88.4 R148, [R228+0xd800] ;  /* 0x00d80000e494783b */ /* 0x000fea0000004200 */
[-C--:B-1----:R-:W-:Y:S06]  /*e680*/  HMMA.16816.F32 R84, R136, R156.reuse, R84 ;  /* 0x0000009c8854723c */ /* 0x082fec0000001854 */
        /* <DEDUP_REMOVED lines=11> */
[-C--:B------:R-:W-:Y:S05]  /*e740*/  HMMA.16816.F32 R124, R140, R154.reuse, R124 ;  /* 0x0000009a8c7c723c */ /* 0x080fea000000187c */
[----:B------:R-:W-:Y:S01]  /*e750*/  MOV R153, R173 ;  /* 0x000000ad00997202 */ /* 0x000fe20000000f00 */
[----:B------:R-:W-:Y:S05]  /*e760*/  HMMA.16816.F32 R128, R136, R154, R128 ;  /* 0x0000009a8880723c */ /* 0x000fea0000001880 */
[----:B------:R-:W-:Y:S02]  /*e770*/  MOV R152, R172 ;  /* 0x000000ac00987202 */ /* 0x000fe40000000f00 */
[----:B------:R-:W-:Y:S04]  /*e780*/  F2FP.F16.F32.PACK_AB R136, R199, R252 ;  /* 0x000000fcc788723e */ /* 0x000fe800000000ff */
[----:B------:R-:W-:Y:S02]  /*e790*/  F2FP.F16.F32.PACK_AB R137, R198, R200 ;  /* 0x000000c8c689723e */ /* 0x000fe400000000ff */
[----:B------:R-:W-:Y:S02]  /*e7a0*/  F2FP.F16.F32.PACK_AB R138, R206, R203 ;  /* 0x000000cbce8a723e */ /* 0x000fe400000000ff */
[----:B------:R-:W-:Y:S02]  /*e7b0*/  F2FP.F16.F32.PACK_AB R139, R207, R202 ;  /* 0x000000cacf8b723e */ /* 0x000fe400000000ff */
[----:B------:R-:W-:Y:S02]  /*e7c0*/  F2FP.F16.F32.PACK_AB R140, R250, R251 ;  /* 0x000000fbfa8c723e */ /* 0x000fe400000000ff */
[----:B------:R-:W-:Y:S02]  /*e7d0*/  F2FP.F16.F32.PACK_AB R141, R248, R249 ;  /* 0x000000f9f88d723e */ /* 0x000fe400000000ff */
[----:B------:R-:W-:Y:S01]  /*e7e0*/  F2FP.F16.F32.PACK_AB R142, R246, R247 ;  /* 0x000000f7f68e723e */ /* 0x000fe200000000ff */
[-C--:B-1----:R-:W-:Y:S01]  /*e7f0*/  HMMA.16816.F32 R172, R136, R156.reuse, R4 ;  /* 0x0000009c88ac723c */ /* 0x082fe20000001804 */
[----:B------:R-:W1:Y:S02]  /*e800*/  LDSM.16.MT88.4 R4, [R227+0xf800] ;  /* 0x00f80000e304783b */ /* 0x000e640000004200 */
[----:B------:R-:W-:Y:S07]  /*e810*/  F2FP.F16.F32.PACK_AB R143, R244, R245 ;  /* 0x000000f5f48f723e */ /* 0x000fee00000000ff */
[C---:B------:R-:W-:Y:S06]  /*e820*/  HMMA.16816.F32 R176, R140.reuse, R156, R8 ;  /* 0x0000009c8cb0723c */ /* 0x040fec0000001808 */
[-C--:B------:R-:W-:Y:S05]  /*e830*/  HMMA.16816.F32 R180, R140, R158.reuse, R12 ;  /* 0x0000009e8cb4723c */ /* 0x080fea000000180c */
[----:B------:R-:W-:Y:S01]  /*e840*/  MOV R11, R207 ;  /* 0x000000cf000b7202 */ /* 0x000fe20000000f00 */
[C---:B------:R-:W-:Y:S05]  /*e850*/  HMMA.16816.F32 R156, R136.reuse, R158, R16 ;  /* 0x0000009e889c723c */ /* 0x040fea0000001810 */
[----:B------:R-:W-:Y:S02]  /*e860*/  MOV R9, R189 ;  /* 0x000000bd00097202 */ /* 0x000fe40000000f00 */
[----:B------:R-:W-:Y:S04]  /*e870*/  MOV R18, R171 ;  /* 0x000000ab00127202 */ /* 0x000fe80000000f00 */
[----:B------:R-:W-:Y:S01]  /*e880*/  MOV R17, R170 ;  /* 0x000000aa00117202 */ /* 0x000fe20000000f00 */
[----:B------:R-:W-:Y:S01]  /*e890*/  FADD.FTZ R9, R9, R3 ;  /* 0x0000000309097221 */ /* 0x000fe20000010000 */
[----:B------:R-:W-:Y:S02]  /*e8a0*/  MOV R16, R169 ;  /* 0x000000a900107202 */ /* 0x000fe40000000f00 */
[-C--:B--2---:R-:W-:Y:S03]  /*e8b0*/  HMMA.16816.F32 R168, R136, R144.reuse, R20 ;  /* 0x0000009088a8723c */ /* 0x084fe60000001814 */
[----:B------:R-:W-:Y:S02]  /*e8c0*/  MOV R12, R199 ;  /* 0x000000c7000c7202 */ /* 0x000fe40000000f00 */
[----:B------:R-:W-:Y:S02]  /*e8d0*/  MOV R13, R198 ;  /* 0x000000c6000d7202 */ /* 0x000fe40000000f00 */
[----:B------:R-:W-:Y:S04]  /*e8e0*/  MOV R23, R187 ;  /* 0x000000bb00177202 */ /* 0x000fe80000000f00 */
        /* <DEDUP_REMOVED lines=9> */
[-C--:B------:R-:W-:Y:S03]  /*e980*/  HMMA.16816.F32 R188, R140, R146.reuse, R28 ;  /* 0x000000928cbc723c */ /* 0x080fe6000000181c */
[----:B------:R-:W-:Y:S02]  /*e990*/  MOV R27, R152 ;  /* 0x00000098001b7202 */ /* 0x000fe40000000f00 */
[----:B------:R-:W-:Y:S02]  /*e9a0*/  MOV R19, R200 ;  /* 0x000000c800137202 */ /* 0x000fe40000000f00 */
[----:B------:R-:W-:Y:S02]  /*e9b0*/  MOV R31, R153 ;  /* 0x00000099001f7202 */ /* 0x000fe40000000f00 */
[C---:B------:R-:W-:Y:S04]  /*e9c0*/  HMMA.16816.F32 R152, R136.reuse, R146, R32 ;  /* 0x000000928898723c */ /* 0x040fe80000001820 */
[----:B------:R-:W-:Y:S02]  /*e9d0*/  MOV R10, R206 ;  /* 0x000000ce000a7202 */ /* 0x000fe40000000f00 */
[-C--:B------:R-:W-:Y:S05]  /*e9e0*/  HMMA.16816.F32 R164, R136, R148.reuse, R36 ;  /* 0x0000009488a4723c */ /* 0x080fea0000001824 */
[----:B------:R-:W-:Y:S02]  /*e9f0*/  MOV R34, R195 ;  /* 0x000000c300227202 */ /* 0x000fe40000000f00 */
[----:B------:R-:W-:Y:S04]  /*ea00*/  MOV R37, R193 ;  /* 0x000000c100257202 */ /* 0x000fe80000000f00 */
[----:B------:R-:W-:Y:S01]  /*ea10*/  MOV R38, R161 ;  /* 0x000000a100267202 */ /* 0x000fe20000000f00 */
[----:B------:R-:W-:Y:S01]  /*ea20*/  FADD.FTZ R0, R37, R0 ;  /* 0x0000000025007221 */ /* 0x000fe20000010000 */
[----:B------:R-:W-:Y:S02]  /*ea30*/  MOV R35, R194 ;  /* 0x000000c200237202 */ /* 0x000fe40000000f00 */
[----:B------:R-:W-:Y:S02]  /*ea40*/  MOV R37, R38 ;  /* 0x0000002600257202 */ /* 0x000fe40000000f00 */
[----:B------:R-:W-:Y:S02]  /*ea50*/  MOV R38, R22 ;  /* 0x0000001600267202 */ /* 0x000fe40000000f00 */
[----:B------:R-:W-:Y:S02]  /*ea60*/  MOV R22, R23 ;  /* 0x0000001700167202 */ /* 0x000fe40000000f00 */
[----:B------:R-:W-:Y:S01]  /*ea70*/  MOV R23, R16 ;  /* 0x0000001000177202 */ /* 0x000fe20000000f00 */
[----:B------:R-:W-:Y:S01]  /*ea80*/  FADD.FTZ R3, R38, R0 ;  /* 0x0000000026037221 */ /* 0x000fe20000010000 */
[----:B------:R-:W-:Y:S02]  /*ea90*/  MOV R16, R17 ;  /* 0x0000001100107202 */ /* 0x000fe40000000f00 */
[----:B------:R-:W-:Y:S01]  /*eaa0*/  MOV R17, R18 ;  /* 0x0000001200117202 */ /* 0x000fe20000000f00 */
[----:B------:R-:W-:Y:S01]  /*eab0*/  FADD.FTZ R3, R34, R3 ;  /* 0x0000000322037221 */ /* 0x000fe20000010000 */
[----:B------:R-:W-:Y:S02]  /*eac0*/  MOV R18, R229 ;  /* 0x000000e500127202 */ /* 0x000fe40000000f00 */
[----:B------:R2:W5:Y:S01]  /*ead0*/  LDL.LU R229, [R1+0x5c] ;  /* 0x00005c0001e57983 */ /* 0x0005620000300800 */
[----:B------:R-:W-:Y:S02]  /*eae0*/  MOV R39, R192 ;  /* 0x000000c000277202 */ /* 0x000fe40000000f00 */
[C---:B------:R-:W-:Y:S01]  /*eaf0*/  HMMA.16816.F32 R192, R140.reuse, R148, R40 ;  /* 0x000000948cc0723c */ /* 0x040fe20000001828 */
[----:B------:R2:W5:Y:S03]  /*eb00*/  LDL.LU R224, [R1+0x58] ;  /* 0x0000580001e07983 */ /* 0x0005660000300800 */
[----:B------:R-:W-:Y:S01]  /*eb10*/  MOV R33, R196 ;  /* 0x000000c400217202 */ /* 0x000fe20000000f00 */
[----:B------:R-:W-:Y:S01]  /*eb20*/  FADD.FTZ R0, R39, R2 ;  /* 0x0000000227007221 */ /* 0x000fe20000010000 */
[----:B------:R-:W-:Y:S02]  /*eb30*/  MOV R32, R197 ;  /* 0x000000c500207202 */ /* 0x000fe40000000f00 */
[-C--:B------:R-:W-:Y:S03]  /*eb40*/  HMMA.16816.F32 R196, R140, R150.reuse, R44 ;  /* 0x000000968cc4723c */ /* 0x080fe6000000182c */
[----:B------:R-:W-:Y:S02]  /*eb50*/  MOV R30, R162 ;  /* 0x000000a2001e7202 */ /* 0x000fe40000000f00 */
[----:B------:R-:W-:Y:S01]  /*eb60*/  MOV R29, R205 ;  /* 0x000000cd001d7202 */ /* 0x000fe20000000f00 */
[C---:B------:R-:W-:Y:S05]  /*eb70*/  HMMA.16816.F32 R148, R136.reuse, R150, R48 ;  /* 0x000000968894723c */ /* 0x040fea0000001830 */
[----:B------:R-:W-:Y:S01]  /*eb80*/  FADD.FTZ R3, R30, R3 ;  /* 0x000000031e037221 */ /* 0x000fe20000010000 */
[-C--:B------:R-:W-:Y:S05]  /*eb90*/  HMMA.16816.F32 R160, R136, R208.reuse, R52 ;  /* 0x000000d088a0723c */ /* 0x080fea0000001834 */
[----:B------:R-:W-:Y:S02]  /*eba0*/  MOV R8, R201 ;  /* 0x000000c900087202 */ /* 0x000fe40000000f00 */
[C---:B------:R-:W-:Y:S04]  /*ebb0*/  HMMA.16816.F32 R200, R140.reuse, R208, R56 ;  /* 0x000000d08cc8723c */ /* 0x040fe80000001838 */
[----:B------:R-:W-:Y:S01]  /*ebc0*/  MOV R28, R204 ;  /* 0x000000cc001c7202 */ /* 0x000fe20000000f00 */
        /* <DEDUP_REMOVED lines=52> */
[----:B------:R2:W-:Y:S01]  /*ef10*/  STL [R1], R5 ;  /* 0x0000000501007387 */ /* 0x0005e20000100800 */
[----:B------:R-:W-:Y:S01]  /*ef20*/  FADD.FTZ R0, R244, R0 ;  /* 0x00000000f4007221 */ /* 0x000fe20000010000 */
[----:B------:R-:W-:Y:S02]  /*ef30*/  MOV R139, R134 ;  /* 0x00000086008b7202 */ /* 0x000fe40000000f00 */
[----:B------:R2:W-:Y:S01]  /*ef40*/  STL [R1+0x4], R3 ;  /* 0x0000040301007387 */ /* 0x0005e20000100800 */
[----:B------:R-:W-:Y:S02]  /*ef50*/  MOV R138, R135 ;  /* 0x00000087008a7202 */ /* 0x000fe40000000f00 */
[----:B------:R-:W-:Y:S01]  /*ef60*/  MOV R140, R133 ;  /* 0x00000085008c7202 */ /* 0x000fe20000000f00 */
[----:B------:R2:W-:Y:S04]  /*ef70*/  STL [R1+0x8], R2 ;  /* 0x0000080201007387 */ /* 0x0005e80000100800 */
[----:B------:R2:W-:Y:S01]  /*ef80*/  STL [R1+0xc], R0 ;  /* 0x00000c0001007387 */ /* 0x0005e20000100800 */
[----:B------:R-:W-:Y:S05]  /*ef90*/  @P0 BRA `(.L_x_454) ;  /* 0xffffffac00000947 */ /* 0x000fea000383ffff */
.L_x_453:
[----:B------:R-:W3:Y:S04]  /*efa0*/  LDL.LU R8, [R1] ;  /* 0x0000000001087983 */ /* 0x000ee80000300800 */
[----:B------:R-:W4:Y:S04]  /*efb0*/  LDL.LU R7, [R1+0x4] ;  /* 0x0000040001077983 */ /* 0x000f280000300800 */
[----:B------:R-:W4:Y:S04]  /*efc0*/  LDL.LU R6, [R1+0x8] ;  /* 0x0000080001067983 */ /* 0x000f280000300800 */
[----:B--2---:R-:W2:Y:S01]  /*efd0*/  LDL.LU R5, [R1+0xc] ;  /* 0x00000c0001057983 */ /* 0x004ea20000300800 */
[----:B------:R-:W1:Y:S01]  /*efe0*/  S2UR UR6, SR_CgaCtaId ;  /* 0x00000000000679c3 */ /* 0x000e620000008800 */
[----:B------:R-:W-:Y:S01]  /*eff0*/  UISETP.NE.AND UP0, UPT, UR13, -0x1, UPT ;  /* 0xffffffff0d00788c */ /* 0x000fe2000bf05270 */
[----:B------:R-:W-:Y:S01]  /*f000*/  MOV R67, 0x40 ;  /* 0x0000004000437802 */ /* 0x000fe20000000f00 */
[----:B------:R-:W2:Y:S01]  /*f010*/  S2R R11, SR_TID.X ;  /* 0x00000000000b7919 */ /* 0x000ea20000002100 */
[----:B------:R-:W1:Y:S08]  /*f020*/  S2R R140, SR_TID.X ;  /* 0x00000000008c7919 */ /* 0x000e700000002100 */
[----:B------:R-:W-:-:S02]  /*f030*/  @UP0 ULDC.64 UR4, c[0x0][0x298] ;  /* 0x0000a60000040ab9 */ /* 0x000fc40000000a00 */
[----:B------:R-:W-:-:S03]  /*f040*/  @UP0 UIMAD.WIDE.U32 UR8, UR13, UR4, URZ ;  /* 0x000000040d0802a5 */ /* 0x000fc6000f8e003f */
[----:B------:R-:W-:Y:S02]  /*f050*/  UMOV UR4, 0x400 ;  /* 0x0000040000047882 */ /* 0x000fe40000000000 */
[----:B-1----:R-:W-:Y:S02]  /*f060*/  ULEA UR4, UR6, UR4, 0x18 ;  /* 0x0000000406047291 */ /* 0x002fe4000f8ec03f */
[----:B------:R-:W-:Y:S01]  /*f070*/  @UP0 UIMAD UR6, UR13, UR5, UR9 ;  /* 0x000000050d0602a4 */ /* 0x000fe2000f8e0209 */
[----:B------:R-:W-:-:S04]  /*f080*/  SHF.R.S32.HI R139, RZ, 0x1f, R140 ;  /* 0x0000001fff8b7819 */ /* 0x000fc8000001148c */
[----:B------:R-:W-:Y:S01]  /*f090*/  LEA.HI R139, R139, R140, RZ, 0x3 ;  /* 0x0000008c8b8b7211 */ /* 0x000fe200078f18ff */
[----:B---3--:R-:W1:Y:S04]  /*f0a0*/  SHFL.BFLY PT, R2, R8, 0x2, 0x1f ;  /* 0x0c401f0008027f89 */ /* 0x008e6800000e0000 */
[----:B----4-:R-:W3:Y:S04]  /*f0b0*/  SHFL.BFLY PT, R3, R7, 0x2, 0x1f ;  /* 0x0c401f0007037f89 */ /* 0x010ee800000e0000 */
[----:B------:R-:W4:Y:S04]  /*f0c0*/  SHFL.BFLY PT, R0, R6, 0x2, 0x1f ;  /* 0x0c401f0006007f89 */ /* 0x000f2800000e0000 */
[----:B--2---:R-:W2:Y:S01]  /*f0d0*/  SHFL.BFLY PT, R4, R5, 0x2, 0x1f ;  /* 0x0c401f0005047f89 */ /* 0x004ea200000e0000 */
[----:B-1----:R-:W-:Y:S01]  /*f0e0*/  FADD.FTZ R2, R2, R8 ;  /* 0x0000000802027221 */ /* 0x002fe20000010000 */
[----:B---3--:R-:W-:-:S04]  /*f0f0*/  FADD.FTZ R3, R3, R7 ;  /* 0x0000000703037221 */ /* 0x008fc80000010000 */
[----:B------:R-:W1:Y:S01]  /*f100*/  SHFL.BFLY PT, R8, R2, 0x1, 0x1f ;  /* 0x0c201f0002087f89 */ /* 0x000e6200000e0000 */
[----:B----4-:R-:W-:-:S03]  /*f110*/  FADD.FTZ R0, R0, R6 ;  /* 0x0000000600007221 */ /* 0x010fc60000010000 */
[----:B------:R-:W3:Y:S01]  /*f120*/  SHFL.BFLY PT, R6, R3, 0x1, 0x1f ;  /* 0x0c201f0003067f89 */ /* 0x000ee200000e0000 */
[----:B--2---:R-:W-:-:S03]  /*f130*/  FADD.FTZ R4, R4, R5 ;  /* 0x0000000504047221 */ /* 0x004fc60000010000 */
[----:B------:R-:W2:Y:S04]  /*f140*/  SHFL.BFLY PT, R5, R0, 0x1, 0x1f ;  /* 0x0c201f0000057f89 */ /* 0x000ea800000e0000 */
[----:B------:R-:W4:Y:S01]  /*f150*/  SHFL.BFLY PT, R7, R4, 0x1, 0x1f ;  /* 0x0c201f0004077f89 */ /* 0x000f2200000e0000 */
[----:B-1----:R-:W-:Y:S01]  /*f160*/  FADD.FTZ R2, R2, R8 ;  /* 0x0000000802027221 */ /* 0x002fe20000010000 */
[----:B------:R-:W-:-:S04]  /*f170*/  LOP3.LUT R8, R139, 0xfffffff8, RZ, 0xc0, !PT ;  /* 0xfffffff88b087812 */ /* 0x000fc800078ec0ff */
[----:B------:R-:W-:Y:S01]  /*f180*/  FSETP.NE.FTZ.AND P5, PT, R2, RZ, PT ;  /* 0x000000ff0200720b */ /* 0x000fe20003fb5000 */
[----:B---3-5:R-:W-:Y:S01]  /*f190*/  FADD.FTZ R136, R3, R6 ;  /* 0x0000000603887221 */ /* 0x028fe20000010000 */
[----:B------:R-:W-:Y:S01]  /*f1a0*/  IADD3 R140, -R8, R140, RZ ;  /* 0x0000008c088c7210 */ /* 0x000fe20007ffe1ff */
[----:B--2---:R-:W-:Y:S01]  /*f1b0*/  FADD.FTZ R137, R0, R5 ;  /* 0x0000000500897221 */ /* 0x004fe20000010000 */
        /* <DEDUP_REMOVED lines=84> */
.L_x_457:
        /* <DEDUP_REMOVED lines=25> */
.L_x_458:
        /* <DEDUP_REMOVED lines=137> */
[-C--:B------:R-:W-:Y:S01]  /*10120*/  IADD3 R2, R0, R67.reuse, RZ ;  /* 0x0000004300027210 */ /* 0x080fe20007ffe0ff */
        /* <DEDUP_REMOVED lines=193> */
.L_x_460:
[----:B------:R-:W-:Y:S05]  /*10d40*/  BSYNC B0 ;  /* 0x0000000000007941 */ /* 0x000fea0003800000 */
.L_x_459:
        /* <DEDUP_REMOVED lines=35> */
.L_x_462:
[----:B------:R-:W-:Y:S05]  /*10f80*/  BSYNC B0 ;  /* 0x0000000000007941 */ /* 0x000fea0003800000 */
.L_x_461:
        /* <DEDUP_REMOVED lines=23> */
.L_x_464:
[----:B------:R-:W-:Y:S05]  /*11100*/  BSYNC B0 ;  /* 0x0000000000007941 */ /* 0x000fea0003800000 */
.L_x_463:
        /* <DEDUP_REMOVED lines=22> */
.L_x_466:
[----:B------:R-:W-:Y:S05]  /*11270*/  BSYNC B0 ;  /* 0x0000000000007941 */ /* 0x000fea0003800000 */
.L_x_465:
        /* <DEDUP_REMOVED lines=21> */
.L_x_468:
[----:B------:R-:W-:Y:S05]  /*113d0*/  BSYNC B0 ;  /* 0x0000000000007941 */ /* 0x000fea0003800000 */
.L_x_467:
        /* <DEDUP_REMOVED lines=21> */
.L_x_470:
[----:B------:R-:W-:Y:S05]  /*11530*/  BSYNC B0 ;  /* 0x0000000000007941 */ /* 0x000fea0003800000 */
.L_x_469:
        /* <DEDUP_REMOVED lines=21> */
.L_x_472:
[----:B------:R-:W-:Y:S05]  /*11690*/  BSYNC B0 ;  /* 0x0000000000007941 */ /* 0x000fea0003800000 */
.L_x_471:
        /* <DEDUP_REMOVED lines=21> */
.L_x_474:
[----:B------:R-:W-:Y:S05]  /*117f0*/  BSYNC B0 ;  /* 0x0000000000007941 */ /* 0x000fea0003800000 */
.L_x_473:
[----:B-12---:R1:W2:Y:S01]  /*11800*/  LDS.128 R12, [R243+0x7800] ;  /* 0x00780000f30c7984 */ /* 0x0062a20000000c00 */
        /* <DEDUP_REMOVED lines=16> */
[----:B----4-:R4:W-:Y:S01]  /*11910*/  @!P1 STG.E.128 desc[UR20][R2.64], R28 ;  /* 0x0000001c02009986 */ /* 0x0109e2000c101d14 */
[----:B------:R-:W-:Y:S05]  /*11920*/  @P0 EXIT ;  /* 0x000000000000094d */ /* 0x000fea0003800000 */
[----:B--2---:R-:W-:Y:S01]  /*11930*/  STG.E.128 desc[UR20][R2.64+0x80], R12 ;  /* 0x0000800c02007986 */ /* 0x004fe2000c101d14 */
[----:B------:R-:W-:Y:S05]  /*11940*/  EXIT ;  /* 0x000000000000794d */ /* 0x000fea0003800000 */
.L_x_415:
        /* <DEDUP_REMOVED lines=87> */
.L_x_476:
[----:B------:R-:W-:Y:S05]  /*11ec0*/  BSYNC B0 ;  /* 0x0000000000007941 */ /* 0x000fea0003800000 */
.L_x_475:
        /* <DEDUP_REMOVED lines=21> */
.L_x_478:
[----:B------:R-:W-:Y:S05]  /*12020*/  BSYNC B0 ;  /* 0x0000000000007941 */ /* 0x000fea0003800000 */
.L_x_477:
        /* <DEDUP_REMOVED lines=21> */
.L_x_480:
[----:B------:R-:W-:Y:S05]  /*12180*/  BSYNC B0 ;  /* 0x0000000000007941 */ /* 0x000fea0003800000 */
.L_x_479:
        /* <DEDUP_REMOVED lines=21> */
.L_x_482:
[----:B------:R-:W-:Y:S05]  /*122e0*/  BSYNC B0 ;  /* 0x0000000000007941 */ /* 0x000fea0003800000 */
.L_x_481:
        /* <DEDUP_REMOVED lines=20> */
.L_x_484:
[----:B------:R-:W-:Y:S05]  /*12430*/  BSYNC B0 ;  /* 0x0000000000007941 */ /* 0x000fea0003800000 */
.L_x_483:
        /* <DEDUP_REMOVED lines=20> */
.L_x_486:
[----:B------:R-:W-:Y:S05]  /*12580*/  BSYNC B0 ;  /* 0x0000000000007941 */ /* 0x000fea0003800000 */
.L_x_485:
        /* <DEDUP_REMOVED lines=20> */
.L_x_488:
[----:B------:R-:W-:Y:S05]  /*126d0*/  BSYNC B0 ;  /* 0x0000000000007941 */ /* 0x000fea0003800000 */
.L_x_487:
        /* <DEDUP_REMOVED lines=20> */
.L_x_490:
[----:B------:R-:W-:Y:S05]  /*12820*/  BSYNC B0 ;  /* 0x0000000000007941 */ /* 0x000fea0003800000 */
.L_x_489:
        /* <DEDUP_REMOVED lines=10> */
.L_x_492:
[----:B------:R-:W-:Y:S05]  /*128d0*/  BSYNC B0 ;  /* 0x0000000000007941 */ /* 0x000fea0003800000 */
.L_x_491:
        /* <DEDUP_REMOVED lines=15> */
.L_x_494:
[----:B------:R-:W-:Y:S05]  /*129d0*/  BSYNC B0 ;  /* 0x0000000000007941 */ /* 0x000fea0003800000 */
.L_x_493:
        /* <DEDUP_REMOVED lines=10> */
.L_x_496:
[----:B------:R-:W-:Y:S05]  /*12a80*/  BSYNC B0 ;  /* 0x0000000000007941 */ /* 0x000fea0003800000 */
.L_x_495:
        /* <DEDUP_REMOVED lines=10> */
.L_x_498:
[----:B------:R-:W-:Y:S05]  /*12b30*/  BSYNC B0 ;  /* 0x0000000000007941 */ /* 0x000fea0003800000 */
.L_x_497:
        /* <DEDUP_REMOVED lines=10> */
.L_x_500:
[----:B------:R-:W-:Y:S05]  /*12be0*/  BSYNC B0 ;  /* 0x0000000000007941 */ /* 0x000fea0003800000 */
.L_x_499:
        /* <DEDUP_REMOVED lines=10> */
.L_x_502:
[----:B------:R-:W-:Y:S05]  /*12c90*/  BSYNC B0 ;  /* 0x0000000000007941 */ /* 0x000fea0003800000 */
.L_x_501:
        /* <DEDUP_REMOVED lines=10> */
.L_x_504:
[----:B------:R-:W-:Y:S05]  /*12d40*/  BSYNC B0 ;  /* 0x0000000000007941 */ /* 0x000fea0003800000 */
.L_x_503:
        /* <DEDUP_REMOVED lines=10> */
.L_x_505:
        /* <DEDUP_REMOVED lines=9> */
.L_x_2922:


//--------------------- .text._ZN5flash16flash_fwd_kernelI23Flash_fwd_kernel_traitsILi128ELi128ELi64ELi4ELb0ELb0EN7cutlass6half_tE19Flash_kernel_traitsILi128ELi128ELi64ELi4ES3_EELb0ELb0ELb1ELb0ELb0ELb1ELb0ELb0EEEvNS_16Flash_fwd_paramsE --------------------------
	.section	.text._ZN5flash16flash_fwd_kernelI23Flash_fwd_kernel_traitsILi128ELi128ELi64ELi4ELb0ELb0EN7cutlass6half_tE19Flash_kernel_traitsILi128ELi128ELi64ELi4ES3_EELb0ELb0ELb1ELb0ELb0ELb1ELb0ELb0EEEvNS_16Flash_fwd_paramsE,"ax",@progbits
	.align	128
        .global         _ZN5flash16flash_fwd_kernelI23Flash_fwd_kernel_traitsILi128ELi128ELi64ELi4ELb0ELb0EN7cutlass6half_tE19Flash_kernel_traitsILi128ELi128ELi64ELi4ES3_EELb0ELb0ELb1ELb0ELb0ELb1ELb0ELb0EEEvNS_16Flash_fwd_paramsE
        .type           _ZN5flash16flash_fwd_kernelI23Flash_fwd_kernel_traitsILi128ELi128ELi64ELi4ELb0ELb0EN7cutlass6half_tE19Flash_kernel_traitsILi128ELi128ELi64ELi4ES3_EELb0ELb0ELb1ELb0ELb0ELb1ELb0ELb0EEEvNS_16Flash_fwd_paramsE,@function
        .size           _ZN5flash16flash_fwd_kernelI23Flash_fwd_kernel_traitsILi128ELi128ELi64ELi4ELb0ELb0EN7cutlass6half_tE19Flash_kernel_traitsILi128ELi128ELi64ELi4ES3_EELb0ELb0ELb1ELb0ELb0ELb1ELb0ELb0EEEvNS_16Flash_fwd_paramsE,(.L_x_2923 - _ZN5flash16flash_fwd_kernelI23Flash_fwd_kernel_traitsILi128ELi128ELi64ELi4ELb0ELb0EN7cutlass6half_tE19Flash_kernel_traitsILi128ELi128ELi64ELi4ES3_EELb0ELb0ELb1ELb0ELb0ELb1ELb0ELb0EEEvNS_16Flash_fwd_paramsE)
        .other          _ZN5flash16flash_fwd_kernelI23Flash_fwd_kernel_traitsILi128ELi128ELi64ELi4ELb0ELb0EN7cutlass6half_tE19Flash_kernel_traitsILi128ELi128ELi64ELi4ES3_EELb0ELb0ELb1ELb0ELb0ELb1ELb0ELb0EEEvNS_16Flash_fwd_paramsE,@"STO_CUDA_ENTRY STV_DEFAULT"
_ZN5flash16flash_fwd_kernelI23Flash_fwd_kernel_traitsILi128ELi128ELi64ELi4ELb0ELb0EN7cutlass6half_tE19Flash_kernel_traitsILi128ELi128ELi64ELi4ES3_EELb0ELb0ELb1ELb0ELb0ELb1ELb0ELb0EEEvNS_16Flash_fwd_paramsE:
.text._ZN5flash16flash_fwd_kernelI23Flash_fwd_kernel_traitsILi128ELi128ELi64ELi4ELb0ELb0EN7cutlass6half_tE19Flash_kernel_traitsILi128ELi128ELi64ELi4ES3_EELb0ELb0ELb1ELb0ELb0ELb1ELb0ELb0EEEvNS_16Flash_fwd_paramsE:
        /* <DEDUP_REMOVED lines=55> */
.L_x_506:
[----:B------:R-:W-:-:S05]  /*0370*/  ULDC UR8, c[0x0][0x2c8] ;  /* 0x0000b20000087ab9 */ /* 0x000fca0000000800 */
.L_x_507:
        /* <DEDUP_REMOVED lines=19> */
[----:B------:R-:W-:Y:S10]  /*04b0*/  @!P0 EXIT ;  /* 0x000000000000894d */ /* 0x000ff40003800000 */
[----:B------:R-:W-:Y:S01]  /*04c0*/  @!UP2 UIADD3 UR5, UR6, UR8, -UR15 ;  /* 0x000000080605a290 */ /* 0x000fe2000fffe80f */
[----:B------:R-:W1:Y:S01]  /*04d0*/  S2R R148, SR_TID.X ;  /* 0x0000000000947919 */ /* 0x000e620000002100 */
[----:B------:R-:W-:Y:S02]  /*04e0*/  UIADD3 UR7, -UR25, 0xbf, UR24 ;  /* 0x000000bf19077890 */ /* 0x000fe4000fffe118 */
[----:B------:R-:W-:Y:S01]  /*04f0*/  UIADD3 UR11, UR5, UR24, -UR25 ;  /* 0x00000018050b7290 */ /* 0x000fe2000fffe819 */
[----:B------:R-:W-:Y:S01]  /*0500*/  ULDC UR23, c[0x0][0x394] ;  /* 0x0000e50000177ab9 */ /* 0x000fe20000000800 */
[----:B------:R-:W-:Y:S01]  /*0510*/  ULDC UR22, c[0x0][0x398] ;  /* 0x0000e60000167ab9 */ /* 0x000fe20000000800 */
[----:B------:R-:W-:Y:S02]  /*0520*/  UIADD3 UR9, UR5, 0x3f, URZ ;  /* 0x0000003f05097890 */ /* 0x000fe4000fffe03f */
[----:B------:R-:W-:Y:S02]  /*0530*/  UIADD3 UR7, UR7, UR22, UR5 ;  /* 0x0000001607077290 */ /* 0x000fe4000fffe005 */
[----:B------:R-:W-:-:S02]  /*0540*/  UIADD3 UR11, UR11, -UR23, URZ ;  /* 0x800000170b0b7290 */ /* 0x000fc4000fffe03f */
[----:B------:R-:W-:Y:S02]  /*0550*/  USHF.R.S32.HI UR8, URZ, 0x1f, UR9 ;  /* 0x0000001f3f087899 */ /* 0x000fe40008011409 */
[----:B------:R-:W-:Y:S02]  /*0560*/  USHF.R.S32.HI UR6, URZ, 0x1f, UR7 ;  /* 0x0000001f3f067899 */ /* 0x000fe40008011407 */
[----:B------:R-:W-:Y:S02]  /*0570*/  USHF.R.S32.HI UR10, URZ, 0x1f, UR11 ;  /* 0x0000001f3f0a7899 */ /* 0x000fe4000801140b */
[----:B------:R-:W-:Y:S02]  /*0580*/  ULEA.HI UR8, UR8, UR9, URZ, 0x6 ;  /* 0x0000000908087291 */ /* 0x000fe4000f8f303f */
[----:B------:R-:W-:Y:S02]  /*0590*/  ULEA.HI UR6, UR6, UR7, URZ, 0x6 ;  /* 0x0000000706067291 */ /* 0x000fe4000f8f303f */
[----:B------:R-:W-:-:S02]  /*05a0*/  ULEA.HI UR10, UR10, UR11, URZ, 0x6 ;  /* 0x0000000b0a0a7291 */ /* 0x000fc4000f8f303f */
[----:B------:R-:W-:Y:S02]  /*05b0*/  USHF.R.S32.HI UR8, URZ, 0x6, UR8 ;  /* 0x000000063f087899 */ /* 0x000fe40008011408 */
[----:B------:R-:W-:Y:S02]  /*05c0*/  USHF.R.S32.HI UR6, URZ, 0x6, UR6 ;  /* 0x000000063f067899 */ /* 0x000fe40008011406 */
[----:B------:R-:W-:Y:S02]  /*05d0*/  USHF.R.S32.HI UR10, URZ, 0x6, UR10 ;  /* 0x000000063f0a7899 */ /* 0x000fe4000801140a */
[----:B------:R-:W-:Y:S02]  /*05e0*/  UISETP.LT.AND UP0, UPT, UR8, UR6, UPT ;  /* 0x000000060800728c */ /* 0x000fe4000bf01270 */
[----:B------:R-:W-:Y:S02]  /*05f0*/  UISETP.LT.AND UP1, UPT, URZ, UR10, UPT ;  /* 0x0000000a3f00728c */ /* 0x000fe4000bf21270 */
[----:B------:R-:W-:-:S02]  /*0600*/  USEL UR19, UR8, UR6, UP0 ;  /* 0x0000000608137287 */ /* 0x000fc40008000000 */
[----:B------:R-:W-:-:S04]  /*0610*/  USEL UR13, URZ, UR10, !UP1 ;  /* 0x0000000a3f0d7287 */ /* 0x000fc8000c800000 */
[----:B------:R-:W-:-:S06]  /*0620*/  UISETP.GT.AND UP0, UPT, UR19, UR13, UPT ;  /* 0x0000000d1300728c */ /* 0x000fcc000bf04270 */
[----:B------:R-:W-:-:S13]  /*0630*/  PLOP3.LUT P0, PT, PT, PT, UP0, 0x80, 0x0 ;  /* 0x000000000000781c */ /* 0x000fda0003f0f008 */
[----:B-1----:R-:W-:Y:S05]  /*0640*/  @P0 BRA `(.L_x_508) ;  /* 0x0000001000c40947 */ /* 0x002fea0003800000 */
[----:B------:R-:W-:Y:S01]  /*0650*/  UISETP.NE.AND UP1, UPT, UR16, -0x1, UPT ;  /* 0xffffffff1000788c */ /* 0x000fe2000bf25270 */
[----:B------:R-:W-:Y:S01]  /*0660*/  SHF.R.S32.HI R8, RZ, 0x1f, R148 ;  /* 0x0000001fff087819 */ /* 0x000fe20000011494 */
[----:B------:R-:W-:Y:S01]  /*0670*/  ULDC.U8 UR5, c[0x0][0x3d9] ;  /* 0x0000f64000057ab9 */ /* 0x000fe20000000000 */
[----:B------:R-:W-:Y:S01]  /*0680*/  USHF.R.S32.HI UR15, URZ, 0x1f, UR4 ;  /* 0x0000001f3f0f7899 */ /* 0x000fe20008011404 */
[----:B------:R-:W-:Y:S01]  /*0690*/  LOP3.LUT P1, RZ, R148, 0x7, RZ, 0xc0, !PT ;  /* 0x0000000794ff7812 */ /* 0x000fe2000782c0ff */
[----:B------:R-:W-:Y:S01]  /*06a0*/  UISETP.NE.AND UP2, UPT, UR5, URZ, UPT ;  /* 0x0000003f0500728c */ /* 0x000fe2000bf45270 */
[----:B------:R-:W-:Y:S01]  /*06b0*/  LEA.HI R8, R8, R148, RZ, 0x3 ;  /* 0x0000009408087211 */ /* 0x000fe200078f18ff */
[----:B------:R-:W-:Y:S01]  /*06c0*/  UIADD3 UR25, -UR24, UR25, URZ ;  /* 0x0000001918197290 */ /* 0x000fe2000fffe13f */
[----:B------:R-:W-:Y:S01]  /*06d0*/  IMAD.U32 R6, RZ, RZ, UR17 ;  /* 0x00000011ff067e24 */ /* 0x000fe2000f8e00ff */
[----:B------:R-:W-:Y:S01]  /*06e0*/  UMOV UR22, URZ ;  /* 0x0000003f00167c82 */ /* 0x000fe20008000000 */
[----:B------:R-:W-:Y:S01]  /*06f0*/  LOP3.LUT R0, R8, 0x1ffffff8, RZ, 0xc0, !PT ;  /* 0x1ffffff808007812 */ /* 0x000fe200078ec0ff */
[----:B------:R-:W-:Y:S01]  /*0700*/  @UP1 ULDC.64 UR8, c[0x0][0x298] ;  /* 0x0000a60000081ab9 */ /* 0x000fe20000000a00 */
[----:B------:R-:W-:Y:S01]  /*0710*/  @!UP1 USHF.R.S32.HI UR12, URZ, 0x1f, UR14 ;  /* 0x0000001f3f0c9899 */ /* 0x000fe2000801140e */
[----:B------:R-:W-:Y:S01]  /*0720*/  SHF.R.S32.HI R8, RZ, 0x3, R8 ;  /* 0x00000003ff087819 */ /* 0x000fe20000011408 */
[----:B------:R-:W-:Y:S01]  /*0730*/  @UP1 UIMAD.WIDE.U32 UR10, UR16, UR8, URZ ;  /* 0x00000008100a12a5 */ /* 0x000fe2000f8e003f */
[----:B------:R-:W-:Y:S01]  /*0740*/  IMAD.IADD R0, R148, 0x1, -R0 ;  /* 0x0000000194007824 */ /* 0x000fe200078e0a00 */
[----:B------:R-:W-:Y:S01]  /*0750*/  @!UP1 ULDC.64 UR6, c[0x0][0x290] ;  /* 0x0000a40000069ab9 */ /* 0x000fe20000000a00 */
[----:B------:R-:W-:Y:S01]  /*0760*/  ISETP.GE.AND P2, PT, R8, UR25, PT ;  /* 0x0000001908007c0c */ /* 0x000fe2000bf46270 */
[----:B------:R-:W-:Y:S01]  /*0770*/  @UP1 UIMAD UR9, UR16, UR9, UR11 ;  /* 0x00000009100912a4 */ /* 0x000fe2000f8e020b */
[----:B------:R-:W-:Y:S01]  /*0780*/  IMAD.SHL.U32 R0, R0, 0x8, RZ ;  /* 0x0000000800007824 */ /* 0x000fe200078e00ff */
[----:B------:R-:W-:Y:S01]  /*0790*/  @!UP1 UIMAD UR8, UR12, UR6, URZ ;  /* 0x000000060c0892a4 */ /* 0x000fe2000f8e023f */
[----:B------:R-:W-:Y:S01]  /*07a0*/  SHF.R.S32.HI R9, RZ, 0x1f, R8 ;  /* 0x0000001fff097819 */ /* 0x000fe20000011408 */
[----:B------:R-:W-:Y:S01]  /*07b0*/  ULDC.U8 UR11, c[0x0][0x3d8] ;  /* 0x0000f600000b7ab9 */ /* 0x000fe20000000000 */
[----:B------:R-:W-:Y:S01]  /*07c0*/  @!UP1 UIMAD.WIDE.U32 UR12, UR14, UR6, URZ ;  /* 0x000000060e0c92a5 */ /* 0x000fe2000f8e003f */
[C---:B------:R-:W-:Y:S01]  /*07d0*/  VIADD R14, R8.reuse, 0x10 ;  /* 0x00000010080e7836 */ /* 0x040fe20000000000 */
[----:B------:R-:W-:Y:S01]  /*07e0*/  UISETP.NE.AND UP3, UPT, UR11, URZ, UPT ;  /* 0x0000003f0b00728c */ /* 0x000fe2000bf65270 */
[C---:B------:R-:W-:Y:S01]  /*07f0*/  VIADD R15, R8.reuse, 0x20 ;  /* 0x00000020080f7836 */ /* 0x040fe20000000000 */
[----:B------:R-:W-:Y:S01]  /*0800*/  UISETP.NE.AND UP0, UPT, UR11, URZ, !UP2 ;  /* 0x0000003f0b00728c */ /* 0x000fe2000d705270 */
[C---:B------:R-:W-:Y:S01]  /*0810*/  VIADD R16, R8.reuse, 0x30 ;  /* 0x0000003008107836 */ /* 0x040fe20000000000 */
[----:B------:R-:W-:Y:S01]  /*0820*/  @!UP1 UIMAD UR8, UR14, UR7, UR8 ;  /* 0x000000070e0892a4 */ /* 0x000fe2000f8e0208 */
[C---:B------:R-:W-:Y:S01]  /*0830*/  VIADD R18, R8.reuse, 0x40 ;  /* 0x0000004008127836 */ /* 0x040fe20000000000 */
[----:B------:R-:W-:Y:S01]  /*0840*/  UISETP.NE.OR UP3, UPT, UR5, URZ, !UP3 ;  /* 0x0000003f0500728c */ /* 0x000fe2000df65670 */
[----:B------:R-:W-:Y:S01]  /*0850*/  BSSY B0, `(.L_x_509) ;  /* 0x0000036000007945 */ /* 0x000fe20003800000 */
[----:B------:R-:W-:Y:S01]  /*0860*/  @!UP1 UIADD3 UR9, UR13, UR8, URZ ;  /* 0x000000080d099290 */ /* 0x000fe2000fffe03f */
[----:B------:R-:W-:Y:S01]  /*0870*/  ISETP.GE.OR P5, PT, R8, UR25, P1 ;  /* 0x0000001908007c0c */ /* 0x000fe20008fa6670 */
[----:B------:R-:W-:Y:S01]  /*0880*/  @!UP1 UMOV UR10, UR12 ;  /* 0x0000000c000a9c82 */ /* 0x000fe20008000000 */
[----:B------:R-:W-:Y:S01]  /*0890*/  @UP2 ULDC.64 UR6, c[0x0][0x2c0] ;  /* 0x0000b00000062ab9 */ /* 0x000fe20000000a00 */
[----:B------:R-:W-:Y:S01]  /*08a0*/  IADD3 R2, P0, R0, UR10, RZ ;  /* 0x0000000a00027c10 */ /* 0x000fe2000ff1e0ff */
[----:B------:R-:W-:Y:S01]  /*08b0*/  @UP2 UIMAD UR18, UR7, UR6, URZ ;  /* 0x00000006071222a4 */ /* 0x000fe2000f8e023f */
[----:B------:R-:W-:Y:S01]  /*08c0*/  ISETP.GE.AND P4, PT, R14, UR25, PT ;  /* 0x000000190e007c0c */ /* 0x000fe2000bf86270 */
[----:B------:R-:W-:Y:S01]  /*08d0*/  @!UP2 ULDC UR8, c[0x0][0x2c4] ;  /* 0x0000b1000008aab9 */ /* 0x000fe20000000800 */
[----:B------:R-:W-:Y:S01]  /*08e0*/  ULDC.64 UR6, c[0x0][0x2a0] ;  /* 0x0000a80000067ab9 */ /* 0x000fe20000000a00 */
[----:B------:R-:W-:Y:S01]  /*08f0*/  LEA.HI.X.SX32 R3, R0, UR9, 0x1, P0 ;  /* 0x0000000900037c11 */ /* 0x000fe200080f0eff */
[----:B------:R-:W-:Y:S01]  /*0900*/  @!UP2 ULDC UR5, c[0x0][0x270] ;  /* 0x00009c000005aab9 */ /* 0x000fe20000000800 */
[----:B------:R-:W-:Y:S01]  /*0910*/  @UP0 ULDC UR8, c[0x0][0x2e4] ;  /* 0x0000b90000080ab9 */ /* 0x000fe20000000800 */
[----:B------:R-:W-:Y:S01]  /*0920*/  @UP2 UMOV UR9, 0x1 ;  /* 0x0000000100092882 */ /* 0x000fe20000000000 */
[----:B------:R-:W-:Y:S01]  /*0930*/  UIMAD UR15, UR15, UR6, URZ ;  /* 0x000000060f0f72a4 */ /* 0x000fe2000f8e023f */
[----:B------:R-:W-:Y:S01]  /*0940*/  IMAD.U32 R0, RZ, RZ, UR6 ;  /* 0x00000006ff007e24 */ /* 0x000fe2000f8e00ff */
[----:B------:R-:W-:Y:S01]  /*0950*/  @!UP2 UIMAD UR9, UR8, UR5, URZ ;  /* 0x000000050809a2a4 */ /* 0x000fe2000f8e023f */
[----:B------:R-:W-:Y:S01]  /*0960*/  ISETP.GE.AND P3, PT, R15, UR25, PT ;  /* 0x000000190f007c0c */ /* 0x000fe2000bf66270 */
[----:B------:R-:W-:Y:S01]  /*0970*/  @!UP3 ULDC UR6, c[0x0][0x2c4] ;  /* 0x0000b1000006bab9 */ /* 0x000fe20000000800 */
[----:B------:R-:W-:Y:S01]  /*0980*/  @UP2 ULDC UR10, c[0x0][0x2c0] ;  /* 0x0000b000000a2ab9 */ /* 0x000fe20000000800 */
[----:B------:R-:W-:Y:S01]  /*0990*/  @!UP3 UIMAD UR6, UR14, UR6, URZ ;  /* 0x000000060e06b2a4 */ /* 0x000fe2000f8e023f */
[----:B------:R-:W-:Y:S01]  /*09a0*/  IMAD.WIDE.U32 R12, R0, UR4, R2 ;  /* 0x00000004000c7c25 */ /* 0x000fe2000f8e0002 */
[----:B------:R-:W-:Y:S01]  /*09b0*/  UIMAD UR9, UR14, UR9, URZ ;  /* 0x000000090e0972a4 */ /* 0x000fe2000f8e023f */
[----:B------:R-:W-:Y:S01]  /*09c0*/  ISETP.GE.AND P0, PT, R16, UR25, PT ;  /* 0x0000001910007c0c */ /* 0x000fe2000bf06270 */
[----:B------:R-:W-:Y:S01]  /*09d0*/  @!UP3 USEL UR6, UR6, UR16, !UP1 ;  /* 0x000000100606b287 */ /* 0x000fe2000c800000 */
[----:B------:R-:W-:Y:S01]  /*09e0*/  ISETP.GE.AND P6, PT, R18, UR25, PT ;  /* 0x0000001912007c0c */ /* 0x000fe2000bfc6270 */
[----:B------:R-:W-:Y:S01]  /*09f0*/  USEL UR9, UR9, URZ, UP3 ;  /* 0x0000003f09097287 */ /* 0x000fe20009800000 */
[----:B------:R-:W-:Y:S01]  /*0a00*/  IMAD.WIDE R6, R6, 0x80, R8 ;  /* 0x0000008006067825 */ /* 0x000fe200078e0208 */
[----:B------:R-:W-:Y:S01]  /*0a10*/  @!UP2 UMOV UR10, 0x1 ;  /* 0x00000001000aa882 */ /* 0x000fe20000000000 */
[----:B------:R-:W-:Y:S01]  /*0a20*/  @!UP2 UMOV UR18, UR8 ;  /* 0x000000080012ac82 */ /* 0x000fe20008000000 */
[----:B------:R-:W-:Y:S01]  /*0a30*/  UIMAD UR24, UR24, UR10, URZ ;  /* 0x0000000a181872a4 */ /* 0x000fe2000f8e023f */
[----:B------:R-:W-:Y:S01]  /*0a40*/  VIADD R20, R8, 0x50 ;  /* 0x0000005008147836 */ /* 0x000fe20000000000 */
[----:B------:R-:W-:Y:S01]  /*0a50*/  UIMAD UR18, UR4, UR18, UR9 ;  /* 0x00000012041272a4 */ /* 0x000fe2000f8e0209 */
[----:B------:R-:W-:Y:S01]  /*0a60*/  UMOV UR23, URZ ;  /* 0x0000003f00177c82 */ /* 0x000fe20008000000 */
[----:B------:R-:W-:Y:S01]  /*0a70*/  UIMAD UR7, UR4, UR7, UR15 ;  /* 0x00000007040772a4 */ /* 0x000fe2000f8e020f */
[----:B------:R-:W-:Y:S01]  /*0a80*/  @!UP3 UMOV UR22, UR6 ;  /* 0x000000060016bc82 */ /* 0x000fe20008000000 */
[----:B------:R-:W-:-:S02]  /*0a90*/  @!UP3 USHF.R.S32.HI UR23, URZ, 0x1f, UR6 ;  /* 0x0000001f3f17b899 */ /* 0x000fc40008011406 */
[----:B------:R-:W-:Y:S02]  /*0aa0*/  USHF.R.S32.HI UR4, URZ, 0x1f, UR24 ;  /* 0x0000001f3f047899 */ /* 0x000fe40008011418 */
        /* <DEDUP_REMOVED lines=16> */
.L_x_510:
[----:B------:R-:W-:Y:S05]  /*0bb0*/  BSYNC B0 ;  /* 0x0000000000007941 */ /* 0x000fea0003800000 */
.L_x_509:
        /* <DEDUP_REMOVED lines=18> */
.L_x_512:
[----:B------:R-:W-:Y:S05]  /*0ce0*/  BSYNC B0 ;  /* 0x0000000000007941 */ /* 0x000fea0003800000 */
.L_x_511:
        /* <DEDUP_REMOVED lines=18> */
.L_x_514:
[----:B------:R-:W-:Y:S05]  /*0e10*/  BSYNC B0 ;  /* 0x0000000000007941 */ /* 0x000fea0003800000 */
.L_x_513:
        /* <DEDUP_REMOVED lines=17> */
.L_x_516:
[----:B------:R-:W-:Y:S05]  /*0f30*/  BSYNC B0 ;  /* 0x0000000000007941 */ /* 0x000fea0003800000 */
.L_x_515:
        /* <DEDUP_REMOVED lines=17> */
.L_x_518:
[----:B------:R-:W-:Y:S05]  /*1050*/  BSYNC B0 ;  /* 0x0000000000007941 */ /* 0x000fea0003800000 */
.L_x_517:
        /* <DEDUP_REMOVED lines=17> */
.L_x_520:
[----:B------:R-:W-:Y:S05]  /*1170*/  BSYNC B0 ;  /* 0x0000000000007941 */ /* 0x000fea0003800000 */
.L_x_519:
        /* <DEDUP_REMOVED lines=16> */
.L_x_522:
[----:B------:R-:W-:Y:S05]  /*1280*/  BSYNC B0 ;  /* 0x0000000000007941 */ /* 0x000fea0003800000 */
.L_x_521:
        /* <DEDUP_REMOVED lines=16> */
.L_x_524:
[----:B------:R-:W-:Y:S05]  /*1390*/  BSYNC B0 ;  /* 0x0000000000007941 */ /* 0x000fea0003800000 */
.L_x_523:
        /* <DEDUP_REMOVED lines=10> */
.L_x_526:
[----:B------:R-:W-:Y:S05]  /*1440*/  BSYNC B0 ;  /* 0x0000000000007941 */ /* 0x000fea0003800000 */
.L_x_525:
        /* <DEDUP_REMOVED lines=15> */
.L_x_528:
[----:B------:R-:W-:Y:S05]  /*1540*/  BSYNC B0 ;  /* 0x0000000000007941 */ /* 0x000fea0003800000 */
.L_x_527:
        /* <DEDUP_REMOVED lines=10> */
.L_x_530:
[----:B------:R-:W-:Y:S05]  /*15f0*/  BSYNC B0 ;  /* 0x0000000000007941 */ /* 0x000fea0003800000 */
.L_x_529:
        /* <DEDUP_REMOVED lines=10> */
.L_x_532:
[----:B------:R-:W-:Y:S05]  /*16a0*/  BSYNC B0 ;  /* 0x0000000000007941 */ /* 0x000fea0003800000 */
.L_x_531:
        /* <DEDUP_REMOVED lines=10> */
.L_x_534:
[----:B------:R-:W-:Y:S05]  /*1750*/  BSYNC B0 ;  /* 0x0000000000007941 */ /* 0x000fea0003800000 */
.L_x_533:
        /* <DEDUP_REMOVED lines=10> */
.L_x_536:
[----:B------:R-:W-:Y:S05]  /*1800*/  BSYNC B0 ;  /* 0x0000000000007941 */ /* 0x000fea0003800000 */
.L_x_535:
        /* <DEDUP_REMOVED lines=10> */
.L_x_538:
[----:B------:R-:W-:Y:S05]  /*18b0*/  BSYNC B0 ;  /* 0x0000000000007941 */ /* 0x000fea0003800000 */
.L_x_537:
        /* <DEDUP_REMOVED lines=10> */
.L_x_508:
[----:B------:R-:W1:Y:S01]  /*1960*/  LDC R15, c[0x0][0x278] ;  /* 0x00009e00ff0f7b82 */ /* 0x000e620000000800 */
[----:B------:R-:W2:Y:S01]  /*1970*/  S2R R4, SR_CTAID.Z ;  /* 0x0000000000047919 */ /* 0x000ea20000002700 */
[----:B------:R-:W-:Y:S01]  /*1980*/  SHF.R.S32.HI R41, RZ, 0x1f, R148 ;  /* 0x0000001fff297819 */ /* 0x000fe20000011494 */
[----:B------:R-:W-:Y:S02]  /*1990*/  UISETP.NE.AND UP0, UPT, UR16, -0x1, UPT ;  /* 0xffffffff1000788c */ /* 0x000fe4000bf05270 */
[----:B------:R-:W-:Y:S02]  /*19a0*/  UIADD3 UR12, -UR24, UR25, URZ ;  /* 0x00000019180c7290 */ /* 0x000fe4000fffe13f */
[----:B------:R-:W-:-:S07]  /*19b0*/  UIADD3 UR18, UR19, -0x1, URZ ;  /* 0xffffffff13127890 */ /* 0x000fce000fffe03f */
[----:B------:R-:W-:Y:S01]  /*19c0*/  @UP0 ULDC.64 UR6, c[0x0][0x240] ;  /* 0x0000900000060ab9 */ /* 0x000fe20000000a00 */
[----:B------:R-:W-:Y:S02]  /*19d0*/  @!UP0 USHF.R.S32.HI UR9, URZ, 0x1f, UR14 ;  /* 0x0000001f3f098899 */ /* 0x000fe4000801140e */
[----:B------:R-:W-:-:S04]  /*19e0*/  @UP0 UIMAD.WIDE.U32 UR10, UR16, UR6, URZ ;  /* 0x00000006100a02a5 */ /* 0x000fc8000f8e003f */
[----:B------:R-:W-:Y:S01]  /*19f0*/  @UP0 UIMAD UR8, UR16, UR7, UR11 ;  /* 0x00000007100802a4 */ /* 0x000fe2000f8e020b */
[----:B-1----:R-:W-:Y:S02]  /*1a00*/  IABS R0, R15 ;  /* 0x0000000f00007213 */ /* 0x002fe40000000000 */
[----:B------:R-:W-:Y:S01]  /*1a10*/  @!UP0 ULDC.64 UR6, c[0x0][0x228] ;  /* 0x00008a0000068ab9 */ /* 0x000fe20000000a00 */
[----:B------:R-:W-:Y:S01]  /*1a20*/  ISETP.NE.AND P2, PT, R15, RZ, PT ;  /* 0x000000ff0f00720c */ /* 0x000fe20003f45270 */
[----:B------:R-:W-:Y:S01]  /*1a30*/  @!UP0 UIMAD UR9, UR9, UR6, URZ ;  /* 0x00000006090982a4 */ /* 0x000fe2000f8e023f */
[----:B------:R-:W-:Y:S01]  /*1a40*/  IMAD.MOV.U32 R10, RZ, RZ, R0 ;  /* 0x000000ffff0a7224 */ /* 0x000fe200078e0000 */
[----:B------:R-:W-:Y:S02]  /*1a50*/  @!UP0 UIMAD.WIDE.U32 UR26, UR14, UR6, URZ ;  /* 0x000000060e1a82a5 */ /* 0x000fe4000f8e003f */
[----:B------:R-:W-:Y:S01]  /*1a60*/  @!UP0 UIMAD UR7, UR14, UR7, UR9 ;  /* 0x000000070e0782a4 */ /* 0x000fe2000f8e0209 */
[----:B------:R-:W1:Y:S01]  /*1a70*/  I2F.RP R2, R10 ;  /* 0x0000000a00027306 */ /* 0x000e620000209400 */
[----:B--2---:R-:W-:Y:S01]  /*1a80*/  IABS R4, R4 ;  /* 0x0000000400047213 */ /* 0x004fe20000000000 */
[----:B------:R-:W-:-:S02]  /*1a90*/  USHF.R.S32.HI UR9, URZ, 0x1f, UR4 ;  /* 0x0000001f3f097899 */ /* 0x000fc40008011404 */
[----:B------:R-:W-:Y:S01]  /*1aa0*/  @!UP0 UIADD3 UR8, UR27, UR7, URZ ;  /* 0x000000071b088290 */ /* 0x000fe2000fffe03f */
[----:B------:R-:W-:Y:S02]  /*1ab0*/  @!UP0 UMOV UR10, UR26 ;  /* 0x0000001a000a8c82 */ /* 0x000fe40008000000 */
[----:B------:R-:W-:Y:S01]  /*1ac0*/  ULDC.64 UR6, c[0x0][0x258] ;  /* 0x0000960000067ab9 */ /* 0x000fe20000000a00 */
[----:B------:R-:W-:Y:S01]  /*1ad0*/  UIMAD UR26, UR18, -0x40, UR5 ;  /* 0xffffffc0121a78a4 */ /* 0x000fe2000f8e0205 */
[----:B------:R-:W-:Y:S01]  /*1ae0*/  IMAD.U32 R12, RZ, RZ, UR6 ;  /* 0x00000006ff0c7e24 */ /* 0x000fe2000f8e00ff */
[----:B------:R-:W-:Y:S02]  /*1af0*/  UIMAD UR9, UR9, UR6, URZ ;  /* 0x00000006090972a4 */ /* 0x000fe4000f8e023f */
[----:B------:R-:W-:Y:S02]  /*1b00*/  UISETP.NE.AND UP0, UPT, UR28, -0x1, UPT ;  /* 0xffffffff1c00788c */ /* 0x000fe4000bf05270 */
[----:B------:R-:W-:Y:S01]  /*1b10*/  UIMAD UR7, UR4, UR7, UR9 ;  /* 0x00000007040772a4 */ /* 0x000fe2000f8e0209 */
[----:B-1----:R-:W1:Y:S01]  /*1b20*/  MUFU.RCP R2, R2 ;  /* 0x0000000200027308 */ /* 0x002e620000001000 */
[----:B------:R-:W-:-:S07]  /*1b30*/  UMOV UR6, 0x400 ;  /* 0x0000040000067882 */ /* 0x000fce0000000000 */
[----:B------:R-:W-:Y:S02]  /*1b40*/  @UP0 UIADD3 UR27, UR15, UR28, URZ ;  /* 0x0000001c0f1b0290 */ /* 0x000fe4000fffe03f */
        /* <DEDUP_REMOVED lines=12> */
[----:B------:R-:W-:Y:S01]  /*1c10*/  IMAD.MOV R2, RZ, RZ, -R0 ;  /* 0x000000ffff027224 */ /* 0x000fe200078e0a00 */
[----:B------:R-:W-:Y:S01]  /*1c20*/  SHF.R.S32.HI R7, RZ, 0x1f, R6 ;  /* 0x0000001fff077819 */ /* 0x000fe20000011406 */
[----:B------:R-:W-:Y:S01]  /*1c30*/  IMAD.IADD R40, R148, 0x1, -R3 ;  /* 0x0000000194287824 */ /* 0x000fe200078e0a03 */
[----:B------:R-:W-:Y:S01]  /*1c40*/  MOV R3, UR17 ;  /* 0x0000001100037c02 */ /* 0x000fe20008000f00 */
[----:B------:R-:W-:Y:S02]  /*1c50*/  IMAD R2, R10, R2, R4 ;  /* 0x000000020a027224 */ /* 0x000fe400078e0204 */
[----:B------:R-:W-:-:S02]  /*1c60*/  IMAD.SHL.U32 R28, R40, 0x8, RZ ;  /* 0x00000008281c7824 */ /* 0x000fc400078e00ff */
[----:B------:R-:W-:Y:S01]  /*1c70*/  VIADD R39, R6, 0x10 ;  /* 0x0000001006277836 */ /* 0x000fe20000000000 */
[----:B------:R-:W-:Y:S01]  /*1c80*/  ISETP.GT.U32.AND P3, PT, R10, R2, PT ;  /* 0x000000020a00720c */ /* 0x000fe20003f64070 */
[----:B------:R-:W-:Y:S01]  /*1c90*/  IMAD.WIDE R26, R3, 0x80, R6 ;  /* 0x00000080031a7825 */ /* 0x000fe200078e0206 */
[----:B------:R-:W-:Y:S01]  /*1ca0*/  SHF.R.S32.HI R29, RZ, 0x1f, R28 ;  /* 0x0000001fff1d7819 */ /* 0x000fe2000001141c */
[----:B------:R-:W1:Y:S01]  /*1cb0*/  @!P1 LDC.64 R8, c[0x0][0x240] ;  /* 0x00009000ff089b82 */ /* 0x000e620000000a00 */
[----:B------:R-:W-:Y:S01]  /*1cc0*/  IADD3 R4, P0, R28, UR10, RZ ;  /* 0x0000000a1c047c10 */ /* 0x000fe2000ff1e0ff */
[C---:B------:R-:W-:Y:S01]  /*1cd0*/  IMAD.SHL.U32 R3, R6.reuse, 0x40, RZ ;  /* 0x0000004006037824 */ /* 0x040fe200078e00ff */
[----:B------:R-:W-:Y:S01]  /*1ce0*/  ISETP.GE.AND P6, PT, R39, UR12, PT ;  /* 0x0000000c27007c0c */ /* 0x000fe2000bfc6270 */
[C---:B------:R-:W-:Y:S01]  /*1cf0*/  VIADD R37, R6.reuse, 0x30 ;  /* 0x0000003006257836 */ /* 0x040fe20000000000 */
[----:B------:R-:W-:Y:S01]  /*1d00*/  IADD3.X R5, R29, UR8, RZ, P0, !PT ;  /* 0x000000081d057c10 */ /* 0x000fe200087fe4ff */
[----:B------:R-:W-:Y:S01]  /*1d10*/  VIADD R38, R6, 0x20 ;  /* 0x0000002006267836 */ /* 0x000fe20000000000 */
[----:B------:R-:W-:Y:S01]  /*1d20*/  @UP0 ULDC.64 UR8, c[0x0][0x248] ;  /* 0x0000920000080ab9 */ /* 0x000fe20000000a00 */
[----:B------:R-:W2:Y:S01]  /*1d30*/  @!P1 LDC.64 R18, c[0x0][0x210] ;  /* 0x00008400ff129b82 */ /* 0x000ea20000000a00 */
[----:B------:R-:W-:Y:S01]  /*1d40*/  @UP0 UIMAD.WIDE.U32 UR32, UR27, UR8, URZ ;  /* 0x000000081b2002a5 */ /* 0x000fe2000f8e003f */
[----:B------:R-:W-:Y:S01]  /*1d50*/  @!P3 IMAD.IADD R2, R2, 0x1, -R10 ;  /* 0x000000010202b824 */ /* 0x000fe200078e0a0a */
[----:B------:R-:W-:Y:S01]  /*1d60*/  ISETP.GE.AND P5, PT, R38, UR12, PT ;  /* 0x0000000c26007c0c */ /* 0x000fe2000bfa6270 */
[----:B------:R-:W-:Y:S01]  /*1d70*/  IMAD.WIDE.U32 R12, R12, UR4, R4 ;  /* 0x000000040c0c7c25 */ /* 0x000fe2000f8e0004 */
[----:B------:R-:W-:Y:S01]  /*1d80*/  LOP3.LUT R5, R15, UR4, RZ, 0x3c, !PT ;  /* 0x000000040f057c12 */ /* 0x000fe2000f8e3cff */
[----:B------:R-:W-:Y:S01]  /*1d90*/  @UP0 UIMAD UR27, UR27, UR9, URZ ;  /* 0x000000091b1b02a4 */ /* 0x000fe2000f8e023f */
[----:B------:R-:W-:Y:S01]  /*1da0*/  ISETP.GE.U32.AND P4, PT, R2, R10, PT ;  /* 0x0000000a0200720c */ /* 0x000fe20003f86070 */
[----:B------:R-:W3:Y:S01]  /*1db0*/  S2UR UR4, SR_CgaCtaId ;  /* 0x00000000000479c3 */ /* 0x000ee20000008800 */
[----:B------:R-:W-:Y:S01]  /*1dc0*/  @!P3 VIADD R0, R0, 0x1 ;  /* 0x000000010000b836 */ /* 0x000fe20000000000 */
[----:B------:R-:W-:Y:S01]  /*1dd0*/  LOP3.LUT R2, R3, 0x1c0, RZ, 0xc0, !PT ;  /* 0x000001c003027812 */ /* 0x000fe200078ec0ff */
[----:B------:R-:W-:Y:S01]  /*1de0*/  @!P1 IMAD.MOV.U32 R10, RZ, RZ, R12 ;  /* 0x000000ffff0a9224 */ /* 0x000fe200078e000c */
[----:B------:R-:W-:Y:S01]  /*1df0*/  ISETP.GE.AND P0, PT, R5, RZ, PT ;  /* 0x000000ff0500720c */ /* 0x000fe20003f06270 */
[----:B------:R-:W4:Y:S01]  /*1e00*/  @!P6 S2R R21, SR_CgaCtaId ;  /* 0x000000000015e919 */ /* 0x000f220000008800 */
[----:B------:R-:W-:Y:S01]  /*1e10*/  LOP3.LUT R4, R2, 0x38, R28, 0xf8, !PT ;  /* 0x0000003802047812 */ /* 0x000fe200078ef81c */
[----:B------:R-:W-:Y:S01]  /*1e20*/  @UP0 UIADD3 UR27, UR33, UR27, URZ ;  /* 0x0000001b211b0290 */ /* 0x000fe2000fffe03f */
[----:B------:R-:W-:Y:S01]  /*1e30*/  SHF.R.U32.HI R3, RZ, 0x3, R2 ;  /* 0x00000003ff037819 */ /* 0x000fe20000011602 */
[----:B-1----:R-:W-:Y:S01]  /*1e40*/  @!P1 IMAD R2, R27, R8, RZ ;  /* 0x000000081b029224 */ /* 0x002fe200078e02ff */
[----:B------:R-:W-:Y:S01]  /*1e50*/  IADD3 R11, R13, UR7, RZ ;  /* 0x000000070d0b7c10 */ /* 0x000fe2000fffe0ff */
[----:B------:R-:W1:Y:S01]  /*1e60*/  @!P6 LDC.64 R16, c[0x0][0x240] ;  /* 0x00009000ff10eb82 */ /* 0x000e620000000a00 */
[----:B------:R-:W-:Y:S01]  /*1e70*/  @P4 VIADD R0, R0, 0x1 ;  /* 0x0000000100004836 */ /* 0x000fe20000000000 */
[----:B------:R-:W-:Y:S01]  /*1e80*/  ISETP.GE.AND P4, PT, R37, UR12, PT ;  /* 0x0000000c25007c0c */ /* 0x000fe2000bf86270 */
[----:B------:R-:W5:Y:S01]  /*1e90*/  @!P5 S2R R36, SR_CgaCtaId ;  /* 0x000000000024d919 */ /* 0x000f620000008800 */
[----:B------:R-:W-:Y:S01]  /*1ea0*/  LOP3.LUT R14, R4, R3, RZ, 0x3c, !PT ;  /* 0x00000003040e7212 */ /* 0x000fe200078e3cff */
[C---:B------:R-:W-:Y:S01]  /*1eb0*/  @!P1 IMAD R3, R26.reuse, R9, R2 ;  /* 0x000000091a039224 */ /* 0x040fe200078e0202 */
[----:B------:R-:W-:Y:S01]  /*1ec0*/  LEA.HI R2, R41, R148, RZ, 0x6 ;  /* 0x0000009429027211 */ /* 0x000fe200078f30ff */
[----:B------:R-:W-:Y:S01]  /*1ed0*/  @!P1 IMAD.WIDE.U32 R4, R26, R8, R10 ;  /* 0x000000081a049225 */ /* 0x000fe200078e000a */
[----:B------:R-:W-:-:S02]  /*1ee0*/  MOV R32, R0 ;  /* 0x0000000000207202 */ /* 0x000fc40000000f00 */
[----:B------:R-:W-:Y:S01]  /*1ef0*/  @!P6 MOV R9, 0x400 ;  /* 0x000004000009e802 */ /* 0x000fe20000000f00 */
[----:B------:R-:W-:Y:S02]  /*1f00*/  VIADD R0, R6, 0x40 ;  /* 0x0000004006007836 */ /* 0x000fe40000000000 */
[----:B------:R-:W-:Y:S01]  /*1f10*/  IMAD.SHL.U32 R2, R2, 0x8, RZ ;  /* 0x0000000802027824 */ /* 0x000fe200078e00ff */
[----:B---3--:R-:W-:Y:S01]  /*1f20*/  ULEA UR4, UR4, UR6, 0x18 ;  /* 0x0000000604047291 */ /* 0x008fe2000f8ec03f */
[----:B------:R-:W3:Y:S01]  /*1f30*/  @!P4 S2R R24, SR_CgaCtaId ;  /* 0x000000000018c919 */ /* 0x000ee20000008800 */
[----:B------:R-:W-:Y:S01]  /*1f40*/  @!P0 IMAD.MOV R32, RZ, RZ, -R32 ;  /* 0x000000ffff208224 */ /* 0x000fe200078e0a20 */
[----:B------:R-:W-:Y:S01]  /*1f50*/  ISETP.GE.AND P0, PT, R0, UR12, PT ;  /* 0x0000000c00007c0c */ /* 0x000fe2000bf06270 */
[----:B------:R-:W-:Y:S01]  /*1f60*/  @!P1 IMAD.IADD R0, R5, 0x1, R3 ;  /* 0x0000000105009824 */ /* 0x000fe200078e0203 */
[----:B------:R-:W-:Y:S01]  /*1f70*/  LOP3.LUT R20, R14, 0xfffffe00, R2, 0xf8, !PT ;  /* 0xfffffe000e147812 */ /* 0x000fe200078ef802 */
[----:B------:R-:W-:Y:S01]  /*1f80*/  VIADD R5, R6, 0x50 ;  /* 0x0000005006057836 */ /* 0x000fe20000000000 */
[----:B------:R-:W-:Y:S01]  /*1f90*/  @!P2 LOP3.LUT R32, RZ, R15, RZ, 0x33, !PT ;  /* 0x0000000fff20a212 */ /* 0x000fe200078e33ff */
[----:B------:R-:W5:Y:S01]  /*1fa0*/  @!P4 LDC.64 R22, c[0x0][0x240] ;  /* 0x00009000ff16cb82 */ /* 0x000f620000000a00 */
[----:B--2---:R-:W-:Y:S01]  /*1fb0*/  @!P1 LEA R2, P2, R4, R18, 0x1 ;  /* 0x0000001204029211 */ /* 0x004fe200078408ff */
[----:B------:R-:W-:Y:S01]  /*1fc0*/  @UP0 ULDC.64 UR6, c[0x0][0x250] ;  /* 0x0000940000060ab9 */ /* 0x000fe20000000a00 */
[----:B------:R-:W-:Y:S01]  /*1fd0*/  LEA R150, R20, UR4, 0x1 ;  /* 0x0000000414967c11 */ /* 0x000fe2000f8e08ff */
[----:B------:R-:W-:Y:S01]  /*1fe0*/  @UP0 UIMAD.WIDE.U32 UR30, UR28, UR6, URZ ;  /* 0x000000061c1e02a5 */ /* 0x000fe2000f8e003f */
[----:B------:R-:W-:Y:S01]  /*1ff0*/  @!P1 LEA.HI.X R3, R4, R19, R0, 0x1, P2 ;  /* 0x0000001304039211 */ /* 0x000fe200010f0c00 */
[----:B------:R-:W-:Y:S01]  /*2000*/  @UP0 UIMAD UR28, UR28, UR7, URZ ;  /* 0x000000071c1c02a4 */ /* 0x000fe2000f8e023f */
[----:B------:R-:W-:Y:S01]  /*2010*/  @!P6 IADD3 R0, P2, R26, 0x10, RZ ;  /* 0x000000101a00e810 */ /* 0x000fe20007f5e0ff */
[----:B------:R-:W2:Y:S01]  /*2020*/  @!P6 LDC.64 R14, c[0x0][0x210] ;  /* 0x00008400ff0eeb82 */ /* 0x000ea20000000a00 */
[----:B------:R-:W-:Y:S01]  /*2030*/  IADD3 R4, R6, 0x60, RZ ;  /* 0x0000006006047810 */ /* 0x000fe20007ffe0ff */
[----:B------:R-:W-:Y:S01]  /*2040*/  @!PT LDS RZ, [RZ] ;  /* 0x00000000fffff984 */ /* 0x000fe20000000800 */
[----:B------:R-:W-:Y:S01]  /*2050*/  @!PT LDS RZ, [RZ] ;  /* 0x00000000fffff984 */ /* 0x000fe20000000800 */
[----:B------:R-:W-:Y:S01]  /*2060*/  @!PT LDS RZ, [RZ] ;  /* 0x00000000fffff984 */ /* 0x000fe20000000800 */
[----:B------:R-:W-:Y:S01]  /*2070*/  @!P1 LDGSTS.E.BYPASS.LTC128B.128 [R150], desc[UR20][R2.64] ;  /* 0x0000000002969fae */ /* 0x000fe2000b901d54 */
[----:B----4-:R-:W-:Y:S01]  /*2080*/  @!P6 LEA R9, R21, R9, 0x18 ;  /* 0x000000091509e211 */ /* 0x010fe200078ec0ff */
[----:B------:R-:W-:Y:S01]  /*2090*/  @!P6 IMAD.X R8, RZ, RZ, R27, P2 ;  /* 0x000000ffff08e224 */ /* 0x000fe200010e061b */
[----:B------:R-:W-:Y:S01]  /*20a0*/  ISETP.GE.AND P2, PT, R4, UR12, PT ;  /* 0x0000000c04007c0c */ /* 0x000fe2000bf46270 */
[----:B------:R4:W-:Y:S01]  /*20b0*/  @!P1 LDGSTS.E.BYPASS.LTC128B.128 [R150+0x4000], desc[UR20][R2.64+0x80] ;  /* 0x0400008002969fae */ /* 0x0009e2000b901d54 */
[----:B------:R-:W-:Y:S01]  /*20c0*/  @!P4 MOV R21, 0x400 ;  /* 0x000004000015c802 */ /* 0x000fe20000000f00 */
[----:B------:R-:W2:Y:S01]  /*20d0*/  @!P5 LDC.64 R18, c[0x0][0x240] ;  /* 0x00009000ff12db82 */ /* 0x000ea20000000a00 */
[----:B-1----:R-:W-:Y:S01]  /*20e0*/  @!P6 IMAD R4, R8, R16, RZ ;  /* 0x000000100804e224 */ /* 0x002fe200078e02ff */
[----:B------:R-:W1:Y:S01]  /*20f0*/  @!P0 S2R R33, SR_CgaCtaId ;  /* 0x0000000000218919 */ /* 0x000e620000008800 */
[----:B------:R-:W-:Y:S01]  /*2100*/  ISETP.GE.AND P3, PT, R5, UR12, PT ;  /* 0x0000000c05007c0c */ /* 0x000fe2000bf66270 */
[----:B------:R-:W-:Y:S01]  /*2110*/  @UP0 UIADD3 UR28, UR31, UR28, URZ ;  /* 0x0000001c1f1c0290 */ /* 0x000fe2000fffe03f */
[----:B------:R-:W-:Y:S01]  /*2120*/  @!P6 IMAD R4, R0, R17, R4 ;  /* 0x000000110004e224 */ /* 0x000fe200078e0204 */
[----:B------:R-:W-:Y:S01]  /*2130*/  @!P5 MOV R5, 0x400 ;  /* 0x000004000005d802 */ /* 0x000fe20000000f00 */
[----:B------:R1:W-:Y:S01]  /*2140*/  STL [R1+0x8], R150 ;  /* 0x0000089601007387 */ /* 0x0003e20000100800 */
[----:B------:R-:W1:Y:S01]  /*2150*/  @!P4 LDC.64 R30, c[0x0][0x210] ;  /* 0x00008400ff1ecb82 */ /* 0x000e620000000a00 */
[----:B---3--:R-:W-:-:S02]  /*2160*/  @!P4 LEA R21, R24, R21, 0x18 ;  /* 0x000000151815c211 */ /* 0x008fc400078ec0ff */
[----:B-----5:R-:W-:-:S05]  /*2170*/  @!P5 LEA R36, R36, R5, 0x18 ;  /* 0x000000052424d211 */ /* 0x020fca00078ec0ff */
[----:B------:R-:W3:Y:S08]  /*2180*/  @!P0 LDC.64 R24, c[0x0][0x240] ;  /* 0x00009000ff188b82 */ /* 0x000ef00000000a00 */
[----:B------:R-:W5:Y:S01]  /*2190*/  @!P0 LDC.64 R34, c[0x0][0x210] ;  /* 0x00008400ff228b82 */ /* 0x000f620000000a00 */
[----:B----4-:R-:W-:Y:S02]  /*21a0*/  @!P6 IMAD.MOV.U32 R2, RZ, RZ, R12 ;  /* 0x000000ffff02e224 */ /* 0x010fe400078e000c */
[----:B------:R-:W-:-:S02]  /*21b0*/  @!P6 IMAD.MOV.U32 R3, RZ, RZ, R11 ;  /* 0x000000ffff03e224 */ /* 0x000fc400078e000b */
[----:B------:R-:W-:Y:S01]  /*21c0*/  @!P6 IMAD.WIDE.U32 R2, R0, R16, R2 ;  /* 0x000000100002e225 */ /* 0x000fe200078e0002 */
[----:B------:R-:W-:Y:S02]  /*21d0*/  @!P5 IADD3 R0, P1, R26, 0x20, RZ ;  /* 0x000000201a00d810 */ /* 0x000fe40007f3e0ff */
[----:B------:R-:W4:Y:S01]  /*21e0*/  @!P5 LDC.64 R16, c[0x0][0x210] ;  /* 0x00008400ff10db82 */ /* 0x000f220000000a00 */
[----:B------:R-:W-:Y:S02]  /*21f0*/  @!P6 IMAD.IADD R3, R3, 0x1, R4 ;  /* 0x000000010303e824 */ /* 0x000fe400078e0204 */
[----:B------:R-:W-:Y:S01]  /*2200*/  @!P5 IMAD.X R8, RZ, RZ, R27, P1 ;  /* 0x000000ffff08d224 */ /* 0x000fe200008e061b */
[----:B--2---:R-:W-:-:S03]  /*2210*/  @!P6 LEA R4, P1, R2, R14, 0x1 ;  /* 0x0000000e0204e211 */ /* 0x004fc600078208ff */
[-C--:B------:R-:W-:Y:S01]  /*2220*/  @!P5 IMAD R8, R8, R18.reuse, RZ ;  /* 0x000000120808d224 */ /* 0x080fe200078e02ff */
[----:B------:R-:W-:Y:S01]  /*2230*/  @!P6 LEA.HI.X R5, R2, R15, R3, 0x1, P1 ;  /* 0x0000000f0205e211 */ /* 0x000fe200008f0c03 */
[----:B------:R-:W-:Y:S02]  /*2240*/  @!P5 IMAD.MOV.U32 R2, RZ, RZ, R12 ;  /* 0x000000ffff02d224 */ /* 0x000fe400078e000c */
[----:B------:R-:W-:Y:S02]  /*2250*/  @!P5 IMAD.MOV.U32 R3, RZ, RZ, R11 ;  /* 0x000000ffff03d224 */ /* 0x000fe400078e000b */
[----:B------:R-:W-:Y:S01]  /*2260*/  @!P5 IMAD R14, R0, R19, R8 ;  /* 0x00000013000ed224 */ /* 0x000fe200078e0208 */
[----:B------:R-:W-:Y:S01]  /*2270*/  @!P6 LEA R8, R20, R9, 0x1 ;  /* 0x000000091408e211 */ /* 0x000fe200078e08ff */
[----:B------:R-:W-:Y:S01]  /*2280*/  @!P5 IMAD.WIDE.U32 R2, R0, R18, R2 ;  /* 0x000000120002d225 */ /* 0x000fe200078e0002 */
[----:B------:R-:W-:Y:S01]  /*2290*/  @!P4 IADD3 R9, P1, R26, 0x30, RZ ;  /* 0x000000301a09c810 */ /* 0x000fe20007f3e0ff */
[----:B------:R-:W2:Y:S01]  /*22a0*/  @!P3 LDC.64 R18, c[0x0][0x240] ;  /* 0x00009000ff12bb82 */ /* 0x000ea20000000a00 */
[----:B------:R-:W-:Y:S01]  /*22b0*/  @!P0 MOV R0, 0x400 ;  /* 0x0000040000008802 */ /* 0x000fe20000000f00 */
[----:B------:R-:W-:Y:S01]  /*22c0*/  @!P6 LDGSTS.E.BYPASS.LTC128B.128 [R8+0x800], desc[UR20][R4.64] ;  /* 0x008000000408efae */ /* 0x000fe2000b901d54 */
[----:B------:R-:W-:-:S02]  /*22d0*/  @!P5 IMAD.IADD R3, R3, 0x1, R14 ;  /* 0x000000010303d824 */ /* 0x000fc400078e020e */
[----:B-1----:R-:W-:Y:S01]  /*22e0*/  @!P0 LEA R33, R33, R0, 0x18 ;  /* 0x0000000021218211 */ /* 0x002fe200078ec0ff */
[----:B------:R1:W-:Y:S01]  /*22f0*/  @!P6 LDGSTS.E.BYPASS.LTC128B.128 [R8+0x4800], desc[UR20][R4.64+0x80] ;  /* 0x048000800408efae */ /* 0x0003e2000b901d54 */
[----:B------:R-:W-:Y:S01]  /*2300*/  @!P5 LEA R0, R20, R36, 0x1 ;  /* 0x000000241400d211 */ /* 0x000fe200078e08ff */
[----:B-1----:R-:W-:Y:S01]  /*2310*/  @!P4 IMAD.X R8, RZ, RZ, R27, P1 ;  /* 0x000000ffff08c224 */ /* 0x002fe200008e061b */
[----:B----4-:R-:W-:Y:S02]  /*2320*/  @!P5 LEA R4, P6, R2, R16, 0x1 ;  /* 0x000000100204d211 */ /* 0x010fe400078c08ff */
[----:B------:R-:W-:Y:S01]  /*2330*/  @!P0 IADD3 R15, P1, R26, 0x40, RZ ;  /* 0x000000401a0f8810 */ /* 0x000fe20007f3e0ff */
[----:B------:R-:W-:Y:S01]  /*2340*/  @!P4 IMAD R8, R8, R22, RZ ;  /* 0x000000160808c224 */ /* 0x000fe200078e02ff */
[----:B------:R-:W-:Y:S01]  /*2350*/  @!P5 LEA.HI.X R5, R2, R17, R3, 0x1, P6 ;  /* 0x000000110205d211 */ /* 0x000fe200030f0c03 */
[----:B------:R-:W-:Y:S01]  /*2360*/  @!P4 IMAD.MOV.U32 R2, RZ, RZ, R12 ;  /* 0x000000ffff02c224 */ /* 0x000fe200078e000c */
[----:B------:R-:W-:Y:S01]  /*2370*/  ISETP.GE.AND P6, PT, R6, UR26, PT ;  /* 0x0000001a06007c0c */ /* 0x000fe2000bfc6270 */
[----:B------:R-:W-:-:S02]  /*2380*/  @!P0 IMAD.X R14, RZ, RZ, R27, P1 ;  /* 0x000000ffff0e8224 */ /* 0x000fc400008e061b */
[----:B------:R-:W-:Y:S01]  /*2390*/  @!P4 IMAD.MOV.U32 R3, RZ, RZ, R11 ;  /* 0x000000ffff03c224 */ /* 0x000fe200078e000b */
[----:B------:R-:W-:Y:S01]  /*23a0*/  @!P5 LDGSTS.E.BYPASS.LTC128B.128 [R0+0x1000], desc[UR20][R4.64] ;  /* 0x010000000400dfae */ /* 0x000fe2000b901d54 */
[C---:B------:R-:W-:Y:S02]  /*23b0*/  @!P4 IMAD R16, R9.reuse, R23, R8 ;  /* 0x000000170910c224 */ /* 0x040fe400078e0208 */
[----:B------:R-:W-:Y:S01]  /*23c0*/  @!P4 IMAD.WIDE.U32 R2, R9, R22, R2 ;  /* 0x000000160902c225 */ /* 0x000fe200078e0002 */
[----:B------:R1:W-:Y:S01]  /*23d0*/  @!P5 LDGSTS.E.BYPASS.LTC128B.128 [R0+0x5000], desc[UR20][R4.64+0x80] ;  /* 0x050000800400dfae */ /* 0x0003e2000b901d54 */
[----:B------:R-:W4:Y:S01]  /*23e0*/  @!P3 LDC.64 R22, c[0x0][0x210] ;  /* 0x00008400ff16bb82 */ /* 0x000f220000000a00 */
[----:B------:R-:W-:Y:S01]  /*23f0*/  ISETP.GE.AND P5, PT, R39, UR26, PT ;  /* 0x0000001a27007c0c */ /* 0x000fe2000bfa6270 */
[----:B---3--:R-:W-:-:S04]  /*2400*/  @!P0 IMAD R8, R14, R24, RZ ;  /* 0x000000180e088224 */ /* 0x008fc800078e02ff */
[----:B------:R-:W-:Y:S01]  /*2410*/  @!P0 IMAD R14, R15, R25, R8 ;  /* 0x000000190f0e8224 */ /* 0x000fe200078e0208 */
[C---:B------:R-:W-:Y:S02]  /*2420*/  @!P4 LEA R8, P1, R2.reuse, R30, 0x1 ;  /* 0x0000001e0208c211 */ /* 0x040fe400078208ff */
[----:B-1----:R-:W-:Y:S01]  /*2430*/  @!P0 MOV R5, R11 ;  /* 0x0000000b00058202 */ /* 0x002fe20000000f00 */
[----:B------:R-:W-:Y:S02]  /*2440*/  @!P0 IMAD.MOV.U32 R4, RZ, RZ, R12 ;  /* 0x000000ffff048224 */ /* 0x000fe400078e000c */
[----:B------:R-:W-:Y:S02]  /*2450*/  @!P4 IMAD.IADD R0, R3, 0x1, R16 ;  /* 0x000000010300c824 */ /* 0x000fe400078e0210 */
[----:B------:R-:W-:Y:S01]  /*2460*/  @!P0 IMAD.WIDE.U32 R4, R15, R24, R4 ;  /* 0x000000180f048225 */ /* 0x000fe200078e0004 */
[----:B------:R-:W1:Y:S01]  /*2470*/  @!P2 LDC.64 R16, c[0x0][0x240] ;  /* 0x00009000ff10ab82 */ /* 0x000e620000000a00 */
[----:B------:R-:W3:Y:S01]  /*2480*/  @!P6 S2R R15, SR_CgaCtaId ;  /* 0x00000000000fe919 */ /* 0x000ee20000008800 */
[----:B------:R-:W-:Y:S01]  /*2490*/  @!P4 LEA.HI.X R9, R2, R31, R0, 0x1, P1 ;  /* 0x0000001f0209c211 */ /* 0x000fe200008f0c00 */
[----:B------:R-:W-:Y:S01]  /*24a0*/  @!P4 IMAD R0, R20, 0x2, R21 ;  /* 0x000000021400c824 */ /* 0x000fe200078e0215 */
[C---:B-----5:R-:W-:Y:S01]  /*24b0*/  @!P0 LEA R2, P1, R4.reuse, R34, 0x1 ;  /* 0x0000002204028211 */ /* 0x060fe200078208ff */
[----:B------:R-:W-:Y:S01]  /*24c0*/  @!P0 IMAD.IADD R3, R5, 0x1, R14 ;  /* 0x0000000105038824 */ /* 0x000fe200078e020e */
[----:B------:R-:W1:Y:S02]  /*24d0*/  @!P3 S2R R24, SR_CgaCtaId ;  /* 0x000000000018b919 */ /* 0x000e640000008800 */
[----:B------:R-:W5:Y:S01]  /*24e0*/  @!P2 LDC.64 R30, c[0x0][0x210] ;  /* 0x00008400ff1eab82 */ /* 0x000f620000000a00 */
[----:B------:R-:W-:Y:S01]  /*24f0*/  @!P4 LDGSTS.E.BYPASS.LTC128B.128 [R0+0x1800], desc[UR20][R8.64] ;  /* 0x018000000800cfae */ /* 0x000fe2000b901d54 */
[----:B------:R-:W-:-:S02]  /*2500*/  @!P0 LEA.HI.X R3, R4, R35, R3, 0x1, P1 ;  /* 0x0000002304038211 */ /* 0x000fc400008f0c03 */
[----:B------:R-:W-:Y:S01]  /*2510*/  @!P3 IADD3 R4, P1, R26, 0x50, RZ ;  /* 0x000000501a04b810 */ /* 0x000fe20007f3e0ff */
[----:B------:R2:W-:Y:S02]  /*2520*/  @!P4 LDGSTS.E.BYPASS.LTC128B.128 [R0+0x5800], desc[UR20][R8.64+0x80] ;  /* 0x058000800800cfae */ /* 0x0005e4000b901d54 */
[----:B--2---:R-:W-:Y:S01]  /*2530*/  VIADD R0, R6, 0x70 ;  /* 0x0000007006007836 */ /* 0x004fe20000000000 */
[----:B------:R-:W-:Y:S01]  /*2540*/  @!P2 IADD3 R9, P4, R26, 0x60, RZ ;  /* 0x000000601a09a810 */ /* 0x000fe20007f9e0ff */
[----:B------:R-:W-:-:S03]  /*2550*/  @!P3 IMAD.X R8, RZ, RZ, R27, P1 ;  /* 0x000000ffff08b224 */ /* 0x000fc600008e061b */
[----:B------:R-:W-:Y:S01]  /*2560*/  ISETP.GE.AND P1, PT, R0, UR12, PT ;  /* 0x0000000c00007c0c */ /* 0x000fe2000bf26270 */
[----:B------:R-:W-:Y:S01]  /*2570*/  @!P2 IMAD.X R5, RZ, RZ, R27, P4 ;  /* 0x000000ffff05a224 */ /* 0x000fe200020e061b */
[----:B------:R-:W-:Y:S01]  /*2580*/  @!P0 LEA R0, R20, R33, 0x1 ;  /* 0x0000002114008211 */ /* 0x000fe200078e08ff */
[----:B------:R-:W-:Y:S01]  /*2590*/  @!P3 IMAD R8, R8, R18, RZ ;  /* 0x000000120808b224 */ /* 0x000fe200078e02ff */
[----:B------:R-:W-:-:S03]  /*25a0*/  ISETP.GE.AND P4, PT, R39, UR26, PT ;  /* 0x0000001a27007c0c */ /* 0x000fc6000bf86270 */
[----:B------:R-:W-:Y:S01]  /*25b0*/  @!P0 LDGSTS.E.BYPASS.LTC128B.128 [R0+0x2000], desc[UR20][R2.64] ;  /* 0x0200000002008fae */ /* 0x000fe2000b901d54 */
[----:B------:R-:W-:-:S03]  /*25c0*/  @!P3 IMAD R8, R4, R19, R8 ;  /* 0x000000130408b224 */ /* 0x000fc600078e0208 */
[----:B------:R2:W-:Y:S02]  /*25d0*/  @!P0 LDGSTS.E.BYPASS.LTC128B.128 [R0+0x6000], desc[UR20][R2.64+0x80] ;  /* 0x0600008002008fae */ /* 0x0005e4000b901d54 */
[----:B--2---:R-:W-:Y:S02]  /*25e0*/  @!P3 IMAD.MOV.U32 R2, RZ, RZ, R12 ;  /* 0x000000ffff02b224 */ /* 0x004fe400078e000c */
[----:B------:R-:W-:Y:S02]  /*25f0*/  @!P3 IMAD.MOV.U32 R3, RZ, RZ, R11 ;  /* 0x000000ffff03b224 */ /* 0x000fe400078e000b */
[----:B-1----:R-:W-:Y:S02]  /*2600*/  @!P2 IMAD R0, R5, R16, RZ ;  /* 0x000000100500a224 */ /* 0x002fe400078e02ff */
[----:B------:R-:W-:Y:S01]  /*2610*/  @!P3 IMAD.WIDE.U32 R4, R4, R18, R2 ;  /* 0x000000120404b225 */ /* 0x000fe200078e0002 */
[----:B------:R-:W-:Y:S01]  /*2620*/  @!P2 MOV R3, R11 ;  /* 0x0000000b0003a202 */ /* 0x000fe20000000f00 */
[----:B------:R-:W1:Y:S02]  /*2630*/  @!P1 LDC.64 R18, c[0x0][0x240] ;  /* 0x00009000ff129b82 */ /* 0x000e640000000a00 */
[----:B------:R-:W-:-:S02]  /*2640*/  @!P2 IMAD.MOV.U32 R2, RZ, RZ, R12 ;  /* 0x000000ffff02a224 */ /* 0x000fc400078e000c */
[----:B------:R-:W-:Y:S02]  /*2650*/  @!P2 IMAD R14, R9, R17, R0 ;  /* 0x00000011090ea224 */ /* 0x000fe400078e0200 */
[----:B------:R-:W-:Y:S01]  /*2660*/  @!P3 IMAD.IADD R0, R5, 0x1, R8 ;  /* 0x000000010500b824 */ /* 0x000fe200078e0208 */
[C---:B----4-:R-:W-:Y:S01]  /*2670*/  @!P3 LEA R8, P0, R4.reuse, R22, 0x1 ;  /* 0x000000160408b211 */ /* 0x050fe200078008ff */
[----:B------:R-:W-:Y:S01]  /*2680*/  @!P2 IMAD.WIDE.U32 R2, R9, R16, R2 ;  /* 0x000000100902a225 */ /* 0x000fe200078e0002 */
[----:B------:R-:W2:Y:S02]  /*2690*/  @!P2 S2R R17, SR_CgaCtaId ;  /* 0x000000000011a919 */ /* 0x000ea40000008800 */
[----:B------:R-:W-:Y:S01]  /*26a0*/  @!P3 LEA.HI.X R9, R4, R23, R0, 0x1, P0 ;  /* 0x000000170409b211 */ /* 0x000fe200000f0c00 */
[----:B------:R-:W-:Y:S01]  /*26b0*/  @!P2 IMAD.IADD R0, R3, 0x1, R14 ;  /* 0x000000010300a824 */ /* 0x000fe200078e020e */
[C---:B-----5:R-:W-:Y:S01]  /*26c0*/  @!P2 LEA R4, P0, R2.reuse, R30, 0x1 ;  /* 0x0000001e0204a211 */ /* 0x060fe200078008ff */
[----:B------:R-:W4:Y:S03]  /*26d0*/  @!P1 S2R R22, SR_CgaCtaId ;  /* 0x0000000000169919 */ /* 0x000f260000008800 */
[----:B------:R-:W-:-:S02]  /*26e0*/  @!P2 LEA.HI.X R5, R2, R31, R0, 0x1, P0 ;  /* 0x0000001f0205a211 */ /* 0x000fc400000f0c00 */
[----:B------:R-:W-:Y:S02]  /*26f0*/  @!P1 IADD3 R16, P0, R26, 0x70, RZ ;  /* 0x000000701a109810 */ /* 0x000fe40007f1e0ff */
[----:B------:R-:W-:-:S03]  /*2700*/  @!P6 MOV R0, 0x400 ;  /* 0x000004000000e802 */ /* 0x000fc60000000f00 */
[----:B------:R-:W-:Y:S01]  /*2710*/  @!P1 IMAD.X R21, RZ, RZ, R27, P0 ;  /* 0x000000ffff159224 */ /* 0x000fe200000e061b */
[----:B------:R-:W-:Y:S02]  /*2720*/  PLOP3.LUT P0, PT, PT, PT, UP0, 0x80, 0x0 ;  /* 0x000000000000781c */ /* 0x000fe40003f0f008 */
[----:B---3--:R-:W-:-:S11]  /*2730*/  @!P6 LEA R25, R15, R0, 0x18 ;  /* 0x000000000f19e211 */ /* 0x008fd600078ec0ff */
[----:B------:R-:W-:Y:S05]  /*2740*/  @P0 BRA `(.L_x_539) ;  /* 0x0000000000300947 */ /* 0x000fea0003800000 */
        /* <DEDUP_REMOVED lines=12> */
.L_x_539:
        /* <DEDUP_REMOVED lines=9> */
[----:B------:R-:W-:Y:S01]  /*28a0*/  UIMAD UR15, UR15, UR10, URZ ;  /* 0x0000000a0f0f72a4 */ /* 0x000fe2000f8e023f */
[----:B------:R-:W-:-:S03]  /*28b0*/  UMOV UR28, UR30 ;  /* 0x0000001e001c7c82 */ /* 0x000fc60008000000 */
[----:B------:R-:W-:Y:S02]  /*28c0*/  UIMAD UR11, UR14, UR11, UR15 ;  /* 0x0000000b0e0b72a4 */ /* 0x000fe4000f8e020f */
[----:B------:R-:W-:-:S04]  /*28d0*/  UIMAD.WIDE.U32 UR30, UR14, UR10, UR28 ;  /* 0x0000000a0e1e72a5 */ /* 0x000fc8000f8e001c */
[----:B------:R-:W-:-:S12]  /*28e0*/  UIADD3 UR28, UR31, UR11, URZ ;  /* 0x0000000b1f1c7290 */ /* 0x000fd8000fffe03f */
.L_x_540:
[----:B------:R-:W-:Y:S01]  /*28f0*/  IMAD.WIDE.U32 R2, R6, UR8, R28 ;  /* 0x0000000806027c25 */ /* 0x000fe2000f8e001c */
[----:B------:R-:W-:Y:S01]  /*2900*/  @!P1 MOV R13, 0x400 ;  /* 0x00000400000d9802 */ /* 0x000fe20000000f00 */
[----:B------:R-:W-:Y:S01]  /*2910*/  ULDC.64 UR10, c[0x0][0x260] ;  /* 0x00009800000a7ab9 */ /* 0x000fe20000000a00 */
[----:B------:R-:W-:Y:S01]  /*2920*/  @!P3 MOV R10, 0x400 ;  /* 0x00000400000ab802 */ /* 0x000fe20000000f00 */
[----:B------:R-:W-:Y:S01]  /*2930*/  IMAD R0, R7, UR8, RZ ;  /* 0x0000000807007c24 */ /* 0x000fe2000f8e02ff */
[----:B------:R-:W-:Y:S01]  /*2940*/  @!P2 MOV R15, 0x400 ;  /* 0x00000400000fa802 */ /* 0x000fe20000000f00 */
[----:B------:R-:W-:Y:S01]  /*2950*/  USHF.L.U64.HI UR29, UR8, 0x6, UR9 ;  /* 0x00000006081d7899 */ /* 0x000fe20008010209 */
[----:B------:R-:W-:Y:S01]  /*2960*/  IADD3 R14, P0, R2, UR32, RZ ;  /* 0x00000020020e7c10 */ /* 0x000fe2000ff1e0ff */
[----:B------:R-:W-:Y:S01]  /*2970*/  @!P1 IMAD.MOV.U32 R2, RZ, RZ, R12 ;  /* 0x000000ffff029224 */ /* 0x000fe200078e000c */
[----:B----4-:R-:W-:Y:S01]  /*2980*/  @!P1 LEA R22, R22, R13, 0x18 ;  /* 0x0000000d16169211 */ /* 0x010fe200078ec0ff */
[----:B------:R-:W-:Y:S01]  /*2990*/  IMAD R0, R6, UR9, R0 ;  /* 0x0000000906007c24 */ /* 0x000fe2000f8e0200 */
[----:B------:R-:W-:Y:S01]  /*29a0*/  @!P3 LEA R10, R24, R10, 0x18 ;  /* 0x0000000a180ab211 */ /* 0x000fe200078ec0ff */
[----:B------:R-:W3:Y:S01]  /*29b0*/  @!P1 LDC.64 R12, c[0x0][0x210] ;  /* 0x00008400ff0c9b82 */ /* 0x000ee20000000a00 */
[----:B--2---:R-:W-:Y:S01]  /*29c0*/  @!P2 LEA R17, R17, R15, 0x18 ;  /* 0x0000000f1111a211 */ /* 0x004fe200078ec0ff */
[----:B------:R-:W-:Y:S01]  /*29d0*/  USHF.L.U32 UR31, UR8, 0x6, URZ ;  /* 0x00000006081f7899 */ /* 0x000fe2000800063f */
[----:B------:R-:W-:Y:S01]  /*29e0*/  IADD3.X R15, R3, UR27, R0, P0, !PT ;  /* 0x0000001b030f7c10 */ /* 0x000fe200087fe400 */
[C---:B------:R-:W-:Y:S01]  /*29f0*/  @!P3 IMAD R10, R20.reuse, 0x2, R10 ;  /* 0x00000002140ab824 */ /* 0x040fe200078e020a */
[----:B------:R-:W-:Y:S01]  /*2a00*/  SHF.R.S32.HI R23, RZ, 0x1f, R32 ;  /* 0x0000001fff177819 */ /* 0x000fe20000011420 */
[----:B------:R-:W-:Y:S01]  /*2a10*/  @!P2 IMAD R0, R20, 0x2, R17 ;  /* 0x000000021400a824 */ /* 0x000fe200078e0211 */
[----:B------:R-:W-:Y:S01]  /*2a20*/  ISETP.GE.AND P0, PT, R37, UR26, PT ;  /* 0x0000001a25007c0c */ /* 0x000fe2000bf06270 */
[----:B------:R-:W-:Y:S01]  /*2a30*/  @!P1 IMAD.MOV.U32 R3, RZ, RZ, R11 ;  /* 0x000000ffff039224 */ /* 0x000fe200078e000b */
[----:B------:R-:W-:Y:S01]  /*2a40*/  @!PT LDS RZ, [RZ] ;  /* 0x00000000fffff984 */ /* 0x000fe20000000800 */
[----:B------:R-:W-:Y:S01]  /*2a50*/  @!PT LDS RZ, [RZ] ;  /* 0x00000000fffff984 */ /* 0x000fe20000000800 */
[----:B------:R-:W-:Y:S01]  /*2a60*/  @!PT LDS RZ, [RZ] ;  /* 0x00000000fffff984 */ /* 0x000fe20000000800 */
[----:B------:R-:W-:Y:S01]  /*2a70*/  @!P3 LDGSTS.E.BYPASS.LTC128B.128 [R10+0x2800], desc[UR20][R8.64] ;  /* 0x02800000080abfae */ /* 0x000fe2000b901d54 */
[----:B------:R-:W-:Y:S01]  /*2a80*/  IMAD.WIDE.U32 R30, R32, UR10, R14 ;  /* 0x0000000a201e7c25 */ /* 0x000fe2000f8e000e */
[----:B------:R-:W-:Y:S01]  /*2a90*/  USHF.R.S32.HI UR27, URZ, 0x1f, UR18 ;  /* 0x0000001f3f1b7899 */ /* 0x000fe20008011412 */
[----:B------:R-:W2:Y:S01]  /*2aa0*/  @!P5 LDC.64 R14, c[0x0][0x218] ;  /* 0x00008600ff0edb82 */ /* 0x000ea20000000a00 */
[----:B------:R4:W-:Y:S01]  /*2ab0*/  @!P3 LDGSTS.E.BYPASS.LTC128B.128 [R10+0x6800], desc[UR20][R8.64+0x80] ;  /* 0x06800080080abfae */ /* 0x0009e2000b901d54 */
[----:B-1----:R-:W-:Y:S01]  /*2ac0*/  @!P1 IMAD.WIDE.U32 R2, R16, R18, R2 ;  /* 0x0000001210029225 */ /* 0x002fe200078e0002 */
[----:B------:R-:W-:Y:S01]  /*2ad0*/  UIMAD.WIDE.U32 UR14, UR8, 0x20, URZ ;  /* 0x00000020080e78a5 */ /* 0x000fe2000f8e003f */
[----:B------:R-:W-:Y:S01]  /*2ae0*/  LEA.HI R149, R41, R148, RZ, 0x5 ;  /* 0x0000009429957211 */ /* 0x000fe200078f28ff */
[----:B------:R-:W-:Y:S01]  /*2af0*/  @!P2 LDGSTS.E.BYPASS.LTC128B.128 [R0+0x3000], desc[UR20][R4.64] ;  /* 0x030000000400afae */ /* 0x000fe2000b901d54 */
[----:B------:R-:W-:Y:S01]  /*2b00*/  IMAD.U32 R147, RZ, RZ, UR31 ;  /* 0x0000001fff937e24 */ /* 0x000fe2000f8e00ff */
[----:B------:R-:W-:Y:S01]  /*2b10*/  UIADD3 UR23, UR5, -UR23, -UR25 ;  /* 0x8000001705177290 */ /* 0x000fe2000fffe819 */
[----:B------:R-:W-:Y:S01]  /*2b20*/  IMAD.MOV.U32 R152, RZ, RZ, R30 ;  /* 0x000000ffff987224 */ /* 0x000fe200078e001e */
[----:B------:R1:W-:Y:S01]  /*2b30*/  @!P2 LDGSTS.E.BYPASS.LTC128B.128 [R0+0x7000], desc[UR20][R4.64+0x80] ;  /* 0x070000800400afae */ /* 0x0003e2000b901d54 */
[----:B------:R-:W-:Y:S01]  /*2b40*/  ISETP.GE.AND P2, PT, R38, UR26, PT ;  /* 0x0000001a26007c0c */ /* 0x000fe2000bf46270 */
[----:B------:R-:W-:Y:S01]  /*2b50*/  IMAD R7, R7, UR6, RZ ;  /* 0x0000000607077c24 */ /* 0x000fe2000f8e02ff */
[----:B------:R-:W-:Y:S01]  /*2b60*/  VOTEU.ALL UP0, P0 ;  /* 0x00000000003f7886 */ /* 0x000fe20000000000 */
[----:B------:R-:W5:Y:S01]  /*2b70*/  @!P0 S2R R17, SR_CgaCtaId ;  /* 0x0000000000118919 */ /* 0x000f620000008800 */
[----:B------:R-:W-:Y:S01]  /*2b80*/  SHF.R.S32.HI R146, RZ, 0x5, R149 ;  /* 0x00000005ff927819 */ /* 0x000fe20000011495 */
[----:B------:R-:W-:Y:S01]  /*2b90*/  IMAD R7, R6, UR7, R7 ;  /* 0x0000000706077c24 */ /* 0x000fe2000f8e0207 */
[----:B------:R5:W-:Y:S01]  /*2ba0*/  STL.64 [R1+0x68], R30 ;  /* 0x0000681e01007387 */ /* 0x000be20000100a00 */
[----:B----4-:R-:W-:Y:S01]  /*2bb0*/  @!P1 IMAD R8, R21, R18, RZ ;  /* 0x0000001215089224 */ /* 0x010fe200078e02ff */
[----:B------:R-:W-:-:S05]  /*2bc0*/  LEA.HI R10, R41, R148, RZ, 0x4 ;  /* 0x00000094290a7211 */ /* 0x000fca00078f20ff */
[----:B------:R-:W4:Y:S01]  /*2bd0*/  @!P2 S2R R18, SR_CgaCtaId ;  /* 0x000000000012a919 */ /* 0x000f220000008800 */
[----:B------:R-:W-:Y:S01]  /*2be0*/  @!P1 IMAD R8, R16, R19, R8 ;  /* 0x0000001310089224 */ /* 0x000fe200078e0208 */
[----:B------:R-:W-:Y:S01]  /*2bf0*/  SHF.R.S32.HI R11, RZ, 0x4, R10 ;  /* 0x00000004ff0b7819 */ /* 0x000fe2000001140a */
[----:B-1----:R-:W1:Y:S01]  /*2c00*/  @!P6 LDC.64 R4, c[0x0][0x218] ;  /* 0x00008600ff04eb82 */ /* 0x002e620000000a00 */
[----:B------:R-:W-:Y:S01]  /*2c10*/  IMAD R0, R23, UR10, RZ ;  /* 0x0000000a17007c24 */ /* 0x000fe2000f8e02ff */
[----:B------:R-:W-:Y:S01]  /*2c20*/  UIMAD UR10, UR29, UR18, URZ ;  /* 0x000000121d0a72a4 */ /* 0x000fe2000f8e023f */
[----:B------:R-:W-:Y:S01]  /*2c30*/  @!P1 IMAD.IADD R3, R3, 0x1, R8 ;  /* 0x0000000103039824 */ /* 0x000fe200078e0208 */
[----:B---3--:R-:W-:Y:S01]  /*2c40*/  @!P1 LEA R8, P3, R2, R12, 0x1 ;  /* 0x0000000c02089211 */ /* 0x008fe200078608ff */
[----:B------:R-:W-:Y:S01]  /*2c50*/  IMAD R0, R32, UR11, R0 ;  /* 0x0000000b20007c24 */ /* 0x000fe2000f8e0200 */
[----:B------:R-:W3:Y:S01]  /*2c60*/  @!P5 S2R R12, SR_CgaCtaId ;  /* 0x00000000000cd919 */ /* 0x000ee20000008800 */
        /* <DEDUP_REMOVED lines=8> */
[----:B------:R-:W-:-:S03]  /*2cf0*/  USHF.L.U32 UR10, UR9, 0x5, URZ ;  /* 0x00000005090a7899 */ /* 0x000fc6000800063f */
[----:B------:R5:W-:Y:S01]  /*2d00*/  @!P1 LDGSTS.E.BYPASS.LTC128B.128 [R0+0x7800], desc[UR20][R8.64+0x80] ;  /* 0x0780008008009fae */ /* 0x000be2000b901d54 */
[----:B------:R-:W-:Y:S02]  /*2d10*/  ISETP.GE.AND P1, PT, R37, UR26, PT ;  /* 0x0000001a25007c0c */ /* 0x000fe4000bf26270 */
[----:B-1----:R-:W-:-:S04]  /*2d20*/  @!P6 LEA R4, P3, R2, R4, 0x1 ;  /* 0x000000040204e211 */ /* 0x002fc800078608ff */
[----:B------:R-:W-:Y:S02]  /*2d30*/  @!P6 LEA.HI.X R5, R2, R5, R3, 0x1, P3 ;  /* 0x000000050205e211 */ /* 0x000fe400018f0c03 */
[----:B------:R-:W-:Y:S01]  /*2d40*/  ISETP.GE.AND P3, PT, R38, UR26, PT ;  /* 0x0000001a26007c0c */ /* 0x000fe2000bf66270 */
[----:B-----5:R-:W-:Y:S01]  /*2d50*/  @!P6 IMAD R0, R20, 0x2, R25 ;  /* 0x000000021400e824 */ /* 0x020fe200078e0219 */
[C---:B------:R-:W-:Y:S02]  /*2d60*/  LEA.HI R8, R10.reuse, R11, RZ, 0x1 ;  /* 0x0000000b0a087211 */ /* 0x040fe400078f08ff */
[----:B------:R-:W-:Y:S02]  /*2d70*/  @!P5 MOV R9, 0x400 ;  /* 0x000004000009d802 */ /* 0x000fe40000000f00 */
[----:B------:R-:W-:Y:S04]  /*2d80*/  @!P6 LDGSTS.E.BYPASS.LTC128B.128 [R0+0x8000], desc[UR20][R4.64] ;  /* 0x080000000400efae */ /* 0x000fe8000b901d54 */
[----:B------:R1:W-:Y:S02]  /*2d90*/  @!P6 LDGSTS.E.BYPASS.LTC128B.128 [R0+0xa000], desc[UR20][R4.64+0x80] ;  /* 0x0a0000800400efae */ /* 0x0003e4000b901d54 */
[----:B-1----:R-:W-:Y:S01]  /*2da0*/  LOP3.LUT R0, R10, 0xfffffff0, RZ, 0xc0, !PT ;  /* 0xfffffff00a007812 */ /* 0x002fe200078ec0ff */
[----:B------:R-:W-:Y:S01]  /*2db0*/  IMAD.U32 R5, RZ, RZ, UR8 ;  /* 0x00000008ff057e24 */ /* 0x000fe2000f8e00ff */
[----:B------:R-:W-:Y:S01]  /*2dc0*/  LOP3.LUT R10, R8, 0xfffffffe, RZ, 0xc0, !PT ;  /* 0xfffffffe080a7812 */ /* 0x000fe200078ec0ff */
[----:B------:R-:W-:-:S02]  /*2dd0*/  IMAD.U32 R8, RZ, RZ, UR8 ;  /* 0x00000008ff087e24 */ /* 0x000fc4000f8e00ff */
[----:B------:R-:W-:Y:S01]  /*2de0*/  IMAD.U32 R4, RZ, RZ, UR9 ;  /* 0x00000009ff047e24 */ /* 0x000fe2000f8e00ff */
[----:B------:R-:W-:Y:S01]  /*2df0*/  @!P5 LEA R5, P6, R5, R2, 0x4 ;  /* 0x000000020505d211 */ /* 0x000fe200078c20ff */
[----:B------:R-:W-:Y:S02]  /*2e00*/  IMAD.IADD R0, R148, 0x1, -R0 ;  /* 0x0000000194007824 */ /* 0x000fe400078e0a00 */
[----:B------:R-:W-:Y:S01]  /*2e10*/  IMAD.IADD R16, R11, 0x1, -R10 ;  /* 0x000000010b107824 */ /* 0x000fe200078e0a0a */
[----:B---3--:R-:W-:Y:S02]  /*2e20*/  @!P5 LEA R10, R12, R9, 0x18 ;  /* 0x000000090c0ad211 */ /* 0x008fe400078ec0ff */
[----:B------:R-:W-:Y:S01]  /*2e30*/  @!P5 LEA.HI.X R8, R8, R3, R4, 0x4, P6 ;  /* 0x000000030808d211 */ /* 0x000fe200030f2404 */
[----:B------:R-:W1:Y:S01]  /*2e40*/  @!P2 LDC.64 R12, c[0x0][0x218] ;  /* 0x00008600ff0cab82 */ /* 0x000e620000000a00 */
[----:B------:R-:W-:Y:S02]  /*2e50*/  SHF.R.S32.HI R4, RZ, 0x1f, R0 ;  /* 0x0000001fff047819 */ /* 0x000fe40000011400 */
[----:B------:R-:W-:-:S02]  /*2e60*/  @!P0 MOV R9, 0x400 ;  /* 0x0000040000098802 */ /* 0x000fc40000000f00 */
[----:B------:R-:W-:Y:S02]  /*2e70*/  LEA.HI R21, R4, R0, RZ, 0x3 ;  /* 0x0000000004157211 */ /* 0x000fe400078f18ff */
[----:B--2---:R-:W-:Y:S02]  /*2e80*/  @!P5 LEA R4, P6, R5, R14, 0x1 ;  /* 0x0000000e0504d211 */ /* 0x004fe400078c08ff */
[----:B------:R-:W-:Y:S02]  /*2e90*/  @!P0 LEA R17, R17, R9, 0x18 ;  /* 0x0000000911118211 */ /* 0x000fe400078ec0ff */
[----:B------:R-:W-:Y:S01]  /*2ea0*/  @!P5 LEA.HI.X R5, R5, R15, R8, 0x1, P6 ;  /* 0x0000000f0505d211 */ /* 0x000fe200030f0c08 */
[----:B------:R-:W-:Y:S01]  /*2eb0*/  @!P5 IMAD R8, R20, 0x2, R10 ;  /* 0x000000021408d824 */ /* 0x000fe200078e020a */
[----:B------:R-:W-:Y:S01]  /*2ec0*/  LOP3.LUT R9, R21, 0xfffffff8, RZ, 0xc0, !PT ;  /* 0xfffffff815097812 */ /* 0x000fe200078ec0ff */
[----:B------:R-:W2:Y:S01]  /*2ed0*/  @!P0 LDC.64 R14, c[0x0][0x218] ;  /* 0x00008600ff0e8b82 */ /* 0x000ea20000000a00 */
[----:B------:R-:W-:-:S02]  /*2ee0*/  @!P2 MOV R11, 0x400 ;  /* 0x00000400000ba802 */ /* 0x000fc40000000f00 */
[----:B------:R-:W-:Y:S01]  /*2ef0*/  @!P5 LDGSTS.E.BYPASS.LTC128B.128 [R8+0x8800], desc[UR20][R4.64] ;  /* 0x088000000408dfae */ /* 0x000fe2000b901d54 */
[----:B------:R-:W-:Y:S01]  /*2f00*/  IMAD.IADD R30, R0, 0x1, -R9 ;  /* 0x00000001001e7824 */ /* 0x000fe200078e0a09 */
[----:B------:R-:W-:Y:S01]  /*2f10*/  @!P2 IADD3 R0, P6, R2, UR14, RZ ;  /* 0x0000000e0200ac10 */ /* 0x000fe2000ffde0ff */
[----:B------:R-:W-:Y:S01]  /*2f20*/  IMAD.SHL.U32 R9, R40, 0x40, RZ ;  /* 0x0000004028097824 */ /* 0x000fe200078e00ff */
[----:B------:R3:W-:Y:S01]  /*2f30*/  @!P5 LDGSTS.E.BYPASS.LTC128B.128 [R8+0xa800], desc[UR20][R4.64+0x80] ;  /* 0x0a8000800408dfae */ /* 0x0007e2000b901d54 */
[----:B----4-:R-:W-:Y:S01]  /*2f40*/  @!P2 LEA R18, R18, R11, 0x18 ;  /* 0x0000000b1212a211 */ /* 0x010fe200078ec0ff */
[C---:B------:R-:W-:Y:S01]  /*2f50*/  IMAD.SHL.U32 R11, R6.reuse, 0x8, RZ ;  /* 0x00000008060b7824 */ /* 0x040fe200078e00ff */
[----:B------:R-:W-:Y:S01]  /*2f60*/  ISETP.GE.AND P5, PT, R6, UR26, PT ;  /* 0x0000001a06007c0c */ /* 0x000fe2000bfa6270 */
[----:B------:R-:W-:Y:S01]  /*2f70*/  @!UP0 UIMAD UR14, UR9, 0x30, URZ ;  /* 0x00000030090e88a4 */ /* 0x000fe2000f8e023f */
[----:B------:R-:W-:Y:S01]  /*2f80*/  LOP3.LUT R9, R9, 0x1c0, RZ, 0xc0, !PT ;  /* 0x000001c009097812 */ /* 0x000fe200078ec0ff */
[----:B------:R-:W-:-:S03]  /*2f90*/  VOTEU.ALL UP0, P1 ;  /* 0x00000000003f7886 */ /* 0x000fc60000800000 */
[----:B------:R-:W-:Y:S01]  /*2fa0*/  LOP3.LUT R11, R9, 0x8, R11, 0xf8, !PT ;  /* 0x00000008090b7812 */ /* 0x000fe200078ef80b */
[----:B---3--:R-:W-:Y:S01]  /*2fb0*/  IMAD.U32 R8, RZ, RZ, UR10 ;  /* 0x0000000aff087e24 */ /* 0x008fe2000f8e00ff */
[----:B------:R-:W-:Y:S01]  /*2fc0*/  ULDC.64 UR10, c[0x0][0x268] ;  /* 0x00009a00000a7ab9 */ /* 0x000fe20000000a00 */
[----:B------:R-:W-:Y:S01]  /*2fd0*/  IMAD.WIDE.U32 R4, R6, UR6, R28 ;  /* 0x0000000606047c25 */ /* 0x000fe2000f8e001c */
[----:B------:R-:W-:Y:S02]  /*2fe0*/  SHF.R.U32.HI R6, RZ, 0x3, R9 ;  /* 0x00000003ff067819 */ /* 0x000fe40000011609 */
[----:B------:R-:W-:Y:S01]  /*2ff0*/  @!P2 IADD3.X R10, R3, UR15, R8, P6, !PT ;  /* 0x0000000f030aac10 */ /* 0x000fe2000b7fe408 */
[----:B------:R-:W-:Y:S01]  /*3000*/  USHF.L.U32 UR15, UR6, 0x6, URZ ;  /* 0x00000006060f7899 */ /* 0x000fe2000800063f */
[----:B-1----:R-:W-:Y:S01]  /*3010*/  @!P2 LEA R8, P6, R0, R12, 0x1 ;  /* 0x0000000c0008a211 */ /* 0x002fe200078c08ff */
[----:B------:R-:W-:Y:S02]  /*3020*/  @!P2 IMAD R12, R20, 0x2, R18 ;  /* 0x00000002140ca824 */ /* 0x000fe400078e0212 */
[----:B------:R-:W1:Y:S01]  /*3030*/  @!P3 LDC.64 R18, c[0x0][0x220] ;  /* 0x00008800ff12bb82 */ /* 0x000e620000000a00 */
[----:B------:R-:W-:Y:S01]  /*3040*/  @!P2 LEA.HI.X R9, R0, R13, R10, 0x1, P6 ;  /* 0x0000000d0009a211 */ /* 0x000fe200030f0c0a */
[----:B------:R-:W-:Y:S01]  /*3050*/  @!P0 IMAD R13, R20, 0x2, R17 ;  /* 0x00000002140d8824 */ /* 0x000fe200078e0211 */
[----:B------:R-:W-:Y:S01]  /*3060*/  IADD3 R4, P6, R4, UR30, RZ ;  /* 0x0000001e04047c10 */ /* 0x000fe2000ffde0ff */
[----:B------:R-:W-:Y:S01]  /*3070*/  IMAD.SHL.U32 R10, R16, 0x8, RZ ;  /* 0x00000008100a7824 */ /* 0x000fe200078e00ff */
[----:B------:R-:W-:Y:S01]  /*3080*/  LOP3.LUT R0, R11, R6, RZ, 0x3c, !PT ;  /* 0x000000060b007212 */ /* 0x000fe200078e3cff */
[----:B------:R-:W-:Y:S01]  /*3090*/  @!P2 LDGSTS.E.BYPASS.LTC128B.128 [R12+0x9000], desc[UR20][R8.64] ;  /* 0x09000000080cafae */ /* 0x000fe2000b901d54 */
[----:B------:R-:W-:Y:S01]  /*30a0*/  IADD3.X R5, R5, UR28, R7, P6, !PT ;  /* 0x0000001c05057c10 */ /* 0x000fe2000b7fe407 */
[----:B------:R-:W-:-:S02]  /*30b0*/  IMAD.U32 R7, RZ, RZ, UR8 ;  /* 0x00000008ff077e24 */ /* 0x000fc4000f8e00ff */
[----:B------:R3:W-:Y:S01]  /*30c0*/  @!P2 LDGSTS.E.BYPASS.LTC128B.128 [R12+0xb000], desc[UR20][R8.64+0x80] ;  /* 0x0b000080080cafae */ /* 0x0007e2000b901d54 */
[----:B------:R-:W-:Y:S02]  /*30d0*/  IMAD.SHL.U32 R6, R30, 0x40, RZ ;  /* 0x000000401e067824 */ /* 0x000fe400078e00ff */
[----:B------:R-:W-:-:S03]  /*30e0*/  @!P0 IMAD.WIDE.U32 R2, R7, 0x30, R2 ;  /* 0x0000003007028825 */ /* 0x000fc600078e0002 */
[----:B------:R-:W-:Y:S01]  /*30f0*/  LOP3.LUT R6, R6, 0x1c0, RZ, 0xc0, !PT ;  /* 0x000001c006067812 */ /* 0x000fe200078ec0ff */
[----:B------:R-:W-:Y:S01]  /*3100*/  IMAD.WIDE.U32 R34, R32, UR10, R4 ;  /* 0x0000000a20227c25 */ /* 0x000fe2000f8e0004 */
[----:B--2---:R-:W-:Y:S02]  /*3110*/  @!P0 LEA R4, P6, R2, R14, 0x1 ;  /* 0x0000000e02048211 */ /* 0x004fe400078c08ff */
[----:B------:R-:W-:Y:S01]  /*3120*/  LOP3.LUT R11, R6, 0x8, R10, 0xf8, !PT ;  /* 0x00000008060b7812 */ /* 0x000fe200078ef80a */
[----:B------:R-:W-:Y:S01]  /*3130*/  @!P0 VIADD R3, R3, UR14 ;  /* 0x0000000e03038c36 */ /* 0x000fe20008000000 */
[----:B------:R-:W-:Y:S01]  /*3140*/  SHF.R.U32.HI R10, RZ, 0x3, R6 ;  /* 0x00000003ff0a7819 */ /* 0x000fe20000011606 */
[----:B------:R-:W-:Y:S01]  /*3150*/  IMAD R6, R23, UR10, RZ ;  /* 0x0000000a17067c24 */ /* 0x000fe2000f8e02ff */
[----:B------:R-:W-:Y:S01]  /*3160*/  USHF.L.U64.HI UR14, UR6, 0x6, UR7 ;  /* 0x00000006060e7899 */ /* 0x000fe20008010207 */
[----:B------:R-:W-:Y:S01]  /*3170*/  IMAD.MOV.U32 R26, RZ, RZ, R34 ;  /* 0x000000ffff1a7224 */ /* 0x000fe200078e0022 */
[----:B------:R-:W-:Y:S01]  /*3180*/  @!P0 LEA.HI.X R5, R2, R15, R3, 0x1, P6 ;  /* 0x0000000f02058211 */ /* 0x000fe200030f0c03 */
[----:B------:R-:W-:Y:S01]  /*3190*/  IMAD R6, R32, UR11, R6 ;  /* 0x0000000b20067c24 */ /* 0x000fe2000f8e0206 */
[----:B------:R-:W2:Y:S01]  /*31a0*/  @!P4 LDC.64 R14, c[0x0][0x220] ;  /* 0x00008800ff0ecb82 */ /* 0x000ea20000000a00 */
[----:B------:R-:W-:Y:S01]  /*31b0*/  UIMAD UR10, UR14, UR18, URZ ;  /* 0x000000120e0a72a4 */ /* 0x000fe2000f8e023f */
[----:B------:R-:W-:Y:S01]  /*31c0*/  IMAD.U32 R2, RZ, RZ, UR18 ;  /* 0x00000012ff027e24 */ /* 0x000fe2000f8e00ff */
[----:B------:R-:W-:Y:S01]  /*31d0*/  @!P0 LDGSTS.E.BYPASS.LTC128B.128 [R13+0x9800], desc[UR20][R4.64] ;  /* 0x09800000040d8fae */ /* 0x000fe2000b901d54 */
[----:B------:R-:W-:Y:S01]  /*31e0*/  IMAD.IADD R27, R35, 0x1, R6 ;  /* 0x00000001231b7824 */ /* 0x000fe200078e0206 */
[----:B------:R-:W-:Y:S01]  /*31f0*/  UIMAD UR10, UR27, UR15, UR10 ;  /* 0x0000000f1b0a72a4 */ /* 0x000fe2000f8e020a */
[----:B------:R-:W-:Y:S01]  /*3200*/  IMAD R0, R16, 0x200, R0 ;  /* 0x0000020010007824 */ /* 0x000fe200078e0200 */
[----:B------:R4:W-:Y:S01]  /*3210*/  @!P0 LDGSTS.E.BYPASS.LTC128B.128 [R13+0xb800], desc[UR20][R4.64+0x80] ;  /* 0x0b800080040d8fae */ /* 0x0009e2000b901d54 */
[----:B------:R-:W5:Y:S01]  /*3220*/  @!P1 LDC.64 R16, c[0x0][0x220] ;  /* 0x00008800ff109b82 */ /* 0x000f620000000a00 */
[----:B------:R-:W-:Y:S01]  /*3230*/  IMAD.WIDE.U32 R2, R2, UR15, R26 ;  /* 0x0000000f02027c25 */ /* 0x000fe2000f8e001a */
[----:B------:R-:W-:Y:S01]  /*3240*/  UIMAD.WIDE.U32 UR26, UR6, 0x20, URZ ;  /* 0x00000020061a78a5 */ /* 0x000fe2000f8e003f */
[----:B------:R-:W0:Y:S01]  /*3250*/  LDGDEPBAR ;  /* 0x00000000000079af */ /* 0x000e220000000000 */
[----:B------:R-:W-:Y:S01]  /*3260*/  LOP3.LUT R145, R11, R10, RZ, 0x3c, !PT ;  /* 0x0000000a0b917212 */ /* 0x000fe200078e3cff */
[----:B------:R-:W-:Y:S01]  /*3270*/  VIADD R3, R3, UR10 ;  /* 0x0000000a03037c36 */ /* 0x000fe20008000000 */
[----:B------:R-:W-:Y:S01]  /*3280*/  USHF.L.U32 UR10, UR7, 0x5, URZ ;  /* 0x00000005070a7899 */ /* 0x000fe2000800063f */
[----:B------:R-:W-:Y:S01]  /*3290*/  IMAD.U32 R6, RZ, RZ, UR6 ;  /* 0x00000006ff067e24 */ /* 0x000fe2000f8e00ff */
[----:B---3--:R-:W3:Y:S01]  /*32a0*/  @!P5 LDC.64 R8, c[0x0][0x220] ;  /* 0x00008800ff08db82 */ /* 0x008ee20000000a00 */
[----:B------:R-:W-:Y:S01]  /*32b0*/  IMAD.U32 R10, RZ, RZ, UR6 ;  /* 0x00000006ff0a7e24 */ /* 0x000fe2000f8e00ff */
[----:B------:R-:W-:Y:S01]  /*32c0*/  LEA R228, R0, UR4, 0x1 ;  /* 0x0000000400e47c11 */ /* 0x000fe2000f8e08ff */
[----:B------:R-:W-:Y:S01]  /*32d0*/  IMAD.SHL.U32 R12, R21, 0x40, RZ ;  /* 0x00000040150c7824 */ /* 0x000fe200078e00ff */
[----:B------:R-:W-:Y:S01]  /*32e0*/  STL.64 [R1+0x58], R34 ;  /* 0x0000582201007387 */ /* 0x000fe20000100a00 */
[----:B------:R-:W-:Y:S01]  /*32f0*/  IMAD.U32 R7, RZ, RZ, UR10 ;  /* 0x0000000aff077e24 */ /* 0x000fe2000f8e00ff */
[----:B------:R-:W-:Y:S01]  /*3300*/  @!UP0 UIMAD UR10, UR7, 0x30, URZ ;  /* 0x00000030070a88a4 */ /* 0x000fe2000f8e023f */
[----:B------:R-:W-:Y:S01]  /*3310*/  @!P1 IMAD.WIDE.U32 R10, R10, 0x30, R2 ;  /* 0x000000300a0a9825 */ /* 0x000fe200078e0002 */
[----:B------:R-:W-:Y:S01]  /*3320*/  LOP3.LUT R144, R12, 0xfffffe00, RZ, 0xc0, !PT ;  /* 0xfffffe000c907812 */ /* 0x000fe200078ec0ff */
[----:B------:R-:W-:Y:S01]  /*3330*/  STL.64 [R1+0x40], R26 ;  /* 0x0000401a01007387 */ /* 0x000fe20000100a00 */
[----:B------:R-:W-:Y:S01]  /*3340*/  UISETP.GT.AND UP0, UPT, UR18, UR13, UPT ;  /* 0x0000000d1200728c */ /* 0x000fe2000bf04270 */
[----:B------:R-:W-:-:S02]  /*3350*/  IMAD.MOV.U32 R0, RZ, RZ, 0x20 ;  /* 0x00000020ff007424 */ /* 0x000fc400078e00ff */
[----:B------:R-:W-:Y:S02]  /*3360*/  VIADD R239, R228, 0x8020 ;  /* 0x00008020e4ef7836 */ /* 0x000fe40000000000 */
[----:B----4-:R-:W-:Y:S01]  /*3370*/  IMAD.U32 R4, RZ, RZ, UR6 ;  /* 0x00000006ff047e24 */ /* 0x010fe2000f8e00ff */
[----:B------:R-:W-:-:S04]  /*3380*/  DEPBAR.LE SB0, 0x0 ;  /* 0x000080000000791a */ /* 0x000fc80000000000 */
[----:B------:R-:W-:Y:S01]  /*3390*/  BAR.SYNC.DEFER_BLOCKING 0x0 ;  /* 0x0000000000007b1d */ /* 0x000fe20000010000 */
[----:B------:R-:W-:Y:S01]  /*33a0*/  IMAD.U32 R5, RZ, RZ, UR7 ;  /* 0x00000007ff057e24 */ /* 0x000fe2000f8e00ff */
[----:B------:R-:W-:Y:S02]  /*33b0*/  @!P4 LEA R4, P0, R4, R2, 0x4 ;  /* 0x000000020404c211 */ /* 0x000fe400078020ff */
[----:B---3--:R-:W-:Y:S02]  /*33c0*/  @!P5 LEA R8, P6, R2, R8, 0x1 ;  /* 0x000000080208d211 */ /* 0x008fe400078c08ff */
[----:B------:R-:W-:Y:S02]  /*33d0*/  @!P4 LEA.HI.X R13, R6, R3, R5, 0x4, P0 ;  /* 0x00000003060dc211 */ /* 0x000fe400000f2405 */
[----:B------:R-:W-:Y:S02]  /*33e0*/  @!P3 IADD3 R5, P0, R2, UR26, RZ ;  /* 0x0000001a0205bc10 */ /* 0x000fe4000ff1e0ff */
[----:B--2---:R-:W-:-:S02]  /*33f0*/  @!P4 LEA R6, P2, R4, R14, 0x1 ;  /* 0x0000000e0406c211 */ /* 0x004fc400078408ff */
[----:B------:R-:W-:Y:S02]  /*3400*/  @!P3 IADD3.X R14, R3, UR27, R7, P0, !PT ;  /* 0x0000001b030ebc10 */ /* 0x000fe400087fe407 */
[----:B------:R-:W-:Y:S01]  /*3410*/  @!P5 LEA.HI.X R9, R2, R9, R3, 0x1, P6 ;  /* 0x000000090209d211 */ /* 0x000fe200030f0c03 */
[----:B------:R-:W-:Y:S01]  /*3420*/  @!P1 VIADD R2, R11, UR10 ;  /* 0x0000000a0b029c36 */ /* 0x000fe20008000000 */
[----:B------:R-:W-:Y:S01]  /*3430*/  @!P4 LEA.HI.X R7, R4, R15, R13, 0x1, P2 ;  /* 0x0000000f0407c211 */ /* 0x000fe200010f0c0d */
[----:B------:R-:W-:Y:S01]  /*3440*/  IMAD R3, R146, 0x400, R144 ;  /* 0x0000040092037824 */ /* 0x000fe200078e0290 */
[----:B-1----:R-:W-:Y:S01]  /*3450*/  @!P3 LEA R4, P0, R5, R18, 0x1 ;  /* 0x000000120504b211 */ /* 0x002fe200078008ff */
[----:B------:R-:W-:-:S03]  /*3460*/  UIADD3 UR10, UR5, 0x1, -UR25 ;  /* 0x00000001050a7890 */ /* 0x000fc6000fffe819 */
[----:B------:R-:W-:Y:S01]  /*3470*/  @!P3 LEA.HI.X R5, R5, R19, R14, 0x1, P0 ;  /* 0x000000130505b211 */ /* 0x000fe200000f0c0e */
[----:B------:R-:W-:Y:S01]  /*3480*/  UIADD3 UR22, UR10, UR22, URZ ;  /* 0x000000160a167290 */ /* 0x000fe2000fffe03f */
        /* <DEDUP_REMOVED lines=16> */
[----:B-----5:R-:W-:-:S03]  /*3590*/  @!P1 LEA R8, P0, R10, R16, 0x1 ;  /* 0x000000100a089211 */ /* 0x020fc600078008ff */
        /* <DEDUP_REMOVED lines=10> */
[----:B------:R-:W-:-:S03]  /*3640*/  VIADD R2, R228, 0x8000 ;  /* 0x00008000e4027836 */ /* 0x000fc60000000000 */
[----:B------:R-:W-:Y:S04]  /*3650*/  @P1 STS.128 [R150+0xf800], RZ ;  /* 0x00f800ff96001388 */ /* 0x000fe80000000c00 */
[----:B------:R-:W-:Y:S01]  /*3660*/  @!PT LDS RZ, [RZ] ;  /* 0x00000000fffff984 */ /* 0x000fe20000000800 */
[----:B------:R-:W-:Y:S01]  /*3670*/  @!PT LDS RZ, [RZ] ;  /* 0x00000000fffff984 */ /* 0x000fe20000000800 */
[----:B------:R-:W-:Y:S01]  /*3680*/  @!PT LDS RZ, [RZ] ;  /* 0x00000000fffff984 */ /* 0x000fe20000000800 */
[----:B------:R-:W-:Y:S04]  /*3690*/  @!P1 LDGSTS.E.BYPASS.LTC128B.128 [R150+0xd800], desc[UR20][R8.64] ;  /* 0x0d80000008969fae */ /* 0x000fe8000b901d54 */
[----:B------:R2:W-:Y:S01]  /*36a0*/  @!P1 LDGSTS.E.BYPASS.LTC128B.128 [R150+0xf800], desc[UR20][R8.64+0x80] ;  /* 0x0f80008008969fae */ /* 0x0005e2000b901d54 */
[----:B------:R-:W-:-:S03]  /*36b0*/  R2P PR, R30, 0x6 ;  /* 0x000000061e007804 */ /* 0x000fc60000000000 */
[----:B------:R-:W-:Y:S02]  /*36c0*/  LDSM.16.M88.4 R12, [R235] ;  /* 0x00000000eb0c783b */ /* 0x000fe40000000200 */
[----:B------:R-:W-:Y:S02]  /*36d0*/  SEL R3, R3, 0xfffffff0, !P1 ;  /* 0xfffffff003037807 */ /* 0x000fe40004800000 */
[----:B------:R-:W3:Y:S01]  /*36e0*/  LDSM.16.M88.4 R16, [R228+0x8000] ;  /* 0x00800000e410783b */ /* 0x000ee20000000200 */
[----:B------:R-:W-:Y:S02]  /*36f0*/  SEL R0, R0, 0xffffffe0, !P2 ;  /* 0xffffffe000007807 */ /* 0x000fe40005000000 */
[----:B------:R-:W-:Y:S01]  /*3700*/  R2P PR, R40, 0x6 ;  /* 0x0000000628007804 */ /* 0x000fe20000000000 */
[----:B-1----:R-:W1:Y:S01]  /*3710*/  LDSM.16.M88.4 R4, [R235+0x2000] ;  /* 0x00200000eb04783b */ /* 0x002e620000000200 */
[--C-:B------:R-:W-:Y:S02]  /*3720*/  IMAD R236, R3, 0x2, R235.reuse ;  /* 0x0000000203ec7824 */ /* 0x100fe400078e02eb */
[C---:B------:R-:W-:Y:S01]  /*3730*/  IMAD R238, R0.reuse, 0x2, R235 ;  /* 0x0000000200ee7824 */ /* 0x040fe200078e02eb */
[----:B------:R-:W4:Y:S01]  /*3740*/  LDSM.16.M88.4 R24, [R228+0x8800] ;  /* 0x00880000e418783b */ /* 0x000f220000000200 */
[----:B------:R-:W-:-:S03]  /*3750*/  IMAD R237, R0, 0x2, R236 ;  /* 0x0000000200ed7824 */ /* 0x000fc600078e02ec */
[----:B------:R-:W5:Y:S04]  /*3760*/  LDSM.16.M88.4 R20, [R228+0x9000] ;  /* 0x00900000e414783b */ /* 0x000f680000000200 */
[----:B------:R-:W5:Y:S01]  /*3770*/  LDSM.16.M88.4 R28, [R228+0x9800] ;  /* 0x00980000e41c783b */ /* 0x000f620000000200 */
[----:B------:R-:W-:Y:S02]  /*3780*/  @P1 VIADD R239, R2, 0xffffffe0 ;  /* 0xffffffe002ef1836 */ /* 0x000fe40000000000 */
[----:B------:R-:W-:Y:S01]  /*3790*/  IMAD.MOV.U32 R2, RZ, RZ, 0x40 ;  /* 0x00000040ff027424 */ /* 0x000fe200078e00ff */
[----:B--2---:R-:W-:Y:S04]  /*37a0*/  LDSM.16.M88.4 R8, [R236+0x2000] ;  /* 0x00200000ec08783b */ /* 0x004fe80000000200 */
[----:B------:R-:W-:Y:S01]  /*37b0*/  LDSM.16.M88.4 R44, [R239+0x1800] ;  /* 0x00180000ef2c783b */ /* 0x000fe20000000200 */
[----:B------:R-:W-:-:S03]  /*37c0*/  SEL R2, R2, 0xffffffc0, !P2 ;  /* 0xffffffc002027807 */ /* 0x000fc60005000000 */
[----:B------:R-:W-:Y:S02]  /*37d0*/  LDSM.16.M88.4 R36, [R239+0x800] ;  /* 0x00080000ef24783b */ /* 0x000fe40000000200 */
[----:B------:R-:W-:Y:S02]  /*37e0*/  IMAD.IADD R234, R228, 0x1, R2 ;  /* 0x00000001e4ea7824 */ /* 0x000fe400078e0202 */
[----:B------:R-:W-:Y:S01]  /*37f0*/  LDSM.16.M88.4 R32, [R239] ;  /* 0x00000000ef20783b */ /* 0x000fe20000000200 */
[----:B------:R-:W-:Y:S01]  /*3800*/  IMAD.IADD R233, R2, 0x1, R239 ;  /* 0x0000000102e97824 */ /* 0x000fe200078e02ef */
[----:B------:R-:W-:Y:S02]  /*3810*/  LOP3.LUT R2, R149, 0xffffffe0, RZ, 0xc0, !PT ;  /* 0xffffffe095027812 */ /* 0x000fe400078ec0ff */
[----:B------:R-:W-:Y:S03]  /*3820*/  LDSM.16.M88.4 R40, [R239+0x1000] ;  /* 0x00100000ef28783b */ /* 0x000fe60000000200 */
[C---:B------:R-:W-:Y:S01]  /*3830*/  IMAD.IADD R2, R148.reuse, 0x1, -R2 ;  /* 0x0000000194027824 */ /* 0x040fe200078e0a02 */
[----:B---3--:R-:W-:Y:S01]  /*3840*/  HMMA.16816.F32 R96, R12, R16, RZ ;  /* 0x000000100c60723c */ /* 0x008fe200000018ff */
[----:B------:R-:W-:Y:S01]  /*3850*/  LDSM.16.M88.4 R104, [R234+0x8800] ;  /* 0x00880000ea68783b */ /* 0x000fe20000000200 */
[----:B------:R-:W-:-:S03]  /*3860*/  IMAD.SHL.U32 R148, R148, 0x2, RZ ;  /* 0x0000000294947824 */ /* 0x000fc600078e00ff */
[----:B------:R-:W-:Y:S01]  /*3870*/  LDSM.16.M88.4 R52, [R234+0x8000] ;  /* 0x00800000ea34783b */ /* 0x000fe20000000200 */
[C---:B-1----:R-:W-:Y:S01]  /*3880*/  HMMA.16816.F32 R88, R4.reuse, R16, RZ ;  /* 0x000000100458723c */ /* 0x042fe200000018ff */
[----:B------:R-:W-:Y:S02]  /*3890*/  LOP3.LUT R154, R148, 0x6, RZ, 0xc0, !PT ;  /* 0x00000006949a7812 */ /* 0x000fe400078ec0ff */
[----:B------:R-:W-:Y:S03]  /*38a0*/  LDSM.16.M88.4 R100, [R234+0x9000] ;  /* 0x00900000ea64783b */ /* 0x000fe60000000200 */
[-C--:B------:R-:W-:Y:S01]  /*38b0*/  HMMA.16816.F32 R84, R4, R18.reuse, RZ ;  /* 0x000000120454723c */ /* 0x080fe200000018ff */
[----:B------:R-:W0:Y:S05]  /*38c0*/  LDGDEPBAR ;  /* 0x00000000000079af */ /* 0x000e2a0000000000 */
[----:B------:R-:W-:Y:S01]  /*38d0*/  HMMA.16816.F32 R80, R12, R18, RZ ;  /* 0x000000120c50723c */ /* 0x000fe200000018ff */
[----:B------:R-:W1:Y:S05]  /*38e0*/  LDSM.16.M88.4 R16, [R236] ;  /* 0x00000000ec10783b */ /* 0x000e6a0000000200 */
[C---:B----4-:R-:W-:Y:S06]  /*38f0*/  HMMA.16816.F32 R76, R4.reuse, R24, RZ ;  /* 0x00000018044c723c */ /* 0x050fec00000018ff */
[C---:B-----5:R-:W-:Y:S06]  /*3900*/  HMMA.16816.F32 R68, R4.reuse, R20, RZ ;  /* 0x000000140444723c */ /* 0x060fec00000018ff */
[C---:B------:R-:W-:Y:S06]  /*3910*/  HMMA.16816.F32 R60, R4.reuse, R28, RZ ;  /* 0x0000001c043c723c */ /* 0x040fec00000018ff */
[C---:B------:R-:W-:Y:S06]  /*3920*/  HMMA.16816.F32 R72, R4.reuse, R26, RZ ;  /* 0x0000001a0448723c */ /* 0x040fec00000018ff */
[C---:B------:R-:W-:Y:S06]  /*3930*/  HMMA.16816.F32 R64, R4.reuse, R22, RZ ;  /* 0x000000160440723c */ /* 0x040fec00000018ff */
[----:B------:R-:W-:Y:S06]  /*3940*/  HMMA.16816.F32 R56, R4, R30, RZ ;  /* 0x0000001e0438723c */ /* 0x000fec00000018ff */
[C---:B------:R-:W-:Y:S06]  /*3950*/  HMMA.16816.F32 R4, R12.reuse, R28, RZ ;  /* 0x0000001c0c04723c */ /* 0x040fec00000018ff */
[C---:B------:R-:W-:Y:S06]  /*3960*/  HMMA.16816.F32 R48, R12.reuse, R24, RZ ;  /* 0x000000180c30723c */ /* 0x040fec00000018ff */
[C---:B------:R-:W-:Y:S06]  /*3970*/  HMMA.16816.F32 R92, R12.reuse, R26, RZ ;  /* 0x0000001a0c5c723c */ /* 0x040fec00000018ff */
[C---:B------:R-:W-:Y:S06]  /*3980*/  HMMA.16816.F32 R24, R12.reuse, R20, RZ ;  /* 0x000000140c18723c */ /* 0x040fec00000018ff */
[C---:B------:R-:W-:Y:S01]  /*3990*/  HMMA.16816.F32 R108, R12.reuse, R22, RZ ;  /* 0x000000160c6c723c */ /* 0x040fe200000018ff */
[----:B------:R-:W-:Y:S05]  /*39a0*/  LDSM.16.M88.4 R20, [R234+0x9800] ;  /* 0x00980000ea14783b */ /* 0x000fea0000000200 */
[----:B------:R-:W-:Y:S01]  /*39b0*/  HMMA.16816.F32 R28, R12, R30, RZ ;  /* 0x0000001e0c1c723c */ /* 0x000fe200000018ff */
[----:B------:R-:W2:Y:S05]  /*39c0*/  LDSM.16.M88.4 R12, [R238+0x2000] ;  /* 0x00200000ee0c783b */ /* 0x000eaa0000000200 */
[----:B-1----:R-:W-:Y:S01]  /*39d0*/  HMMA.16816.F32 R136, R16, R44, R4 ;  /* 0x0000002c1088723c */ /* 0x002fe20000001804 */
[----:B------:R-:W1:Y:S05]  /*39e0*/  LDSM.16.M88.4 R4, [R238] ;  /* 0x00000000ee04783b */ /* 0x000e6a0000000200 */
        /* <DEDUP_REMOVED lines=11> */
[----:B------:R-:W-:Y:S05]  /*3aa0*/  LDSM.16.M88.4 R48, [R233+0x1800] ;  /* 0x00180000e930783b */ /* 0x000fea0000000200 */
[C---:B------:R-:W-:Y:S01]  /*3ab0*/  HMMA.16816.F32 R92, R16.reuse, R38, R92 ;  /* 0x00000026105c723c */ /* 0x040fe2000000185c */
[----:B------:R-:W3:Y:S05]  /*3ac0*/  LDSM.16.M88.4 R36, [R233+0x800] ;  /* 0x00080000e924783b */ /* 0x000eea0000000200 */
[C---:B------:R-:W-:Y:S01]  /*3ad0*/  HMMA.16816.F32 R132, R16.reuse, R40, R24 ;  /* 0x000000281084723c */ /* 0x040fe20000001818 */
[----:B------:R-:W-:Y:S05]  /*3ae0*/  LDSM.16.M88.4 R24, [R233] ;  /* 0x00000000e918783b */ /* 0x000fea0000000200 */
[C---:B------:R-:W-:Y:S06]  /*3af0*/  HMMA.16816.F32 R72, R16.reuse, R34, R80 ;  /* 0x000000221048723c */ /* 0x040fec0000001850 */
[C---:B------:R-:W-:Y:S06]  /*3b00*/  HMMA.16816.F32 R84, R16.reuse, R42, R108 ;  /* 0x0000002a1054723c */ /* 0x040fec000000186c */
[----:B------:R-:W-:Y:S01]  /*3b10*/  HMMA.16816.F32 R64, R16, R46, R28 ;  /* 0x0000002e1040723c */ /* 0x000fe2000000181c */
[----:B------:R-:W4:Y:S04]  /*3b20*/  LDSM.16.M88.4 R44, [R233+0x1000] ;  /* 0x00100000e92c783b */ /* 0x000f280000000200 */
[----:B------:R-:W5:Y:S01]  /*3b30*/  LDSM.16.M88.4 R16, [R237] ;  /* 0x00000000ed10783b */ /* 0x000f620000000200 */
[C---:B--2---:R-:W-:Y:S06]  /*3b40*/  HMMA.16816.F32 R40, R12.reuse, R104, R76 ;  /* 0x000000680c28723c */ /* 0x044fec000000184c */
[C---:B------:R-:W-:Y:S06]  /*3b50*/  HMMA.16816.F32 R28, R12.reuse, R100, R68 ;  /* 0x000000640c1c723c */ /* 0x040fec0000001844 */
[C---:B------:R-:W-:Y:S06]  /*3b60*/  HMMA.16816.F32 R56, R12.reuse, R54, R88 ;  /* 0x000000360c38723c */ /* 0x040fec0000001858 */
[C---:B------:R-:W-:Y:S06]  /*3b70*/  HMMA.16816.F32 R60, R12.reuse, R52, R112 ;  /* 0x000000340c3c723c */ /* 0x040fec0000001870 */
[C---:B------:R-:W-:Y:S06]  /*3b80*/  HMMA.16816.F32 R32, R12.reuse, R106, R124 ;  /* 0x0000006a0c20723c */ /* 0x040fec000000187c */
[C---:B------:R-:W-:Y:S06]  /*3b90*/  HMMA.16816.F32 R80, R12.reuse, R102, R120 ;  /* 0x000000660c50723c */ /* 0x040fec0000001878 */
[C---:B------:R-:W-:Y:S06]  /*3ba0*/  HMMA.16816.F32 R88, R12.reuse, R20, R140 ;  /* 0x000000140c58723c */ /* 0x040fec000000188c */
[----:B------:R-:W-:Y:S06]  /*3bb0*/  HMMA.16816.F32 R76, R12, R22, R116 ;  /* 0x000000160c4c723c */ /* 0x000fec0000001874 */
[C---:B-1----:R-:W-:Y:S06]  /*3bc0*/  HMMA.16816.F32 R68, R4.reuse, R52, R96 ;  /* 0x000000340444723c */ /* 0x042fec0000001860 */
[C---:B------:R-:W-:Y:S06]  /*3bd0*/  HMMA.16816.F32 R12, R4.reuse, R104, R128 ;  /* 0x00000068040c723c */ /* 0x040fec0000001880 */
[C---:B------:R-:W-:Y:S06]  /*3be0*/  HMMA.16816.F32 R52, R4.reuse, R54, R72 ;  /* 0x000000360434723c */ /* 0x040fec0000001848 */
[C---:B------:R-:W-:Y:S06]  /*3bf0*/  HMMA.16816.F32 R72, R4.reuse, R100, R132 ;  /* 0x000000640448723c */ /* 0x040fec0000001884 */
[C---:B------:R-:W-:Y:S06]  /*3c00*/  HMMA.16816.F32 R112, R4.reuse, R102, R84 ;  /* 0x000000660470723c */ /* 0x040fec0000001854 */
[C---:B------:R-:W-:Y:S06]  /*3c10*/  HMMA.16816.F32 R116, R4.reuse, R20, R136 ;  /* 0x000000140474723c */ /* 0x040fec0000001888 */
[C---:B------:R-:W-:Y:S06]  /*3c20*/  HMMA.16816.F32 R104, R4.reuse, R106, R92 ;  /* 0x0000006a0468723c */ /* 0x040fec000000185c */
[----:B------:R-:W-:Y:S01]  /*3c30*/  HMMA.16816.F32 R100, R4, R22, R64 ;  /* 0x000000160464723c */ /* 0x000fe20000001840 */
[----:B------:R-:W-:Y:S04]  /*3c40*/  LDSM.16.M88.4 R4, [R235+0x6000] ;  /* 0x00600000eb04783b */ /* 0x000fe80000000200 */
[----:B------:R-:W-:Y:S01]  /*3c50*/  LDSM.16.M88.4 R20, [R236+0x6000] ;  /* 0x00600000ec14783b */ /* 0x000fe20000000200 */
[C---:B---3--:R-:W-:Y:S03]  /*3c60*/  HMMA.16816.F32 R136, R8.reuse, R36, R40 ;  /* 0x000000240888723c */ /* 0x048fe60000001828 */
[----:B------:R-:W1:Y:S03]  /*3c70*/  LDSM.16.M88.4 R40, [R228+0xa000] ;  /* 0x00a00000e428783b */ /* 0x000e660000000200 */
[C---:B------:R-:W-:Y:S01]  /*3c80*/  HMMA.16816.F32 R132, R8.reuse, R38, R32 ;  /* 0x000000260884723c */ /* 0x040fe20000001820 */
[----:B------:R-:W2:Y:S05]  /*3c90*/  LDSM.16.M88.4 R32, [R228+0xa800] ;  /* 0x00a80000e420783b */ /* 0x000eaa0000000200 */
[----:B----4-:R-:W-:Y:S01]  /*3ca0*/  HMMA.16816.F32 R124, R8, R44, R28 ;  /* 0x0000002c087c723c */ /* 0x010fe2000000181c */
[----:B------:R-:W3:Y:S05]  /*3cb0*/  LDSM.16.M88.4 R28, [R228+0xb000] ;  /* 0x00b00000e41c783b */ /* 0x000eea0000000200 */
[C---:B-----5:R-:W-:Y:S06]  /*3cc0*/  HMMA.16816.F32 R84, R16.reuse, R24, R68 ;  /* 0x000000181054723c */ /* 0x060fec0000001844 */
[----:B------:R-:W-:Y:S01]  /*3cd0*/  HMMA.16816.F32 R68, R16, R36, R12 ;  /* 0x000000241044723c */ /* 0x000fe2000000180c */
[----:B------:R-:W4:Y:S05]  /*3ce0*/  LDSM.16.M88.4 R12, [R228+0xb800] ;  /* 0x00b80000e40c783b */ /* 0x000f2a0000000200 */
[C---:B------:R-:W-:Y:S06]  /*3cf0*/  HMMA.16816.F32 R108, R8.reuse, R24, R60 ;  /* 0x00000018086c723c */ /* 0x040fec000000183c */
[C---:B------:R-:W-:Y:S01]  /*3d00*/  HMMA.16816.F32 R128, R8.reuse, R26, R56 ;  /* 0x0000001a0880723c */ /* 0x040fe20000001838 */
[----:B------:R-:W-:Y:S05]  /*3d10*/  LDSM.16.M88.4 R56, [R239+0x2000] ;  /* 0x00200000ef38783b */ /* 0x000fea0000000200 */
[C---:B------:R-:W-:Y:S06]  /*3d20*/  HMMA.16816.F32 R120, R8.reuse, R46, R80 ;  /* 0x0000002e0878723c */ /* 0x040fec0000001850 */
[C---:B------:R-:W-:Y:S06]  /*3d30*/  HMMA.16816.F32 R96, R8.reuse, R48, R88 ;  /* 0x000000300860723c */ /* 0x040fec0000001858 */
[----:B------:R-:W-:Y:S01]  /*3d40*/  HMMA.16816.F32 R92, R8, R50, R76 ;  /* 0x00000032085c723c */ /* 0x000fe2000000184c */
[----:B------:R-:W5:Y:S05]  /*3d50*/  LDSM.16.M88.4 R8, [R235+0x4000] ;  /* 0x00400000eb08783b */ /* 0x000f6a0000000200 */
[C---:B------:R-:W-:Y:S01]  /*3d60*/  HMMA.16816.F32 R80, R16.reuse, R26, R52 ;  /* 0x0000001a1050723c */ /* 0x040fe20000001834 */
[----:B------:R-:W-:Y:S04]  /*3d70*/  LDSM.16.M88.4 R52, [R239+0x3000] ;  /* 0x00300000ef34783b */ /* 0x000fe80000000200 */
[----:B------:R-:W-:Y:S01]  /*3d80*/  LDSM.16.M88.4 R24, [R236+0x4000] ;  /* 0x00400000ec18783b */ /* 0x000fe20000000200 */
[C---:B------:R-:W-:Y:S06]  /*3d90*/  HMMA.16816.F32 R64, R16.reuse, R38, R104 ;  /* 0x000000261040723c */ /* 0x040fec0000001868 */
[C---:B------:R-:W-:Y:S01]  /*3da0*/  HMMA.16816.F32 R60, R16.reuse, R44, R72 ;  /* 0x0000002c103c723c */ /* 0x040fe20000001848 */
[----:B------:R-:W-:Y:S05]  /*3db0*/  LDSM.16.M88.4 R72, [R239+0x3800] ;  /* 0x00380000ef48783b */ /* 0x000fea0000000200 */
[C---:B------:R-:W-:Y:S06]  /*3dc0*/  HMMA.16816.F32 R76, R16.reuse, R46, R112 ;  /* 0x0000002e104c723c */ /* 0x040fec0000001870 */
[C---:B------:R-:W-:Y:S06]  /*3dd0*/  HMMA.16816.F32 R44, R16.reuse, R48, R116 ;  /* 0x00000030102c723c */ /* 0x040fec0000001874 */
[----:B------:R-:W-:Y:S01]  /*3de0*/  HMMA.16816.F32 R36, R16, R50, R100 ;  /* 0x000000321024723c */ /* 0x000fe20000001864 */
[----:B------:R-:W5:Y:S05]  /*3df0*/  LDSM.16.M88.4 R48, [R239+0x2800] ;  /* 0x00280000ef30783b */ /* 0x000f6a0000000200 */
[C---:B-1----:R-:W-:Y:S06]  /*3e00*/  HMMA.16816.F32 R16, R4.reuse, R40, R108 ;  /* 0x000000280410723c */ /* 0x042fec000000186c */
[C---:B------:R-:W-:Y:S06]  /*3e10*/  HMMA.16816.F32 R88, R4.reuse, R42, R128 ;  /* 0x0000002a0458723c */ /* 0x040fec0000001880 */
[C---:B--2---:R-:W-:Y:S06]  /*3e20*/  HMMA.16816.F32 R104, R4.reuse, R32, R136 ;  /* 0x000000200468723c */ /* 0x044fec0000001888 */
[C---:B---3--:R-:W-:Y:S06]  /*3e30*/  HMMA.16816.F32 R120, R4.reuse, R30, R120 ;  /* 0x0000001e0478723c */ /* 0x048fec0000001878 */
[C---:B------:R-:W-:Y:S06]  /*3e40*/  HMMA.16816.F32 R128, R4.reuse, R34, R132 ;  /* 0x000000220480723c */ /* 0x040fec0000001884 */
[C---:B------:R-:W-:Y:S06]  /*3e50*/  HMMA.16816.F32 R124, R4.reuse, R28, R124 ;  /* 0x0000001c047c723c */ /* 0x040fec000000187c */
[C---:B----4-:R-:W-:Y:S06]  /*3e60*/  HMMA.16816.F32 R108, R4.reuse, R12, R96 ;  /* 0x0000000c046c723c */ /* 0x050fec0000001860 */
[----:B------:R-:W-:Y:S06]  /*3e70*/  HMMA.16816.F32 R100, R4, R14, R92 ;  /* 0x0000000e0464723c */ /* 0x000fec000000185c */
[C---:B-----5:R-:W-:Y:S06]  /*3e80*/  HMMA.16816.F32 R92, R8.reuse, R42, R80 ;  /* 0x0000002a085c723c */ /* 0x060fec0000001850 */
[C---:B------:R-:W-:Y:S01]  /*3e90*/  HMMA.16816.F32 R132, R8.reuse, R12, R44 ;  /* 0x0000000c0884723c */ /* 0x040fe2000000182c */
[----:B------:R-:W-:Y:S05]  /*3ea0*/  LDSM.16.M88.4 R44, [R234+0xa000] ;  /* 0x00a00000ea2c783b */ /* 0x000fea0000000200 */
[C---:B------:R-:W-:Y:S01]  /*3eb0*/  HMMA.16816.F32 R80, R8.reuse, R14, R36 ;  /* 0x0000000e0850723c */ /* 0x040fe20000001824 */
[----:B------:R-:W1:Y:S04]  /*3ec0*/  LDSM.16.M88.4 R12, [R238+0x6000] ;  /* 0x00600000ee0c783b */ /* 0x000e680000000200 */
[----:B------:R-:W-:Y:S01]  /*3ed0*/  LDSM.16.M88.4 R36, [R234+0xb000] ;  /* 0x00b00000ea24783b */ /* 0x000fe20000000200 */
[C---:B------:R-:W-:Y:S03]  /*3ee0*/  HMMA.16816.F32 R96, R8.reuse, R40, R84 ;  /* 0x000000280860723c */ /* 0x040fe60000001854 */
[----:B------:R-:W2:Y:S03]  /*3ef0*/  LDSM.16.M88.4 R40, [R234+0xa800] ;  /* 0x00a80000ea28783b */ /* 0x000ea60000000200 */
[C---:B------:R-:W-:Y:S06]  /*3f00*/  HMMA.16816.F32 R4, R8.reuse, R28, R60 ;  /* 0x0000001c0804723c */ /* 0x040fec000000183c */
[C---:B------:R-:W-:Y:S06]  /*3f10*/  HMMA.16816.F32 R68, R8.reuse, R32, R68 ;  /* 0x000000200844723c */ /* 0x040fec0000001844 */
[C---:B------:R-:W-:Y:S01]  /*3f20*/  HMMA.16816.F32 R64, R8.reuse, R34, R64 ;  /* 0x000000220840723c */ /* 0x040fe20000001840 */
[----:B------:R-:W3:Y:S05]  /*3f30*/  LDSM.16.M88.4 R32, [R234+0xb800] ;  /* 0x00b80000ea20783b */ /* 0x000eea0000000200 */
[----:B------:R-:W-:Y:S01]  /*3f40*/  HMMA.16816.F32 R60, R8, R30, R76 ;  /* 0x0000001e083c723c */ /* 0x000fe2000000184c */
[----:B------:R-:W-:Y:S04]  /*3f50*/  LDSM.16.M88.4 R28, [R233+0x2000] ;  /* 0x00200000e91c783b */ /* 0x000fe80000000200 */
[----:B------:R-:W-:Y:S01]  /*3f60*/  LDSM.16.M88.4 R8, [R237+0x4000] ;  /* 0x00400000ed08783b */ /* 0x000fe20000000200 */
[C---:B------:R-:W-:Y:S03]  /*3f70*/  HMMA.16816.F32 R76, R20.reuse, R56, R16 ;  /* 0x00000038144c723c */ /* 0x040fe60000001810 */
[----:B------:R-:W4:Y:S03]  /*3f80*/  LDSM.16.M88.4 R16, [R238+0x4000] ;  /* 0x00400000ee10783b */ /* 0x000f260000000200 */
        /* <DEDUP_REMOVED lines=9> */
[C---:B------:R-:W-:Y:S06]  /*4020*/  HMMA.16816.F32 R92, R24.reuse, R58, R92 ;  /* 0x0000003a185c723c */ /* 0x040fec000000185c */
[C---:B------:R-:W-:Y:S06]  /*4030*/  HMMA.16816.F32 R112, R24.reuse, R48, R68 ;  /* 0x000000301870723c */ /* 0x040fec0000001844 */
[C---:B------:R-:W-:Y:S01]  /*4040*/  HMMA.16816.F32 R108, R24.reuse, R50, R64 ;  /* 0x00000032186c723c */ /* 0x040fe20000001840 */
[----:B------:R-:W-:Y:S05]  /*4050*/  LDSM.16.M88.4 R48, [R233+0x3000] ;  /* 0x00300000e930783b */ /* 0x000fea0000000200 */
[C---:B------:R-:W-:Y:S01]  /*4060*/  HMMA.16816.F32 R56, R24.reuse, R52, R4 ;  /* 0x000000341838723c */ /* 0x040fe20000001804 */
[----:B------:R-:W5:Y:S05]  /*4070*/  LDSM.16.M88.4 R4, [R237+0x6000] ;  /* 0x00600000ed04783b */ /* 0x000f6a0000000200 */
[----:B------:R-:W-:Y:S01]  /*4080*/  HMMA.16816.F32 R60, R24, R54, R60 ;  /* 0x00000036183c723c */ /* 0x000fe2000000183c */
[----:B------:R-:W5:Y:S01]  /*4090*/  LDSM.16.M88.4 R52, [R233+0x3800] ;  /* 0x00380000e934783b */ /* 0x000f620000000200 */
[----:B------:R-:W-:-:S04]  /*40a0*/  DEPBAR.LE SB0, 0x0 ;  /* 0x000080000000791a */ /* 0x000fc80000000000 */
[C---:B------:R-:W-:Y:S06]  /*40b0*/  HMMA.16816.F32 R68, R24.reuse, R72, R132 ;  /* 0x000000481844723c */ /* 0x040fec0000001884 */
[----:B------:R-:W-:Y:S06]  /*40c0*/  HMMA.16816.F32 R64, R24, R74, R80 ;  /* 0x0000004a1840723c */ /* 0x000fec0000001850 */
[C---:B-1----:R-:W-:Y:S06]  /*40d0*/  HMMA.16816.F32 R72, R12.reuse, R44, R76 ;  /* 0x0000002c0c48723c */ /* 0x042fec000000184c */
[C---:B------:R-:W-:Y:S06]  /*40e0*/  HMMA.16816.F32 R76, R12.reuse, R46, R84 ;  /* 0x0000002e0c4c723c */ /* 0x040fec0000001854 */
[C---:B--2---:R-:W-:Y:S06]  /*40f0*/  HMMA.16816.F32 R84, R12.reuse, R40, R88 ;  /* 0x000000280c54723c */ /* 0x044fec0000001858 */
[C---:B------:R-:W-:Y:S06]  /*4100*/  HMMA.16816.F32 R88, R12.reuse, R42, R128 ;  /* 0x0000002a0c58723c */ /* 0x040fec0000001880 */
[C---:B------:R-:W-:Y:S06]  /*4110*/  HMMA.16816.F32 R104, R12.reuse, R36, R104 ;  /* 0x000000240c68723c */ /* 0x040fec0000001868 */
[C---:B------:R-:W-:Y:S06]  /*4120*/  HMMA.16816.F32 R116, R12.reuse, R38, R116 ;  /* 0x000000260c74723c */ /* 0x040fec0000001874 */
[C---:B---3--:R-:W-:Y:S06]  /*4130*/  HMMA.16816.F32 R120, R12.reuse, R32, R120 ;  /* 0x000000200c78723c */ /* 0x048fec0000001878 */
[----:B------:R-:W-:Y:S06]  /*4140*/  HMMA.16816.F32 R100, R12, R34, R100 ;  /* 0x000000220c64723c */ /* 0x000fec0000001864 */
        /* <DEDUP_REMOVED lines=11> */
[C---:B------:R-:W-:Y:S06]  /*4200*/  HMMA.16816.F32 R60, R4.reuse, R22, R88 ;  /* 0x00000016043c723c */ /* 0x040fec0000001858 */
[C---:B------:R-:W-:Y:S06]  /*4210*/  HMMA.16816.F32 R64, R4.reuse, R48, R104 ;  /* 0x000000300440723c */ /* 0x040fec0000001868 */
[C---:B------:R-:W-:Y:S06]  /*4220*/  HMMA.16816.F32 R116, R4.reuse, R50, R116 ;  /* 0x000000320474723c */ /* 0x040fec0000001874 */
[C---:B------:R-:W-:Y:S06]  /*4230*/  HMMA.16816.F32 R68, R4.reuse, R52, R120 ;  /* 0x000000340444723c */ /* 0x040fec0000001878 */
[----:B------:R-:W-:Y:S06]  /*4240*/  HMMA.16816.F32 R100, R4, R54, R100 ;  /* 0x000000360464723c */ /* 0x000fec0000001864 */
[----:B------:R-:W-:Y:S01]  /*4250*/  HMMA.16816.F32 R168, R8, R52, R12 ;  /* 0x0000003408a8723c */ /* 0x000fe2000000180c */
[----:B------:R-:W-:-:S02]  /*4260*/  SHF.R.S32.HI R4, RZ, 0x1f, R2 ;  /* 0x0000001fff047819 */ /* 0x000fc40000011402 */
[----:B------:R-:W-:Y:S02]  /*4270*/  LEA R6, R146, UR24, 0x4 ;  /* 0x0000001892067c11 */ /* 0x000fe4000f8e20ff */
[----:B------:R-:W-:Y:S01]  /*4280*/  LEA.HI R4, R4, R2, RZ, 0x2 ;  /* 0x0000000204047211 */ /* 0x000fe200078f10ff */
[----:B------:R-:W-:Y:S01]  /*4290*/  IMAD.U32 R2, RZ, RZ, UR18 ;  /* 0x00000012ff027e24 */ /* 0x000fe2000f8e00ff */
[----:B------:R-:W-:Y:S01]  /*42a0*/  HMMA.16816.F32 R96, R8, R28, R96 ;  /* 0x0000001c0860723c */ /* 0x000fe20000001860 */
[----:B------:R-:W-:Y:S01]  /*42b0*/  IMAD.U32 R15, RZ, RZ, UR22 ;  /* 0x00000016ff0f7e24 */ /* 0x000fe2000f8e00ff */
[----:B------:R-:W-:Y:S01]  /*42c0*/  SHF.R.S32.HI R151, RZ, 0x2, R4 ;  /* 0x00000002ff977819 */ /* 0x000fe20000011404 */
[----:B------:R-:W-:-:S03]  /*42d0*/  IMAD R2, R2, 0x40, R154 ;  /* 0x0000004002027824 */ /* 0x000fc600078e029a */
[C---:B------:R-:W-:Y:S01]  /*42e0*/  HMMA.16816.F32 R92, R8.reuse, R30, R92 ;  /* 0x0000001e085c723c */ /* 0x040fe2000000185c */
[----:B------:R-:W-:Y:S01]  /*42f0*/  IMAD.IADD R6, R151, 0x1, R6 ;  /* 0x0000000197067824 */ /* 0x000fe200078e0206 */
[----:B------:R-:W-:Y:S01]  /*4300*/  STL [R1+0x50], R151 ;  /* 0x0000509701007387 */ /* 0x000fe20000100800 */
[C---:B------:R-:W-:Y:S02]  /*4310*/  VIADD R5, R2.reuse, 0x1 ;  /* 0x0000000102057836 */ /* 0x040fe40000000000 */
[C---:B------:R-:W-:Y:S01]  /*4320*/  VIADD R4, R2.reuse, 0x8 ;  /* 0x0000000802047836 */ /* 0x040fe20000000000 */
[----:B------:R-:W-:Y:S01]  /*4330*/  HMMA.16816.F32 R80, R8, R20, R80 ;  /* 0x000000140850723c */ /* 0x000fe20000001850 */
[----:B------:R-:W-:Y:S01]  /*4340*/  IADD3 R7, R15, 0x40, R6 ;  /* 0x000000400f077810 */ /* 0x000fe20007ffe006 */
[C---:B------:R-:W-:Y:S02]  /*4350*/  VIADD R12, R2.reuse, 0x20 ;  /* 0x00000020020c7836 */ /* 0x040fe40000000000 */
[----:B------:R-:W-:-:S02]  /*4360*/  VIADD R14, R2, 0x21 ;  /* 0x00000021020e7836 */ /* 0x000fc40000000000 */
[----:B------:R-:W-:Y:S01]  /*4370*/  HMMA.16816.F32 R72, R8, R22, R40 ;  /* 0x000000160848723c */ /* 0x000fe20000001828 */
[C---:B------:R-:W-:Y:S02]  /*4380*/  VIADD R20, R2.reuse, 0x31 ;  /* 0x0000003102147836 */ /* 0x040fe40000000000 */
[----:B------:R-:W-:-:S03]  /*4390*/  VIADD R21, R2, 0x30 ;  /* 0x0000003002157836 */ /* 0x000fc60000000000 */
[C---:B------:R-:W-:Y:S01]  /*43a0*/  HMMA.16816.F32 R76, R8.reuse, R48, R24 ;  /* 0x00000030084c723c */ /* 0x040fe20000001818 */
[----:B------:R-:W-:Y:S01]  /*43b0*/  VIMNMX R22, R7, UR5, PT ;  /* 0x0000000507167c48 */ /* 0x000fe2000bfe0100 */
[C---:B------:R-:W-:Y:S01]  /*43c0*/  VIADD R7, R2.reuse, 0x19 ;  /* 0x0000001902077836 */ /* 0x040fe20000000000 */
[----:B------:R-:W-:Y:S02]  /*43d0*/  BAR.SYNC.DEFER_BLOCKING 0x0 ;  /* 0x0000000000007b1d */ /* 0x000fe40000010000 */
[-C--:B------:R-:W-:Y:S01]  /*43e0*/  ISETP.GE.AND P3, PT, R2, R22.reuse, PT ;  /* 0x000000160200720c */ /* 0x080fe20003f66270 */
[----:B------:R-:W-:Y:S01]  /*43f0*/  HMMA.16816.F32 R84, R8, R50, R36 ;  /* 0x000000320854723c */ /* 0x000fe20000001824 */
[-C--:B------:R-:W-:Y:S02]  /*4400*/  ISETP.GE.AND P2, PT, R5, R22.reuse, PT ;  /* 0x000000160500720c */ /* 0x080fe40003f46270 */
[----:B------:R-:W-:-:S03]  /*4410*/  ISETP.GE.AND P4, PT, R21, R22, PT ;  /* 0x000000161500720c */ /* 0x000fc60003f86270 */
[----:B------:R-:W-:Y:S07]  /*4420*/  HMMA.16816.F32 R172, R8, R54, R16 ;  /* 0x0000003608ac723c */ /* 0x000fee0000001810 */
[----:B------:R-:W-:Y:S01]  /*4430*/  IADD3 R8, R15, 0x48, R6 ;  /* 0x000000480f087810 */ /* 0x000fe20007ffe006 */
[C---:B------:R-:W-:Y:S02]  /*4440*/  VIADD R9, R6.reuse, 0x40 ;  /* 0x0000004006097836 */ /* 0x040fe40000000000 */
[----:B------:R-:W-:Y:S01]  /*4450*/  VIADD R10, R6, 0x48 ;  /* 0x00000048060a7836 */ /* 0x000fe20000000000 */
[----:B------:R-:W-:Y:S01]  /*4460*/  VIMNMX R48, R8, UR5, PT ;  /* 0x0000000508307c48 */ /* 0x000fe2000bfe0100 */
[C---:B------:R-:W-:Y:S01]  /*4470*/  VIADD R11, R2.reuse, 0x9 ;  /* 0x00000009020b7836 */ /* 0x040fe20000000000 */
[----:B------:R-:W-:Y:S01]  /*4480*/  VIADDMNMX R250, R9, UR23, RZ, !PT ;  /* 0x0000001709fa7c46 */ /* 0x000fe2000f8001ff */
[----:B------:R-:W-:Y:S01]  /*4490*/  VIADD R9, R2, 0x11 ;  /* 0x0000001102097836 */ /* 0x000fe20000000000 */
[----:B------:R-:W-:Y:S01]  /*44a0*/  VIADDMNMX R249, R10, UR23, RZ, !PT ;  /* 0x000000170af97c46 */ /* 0x000fe2000f8001ff */
[C---:B------:R-:W-:Y:S01]  /*44b0*/  VIADD R10, R2.reuse, 0x10 ;  /* 0x00000010020a7836 */ /* 0x040fe20000000000 */
[C---:B------:R-:W-:Y:S01]  /*44c0*/  ISETP.GE.AND P1, PT, R2.reuse, R48, PT ;  /* 0x000000300200720c */ /* 0x040fe20003f26270 */
[C---:B------:R-:W-:Y:S01]  /*44d0*/  VIADD R8, R2.reuse, 0x18 ;  /* 0x0000001802087836 */ /* 0x040fe20000000000 */
[C---:B------:R-:W-:Y:S01]  /*44e0*/  ISETP.LT.OR P3, PT, R2.reuse, R250, P3 ;  /* 0x000000fa0200720c */ /* 0x040fe20001f61670 */
[C---:B------:R-:W-:Y:S01]  /*44f0*/  VIADD R18, R2.reuse, 0x39 ;  /* 0x0000003902127836 */ /* 0x040fe20000000000 */
[C---:B------:R-:W-:Y:S01]  /*4500*/  ISETP.LT.OR P1, PT, R2.reuse, R249, P1 ;  /* 0x000000f90200720c */ /* 0x040fe20000f21670 */
[----:B------:R-:W-:Y:S01]  /*4510*/  VIADD R17, R2, 0x28 ;  /* 0x0000002802117836 */ /* 0x000fe20000000000 */
[----:B------:R-:W-:Y:S01]  /*4520*/  FSEL R32, R32, -INF , !P3 ;  /* 0xff80000020207808 */ /* 0x000fe20005800000 */
[C---:B------:R-:W-:Y:S01]  /*4530*/  VIADD R16, R2.reuse, 0x29 ;  /* 0x0000002902107836 */ /* 0x040fe20000000000 */
[----:B------:R-:W-:Y:S01]  /*4540*/  ISETP.GE.AND P0, PT, R5, R48, PT ;  /* 0x000000300500720c */ /* 0x000fe20003f06270 */
[----:B------:R-:W-:Y:S01]  /*4550*/  VIADD R19, R2, 0x38 ;  /* 0x0000003802137836 */ /* 0x000fe20000000000 */
[----:B------:R-:W-:Y:S01]  /*4560*/  FSEL R36, R34, -INF , !P1 ;  /* 0xff80000022247808 */ /* 0x000fe20004800000 */
[----:B------:R-:W-:Y:S01]  /*4570*/  STL [R1], R48 ;  /* 0x0000003001007387 */ /* 0x000fe20000100800 */
[----:B------:R-:W-:-:S02]  /*4580*/  ISETP.GE.AND P3, PT, R4, R22, PT ;  /* 0x000000160400720c */ /* 0x000fc40003f66270 */
[C---:B------:R-:W-:Y:S01]  /*4590*/  ISETP.GE.AND P1, PT, R4.reuse, R48, PT ;  /* 0x000000300400720c */ /* 0x040fe20003f26270 */
[----:B------:R1:W-:Y:S01]  /*45a0*/  STL [R1+0x4], R22 ;  /* 0x0000041601007387 */ /* 0x0003e20000100800 */
[CC--:B------:R-:W-:Y:S02]  /*45b0*/  ISETP.LT.OR P2, PT, R5.reuse, R250.reuse, P2 ;  /* 0x000000fa0500720c */ /* 0x0c0fe40001741670 */
[-C--:B------:R-:W-:Y:S02]  /*45c0*/  ISETP.LT.OR P0, PT, R5, R249.reuse, P0 ;  /* 0x000000f90500720c */ /* 0x080fe40000701670 */
[C---:B------:R-:W-:Y:S02]  /*45d0*/  ISETP.LT.OR P3, PT, R4.reuse, R250, P3 ;  /* 0x000000fa0400720c */ /* 0x040fe40001f61670 */
[----:B------:R-:W-:Y:S02]  /*45e0*/  ISETP.LT.OR P1, PT, R4, R249, P1 ;  /* 0x000000f90400720c */ /* 0x000fe40000f21670 */
[----:B------:R-:W-:-:S02]  /*45f0*/  FSEL R33, R33, -INF , !P2 ;  /* 0xff80000021217808 */ /* 0x000fc40005000000 */
[----:B------:R-:W-:Y:S02]  /*4600*/  FSEL R37, R35, -INF , !P0 ;  /* 0xff80000023257808 */ /* 0x000fe40004000000 */
[----:B------:R-:W-:Y:S02]  /*4610*/  FSEL R34, R44, -INF , !P3 ;  /* 0xff8000002c227808 */ /* 0x000fe40005800000 */
[C---:B------:R-:W-:Y:S02]  /*4620*/  ISETP.GE.AND P2, PT, R11.reuse, R22, PT ;  /* 0x000000160b00720c */ /* 0x040fe40003f46270 */
[----:B------:R-:W-:Y:S02]  /*4630*/  ISETP.GE.AND P0, PT, R11, R48, PT ;  /* 0x000000300b00720c */ /* 0x000fe40003f06270 */
[----:B------:R-:W-:Y:S02]  /*4640*/  FSEL R38, R46, -INF , !P1 ;  /* 0xff8000002e267808 */ /* 0x000fe40004800000 */
[----:B------:R-:W-:-:S02]  /*4650*/  ISETP.GE.AND P3, PT, R10, R22, PT ;  /* 0x000000160a00720c */ /* 0x000fc40003f66270 */
[C---:B------:R-:W-:Y:S02]  /*4660*/  ISETP.GE.AND P1, PT, R10.reuse, R48, PT ;  /* 0x000000300a00720c */ /* 0x040fe40003f26270 */
        /* <DEDUP_REMOVED lines=11> */
[----:B------:R-:W-:Y:S02]  /*4720*/  FMNMX.FTZ R13, R32, R33, !PT ;  /* 0x00000021200d7209 */ /* 0x000fe40007810000 */
[C---:B------:R-:W-:Y:S02]  /*4730*/  ISETP.GE.AND P1, PT, R8.reuse, R48, PT ;  /* 0x000000300800720c */ /* 0x040fe40003f26270 */
[CC--:B------:R-:W-:Y:S02]  /*4740*/  ISETP.LT.OR P2, PT, R9.reuse, R250.reuse, P2 ;  /* 0x000000fa0900720c */ /* 0x0c0fe40001741670 */
[----:B------:R-:W-:Y:S02]  /*4750*/  ISETP.LT.OR P0, PT, R9, R249, P0 ;  /* 0x000000f90900720c */ /* 0x000fe40000701670 */
[----:B------:R-:W-:Y:S02]  /*4760*/  ISETP.LT.OR P3, PT, R8, R250, P3 ;  /* 0x000000fa0800720c */ /* 0x000fe40001f61670 */
[----:B------:R-:W-:-:S02]  /*4770*/  FMNMX.FTZ R13, R34, R13, !PT ;  /* 0x0000000d220d7209 */ /* 0x000fc40007810000 */
[----:B------:R-:W-:Y:S02]  /*4780*/  ISETP.LT.OR P1, PT, R8, R249, P1 ;  /* 0x000000f90800720c */ /* 0x000fe40000f21670 */
[----:B------:R-:W-:Y:S02]  /*4790*/  FSEL R41, R57, -INF , !P2 ;  /* 0xff80000039297808 */ /* 0x000fe40005000000 */
[----:B------:R-:W-:Y:S02]  /*47a0*/  FSEL R45, R59, -INF , !P0 ;  /* 0xff8000003b2d7808 */ /* 0x000fe40004000000 */
[----:B------:R-:W-:Y:S02]  /*47b0*/  FSEL R42, R60, -INF , !P3 ;  /* 0xff8000003c2a7808 */ /* 0x000fe40005800000 */
[----:B------:R-:W-:Y:S02]  /*47c0*/  FMNMX.FTZ R13, R35, R13, !PT ;  /* 0x0000000d230d7209 */ /* 0x000fe40007810000 */
[----:B------:R-:W-:-:S02]  /*47d0*/  ISETP.GE.AND P2, PT, R7, R22, PT ;  /* 0x000000160700720c */ /* 0x000fc40003f46270 */
[----:B------:R-:W-:Y:S02]  /*47e0*/  FSEL R59, R62, -INF , !P1 ;  /* 0xff8000003e3b7808 */ /* 0x000fe40004800000 */
[C---:B------:R-:W-:Y:S02]  /*47f0*/  ISETP.GE.AND P3, PT, R12.reuse, R22, PT ;  /* 0x000000160c00720c */ /* 0x040fe40003f66270 */
[----:B------:R-:W-:Y:S02]  /*4800*/  ISETP.GE.AND P1, PT, R12, R48, PT ;  /* 0x000000300c00720c */ /* 0x000fe40003f26270 */
[----:B------:R-:W-:Y:S02]  /*4810*/  FMNMX.FTZ R13, R40, R13, !PT ;  /* 0x0000000d280d7209 */ /* 0x000fe40007810000 */
[-C--:B------:R-:W-:Y:S02]  /*4820*/  ISETP.LT.OR P2, PT, R7, R250.reuse, P2 ;  /* 0x000000fa0700720c */ /* 0x080fe40001741670 */
[----:B------:R-:W-:-:S02]  /*4830*/  ISETP.LT.OR P3, PT, R12, R250, P3 ;  /* 0x000000fa0c00720c */ /* 0x000fc40001f61670 */
[----:B------:R-:W-:Y:S02]  /*4840*/  ISETP.LT.OR P1, PT, R12, R249, P1 ;  /* 0x000000f90c00720c */ /* 0x000fe40000f21670 */
[----:B------:R-:W-:Y:S02]  /*4850*/  FMNMX.FTZ R13, R41, R13, !PT ;  /* 0x0000000d290d7209 */ /* 0x000fe40007810000 */
[----:B------:R-:W-:Y:S02]  /*4860*/  FSEL R43, R61, -INF , !P2 ;  /* 0xff8000003d2b7808 */ /* 0x000fe40005000000 */
[----:B------:R-:W-:Y:S02]  /*4870*/  FSEL R184, R64, -INF , !P3 ;  /* 0xff80000040b87808 */ /* 0x000fe40005800000 */
[----:B------:R-:W-:Y:S02]  /*4880*/  ISETP.GE.AND P2, PT, R14, R22, PT ;  /* 0x000000160e00720c */ /* 0x000fe40003f46270 */
[----:B------:R-:W-:-:S02]  /*4890*/  FSEL R186, R66, -INF , !P1 ;  /* 0xff80000042ba7808 */ /* 0x000fc40004800000 */
[----:B------:R-:W-:Y:S02]  /*48a0*/  ISETP.GE.AND P3, PT, R20, R22, PT ;  /* 0x000000161400720c */ /* 0x000fe40003f66270 */
[----:B------:R-:W-:Y:S02]  /*48b0*/  ISETP.GE.AND P0, PT, R7, R48, PT ;  /* 0x000000300700720c */ /* 0x000fe40003f06270 */
[----:B------:R-:W-:Y:S02]  /*48c0*/  ISETP.GE.AND P1, PT, R18, R22, PT ;  /* 0x000000161200720c */ /* 0x000fe40003f26270 */
[----:B------:R-:W-:Y:S02]  /*48d0*/  FMNMX.FTZ R13, R42, R13, !PT ;  /* 0x0000000d2a0d7209 */ /* 0x000fe40007810000 */
[-C--:B------:R-:W-:Y:S02]  /*48e0*/  ISETP.LT.OR P2, PT, R14, R250.reuse, P2 ;  /* 0x000000fa0e00720c */ /* 0x080fe40001741670 */
[----:B------:R-:W-:-:S02]  /*48f0*/  ISETP.LT.OR P3, PT, R20, R250, P3 ;  /* 0x000000fa1400720c */ /* 0x000fc40001f61670 */
[----:B------:R-:W-:Y:S02]  /*4900*/  ISETP.LT.OR P0, PT, R7, R249, P0 ;  /* 0x000000f90700720c */ /* 0x000fe40000701670 */
[----:B------:R-:W-:Y:S02]  /*4910*/  ISETP.LT.OR P1, PT, R18, R250, P1 ;  /* 0x000000fa1200720c */ /* 0x000fe40000f21670 */
[----:B------:R-:W-:Y:S02]  /*4920*/  ISETP.GE.AND P6, PT, R17, R22, PT ;  /* 0x000000161100720c */ /* 0x000fe40003fc6270 */
[----:B------:R-:W-:Y:S02]  /*4930*/  FMNMX.FTZ R13, R43, R13, !PT ;  /* 0x0000000d2b0d7209 */ /* 0x000fe40007810000 */
[----:B------:R-:W-:Y:S02]  /*4940*/  FSEL R183, R65, -INF , !P2 ;  /* 0xff80000041b77808 */ /* 0x000fe40005000000 */
[----:B------:R-:W-:-:S02]  /*4950*/  FSEL R23, R69, -INF , !P3 ;  /* 0xff80000045177808 */ /* 0x000fc40005800000 */
[----:B------:R-:W-:Y:S02]  /*4960*/  FSEL R63, R63, -INF , !P0 ;  /* 0xff8000003f3f7808 */ /* 0x000fe40004000000 */
[-C--:B------:R-:W-:Y:S01]  /*4970*/  ISETP.GE.AND P5, PT, R16, R22.reuse, PT ;  /* 0x000000161000720c */ /* 0x080fe20003fa6270 */
[----:B------:R2:W-:Y:S01]  /*4980*/  STL [R1+0x20], R23 ;  /* 0x0000201701007387 */ /* 0x0005e20000100800 */
[----:B------:R-:W-:Y:S02]  /*4990*/  ISETP.GE.AND P2, PT, R19, R22, PT ;  /* 0x000000161300720c */ /* 0x000fe40003f46270 */
[----:B------:R-:W-:Y:S02]  /*49a0*/  FSEL R46, R101, -INF , !P1 ;  /* 0xff800000652e7808 */ /* 0x000fe40004800000 */
[----:B------:R-:W-:Y:S02]  /*49b0*/  ISETP.GE.AND P0, PT, R14, R48, PT ;  /* 0x000000300e00720c */ /* 0x000fe40003f06270 */
[----:B------:R-:W-:Y:S01]  /*49c0*/  ISETP.LT.OR P6, PT, R17, R250, P6 ;  /* 0x000000fa1100720c */ /* 0x000fe200037c1670 */
[----:B------:R2:W-:Y:S01]  /*49d0*/  STL [R1+0x1c], R46 ;  /* 0x00001c2e01007387 */ /* 0x0005e20000100800 */
[----:B-1----:R-:W-:-:S02]  /*49e0*/  FMNMX.FTZ R22, R184, R13, !PT ;  /* 0x0000000db8167209 */ /* 0x002fc40007810000 */
[----:B------:R-:W-:Y:S02]  /*49f0*/  ISETP.LT.OR P0, PT, R14, R249, P0 ;  /* 0x000000f90e00720c */ /* 0x000fe40000701670 */
[----:B------:R-:W-:Y:S02]  /*4a00*/  ISETP.LT.OR P5, PT, R16, R250, P5 ;  /* 0x000000fa1000720c */ /* 0x000fe40002fa1670 */
[----:B------:R-:W-:Y:S02]  /*4a10*/  FSEL R181, R116, -INF , !P6 ;  /* 0xff80000074b57808 */ /* 0x000fe40007000000 */
[----:B------:R-:W-:Y:S02]  /*4a20*/  FMNMX.FTZ R13, R36, R37, !PT ;  /* 0x00000025240d7209 */ /* 0x000fe40007810000 */
[----:B------:R-:W-:Y:S02]  /*4a30*/  FMNMX.FTZ R22, R183, R22, !PT ;  /* 0x00000016b7167209 */ /* 0x000fe40007810000 */
[----:B------:R-:W-:-:S02]  /*4a40*/  FSEL R185, R67, -INF , !P0 ;  /* 0xff80000043b97808 */ /* 0x000fc40004000000 */
[----:B------:R-:W-:Y:S02]  /*4a50*/  ISETP.LT.OR P4, PT, R21, R250, P4 ;  /* 0x000000fa1500720c */ /* 0x000fe40002781670 */
[----:B------:R-:W-:Y:S02]  /*4a60*/  FSEL R182, R117, -INF , !P5 ;  /* 0xff80000075b67808 */ /* 0x000fe40006800000 */
[----:B------:R-:W-:Y:S02]  /*4a70*/  FMNMX.FTZ R13, R38, R13, !PT ;  /* 0x0000000d260d7209 */ /* 0x000fe40007810000 */
[----:B------:R-:W-:Y:S02]  /*4a80*/  FMNMX.FTZ R22, R181, R22, !PT ;  /* 0x00000016b5167209 */ /* 0x000fe40007810000 */
[----:B------:R-:W-:Y:S02]  /*4a90*/  PLOP3.LUT P0, PT, PT, PT, UP0, 0x80, 0x0 ;  /* 0x000000000000781c */ /* 0x000fe40003f0f008 */
[----:B------:R-:W-:-:S02]  /*4aa0*/  FSEL R218, R68, -INF , !P4 ;  /* 0xff80000044da7808 */ /* 0x000fc40006000000 */
[----:B------:R-:W-:Y:S02]  /*4ab0*/  FMNMX.FTZ R13, R39, R13, !PT ;  /* 0x0000000d270d7209 */ /* 0x000fe40007810000 */
[----:B------:R-:W-:Y:S02]  /*4ac0*/  FMNMX.FTZ R22, R182, R22, !PT ;  /* 0x00000016b6167209 */ /* 0x000fe40007810000 */
[----:B------:R-:W-:Y:S02]  /*4ad0*/  ISETP.LT.OR P2, PT, R19, R250, P2 ;  /* 0x000000fa1300720c */ /* 0x000fe40001741670 */
[----:B------:R-:W-:Y:S02]  /*4ae0*/  FMNMX.FTZ R13, R44, R13, !PT ;  /* 0x0000000d2c0d7209 */ /* 0x000fe40007810000 */
[----:B------:R-:W-:Y:S02]  /*4af0*/  FMNMX.FTZ R22, R218, R22, !PT ;  /* 0x00000016da167209 */ /* 0x000fe40007810000 */
[----:B------:R-:W-:-:S02]  /*4b00*/  FSEL R223, R100, -INF , !P2 ;  /* 0xff80000064df7808 */ /* 0x000fc40005000000 */
[----:B------:R-:W-:Y:S02]  /*4b10*/  FMNMX.FTZ R13, R45, R13, !PT ;  /* 0x0000000d2d0d7209 */ /* 0x000fe40007810000 */
[----:B------:R-:W-:Y:S02]  /*4b20*/  FMNMX.FTZ R22, R23, R22, !PT ;  /* 0x0000001617167209 */ /* 0x000fe40007810000 */
[----:B------:R-:W-:Y:S02]  /*4b30*/  FMNMX.FTZ R30, R59, R13, !PT ;  /* 0x0000000d3b1e7209 */ /* 0x000fe40007810000 */
[----:B------:R-:W-:Y:S01]  /*4b40*/  FMNMX.FTZ R31, R223, R22, !PT ;  /* 0x00000016df1f7209 */ /* 0x000fe20007810000 */
[----:B--2---:R-:W-:Y:S06]  /*4b50*/  @!P0 BRA `(.L_x_541) ;  /* 0x0000000000748947 */ /* 0x004fec0003800000 */
[----:B------:R-:W-:Y:S02]  /*4b60*/  UIADD3 UR11, UR19, -0x2, URZ ;  /* 0xfffffffe130b7890 */ /* 0x000fe4000fffe03f */
[----:B------:R-:W-:Y:S02]  /*4b70*/  USHF.L.U32 UR24, UR8, 0x5, URZ ;  /* 0x0000000508187899 */ /* 0x000fe4000800063f */
[----:B------:R-:W-:Y:S02]  /*4b80*/  USHF.R.S32.HI UR10, URZ, 0x1f, UR11 ;  /* 0x0000001f3f0a7899 */ /* 0x000fe4000801140b */
[----:B------:R-:W-:Y:S01]  /*4b90*/  UIMAD UR29, UR29, UR11, URZ ;  /* 0x0000000b1d1d72a4 */ /* 0x000fe2000f8e023f */
[----:B------:R-:W-:-:S03]  /*4ba0*/  IMAD.WIDE.U32 R22, R147, UR11, R152 ;  /* 0x0000000b93167c25 */ /* 0x000fc6000f8e0098 */
[----:B------:R-:W-:-:S03]  /*4bb0*/  UIMAD UR29, UR10, UR31, UR29 ;  /* 0x0000001f0a1d72a4 */ /* 0x000fc6000f8e021d */
[----:B------:R-:W-:Y:S02]  /*4bc0*/  ULDC.64 UR10, c[0x0][0x218] ;  /* 0x00008600000a7ab9 */ /* 0x000fe40000000a00 */
[----:B------:R-:W-:Y:S01]  /*4bd0*/  LEA R26, P2, R22, UR10, 0x1 ;  /* 0x0000000a161a7c11 */ /* 0x000fe2000f8408ff */
[----:B------:R-:W-:Y:S01]  /*4be0*/  VIADD R13, R23, UR29 ;  /* 0x0000001d170d7c36 */ /* 0x000fe20008000000 */
[----:B------:R-:W-:Y:S02]  /*4bf0*/  USHF.L.U64.HI UR10, UR8, 0x5, UR9 ;  /* 0x00000005080a7899 */ /* 0x000fe40008010209 */
[----:B------:R-:W-:Y:S02]  /*4c00*/  IADD3 R24, P1, R26, UR24, RZ ;  /* 0x000000181a187c10 */ /* 0x000fe4000ff3e0ff */
[----:B------:R-:W-:Y:S02]  /*4c10*/  LEA.HI.X R27, R22, UR11, R13, 0x1, P2 ;  /* 0x0000000b161b7c11 */ /* 0x000fe400090f0c0d */
[----:B------:R-:W-:-:S02]  /*4c20*/  IADD3 R22, P2, R24, UR24, RZ ;  /* 0x0000001818167c10 */ /* 0x000fc4000ff5e0ff */
        /* <DEDUP_REMOVED lines=16> */
.L_x_541:
[----:B------:R-:W-:Y:S01]  /*4d30*/  FMNMX.FTZ R13, R46, R31, !PT ;  /* 0x0000001f2e0d7209 */ /* 0x000fe20007810000 */
[----:B------:R-:W-:Y:S01]  /*4d40*/  STL [R1+0x90], R239 ;  /* 0x000090ef01007387 */ /* 0x000fe20000100800 */
[----:B------:R-:W-:Y:S02]  /*4d50*/  ISETP.GE.AND P2, PT, R17, R48, PT ;  /* 0x000000301100720c */ /* 0x000fe40003f46270 */
[----:B-1----:R-:W-:Y:S01]  /*4d60*/  FMNMX.FTZ R22, R63, R30, !PT ;  /* 0x0000001e3f167209 */ /* 0x002fe20007810000 */
[----:B------:R-:W1:Y:S01]  /*4d70*/  SHFL.BFLY PT, R23, R13, 0x2, 0x1f ;  /* 0x0c401f000d177f89 */ /* 0x000e6200000e0000 */
[----:B------:R-:W-:Y:S02]  /*4d80*/  ISETP.GE.AND P1, PT, R16, R48, PT ;  /* 0x000000301000720c */ /* 0x000fe40003f26270 */
[----:B------:R-:W-:Y:S01]  /*4d90*/  ISETP.LT.OR P2, PT, R17, R249, P2 ;  /* 0x000000f91100720c */ /* 0x000fe20001741670 */
[----:B------:R-:W-:Y:S01]  /*4da0*/  STL [R1+0x8c], R250 ;  /* 0x00008cfa01007387 */ /* 0x000fe20000100800 */
[----:B------:R-:W-:-:S02]  /*4db0*/  FMNMX.FTZ R22, R186, R22, !PT ;  /* 0x00000016ba167209 */ /* 0x000fc40007810000 */
[----:B------:R-:W-:Y:S01]  /*4dc0*/  ISETP.GE.AND P3, PT, R21, R48, PT ;  /* 0x000000301500720c */ /* 0x000fe20003f66270 */
[----:B------:R-:W-:Y:S01]  /*4dd0*/  STL [R1+0x88], R238 ;  /* 0x000088ee01007387 */ /* 0x000fe20000100800 */
[----:B------:R-:W-:Y:S02]  /*4de0*/  ISETP.LT.OR P1, PT, R16, R249, P1 ;  /* 0x000000f91000720c */ /* 0x000fe40000f21670 */
[----:B------:R-:W-:Y:S01]  /*4df0*/  FSEL R180, R118, -INF , !P2 ;  /* 0xff80000076b47808 */ /* 0x000fe20005000000 */
[----:B------:R-:W-:Y:S01]  /*4e00*/  STL [R1+0x84], R237 ;  /* 0x000084ed01007387 */ /* 0x000fe20000100800 */
[----:B------:R-:W-:Y:S02]  /*4e10*/  FMNMX.FTZ R22, R185, R22, !PT ;  /* 0x00000016b9167209 */ /* 0x000fe40007810000 */
[----:B------:R-:W-:Y:S01]  /*4e20*/  ISETP.GE.AND P2, PT, R20, R48, PT ;  /* 0x000000301400720c */ /* 0x000fe20003f46270 */
[----:B------:R-:W-:Y:S01]  /*4e30*/  STL [R1+0x80], R236 ;  /* 0x000080ec01007387 */ /* 0x000fe20000100800 */
[----:B------:R-:W-:-:S02]  /*4e40*/  FSEL R179, R119, -INF , !P1 ;  /* 0xff80000077b37808 */ /* 0x000fc40004800000 */
[-C--:B------:R-:W-:Y:S01]  /*4e50*/  ISETP.LT.OR P3, PT, R21, R249.reuse, P3 ;  /* 0x000000f91500720c */ /* 0x080fe20001f61670 */
[----:B------:R-:W-:Y:S01]  /*4e60*/  STL [R1+0x7c], R235 ;  /* 0x00007ceb01007387 */ /* 0x000fe20000100800 */
[----:B------:R-:W-:Y:S02]  /*4e70*/  FMNMX.FTZ R22, R180, R22, !PT ;  /* 0x00000016b4167209 */ /* 0x000fe40007810000 */
[----:B------:R-:W-:Y:S01]  /*4e80*/  ISETP.LT.OR P2, PT, R20, R249, P2 ;  /* 0x000000f91400720c */ /* 0x000fe20001741670 */
[----:B------:R-:W-:Y:S01]  /*4e90*/  STL [R1+0x78], R234 ;  /* 0x000078ea01007387 */ /* 0x000fe20000100800 */
[----:B------:R-:W-:Y:S02]  /*4ea0*/  FSEL R220, R70, -INF , !P3 ;  /* 0xff80000046dc7808 */ /* 0x000fe40005800000 */
[----:B------:R-:W-:Y:S01]  /*4eb0*/  FMNMX.FTZ R22, R179, R22, !PT ;  /* 0x00000016b3167209 */ /* 0x000fe20007810000 */
[----:B------:R-:W-:Y:S01]  /*4ec0*/  STL [R1+0x74], R233 ;  /* 0x000074e901007387 */ /* 0x000fe20000100800 */
[----:B------:R-:W-:-:S02]  /*4ed0*/  ISETP.GE.AND P1, PT, R19, R48, PT ;  /* 0x000000301300720c */ /* 0x000fc40003f26270 */
[----:B------:R-:W-:Y:S01]  /*4ee0*/  FSEL R25, R71, -INF , !P2 ;  /* 0xff80000047197808 */ /* 0x000fe20005000000 */
[----:B------:R-:W-:Y:S01]  /*4ef0*/  STL [R1+0x70], R228 ;  /* 0x000070e401007387 */ /* 0x000fe20000100800 */
[----:B------:R-:W-:Y:S02]  /*4f00*/  FMNMX.FTZ R22, R220, R22, !PT ;  /* 0x00000016dc167209 */ /* 0x000fe40007810000 */
[----:B-1----:R-:W-:Y:S01]  /*4f10*/  FMNMX.FTZ R13, R13, R23, !PT ;  /* 0x000000170d0d7209 */ /* 0x002fe20007810000 */
[----:B------:R-:W-:Y:S01]  /*4f20*/  STL [R1+0x14], R25 ;  /* 0x0000141901007387 */ /* 0x000fe20000100800 */
[----:B------:R-:W-:Y:S01]  /*4f30*/  ISETP.GE.AND P2, PT, R18, R48, PT ;  /* 0x000000301200720c */ /* 0x000fe20003f46270 */
[----:B------:R-:W-:Y:S01]  /*4f40*/  IMAD.U32 R23, RZ, RZ, UR5 ;  /* 0x00000005ff177e24 */ /* 0x000fe2000f8e00ff */
[----:B------:R-:W-:Y:S01]  /*4f50*/  ISETP.LT.OR P1, PT, R19, R249, P1 ;  /* 0x000000f91300720c */ /* 0x000fe20000f21670 */
[----:B------:R-:W-:Y:S01]  /*4f60*/  STL [R1+0x94], R249 ;  /* 0x000094f901007387 */ /* 0x000fe20000100800 */
[----:B------:R-:W-:-:S02]  /*4f70*/  FMNMX.FTZ R22, R25, R22, !PT ;  /* 0x0000001619167209 */ /* 0x000fc40007810000 */
[----:B------:R-:W-:Y:S01]  /*4f80*/  ISETP.LT.OR P2, PT, R18, R249, P2 ;  /* 0x000000f91200720c */ /* 0x000fe20001741670 */
[----:B------:R-:W1:Y:S01]  /*4f90*/  SHFL.BFLY PT, R25, R13, 0x1, 0x1f ;  /* 0x0c201f000d197f89 */ /* 0x000e6200000e0000 */
[----:B------:R-:W-:Y:S02]  /*4fa0*/  FSEL R24, R102, -INF , !P1 ;  /* 0xff80000066187808 */ /* 0x000fe40004800000 */
[----:B------:R-:W-:Y:S02]  /*4fb0*/  FSEL R222, R103, -INF , !P2 ;  /* 0xff80000067de7808 */ /* 0x000fe40005000000 */
[----:B------:R-:W-:Y:S01]  /*4fc0*/  FMNMX.FTZ R22, R24, R22, !PT ;  /* 0x0000001618167209 */ /* 0x000fe20007810000 */
[----:B------:R-:W-:Y:S01]  /*4fd0*/  STL [R1+0x10], R24 ;  /* 0x0000101801007387 */ /* 0x000fe20000100800 */
[----:B------:R-:W-:Y:S02]  /*4fe0*/  IADD3 R15, R15, 0x8, R6 ;  /* 0x000000080f0f7810 */ /* 0x000fe40007ffe006 */
[----:B------:R-:W-:-:S02]  /*4ff0*/  FMNMX.FTZ R22, R222, R22, !PT ;  /* 0x00000016de167209 */ /* 0x000fc40007810000 */
[C---:B------:R-:W-:Y:S01]  /*5000*/  VIADDMNMX R252, R6.reuse, UR22, R23, PT ;  /* 0x0000001606fc7c46 */ /* 0x040fe2000b800117 */
[C---:B------:R-:W-:Y:S01]  /*5010*/  VIADD R23, R6.reuse, 0x8 ;  /* 0x0000000806177836 */ /* 0x040fe20000000000 */
[----:B------:R-:W-:Y:S01]  /*5020*/  VIMNMX R251, R15, UR5, PT ;  /* 0x000000050ffb7c48 */ /* 0x000fe2000bfe0100 */
[----:B------:R-:W2:Y:S01]  /*5030*/  SHFL.BFLY PT, R24, R22, 0x2, 0x1f ;  /* 0x0c401f0016187f89 */ /* 0x000ea200000e0000 */
[----:B------:R-:W-:Y:S01]  /*5040*/  VIADDMNMX R248, R6, UR23, RZ, !PT ;  /* 0x0000001706f87c46 */ /* 0x000fe2000f8001ff */
[----:B------:R-:W-:Y:S01]  /*5050*/  ULDC UR22, c[0x0][0x2ec] ;  /* 0x0000bb0000167ab9 */ /* 0x000fe20000000800 */
[----:B------:R-:W-:Y:S02]  /*5060*/  VIADDMNMX R247, R23, UR23, RZ, !PT ;  /* 0x0000001717f77c46 */ /* 0x000fe4000f8001ff */
[----:B------:R-:W-:Y:S02]  /*5070*/  ISETP.GE.AND P1, PT, R5, R251, PT ;  /* 0x000000fb0500720c */ /* 0x000fe40003f26270 */
[----:B------:R-:W-:-:S02]  /*5080*/  ISETP.GE.AND P6, PT, R4, R252, PT ;  /* 0x000000fc0400720c */ /* 0x000fc40003fc6270 */
[C---:B------:R-:W-:Y:S02]  /*5090*/  ISETP.GE.AND P3, PT, R4.reuse, R251, PT ;  /* 0x000000fb0400720c */ /* 0x040fe40003f66270 */
[----:B-1----:R-:W-:Y:S02]  /*50a0*/  FMNMX.FTZ R135, R13, R25, !PT ;  /* 0x000000190d877209 */ /* 0x002fe40007810000 */
[-C--:B------:R-:W-:Y:S02]  /*50b0*/  ISETP.LT.OR P1, PT, R5, R247.reuse, P1 ;  /* 0x000000f70500720c */ /* 0x080fe40000f21670 */
[C---:B------:R-:W-:Y:S01]  /*50c0*/  ISETP.LT.OR P6, PT, R4.reuse, R248, P6 ;  /* 0x000000f80400720c */ /* 0x040fe200037c1670 */
[----:B------:R-:W-:Y:S01]  /*50d0*/  STL [R1+0x98], R135 ;  /* 0x0000988701007387 */ /* 0x000fe20000100800 */
[----:B------:R-:W-:Y:S01]  /*50e0*/  ISETP.LT.OR P3, PT, R4, R247, P3 ;  /* 0x000000f70400720c */ /* 0x000fe20001f61670 */
[----:B------:R-:W-:Y:S01]  /*50f0*/  FMUL.FTZ R4, R135, UR22 ;  /* 0x0000001687047c20 */ /* 0x000fe20008410000 */
[----:B------:R-:W-:-:S02]  /*5100*/  FSEL R89, R99, -INF , !P1 ;  /* 0xff80000063597808 */ /* 0x000fc40004800000 */
[----:B------:R-:W-:Y:S02]  /*5110*/  FSETP.NEU.FTZ.AND P1, PT, R135, -INF , PT ;  /* 0xff8000008700780b */ /* 0x000fe40003f3d000 */
[C---:B------:R-:W-:Y:S02]  /*5120*/  ISETP.GE.AND P5, PT, R2.reuse, R252, PT ;  /* 0x000000fc0200720c */ /* 0x040fe40003fa6270 */
[----:B------:R-:W-:Y:S02]  /*5130*/  ISETP.GE.AND P2, PT, R2, R251, PT ;  /* 0x000000fb0200720c */ /* 0x000fe40003f46270 */
[----:B------:R-:W-:Y:S02]  /*5140*/  FSEL R15, R4, RZ, P1 ;  /* 0x000000ff040f7208 */ /* 0x000fe40000800000 */
[C---:B------:R-:W-:Y:S02]  /*5150*/  ISETP.LT.OR P5, PT, R2.reuse, R248, P5 ;  /* 0x000000f80200720c */ /* 0x040fe40002fa1670 */
[----:B------:R-:W-:Y:S01]  /*5160*/  ISETP.LT.OR P2, PT, R2, R247, P2 ;  /* 0x000000f70200720c */ /* 0x000fe20001741670 */
[----:B------:R-:W-:Y:S01]  /*5170*/  FFMA.FTZ R4, R32, UR22, -R15 ;  /* 0x0000001620047c23 */ /* 0x000fe2000801080f */
[----:B------:R-:W-:-:S02]  /*5180*/  ISETP.GE.AND P4, PT, R5, R252, PT ;  /* 0x000000fc0500720c */ /* 0x000fc40003f86270 */
[----:B--2---:R-:W-:Y:S01]  /*5190*/  FMNMX.FTZ R2, R22, R24, !PT ;  /* 0x0000001816027209 */ /* 0x004fe20007810000 */
[----:B------:R1:W2:Y:S01]  /*51a0*/  MUFU.EX2 R26, R4 ;  /* 0x00000004001a7308 */ /* 0x0002a20000000800 */
[----:B------:R-:W-:Y:S02]  /*51b0*/  ISETP.LT.OR P4, PT, R5, R248, P4 ;  /* 0x000000f80500720c */ /* 0x000fe40002781670 */
[----:B------:R-:W-:Y:S01]  /*51c0*/  ISETP.GE.AND P1, PT, R10, R251, PT ;  /* 0x000000fb0a00720c */ /* 0x000fe20003f26270 */
[----:B------:R-:W3:Y:S01]  /*51d0*/  SHFL.BFLY PT, R5, R2, 0x1, 0x1f ;  /* 0x0c201f0002057f89 */ /* 0x000ee200000e0000 */
[----:B------:R-:W-:Y:S02]  /*51e0*/  FSEL R58, R96, -INF , !P5 ;  /* 0xff800000603a7808 */ /* 0x000fe40006800000 */
[----:B------:R-:W-:Y:S02]  /*51f0*/  ISETP.LT.OR P1, PT, R10, R247, P1 ;  /* 0x000000f70a00720c */ /* 0x000fe40000f21670 */
[----:B------:R-:W-:-:S02]  /*5200*/  FSEL R88, R98, -INF , !P2 ;  /* 0xff80000062587808 */ /* 0x000fc40005000000 */
[----:B------:R-:W-:Y:S02]  /*5210*/  FSEL R64, R82, -INF , !P1 ;  /* 0xff80000052407808 */ /* 0x000fe40004800000 */
[----:B------:R-:W-:Y:S02]  /*5220*/  FSEL R65, R97, -INF , !P4 ;  /* 0xff80000061417808 */ /* 0x000fe40006000000 */
[-C--:B------:R-:W-:Y:S01]  /*5230*/  ISETP.GE.AND P5, PT, R11, R252.reuse, PT ;  /* 0x000000fc0b00720c */ /* 0x080fe20003fa6270 */
[----:B-1----:R-:W-:Y:S01]  /*5240*/  FFMA.FTZ R4, R33, UR22, -R15 ;  /* 0x0000001621047c23 */ /* 0x002fe2000801080f */
[----:B--2---:R-:W-:Y:S01]  /*5250*/  STL [R1+0x34], R26 ;  /* 0x0000341a01007387 */ /* 0x004fe20000100800 */
[----:B------:R-:W-:Y:S02]  /*5260*/  ISETP.GE.AND P2, PT, R11, R251, PT ;  /* 0x000000fb0b00720c */ /* 0x000fe40003f46270 */
[----:B------:R1:W2:Y:S01]  /*5270*/  MUFU.EX2 R27, R4 ;  /* 0x00000004001b7308 */ /* 0x0002a20000000800 */
[----:B------:R-:W-:-:S02]  /*5280*/  ISETP.GE.AND P4, PT, R10, R252, PT ;  /* 0x000000fc0a00720c */ /* 0x000fc40003f86270 */
[CC--:B------:R-:W-:Y:S02]  /*5290*/  ISETP.LT.OR P5, PT, R11.reuse, R248.reuse, P5 ;  /* 0x000000f80b00720c */ /* 0x0c0fe40002fa1670 */
[----:B------:R-:W-:Y:S02]  /*52a0*/  FSEL R56, R92, -INF , !P6 ;  /* 0xff8000005c387808 */ /* 0x000fe40007000000 */
[----:B---3--:R-:W-:Y:S02]  /*52b0*/  FMNMX.FTZ R134, R2, R5, !PT ;  /* 0x0000000502867209 */ /* 0x008fe40007810000 */
[----:B------:R-:W-:Y:S02]  /*52c0*/  ISETP.LT.OR P2, PT, R11, R247, P2 ;  /* 0x000000f70b00720c */ /* 0x000fe40001741670 */
[C---:B------:R-:W-:Y:S01]  /*52d0*/  FSETP.NEU.FTZ.AND P1, PT, R134.reuse, -INF , PT ;  /* 0xff8000008600780b */ /* 0x040fe20003f3d000 */
[----:B------:R-:W-:Y:S01]  /*52e0*/  FMUL.FTZ R2, R134, UR22 ;  /* 0x0000001686027c20 */ /* 0x000fe20008410000 */
[----:B------:R-:W-:-:S02]  /*52f0*/  ISETP.LT.OR P4, PT, R10, R248, P4 ;  /* 0x000000f80a00720c */ /* 0x000fc40002781670 */
[----:B------:R-:W-:Y:S01]  /*5300*/  FSEL R57, R93, -INF , !P5 ;  /* 0xff8000005d397808 */ /* 0x000fe20006800000 */
[----:B-1----:R-:W-:Y:S01]  /*5310*/  FFMA.FTZ R4, R34, UR22, -R15 ;  /* 0x0000001622047c23 */ /* 0x002fe2000801080f */
[----:B--2---:R-:W-:Y:S01]  /*5320*/  STL [R1+0x30], R27 ;  /* 0x0000301b01007387 */ /* 0x004fe20000100800 */
[----:B------:R-:W-:Y:S02]  /*5330*/  FSEL R13, R2, RZ, P1 ;  /* 0x000000ff020d7208 */ /* 0x000fe40000800000 */
[-C--:B------:R-:W-:Y:S02]  /*5340*/  ISETP.GE.AND P6, PT, R9, R252.reuse, PT ;  /* 0x000000fc0900720c */ /* 0x080fe40003fc6270 */
[----:B------:R-:W1:Y:S01]  /*5350*/  MUFU.EX2 R4, R4 ;  /* 0x0000000400047308 */ /* 0x000e620000000800 */
[----:B------:R-:W-:Y:S01]  /*5360*/  IMAD.IADD R2, R144, 0x1, R145 ;  /* 0x0000000190027824 */ /* 0x000fe200078e0291 */
[----:B------:R-:W-:Y:S02]  /*5370*/  FSEL R66, R95, -INF , !P2 ;  /* 0xff8000005f427808 */ /* 0x000fe40005000000 */
[----:B------:R-:W-:-:S02]  /*5380*/  ISETP.GE.AND P5, PT, R8, R252, PT ;  /* 0x000000fc0800720c */ /* 0x000fc40003fa6270 */
[-C--:B------:R-:W-:Y:S02]  /*5390*/  ISETP.LT.OR P6, PT, R9, R248.reuse, P6 ;  /* 0x000000f80900720c */ /* 0x080fe400037c1670 */
[----:B------:R-:W-:Y:S02]  /*53a0*/  FSEL R49, R80, -INF , !P4 ;  /* 0xff80000050317808 */ /* 0x000fe40006000000 */
[----:B------:R-:W-:Y:S01]  /*53b0*/  FSEL R67, R94, -INF , !P3 ;  /* 0xff8000005e437808 */ /* 0x000fe20005800000 */
[----:B-1----:R-:W-:Y:S01]  /*53c0*/  STL [R1+0x38], R4 ;  /* 0x0000380401007387 */ /* 0x002fe20000100800 */
[----:B------:R-:W-:Y:S02]  /*53d0*/  LEA R229, R2, UR4, 0x1 ;  /* 0x0000000402e57c11 */ /* 0x000fe4000f8e08ff */
[----:B------:R-:W-:Y:S01]  /*53e0*/  ISETP.GE.AND P2, PT, R8, R251, PT ;  /* 0x000000fb0800720c */ /* 0x000fe20003f46270 */
[----:B------:R1:W-:Y:S01]  /*53f0*/  STL [R1+0x9c], R134 ;  /* 0x00009c8601007387 */ /* 0x0003e20000100800 */
[----:B------:R-:W-:Y:S01]  /*5400*/  FFMA.FTZ R2, R37, UR22, -R13 ;  /* 0x0000001625027c23 */ /* 0x000fe2000801080d */
[----:B------:R-:W-:Y:S01]  /*5410*/  LEA R230, R3, R229, 0x1 ;  /* 0x000000e503e67211 */ /* 0x000fe200078e08ff */
[----:B------:R-:W-:Y:S01]  /*5420*/  IMAD R232, R0, 0x2, R229 ;  /* 0x0000000200e87824 */ /* 0x000fe200078e02e5 */
[C---:B------:R-:W-:Y:S01]  /*5430*/  ISETP.LT.OR P5, PT, R8.reuse, R248, P5 ;  /* 0x000000f80800720c */ /* 0x040fe20002fa1670 */
[----:B------:R-:W-:Y:S01]  /*5440*/  LDSM.16.MT88.4 R116, [R229+0xe000] ;  /* 0x00e00000e574783b */ /* 0x000fe20000004200 */
[----:B------:R-:W-:-:S02]  /*5450*/  ISETP.LT.OR P2, PT, R8, R247, P2 ;  /* 0x000000f70800720c */ /* 0x000fc40001741670 */
[-C--:B------:R-:W-:Y:S01]  /*5460*/  ISETP.GE.AND P4, PT, R7, R252.reuse, PT ;  /* 0x000000fc0700720c */ /* 0x080fe20003f86270 */
[----:B------:R-:W-:Y:S01]  /*5470*/  LDSM.16.MT88.4 R96, [R229+0xc000] ;  /* 0x00c00000e560783b */ /* 0x000fe20000004200 */
[----:B------:R-:W-:Y:S02]  /*5480*/  FSEL R48, R81, -INF , !P6 ;  /* 0xff80000051307808 */ /* 0x000fe40007000000 */
[----:B------:R-:W-:Y:S01]  /*5490*/  ISETP.GE.AND P1, PT, R12, R252, PT ;  /* 0x000000fc0c00720c */ /* 0x000fe20003f26270 */
[----:B------:R-:W-:Y:S01]  /*54a0*/  LDSM.16.MT88.4 R52, [R229+0xc800] ;  /* 0x00c80000e534783b */ /* 0x000fe20000004200 */
[----:B------:R-:W-:-:S03]  /*54b0*/  ISETP.GE.AND P3, PT, R9, R251, PT ;  /* 0x000000fb0900720c */ /* 0x000fc60003f66270 */
[----:B-1----:R-:W2:Y:S01]  /*54c0*/  LDL.LU R134, [R1+0x38] ;  /* 0x0000380001867983 */ /* 0x002ea20000300800 */
[----:B------:R1:W-:Y:S01]  /*54d0*/  MUFU.EX2 R135, R2 ;  /* 0x0000000200877308 */ /* 0x0003e20000000800 */
[----:B------:R-:W-:Y:S02]  /*54e0*/  IMAD R231, R0, 0x2, R230 ;  /* 0x0000000200e77824 */ /* 0x000fe400078e02e6 */
[----:B------:R-:W-:Y:S01]  /*54f0*/  FFMA.FTZ R0, R39, UR22, -R13 ;  /* 0x0000001627007c23 */ /* 0x000fe2000801080d */
[----:B------:R-:W-:Y:S01]  /*5500*/  FFMA.FTZ R4, R35, UR22, -R15 ;  /* 0x0000001623047c23 */ /* 0x000fe2000801080f */
[----:B------:R-:W-:Y:S01]  /*5510*/  FSEL R50, R74, -INF , !P2 ;  /* 0xff8000004a327808 */ /* 0x000fe20005000000 */
[----:B------:R-:W-:Y:S01]  /*5520*/  LDSM.16.MT88.4 R120, [R230+0xe000] ;  /* 0x00e00000e678783b */ /* 0x000fe20000004200 */
[C---:B------:R-:W-:Y:S02]  /*5530*/  ISETP.GE.AND P6, PT, R7.reuse, R251, PT ;  /* 0x000000fb0700720c */ /* 0x040fe40003fc6270 */
[-C--:B------:R-:W-:Y:S01]  /*5540*/  ISETP.LT.OR P4, PT, R7, R248.reuse, P4 ;  /* 0x000000f80700720c */ /* 0x080fe20002781670 */
[----:B------:R-:W-:Y:S01]  /*5550*/  LDSM.16.MT88.4 R100, [R230+0xc000] ;  /* 0x00c00000e664783b */ /* 0x000fe20000004200 */
[----:B------:R-:W-:-:S02]  /*5560*/  ISETP.LT.OR P1, PT, R12, R248, P1 ;  /* 0x000000f80c00720c */ /* 0x000fc40000f21670 */
[----:B------:R-:W-:Y:S01]  /*5570*/  ISETP.LT.OR P3, PT, R9, R247, P3 ;  /* 0x000000f70900720c */ /* 0x000fe20001f61670 */
[----:B------:R-:W-:Y:S01]  /*5580*/  LDSM.16.MT88.4 R104, [R232+0xc000] ;  /* 0x00c00000e868783b */ /* 0x000fe20000004200 */
[----:B-1----:R-:W-:Y:S01]  /*5590*/  FFMA.FTZ R2, R38, UR22, -R13 ;  /* 0x0000001626027c23 */ /* 0x002fe2000801080d */
[----:B------:R-:W-:Y:S02]  /*55a0*/  FMNMX.FTZ R3, R88, R89, !PT ;  /* 0x0000005958037209 */ /* 0x000fe40007810000 */
[----:B------:R-:W-:Y:S01]  /*55b0*/  LDSM.16.MT88.4 R140, [R231+0xe000] ;  /* 0x00e00000e78c783b */ /* 0x000fe20000004200 */
[----:B------:R1:W-:Y:S01]  /*55c0*/  MUFU.EX2 R224, R2 ;  /* 0x0000000200e07308 */ /* 0x0003e20000000800 */
[----:B------:R-:W-:Y:S02]  /*55d0*/  ISETP.GE.AND P2, PT, R14, R251, PT ;  /* 0x000000fb0e00720c */ /* 0x000fe40003f46270 */
[----:B------:R-:W-:Y:S04]  /*55e0*/  LDSM.16.MT88.4 R108, [R231+0xc000] ;  /* 0x00c00000e76c783b */ /* 0x000fe80000004200 */
[----:B------:R-:W-:Y:S01]  /*55f0*/  LDSM.16.MT88.4 R128, [R232+0xe000] ;  /* 0x00e00000e880783b */ /* 0x000fe20000004200 */
[----:B------:R3:W-:Y:S03]  /*5600*/  MUFU.EX2 R237, R0 ;  /* 0x0000000000ed7308 */ /* 0x0007e60000000800 */
[----:B------:R-:W-:Y:S04]  /*5610*/  LDSM.16.MT88.4 R92, [R232+0xe800] ;  /* 0x00e80000e85c783b */ /* 0x000fe80000004200 */
[----:B------:R-:W-:Y:S01]  /*5620*/  LDSM.16.MT88.4 R68, [R232+0xc800] ;  /* 0x00c80000e844783b */ /* 0x000fe20000004200 */
[----:B-1----:R-:W-:-:S04]  /*5630*/  FMNMX.FTZ R2, R58, R65, !PT ;  /* 0x000000413a027209 */ /* 0x002fc80007810000 */
[----:B------:R-:W-:-:S04]  /*5640*/  FMNMX.FTZ R2, R56, R2, !PT ;  /* 0x0000000238027209 */ /* 0x000fc80007810000 */
[----:B------:R-:W-:Y:S01]  /*5650*/  FMNMX.FTZ R2, R57, R2, !PT ;  /* 0x0000000239027209 */ /* 0x000fe20007810000 */
[----:B---3--:R-:W-:Y:S01]  /*5660*/  FFMA.FTZ R0, R40, UR22, -R15 ;  /* 0x0000001628007c23 */ /* 0x008fe2000801080f */
[----:B------:R1:W-:Y:S02]  /*5670*/  MUFU.EX2 R238, R4 ;  /* 0x0000000400ee7308 */ /* 0x0003e40000000800 */
[----:B------:R-:W-:-:S04]  /*5680*/  FMNMX.FTZ R2, R49, R2, !PT ;  /* 0x0000000231027209 */ /* 0x000fc80007810000 */
[----:B------:R-:W-:Y:S02]  /*5690*/  FMNMX.FTZ R2, R48, R2, !PT ;  /* 0x0000000230027209 */ /* 0x000fe40007810000 */
[----:B------:R3:W-:Y:S01]  /*56a0*/  MUFU.EX2 R240, R0 ;  /* 0x0000000000f07308 */ /* 0x0007e20000000800 */
[-C--:B------:R-:W-:Y:S02]  /*56b0*/  ISETP.LT.OR P6, PT, R7, R247.reuse, P6 ;  /* 0x000000f70700720c */ /* 0x080fe400037c1670 */
[----:B------:R-:W-:Y:S01]  /*56c0*/  ISETP.LT.OR P2, PT, R14, R247, P2 ;  /* 0x000000f70e00720c */ /* 0x000fe20001741670 */
[----:B-1----:R-:W-:Y:S01]  /*56d0*/  FFMA.FTZ R4, R36, UR22, -R13 ;  /* 0x0000001624047c23 */ /* 0x002fe2000801080d */
[----:B------:R-:W-:Y:S02]  /*56e0*/  FSEL R36, R72, -INF , !P5 ;  /* 0xff80000048247808 */ /* 0x000fe40006800000 */
[----:B------:R-:W-:Y:S01]  /*56f0*/  ISETP.GE.AND P5, PT, R14, R252, PT ;  /* 0x000000fc0e00720c */ /* 0x000fe20003fa6270 */
[----:B---3--:R-:W-:-:S03]  /*5700*/  FFMA.FTZ R0, R41, UR22, -R15 ;  /* 0x0000001629007c23 */ /* 0x008fc6000801080f */
[----:B------:R-:W-:Y:S02]  /*5710*/  ISETP.LT.OR P5, PT, R14, R248, P5 ;  /* 0x000000f80e00720c */ /* 0x000fe40002fa1670 */
[----:B------:R-:W-:Y:S01]  /*5720*/  FSEL R14, R73, -INF , !P4 ;  /* 0xff800000490e7808 */ /* 0x000fe20006000000 */
[----:B------:R1:W-:Y:S01]  /*5730*/  MUFU.EX2 R221, R0 ;  /* 0x0000000000dd7308 */ /* 0x0003e20000000800 */
[----:B------:R-:W-:Y:S02]  /*5740*/  FSEL R37, R75, -INF , !P6 ;  /* 0xff8000004b257808 */ /* 0x000fe40007000000 */
[----:B------:R-:W-:Y:S01]  /*5750*/  ISETP.GE.AND P6, PT, R17, R252, PT ;  /* 0x000000fc1100720c */ /* 0x000fe20003fc6270 */
[----:B------:R-:W-:Y:S01]  /*5760*/  LDSM.16.MT88.4 R72, [R231+0xe800] ;  /* 0x00e80000e748783b */ /* 0x000fe20000004200 */
[----:B------:R-:W-:Y:S02]  /*5770*/  FSEL R177, R76, -INF , !P1 ;  /* 0xff8000004cb17808 */ /* 0x000fe40004800000 */
[----:B------:R-:W-:-:S02]  /*5780*/  FSEL R132, R77, -INF , !P5 ;  /* 0xff8000004d847808 */ /* 0x000fc40006800000 */
[----:B------:R-:W-:Y:S02]  /*5790*/  ISETP.GE.AND P5, PT, R21, R252, PT ;  /* 0x000000fc1500720c */ /* 0x000fe40003fa6270 */
[----:B-1----:R-:W-:-:S04]  /*57a0*/  FMNMX.FTZ R0, R36, R2, !PT ;  /* 0x0000000224007209 */ /* 0x002fc80007810000 */
[----:B------:R-:W-:Y:S02]  /*57b0*/  FMNMX.FTZ R0, R14, R0, !PT ;  /* 0x000000000e007209 */ /* 0x000fe40007810000 */
[C---:B------:R-:W-:Y:S02]  /*57c0*/  ISETP.GE.AND P4, PT, R16.reuse, R252, PT ;  /* 0x000000fc1000720c */ /* 0x040fe40003f86270 */
[----:B------:R-:W-:Y:S02]  /*57d0*/  ISETP.LT.OR P6, PT, R17, R248, P6 ;  /* 0x000000f81100720c */ /* 0x000fe400037c1670 */
[----:B------:R-:W-:Y:S02]  /*57e0*/  FMNMX.FTZ R0, R177, R0, !PT ;  /* 0x00000000b1007209 */ /* 0x000fe40007810000 */
[-C--:B------:R-:W-:Y:S02]  /*57f0*/  ISETP.LT.OR P5, PT, R21, R248.reuse, P5 ;  /* 0x000000f81500720c */ /* 0x080fe40002fa1670 */
[----:B------:R-:W-:-:S02]  /*5800*/  ISETP.LT.OR P4, PT, R16, R248, P4 ;  /* 0x000000f81000720c */ /* 0x000fc40002781670 */
[----:B------:R-:W-:Y:S02]  /*5810*/  FSEL R91, R84, -INF , !P6 ;  /* 0xff800000545b7808 */ /* 0x000fe40007000000 */
[----:B------:R-:W-:Y:S01]  /*5820*/  FMNMX.FTZ R0, R132, R0, !PT ;  /* 0x0000000084007209 */ /* 0x000fe20007810000 */
[----:B------:R-:W-:Y:S01]  /*5830*/  FFMA.FTZ R2, R42, UR22, -R15 ;  /* 0x000000162a027c23 */ /* 0x000fe2000801080f */
[----:B------:R-:W-:Y:S02]  /*5840*/  FSEL R217, R168, -INF , !P5 ;  /* 0xff800000a8d97808 */ /* 0x000fe40006800000 */
[----:B------:R-:W-:Y:S02]  /*5850*/  FSEL R176, R79, -INF , !P2 ;  /* 0xff8000004fb07808 */ /* 0x000fe40005000000 */
[-C--:B------:R-:W-:Y:S02]  /*5860*/  ISETP.GE.AND P5, PT, R19, R252.reuse, PT ;  /* 0x000000fc1300720c */ /* 0x080fe40003fa6270 */
[----:B------:R-:W-:-:S02]  /*5870*/  ISETP.GE.AND P2, PT, R20, R252, PT ;  /* 0x000000fc1400720c */ /* 0x000fc40003f46270 */
[----:B------:R-:W-:Y:S02]  /*5880*/  FSEL R133, R85, -INF , !P4 ;  /* 0xff80000055857808 */ /* 0x000fe40006000000 */
[----:B------:R-:W-:Y:S01]  /*5890*/  FMNMX.FTZ R0, R91, R0, !PT ;  /* 0x000000005b007209 */ /* 0x000fe20007810000 */
[----:B------:R1:W-:Y:S01]  /*58a0*/  MUFU.EX2 R235, R2 ;  /* 0x0000000200eb7308 */ /* 0x0003e20000000800 */
[-C--:B------:R-:W-:Y:S02]  /*58b0*/  ISETP.LT.OR P5, PT, R19, R248.reuse, P5 ;  /* 0x000000f81300720c */ /* 0x080fe40002fa1670 */
[----:B------:R-:W-:Y:S02]  /*58c0*/  ISETP.LT.OR P2, PT, R20, R248, P2 ;  /* 0x000000f81400720c */ /* 0x000fe40001741670 */
[----:B------:R-:W-:-:S03]  /*58d0*/  FMNMX.FTZ R0, R133, R0, !PT ;  /* 0x0000000085007209 */ /* 0x000fc60007810000 */
[----:B------:R-:W3:Y:S01]  /*58e0*/  MUFU.EX2 R5, R4 ;  /* 0x0000000400057308 */ /* 0x000ee20000000800 */
[----:B------:R-:W-:Y:S02]  /*58f0*/  FSEL R211, R172, -INF , !P5 ;  /* 0xff800000acd37808 */ /* 0x000fe40006800000 */
[----:B------:R-:W-:Y:S02]  /*5900*/  FSEL R216, R169, -INF , !P2 ;  /* 0xff800000a9d87808 */ /* 0x000fe40005000000 */
[----:B------:R-:W-:Y:S01]  /*5910*/  ISETP.GE.AND P5, PT, R18, R252, PT ;  /* 0x000000fc1200720c */ /* 0x000fe20003fa6270 */
[----:B-1----:R-:W-:Y:S01]  /*5920*/  FFMA.FTZ R2, R43, UR22, -R15 ;  /* 0x000000162b027c23 */ /* 0x002fe2000801080f */
[----:B------:R-:W-:Y:S02]  /*5930*/  FMNMX.FTZ R0, R217, R0, !PT ;  /* 0x00000000d9007209 */ /* 0x000fe40007810000 */
[----:B------:R-:W-:Y:S01]  /*5940*/  FSEL R51, R83, -INF , !P3 ;  /* 0xff80000053337808 */ /* 0x000fe20005800000 */
[----:B------:R1:W-:Y:S01]  /*5950*/  MUFU.EX2 R233, R2 ;  /* 0x0000000200e97308 */ /* 0x0003e20000000800 */
[----:B------:R-:W-:Y:S01]  /*5960*/  ISETP.GE.AND P3, PT, R12, R251, PT ;  /* 0x000000fb0c00720c */ /* 0x000fe20003f66270 */
[----:B------:R-:W-:Y:S01]  /*5970*/  LDSM.16.MT88.4 R80, [R229+0xe800] ;  /* 0x00e80000e550783b */ /* 0x000fe20000004200 */
[----:B------:R-:W-:-:S02]  /*5980*/  ISETP.LT.OR P5, PT, R18, R248, P5 ;  /* 0x000000f81200720c */ /* 0x000fc40002fa1670 */
[----:B------:R-:W-:Y:S02]  /*5990*/  FMNMX.FTZ R3, R67, R3, !PT ;  /* 0x0000000343037209 */ /* 0x000fe40007810000 */
[----:B------:R-:W-:Y:S02]  /*59a0*/  FMNMX.FTZ R0, R216, R0, !PT ;  /* 0x00000000d8007209 */ /* 0x000fe40007810000 */
[----:B------:R-:W-:Y:S01]  /*59b0*/  ISETP.LT.OR P3, PT, R12, R247, P3 ;  /* 0x000000f70c00720c */ /* 0x000fe20001f61670 */
[----:B-1----:R-:W-:Y:S01]  /*59c0*/  FFMA.FTZ R2, R44, UR22, -R13 ;  /* 0x000000162c027c23 */ /* 0x002fe2000801080d */
[----:B------:R-:W-:-:S03]  /*59d0*/  FSEL R210, R173, -INF , !P5 ;  /* 0xff800000add27808 */ /* 0x000fc60006800000 */
[----:B------:R1:W-:Y:S01]  /*59e0*/  MUFU.EX2 R219, R2 ;  /* 0x0000000200db7308 */ /* 0x0003e20000000800 */
[----:B------:R-:W-:Y:S02]  /*59f0*/  FMNMX.FTZ R3, R66, R3, !PT ;  /* 0x0000000342037209 */ /* 0x000fe40007810000 */
[----:B------:R-:W-:Y:S02]  /*5a00*/  FMNMX.FTZ R0, R211, R0, !PT ;  /* 0x00000000d3007209 */ /* 0x000fe40007810000 */
[----:B------:R-:W-:Y:S02]  /*5a10*/  FSEL R178, R78, -INF , !P3 ;  /* 0xff8000004eb27808 */ /* 0x000fe40005800000 */
[-C--:B------:R-:W-:Y:S01]  /*5a20*/  ISETP.GE.AND P1, PT, R17, R251.reuse, PT ;  /* 0x000000fb1100720c */ /* 0x080fe20003f26270 */
[----:B---3--:R3:W-:Y:S01]  /*5a30*/  STL [R1+0x2c], R5 ;  /* 0x00002c0501007387 */ /* 0x0087e20000100800 */
[----:B------:R-:W-:Y:S02]  /*5a40*/  ISETP.GE.AND P3, PT, R16, R251, PT ;  /* 0x000000fb1000720c */ /* 0x000fe40003f66270 */
[----:B------:R-:W-:Y:S01]  /*5a50*/  FMNMX.FTZ R3, R64, R3, !PT ;  /* 0x0000000340037209 */ /* 0x000fe20007810000 */
[----:B------:R-:W-:Y:S01]  /*5a60*/  LDSM.16.MT88.4 R76, [R230+0xc800] ;  /* 0x00c80000e64c783b */ /* 0x000fe20000004200 */
[----:B-1----:R-:W-:Y:S01]  /*5a70*/  FFMA.FTZ R2, R45, UR22, -R13 ;  /* 0x000000162d027c23 */ /* 0x002fe2000801080d */
[----:B------:R-:W-:-:S03]  /*5a80*/  FMNMX.FTZ R0, R210, R0, !PT ;  /* 0x00000000d2007209 */ /* 0x000fc60007810000 */
[----:B------:R1:W4:Y:S01]  /*5a90*/  MUFU.EX2 R236, R2 ;  /* 0x0000000200ec7308 */ /* 0x0003220000000800 */
[----:B------:R-:W-:Y:S02]  /*5aa0*/  F2FP.F16.F32.PACK_AB R4, R27, R26 ;  /* 0x0000001a1b04723e */ /* 0x000fe400000000ff */
[----:B------:R-:W-:Y:S02]  /*5ab0*/  F2FP.F16.F32.PACK_AB R7, R237, R224 ;  /* 0x000000e0ed07723e */ /* 0x000fe400000000ff */
[-C--:B------:R-:W-:Y:S02]  /*5ac0*/  ISETP.LT.OR P1, PT, R17, R247.reuse, P1 ;  /* 0x000000f71100720c */ /* 0x080fe40000f21670 */
[----:B------:R-:W-:Y:S01]  /*5ad0*/  ISETP.LT.OR P3, PT, R16, R247, P3 ;  /* 0x000000f71000720c */ /* 0x000fe20001f61670 */
[----:B------:R-:W4:Y:S01]  /*5ae0*/  SHFL.BFLY PT, R12, R0, 0x2, 0x1f ;  /* 0x0c401f00000c7f89 */ /* 0x000f2200000e0000 */
[----:B---3--:R-:W-:Y:S01]  /*5af0*/  F2FP.F16.F32.PACK_AB R5, R135, R5 ;  /* 0x000000058705723e */ /* 0x008fe200000000ff */
[----:B-1----:R-:W-:-:S04]  /*5b00*/  FFMA.FTZ R2, R59, UR22, -R13 ;  /* 0x000000163b027c23 */ /* 0x002fc8000801080d */
[----:B------:R1:W-:Y:S01]  /*5b10*/  MUFU.EX2 R234, R2 ;  /* 0x0000000200ea7308 */ /* 0x0003e20000000800 */
[----:B------:R-:W-:Y:S02]  /*5b20*/  FSEL R59, R86, -INF , !P1 ;  /* 0xff800000563b7808 */ /* 0x000fe40004800000 */
[----:B------:R-:W-:Y:S02]  /*5b30*/  FSEL R90, R87, -INF , !P3 ;  /* 0xff800000575a7808 */ /* 0x000fe40005800000 */
[----:B------:R-:W3:Y:S01]  /*5b40*/  LDSM.16.MT88.4 R84, [R230+0xe800] ;  /* 0x00e80000e654783b */ /* 0x000ee20000004200 */
[----:B-1----:R-:W-:Y:S01]  /*5b50*/  FMNMX.FTZ R2, R51, R3, !PT ;  /* 0x0000000333027209 */ /* 0x002fe20007810000 */
[----:B------:R-:W-:Y:S01]  /*5b60*/  FFMA.FTZ R3, R63, UR22, -R13 ;  /* 0x000000163f037c23 */ /* 0x000fe2000801080d */
[----:B------:R-:W-:Y:S01]  /*5b70*/  ISETP.GE.AND P6, PT, R21, R251, PT ;  /* 0x000000fb1500720c */ /* 0x000fe20003fc6270 */
[----:B------:R-:W-:Y:S01]  /*5b80*/  LDSM.16.MT88.4 R60, [R231+0xc800] ;  /* 0x00c80000e73c783b */ /* 0x000fe20000004200 */
[----:B------:R-:W-:Y:S01]  /*5b90*/  FMNMX.FTZ R2, R50, R2, !PT ;  /* 0x0000000232027209 */ /* 0x000fe20007810000 */
[----:B------:R-:W1:Y:S03]  /*5ba0*/  MUFU.EX2 R228, R3 ;  /* 0x0000000300e47308 */ /* 0x000e660000000800 */
[----:B------:R-:W-:-:S04]  /*5bb0*/  FMNMX.FTZ R2, R37, R2, !PT ;  /* 0x0000000225027209 */ /* 0x000fc80007810000 */
[----:B------:R-:W-:-:S04]  /*5bc0*/  FMNMX.FTZ R2, R178, R2, !PT ;  /* 0x00000002b2027209 */ /* 0x000fc80007810000 */
[----:B------:R-:W-:Y:S02]  /*5bd0*/  FMNMX.FTZ R2, R176, R2, !PT ;  /* 0x00000002b0027209 */ /* 0x000fe40007810000 */
[----:B------:R-:W-:Y:S02]  /*5be0*/  ISETP.GE.AND P4, PT, R20, R251, PT ;  /* 0x000000fb1400720c */ /* 0x000fe40003f86270 */
[----:B------:R-:W-:Y:S02]  /*5bf0*/  ISETP.LT.OR P6, PT, R21, R247, P6 ;  /* 0x000000f71500720c */ /* 0x000fe400037c1670 */
[----:B------:R-:W-:Y:S02]  /*5c00*/  FMNMX.FTZ R2, R59, R2, !PT ;  /* 0x000000023b027209 */ /* 0x000fe40007810000 */
[----:B------:R-:W-:Y:S02]  /*5c10*/  F2FP.F16.F32.PACK_AB R8, R221, R240 ;  /* 0x000000f0dd08723e */ /* 0x000fe400000000ff */
[----:B----4-:R-:W-:-:S02]  /*5c20*/  F2FP.F16.F32.PACK_AB R9, R236, R219 ;  /* 0x000000dbec09723e */ /* 0x010fc400000000ff */
[----:B------:R-:W-:Y:S02]  /*5c30*/  F2FP.F16.F32.PACK_AB R10, R233, R235 ;  /* 0x000000ebe90a723e */ /* 0x000fe400000000ff */
[----:B-1----:R-:W-:Y:S02]  /*5c40*/  F2FP.F16.F32.PACK_AB R11, R228, R234 ;  /* 0x000000eae40b723e */ /* 0x002fe400000000ff */
[----:B------:R-:W-:Y:S02]  /*5c50*/  ISETP.LT.OR P4, PT, R20, R247, P4 ;  /* 0x000000f71400720c */ /* 0x000fe40002781670 */
[----:B------:R-:W-:Y:S02]  /*5c60*/  ISETP.GE.AND P2, PT, R19, R251, PT ;  /* 0x000000fb1300720c */ /* 0x000fe40003f46270 */
[----:B------:R-:W-:Y:S02]  /*5c70*/  FSEL R209, R170, -INF , !P6 ;  /* 0xff800000aad17808 */ /* 0x000fe40007000000 */
[----:B------:R-:W-:-:S02]  /*5c80*/  FMNMX.FTZ R3, R90, R2, !PT ;  /* 0x000000025a037209 */ /* 0x000fc40007810000 */
[----:B------:R-:W-:Y:S02]  /*5c90*/  FMNMX.FTZ R0, R0, R12, !PT ;  /* 0x0000000c00007209 */ /* 0x000fe40007810000 */
[----:B------:R-:W-:Y:S02]  /*5ca0*/  ISETP.LT.OR P2, PT, R19, R247, P2 ;  /* 0x000000f71300720c */ /* 0x000fe40001741670 */
[----:B--2---:R-:W-:-:S07]  /*5cb0*/  F2FP.F16.F32.PACK_AB R6, R238, R134 ;  /* 0x00000086ee06723e */ /* 0x004fce00000000ff */
[C---:B------:R-:W-:Y:S06]  /*5cc0*/  HMMA.16816.F32 R136, R4.reuse, R116, RZ ;  /* 0x000000740488723c */ /* 0x040fec00000018ff */
[C---:B------:R-:W-:Y:S06]  /*5cd0*/  HMMA.16816.F32 R160, R4.reuse, R96, RZ ;  /* 0x0000006004a0723c */ /* 0x040fec00000018ff */
[----:B------:R-:W-:Y:S01]  /*5ce0*/  HMMA.16816.F32 R148, R4, R120, RZ ;  /* 0x000000780494723c */ /* 0x000fe200000018ff */
[----:B------:R-:W-:-:S05]  /*5cf0*/  ISETP.GE.AND P5, PT, R18, R251, PT ;  /* 0x000000fb1200720c */ /* 0x000fca0003fa6270 */
[----:B------:R-:W-:Y:S01]  /*5d00*/  HMMA.16816.F32 R124, R4, R140, RZ ;  /* 0x0000008c047c723c */ /* 0x000fe200000018ff */
[----:B------:R-:W-:Y:S01]  /*5d10*/  FSEL R208, R171, -INF , !P4 ;  /* 0xff800000abd07808 */ /* 0x000fe20006000000 */
[----:B------:R-:W1:Y:S01]  /*5d20*/  SHFL.BFLY PT, R2, R0, 0x1, 0x1f ;  /* 0x0c201f0000027f89 */ /* 0x000e6200000e0000 */
[----:B------:R-:W-:-:S03]  /*5d30*/  FMNMX.FTZ R3, R209, R3, !PT ;  /* 0x00000003d1037209 */ /* 0x000fc60007810000 */
[----:B------:R-:W-:Y:S01]  /*5d40*/  HMMA.16816.F32 R136, R8, R80, R136 ;  /* 0x000000500888723c */ /* 0x000fe20000001888 */
[----:B------:R-:W-:Y:S02]  /*5d50*/  ISETP.LT.OR P5, PT, R18, R247, P5 ;  /* 0x000000f71200720c */ /* 0x000fe40002fa1670 */
[----:B------:R-:W-:-:S03]  /*5d60*/  FMNMX.FTZ R3, R208, R3, !PT ;  /* 0x00000003d0037209 */ /* 0x000fc60007810000 */
[----:B------:R-:W-:Y:S07]  /*5d70*/  HMMA.16816.F32 R192, R8, R52, R160 ;  /* 0x0000003408c0723c */ /* 0x000fee00000018a0 */
[----:B------:R-:W-:Y:S02]  /*5d80*/  FSEL R161, R174, -INF , !P2 ;  /* 0xff800000aea17808 */ /* 0x000fe40005000000 */
[----:B------:R-:W-:Y:S02]  /*5d90*/  FSEL R160, R175, -INF , !P5 ;  /* 0xff800000afa07808 */ /* 0x000fe40006800000 */
[----:B------:R-:W-:Y:S01]  /*5da0*/  FMNMX.FTZ R3, R161, R3, !PT ;  /* 0x00000003a1037209 */ /* 0x000fe20007810000 */
[----:B------:R-:W-:Y:S03]  /*5db0*/  HMMA.16816.F32 R152, R4, R108, RZ ;  /* 0x0000006c0498723c */ /* 0x000fe600000018ff */
[----:B------:R-:W-:-:S03]  /*5dc0*/  FMNMX.FTZ R3, R160, R3, !PT ;  /* 0x00000003a0037209 */ /* 0x000fc60007810000 */
[----:B---3--:R-:W-:Y:S06]  /*5dd0*/  HMMA.16816.F32 R148, R8, R84, R148 ;  /* 0x000000540894723c */ /* 0x008fec0000001894 */
        /* <DEDUP_REMOVED lines=11> */
[----:B------:R-:W2:Y:S01]  /*5e90*/  SHFL.BFLY PT, R5, R3, 0x2, 0x1f ;  /* 0x0c401f0003057f89 */ /* 0x000ea200000e0000 */
[----:B------:R-:W-:-:S04]  /*5ea0*/  IMAD.MOV.U32 R38, RZ, RZ, R137 ;  /* 0x000000ffff267224 */ /* 0x000fc800078e0089 */
[----:B------:R-:W-:Y:S01]  /*5eb0*/  HMMA.16816.F32 R124, R8, R72, R124 ;  /* 0x00000048087c723c */ /* 0x000fe2000000187c */
[----:B-1----:R-:W-:-:S04]  /*5ec0*/  FMNMX.FTZ R137, R0, R2, !PT ;  /* 0x0000000200897209 */ /* 0x002fc80007810000 */
[C---:B------:R-:W-:Y:S01]  /*5ed0*/  FSETP.NEU.FTZ.AND P1, PT, R137.reuse, -INF , PT ;  /* 0xff8000008900780b */ /* 0x040fe20003f3d000 */
[----:B------:R-:W-:Y:S01]  /*5ee0*/  FMUL.FTZ R2, R137, UR22 ;  /* 0x0000001689027c20 */ /* 0x000fe20008410000 */
[----:B------:R-:W-:Y:S04]  /*5ef0*/  HMMA.16816.F32 R188, R8, R60, R152 ;  /* 0x0000003c08bc723c */ /* 0x000fe80000001898 */
[----:B------:R-:W-:-:S03]  /*5f00*/  FSEL R2, R2, RZ, P1 ;  /* 0x000000ff02027208 */ /* 0x000fc60000800000 */
[----:B------:R-:W-:Y:S01]  /*5f10*/  MOV R155, R148 ;  /* 0x00000094009b7202 */ /* 0x000fe20000000f00 */
[----:B------:R-:W-:Y:S02]  /*5f20*/  IMAD.MOV.U32 R154, RZ, RZ, R149 ;  /* 0x000000ffff9a7224 */ /* 0x000fe400078e0095 */
[----:B------:R-:W-:Y:S01]  /*5f30*/  FFMA.FTZ R4, R58, UR22, -R2 ;  /* 0x000000163a047c23 */ /* 0x000fe20008010802 */
[----:B------:R-:W-:Y:S02]  /*5f40*/  IMAD.MOV.U32 R153, RZ, RZ, R151 ;  /* 0x000000ffff997224 */ /* 0x000fe400078e0097 */
[----:B------:R-:W-:Y:S01]  /*5f50*/  IMAD.MOV.U32 R152, RZ, RZ, R150 ;  /* 0x000000ffff987224 */ /* 0x000fe200078e0096 */
[----:B--2---:R-:W-:Y:S01]  /*5f60*/  FMNMX.FTZ R0, R3, R5, !PT ;  /* 0x0000000503007209 */ /* 0x004fe20007810000 */
[----:B------:R-:W-:Y:S01]  /*5f70*/  HMMA.16816.F32 R148, R8, R92, R144 ;  /* 0x0000005c0894723c */ /* 0x000fe20000001890 */
[----:B------:R-:W-:Y:S02]  /*5f80*/  IMAD.MOV.U32 R162, RZ, RZ, R135 ;  /* 0x000000ffffa27224 */ /* 0x000fe400078e0087 */
[----:B------:R-:W-:-:S02]  /*5f90*/  IMAD.MOV.U32 R135, RZ, RZ, R125 ;  /* 0x000000ffff877224 */ /* 0x000fc400078e007d */
[----:B------:R1:W-:Y:S01]  /*5fa0*/  MUFU.EX2 R125, R4 ;  /* 0x00000004007d7308 */ /* 0x0003e20000000800 */
[----:B------:R-:W-:Y:S01]  /*5fb0*/  FFMA.FTZ R3, R65, UR22, -R2 ;  /* 0x0000001641037c23 */ /* 0x000fe20008010802 */
[----:B------:R-:W-:Y:S01]  /*5fc0*/  IMAD.MOV.U32 R39, RZ, RZ, R124 ;  /* 0x000000ffff277224 */ /* 0x000fe200078e007c */
[----:B-1----:R-:W1:Y:S05]  /*5fd0*/  SHFL.BFLY PT, R4, R0, 0x1, 0x1f ;  /* 0x0c201f0000047f89 */ /* 0x002e6a00000e0000 */
[----:B------:R2:W3:Y:S01]  /*5fe0*/  MUFU.EX2 R124, R3 ;  /* 0x00000003007c7308 */ /* 0x0004e20000000800 */
[----:B------:R-:W-:Y:S01]  /*5ff0*/  IMAD.MOV.U32 R6, RZ, RZ, R136 ;  /* 0x000000ffff067224 */ /* 0x000fe200078e0088 */
[----:B------:R-:W-:-:S09]  /*6000*/  MOV R249, R126 ;  /* 0x0000007e00f97202 */ /* 0x000fd20000000f00 */
[----:B------:R-:W-:Y:S02]  /*6010*/  IMAD.MOV.U32 R136, RZ, RZ, R148 ;  /* 0x000000ffff887224 */ /* 0x000fe400078e0094 */
[----:B------:R-:W-:-:S03]  /*6020*/  IMAD.MOV.U32 R239, RZ, RZ, R127 ;  /* 0x000000ffffef7224 */ /* 0x000fc600078e007f */
[----:B------:R-:W-:Y:S01]  /*6030*/  MOV R127, R136 ;  /* 0x00000088007f7202 */ /* 0x000fe20000000f00 */
[----:B--2---:R-:W-:-:S04]  /*6040*/  FFMA.FTZ R3, R56, UR22, -R2 ;  /* 0x0000001638037c23 */ /* 0x004fc80008010802 */
[----:B------:R2:W-:Y:S01]  /*6050*/  MUFU.EX2 R126, R3 ;  /* 0x00000003007e7308 */ /* 0x0005e20000000800 */
[----:B-1----:R-:W-:Y:S01]  /*6060*/  FMNMX.FTZ R136, R0, R4, !PT ;  /* 0x0000000400887209 */ /* 0x002fe20007810000 */
[----:B------:R-:W-:Y:S01]  /*6070*/  FFMA.FTZ R0, R48, UR22, -R2 ;  /* 0x0000001630007c23 */ /* 0x000fe20008010802 */
[----:B------:R-:W-:Y:S02]  /*6080*/  MOV R169, R223 ;  /* 0x000000df00a97202 */ /* 0x000fe40000000f00 */
[----:B------:R-:W-:-:S03]  /*6090*/  FSETP.NEU.FTZ.AND P1, PT, R136, -INF , PT ;  /* 0xff8000008800780b */ /* 0x000fc60003f3d000 */
[----:B------:R1:W-:Y:S01]  /*60a0*/  MUFU.EX2 R245, R0 ;  /* 0x0000000000f57308 */ /* 0x0003e20000000800 */
[----:B--2---:R-:W-:-:S07]  /*60b0*/  FFMA.FTZ R3, R57, UR22, -R2 ;  /* 0x0000001639037c23 */ /* 0x004fce0008010802 */
[----:B------:R2:W4:Y:S01]  /*60c0*/  MUFU.EX2 R250, R3 ;  /* 0x0000000300fa7308 */ /* 0x0005220000000800 */
[----:B-1----:R-:W-:Y:S01]  /*60d0*/  FMUL.FTZ R0, R136, UR22 ;  /* 0x0000001688007c20 */ /* 0x002fe20008410000 */
[----:B--2---:R-:W-:-:S06]  /*60e0*/  FFMA.FTZ R3, R49, UR22, -R2 ;  /* 0x0000001631037c23 */ /* 0x004fcc0008010802 */
[----:B------:R1:W-:Y:S01]  /*60f0*/  MUFU.EX2 R246, R3 ;  /* 0x0000000300f67308 */ /* 0x0003e20000000800 */
[----:B------:R-:W-:Y:S01]  /*6100*/  FSEL R0, R0, RZ, P1 ;  /* 0x000000ff00007208 */ /* 0x000fe20000800000 */
[----:B------:R-:W-:Y:S02]  /*6110*/  IMAD.MOV.U32 R12, RZ, RZ, R150 ;  /* 0x000000ffff0c7224 */ /* 0x000fe400078e0096 */
[----:B-1----:R-:W-:-:S04]  /*6120*/  FFMA.FTZ R3, R36, UR22, -R2 ;  /* 0x0000001624037c23 */ /* 0x002fc80008010802 */
[----:B------:R1:W-:Y:S01]  /*6130*/  MUFU.EX2 R223, R3 ;  /* 0x0000000300df7308 */ /* 0x0003e20000000800 */
[----:B------:R-:W-:Y:S02]  /*6140*/  IMAD.MOV.U32 R49, RZ, RZ, R12 ;  /* 0x000000ffff317224 */ /* 0x000fe400078e000c */
[----:B-1----:R-:W-:-:S05]  /*6150*/  FFMA.FTZ R3, R14, UR22, -R2 ;  /* 0x000000160e037c23 */ /* 0x002fca0008010802 */
[----:B------:R1:W-:Y:S02]  /*6160*/  MUFU.EX2 R244, R3 ;  /* 0x0000000300f47308 */ /* 0x0003e40000000800 */
[----:B-1----:R-:W-:-:S06]  /*6170*/  FFMA.FTZ R3, R88, UR22, -R0 ;  /* 0x0000001658037c23 */ /* 0x002fcc0008010800 */
[----:B------:R1:W-:Y:S01]  /*6180*/  MUFU.EX2 R56, R3 ;  /* 0x0000000300387308 */ /* 0x0003e20000000800 */
[----:B------:R-:W-:Y:S01]  /*6190*/  HMMA.16816.F32 R24, R8, R86, R24 ;  /* 0x000000560818723c */ /* 0x000fe20000001818 */
[----:B------:R-:W-:Y:S01]  /*61a0*/  MOV R168, R218 ;  /* 0x000000da00a87202 */ /* 0x000fe20000000f00 */
[----:B-1----:R-:W-:-:S05]  /*61b0*/  FFMA.FTZ R3, R89, UR22, -R0 ;  /* 0x0000001659037c23 */ /* 0x002fca0008010800 */
[----:B------:R1:W2:Y:S01]  /*61c0*/  MUFU.EX2 R12, R3 ;  /* 0x00000003000c7308 */ /* 0x0002a20000000800 */
[----:B------:R-:W-:Y:S01]  /*61d0*/  HMMA.16816.F32 R28, R8, R82, R28 ;  /* 0x00000052081c723c */ /* 0x000fe2000000181c */
[----:B-1----:R-:W-:-:S06]  /*61e0*/  FFMA.FTZ R3, R67, UR22, -R0 ;  /* 0x0000001643037c23 */ /* 0x002fcc0008010800 */
[----:B------:R1:W-:Y:S01]  /*61f0*/  MUFU.EX2 R57, R3 ;  /* 0x0000000300397308 */ /* 0x0003e20000000800 */
[----:B------:R-:W-:Y:S02]  /*6200*/  IMAD.MOV.U32 R14, RZ, RZ, R219 ;  /* 0x000000ffff0e7224 */ /* 0x000fe400078e00db */
[----:B-1----:R-:W-:-:S05]  /*6210*/  FFMA.FTZ R3, R66, UR22, -R0 ;  /* 0x0000001642037c23 */ /* 0x002fca0008010800 */
[----:B------:R1:W2:Y:S01]  /*6220*/  MUFU.EX2 R218, R3 ;  /* 0x0000000300da7308 */ /* 0x0002a20000000800 */
[----:B------:R-:W-:Y:S01]  /*6230*/  MOV R7, R138 ;  /* 0x0000008a00077202 */ /* 0x000fe20000000f00 */
[----:B------:R-:W-:Y:S01]  /*6240*/  IMAD.MOV.U32 R215, RZ, RZ, R139 ;  /* 0x000000ffffd77224 */ /* 0x000fe200078e008b */
[----:B------:R-:W-:Y:S01]  /*6250*/  MOV R213, R189 ;  /* 0x000000bd00d57202 */ /* 0x000fe20000000f00 */
[----:B------:R-:W-:Y:S01]  /*6260*/  IMAD.MOV.U32 R214, RZ, RZ, R188 ;  /* 0x000000ffffd67224 */ /* 0x000fe200078e00bc */
[----:B------:R-:W-:Y:S01]  /*6270*/  MOV R144, R151 ;  /* 0x0000009700907202 */ /* 0x000fe20000000f00 */
[----:B------:R-:W-:Y:S01]  /*6280*/  IMAD.MOV.U32 R212, RZ, RZ, R190 ;  /* 0x000000ffffd47224 */ /* 0x000fe200078e00be */
[----:B------:R-:W-:Y:S01]  /*6290*/  MOV R138, R149 ;  /* 0x00000095008a7202 */ /* 0x000fe20000000f00 */
[----:B------:R-:W-:Y:S02]  /*62a0*/  IMAD.MOV.U32 R187, RZ, RZ, R191 ;  /* 0x000000ffffbb7224 */ /* 0x000fe400078e00bf */
[----:B-1----:R-:W-:-:S04]  /*62b0*/  FFMA.FTZ R3, R64, UR22, -R0 ;  /* 0x0000001640037c23 */ /* 0x002fc80008010800 */
[----:B------:R1:W-:Y:S01]  /*62c0*/  MUFU.EX2 R219, R3 ;  /* 0x0000000300db7308 */ /* 0x0003e20000000800 */
[----:B------:R-:W-:Y:S01]  /*62d0*/  IMAD.MOV.U32 R139, RZ, RZ, R224 ;  /* 0x000000ffff8b7224 */ /* 0x000fe200078e00e0 */
[----:B------:R-:W-:Y:S01]  /*62e0*/  HMMA.16816.F32 R200, R8, R76, R164 ;  /* 0x0000004c08c8723c */ /* 0x000fe200000018a4 */
[----:B------:R-:W-:-:S05]  /*62f0*/  IMAD.MOV.U32 R48, RZ, RZ, R240 ;  /* 0x000000ffff307224 */ /* 0x000fca00078e00f0 */
[C---:B------:R-:W-:Y:S01]  /*6300*/  HMMA.16816.F32 R156, R8.reuse, R68, R156 ;  /* 0x00000044089c723c */ /* 0x040fe2000000189c */
[----:B------:R-:W-:Y:S02]  /*6310*/  IMAD.MOV.U32 R172, RZ, RZ, R222 ;  /* 0x000000ffffac7224 */ /* 0x000fe400078e00de */
[--C-:B-1----:R-:W-:Y:S01]  /*6320*/  FFMA.FTZ R3, R51, UR22, -R0.reuse ;  /* 0x0000001633037c23 */ /* 0x102fe20008010800 */
[----:B------:R-:W-:Y:S02]  /*6330*/  IMAD.MOV.U32 R51, RZ, RZ, R221 ;  /* 0x000000ffff337224 */ /* 0x000fe400078e00dd */
[C---:B------:R-:W-:Y:S01]  /*6340*/  HMMA.16816.F32 R148, R8.reuse, R54, R112 ;  /* 0x000000360894723c */ /* 0x040fe20000001870 */
[----:B------:R1:W2:Y:S05]  /*6350*/  MUFU.EX2 R221, R3 ;  /* 0x0000000300dd7308 */ /* 0x0002aa0000000800 */
[C---:B------:R-:W-:Y:S06]  /*6360*/  HMMA.16816.F32 R188, R8.reuse, R78, R44 ;  /* 0x0000004e08bc723c */ /* 0x040fec000000182c */
[C---:B------:R-:W-:Y:S06]  /*6370*/  HMMA.16816.F32 R196, R8.reuse, R70, R40 ;  /* 0x0000004608c4723c */ /* 0x040fec0000001828 */
[----:B------:R-:W-:Y:S01]  /*6380*/  HMMA.16816.F32 R204, R8, R62, R32 ;  /* 0x0000003e08cc723c */ /* 0x000fe20000001820 */
[----:B-1----:R-:W-:-:S05]  /*6390*/  FFMA.FTZ R3, R50, UR22, -R0 ;  /* 0x0000001632037c23 */ /* 0x002fca0008010800 */
[C---:B------:R-:W-:Y:S01]  /*63a0*/  HMMA.16816.F32 R224, R8.reuse, R94, R20 ;  /* 0x0000005e08e0723c */ /* 0x040fe20000001814 */
[----:B------:R1:W-:Y:S05]  /*63b0*/  MUFU.EX2 R222, R3 ;  /* 0x0000000300de7308 */ /* 0x0003ea0000000800 */
[----:B------:R-:W-:Y:S01]  /*63c0*/  HMMA.16816.F32 R240, R8, R74, R16 ;  /* 0x0000004a08f0723c */ /* 0x000fe20000001810 */
[----:B------:R-:W-:-:S06]  /*63d0*/  MOV R43, R26 ;  /* 0x0000001a002b7202 */ /* 0x000fcc0000000f00 */
[----:B---3--:R-:W-:Y:S02]  /*63e0*/  F2FP.F16.F32.PACK_AB R8, R124, R125 ;  /* 0x0000007d7c08723e */ /* 0x008fe400000000ff */
[----:B----4-:R-:W-:Y:S02]  /*63f0*/  F2FP.F16.F32.PACK_AB R10, R250, R126 ;  /* 0x0000007efa0a723e */ /* 0x010fe400000000ff */
[----:B--2---:R-:W-:Y:S02]  /*6400*/  F2FP.F16.F32.PACK_AB R9, R12, R56 ;  /* 0x000000380c09723e */ /* 0x004fe400000000ff */
[----:B------:R-:W-:Y:S01]  /*6410*/  F2FP.F16.F32.PACK_AB R11, R218, R57 ;  /* 0x00000039da0b723e */ /* 0x000fe200000000ff */
[----:B-1----:R-:W-:Y:S01]  /*6420*/  FFMA.FTZ R3, R37, UR22, -R0 ;  /* 0x0000001625037c23 */ /* 0x002fe20008010800 */
[----:B------:R-:W-:Y:S01]  /*6430*/  IMAD.MOV.U32 R42, RZ, RZ, R27 ;  /* 0x000000ffff2a7224 */ /* 0x000fe200078e001b */
[----:B------:R-:W-:Y:S01]  /*6440*/  MOV R40, R25 ;  /* 0x0000001900287202 */ /* 0x000fe20000000f00 */
[----:B------:R-:W-:Y:S01]  /*6450*/  IMAD.MOV.U32 R41, RZ, RZ, R24 ;  /* 0x000000ffff297224 */ /* 0x000fe200078e0018 */
[----:B------:R-:W-:Y:S01]  /*6460*/  MOV R46, R31 ;  /* 0x0000001f002e7202 */ /* 0x000fe20000000f00 */
[----:B------:R-:W-:Y:S01]  /*6470*/  IMAD.MOV.U32 R47, RZ, RZ, R30 ;  /* 0x000000ffff2f7224 */ /* 0x000fe200078e001e */
[----:B------:R-:W-:Y:S01]  /*6480*/  HMMA.16816.F32 R24, R8, R100, RZ ;  /* 0x000000640818723c */ /* 0x000fe200000018ff */
[----:B------:R-:W-:-:S02]  /*6490*/  IMAD.MOV.U32 R45, RZ, RZ, R28 ;  /* 0x000000ffff2d7224 */ /* 0x000fc400078e001c */
[----:B------:R-:W-:-:S03]  /*64a0*/  IMAD.MOV.U32 R44, RZ, RZ, R29 ;  /* 0x000000ffff2c7224 */ /* 0x000fc600078e001d */
[C---:B------:R-:W-:Y:S01]  /*64b0*/  HMMA.16816.F32 R28, R8.reuse, R96, RZ ;  /* 0x00000060081c723c */ /* 0x040fe200000018ff */
[----:B------:R-:W-:Y:S02]  /*64c0*/  IMAD.MOV.U32 R100, RZ, RZ, R220 ;  /* 0x000000ffff647224 */ /* 0x000fe400078e00dc */
[----:B------:R-:W1:Y:S03]  /*64d0*/  MUFU.EX2 R220, R3 ;  /* 0x0000000300dc7308 */ /* 0x000e660000000800 */
[----:B------:R-:W-:Y:S01]  /*64e0*/  HMMA.16816.F32 R20, R8, R104, RZ ;  /* 0x000000680814723c */ /* 0x000fe200000018ff */
[----:B------:R-:W-:Y:S02]  /*64f0*/  F2FP.F16.F32.PACK_AB R4, R245, R246 ;  /* 0x000000f6f504723e */ /* 0x000fe400000000ff */
[----:B------:R-:W-:-:S03]  /*6500*/  F2FP.F16.F32.PACK_AB R5, R221, R219 ;  /* 0x000000dbdd05723e */ /* 0x000fc600000000ff */
[C---:B------:R-:W-:Y:S06]  /*6510*/  HMMA.16816.F32 R32, R8.reuse, R98, RZ ;  /* 0x000000620820723c */ /* 0x040fec00000018ff */
[----:B------:R-:W-:Y:S07]  /*6520*/  HMMA.16816.F32 R16, R8, R108, RZ ;  /* 0x0000006c0810723c */ /* 0x000fee00000018ff */
[----:B------:R-:W-:Y:S01]  /*6530*/  IMAD.MOV.U32 R108, RZ, RZ, R7 ;  /* 0x000000ffff6c7224 */ /* 0x000fe200078e0007 */
[----:B------:R-:W-:-:S02]  /*6540*/  MOV R109, R6 ;  /* 0x00000006006d7202 */ /* 0x000fc40000000f00 */
[----:B------:R-:W-:Y:S02]  /*6550*/  F2FP.F16.F32.PACK_AB R6, R244, R223 ;  /* 0x000000dff406723e */ /* 0x000fe400000000ff */
[----:B-1----:R-:W-:Y:S01]  /*6560*/  F2FP.F16.F32.PACK_AB R7, R220, R222 ;  /* 0x000000dedc07723e */ /* 0x002fe200000000ff */
[----:B------:R-:W-:-:S06]  /*6570*/  IMAD.MOV.U32 R101, RZ, RZ, R172 ;  /* 0x000000ffff657224 */ /* 0x000fcc00078e00ac */
[----:B------:R-:W-:Y:S06]  /*6580*/  HMMA.16816.F32 R172, R4, R52, R28 ;  /* 0x0000003404ac723c */ /* 0x000fec000000181c */
[----:B------:R-:W-:Y:S06]  /*6590*/  HMMA.16816.F32 R28, R8, R116, RZ ;  /* 0x00000074081c723c */ /* 0x000fec00000018ff */
[----:B------:R-:W-:Y:S06]  /*65a0*/  HMMA.16816.F32 R164, R4, R68, R20 ;  /* 0x0000004404a4723c */ /* 0x000fec0000001814 */
[----:B------:R-:W-:Y:S01]  /*65b0*/  HMMA.16816.F32 R20, R8, R128, RZ ;  /* 0x000000800814723c */ /* 0x000fe200000018ff */
[----:B------:R-:W-:Y:S01]  /*65c0*/  IMAD.MOV.U32 R3, RZ, RZ, R152 ;  /* 0x000000ffff037224 */ /* 0x000fe200078e0098 */
[----:B------:R-:W-:Y:S01]  /*65d0*/  MOV R163, R169 ;  /* 0x000000a900a37202 */ /* 0x000fe20000000f00 */
[----:B------:R-:W-:Y:S01]  /*65e0*/  IMAD.MOV.U32 R105, RZ, RZ, R39 ;  /* 0x000000ffff697224 */ /* 0x000fe200078e0027 */
[----:B------:R-:W-:-:S02]  /*65f0*/  MOV R104, R168 ;  /* 0x000000a800687202 */ /* 0x000fc40000000f00 */
[----:B------:R-:W-:Y:S06]  /*6600*/  HMMA.16816.F32 R52, R4, R54, R32 ;  /* 0x000000360434723c */ /* 0x000fec0000001820 */
[----:B------:R-:W-:Y:S06]  /*6610*/  HMMA.16816.F32 R32, R8, R106, RZ ;  /* 0x0000006a0820723c */ /* 0x000fec00000018ff */
[----:B------:R-:W-:Y:S01]  /*6620*/  HMMA.16816.F32 R168, R4, R76, R24 ;  /* 0x0000004c04a8723c */ /* 0x000fe20000001818 */
[----:B------:R-:W-:Y:S01]  /*6630*/  MOV R107, R3 ;  /* 0x00000003006b7202 */ /* 0x000fe20000000f00 */
[----:B------:R-:W-:-:S04]  /*6640*/  FFMA.FTZ R3, R177, UR22, -R2 ;  /* 0x00000016b1037c23 */ /* 0x000fc80008010802 */
[----:B------:R-:W-:Y:S07]  /*6650*/  HMMA.16816.F32 R24, R8, R120, RZ ;  /* 0x000000780818723c */ /* 0x000fee00000018ff */
[----:B------:R-:W-:Y:S02]  /*6660*/  IMAD.MOV.U32 R121, RZ, RZ, R105 ;  /* 0x000000ffff797224 */ /* 0x000fe400078e0069 */
[----:B------:R-:W-:Y:S02]  /*6670*/  IMAD.MOV.U32 R105, RZ, RZ, R138 ;  /* 0x000000ffff697224 */ /* 0x000fe400078e008a */
[----:B------:R1:W-:Y:S01]  /*6680*/  MUFU.EX2 R138, R3 ;  /* 0x00000003008a7308 */ /* 0x0003e20000000800 */
[----:B------:R-:W-:Y:S06]  /*6690*/  HMMA.16816.F32 R64, R4, R80, R28 ;  /* 0x000000500440723c */ /* 0x000fec000000181c */
[----:B------:R-:W-:Y:S01]  /*66a0*/  HMMA.16816.F32 R28, R8, R110, RZ ;  /* 0x0000006e081c723c */ /* 0x000fe200000018ff */
[----:B-1----:R-:W-:-:S05]  /*66b0*/  FFMA.FTZ R3, R132, UR22, -R2 ;  /* 0x0000001684037c23 */ /* 0x002fca0008010802 */
[----:B------:R-:W-:Y:S01]  /*66c0*/  HMMA.16816.F32 R96, R4, R92, R20 ;  /* 0x0000005c0460723c */ /* 0x000fe20000001814 */
[----:B------:R1:W-:Y:S06]  /*66d0*/  MUFU.EX2 R132, R3 ;  /* 0x0000000300847308 */ /* 0x0003ec0000000800 */
[----:B------:R-:W-:Y:S01]  /*66e0*/  MOV R92, R14 ;  /* 0x0000000e005c7202 */ /* 0x000fe20000000f00 */
[----:B------:R-:W-:Y:S02]  /*66f0*/  IMAD.MOV.U32 R14, RZ, RZ, R139 ;  /* 0x000000ffff0e7224 */ /* 0x000fe400078e008b */
[----:B-1----:R-:W-:-:S04]  /*6700*/  FFMA.FTZ R3, R91, UR22, -R2 ;  /* 0x000000165b037c23 */ /* 0x002fc80008010802 */
[----:B------:R1:W-:Y:S01]  /*6710*/  MUFU.EX2 R139, R3 ;  /* 0x00000003008b7308 */ /* 0x0003e20000000800 */
[----:B------:R-:W-:Y:S01]  /*6720*/  HMMA.16816.F32 R112, R4, R60, R16 ;  /* 0x0000003c0470723c */ /* 0x000fe20000001810 */
[----:B-1----:R-:W-:-:S06]  /*6730*/  FFMA.FTZ R3, R133, UR22, -R2 ;  /* 0x0000001685037c23 */ /* 0x002fcc0008010802 */
[----:B------:R1:W-:Y:S01]  /*6740*/  MUFU.EX2 R133, R3 ;  /* 0x0000000300857308 */ /* 0x0003e20000000800 */
[----:B------:R-:W-:Y:S01]  /*6750*/  HMMA.16816.F32 R16, R8, R140, RZ ;  /* 0x0000008c0810723c */ /* 0x000fe200000018ff */
[----:B-1----:R-:W-:-:S06]  /*6760*/  FFMA.FTZ R3, R178, UR22, -R0 ;  /* 0x00000016b2037c23 */ /* 0x002fcc0008010800 */
[----:B------:R1:W-:Y:S01]  /*6770*/  MUFU.EX2 R60, R3 ;  /* 0x00000003003c7308 */ /* 0x0003e20000000800 */
[C---:B------:R-:W-:Y:S06]  /*6780*/  HMMA.16816.F32 R68, R4.reuse, R70, R32 ;  /* 0x000000460444723c */ /* 0x040fec0000001820 */
[----:B------:R-:W-:Y:S06]  /*6790*/  HMMA.16816.F32 R32, R4, R62, R28 ;  /* 0x0000003e0420723c */ /* 0x000fec000000181c */
[----:B------:R-:W-:Y:S01]  /*67a0*/  HMMA.16816.F32 R20, R8, R122, RZ ;  /* 0x0000007a0814723c */ /* 0x000fe200000018ff */
[----:B------:R-:W-:-:S02]  /*67b0*/  IMAD.MOV.U32 R106, RZ, RZ, R108 ;  /* 0x000000ffff6a7224 */ /* 0x000fc400078e006c */
[----:B-1----:R-:W-:Y:S01]  /*67c0*/  FFMA.FTZ R3, R176, UR22, -R0 ;  /* 0x00000016b0037c23 */ /* 0x002fe20008010800 */
[----:B------:R-:W-:Y:S01]  /*67d0*/  IMAD.MOV.U32 R88, RZ, RZ, R155 ;  /* 0x000000ffff587224 */ /* 0x000fe200078e009b */
[----:B------:R-:W-:Y:S01]  /*67e0*/  MOV R89, R154 ;  /* 0x0000009a00597202 */ /* 0x000fe20000000f00 */
[----:B------:R-:W-:Y:S01]  /*67f0*/  IMAD.MOV.U32 R50, RZ, RZ, R153 ;  /* 0x000000ffff327224 */ /* 0x000fe200078e0099 */
[----:B------:R1:W-:Y:S01]  /*6800*/  MUFU.EX2 R61, R3 ;  /* 0x00000003003d7308 */ /* 0x0003e20000000800 */
[----:B------:R-:W-:Y:S01]  /*6810*/  MOV R108, R162 ;  /* 0x000000a2006c7202 */ /* 0x000fe20000000f00 */
[----:B------:R-:W-:Y:S02]  /*6820*/  IMAD.MOV.U32 R58, RZ, RZ, R144 ;  /* 0x000000ffff3a7224 */ /* 0x000fe400078e0090 */
[----:B------:R-:W-:Y:S01]  /*6830*/  IMAD.MOV.U32 R93, RZ, RZ, R48 ;  /* 0x000000ffff5d7224 */ /* 0x000fe200078e0030 */
[----:B------:R-:W-:Y:S01]  /*6840*/  MOV R117, R42 ;  /* 0x0000002a00757202 */ /* 0x000fe20000000f00 */
[----:B------:R-:W-:-:S02]  /*6850*/  IMAD.MOV.U32 R120, RZ, RZ, R40 ;  /* 0x000000ffff787224 */ /* 0x000fc400078e0028 */
[----:B------:R-:W-:Y:S02]  /*6860*/  IMAD.MOV.U32 R116, RZ, RZ, R43 ;  /* 0x000000ffff747224 */ /* 0x000fe400078e002b */
[----:B------:R-:W-:Y:S02]  /*6870*/  IMAD.MOV.U32 R129, RZ, RZ, R41 ;  /* 0x000000ffff817224 */ /* 0x000fe400078e0029 */
[----:B------:R-:W-:Y:S01]  /*6880*/  IMAD.MOV.U32 R110, RZ, RZ, R92 ;  /* 0x000000ffff6e7224 */ /* 0x000fe200078e005c */
[----:B------:R-:W-:Y:S01]  /*6890*/  MOV R140, R47 ;  /* 0x0000002f008c7202 */ /* 0x000fe20000000f00 */
[----:B------:R-:W-:Y:S01]  /*68a0*/  IMAD.MOV.U32 R141, RZ, RZ, R46 ;  /* 0x000000ffff8d7224 */ /* 0x000fe200078e002e */
[----:B------:R-:W-:Y:S01]  /*68b0*/  MOV R77, R44 ;  /* 0x0000002c004d7202 */ /* 0x000fe20000000f00 */
[----:B------:R-:W-:Y:S02]  /*68c0*/  IMAD.MOV.U32 R76, RZ, RZ, R45 ;  /* 0x000000ffff4c7224 */ /* 0x000fe400078e002d */
[--C-:B-1----:R-:W-:Y:S01]  /*68d0*/  FFMA.FTZ R3, R59, UR22, -R0.reuse ;  /* 0x000000163b037c23 */ /* 0x102fe20008010800 */
[----:B------:R-:W-:Y:S03]  /*68e0*/  LDSM.16.MT88.4 R28, [R232+0xd000] ;  /* 0x00d00000e81c783b */ /* 0x000fe60000004200 */
[----:B------:R1:W-:Y:S02]  /*68f0*/  MUFU.EX2 R62, R3 ;  /* 0x00000003003e7308 */ /* 0x0003e40000000800 */
[----:B-1----:R-:W-:-:S06]  /*6900*/  FFMA.FTZ R3, R90, UR22, -R0 ;  /* 0x000000165a037c23 */ /* 0x002fcc0008010800 */
[----:B------:R1:W-:Y:S01]  /*6910*/  MUFU.EX2 R63, R3 ;  /* 0x00000003003f7308 */ /* 0x0003e20000000800 */
[----:B------:R-:W-:Y:S01]  /*6920*/  HMMA.16816.F32 R152, R4, R72, R16 ;  /* 0x000000480498723c */ /* 0x000fe20000001810 */
[----:B-1----:R-:W-:-:S06]  /*6930*/  FFMA.FTZ R3, R184, UR22, -R15 ;  /* 0x00000016b8037c23 */ /* 0x002fcc000801080f */
[----:B------:R1:W-:Y:S01]  /*6940*/  MUFU.EX2 R162, R3 ;  /* 0x0000000300a27308 */ /* 0x0003e20000000800 */
[----:B------:R-:W-:Y:S01]  /*6950*/  IMAD.MOV.U32 R73, RZ, RZ, R38 ;  /* 0x000000ffff497224 */ /* 0x000fe200078e0026 */
[----:B------:R-:W-:Y:S01]  /*6960*/  HMMA.16816.F32 R144, R4, R84, R24 ;  /* 0x000000540490723c */ /* 0x000fe20000001818 */
[----:B-1----:R-:W-:-:S05]  /*6970*/  FFMA.FTZ R3, R183, UR22, -R15 ;  /* 0x00000016b7037c23 */ /* 0x002fca000801080f */
[----:B------:R1:W-:Y:S01]  /*6980*/  MUFU.EX2 R128, R3 ;  /* 0x0000000300807308 */ /* 0x0003e20000000800 */
[----:B------:R-:W-:Y:S01]  /*6990*/  HMMA.16816.F32 R36, R8, R102, RZ ;  /* 0x000000660824723c */ /* 0x000fe200000018ff */
[----:B------:R-:W-:Y:S01]  /*69a0*/  IMAD.MOV.U32 R84, RZ, RZ, R49 ;  /* 0x000000ffff547224 */ /* 0x000fe200078e0031 */
[----:B------:R-:W-:-:S05]  /*69b0*/  MOV R72, R109 ;  /* 0x0000006d00487202 */ /* 0x000fca0000000f00 */
[----:B------:R-:W-:Y:S02]  /*69c0*/  IMAD.MOV.U32 R102, RZ, RZ, R50 ;  /* 0x000000ffff667224 */ /* 0x000fe400078e0032 */
[----:B------:R-:W-:Y:S02]  /*69d0*/  IMAD.MOV.U32 R103, RZ, RZ, R51 ;  /* 0x000000ffff677224 */ /* 0x000fe400078e0033 */
[----:B-1----:R-:W-:-:S04]  /*69e0*/  FFMA.FTZ R3, R181, UR22, -R15 ;  /* 0x00000016b5037c23 */ /* 0x002fc8000801080f */
[----:B------:R1:W2:Y:S01]  /*69f0*/  MUFU.EX2 R111, R3 ;  /* 0x00000003006f7308 */ /* 0x0002a20000000800 */
[----:B------:R-:W-:Y:S01]  /*6a00*/  HMMA.16816.F32 R48, R4, R86, R20 ;  /* 0x000000560430723c */ /* 0x000fe20000001814 */
[----:B------:R-:W-:-:S05]  /*6a10*/  IMAD.MOV.U32 R109, RZ, RZ, R104 ;  /* 0x000000ffff6d7224 */ /* 0x000fca00078e0068 */
[C---:B------:R-:W-:Y:S01]  /*6a20*/  HMMA.16816.F32 R16, R8.reuse, R130, RZ ;  /* 0x000000820810723c */ /* 0x040fe200000018ff */
[----:B------:R-:W-:Y:S01]  /*6a30*/  IMAD.MOV.U32 R104, RZ, RZ, R127 ;  /* 0x000000ffff687224 */ /* 0x000fe200078e007f */
[----:B------:R-:W-:Y:S01]  /*6a40*/  MOV R85, R58 ;  /* 0x0000003a00557202 */ /* 0x000fe20000000f00 */
[----:B------:R-:W-:Y:S01]  /*6a50*/  IMAD.MOV.U32 R123, RZ, RZ, R107 ;  /* 0x000000ffff7b7224 */ /* 0x000fe200078e006b */
[----:B------:R-:W3:Y:S02]  /*6a60*/  LDSM.16.MT88.4 R20, [R229+0xd000] ;  /* 0x00d00000e514783b */ /* 0x000ee40000004200 */
[----:B------:R-:W-:Y:S01]  /*6a70*/  HMMA.16816.F32 R24, R8, R118, RZ ;  /* 0x000000760818723c */ /* 0x000fe200000018ff */
[----:B-1----:R-:W-:-:S05]  /*6a80*/  FFMA.FTZ R3, R182, UR22, -R15 ;  /* 0x00000016b6037c23 */ /* 0x002fca000801080f */
[----:B------:R-:W-:Y:S01]  /*6a90*/  HMMA.16816.F32 R8, R8, R142, RZ ;  /* 0x0000008e0808723c */ /* 0x000fe200000018ff */
[----:B------:R1:W-:Y:S02]  /*6aa0*/  MUFU.EX2 R86, R3 ;  /* 0x0000000300567308 */ /* 0x0003e40000000800 */
[----:B-1----:R-:W-:-:S06]  /*6ab0*/  FFMA.FTZ R3, R186, UR22, -R13 ;  /* 0x00000016ba037c23 */ /* 0x002fcc000801080d */
[----:B------:R1:W-:Y:S02]  /*6ac0*/  MUFU.EX2 R127, R3 ;  /* 0x00000003007f7308 */ /* 0x0003e40000000800 */
[----:B-1----:R-:W-:-:S06]  /*6ad0*/  FFMA.FTZ R3, R185, UR22, -R13 ;  /* 0x00000016b9037c23 */ /* 0x002fcc000801080d */
[----:B------:R1:W4:Y:S07]  /*6ae0*/  MUFU.EX2 R131, R3 ;  /* 0x0000000300837308 */ /* 0x00032e0000000800 */
[----:B------:R-:W-:Y:S01]  /*6af0*/  HMMA.16816.F32 R40, R4, R74, R8 ;  /* 0x0000004a0428723c */ /* 0x000fe20000001808 */
[----:B-1----:R-:W-:-:S04]  /*6b00*/  FFMA.FTZ R3, R180, UR22, -R13 ;  /* 0x00000016b4037c23 */ /* 0x002fc8000801080d */
[----:B------:R1:W-:Y:S01]  /*6b10*/  MUFU.EX2 R58, R3 ;  /* 0x00000003003a7308 */ /* 0x0003e20000000800 */
[----:B------:R-:W-:Y:S02]  /*6b20*/  IMAD.MOV.U32 R107, RZ, RZ, R85 ;  /* 0x000000ffff6b7224 */ /* 0x000fe400078e0055 */
[----:B------:R-:W-:Y:S02]  /*6b30*/  IMAD.MOV.U32 R92, RZ, RZ, R129 ;  /* 0x000000ffff5c7224 */ /* 0x000fe400078e0081 */
[----:B-1----:R-:W-:-:S04]  /*6b40*/  FFMA.FTZ R3, R179, UR22, -R13 ;  /* 0x00000016b3037c23 */ /* 0x002fc8000801080d */
[----:B------:R2:W1:Y:S01]  /*6b50*/  MUFU.EX2 R59, R3 ;  /* 0x00000003003b7308 */ /* 0x0004620000000800 */
[----:B------:R-:W-:Y:S02]  /*6b60*/  IMAD.MOV.U32 R85, RZ, RZ, R117 ;  /* 0x000000ffff557224 */ /* 0x000fe400078e0075 */
[----:B------:R-:W-:Y:S02]  /*6b70*/  IMAD.MOV.U32 R129, RZ, RZ, R108 ;  /* 0x000000ffff817224 */ /* 0x000fe400078e006c */
[----:B--2---:R-:W-:Y:S02]  /*6b80*/  IMAD.MOV.U32 R3, RZ, RZ, R111 ;  /* 0x000000ffff037224 */ /* 0x004fe400078e006f */
[----:B------:R-:W-:Y:S01]  /*6b90*/  IMAD.MOV.U32 R111, RZ, RZ, R106 ;  /* 0x000000ffff6f7224 */ /* 0x000fe200078e006a */
[----:B------:R-:W-:-:S03]  /*6ba0*/  MOV R106, R215 ;  /* 0x000000d7006a7202 */ /* 0x000fc60000000f00 */
[----:B------:R-:W-:Y:S01]  /*6bb0*/  IMAD.MOV.U32 R74, RZ, RZ, R111 ;  /* 0x000000ffff4a7224 */ /* 0x000fe200078e006f */
[----:B------:R-:W-:Y:S01]  /*6bc0*/  MOV R75, R106 ;  /* 0x0000006a004b7202 */ /* 0x000fe20000000f00 */
[----:B------:R-:W-:Y:S01]  /*6bd0*/  IMAD.MOV.U32 R111, RZ, RZ, R93 ;  /* 0x000000ffff6f7224 */ /* 0x000fe200078e005d */
[----:B------:R-:W-:Y:S01]  /*6be0*/  MOV R106, R84 ;  /* 0x00000054006a7202 */ /* 0x000fe20000000f00 */
[----:B------:R-:W-:Y:S01]  /*6bf0*/  IMAD.MOV.U32 R93, RZ, RZ, R120 ;  /* 0x000000ffff5d7224 */ /* 0x000fe200078e0078 */
[----:B------:R-:W-:Y:S01]  /*6c00*/  MOV R84, R116 ;  /* 0x0000007400547202 */ /* 0x000fe20000000f00 */
[----:B------:R-:W2:Y:S04]  /*6c10*/  LDL.LU R120, [R1+0x2c] ;  /* 0x00002c0001787983 */ /* 0x000ea80000300800 */
[----:B------:R-:W2:Y:S04]  /*6c20*/  LDL.LU R116, [R1+0x1c] ;  /* 0x00001c0001747983 */ /* 0x000ea80000300800 */
[----:B------:R-:W2:Y:S04]  /*6c30*/  LDL.LU R117, [R1+0x30] ;  /* 0x0000300001757983 */ /* 0x000ea80000300800 */
[----:B------:R-:W2:Y:S01]  /*6c40*/  LDL.LU R108, [R1+0x34] ;  /* 0x00003400016c7983 */ /* 0x000ea20000300800 */
[----:B------:R-:W-:Y:S01]  /*6c50*/  IMAD.MOV.U32 R118, RZ, RZ, R102 ;  /* 0x000000ffff767224 */ /* 0x000fe200078e0066 */
[----:B------:R-:W-:Y:S01]  /*6c60*/  MOV R119, R103 ;  /* 0x0000006700777202 */ /* 0x000fe20000000f00 */
[----:B------:R-:W-:Y:S01]  /*6c70*/  IMAD.MOV.U32 R102, RZ, RZ, R140 ;  /* 0x000000ffff667224 */ /* 0x000fe200078e008c */
[----:B------:R-:W-:-:S02]  /*6c80*/  MOV R103, R141 ;  /* 0x0000008d00677202 */ /* 0x000fc40000000f00 */
[----:B------:R-:W-:Y:S01]  /*6c90*/  MOV R90, R123 ;  /* 0x0000007b005a7202 */ /* 0x000fe20000000f00 */
[----:B------:R-:W-:Y:S02]  /*6ca0*/  IMAD.MOV.U32 R122, RZ, RZ, R102 ;  /* 0x000000ffff7a7224 */ /* 0x000fe400078e0066 */
[----:B------:R-:W-:Y:S02]  /*6cb0*/  IMAD.MOV.U32 R123, RZ, RZ, R103 ;  /* 0x000000ffff7b7224 */ /* 0x000fe400078e0067 */
[----:B------:R-:W-:Y:S01]  /*6cc0*/  IMAD.MOV.U32 R102, RZ, RZ, R129 ;  /* 0x000000ffff667224 */ /* 0x000fe200078e0081 */
[----:B------:R-:W-:Y:S01]  /*6cd0*/  MOV R130, R111 ;  /* 0x0000006f00827202 */ /* 0x000fe20000000f00 */
[----:B------:R-:W-:Y:S02]  /*6ce0*/  IMAD.MOV.U32 R91, RZ, RZ, R118 ;  /* 0x000000ffff5b7224 */ /* 0x000fe400078e0076 */
[----:B------:R-:W-:Y:S02]  /*6cf0*/  IMAD.MOV.U32 R111, RZ, RZ, R85 ;  /* 0x000000ffff6f7224 */ /* 0x000fe400078e0055 */
[----:B------:R-:W-:Y:S01]  /*6d00*/  IMAD.MOV.U32 R118, RZ, RZ, R110 ;  /* 0x000000ffff767224 */ /* 0x000fe200078e006e */
[----:B------:R-:W-:Y:S01]  /*6d10*/  MOV R110, R84 ;  /* 0x00000054006e7202 */ /* 0x000fe20000000f00 */
[C---:B------:R-:W-:Y:S01]  /*6d20*/  HMMA.16816.F32 R44, R4.reuse, R94, R16 ;  /* 0x0000005e042c723c */ /* 0x040fe20000001810 */
[----:B------:R-:W3:Y:S06]  /*6d30*/  LDSM.16.MT88.4 R16, [R230+0xd000] ;  /* 0x00d00000e610783b */ /* 0x000eec0000004200 */
[----:B------:R-:W-:Y:S01]  /*6d40*/  MOV R95, R111 ;  /* 0x0000006f005f7202 */ /* 0x000fe20000000f00 */
[C---:B------:R-:W-:Y:S07]  /*6d50*/  HMMA.16816.F32 R36, R4.reuse, R78, R36 ;  /* 0x0000004e0424723c */ /* 0x040fee0000001824 */
[----:B------:R-:W-:Y:S01]  /*6d60*/  MOV R78, R122 ;  /* 0x0000007a004e7202 */ /* 0x000fe20000000f00 */
[----:B------:R-:W-:Y:S01]  /*6d70*/  IMAD.MOV.U32 R79, RZ, RZ, R123 ;  /* 0x000000ffff4f7224 */ /* 0x000fe200078e007b */
[----:B------:R-:W-:Y:S01]  /*6d80*/  MOV R122, R249 ;  /* 0x000000f9007a7202 */ /* 0x000fe20000000f00 */
[----:B------:R-:W-:Y:S01]  /*6d90*/  IMAD.MOV.U32 R123, RZ, RZ, R239 ;  /* 0x000000ffff7b7224 */ /* 0x000fe200078e00ef */
[----:B------:R-:W-:Y:S01]  /*6da0*/  HMMA.16816.F32 R80, R4, R82, R24 ;  /* 0x000000520450723c */ /* 0x000fe20000001818 */
[----:B------:R-:W-:Y:S01]  /*6db0*/  F2FP.F16.F32.PACK_AB R8, R132, R138 ;  /* 0x0000008a8408723e */ /* 0x000fe200000000ff */
[----:B------:R-:W-:Y:S01]  /*6dc0*/  LDSM.16.MT88.4 R24, [R229+0xf000] ;  /* 0x00f00000e518783b */ /* 0x000fe20000004200 */
[----:B------:R-:W-:-:S02]  /*6dd0*/  F2FP.F16.F32.PACK_AB R9, R61, R60 ;  /* 0x0000003c3d09723e */ /* 0x000fc400000000ff */
[----:B------:R-:W-:Y:S02]  /*6de0*/  F2FP.F16.F32.PACK_AB R10, R133, R139 ;  /* 0x0000008b850a723e */ /* 0x000fe400000000ff */
[----:B------:R-:W-:Y:S02]  /*6df0*/  F2FP.F16.F32.PACK_AB R4, R128, R162 ;  /* 0x000000a28004723e */ /* 0x000fe400000000ff */
[----:B----4-:R-:W-:Y:S02]  /*6e00*/  F2FP.F16.F32.PACK_AB R5, R131, R127 ;  /* 0x0000007f8305723e */ /* 0x010fe400000000ff */
[----:B------:R-:W-:Y:S02]  /*6e10*/  F2FP.F16.F32.PACK_AB R6, R86, R3 ;  /* 0x000000035606723e */ /* 0x000fe400000000ff */
[----:B-1----:R-:W-:Y:S02]  /*6e20*/  F2FP.F16.F32.PACK_AB R7, R59, R58 ;  /* 0x0000003a3b07723e */ /* 0x002fe400000000ff */
[----:B------:R-:W-:-:S05]  /*6e30*/  F2FP.F16.F32.PACK_AB R11, R63, R62 ;  /* 0x0000003e3f0b723e */ /* 0x000fca00000000ff */
[----:B---3--:R-:W-:Y:S06]  /*6e40*/  HMMA.16816.F32 R180, R4, R22, R148 ;  /* 0x0000001604b4723c */ /* 0x008fec0000001894 */
[----:B------:R-:W-:Y:S01]  /*6e50*/  HMMA.16816.F32 R168, R8, R16, R168 ;  /* 0x0000001008a8723c */ /* 0x000fe200000018a8 */
[----:B------:R-:W-:Y:S01]  /*6e60*/  IMAD.MOV.U32 R151, RZ, RZ, R187 ;  /* 0x000000ffff977224 */ /* 0x000fe200078e00bb */
[----:B--2---:R-:W-:Y:S01]  /*6e70*/  MOV R103, R120 ;  /* 0x0000007800677202 */ /* 0x004fe20000000f00 */
[----:B------:R-:W-:Y:S01]  /*6e80*/  IMAD.MOV.U32 R120, RZ, RZ, R109 ;  /* 0x000000ffff787224 */ /* 0x000fe200078e006d */
[----:B------:R-:W-:-:S02]  /*6e90*/  MOV R129, R108 ;  /* 0x0000006c00817202 */ /* 0x000fc40000000f00 */
[----:B------:R-:W2:Y:S04]  /*6ea0*/  LDL.LU R108, [R1+0x20] ;  /* 0x00002000016c7983 */ /* 0x000ea80000300800 */
[----:B------:R-:W3:Y:S01]  /*6eb0*/  LDL.LU R109, [R1+0x14] ;  /* 0x00001400016d7983 */ /* 0x000ee20000300800 */
[----:B------:R-:W-:Y:S01]  /*6ec0*/  IMAD.MOV.U32 R85, RZ, RZ, R117 ;  /* 0x000000ffff557224 */ /* 0x000fe200078e0075 */
[----:B------:R-:W-:Y:S01]  /*6ed0*/  MOV R117, R163 ;  /* 0x000000a300757202 */ /* 0x000fe20000000f00 */
[----:B------:R-:W-:Y:S02]  /*6ee0*/  IMAD.MOV.U32 R84, RZ, RZ, R116 ;  /* 0x000000ffff547224 */ /* 0x000fe400078e0074 */
[----:B------:R-:W-:Y:S02]  /*6ef0*/  IMAD.MOV.U32 R163, RZ, RZ, R134 ;  /* 0x000000ffffa37224 */ /* 0x000fe400078e0086 */
[----:B------:R-:W-:Y:S01]  /*6f00*/  IMAD.MOV.U32 R116, RZ, RZ, R100 ;  /* 0x000000ffff747224 */ /* 0x000fe200078e0064 */
[----:B------:R1:W5:Y:S04]  /*6f10*/  LDL.LU R134, [R1+0x9c] ;  /* 0x00009c0001867983 */ /* 0x0003680000300800 */
[----:B------:R-:W4:Y:S01]  /*6f20*/  LDL.LU R100, [R1+0x10] ;  /* 0x0000100001647983 */ /* 0x000f220000300800 */
[----:B------:R-:W-:-:S02]  /*6f30*/  IMAD.MOV.U32 R111, RZ, RZ, R103 ;  /* 0x000000ffff6f7224 */ /* 0x000fc400078e0067 */
[----:B------:R-:W-:Y:S01]  /*6f40*/  IMAD.MOV.U32 R103, RZ, RZ, R85 ;  /* 0x000000ffff677224 */ /* 0x000fe200078e0055 */
[----:B------:R-:W-:Y:S01]  /*6f50*/  MOV R85, R120 ;  /* 0x0000007800557202 */ /* 0x000fe20000000f00 */
[----:B------:R-:W-:Y:S02]  /*6f60*/  IMAD.MOV.U32 R120, RZ, RZ, R121 ;  /* 0x000000ffff787224 */ /* 0x000fe400078e0079 */
[----:B------:R-:W-:Y:S02]  /*6f70*/  IMAD.MOV.U32 R121, RZ, RZ, R135 ;  /* 0x000000ffff797224 */ /* 0x000fe400078e0087 */
[----:B------:R1:W5:Y:S04]  /*6f80*/  LDL.LU R135, [R1+0x98] ;  /* 0x0000980001877983 */ /* 0x0003680000300800 */
[----:B------:R1:W5:Y:S04]  /*6f90*/  LDL.LU R249, [R1+0x94] ;  /* 0x0000940001f97983 */ /* 0x0003680000300800 */
[----:B------:R-:W4:Y:S01]  /*6fa0*/  LDL.LU R239, [R1+0x90] ;  /* 0x0000900001ef7983 */ /* 0x000f220000300800 */
[C---:B------:R-:W-:Y:S06]  /*6fb0*/  HMMA.16816.F32 R184, R4.reuse, R16, R200 ;  /* 0x0000001004b8723c */ /* 0x040fec00000018c8 */
[-C--:B------:R-:W-:Y:S06]  /*6fc0*/  HMMA.16816.F32 R188, R4, R18.reuse, R188 ;  /* 0x0000001204bc723c */ /* 0x080fec00000018bc */
[----:B------:R-:W-:Y:S01]  /*6fd0*/  HMMA.16816.F32 R36, R8, R18, R36 ;  /* 0x000000120824723c */ /* 0x000fe20000001824 */
[----:B------:R-:W1:Y:S01]  /*6fe0*/  LDSM.16.MT88.4 R16, [R231+0xd000] ;  /* 0x00d00000e710783b */ /* 0x000e620000004200 */
[----:B------:R-:W-:Y:S01]  /*6ff0*/  IMAD.MOV.U32 R148, RZ, RZ, R214 ;  /* 0x000000ffff947224 */ /* 0x000fe200078e00d6 */
[----:B------:R-:W-:Y:S01]  /*7000*/  MOV R150, R212 ;  /* 0x000000d400967202 */ /* 0x000fe20000000f00 */
[----:B------:R-:W-:-:S02]  /*7010*/  IMAD.MOV.U32 R149, RZ, RZ, R213 ;  /* 0x000000ffff957224 */ /* 0x000fc400078e00d5 */
[-C--:B------:R-:W-:Y:S06]  /*7020*/  HMMA.16816.F32 R176, R4, R20.reuse, R192 ;  /* 0x0000001404b0723c */ /* 0x080fec00000018c0 */
[C---:B------:R-:W-:Y:S06]  /*7030*/  HMMA.16816.F32 R172, R8.reuse, R20, R172 ;  /* 0x0000001408ac723c */ /* 0x040fec00000018ac */
[C---:B------:R-:W-:Y:S01]  /*7040*/  HMMA.16816.F32 R52, R8.reuse, R22, R52 ;  /* 0x000000160834723c */ /* 0x040fe20000001834 */
[----:B------:R-:W1:Y:S05]  /*7050*/  LDSM.16.MT88.4 R20, [R230+0xf000] ;  /* 0x00f00000e614783b */ /* 0x000e6a0000004200 */
[-C--:B------:R-:W-:Y:S06]  /*7060*/  HMMA.16816.F32 R164, R8, R28.reuse, R164 ;  /* 0x0000001c08a4723c */ /* 0x080fec00000018a4 */
[C---:B------:R-:W-:Y:S06]  /*7070*/  HMMA.16816.F32 R192, R4.reuse, R28, R156 ;  /* 0x0000001c04c0723c */ /* 0x040fec000000189c */
[----:B------:R-:W-:Y:S06]  /*7080*/  HMMA.16816.F32 R196, R4, R30, R196 ;  /* 0x0000001e04c4723c */ /* 0x000fec00000018c4 */
[-C--:B-1----:R-:W-:Y:S06]  /*7090*/  HMMA.16816.F32 R212, R8, R16.reuse, R112 ;  /* 0x0000001008d4723c */ /* 0x082fec0000001870 */
[C---:B------:R-:W-:Y:S06]  /*70a0*/  HMMA.16816.F32 R200, R4.reuse, R16, R148 ;  /* 0x0000001004c8723c */ /* 0x040fec0000001894 */
[-C--:B------:R-:W-:Y:S06]  /*70b0*/  HMMA.16816.F32 R204, R4, R18.reuse, R204 ;  /* 0x0000001204cc723c */ /* 0x080fec00000018cc */
[C---:B------:R-:W-:Y:S01]  /*70c0*/  HMMA.16816.F32 R140, R8.reuse, R18, R32 ;  /* 0x00000012088c723c */ /* 0x040fe20000001820 */
[----:B------:R-:W1:Y:S05]  /*70d0*/  LDSM.16.MT88.4 R16, [R232+0xf000] ;  /* 0x00f00000e810783b */ /* 0x000e6a0000004200 */
[----:B------:R-:W-:Y:S01]  /*70e0*/  HMMA.16816.F32 R68, R8, R30, R68 ;  /* 0x0000001e0844723c */ /* 0x000fe20000001844 */
[----:B------:R-:W1:Y:S01]  /*70f0*/  LDSM.16.MT88.4 R28, [R231+0xf000] ;  /* 0x00f00000e71c783b */ /* 0x000e620000004200 */
[----:B------:R-:W-:-:S02]  /*7100*/  IMAD.MOV.U32 R94, RZ, RZ, R110 ;  /* 0x000000ffff5e7224 */ /* 0x000fc400078e006e */
[----:B------:R-:W-:Y:S01]  /*7110*/  IMAD.MOV.U32 R110, RZ, RZ, R102 ;  /* 0x000000ffff6e7224 */ /* 0x000fe200078e0066 */
[----:B------:R-:W-:Y:S01]  /*7120*/  MOV R102, R84 ;  /* 0x0000005400667202 */ /* 0x000fe20000000f00 */
[----:B------:R-:W-:Y:S02]  /*7130*/  IMAD.MOV.U32 R151, RZ, RZ, R3 ;  /* 0x000000ffff977224 */ /* 0x000fe400078e0003 */
[----:B------:R-:W-:Y:S02]  /*7140*/  IMAD.MOV.U32 R84, RZ, RZ, R129 ;  /* 0x000000ffff547224 */ /* 0x000fe400078e0081 */
[----:B------:R-:W-:Y:S02]  /*7150*/  IMAD.MOV.U32 R3, RZ, RZ, R237 ;  /* 0x000000ffff037224 */ /* 0x000fe400078e00ed */
[----:B------:R-:W-:Y:S02]  /*7160*/  IMAD.MOV.U32 R87, RZ, RZ, R130 ;  /* 0x000000ffff577224 */ /* 0x000fe400078e0082 */
        /* <DEDUP_REMOVED lines=12> */
[----:B------:R-:W-:-:S02]  /*7230*/  IMAD.MOV.U32 R84, RZ, RZ, R116 ;  /* 0x000000ffff547224 */ /* 0x000fc400078e0074 */
[----:B------:R-:W-:Y:S01]  /*7240*/  IMAD.MOV.U32 R86, RZ, RZ, R110 ;  /* 0x000000ffff567224 */ /* 0x000fe200078e006e */
[C---:B------:R-:W-:Y:S06]  /*7250*/  HMMA.16816.F32 R72, R4.reuse, R24, R72 ;  /* 0x000000180448723c */ /* 0x040fec0000001848 */
[C---:B------:R-:W-:Y:S06]  /*7260*/  HMMA.16816.F32 R88, R4.reuse, R20, R88 ;  /* 0x000000140458723c */ /* 0x040fec0000001858 */
[C---:B-1----:R-:W-:Y:S06]  /*7270*/  HMMA.16816.F32 R104, R4.reuse, R16, R104 ;  /* 0x000000100468723c */ /* 0x042fec0000001868 */
[C---:B------:R-:W-:Y:S06]  /*7280*/  HMMA.16816.F32 R76, R4.reuse, R26, R76 ;  /* 0x0000001a044c723c */ /* 0x040fec000000184c */
[C---:B------:R-:W-:Y:S06]  /*7290*/  HMMA.16816.F32 R92, R4.reuse, R22, R92 ;  /* 0x00000016045c723c */ /* 0x040fec000000185c */
[C---:B------:R-:W-:Y:S06]  /*72a0*/  HMMA.16816.F32 R120, R4.reuse, R28, R120 ;  /* 0x0000001c0478723c */ /* 0x040fec0000001878 */
[----:B------:R-:W-:Y:S07]  /*72b0*/  HMMA.16816.F32 R32, R4, R30, R240 ;  /* 0x0000001e0420723c */ /* 0x000fee00000018f0 */
[----:B------:R-:W-:Y:S01]  /*72c0*/  MOV R243, R86 ;  /* 0x0000005600f37202 */ /* 0x000fe20000000f00 */
[----:B------:R-:W-:-:S02]  /*72d0*/  IMAD.MOV.U32 R242, RZ, RZ, R87 ;  /* 0x000000fffff27224 */ /* 0x000fc400078e0057 */
[----:B------:R-:W-:Y:S01]  /*72e0*/  IMAD.MOV.U32 R240, RZ, RZ, R85 ;  /* 0x000000fffff07224 */ /* 0x000fe200078e0055 */
[----:B------:R-:W-:Y:S01]  /*72f0*/  HMMA.16816.F32 R44, R8, R18, R44 ;  /* 0x00000012082c723c */ /* 0x000fe2000000182c */
[----:B------:R-:W-:Y:S01]  /*7300*/  IMAD.MOV.U32 R149, RZ, RZ, R235 ;  /* 0x000000ffff957224 */ /* 0x000fe200078e00eb */
[----:B------:R-:W-:Y:S02]  /*7310*/  MOV R159, R151 ;  /* 0x00000097009f7202 */ /* 0x000fe40000000f00 */
[----:B------:R-:W-:Y:S02]  /*7320*/  MOV R148, R236 ;  /* 0x000000ec00947202 */ /* 0x000fe40000000f00 */
[----:B------:R-:W-:Y:S02]  /*7330*/  MOV R151, R233 ;  /* 0x000000e900977202 */ /* 0x000fe40000000f00 */
[----:B------:R-:W-:Y:S01]  /*7340*/  MOV R113, R115 ;  /* 0x0000007300717202 */ /* 0x000fe20000000f00 */
[----:B------:R-:W-:-:S02]  /*7350*/  IMAD.MOV.U32 R112, RZ, RZ, R148 ;  /* 0x000000ffff707224 */ /* 0x000fc400078e0094 */
[----:B------:R-:W-:Y:S02]  /*7360*/  IMAD.MOV.U32 R148, RZ, RZ, R101 ;  /* 0x000000ffff947224 */ /* 0x000fe400078e0065 */
[----:B------:R-:W-:Y:S01]  /*7370*/  IMAD.MOV.U32 R150, RZ, RZ, R234 ;  /* 0x000000ffff967224 */ /* 0x000fe200078e00ea */
[----:B------:R-:W-:Y:S01]  /*7380*/  HMMA.16816.F32 R48, R8, R22, R48 ;  /* 0x000000160830723c */ /* 0x000fe20000001830 */
[----:B------:R-:W-:-:S05]  /*7390*/  IMAD.MOV.U32 R241, RZ, RZ, R118 ;  /* 0x000000fffff17224 */ /* 0x000fca00078e0076 */
[C---:B------:R-:W-:Y:S06]  /*73a0*/  HMMA.16816.F32 R64, R8.reuse, R24, R64 ;  /* 0x000000180840723c */ /* 0x040fec0000001840 */
[C---:B------:R-:W-:Y:S06]  /*73b0*/  HMMA.16816.F32 R24, R8.reuse, R26, R80 ;  /* 0x0000001a0818723c */ /* 0x040fec0000001850 */
[----:B------:R-:W-:Y:S01]  /*73c0*/  HMMA.16816.F32 R40, R8, R30, R40 ;  /* 0x0000001e0828723c */ /* 0x000fe20000001828 */
[----:B------:R-:W-:Y:S01]  /*73d0*/  IMAD.MOV.U32 R129, RZ, RZ, R250 ;  /* 0x000000ffff817224 */ /* 0x000fe200078e00fa */
[----:B------:R-:W-:Y:S01]  /*73e0*/  MOV R130, R238 ;  /* 0x000000ee00827202 */ /* 0x000fe20000000f00 */
[----:B------:R-:W-:Y:S01]  /*73f0*/  LDSM.16.MT88.4 R80, [R229+0xf800] ;  /* 0x00f80000e550783b */ /* 0x000fe20000004200 */
[----:B--2---:R-:W-:-:S03]  /*7400*/  IMAD.MOV.U32 R116, RZ, RZ, R108 ;  /* 0x000000ffff747224 */ /* 0x004fc600078e006c */
[----:B------:R1:W5:Y:S01]  /*7410*/  LDL.LU R250, [R1+0x8c] ;  /* 0x00008c0001fa7983 */ /* 0x0003620000300800 */
[----:B---3--:R-:W-:-:S03]  /*7420*/  IMAD.MOV.U32 R117, RZ, RZ, R109 ;  /* 0x000000ffff757224 */ /* 0x008fc600078e006d */
[----:B------:R1:W5:Y:S01]  /*7430*/  LDL.LU R238, [R1+0x88] ;  /* 0x0000880001ee7983 */ /* 0x0003620000300800 */
[----:B------:R-:W-:Y:S01]  /*7440*/  HMMA.16816.F32 R108, R4, R18, R224 ;  /* 0x00000012046c723c */ /* 0x000fe200000018e0 */
[----:B----4-:R-:W-:Y:S02]  /*7450*/  IMAD.MOV.U32 R115, RZ, RZ, R100 ;  /* 0x000000ffff737224 */ /* 0x010fe400078e0064 */
[----:B------:R1:W5:Y:S04]  /*7460*/  LDL.LU R237, [R1+0x84] ;  /* 0x0000840001ed7983 */ /* 0x0003680000300800 */
[----:B------:R-:W-:Y:S02]  /*7470*/  IMAD.MOV.U32 R224, RZ, RZ, R3 ;  /* 0x000000ffffe07224 */ /* 0x000fe400078e0003 */
[----:B------:R-:W-:Y:S01]  /*7480*/  FFMA.FTZ R3, R217, UR22, -R2 ;  /* 0x00000016d9037c23 */ /* 0x000fe20008010802 */
[----:B------:R-:W-:Y:S01]  /*7490*/  MOV R5, R84 ;  /* 0x0000005400057202 */ /* 0x000fe20000000f00 */
[----:B------:R-:W-:Y:S01]  /*74a0*/  IMAD.MOV.U32 R227, RZ, RZ, R149 ;  /* 0x000000ffffe37224 */ /* 0x000fe200078e0095 */
[----:B------:R-:W-:Y:S01]  /*74b0*/  HMMA.16816.F32 R84, R8, R20, R144 ;  /* 0x000000140854723c */ /* 0x000fe20000001890 */
[----:B------:R2:W-:Y:S01]  /*74c0*/  MUFU.EX2 R20, R3 ;  /* 0x0000000300147308 */ /* 0x0005e20000000800 */
[----:B------:R-:W-:Y:S01]  /*74d0*/  MOV R149, R14 ;  /* 0x0000000e00957202 */ /* 0x000fe20000000f00 */
[----:B------:R-:W-:-:S02]  /*74e0*/  IMAD.MOV.U32 R225, RZ, RZ, R151 ;  /* 0x000000ffffe17224 */ /* 0x000fc400078e0097 */
[----:B------:R-:W-:Y:S02]  /*74f0*/  IMAD.MOV.U32 R4, RZ, RZ, R103 ;  /* 0x000000ffff047224 */ /* 0x000fe400078e0067 */
[----:B------:R-:W-:Y:S01]  /*7500*/  IMAD.MOV.U32 R6, RZ, RZ, R116 ;  /* 0x000000ffff067224 */ /* 0x000fe200078e0074 */
[----:B------:R-:W-:Y:S01]  /*7510*/  MOV R226, R150 ;  /* 0x0000009600e27202 */ /* 0x000fe20000000f00 */
[----:B------:R-:W-:Y:S01]  /*7520*/  IMAD.MOV.U32 R30, RZ, RZ, R130 ;  /* 0x000000ffff1e7224 */ /* 0x000fe200078e0082 */
[----:B------:R-:W-:Y:S01]  /*7530*/  MOV R7, R117 ;  /* 0x0000007500077202 */ /* 0x000fe20000000f00 */
[----:B------:R-:W-:Y:S04]  /*7540*/  LDSM.16.MT88.4 R144, [R231+0xd800] ;  /* 0x00d80000e790783b */ /* 0x000fe80000004200 */
[----:B------:R1:W5:Y:S01]  /*7550*/  LDL.LU R236, [R1+0x80] ;  /* 0x0000800001ec7983 */ /* 0x0003620000300800 */
[----:B--2---:R-:W-:Y:S01]  /*7560*/  FFMA.FTZ R3, R216, UR22, -R2 ;  /* 0x00000016d8037c23 */ /* 0x004fe20008010802 */
[----:B------:R-:W-:Y:S01]  /*7570*/  IMAD.MOV.U32 R151, RZ, RZ, R102 ;  /* 0x000000ffff977224 */ /* 0x000fe200078e0066 */
[----:B------:R-:W-:Y:S01]  /*7580*/  MOV R150, R119 ;  /* 0x0000007700967202 */ /* 0x000fe20000000f00 */
[----:B------:R1:W5:Y:S01]  /*7590*/  LDL.LU R235, [R1+0x7c] ;  /* 0x00007c0001eb7983 */ /* 0x0003620000300800 */
[----:B------:R2:W-:Y:S01]  /*75a0*/  MUFU.EX2 R21, R3 ;  /* 0x0000000300157308 */ /* 0x0005e20000000800 */
[C---:B------:R-:W-:Y:S02]  /*75b0*/  HMMA.16816.F32 R100, R8.reuse, R16, R96 ;  /* 0x000000100864723c */ /* 0x040fe40000001860 */
[----:B------:R-:W-:Y:S04]  /*75c0*/  LDSM.16.MT88.4 R96, [R230+0xf800] ;  /* 0x00f80000e660783b */ /* 0x000fe80000004200 */
[----:B------:R-:W-:Y:S01]  /*75d0*/  HMMA.16816.F32 R116, R8, R28, R152 ;  /* 0x0000001c0874723c */ /* 0x000fe20000001898 */
[----:B------:R-:W-:Y:S04]  /*75e0*/  LDSM.16.MT88.4 R152, [R230+0xd800] ;  /* 0x00d80000e698783b */ /* 0x000fe80000004200 */
[----:B------:R1:W5:Y:S04]  /*75f0*/  LDL.LU R234, [R1+0x78] ;  /* 0x0000780001ea7983 */ /* 0x0003680000300800 */
[----:B------:R1:W5:Y:S01]  /*7600*/  LDL.LU R233, [R1+0x74] ;  /* 0x0000740001e97983 */ /* 0x0003620000300800 */
[--C-:B--2---:R-:W-:Y:S01]  /*7610*/  FFMA.FTZ R3, R211, UR22, -R2.reuse ;  /* 0x00000016d3037c23 */ /* 0x104fe20008010802 */
[----:B------:R-:W-:-:S02]  /*7620*/  FFMA.FTZ R2, R210, UR22, -R2 ;  /* 0x00000016d2027c23 */ /* 0x000fc40008010802 */
[----:B------:R1:W5:Y:S02]  /*7630*/  LDL.LU R228, [R1+0x70] ;  /* 0x0000700001e47983 */ /* 0x0003640000300800 */
[----:B------:R2:W-:Y:S02]  /*7640*/  MUFU.EX2 R19, R2 ;  /* 0x0000000200137308 */ /* 0x0005e40000000800 */
[----:B--2---:R-:W-:-:S06]  /*7650*/  FFMA.FTZ R2, R209, UR22, -R0 ;  /* 0x00000016d1027c23 */ /* 0x004fcc0008010800 */
[----:B------:R2:W-:Y:S02]  /*7660*/  MUFU.EX2 R14, R2 ;  /* 0x00000002000e7308 */ /* 0x0005e40000000800 */
[----:B--2---:R-:W-:-:S06]  /*7670*/  FFMA.FTZ R2, R208, UR22, -R0 ;  /* 0x00000016d0027c23 */ /* 0x004fcc0008010800 */
[----:B------:R2:W3:Y:S02]  /*7680*/  MUFU.EX2 R16, R2 ;  /* 0x0000000200107308 */ /* 0x0004e40000000800 */
[--C-:B--2---:R-:W-:Y:S01]  /*7690*/  FFMA.FTZ R2, R161, UR22, -R0.reuse ;  /* 0x00000016a1027c23 */ /* 0x104fe20008010800 */
[----:B------:R-:W-:-:S05]  /*76a0*/  FFMA.FTZ R0, R160, UR22, -R0 ;  /* 0x00000016a0007c23 */ /* 0x000fca0008010800 */
[----:B------:R2:W-:Y:S02]  /*76b0*/  MUFU.EX2 R17, R0 ;  /* 0x0000000000117308 */ /* 0x0005e40000000800 */
[----:B--2---:R-:W-:-:S06]  /*76c0*/  FFMA.FTZ R0, R4, UR22, -R15 ;  /* 0x0000001604007c23 */ /* 0x004fcc000801080f */
[----:B------:R2:W-:Y:S01]  /*76d0*/  MUFU.EX2 R23, R0 ;  /* 0x0000000000177308 */ /* 0x0005e20000000800 */
[----:B------:R-:W-:Y:S02]  /*76e0*/  IMAD.MOV.U32 R4, RZ, RZ, R5 ;  /* 0x000000ffff047224 */ /* 0x000fe400078e0005 */
[----:B--2---:R-:W-:-:S05]  /*76f0*/  FFMA.FTZ R0, R6, UR22, -R15 ;  /* 0x0000001606007c23 */ /* 0x004fca000801080f */
[----:B------:R2:W-:Y:S01]  /*7700*/  MUFU.EX2 R28, R0 ;  /* 0x00000000001c7308 */ /* 0x0005e20000000800 */
[----:B------:R-:W-:Y:S02]  /*7710*/  IMAD.MOV.U32 R5, RZ, RZ, R7 ;  /* 0x000000ffff057224 */ /* 0x000fe400078e0007 */
[----:B--2---:R-:W-:-:S05]  /*7720*/  FFMA.FTZ R0, R240, UR22, -R15 ;  /* 0x00000016f0007c23 */ /* 0x004fca000801080f */
[----:B------:R2:W-:Y:S01]  /*7730*/  MUFU.EX2 R29, R0 ;  /* 0x00000000001d7308 */ /* 0x0005e20000000800 */
[----:B------:R-:W-:Y:S01]  /*7740*/  MOV R7, R242 ;  /* 0x000000f200077202 */ /* 0x000fe20000000f00 */
[----:B------:R-:W-:Y:S02]  /*7750*/  IMAD.MOV.U32 R6, RZ, RZ, R243 ;  /* 0x000000ffff067224 */ /* 0x000fe400078e00f3 */
[----:B--2---:R-:W-:-:S04]  /*7760*/  FFMA.FTZ R0, R241, UR22, -R15 ;  /* 0x00000016f1007c23 */ /* 0x004fc8000801080f */
[----:B------:R2:W-:Y:S08]  /*7770*/  MUFU.EX2 R15, R0 ;  /* 0x00000000000f7308 */ /* 0x0005f00000000800 */
[----:B------:R4:W-:Y:S01]  /*7780*/  MUFU.EX2 R18, R2 ;  /* 0x0000000200127308 */ /* 0x0009e20000000800 */
[----:B--2---:R-:W-:Y:S01]  /*7790*/  FFMA.FTZ R0, R4, UR22, -R13 ;  /* 0x0000001604007c23 */ /* 0x004fe2000801080d */
[----:B------:R-:W-:-:S06]  /*77a0*/  FADD.FTZ R4, R125, R124 ;  /* 0x0000007c7d047221 */ /* 0x000fcc0000010000 */
[----:B------:R2:W-:Y:S01]  /*77b0*/  MUFU.EX2 R8, R0 ;  /* 0x0000000000087308 */ /* 0x0005e20000000800 */
[----:B----4-:R-:W-:-:S07]  /*77c0*/  FFMA.FTZ R2, R115, UR22, -R13 ;  /* 0x0000001673027c23 */ /* 0x010fce000801080d */
[----:B------:R4:W-:Y:S01]  /*77d0*/  MUFU.EX2 R10, R2 ;  /* 0x00000002000a7308 */ /* 0x0009e20000000800 */
[----:B--2---:R-:W-:-:S07]  /*77e0*/  FFMA.FTZ R0, R5, UR22, -R13 ;  /* 0x0000001605007c23 */ /* 0x004fce000801080d */
[----:B------:R2:W-:Y:S01]  /*77f0*/  MUFU.EX2 R9, R0 ;  /* 0x0000000000097308 */ /* 0x0005e20000000800 */
[----:B----4-:R-:W-:Y:S01]  /*7800*/  FADD.FTZ R2, R126, R4 ;  /* 0x000000047e027221 */ /* 0x010fe20000010000 */
[----:B--2---:R-:W-:Y:S01]  /*7810*/  FFMA.FTZ R0, R148, UR22, -R13 ;  /* 0x0000001694007c23 */ /* 0x004fe2000801080d */
[----:B------:R-:W-:Y:S02]  /*7820*/  FADD.FTZ R13, R7, R6 ;  /* 0x00000006070d7221 */ /* 0x000fe40000010000 */
[----:B------:R-:W2:Y:S03]  /*7830*/  LDSM.16.MT88.4 R4, [R231+0xf800] ;  /* 0x00f80000e704783b */ /* 0x000ea60000004200 */
[----:B------:R4:W1:Y:S08]  /*7840*/  MUFU.EX2 R22, R3 ;  /* 0x0000000300167308 */ /* 0x0008700000000800 */
[----:B------:R3:W1:Y:S01]  /*7850*/  MUFU.EX2 R11, R0 ;  /* 0x00000000000b7308 */ /* 0x0006620000000800 */
[----:B------:R-:W-:Y:S01]  /*7860*/  IMAD.MOV.U32 R115, RZ, RZ, R149 ;  /* 0x000000ffff737224 */ /* 0x000fe200078e0095 */
[----:B------:R-:W-:Y:S01]  /*7870*/  MOV R240, R225 ;  /* 0x000000e100f07202 */ /* 0x000fe20000000f00 */
[----:B------:R-:W-:Y:S01]  /*7880*/  IMAD.MOV.U32 R241, RZ, RZ, R224 ;  /* 0x000000fffff17224 */ /* 0x000fe200078e00e0 */
[----:B------:R-:W-:Y:S01]  /*7890*/  MOV R224, R112 ;  /* 0x0000007000e07202 */ /* 0x000fe20000000f00 */
[----:B------:R-:W-:-:S02]  /*78a0*/  IMAD.MOV.U32 R243, RZ, RZ, R227 ;  /* 0x000000fffff37224 */ /* 0x000fc400078e00e3 */
[----:B----4-:R-:W-:Y:S01]  /*78b0*/  FADD.FTZ R3, R56, R12 ;  /* 0x0000000c38037221 */ /* 0x010fe20000010000 */
[----:B------:R-:W-:Y:S02]  /*78c0*/  IMAD.MOV.U32 R225, RZ, RZ, R113 ;  /* 0x000000ffffe17224 */ /* 0x000fe400078e0071 */
[----:B------:R-:W-:Y:S01]  /*78d0*/  FADD.FTZ R12, R151, R150 ;  /* 0x00000096970c7221 */ /* 0x000fe20000010000 */
[----:B------:R-:W-:Y:S01]  /*78e0*/  IMAD.MOV.U32 R113, RZ, RZ, R158 ;  /* 0x000000ffff717224 */ /* 0x000fe200078e009e */
[----:B------:R-:W-:Y:S01]  /*78f0*/  MOV R216, R243 ;  /* 0x000000f300d87202 */ /* 0x000fe20000000f00 */
[----:B---3--:R-:W-:Y:S01]  /*7900*/  FADD.FTZ R0, R57, R3 ;  /* 0x0000000339007221 */ /* 0x008fe20000010000 */
        /* <DEDUP_REMOVED lines=13> */
[----:B------:R-:W-:Y:S01]  /*79e0*/  IMAD.MOV.U32 R243, RZ, RZ, R127 ;  /* 0x000000fffff37224 */ /* 0x000fe200078e007f */
[----:B-1----:R-:W-:Y:S01]  /*79f0*/  F2FP.F16.F32.PACK_AB R130, R19, R22 ;  /* 0x000000161382723e */ /* 0x002fe200000000ff */
[----:B------:R-:W-:Y:S01]  /*7a00*/  FADD.FTZ R3, R3, R12 ;  /* 0x0000000c03037221 */ /* 0x000fe20000010000 */
[----:B------:R-:W-:Y:S01]  /*7a10*/  F2FP.F16.F32.PACK_AB R131, R17, R18 ;  /* 0x000000121183723e */ /* 0x000fe200000000ff */
[----:B------:R-:W-:Y:S01]  /*7a20*/  FADD.FTZ R13, R57, R13 ;  /* 0x0000000d390d7221 */ /* 0x000fe20000010000 */
[----:B------:R-:W-:-:S02]  /*7a30*/  F2FP.F16.F32.PACK_AB R124, R28, R23 ;  /* 0x000000171c7c723e */ /* 0x000fc400000000ff */
[----:B------:R-:W-:Y:S02]  /*7a40*/  F2FP.F16.F32.PACK_AB R125, R9, R8 ;  /* 0x00000008097d723e */ /* 0x000fe400000000ff */
[----:B------:R-:W-:Y:S01]  /*7a50*/  F2FP.F16.F32.PACK_AB R126, R15, R29 ;  /* 0x0000001d0f7e723e */ /* 0x000fe200000000ff */
[----:B------:R-:W-:Y:S01]  /*7a60*/  IMAD.MOV.U32 R112, RZ, RZ, R157 ;  /* 0x000000ffff707224 */ /* 0x000fe200078e009d */
[----:B------:R-:W-:Y:S01]  /*7a70*/  F2FP.F16.F32.PACK_AB R127, R11, R10 ;  /* 0x0000000a0b7f723e */ /* 0x000fe200000000ff */
[----:B------:R-:W-:Y:S01]  /*7a80*/  FADD.FTZ R2, R56, R2 ;  /* 0x0000000238027221 */ /* 0x000fe20000010000 */
[----:B------:R-:W-:Y:S01]  /*7a90*/  FADD.FTZ R0, R218, R0 ;  /* 0x00000000da007221 */ /* 0x000fe20000010000 */
[----:B------:R-:W-:Y:S01]  /*7aa0*/  MOV R209, R226 ;  /* 0x000000e200d17202 */ /* 0x000fe20000000f00 */
[----:B------:R-:W-:Y:S02]  /*7ab0*/  IMAD.MOV.U32 R208, RZ, RZ, R227 ;  /* 0x000000ffffd07224 */ /* 0x000fe400078e00e3 */
[----:B------:R-:W-:Y:S01]  /*7ac0*/  FADD.FTZ R12, R30, R3 ;  /* 0x000000031e0c7221 */ /* 0x000fe20000010000 */
[----:B------:R-:W-:Y:S01]  /*7ad0*/  FADD.FTZ R3, R31, R13 ;  /* 0x0000000d1f037221 */ /* 0x000fe20000010000 */
[----:B------:R-:W-:Y:S01]  /*7ae0*/  FADD.FTZ R2, R246, R2 ;  /* 0x00000002f6027221 */ /* 0x000fe20000010000 */
[-C--:B--2---:R-:W-:Y:S01]  /*7af0*/  HMMA.16816.F32 R120, R124, R4.reuse, R120 ;  /* 0x000000047c78723c */ /* 0x084fe20000001878 */
[----:B------:R-:W-:Y:S01]  /*7b00*/  FADD.FTZ R0, R219, R0 ;  /* 0x00000000db007221 */ /* 0x000fe20000010000 */
[----:B------:R-:W1:Y:S04]  /*7b10*/  LDSM.16.MT88.4 R148, [R232+0xd800] ;  /* 0x00d80000e894783b */ /* 0x000e680000004200 */
[----:B------:R-:W-:Y:S01]  /*7b20*/  HMMA.16816.F32 R116, R128, R4, R116 ;  /* 0x000000048074723c */ /* 0x000fe20000001874 */
[----:B------:R-:W-:-:S06]  /*7b30*/  IMAD.MOV.U32 R217, RZ, RZ, R242 ;  /* 0x000000ffffd97224 */ /* 0x000fcc00078e00f2 */
        /* <DEDUP_REMOVED lines=12> */
[----:B------:R-:W-:-:S02]  /*7c00*/  IMAD.MOV.U32 R242, RZ, RZ, R162 ;  /* 0x000000fffff27224 */ /* 0x000fc400078e00a2 */
[----:B------:R-:W-:Y:S01]  /*7c10*/  FADD.FTZ R2, R240, R2 ;  /* 0x00000002f0027221 */ /* 0x000fe20000010000 */
        /* <DEDUP_REMOVED lines=8> */
[----:B------:R-:W-:Y:S02]  /*7ca0*/  IMAD.MOV.U32 R226, RZ, RZ, R114 ;  /* 0x000000ffffe27224 */ /* 0x000fe400078e0072 */
[----:B------:R-:W-:Y:S01]  /*7cb0*/  FADD.FTZ R2, R224, R2 ;  /* 0x00000002e0027221 */ /* 0x000fe20000010000 */
[----:B------:R-:W-:Y:S01]  /*7cc0*/  FADD.FTZ R0, R225, R0 ;  /* 0x00000000e1007221 */ /* 0x000fe20000010000 */
[----:B------:R-:W-:Y:S01]  /*7cd0*/  FADD.FTZ R4, R139, R4 ;  /* 0x000000048b047221 */ /* 0x000fe20000010000 */
[----:B------:R-:W-:Y:S01]  /*7ce0*/  FADD.FTZ R3, R62, R3 ;  /* 0x000000033e037221 */ /* 0x000fe20000010000 */
[----:B------:R-:W-:-:S02]  /*7cf0*/  IMAD.MOV.U32 R227, RZ, RZ, R112 ;  /* 0x000000ffffe37224 */ /* 0x000fc400078e0070 */
[----:B------:R-:W-:Y:S01]  /*7d00*/  FADD.FTZ R2, R226, R2 ;  /* 0x00000002e2027221 */ /* 0x000fe20000010000 */
[----:B------:R-:W2:Y:S01]  /*7d10*/  LDSM.16.MT88.4 R156, [R229+0xd800] ;  /* 0x00d80000e59c783b */ /* 0x000ea20000004200 */
[----:B------:R-:W-:Y:S01]  /*7d20*/  FADD.FTZ R0, R58, R0 ;  /* 0x000000003a007221 */ /* 0x000fe20000010000 */
[----:B------:R-:W-:Y:S02]  /*7d30*/  FADD.FTZ R4, R133, R4 ;  /* 0x0000000485047221 */ /* 0x000fe40000010000 */
[----:B------:R-:W3:Y:S01]  /*7d40*/  LDSM.16.MT88.4 R112, [R232+0xf800] ;  /* 0x00f80000e870783b */ /* 0x000ee20000004200 */
        /* <DEDUP_REMOVED lines=23> */
[-C--:B-1----:R-:W-:Y:S06]  /*7ec0*/  HMMA.16816.F32 R164, R128, R148.reuse, R164 ;  /* 0x0000009480a4723c */ /* 0x082fec00000018a4 */
[C---:B------:R-:W-:Y:S06]  /*7ed0*/  HMMA.16816.F32 R192, R124.reuse, R148, R192 ;  /* 0x000000947cc0723c */ /* 0x040fec00000018c0 */
[-C--:B------:R-:W-:Y:S06]  /*7ee0*/  HMMA.16816.F32 R196, R124, R150.reuse, R196 ;  /* 0x000000967cc4723c */ /* 0x080fec00000018c4 */
[----:B------:R-:W-:Y:S01]  /*7ef0*/  HMMA.16816.F32 R148, R128, R150, R68 ;  /* 0x000000968094723c */ /* 0x000fe20000001844 */
[----:B------:R-:W-:-:S05]  /*7f00*/  VIADD R246, R239, 0x800 ;  /* 0x00000800eff67836 */ /* 0x000fca0000000000 */
[----:B--2---:R-:W-:Y:S01]  /*7f10*/  HMMA.16816.F32 R172, R128, R156, R172 ;  /* 0x0000009c80ac723c */ /* 0x004fe200000018ac */
[----:B------:R-:W-:-:S05]  /*7f20*/  VIADD R245, R239, 0x1000 ;  /* 0x00001000eff57836 */ /* 0x000fca0000000000 */
[----:B------:R-:W-:Y:S01]  /*7f30*/  HMMA.16816.F32 R176, R124, R156, R176 ;  /* 0x0000009c7cb0723c */ /* 0x000fe200000018b0 */
[----:B------:R-:W-:-:S05]  /*7f40*/  IADD3 R244, R239, 0x1800, RZ ;  /* 0x00001800eff47810 */ /* 0x000fca0007ffe0ff */
[----:B------:R-:W-:Y:S01]  /*7f50*/  HMMA.16816.F32 R180, R124, R158, R180 ;  /* 0x0000009e7cb4723c */ /* 0x000fe200000018b4 */
[----:B------:R-:W-:-:S05]  /*7f60*/  VIADD R243, R239, 0x2000 ;  /* 0x00002000eff37836 */ /* 0x000fca0000000000 */
[----:B------:R-:W-:Y:S01]  /*7f70*/  HMMA.16816.F32 R168, R128, R152, R168 ;  /* 0x0000009880a8723c */ /* 0x000fe200000018a8 */
[----:B------:R-:W-:-:S05]  /*7f80*/  VIADD R242, R239, 0x2800 ;  /* 0x00002800eff27836 */ /* 0x000fca0000000000 */
[----:B------:R-:W-:Y:S01]  /*7f90*/  HMMA.16816.F32 R184, R124, R152, R184 ;  /* 0x000000987cb8723c */ /* 0x000fe200000018b8 */
[----:B------:R-:W-:-:S05]  /*7fa0*/  IADD3 R241, R239, 0x3000, RZ ;  /* 0x00003000eff17810 */ /* 0x000fca0007ffe0ff */
[----:B------:R-:W-:Y:S01]  /*7fb0*/  HMMA.16816.F32 R188, R124, R154, R188 ;  /* 0x0000009a7cbc723c */ /* 0x000fe200000018bc */
[----:B------:R-:W-:-:S05]  /*7fc0*/  VIADD R240, R239, 0x3800 ;  /* 0x00003800eff07836 */ /* 0x000fca0000000000 */
[C---:B------:R-:W-:Y:S06]  /*7fd0*/  HMMA.16816.F32 R200, R124.reuse, R144, R200 ;  /* 0x000000907cc8723c */ /* 0x040fec00000018c8 */
[C---:B------:R-:W-:Y:S06]  /*7fe0*/  HMMA.16816.F32 R204, R124.reuse, R146, R204 ;  /* 0x000000927ccc723c */ /* 0x040fec00000018cc */
[C---:B------:R-:W-:Y:S06]  /*7ff0*/  HMMA.16816.F32 R72, R124.reuse, R80, R72 ;  /* 0x000000507c48723c */ /* 0x040fec0000001848 */
[C---:B------:R-:W-:Y:S06]  /*8000*/  HMMA.16816.F32 R76, R124.reuse, R82, R76 ;  /* 0x000000527c4c723c */ /* 0x040fec000000184c */
[C---:B------:R-:W-:Y:S06]  /*8010*/  HMMA.16816.F32 R88, R124.reuse, R96, R88 ;  /* 0x000000607c58723c */ /* 0x040fec0000001858 */
[C---:B------:R-:W-:Y:S06]  /*8020*/  HMMA.16816.F32 R92, R124.reuse, R98, R92 ;  /* 0x000000627c5c723c */ /* 0x040fec000000185c */
[C---:B---3--:R-:W-:Y:S06]  /*8030*/  HMMA.16816.F32 R104, R124.reuse, R112, R104 ;  /* 0x000000707c68723c */ /* 0x048fec0000001868 */
        /* <DEDUP_REMOVED lines=14> */
[----:B----4-:R-:W-:-:S15]  /*8120*/  @!P0 BRA `(.L_x_542) ;  /* 0x000000b0001c8947 */ /* 0x010fde0003800000 */
[----:B------:R-:W2:Y:S04]  /*8130*/  LDL.64 R224, [R1+0x40] ;  /* 0x0000400001e07983 */ /* 0x000ea80000100a00 */
[----:B------:R-:W3:Y:S04]  /*8140*/  LDL R226, [R1+0x8] ;  /* 0x0000080001e27983 */ /* 0x000ee80000100800 */
[----:B------:R-:W4:Y:S01]  /*8150*/  LDL R227, [R1] ;  /* 0x0000000001e37983 */ /* 0x000f220000100800 */
[----:B------:R-:W-:Y:S01]  /*8160*/  UIADD3 UR18, UR19, -0x2, URZ ;  /* 0xfffffffe13127890 */ /* 0x000fe2000fffe03f */
[----:B------:R-:W-:-:S04]  /*8170*/  DEPBAR.LE SB0, 0x0 ;  /* 0x000080000000791a */ /* 0x000fc80000000000 */
[----:B------:R-:W-:Y:S01]  /*8180*/  USHF.R.S32.HI UR4, URZ, 0x1f, UR18 ;  /* 0x0000001f3f047899 */ /* 0x000fe20008011412 */
[----:B------:R-:W-:Y:S01]  /*8190*/  IMAD.U32 R2, RZ, RZ, UR18 ;  /* 0x00000012ff027e24 */ /* 0x000fe2000f8e00ff */
[----:B------:R-:W-:Y:S01]  /*81a0*/  UIMAD UR5, UR14, UR18, URZ ;  /* 0x000000120e0572a4 */ /* 0x000fe2000f8e023f */
[----:B------:R-:W-:Y:S01]  /*81b0*/  ULDC.64 UR10, c[0x0][0x220] ;  /* 0x00008800000a7ab9 */ /* 0x000fe20000000a00 */
[----:B------:R-:W-:Y:S02]  /*81c0*/  USHF.L.U32 UR24, UR6, 0x5, URZ ;  /* 0x0000000506187899 */ /* 0x000fe4000800063f */
[----:B------:R-:W-:Y:S02]  /*81d0*/  UIMAD UR4, UR4, UR15, UR5 ;  /* 0x0000000f040472a4 */ /* 0x000fe4000f8e0205 */
[----:B------:R-:W-:Y:S01]  /*81e0*/  USHF.L.U64.HI UR23, UR6, 0x5, UR7 ;  /* 0x0000000506177899 */ /* 0x000fe20008010207 */
[----:B------:R-:W-:Y:S01]  /*81f0*/  BAR.SYNC.DEFER_BLOCKING 0x0 ;  /* 0x0000000000007b1d */ /* 0x000fe20000010000 */
[----:B--2---:R-:W-:-:S04]  /*8200*/  IMAD.WIDE.U32 R2, R2, UR15, R224 ;  /* 0x0000000f02027c25 */ /* 0x004fc8000f8e00e0 */
[----:B------:R-:W-:Y:S01]  /*8210*/  VIADD R0, R3, UR4 ;  /* 0x0000000403007c36 */ /* 0x000fe20008000000 */
[----:B------:R-:W-:Y:S01]  /*8220*/  LEA R6, P0, R2, UR10, 0x1 ;  /* 0x0000000a02067c11 */ /* 0x000fe2000f8008ff */
[----:B----4-:R-:W-:-:S03]  /*8230*/  IMAD.MOV.U32 R138, RZ, RZ, R227 ;  /* 0x000000ffff8a7224 */ /* 0x010fc600078e00e3 */
[----:B------:R-:W-:Y:S02]  /*8240*/  LEA.HI.X R7, R2, UR11, R0, 0x1, P0 ;  /* 0x0000000b02077c11 */ /* 0x000fe400080f0c00 */
[----:B------:R-:W-:-:S03]  /*8250*/  IADD3 R4, P0, R6, UR24, RZ ;  /* 0x0000001806047c10 */ /* 0x000fc6000ff1e0ff */
[----:B------:R-:W-:Y:S01]  /*8260*/  @!PT LDS RZ, [RZ] ;  /* 0x00000000fffff984 */ /* 0x000fe20000000800 */
[----:B------:R-:W-:Y:S01]  /*8270*/  @!PT LDS RZ, [RZ] ;  /* 0x00000000fffff984 */ /* 0x000fe20000000800 */
[----:B------:R-:W-:Y:S01]  /*8280*/  @!PT LDS RZ, [RZ] ;  /* 0x00000000fffff984 */ /* 0x000fe20000000800 */
[----:B---3--:R-:W-:Y:S01]  /*8290*/  LDGSTS.E.BYPASS.LTC128B.128 [R226+0xc000], desc[UR20][R6.64] ;  /* 0x0c00000006e27fae */ /* 0x008fe2000b901d54 */
[----:B------:R-:W-:Y:S02]  /*82a0*/  IADD3.X R5, R7, UR23, RZ, P0, !PT ;  /* 0x0000001707057c10 */ /* 0x000fe400087fe4ff */
[----:B------:R-:W-:Y:S01]  /*82b0*/  IADD3 R2, P0, R4, UR24, RZ ;  /* 0x0000001804027c10 */ /* 0x000fe2000ff1e0ff */
[----:B------:R-:W-:Y:S03]  /*82c0*/  LDGSTS.E.BYPASS.LTC128B.128 [R226+0xe000], desc[UR20][R6.64+0x80] ;  /* 0x0e00008006e27fae */ /* 0x000fe6000b901d54 */
[----:B------:R-:W-:Y:S01]  /*82d0*/  IADD3.X R3, R5, UR23, RZ, P0, !PT ;  /* 0x0000001705037c10 */ /* 0x000fe200087fe4ff */
[----:B------:R-:W-:Y:S01]  /*82e0*/  LDGSTS.E.BYPASS.LTC128B.128 [R226+0xc800], desc[UR20][R4.64] ;  /* 0x0c80000004e27fae */ /* 0x000fe2000b901d54 */
[----:B------:R-:W-:-:S03]  /*82f0*/  IADD3 R8, P0, R2, UR24, RZ ;  /* 0x0000001802087c10 */ /* 0x000fc6000ff1e0ff */
[----:B------:R1:W-:Y:S01]  /*8300*/  LDGSTS.E.BYPASS.LTC128B.128 [R226+0xe800], desc[UR20][R4.64+0x80] ;  /* 0x0e80008004e27fae */ /* 0x0003e2000b901d54 */
[----:B------:R-:W-:-:S03]  /*8310*/  IADD3.X R9, R3, UR23, RZ, P0, !PT ;  /* 0x0000001703097c10 */ /* 0x000fc600087fe4ff */
[----:B------:R-:W-:Y:S04]  /*8320*/  LDGSTS.E.BYPASS.LTC128B.128 [R226+0xd000], desc[UR20][R2.64] ;  /* 0x0d00000002e27fae */ /* 0x000fe8000b901d54 */
[----:B------:R-:W-:Y:S04]  /*8330*/  LDGSTS.E.BYPASS.LTC128B.128 [R226+0xf000], desc[UR20][R2.64+0x80] ;  /* 0x0f00008002e27fae */ /* 0x000fe8000b901d54 */
[----:B------:R-:W-:Y:S04]  /*8340*/  LDGSTS.E.BYPASS.LTC128B.128 [R226+0xd800], desc[UR20][R8.64] ;  /* 0x0d80000008e27fae */ /* 0x000fe8000b901d54 */
[----:B------:R2:W-:Y:S04]  /*8350*/  LDGSTS.E.BYPASS.LTC128B.128 [R226+0xf800], desc[UR20][R8.64+0x80] ;  /* 0x0f80008008e27fae */ /* 0x0005e8000b901d54 */
[----:B-----5:R-:W-:Y:S04]  /*8360*/  LDSM.16.M88.4 R12, [R235+0x2000] ;  /* 0x00200000eb0c783b */ /* 0x020fe80000000200 */
[----:B------:R-:W3:Y:S04]  /*8370*/  LDSM.16.M88.4 R40, [R228+0x9000] ;  /* 0x00900000e428783b */ /* 0x000ee80000000200 */
[----:B------:R-:W4:Y:S04]  /*8380*/  LDSM.16.M88.4 R16, [R235] ;  /* 0x00000000eb10783b */ /* 0x000f280000000200 */
[----:B------:R-:W4:Y:S04]  /*8390*/  LDSM.16.M88.4 R36, [R228+0x9800] ;  /* 0x00980000e424783b */ /* 0x000f280000000200 */
[----:B------:R-:W4:Y:S04]  /*83a0*/  LDSM.16.M88.4 R44, [R228+0x8800] ;  /* 0x00880000e42c783b */ /* 0x000f280000000200 */
[----:B-1----:R-:W-:Y:S04]  /*83b0*/  LDSM.16.M88.4 R4, [R236+0x2000] ;  /* 0x00200000ec04783b */ /* 0x002fe80000000200 */
[----:B------:R-:W1:Y:S04]  /*83c0*/  LDSM.16.M88.4 R24, [R245] ;  /* 0x00000000f518783b */ /* 0x000e680000000200 */
[----:B--2---:R-:W-:Y:S04]  /*83d0*/  LDSM.16.M88.4 R8, [R236] ;  /* 0x00000000ec08783b */ /* 0x004fe80000000200 */
[----:B------:R-:W2:Y:S04]  /*83e0*/  LDSM.16.M88.4 R20, [R244] ;  /* 0x00000000f414783b */ /* 0x000ea80000000200 */
[----:B------:R-:W2:Y:S04]  /*83f0*/  LDSM.16.M88.4 R28, [R246] ;  /* 0x00000000f61c783b */ /* 0x000ea80000000200 */
[----:B------:R-:W2:Y:S01]  /*8400*/  LDSM.16.M88.4 R48, [R228+0x8000] ;  /* 0x00800000e430783b */ /* 0x000ea20000000200 */
[----:B---3--:R-:W-:Y:S03]  /*8410*/  HMMA.16816.F32 R60, R12, R40, RZ ;  /* 0x000000280c3c723c */ /* 0x008fe600000018ff */
[----:B------:R-:W3:Y:S01]  /*8420*/  LDSM.16.M88.4 R32, [R239] ;  /* 0x00000000ef20783b */ /* 0x000ee20000000200 */
[----:B------:R-:W-:-:S03]  /*8430*/  UIADD3 UR4, UR19, -0x2, URZ ;  /* 0xfffffffe13047890 */ /* 0x000fc6000fffe03f */
[----:B------:R-:W0:Y:S01]  /*8440*/  LDGDEPBAR ;  /* 0x00000000000079af */ /* 0x000e220000000000 */
[C---:B----4-:R-:W-:Y:S06]  /*8450*/  HMMA.16816.F32 R64, R16.reuse, R40, RZ ;  /* 0x000000281040723c */ /* 0x050fec00000018ff */
[C---:B------:R-:W-:Y:S06]  /*8460*/  HMMA.16816.F32 R56, R16.reuse, R36, RZ ;  /* 0x000000241038723c */ /* 0x040fec00000018ff */
[----:B------:R-:W-:Y:S06]  /*8470*/  HMMA.16816.F32 R208, R16, R44, RZ ;  /* 0x0000002c10d0723c */ /* 0x000fec00000018ff */
[----:B------:R-:W-:Y:S06]  /*8480*/  HMMA.16816.F32 R52, R12, R36, RZ ;  /* 0x000000240c34723c */ /* 0x000fec00000018ff */
[----:B-1----:R-:W-:Y:S06]  /*8490*/  HMMA.16816.F32 R60, R4, R24, R60 ;  /* 0x00000018043c723c */ /* 0x002fec000000183c */
[C---:B--2---:R-:W-:Y:S06]  /*84a0*/  HMMA.16816.F32 R56, R8.reuse, R20, R56 ;  /* 0x000000140838723c */ /* 0x044fec0000001838 */
[C---:B------:R-:W-:Y:S06]  /*84b0*/  HMMA.16816.F32 R220, R8.reuse, R28, R208 ;  /* 0x0000001c08dc723c */ /* 0x040fec00000018d0 */
[----:B------:R-:W-:Y:S06]  /*84c0*/  HMMA.16816.F32 R64, R8, R24, R64 ;  /* 0x000000180840723c */ /* 0x000fec0000001840 */
[----:B------:R-:W-:Y:S01]  /*84d0*/  HMMA.16816.F32 R52, R4, R20, R52 ;  /* 0x000000140434723c */ /* 0x000fe20000001834 */
[----:B------:R-:W-:-:S02]  /*84e0*/  IMAD.MOV.U32 R139, RZ, RZ, R60 ;  /* 0x000000ffff8b7224 */ /* 0x000fc400078e003c */
[----:B------:R-:W-:Y:S02]  /*84f0*/  IMAD.MOV.U32 R133, RZ, RZ, R61 ;  /* 0x000000ffff857224 */ /* 0x000fe400078e003d */
[----:B------:R-:W-:Y:S01]  /*8500*/  IMAD.MOV.U32 R25, RZ, RZ, R62 ;  /* 0x000000ffff197224 */ /* 0x000fe200078e003e */
[----:B------:R-:W-:Y:S01]  /*8510*/  HMMA.16816.F32 R140, R12, R44, RZ ;  /* 0x0000002c0c8c723c */ /* 0x000fe200000018ff */
[----:B------:R-:W-:Y:S02]  /*8520*/  IMAD.MOV.U32 R24, RZ, RZ, R63 ;  /* 0x000000ffff187224 */ /* 0x000fe400078e003f */
[----:B------:R-:W-:Y:S02]  /*8530*/  IMAD.MOV.U32 R36, RZ, RZ, R56 ;  /* 0x000000ffff247224 */ /* 0x000fe400078e0038 */
[----:B------:R-:W-:Y:S01]  /*8540*/  IMAD.MOV.U32 R3, RZ, RZ, R57 ;  /* 0x000000ffff037224 */ /* 0x000fe200078e0039 */
[----:B------:R-:W-:Y:S01]  /*8550*/  HMMA.16816.F32 R216, R16, R48, RZ ;  /* 0x0000003010d8723c */ /* 0x000fe200000018ff */
[----:B------:R-:W-:-:S02]  /*8560*/  IMAD.MOV.U32 R2, RZ, RZ, R58 ;  /* 0x000000ffff027224 */ /* 0x000fc400078e003a */
[----:B------:R-:W-:Y:S02]  /*8570*/  IMAD.MOV.U32 R0, RZ, RZ, R59 ;  /* 0x000000ffff007224 */ /* 0x000fe400078e003b */
[----:B------:R-:W-:Y:S01]  /*8580*/  IMAD.MOV.U32 R41, RZ, RZ, R222 ;  /* 0x000000ffff297224 */ /* 0x000fe200078e00de */
[C---:B------:R-:W-:Y:S01]  /*8590*/  HMMA.16816.F32 R212, R12.reuse, R48, RZ ;  /* 0x000000300cd4723c */ /* 0x040fe200000018ff */
[----:B------:R-:W-:Y:S02]  /*85a0*/  IMAD.MOV.U32 R40, RZ, RZ, R223 ;  /* 0x000000ffff287224 */ /* 0x000fe400078e00df */
[----:B------:R-:W-:Y:S02]  /*85b0*/  IMAD.MOV.U32 R132, RZ, RZ, R64 ;  /* 0x000000ffff847224 */ /* 0x000fe400078e0040 */
[----:B------:R-:W-:Y:S01]  /*85c0*/  IMAD.MOV.U32 R37, RZ, RZ, R65 ;  /* 0x000000ffff257224 */ /* 0x000fe200078e0041 */
[----:B------:R-:W-:Y:S01]  /*85d0*/  HMMA.16816.F32 R60, R12, R50, RZ ;  /* 0x000000320c3c723c */ /* 0x000fe200000018ff */
[----:B------:R-:W-:-:S02]  /*85e0*/  IMAD.MOV.U32 R45, RZ, RZ, R52 ;  /* 0x000000ffff2d7224 */ /* 0x000fc400078e0034 */
[----:B------:R-:W-:Y:S02]  /*85f0*/  IMAD.MOV.U32 R44, RZ, RZ, R53 ;  /* 0x000000ffff2c7224 */ /* 0x000fe400078e0035 */
[----:B------:R-:W-:Y:S01]  /*8600*/  IMAD.MOV.U32 R21, RZ, RZ, R54 ;  /* 0x000000ffff157224 */ /* 0x000fe200078e0036 */
[----:B------:R-:W-:Y:S01]  /*8610*/  HMMA.16816.F32 R56, R12, R46, RZ ;  /* 0x0000002e0c38723c */ /* 0x000fe200000018ff */
[----:B------:R-:W-:-:S05]  /*8620*/  IMAD.MOV.U32 R20, RZ, RZ, R55 ;  /* 0x000000ffff147224 */ /* 0x000fca00078e0037 */
[----:B------:R-:W-:Y:S06]  /*8630*/  HMMA.16816.F32 R48, R16, R50, RZ ;  /* 0x000000321030723c */ /* 0x000fec00000018ff */
[----:B------:R-:W-:Y:S06]  /*8640*/  HMMA.16816.F32 R224, R4, R28, R140 ;  /* 0x0000001c04e0723c */ /* 0x000fec000000188c */
[----:B------:R-:W-:Y:S01]  /*8650*/  HMMA.16816.F32 R52, R12, R42, RZ ;  /* 0x0000002a0c34723c */ /* 0x000fe200000018ff */
[----:B------:R-:W-:-:S02]  /*8660*/  IMAD.MOV.U32 R29, RZ, RZ, R66 ;  /* 0x000000ffff1d7224 */ /* 0x000fc400078e0042 */
[----:B------:R-:W-:-:S03]  /*8670*/  IMAD.MOV.U32 R28, RZ, RZ, R67 ;  /* 0x000000ffff1c7224 */ /* 0x000fc600078e0043 */
[C---:B---3--:R-:W-:Y:S06]  /*8680*/  HMMA.16816.F32 R64, R4.reuse, R34, R60 ;  /* 0x000000220440723c */ /* 0x048fec000000183c */
[----:B------:R-:W-:Y:S06]  /*8690*/  HMMA.16816.F32 R140, R4, R30, R56 ;  /* 0x0000001e048c723c */ /* 0x000fec0000001838 */
[----:B------:R-:W-:Y:S01]  /*86a0*/  HMMA.16816.F32 R48, R8, R34, R48 ;  /* 0x000000220830723c */ /* 0x000fe20000001830 */
[----:B------:R-:W-:-:S02]  /*86b0*/  IMAD.MOV.U32 R58, RZ, RZ, R45 ;  /* 0x000000ffff3a7224 */ /* 0x000fc400078e002d */
[----:B------:R-:W-:-:S03]  /*86c0*/  IMAD.MOV.U32 R59, RZ, RZ, R44 ;  /* 0x000000ffff3b7224 */ /* 0x000fc600078e002c */
[----:B------:R-:W-:Y:S01]  /*86d0*/  HMMA.16816.F32 R12, R12, R38, RZ ;  /* 0x000000260c0c723c */ /* 0x000fe200000018ff */
[----:B------:R-:W-:Y:S02]  /*86e0*/  IMAD.MOV.U32 R34, RZ, RZ, R41 ;  /* 0x000000ffff227224 */ /* 0x000fe400078e0029 */
[----:B------:R-:W-:-:S03]  /*86f0*/  IMAD.MOV.U32 R35, RZ, RZ, R40 ;  /* 0x000000ffff237224 */ /* 0x000fc600078e0028 */
[C---:B------:R-:W-:Y:S06]  /*8700*/  HMMA.16816.F32 R44, R16.reuse, R46, RZ ;  /* 0x0000002e102c723c */ /* 0x040fec00000018ff */
[C---:B------:R-:W-:Y:S06]  /*8710*/  HMMA.16816.F32 R40, R16.reuse, R42, RZ ;  /* 0x0000002a1028723c */ /* 0x040fec00000018ff */
[----:B------:R-:W-:Y:S06]  /*8720*/  HMMA.16816.F32 R16, R16, R38, RZ ;  /* 0x000000261010723c */ /* 0x000fec00000018ff */
[-C--:B------:R-:W-:Y:S06]  /*8730*/  HMMA.16816.F32 R216, R8, R32.reuse, R216 ;  /* 0x0000002008d8723c */ /* 0x080fec00000018d8 */
[C---:B------:R-:W-:Y:S06]  /*8740*/  HMMA.16816.F32 R212, R4.reuse, R32, R212 ;  /* 0x0000002004d4723c */ /* 0x040fec00000018d4 */
[----:B------:R-:W-:Y:S01]  /*8750*/  HMMA.16816.F32 R208, R4, R26, R52 ;  /* 0x0000001a04d0723c */ /* 0x000fe20000001834 */
[----:B------:R-:W-:-:S02]  /*8760*/  IMAD.MOV.U32 R32, RZ, RZ, R220 ;  /* 0x000000ffff207224 */ /* 0x000fc400078e00dc */
[----:B------:R-:W-:-:S03]  /*8770*/  IMAD.MOV.U32 R33, RZ, RZ, R221 ;  /* 0x000000ffff217224 */ /* 0x000fc600078e00dd */
[----:B------:R-:W-:Y:S01]  /*8780*/  HMMA.16816.F32 R220, R4, R22, R12 ;  /* 0x0000001604dc723c */ /* 0x000fe2000000180c */
[----:B------:R-:W-:Y:S04]  /*8790*/  LDSM.16.M88.4 R4, [R238+0x2000] ;  /* 0x00200000ee04783b */ /* 0x000fe80000000200 */
[----:B------:R-:W1:Y:S01]  /*87a0*/  LDSM.16.M88.4 R12, [R234+0x8000] ;  /* 0x00800000ea0c783b */ /* 0x000e620000000200 */
[C---:B------:R-:W-:Y:S06]  /*87b0*/  HMMA.16816.F32 R44, R8.reuse, R30, R44 ;  /* 0x0000001e082c723c */ /* 0x040fec000000182c */
[C---:B------:R-:W-:Y:S06]  /*87c0*/  HMMA.16816.F32 R40, R8.reuse, R26, R40 ;  /* 0x0000001a0828723c */ /* 0x040fec0000001828 */
[----:B------:R-:W-:Y:S01]  /*87d0*/  HMMA.16816.F32 R16, R8, R22, R16 ;  /* 0x000000160810723c */ /* 0x000fe20000001810 */
[----:B------:R-:W2:Y:S05]  /*87e0*/  LDSM.16.M88.4 R8, [R238] ;  /* 0x00000000ee08783b */ /* 0x000eaa0000000200 */
[C---:B-1----:R-:W-:Y:S06]  /*87f0*/  HMMA.16816.F32 R60, R4.reuse, R12, R212 ;  /* 0x0000000c043c723c */ /* 0x042fec00000018d4 */
[----:B------:R-:W-:Y:S01]  /*8800*/  HMMA.16816.F32 R52, R4, R14, R64 ;  /* 0x0000000e0434723c */ /* 0x000fe20000001840 */
[----:B------:R-:W-:-:S02]  /*8810*/  IMAD.MOV.U32 R212, RZ, RZ, R58 ;  /* 0x000000ffffd47224 */ /* 0x000fc400078e003a */
[----:B------:R-:W-:Y:S02]  /*8820*/  IMAD.MOV.U32 R213, RZ, RZ, R59 ;  /* 0x000000ffffd57224 */ /* 0x000fe400078e003b */
[----:B------:R-:W-:Y:S02]  /*8830*/  IMAD.MOV.U32 R214, RZ, RZ, R21 ;  /* 0x000000ffffd67224 */ /* 0x000fe400078e0015 */
[----:B------:R-:W-:Y:S01]  /*8840*/  IMAD.MOV.U32 R66, RZ, RZ, R29 ;  /* 0x000000ffff427224 */ /* 0x000fe200078e001d */
[----:B--2---:R-:W-:Y:S01]  /*8850*/  HMMA.16816.F32 R56, R8, R12, R216 ;  /* 0x0000000c0838723c */ /* 0x004fe200000018d8 */
[----:B------:R-:W-:Y:S02]  /*8860*/  IMAD.MOV.U32 R67, RZ, RZ, R28 ;  /* 0x000000ffff437224 */ /* 0x000fe400078e001c */
[----:B------:R-:W-:Y:S02]  /*8870*/  IMAD.MOV.U32 R215, RZ, RZ, R20 ;  /* 0x000000ffffd77224 */ /* 0x000fe400078e0014 */
[----:B------:R-:W-:-:S02]  /*8880*/  IMAD.MOV.U32 R65, RZ, RZ, R37 ;  /* 0x000000ffff417224 */ /* 0x000fc400078e0025 */
[----:B------:R-:W-:Y:S02]  /*8890*/  IMAD.MOV.U32 R218, RZ, RZ, R25 ;  /* 0x000000ffffda7224 */ /* 0x000fe400078e0019 */
[----:B------:R-:W-:Y:S02]  /*88a0*/  IMAD.MOV.U32 R219, RZ, RZ, R24 ;  /* 0x000000ffffdb7224 */ /* 0x000fe400078e0018 */
[----:B------:R-:W-:Y:S01]  /*88b0*/  HMMA.16816.F32 R24, R8, R14, R48 ;  /* 0x0000000e0818723c */ /* 0x000fe20000001830 */
[----:B------:R-:W1:Y:S01]  /*88c0*/  LDSM.16.M88.4 R12, [R234+0x8800] ;  /* 0x00880000ea0c783b */ /* 0x000e620000000200 */
[----:B------:R-:W-:Y:S02]  /*88d0*/  IMAD.MOV.U32 R64, RZ, RZ, R132 ;  /* 0x000000ffff407224 */ /* 0x000fe400078e0084 */
[----:B------:R-:W-:Y:S02]  /*88e0*/  IMAD.MOV.U32 R216, RZ, RZ, R139 ;  /* 0x000000ffffd87224 */ /* 0x000fe400078e008b */
[----:B------:R-:W-:Y:S01]  /*88f0*/  IMAD.MOV.U32 R217, RZ, RZ, R133 ;  /* 0x000000ffffd97224 */ /* 0x000fe200078e0085 */
[-C--:B-1----:R-:W-:Y:S06]  /*8900*/  HMMA.16816.F32 R28, R4, R12.reuse, R224 ;  /* 0x0000000c041c723c */ /* 0x082fec00000018e0 */
[----:B------:R-:W-:Y:S01]  /*8910*/  HMMA.16816.F32 R32, R8, R12, R32 ;  /* 0x0000000c0820723c */ /* 0x000fe20000001820 */
[----:B------:R-:W-:-:S02]  /*8920*/  IMAD.MOV.U32 R224, RZ, RZ, R36 ;  /* 0x000000ffffe07224 */ /* 0x000fc400078e0024 */
[----:B------:R-:W-:Y:S02]  /*8930*/  IMAD.MOV.U32 R225, RZ, RZ, R3 ;  /* 0x000000ffffe17224 */ /* 0x000fe400078e0003 */
[----:B------:R-:W-:Y:S01]  /*8940*/  IMAD.MOV.U32 R226, RZ, RZ, R2 ;  /* 0x000000ffffe27224 */ /* 0x000fe200078e0002 */
[----:B------:R-:W-:Y:S01]  /*8950*/  HMMA.16816.F32 R36, R4, R14, R140 ;  /* 0x0000000e0424723c */ /* 0x000fe2000000188c */
[----:B------:R-:W-:-:S05]  /*8960*/  IMAD.MOV.U32 R227, RZ, RZ, R0 ;  /* 0x000000ffffe37224 */ /* 0x000fca00078e0000 */
        /* <DEDUP_REMOVED lines=9> */
[----:B------:R-:W-:Y:S01]  /*8a00*/  HMMA.16816.F32 R212, R4, R14, R220 ;  /* 0x0000000e04d4723c */ /* 0x000fe200000018dc */
[----:B------:R-:W-:Y:S11]  /*8a10*/  LDSM.16.M88.4 R4, [R237+0x2000] ;  /* 0x00200000ed04783b */ /* 0x000ff60000000200 */
[----:B------:R-:W-:-:S02]  /*8a20*/  IMAD.MOV.U32 R40, RZ, RZ, R208 ;  /* 0x000000ffff287224 */ /* 0x000fc400078e00d0 */
[----:B------:R-:W-:Y:S02]  /*8a30*/  IMAD.MOV.U32 R3, RZ, RZ, R209 ;  /* 0x000000ffff037224 */ /* 0x000fe400078e00d1 */
[----:B------:R-:W-:Y:S02]  /*8a40*/  IMAD.MOV.U32 R2, RZ, RZ, R210 ;  /* 0x000000ffff027224 */ /* 0x000fe400078e00d2 */
[----:B------:R-:W-:Y:S02]  /*8a50*/  IMAD.MOV.U32 R0, RZ, RZ, R211 ;  /* 0x000000ffff007224 */ /* 0x000fe400078e00d3 */
[----:B------:R-:W-:Y:S01]  /*8a60*/  HMMA.16816.F32 R208, R8, R14, R16 ;  /* 0x0000000e08d0723c */ /* 0x000fe20000001810 */
[----:B------:R-:W1:Y:S04]  /*8a70*/  LDSM.16.M88.4 R12, [R233] ;  /* 0x00000000e90c783b */ /* 0x000e680000000200 */
[----:B------:R-:W2:Y:S01]  /*8a80*/  LDSM.16.M88.4 R8, [R237] ;  /* 0x00000000ed08783b */ /* 0x000ea20000000200 */
[-C--:B-1----:R-:W-:Y:S06]  /*8a90*/  HMMA.16816.F32 R60, R4, R12.reuse, R60 ;  /* 0x0000000c043c723c */ /* 0x082fec000000183c */
[----:B--2---:R-:W-:Y:S06]  /*8aa0*/  HMMA.16816.F32 R224, R8, R12, R56 ;  /* 0x0000000c08e0723c */ /* 0x004fec0000001838 */
[----:B------:R-:W-:Y:S01]  /*8ab0*/  HMMA.16816.F32 R220, R4, R14, R52 ;  /* 0x0000000e04dc723c */ /* 0x000fe20000001834 */
[----:B------:R-:W-:-:S02]  /*8ac0*/  IMAD.MOV.U32 R56, RZ, RZ, R40 ;  /* 0x000000ffff387224 */ /* 0x000fc400078e0028 */
[----:B------:R-:W-:Y:S02]  /*8ad0*/  IMAD.MOV.U32 R57, RZ, RZ, R3 ;  /* 0x000000ffff397224 */ /* 0x000fe400078e0003 */
[----:B------:R-:W-:Y:S02]  /*8ae0*/  IMAD.MOV.U32 R58, RZ, RZ, R2 ;  /* 0x000000ffff3a7224 */ /* 0x000fe400078e0002 */
[----:B------:R-:W-:-:S05]  /*8af0*/  IMAD.MOV.U32 R59, RZ, RZ, R0 ;  /* 0x000000ffff3b7224 */ /* 0x000fca00078e0000 */
[----:B------:R-:W-:Y:S02]  /*8b00*/  IMAD.MOV.U32 R19, RZ, RZ, R60 ;  /* 0x000000ffff137224 */ /* 0x000fe400078e003c */
[----:B------:R-:W-:Y:S02]  /*8b10*/  IMAD.MOV.U32 R18, RZ, RZ, R61 ;  /* 0x000000ffff127224 */ /* 0x000fe400078e003d */
[----:B------:R-:W-:Y:S02]  /*8b20*/  IMAD.MOV.U32 R17, RZ, RZ, R62 ;  /* 0x000000ffff117224 */ /* 0x000fe400078e003e */
[----:B------:R-:W-:Y:S02]  /*8b30*/  IMAD.MOV.U32 R16, RZ, RZ, R63 ;  /* 0x000000ffff107224 */ /* 0x000fe400078e003f */
[C---:B------:R-:W-:Y:S01]  /*8b40*/  HMMA.16816.F32 R60, R8.reuse, R14, R24 ;  /* 0x0000000e083c723c */ /* 0x040fe20000001818 */
[----:B------:R-:W1:Y:S05]  /*8b50*/  LDSM.16.M88.4 R12, [R233+0x800] ;  /* 0x00080000e90c783b */ /* 0x000e6a0000000200 */
[-C--:B-1----:R-:W-:Y:S06]  /*8b60*/  HMMA.16816.F32 R32, R8, R12.reuse, R32 ;  /* 0x0000000c0820723c */ /* 0x082fec0000001820 */
[C---:B------:R-:W-:Y:S06]  /*8b70*/  HMMA.16816.F32 R40, R4.reuse, R12, R28 ;  /* 0x0000000c0428723c */ /* 0x040fec000000181c */
[-C--:B------:R-:W-:Y:S06]  /*8b80*/  HMMA.16816.F32 R36, R4, R14.reuse, R36 ;  /* 0x0000000e0424723c */ /* 0x080fec0000001824 */
[----:B------:R-:W-:Y:S01]  /*8b90*/  HMMA.16816.F32 R20, R8, R14, R20 ;  /* 0x0000000e0814723c */ /* 0x000fe20000001814 */
[----:B------:R-:W1:Y:S05]  /*8ba0*/  LDSM.16.M88.4 R12, [R233+0x1000] ;  /* 0x00100000e90c783b */ /* 0x000e6a0000000200 */
[----:B------:R-:W-:-:S02]  /*8bb0*/  IMAD.MOV.U32 R52, RZ, RZ, R32 ;  /* 0x000000ffff347224 */ /* 0x000fc400078e0020 */
[----:B------:R-:W-:Y:S02]  /*8bc0*/  IMAD.MOV.U32 R3, RZ, RZ, R33 ;  /* 0x000000ffff037224 */ /* 0x000fe400078e0021 */
[----:B------:R-:W-:Y:S02]  /*8bd0*/  IMAD.MOV.U32 R2, RZ, RZ, R34 ;  /* 0x000000ffff027224 */ /* 0x000fe400078e0022 */
[----:B------:R-:W-:Y:S01]  /*8be0*/  IMAD.MOV.U32 R0, RZ, RZ, R35 ;  /* 0x000000ffff007224 */ /* 0x000fe200078e0023 */
[----:B-1----:R-:W-:Y:S06]  /*8bf0*/  HMMA.16816.F32 R24, R4, R14, R140 ;  /* 0x0000000e0418723c */ /* 0x002fec000000188c */
[----:B------:R-:W-:Y:S01]  /*8c00*/  HMMA.16816.F32 R32, R8, R12, R44 ;  /* 0x0000000c0820723c */ /* 0x000fe2000000182c */
[----:B------:R-:W-:-:S02]  /*8c10*/  IMAD.MOV.U32 R140, RZ, RZ, R19 ;  /* 0x000000ffff8c7224 */ /* 0x000fc400078e0013 */
[----:B------:R-:W-:Y:S02]  /*8c20*/  IMAD.MOV.U32 R141, RZ, RZ, R18 ;  /* 0x000000ffff8d7224 */ /* 0x000fe400078e0012 */
[----:B------:R-:W-:Y:S01]  /*8c30*/  IMAD.MOV.U32 R142, RZ, RZ, R17 ;  /* 0x000000ffff8e7224 */ /* 0x000fe200078e0011 */
[----:B------:R-:W-:Y:S01]  /*8c40*/  HMMA.16816.F32 R28, R4, R12, R48 ;  /* 0x0000000c041c723c */ /* 0x000fe20000001830 */
[----:B------:R-:W-:-:S05]  /*8c50*/  IMAD.MOV.U32 R143, RZ, RZ, R16 ;  /* 0x000000ffff8f7224 */ /* 0x000fca00078e0010 */
[----:B------:R-:W-:Y:S01]  /*8c60*/  HMMA.16816.F32 R16, R8, R14, R64 ;  /* 0x0000000e0810723c */ /* 0x000fe20000001840 */
[----:B------:R-:W1:Y:S06]  /*8c70*/  LDSM.16.M88.4 R12, [R233+0x1800] ;  /* 0x00180000e90c783b */ /* 0x000e6c0000000200 */
[----:B------:R-:W-:Y:S02]  /*8c80*/  IMAD.MOV.U32 R64, RZ, RZ, R52 ;  /* 0x000000ffff407224 */ /* 0x000fe400078e0034 */
[----:B------:R-:W-:Y:S02]  /*8c90*/  IMAD.MOV.U32 R65, RZ, RZ, R3 ;  /* 0x000000ffff417224 */ /* 0x000fe400078e0003 */
[----:B------:R-:W-:-:S02]  /*8ca0*/  IMAD.MOV.U32 R66, RZ, RZ, R2 ;  /* 0x000000ffff427224 */ /* 0x000fc400078e0002 */
[----:B------:R-:W-:Y:S01]  /*8cb0*/  IMAD.MOV.U32 R67, RZ, RZ, R0 ;  /* 0x000000ffff437224 */ /* 0x000fe200078e0000 */
[C---:B-1----:R-:W-:Y:S06]  /*8cc0*/  HMMA.16816.F32 R52, R4.reuse, R12, R216 ;  /* 0x0000000c0434723c */ /* 0x042fec00000018d8 */
[----:B------:R-:W-:Y:S01]  /*8cd0*/  HMMA.16816.F32 R48, R4, R14, R212 ;  /* 0x0000000e0430723c */ /* 0x000fe200000018d4 */
[----:B------:R-:W-:Y:S05]  /*8ce0*/  LDSM.16.M88.4 R4, [R235+0x6000] ;  /* 0x00600000eb04783b */ /* 0x000fea0000000200 */
[C---:B------:R-:W-:Y:S06]  /*8cf0*/  HMMA.16816.F32 R56, R8.reuse, R12, R56 ;  /* 0x0000000c0838723c */ /* 0x040fec0000001838 */
[----:B------:R-:W-:Y:S01]  /*8d00*/  HMMA.16816.F32 R44, R8, R14, R208 ;  /* 0x0000000e082c723c */ /* 0x000fe200000018d0 */
[----:B------:R-:W1:Y:S04]  /*8d10*/  LDSM.16.M88.4 R12, [R228+0xa000] ;  /* 0x00a00000e40c783b */ /* 0x000e680000000200 */
[----:B------:R-:W2:Y:S01]  /*8d20*/  LDSM.16.M88.4 R8, [R235+0x4000] ;  /* 0x00400000eb08783b */ /* 0x000ea20000000200 */
[C---:B-1----:R-:W-:Y:S06]  /*8d30*/  HMMA.16816.F32 R140, R4.reuse, R12, R140 ;  /* 0x0000000c048c723c */ /* 0x042fec000000188c */
[-C--:B------:R-:W-:Y:S06]  /*8d40*/  HMMA.16816.F32 R212, R4, R14.reuse, R220 ;  /* 0x0000000e04d4723c */ /* 0x080fec00000018dc */
[----:B--2---:R-:W-:-:S12]  /*8d50*/  HMMA.16816.F32 R208, R8, R14, R60 ;  /* 0x0000000e08d0723c */ /* 0x004fd8000000183c */
        /* <DEDUP_REMOVED lines=11> */
[-C--:B-1----:R-:W-:Y:S06]  /*8e10*/  HMMA.16816.F32 R40, R4, R12.reuse, R28 ;  /* 0x0000000c0428723c */ /* 0x082fec000000181c */
[----:B------:R-:W-:Y:S06]  /*8e20*/  HMMA.16816.F32 R220, R8, R12, R32 ;  /* 0x0000000c08dc723c */ /* 0x000fec0000001820 */
[-C--:B------:R-:W-:Y:S06]  /*8e30*/  HMMA.16816.F32 R36, R4, R14.reuse, R24 ;  /* 0x0000000e0424723c */ /* 0x080fec0000001818 */
[----:B------:R-:W-:Y:S01]  /*8e40*/  HMMA.16816.F32 R28, R8, R14, R16 ;  /* 0x0000000e081c723c */ /* 0x000fe20000001810 */
[----:B------:R-:W1:Y:S05]  /*8e50*/  LDSM.16.M88.4 R12, [R228+0xb800] ;  /* 0x00b80000e40c783b */ /* 0x000e6a0000000200 */
[C---:B-1----:R-:W-:Y:S06]  /*8e60*/  HMMA.16816.F32 R32, R4.reuse, R12, R52 ;  /* 0x0000000c0420723c */ /* 0x042fec0000001834 */
[----:B------:R-:W-:Y:S01]  /*8e70*/  HMMA.16816.F32 R24, R4, R14, R48 ;  /* 0x0000000e0418723c */ /* 0x000fe20000001830 */
[----:B------:R-:W-:Y:S01]  /*8e80*/  LDSM.16.M88.4 R4, [R236+0x6000] ;  /* 0x00600000ec04783b */ /* 0x000fe20000000200 */
[----:B------:R-:W-:-:S02]  /*8e90*/  IMAD.MOV.U32 R52, RZ, RZ, R132 ;  /* 0x000000ffff347224 */ /* 0x000fc400078e0084 */
[----:B------:R-:W-:Y:S02]  /*8ea0*/  IMAD.MOV.U32 R53, RZ, RZ, R3 ;  /* 0x000000ffff357224 */ /* 0x000fe400078e0003 */
[----:B------:R-:W-:Y:S01]  /*8eb0*/  HMMA.16816.F32 R20, R8, R12, R56 ;  /* 0x0000000c0814723c */ /* 0x000fe20000001838 */
[----:B------:R-:W-:Y:S02]  /*8ec0*/  IMAD.MOV.U32 R54, RZ, RZ, R2 ;  /* 0x000000ffff367224 */ /* 0x000fe400078e0002 */
[----:B------:R-:W-:-:S03]  /*8ed0*/  IMAD.MOV.U32 R55, RZ, RZ, R0 ;  /* 0x000000ffff377224 */ /* 0x000fc600078e0000 */
[----:B------:R-:W-:Y:S01]  /*8ee0*/  HMMA.16816.F32 R16, R8, R14, R44 ;  /* 0x0000000e0810723c */ /* 0x000fe2000000182c */
[----:B------:R-:W1:Y:S04]  /*8ef0*/  LDSM.16.M88.4 R12, [R243] ;  /* 0x00000000f30c783b */ /* 0x000e680000000200 */
[----:B------:R-:W2:Y:S01]  /*8f00*/  LDSM.16.M88.4 R8, [R236+0x4000] ;  /* 0x00400000ec08783b */ /* 0x000ea20000000200 */
[-C--:B-1----:R-:W-:Y:S06]  /*8f10*/  HMMA.16816.F32 R52, R4, R12.reuse, R52 ;  /* 0x0000000c0434723c */ /* 0x082fec0000001834 */
[----:B--2---:R-:W-:Y:S06]  /*8f20*/  HMMA.16816.F32 R44, R8, R12, R140 ;  /* 0x0000000c082c723c */ /* 0x004fec000000188c */
[-C--:B------:R-:W-:Y:S06]  /*8f30*/  HMMA.16816.F32 R56, R4, R14.reuse, R212 ;  /* 0x0000000e0438723c */ /* 0x080fec00000018d4 */
[----:B------:R-:W-:Y:S01]  /*8f40*/  HMMA.16816.F32 R208, R8, R14, R208 ;  /* 0x0000000e08d0723c */ /* 0x000fe200000018d0 */
[----:B------:R-:W1:Y:S05]  /*8f50*/  LDSM.16.M88.4 R12, [R242] ;  /* 0x00000000f20c783b */ /* 0x000e6a0000000200 */
[----:B------:R-:W-:-:S02]  /*8f60*/  IMAD.MOV.U32 R48, RZ, RZ, R52 ;  /* 0x000000ffff307224 */ /* 0x000fc400078e0034 */
[----:B------:R-:W-:Y:S02]  /*8f70*/  IMAD.MOV.U32 R3, RZ, RZ, R53 ;  /* 0x000000ffff037224 */ /* 0x000fe400078e0035 */
[----:B------:R-:W-:Y:S02]  /*8f80*/  IMAD.MOV.U32 R2, RZ, RZ, R54 ;  /* 0x000000ffff027224 */ /* 0x000fe400078e0036 */
[----:B------:R-:W-:Y:S01]  /*8f90*/  IMAD.MOV.U32 R0, RZ, RZ, R55 ;  /* 0x000000ffff007224 */ /* 0x000fe200078e0037 */
[-C--:B-1----:R-:W-:Y:S06]  /*8fa0*/  HMMA.16816.F32 R224, R8, R12.reuse, R224 ;  /* 0x0000000c08e0723c */ /* 0x082fec00000018e0 */
[C---:B------:R-:W-:Y:S06]  /*8fb0*/  HMMA.16816.F32 R216, R4.reuse, R12, R216 ;  /* 0x0000000c04d8723c */ /* 0x040fec00000018d8 */
[-C--:B------:R-:W-:Y:S06]  /*8fc0*/  HMMA.16816.F32 R212, R4, R14.reuse, R64 ;  /* 0x0000000e04d4723c */ /* 0x080fec0000001840 */
[C---:B------:R-:W-:Y:S01]  /*8fd0*/  HMMA.16816.F32 R140, R8.reuse, R14, R60 ;  /* 0x0000000e088c723c */ /* 0x040fe2000000183c */
[----:B------:R-:W1:Y:S05]  /*8fe0*/  LDSM.16.M88.4 R12, [R241] ;  /* 0x00000000f10c783b */ /* 0x000e6a0000000200 */
[-C--:B-1----:R-:W-:Y:S06]  /*8ff0*/  HMMA.16816.F32 R220, R8, R12.reuse, R220 ;  /* 0x0000000c08dc723c */ /* 0x082fec00000018dc */
[C---:B------:R-:W-:Y:S06]  /*9000*/  HMMA.16816.F32 R64, R4.reuse, R12, R40 ;  /* 0x0000000c0440723c */ /* 0x040fec0000001828 */
[----:B------:R-:W-:Y:S01]  /*9010*/  HMMA.16816.F32 R60, R4, R14, R36 ;  /* 0x0000000e043c723c */ /* 0x000fe20000001824 */
[----:B------:R-:W-:-:S02]  /*9020*/  IMAD.MOV.U32 R40, RZ, RZ, R48 ;  /* 0x000000ffff287224 */ /* 0x000fc400078e0030 */
[----:B------:R-:W-:Y:S02]  /*9030*/  IMAD.MOV.U32 R41, RZ, RZ, R3 ;  /* 0x000000ffff297224 */ /* 0x000fe400078e0003 */
[----:B------:R-:W-:Y:S01]  /*9040*/  IMAD.MOV.U32 R42, RZ, RZ, R2 ;  /* 0x000000ffff2a7224 */ /* 0x000fe200078e0002 */
[----:B------:R-:W-:Y:S01]  /*9050*/  HMMA.16816.F32 R52, R8, R14, R28 ;  /* 0x0000000e0834723c */ /* 0x000fe2000000181c */
[----:B------:R-:W1:Y:S01]  /*9060*/  LDSM.16.M88.4 R12, [R240] ;  /* 0x00000000f00c783b */ /* 0x000e620000000200 */
[----:B------:R-:W-:-:S04]  /*9070*/  IMAD.MOV.U32 R43, RZ, RZ, R0 ;  /* 0x000000ffff2b7224 */ /* 0x000fc800078e0000 */
[C---:B-1----:R-:W-:Y:S06]  /*9080*/  HMMA.16816.F32 R48, R4.reuse, R12, R32 ;  /* 0x0000000c0430723c */ /* 0x042fec0000001820 */
[----:B------:R-:W-:Y:S01]  /*9090*/  HMMA.16816.F32 R24, R4, R14, R24 ;  /* 0x0000000e0418723c */ /* 0x000fe20000001818 */
[----:B------:R-:W-:Y:S05]  /*90a0*/  LDSM.16.M88.4 R4, [R238+0x6000] ;  /* 0x00600000ee04783b */ /* 0x000fea0000000200 */
[C---:B------:R-:W-:Y:S06]  /*90b0*/  HMMA.16816.F32 R20, R8.reuse, R12, R20 ;  /* 0x0000000c0814723c */ /* 0x040fec0000001814 */
[----:B------:R-:W-:Y:S01]  /*90c0*/  HMMA.16816.F32 R16, R8, R14, R16 ;  /* 0x0000000e0810723c */ /* 0x000fe20000001810 */
[----:B------:R-:W1:Y:S04]  /*90d0*/  LDSM.16.M88.4 R12, [R234+0xa000] ;  /* 0x00a00000ea0c783b */ /* 0x000e680000000200 */
[----:B------:R-:W2:Y:S01]  /*90e0*/  LDSM.16.M88.4 R8, [R238+0x4000] ;  /* 0x00400000ee08783b */ /* 0x000ea20000000200 */
[-C--:B-1----:R-:W-:Y:S06]  /*90f0*/  HMMA.16816.F32 R40, R4, R12.reuse, R40 ;  /* 0x0000000c0428723c */ /* 0x082fec0000001828 */
[----:B--2---:R-:W-:Y:S06]  /*9100*/  HMMA.16816.F32 R28, R8, R12, R44 ;  /* 0x0000000c081c723c */ /* 0x004fec000000182c */
[-C--:B------:R-:W-:Y:S06]  /*9110*/  HMMA.16816.F32 R36, R4, R14.reuse, R56 ;  /* 0x0000000e0424723c */ /* 0x080fec0000001838 */
[----:B------:R-:W-:Y:S01]  /*9120*/  HMMA.16816.F32 R32, R8, R14, R208 ;  /* 0x0000000e0820723c */ /* 0x000fe200000018d0 */
[----:B------:R-:W1:Y:S05]  /*9130*/  LDSM.16.M88.4 R12, [R234+0xa800] ;  /* 0x00a80000ea0c783b */ /* 0x000e6a0000000200 */
[----:B------:R-:W-:-:S02]  /*9140*/  IMAD.MOV.U32 R2, RZ, RZ, R40 ;  /* 0x000000ffff027224 */ /* 0x000fc400078e0028 */
[----:B------:R-:W-:Y:S02]  /*9150*/  IMAD.MOV.U32 R0, RZ, RZ, R41 ;  /* 0x000000ffff007224 */ /* 0x000fe400078e0029 */
[----:B------:R-:W-:Y:S02]  /*9160*/  IMAD.MOV.U32 R139, RZ, RZ, R42 ;  /* 0x000000ffff8b7224 */ /* 0x000fe400078e002a */
[----:B------:R-:W-:Y:S02]  /*9170*/  IMAD.MOV.U32 R133, RZ, RZ, R43 ;  /* 0x000000ffff857224 */ /* 0x000fe400078e002b */
[----:B------:R-:W-:Y:S02]  /*9180*/  IMAD.MOV.U32 R210, RZ, RZ, R2 ;  /* 0x000000ffffd27224 */ /* 0x000fe400078e0002 */
[----:B------:R-:W-:Y:S01]  /*9190*/  IMAD.MOV.U32 R211, RZ, RZ, R0 ;  /* 0x000000ffffd37224 */ /* 0x000fe200078e0000 */
[----:B-1----:R-:W-:Y:S06]  /*91a0*/  HMMA.16816.F32 R40, R8, R12, R224 ;  /* 0x0000000c0828723c */ /* 0x002fec00000018e0 */
[-C--:B------:R-:W-:Y:S06]  /*91b0*/  HMMA.16816.F32 R56, R4, R14.reuse, R212 ;  /* 0x0000000e0438723c */ /* 0x080fec00000018d4 */
[----:B------:R-:W-:-:S12]  /*91c0*/  HMMA.16816.F32 R44, R8, R14, R140 ;  /* 0x0000000e082c723c */ /* 0x000fd8000000188c */
[----:B------:R-:W-:Y:S02]  /*91d0*/  IMAD.MOV.U32 R132, RZ, RZ, R40 ;  /* 0x000000ffff847224 */ /* 0x000fe400078e0028 */
[----:B------:R-:W-:Y:S02]  /*91e0*/  IMAD.MOV.U32 R3, RZ, RZ, R41 ;  /* 0x000000ffff037224 */ /* 0x000fe400078e0029 */
[----:B------:R-:W-:Y:S02]  /*91f0*/  IMAD.MOV.U32 R2, RZ, RZ, R42 ;  /* 0x000000ffff027224 */ /* 0x000fe400078e002a */
[----:B------:R-:W-:Y:S02]  /*9200*/  IMAD.MOV.U32 R0, RZ, RZ, R43 ;  /* 0x000000ffff007224 */ /* 0x000fe400078e002b */
[----:B------:R-:W-:Y:S01]  /*9210*/  HMMA.16816.F32 R40, R4, R12, R216 ;  /* 0x0000000c0428723c */ /* 0x000fe200000018d8 */
[----:B------:R-:W1:Y:S01]  /*9220*/  LDSM.16.M88.4 R12, [R234+0xb000] ;  /* 0x00b00000ea0c783b */ /* 0x000e620000000200 */
[----:B------:R-:W-:-:S02]  /*9230*/  IMAD.MOV.U32 R140, RZ, RZ, R132 ;  /* 0x000000ffff8c7224 */ /* 0x000fc400078e0084 */
[----:B------:R-:W-:Y:S02]  /*9240*/  IMAD.MOV.U32 R141, RZ, RZ, R3 ;  /* 0x000000ffff8d7224 */ /* 0x000fe400078e0003 */
[----:B------:R-:W-:Y:S02]  /*9250*/  IMAD.MOV.U32 R142, RZ, RZ, R2 ;  /* 0x000000ffff8e7224 */ /* 0x000fe400078e0002 */
[----:B------:R-:W-:Y:S01]  /*9260*/  IMAD.MOV.U32 R143, RZ, RZ, R0 ;  /* 0x000000ffff8f7224 */ /* 0x000fe200078e0000 */
[-C--:B-1----:R-:W-:Y:S06]  /*9270*/  HMMA.16816.F32 R212, R8, R12.reuse, R220 ;  /* 0x0000000c08d4723c */ /* 0x082fec00000018dc */
[C---:B------:R-:W-:Y:S06]  /*9280*/  HMMA.16816.F32 R220, R4.reuse, R12, R64 ;  /* 0x0000000c04dc723c */ /* 0x040fec0000001840 */
        /* <DEDUP_REMOVED lines=9> */
[----:B------:R-:W-:Y:S01]  /*9320*/  HMMA.16816.F32 R212, R8, R14, R52 ;  /* 0x0000000e08d4723c */ /* 0x000fe20000001834 */
[----:B------:R-:W1:Y:S06]  /*9330*/  LDSM.16.M88.4 R12, [R234+0xb800] ;  /* 0x00b80000ea0c783b */ /* 0x000e6c0000000200 */
[----:B------:R-:W-:-:S02]  /*9340*/  IMAD.MOV.U32 R52, RZ, RZ, R132 ;  /* 0x000000ffff347224 */ /* 0x000fc400078e0084 */
[----:B------:R-:W-:Y:S01]  /*9350*/  IMAD.MOV.U32 R53, RZ, RZ, R3 ;  /* 0x000000ffff357224 */ /* 0x000fe200078e0003 */
[----:B------:R-:W2:Y:S01]  /*9360*/  S2R R132, SR_TID.X ;  /* 0x0000000000847919 */ /* 0x000ea20000002100 */
[----:B------:R-:W-:Y:S02]  /*9370*/  IMAD.MOV.U32 R54, RZ, RZ, R2 ;  /* 0x000000ffff367224 */ /* 0x000fe400078e0002 */
[----:B------:R-:W-:Y:S01]  /*9380*/  IMAD.MOV.U32 R55, RZ, RZ, R0 ;  /* 0x000000ffff377224 */ /* 0x000fe200078e0000 */
[----:B-1----:R-:W-:Y:S01]  /*9390*/  HMMA.16816.F32 R224, R4, R12, R48 ;  /* 0x0000000c04e0723c */ /* 0x002fe20000001830 */
[----:B--2---:R-:W-:-:S05]  /*93a0*/  IMAD.SHL.U32 R132, R132, 0x2, RZ ;  /* 0x0000000284847824 */ /* 0x004fca00078e00ff */
[----:B------:R-:W-:Y:S01]  /*93b0*/  HMMA.16816.F32 R208, R4, R14, R24 ;  /* 0x0000000e04d0723c */ /* 0x000fe20000001818 */
[----:B------:R-:W-:Y:S01]  /*93c0*/  LDSM.16.M88.4 R4, [R237+0x6000] ;  /* 0x00600000ed04783b */ /* 0x000fe20000000200 */
[----:B------:R-:W-:-:S04]  /*93d0*/  LOP3.LUT R132, R132, 0x6, RZ, 0xc0, !PT ;  /* 0x0000000684847812 */ /* 0x000fc800078ec0ff */
        /* <DEDUP_REMOVED lines=9> */
[-C--:B-1----:R-:W-:Y:S06]  /*9470*/  HMMA.16816.F32 R48, R4, R12.reuse, R40 ;  /* 0x0000000c0430723c */ /* 0x082fec0000001828 */
[----:B------:R-:W-:Y:S06]  /*9480*/  HMMA.16816.F32 R140, R8, R12, R140 ;  /* 0x0000000c088c723c */ /* 0x000fec000000188c */
[-C--:B------:R-:W-:Y:S06]  /*9490*/  HMMA.16816.F32 R56, R4, R14.reuse, R56 ;  /* 0x0000000e0438723c */ /* 0x080fec0000001838 */
[C---:B------:R-:W-:Y:S01]  /*94a0*/  HMMA.16816.F32 R40, R8.reuse, R14, R44 ;  /* 0x0000000e0828723c */ /* 0x040fe2000000182c */
[----:B------:R-:W1:Y:S05]  /*94b0*/  LDSM.16.M88.4 R12, [R233+0x3000] ;  /* 0x00300000e90c783b */ /* 0x000e6a0000000200 */
[-C--:B-1----:R-:W-:Y:S06]  /*94c0*/  HMMA.16816.F32 R52, R8, R12.reuse, R52 ;  /* 0x0000000c0834723c */ /* 0x082fec0000001834 */
[C---:B------:R-:W-:Y:S06]  /*94d0*/  HMMA.16816.F32 R44, R4.reuse, R12, R220 ;  /* 0x0000000c042c723c */ /* 0x040fec00000018dc */
[-C--:B------:R-:W-:Y:S06]  /*94e0*/  HMMA.16816.F32 R216, R4, R14.reuse, R216 ;  /* 0x0000000e04d8723c */ /* 0x080fec00000018d8 */
[----:B------:R-:W-:Y:S01]  /*94f0*/  HMMA.16816.F32 R36, R8, R14, R212 ;  /* 0x0000000e0824723c */ /* 0x000fe200000018d4 */
[----:B------:R-:W1:Y:S01]  /*9500*/  LDSM.16.M88.4 R12, [R233+0x3800] ;  /* 0x00380000e90c783b */ /* 0x000e620000000200 */
[----:B------:R-:W-:Y:S01]  /*9510*/  IMAD.U32 R0, RZ, RZ, UR4 ;  /* 0x00000004ff007e24 */ /* 0x000fe2000f8e00ff */
[----:B------:R-:W-:Y:S01]  /*9520*/  UISETP.GT.AND UP0, UPT, UR4, UR13, UPT ;  /* 0x0000000d0400728c */ /* 0x000fe2000bf04270 */
[----:B------:R-:W-:-:S04]  /*9530*/  DEPBAR.LE SB0, 0x0 ;  /* 0x000080000000791a */ /* 0x000fc80000000000 */
[C---:B-1----:R-:W-:Y:S06]  /*9540*/  HMMA.16816.F32 R28, R8.reuse, R12, R20 ;  /* 0x0000000c081c723c */ /* 0x042fec0000001814 */
[----:B------:R-:W-:Y:S01]  /*9550*/  HMMA.16816.F32 R20, R8, R14, R16 ;  /* 0x0000000e0814723c */ /* 0x000fe20000001810 */
[----:B------:R-:W2:Y:S01]  /*9560*/  LDL R10, [R1+0x4] ;  /* 0x00000400010a7983 */ /* 0x000ea20000100800 */
[----:B------:R-:W-:-:S04]  /*9570*/  IMAD R0, R0, 0x40, R132 ;  /* 0x0000004000007824 */ /* 0x000fc800078e0284 */
[----:B------:R-:W-:Y:S01]  /*9580*/  HMMA.16816.F32 R224, R4, R12, R224 ;  /* 0x0000000c04e0723c */ /* 0x000fe200000018e0 */
[----:B------:R-:W-:Y:S01]  /*9590*/  BAR.SYNC.DEFER_BLOCKING 0x0 ;  /* 0x0000000000007b1d */ /* 0x000fe20000010000 */
[C---:B------:R-:W-:Y:S01]  /*95a0*/  ISETP.GE.AND P2, PT, R0.reuse, R252, PT ;  /* 0x000000fc0000720c */ /* 0x040fe20003f46270 */
[----:B------:R-:W-:-:S03]  /*95b0*/  VIADD R2, R0, 0x1 ;  /* 0x0000000100027836 */ /* 0x000fc60000000000 */
[----:B------:R-:W-:Y:S01]  /*95c0*/  ISETP.LT.OR P2, PT, R0, R248, P2 ;  /* 0x000000f80000720c */ /* 0x000fe20001741670 */
[----:B------:R-:W-:Y:S01]  /*95d0*/  HMMA.16816.F32 R208, R4, R14, R208 ;  /* 0x0000000e04d0723c */ /* 0x000fe200000018d0 */
[C---:B------:R-:W-:Y:S02]  /*95e0*/  ISETP.GE.AND P6, PT, R2.reuse, R252, PT ;  /* 0x000000fc0200720c */ /* 0x040fe40003fc6270 */
[CC--:B------:R-:W-:Y:S02]  /*95f0*/  ISETP.GE.AND P5, PT, R2.reuse, R251.reuse, PT ;  /* 0x000000fb0200720c */ /* 0x0c0fe40003fa6270 */
[----:B------:R-:W-:Y:S02]  /*9600*/  ISETP.GE.AND P4, PT, R2, R138, PT ;  /* 0x0000008a0200720c */ /* 0x000fe40003f86270 */
[----:B------:R-:W-:Y:S02]  /*9610*/  FSEL R4, R24, -INF , !P2 ;  /* 0xff80000018047808 */ /* 0x000fe40005000000 */
[----:B------:R-:W-:-:S02]  /*9620*/  ISETP.GE.AND P3, PT, R0, R251, PT ;  /* 0x000000fb0000720c */ /* 0x000fc40003f66270 */
[----:B------:R-:W-:Y:S02]  /*9630*/  ISETP.GE.AND P2, PT, R0, R138, PT ;  /* 0x0000008a0000720c */ /* 0x000fe40003f46270 */
[C---:B------:R-:W-:Y:S02]  /*9640*/  ISETP.LT.OR P6, PT, R2.reuse, R248, P6 ;  /* 0x000000f80200720c */ /* 0x040fe400037c1670 */
[C---:B------:R-:W-:Y:S02]  /*9650*/  ISETP.LT.OR P5, PT, R2.reuse, R247, P5 ;  /* 0x000000f70200720c */ /* 0x040fe40002fa1670 */
[----:B------:R-:W-:Y:S02]  /*9660*/  ISETP.LT.OR P4, PT, R2, R249, P4 ;  /* 0x000000f90200720c */ /* 0x000fe40002781670 */
[C---:B------:R-:W-:Y:S02]  /*9670*/  ISETP.LT.OR P3, PT, R0.reuse, R247, P3 ;  /* 0x000000f70000720c */ /* 0x040fe40001f61670 */
[----:B------:R-:W-:-:S02]  /*9680*/  ISETP.LT.OR P2, PT, R0, R249, P2 ;  /* 0x000000f90000720c */ /* 0x000fc40001741670 */
[----:B------:R-:W-:Y:S02]  /*9690*/  FSEL R6, R26, -INF , !P3 ;  /* 0xff8000001a067808 */ /* 0x000fe40005800000 */
[----:B------:R-:W-:Y:S02]  /*96a0*/  FSEL R16, R66, -INF , !P2 ;  /* 0xff80000042107808 */ /* 0x000fe40005000000 */
[----:B------:R-:W-:Y:S02]  /*96b0*/  FSEL R24, R67, -INF , !P4 ;  /* 0xff80000043187808 */ /* 0x000fe40006000000 */
[----:B------:R-:W-:Y:S02]  /*96c0*/  FSEL R8, R25, -INF , !P6 ;  /* 0xff80000019087808 */ /* 0x000fe40007000000 */
[----:B------:R-:W-:Y:S01]  /*96d0*/  FSEL R11, R27, -INF , !P5 ;  /* 0xff8000001b0b7808 */ /* 0x000fe20006800000 */
[----:B------:R-:W-:Y:S01]  /*96e0*/  VIADD R3, R0, 0x30 ;  /* 0x0000003000037836 */ /* 0x000fe20000000000 */
[----:B--2---:R-:W-:-:S02]  /*96f0*/  ISETP.GE.AND P0, PT, R2, R10, PT ;  /* 0x0000000a0200720c */ /* 0x004fc40003f06270 */
[----:B------:R-:W-:Y:S02]  /*9700*/  ISETP.GE.AND P1, PT, R0, R10, PT ;  /* 0x0000000a0000720c */ /* 0x000fe40003f26270 */
[-C--:B------:R-:W-:Y:S01]  /*9710*/  ISETP.LT.OR P0, PT, R2, R250.reuse, P0 ;  /* 0x000000fa0200720c */ /* 0x080fe20000701670 */
[C---:B------:R-:W-:Y:S01]  /*9720*/  VIADD R2, R0.reuse, 0x8 ;  /* 0x0000000800027836 */ /* 0x040fe20000000000 */
[----:B------:R-:W-:Y:S02]  /*9730*/  ISETP.LT.OR P1, PT, R0, R250, P1 ;  /* 0x000000fa0000720c */ /* 0x000fe40000f21670 */
[----:B------:R-:W-:Y:S02]  /*9740*/  FSEL R18, R65, -INF , !P0 ;  /* 0xff80000041127808 */ /* 0x000fe40004000000 */
[----:B------:R-:W-:Y:S02]  /*9750*/  FSEL R12, R64, -INF , !P1 ;  /* 0xff800000400c7808 */ /* 0x000fe40004800000 */
[----:B------:R-:W-:-:S02]  /*9760*/  ISETP.GE.AND P3, PT, R2, R252, PT ;  /* 0x000000fc0200720c */ /* 0x000fc40003f66270 */
[C---:B------:R-:W-:Y:S02]  /*9770*/  ISETP.GE.AND P1, PT, R2.reuse, R251, PT ;  /* 0x000000fb0200720c */ /* 0x040fe40003f26270 */
[C---:B------:R-:W-:Y:S02]  /*9780*/  ISETP.GE.AND P2, PT, R2.reuse, R10, PT ;  /* 0x0000000a0200720c */ /* 0x040fe40003f46270 */
[C---:B------:R-:W-:Y:S02]  /*9790*/  ISETP.GE.AND P0, PT, R2.reuse, R138, PT ;  /* 0x0000008a0200720c */ /* 0x040fe40003f06270 */
[C---:B------:R-:W-:Y:S02]  /*97a0*/  ISETP.LT.OR P3, PT, R2.reuse, R248, P3 ;  /* 0x000000f80200720c */ /* 0x040fe40001f61670 */
[C---:B------:R-:W-:Y:S02]  /*97b0*/  ISETP.LT.OR P1, PT, R2.reuse, R247, P1 ;  /* 0x000000f70200720c */ /* 0x040fe40000f21670 */
[----:B------:R-:W-:-:S02]  /*97c0*/  ISETP.LT.OR P2, PT, R2, R250, P2 ;  /* 0x000000fa0200720c */ /* 0x000fc40001741670 */
[----:B------:R-:W-:Y:S01]  /*97d0*/  ISETP.LT.OR P0, PT, R2, R249, P0 ;  /* 0x000000f90200720c */ /* 0x000fe20000701670 */
[----:B------:R-:W-:Y:S01]  /*97e0*/  VIADD R2, R0, 0x9 ;  /* 0x0000000900027836 */ /* 0x000fe20000000000 */
[----:B------:R-:W-:-:S04]  /*97f0*/  FSEL R7, R32, -INF , !P3 ;  /* 0xff80000020077808 */ /* 0x000fc80005800000 */
[C---:B------:R-:W-:Y:S02]  /*9800*/  ISETP.GE.AND P6, PT, R2.reuse, R252, PT ;  /* 0x000000fc0200720c */ /* 0x040fe40003fc6270 */
[C---:B------:R-:W-:Y:S02]  /*9810*/  ISETP.GE.AND P4, PT, R2.reuse, R251, PT ;  /* 0x000000fb0200720c */ /* 0x040fe40003f86270 */
[C---:B------:R-:W-:Y:S02]  /*9820*/  ISETP.GE.AND P5, PT, R2.reuse, R10, PT ;  /* 0x0000000a0200720c */ /* 0x040fe40003fa6270 */
[C---:B------:R-:W-:Y:S02]  /*9830*/  ISETP.GE.AND P3, PT, R2.reuse, R138, PT ;  /* 0x0000008a0200720c */ /* 0x040fe40003f66270 */
[C---:B------:R-:W-:Y:S02]  /*9840*/  ISETP.LT.OR P6, PT, R2.reuse, R248, P6 ;  /* 0x000000f80200720c */ /* 0x040fe400037c1670 */
[----:B------:R-:W-:-:S02]  /*9850*/  ISETP.LT.OR P4, PT, R2, R247, P4 ;  /* 0x000000f70200720c */ /* 0x000fc40002781670 */
[C---:B------:R-:W-:Y:S02]  /*9860*/  ISETP.LT.OR P5, PT, R2.reuse, R250, P5 ;  /* 0x000000fa0200720c */ /* 0x040fe40002fa1670 */
[----:B------:R-:W-:Y:S01]  /*9870*/  ISETP.LT.OR P3, PT, R2, R249, P3 ;  /* 0x000000f90200720c */ /* 0x000fe20001f61670 */
[----:B------:R-:W-:Y:S01]  /*9880*/  VIADD R2, R0, 0x10 ;  /* 0x0000001000027836 */ /* 0x000fe20000000000 */
[----:B------:R-:W-:Y:S02]  /*9890*/  FSEL R13, R34, -INF , !P1 ;  /* 0xff800000220d7808 */ /* 0x000fe40004800000 */
[----:B------:R-:W-:Y:S02]  /*98a0*/  FSEL R17, R60, -INF , !P2 ;  /* 0xff8000003c117808 */ /* 0x000fe40005000000 */
[----:B------:R-:W-:Y:S02]  /*98b0*/  FSEL R25, R62, -INF , !P0 ;  /* 0xff8000003e197808 */ /* 0x000fe40004000000 */
[----:B------:R-:W-:-:S02]  /*98c0*/  FSEL R19, R61, -INF , !P5 ;  /* 0xff8000003d137808 */ /* 0x000fc40006800000 */
        /* <DEDUP_REMOVED lines=22> */
[----:B------:R-:W-:Y:S01]  /*9a30*/  FSEL R133, R142, -INF , !P2 ;  /* 0xff8000008e857808 */ /* 0x000fe20005000000 */
[----:B------:R-:W-:Y:S01]  /*9a40*/  IMAD.MOV.U32 R142, RZ, RZ, R138 ;  /* 0x000000ffff8e7224 */ /* 0x000fe200078e008a */
        /* <DEDUP_REMOVED lines=80> */
[----:B------:R-:W-:-:S02]  /*9f50*/  ISETP.GE.AND P6, PT, R3, R252, PT ;  /* 0x000000fc0300720c */ /* 0x000fc40003fc6270 */
[C---:B------:R-:W-:Y:S02]  /*9f60*/  ISETP.GE.AND P0, PT, R3.reuse, R251, PT ;  /* 0x000000fb0300720c */ /* 0x040fe40003f06270 */
[C---:B------:R-:W-:Y:S02]  /*9f70*/  ISETP.GE.AND P3, PT, R2.reuse, R252, PT ;  /* 0x000000fc0200720c */ /* 0x040fe40003f66270 */
[CC--:B------:R-:W-:Y:S02]  /*9f80*/  ISETP.LT.OR P6, PT, R3.reuse, R248.reuse, P6 ;  /* 0x000000f80300720c */ /* 0x0c0fe400037c1670 */
[----:B------:R-:W-:Y:S02]  /*9f90*/  ISETP.LT.OR P0, PT, R3, R247, P0 ;  /* 0x000000f70300720c */ /* 0x000fe40000701670 */
[----:B------:R-:W-:Y:S02]  /*9fa0*/  ISETP.LT.OR P3, PT, R2, R248, P3 ;  /* 0x000000f80200720c */ /* 0x000fe40001f61670 */
[----:B------:R-:W-:-:S02]  /*9fb0*/  FSEL R35, R28, -INF , !P6 ;  /* 0xff8000001c237808 */ /* 0x000fc40007000000 */
[----:B------:R-:W-:Y:S02]  /*9fc0*/  FSEL R59, R30, -INF , !P0 ;  /* 0xff8000001e3b7808 */ /* 0x000fe40004000000 */
[----:B------:R-:W-:Y:S02]  /*9fd0*/  FSEL R29, R29, -INF , !P3 ;  /* 0xff8000001d1d7808 */ /* 0x000fe40005800000 */
[----:B------:R-:W-:Y:S02]  /*9fe0*/  FSEL R212, R216, -INF , !P1 ;  /* 0xff800000d8d47808 */ /* 0x000fe40004800000 */
[C---:B------:R-:W-:Y:S02]  /*9ff0*/  ISETP.GE.AND P6, PT, R2.reuse, R251, PT ;  /* 0x000000fb0200720c */ /* 0x040fe40003fc6270 */
[C---:B------:R-:W-:Y:S02]  /*a000*/  ISETP.GE.AND P0, PT, R2.reuse, R10, PT ;  /* 0x0000000a0200720c */ /* 0x040fe40003f06270 */
[----:B------:R-:W-:-:S02]  /*a010*/  ISETP.GE.AND P3, PT, R2, R142, PT ;  /* 0x0000008e0200720c */ /* 0x000fc40003f66270 */
[C---:B------:R-:W-:Y:S02]  /*a020*/  ISETP.GE.AND P1, PT, R3.reuse, R10, PT ;  /* 0x0000000a0300720c */ /* 0x040fe40003f26270 */
[C---:B------:R-:W-:Y:S02]  /*a030*/  ISETP.LT.OR P6, PT, R2.reuse, R247, P6 ;  /* 0x000000f70200720c */ /* 0x040fe400037c1670 */
[CC--:B------:R-:W-:Y:S02]  /*a040*/  ISETP.LT.OR P0, PT, R2.reuse, R250.reuse, P0 ;  /* 0x000000fa0200720c */ /* 0x0c0fe40000701670 */
[----:B------:R-:W-:Y:S01]  /*a050*/  ISETP.LT.OR P3, PT, R2, R249, P3 ;  /* 0x000000f90200720c */ /* 0x000fe20001f61670 */
[C---:B------:R-:W-:Y:S01]  /*a060*/  VIADD R2, R0.reuse, 0x38 ;  /* 0x0000003800027836 */ /* 0x040fe20000000000 */
[----:B------:R-:W-:Y:S01]  /*a070*/  ISETP.LT.OR P1, PT, R3, R250, P1 ;  /* 0x000000fa0300720c */ /* 0x000fe20000f21670 */
[----:B------:R-:W-:Y:S01]  /*a080*/  VIADD R0, R0, 0x39 ;  /* 0x0000003900007836 */ /* 0x000fe20000000000 */
[----:B------:R-:W-:-:S02]  /*a090*/  FSEL R62, R217, -INF , !P2 ;  /* 0xff800000d93e7808 */ /* 0x000fc40005000000 */
[----:B------:R-:W-:Y:S02]  /*a0a0*/  FSEL R61, R224, -INF , !P1 ;  /* 0xff800000e03d7808 */ /* 0x000fe40004800000 */
[----:B------:R-:W-:Y:S02]  /*a0b0*/  ISETP.GE.AND P1, PT, R2, R251, PT ;  /* 0x000000fb0200720c */ /* 0x000fe40003f26270 */
[-C--:B------:R-:W-:Y:S02]  /*a0c0*/  ISETP.GE.AND P2, PT, R0, R252.reuse, PT ;  /* 0x000000fc0000720c */ /* 0x080fe40003f46270 */
[----:B------:R-:W-:Y:S02]  /*a0d0*/  FSEL R58, R31, -INF , !P6 ;  /* 0xff8000001f3a7808 */ /* 0x000fe40007000000 */
[C---:B------:R-:W-:Y:S02]  /*a0e0*/  ISETP.GE.AND P6, PT, R2.reuse, R252, PT ;  /* 0x000000fc0200720c */ /* 0x040fe40003fc6270 */
[----:B------:R-:W-:-:S02]  /*a0f0*/  ISETP.LT.OR P1, PT, R2, R247, P1 ;  /* 0x000000f70200720c */ /* 0x000fc40000f21670 */
[-C--:B------:R-:W-:Y:S02]  /*a100*/  ISETP.LT.OR P2, PT, R0, R248.reuse, P2 ;  /* 0x000000f80000720c */ /* 0x080fe40001741670 */
[----:B------:R-:W-:Y:S02]  /*a110*/  FSEL R57, R225, -INF , !P0 ;  /* 0xff800000e1397808 */ /* 0x000fe40004000000 */
[----:B------:R-:W-:Y:S02]  /*a120*/  ISETP.LT.OR P6, PT, R2, R248, P6 ;  /* 0x000000f80200720c */ /* 0x000fe400037c1670 */
[----:B------:R-:W-:Y:S02]  /*a130*/  FSEL R46, R22, -INF , !P1 ;  /* 0xff800000162e7808 */ /* 0x000fe40004800000 */
[----:B------:R-:W-:Y:S02]  /*a140*/  PLOP3.LUT P0, PT, PT, PT, UP0, 0x80, 0x0 ;  /* 0x000000000000781c */ /* 0x000fe40003f0f008 */
[----:B------:R-:W-:-:S02]  /*a150*/  FSEL R22, R21, -INF , !P2 ;  /* 0xff80000015167808 */ /* 0x000fc40005000000 */
[C---:B------:R-:W-:Y:S02]  /*a160*/  ISETP.GE.AND P1, PT, R2.reuse, R10, PT ;  /* 0x0000000a0200720c */ /* 0x040fe40003f26270 */
[----:B------:R-:W-:Y:S02]  /*a170*/  ISETP.GE.AND P2, PT, R2, R142, PT ;  /* 0x0000008e0200720c */ /* 0x000fe40003f46270 */
[----:B------:R-:W-:Y:S02]  /*a180*/  FSEL R28, R20, -INF , !P6 ;  /* 0xff800000141c7808 */ /* 0x000fe40007000000 */
[----:B------:R-:W-:Y:S02]  /*a190*/  ISETP.GE.AND P6, PT, R0, R251, PT ;  /* 0x000000fb0000720c */ /* 0x000fe40003fc6270 */
[C---:B------:R-:W-:Y:S02]  /*a1a0*/  ISETP.LT.OR P1, PT, R2.reuse, R250, P1 ;  /* 0x000000fa0200720c */ /* 0x040fe40000f21670 */
[----:B------:R-:W-:-:S02]  /*a1b0*/  ISETP.LT.OR P2, PT, R2, R249, P2 ;  /* 0x000000f90200720c */ /* 0x000fc40001741670 */
[----:B------:R-:W-:Y:S02]  /*a1c0*/  FMNMX.FTZ R2, R137, R4, !PT ;  /* 0x0000000489027209 */ /* 0x000fe40007810000 */
[----:B------:R-:W-:Y:S02]  /*a1d0*/  ISETP.LT.OR P6, PT, R0, R247, P6 ;  /* 0x000000f70000720c */ /* 0x000fe400037c1670 */
[----:B------:R-:W-:Y:S02]  /*a1e0*/  FSEL R66, R38, -INF , !P4 ;  /* 0xff80000026427808 */ /* 0x000fe40006000000 */
[----:B------:R-:W-:Y:S02]  /*a1f0*/  ISETP.GE.AND P4, PT, R3, R142, PT ;  /* 0x0000008e0300720c */ /* 0x000fe40003f86270 */
[----:B------:R-:W-:Y:S02]  /*a200*/  FMNMX.FTZ R2, R8, R2, !PT ;  /* 0x0000000208027209 */ /* 0x000fe40007810000 */
[----:B------:R-:W-:-:S02]  /*a210*/  FSEL R23, R23, -INF , !P6 ;  /* 0xff80000017177808 */ /* 0x000fc40007000000 */
[----:B------:R-:W-:Y:S02]  /*a220*/  ISETP.GE.AND P6, PT, R0, R10, PT ;  /* 0x0000000a0000720c */ /* 0x000fe40003fc6270 */
[----:B------:R-:W-:Y:S02]  /*a230*/  ISETP.LT.OR P4, PT, R3, R249, P4 ;  /* 0x000000f90300720c */ /* 0x000fe40002781670 */
[----:B------:R-:W-:Y:S02]  /*a240*/  FSEL R56, R208, -INF , !P1 ;  /* 0xff800000d0387808 */ /* 0x000fe40004800000 */
[----:B------:R-:W-:Y:S01]  /*a250*/  FMNMX.FTZ R10, R7, R2, !PT ;  /* 0x00000002070a7209 */ /* 0x000fe20007810000 */
[----:B------:R-:W-:Y:S08]  /*a260*/  @!P0 BRA `(.L_x_543) ;  /* 0x0000000000948947 */ /* 0x000ff00003800000 */
[----:B------:R-:W2:Y:S04]  /*a270*/  LDL.64 R42, [R1+0x68] ;  /* 0x00006800012a7983 */ /* 0x000ea80000100a00 */
[----:B------:R-:W3:Y:S04]  /*a280*/  LDL.64 R40, [R1+0x60] ;  /* 0x0000600001287983 */ /* 0x000ee80000100a00 */
[----:B------:R-:W4:Y:S01]  /*a290*/  LDL R141, [R1+0x8] ;  /* 0x00000800018d7983 */ /* 0x000f220000100800 */
[----:B------:R-:W-:-:S04]  /*a2a0*/  UIADD3 UR5, UR19, -0x3, URZ ;  /* 0xfffffffd13057890 */ /* 0x000fc8000fffe03f */
[----:B------:R-:W-:Y:S02]  /*a2b0*/  USHF.R.S32.HI UR4, URZ, 0x1f, UR5 ;  /* 0x0000001f3f047899 */ /* 0x000fe40008011405 */
[----:B------:R-:W-:Y:S02]  /*a2c0*/  UIMAD.WIDE.U32 UR26, UR5, UR8, URZ ;  /* 0x00000008051a72a5 */ /* 0x000fe4000f8e003f */
[----:B------:R-:W-:-:S04]  /*a2d0*/  UIMAD UR4, UR4, UR8, URZ ;  /* 0x00000008040472a4 */ /* 0x000fc8000f8e023f */
[----:B------:R-:W-:Y:S01]  /*a2e0*/  UIMAD UR4, UR5, UR9, UR4 ;  /* 0x00000009050472a4 */ /* 0x000fe2000f8e0204 */
[----:B------:R-:W-:Y:S02]  /*a2f0*/  IMAD.U32 R3, RZ, RZ, UR26 ;  /* 0x0000001aff037e24 */ /* 0x000fe4000f8e00ff */
[----:B------:R-:W-:Y:S01]  /*a300*/  IMAD.U32 R9, RZ, RZ, UR26 ;  /* 0x0000001aff097e24 */ /* 0x000fe2000f8e00ff */
[----:B------:R-:W-:-:S06]  /*a310*/  UIADD3 UR4, UR27, UR4, URZ ;  /* 0x000000041b047290 */ /* 0x000fcc000fffe03f */
[----:B------:R-:W-:Y:S01]  /*a320*/  IMAD.U32 R2, RZ, RZ, UR4 ;  /* 0x00000004ff027e24 */ /* 0x000fe2000f8e00ff */
[----:B------:R-:W-:Y:S01]  /*a330*/  ULDC.64 UR4, c[0x0][0x218] ;  /* 0x0000860000047ab9 */ /* 0x000fe20000000a00 */
[----:B--2---:R-:W-:-:S04]  /*a340*/  LEA R3, P1, R3, R42, 0x6 ;  /* 0x0000002a03037211 */ /* 0x004fc800078230ff */
[----:B---3--:R-:W-:Y:S02]  /*a350*/  LEA.HI.X R9, R9, R41, R2, 0x6, P1 ;  /* 0x0000002909097211 */ /* 0x008fe400008f3402 */
[----:B------:R-:W-:Y:S01]  /*a360*/  LEA R2, P1, R3, UR4, 0x1 ;  /* 0x0000000403027c11 */ /* 0x000fe2000f8208ff */
[----:B------:R-:W-:-:S03]  /*a370*/  USHF.L.U32 UR4, UR8, 0x5, URZ ;  /* 0x0000000508047899 */ /* 0x000fc6000800063f */
[----:B------:R-:W-:Y:S01]  /*a380*/  LEA.HI.X R3, R3, UR5, R9, 0x1, P1 ;  /* 0x0000000503037c11 */ /* 0x000fe200088f0c09 */
[----:B------:R-:W-:-:S04]  /*a390*/  USHF.L.U64.HI UR5, UR8, 0x5, UR9 ;  /* 0x0000000508057899 */ /* 0x000fc80008010209 */
[----:B------:R-:W-:Y:S01]  /*a3a0*/  @!PT LDS RZ, [RZ] ;  /* 0x00000000fffff984 */ /* 0x000fe20000000800 */
[----:B------:R-:W-:Y:S01]  /*a3b0*/  @!PT LDS RZ, [RZ] ;  /* 0x00000000fffff984 */ /* 0x000fe20000000800 */
[----:B------:R-:W-:Y:S01]  /*a3c0*/  @!PT LDS RZ, [RZ] ;  /* 0x00000000fffff984 */ /* 0x000fe20000000800 */
[----:B----4-:R-:W-:Y:S04]  /*a3d0*/  LDGSTS.E.BYPASS.LTC128B.128 [R141+0x8000], desc[UR20][R2.64] ;  /* 0x08000000028d7fae */ /* 0x010fe8000b901d54 */
[----:B------:R1:W-:Y:S02]  /*a3e0*/  LDGSTS.E.BYPASS.LTC128B.128 [R141+0xa000], desc[UR20][R2.64+0x80] ;  /* 0x0a000080028d7fae */ /* 0x0003e4000b901d54 */
[----:B-1----:R-:W-:-:S04]  /*a3f0*/  IADD3 R2, P1, R2, UR4, RZ ;  /* 0x0000000402027c10 */ /* 0x002fc8000ff3e0ff */
[----:B------:R-:W-:-:S05]  /*a400*/  IADD3.X R3, R3, UR5, RZ, P1, !PT ;  /* 0x0000000503037c10 */ /* 0x000fca0008ffe4ff */
[----:B------:R-:W-:Y:S04]  /*a410*/  LDGSTS.E.BYPASS.LTC128B.128 [R141+0x8800], desc[UR20][R2.64] ;  /* 0x08800000028d7fae */ /* 0x000fe8000b901d54 */
[----:B------:R1:W-:Y:S02]  /*a420*/  LDGSTS.E.BYPASS.LTC128B.128 [R141+0xa800], desc[UR20][R2.64+0x80] ;  /* 0x0a800080028d7fae */ /* 0x0003e4000b901d54 */
[----:B-1----:R-:W-:-:S04]  /*a430*/  IADD3 R2, P1, R2, UR4, RZ ;  /* 0x0000000402027c10 */ /* 0x002fc8000ff3e0ff */
[----:B------:R-:W-:-:S05]  /*a440*/  IADD3.X R3, R3, UR5, RZ, P1, !PT ;  /* 0x0000000503037c10 */ /* 0x000fca0008ffe4ff */
[----:B------:R-:W-:Y:S04]  /*a450*/  LDGSTS.E.BYPASS.LTC128B.128 [R141+0x9000], desc[UR20][R2.64] ;  /* 0x09000000028d7fae */ /* 0x000fe8000b901d54 */
[----:B------:R1:W-:Y:S02]  /*a460*/  LDGSTS.E.BYPASS.LTC128B.128 [R141+0xb000], desc[UR20][R2.64+0x80] ;  /* 0x0b000080028d7fae */ /* 0x0003e4000b901d54 */
[----:B-1----:R-:W-:-:S04]  /*a470*/  IADD3 R2, P1, R2, UR4, RZ ;  /* 0x0000000402027c10 */ /* 0x002fc8000ff3e0ff */
[----:B------:R-:W-:-:S05]  /*a480*/  IADD3.X R3, R3, UR5, RZ, P1, !PT ;  /* 0x0000000503037c10 */ /* 0x000fca0008ffe4ff */
[----:B------:R1:W-:Y:S04]  /*a490*/  LDGSTS.E.BYPASS.LTC128B.128 [R141+0x9800], desc[UR20][R2.64] ;  /* 0x09800000028d7fae */ /* 0x0003e8000b901d54 */
[----:B------:R1:W-:Y:S04]  /*a4a0*/  LDGSTS.E.BYPASS.LTC128B.128 [R141+0xb800], desc[UR20][R2.64+0x80] ;  /* 0x0b800080028d7fae */ /* 0x0003e8000b901d54 */
[----:B------:R-:W0:Y:S02]  /*a4b0*/  LDGDEPBAR ;  /* 0x00000000000079af */ /* 0x000e240000000000 */
.L_x_543:
[----:B-1----:R-:W-:Y:S01]  /*a4c0*/  FMNMX.FTZ R2, R5, R10, !PT ;  /* 0x0000000a05027209 */ /* 0x002fe20007810000 */
[----:B------:R-:W-:Y:S01]  /*a4d0*/  IMAD.MOV.U32 R42, RZ, RZ, R140 ;  /* 0x000000ffff2a7224 */ /* 0x000fe200078e008c */
[C---:B------:R-:W-:Y:S01]  /*a4e0*/  ISETP.GE.AND P1, PT, R0.reuse, R142, PT ;  /* 0x0000008e0000720c */ /* 0x040fe20003f26270 */
[----:B------:R-:W-:Y:S01]  /*a4f0*/  STL [R1+0x7c], R235 ;  /* 0x00007ceb01007387 */ /* 0x000fe20000100800 */
[----:B------:R-:W-:Y:S02]  /*a500*/  FMNMX.FTZ R2, R223, R2, !PT ;  /* 0x00000002df027209 */ /* 0x000fe40007810000 */
[C---:B------:R-:W-:Y:S01]  /*a510*/  ISETP.LT.OR P6, PT, R0.reuse, R250, P6 ;  /* 0x000000fa0000720c */ /* 0x040fe200037c1670 */
[----:B------:R-:W-:Y:S01]  /*a520*/  STL [R1+0x78], R234 ;  /* 0x000078ea01007387 */ /* 0x000fe20000100800 */
[----:B------:R-:W-:Y:S02]  /*a530*/  ISETP.LT.OR P1, PT, R0, R249, P1 ;  /* 0x000000f90000720c */ /* 0x000fe40000f21670 */
[----:B------:R-:W-:Y:S01]  /*a540*/  FMNMX.FTZ R0, R136, R6, !PT ;  /* 0x0000000688007209 */ /* 0x000fe20007810000 */
[----:B------:R-:W-:Y:S01]  /*a550*/  STL [R1+0x74], R233 ;  /* 0x000074e901007387 */ /* 0x000fe20000100800 */
[----:B------:R-:W-:-:S02]  /*a560*/  FMNMX.FTZ R2, R215, R2, !PT ;  /* 0x00000002d7027209 */ /* 0x000fc40007810000 */
[----:B------:R-:W-:Y:S01]  /*a570*/  FMNMX.FTZ R0, R11, R0, !PT ;  /* 0x000000000b007209 */ /* 0x000fe20007810000 */
[----:B------:R-:W-:Y:S01]  /*a580*/  STL [R1+0x70], R228 ;  /* 0x000070e401007387 */ /* 0x000fe20000100800 */
[----:B------:R-:W-:Y:S02]  /*a590*/  FMNMX.FTZ R2, R65, R2, !PT ;  /* 0x0000000241027209 */ /* 0x000fe40007810000 */
[----:B------:R-:W-:Y:S01]  /*a5a0*/  FMNMX.FTZ R0, R13, R0, !PT ;  /* 0x000000000d007209 */ /* 0x000fe20007810000 */
[----:B------:R-:W2:Y:S01]  /*a5b0*/  LDL.LU R40, [R1+0x24] ;  /* 0x0000240001287983 */ /* 0x000ea20000300800 */
        /* <DEDUP_REMOVED lines=21> */
[----:B------:R-:W-:Y:S02]  /*a710*/  MOV R55, R14 ;  /* 0x0000000e00377202 */ /* 0x000fe40000000f00 */
[----:B------:R-:W1:Y:S01]  /*a720*/  SHFL.BFLY PT, R14, R0, 0x2, 0x1f ;  /* 0x0c401f00000e7f89 */ /* 0x000e6200000e0000 */
[----:B------:R-:W-:Y:S02]  /*a730*/  FMNMX.FTZ R3, R59, R3, !PT ;  /* 0x000000033b037209 */ /* 0x000fe40007810000 */
[----:B------:R-:W-:Y:S02]  /*a740*/  MOV R39, R48 ;  /* 0x0000003000277202 */ /* 0x000fe40000000f00 */
        /* <DEDUP_REMOVED lines=10> */
[----:B------:R-:W-:Y:S02]  /*a7f0*/  MOV R30, R51 ;  /* 0x00000033001e7202 */ /* 0x000fe40000000f00 */
[----:B------:R-:W-:Y:S02]  /*a800*/  FMNMX.FTZ R2, R26, R2, !PT ;  /* 0x000000021a027209 */ /* 0x000fe40007810000 */
[----:B------:R-:W-:Y:S02]  /*a810*/  FMNMX.FTZ R9, R213, R9, !PT ;  /* 0x00000009d5097209 */ /* 0x000fe40007810000 */
[----:B-1----:R-:W-:Y:S02]  /*a820*/  FMNMX.FTZ R0, R0, R14, !PT ;  /* 0x0000000e00007209 */ /* 0x002fe40007810000 */
[----:B------:R-:W-:Y:S01]  /*a830*/  FMNMX.FTZ R2, R42, R2, !PT ;  /* 0x000000022a027209 */ /* 0x000fe20007810000 */
[----:B------:R-:W1:Y:S01]  /*a840*/  SHFL.BFLY PT, R20, R3, 0x2, 0x1f ;  /* 0x0c401f0003147f89 */ /* 0x000e6200000e0000 */
[----:B------:R-:W-:-:S02]  /*a850*/  FMNMX.FTZ R9, R138, R9, !PT ;  /* 0x000000098a097209 */ /* 0x000fc40007810000 */
[----:B------:R-:W-:Y:S01]  /*a860*/  FMNMX.FTZ R2, R30, R2, !PT ;  /* 0x000000021e027209 */ /* 0x000fe20007810000 */
[----:B------:R-:W3:Y:S01]  /*a870*/  SHFL.BFLY PT, R10, R0, 0x1, 0x1f ;  /* 0x0c201f00000a7f89 */ /* 0x000ee200000e0000 */
        /* <DEDUP_REMOVED lines=10> */
[----:B------:R-:W-:-:S02]  /*a920*/  FSEL R54, R219, -INF , !P5 ;  /* 0xff800000db367808 */ /* 0x000fc40006800000 */
[----:B------:R-:W-:Y:S02]  /*a930*/  FMNMX.FTZ R2, R143, R2, !PT ;  /* 0x000000028f027209 */ /* 0x000fe40007810000 */
[----:B------:R-:W-:Y:S02]  /*a940*/  FSEL R21, R209, -INF , !P6 ;  /* 0xff800000d1157808 */ /* 0x000fe40007000000 */
[----:B------:R-:W-:Y:S02]  /*a950*/  FMNMX.FTZ R9, R56, R9, !PT ;  /* 0x0000000938097209 */ /* 0x000fe40007810000 */
[----:B-1----:R-:W-:Y:S02]  /*a960*/  FMNMX.FTZ R3, R3, R20, !PT ;  /* 0x0000001403037209 */ /* 0x002fe40007810000 */
[----:B---3--:R-:W-:Y:S02]  /*a970*/  FMNMX.FTZ R52, R0, R10, !PT ;  /* 0x0000000a00347209 */ /* 0x008fe40007810000 */
[----:B------:R-:W-:-:S02]  /*a980*/  FSEL R226, R226, -INF , !P4 ;  /* 0xff800000e2e27808 */ /* 0x000fc40006000000 */
[----:B------:R-:W-:Y:S02]  /*a990*/  FMNMX.FTZ R2, R54, R2, !PT ;  /* 0x0000000236027209 */ /* 0x000fe40007810000 */
[----:B------:R-:W-:Y:S01]  /*a9a0*/  FMNMX.FTZ R20, R21, R9, !PT ;  /* 0x0000000915147209 */ /* 0x000fe20007810000 */
[----:B------:R-:W1:Y:S01]  /*a9b0*/  SHFL.BFLY PT, R10, R3, 0x1, 0x1f ;  /* 0x0c201f00030a7f89 */ /* 0x000e6200000e0000 */
[----:B------:R-:W-:Y:S02]  /*a9c0*/  FSEL R227, R227, -INF , !P3 ;  /* 0xff800000e3e37808 */ /* 0x000fe40005800000 */
[----:B------:R-:W-:Y:S01]  /*a9d0*/  FMNMX.FTZ R9, R226, R2, !PT ;  /* 0x00000002e2097209 */ /* 0x000fe20007810000 */
[----:B------:R-:W-:Y:S01]  /*a9e0*/  FMUL.FTZ R2, R52, UR22 ;  /* 0x0000001634027c20 */ /* 0x000fe20008410000 */
[----:B------:R-:W-:Y:S02]  /*a9f0*/  FSEL R225, R210, -INF , !P2 ;  /* 0xff800000d2e17808 */ /* 0x000fe40005000000 */
[----:B------:R-:W-:Y:S01]  /*aa00*/  FSETP.NEU.FTZ.AND P2, PT, R52, -INF , PT ;  /* 0xff8000003400780b */ /* 0x000fe20003f5d000 */
[----:B------:R-:W3:Y:S01]  /*aa10*/  SHFL.BFLY PT, R0, R20, 0x2, 0x1f ;  /* 0x0c401f0014007f89 */ /* 0x000ee200000e0000 */
[----:B------:R-:W-:-:S02]  /*aa20*/  FMNMX.FTZ R9, R227, R9, !PT ;  /* 0x00000009e3097209 */ /* 0x000fc40007810000 */
[----:B------:R-:W-:Y:S02]  /*aa30*/  FSEL R2, R2, RZ, P2 ;  /* 0x000000ff02027208 */ /* 0x000fe40001000000 */
[----:B------:R-:W-:Y:S02]  /*aa40*/  FSEL R224, R211, -INF , !P1 ;  /* 0xff800000d3e07808 */ /* 0x000fe40004800000 */
[----:B------:R-:W-:Y:S01]  /*aa50*/  FMNMX.FTZ R9, R225, R9, !PT ;  /* 0x00000009e1097209 */ /* 0x000fe20007810000 */
[----:B------:R-:W-:-:S03]  /*aa60*/  FFMA.FTZ R4, R4, UR22, -R2 ;  /* 0x0000001604047c23 */ /* 0x000fc60008010802 */
[----:B------:R-:W-:Y:S01]  /*aa70*/  FMNMX.FTZ R9, R224, R9, !PT ;  /* 0x00000009e0097209 */ /* 0x000fe20007810000 */
[----:B------:R4:W-:Y:S01]  /*aa80*/  MUFU.EX2 R27, R4 ;  /* 0x00000004001b7308 */ /* 0x0009e20000000800 */
[----:B-1----:R-:W-:-:S03]  /*aa90*/  FMNMX.FTZ R51, R3, R10, !PT ;  /* 0x0000000a03337209 */ /* 0x002fc60007810000 */
[----:B----4-:R-:W1:Y:S01]  /*aaa0*/  SHFL.BFLY PT, R4, R9, 0x2, 0x1f ;  /* 0x0c401f0009047f89 */ /* 0x010e6200000e0000 */
[----:B---3--:R-:W-:Y:S01]  /*aab0*/  FMNMX.FTZ R20, R20, R0, !PT ;  /* 0x0000000014147209 */ /* 0x008fe20007810000 */
[C---:B------:R-:W-:Y:S01]  /*aac0*/  FMUL.FTZ R0, R51.reuse, UR22 ;  /* 0x0000001633007c20 */ /* 0x040fe20008410000 */
[----:B------:R-:W-:-:S04]  /*aad0*/  FSETP.NEU.FTZ.AND P4, PT, R51, -INF , PT ;  /* 0xff8000003300780b */ /* 0x000fc80003f9d000 */
[----:B------:R-:W-:-:S05]  /*aae0*/  FSEL R0, R0, RZ, P4 ;  /* 0x000000ff00007208 */ /* 0x000fca0002000000 */
[----:B------:R-:W-:Y:S01]  /*aaf0*/  FFMA.FTZ R6, R6, UR22, -R0 ;  /* 0x0000001606067c23 */ /* 0x000fe20008010800 */
[----:B------:R-:W3:Y:S01]  /*ab00*/  SHFL.BFLY PT, R14, R20, 0x1, 0x1f ;  /* 0x0c201f00140e7f89 */ /* 0x000ee200000e0000 */
[----:B-1----:R-:W-:Y:S02]  /*ab10*/  FMNMX.FTZ R4, R9, R4, !PT ;  /* 0x0000000409047209 */ /* 0x002fe40007810000 */
[----:B------:R1:W-:Y:S03]  /*ab20*/  MUFU.EX2 R9, R6 ;  /* 0x0000000600097308 */ /* 0x0003e60000000800 */
[----:B-1----:R-:W1:Y:S01]  /*ab30*/  SHFL.BFLY PT, R6, R4, 0x1, 0x1f ;  /* 0x0c201f0004067f89 */ /* 0x002e6200000e0000 */
[----:B---3--:R-:W-:-:S03]  /*ab40*/  FMNMX.FTZ R141, R20, R14, !PT ;  /* 0x0000000e148d7209 */ /* 0x008fc60007810000 */
[----:B------:R-:W-:Y:S04]  /*ab50*/  STL [R1+0x18], R52 ;  /* 0x0000183401007387 */ /* 0x000fe80000100800 */
[----:B------:R-:W-:Y:S04]  /*ab60*/  STL [R1+0x14], R51 ;  /* 0x0000143301007387 */ /* 0x000fe80000100800 */
[----:B------:R-:W-:Y:S01]  /*ab70*/  STL [R1+0x10], R141 ;  /* 0x0000108d01007387 */ /* 0x000fe20000100800 */
[----:B-1----:R-:W-:-:S05]  /*ab80*/  FMNMX.FTZ R142, R4, R6, !PT ;  /* 0x00000006048e7209 */ /* 0x002fca0007810000 */
[----:B------:R-:W-:Y:S04]  /*ab90*/  STL [R1+0xc], R142 ;  /* 0x00000c8e01007387 */ /* 0x000fe80000100800 */
[----:B------:R-:W3:Y:S01]  /*aba0*/  LDL.LU R208, [R1+0x28] ;  /* 0x0000280001d07983 */ /* 0x000ee20000300800 */
[----:B------:R-:W-:Y:S01]  /*abb0*/  FFMA.FTZ R3, R11, UR22, -R0 ;  /* 0x000000160b037c23 */ /* 0x000fe20008010800 */
[----:B------:R-:W-:Y:S01]  /*abc0*/  FFMA.FTZ R5, R5, UR22, -R2 ;  /* 0x0000001605057c23 */ /* 0x000fe20008010802 */
[C---:B------:R-:W-:Y:S02]  /*abd0*/  FSETP.NEU.FTZ.AND P3, PT, R141.reuse, -INF , PT ;  /* 0xff8000008d00780b */ /* 0x040fe40003f7d000 */
[----:B------:R1:W4:Y:S08]  /*abe0*/  MUFU.EX2 R37, R3 ;  /* 0x0000000300257308 */ /* 0x0003300000000800 */
[----:B------:R4:W-:Y:S01]  /*abf0*/  MUFU.EX2 R234, R5 ;  /* 0x0000000500ea7308 */ /* 0x0009e20000000800 */
[----:B-1----:R-:W-:-:S05]  /*ac00*/  FMUL.FTZ R3, R141, UR22 ;  /* 0x000000168d037c20 */ /* 0x002fca0008410000 */
[----:B------:R-:W-:Y:S01]  /*ac10*/  FSEL R3, R3, RZ, P3 ;  /* 0x000000ff03037208 */ /* 0x000fe20001800000 */
[----:B----4-:R-:W-:-:S04]  /*ac20*/  FFMA.FTZ R5, R13, UR22, -R0 ;  /* 0x000000160d057c23 */ /* 0x010fc80008010800 */
[----:B------:R-:W-:Y:S01]  /*ac30*/  FFMA.FTZ R4, R18, UR22, -R3 ;  /* 0x0000001612047c23 */ /* 0x000fe20008010803 */
[----:B------:R1:W-:Y:S01]  /*ac40*/  MUFU.EX2 R140, R5 ;  /* 0x00000005008c7308 */ /* 0x0003e20000000800 */
[----:B------:R-:W-:-:S07]  /*ac50*/  FSETP.NEU.FTZ.AND P1, PT, R142, -INF , PT ;  /* 0xff8000008e00780b */ /* 0x000fce0003f3d000 */
[----:B------:R4:W-:Y:S01]  /*ac60*/  MUFU.EX2 R36, R4 ;  /* 0x0000000400247308 */ /* 0x0009e20000000800 */
[----:B-1----:R-:W-:-:S07]  /*ac70*/  FFMA.FTZ R5, R15, UR22, -R0 ;  /* 0x000000160f057c23 */ /* 0x002fce0008010800 */
[----:B------:R1:W-:Y:S01]  /*ac80*/  MUFU.EX2 R233, R5 ;  /* 0x0000000500e97308 */ /* 0x0003e20000000800 */
[----:B----4-:R-:W-:-:S07]  /*ac90*/  FFMA.FTZ R4, R17, UR22, -R3 ;  /* 0x0000001611047c23 */ /* 0x010fce0008010803 */
[----:B------:R4:W-:Y:S01]  /*aca0*/  MUFU.EX2 R235, R4 ;  /* 0x0000000400eb7308 */ /* 0x0009e20000000800 */
[----:B-1----:R-:W-:Y:S01]  /*acb0*/  FFMA.FTZ R5, R12, UR22, -R3 ;  /* 0x000000160c057c23 */ /* 0x002fe20008010803 */
[----:B------:R-:W-:-:S05]  /*acc0*/  FMUL.FTZ R12, R142, UR22 ;  /* 0x000000168e0c7c20 */ /* 0x000fca0008410000 */
[----:B------:R-:W-:Y:S01]  /*acd0*/  FSEL R12, R12, RZ, P1 ;  /* 0x000000ff0c0c7208 */ /* 0x000fe20000800000 */
[----:B----4-:R-:W-:-:S04]  /*ace0*/  FFMA.FTZ R4, R19, UR22, -R3 ;  /* 0x0000001613047c23 */ /* 0x010fc80008010803 */
[----:B------:R1:W-:Y:S08]  /*acf0*/  MUFU.EX2 R31, R4 ;  /* 0x00000004001f7308 */ /* 0x0003f00000000800 */
[----:B------:R4:W-:Y:S01]  /*ad00*/  MUFU.EX2 R45, R5 ;  /* 0x00000005002d7308 */ /* 0x0009e20000000800 */
[----:B-1----:R-:W-:Y:S01]  /*ad10*/  FFMA.FTZ R4, R16, UR22, -R12 ;  /* 0x0000001610047c23 */ /* 0x002fe2000801080c */
[----:B------:R-:W-:Y:S01]  /*ad20*/  FFMA.FTZ R7, R7, UR22, -R2 ;  /* 0x0000001607077c23 */ /* 0x000fe20008010802 */
[----:B------:R-:W1:Y:S05]  /*ad30*/  LDSM.16.MT88.4 R16, [R229+0xc000] ;  /* 0x00c00000e510783b */ /* 0x000e6a0000004200 */
[----:B------:R2:W-:Y:S01]  /*ad40*/  MUFU.EX2 R44, R4 ;  /* 0x00000004002c7308 */ /* 0x0005e20000000800 */
[----:B----4-:R-:W-:-:S05]  /*ad50*/  FSEL R5, R52, RZ, P2 ;  /* 0x000000ff34057208 */ /* 0x010fca0001000000 */
[----:B------:R-:W-:Y:S01]  /*ad60*/  FADD.FTZ R5, R137, -R5 ;  /* 0x8000000589057221 */ /* 0x000fe20000010000 */
[----:B--2---:R-:W-:-:S04]  /*ad70*/  FFMA.FTZ R4, R24, UR22, -R12 ;  /* 0x0000001618047c23 */ /* 0x004fc8000801080c */
[----:B------:R2:W-:Y:S01]  /*ad80*/  MUFU.EX2 R38, R4 ;  /* 0x0000000400267308 */ /* 0x0005e20000000800 */
[----:B------:R-:W-:Y:S01]  /*ad90*/  FSEL R6, R51, RZ, P4 ;  /* 0x000000ff33067208 */ /* 0x000fe20002000000 */
[----:B--2---:R-:W-:-:S06]  /*ada0*/  FFMA.FTZ R4, R25, UR22, -R12 ;  /* 0x0000001619047c23 */ /* 0x004fcc000801080c */
[----:B------:R2:W-:Y:S08]  /*adb0*/  MUFU.EX2 R228, R4 ;  /* 0x0000000400e47308 */ /* 0x0005f00000000800 */
[----:B------:R4:W-:Y:S01]  /*adc0*/  MUFU.EX2 R216, R7 ;  /* 0x0000000700d87308 */ /* 0x0009e20000000800 */
[----:B--2---:R-:W-:Y:S01]  /*add0*/  FMUL.FTZ R4, R5, UR22 ;  /* 0x0000001605047c20 */ /* 0x004fe20008410000 */
[----:B------:R-:W-:-:S05]  /*ade0*/  FSEL R5, R141, RZ, P3 ;  /* 0x000000ff8d057208 */ /* 0x000fca0001800000 */
[----:B----4-:R-:W-:Y:S01]  /*adf0*/  FADD.FTZ R7, R135, -R5 ;  /* 0x8000000587077221 */ /* 0x010fe20000010000 */
[----:B------:R-:W-:Y:S01]  /*ae00*/  FSEL R5, R142, RZ, P1 ;  /* 0x000000ff8e057208 */ /* 0x000fe20000800000 */
[----:B------:R-:W-:-:S04]  /*ae10*/  FADD.FTZ R6, R136, -R6 ;  /* 0x8000000688067221 */ /* 0x000fc80000010000 */
[----:B------:R-:W-:Y:S01]  /*ae20*/  FADD.FTZ R5, R134, -R5 ;  /* 0x8000000586057221 */ /* 0x000fe20000010000 */
[----:B------:R-:W2:Y:S01]  /*ae30*/  MUFU.EX2 R4, R4 ;  /* 0x0000000400047308 */ /* 0x000ea20000000800 */
[----:B------:R-:W-:Y:S02]  /*ae40*/  FMUL.FTZ R6, R6, UR22 ;  /* 0x0000001606067c20 */ /* 0x000fe40008410000 */
[----:B------:R-:W-:Y:S01]  /*ae50*/  FMUL.FTZ R13, R5, UR22 ;  /* 0x00000016050d7c20 */ /* 0x000fe20008410000 */
[----:B------:R-:W-:Y:S01]  /*ae60*/  FFMA.FTZ R8, R8, UR22, -R2 ;  /* 0x0000001608087c23 */ /* 0x000fe20008010802 */
[----:B------:R-:W-:Y:S01]  /*ae70*/  FMUL.FTZ R7, R7, UR22 ;  /* 0x0000001607077c20 */ /* 0x000fe20008410000 */
[----:B------:R-:W-:Y:S02]  /*ae80*/  FFMA.FTZ R5, R26, UR22, -R12 ;  /* 0x000000161a057c23 */ /* 0x000fe4000801080c */
[----:B------:R-:W-:Y:S08]  /*ae90*/  MUFU.EX2 R15, R6 ;  /* 0x00000006000f7308 */ /* 0x000ff00000000800 */
[----:B------:R-:W4:Y:S08]  /*aea0*/  MUFU.EX2 R43, R8 ;  /* 0x00000008002b7308 */ /* 0x000f300000000800 */
[----:B------:R-:W1:Y:S08]  /*aeb0*/  MUFU.EX2 R14, R7 ;  /* 0x00000007000e7308 */ /* 0x000e700000000800 */
[----:B------:R-:W1:Y:S08]  /*aec0*/  MUFU.EX2 R13, R13 ;  /* 0x0000000d000d7308 */ /* 0x000e700000000800 */
[----:B------:R1:W1:Y:S01]  /*aed0*/  MUFU.EX2 R25, R5 ;  /* 0x0000000500197308 */ /* 0x0002620000000800 */
[----:B------:R-:W-:-:S02]  /*aee0*/  IMAD.MOV.U32 R24, RZ, RZ, R37 ;  /* 0x000000ffff187224 */ /* 0x000fc400078e0025 */
[----:B--2---:R-:W-:Y:S01]  /*aef0*/  FMUL.FTZ R37, R129, R4 ;  /* 0x0000000481257220 */ /* 0x004fe20000410000 */
[----:B------:R-:W-:Y:S02]  /*af00*/  MOV R134, R36 ;  /* 0x0000002400867202 */ /* 0x000fe40000000f00 */
[----:B------:R-:W-:Y:S01]  /*af10*/  MOV R129, R216 ;  /* 0x000000d800817202 */ /* 0x000fe20000000f00 */
[-C--:B------:R-:W-:Y:S01]  /*af20*/  FFMA.FTZ R48, R40, R4.reuse, R27 ;  /* 0x0000000428307223 */ /* 0x080fe2000001001b */
[-C--:B------:R-:W-:Y:S01]  /*af30*/  FMUL.FTZ R36, R128, R4.reuse ;  /* 0x0000000480247220 */ /* 0x080fe20000410000 */
        /* <DEDUP_REMOVED lines=29> */
[----:B------:R-:W-:Y:S01]  /*b110*/  FMUL.FTZ R41, R117, R4 ;  /* 0x0000000475297220 */ /* 0x000fe20000410000 */
[----:B----4-:R-:W-:Y:S01]  /*b120*/  F2FP.F16.F32.PACK_AB R8, R43, R27 ;  /* 0x0000001b2b08723e */ /* 0x010fe200000000ff */
[-C--:B------:R-:W-:Y:S01]  /*b130*/  FMUL.FTZ R174, R174, R15.reuse ;  /* 0x0000000faeae7220 */ /* 0x080fe20000410000 */
[----:B------:R-:W-:Y:S01]  /*b140*/  FMUL.FTZ R175, R175, R15 ;  /* 0x0000000fafaf7220 */ /* 0x000fe20000410000 */
[----:B------:R-:W-:Y:S01]  /*b150*/  F2FP.F16.F32.PACK_AB R10, R234, R129 ;  /* 0x00000081ea0a723e */ /* 0x000fe200000000ff */
[----:B-1----:R-:W-:Y:S01]  /*b160*/  FMUL.FTZ R176, R176, R14 ;  /* 0x0000000eb0b07220 */ /* 0x002fe20000410000 */
[----:B------:R-:W-:Y:S01]  /*b170*/  F2FP.F16.F32.PACK_AB R11, R233, R140 ;  /* 0x0000008ce90b723e */ /* 0x000fe200000000ff */
[----:B------:R-:W-:Y:S01]  /*b180*/  FMUL.FTZ R177, R177, R14 ;  /* 0x0000000eb1b17220 */ /* 0x000fe20000410000 */
[-C--:B------:R-:W-:Y:S01]  /*b190*/  FMUL.FTZ R178, R178, R13.reuse ;  /* 0x0000000db2b27220 */ /* 0x080fe20000410000 */
[----:B------:R-:W-:Y:S01]  /*b1a0*/  FMUL.FTZ R179, R179, R13 ;  /* 0x0000000db3b37220 */ /* 0x000fe20000410000 */
[----:B------:R-:W-:Y:S01]  /*b1b0*/  F2FP.F16.F32.PACK_AB R4, R134, R45 ;  /* 0x0000002d8604723e */ /* 0x000fe200000000ff */
[----:B------:R-:W-:Y:S01]  /*b1c0*/  FMUL.FTZ R158, R158, R15 ;  /* 0x0000000f9e9e7220 */ /* 0x000fe20000410000 */
[----:B------:R-:W-:Y:S01]  /*b1d0*/  F2FP.F16.F32.PACK_AB R5, R38, R44 ;  /* 0x0000002c2605723e */ /* 0x000fe200000000ff */
[-C--:B------:R-:W-:Y:S01]  /*b1e0*/  FMUL.FTZ R180, R180, R14.reuse ;  /* 0x0000000eb4b47220 */ /* 0x080fe20000410000 */
[----:B------:R-:W-:Y:S01]  /*b1f0*/  F2FP.F16.F32.PACK_AB R6, R31, R235 ;  /* 0x000000eb1f06723e */ /* 0x000fe200000000ff */
[----:B------:R-:W-:Y:S01]  /*b200*/  FMUL.FTZ R181, R181, R14 ;  /* 0x0000000eb5b57220 */ /* 0x000fe20000410000 */
[----:B------:R-:W-:Y:S01]  /*b210*/  F2FP.F16.F32.PACK_AB R7, R25, R228 ;  /* 0x000000e41907723e */ /* 0x000fe200000000ff */
[-C--:B------:R-:W-:Y:S01]  /*b220*/  FMUL.FTZ R182, R182, R13.reuse ;  /* 0x0000000db6b67220 */ /* 0x080fe20000410000 */
[----:B------:R-:W-:Y:S01]  /*b230*/  FMUL.FTZ R183, R183, R13 ;  /* 0x0000000db7b77220 */ /* 0x000fe20000410000 */
[----:B------:R-:W-:-:S04]  /*b240*/  FMUL.FTZ R159, R159, R15 ;  /* 0x0000000f9f9f7220 */ /* 0x000fc80000410000 */
[C---:B------:R-:W-:Y:S06]  /*b250*/  HMMA.16816.F32 R176, R4.reuse, R16, R176 ;  /* 0x0000001004b0723c */ /* 0x040fec00000018b0 */
[----:B------:R-:W-:Y:S01]  /*b260*/  HMMA.16816.F32 R180, R4, R18, R180 ;  /* 0x0000001204b4723c */ /* 0x000fe200000018b4 */
[----:B---3--:R-:W-:Y:S01]  /*b270*/  FFMA.FTZ R128, R208, R15, R9 ;  /* 0x0000000fd0807223 */ /* 0x008fe20000010009 */
[----:B------:R-:W-:-:S07]  /*b280*/  F2FP.F16.F32.PACK_AB R9, R24, R9 ;  /* 0x000000091809723e */ /* 0x000fce00000000ff */
[C---:B------:R-:W-:Y:S06]  /*b290*/  HMMA.16816.F32 R172, R8.reuse, R16, R172 ;  /* 0x0000001008ac723c */ /* 0x040fec00000018ac */
[C---:B------:R-:W-:Y:S01]  /*b2a0*/  HMMA.16816.F32 R208, R8.reuse, R18, R156 ;  /* 0x0000001208d0723c */ /* 0x040fe2000000189c */
[----:B------:R-:W1:Y:S01]  /*b2b0*/  LDSM.16.MT88.4 R16, [R230+0xc000] ;  /* 0x00c00000e610783b */ /* 0x000e620000004200 */
[-C--:B------:R-:W-:Y:S01]  /*b2c0*/  FMUL.FTZ R170, R170, R15.reuse ;  /* 0x0000000faaaa7220 */ /* 0x080fe20000410000 */
[----:B------:R-:W-:Y:S01]  /*b2d0*/  FMUL.FTZ R171, R171, R15 ;  /* 0x0000000fabab7220 */ /* 0x000fe20000410000 */
[-C--:B------:R-:W-:Y:S01]  /*b2e0*/  FMUL.FTZ R184, R184, R14.reuse ;  /* 0x0000000eb8b87220 */ /* 0x080fe20000410000 */
[-C--:B------:R-:W-:Y:S01]  /*b2f0*/  FMUL.FTZ R185, R185, R14.reuse ;  /* 0x0000000eb9b97220 */ /* 0x080fe20000410000 */
[-C--:B------:R-:W-:Y:S01]  /*b300*/  FMUL.FTZ R186, R186, R13.reuse ;  /* 0x0000000dbaba7220 */ /* 0x080fe20000410000 */
[----:B------:R-:W-:Y:S01]  /*b310*/  FMUL.FTZ R187, R187, R13 ;  /* 0x0000000dbbbb7220 */ /* 0x000fe20000410000 */
[----:B------:R-:W-:Y:S01]  /*b320*/  FMUL.FTZ R154, R154, R15 ;  /* 0x0000000f9a9a7220 */ /* 0x000fe20000410000 */
[-C--:B------:R-:W-:Y:S01]  /*b330*/  FMUL.FTZ R188, R188, R14.reuse ;  /* 0x0000000ebcbc7220 */ /* 0x080fe20000410000 */
[-C--:B------:R-:W-:Y:S01]  /*b340*/  FMUL.FTZ R189, R189, R14.reuse ;  /* 0x0000000ebdbd7220 */ /* 0x080fe20000410000 */
[-C--:B------:R-:W-:Y:S01]  /*b350*/  FMUL.FTZ R190, R190, R13.reuse ;  /* 0x0000000dbebe7220 */ /* 0x080fe20000410000 */
[----:B------:R-:W-:Y:S01]  /*b360*/  FMUL.FTZ R191, R191, R13 ;  /* 0x0000000dbfbf7220 */ /* 0x000fe20000410000 */
[-C--:B------:R-:W-:Y:S01]  /*b370*/  FMUL.FTZ R155, R155, R15.reuse ;  /* 0x0000000f9b9b7220 */ /* 0x080fe20000410000 */
[-C--:B-1----:R-:W-:Y:S06]  /*b380*/  HMMA.16816.F32 R216, R8, R16.reuse, R168 ;  /* 0x0000001008d8723c */ /* 0x082fec00000018a8 */
[C---:B------:R-:W-:Y:S06]  /*b390*/  HMMA.16816.F32 R184, R4.reuse, R16, R184 ;  /* 0x0000001004b8723c */ /* 0x040fec00000018b8 */
[-C--:B------:R-:W-:Y:S06]  /*b3a0*/  HMMA.16816.F32 R188, R4, R18.reuse, R188 ;  /* 0x0000001204bc723c */ /* 0x080fec00000018bc */
[----:B------:R-:W-:Y:S01]  /*b3b0*/  HMMA.16816.F32 R168, R8, R18, R152 ;  /* 0x0000001208a8723c */ /* 0x000fe20000001898 */
        /* <DEDUP_REMOVED lines=9> */
[----:B------:R-:W-:Y:S01]  /*b450*/  FMUL.FTZ R197, R197, R14 ;  /* 0x0000000ec5c57220 */ /* 0x000fe20000410000 */
[-C--:B------:R-:W-:Y:S01]  /*b460*/  FMUL.FTZ R198, R198, R13.reuse ;  /* 0x0000000dc6c67220 */ /* 0x080fe20000410000 */
[----:B------:R-:W-:Y:S01]  /*b470*/  FMUL.FTZ R199, R199, R13 ;  /* 0x0000000dc7c77220 */ /* 0x000fe20000410000 */
[----:B------:R-:W-:Y:S01]  /*b480*/  FMUL.FTZ R151, R151, R15 ;  /* 0x0000000f97977220 */ /* 0x000fe20000410000 */
[----:B------:R-:W-:Y:S01]  /*b490*/  IMAD.MOV.U32 R20, RZ, RZ, R55 ;  /* 0x000000ffff147224 */ /* 0x000fe200078e0037 */
[----:B------:R-:W-:Y:S01]  /*b4a0*/  MOV R137, R54 ;  /* 0x0000003600897202 */ /* 0x000fe20000000f00 */
[----:B------:R-:W-:Y:S01]  /*b4b0*/  IMAD.MOV.U32 R135, RZ, RZ, R52 ;  /* 0x000000ffff877224 */ /* 0x000fe200078e0034 */
[----:B------:R-:W-:Y:S01]  /*b4c0*/  MOV R136, R53 ;  /* 0x0000003500887202 */ /* 0x000fe20000000f00 */
[----:B------:R-:W-:Y:S01]  /*b4d0*/  IMAD.MOV.U32 R116, RZ, RZ, R50 ;  /* 0x000000ffff747224 */ /* 0x000fe200078e0032 */
[----:B------:R-:W-:-:S02]  /*b4e0*/  MOV R26, R51 ;  /* 0x00000033001a7202 */ /* 0x000fc40000000f00 */
[----:B------:R-:W-:Y:S01]  /*b4f0*/  MOV R117, R49 ;  /* 0x0000003100757202 */ /* 0x000fe20000000f00 */
[----:B-1----:R-:W-:Y:S06]  /*b500*/  HMMA.16816.F32 R52, R8, R16, R164 ;  /* 0x000000100834723c */ /* 0x002fec00000018a4 */
[----:B------:R-:W-:Y:S01]  /*b510*/  HMMA.16816.F32 R196, R4, R18, R196 ;  /* 0x0000001204c4723c */ /* 0x000fe200000018c4 */
[----:B------:R-:W-:-:S05]  /*b520*/  MOV R164, R48 ;  /* 0x0000003000a47202 */ /* 0x000fca0000000f00 */
[----:B------:R-:W-:Y:S06]  /*b530*/  HMMA.16816.F32 R48, R4, R16, R192 ;  /* 0x000000100430723c */ /* 0x000fec00000018c0 */
        /* <DEDUP_REMOVED lines=25> */
[----:B------:R-:W-:Y:S01]  /*b6d0*/  MOV R192, R135 ;  /* 0x0000008700c07202 */ /* 0x000fe20000000f00 */
[----:B------:R-:W-:Y:S01]  /*b6e0*/  FMUL.FTZ R82, R82, R15 ;  /* 0x0000000f52527220 */ /* 0x000fe20000410000 */
[-C--:B------:R-:W-:Y:S01]  /*b6f0*/  FMUL.FTZ R76, R76, R14.reuse ;  /* 0x0000000e4c4c7220 */ /* 0x080fe20000410000 */
[----:B------:R-:W-:Y:S01]  /*b700*/  FMUL.FTZ R77, R77, R14 ;  /* 0x0000000e4d4d7220 */ /* 0x000fe20000410000 */
[-C--:B------:R-:W-:Y:S01]  /*b710*/  FMUL.FTZ R78, R78, R13.reuse ;  /* 0x0000000d4e4e7220 */ /* 0x080fe20000410000 */
[----:B------:R-:W-:Y:S01]  /*b720*/  FMUL.FTZ R79, R79, R13 ;  /* 0x0000000d4f4f7220 */ /* 0x000fe20000410000 */
[----:B------:R-:W-:Y:S01]  /*b730*/  FMUL.FTZ R83, R83, R15 ;  /* 0x0000000f53537220 */ /* 0x000fe20000410000 */
[----:B------:R-:W-:Y:S01]  /*b740*/  IMAD.MOV.U32 R135, RZ, RZ, R136 ;  /* 0x000000ffff877224 */ /* 0x000fe200078e0088 */
[----:B------:R-:W-:-:S02]  /*b750*/  MOV R136, R20 ;  /* 0x0000001400887202 */ /* 0x000fc40000000f00 */
[----:B------:R-:W-:Y:S01]  /*b760*/  MOV R193, R128 ;  /* 0x0000008000c17202 */ /* 0x000fe20000000f00 */
[----:B------:R-:W-:Y:S01]  /*b770*/  IMAD.MOV.U32 R128, RZ, RZ, R117 ;  /* 0x000000ffff807224 */ /* 0x000fe200078e0075 */
[----:B------:R-:W-:Y:S01]  /*b780*/  MOV R20, R143 ;  /* 0x0000008f00147202 */ /* 0x000fe20000000f00 */
[----:B------:R-:W-:Y:S01]  /*b790*/  IMAD.MOV.U32 R195, RZ, RZ, R24 ;  /* 0x000000ffffc37224 */ /* 0x000fe200078e0018 */
[----:B------:R-:W-:Y:S02]  /*b7a0*/  MOV R117, R26 ;  /* 0x0000001a00757202 */ /* 0x000fe40000000f00 */
[----:B------:R-:W-:Y:S02]  /*b7b0*/  MOV R165, R137 ;  /* 0x0000008900a57202 */ /* 0x000fe40000000f00 */
[----:B------:R-:W-:Y:S01]  /*b7c0*/  MOV R194, R25 ;  /* 0x0000001900c27202 */ /* 0x000fe20000000f00 */
[----:B-1----:R-:W-:Y:S07]  /*b7d0*/  HMMA.16816.F32 R144, R8, R16, R68 ;  /* 0x000000100890723c */ /* 0x002fee0000001844 */
[----:B------:R-:W-:Y:S01]  /*b7e0*/  IMAD.MOV.U32 R71, RZ, RZ, R142 ;  /* 0x000000ffff477224 */ /* 0x000fe200078e008e */
[----:B------:R-:W-:-:S02]  /*b7f0*/  MOV R70, R141 ;  /* 0x0000008d00467202 */ /* 0x000fc40000000f00 */
[----:B------:R-:W-:Y:S02]  /*b800*/  MOV R69, R140 ;  /* 0x0000008c00457202 */ /* 0x000fe40000000f00 */
[----:B------:R-:W-:Y:S06]  /*b810*/  HMMA.16816.F32 R140, R4, R16, R72 ;  /* 0x00000010048c723c */ /* 0x000fec0000001848 */
[----:B------:R-:W-:Y:S01]  /*b820*/  HMMA.16816.F32 R24, R8, R18, R80 ;  /* 0x000000120818723c */ /* 0x000fe20000001850 */
[----:B------:R-:W-:Y:S01]  /*b830*/  MOV R74, R136 ;  /* 0x00000088004a7202 */ /* 0x000fe20000000f00 */
[----:B------:R-:W-:Y:S01]  /*b840*/  IMAD.MOV.U32 R73, RZ, RZ, R139 ;  /* 0x000000ffff497224 */ /* 0x000fe200078e008b */
[----:B------:R-:W-:-:S03]  /*b850*/  MOV R72, R138 ;  /* 0x0000008a00487202 */ /* 0x000fc60000000f00 */
[----:B------:R-:W-:Y:S01]  /*b860*/  HMMA.16816.F32 R136, R4, R18, R76 ;  /* 0x000000120488723c */ /* 0x000fe2000000184c */
[----:B------:R-:W1:Y:S01]  /*b870*/  LDSM.16.MT88.4 R16, [R230+0xe000] ;  /* 0x00e00000e610783b */ /* 0x000e620000004200 */
[-C--:B------:R-:W-:Y:S01]  /*b880*/  FMUL.FTZ R88, R88, R14.reuse ;  /* 0x0000000e58587220 */ /* 0x080fe20000410000 */
[----:B------:R-:W-:Y:S01]  /*b890*/  FMUL.FTZ R89, R89, R14 ;  /* 0x0000000e59597220 */ /* 0x000fe20000410000 */
[-C--:B------:R-:W-:Y:S01]  /*b8a0*/  FMUL.FTZ R90, R90, R13.reuse ;  /* 0x0000000d5a5a7220 */ /* 0x080fe20000410000 */
[----:B------:R-:W-:-:S07]  /*b8b0*/  FMUL.FTZ R91, R91, R13 ;  /* 0x0000000d5b5b7220 */ /* 0x000fce0000410000 */
[-C--:B-1----:R-:W-:Y:S01]  /*b8c0*/  HMMA.16816.F32 R80, R4, R16.reuse, R88 ;  /* 0x000000100450723c */ /* 0x082fe20000001858 */
[----:B------:R-:W2:Y:S04]  /*b8d0*/  LDL.LU R90, [R1+0x48] ;  /* 0x00004800015a7983 */ /* 0x000ea80000300800 */
[----:B------:R-:W3:Y:S01]  /*b8e0*/  LDL.LU R91, [R1+0x4c] ;  /* 0x00004c00015b7983 */ /* 0x000ee20000300800 */
[-C--:B------:R-:W-:Y:S01]  /*b8f0*/  FMUL.FTZ R86, R86, R15.reuse ;  /* 0x0000000f56567220 */ /* 0x080fe20000410000 */
[-C--:B------:R-:W-:Y:S01]  /*b900*/  FMUL.FTZ R87, R87, R15.reuse ;  /* 0x0000000f57577220 */ /* 0x080fe20000410000 */
[----:B------:R-:W-:Y:S01]  /*b910*/  FMUL.FTZ R98, R98, R15 ;  /* 0x0000000f62627220 */ /* 0x000fe20000410000 */
[-C--:B------:R-:W-:Y:S01]  /*b920*/  FMUL.FTZ R92, R92, R14.reuse ;  /* 0x0000000e5c5c7220 */ /* 0x080fe20000410000 */
[-C--:B------:R-:W-:Y:S01]  /*b930*/  FMUL.FTZ R93, R93, R14.reuse ;  /* 0x0000000e5d5d7220 */ /* 0x080fe20000410000 */
[-C--:B------:R-:W-:Y:S01]  /*b940*/  FMUL.FTZ R94, R94, R13.reuse ;  /* 0x0000000d5e5e7220 */ /* 0x080fe20000410000 */
[----:B------:R-:W-:Y:S01]  /*b950*/  FMUL.FTZ R95, R95, R13 ;  /* 0x0000000d5f5f7220 */ /* 0x000fe20000410000 */
[-C--:B------:R-:W-:Y:S01]  /*b960*/  FMUL.FTZ R99, R99, R15.reuse ;  /* 0x0000000f63637220 */ /* 0x080fe20000410000 */
[----:B------:R-:W-:Y:S06]  /*b970*/  HMMA.16816.F32 R152, R8, R16, R84 ;  /* 0x000000100898723c */ /* 0x000fec0000001854 */
        /* <DEDUP_REMOVED lines=18> */
[----:B------:R-:W-:-:S02]  /*baa0*/  MOV R68, R132 ;  /* 0x0000008400447202 */ /* 0x000fc40000000f00 */
[-C--:B-1----:R-:W-:Y:S06]  /*bab0*/  HMMA.16816.F32 R132, R8, R16.reuse, R100 ;  /* 0x000000100884723c */ /* 0x082fec0000001864 */
[C---:B------:R-:W-:Y:S06]  /*bac0*/  HMMA.16816.F32 R104, R4.reuse, R16, R104 ;  /* 0x000000100468723c */ /* 0x040fec0000001868 */
[-C--:B------:R-:W-:Y:S06]  /*bad0*/  HMMA.16816.F32 R108, R4, R18.reuse, R108 ;  /* 0x00000012046c723c */ /* 0x080fec000000186c */
[----:B------:R-:W-:Y:S01]  /*bae0*/  HMMA.16816.F32 R84, R8, R18, R112 ;  /* 0x000000120854723c */ /* 0x000fe20000001870 */
[----:B------:R-:W1:Y:S01]  /*baf0*/  LDSM.16.MT88.4 R16, [R231+0xe000] ;  /* 0x00e00000e710783b */ /* 0x000e620000004200 */
[-C--:B------:R-:W-:Y:S01]  /*bb00*/  FMUL.FTZ R120, R120, R14.reuse ;  /* 0x0000000e78787220 */ /* 0x080fe20000410000 */
[-C--:B------:R-:W-:Y:S01]  /*bb10*/  FMUL.FTZ R121, R121, R14.reuse ;  /* 0x0000000e79797220 */ /* 0x080fe20000410000 */
[-C--:B------:R-:W-:Y:S01]  /*bb20*/  FMUL.FTZ R124, R124, R14.reuse ;  /* 0x0000000e7c7c7220 */ /* 0x080fe20000410000 */
[----:B------:R-:W-:Y:S01]  /*bb30*/  FMUL.FTZ R125, R125, R14 ;  /* 0x0000000e7d7d7220 */ /* 0x000fe20000410000 */
[-C--:B------:R-:W-:Y:S01]  /*bb40*/  FMUL.FTZ R122, R122, R13.reuse ;  /* 0x0000000d7a7a7220 */ /* 0x080fe20000410000 */
[-C--:B------:R-:W-:Y:S01]  /*bb50*/  FMUL.FTZ R123, R123, R13.reuse ;  /* 0x0000000d7b7b7220 */ /* 0x080fe20000410000 */
[-C--:B------:R-:W-:Y:S01]  /*bb60*/  FMUL.FTZ R126, R126, R13.reuse ;  /* 0x0000000d7e7e7220 */ /* 0x080fe20000410000 */
[----:B------:R-:W-:Y:S01]  /*bb70*/  FMUL.FTZ R127, R127, R13 ;  /* 0x0000000d7f7f7220 */ /* 0x000fe20000410000 */
[----:B------:R-:W-:-:S02]  /*bb80*/  MOV R77, R39 ;  /* 0x00000027004d7202 */ /* 0x000fc40000000f00 */
[----:B------:R-:W-:Y:S01]  /*bb90*/  MOV R78, R42 ;  /* 0x0000002a004e7202 */ /* 0x000fe20000000f00 */
[----:B------:R-:W-:Y:S01]  /*bba0*/  FMUL.FTZ R42, R118, R15 ;  /* 0x0000000f762a7220 */ /* 0x000fe20000410000 */
[C---:B-1----:R-:W-:Y:S06]  /*bbb0*/  HMMA.16816.F32 R120, R4.reuse, R16, R120 ;  /* 0x000000100478723c */ /* 0x042fec0000001878 */
[----:B------:R-:W-:Y:S07]  /*bbc0*/  HMMA.16816.F32 R124, R4, R18, R124 ;  /* 0x00000012047c723c */ /* 0x000fee000000187c */
[----:B------:R-:W-:-:S04]  /*bbd0*/  FFMA.FTZ R4, R223, UR22, -R2 ;  /* 0x00000016df047c23 */ /* 0x000fc80008010802 */
[----:B------:R1:W-:Y:S02]  /*bbe0*/  MUFU.EX2 R118, R4 ;  /* 0x0000000400767308 */ /* 0x0003e40000000800 */
[----:B-1----:R-:W-:-:S06]  /*bbf0*/  FFMA.FTZ R4, R215, UR22, -R2 ;  /* 0x00000016d7047c23 */ /* 0x002fcc0008010802 */
[----:B------:R1:W4:Y:S02]  /*bc00*/  MUFU.EX2 R6, R4 ;  /* 0x0000000400067308 */ /* 0x0003240000000800 */
[----:B-1----:R-:W-:Y:S01]  /*bc10*/  FFMA.FTZ R4, R65, UR22, -R2 ;  /* 0x0000001641047c23 */ /* 0x002fe20008010802 */
[----:B------:R-:W-:Y:S01]  /*bc20*/  MOV R167, R43 ;  /* 0x0000002b00a77202 */ /* 0x000fe20000000f00 */
[-C--:B------:R-:W-:Y:S01]  /*bc30*/  FMUL.FTZ R43, R119, R15.reuse ;  /* 0x0000000f772b7220 */ /* 0x080fe20000410000 */
[----:B------:R-:W-:Y:S01]  /*bc40*/  MOV R166, R38 ;  /* 0x0000002600a67202 */ /* 0x000fe20000000f00 */
[-C--:B------:R-:W-:Y:S01]  /*bc50*/  FMUL.FTZ R38, R130, R15.reuse ;  /* 0x0000000f82267220 */ /* 0x080fe20000410000 */
[----:B------:R-:W-:-:S04]  /*bc60*/  FMUL.FTZ R39, R131, R15 ;  /* 0x0000000f83277220 */ /* 0x000fc80000410000 */
[C---:B------:R-:W-:Y:S06]  /*bc70*/  HMMA.16816.F32 R40, R8.reuse, R16, R40 ;  /* 0x000000100828723c */ /* 0x040fec0000001828 */
[----:B------:R-:W-:Y:S01]  /*bc80*/  HMMA.16816.F32 R36, R8, R18, R36 ;  /* 0x000000120824723c */ /* 0x000fe20000001824 */
[----:B------:R-:W1:Y:S01]  /*bc90*/  LDSM.16.MT88.4 R16, [R229+0xc800] ;  /* 0x00c80000e510783b */ /* 0x000e620000004200 */
[----:B------:R-:W-:Y:S01]  /*bca0*/  FFMA.FTZ R223, R29, UR22, -R2 ;  /* 0x000000161ddf7c23 */ /* 0x000fe20008010802 */
[----:B------:R-:W-:Y:S01]  /*bcb0*/  FFMA.FTZ R29, R214, UR22, -R0 ;  /* 0x00000016d61d7c23 */ /* 0x000fe20008010800 */
[--C-:B------:R-:W-:Y:S01]  /*bcc0*/  FFMA.FTZ R32, R32, UR22, -R2.reuse ;  /* 0x0000001620207c23 */ /* 0x100fe20008010802 */
[----:B------:R-:W-:Y:S01]  /*bcd0*/  FFMA.FTZ R112, R35, UR22, -R2 ;  /* 0x0000001623707c23 */ /* 0x000fe20008010802 */
[--C-:B------:R-:W-:Y:S01]  /*bce0*/  FFMA.FTZ R15, R63, UR22, -R0.reuse ;  /* 0x000000163f0f7c23 */ /* 0x100fe20008010800 */
[--C-:B------:R-:W-:Y:S01]  /*bcf0*/  FFMA.FTZ R215, R59, UR22, -R0.reuse ;  /* 0x000000163bd77c23 */ /* 0x100fe20008010800 */
[----:B------:R-:W-:Y:S01]  /*bd00*/  FFMA.FTZ R214, R23, UR22, -R0 ;  /* 0x0000001617d67c23 */ /* 0x000fe20008010800 */
[----:B---3--:R-:W-:Y:S01]  /*bd10*/  FFMA.FTZ R44, R91, R13, R44 ;  /* 0x0000000d5b2c7223 */ /* 0x008fe2000001002c */
[----:B------:R-:W-:Y:S01]  /*bd20*/  MOV R91, R76 ;  /* 0x0000004c005b7202 */ /* 0x000fe20000000f00 */
[----:B------:R-:W-:Y:S01]  /*bd30*/  IMAD.MOV.U32 R76, RZ, RZ, R77 ;  /* 0x000000ffff4c7224 */ /* 0x000fe200078e004d */
[----:B------:R-:W-:-:S02]  /*bd40*/  MOV R77, R78 ;  /* 0x0000004e004d7202 */ /* 0x000fc40000000f00 */
[----:B------:R-:W-:Y:S02]  /*bd50*/  MOV R78, R79 ;  /* 0x0000004f004e7202 */ /* 0x000fe40000000f00 */
[----:B------:R-:W-:Y:S01]  /*bd60*/  MOV R79, R72 ;  /* 0x00000048004f7202 */ /* 0x000fe20000000f00 */
[----:B------:R-:W-:Y:S01]  /*bd70*/  IMAD.MOV.U32 R72, RZ, RZ, R73 ;  /* 0x000000ffff487224 */ /* 0x000fe200078e0049 */
[----:B------:R-:W-:Y:S02]  /*bd80*/  MOV R73, R74 ;  /* 0x0000004a00497202 */ /* 0x000fe40000000f00 */
[----:B------:R-:W-:Y:S02]  /*bd90*/  MOV R74, R75 ;  /* 0x0000004b004a7202 */ /* 0x000fe40000000f00 */
[----:B------:R-:W-:Y:S01]  /*bda0*/  MOV R75, R69 ;  /* 0x00000045004b7202 */ /* 0x000fe20000000f00 */
[----:B------:R-:W-:Y:S01]  /*bdb0*/  IMAD.MOV.U32 R69, RZ, RZ, R70 ;  /* 0x000000ffff457224 */ /* 0x000fe200078e0046 */
[----:B------:R-:W-:-:S02]  /*bdc0*/  MOV R70, R71 ;  /* 0x0000004700467202 */ /* 0x000fc40000000f00 */
[----:B------:R-:W-:Y:S02]  /*bdd0*/  MOV R71, R192 ;  /* 0x000000c000477202 */ /* 0x000fe40000000f00 */
[----:B------:R-:W-:Y:S01]  /*bde0*/  MOV R192, R193 ;  /* 0x000000c100c07202 */ /* 0x000fe20000000f00 */
[----:B------:R-:W-:Y:S01]  /*bdf0*/  IMAD.MOV.U32 R193, RZ, RZ, R164 ;  /* 0x000000ffffc17224 */ /* 0x000fe200078e00a4 */
[----:B------:R-:W-:Y:S02]  /*be00*/  MOV R164, R228 ;  /* 0x000000e400a47202 */ /* 0x000fe40000000f00 */
[----:B------:R3:W-:Y:S02]  /*be10*/  MUFU.EX2 R228, R4 ;  /* 0x0000000400e47308 */ /* 0x0007e40000000800 */
[----:B---3--:R-:W-:-:S06]  /*be20*/  FFMA.FTZ R4, R33, UR22, -R2 ;  /* 0x0000001621047c23 */ /* 0x008fcc0008010802 */
[----:B------:R3:W-:Y:S02]  /*be30*/  MUFU.EX2 R100, R4 ;  /* 0x0000000400647308 */ /* 0x0007e40000000800 */
[----:B---3--:R-:W-:-:S06]  /*be40*/  FFMA.FTZ R4, R91, UR22, -R0 ;  /* 0x000000165b047c23 */ /* 0x008fcc0008010800 */
[----:B------:R3:W-:Y:S01]  /*be50*/  MUFU.EX2 R65, R4 ;  /* 0x0000000400417308 */ /* 0x0007e20000000800 */
[----:B------:R-:W-:Y:S01]  /*be60*/  MOV R91, R68 ;  /* 0x00000044005b7202 */ /* 0x000fe20000000f00 */
[----:B---3--:R-:W-:-:S06]  /*be70*/  FFMA.FTZ R4, R221, UR22, -R0 ;  /* 0x00000016dd047c23 */ /* 0x008fcc0008010800 */
[----:B------:R3:W-:Y:S02]  /*be80*/  MUFU.EX2 R68, R4 ;  /* 0x0000000400447308 */ /* 0x0007e40000000800 */
[----:B---3--:R-:W-:-:S06]  /*be90*/  FFMA.FTZ R4, R67, UR22, -R0 ;  /* 0x0000001643047c23 */ /* 0x008fcc0008010800 */
[----:B------:R3:W1:Y:S02]  /*bea0*/  MUFU.EX2 R7, R4 ;  /* 0x0000000400077308 */ /* 0x0006640000000800 */
[----:B---3--:R-:W-:-:S06]  /*beb0*/  FFMA.FTZ R4, R34, UR22, -R0 ;  /* 0x0000001622047c23 */ /* 0x008fcc0008010800 */
[----:B------:R3:W2:Y:S02]  /*bec0*/  MUFU.EX2 R88, R4 ;  /* 0x0000000400587308 */ /* 0x0006a40000000800 */
[----:B---3--:R-:W-:Y:S01]  /*bed0*/  FFMA.FTZ R4, R76, UR22, -R3 ;  /* 0x000000164c047c23 */ /* 0x008fe20008010803 */
        /* <DEDUP_REMOVED lines=12> */
[----:B------:R3:W-:Y:S02]  /*bfa0*/  MUFU.EX2 R164, R4 ;  /* 0x0000000400a47308 */ /* 0x0007e40000000800 */
[----:B---3--:R-:W-:-:S06]  /*bfb0*/  FFMA.FTZ R4, R91, UR22, -R3 ;  /* 0x000000165b047c23 */ /* 0x008fcc0008010803 */
[----:B------:R3:W-:Y:S01]  /*bfc0*/  MUFU.EX2 R5, R4 ;  /* 0x0000000400057308 */ /* 0x0007e20000000800 */
[----:B------:R-:W-:Y:S01]  /*bfd0*/  MOV R91, R72 ;  /* 0x00000048005b7202 */ /* 0x000fe20000000f00 */
[----:B---3--:R-:W-:-:S06]  /*bfe0*/  FFMA.FTZ R4, R220, UR22, -R3 ;  /* 0x00000016dc047c23 */ /* 0x008fcc0008010803 */
[----:B------:R3:W-:Y:S01]  /*bff0*/  MUFU.EX2 R102, R4 ;  /* 0x0000000400667308 */ /* 0x0007e20000000800 */
[----:B------:R-:W-:Y:S02]  /*c000*/  MOV R72, R70 ;  /* 0x0000004600487202 */ /* 0x000fe40000000f00 */
[----:B------:R-:W-:Y:S01]  /*c010*/  MOV R70, R71 ;  /* 0x0000004700467202 */ /* 0x000fe20000000f00 */
[----:B---3--:R-:W-:-:S04]  /*c020*/  FFMA.FTZ R4, R213, UR22, -R3 ;  /* 0x00000016d5047c23 */ /* 0x008fc80008010803 */
[----:B------:R3:W2:Y:S01]  /*c030*/  MUFU.EX2 R67, R4 ;  /* 0x0000000400437308 */ /* 0x0006a20000000800 */
[----:B------:R-:W-:Y:S01]  /*c040*/  MOV R71, R192 ;  /* 0x000000c000477202 */ /* 0x000fe20000000f00 */
[--C-:B------:R-:W-:Y:S01]  /*c050*/  FFMA.FTZ R221, R28, UR22, -R2.reuse ;  /* 0x000000161cdd7c23 */ /* 0x100fe20008010802 */
[----:B------:R-:W-:Y:S01]  /*c060*/  MOV R192, R166 ;  /* 0x000000a600c07202 */ /* 0x000fe20000000f00 */
[--C-:B------:R-:W-:Y:S01]  /*c070*/  FFMA.FTZ R34, R64, UR22, -R2.reuse ;  /* 0x0000001640227c23 */ /* 0x100fe20008010802 */
[--C-:B------:R-:W-:Y:S01]  /*c080*/  FFMA.FTZ R33, R60, UR22, -R2.reuse ;  /* 0x000000163c217c23 */ /* 0x100fe20008010802 */
[----:B------:R-:W-:Y:S01]  /*c090*/  FFMA.FTZ R166, R22, UR22, -R2 ;  /* 0x0000001616a67c23 */ /* 0x000fe20008010802 */
[----:B---3--:R-:W-:Y:S01]  /*c0a0*/  FFMA.FTZ R4, R76, UR22, -R12 ;  /* 0x000000164c047c23 */ /* 0x008fe2000801080c */
[----:B------:R-:W-:Y:S01]  /*c0b0*/  MOV R76, R77 ;  /* 0x0000004d004c7202 */ /* 0x000fe20000000f00 */
[----:B------:R-:W-:Y:S01]  /*c0c0*/  IMAD.MOV.U32 R77, RZ, RZ, R78 ;  /* 0x000000ffff4d7224 */ /* 0x000fe200078e004e */
[----:B------:R-:W-:-:S02]  /*c0d0*/  MOV R78, R79 ;  /* 0x0000004f004e7202 */ /* 0x000fc40000000f00 */
[----:B------:R-:W-:Y:S01]  /*c0e0*/  MOV R79, R73 ;  /* 0x00000049004f7202 */ /* 0x000fe20000000f00 */
[----:B------:R-:W-:Y:S02]  /*c0f0*/  IMAD.MOV.U32 R73, RZ, RZ, R69 ;  /* 0x000000ffff497224 */ /* 0x000fe400078e0045 */
[----:B------:R-:W-:Y:S01]  /*c100*/  IMAD.MOV.U32 R69, RZ, RZ, R193 ;  /* 0x000000ffff457224 */ /* 0x000fe200078e00c1 */
[----:B------:R-:W-:Y:S01]  /*c110*/  MOV R193, R31 ;  /* 0x0000001f00c17202 */ /* 0x000fe20000000f00 */
[----:B------:R-:W-:Y:S02]  /*c120*/  FFMA.FTZ R31, R47, UR22, -R2 ;  /* 0x000000162f1f7c23 */ /* 0x000fe40008010802 */
[----:B------:R3:W-:Y:S01]  /*c130*/  MUFU.EX2 R47, R4 ;  /* 0x00000004002f7308 */ /* 0x0007e20000000800 */
[--C-:B------:R-:W-:Y:S01]  /*c140*/  FFMA.FTZ R28, R66, UR22, -R0.reuse ;  /* 0x00000016421c7c23 */ /* 0x100fe20008010800 */
[--C-:B------:R-:W-:Y:S01]  /*c150*/  FFMA.FTZ R213, R58, UR22, -R0.reuse ;  /* 0x000000163ad57c23 */ /* 0x100fe20008010800 */
[----:B------:R-:W-:Y:S01]  /*c160*/  FFMA.FTZ R220, R46, UR22, -R0 ;  /* 0x000000162edc7c23 */ /* 0x000fe20008010800 */
[----:B------:R-:W-:-:S04]  /*c170*/  FFMA.FTZ R2, R91, UR22, -R12 ;  /* 0x000000165b027c23 */ /* 0x000fc8000801080c */
[----:B------:R-:W-:Y:S01]  /*c180*/  MUFU.EX2 R101, R2 ;  /* 0x0000000200657308 */ /* 0x000fe20000000800 */
[----:B---3--:R-:W-:Y:S01]  /*c190*/  FFMA.FTZ R4, R30, UR22, -R12 ;  /* 0x000000161e047c23 */ /* 0x008fe2000801080c */
[----:B------:R-:W-:Y:S01]  /*c1a0*/  FFMA.FTZ R30, R222, UR22, -R0 ;  /* 0x00000016de1e7c23 */ /* 0x000fe20008010800 */
[----:B------:R-:W-:-:S05]  /*c1b0*/  FFMA.FTZ R0, R76, UR22, -R12 ;  /* 0x000000164c007c23 */ /* 0x000fca000801080c */
[----:B------:R-:W3:Y:S08]  /*c1c0*/  MUFU.EX2 R35, R4 ;  /* 0x0000000400237308 */ /* 0x000ef00000000800 */
[----:B------:R3:W3:Y:S01]  /*c1d0*/  MUFU.EX2 R58, R0 ;  /* 0x00000000003a7308 */ /* 0x0006e20000000800 */
[----:B----4-:R-:W-:Y:S01]  /*c1e0*/  IMAD.MOV.U32 R46, RZ, RZ, R6 ;  /* 0x000000ffff2e7224 */ /* 0x010fe200078e0006 */
[----:B-1----:R-:W-:-:S02]  /*c1f0*/  MOV R222, R7 ;  /* 0x0000000700de7202 */ /* 0x002fc40000000f00 */
[----:B------:R-:W-:Y:S02]  /*c200*/  F2FP.F16.F32.PACK_AB R9, R68, R65 ;  /* 0x000000414409723e */ /* 0x000fe400000000ff */
[----:B------:R-:W-:Y:S02]  /*c210*/  F2FP.F16.F32.PACK_AB R8, R46, R118 ;  /* 0x000000762e08723e */ /* 0x000fe400000000ff */
[----:B------:R-:W-:Y:S02]  /*c220*/  F2FP.F16.F32.PACK_AB R10, R100, R228 ;  /* 0x000000e4640a723e */ /* 0x000fe400000000ff */
[----:B--2---:R-:W-:Y:S02]  /*c230*/  F2FP.F16.F32.PACK_AB R11, R88, R222 ;  /* 0x000000de580b723e */ /* 0x004fe400000000ff */
[----:B------:R-:W-:Y:S01]  /*c240*/  F2FP.F16.F32.PACK_AB R6, R67, R102 ;  /* 0x000000664306723e */ /* 0x000fe200000000ff */
[----:B---3--:R-:W-:Y:S01]  /*c250*/  FFMA.FTZ R0, R212, UR22, -R3 ;  /* 0x00000016d4007c23 */ /* 0x008fe20008010803 */
[----:B------:R-:W-:-:S02]  /*c260*/  MOV R212, R5 ;  /* 0x0000000500d47202 */ /* 0x000fc40000000f00 */
[----:B------:R-:W-:Y:S02]  /*c270*/  F2FP.F16.F32.PACK_AB R5, R35, R47 ;  /* 0x0000002f2305723e */ /* 0x000fe400000000ff */
[----:B------:R-:W-:Y:S02]  /*c280*/  F2FP.F16.F32.PACK_AB R4, R212, R164 ;  /* 0x000000a4d404723e */ /* 0x000fe400000000ff */
[----:B------:R-:W-:Y:S01]  /*c290*/  F2FP.F16.F32.PACK_AB R7, R58, R101 ;  /* 0x000000653a07723e */ /* 0x000fe200000000ff */
[----:B------:R-:W-:Y:S01]  /*c2a0*/  IMAD.MOV.U32 R115, RZ, RZ, R167 ;  /* 0x000000ffff737224 */ /* 0x000fe200078e00a7 */
[----:B------:R-:W-:Y:S01]  /*c2b0*/  MOV R103, R195 ;  /* 0x000000c300677202 */ /* 0x000fe20000000f00 */
[--C-:B------:R-:W-:Y:S01]  /*c2c0*/  FFMA.FTZ R195, R21, UR22, -R3.reuse ;  /* 0x0000001615c37c23 */ /* 0x100fe20008010803 */
[----:B------:R-:W-:Y:S01]  /*c2d0*/  MOV R167, R20 ;  /* 0x0000001400a77202 */ /* 0x000fe20000000f00 */
[----:B------:R-:W-:Y:S01]  /*c2e0*/  IMAD.MOV.U32 R130, RZ, RZ, R192 ;  /* 0x000000ffff827224 */ /* 0x000fe200078e00c0 */
[----:B------:R-:W1:Y:S01]  /*c2f0*/  LDSM.16.MT88.4 R20, [R230+0xc800] ;  /* 0x00c80000e614783b */ /* 0x000e620000004200 */
[--C-:B------:R-:W-:Y:S01]  /*c300*/  FFMA.FTZ R13, R62, UR22, -R3.reuse ;  /* 0x000000163e0d7c23 */ /* 0x100fe20008010803 */
[----:B------:R-:W-:Y:S01]  /*c310*/  FFMA.FTZ R192, R61, UR22, -R3 ;  /* 0x000000163dc07c23 */ /* 0x000fe20008010803 */
[-C--:B------:R-:W-:Y:S06]  /*c320*/  HMMA.16816.F32 R172, R8, R16.reuse, R172 ;  /* 0x0000001008ac723c */ /* 0x080fec00000018ac */
[C---:B------:R-:W-:Y:S06]  /*c330*/  HMMA.16816.F32 R176, R4.reuse, R16, R176 ;  /* 0x0000001004b0723c */ /* 0x040fec00000018b0 */
[-C--:B------:R-:W-:Y:S06]  /*c340*/  HMMA.16816.F32 R180, R4, R18.reuse, R180 ;  /* 0x0000001204b4723c */ /* 0x080fec00000018b4 */
[----:B------:R-:W-:Y:S01]  /*c350*/  HMMA.16816.F32 R60, R8, R18, R208 ;  /* 0x00000012083c723c */ /* 0x000fe200000018d0 */
[----:B------:R-:W2:Y:S01]  /*c360*/  LDSM.16.MT88.4 R16, [R232+0xc800] ;  /* 0x00c80000e810783b */ /* 0x000ea20000004200 */
[----:B------:R-:W-:Y:S01]  /*c370*/  FFMA.FTZ R45, R90, R14, R45 ;  /* 0x0000000e5a2d7223 */ /* 0x000fe2000001002d */
[--C-:B------:R-:W-:Y:S01]  /*c380*/  FFMA.FTZ R14, R77, UR22, -R3.reuse ;  /* 0x000000164d0e7c23 */ /* 0x100fe20008010803 */
[----:B------:R-:W-:Y:S01]  /*c390*/  FFMA.FTZ R2, R78, UR22, -R3 ;  /* 0x000000164e027c23 */ /* 0x000fe20008010803 */
[----:B------:R-:W-:-:S02]  /*c3a0*/  MOV R89, R79 ;  /* 0x0000004f00597202 */ /* 0x000fc40000000f00 */
[----:B------:R-:W-:Y:S01]  /*c3b0*/  MOV R113, R193 ;  /* 0x000000c100717202 */ /* 0x000fe20000000f00 */
[--C-:B------:R-:W-:Y:S01]  /*c3c0*/  FFMA.FTZ R193, R56, UR22, -R3.reuse ;  /* 0x0000001638c17c23 */ /* 0x100fe20008010803 */
[----:B------:R-:W-:Y:S01]  /*c3d0*/  MOV R119, R194 ;  /* 0x000000c200777202 */ /* 0x000fe20000000f00 */
[----:B------:R-:W-:Y:S01]  /*c3e0*/  FFMA.FTZ R194, R57, UR22, -R3 ;  /* 0x0000001639c27c23 */ /* 0x000fe20008010803 */
[----:B------:R-:W-:Y:S01]  /*c3f0*/  MOV R211, R58 ;  /* 0x0000003a00d37202 */ /* 0x000fe20000000f00 */
[----:B------:R-:W-:Y:S01]  /*c400*/  IMAD.MOV.U32 R91, RZ, RZ, R71 ;  /* 0x000000ffff5b7224 */ /* 0x000fe200078e0047 */
[----:B------:R-:W-:Y:S02]  /*c410*/  MOV R114, R69 ;  /* 0x0000004500727202 */ /* 0x000fe40000000f00 */
[----:B------:R-:W-:Y:S01]  /*c420*/  MOV R90, R70 ;  /* 0x00000046005a7202 */ /* 0x000fe20000000f00 */
[----:B-1----:R-:W-:Y:S01]  /*c430*/  HMMA.16816.F32 R76, R8, R20, R216 ;  /* 0x00000014084c723c */ /* 0x002fe200000018d8 */
[----:B------:R-:W-:-:S05]  /*c440*/  MOV R210, R67 ;  /* 0x0000004300d27202 */ /* 0x000fca0000000f00 */
[----:B------:R-:W-:Y:S01]  /*c450*/  HMMA.16816.F32 R56, R8, R22, R168 ;  /* 0x000000160838723c */ /* 0x000fe200000018a8 */
[----:B------:R-:W-:-:S05]  /*c460*/  MOV R219, R68 ;  /* 0x0000004400db7202 */ /* 0x000fca0000000f00 */
[C---:B------:R-:W-:Y:S01]  /*c470*/  HMMA.16816.F32 R68, R4.reuse, R20, R184 ;  /* 0x000000140444723c */ /* 0x040fe200000018b8 */
[----:B------:R-:W-:Y:S01]  /*c480*/  MOV R171, R72 ;  /* 0x0000004800ab7202 */ /* 0x000fe20000000f00 */
[----:B------:R-:W-:Y:S01]  /*c490*/  IMAD.MOV.U32 R169, RZ, RZ, R74 ;  /* 0x000000ffffa97224 */ /* 0x000fe200078e004a */
[----:B------:R-:W-:Y:S02]  /*c4a0*/  MOV R170, R73 ;  /* 0x0000004900aa7202 */ /* 0x000fe40000000f00 */
[----:B------:R-:W-:Y:S02]  /*c4b0*/  MOV R168, R75 ;  /* 0x0000004b00a87202 */ /* 0x000fe40000000f00 */
[----:B------:R-:W-:Y:S02]  /*c4c0*/  MOV R184, R65 ;  /* 0x0000004100b87202 */ /* 0x000fe40000000f00 */
[----:B------:R-:W-:Y:S01]  /*c4d0*/  HMMA.16816.F32 R64, R4, R22, R188 ;  /* 0x000000160440723c */ /* 0x000fe200000018bc */
[----:B------:R-:W1:Y:S05]  /*c4e0*/  LDSM.16.MT88.4 R20, [R231+0xc800] ;  /* 0x00c80000e714783b */ /* 0x000e6a0000004200 */
[-C--:B--2---:R-:W-:Y:S06]  /*c4f0*/  HMMA.16816.F32 R52, R8, R16.reuse, R52 ;  /* 0x000000100834723c */ /* 0x084fec0000001834 */
[C---:B------:R-:W-:Y:S06]  /*c500*/  HMMA.16816.F32 R48, R4.reuse, R16, R48 ;  /* 0x000000100430723c */ /* 0x040fec0000001830 */
[-C--:B------:R-:W-:Y:S06]  /*c510*/  HMMA.16816.F32 R196, R4, R18.reuse, R196 ;  /* 0x0000001204c4723c */ /* 0x080fec00000018c4 */
[----:B------:R-:W-:Y:S01]  /*c520*/  HMMA.16816.F32 R72, R8, R18, R156 ;  /* 0x000000120848723c */ /* 0x000fe2000000189c */
[----:B------:R-:W2:Y:S01]  /*c530*/  LDSM.16.MT88.4 R16, [R229+0xe800] ;  /* 0x00e80000e510783b */ /* 0x000ea20000004200 */
[----:B------:R-:W-:-:S02]  /*c540*/  MOV R185, R130 ;  /* 0x0000008200b97202 */ /* 0x000fc40000000f00 */
[----:B------:R-:W-:Y:S02]  /*c550*/  MOV R217, R129 ;  /* 0x0000008100d97202 */ /* 0x000fe40000000f00 */
[----:B------:R-:W-:Y:S01]  /*c560*/  MOV R191, R88 ;  /* 0x0000005800bf7202 */ /* 0x000fe20000000f00 */
[----:B------:R-:W-:Y:S01]  /*c570*/  IMAD.MOV.U32 R158, RZ, RZ, R90 ;  /* 0x000000ffff9e7224 */ /* 0x000fe200078e005a */
[----:B------:R-:W-:Y:S02]  /*c580*/  MOV R156, R128 ;  /* 0x00000080009c7202 */ /* 0x000fe40000000f00 */
[----:B------:R-:W-:Y:S02]  /*c590*/  MOV R159, R89 ;  /* 0x00000059009f7202 */ /* 0x000fe40000000f00 */
[----:B------:R-:W-:Y:S01]  /*c5a0*/  MOV R157, R91 ;  /* 0x0000005b009d7202 */ /* 0x000fe20000000f00 */
[-C--:B-1----:R-:W-:Y:S06]  /*c5b0*/  HMMA.16816.F32 R160, R8, R20.reuse, R160 ;  /* 0x0000001408a0723c */ /* 0x082fec00000018a0 */
[C---:B------:R-:W-:Y:S06]  /*c5c0*/  HMMA.16816.F32 R200, R4.reuse, R20, R200 ;  /* 0x0000001404c8723c */ /* 0x040fec00000018c8 */
[-C--:B------:R-:W-:Y:S06]  /*c5d0*/  HMMA.16816.F32 R204, R4, R22.reuse, R204 ;  /* 0x0000001604cc723c */ /* 0x080fec00000018cc */
[----:B------:R-:W-:Y:S01]  /*c5e0*/  HMMA.16816.F32 R148, R8, R22, R148 ;  /* 0x000000160894723c */ /* 0x000fe20000001894 */
[----:B------:R-:W1:Y:S05]  /*c5f0*/  LDSM.16.MT88.4 R20, [R232+0xe800] ;  /* 0x00e80000e814783b */ /* 0x000e6a0000004200 */
[----:B--2---:R-:W-:Y:S06]  /*c600*/  HMMA.16816.F32 R128, R4, R18, R136 ;  /* 0x000000120480723c */ /* 0x004fec0000001888 */
[-C--:B------:R-:W-:Y:S06]  /*c610*/  HMMA.16816.F32 R144, R8, R16.reuse, R144 ;  /* 0x000000100890723c */ /* 0x080fec0000001890 */
[----:B------:R-:W-:Y:S06]  /*c620*/  HMMA.16816.F32 R88, R4, R16, R140 ;  /* 0x000000100458723c */ /* 0x000fec000000188c */
[----:B------:R-:W-:Y:S01]  /*c630*/  HMMA.16816.F32 R136, R8, R18, R24 ;  /* 0x000000120888723c */ /* 0x000fe20000001818 */
[----:B------:R-:W2:Y:S04]  /*c640*/  LDSM.16.MT88.4 R24, [R230+0xe800] ;  /* 0x00e80000e618783b */ /* 0x000ea80000004200 */
[----:B------:R-:W3:Y:S01]  /*c650*/  LDSM.16.MT88.4 R16, [R231+0xe800] ;  /* 0x00e80000e710783b */ /* 0x000ee20000004200 */
[----:B------:R-:W-:Y:S01]  /*c660*/  IMAD.MOV.U32 R140, RZ, RZ, R116 ;  /* 0x000000ffff8c7224 */ /* 0x000fe200078e0074 */
[----:B------:R-:W-:Y:S01]  /*c670*/  MOV R190, R113 ;  /* 0x0000007100be7202 */ /* 0x000fe20000000f00 */
[----:B------:R-:W-:Y:S01]  /*c680*/  IMAD.MOV.U32 R189, RZ, RZ, R114 ;  /* 0x000000ffffbd7224 */ /* 0x000fe200078e0072 */
[----:B------:R-:W-:Y:S01]  /*c690*/  MOV R188, R112 ;  /* 0x0000007000bc7202 */ /* 0x000fe20000000f00 */
[----:B------:R-:W-:Y:S01]  /*c6a0*/  IMAD.MOV.U32 R186, RZ, RZ, R100 ;  /* 0x000000ffffba7224 */ /* 0x000fe200078e0064 */
[----:B------:R-:W-:-:S02]  /*c6b0*/  MOV R143, R115 ;  /* 0x00000073008f7202 */ /* 0x000fc40000000f00 */
[----:B------:R-:W-:Y:S02]  /*c6c0*/  MOV R218, R103 ;  /* 0x0000006700da7202 */ /* 0x000fe40000000f00 */
[----:B------:R-:W-:Y:S02]  /*c6d0*/  MOV R216, R102 ;  /* 0x0000006600d87202 */ /* 0x000fe40000000f00 */
[----:B------:R-:W-:Y:S01]  /*c6e0*/  MOV R187, R101 ;  /* 0x0000006500bb7202 */ /* 0x000fe20000000f00 */
[----:B-1----:R-:W-:Y:S01]  /*c6f0*/  HMMA.16816.F32 R104, R4, R20, R104 ;  /* 0x000000140468723c */ /* 0x002fe20000001868 */
[----:B------:R-:W-:-:S05]  /*c700*/  IMAD.MOV.U32 R141, RZ, RZ, R165 ;  /* 0x000000ffff8d7224 */ /* 0x000fca00078e00a5 */
[-C--:B------:R-:W-:Y:S06]  /*c710*/  HMMA.16816.F32 R108, R4, R22.reuse, R108 ;  /* 0x00000016046c723c */ /* 0x080fec000000186c */
[----:B------:R-:W-:Y:S06]  /*c720*/  HMMA.16816.F32 R84, R8, R22, R84 ;  /* 0x000000160854723c */ /* 0x000fec0000001854 */
[C---:B--2---:R-:W-:Y:S06]  /*c730*/  HMMA.16816.F32 R112, R4.reuse, R24, R80 ;  /* 0x000000180470723c */ /* 0x044fec0000001850 */
[C---:B------:R-:W-:Y:S06]  /*c740*/  HMMA.16816.F32 R100, R4.reuse, R26, R92 ;  /* 0x0000001a0464723c */ /* 0x040fec000000185c */
[C---:B---3--:R-:W-:Y:S06]  /*c750*/  HMMA.16816.F32 R120, R4.reuse, R16, R120 ;  /* 0x000000100478723c */ /* 0x048fec0000001878 */
[----:B------:R-:W-:Y:S07]  /*c760*/  HMMA.16816.F32 R124, R4, R18, R124 ;  /* 0x00000012047c723c */ /* 0x000fee000000187c */
[----:B------:R-:W-:-:S02]  /*c770*/  MOV R5, R140 ;  /* 0x0000008c00057202 */ /* 0x000fc40000000f00 */
        /* <DEDUP_REMOVED lines=8> */
[----:B------:R-:W-:Y:S02]  /*c800*/  MOV R141, R158 ;  /* 0x0000009e008d7202 */ /* 0x000fe40000000f00 */
[----:B------:R-:W-:-:S02]  /*c810*/  MOV R143, R159 ;  /* 0x0000009f008f7202 */ /* 0x000fc40000000f00 */
[----:B------:R-:W-:Y:S01]  /*c820*/  MOV R185, R222 ;  /* 0x000000de00b97202 */ /* 0x000fe20000000f00 */
[C---:B------:R-:W-:Y:S01]  /*c830*/  HMMA.16816.F32 R92, R8.reuse, R20, R132 ;  /* 0x00000014085c723c */ /* 0x040fe20000001884 */
[----:B------:R-:W-:Y:S01]  /*c840*/  MOV R158, R169 ;  /* 0x000000a9009e7202 */ /* 0x000fe20000000f00 */
[----:B------:R1:W-:Y:S01]  /*c850*/  MUFU.EX2 R222, R2 ;  /* 0x0000000200de7308 */ /* 0x0003e20000000800 */
[----:B------:R-:W2:Y:S01]  /*c860*/  LDSM.16.MT88.4 R20, [R229+0xd000] ;  /* 0x00d00000e514783b */ /* 0x000ea20000004200 */
[----:B------:R-:W-:Y:S02]  /*c870*/  MOV R169, R171 ;  /* 0x000000ab00a97202 */ /* 0x000fe40000000f00 */
[----:B------:R-:W-:Y:S01]  /*c880*/  HMMA.16816.F32 R80, R8, R16, R40 ;  /* 0x000000100850723c */ /* 0x000fe20000001828 */
[----:B------:R-:W-:Y:S02]  /*c890*/  MOV R171, R189 ;  /* 0x000000bd00ab7202 */ /* 0x000fe40000000f00 */
[----:B------:R-:W-:-:S03]  /*c8a0*/  MOV R189, R184 ;  /* 0x000000b800bd7202 */ /* 0x000fc60000000f00 */
[----:B------:R-:W-:Y:S01]  /*c8b0*/  HMMA.16816.F32 R36, R8, R18, R36 ;  /* 0x000000120824723c */ /* 0x000fe20000001824 */
[----:B------:R-:W3:Y:S01]  /*c8c0*/  LDSM.16.MT88.4 R16, [R230+0xd000] ;  /* 0x00d00000e610783b */ /* 0x000ee20000004200 */
[----:B-1----:R-:W-:Y:S01]  /*c8d0*/  FFMA.FTZ R2, R5, UR22, -R12 ;  /* 0x0000001605027c23 */ /* 0x002fe2000801080c */
[----:B------:R-:W-:Y:S01]  /*c8e0*/  IMAD.MOV.U32 R5, RZ, RZ, R140 ;  /* 0x000000ffff057224 */ /* 0x000fe200078e008c */
[----:B------:R-:W-:Y:S02]  /*c8f0*/  MOV R140, R143 ;  /* 0x0000008f008c7202 */ /* 0x000fe40000000f00 */
[----:B------:R-:W-:Y:S01]  /*c900*/  MOV R143, R157 ;  /* 0x0000009d008f7202 */ /* 0x000fe20000000f00 */
[----:B------:R-:W-:Y:S01]  /*c910*/  IMAD.MOV.U32 R157, RZ, RZ, R158 ;  /* 0x000000ffff9d7224 */ /* 0x000fe200078e009e */
[----:B------:R-:W-:Y:S02]  /*c920*/  MOV R158, R168 ;  /* 0x000000a8009e7202 */ /* 0x000fe40000000f00 */
[----:B------:R-:W-:-:S02]  /*c930*/  MOV R184, R219 ;  /* 0x000000db00b87202 */ /* 0x000fc40000000f00 */
[----:B------:R-:W-:Y:S01]  /*c940*/  MOV R168, R169 ;  /* 0x000000a900a87202 */ /* 0x000fe20000000f00 */
[----:B------:R-:W-:Y:S01]  /*c950*/  MUFU.EX2 R142, R30 ;  /* 0x0000001e008e7308 */ /* 0x000fe20000000800 */
[----:B------:R-:W-:Y:S01]  /*c960*/  MOV R169, R170 ;  /* 0x000000aa00a97202 */ /* 0x000fe20000000f00 */
[----:B------:R-:W-:Y:S02]  /*c970*/  IMAD.MOV.U32 R170, RZ, RZ, R171 ;  /* 0x000000ffffaa7224 */ /* 0x000fe400078e00ab */
[----:B------:R-:W-:Y:S01]  /*c980*/  FFMA.FTZ R4, R6, UR22, -R12 ;  /* 0x0000001606047c23 */ /* 0x000fe2000801080c */
[----:B------:R-:W-:Y:S02]  /*c990*/  MOV R171, R188 ;  /* 0x000000bc00ab7202 */ /* 0x000fe40000000f00 */
[----:B------:R-:W-:Y:S01]  /*c9a0*/  MOV R6, R7 ;  /* 0x0000000700067202 */ /* 0x000fe20000000f00 */
[----:B------:R1:W-:Y:S01]  /*c9b0*/  MUFU.EX2 R30, R0 ;  /* 0x00000000001e7308 */ /* 0x0003e20000000800 */
[----:B------:R-:W-:Y:S01]  /*c9c0*/  MOV R188, R189 ;  /* 0x000000bd00bc7202 */ /* 0x000fe20000000f00 */
[----:B------:R-:W-:Y:S01]  /*c9d0*/  IMAD.MOV.U32 R189, RZ, RZ, R184 ;  /* 0x000000ffffbd7224 */ /* 0x000fe200078e00b8 */
[----:B------:R-:W-:-:S02]  /*c9e0*/  MOV R3, R167 ;  /* 0x000000a700037202 */ /* 0x000fc40000000f00 */
[----:B------:R-:W-:Y:S01]  /*c9f0*/  MOV R184, R186 ;  /* 0x000000ba00b87202 */ /* 0x000fe20000000f00 */
[----:B------:R-:W-:Y:S01]  /*ca00*/  IMAD.MOV.U32 R186, RZ, RZ, R216 ;  /* 0x000000ffffba7224 */ /* 0x000fe200078e00d8 */
[----:B------:R-:W-:Y:S01]  /*ca10*/  MOV R7, R141 ;  /* 0x0000008d00077202 */ /* 0x000fe20000000f00 */
[----:B------:R-:W4:Y:S01]  /*ca20*/  MUFU.EX2 R32, R32 ;  /* 0x0000002000207308 */ /* 0x000f220000000800 */
[----:B------:R-:W-:Y:S01]  /*ca30*/  IMAD.MOV.U32 R209, RZ, RZ, R119 ;  /* 0x000000ffffd17224 */ /* 0x000fe200078e0077 */
[----:B------:R-:W-:Y:S01]  /*ca40*/  MOV R208, R118 ;  /* 0x0000007600d07202 */ /* 0x000fe20000000f00 */
[--C-:B------:R-:W-:Y:S01]  /*ca50*/  FFMA.FTZ R3, R3, UR22, -R12.reuse ;  /* 0x0000001603037c23 */ /* 0x100fe2000801080c */
[----:B------:R-:W-:Y:S01]  /*ca60*/  MOV R167, R117 ;  /* 0x0000007500a77202 */ /* 0x000fe20000000f00 */
[----:B-1----:R-:W-:Y:S01]  /*ca70*/  FFMA.FTZ R0, R156, UR22, -R12 ;  /* 0x000000169c007c23 */ /* 0x002fe2000801080c */
[----:B------:R-:W-:Y:S03]  /*ca80*/  HMMA.16816.F32 R116, R8, R24, R152 ;  /* 0x000000180874723c */ /* 0x000fe60000001898 */
[----:B------:R1:W-:Y:S08]  /*ca90*/  MUFU.EX2 R216, R0 ;  /* 0x0000000000d87308 */ /* 0x0003f00000000800 */
[----:B------:R-:W-:Y:S01]  /*caa0*/  MUFU.EX2 R153, R34 ;  /* 0x0000002200997308 */ /* 0x000fe20000000800 */
[----:B-1----:R-:W-:-:S07]  /*cab0*/  FADD.FTZ R0, R6, R5 ;  /* 0x0000000506007221 */ /* 0x002fce0000010000 */
[----:B------:R-:W1:Y:S01]  /*cac0*/  MUFU.EX2 R165, R33 ;  /* 0x0000002100a57308 */ /* 0x000e620000000800 */
[----:B------:R-:W-:Y:S01]  /*cad0*/  FADD.FTZ R5, R218, R7 ;  /* 0x00000007da057221 */ /* 0x000fe20000010000 */
[----:B------:R-:W-:-:S06]  /*cae0*/  FADD.FTZ R134, R217, R0 ;  /* 0x00000000d9867221 */ /* 0x000fcc0000010000 */
[----:B------:R-:W-:Y:S08]  /*caf0*/  MUFU.EX2 R31, R31 ;  /* 0x0000001f001f7308 */ /* 0x000ff00000000800 */
[----:B------:R4:W2:Y:S08]  /*cb00*/  MUFU.EX2 R25, R29 ;  /* 0x0000001d00197308 */ /* 0x0008b00000000800 */
[----:B------:R-:W-:Y:S08]  /*cb10*/  MUFU.EX2 R28, R28 ;  /* 0x0000001c001c7308 */ /* 0x000ff00000000800 */
[----:B------:R-:W3:Y:S08]  /*cb20*/  MUFU.EX2 R159, R15 ;  /* 0x0000000f009f7308 */ /* 0x000ef00000000800 */
[----:B------:R-:W3:Y:S08]  /*cb30*/  MUFU.EX2 R219, R14 ;  /* 0x0000000e00db7308 */ /* 0x000ef00000000800 */
[----:B------:R-:W-:Y:S08]  /*cb40*/  MUFU.EX2 R156, R13 ;  /* 0x0000000d009c7308 */ /* 0x000ff00000000800 */
[----:B------:R-:W3:Y:S08]  /*cb50*/  MUFU.EX2 R218, R2 ;  /* 0x0000000200da7308 */ /* 0x000ef00000000800 */
[----:B------:R1:W-:Y:S08]  /*cb60*/  MUFU.EX2 R217, R3 ;  /* 0x0000000300d97308 */ /* 0x0003f00000000800 */
[----:B------:R3:W3:Y:S01]  /*cb70*/  MUFU.EX2 R132, R4 ;  /* 0x0000000400847308 */ /* 0x0006e20000000800 */
[----:B----4-:R-:W-:Y:S01]  /*cb80*/  MOV R29, R32 ;  /* 0x00000020001d7202 */ /* 0x010fe20000000f00 */
[----:B------:R-:W-:Y:S01]  /*cb90*/  HMMA.16816.F32 R96, R8, R26, R96 ;  /* 0x0000001a0860723c */ /* 0x000fe20000001860 */
[----:B------:R-:W-:-:S02]  /*cba0*/  MOV R141, R190 ;  /* 0x000000be008d7202 */ /* 0x000fc40000000f00 */
[----:B-1----:R-:W-:-:S04]  /*cbb0*/  MOV R3, R142 ;  /* 0x0000008e00037202 */ /* 0x002fc80000000f00 */
[----:B------:R-:W-:Y:S02]  /*cbc0*/  F2FP.F16.F32.PACK_AB R8, R165, R153 ;  /* 0x00000099a508723e */ /* 0x000fe400000000ff */
[----:B--2---:R-:W-:Y:S02]  /*cbd0*/  F2FP.F16.F32.PACK_AB R9, R25, R3 ;  /* 0x000000031909723e */ /* 0x004fe400000000ff */
[----:B------:R-:W-:Y:S02]  /*cbe0*/  F2FP.F16.F32.PACK_AB R10, R31, R29 ;  /* 0x0000001d1f0a723e */ /* 0x000fe400000000ff */
[----:B---3--:R-:W-:Y:S01]  /*cbf0*/  F2FP.F16.F32.PACK_AB R11, R159, R28 ;  /* 0x0000001c9f0b723e */ /* 0x008fe200000000ff */
[----:B------:R-:W-:Y:S01]  /*cc00*/  FADD.FTZ R0, R143, R5 ;  /* 0x000000058f007221 */ /* 0x000fe20000010000 */
[----:B------:R-:W-:Y:S02]  /*cc10*/  MOV R190, R185 ;  /* 0x000000b900be7202 */ /* 0x000fe40000000f00 */
[----:B------:R-:W-:-:S02]  /*cc20*/  MOV R185, R187 ;  /* 0x000000bb00b97202 */ /* 0x000fc40000000f00 */
[----:B------:R-:W-:Y:S02]  /*cc30*/  F2FP.F16.F32.PACK_AB R4, R222, R219 ;  /* 0x000000dbde04723e */ /* 0x000fe400000000ff */
[----:B------:R-:W-:Y:S02]  /*cc40*/  F2FP.F16.F32.PACK_AB R5, R218, R216 ;  /* 0x000000d8da05723e */ /* 0x000fe400000000ff */
[----:B------:R-:W-:Y:S02]  /*cc50*/  F2FP.F16.F32.PACK_AB R6, R156, R30 ;  /* 0x0000001e9c06723e */ /* 0x000fe400000000ff */
[----:B------:R-:W-:Y:S01]  /*cc60*/  F2FP.F16.F32.PACK_AB R7, R132, R217 ;  /* 0x000000d98407723e */ /* 0x000fe200000000ff */
[----:B------:R-:W-:Y:S01]  /*cc70*/  IMAD.MOV.U32 R155, RZ, RZ, R158 ;  /* 0x000000ffff9b7224 */ /* 0x000fe200078e009e */
[----:B------:R-:W-:Y:S01]  /*cc80*/  MOV R187, R35 ;  /* 0x0000002300bb7202 */ /* 0x000fe20000000f00 */
[----:B------:R-:W-:Y:S01]  /*cc90*/  HMMA.16816.F32 R40, R8, R22, R60 ;  /* 0x000000160828723c */ /* 0x000fe2000000183c */
[----:B------:R-:W-:Y:S01]  /*cca0*/  MOV R154, R157 ;  /* 0x0000009d009a7202 */ /* 0x000fe20000000f00 */
[--C-:B------:R-:W-:Y:S01]  /*ccb0*/  FFMA.FTZ R34, R226, UR22, -R12.reuse ;  /* 0x00000016e2227c23 */ /* 0x100fe2000801080c */
[----:B------:R-:W-:Y:S01]  /*ccc0*/  MOV R158, R188 ;  /* 0x000000bc009e7202 */ /* 0x000fe20000000f00 */
[----:B------:R-:W-:Y:S01]  /*ccd0*/  FFMA.FTZ R33, R227, UR22, -R12 ;  /* 0x00000016e3217c23 */ /* 0x000fe2000801080c */
[----:B------:R-:W-:-:S02]  /*cce0*/  MOV R157, R189 ;  /* 0x000000bd009d7202 */ /* 0x000fc40000000f00 */
[----:B------:R-:W-:Y:S01]  /*ccf0*/  MOV R152, R190 ;  /* 0x000000be00987202 */ /* 0x000fe20000000f00 */
[----:B------:R-:W-:Y:S01]  /*cd00*/  IMAD.MOV.U32 R60, RZ, RZ, R191 ;  /* 0x000000ffff3c7224 */ /* 0x000fe200078e00bf */
[----:B------:R-:W-:Y:S01]  /*cd10*/  MOV R188, R184 ;  /* 0x000000b800bc7202 */ /* 0x000fe20000000f00 */
[----:B------:R-:W-:Y:S01]  /*cd20*/  IMAD.MOV.U32 R191, RZ, RZ, R187 ;  /* 0x000000ffffbf7224 */ /* 0x000fe200078e00bb */
[----:B------:R-:W-:Y:S01]  /*cd30*/  MOV R189, R185 ;  /* 0x000000b900bd7202 */ /* 0x000fe20000000f00 */
[--C-:B------:R-:W-:Y:S01]  /*cd40*/  FFMA.FTZ R32, R225, UR22, -R12.reuse ;  /* 0x00000016e1207c23 */ /* 0x100fe2000801080c */
[----:B------:R-:W-:Y:S01]  /*cd50*/  MOV R190, R186 ;  /* 0x000000ba00be7202 */ /* 0x000fe20000000f00 */
[----:B------:R-:W-:Y:S01]  /*cd60*/  FFMA.FTZ R35, R224, UR22, -R12 ;  /* 0x00000016e0237c23 */ /* 0x000fe2000801080c */
[----:B------:R-:W-:Y:S01]  /*cd70*/  FADD.FTZ R2, R140, R45 ;  /* 0x0000002d8c027221 */ /* 0x000fe20000010000 */
[----:B------:R-:W-:Y:S01]  /*cd80*/  FADD.FTZ R135, R141, R44 ;  /* 0x0000002c8d877221 */ /* 0x000fe20000010000 */
[----:B------:R-:W-:Y:S01]  /*cd90*/  HMMA.16816.F32 R184, R4, R16, R68 ;  /* 0x0000001004b8723c */ /* 0x000fe20000001844 */
[----:B------:R-:W-:Y:S01]  /*cda0*/  MOV R226, R154 ;  /* 0x0000009a00e27202 */ /* 0x000fe20000000f00 */
[----:B------:R-:W1:Y:S01]  /*cdb0*/  LDSM.16.MT88.4 R12, [R232+0xd000] ;  /* 0x00d00000e80c783b */ /* 0x000e620000004200 */
[----:B------:R-:W-:Y:S01]  /*cdc0*/  MOV R227, R155 ;  /* 0x0000009b00e37202 */ /* 0x000fe20000000f00 */
[----:B------:R-:W-:Y:S01]  /*cdd0*/  IMAD.MOV.U32 R143, RZ, RZ, R171 ;  /* 0x000000ffff8f7224 */ /* 0x000fe200078e00ab */
[----:B------:R-:W-:Y:S01]  /*cde0*/  MOV R140, R168 ;  /* 0x000000a8008c7202 */ /* 0x000fe20000000f00 */
[----:B------:R-:W-:Y:S01]  /*cdf0*/  HMMA.16816.F32 R172, R8, R20, R172 ;  /* 0x0000001408ac723c */ /* 0x000fe200000018ac */
[----:B------:R-:W-:Y:S01]  /*ce00*/  MOV R141, R169 ;  /* 0x000000a9008d7202 */ /* 0x000fe20000000f00 */
[----:B------:R-:W-:Y:S01]  /*ce10*/  IMAD.MOV.U32 R154, RZ, RZ, R211 ;  /* 0x000000ffff9a7224 */ /* 0x000fe200078e00d3 */
[----:B------:R-:W-:-:S02]  /*ce20*/  MOV R142, R170 ;  /* 0x000000aa008e7202 */ /* 0x000fc40000000f00 */
[----:B------:R-:W-:Y:S01]  /*ce30*/  MOV R69, R208 ;  /* 0x000000d000457202 */ /* 0x000fe20000000f00 */
[----:B------:R-:W-:Y:S01]  /*ce40*/  HMMA.16816.F32 R176, R4, R20, R176 ;  /* 0x0000001404b0723c */ /* 0x000fe200000018b0 */
[----:B------:R-:W-:Y:S02]  /*ce50*/  MOV R70, R209 ;  /* 0x000000d100467202 */ /* 0x000fe40000000f00 */
[----:B------:R-:W-:-:S03]  /*ce60*/  MOV R155, R210 ;  /* 0x000000d2009b7202 */ /* 0x000fc60000000f00 */
[----:B------:R-:W-:Y:S01]  /*ce70*/  HMMA.16816.F32 R180, R4, R22, R180 ;  /* 0x0000001604b4723c */ /* 0x000fe200000018b4 */
[----:B------:R-:W2:Y:S05]  /*ce80*/  LDSM.16.MT88.4 R20, [R229+0xf000] ;  /* 0x00f00000e514783b */ /* 0x000eaa0000004200 */
[----:B------:R-:W-:Y:S06]  /*ce90*/  HMMA.16816.F32 R168, R8, R16, R76 ;  /* 0x0000001008a8723c */ /* 0x000fec000000184c */
[-C--:B------:R-:W-:Y:S06]  /*cea0*/  HMMA.16816.F32 R64, R4, R18.reuse, R64 ;  /* 0x000000120440723c */ /* 0x080fec0000001840 */
[----:B------:R-:W-:Y:S01]  /*ceb0*/  HMMA.16816.F32 R208, R8, R18, R56 ;  /* 0x0000001208d0723c */ /* 0x000fe20000001838 */
[----:B------:R-:W3:Y:S01]  /*cec0*/  LDSM.16.MT88.4 R16, [R230+0xf000] ;  /* 0x00f00000e610783b */ /* 0x000ee20000004200 */
[----:B------:R-:W-:Y:S01]  /*ced0*/  IMAD.MOV.U32 R225, RZ, RZ, R140 ;  /* 0x000000ffffe17224 */ /* 0x000fe200078e008c */
[----:B------:R-:W-:-:S02]  /*cee0*/  MOV R61, R141 ;  /* 0x0000008d003d7202 */ /* 0x000fc40000000f00 */
[----:B------:R-:W-:Y:S02]  /*cef0*/  MOV R62, R142 ;  /* 0x0000008e003e7202 */ /* 0x000fe40000000f00 */
[----:B------:R-:W-:Y:S02]  /*cf00*/  MOV R63, R143 ;  /* 0x0000008f003f7202 */ /* 0x000fe40000000f00 */
[----:B-1----:R-:W-:Y:S01]  /*cf10*/  HMMA.16816.F32 R140, R8, R14, R72 ;  /* 0x0000000e088c723c */ /* 0x002fe20000001848 */
[----:B------:R-:W-:Y:S02]  /*cf20*/  IMAD.MOV.U32 R68, RZ, RZ, R158 ;  /* 0x000000ffff447224 */ /* 0x000fe400078e009e */
[----:B------:R-:W-:Y:S01]  /*cf30*/  FADD.FTZ R133, R235, R2 ;  /* 0x00000002eb857221 */ /* 0x000fe20000010000 */
[----:B------:R-:W-:Y:S01]  /*cf40*/  MOV R71, R25 ;  /* 0x0000001900477202 */ /* 0x000fe20000000f00 */
[----:B------:R-:W-:Y:S01]  /*cf50*/  IMAD.MOV.U32 R224, RZ, RZ, R167 ;  /* 0x000000ffffe07224 */ /* 0x000fe200078e00a7 */
[----:B------:R-:W-:Y:S01]  /*cf60*/  MOV R158, R212 ;  /* 0x000000d4009e7202 */ /* 0x000fe20000000f00 */
[----:B------:R-:W1:Y:S01]  /*cf70*/  LDSM.16.MT88.4 R24, [R231+0xd000] ;  /* 0x00d00000e718783b */ /* 0x000e620000004200 */
[----:B------:R-:W-:Y:S01]  /*cf80*/  MOV R212, R166 ;  /* 0x000000a600d47202 */ /* 0x000fe20000000f00 */
[C---:B--2---:R-:W-:Y:S06]  /*cf90*/  HMMA.16816.F32 R72, R4.reuse, R20, R88 ;  /* 0x000000140448723c */ /* 0x044fec0000001858 */
[----:B------:R-:W-:Y:S01]  /*cfa0*/  HMMA.16816.F32 R76, R4, R22, R128 ;  /* 0x00000016044c723c */ /* 0x000fe20000001880 */
[----:B------:R-:W-:Y:S01]  /*cfb0*/  MOV R2, R165 ;  /* 0x000000a500027202 */ /* 0x000fe20000000f00 */
[----:B------:R-:W-:Y:S01]  /*cfc0*/  MUFU.EX2 R223, R223 ;  /* 0x000000df00df7308 */ /* 0x000fe20000000800 */
[----:B------:R-:W-:Y:S01]  /*cfd0*/  MOV R59, R164 ;  /* 0x000000a4003b7202 */ /* 0x000fe20000000f00 */
[----:B------:R2:W5:Y:S03]  /*cfe0*/  LDL.LU R235, [R1+0x7c] ;  /* 0x00007c0001eb7983 */ /* 0x0005660000300800 */
[----:B------:R-:W-:-:S02]  /*cff0*/  MOV R129, R29 ;  /* 0x0000001d00817202 */ /* 0x000fc40000000f00 */
[----:B------:R-:W-:Y:S01]  /*d000*/  MOV R128, R28 ;  /* 0x0000001c00807202 */ /* 0x000fe20000000f00 */
[----:B---3--:R-:W-:Y:S07]  /*d010*/  HMMA.16816.F32 R88, R4, R16, R112 ;  /* 0x000000100458723c */ /* 0x008fee0000001870 */
[----:B------:R-:W-:Y:S01]  /*d020*/  IMAD.MOV.U32 R115, RZ, RZ, R30 ;  /* 0x000000ffff737224 */ /* 0x000fe200078e001e */
[----:B------:R-:W-:Y:S02]  /*d030*/  MOV R114, R31 ;  /* 0x0000001f00727202 */ /* 0x000fe40000000f00 */
[----:B------:R-:W3:Y:S01]  /*d040*/  LDSM.16.MT88.4 R28, [R231+0xf000] ;  /* 0x00f00000e71c783b */ /* 0x000ee20000004200 */
[-C--:B------:R-:W-:Y:S06]  /*d050*/  HMMA.16816.F32 R164, R8, R12.reuse, R52 ;  /* 0x0000000c08a4723c */ /* 0x080fec0000001834 */
[C---:B------:R-:W-:Y:S06]  /*d060*/  HMMA.16816.F32 R48, R4.reuse, R12, R48 ;  /* 0x0000000c0430723c */ /* 0x040fec0000001830 */
[----:B------:R-:W-:Y:S01]  /*d070*/  HMMA.16816.F32 R196, R4, R14, R196 ;  /* 0x0000000e04c4723c */ /* 0x000fe200000018c4 */
[----:B------:R-:W4:Y:S01]  /*d080*/  LDSM.16.MT88.4 R12, [R232+0xf000] ;  /* 0x00f00000e80c783b */ /* 0x000f220000004200 */
[----:B------:R-:W-:-:S02]  /*d090*/  MOV R113, R46 ;  /* 0x0000002e00717202 */ /* 0x000fc40000000f00 */
[----:B------:R-:W-:Y:S02]  /*d0a0*/  MOV R112, R47 ;  /* 0x0000002f00707202 */ /* 0x000fe40000000f00 */
[----:B------:R-:W-:Y:S01]  /*d0b0*/  HMMA.16816.F32 R44, R4, R18, R100 ;  /* 0x00000012042c723c */ /* 0x000fe20000001864 */
[----:B------:R-:W-:-:S06]  /*d0c0*/  MOV R130, R60 ;  /* 0x0000003c00827202 */ /* 0x000fcc0000000f00 */
[----:B------:R-:W-:Y:S01]  /*d0d0*/  MOV R101, R69 ;  /* 0x0000004500657202 */ /* 0x000fe20000000f00 */
[----:B-1----:R-:W-:Y:S01]  /*d0e0*/  HMMA.16816.F32 R200, R4, R24, R200 ;  /* 0x0000001804c8723c */ /* 0x002fe200000018c8 */
[----:B------:R-:W-:Y:S01]  /*d0f0*/  MOV R100, R70 ;  /* 0x0000004600647202 */ /* 0x000fe20000000f00 */
[----:B------:R-:W-:Y:S01]  /*d100*/  IMAD.MOV.U32 R103, RZ, RZ, R59 ;  /* 0x000000ffff677224 */ /* 0x000fe200078e003b */
[----:B------:R-:W-:-:S03]  /*d110*/  MOV R102, R68 ;  /* 0x0000004400667202 */ /* 0x000fc60000000f00 */
[C---:B------:R-:W-:Y:S06]  /*d120*/  HMMA.16816.F32 R204, R4.reuse, R26, R204 ;  /* 0x0000001a04cc723c */ /* 0x040fec00000018cc */
[----:B---3--:R-:W-:Y:S07]  /*d130*/  HMMA.16816.F32 R52, R4, R30, R124 ;  /* 0x0000001e0434723c */ /* 0x008fee000000187c */
[----:B------:R-:W-:Y:S01]  /*d140*/  IMAD.MOV.U32 R127, RZ, RZ, R63 ;  /* 0x000000ffff7f7224 */ /* 0x000fe200078e003f */
[----:B------:R-:W-:Y:S01]  /*d150*/  HMMA.16816.F32 R160, R8, R24, R160 ;  /* 0x0000001808a0723c */ /* 0x000fe200000018a0 */
[----:B------:R-:W-:-:S02]  /*d160*/  MOV R125, R61 ;  /* 0x0000003d007d7202 */ /* 0x000fc40000000f00 */
[----:B------:R-:W-:-:S03]  /*d170*/  MOV R126, R62 ;  /* 0x0000003e007e7202 */ /* 0x000fc60000000f00 */
[----:B------:R-:W-:Y:S01]  /*d180*/  HMMA.16816.F32 R24, R8, R26, R148 ;  /* 0x0000001a0818723c */ /* 0x000fe20000001894 */
[----:B------:R-:W-:-:S05]  /*d190*/  MOV R124, R112 ;  /* 0x00000070007c7202 */ /* 0x000fca0000000f00 */
[----:B----4-:R-:W-:Y:S01]  /*d1a0*/  HMMA.16816.F32 R104, R4, R12, R104 ;  /* 0x0000000c0468723c */ /* 0x010fe20000001868 */
[----:B------:R-:W-:Y:S02]  /*d1b0*/  MOV R150, R127 ;  /* 0x0000007f00967202 */ /* 0x000fe40000000f00 */
[----:B------:R-:W-:-:S03]  /*d1c0*/  MOV R151, R100 ;  /* 0x0000006400977202 */ /* 0x000fc60000000f00 */
[----:B------:R-:W-:Y:S01]  /*d1d0*/  HMMA.16816.F32 R108, R4, R14, R108 ;  /* 0x0000000e046c723c */ /* 0x000fe2000000186c */
[----:B------:R-:W-:-:S05]  /*d1e0*/  MOV R149, R150 ;  /* 0x0000009600957202 */ /* 0x000fca0000000f00 */
[----:B------:R-:W-:Y:S01]  /*d1f0*/  HMMA.16816.F32 R120, R4, R28, R120 ;  /* 0x0000001c0478723c */ /* 0x000fe20000001878 */
[----:B------:R-:W-:Y:S02]  /*d200*/  MOV R127, R158 ;  /* 0x0000009e007f7202 */ /* 0x000fe40000000f00 */
[----:B------:R-:W-:-:S03]  /*d210*/  MOV R112, R156 ;  /* 0x0000009c00707202 */ /* 0x000fc60000000f00 */
[----:B------:R-:W-:Y:S01]  /*d220*/  HMMA.16816.F32 R60, R8, R22, R136 ;  /* 0x00000016083c723c */ /* 0x000fe20000001888 */
[----:B------:R-:W-:Y:S01]  /*d230*/  IMAD.MOV.U32 R5, RZ, RZ, R101 ;  /* 0x000000ffff057224 */ /* 0x000fe200078e0065 */
[----:B------:R-:W-:Y:S01]  /*d240*/  MOV R6, R102 ;  /* 0x0000006600067202 */ /* 0x000fe20000000f00 */
[----:B------:R1:W3:Y:S01]  /*d250*/  MUFU.EX2 R139, R125 ;  /* 0x0000007d008b7308 */ /* 0x0002e20000000800 */
[----:B------:R-:W-:Y:S02]  /*d260*/  MOV R4, R126 ;  /* 0x0000007e00047202 */ /* 0x000fe40000000f00 */
[----:B------:R-:W-:Y:S02]  /*d270*/  MOV R7, R103 ;  /* 0x0000006700077202 */ /* 0x000fe40000000f00 */
[----:B------:R-:W-:Y:S02]  /*d280*/  MOV R126, R157 ;  /* 0x0000009d007e7202 */ /* 0x000fe40000000f00 */
[----:B------:R-:W-:-:S02]  /*d290*/  MOV R150, R151 ;  /* 0x0000009700967202 */ /* 0x000fc40000000f00 */
[----:B------:R-:W-:Y:S01]  /*d2a0*/  MOV R151, R5 ;  /* 0x0000000500977202 */ /* 0x000fe20000000f00 */
[----:B------:R-:W-:Y:S01]  /*d2b0*/  IMAD.MOV.U32 R5, RZ, RZ, R6 ;  /* 0x000000ffff057224 */ /* 0x000fe200078e0006 */
[----:B------:R-:W-:Y:S01]  /*d2c0*/  MOV R6, R7 ;  /* 0x0000000700067202 */ /* 0x000fe20000000f00 */
[----:B------:R-:W-:Y:S02]  /*d2d0*/  IMAD.MOV.U32 R148, RZ, RZ, R149 ;  /* 0x000000ffff947224 */ /* 0x000fe400078e0095 */
[----:B-1----:R-:W-:Y:S02]  /*d2e0*/  IMAD.MOV.U32 R125, RZ, RZ, R113 ;  /* 0x000000ffff7d7224 */ /* 0x002fe400078e0071 */
[----:B------:R-:W-:Y:S02]  /*d2f0*/  IMAD.MOV.U32 R113, RZ, RZ, R159 ;  /* 0x000000ffff717224 */ /* 0x000fe400078e009f */
[----:B------:R-:W1:Y:S01]  /*d300*/  LDSM.16.MT88.4 R156, [R229+0xd800] ;  /* 0x00d80000e59c783b */ /* 0x000e620000004200 */
[----:B------:R-:W-:-:S02]  /*d310*/  MOV R7, R124 ;  /* 0x0000007c00077202 */ /* 0x000fc40000000f00 */
[----:B------:R-:W-:Y:S01]  /*d320*/  MOV R124, R125 ;  /* 0x0000007d007c7202 */ /* 0x000fe20000000f00 */
[----:B------:R-:W-:Y:S01]  /*d330*/  IMAD.MOV.U32 R125, RZ, RZ, R126 ;  /* 0x000000ffff7d7224 */ /* 0x000fe200078e007e */
[----:B------:R-:W-:Y:S01]  /*d340*/  MOV R149, R150 ;  /* 0x0000009600957202 */ /* 0x000fe20000000f00 */
[----:B------:R-:W-:Y:S01]  /*d350*/  IMAD.MOV.U32 R131, RZ, RZ, R71 ;  /* 0x000000ffff837224 */ /* 0x000fe200078e0047 */
[----:B------:R-:W-:Y:S01]  /*d360*/  MOV R150, R151 ;  /* 0x0000009700967202 */ /* 0x000fe20000000f00 */
[----:B------:R-:W-:Y:S01]  /*d370*/  HMMA.16816.F32 R68, R8, R20, R144 ;  /* 0x000000140844723c */ /* 0x000fe20000001890 */
[----:B------:R-:W-:Y:S02]  /*d380*/  MOV R126, R127 ;  /* 0x0000007f007e7202 */ /* 0x000fe40000000f00 */
[----:B------:R-:W-:Y:S01]  /*d390*/  MOV R151, R5 ;  /* 0x0000000500977202 */ /* 0x000fe20000000f00 */
[----:B------:R-:W-:Y:S01]  /*d3a0*/  IMAD.MOV.U32 R5, RZ, RZ, R6 ;  /* 0x000000ffff057224 */ /* 0x000fe200078e0006 */
[----:B------:R-:W-:-:S02]  /*d3b0*/  MOV R127, R112 ;  /* 0x00000070007f7202 */ /* 0x000fc40000000f00 */
[----:B------:R-:W-:Y:S01]  /*d3c0*/  MOV R112, R113 ;  /* 0x0000007100707202 */ /* 0x000fe20000000f00 */
        /* <DEDUP_REMOVED lines=10> */
[----:B------:R-:W-:Y:S02]  /*d470*/  MOV R150, R151 ;  /* 0x0000009700967202 */ /* 0x000fe40000000f00 */
[----:B------:R-:W-:Y:S01]  /*d480*/  MOV R128, R129 ;  /* 0x0000008100807202 */ /* 0x000fe20000000f00 */
        /* <DEDUP_REMOVED lines=8> */
[----:B------:R-:W-:Y:S01]  /*d510*/  IMAD.MOV.U32 R113, RZ, RZ, R114 ;  /* 0x000000ffff717224 */ /* 0x000fe200078e0072 */
[----:B------:R-:W-:Y:S01]  /*d520*/  MOV R6, R7 ;  /* 0x0000000700067202 */ /* 0x000fe20000000f00 */
[----:B------:R-:W-:Y:S01]  /*d530*/  HMMA.16816.F32 R20, R8, R18, R96 ;  /* 0x000000120814723c */ /* 0x000fe20000001860 */
[----:B------:R-:W-:Y:S01]  /*d540*/  MOV R7, R124 ;  /* 0x0000007c00077202 */ /* 0x000fe20000000f00 */
[----:B------:R-:W-:Y:S01]  /*d550*/  MUFU.EX2 R221, R221 ;  /* 0x000000dd00dd7308 */ /* 0x000fe20000000800 */
[----:B------:R-:W-:-:S03]  /*d560*/  MOV R131, R2 ;  /* 0x0000000200837202 */ /* 0x000fc60000000f00 */
[----:B------:R-:W-:Y:S01]  /*d570*/  HMMA.16816.F32 R36, R8, R30, R36 ;  /* 0x0000001e0824723c */ /* 0x000fe20000001824 */
[----:B------:R-:W-:-:S03]  /*d580*/  MOV R114, R115 ;  /* 0x0000007300727202 */ /* 0x000fc60000000f00 */
[----:B------:R-:W-:Y:S01]  /*d590*/  MUFU.EX2 R212, R212 ;  /* 0x000000d400d47308 */ /* 0x000fe20000000800 */
[----:B------:R-:W-:Y:S01]  /*d5a0*/  MOV R124, R125 ;  /* 0x0000007d007c7202 */ /* 0x000fe20000000f00 */
[----:B------:R-:W-:Y:S01]  /*d5b0*/  HMMA.16816.F32 R100, R8, R12, R92 ;  /* 0x0000000c0864723c */ /* 0x000fe2000000185c */
[----:B------:R-:W-:Y:S01]  /*d5c0*/  MOV R115, R128 ;  /* 0x0000008000737202 */ /* 0x000fe20000000f00 */
[----:B------:R-:W-:Y:S01]  /*d5d0*/  IMAD.MOV.U32 R125, RZ, RZ, R126 ;  /* 0x000000ffff7d7224 */ /* 0x000fe200078e007e */
[----:B------:R-:W-:-:S03]  /*d5e0*/  MOV R2, R3 ;  /* 0x0000000300027202 */ /* 0x000fc60000000f00 */
[----:B------:R-:W-:Y:S01]  /*d5f0*/  MUFU.EX2 R215, R215 ;  /* 0x000000d700d77308 */ /* 0x000fe20000000800 */
[----:B------:R-:W-:Y:S01]  /*d600*/  HMMA.16816.F32 R16, R8, R14, R84 ;  /* 0x0000000e0810723c */ /* 0x000fe20000001854 */
[----:B------:R-:W-:Y:S01]  /*d610*/  MOV R128, R129 ;  /* 0x0000008100807202 */ /* 0x000fe20000000f00 */
[----:B------:R-:W-:Y:S01]  /*d620*/  IMAD.MOV.U32 R129, RZ, RZ, R130 ;  /* 0x000000ffff817224 */ /* 0x000fe200078e0082 */
[----:B------:R-:W-:-:S04]  /*d630*/  MOV R126, R127 ;  /* 0x0000007f007e7202 */ /* 0x000fc80000000f00 */
[----:B------:R-:W4:Y:S01]  /*d640*/  MUFU.EX2 R213, R213 ;  /* 0x000000d500d57308 */ /* 0x000f220000000800 */
[----:B------:R-:W-:Y:S01]  /*d650*/  HMMA.16816.F32 R116, R8, R28, R80 ;  /* 0x0000001c0874723c */ /* 0x000fe20000001850 */
[----:B------:R-:W-:-:S06]  /*d660*/  MOV R127, R112 ;  /* 0x00000070007f7202 */ /* 0x000fcc0000000f00 */
[----:B------:R-:W-:Y:S01]  /*d670*/  MUFU.EX2 R220, R220 ;  /* 0x000000dc00dc7308 */ /* 0x000fe20000000800 */
[----:B------:R-:W-:-:S07]  /*d680*/  MOV R130, R131 ;  /* 0x0000008300827202 */ /* 0x000fce0000000f00 */
[----:B------:R-:W-:Y:S01]  /*d690*/  MUFU.EX2 R214, R214 ;  /* 0x000000d600d67308 */ /* 0x000fe20000000800 */
[----:B------:R-:W-:Y:S01]  /*d6a0*/  MOV R112, R113 ;  /* 0x0000007100707202 */ /* 0x000fe20000000f00 */
[----:B------:R-:W-:-:S06]  /*d6b0*/  IMAD.MOV.U32 R113, RZ, RZ, R114 ;  /* 0x000000ffff717224 */ /* 0x000fcc00078e0072 */
[----:B------:R-:W-:Y:S01]  /*d6c0*/  MUFU.EX2 R138, R192 ;  /* 0x000000c0008a7308 */ /* 0x000fe20000000800 */
[----:B------:R-:W-:-:S07]  /*d6d0*/  MOV R131, R2 ;  /* 0x0000000200837202 */ /* 0x000fce0000000f00 */
[----:B------:R-:W2:Y:S01]  /*d6e0*/  MUFU.EX2 R136, R194 ;  /* 0x000000c200887308 */ /* 0x000ea20000000800 */
[----:B------:R-:W-:-:S07]  /*d6f0*/  MOV R114, R115 ;  /* 0x0000007300727202 */ /* 0x000fce0000000f00 */
[----:B------:R-:W-:Y:S01]  /*d700*/  MUFU.EX2 R137, R193 ;  /* 0x000000c100897308 */ /* 0x000fe20000000800 */
[----:B------:R-:W-:Y:S01]  /*d710*/  FADD.FTZ R2, R233, R0 ;  /* 0x00000000e9027221 */ /* 0x000fe20000010000 */
[----:B------:R-:W-:Y:S01]  /*d720*/  FADD.FTZ R4, R4, R135 ;  /* 0x0000008704047221 */ /* 0x000fe20000010000 */
[----:B------:R-:W-:Y:S05]  /*d730*/  LDSM.16.MT88.4 R96, [R230+0xf800] ;  /* 0x00f80000e660783b */ /* 0x000fea0000004200 */
[----:B------:R-:W-:Y:S01]  /*d740*/  MUFU.EX2 R15, R195 ;  /* 0x000000c3000f7308 */ /* 0x000fe20000000800 */
[----:B------:R-:W-:-:S07]  /*d750*/  MOV R115, R128 ;  /* 0x0000008000737202 */ /* 0x000fce0000000f00 */
[----:B------:R3:W-:Y:S08]  /*d760*/  MUFU.EX2 R12, R34 ;  /* 0x00000022000c7308 */ /* 0x0007f00000000800 */
[----:B------:R-:W1:Y:S08]  /*d770*/  MUFU.EX2 R13, R33 ;  /* 0x00000021000d7308 */ /* 0x000e700000000800 */
[----:B------:R-:W-:Y:S08]  /*d780*/  MUFU.EX2 R14, R32 ;  /* 0x00000020000e7308 */ /* 0x000ff00000000800 */
[----:B------:R-:W1:Y:S01]  /*d790*/  MUFU.EX2 R8, R35 ;  /* 0x0000002300087308 */ /* 0x000e620000000800 */
[----:B------:R-:W-:Y:S01]  /*d7a0*/  MOV R128, R129 ;  /* 0x0000008100807202 */ /* 0x000fe20000000f00 */
        /* <DEDUP_REMOVED lines=8> */
[----:B---3--:R-:W-:Y:S01]  /*d830*/  MOV R34, R127 ;  /* 0x0000007f00227202 */ /* 0x008fe20000000f00 */
[----:B------:R-:W-:Y:S01]  /*d840*/  FADD.FTZ R9, R124, R0 ;  /* 0x000000007c097221 */ /* 0x000fe20000010000 */
[----:B------:R-:W-:Y:S01]  /*d850*/  MOV R30, R128 ;  /* 0x00000080001e7202 */ /* 0x000fe20000000f00 */
[----:B------:R-:W-:Y:S01]  /*d860*/  IMAD.MOV.U32 R94, RZ, RZ, R131 ;  /* 0x000000ffff5e7224 */ /* 0x000fe200078e0083 */
[----:B------:R-:W-:Y:S01]  /*d870*/  MOV R11, R129 ;  /* 0x00000081000b7202 */ /* 0x000fe20000000f00 */
[----:B------:R-:W-:Y:S01]  /*d880*/  IMAD.MOV.U32 R133, RZ, RZ, R155 ;  /* 0x000000ffff857224 */ /* 0x000fe200078e009b */
[----:B------:R-:W-:-:S02]  /*d890*/  MOV R135, R130 ;  /* 0x0000008200877202 */ /* 0x000fc40000000f00 */
[----:B------:R-:W-:Y:S01]  /*d8a0*/  MOV R95, R152 ;  /* 0x00000098005f7202 */ /* 0x000fe20000000f00 */
[----:B------:R-:W-:Y:S01]  /*d8b0*/  FADD.FTZ R4, R148, R4 ;  /* 0x0000000494047221 */ /* 0x000fe20000010000 */
[----:B------:R-:W-:Y:S01]  /*d8c0*/  F2FP.F16.F32.PACK_AB R128, R223, R139 ;  /* 0x0000008bdf80723e */ /* 0x000fe200000000ff */
[----:B------:R-:W-:Y:S01]  /*d8d0*/  FADD.FTZ R2, R150, R2 ;  /* 0x0000000296027221 */ /* 0x000fe20000010000 */
[----:B----4-:R-:W-:Y:S01]  /*d8e0*/  F2FP.F16.F32.PACK_AB R129, R213, R215 ;  /* 0x000000d7d581723e */ /* 0x010fe200000000ff */
[----:B------:R-:W-:Y:S01]  /*d8f0*/  IMAD.MOV.U32 R31, RZ, RZ, R114 ;  /* 0x000000ffff1f7224 */ /* 0x000fe200078e0072 */
[----:B--2---:R-:W-:Y:S01]  /*d900*/  F2FP.F16.F32.PACK_AB R124, R136, R138 ;  /* 0x0000008a887c723e */ /* 0x004fe200000000ff */
[----:B------:R-:W2:Y:S01]  /*d910*/  LDSM.16.MT88.4 R144, [R231+0xd800] ;  /* 0x00d80000e790783b */ /* 0x000ea20000004200 */
[----:B-1----:R-:W-:Y:S02]  /*d920*/  F2FP.F16.F32.PACK_AB R125, R13, R12 ;  /* 0x0000000c0d7d723e */ /* 0x002fe400000000ff */
[----:B------:R-:W-:Y:S01]  /*d930*/  F2FP.F16.F32.PACK_AB R130, R212, R221 ;  /* 0x000000ddd482723e */ /* 0x000fe200000000ff */
[----:B------:R-:W-:Y:S01]  /*d940*/  LDSM.16.MT88.4 R80, [R229+0xf800] ;  /* 0x00f80000e550783b */ /* 0x000fe20000004200 */
[----:B------:R-:W-:-:S02]  /*d950*/  F2FP.F16.F32.PACK_AB R131, R214, R220 ;  /* 0x000000dcd683723e */ /* 0x000fc400000000ff */
[----:B------:R-:W-:Y:S01]  /*d960*/  F2FP.F16.F32.PACK_AB R126, R15, R137 ;  /* 0x000000890f7e723e */ /* 0x000fe200000000ff */
[----:B------:R1:W5:Y:S01]  /*d970*/  LDL.LU R234, [R1+0x78] ;  /* 0x0000780001ea7983 */ /* 0x0003620000300800 */
[----:B------:R-:W-:Y:S02]  /*d980*/  F2FP.F16.F32.PACK_AB R127, R8, R14 ;  /* 0x0000000e087f723e */ /* 0x000fe400000000ff */
[----:B------:R-:W-:Y:S02]  /*d990*/  MOV R134, R153 ;  /* 0x0000009900867202 */ /* 0x000fe40000000f00 */
[----:B------:R-:W-:Y:S01]  /*d9a0*/  MOV R35, R154 ;  /* 0x0000009a00237202 */ /* 0x000fe20000000f00 */
[----:B------:R-:W-:Y:S01]  /*d9b0*/  FADD.FTZ R3, R149, R3 ;  /* 0x0000000395037221 */ /* 0x000fe20000010000 */
[----:B------:R-:W3:Y:S01]  /*d9c0*/  LDSM.16.MT88.4 R152, [R230+0xd800] ;  /* 0x00d80000e698783b */ /* 0x000ee20000004200 */
[-C--:B------:R-:W-:Y:S01]  /*d9d0*/  HMMA.16816.F32 R172, R128, R156.reuse, R172 ;  /* 0x0000009c80ac723c */ /* 0x080fe200000018ac */
[----:B------:R-:W-:Y:S01]  /*d9e0*/  FADD.FTZ R10, R5, R4 ;  /* 0x00000004050a7221 */ /* 0x000fe20000010000 */
[----:B------:R-:W-:Y:S01]  /*d9f0*/  FADD.FTZ R3, R6, R3 ;  /* 0x0000000306037221 */ /* 0x000fe20000010000 */
[----:B------:R-:W-:Y:S01]  /*da00*/  FADD.FTZ R2, R7, R2 ;  /* 0x0000000207027221 */ /* 0x000fe20000010000 */
[----:B------:R-:W-:Y:S01]  /*da10*/  MOV R33, R112 ;  /* 0x0000007000217202 */ /* 0x000fe20000000f00 */
[----:B------:R-:W4:Y:S01]  /*da20*/  LDSM.16.MT88.4 R148, [R232+0xd800] ;  /* 0x00d80000e894783b */ /* 0x000f220000004200 */
[----:B------:R-:W-:Y:S01]  /*da30*/  HMMA.16816.F32 R176, R124, R156, R176 ;  /* 0x0000009c7cb0723c */ /* 0x000fe200000018b0 */
[----:B------:R-:W-:-:S02]  /*da40*/  MOV R32, R113 ;  /* 0x0000007100207202 */ /* 0x000fc40000000f00 */
[----:B------:R-:W-:Y:S03]  /*da50*/  LDSM.16.MT88.4 R4, [R231+0xf800] ;  /* 0x00f80000e704783b */ /* 0x000fe60000004200 */
[-C--:B------:R-:W-:Y:S01]  /*da60*/  HMMA.16816.F32 R180, R124, R158.reuse, R180 ;  /* 0x0000009e7cb4723c */ /* 0x080fe200000018b4 */
[----:B------:R-:W-:Y:S01]  /*da70*/  MOV R0, R191 ;  /* 0x000000bf00007202 */ /* 0x000fe20000000f00 */
[----:B------:R1:W5:Y:S04]  /*da80*/  LDL.LU R233, [R1+0x74] ;  /* 0x0000740001e97983 */ /* 0x0003680000300800 */
[----:B------:R-:W-:Y:S01]  /*da90*/  HMMA.16816.F32 R156, R128, R158, R40 ;  /* 0x0000009e809c723c */ /* 0x000fe20000001828 */
[----:B------:R-:W-:Y:S01]  /*daa0*/  FADD.FTZ R0, R0, R10 ;  /* 0x0000000a00007221 */ /* 0x000fe20000010000 */
[----:B------:R1:W5:Y:S05]  /*dab0*/  LDL.LU R228, [R1+0x70] ;  /* 0x0000700001e47983 */ /* 0x00036a0000300800 */
[----:B------:R-:W-:-:S02]  /*dac0*/  MOV R43, R115 ;  /* 0x00000073002b7202 */ /* 0x000fc40000000f00 */
[----:B------:R-:W1:Y:S01]  /*dad0*/  LDSM.16.MT88.4 R112, [R232+0xf800] ;  /* 0x00f80000e870783b */ /* 0x000e620000004200 */
[----:B------:R-:W-:Y:S01]  /*dae0*/  MOV R42, R188 ;  /* 0x000000bc002a7202 */ /* 0x000fe20000000f00 */
[----:B------:R-:W-:Y:S01]  /*daf0*/  IMAD.MOV.U32 R40, RZ, RZ, R190 ;  /* 0x000000ffff287224 */ /* 0x000fe200078e00be */
[----:B------:R-:W-:Y:S01]  /*db00*/  MOV R41, R189 ;  /* 0x000000bd00297202 */ /* 0x000fe20000000f00 */
[C---:B--2---:R-:W-:Y:S06]  /*db10*/  HMMA.16816.F32 R200, R124.reuse, R144, R200 ;  /* 0x000000907cc8723c */ /* 0x044fec00000018c8 */
[----:B---3--:R-:W-:Y:S07]  /*db20*/  HMMA.16816.F32 R188, R124, R154, R64 ;  /* 0x0000009a7cbc723c */ /* 0x008fee0000001840 */
[----:B------:R-:W-:-:S02]  /*db30*/  MOV R66, R94 ;  /* 0x0000005e00427202 */ /* 0x000fc40000000f00 */
[----:B------:R-:W-:Y:S01]  /*db40*/  MOV R67, R95 ;  /* 0x0000005f00437202 */ /* 0x000fe20000000f00 */
[C---:B------:R-:W-:Y:S02]  /*db50*/  HMMA.16816.F32 R184, R124.reuse, R152, R184 ;  /* 0x000000987cb8723c */ /* 0x040fe400000018b8 */
[----:B------:R-:W-:Y:S02]  /*db60*/  FADD.FTZ R3, R66, R3 ;  /* 0x0000000342037221 */ /* 0x000fe40000010000 */
[----:B------:R-:W-:Y:S02]  /*db70*/  FADD.FTZ R2, R67, R2 ;  /* 0x0000000243027221 */ /* 0x000fe40000010000 */
[----:B----4-:R-:W-:Y:S02]  /*db80*/  HMMA.16816.F32 R192, R124, R148, R48 ;  /* 0x000000947cc0723c */ /* 0x010fe40000001830 */
[----:B------:R-:W-:-:S04]  /*db90*/  FADD.FTZ R2, R43, R2 ;  /* 0x000000022b027221 */ /* 0x000fc80000010000 */
        /* <DEDUP_REMOVED lines=17> */
[----:B------:R-:W-:Y:S01]  /*dcb0*/  FADD.FTZ R5, R40, R9 ;  /* 0x0000000928057221 */ /* 0x000fe20000010000 */
[----:B------:R-:W-:-:S04]  /*dcc0*/  FADD.FTZ R4, R41, R0 ;  /* 0x0000000029047221 */ /* 0x000fc80000010000 */
[----:B------:R-:W-:Y:S01]  /*dcd0*/  HMMA.16816.F32 R148, R128, R150, R140 ;  /* 0x000000968094723c */ /* 0x000fe2000000188c */
[----:B------:R-:W-:-:S05]  /*dce0*/  FADD.FTZ R0, R133, R5 ;  /* 0x0000000585007221 */ /* 0x000fca0000010000 */
[C---:B------:R-:W-:Y:S06]  /*dcf0*/  HMMA.16816.F32 R144, R128.reuse, R146, R24 ;  /* 0x000000928090723c */ /* 0x040fec0000001818 */
[C---:B------:R-:W-:Y:S06]  /*dd00*/  HMMA.16816.F32 R80, R128.reuse, R82, R60 ;  /* 0x000000528050723c */ /* 0x040fec000000183c */
[C---:B------:R-:W-:Y:S06]  /*dd10*/  HMMA.16816.F32 R96, R128.reuse, R98, R20 ;  /* 0x000000628060723c */ /* 0x040fec0000001814 */
[----:B------:R-:W-:Y:S06]  /*dd20*/  HMMA.16816.F32 R112, R128, R114, R16 ;  /* 0x000000728070723c */ /* 0x000fec0000001810 */
[-C--:B------:R-:W-:Y:S06]  /*dd30*/  HMMA.16816.F32 R124, R124, R6.reuse, R52 ;  /* 0x000000067c7c723c */ /* 0x080fec0000001834 */
[----:B------:R-:W-:Y:S07]  /*dd40*/  HMMA.16816.F32 R128, R128, R6, R36 ;  /* 0x000000068080723c */ /* 0x000fee0000001824 */
[----:B------:R-:W-:Y:S01]  /*dd50*/  FADD.FTZ R6, R42, R3 ;  /* 0x000000032a067221 */ /* 0x000fe20000010000 */
[----:B------:R-:W-:Y:S01]  /*dd60*/  FADD.FTZ R3, R35, R4 ;  /* 0x0000000423037221 */ /* 0x000fe20000010000 */
[----:B------:R-:W-:-:S02]  /*dd70*/  FADD.FTZ R4, R135, R2 ;  /* 0x0000000287047221 */ /* 0x000fc40000010000 */
        /* <DEDUP_REMOVED lines=30> */
[----:B------:R-:W-:-:S03]  /*df60*/  FADD.FTZ R0, R8, R0 ;  /* 0x0000000008007221 */ /* 0x000fc60000010000 */
[----:B------:R1:W-:Y:S04]  /*df70*/  STL [R1+0x24], R4 ;  /* 0x0000240401007387 */ /* 0x0003e80000100800 */
[----:B------:R1:W-:Y:S04]  /*df80*/  STL [R1+0x28], R3 ;  /* 0x0000280301007387 */ /* 0x0003e80000100800 */
[----:B------:R1:W-:Y:S04]  /*df90*/  STL [R1+0x48], R2 ;  /* 0x0000480201007387 */ /* 0x0003e80000100800 */
[----:B------:R1:W-:Y:S01]  /*dfa0*/  STL [R1+0x4c], R0 ;  /* 0x00004c0001007387 */ /* 0x0003e20000100800 */
[----:B------:R-:W-:Y:S01]  /*dfb0*/  IMAD.MOV.U32 R136, RZ, RZ, R224 ;  /* 0x000000ffff887224 */ /* 0x000fe200078e00e0 */
[----:B------:R-:W-:-:S02]  /*dfc0*/  MOV R137, R225 ;  /* 0x000000e100897202 */ /* 0x000fc40000000f00 */
[----:B------:R-:W-:Y:S02]  /*dfd0*/  MOV R134, R227 ;  /* 0x000000e300867202 */ /* 0x000fe40000000f00 */
[----:B------:R-:W-:Y:S01]  /*dfe0*/  MOV R135, R226 ;  /* 0x000000e200877202 */ /* 0x000fe20000000f00 */
[----:B------:R-:W-:Y:S06]  /*dff0*/  @!P0 BRA `(.L_x_542) ;  /* 0x0000005000688947 */ /* 0x000fec0003800000 */
[----:B------:R-:W2:Y:S04]  /*e000*/  LDL.64 R226, [R1+0x40] ;  /* 0x0000400001e27983 */ /* 0x000ea80000100a00 */
[----:B------:R-:W3:Y:S01]  /*e010*/  LDL.64 R28, [R1+0x58] ;  /* 0x00005800011c7983 */ /* 0x000ee20000100a00 */
[----:B------:R-:W-:Y:S01]  /*e020*/  UIADD3 UR18, UR19, -0x3, URZ ;  /* 0xfffffffd13127890 */ /* 0x000fe2000fffe03f */
[----:B------:R-:W-:-:S04]  /*e030*/  DEPBAR.LE SB0, 0x0 ;  /* 0x000080000000791a */ /* 0x000fc80000000000 */
[----:B------:R-:W-:-:S04]  /*e040*/  USHF.R.S32.HI UR4, URZ, 0x1f, UR18 ;  /* 0x0000001f3f047899 */ /* 0x000fc80008011412 */
[----:B------:R-:W-:Y:S02]  /*e050*/  UIMAD UR4, UR4, UR6, URZ ;  /* 0x00000006040472a4 */ /* 0x000fe4000f8e023f */
[----:B------:R-:W-:Y:S02]  /*e060*/  UIMAD.WIDE.U32 UR26, UR18, UR6, URZ ;  /* 0x00000006121a72a5 */ /* 0x000fe4000f8e003f */
[----:B------:R-:W-:-:S04]  /*e070*/  UIMAD UR4, UR18, UR7, UR4 ;  /* 0x00000007120472a4 */ /* 0x000fc8000f8e0204 */
[----:B------:R-:W-:Y:S01]  /*e080*/  UIADD3 UR4, UR27, UR4, URZ ;  /* 0x000000041b047290 */ /* 0x000fe2000fffe03f */
[----:B-1----:R-:W-:Y:S02]  /*e090*/  IMAD.U32 R2, RZ, RZ, UR26 ;  /* 0x0000001aff027e24 */ /* 0x002fe4000f8e00ff */
[----:B--2---:R-:W-:Y:S02]  /*e0a0*/  IMAD.MOV.U32 R224, RZ, RZ, R226 ;  /* 0x000000ffffe07224 */ /* 0x004fe400078e00e2 */
[----:B------:R-:W2:Y:S01]  /*e0b0*/  LDL R226, [R1+0x8] ;  /* 0x0000080001e27983 */ /* 0x000ea20000100800 */
[----:B------:R-:W-:Y:S01]  /*e0c0*/  IMAD.U32 R3, RZ, RZ, UR27 ;  /* 0x0000001bff037e24 */ /* 0x000fe2000f8e00ff */
[----:B------:R-:W-:Y:S01]  /*e0d0*/  BAR.SYNC.DEFER_BLOCKING 0x0 ;  /* 0x0000000000007b1d */ /* 0x000fe20000010000 */
[----:B------:R-:W-:Y:S01]  /*e0e0*/  IMAD.MOV.U32 R225, RZ, RZ, R227 ;  /* 0x000000ffffe17224 */ /* 0x000fe200078e00e3 */
[----:B---3--:R-:W-:Y:S01]  /*e0f0*/  LEA R0, P0, R2, R28, 0x6 ;  /* 0x0000001c02007211 */ /* 0x008fe200078030ff */
[----:B------:R-:W-:-:S03]  /*e100*/  IMAD.U32 R3, RZ, RZ, UR4 ;  /* 0x00000004ff037e24 */ /* 0x000fc6000f8e00ff */
[----:B------:R-:W-:Y:S02]  /*e110*/  LEA R6, P1, R0, UR10, 0x1 ;  /* 0x0000000a00067c11 */ /* 0x000fe4000f8208ff */
[----:B------:R-:W-:Y:S02]  /*e120*/  LEA.HI.X R3, R2, R225, R3, 0x6, P0 ;  /* 0x000000e102037211 */ /* 0x000fe400000f3403 */
[----:B------:R-:W-:Y:S02]  /*e130*/  IADD3 R4, P0, R6, UR24, RZ ;  /* 0x0000001806047c10 */ /* 0x000fe4000ff1e0ff */
[----:B------:R-:W-:Y:S02]  /*e140*/  LEA.HI.X R7, R0, UR11, R3, 0x1, P1 ;  /* 0x0000000b00077c11 */ /* 0x000fe400088f0c03 */
[----:B------:R-:W-:Y:S02]  /*e150*/  IADD3 R2, P1, R4, UR24, RZ ;  /* 0x0000001804027c10 */ /* 0x000fe4000ff3e0ff */
[----:B------:R-:W-:-:S02]  /*e160*/  IADD3.X R5, R7, UR23, RZ, P0, !PT ;  /* 0x0000001707057c10 */ /* 0x000fc400087fe4ff */
[----:B------:R-:W-:Y:S02]  /*e170*/  IADD3 R8, P0, R2, UR24, RZ ;  /* 0x0000001802087c10 */ /* 0x000fe4000ff1e0ff */
[----:B------:R-:W-:-:S04]  /*e180*/  IADD3.X R3, R5, UR23, RZ, P1, !PT ;  /* 0x0000001705037c10 */ /* 0x000fc80008ffe4ff */
[----:B------:R-:W-:Y:S01]  /*e190*/  IADD3.X R9, R3, UR23, RZ, P0, !PT ;  /* 0x0000001703097c10 */ /* 0x000fe200087fe4ff */
[----:B------:R-:W-:Y:S01]  /*e1a0*/  @!PT LDS RZ, [RZ] ;  /* 0x00000000fffff984 */ /* 0x000fe20000000800 */
[----:B------:R-:W-:Y:S01]  /*e1b0*/  @!PT LDS RZ, [RZ] ;  /* 0x00000000fffff984 */ /* 0x000fe20000000800 */
[----:B------:R-:W-:Y:S01]  /*e1c0*/  @!PT LDS RZ, [RZ] ;  /* 0x00000000fffff984 */ /* 0x000fe20000000800 */
[----:B--2---:R-:W-:Y:S04]  /*e1d0*/  LDGSTS.E.BYPASS.LTC128B.128 [R226+0xc000], desc[UR20][R6.64] ;  /* 0x0c00000006e27fae */ /* 0x004fe8000b901d54 */
[----:B------:R-:W-:Y:S04]  /*e1e0*/  LDGSTS.E.BYPASS.LTC128B.128 [R226+0xe000], desc[UR20][R6.64+0x80] ;  /* 0x0e00008006e27fae */ /* 0x000fe8000b901d54 */
[----:B------:R-:W-:Y:S04]  /*e1f0*/  LDGSTS.E.BYPASS.LTC128B.128 [R226+0xc800], desc[UR20][R4.64] ;  /* 0x0c80000004e27fae */ /* 0x000fe8000b901d54 */
[----:B------:R1:W-:Y:S04]  /*e200*/  LDGSTS.E.BYPASS.LTC128B.128 [R226+0xe800], desc[UR20][R4.64+0x80] ;  /* 0x0e80008004e27fae */ /* 0x0003e8000b901d54 */
[----:B------:R-:W-:Y:S04]  /*e210*/  LDGSTS.E.BYPASS.LTC128B.128 [R226+0xd000], desc[UR20][R2.64] ;  /* 0x0d00000002e27fae */ /* 0x000fe8000b901d54 */
[----:B------:R-:W-:Y:S04]  /*e220*/  LDGSTS.E.BYPASS.LTC128B.128 [R226+0xf000], desc[UR20][R2.64+0x80] ;  /* 0x0f00008002e27fae */ /* 0x000fe8000b901d54 */
[----:B------:R-:W-:Y:S04]  /*e230*/  LDGSTS.E.BYPASS.LTC128B.128 [R226+0xd800], desc[UR20][R8.64] ;  /* 0x0d80000008e27fae */ /* 0x000fe8000b901d54 */
[----:B------:R2:W-:Y:S04]  /*e240*/  LDGSTS.E.BYPASS.LTC128B.128 [R226+0xf800], desc[UR20][R8.64+0x80] ;  /* 0x0f80008008e27fae */ /* 0x0005e8000b901d54 */
[----:B-----5:R-:W-:Y:S04]  /*e250*/  LDSM.16.M88.4 R16, [R235] ;  /* 0x00000000eb10783b */ /* 0x020fe80000000200 */
[----:B------:R-:W-:Y:S04]  /*e260*/  LDSM.16.M88.4 R12, [R235+0x2000] ;  /* 0x00200000eb0c783b */ /* 0x000fe80000000200 */
[----:B------:R-:W3:Y:S04]  /*e270*/  LDSM.16.M88.4 R36, [R228+0x9800] ;  /* 0x00980000e424783b */ /* 0x000ee80000000200 */
[----:B------:R-:W4:Y:S04]  /*e280*/  LDSM.16.M88.4 R44, [R228+0x8800] ;  /* 0x00880000e42c783b */ /* 0x000f280000000200 */
[----:B------:R-:W4:Y:S04]  /*e290*/  LDSM.16.M88.4 R40, [R228+0x9000] ;  /* 0x00900000e428783b */ /* 0x000f280000000200 */
[----:B-1----:R-:W-:Y:S04]  /*e2a0*/  LDSM.16.M88.4 R4, [R236+0x2000] ;  /* 0x00200000ec04783b */ /* 0x002fe80000000200 */
[----:B--2---:R-:W-:Y:S04]  /*e2b0*/  LDSM.16.M88.4 R8, [R236] ;  /* 0x00000000ec08783b */ /* 0x004fe80000000200 */
[----:B------:R-:W1:Y:S04]  /*e2c0*/  LDSM.16.M88.4 R20, [R244] ;  /* 0x00000000f414783b */ /* 0x000e680000000200 */
[----:B------:R-:W2:Y:S04]  /*e2d0*/  LDSM.16.M88.4 R28, [R246] ;  /* 0x00000000f61c783b */ /* 0x000ea80000000200 */
[----:B------:R-:W2:Y:S04]  /*e2e0*/  LDSM.16.M88.4 R24, [R245] ;  /* 0x00000000f518783b */ /* 0x000ea80000000200 */
[----:B------:R-:W2:Y:S04]  /*e2f0*/  LDSM.16.M88.4 R48, [R228+0x8000] ;  /* 0x00800000e430783b */ /* 0x000ea80000000200 */
[----:B------:R-:W2:Y:S01]  /*e300*/  LDSM.16.M88.4 R32, [R239] ;  /* 0x00000000ef20783b */ /* 0x000ea20000000200 */
[-C--:B---3--:R-:W-:Y:S03]  /*e310*/  HMMA.16816.F32 R56, R16, R36.reuse, RZ ;  /* 0x000000241038723c */ /* 0x088fe600000018ff */
[----:B------:R-:W0:Y:S03]  /*e320*/  LDGDEPBAR ;  /* 0x00000000000079af */ /* 0x000e260000000000 */
[----:B------:R-:W-:Y:S06]  /*e330*/  HMMA.16816.F32 R52, R12, R36, RZ ;  /* 0x000000240c34723c */ /* 0x000fec00000018ff */
[-C--:B----4-:R-:W-:Y:S06]  /*e340*/  HMMA.16816.F32 R136, R16, R44.reuse, RZ ;  /* 0x0000002c1088723c */ /* 0x090fec00000018ff */
[----:B------:R-:W-:Y:S06]  /*e350*/  HMMA.16816.F32 R132, R12, R44, RZ ;  /* 0x0000002c0c84723c */ /* 0x000fec00000018ff */
[-C--:B------:R-:W-:Y:S06]  /*e360*/  HMMA.16816.F32 R64, R16, R40.reuse, RZ ;  /* 0x000000281040723c */ /* 0x080fec00000018ff */
[----:B------:R-:W-:Y:S06]  /*e370*/  HMMA.16816.F32 R60, R12, R40, RZ ;  /* 0x000000280c3c723c */ /* 0x000fec00000018ff */
[-C--:B-1----:R-:W-:Y:S06]  /*e380*/  HMMA.16816.F32 R56, R8, R20.reuse, R56 ;  /* 0x000000140838723c */ /* 0x082fec0000001838 */
[----:B------:R-:W-:Y:S06]  /*e390*/  HMMA.16816.F32 R52, R4, R20, R52 ;  /* 0x000000140434723c */ /* 0x000fec0000001834 */
[-C--:B--2---:R-:W-:Y:S06]  /*e3a0*/  HMMA.16816.F32 R220, R8, R28.reuse, R136 ;  /* 0x0000001c08dc723c */ /* 0x084fec0000001888 */
[----:B------:R-:W-:Y:S06]  /*e3b0*/  HMMA.16816.F32 R216, R4, R28, R132 ;  /* 0x0000001c04d8723c */ /* 0x000fec0000001884 */
[----:B------:R-:W-:Y:S01]  /*e3c0*/  HMMA.16816.F32 R212, R8, R24, R64 ;  /* 0x0000001808d4723c */ /* 0x000fe20000001840 */
[----:B------:R-:W-:-:S02]  /*e3d0*/  IMAD.MOV.U32 R28, RZ, RZ, R56 ;  /* 0x000000ffff1c7224 */ /* 0x000fc400078e0038 */
[----:B------:R-:W-:Y:S02]  /*e3e0*/  IMAD.MOV.U32 R3, RZ, RZ, R57 ;  /* 0x000000ffff037224 */ /* 0x000fe400078e0039 */
[----:B------:R-:W-:Y:S01]  /*e3f0*/  IMAD.MOV.U32 R2, RZ, RZ, R58 ;  /* 0x000000ffff027224 */ /* 0x000fe200078e003a */
[----:B------:R-:W-:Y:S01]  /*e400*/  HMMA.16816.F32 R224, R4, R24, R60 ;  /* 0x0000001804e0723c */ /* 0x000fe2000000183c */
[----:B------:R-:W-:Y:S02]  /*e410*/  IMAD.MOV.U32 R0, RZ, RZ, R59 ;  /* 0x000000ffff007224 */ /* 0x000fe400078e003b */
[----:B------:R-:W-:Y:S02]  /*e420*/  IMAD.MOV.U32 R21, RZ, RZ, R54 ;  /* 0x000000ffff157224 */ /* 0x000fe400078e0036 */
[----:B------:R-:W-:Y:S01]  /*e430*/  IMAD.MOV.U32 R20, RZ, RZ, R55 ;  /* 0x000000ffff147224 */ /* 0x000fe200078e0037 */
[----:B------:R-:W-:Y:S01]  /*e440*/  HMMA.16816.F32 R208, R16, R48, RZ ;  /* 0x0000003010d0723c */ /* 0x000fe200000018ff */
[----:B------:R-:W-:-:S02]  /*e450*/  IMAD.MOV.U32 R25, RZ, RZ, R52 ;  /* 0x000000ffff197224 */ /* 0x000fc400078e0034 */
[----:B------:R-:W-:-:S03]  /*e460*/  IMAD.MOV.U32 R24, RZ, RZ, R53 ;  /* 0x000000ffff187224 */ /* 0x000fc600078e0035 */
        /* <DEDUP_REMOVED lines=8> */
[----:B------:R-:W-:Y:S01]  /*e4f0*/  HMMA.16816.F32 R16, R16, R38, RZ ;  /* 0x000000261010723c */ /* 0x000fe200000018ff */
[----:B------:R-:W-:-:S02]  /*e500*/  IMAD.MOV.U32 R36, RZ, RZ, R212 ;  /* 0x000000ffff247224 */ /* 0x000fc400078e00d4 */
[----:B------:R-:W-:-:S03]  /*e510*/  IMAD.MOV.U32 R29, RZ, RZ, R215 ;  /* 0x000000ffff1d7224 */ /* 0x000fc600078e00d7 */
[-C--:B------:R-:W-:Y:S06]  /*e520*/  HMMA.16816.F32 R208, R8, R32.reuse, R208 ;  /* 0x0000002008d0723c */ /* 0x080fec00000018d0 */
[C---:B------:R-:W-:Y:S06]  /*e530*/  HMMA.16816.F32 R140, R4.reuse, R32, R140 ;  /* 0x00000020048c723c */ /* 0x040fec000000188c */
[----:B------:R-:W-:Y:S01]  /*e540*/  HMMA.16816.F32 R64, R4, R34, R60 ;  /* 0x000000220440723c */ /* 0x000fe2000000183c */
[----:B------:R-:W-:-:S02]  /*e550*/  IMAD.MOV.U32 R33, RZ, RZ, R213 ;  /* 0x000000ffff217224 */ /* 0x000fc400078e00d5 */
[----:B------:R-:W-:-:S03]  /*e560*/  IMAD.MOV.U32 R32, RZ, RZ, R214 ;  /* 0x000000ffff207224 */ /* 0x000fc600078e00d6 */
[C---:B------:R-:W-:Y:S06]  /*e570*/  HMMA.16816.F32 R132, R4.reuse, R30, R56 ;  /* 0x0000001e0484723c */ /* 0x040fec0000001838 */
[C---:B------:R-:W-:Y:S06]  /*e580*/  HMMA.16816.F32 R136, R4.reuse, R26, R52 ;  /* 0x0000001a0488723c */ /* 0x040fec0000001834 */
[----:B------:R-:W-:Y:S01]  /*e590*/  HMMA.16816.F32 R212, R4, R22, R12 ;  /* 0x0000001604d4723c */ /* 0x000fe2000000180c */
[----:B------:R-:W-:Y:S04]  /*e5a0*/  LDSM.16.M88.4 R4, [R238+0x2000] ;  /* 0x00200000ee04783b */ /* 0x000fe80000000200 */
[----:B------:R-:W1:Y:S01]  /*e5b0*/  LDSM.16.M88.4 R12, [R234+0x8000] ;  /* 0x00800000ea0c783b */ /* 0x000e620000000200 */
[C---:B------:R-:W-:Y:S06]  /*e5c0*/  HMMA.16816.F32 R48, R8.reuse, R34, R48 ;  /* 0x000000220830723c */ /* 0x040fec0000001830 */
[C---:B------:R-:W-:Y:S06]  /*e5d0*/  HMMA.16816.F32 R44, R8.reuse, R30, R44 ;  /* 0x0000001e082c723c */ /* 0x040fec000000182c */
[C---:B------:R-:W-:Y:S06]  /*e5e0*/  HMMA.16816.F32 R40, R8.reuse, R26, R40 ;  /* 0x0000001a0828723c */ /* 0x040fec0000001828 */
[----:B------:R-:W-:Y:S01]  /*e5f0*/  HMMA.16816.F32 R16, R8, R22, R16 ;  /* 0x000000160810723c */ /* 0x000fe20000001810 */
[----:B------:R-:W2:Y:S05]  /*e600*/  LDSM.16.M88.4 R8, [R238] ;  /* 0x00000000ee08783b */ /* 0x000eaa0000000200 */
[C---:B-1----:R-:W-:Y:S06]  /*e610*/  HMMA.16816.F32 R60, R4.reuse, R12, R140 ;  /* 0x0000000c043c723c */ /* 0x042fec000000188c */
[----:B------:R-:W-:Y:S01]  /*e620*/  HMMA.16816.F32 R52, R4, R14, R64 ;  /* 0x0000000e0434723c */ /* 0x000fe20000001840 */
[----:B------:R-:W-:-:S02]  /*e630*/  IMAD.MOV.U32 R140, RZ, RZ, R25 ;  /* 0x000000ffff8c7224 */ /* 0x000fc400078e0019 */
[----:B------:R-:W-:-:S03]  /*e640*/  IMAD.MOV.U32 R141, RZ, RZ, R24 ;  /* 0x000000ffff8d7224 */ /* 0x000fc600078e0018 */
[C---:B--2---:R-:W-:Y:S06]  /*e650*/  HMMA.16816.F32 R56, R8.reuse, R12, R208 ;  /* 0x0000000c0838723c */ /* 0x044fec00000018d0 */
[----:B------:R-:W-:Y:S01]  /*e660*/  HMMA.16816.F32 R24, R8, R14, R48 ;  /* 0x0000000e0818723c */ /* 0x000fe20000001830 */
[----:B------:R-:W1:Y:S01]  /*e670*/  LDSM.16.M88.4 R12, [R234+0x8800] ;  /* 0x00880000ea0c783b */ /* 0x000e620000000200 */
[----:B------:R-:W-:Y:S02]  /*e680*/  IMAD.MOV.U32 R209, RZ, RZ, R33 ;  /* 0x000000ffffd17224 */ /* 0x000fe400078e0021 */
[----:B------:R-:W-:-:S02]  /*e690*/  IMAD.MOV.U32 R210, RZ, RZ, R32 ;  /* 0x000000ffffd27224 */ /* 0x000fc400078e0020 */
[----:B------:R-:W-:Y:S02]  /*e6a0*/  IMAD.MOV.U32 R142, RZ, RZ, R21 ;  /* 0x000000ffff8e7224 */ /* 0x000fe400078e0015 */
[----:B------:R-:W-:Y:S02]  /*e6b0*/  IMAD.MOV.U32 R143, RZ, RZ, R20 ;  /* 0x000000ffff8f7224 */ /* 0x000fe400078e0014 */
[----:B------:R-:W-:Y:S02]  /*e6c0*/  IMAD.MOV.U32 R208, RZ, RZ, R36 ;  /* 0x000000ffffd07224 */ /* 0x000fe400078e0024 */
[----:B------:R-:W-:Y:S01]  /*e6d0*/  IMAD.MOV.U32 R211, RZ, RZ, R29 ;  /* 0x000000ffffd37224 */ /* 0x000fe200078e001d */
[----:B-1----:R-:W-:Y:S06]  /*e6e0*/  HMMA.16816.F32 R32, R8, R12, R220 ;  /* 0x0000000c0820723c */ /* 0x002fec00000018dc */
[----:B------:R-:W-:Y:S01]  /*e6f0*/  HMMA.16816.F32 R36, R4, R14, R132 ;  /* 0x0000000e0424723c */ /* 0x000fe20000001884 */
[----:B------:R-:W-:-:S05]  /*e700*/  IMAD.MOV.U32 R220, RZ, RZ, R28 ;  /* 0x000000ffffdc7224 */ /* 0x000fca00078e001c */
[----:B------:R-:W-:Y:S06]  /*e710*/  HMMA.16816.F32 R28, R4, R12, R216 ;  /* 0x0000000c041c723c */ /* 0x000fec00000018d8 */
[----:B------:R-:W-:Y:S01]  /*e720*/  HMMA.16816.F32 R20, R8, R14, R44 ;  /* 0x0000000e0814723c */ /* 0x000fe2000000182c */
[----:B------:R-:W1:Y:S01]  /*e730*/  LDSM.16.M88.4 R12, [R234+0x9000] ;  /* 0x00900000ea0c783b */ /* 0x000e620000000200 */
[----:B------:R-:W-:Y:S02]  /*e740*/  IMAD.MOV.U32 R221, RZ, RZ, R3 ;  /* 0x000000ffffdd7224 */ /* 0x000fe400078e0003 */
[----:B------:R-:W-:-:S02]  /*e750*/  IMAD.MOV.U32 R222, RZ, RZ, R2 ;  /* 0x000000ffffde7224 */ /* 0x000fc400078e0002 */
[----:B------:R-:W-:Y:S01]  /*e760*/  IMAD.MOV.U32 R223, RZ, RZ, R0 ;  /* 0x000000ffffdf7224 */ /* 0x000fe200078e0000 */
[-C--:B-1----:R-:W-:Y:S06]  /*e770*/  HMMA.16816.F32 R44, R8, R12.reuse, R208 ;  /* 0x0000000c082c723c */ /* 0x082fec00000018d0 */
[C---:B------:R-:W-:Y:S06]  /*e780*/  HMMA.16816.F32 R48, R4.reuse, R12, R224 ;  /* 0x0000000c0430723c */ /* 0x040fec00000018e0 */
[-C--:B------:R-:W-:Y:S06]  /*e790*/  HMMA.16816.F32 R132, R4, R14.reuse, R136 ;  /* 0x0000000e0484723c */ /* 0x080fec0000001888 */
[----:B------:R-:W-:Y:S01]  /*e7a0*/  HMMA.16816.F32 R64, R8, R14, R40 ;  /* 0x0000000e0840723c */ /* 0x000fe20000001828 */
[----:B------:R-:W1:Y:S05]  /*e7b0*/  LDSM.16.M88.4 R12, [R234+0x9800] ;  /* 0x00980000ea0c783b */ /* 0x000e6a0000000200 */
[C---:B-1----:R-:W-:Y:S06]  /*e7c0*/  HMMA.16816.F32 R208, R4.reuse, R12, R140 ;  /* 0x0000000c04d0723c */ /* 0x042fec000000188c */
[----:B------:R-:W-:Y:S01]  /*e7d0*/  HMMA.16816.F32 R140, R4, R14, R212 ;  /* 0x0000000e048c723c */ /* 0x000fe200000018d4 */
[----:B------:R-:W-:Y:S05]  /*e7e0*/  LDSM.16.M88.4 R4, [R237+0x2000] ;  /* 0x00200000ed04783b */ /* 0x000fea0000000200 */
[C---:B------:R-:W-:Y:S06]  /*e7f0*/  HMMA.16816.F32 R220, R8.reuse, R12, R220 ;  /* 0x0000000c08dc723c */ /* 0x040fec00000018dc */
[----:B------:R-:W-:Y:S01]  /*e800*/  HMMA.16816.F32 R136, R8, R14, R16 ;  /* 0x0000000e0888723c */ /* 0x000fe20000001810 */
[----:B------:R-:W1:Y:S04]  /*e810*/  LDSM.16.M88.4 R12, [R233] ;  /* 0x00000000e90c783b */ /* 0x000e680000000200 */
[----:B------:R-:W2:Y:S01]  /*e820*/  LDSM.16.M88.4 R8, [R237] ;  /* 0x00000000ed08783b */ /* 0x000ea20000000200 */
        /* <DEDUP_REMOVED lines=8> */
[----:B------:R-:W-:Y:S01]  /*e8b0*/  IMAD.MOV.U32 R0, RZ, RZ, R43 ;  /* 0x000000ffff007224 */ /* 0x000fe200078e002b */
[-C--:B-1----:R-:W-:Y:S06]  /*e8c0*/  HMMA.16816.F32 R224, R8, R12.reuse, R32 ;  /* 0x0000000c08e0723c */ /* 0x082fec0000001820 */
[C---:B------:R-:W-:Y:S06]  /*e8d0*/  HMMA.16816.F32 R40, R4.reuse, R12, R28 ;  /* 0x0000000c0428723c */ /* 0x040fec000000181c */
[-C--:B------:R-:W-:Y:S06]  /*e8e0*/  HMMA.16816.F32 R36, R4, R14.reuse, R36 ;  /* 0x0000000e0424723c */ /* 0x080fec0000001824 */
[----:B------:R-:W-:Y:S01]  /*e8f0*/  HMMA.16816.F32 R20, R8, R14, R20 ;  /* 0x0000000e0814723c */ /* 0x000fe20000001814 */
[----:B------:R-:W1:Y:S05]  /*e900*/  LDSM.16.M88.4 R12, [R233+0x1000] ;  /* 0x00100000e90c783b */ /* 0x000e6a0000000200 */
        /* <DEDUP_REMOVED lines=37> */
[----:B------:R-:W2:Y:S01]  /*eb60*/  LDSM.16.M88.4 R8, [R236+0x4000] ;  /* 0x00400000ec08783b */ /* 0x000ea20000000200 */
[-C--:B-1----:R-:W-:Y:S06]  /*eb70*/  HMMA.16816.F32 R220, R4, R12.reuse, R220 ;  /* 0x0000000c04dc723c */ /* 0x082fec00000018dc */
[----:B--2---:R-:W-:Y:S06]  /*eb80*/  HMMA.16816.F32 R44, R8, R12, R132 ;  /* 0x0000000c082c723c */ /* 0x004fec0000001884 */
        /* <DEDUP_REMOVED lines=11> */
[----:B------:R-:W-:Y:S01]  /*ec40*/  HMMA.16816.F32 R52, R8, R14, R28 ;  /* 0x0000000e0834723c */ /* 0x000fe2000000181c */
[----:B------:R-:W1:Y:S05]  /*ec50*/  LDSM.16.M88.4 R12, [R240] ;  /* 0x00000000f00c783b */ /* 0x000e6a0000000200 */
        /* <DEDUP_REMOVED lines=16> */
[-C--:B-1----:R-:W-:Y:S06]  /*ed60*/  HMMA.16816.F32 R224, R8, R12.reuse, R216 ;  /* 0x0000000c08e0723c */ /* 0x082fec00000018d8 */
[C---:B------:R-:W-:Y:S06]  /*ed70*/  HMMA.16816.F32 R40, R4.reuse, R12, R208 ;  /* 0x0000000c0428723c */ /* 0x040fec00000018d0 */
[-C--:B------:R-:W-:Y:S06]  /*ed80*/  HMMA.16816.F32 R56, R4, R14.reuse, R140 ;  /* 0x0000000e0438723c */ /* 0x080fec000000188c */
[----:B------:R-:W-:Y:S01]  /*ed90*/  HMMA.16816.F32 R44, R8, R14, R132 ;  /* 0x0000000e082c723c */ /* 0x000fe20000001884 */
[----:B------:R-:W1:Y:S06]  /*eda0*/  LDSM.16.M88.4 R12, [R234+0xb000] ;  /* 0x00b00000ea0c783b */ /* 0x000e6c0000000200 */
[----:B------:R-:W-:-:S02]  /*edb0*/  IMAD.MOV.U32 R132, RZ, RZ, R220 ;  /* 0x000000ffff847224 */ /* 0x000fc400078e00dc */
[-C--:B-1----:R-:W-:Y:S06]  /*edc0*/  HMMA.16816.F32 R220, R8, R12.reuse, R212 ;  /* 0x0000000c08dc723c */ /* 0x082fec00000018d4 */
[C---:B------:R-:W-:Y:S06]  /*edd0*/  HMMA.16816.F32 R212, R4.reuse, R12, R64 ;  /* 0x0000000c04d4723c */ /* 0x040fec0000001840 */
[-C--:B------:R-:W-:Y:S06]  /*ede0*/  HMMA.16816.F32 R208, R4, R14.reuse, R60 ;  /* 0x0000000e04d0723c */ /* 0x080fec000000183c */
[----:B------:R-:W-:Y:S01]  /*edf0*/  HMMA.16816.F32 R140, R8, R14, R52 ;  /* 0x0000000e088c723c */ /* 0x000fe20000001834 */
[----:B------:R-:W1:Y:S01]  /*ee00*/  LDSM.16.M88.4 R12, [R234+0xb800] ;  /* 0x00b80000ea0c783b */ /* 0x000e620000000200 */
[----:B------:R-:W-:-:S02]  /*ee10*/  IMAD.MOV.U32 R133, RZ, RZ, R3 ;  /* 0x000000ffff857224 */ /* 0x000fc400078e0003 */
[----:B------:R-:W-:Y:S02]  /*ee20*/  IMAD.MOV.U32 R134, RZ, RZ, R2 ;  /* 0x000000ffff867224 */ /* 0x000fe400078e0002 */
[----:B------:R-:W-:Y:S01]  /*ee30*/  IMAD.MOV.U32 R135, RZ, RZ, R0 ;  /* 0x000000ffff877224 */ /* 0x000fe200078e0000 */
[C---:B-1----:R-:W-:Y:S06]  /*ee40*/  HMMA.16816.F32 R136, R4.reuse, R14, R24 ;  /* 0x0000000e0488723c */ /* 0x042fec0000001818 */
[-C--:B------:R-:W-:Y:S01]  /*ee50*/  HMMA.16816.F32 R216, R4, R12.reuse, R48 ;  /* 0x0000000c04d8723c */ /* 0x080fe20000001830 */
        /* <DEDUP_REMOVED lines=20> */
[----:B------:R-:W2:Y:S01]  /*efa0*/  S2R R3, SR_TID.X ;  /* 0x0000000000037919 */ /* 0x000ea20000002100 */
[----:B------:R-:W-:Y:S01]  /*efb0*/  IMAD.U32 R0, RZ, RZ, UR18 ;  /* 0x00000012ff007e24 */ /* 0x000fe2000f8e00ff */
[----:B------:R-:W-:Y:S01]  /*efc0*/  UISETP.GT.AND UP0, UPT, UR18, UR13, UPT ;  /* 0x0000000d1200728c */ /* 0x000fe2000bf04270 */
[----:B------:R-:W-:-:S04]  /*efd0*/  DEPBAR.LE SB0, 0x0 ;  /* 0x000080000000791a */ /* 0x000fc80000000000 */
[----:B------:R-:W3:Y:S01]  /*efe0*/  LDL R140, [R1] ;  /* 0x00000000018c7983 */ /* 0x000ee20000100800 */
[C---:B-1----:R-:W-:Y:S06]  /*eff0*/  HMMA.16816.F32 R216, R4.reuse, R12, R216 ;  /* 0x0000000c04d8723c */ /* 0x042fec00000018d8 */
[----:B------:R-:W-:Y:S01]  /*f000*/  HMMA.16816.F32 R136, R4, R14, R136 ;  /* 0x0000000e0488723c */ /* 0x000fe20000001888 */
[----:B------:R-:W4:Y:S01]  /*f010*/  LDL R4, [R1+0x4] ;  /* 0x0000040001047983 */ /* 0x000f220000100800 */
[----:B--2---:R-:W-:-:S05]  /*f020*/  IMAD.SHL.U32 R3, R3, 0x2, RZ ;  /* 0x0000000203037824 */ /* 0x004fca00078e00ff */
[----:B------:R-:W-:-:S05]  /*f030*/  LOP3.LUT R3, R3, 0x6, RZ, 0xc0, !PT ;  /* 0x0000000603037812 */ /* 0x000fca00078ec0ff */
[----:B------:R-:W-:-:S04]  /*f040*/  IMAD R0, R0, 0x40, R3 ;  /* 0x0000004000007824 */ /* 0x000fc800078e0203 */
[----:B------:R-:W-:-:S05]  /*f050*/  VIADD R2, R0, 0x1 ;  /* 0x0000000100027836 */ /* 0x000fca0000000000 */
[C---:B------:R-:W-:Y:S02]  /*f060*/  ISETP.GE.AND P6, PT, R2.reuse, R252, PT ;  /* 0x000000fc0200720c */ /* 0x040fe40003fc6270 */
[C---:B------:R-:W-:Y:S02]  /*f070*/  ISETP.GE.AND P5, PT, R2.reuse, R251, PT ;  /* 0x000000fb0200720c */ /* 0x040fe40003fa6270 */
[C---:B------:R-:W-:Y:S02]  /*f080*/  ISETP.LT.OR P6, PT, R2.reuse, R248, P6 ;  /* 0x000000f80200720c */ /* 0x040fe400037c1670 */
[----:B------:R-:W-:Y:S01]  /*f090*/  ISETP.LT.OR P5, PT, R2, R247, P5 ;  /* 0x000000f70200720c */ /* 0x000fe20002fa1670 */
[C---:B------:R-:W-:Y:S06]  /*f0a0*/  HMMA.16816.F32 R28, R8.reuse, R12, R24 ;  /* 0x0000000c081c723c */ /* 0x040fec0000001818 */
[----:B------:R-:W-:Y:S01]  /*f0b0*/  HMMA.16816.F32 R16, R8, R14, R16 ;  /* 0x0000000e0810723c */ /* 0x000fe20000001810 */
[----:B------:R-:W-:-:S04]  /*f0c0*/  ISETP.GE.AND P2, PT, R0, R252, PT ;  /* 0x000000fc0000720c */ /* 0x000fc80003f46270 */
[C---:B------:R-:W-:Y:S02]  /*f0d0*/  ISETP.LT.OR P2, PT, R0.reuse, R248, P2 ;  /* 0x000000f80000720c */ /* 0x040fe40001741670 */
[----:B------:R-:W-:Y:S02]  /*f0e0*/  ISETP.GE.AND P3, PT, R0, R251, PT ;  /* 0x000000fb0000720c */ /* 0x000fe40003f66270 */
[----:B------:R-:W-:Y:S02]  /*f0f0*/  FSEL R6, R20, -INF , !P2 ;  /* 0xff80000014067808 */ /* 0x000fe40005000000 */
[----:B------:R-:W-:-:S04]  /*f100*/  ISETP.LT.OR P3, PT, R0, R247, P3 ;  /* 0x000000f70000720c */ /* 0x000fc80001f61670 */
[----:B------:R-:W-:Y:S02]  /*f110*/  FSEL R9, R22, -INF , !P3 ;  /* 0xff80000016097808 */ /* 0x000fe40005800000 */
[----:B------:R-:W-:Y:S02]  /*f120*/  FSEL R5, R21, -INF , !P6 ;  /* 0xff80000015057808 */ /* 0x000fe40007000000 */
[----:B------:R-:W-:Y:S01]  /*f130*/  FSEL R11, R23, -INF , !P5 ;  /* 0xff800000170b7808 */ /* 0x000fe20006800000 */
[----:B------:R-:W-:Y:S01]  /*f140*/  BAR.SYNC.DEFER_BLOCKING 0x0 ;  /* 0x0000000000007b1d */ /* 0x000fe20000010000 */
[----:B---3--:R-:W-:-:S04]  /*f150*/  ISETP.GE.AND P4, PT, R2, R140, PT ;  /* 0x0000008c0200720c */ /* 0x008fc80003f86270 */
[C---:B------:R-:W-:Y:S02]  /*f160*/  ISETP.LT.OR P4, PT, R2.reuse, R249, P4 ;  /* 0x000000f90200720c */ /* 0x040fe40002781670 */
[-C--:B----4-:R-:W-:Y:S02]  /*f170*/  ISETP.GE.AND P0, PT, R2, R4.reuse, PT ;  /* 0x000000040200720c */ /* 0x090fe40003f06270 */
[----:B------:R-:W-:Y:S02]  /*f180*/  ISETP.GE.AND P1, PT, R0, R4, PT ;  /* 0x000000040000720c */ /* 0x000fe40003f26270 */
[-C--:B------:R-:W-:Y:S01]  /*f190*/  ISETP.LT.OR P0, PT, R2, R250.reuse, P0 ;  /* 0x000000fa0200720c */ /* 0x080fe20000701670 */
[C---:B------:R-:W-:Y:S01]  /*f1a0*/  VIADD R2, R0.reuse, 0x8 ;  /* 0x0000000800027836 */ /* 0x040fe20000000000 */
[----:B------:R-:W-:-:S04]  /*f1b0*/  ISETP.LT.OR P1, PT, R0, R250, P1 ;  /* 0x000000fa0000720c */ /* 0x000fc80000f21670 */
[----:B------:R-:W-:Y:S02]  /*f1c0*/  FSEL R13, R64, -INF , !P1 ;  /* 0xff800000400d7808 */ /* 0x000fe40004800000 */
[----:B------:R-:W-:-:S04]  /*f1d0*/  ISETP.GE.AND P1, PT, R2, R251, PT ;  /* 0x000000fb0200720c */ /* 0x000fc80003f26270 */
[----:B------:R-:W-:-:S04]  /*f1e0*/  ISETP.LT.OR P1, PT, R2, R247, P1 ;  /* 0x000000f70200720c */ /* 0x000fc80000f21670 */
[----:B------:R-:W-:Y:S02]  /*f1f0*/  FSEL R14, R34, -INF , !P1 ;  /* 0xff800000220e7808 */ /* 0x000fe40004800000 */
[----:B------:R-:W2:Y:S01]  /*f200*/  LDL R34, [R1+0x18] ;  /* 0x0000180001227983 */ /* 0x000ea20000100800 */
[----:B------:R-:W-:-:S04]  /*f210*/  ISETP.GE.AND P2, PT, R0, R140, PT ;  /* 0x0000008c0000720c */ /* 0x000fc80003f46270 */
[----:B------:R-:W-:Y:S02]  /*f220*/  ISETP.LT.OR P2, PT, R0, R249, P2 ;  /* 0x000000f90000720c */ /* 0x000fe40001741670 */
[----:B------:R-:W-:Y:S02]  /*f230*/  FSEL R22, R65, -INF , !P0 ;  /* 0xff80000041167808 */ /* 0x000fe40004000000 */
[----:B------:R-:W-:Y:S02]  /*f240*/  FSEL R20, R66, -INF , !P2 ;  /* 0xff80000042147808 */ /* 0x000fe40005000000 */
[C---:B------:R-:W-:Y:S02]  /*f250*/  ISETP.GE.AND P3, PT, R2.reuse, R252, PT ;  /* 0x000000fc0200720c */ /* 0x040fe40003f66270 */
[C---:B------:R-:W-:Y:S02]  /*f260*/  ISETP.GE.AND P2, PT, R2.reuse, R4, PT ;  /* 0x000000040200720c */ /* 0x040fe40003f46270 */
[----:B------:R-:W-:-:S02]  /*f270*/  ISETP.GE.AND P0, PT, R2, R140, PT ;  /* 0x0000008c0200720c */ /* 0x000fc40003f06270 */
[C---:B------:R-:W-:Y:S02]  /*f280*/  ISETP.LT.OR P3, PT, R2.reuse, R248, P3 ;  /* 0x000000f80200720c */ /* 0x040fe40001f61670 */
[C---:B------:R-:W-:Y:S02]  /*f290*/  ISETP.LT.OR P2, PT, R2.reuse, R250, P2 ;  /* 0x000000fa0200720c */ /* 0x040fe40001741670 */
[----:B------:R-:W-:Y:S01]  /*f2a0*/  ISETP.LT.OR P0, PT, R2, R249, P0 ;  /* 0x000000f90200720c */ /* 0x000fe20000701670 */
[----:B------:R-:W-:Y:S01]  /*f2b0*/  VIADD R2, R0, 0x9 ;  /* 0x0000000900027836 */ /* 0x000fe20000000000 */
        /* <DEDUP_REMOVED lines=11> */
[----:B------:R-:W-:Y:S02]  /*f370*/  FSEL R21, R60, -INF , !P2 ;  /* 0xff8000003c157808 */ /* 0x000fe40005000000 */
[----:B------:R-:W-:Y:S02]  /*f380*/  FSEL R24, R62, -INF , !P0 ;  /* 0xff8000003e187808 */ /* 0x000fe40004000000 */
[----:B------:R-:W-:Y:S02]  /*f390*/  FSEL R23, R61, -INF , !P4 ;  /* 0xff8000003d177808 */ /* 0x000fe40006000000 */
[C---:B------:R-:W-:Y:S02]  /*f3a0*/  ISETP.GE.AND P1, PT, R2.reuse, R252, PT ;  /* 0x000000fc0200720c */ /* 0x040fe40003f26270 */
[----:B------:R-:W-:-:S02]  /*f3b0*/  ISETP.GE.AND P2, PT, R2, R251, PT ;  /* 0x000000fb0200720c */ /* 0x000fc40003f46270 */
[C---:B------:R-:W-:Y:S02]  /*f3c0*/  ISETP.GE.AND P0, PT, R2.reuse, R4, PT ;  /* 0x000000040200720c */ /* 0x040fe40003f06270 */
[C---:B------:R-:W-:Y:S02]  /*f3d0*/  ISETP.GE.AND P4, PT, R2.reuse, R140, PT ;  /* 0x0000008c0200720c */ /* 0x040fe40003f86270 */
[C---:B------:R-:W-:Y:S02]  /*f3e0*/  ISETP.LT.OR P1, PT, R2.reuse, R248, P1 ;  /* 0x000000f80200720c */ /* 0x040fe40000f21670 */
[C---:B------:R-:W-:Y:S02]  /*f3f0*/  ISETP.LT.OR P2, PT, R2.reuse, R247, P2 ;  /* 0x000000f70200720c */ /* 0x040fe40001741670 */
[C---:B------:R-:W-:Y:S02]  /*f400*/  ISETP.LT.OR P0, PT, R2.reuse, R250, P0 ;  /* 0x000000fa0200720c */ /* 0x040fe40000701670 */
[----:B------:R-:W-:Y:S01]  /*f410*/  ISETP.LT.OR P4, PT, R2, R249, P4 ;  /* 0x000000f90200720c */ /* 0x000fe20002781670 */
[----:B------:R-:W-:Y:S01]  /*f420*/  VIADD R2, R0, 0x11 ;  /* 0x0000001100027836 */ /* 0x000fe20000000000 */
        /* <DEDUP_REMOVED lines=85> */
[----:B------:R-:W-:Y:S01]  /*f980*/  ISETP.GE.AND P4, PT, R2, R140, PT ;  /* 0x0000008c0200720c */ /* 0x000fe20003f86270 */
[----:B------:R-:W-:Y:S01]  /*f990*/  VIADD R3, R0, 0x30 ;  /* 0x0000003000037836 */ /* 0x000fe20000000000 */
        /* <DEDUP_REMOVED lines=8> */
[CC--:B------:R-:W-:Y:S02]  /*fa20*/  ISETP.GE.AND P6, PT, R3.reuse, R252.reuse, PT ;  /* 0x000000fc0300720c */ /* 0x0c0fe40003fc6270 */
[C---:B------:R-:W-:Y:S02]  /*fa30*/  ISETP.GE.AND P0, PT, R3.reuse, R251, PT ;  /* 0x000000fb0300720c */ /* 0x040fe40003f06270 */
[----:B------:R-:W-:Y:S02]  /*fa40*/  ISETP.GE.AND P2, PT, R2, R252, PT ;  /* 0x000000fc0200720c */ /* 0x000fe40003f46270 */
[----:B------:R-:W-:-:S02]  /*fa50*/  ISETP.LT.OR P6, PT, R3, R248, P6 ;  /* 0x000000f80300720c */ /* 0x000fc400037c1670 */
[----:B------:R-:W-:Y:S02]  /*fa60*/  ISETP.LT.OR P0, PT, R3, R247, P0 ;  /* 0x000000f70300720c */ /* 0x000fe40000701670 */
[----:B------:R-:W-:Y:S02]  /*fa70*/  ISETP.LT.OR P2, PT, R2, R248, P2 ;  /* 0x000000f80200720c */ /* 0x000fe40001741670 */
[----:B------:R-:W-:Y:S02]  /*fa80*/  FSEL R214, R208, -INF , !P1 ;  /* 0xff800000d0d67808 */ /* 0x000fe40004800000 */
[----:B------:R-:W-:Y:S02]  /*fa90*/  FSEL R210, R28, -INF , !P6 ;  /* 0xff8000001cd27808 */ /* 0x000fe40007000000 */
[----:B------:R-:W-:Y:S02]  /*faa0*/  FSEL R226, R30, -INF , !P0 ;  /* 0xff8000001ee27808 */ /* 0x000fe40004000000 */
[----:B------:R-:W-:-:S02]  /*fab0*/  FSEL R208, R29, -INF , !P2 ;  /* 0xff8000001dd07808 */ /* 0x000fc40005000000 */
[C---:B------:R-:W-:Y:S02]  /*fac0*/  ISETP.GE.AND P6, PT, R2.reuse, R251, PT ;  /* 0x000000fb0200720c */ /* 0x040fe40003fc6270 */
[C---:B------:R-:W-:Y:S02]  /*fad0*/  ISETP.GE.AND P0, PT, R2.reuse, R4, PT ;  /* 0x000000040200720c */ /* 0x040fe40003f06270 */
[C---:B------:R-:W-:Y:S02]  /*fae0*/  ISETP.GE.AND P2, PT, R2.reuse, R140, PT ;  /* 0x0000008c0200720c */ /* 0x040fe40003f46270 */
[C---:B------:R-:W-:Y:S02]  /*faf0*/  ISETP.LT.OR P6, PT, R2.reuse, R247, P6 ;  /* 0x000000f70200720c */ /* 0x040fe400037c1670 */
[C---:B------:R-:W-:Y:S02]  /*fb00*/  ISETP.LT.OR P0, PT, R2.reuse, R250, P0 ;  /* 0x000000fa0200720c */ /* 0x040fe40000701670 */
[----:B------:R-:W-:Y:S01]  /*fb10*/  ISETP.LT.OR P2, PT, R2, R249, P2 ;  /* 0x000000f90200720c */ /* 0x000fe20001741670 */
[C---:B------:R-:W-:Y:S01]  /*fb20*/  VIADD R2, R0.reuse, 0x38 ;  /* 0x0000003800027836 */ /* 0x040fe20000000000 */
[----:B------:R-:W-:Y:S01]  /*fb30*/  ISETP.GE.AND P1, PT, R3, R4, PT ;  /* 0x000000040300720c */ /* 0x000fe20003f26270 */
[----:B------:R-:W-:Y:S01]  /*fb40*/  VIADD R0, R0, 0x39 ;  /* 0x0000003900007836 */ /* 0x000fe20000000000 */
[----:B------:R-:W-:-:S02]  /*fb50*/  FSEL R209, R209, -INF , !P5 ;  /* 0xff800000d1d17808 */ /* 0x000fc40006800000 */
[----:B------:R-:W-:Y:S02]  /*fb60*/  ISETP.LT.OR P1, PT, R3, R250, P1 ;  /* 0x000000fa0300720c */ /* 0x000fe40000f21670 */
[----:B------:R-:W-:Y:S02]  /*fb70*/  ISETP.GE.AND P5, PT, R2, R252, PT ;  /* 0x000000fc0200720c */ /* 0x000fe40003fa6270 */
[----:B------:R-:W-:Y:S02]  /*fb80*/  FSEL R217, R217, -INF , !P0 ;  /* 0xff800000d9d97808 */ /* 0x000fe40004000000 */
[----:B------:R-:W-:Y:S02]  /*fb90*/  PLOP3.LUT P0, PT, PT, PT, UP0, 0x80, 0x0 ;  /* 0x000000000000781c */ /* 0x000fe40003f0f008 */
[----:B------:R-:W-:Y:S02]  /*fba0*/  FSEL R225, R31, -INF , !P6 ;  /* 0xff8000001fe17808 */ /* 0x000fe40007000000 */
[----:B------:R-:W-:-:S02]  /*fbb0*/  FSEL R223, R216, -INF , !P1 ;  /* 0xff800000d8df7808 */ /* 0x000fc40004800000 */
[C---:B------:R-:W-:Y:S02]  /*fbc0*/  ISETP.LT.OR P5, PT, R2.reuse, R248, P5 ;  /* 0x000000f80200720c */ /* 0x040fe40002fa1670 */
[----:B------:R-:W-:Y:S02]  /*fbd0*/  ISETP.GE.AND P6, PT, R2, R251, PT ;  /* 0x000000fb0200720c */ /* 0x000fe40003fc6270 */
[----:B------:R-:W-:Y:S02]  /*fbe0*/  ISETP.GE.AND P1, PT, R0, R252, PT ;  /* 0x000000fc0000720c */ /* 0x000fe40003f26270 */
[----:B------:R-:W-:Y:S02]  /*fbf0*/  FSEL R39, R16, -INF , !P5 ;  /* 0xff80000010277808 */ /* 0x000fe40006800000 */
[----:B------:R-:W-:Y:S02]  /*fc00*/  ISETP.LT.OR P6, PT, R2, R247, P6 ;  /* 0x000000f70200720c */ /* 0x000fe400037c1670 */
[----:B------:R-:W-:-:S02]  /*fc10*/  ISETP.LT.OR P1, PT, R0, R248, P1 ;  /* 0x000000f80000720c */ /* 0x000fc40000f21670 */
[----:B------:R-:W-:Y:S02]  /*fc20*/  ISETP.GE.AND P5, PT, R0, R251, PT ;  /* 0x000000fb0000720c */ /* 0x000fe40003fa6270 */
[----:B------:R-:W-:Y:S02]  /*fc30*/  FSEL R213, R38, -INF , !P3 ;  /* 0xff80000026d57808 */ /* 0x000fe40005800000 */
[----:B------:R-:W-:Y:S02]  /*fc40*/  FSEL R216, R18, -INF , !P6 ;  /* 0xff80000012d87808 */ /* 0x000fe40007000000 */
[----:B------:R-:W-:Y:S02]  /*fc50*/  FSEL R38, R17, -INF , !P1 ;  /* 0xff80000011267808 */ /* 0x000fe40004800000 */
[----:B------:R-:W-:Y:S02]  /*fc60*/  ISETP.LT.OR P5, PT, R0, R247, P5 ;  /* 0x000000f70000720c */ /* 0x000fe40002fa1670 */
[----:B------:R-:W-:-:S02]  /*fc70*/  ISETP.GE.AND P3, PT, R3, R140, PT ;  /* 0x0000008c0300720c */ /* 0x000fc40003f66270 */
[C---:B------:R-:W-:Y:S02]  /*fc80*/  ISETP.GE.AND P6, PT, R2.reuse, R4, PT ;  /* 0x000000040200720c */ /* 0x040fe40003fc6270 */
[C---:B------:R-:W-:Y:S02]  /*fc90*/  ISETP.GE.AND P1, PT, R2.reuse, R140, PT ;  /* 0x0000008c0200720c */ /* 0x040fe40003f26270 */
[----:B------:R-:W-:Y:S02]  /*fca0*/  FSEL R215, R19, -INF , !P5 ;  /* 0xff80000013d77808 */ /* 0x000fe40006800000 */
[-C--:B------:R-:W-:Y:S02]  /*fcb0*/  ISETP.LT.OR P3, PT, R3, R249.reuse, P3 ;  /* 0x000000f90300720c */ /* 0x080fe40001f61670 */
[C---:B------:R-:W-:Y:S02]  /*fcc0*/  ISETP.LT.OR P6, PT, R2.reuse, R250, P6 ;  /* 0x000000fa0200720c */ /* 0x040fe400037c1670 */
[----:B------:R-:W-:-:S02]  /*fcd0*/  ISETP.LT.OR P1, PT, R2, R249, P1 ;  /* 0x000000f90200720c */ /* 0x000fc40000f21670 */
[----:B------:R-:W-:Y:S02]  /*fce0*/  ISETP.GE.AND P5, PT, R0, R4, PT ;  /* 0x000000040000720c */ /* 0x000fe40003fa6270 */
[----:B--2---:R-:W-:Y:S01]  /*fcf0*/  FMNMX.FTZ R10, R34, R6, !PT ;  /* 0x00000006220a7209 */ /* 0x004fe20007810000 */
[----:B------:R-:W-:Y:S10]  /*fd00*/  @!P0 BRA `(.L_x_544) ;  /* 0x0000000000988947 */ /* 0x000ff40003800000 */
[----:B------:R-:W2:Y:S04]  /*fd10*/  LDL R4, [R1+0x8] ;  /* 0x0000080001047983 */ /* 0x000ea80000100800 */
[----:B------:R-:W3:Y:S04]  /*fd20*/  LDL.64 R132, [R1+0x68] ;  /* 0x0000680001847983 */ /* 0x000ee80000100a00 */
[----:B------:R-:W4:Y:S01]  /*fd30*/  LDL.64 R32, [R1+0x60] ;  /* 0x0000600001207983 */ /* 0x000f220000100a00 */
[----:B------:R-:W-:-:S04]  /*fd40*/  UIADD3 UR19, UR19, -0x4, URZ ;  /* 0xfffffffc13137890 */ /* 0x000fc8000fffe03f */
[----:B------:R-:W-:Y:S02]  /*fd50*/  USHF.R.S32.HI UR4, URZ, 0x1f, UR19 ;  /* 0x0000001f3f047899 */ /* 0x000fe40008011413 */
[----:B------:R-:W-:Y:S02]  /*fd60*/  UIMAD.WIDE.U32 UR10, UR19, UR8, URZ ;  /* 0x00000008130a72a5 */ /* 0x000fe4000f8e003f */
[----:B------:R-:W-:-:S04]  /*fd70*/  UIMAD UR4, UR4, UR8, URZ ;  /* 0x00000008040472a4 */ /* 0x000fc8000f8e023f */
[----:B------:R-:W-:Y:S01]  /*fd80*/  UIMAD UR4, UR19, UR9, UR4 ;  /* 0x00000009130472a4 */ /* 0x000fe2000f8e0204 */
[----:B------:R-:W-:-:S03]  /*fd90*/  IMAD.U32 R3, RZ, RZ, UR10 ;  /* 0x0000000aff037e24 */ /* 0x000fc6000f8e00ff */
[----:B------:R-:W-:-:S06]  /*fda0*/  UIADD3 UR4, UR11, UR4, URZ ;  /* 0x000000040b047290 */ /* 0x000fcc000fffe03f */
[----:B------:R-:W-:Y:S01]  /*fdb0*/  IMAD.U32 R2, RZ, RZ, UR4 ;  /* 0x00000004ff027e24 */ /* 0x000fe2000f8e00ff */
[----:B------:R-:W-:Y:S01]  /*fdc0*/  ULDC.64 UR4, c[0x0][0x218] ;  /* 0x0000860000047ab9 */ /* 0x000fe20000000a00 */
[----:B--2---:R-:W-:Y:S02]  /*fdd0*/  IMAD.MOV.U32 R27, RZ, RZ, R4 ;  /* 0x000000ffff1b7224 */ /* 0x004fe400078e0004 */
[----:B------:R-:W-:Y:S01]  /*fde0*/  IMAD.U32 R4, RZ, RZ, UR10 ;  /* 0x0000000aff047e24 */ /* 0x000fe2000f8e00ff */
[----:B---3--:R-:W-:-:S04]  /*fdf0*/  LEA R3, P0, R3, R132, 0x6 ;  /* 0x0000008403037211 */ /* 0x008fc800078030ff */
[----:B----4-:R-:W-:Y:S02]  /*fe00*/  LEA.HI.X R4, R4, R33, R2, 0x6, P0 ;  /* 0x0000002104047211 */ /* 0x010fe400000f3402 */
[----:B------:R-:W-:Y:S01]  /*fe10*/  LEA R2, P0, R3, UR4, 0x1 ;  /* 0x0000000403027c11 */ /* 0x000fe2000f8008ff */
[----:B------:R-:W-:-:S03]  /*fe20*/  USHF.L.U32 UR4, UR8, 0x5, URZ ;  /* 0x0000000508047899 */ /* 0x000fc6000800063f */
[----:B------:R-:W-:Y:S01]  /*fe30*/  LEA.HI.X R3, R3, UR5, R4, 0x1, P0 ;  /* 0x0000000503037c11 */ /* 0x000fe200080f0c04 */
[----:B------:R-:W-:-:S04]  /*fe40*/  USHF.L.U64.HI UR5, UR8, 0x5, UR9 ;  /* 0x0000000508057899 */ /* 0x000fc80008010209 */
[----:B------:R-:W-:Y:S01]  /*fe50*/  @!PT LDS RZ, [RZ] ;  /* 0x00000000fffff984 */ /* 0x000fe20000000800 */
[----:B------:R-:W-:Y:S01]  /*fe60*/  @!PT LDS RZ, [RZ] ;  /* 0x00000000fffff984 */ /* 0x000fe20000000800 */
[----:B------:R-:W-:Y:S01]  /*fe70*/  @!PT LDS RZ, [RZ] ;  /* 0x00000000fffff984 */ /* 0x000fe20000000800 */
        /* <DEDUP_REMOVED lines=15> */
.L_x_544:
[----:B------:R-:W2:Y:S04]  /*ff70*/  LDL.LU R12, [R1+0xc] ;  /* 0x00000c00010c7983 */ /* 0x000ea80000300800 */
[----:B------:R-:W3:Y:S04]  /*ff80*/  LDL.LU R4, [R1+0x28] ;  /* 0x0000280001047983 */ /* 0x000ee80000300800 */
[----:B-1----:R-:W4:Y:S04]  /*ff90*/  LDL.LU R3, [R1+0x24] ;  /* 0x0000240001037983 */ /* 0x002f280000300800 */
[----:B------:R-:W4:Y:S04]  /*ffa0*/  LDL.LU R2, [R1+0x48] ;  /* 0x0000480001027983 */ /* 0x000f280000300800 */
[----:B------:R-:W4:Y:S04]  /*ffb0*/  LDL.LU R17, [R1+0x14] ;  /* 0x0000140001117983 */ /* 0x000f280000300800 */
[----:B------:R-:W4:Y:S01]  /*ffc0*/  LDL.LU R16, [R1+0x10] ;  /* 0x0000100001107983 */ /* 0x000f220000300800 */
[----:B------:R-:W-:-:S02]  /*ffd0*/  ISETP.GE.AND P0, PT, R0, R140, PT ;  /* 0x0000008c0000720c */ /* 0x000fc40003f06270 */
[C---:B------:R-:W-:Y:S01]  /*ffe0*/  ISETP.LT.OR P5, PT, R0.reuse, R250, P5 ;  /* 0x000000fa0000720c */ /* 0x040fe20002fa1670 */
[----:B------:R-:W-:Y:S01]  /*fff0*/  STL [R1+0x7c], R235 ;  /* 0x00007ceb01007387 */ /* 0x000fe20000100800 */
[----:B------:R-:W-:Y:S02]  /*10000*/  ISETP.LT.OR P0, PT, R0, R249, P0 ;  /* 0x000000f90000720c */ /* 0x000fe40000701670 */
[----:B------:R-:W-:Y:S01]  /*10010*/  FSEL R133, R136, -INF , !P6 ;  /* 0xff80000088857808 */ /* 0x000fe20007000000 */
[----:B------:R-:W-:Y:S01]  /*10020*/  STL [R1+0x78], R234 ;  /* 0x000078ea01007387 */ /* 0x000fe20000100800 */
[----:B------:R-:W-:Y:S02]  /*10030*/  FSEL R132, R137, -INF , !P5 ;  /* 0xff80000089847808 */ /* 0x000fe40006800000 */
[----:B------:R-:W-:Y:S01]  /*10040*/  FSEL R211, R211, -INF , !P4 ;  /* 0xff800000d3d37808 */ /* 0x000fe20006000000 */
[----:B------:R-:W-:Y:S01]  /*10050*/  STL [R1+0x74], R233 ;  /* 0x000074e901007387 */ /* 0x000fe20000100800 */
[----:B------:R-:W-:-:S02]  /*10060*/  FSEL R218, R218, -INF , !P3 ;  /* 0xff800000dada7808 */ /* 0x000fc40005800000 */
[----:B------:R-:W-:Y:S01]  /*10070*/  FSEL R219, R219, -INF , !P2 ;  /* 0xff800000dbdb7808 */ /* 0x000fe20005000000 */
[----:B------:R-:W-:Y:S01]  /*10080*/  STL [R1+0x70], R228 ;  /* 0x000070e401007387 */ /* 0x000fe20000100800 */
[----:B------:R-:W-:Y:S02]  /*10090*/  FSEL R138, R138, -INF , !P1 ;  /* 0xff8000008a8a7808 */ /* 0x000fe40004800000 */
[----:B------:R-:W-:Y:S02]  /*100a0*/  FSEL R139, R139, -INF , !P0 ;  /* 0xff8000008b8b7808 */ /* 0x000fe40004000000 */
[----:B--2---:R-:W-:Y:S02]  /*100b0*/  MOV R32, R12 ;  /* 0x0000000c00207202 */ /* 0x004fe40000000f00 */
[----:B---3--:R-:W-:Y:S02]  /*100c0*/  MOV R19, R4 ;  /* 0x0000000400137202 */ /* 0x008fe40000000f00 */
[----:B----4-:R-:W-:-:S02]  /*100d0*/  MOV R30, R3 ;  /* 0x00000003001e7202 */ /* 0x010fc40000000f00 */
[----:B------:R-:W-:Y:S02]  /*100e0*/  MOV R29, R2 ;  /* 0x00000002001d7202 */ /* 0x000fe40000000f00 */
        /* <DEDUP_REMOVED lines=35> */
[----:B------:R-:W-:Y:S01]  /*10320*/  FMNMX.FTZ R2, R215, R3, !PT ;  /* 0x00000003d7027209 */ /* 0x000fe20007810000 */
[----:B------:R-:W1:Y:S01]  /*10330*/  SHFL.BFLY PT, R10, R0, 0x2, 0x1f ;  /* 0x0c401f00000a7f89 */ /* 0x000e6200000e0000 */
[----:B------:R-:W-:Y:S02]  /*10340*/  FMNMX.FTZ R3, R32, R20, !PT ;  /* 0x0000001420037209 */ /* 0x000fe40007810000 */
[----:B------:R-:W-:Y:S01]  /*10350*/  FMNMX.FTZ R4, R62, R4, !PT ;  /* 0x000000043e047209 */ /* 0x000fe20007810000 */
[----:B------:R-:W2:Y:S01]  /*10360*/  SHFL.BFLY PT, R12, R2, 0x2, 0x1f ;  /* 0x0c401f00020c7f89 */ /* 0x000ea200000e0000 */
        /* <DEDUP_REMOVED lines=11> */
[----:B-1----:R-:W-:Y:S02]  /*10420*/  FMNMX.FTZ R0, R0, R10, !PT ;  /* 0x0000000a00007209 */ /* 0x002fe40007810000 */
[----:B------:R-:W-:Y:S02]  /*10430*/  FMNMX.FTZ R4, R209, R4, !PT ;  /* 0x00000004d1047209 */ /* 0x000fe40007810000 */
[----:B------:R-:W-:Y:S01]  /*10440*/  FMNMX.FTZ R3, R51, R3, !PT ;  /* 0x0000000333037209 */ /* 0x000fe20007810000 */
[----:B------:R-:W1:Y:S01]  /*10450*/  SHFL.BFLY PT, R10, R0, 0x1, 0x1f ;  /* 0x0c201f00000a7f89 */ /* 0x000e6200000e0000 */
        /* <DEDUP_REMOVED lines=8> */
[----:B--2---:R-:W-:Y:S01]  /*104e0*/  FMNMX.FTZ R2, R2, R12, !PT ;  /* 0x0000000c02027209 */ /* 0x004fe20007810000 */
[----:B------:R-:W2:Y:S01]  /*104f0*/  SHFL.BFLY PT, R3, R135, 0x2, 0x1f ;  /* 0x0c401f0087037f89 */ /* 0x000ea200000e0000 */
[----:B------:R-:W-:Y:S02]  /*10500*/  FMNMX.FTZ R134, R218, R134, !PT ;  /* 0x00000086da867209 */ /* 0x000fe40007810000 */
[----:B------:R-:W-:Y:S01]  /*10510*/  MOV R46, R29 ;  /* 0x0000001d002e7202 */ /* 0x000fe20000000f00 */
[----:B------:R-:W3:Y:S01]  /*10520*/  SHFL.BFLY PT, R136, R2, 0x1, 0x1f ;  /* 0x0c201f0002887f89 */ /* 0x000ee200000e0000 */
[----:B------:R-:W-:Y:S02]  /*10530*/  FMNMX.FTZ R134, R219, R134, !PT ;  /* 0x00000086db867209 */ /* 0x000fe40007810000 */
[----:B-1----:R-:W-:-:S02]  /*10540*/  FMNMX.FTZ R137, R0, R10, !PT ;  /* 0x0000000a00897209 */ /* 0x002fc40007810000 */
[----:B------:R-:W-:Y:S02]  /*10550*/  FMNMX.FTZ R134, R138, R134, !PT ;  /* 0x000000868a867209 */ /* 0x000fe40007810000 */
[C---:B------:R-:W-:Y:S01]  /*10560*/  FSETP.NEU.FTZ.AND P1, PT, R137.reuse, -INF , PT ;  /* 0xff8000008900780b */ /* 0x040fe20003f3d000 */
[----:B------:R-:W-:Y:S01]  /*10570*/  FMUL.FTZ R12, R137, UR22 ;  /* 0x00000016890c7c20 */ /* 0x000fe20008410000 */
[----:B------:R-:W-:-:S04]  /*10580*/  FMNMX.FTZ R134, R139, R134, !PT ;  /* 0x000000868b867209 */ /* 0x000fc80007810000 */
[----:B------:R-:W-:Y:S01]  /*10590*/  FSEL R12, R12, RZ, P1 ;  /* 0x000000ff0c0c7208 */ /* 0x000fe20000800000 */
[----:B------:R-:W1:Y:S04]  /*105a0*/  SHFL.BFLY PT, R4, R134, 0x2, 0x1f ;  /* 0x0c401f0086047f89 */ /* 0x000e6800000e0000 */
[----:B------:R-:W-:Y:S01]  /*105b0*/  FFMA.FTZ R0, R6, UR22, -R12 ;  /* 0x0000001606007c23 */ /* 0x000fe2000801080c */
[----:B--2---:R-:W-:-:S03]  /*105c0*/  FMNMX.FTZ R135, R135, R3, !PT ;  /* 0x0000000387877209 */ /* 0x004fc60007810000 */
[----:B------:R2:W-:Y:S01]  /*105d0*/  MUFU.EX2 R57, R0 ;  /* 0x0000000000397308 */ /* 0x0005e20000000800 */
[----:B---3--:R-:W-:-:S04]  /*105e0*/  FMNMX.FTZ R136, R2, R136, !PT ;  /* 0x0000008802887209 */ /* 0x008fc80007810000 */
[C---:B------:R-:W-:Y:S01]  /*105f0*/  FSETP.NEU.FTZ.AND P3, PT, R136.reuse, -INF , PT ;  /* 0xff8000008800780b */ /* 0x040fe20003f7d000 */
[----:B------:R-:W-:-:S05]  /*10600*/  FMUL.FTZ R3, R136, UR22 ;  /* 0x0000001688037c20 */ /* 0x000fca0008410000 */
[----:B------:R-:W-:Y:S02]  /*10610*/  FSEL R3, R3, RZ, P3 ;  /* 0x000000ff03037208 */ /* 0x000fe40001800000 */
[----:B-1----:R-:W-:Y:S01]  /*10620*/  FMNMX.FTZ R134, R134, R4, !PT ;  /* 0x0000000486867209 */ /* 0x002fe20007810000 */
[--C-:B--2---:R-:W-:Y:S02]  /*10630*/  FFMA.FTZ R0, R5, UR22, -R12.reuse ;  /* 0x0000001605007c23 */ /* 0x104fe4000801080c */
[----:B------:R-:W1:Y:S02]  /*10640*/  SHFL.BFLY PT, R5, R135, 0x1, 0x1f ;  /* 0x0c201f0087057f89 */ /* 0x000e6400000e0000 */
[----:B------:R2:W3:Y:S02]  /*10650*/  MUFU.EX2 R28, R0 ;  /* 0x00000000001c7308 */ /* 0x0004e40000000800 */
[----:B------:R-:W4:Y:S01]  /*10660*/  SHFL.BFLY PT, R4, R134, 0x1, 0x1f ;  /* 0x0c201f0086047f89 */ /* 0x000f2200000e0000 */
[----:B--2---:R-:W-:Y:S01]  /*10670*/  FFMA.FTZ R0, R8, UR22, -R12 ;  /* 0x0000001608007c23 */ /* 0x004fe2000801080c */
[----:B---3--:R-:W-:-:S04]  /*10680*/  F2FP.F16.F32.PACK_AB R8, R28, R57 ;  /* 0x000000391c08723e */ /* 0x008fc800000000ff */
[----:B------:R2:W-:Y:S01]  /*10690*/  MUFU.EX2 R31, R0 ;  /* 0x00000000001f7308 */ /* 0x0005e20000000800 */
[----:B-1----:R-:W-:Y:S02]  /*106a0*/  FMNMX.FTZ R135, R135, R5, !PT ;  /* 0x0000000587877209 */ /* 0x002fe40007810000 */
[----:B------:R-:W-:Y:S02]  /*106b0*/  FSEL R5, R137, RZ, P1 ;  /* 0x000000ff89057208 */ /* 0x000fe40000800000 */
[C---:B------:R-:W-:Y:S01]  /*106c0*/  FSETP.NEU.FTZ.AND P2, PT, R135.reuse, -INF , PT ;  /* 0xff8000008700780b */ /* 0x040fe20003f5d000 */
[----:B------:R-:W-:Y:S01]  /*106d0*/  FMUL.FTZ R2, R135, UR22 ;  /* 0x0000001687027c20 */ /* 0x000fe20008410000 */
[----:B----4-:R-:W-:Y:S01]  /*106e0*/  FMNMX.FTZ R134, R134, R4, !PT ;  /* 0x0000000486867209 */ /* 0x010fe20007810000 */
[----:B------:R-:W-:-:S03]  /*106f0*/  FADD.FTZ R5, R34, -R5 ;  /* 0x8000000522057221 */ /* 0x000fc60000010000 */
[----:B------:R-:W-:Y:S02]  /*10700*/  FSEL R2, R2, RZ, P2 ;  /* 0x000000ff02027208 */ /* 0x000fe40001000000 */
[----:B------:R-:W-:-:S03]  /*10710*/  FSETP.NEU.FTZ.AND P0, PT, R134, -INF , PT ;  /* 0xff8000008600780b */ /* 0x000fc60003f1d000 */
[----:B------:R-:W-:Y:S01]  /*10720*/  FFMA.FTZ R4, R21, UR22, -R2 ;  /* 0x0000001615047c23 */ /* 0x000fe20008010802 */
[----:B--2---:R-:W-:-:S03]  /*10730*/  FFMA.FTZ R0, R7, UR22, -R12 ;  /* 0x0000001607007c23 */ /* 0x004fc6000801080c */
[----:B------:R1:W2:Y:S08]  /*10740*/  MUFU.EX2 R7, R4 ;  /* 0x0000000400077308 */ /* 0x0002b00000000800 */
[----:B------:R3:W-:Y:S01]  /*10750*/  MUFU.EX2 R47, R0 ;  /* 0x00000000002f7308 */ /* 0x0007e20000000800 */
[----:B-1----:R-:W-:Y:S01]  /*10760*/  FFMA.FTZ R4, R23, UR22, -R2 ;  /* 0x0000001617047c23 */ /* 0x002fe20008010802 */
[----:B--2---:R-:W-:-:S06]  /*10770*/  MOV R23, R7 ;  /* 0x0000000700177202 */ /* 0x004fcc0000000f00 */
[----:B------:R-:W-:Y:S01]  /*10780*/  MUFU.EX2 R233, R4 ;  /* 0x0000000400e97308 */ /* 0x000fe20000000800 */
[----:B---3--:R-:W-:-:S07]  /*10790*/  FFMA.FTZ R0, R9, UR22, -R3 ;  /* 0x0000001609007c23 */ /* 0x008fce0008010803 */
[----:B------:R1:W-:Y:S02]  /*107a0*/  MUFU.EX2 R27, R0 ;  /* 0x00000000001b7308 */ /* 0x0003e40000000800 */
[----:B-1----:R-:W-:-:S06]  /*107b0*/  FFMA.FTZ R0, R11, UR22, -R3 ;  /* 0x000000160b007c23 */ /* 0x002fcc0008010803 */
[----:B------:R1:W2:Y:S02]  /*107c0*/  MUFU.EX2 R140, R0 ;  /* 0x00000000008c7308 */ /* 0x0002a40000000800 */
[----:B-1----:R-:W-:Y:S01]  /*107d0*/  FFMA.FTZ R0, R14, UR22, -R3 ;  /* 0x000000160e007c23 */ /* 0x002fe20008010803 */
[----:B--2---:R-:W-:-:S05]  /*107e0*/  F2FP.F16.F32.PACK_AB R9, R140, R27 ;  /* 0x0000001b8c09723e */ /* 0x004fca00000000ff */
[----:B------:R1:W2:Y:S02]  /*107f0*/  MUFU.EX2 R18, R0 ;  /* 0x0000000000127308 */ /* 0x0002a40000000800 */
[----:B-1----:R-:W-:Y:S01]  /*10800*/  FFMA.FTZ R0, R15, UR22, -R3 ;  /* 0x000000160f007c23 */ /* 0x002fe20008010803 */
[----:B------:R-:W-:Y:S01]  /*10810*/  FMUL.FTZ R15, R5, UR22 ;  /* 0x00000016050f7c20 */ /* 0x000fe20008410000 */
[----:B--2---:R-:W-:-:S04]  /*10820*/  MOV R21, R18 ;  /* 0x0000001200157202 */ /* 0x004fc80000000f00 */
[----:B------:R1:W2:Y:S08]  /*10830*/  MUFU.EX2 R67, R0 ;  /* 0x0000000000437308 */ /* 0x0002b00000000800 */
[----:B------:R-:W3:Y:S01]  /*10840*/  MUFU.EX2 R15, R15 ;  /* 0x0000000f000f7308 */ /* 0x000ee20000000800 */
[----:B-1----:R-:W-:Y:S01]  /*10850*/  FFMA.FTZ R0, R13, UR22, -R2 ;  /* 0x000000160d007c23 */ /* 0x002fe20008010802 */
[----:B--2---:R-:W-:-:S06]  /*10860*/  F2FP.F16.F32.PACK_AB R11, R67, R21 ;  /* 0x00000015430b723e */ /* 0x004fcc00000000ff */
[----:B------:R1:W-:Y:S01]  /*10870*/  MUFU.EX2 R56, R0 ;  /* 0x0000000000387308 */ /* 0x0003e20000000800 */
[-C--:B---3--:R-:W-:Y:S01]  /*10880*/  FMUL.FTZ R172, R172, R15.reuse ;  /* 0x0000000facac7220 */ /* 0x088fe20000410000 */
        /* <DEDUP_REMOVED lines=12> */
[----:B-1----:R-:W-:Y:S01]  /*10950*/  FFMA.FTZ R0, R22, UR22, -R2 ;  /* 0x0000001616007c23 */ /* 0x002fe20008010802 */
[----:B------:R-:W-:Y:S01]  /*10960*/  MOV R22, R31 ;  /* 0x0000001f00167202 */ /* 0x000fe20000000f00 */
[----:B------:R-:W-:Y:S01]  /*10970*/  FMUL.FTZ R161, R161, R15 ;  /* 0x0000000fa1a17220 */ /* 0x000fe20000410000 */
[----:B------:R-:W-:Y:S01]  /*10980*/  MOV R31, R30 ;  /* 0x0000001e001f7202 */ /* 0x000fe20000000f00 */
[----:B------:R1:W-:Y:S01]  /*10990*/  MUFU.EX2 R234, R0 ;  /* 0x0000000000ea7308 */ /* 0x0003e20000000800 */
[----:B------:R-:W-:Y:S01]  /*109a0*/  MOV R30, R19 ;  /* 0x00000013001e7202 */ /* 0x000fe20000000f00 */
[-C--:B------:R-:W-:Y:S01]  /*109b0*/  FMUL.FTZ R144, R144, R15.reuse ;  /* 0x0000000f90907220 */ /* 0x080fe20000410000 */
[----:B------:R-:W-:Y:S01]  /*109c0*/  F2FP.F16.F32.PACK_AB R10, R47, R22 ;  /* 0x000000162f0a723e */ /* 0x000fe200000000ff */
[-C--:B------:R-:W-:Y:S01]  /*109d0*/  FMUL.FTZ R145, R145, R15.reuse ;  /* 0x0000000f91917220 */ /* 0x080fe20000410000 */
[-C--:B------:R-:W-:Y:S01]  /*109e0*/  FMUL.FTZ R68, R68, R15.reuse ;  /* 0x0000000f44447220 */ /* 0x080fe20000410000 */
[-C--:B------:R-:W-:Y:S01]  /*109f0*/  FMUL.FTZ R69, R69, R15.reuse ;  /* 0x0000000f45457220 */ /* 0x080fe20000410000 */
[-C--:B------:R-:W-:Y:S01]  /*10a00*/  FMUL.FTZ R80, R80, R15.reuse ;  /* 0x0000000f50507220 */ /* 0x080fe20000410000 */
[----:B------:R-:W-:Y:S01]  /*10a10*/  FMUL.FTZ R81, R81, R15 ;  /* 0x0000000f51517220 */ /* 0x000fe20000410000 */
[----:B------:R-:W-:Y:S01]  /*10a20*/  MOV R44, R31 ;  /* 0x0000001f002c7202 */ /* 0x000fe20000000f00 */
[-C--:B------:R-:W-:Y:S01]  /*10a30*/  FMUL.FTZ R84, R84, R15.reuse ;  /* 0x0000000f54547220 */ /* 0x080fe20000410000 */
[----:B------:R-:W-:Y:S01]  /*10a40*/  MOV R45, R30 ;  /* 0x0000001e002d7202 */ /* 0x000fe20000000f00 */
[-C--:B------:R-:W-:Y:S01]  /*10a50*/  FMUL.FTZ R85, R85, R15.reuse ;  /* 0x0000000f55557220 */ /* 0x080fe20000410000 */
[-C--:B------:R-:W-:Y:S01]  /*10a60*/  FMUL.FTZ R96, R96, R15.reuse ;  /* 0x0000000f60607220 */ /* 0x080fe20000410000 */
[-C--:B------:R-:W-:Y:S01]  /*10a70*/  FMUL.FTZ R97, R97, R15.reuse ;  /* 0x0000000f61617220 */ /* 0x080fe20000410000 */
[-C--:B------:R-:W-:Y:S01]  /*10a80*/  FMUL.FTZ R100, R100, R15.reuse ;  /* 0x0000000f64647220 */ /* 0x080fe20000410000 */
[-C--:B------:R-:W-:Y:S01]  /*10a90*/  FMUL.FTZ R101, R101, R15.reuse ;  /* 0x0000000f65657220 */ /* 0x080fe20000410000 */
[----:B-1----:R-:W-:Y:S01]  /*10aa0*/  FMUL.FTZ R0, R134, UR22 ;  /* 0x0000001686007c20 */ /* 0x002fe20008410000 */
[-C--:B------:R-:W-:Y:S01]  /*10ab0*/  FMUL.FTZ R112, R112, R15.reuse ;  /* 0x0000000f70707220 */ /* 0x080fe20000410000 */
[-C--:B------:R-:W-:Y:S01]  /*10ac0*/  FMUL.FTZ R113, R113, R15.reuse ;  /* 0x0000000f71717220 */ /* 0x080fe20000410000 */
[-C--:B------:R-:W-:Y:S01]  /*10ad0*/  FMUL.FTZ R116, R116, R15.reuse ;  /* 0x0000000f74747220 */ /* 0x080fe20000410000 */
[-C--:B------:R-:W-:Y:S01]  /*10ae0*/  FMUL.FTZ R117, R117, R15.reuse ;  /* 0x0000000f75757220 */ /* 0x080fe20000410000 */
[----:B------:R-:W-:Y:S01]  /*10af0*/  FSEL R0, R0, RZ, P0 ;  /* 0x000000ff00007208 */ /* 0x000fe20000000000 */
[-C--:B------:R-:W-:Y:S01]  /*10b00*/  FMUL.FTZ R128, R128, R15.reuse ;  /* 0x0000000f80807220 */ /* 0x080fe20000410000 */
[----:B------:R-:W-:-:S03]  /*10b10*/  FMUL.FTZ R129, R129, R15 ;  /* 0x0000000f81817220 */ /* 0x000fc60000410000 */
[----:B------:R-:W-:-:S04]  /*10b20*/  FFMA.FTZ R4, R20, UR22, -R0 ;  /* 0x0000001614047c23 */ /* 0x000fc80008010800 */
[----:B------:R1:W-:Y:S02]  /*10b30*/  MUFU.EX2 R235, R4 ;  /* 0x0000000400eb7308 */ /* 0x0003e40000000800 */
[----:B-1----:R-:W-:Y:S01]  /*10b40*/  FFMA.FTZ R4, R25, UR22, -R0 ;  /* 0x0000001619047c23 */ /* 0x002fe20008010800 */
[----:B------:R-:W-:-:S05]  /*10b50*/  MOV R25, R143 ;  /* 0x0000008f00197202 */ /* 0x000fca0000000f00 */
[----:B------:R1:W-:Y:S02]  /*10b60*/  MUFU.EX2 R6, R4 ;  /* 0x0000000400067308 */ /* 0x0003e40000000800 */
[----:B-1----:R-:W-:-:S06]  /*10b70*/  FFMA.FTZ R4, R24, UR22, -R0 ;  /* 0x0000001618047c23 */ /* 0x002fcc0008010800 */
[----:B------:R1:W-:Y:S02]  /*10b80*/  MUFU.EX2 R20, R4 ;  /* 0x0000000400147308 */ /* 0x0003e40000000800 */
[----:B-1----:R-:W-:-:S05]  /*10b90*/  FSEL R4, R136, RZ, P3 ;  /* 0x000000ff88047208 */ /* 0x002fca0001800000 */
[----:B------:R-:W-:Y:S01]  /*10ba0*/  FADD.FTZ R5, R17, -R4 ;  /* 0x8000000411057221 */ /* 0x000fe20000010000 */
[----:B------:R-:W-:-:S03]  /*10bb0*/  FSEL R4, R135, RZ, P2 ;  /* 0x000000ff87047208 */ /* 0x000fc60001000000 */
[----:B------:R-:W-:Y:S02]  /*10bc0*/  FMUL.FTZ R14, R5, UR22 ;  /* 0x00000016050e7c20 */ /* 0x000fe40008410000 */
[----:B------:R-:W-:Y:S01]  /*10bd0*/  FADD.FTZ R5, R16, -R4 ;  /* 0x8000000410057221 */ /* 0x000fe20000010000 */
[----:B------:R-:W-:Y:S01]  /*10be0*/  FSEL R4, R134, RZ, P0 ;  /* 0x000000ff86047208 */ /* 0x000fe20000000000 */
[----:B------:R-:W1:Y:S02]  /*10bf0*/  LDSM.16.MT88.4 R16, [R229+0xc000] ;  /* 0x00c00000e510783b */ /* 0x000e640000004200 */
[----:B------:R-:W-:Y:S01]  /*10c00*/  FMUL.FTZ R5, R5, UR22 ;  /* 0x0000001605057c20 */ /* 0x000fe20008410000 */
[----:B------:R-:W2:Y:S01]  /*10c10*/  MUFU.EX2 R14, R14 ;  /* 0x0000000e000e7308 */ /* 0x000ea20000000800 */
[----:B------:R-:W-:-:S04]  /*10c20*/  FADD.FTZ R4, R32, -R4 ;  /* 0x8000000420047221 */ /* 0x000fc80000010000 */
[----:B------:R-:W-:-:S03]  /*10c30*/  FMUL.FTZ R4, R4, UR22 ;  /* 0x0000001604047c20 */ /* 0x000fc60008410000 */
[----:B------:R-:W3:Y:S08]  /*10c40*/  MUFU.EX2 R13, R5 ;  /* 0x00000005000d7308 */ /* 0x000ef00000000800 */
[----:B------:R4:W4:Y:S01]  /*10c50*/  MUFU.EX2 R24, R4 ;  /* 0x0000000400187308 */ /* 0x0009220000000800 */
[-C--:B--2---:R-:W-:Y:S01]  /*10c60*/  FMUL.FTZ R174, R174, R14.reuse ;  /* 0x0000000eaeae7220 */ /* 0x084fe20000410000 */
[-C--:B------:R-:W-:Y:S01]  /*10c70*/  FMUL.FTZ R175, R175, R14.reuse ;  /* 0x0000000eafaf7220 */ /* 0x080fe20000410000 */
[-C--:B------:R-:W-:Y:S01]  /*10c80*/  FMUL.FTZ R158, R158, R14.reuse ;  /* 0x0000000e9e9e7220 */ /* 0x080fe20000410000 */
[-C--:B------:R-:W-:Y:S01]  /*10c90*/  FMUL.FTZ R159, R159, R14.reuse ;  /* 0x0000000e9f9f7220 */ /* 0x080fe20000410000 */
[-C--:B------:R-:W-:Y:S01]  /*10ca0*/  FMUL.FTZ R170, R170, R14.reuse ;  /* 0x0000000eaaaa7220 */ /* 0x080fe20000410000 */
[-C--:B------:R-:W-:Y:S01]  /*10cb0*/  FMUL.FTZ R171, R171, R14.reuse ;  /* 0x0000000eabab7220 */ /* 0x080fe20000410000 */
[-C--:B------:R-:W-:Y:S01]  /*10cc0*/  FMUL.FTZ R154, R154, R14.reuse ;  /* 0x0000000e9a9a7220 */ /* 0x080fe20000410000 */
[----:B------:R-:W-:Y:S01]  /*10cd0*/  FMUL.FTZ R155, R155, R14 ;  /* 0x0000000e9b9b7220 */ /* 0x000fe20000410000 */
[-C--:B---3--:R-:W-:Y:S01]  /*10ce0*/  FMUL.FTZ R176, R176, R13.reuse ;  /* 0x0000000db0b07220 */ /* 0x088fe20000410000 */
[-C--:B------:R-:W-:Y:S01]  /*10cf0*/  FMUL.FTZ R177, R177, R13.reuse ;  /* 0x0000000db1b17220 */ /* 0x080fe20000410000 */
[-C--:B------:R-:W-:Y:S01]  /*10d00*/  FMUL.FTZ R180, R180, R13.reuse ;  /* 0x0000000db4b47220 */ /* 0x080fe20000410000 */
[-C--:B------:R-:W-:Y:S01]  /*10d10*/  FMUL.FTZ R181, R181, R13.reuse ;  /* 0x0000000db5b57220 */ /* 0x080fe20000410000 */
[-C--:B------:R-:W-:Y:S01]  /*10d20*/  FMUL.FTZ R184, R184, R13.reuse ;  /* 0x0000000db8b87220 */ /* 0x080fe20000410000 */
[-C--:B------:R-:W-:Y:S01]  /*10d30*/  FMUL.FTZ R185, R185, R13.reuse ;  /* 0x0000000db9b97220 */ /* 0x080fe20000410000 */
[-C--:B------:R-:W-:Y:S01]  /*10d40*/  FMUL.FTZ R188, R188, R13.reuse ;  /* 0x0000000dbcbc7220 */ /* 0x080fe20000410000 */
[----:B------:R-:W-:Y:S01]  /*10d50*/  FMUL.FTZ R189, R189, R13 ;  /* 0x0000000dbdbd7220 */ /* 0x000fe20000410000 */
[----:B----4-:R-:W-:Y:S01]  /*10d60*/  FFMA.FTZ R4, R26, UR22, -R0 ;  /* 0x000000161a047c23 */ /* 0x010fe20008010800 */
[----:B------:R-:W-:Y:S01]  /*10d70*/  MOV R26, R6 ;  /* 0x00000006001a7202 */ /* 0x000fe20000000f00 */
[-C--:B------:R-:W-:Y:S01]  /*10d80*/  FMUL.FTZ R178, R178, R24.reuse ;  /* 0x00000018b2b27220 */ /* 0x080fe20000410000 */
[-C--:B------:R-:W-:Y:S01]  /*10d90*/  FMUL.FTZ R179, R179, R24.reuse ;  /* 0x00000018b3b37220 */ /* 0x080fe20000410000 */
[----:B------:R2:W3:Y:S01]  /*10da0*/  MUFU.EX2 R228, R4 ;  /* 0x0000000400e47308 */ /* 0x0004e20000000800 */
[----:B------:R-:W-:Y:S01]  /*10db0*/  F2FP.F16.F32.PACK_AB R6, R233, R23 ;  /* 0x00000017e906723e */ /* 0x000fe200000000ff */
[-C--:B------:R-:W-:Y:S01]  /*10dc0*/  FMUL.FTZ R182, R182, R24.reuse ;  /* 0x00000018b6b67220 */ /* 0x080fe20000410000 */
[----:B------:R-:W-:Y:S01]  /*10dd0*/  F2FP.F16.F32.PACK_AB R5, R26, R235 ;  /* 0x000000eb1a05723e */ /* 0x000fe200000000ff */
[-C--:B------:R-:W-:Y:S01]  /*10de0*/  FMUL.FTZ R183, R183, R24.reuse ;  /* 0x00000018b7b77220 */ /* 0x080fe20000410000 */
[C---:B-1----:R-:W-:Y:S01]  /*10df0*/  HMMA.16816.F32 R172, R8.reuse, R16, R172 ;  /* 0x0000001008ac723c */ /* 0x042fe200000018ac */
[-C--:B------:R-:W-:Y:S01]  /*10e00*/  FMUL.FTZ R186, R186, R24.reuse ;  /* 0x00000018baba7220 */ /* 0x080fe20000410000 */
[-C--:B------:R-:W-:Y:S01]  /*10e10*/  FMUL.FTZ R187, R187, R24.reuse ;  /* 0x00000018bbbb7220 */ /* 0x080fe20000410000 */
[-C--:B------:R-:W-:Y:S01]  /*10e20*/  FMUL.FTZ R190, R190, R24.reuse ;  /* 0x00000018bebe7220 */ /* 0x080fe20000410000 */
[----:B------:R-:W-:Y:S01]  /*10e30*/  FMUL.FTZ R191, R191, R24 ;  /* 0x00000018bfbf7220 */ /* 0x000fe20000410000 */
[-C--:B------:R-:W-:Y:S01]  /*10e40*/  FMUL.FTZ R166, R166, R14.reuse ;  /* 0x0000000ea6a67220 */ /* 0x080fe20000410000 */
[----:B------:R-:W-:Y:S01]  /*10e50*/  HMMA.16816.F32 R156, R8, R18, R156 ;  /* 0x00000012089c723c */ /* 0x000fe2000000189c */
[----:B------:R-:W-:Y:S01]  /*10e60*/  FMUL.FTZ R167, R167, R14 ;  /* 0x0000000ea7a77220 */ /* 0x000fe20000410000 */
[-C--:B------:R-:W-:Y:S01]  /*10e70*/  FMUL.FTZ R192, R192, R13.reuse ;  /* 0x0000000dc0c07220 */ /* 0x080fe20000410000 */
[-C--:B------:R-:W-:Y:S01]  /*10e80*/  FMUL.FTZ R193, R193, R13.reuse ;  /* 0x0000000dc1c17220 */ /* 0x080fe20000410000 */
[-C--:B------:R-:W-:Y:S01]  /*10e90*/  FMUL.FTZ R194, R194, R24.reuse ;  /* 0x00000018c2c27220 */ /* 0x080fe20000410000 */
[----:B------:R-:W-:Y:S01]  /*10ea0*/  FMUL.FTZ R195, R195, R24 ;  /* 0x00000018c3c37220 */ /* 0x000fe20000410000 */
[----:B--2---:R-:W-:Y:S01]  /*10eb0*/  F2FP.F16.F32.PACK_AB R4, R234, R56 ;  /* 0x00000038ea04723e */ /* 0x004fe200000000ff */
[----:B------:R-:W-:Y:S01]  /*10ec0*/  FMUL.FTZ R150, R150, R14 ;  /* 0x0000000e96967220 */ /* 0x000fe20000410000 */
[----:B---3--:R-:W-:Y:S01]  /*10ed0*/  F2FP.F16.F32.PACK_AB R7, R228, R20 ;  /* 0x00000014e407723e */ /* 0x008fe200000000ff */
[----:B------:R-:W-:Y:S01]  /*10ee0*/  FMUL.FTZ R151, R151, R14 ;  /* 0x0000000e97977220 */ /* 0x000fe20000410000 */
[-C--:B------:R-:W-:Y:S01]  /*10ef0*/  FMUL.FTZ R196, R196, R13.reuse ;  /* 0x0000000dc4c47220 */ /* 0x080fe20000410000 */
[-C--:B------:R-:W-:Y:S01]  /*10f00*/  FMUL.FTZ R197, R197, R13.reuse ;  /* 0x0000000dc5c57220 */ /* 0x080fe20000410000 */
[-C--:B------:R-:W-:Y:S01]  /*10f10*/  FMUL.FTZ R198, R198, R24.reuse ;  /* 0x00000018c6c67220 */ /* 0x080fe20000410000 */
[----:B------:R-:W-:Y:S01]  /*10f20*/  FMUL.FTZ R199, R199, R24 ;  /* 0x00000018c7c77220 */ /* 0x000fe20000410000 */
[-C--:B------:R-:W-:Y:S01]  /*10f30*/  FMUL.FTZ R162, R162, R14.reuse ;  /* 0x0000000ea2a27220 */ /* 0x080fe20000410000 */
[C---:B------:R-:W-:Y:S01]  /*10f40*/  HMMA.16816.F32 R176, R4.reuse, R16, R176 ;  /* 0x0000001004b0723c */ /* 0x040fe200000018b0 */
[----:B------:R-:W-:Y:S01]  /*10f50*/  FMUL.FTZ R163, R163, R14 ;  /* 0x0000000ea3a37220 */ /* 0x000fe20000410000 */
[-C--:B------:R-:W-:Y:S01]  /*10f60*/  FMUL.FTZ R200, R200, R13.reuse ;  /* 0x0000000dc8c87220 */ /* 0x080fe20000410000 */
[-C--:B------:R-:W-:Y:S01]  /*10f70*/  FMUL.FTZ R201, R201, R13.reuse ;  /* 0x0000000dc9c97220 */ /* 0x080fe20000410000 */
[-C--:B------:R-:W-:Y:S01]  /*10f80*/  FMUL.FTZ R202, R202, R24.reuse ;  /* 0x00000018caca7220 */ /* 0x080fe20000410000 */
[----:B------:R-:W-:Y:S01]  /*10f90*/  FMUL.FTZ R203, R203, R24 ;  /* 0x00000018cbcb7220 */ /* 0x000fe20000410000 */
[----:B------:R-:W-:Y:S01]  /*10fa0*/  HMMA.16816.F32 R180, R4, R18, R180 ;  /* 0x0000001204b4723c */ /* 0x000fe200000018b4 */
[----:B------:R-:W1:Y:S01]  /*10fb0*/  LDSM.16.MT88.4 R16, [R230+0xc000] ;  /* 0x00c00000e610783b */ /* 0x000e620000004200 */
[-C--:B------:R-:W-:Y:S01]  /*10fc0*/  FMUL.FTZ R146, R146, R14.reuse ;  /* 0x0000000e92927220 */ /* 0x080fe20000410000 */
[----:B------:R-:W-:Y:S01]  /*10fd0*/  FMUL.FTZ R147, R147, R14 ;  /* 0x0000000e93937220 */ /* 0x000fe20000410000 */
        /* <DEDUP_REMOVED lines=37> */
[-C--:B-1----:R-:W-:Y:S01]  /*11230*/  HMMA.16816.F32 R168, R8, R16.reuse, R168 ;  /* 0x0000001008a8723c */ /* 0x082fe200000018a8 */
[-C--:B------:R-:W-:Y:S01]  /*11240*/  FMUL.FTZ R109, R109, R13.reuse ;  /* 0x0000000d6d6d7220 */ /* 0x080fe20000410000 */
[-C--:B------:R-:W-:Y:S01]  /*11250*/  FMUL.FTZ R110, R110, R24.reuse ;  /* 0x000000186e6e7220 */ /* 0x080fe20000410000 */
[-C--:B------:R-:W-:Y:S01]  /*11260*/  FMUL.FTZ R111, R111, R24.reuse ;  /* 0x000000186f6f7220 */ /* 0x080fe20000410000 */
[-C--:B------:R-:W-:Y:S01]  /*11270*/  FMUL.FTZ R120, R120, R13.reuse ;  /* 0x0000000d78787220 */ /* 0x080fe20000410000 */
[-C--:B------:R-:W-:Y:S01]  /*11280*/  FMUL.FTZ R121, R121, R13.reuse ;  /* 0x0000000d79797220 */ /* 0x080fe20000410000 */
[C---:B------:R-:W-:Y:S01]  /*11290*/  HMMA.16816.F32 R184, R4.reuse, R16, R184 ;  /* 0x0000001004b8723c */ /* 0x040fe200000018b8 */
[-C--:B------:R-:W-:Y:S01]  /*112a0*/  FMUL.FTZ R122, R122, R24.reuse ;  /* 0x000000187a7a7220 */ /* 0x080fe20000410000 */
[-C--:B------:R-:W-:Y:S01]  /*112b0*/  FMUL.FTZ R123, R123, R24.reuse ;  /* 0x000000187b7b7220 */ /* 0x080fe20000410000 */
[-C--:B------:R-:W-:Y:S01]  /*112c0*/  FMUL.FTZ R124, R124, R13.reuse ;  /* 0x0000000d7c7c7220 */ /* 0x080fe20000410000 */
[----:B------:R-:W-:Y:S01]  /*112d0*/  FMUL.FTZ R125, R125, R13 ;  /* 0x0000000d7d7d7220 */ /* 0x000fe20000410000 */
[-C--:B------:R-:W-:Y:S01]  /*112e0*/  FMUL.FTZ R126, R126, R24.reuse ;  /* 0x000000187e7e7220 */ /* 0x080fe20000410000 */
[-C--:B------:R-:W-:Y:S01]  /*112f0*/  HMMA.16816.F32 R188, R4, R18.reuse, R188 ;  /* 0x0000001204bc723c */ /* 0x080fe200000018bc */
[----:B------:R-:W-:Y:S01]  /*11300*/  FMUL.FTZ R127, R127, R24 ;  /* 0x000000187f7f7220 */ /* 0x000fe20000410000 */
[-C--:B------:R-:W-:Y:S01]  /*11310*/  FMUL.FTZ R118, R118, R14.reuse ;  /* 0x0000000e76767220 */ /* 0x080fe20000410000 */
[-C--:B------:R-:W-:Y:S01]  /*11320*/  FMUL.FTZ R119, R119, R14.reuse ;  /* 0x0000000e77777220 */ /* 0x080fe20000410000 */
[-C--:B------:R-:W-:Y:S01]  /*11330*/  FMUL.FTZ R130, R130, R14.reuse ;  /* 0x0000000e82827220 */ /* 0x080fe20000410000 */
[----:B------:R-:W-:Y:S01]  /*11340*/  FMUL.FTZ R131, R131, R14 ;  /* 0x0000000e83837220 */ /* 0x000fe20000410000 */
[C---:B------:R-:W-:Y:S01]  /*11350*/  HMMA.16816.F32 R152, R8.reuse, R18, R152 ;  /* 0x000000120898723c */ /* 0x040fe20000001898 */
[----:B------:R-:W1:Y:S05]  /*11360*/  LDSM.16.MT88.4 R16, [R232+0xc000] ;  /* 0x00c00000e810783b */ /* 0x000e6a0000004200 */
[-C--:B-1----:R-:W-:Y:S06]  /*11370*/  HMMA.16816.F32 R52, R8, R16.reuse, R164 ;  /* 0x000000100834723c */ /* 0x082fec00000018a4 */
[----:B------:R-:W-:Y:S01]  /*11380*/  HMMA.16816.F32 R192, R4, R16, R192 ;  /* 0x0000001004c0723c */ /* 0x000fe200000018c0 */
[----:B------:R-:W-:-:S02]  /*11390*/  MOV R167, R142 ;  /* 0x0000008e00a77202 */ /* 0x000fc40000000f00 */
[----:B------:R-:W-:Y:S02]  /*113a0*/  MOV R165, R28 ;  /* 0x0000001c00a57202 */ /* 0x000fe40000000f00 */
[----:B------:R-:W-:Y:S01]  /*113b0*/  MOV R166, R141 ;  /* 0x0000008d00a67202 */ /* 0x000fe20000000f00 */
[-C--:B------:R-:W-:Y:S06]  /*113c0*/  HMMA.16816.F32 R196, R4, R18.reuse, R196 ;  /* 0x0000001204c4723c */ /* 0x080fec00000018c4 */
[C---:B------:R-:W-:Y:S01]  /*113d0*/  HMMA.16816.F32 R148, R8.reuse, R18, R148 ;  /* 0x000000120894723c */ /* 0x040fe20000001894 */
[----:B------:R-:W1:Y:S05]  /*113e0*/  LDSM.16.MT88.4 R16, [R231+0xc000] ;  /* 0x00c00000e710783b */ /* 0x000e6a0000004200 */
[-C--:B-1----:R-:W-:Y:S06]  /*113f0*/  HMMA.16816.F32 R160, R8, R16.reuse, R160 ;  /* 0x0000001008a0723c */ /* 0x082fec00000018a0 */
[C---:B------:R-:W-:Y:S06]  /*11400*/  HMMA.16816.F32 R200, R4.reuse, R16, R200 ;  /* 0x0000001004c8723c */ /* 0x040fec00000018c8 */
[-C--:B------:R-:W-:Y:S06]  /*11410*/  HMMA.16816.F32 R204, R4, R18.reuse, R204 ;  /* 0x0000001204cc723c */ /* 0x080fec00000018cc */
[----:B------:R-:W-:Y:S01]  /*11420*/  HMMA.16816.F32 R144, R8, R18, R144 ;  /* 0x000000120890723c */ /* 0x000fe20000001890 */
[----:B------:R-:W1:Y:S05]  /*11430*/  LDSM.16.MT88.4 R16, [R229+0xe000] ;  /* 0x00e00000e510783b */ /* 0x000e6a0000004200 */
[-C--:B-1----:R-:W-:Y:S06]  /*11440*/  HMMA.16816.F32 R28, R4, R16.reuse, R72 ;  /* 0x00000010041c723c */ /* 0x082fec0000001848 */
[----:B------:R-:W-:Y:S01]  /*11450*/  HMMA.16816.F32 R32, R8, R16, R68 ;  /* 0x000000100820723c */ /* 0x000fe20000001844 */
[----:B------:R-:W-:-:S02]  /*11460*/  MOV R73, R167 ;  /* 0x000000a700497202 */ /* 0x000fc40000000f00 */
[----:B------:R-:W-:Y:S02]  /*11470*/  MOV R72, R140 ;  /* 0x0000008c00487202 */ /* 0x000fe40000000f00 */
[----:B------:R-:W-:Y:S01]  /*11480*/  MOV R167, R20 ;  /* 0x0000001400a77202 */ /* 0x000fe20000000f00 */
[-C--:B------:R-:W-:Y:S01]  /*11490*/  HMMA.16816.F32 R140, R4, R18.reuse, R76 ;  /* 0x00000012048c723c */ /* 0x080fe2000000184c */
[----:B------:R-:W-:Y:S01]  /*114a0*/  MOV R69, R23 ;  /* 0x0000001700457202 */ /* 0x000fe20000000f00 */
[----:B------:R-:W-:Y:S01]  /*114b0*/  IMAD.MOV.U32 R70, RZ, RZ, R21 ;  /* 0x000000ffff467224 */ /* 0x000fe200078e0015 */
[----:B------:R-:W-:Y:S02]  /*114c0*/  MOV R71, R22 ;  /* 0x0000001600477202 */ /* 0x000fe40000000f00 */
[----:B------:R-:W-:Y:S01]  /*114d0*/  MOV R75, R25 ;  /* 0x00000019004b7202 */ /* 0x000fe20000000f00 */
[----:B------:R-:W-:Y:S01]  /*114e0*/  HMMA.16816.F32 R20, R8, R18, R80 ;  /* 0x000000120814723c */ /* 0x000fe20000001850 */
[----:B------:R-:W1:Y:S01]  /*114f0*/  LDSM.16.MT88.4 R16, [R230+0xe000] ;  /* 0x00e00000e610783b */ /* 0x000e620000004200 */
[----:B------:R-:W-:-:S02]  /*11500*/  MOV R79, R165 ;  /* 0x000000a5004f7202 */ /* 0x000fc40000000f00 */
[----:B------:R-:W-:Y:S02]  /*11510*/  MOV R165, R67 ;  /* 0x0000004300a57202 */ /* 0x000fe40000000f00 */
[----:B------:R-:W-:Y:S02]  /*11520*/  MOV R25, R45 ;  /* 0x0000002d00197202 */ /* 0x000fe40000000f00 */
[----:B------:R-:W-:Y:S02]  /*11530*/  MOV R67, R46 ;  /* 0x0000002e00437202 */ /* 0x000fe40000000f00 */
[----:B------:R-:W-:Y:S01]  /*11540*/  MOV R78, R166 ;  /* 0x000000a6004e7202 */ /* 0x000fe20000000f00 */
[----:B------:R-:W-:Y:S01]  /*11550*/  FFMA.FTZ R27, R25, R14, R27 ;  /* 0x0000000e191b7223 */ /* 0x000fe2000001001b */
[----:B------:R-:W-:Y:S01]  /*11560*/  MOV R74, R26 ;  /* 0x0000001a004a7202 */ /* 0x000fe20000000f00 */
[----:B------:R-:W-:Y:S01]  /*11570*/  FFMA.FTZ R25, R67, R13, R56 ;  /* 0x0000000d43197223 */ /* 0x000fe20000010038 */
[----:B------:R-:W-:-:S02]  /*11580*/  MOV R166, R47 ;  /* 0x0000002f00a67202 */ /* 0x000fc40000000f00 */
[----:B------:R-:W-:Y:S02]  /*11590*/  MOV R26, R44 ;  /* 0x0000002c001a7202 */ /* 0x000fe40000000f00 */
[----:B------:R-:W-:Y:S02]  /*115a0*/  MOV R81, R72 ;  /* 0x0000004800517202 */ /* 0x000fe40000000f00 */
[----:B------:R-:W-:Y:S01]  /*115b0*/  MOV R83, R78 ;  /* 0x0000004e00537202 */ /* 0x000fe20000000f00 */
[----:B------:R-:W-:Y:S01]  /*115c0*/  FFMA.FTZ R26, R26, R15, R57 ;  /* 0x0000000f1a1a7223 */ /* 0x000fe20000010039 */
[----:B------:R-:W-:Y:S01]  /*115d0*/  MOV R82, R79 ;  /* 0x0000004f00527202 */ /* 0x000fe20000000f00 */
        /* <DEDUP_REMOVED lines=10> */
[C---:B-1----:R-:W-:Y:S06]  /*11680*/  HMMA.16816.F32 R120, R4.reuse, R16, R120 ;  /* 0x000000100478723c */ /* 0x042fec0000001878 */
[----:B------:R-:W-:Y:S06]  /*11690*/  HMMA.16816.F32 R124, R4, R18, R124 ;  /* 0x00000012047c723c */ /* 0x000fec000000187c */
[----:B------:R-:W-:Y:S01]  /*116a0*/  HMMA.16816.F32 R44, R8, R16, R116 ;  /* 0x00000010082c723c */ /* 0x000fe20000001874 */
[----:B------:R-:W-:-:S04]  /*116b0*/  FFMA.FTZ R4, R61, UR22, -R12 ;  /* 0x000000163d047c23 */ /* 0x000fc8000801080c */
[----:B------:R1:W-:Y:S01]  /*116c0*/  MUFU.EX2 R164, R4 ;  /* 0x0000000400a47308 */ /* 0x0003e20000000800 */
[----:B------:R-:W-:Y:S01]  /*116d0*/  HMMA.16816.F32 R128, R8, R18, R128 ;  /* 0x000000120880723c */ /* 0x000fe20000001880 */
[----:B------:R-:W2:Y:S01]  /*116e0*/  LDSM.16.MT88.4 R16, [R229+0xc800] ;  /* 0x00c80000e510783b */ /* 0x000ea20000004200 */
[----:B-1----:R-:W-:-:S05]  /*116f0*/  FFMA.FTZ R4, R50, UR22, -R12 ;  /* 0x0000001632047c23 */ /* 0x002fca000801080c */
[----:B------:R1:W3:Y:S02]  /*11700*/  MUFU.EX2 R67, R4 ;  /* 0x0000000400437308 */ /* 0x0002e40000000800 */
[----:B-1----:R-:W-:Y:S01]  /*11710*/  FFMA.FTZ R4, R40, UR22, -R12 ;  /* 0x0000001628047c23 */ /* 0x002fe2000801080c */
[----:B---3--:R-:W-:-:S05]  /*11720*/  F2FP.F16.F32.PACK_AB R8, R67, R164 ;  /* 0x000000a44308723e */ /* 0x008fca00000000ff */
[----:B------:R1:W-:Y:S02]  /*11730*/  MUFU.EX2 R14, R4 ;  /* 0x00000004000e7308 */ /* 0x0003e40000000800 */
[----:B-1----:R-:W-:-:S06]  /*11740*/  FFMA.FTZ R4, R41, UR22, -R12 ;  /* 0x0000001629047c23 */ /* 0x002fcc000801080c */
[----:B------:R1:W3:Y:S02]  /*11750*/  MUFU.EX2 R116, R4 ;  /* 0x0000000400747308 */ /* 0x0002e40000000800 */
[----:B-1----:R-:W-:Y:S01]  /*11760*/  FFMA.FTZ R4, R63, UR22, -R3 ;  /* 0x000000163f047c23 */ /* 0x002fe20008010803 */
[----:B---3--:R-:W-:-:S05]  /*11770*/  F2FP.F16.F32.PACK_AB R10, R116, R14 ;  /* 0x0000000e740a723e */ /* 0x008fca00000000ff */
[----:B------:R1:W-:Y:S02]  /*11780*/  MUFU.EX2 R68, R4 ;  /* 0x0000000400447308 */ /* 0x0003e40000000800 */
[----:B-1----:R-:W-:-:S06]  /*11790*/  FFMA.FTZ R4, R60, UR22, -R3 ;  /* 0x000000163c047c23 */ /* 0x002fcc0008010803 */
[----:B------:R1:W3:Y:S02]  /*117a0*/  MUFU.EX2 R5, R4 ;  /* 0x0000000400057308 */ /* 0x0002e40000000800 */
[----:B-1----:R-:W-:Y:S01]  /*117b0*/  FFMA.FTZ R4, R42, UR22, -R3 ;  /* 0x000000162a047c23 */ /* 0x002fe20008010803 */
[----:B---3--:R-:W-:-:S05]  /*117c0*/  MOV R42, R5 ;  /* 0x00000005002a7202 */ /* 0x008fca0000000f00 */
[----:B------:R1:W-:Y:S01]  /*117d0*/  MUFU.EX2 R13, R4 ;  /* 0x00000004000d7308 */ /* 0x0003e20000000800 */
[----:B------:R-:W-:Y:S01]  /*117e0*/  F2FP.F16.F32.PACK_AB R9, R42, R68 ;  /* 0x000000442a09723e */ /* 0x000fe200000000ff */
[----:B-1----:R-:W-:Y:S02]  /*117f0*/  FFMA.FTZ R4, R43, UR22, -R3 ;  /* 0x000000162b047c23 */ /* 0x002fe40008010803 */
[----:B------:R-:W3:Y:S04]  /*11800*/  LDL.LU R43, [R1+0x4c] ;  /* 0x00004c00012b7983 */ /* 0x000ee80000300800 */
[----:B------:R1:W4:Y:S02]  /*11810*/  MUFU.EX2 R60, R4 ;  /* 0x00000004003c7308 */ /* 0x0003240000000800 */
[----:B-1----:R-:W-:Y:S01]  /*11820*/  FFMA.FTZ R4, R64, UR22, -R2 ;  /* 0x0000001640047c23 */ /* 0x002fe20008010802 */
[----:B----4-:R-:W-:-:S05]  /*11830*/  F2FP.F16.F32.PACK_AB R11, R60, R13 ;  /* 0x0000000d3c0b723e */ /* 0x010fca00000000ff */
[----:B------:R1:W-:Y:S02]  /*11840*/  MUFU.EX2 R41, R4 ;  /* 0x0000000400297308 */ /* 0x0003e40000000800 */
[----:B--2---:R-:W-:Y:S01]  /*11850*/  HMMA.16816.F32 R172, R8, R16, R172 ;  /* 0x0000001008ac723c */ /* 0x004fe200000018ac */
[----:B-1----:R-:W-:-:S05]  /*11860*/  FFMA.FTZ R4, R62, UR22, -R2 ;  /* 0x000000163e047c23 */ /* 0x002fca0008010802 */
[----:B------:R1:W-:Y:S02]  /*11870*/  MUFU.EX2 R56, R4 ;  /* 0x0000000400387308 */ /* 0x0003e40000000800 */
[----:B-1----:R-:W-:-:S06]  /*11880*/  FFMA.FTZ R4, R49, UR22, -R2 ;  /* 0x0000001631047c23 */ /* 0x002fcc0008010802 */
        /* <DEDUP_REMOVED lines=12> */
[----:B------:R-:W-:Y:S04]  /*11950*/  HMMA.16816.F32 R48, R8, R18, R156 ;  /* 0x000000120830723c */ /* 0x000fe8000000189c */
[----:B------:R1:W2:Y:S03]  /*11960*/  MUFU.EX2 R40, R4 ;  /* 0x0000000400287308 */ /* 0x0002a60000000800 */
[----:B------:R-:W-:-:S02]  /*11970*/  MOV R156, R41 ;  /* 0x00000029009c7202 */ /* 0x000fc40000000f00 */
[----:B------:R-:W-:Y:S02]  /*11980*/  MOV R157, R68 ;  /* 0x00000044009d7202 */ /* 0x000fe40000000f00 */
[----:B------:R-:W-:Y:S02]  /*11990*/  MOV R159, R69 ;  /* 0x00000045009f7202 */ /* 0x000fe40000000f00 */
[----:B-1----:R-:W-:Y:S02]  /*119a0*/  F2FP.F16.F32.PACK_AB R4, R56, R41 ;  /* 0x000000293804723e */ /* 0x002fe400000000ff */
[----:B--2---:R-:W-:Y:S02]  /*119b0*/  F2FP.F16.F32.PACK_AB R7, R40, R80 ;  /* 0x000000502807723e */ /* 0x004fe400000000ff */
[----:B------:R-:W-:Y:S02]  /*119c0*/  MOV R158, R40 ;  /* 0x00000028009e7202 */ /* 0x000fe40000000f00 */
[----:B------:R-:W-:-:S02]  /*119d0*/  MOV R41, R70 ;  /* 0x0000004600297202 */ /* 0x000fc40000000f00 */
[----:B------:R-:W-:Y:S01]  /*119e0*/  MOV R40, R71 ;  /* 0x0000004700287202 */ /* 0x000fe20000000f00 */
[C---:B------:R-:W-:Y:S06]  /*119f0*/  HMMA.16816.F32 R176, R4.reuse, R16, R176 ;  /* 0x0000001004b0723c */ /* 0x040fec00000018b0 */
[----:B------:R-:W-:Y:S01]  /*11a00*/  HMMA.16816.F32 R180, R4, R18, R180 ;  /* 0x0000001204b4723c */ /* 0x000fe200000018b4 */
[----:B------:R-:W1:Y:S05]  /*11a10*/  LDSM.16.MT88.4 R16, [R230+0xc800] ;  /* 0x00c80000e610783b */ /* 0x000e6a0000004200 */
[----:B-1----:R-:W-:Y:S07]  /*11a20*/  HMMA.16816.F32 R76, R8, R16, R168 ;  /* 0x00000010084c723c */ /* 0x002fee00000018a8 */
[----:B------:R-:W-:-:S02]  /*11a30*/  MOV R168, R67 ;  /* 0x0000004300a87202 */ /* 0x000fc40000000f00 */
[C---:B------:R-:W-:Y:S01]  /*11a40*/  HMMA.16816.F32 R64, R4.reuse, R16, R184 ;  /* 0x000000100440723c */ /* 0x040fe200000018b8 */
[----:B------:R-:W-:Y:S02]  /*11a50*/  MOV R171, R56 ;  /* 0x0000003800ab7202 */ /* 0x000fe40000000f00 */
[----:B------:R-:W-:Y:S02]  /*11a60*/  MOV R170, R15 ;  /* 0x0000000f00aa7202 */ /* 0x000fe40000000f00 */
[----:B------:R-:W-:Y:S02]  /*11a70*/  MOV R15, R74 ;  /* 0x0000004a000f7202 */ /* 0x000fe40000000f00 */
[----:B------:R-:W-:Y:S02]  /*11a80*/  MOV R187, R61 ;  /* 0x0000003d00bb7202 */ /* 0x000fe40000000f00 */
[----:B------:R-:W-:Y:S02]  /*11a90*/  MOV R186, R60 ;  /* 0x0000003c00ba7202 */ /* 0x000fe40000000f00 */
[----:B------:R-:W-:Y:S01]  /*11aa0*/  HMMA.16816.F32 R60, R4, R18, R188 ;  /* 0x00000012043c723c */ /* 0x000fe200000018bc */
[----:B------:R-:W-:-:S02]  /*11ab0*/  MOV R184, R57 ;  /* 0x0000003900b87202 */ /* 0x000fc40000000f00 */
[----:B------:R-:W-:Y:S02]  /*11ac0*/  MOV R169, R72 ;  /* 0x0000004800a97202 */ /* 0x000fe40000000f00 */
[----:B------:R-:W-:Y:S02]  /*11ad0*/  MOV R185, R116 ;  /* 0x0000007400b97202 */ /* 0x000fe40000000f00 */
[----:B------:R-:W-:Y:S01]  /*11ae0*/  IMAD.MOV.U32 R188, RZ, RZ, R59 ;  /* 0x000000ffffbc7224 */ /* 0x000fe200078e003b */
[----:B------:R-:W-:Y:S01]  /*11af0*/  MOV R191, R80 ;  /* 0x0000005000bf7202 */ /* 0x000fe20000000f00 */
[----:B------:R-:W-:Y:S01]  /*11b00*/  HMMA.16816.F32 R56, R8, R18, R152 ;  /* 0x000000120838723c */ /* 0x000fe20000001898 */
[----:B------:R-:W1:Y:S01]  /*11b10*/  LDSM.16.MT88.4 R16, [R232+0xc800] ;  /* 0x00c80000e810783b */ /* 0x000e620000004200 */
[----:B------:R-:W-:Y:S02]  /*11b20*/  MOV R190, R81 ;  /* 0x0000005100be7202 */ /* 0x000fe40000000f00 */
[----:B------:R-:W-:-:S03]  /*11b30*/  MOV R189, R82 ;  /* 0x0000005200bd7202 */ /* 0x000fc60000000f00 */
[----:B------:R-:W-:Y:S02]  /*11b40*/  MOV R154, R73 ;  /* 0x00000049009a7202 */ /* 0x000fe40000000f00 */
[----:B------:R-:W-:Y:S02]  /*11b50*/  MOV R153, R75 ;  /* 0x0000004b00997202 */ /* 0x000fe40000000f00 */
        /* <DEDUP_REMOVED lines=15> */
[----:B------:R-:W1:Y:S04]  /*11c50*/  LDSM.16.MT88.4 R16, [R230+0xe800] ;  /* 0x00e80000e610783b */ /* 0x000e680000004200 */
[----:B------:R-:W2:Y:S01]  /*11c60*/  LDSM.16.MT88.4 R20, [R232+0xe800] ;  /* 0x00e80000e814783b */ /* 0x000ea20000004200 */
[-C--:B-1----:R-:W-:Y:S06]  /*11c70*/  HMMA.16816.F32 R84, R8, R16.reuse, R84 ;  /* 0x000000100854723c */ /* 0x082fec0000001854 */
[C---:B------:R-:W-:Y:S06]  /*11c80*/  HMMA.16816.F32 R88, R4.reuse, R16, R88 ;  /* 0x000000100458723c */ /* 0x040fec0000001858 */
[-C--:B------:R-:W-:Y:S06]  /*11c90*/  HMMA.16816.F32 R92, R4, R18.reuse, R92 ;  /* 0x00000012045c723c */ /* 0x080fec000000185c */
[----:B------:R-:W-:Y:S01]  /*11ca0*/  HMMA.16816.F32 R96, R8, R18, R96 ;  /* 0x000000120860723c */ /* 0x000fe20000001860 */
[----:B------:R-:W1:Y:S05]  /*11cb0*/  LDSM.16.MT88.4 R16, [R231+0xe800] ;  /* 0x00e80000e710783b */ /* 0x000e6a0000004200 */
[C---:B--2---:R-:W-:Y:S06]  /*11cc0*/  HMMA.16816.F32 R104, R4.reuse, R20, R104 ;  /* 0x000000140468723c */ /* 0x044fec0000001868 */
[----:B------:R-:W-:Y:S01]  /*11cd0*/  HMMA.16816.F32 R108, R4, R22, R108 ;  /* 0x00000016046c723c */ /* 0x000fe2000000186c */
[----:B------:R-:W-:-:S05]  /*11ce0*/  MOV R163, R154 ;  /* 0x0000009a00a37202 */ /* 0x000fca0000000f00 */
[----:B------:R-:W-:Y:S06]  /*11cf0*/  HMMA.16816.F32 R100, R8, R20, R100 ;  /* 0x000000140864723c */ /* 0x000fec0000001864 */
[C---:B-1----:R-:W-:Y:S06]  /*11d00*/  HMMA.16816.F32 R120, R4.reuse, R16, R120 ;  /* 0x000000100478723c */ /* 0x042fec0000001878 */
[----:B------:R-:W-:Y:S07]  /*11d10*/  HMMA.16816.F32 R124, R4, R18, R124 ;  /* 0x00000012047c723c */ /* 0x000fee000000187c */
[----:B------:R-:W-:-:S04]  /*11d20*/  FFMA.FTZ R4, R222, UR22, -R12 ;  /* 0x00000016de047c23 */ /* 0x000fc8000801080c */
[----:B------:R1:W-:Y:S01]  /*11d30*/  MUFU.EX2 R152, R4 ;  /* 0x0000000400987308 */ /* 0x0003e20000000800 */
[C---:B------:R-:W-:Y:S01]  /*11d40*/  HMMA.16816.F32 R112, R8.reuse, R22, R112 ;  /* 0x000000160870723c */ /* 0x040fe20000001870 */
[----:B------:R-:W-:Y:S01]  /*11d50*/  MOV R162, R153 ;  /* 0x0000009900a27202 */ /* 0x000fe20000000f00 */
[--C-:B------:R-:W-:Y:S01]  /*11d60*/  FFMA.FTZ R39, R39, UR22, -R12.reuse ;  /* 0x0000001627277c23 */ /* 0x100fe2000801080c */
[----:B------:R-:W-:Y:S01]  /*11d70*/  FFMA.FTZ R38, R38, UR22, -R12 ;  /* 0x0000001626267c23 */ /* 0x000fe2000801080c */
[----:B------:R-:W-:Y:S01]  /*11d80*/  FFMA.FTZ R32, R215, UR22, -R3 ;  /* 0x00000016d7207c23 */ /* 0x000fe20008010803 */
[--C-:B------:R-:W-:Y:S01]  /*11d90*/  FFMA.FTZ R31, R223, UR22, -R2.reuse ;  /* 0x00000016df1f7c23 */ /* 0x100fe20008010802 */
[C---:B------:R-:W-:Y:S01]  /*11da0*/  HMMA.16816.F32 R44, R8.reuse, R16, R44 ;  /* 0x00000010082c723c */ /* 0x040fe2000000182c */
[--C-:B------:R-:W-:Y:S01]  /*11db0*/  FFMA.FTZ R30, R217, UR22, -R2.reuse ;  /* 0x00000016d91e7c23 */ /* 0x100fe20008010802 */
[--C-:B------:R-:W-:Y:S01]  /*11dc0*/  FFMA.FTZ R29, R133, UR22, -R2.reuse ;  /* 0x00000016851d7c23 */ /* 0x100fe20008010802 */
[----:B------:R-:W-:Y:S01]  /*11dd0*/  FFMA.FTZ R28, R132, UR22, -R2 ;  /* 0x00000016841c7c23 */ /* 0x000fe20008010802 */
[--C-:B------:R-:W-:Y:S01]  /*11de0*/  FFMA.FTZ R34, R218, UR22, -R0.reuse ;  /* 0x00000016da227c23 */ /* 0x100fe20008010800 */
[----:B------:R-:W-:Y:S01]  /*11df0*/  FFMA.FTZ R33, R219, UR22, -R0 ;  /* 0x00000016db217c23 */ /* 0x000fe20008010800 */
[----:B------:R-:W-:Y:S01]  /*11e00*/  HMMA.16816.F32 R128, R8, R18, R128 ;  /* 0x000000120880723c */ /* 0x000fe20000001880 */
[----:B------:R-:W-:Y:S01]  /*11e10*/  LDSM.16.MT88.4 R20, [R230+0xd000] ;  /* 0x00d00000e614783b */ /* 0x000fe20000004200 */
[----:B-1----:R-:W-:-:S03]  /*11e20*/  FFMA.FTZ R4, R220, UR22, -R12 ;  /* 0x00000016dc047c23 */ /* 0x002fc6000801080c */
[----:B------:R-:W-:Y:S01]  /*11e30*/  LDSM.16.MT88.4 R16, [R232+0xd000] ;  /* 0x00d00000e810783b */ /* 0x000fe20000004200 */
[----:B------:R1:W-:Y:S02]  /*11e40*/  MUFU.EX2 R154, R4 ;  /* 0x00000004009a7308 */ /* 0x0003e40000000800 */
[----:B-1----:R-:W-:-:S06]  /*11e50*/  FFMA.FTZ R4, R36, UR22, -R12 ;  /* 0x0000001624047c23 */ /* 0x002fcc000801080c */
        /* <DEDUP_REMOVED lines=11> */
[----:B-1----:R-:W-:Y:S01]  /*11f10*/  FFMA.FTZ R4, R162, UR22, -R2 ;  /* 0x00000016a2047c23 */ /* 0x002fe20008010802 */
[----:B------:R-:W-:-:S05]  /*11f20*/  MOV R162, R163 ;  /* 0x000000a300a27202 */ /* 0x000fca0000000f00 */
[----:B------:R1:W-:Y:S01]  /*11f30*/  MUFU.EX2 R227, R4 ;  /* 0x0000000400e37308 */ /* 0x0003e20000000800 */
[----:B------:R-:W-:Y:S02]  /*11f40*/  MOV R163, R155 ;  /* 0x0000009b00a37202 */ /* 0x000fe40000000f00 */
[----:B------:R-:W-:Y:S02]  /*11f50*/  MOV R155, R188 ;  /* 0x000000bc009b7202 */ /* 0x000fe40000000f00 */
[----:B------:R-:W-:Y:S02]  /*11f60*/  MOV R188, R189 ;  /* 0x000000bd00bc7202 */ /* 0x000fe40000000f00 */
[----:B------:R-:W-:Y:S02]  /*11f70*/  MOV R189, R190 ;  /* 0x000000be00bd7202 */ /* 0x000fe40000000f00 */
[----:B------:R-:W-:Y:S01]  /*11f80*/  MOV R190, R185 ;  /* 0x000000b900be7202 */ /* 0x000fe20000000f00 */
[----:B-1----:R-:W-:Y:S01]  /*11f90*/  FFMA.FTZ R4, R224, UR22, -R2 ;  /* 0x00000016e0047c23 */ /* 0x002fe20008010802 */
[----:B------:R-:W-:-:S03]  /*11fa0*/  MOV R185, R186 ;  /* 0x000000ba00b97202 */ /* 0x000fc60000000f00 */
[----:B------:R1:W-:Y:S01]  /*11fb0*/  MUFU.EX2 R224, R4 ;  /* 0x0000000400e07308 */ /* 0x0003e20000000800 */
[----:B------:R-:W-:Y:S01]  /*11fc0*/  IMAD.MOV.U32 R186, RZ, RZ, R187 ;  /* 0x000000ffffba7224 */ /* 0x000fe200078e00bb */
[----:B------:R-:W-:Y:S02]  /*11fd0*/  MOV R187, R168 ;  /* 0x000000a800bb7202 */ /* 0x000fe40000000f00 */
[----:B------:R-:W-:Y:S02]  /*11fe0*/  MOV R168, R169 ;  /* 0x000000a900a87202 */ /* 0x000fe40000000f00 */
[----:B------:R-:W-:Y:S02]  /*11ff0*/  MOV R169, R156 ;  /* 0x0000009c00a97202 */ /* 0x000fe40000000f00 */
[----:B------:R-:W-:Y:S01]  /*12000*/  MOV R156, R157 ;  /* 0x0000009d009c7202 */ /* 0x000fe20000000f00 */
[----:B-1----:R-:W-:-:S04]  /*12010*/  FFMA.FTZ R4, R214, UR22, -R2 ;  /* 0x00000016d6047c23 */ /* 0x002fc80008010802 */
        /* <DEDUP_REMOVED lines=8> */
[----:B------:R1:W2:Y:S01]  /*120a0*/  MUFU.EX2 R11, R4 ;  /* 0x00000004000b7308 */ /* 0x0002a20000000800 */
[----:B------:R-:W-:Y:S02]  /*120b0*/  MOV R187, R157 ;  /* 0x0000009d00bb7202 */ /* 0x000fe40000000f00 */
[----:B------:R-:W-:Y:S01]  /*120c0*/  MOV R158, R41 ;  /* 0x00000029009e7202 */ /* 0x000fe20000000f00 */
[--C-:B------:R-:W-:Y:S01]  /*120d0*/  FFMA.FTZ R41, R210, UR22, -R12.reuse ;  /* 0x00000016d2297c23 */ /* 0x100fe2000801080c */
[----:B------:R-:W-:Y:S02]  /*120e0*/  MOV R155, R168 ;  /* 0x000000a8009b7202 */ /* 0x000fe40000000f00 */
[----:B------:R-:W-:Y:S02]  /*120f0*/  MOV R186, R156 ;  /* 0x0000009c00ba7202 */ /* 0x000fe40000000f00 */
[----:B------:R-:W-:Y:S01]  /*12100*/  MOV R157, R40 ;  /* 0x00000028009d7202 */ /* 0x000fe20000000f00 */
[----:B------:R-:W-:Y:S01]  /*12110*/  FFMA.FTZ R40, R208, UR22, -R12 ;  /* 0x00000016d0287c23 */ /* 0x000fe2000801080c */
[----:B------:R-:W-:-:S02]  /*12120*/  MOV R156, R15 ;  /* 0x0000000f009c7202 */ /* 0x000fc40000000f00 */
[----:B------:R-:W-:Y:S01]  /*12130*/  MOV R168, R13 ;  /* 0x0000000d00a87202 */ /* 0x000fe20000000f00 */
[--C-:B-1----:R-:W-:Y:S01]  /*12140*/  FFMA.FTZ R4, R162, UR22, -R0.reuse ;  /* 0x00000016a2047c23 */ /* 0x102fe20008010800 */
[----:B------:R-:W-:Y:S02]  /*12150*/  MOV R162, R189 ;  /* 0x000000bd00a27202 */ /* 0x000fe40000000f00 */
[----:B------:R-:W-:Y:S02]  /*12160*/  MOV R189, R185 ;  /* 0x000000b900bd7202 */ /* 0x000fe40000000f00 */
[----:B------:R-:W-:Y:S02]  /*12170*/  MOV R185, R169 ;  /* 0x000000a900b97202 */ /* 0x000fe40000000f00 */
[----:B------:R-:W-:Y:S02]  /*12180*/  MOV R169, R14 ;  /* 0x0000000e00a97202 */ /* 0x000fe40000000f00 */
[----:B------:R-:W1:Y:S01]  /*12190*/  LDSM.16.MT88.4 R12, [R229+0xd000] ;  /* 0x00d00000e50c783b */ /* 0x000e620000004200 */
[----:B------:R4:W-:Y:S01]  /*121a0*/  MUFU.EX2 R222, R4 ;  /* 0x0000000400de7308 */ /* 0x0009e20000000800 */
[--C-:B------:R-:W-:Y:S01]  /*121b0*/  FFMA.FTZ R37, R226, UR22, -R3.reuse ;  /* 0x00000016e2257c23 */ /* 0x100fe20008010803 */
[----:B------:R-:W-:Y:S01]  /*121c0*/  FFMA.FTZ R36, R225, UR22, -R3 ;  /* 0x00000016e1247c23 */ /* 0x000fe20008010803 */
[----:B------:R-:W-:-:S05]  /*121d0*/  FFMA.FTZ R2, R211, UR22, -R0 ;  /* 0x00000016d3027c23 */ /* 0x000fca0008010800 */
[----:B------:R-:W-:Y:S01]  /*121e0*/  MUFU.EX2 R132, R2 ;  /* 0x0000000200847308 */ /* 0x000fe20000000800 */
[--C-:B----4-:R-:W-:Y:S01]  /*121f0*/  FFMA.FTZ R4, R35, UR22, -R0.reuse ;  /* 0x0000001623047c23 */ /* 0x110fe20008010800 */
[----:B------:R-:W-:Y:S01]  /*12200*/  FFMA.FTZ R35, R216, UR22, -R3 ;  /* 0x00000016d8237c23 */ /* 0x000fe20008010803 */
[----:B------:R-:W-:Y:S01]  /*12210*/  FFMA.FTZ R3, R160, UR22, -R0 ;  /* 0x00000016a0037c23 */ /* 0x000fe20008010800 */
[----:B------:R-:W-:-:S04]  /*12220*/  MOV R160, R161 ;  /* 0x000000a100a07202 */ /* 0x000fc80000000f00 */
[----:B------:R-:W4:Y:S01]  /*12230*/  MUFU.EX2 R221, R4 ;  /* 0x0000000400dd7308 */ /* 0x000f220000000800 */
[----:B------:R-:W-:Y:S02]  /*12240*/  MOV R161, R162 ;  /* 0x000000a200a17202 */ /* 0x000fe40000000f00 */
[----:B------:R-:W-:-:S05]  /*12250*/  MOV R162, R163 ;  /* 0x000000a300a27202 */ /* 0x000fca0000000f00 */
[----:B------:R3:W1:Y:S01]  /*12260*/  MUFU.EX2 R220, R3 ;  /* 0x0000000300dc7308 */ /* 0x0006620000000800 */
[----:B------:R-:W-:Y:S02]  /*12270*/  MOV R163, R155 ;  /* 0x0000009b00a37202 */ /* 0x000fe40000000f00 */
[----:B------:R-:W-:Y:S02]  /*12280*/  MOV R155, R185 ;  /* 0x000000b9009b7202 */ /* 0x000fe40000000f00 */
[----:B------:R-:W-:Y:S02]  /*12290*/  MOV R185, R186 ;  /* 0x000000ba00b97202 */ /* 0x000fe40000000f00 */
[----:B------:R-:W-:Y:S02]  /*122a0*/  MOV R186, R187 ;  /* 0x000000bb00ba7202 */ /* 0x000fe40000000f00 */
[----:B------:R-:W-:Y:S02]  /*122b0*/  MOV R187, R168 ;  /* 0x000000a800bb7202 */ /* 0x000fe40000000f00 */
[----:B------:R-:W-:-:S02]  /*122c0*/  MOV R168, R169 ;  /* 0x000000a900a87202 */ /* 0x000fc40000000f00 */
[----:B------:R-:W-:Y:S01]  /*122d0*/  MOV R169, R170 ;  /* 0x000000aa00a97202 */ /* 0x000fe20000000f00 */
[----:B--2---:R-:W-:Y:S01]  /*122e0*/  IMAD.MOV.U32 R226, RZ, RZ, R11 ;  /* 0x000000ffffe27224 */ /* 0x004fe200078e000b */
[----:B------:R-:W-:Y:S01]  /*122f0*/  MOV R170, R42 ;  /* 0x0000002a00aa7202 */ /* 0x000fe20000000f00 */
[--C-:B------:R-:W-:Y:S01]  /*12300*/  FFMA.FTZ R42, R139, UR22, -R0.reuse ;  /* 0x000000168b2a7c23 */ /* 0x100fe20008010800 */
[----:B------:R-:W-:Y:S01]  /*12310*/  MOV R223, R9 ;  /* 0x0000000900df7202 */ /* 0x000fe20000000f00 */
[----:B---3--:R-:W-:Y:S01]  /*12320*/  FFMA.FTZ R3, R138, UR22, -R0 ;  /* 0x000000168a037c23 */ /* 0x008fe20008010800 */
[----:B------:R-:W-:Y:S02]  /*12330*/  MOV R225, R10 ;  /* 0x0000000a00e17202 */ /* 0x000fe40000000f00 */
[----:B------:R-:W-:Y:S02]  /*12340*/  MOV R138, R8 ;  /* 0x00000008008a7202 */ /* 0x000fe40000000f00 */
[----:B------:R-:W-:Y:S01]  /*12350*/  MOV R139, R7 ;  /* 0x00000007008b7202 */ /* 0x000fe20000000f00 */
[----:B------:R-:W-:Y:S01]  /*12360*/  FADD.FTZ R2, R161, R27 ;  /* 0x0000001ba1027221 */ /* 0x000fe20000010000 */
[----:B------:R-:W-:Y:S01]  /*12370*/  FADD.FTZ R0, R234, R25 ;  /* 0x00000019ea007221 */ /* 0x000fe20000010000 */
[----:B------:R-:W-:-:S02]  /*12380*/  F2FP.F16.F32.PACK_AB R9, R5, R153 ;  /* 0x000000990509723e */ /* 0x000fc400000000ff */
[-C--:B------:R-:W-:Y:S02]  /*12390*/  F2FP.F16.F32.PACK_AB R10, R223, R6.reuse ;  /* 0x00000006df0a723e */ /* 0x080fe400000000ff */
[----:B------:R-:W-:Y:S02]  /*123a0*/  MOV R27, R6 ;  /* 0x00000006001b7202 */ /* 0x000fe40000000f00 */
[----:B------:R-:W-:Y:S02]  /*123b0*/  MOV R25, R5 ;  /* 0x0000000500197202 */ /* 0x000fe40000000f00 */
[----:B------:R-:W-:Y:S02]  /*123c0*/  F2FP.F16.F32.PACK_AB R8, R154, R152 ;  /* 0x000000989a08723e */ /* 0x000fe400000000ff */
[----:B------:R-:W-:Y:S02]  /*123d0*/  F2FP.F16.F32.PACK_AB R11, R225, R139 ;  /* 0x0000008be10b723e */ /* 0x000fe400000000ff */
[----:B------:R-:W-:-:S02]  /*123e0*/  F2FP.F16.F32.PACK_AB R4, R224, R227 ;  /* 0x000000e3e004723e */ /* 0x000fc400000000ff */
[----:B------:R-:W-:Y:S02]  /*123f0*/  F2FP.F16.F32.PACK_AB R6, R226, R138 ;  /* 0x0000008ae206723e */ /* 0x000fe400000000ff */
[----:B----4-:R-:W-:Y:S02]  /*12400*/  F2FP.F16.F32.PACK_AB R5, R221, R222 ;  /* 0x000000dedd05723e */ /* 0x010fe400000000ff */
[----:B-1----:R-:W-:Y:S01]  /*12410*/  F2FP.F16.F32.PACK_AB R7, R132, R220 ;  /* 0x000000dc8407723e */ /* 0x002fe200000000ff */
[-C--:B------:R-:W-:Y:S06]  /*12420*/  HMMA.16816.F32 R172, R8, R12.reuse, R172 ;  /* 0x0000000c08ac723c */ /* 0x080fec00000018ac */
[C---:B------:R-:W-:Y:S06]  /*12430*/  HMMA.16816.F32 R176, R4.reuse, R12, R176 ;  /* 0x0000000c04b0723c */ /* 0x040fec00000018b0 */
[-C--:B------:R-:W-:Y:S06]  /*12440*/  HMMA.16816.F32 R180, R4, R14.reuse, R180 ;  /* 0x0000000e04b4723c */ /* 0x080fec00000018b4 */
[----:B------:R-:W-:Y:S01]  /*12450*/  HMMA.16816.F32 R48, R8, R14, R48 ;  /* 0x0000000e0830723c */ /* 0x000fe20000001830 */
[----:B------:R-:W1:Y:S01]  /*12460*/  LDSM.16.MT88.4 R12, [R231+0xd000] ;  /* 0x00d00000e70c783b */ /* 0x000e620000004200 */
[----:B------:R-:W-:Y:S01]  /*12470*/  FADD.FTZ R133, R160, R26 ;  /* 0x0000001aa0857221 */ /* 0x000fe20000010000 */
[----:B------:R-:W-:-:S02]  /*12480*/  MOV R160, R162 ;  /* 0x000000a200a07202 */ /* 0x000fc40000000f00 */
[----:B------:R-:W-:Y:S01]  /*12490*/  MOV R161, R163 ;  /* 0x000000a300a17202 */ /* 0x000fe20000000f00 */
[----:B------:R-:W-:Y:S01]  /*124a0*/  FFMA.FTZ R43, R43, R24, R235 ;  /* 0x000000182b2b7223 */ /* 0x000fe200000100eb */
[----:B------:R-:W-:Y:S01]  /*124b0*/  MOV R162, R155 ;  /* 0x0000009b00a27202 */ /* 0x000fe20000000f00 */
[----:B------:R-:W-:Y:S01]  /*124c0*/  HMMA.16816.F32 R216, R8, R22, R56 ;  /* 0x0000001608d8723c */ /* 0x000fe20000001838 */
[----:B------:R-:W-:Y:S01]  /*124d0*/  MOV R163, R185 ;  /* 0x000000b900a37202 */ /* 0x000fe20000000f00 */
[----:B------:R-:W-:Y:S01]  /*124e0*/  MUFU.EX2 R41, R41 ;  /* 0x0000002900297308 */ /* 0x000fe20000000800 */
[----:B------:R-:W-:Y:S01]  /*124f0*/  MOV R155, R186 ;  /* 0x000000ba009b7202 */ /* 0x000fe20000000f00 */
[----:B------:R-:W-:Y:S01]  /*12500*/  IMAD.MOV.U32 R186, RZ, RZ, R168 ;  /* 0x000000ffffba7224 */ /* 0x000fe200078e00a8 */
[----:B------:R-:W-:Y:S01]  /*12510*/  MOV R185, R187 ;  /* 0x000000bb00b97202 */ /* 0x000fe20000000f00 */
[----:B------:R-:W-:Y:S01]  /*12520*/  HMMA.16816.F32 R64, R4, R20, R64 ;  /* 0x000000140440723c */ /* 0x000fe20000001840 */
[----:B------:R-:W-:Y:S01]  /*12530*/  MOV R187, R169 ;  /* 0x000000a900bb7202 */ /* 0x000fe20000000f00 */
[----:B------:R2:W5:Y:S01]  /*12540*/  LDL.LU R235, [R1+0x7c] ;  /* 0x00007c0001eb7983 */ /* 0x0005620000300800 */
[----:B------:R-:W-:-:S02]  /*12550*/  MOV R24, R170 ;  /* 0x000000aa00187202 */ /* 0x000fc40000000f00 */
[----:B------:R-:W-:Y:S01]  /*12560*/  MOV R26, R171 ;  /* 0x000000ab001a7202 */ /* 0x000fe20000000f00 */
[----:B------:R-:W-:Y:S01]  /*12570*/  HMMA.16816.F32 R60, R4, R22, R60 ;  /* 0x00000016043c723c */ /* 0x000fe2000000183c */
[----:B------:R-:W-:Y:S01]  /*12580*/  MOV R56, R164 ;  /* 0x000000a400387202 */ /* 0x000fe20000000f00 */
[----:B------:R-:W3:Y:S01]  /*12590*/  MUFU.EX2 R40, R40 ;  /* 0x0000002800287308 */ /* 0x000ee20000000800 */
[----:B------:R-:W-:Y:S01]  /*125a0*/  MOV R57, R165 ;  /* 0x000000a500397202 */ /* 0x000fe20000000f00 */
[----:B------:R2:W5:Y:S02]  /*125b0*/  LDL.LU R234, [R1+0x78] ;  /* 0x0000780001ea7983 */ /* 0x0005640000300800 */
[----:B------:R-:W-:Y:S01]  /*125c0*/  HMMA.16816.F32 R168, R8, R20, R76 ;  /* 0x0000001408a8723c */ /* 0x000fe2000000184c */
[----:B------:R-:W-:Y:S01]  /*125d0*/  MOV R58, R166 ;  /* 0x000000a6003a7202 */ /* 0x000fe20000000f00 */
[----:B------:R-:W-:Y:S05]  /*125e0*/  LDSM.16.MT88.4 R20, [R230+0xf000] ;  /* 0x00f00000e614783b */ /* 0x000fea0000004200 */
[----:B------:R-:W-:-:S02]  /*125f0*/  MOV R76, R160 ;  /* 0x000000a0004c7202 */ /* 0x000fc40000000f00 */
[----:B------:R-:W-:Y:S02]  /*12600*/  MOV R77, R161 ;  /* 0x000000a1004d7202 */ /* 0x000fe40000000f00 */
[----:B------:R-:W-:Y:S02]  /*12610*/  MOV R78, R162 ;  /* 0x000000a2004e7202 */ /* 0x000fe40000000f00 */
[----:B------:R-:W-:Y:S02]  /*12620*/  MOV R79, R163 ;  /* 0x000000a3004f7202 */ /* 0x000fe40000000f00 */
[----:B-1----:R-:W-:Y:S01]  /*12630*/  HMMA.16816.F32 R160, R8, R12, R68 ;  /* 0x0000000c08a0723c */ /* 0x002fe20000001844 */
[----:B------:R-:W-:-:S05]  /*12640*/  MOV R59, R167 ;  /* 0x000000a7003b7202 */ /* 0x000fca0000000f00 */
[C---:B------:R-:W-:Y:S06]  /*12650*/  HMMA.16816.F32 R200, R4.reuse, R12, R200 ;  /* 0x0000000c04c8723c */ /* 0x040fec00000018c8 */
[-C--:B------:R-:W-:Y:S06]  /*12660*/  HMMA.16816.F32 R204, R4, R14.reuse, R204 ;  /* 0x0000000e04cc723c */ /* 0x080fec00000018cc */
[----:B------:R-:W-:Y:S01]  /*12670*/  HMMA.16816.F32 R208, R8, R14, R80 ;  /* 0x0000000e08d0723c */ /* 0x000fe20000001850 */
[----:B------:R-:W1:Y:S06]  /*12680*/  LDSM.16.MT88.4 R12, [R231+0xf000] ;  /* 0x00f00000e70c783b */ /* 0x000e6c0000004200 */
[----:B------:R-:W-:-:S02]  /*12690*/  MOV R83, R25 ;  /* 0x0000001900537202 */ /* 0x000fc40000000f00 */
[----:B------:R-:W-:Y:S02]  /*126a0*/  MOV R82, R27 ;  /* 0x0000001b00527202 */ /* 0x000fe40000000f00 */
[----:B------:R-:W-:Y:S02]  /*126b0*/  MOV R81, R26 ;  /* 0x0000001a00517202 */ /* 0x000fe40000000f00 */
[----:B------:R-:W-:Y:S02]  /*126c0*/  MOV R80, R24 ;  /* 0x0000001800507202 */ /* 0x000fe40000000f00 */
[----:B------:R-:W4:Y:S01]  /*126d0*/  LDSM.16.MT88.4 R24, [R229+0xf000] ;  /* 0x00f00000e518783b */ /* 0x000f220000004200 */
[-C--:B------:R-:W-:Y:S06]  /*126e0*/  HMMA.16816.F32 R164, R8, R16.reuse, R52 ;  /* 0x0000001008a4723c */ /* 0x080fec0000001834 */
[C---:B------:R-:W-:Y:S06]  /*126f0*/  HMMA.16816.F32 R192, R4.reuse, R16, R192 ;  /* 0x0000001004c0723c */ /* 0x040fec00000018c0 */
[-C--:B------:R-:W-:Y:S06]  /*12700*/  HMMA.16816.F32 R196, R4, R18.reuse, R196 ;  /* 0x0000001204c4723c */ /* 0x080fec00000018c4 */
[----:B------:R-:W-:Y:S01]  /*12710*/  HMMA.16816.F32 R212, R8, R18, R72 ;  /* 0x0000001208d4723c */ /* 0x000fe20000001848 */
[----:B------:R-:W3:Y:S05]  /*12720*/  LDSM.16.MT88.4 R16, [R232+0xf000] ;  /* 0x00f00000e810783b */ /* 0x000eea0000004200 */
[----:B-1----:R-:W-:Y:S07]  /*12730*/  HMMA.16816.F32 R52, R4, R14, R124 ;  /* 0x0000000e0434723c */ /* 0x002fee000000187c */
[----:B------:R-:W-:-:S02]  /*12740*/  MOV R124, R156 ;  /* 0x0000009c007c7202 */ /* 0x000fc40000000f00 */
[----:B------:R-:W-:Y:S02]  /*12750*/  MOV R126, R158 ;  /* 0x0000009e007e7202 */ /* 0x000fe40000000f00 */
[----:B------:R-:W-:Y:S01]  /*12760*/  MOV R127, R159 ;  /* 0x0000009f007f7202 */ /* 0x000fe20000000f00 */
[----:B----4-:R-:W-:Y:S01]  /*12770*/  HMMA.16816.F32 R72, R4, R24, R116 ;  /* 0x000000180448723c */ /* 0x010fe20000001874 */
[----:B------:R-:W-:Y:S01]  /*12780*/  MOV R125, R157 ;  /* 0x0000009d007d7202 */ /* 0x000fe20000000f00 */
[----:B------:R-:W-:Y:S02]  /*12790*/  FADD.FTZ R2, R126, R2 ;  /* 0x000000027e027221 */ /* 0x000fe40000010000 */
[----:B------:R-:W-:Y:S01]  /*127a0*/  FADD.FTZ R0, R127, R0 ;  /* 0x000000007f007221 */ /* 0x000fe20000010000 */
[----:B------:R-:W1:Y:S02]  /*127b0*/  LDSM.16.MT88.4 R156, [R229+0xd800] ;  /* 0x00d80000e59c783b */ /* 0x000e640000004200 */
[----:B------:R-:W-:-:S02]  /*127c0*/  MOV R119, R76 ;  /* 0x0000004c00777202 */ /* 0x000fc40000000f00 */
[----:B------:R-:W-:Y:S02]  /*127d0*/  MOV R118, R77 ;  /* 0x0000004d00767202 */ /* 0x000fe40000000f00 */
[----:B------:R-:W-:Y:S02]  /*127e0*/  MOV R117, R78 ;  /* 0x0000004e00757202 */ /* 0x000fe40000000f00 */
[----:B------:R-:W-:Y:S01]  /*127f0*/  MOV R116, R79 ;  /* 0x0000004f00747202 */ /* 0x000fe20000000f00 */
[C---:B------:R-:W-:Y:S06]  /*12800*/  HMMA.16816.F32 R88, R4.reuse, R20, R88 ;  /* 0x000000140458723c */ /* 0x040fec0000001858 */
[C---:B------:R-:W-:Y:S06]  /*12810*/  HMMA.16816.F32 R76, R4.reuse, R26, R140 ;  /* 0x0000001a044c723c */ /* 0x040fec000000188c */
[----:B------:R-:W-:Y:S01]  /*12820*/  HMMA.16816.F32 R92, R4, R22, R92 ;  /* 0x00000016045c723c */ /* 0x000fe2000000185c */
[----:B------:R-:W-:Y:S01]  /*12830*/  MOV R140, R59 ;  /* 0x0000003b008c7202 */ /* 0x000fe20000000f00 */
[----:B------:R-:W-:Y:S01]  /*12840*/  IMAD.MOV.U32 R143, RZ, RZ, R56 ;  /* 0x000000ffff8f7224 */ /* 0x000fe200078e0038 */
[----:B------:R-:W-:-:S02]  /*12850*/  MOV R142, R57 ;  /* 0x00000039008e7202 */ /* 0x000fc40000000f00 */
[----:B------:R-:W-:Y:S01]  /*12860*/  MOV R141, R58 ;  /* 0x0000003a008d7202 */ /* 0x000fe20000000f00 */
[C---:B---3--:R-:W-:Y:S06]  /*12870*/  HMMA.16816.F32 R104, R4.reuse, R16, R104 ;  /* 0x000000100468723c */ /* 0x048fec0000001868 */
[C---:B------:R-:W-:Y:S06]  /*12880*/  HMMA.16816.F32 R108, R4.reuse, R18, R108 ;  /* 0x00000012046c723c */ /* 0x040fec000000186c */
[----:B------:R-:W-:Y:S01]  /*12890*/  HMMA.16816.F32 R120, R4, R12, R120 ;  /* 0x0000000c0478723c */ /* 0x000fe20000001878 */
[----:B------:R-:W-:-:S05]  /*128a0*/  FADD.FTZ R2, R142, R2 ;  /* 0x000000028e027221 */ /* 0x000fca0000010000 */
[----:B------:R-:W-:Y:S01]  /*128b0*/  HMMA.16816.F32 R84, R8, R20, R84 ;  /* 0x000000140854723c */ /* 0x000fe20000001854 */
[----:B------:R-:W-:-:S05]  /*128c0*/  FADD.FTZ R4, R124, R43 ;  /* 0x0000002b7c047221 */ /* 0x000fca0000010000 */
[----:B------:R-:W-:Y:S01]  /*128d0*/  HMMA.16816.F32 R56, R8, R22, R96 ;  /* 0x000000160838723c */ /* 0x000fe20000001860 */
[----:B------:R-:W-:Y:S01]  /*128e0*/  FADD.FTZ R4, R140, R4 ;  /* 0x000000048c047221 */ /* 0x000fe20000010000 */
[----:B------:R-:W-:-:S04]  /*128f0*/  FADD.FTZ R0, R233, R0 ;  /* 0x00000000e9007221 */ /* 0x000fc80000010000 */
[C---:B------:R-:W-:Y:S06]  /*12900*/  HMMA.16816.F32 R68, R8.reuse, R24, R148 ;  /* 0x000000180844723c */ /* 0x040fec0000001894 */
[C---:B------:R-:W-:Y:S06]  /*12910*/  HMMA.16816.F32 R100, R8.reuse, R16, R100 ;  /* 0x000000100864723c */ /* 0x040fec0000001864 */
[----:B------:R-:W-:Y:S01]  /*12920*/  HMMA.16816.F32 R20, R8, R18, R112 ;  /* 0x000000120814723c */ /* 0x000fe20000001870 */
[----:B------:R-:W-:-:S05]  /*12930*/  FADD.FTZ R4, R228, R4 ;  /* 0x00000004e4047221 */ /* 0x000fca0000010000 */
[C---:B------:R-:W-:Y:S01]  /*12940*/  HMMA.16816.F32 R44, R8.reuse, R12, R44 ;  /* 0x0000000c082c723c */ /* 0x040fe2000000182c */
[----:B------:R-:W-:Y:S01]  /*12950*/  FADD.FTZ R2, R116, R2 ;  /* 0x0000000274027221 */ /* 0x000fe20000010000 */
[----:B------:R-:W-:Y:S01]  /*12960*/  FADD.FTZ R0, R117, R0 ;  /* 0x0000000075007221 */ /* 0x000fe20000010000 */
[----:B------:R-:W-:Y:S01]  /*12970*/  MOV R142, R83 ;  /* 0x00000053008e7202 */ /* 0x000fe20000000f00 */
[----:B------:R-:W-:Y:S02]  /*12980*/  LDSM.16.MT88.4 R148, [R232+0xd800] ;  /* 0x00d80000e894783b */ /* 0x000fe40000004200 */
[C---:B------:R-:W-:Y:S01]  /*12990*/  HMMA.16816.F32 R24, R8.reuse, R26, R144 ;  /* 0x0000001a0818723c */ /* 0x040fe20000001890 */
[----:B------:R-:W-:Y:S01]  /*129a0*/  MOV R140, R153 ;  /* 0x00000099008c7202 */ /* 0x000fe20000000f00 */
[----:B------:R-:W-:Y:S04]  /*129b0*/  LDSM.16.MT88.4 R96, [R230+0xf800] ;  /* 0x00f80000e660783b */ /* 0x000fe80000004200 */
[----:B------:R-:W-:Y:S01]  /*129c0*/  HMMA.16816.F32 R16, R8, R14, R128 ;  /* 0x0000000e0810723c */ /* 0x000fe20000001880 */
[----:B------:R3:W-:Y:S01]  /*129d0*/  MUFU.EX2 R11, R3 ;  /* 0x00000003000b7308 */ /* 0x0007e20000000800 */
[----:B------:R-:W-:Y:S01]  /*129e0*/  FADD.FTZ R2, R80, R2 ;  /* 0x0000000250027221 */ /* 0x000fe20000010000 */
[----:B------:R-:W-:Y:S04]  /*129f0*/  LDSM.16.MT88.4 R144, [R231+0xd800] ;  /* 0x00d80000e790783b */ /* 0x000fe80000004200 */
[----:B------:R-:W-:Y:S01]  /*12a00*/  FADD.FTZ R15, R118, R4 ;  /* 0x00000004760f7221 */ /* 0x000fe20000010000 */
[----:B------:R-:W-:Y:S01]  /*12a10*/  FADD.FTZ R14, R81, R0 ;  /* 0x00000000510e7221 */ /* 0x000fe20000010000 */
[----:B------:R4:W-:Y:S01]  /*12a20*/  MUFU.EX2 R13, R29 ;  /* 0x0000001d000d7308 */ /* 0x0009e20000000800 */
[----:B------:R-:W2:Y:S04]  /*12a30*/  LDSM.16.MT88.4 R4, [R231+0xf800] ;  /* 0x00f80000e704783b */ /* 0x000ea80000004200 */
[----:B------:R-:W-:Y:S01]  /*12a40*/  LDSM.16.MT88.4 R112, [R232+0xf800] ;  /* 0x00f80000e870783b */ /* 0x000fe20000004200 */
[----:B---3--:R-:W-:-:S02]  /*12a50*/  FADD.FTZ R3, R125, R133 ;  /* 0x000000857d037221 */ /* 0x008fc40000010000 */
[----:B------:R-:W-:Y:S08]  /*12a60*/  MUFU.EX2 R39, R39 ;  /* 0x0000002700277308 */ /* 0x000ff00000000800 */
[----:B------:R-:W-:Y:S01]  /*12a70*/  MUFU.EX2 R38, R38 ;  /* 0x0000002600267308 */ /* 0x000fe20000000800 */
[----:B------:R-:W-:Y:S01]  /*12a80*/  FADD.FTZ R3, R141, R3 ;  /* 0x000000038d037221 */ /* 0x000fe20000010000 */
[----:B------:R-:W-:Y:S01]  /*12a90*/  MOV R141, R154 ;  /* 0x0000009a008d7202 */ /* 0x000fe20000000f00 */
[----:B------:R3:W5:Y:S01]  /*12aa0*/  LDL.LU R233, [R1+0x74] ;  /* 0x0000740001e97983 */ /* 0x0007620000300800 */
[----:B----4-:R-:W-:Y:S01]  /*12ab0*/  MOV R29, R152 ;  /* 0x00000098001d7202 */ /* 0x010fe20000000f00 */
[----:B------:R-:W-:Y:S01]  /*12ac0*/  FADD.FTZ R3, R143, R3 ;  /* 0x000000038f037221 */ /* 0x000fe20000010000 */
[----:B------:R-:W-:Y:S01]  /*12ad0*/  MOV R143, R82 ;  /* 0x00000052008f7202 */ /* 0x000fe20000000f00 */
[----:B------:R3:W5:Y:S01]  /*12ae0*/  LDL.LU R228, [R1+0x70] ;  /* 0x0000700001e47983 */ /* 0x0007620000300800 */
[----:B------:R4:W-:Y:S03]  /*12af0*/  MUFU.EX2 R12, R28 ;  /* 0x0000001c000c7308 */ /* 0x0009e60000000800 */
[----:B------:R-:W-:Y:S05]  /*12b00*/  LDSM.16.MT88.4 R80, [R229+0xf800] ;  /* 0x00f80000e550783b */ /* 0x000fea0000004200 */
[----:B------:R-:W-:Y:S01]  /*12b10*/  MUFU.EX2 R37, R37 ;  /* 0x0000002500257308 */ /* 0x000fe20000000800 */
[----:B----4-:R-:W-:-:S02]  /*12b20*/  MOV R28, R155 ;  /* 0x0000009b001c7202 */ /* 0x010fc40000000f00 */
[----:B------:R-:W4:Y:S05]  /*12b30*/  LDSM.16.MT88.4 R152, [R230+0xd800] ;  /* 0x00d80000e698783b */ /* 0x000f2a0000004200 */
[----:B------:R-:W1:Y:S08]  /*12b40*/  MUFU.EX2 R36, R36 ;  /* 0x0000002400247308 */ /* 0x000e700000000800 */
[----:B------:R-:W-:Y:S08]  /*12b50*/  MUFU.EX2 R35, R35 ;  /* 0x0000002300237308 */ /* 0x000ff00000000800 */
[----:B------:R-:W-:Y:S08]  /*12b60*/  MUFU.EX2 R32, R32 ;  /* 0x0000002000207308 */ /* 0x000ff00000000800 */
[----:B------:R-:W-:Y:S08]  /*12b70*/  MUFU.EX2 R31, R31 ;  /* 0x0000001f001f7308 */ /* 0x000ff00000000800 */
[----:B------:R-:W2:Y:S08]  /*12b80*/  MUFU.EX2 R30, R30 ;  /* 0x0000001e001e7308 */ /* 0x000eb00000000800 */
[----:B------:R-:W-:Y:S08]  /*12b90*/  MUFU.EX2 R8, R34 ;  /* 0x0000002200087308 */ /* 0x000ff00000000800 */
[----:B------:R-:W3:Y:S08]  /*12ba0*/  MUFU.EX2 R9, R33 ;  /* 0x0000002100097308 */ /* 0x000ef00000000800 */
[----:B------:R-:W4:Y:S01]  /*12bb0*/  MUFU.EX2 R10, R42 ;  /* 0x0000002a000a7308 */ /* 0x000f220000000800 */
[----:B------:R-:W-:-:S02]  /*12bc0*/  F2FP.F16.F32.PACK_AB R128, R40, R41 ;  /* 0x000000292880723e */ /* 0x000fc400000000ff */
[----:B-1----:R-:W-:Y:S02]  /*12bd0*/  F2FP.F16.F32.PACK_AB R129, R36, R37 ;  /* 0x000000252481723e */ /* 0x002fe400000000ff */
[----:B--2---:R-:W-:Y:S02]  /*12be0*/  F2FP.F16.F32.PACK_AB R124, R30, R31 ;  /* 0x0000001f1e7c723e */ /* 0x004fe400000000ff */
[----:B------:R-:W-:Y:S02]  /*12bf0*/  F2FP.F16.F32.PACK_AB R130, R38, R39 ;  /* 0x000000272682723e */ /* 0x000fe400000000ff */
[----:B------:R-:W-:Y:S02]  /*12c00*/  F2FP.F16.F32.PACK_AB R131, R32, R35 ;  /* 0x000000232083723e */ /* 0x000fe400000000ff */
[----:B------:R-:W-:Y:S02]  /*12c10*/  F2FP.F16.F32.PACK_AB R126, R12, R13 ;  /* 0x0000000d0c7e723e */ /* 0x000fe400000000ff */
[----:B---3--:R-:W-:-:S02]  /*12c20*/  F2FP.F16.F32.PACK_AB R125, R9, R8 ;  /* 0x00000008097d723e */ /* 0x008fc400000000ff */
[----:B----4-:R-:W-:Y:S01]  /*12c30*/  F2FP.F16.F32.PACK_AB R127, R10, R11 ;  /* 0x0000000b0a7f723e */ /* 0x010fe200000000ff */
[----:B------:R-:W-:Y:S01]  /*12c40*/  HMMA.16816.F32 R172, R128, R156, R172 ;  /* 0x0000009c80ac723c */ /* 0x000fe200000018ac */
[----:B------:R-:W-:Y:S01]  /*12c50*/  MOV R0, R187 ;  /* 0x000000bb00007202 */ /* 0x000fe20000000f00 */
[----:B------:R-:W-:Y:S01]  /*12c60*/  FADD.FTZ R3, R119, R3 ;  /* 0x0000000377037221 */ /* 0x000fe20000010000 */
[----:B------:R-:W-:-:S03]  /*12c70*/  MOV R42, R184 ;  /* 0x000000b8002a7202 */ /* 0x000fc60000000f00 */
[----:B------:R-:W-:Y:S01]  /*12c80*/  HMMA.16816.F32 R176, R124, R156, R176 ;  /* 0x0000009c7cb0723c */ /* 0x000fe200000018b0 */
[----:B------:R-:W-:-:S05]  /*12c90*/  MOV R133, R191 ;  /* 0x000000bf00857202 */ /* 0x000fca0000000f00 */
[----:B------:R-:W-:Y:S01]  /*12ca0*/  HMMA.16816.F32 R180, R124, R158, R180 ;  /* 0x0000009e7cb4723c */ /* 0x000fe200000018b4 */
[----:B------:R-:W-:-:S05]  /*12cb0*/  FADD.FTZ R0, R0, R15 ;  /* 0x0000000f00007221 */ /* 0x000fca0000010000 */
[----:B------:R-:W-:Y:S01]  /*12cc0*/  HMMA.16816.F32 R156, R128, R158, R48 ;  /* 0x0000009e809c723c */ /* 0x000fe20000001830 */
[----:B------:R-:W-:Y:S02]  /*12cd0*/  MOV R33, R189 ;  /* 0x000000bd00217202 */ /* 0x000fe40000000f00 */
[----:B------:R-:W-:-:S04]  /*12ce0*/  MOV R43, R190 ;  /* 0x000000be002b7202 */ /* 0x000fc80000000f00 */
[----:B------:R-:W-:Y:S02]  /*12cf0*/  MOV R51, R185 ;  /* 0x000000b900337202 */ /* 0x000fe40000000f00 */
[----:B------:R-:W-:Y:S01]  /*12d00*/  MOV R50, R186 ;  /* 0x000000ba00327202 */ /* 0x000fe20000000f00 */
[-C--:B------:R-:W-:Y:S01]  /*12d10*/  HMMA.16816.F32 R120, R124, R4.reuse, R120 ;  /* 0x000000047c78723c */ /* 0x080fe20000001878 */
[----:B------:R-:W-:Y:S01]  /*12d20*/  MOV R34, R188 ;  /* 0x000000bc00227202 */ /* 0x000fe20000000f00 */
[----:B------:R-:W-:Y:S02]  /*12d30*/  FADD.FTZ R2, R51, R2 ;  /* 0x0000000233027221 */ /* 0x000fe40000010000 */
[----:B------:R-:W-:Y:S02]  /*12d40*/  FADD.FTZ R3, R50, R3 ;  /* 0x0000000332037221 */ /* 0x000fe40000010000 */
[----:B------:R-:W-:Y:S01]  /*12d50*/  HMMA.16816.F32 R116, R128, R4, R44 ;  /* 0x000000048074723c */ /* 0x000fe2000000182c */
[----:B------:R-:W-:-:S05]  /*12d60*/  FADD.FTZ R2, R33, R2 ;  /* 0x0000000221027221 */ /* 0x000fca0000010000 */
        /* <DEDUP_REMOVED lines=31> */
[----:B------:R-:W-:Y:S01]  /*12f60*/  FADD.FTZ R4, R140, R2 ;  /* 0x000000028c047221 */ /* 0x000fe20000010000 */
[----:B------:R-:W-:Y:S01]  /*12f70*/  FADD.FTZ R2, R227, R0 ;  /* 0x00000000e3027221 */ /* 0x000fe20000010000 */
        /* <DEDUP_REMOVED lines=33> */
[----:B------:R2:W-:Y:S02]  /*13190*/  STL [R1+0x48], R2 ;  /* 0x0000480201007387 */ /* 0x0005e40000100800 */
.L_x_542:
[----:B------:R-:W-:-:S06]  /*131a0*/  UISETP.GT.AND UP0, UPT, UR18, UR13, UPT ;  /* 0x0000000d1200728c */ /* 0x000fcc000bf04270 */
[----:B------:R-:W-:-:S13]  /*131b0*/  PLOP3.LUT P0, PT, PT, PT, UP0, 0x80, 0x0 ;  /* 0x000000000000781c */ /* 0x000fda0003f0f008 */
[----:B------:R-:W-:Y:S05]  /*131c0*/  @!P0 BRA `(.L_x_545) ;  /* 0x0000005000e48947 */ /* 0x000fea0003800000 */
[----:B-12---:R-:W2:Y:S01]  /*131d0*/  LDL.LU.64 R4, [R1+0x40] ;  /* 0x0000400001047983 */ /* 0x006ea20000300a00 */
[----:B------:R-:W-:Y:S01]  /*131e0*/  MOV R133, R136 ;  /* 0x0000008800857202 */ /* 0x000fe20000000f00 */
[----:B-----5:R-:W-:Y:S01]  /*131f0*/  IMAD.MOV.U32 R140, RZ, RZ, R134 ;  /* 0x000000ffff8c7224 */ /* 0x020fe200078e0086 */
[----:B------:R-:W-:Y:S01]  /*13200*/  MOV R132, R137 ;  /* 0x0000008900847202 */ /* 0x000fe20000000f00 */
[----:B------:R-:W2:Y:S01]  /*13210*/  LDL.LU.64 R2, [R1+0x58] ;  /* 0x0000580001027983 */ /* 0x000ea20000300a00 */
[----:B------:R-:W-:Y:S01]  /*13220*/  MOV R139, R135 ;  /* 0x00000087008b7202 */ /* 0x000fe20000000f00 */
[----:B------:R-:W-:Y:S02]  /*13230*/  USHF.L.U64.HI UR5, UR6, 0x5, UR7 ;  /* 0x0000000506057899 */ /* 0x000fe40008010207 */
[----:B------:R-:W-:Y:S02]  /*13240*/  USHF.L.U32 UR19, UR6, 0x5, URZ ;  /* 0x0000000506137899 */ /* 0x000fe4000800063f */
[----:B------:R-:W-:-:S02]  /*13250*/  USHF.L.U64.HI UR22, UR8, 0x5, UR9 ;  /* 0x0000000508167899 */ /* 0x000fc40008010209 */
[----:B------:R-:W-:Y:S01]  /*13260*/  USHF.L.U32 UR23, UR8, 0x5, URZ ;  /* 0x0000000508177899 */ /* 0x000fe2000800063f */
[----:B------:R-:W-:Y:S01]  /*13270*/  ULDC UR4, c[0x0][0x2ec] ;  /* 0x0000bb0000047ab9 */ /* 0x000fe20000000800 */
[----:B------:R-:W-:Y:S01]  /*13280*/  ULDC.64 UR6, c[0x0][0x218] ;  /* 0x0000860000067ab9 */ /* 0x000fe20000000a00 */
[----:B------:R-:W-:Y:S01]  /*13290*/  ULDC.64 UR10, c[0x0][0x220] ;  /* 0x00008800000a7ab9 */ /* 0x000fe20000000a00 */
[----:B------:R-:W-:Y:S01]  /*132a0*/  ULDC.64 UR8, c[0x0][0x248] ;  /* 0x0000920000087ab9 */ /* 0x000fe20000000a00 */
[----:B--2---:R-:W-:-:S05]  /*132b0*/  IMAD.MOV.U32 R3, RZ, RZ, R5 ;  /* 0x000000ffff037224 */ /* 0x004fca00078e0005 */
[----:B------:R1:W-:Y:S01]  /*132c0*/  STL.64 [R1+0x58], R2 ;  /* 0x0000580201007387 */ /* 0x0003e20000100a00 */
[----:B------:R-:W-:Y:S05]  /*132d0*/  BRA `(.L_x_546) ;  /* 0x0000000000887947 */ /* 0x000fea0003800000 */
.L_x_548:
        /* <DEDUP_REMOVED lines=12> */
[----:B---3--:R-:W-:Y:S02]  /*133a0*/  LEA.HI.X R6, R7, R11, R6, 0x6, P0 ;  /* 0x0000000b07067211 */ /* 0x008fe400000f3406 */
[C---:B------:R-:W-:Y:S04]  /*133b0*/  LEA R10, P0, R5.reuse, UR6, 0x1 ;  /* 0x00000006050a7c11 */ /* 0x040fe8000f8008ff */
[----:B------:R-:W-:Y:S02]  /*133c0*/  LEA.HI.X R11, R5, UR7, R6, 0x1, P0 ;  /* 0x00000007050b7c11 */ /* 0x000fe400080f0c06 */
[----:B------:R-:W-:Y:S03]  /*133d0*/  IADD3 R8, P0, R10, UR23, RZ ;  /* 0x000000170a087c10 */ /* 0x000fe6000ff1e0ff */
        /* <DEDUP_REMOVED lines=9> */
[----:B------:R-:W-:Y:S03]  /*13470*/  IADD3 R12, P0, R6, UR23, RZ ;  /* 0x00000017060c7c10 */ /* 0x000fe6000ff1e0ff */
[----:B------:R1:W-:Y:S01]  /*13480*/  LDGSTS.E.BYPASS.LTC128B.128 [R135+0xa800], desc[UR20][R8.64+0x80] ;  /* 0x0a80008008877fae */ /* 0x0003e2000b901d54 */
[----:B------:R-:W-:Y:S03]  /*13490*/  IADD3.X R13, R7, UR22, RZ, P0, !PT ;  /* 0x00000016070d7c10 */ /* 0x000fe600087fe4ff */
[----:B------:R1:W-:Y:S04]  /*134a0*/  LDGSTS.E.BYPASS.LTC128B.128 [R135+0x9000], desc[UR20][R6.64] ;  /* 0x0900000006877fae */ /* 0x0003e8000b901d54 */
[----:B------:R1:W-:Y:S04]  /*134b0*/  LDGSTS.E.BYPASS.LTC128B.128 [R135+0xb000], desc[UR20][R6.64+0x80] ;  /* 0x0b00008006877fae */ /* 0x0003e8000b901d54 */
[----:B------:R1:W-:Y:S04]  /*134c0*/  LDGSTS.E.BYPASS.LTC128B.128 [R135+0x9800], desc[UR20][R12.64] ;  /* 0x098000000c877fae */ /* 0x0003e8000b901d54 */
[----:B------:R1:W-:Y:S04]  /*134d0*/  LDGSTS.E.BYPASS.LTC128B.128 [R135+0xb800], desc[UR20][R12.64+0x80] ;  /* 0x0b8000800c877fae */ /* 0x0003e8000b901d54 */
[----:B------:R-:W0:Y:S01]  /*134e0*/  LDGDEPBAR ;  /* 0x00000000000079af */ /* 0x000e220000000000 */
[----:B------:R-:W-:Y:S05]  /*134f0*/  BRA `(.L_x_547) ;  /* 0x0000001800b87947 */ /* 0x000fea0003800000 */
.L_x_546:
[----:B---3--:R-:W2:Y:S01]  /*13500*/  LDL.64 R4, [R1+0x58] ;  /* 0x0000580001047983 */ /* 0x008ea20000100a00 */
[----:B------:R-:W-:Y:S04]  /*13510*/  DEPBAR.LE SB0, 0x0 ;  /* 0x000080000000791a */ /* 0x000fe80000000000 */
[----:B------:R-:W-:Y:S01]  /*13520*/  UIADD3 UR24, UR18, -0x1, URZ ;  /* 0xffffffff12187890 */ /* 0x000fe2000fffe03f */
[----:B------:R-:W3:Y:S03]  /*13530*/  LDL R135, [R1+0x8] ;  /* 0x0000080001877983 */ /* 0x000ee60000100800 */
[----:B------:R-:W-:Y:S01]  /*13540*/  USHF.R.S32.HI UR26, URZ, 0x1f, UR24 ;  /* 0x0000001f3f1a7899 */ /* 0x000fe20008011418 */
[----:B------:R-:W-:Y:S01]  /*13550*/  BAR.SYNC.DEFER_BLOCKING 0x0 ;  /* 0x0000000000007b1d */ /* 0x000fe20000010000 */
[----:B------:R-:W-:Y:S01]  /*13560*/  UIMAD UR25, UR14, UR24, URZ ;  /* 0x000000180e1972a4 */ /* 0x000fe2000f8e023f */
[----:B-1----:R-:W-:Y:S01]  /*13570*/  IMAD.U32 R2, RZ, RZ, UR24 ;  /* 0x00000018ff027e24 */ /* 0x002fe2000f8e00ff */
[----:B------:R-:W-:Y:S02]  /*13580*/  UISETP.GT.AND UP0, UPT, UR24, UR13, UPT ;  /* 0x0000000d1800728c */ /* 0x000fe4000bf04270 */
[----:B------:R-:W-:Y:S01]  /*13590*/  UIMAD UR25, UR26, UR15, UR25 ;  /* 0x0000000f1a1972a4 */ /* 0x000fe2000f8e0219 */
[----:B------:R-:W4:Y:S04]  /*135a0*/  LDL R136, [R1+0x4] ;  /* 0x0000040001887983 */ /* 0x000f280000100800 */
[----:B-----5:R-:W5:Y:S01]  /*135b0*/  LDL R138, [R1] ;  /* 0x00000000018a7983 */ /* 0x020f620000100800 */
[----:B------:R-:W1:Y:S02]  /*135c0*/  S2R R134, SR_TID.X ;  /* 0x0000000000867919 */ /* 0x000e640000002100 */
[----:B-1----:R-:W-:Y:S05]  /*135d0*/  IMAD.SHL.U32 R134, R134, 0x2, RZ ;  /* 0x0000000286867824 */ /* 0x002fea00078e00ff */
[----:B------:R-:W-:Y:S01]  /*135e0*/  LOP3.LUT R134, R134, 0x6, RZ, 0xc0, !PT ;  /* 0x0000000686867812 */ /* 0x000fe200078ec0ff */
[----:B--2---:R-:W-:Y:S04]  /*135f0*/  IMAD.WIDE.U32 R2, R2, UR15, R4 ;  /* 0x0000000f02027c25 */ /* 0x004fe8000f8e0004 */
[----:B------:R-:W-:Y:S01]  /*13600*/  VIADD R0, R3, UR25 ;  /* 0x0000001903007c36 */ /* 0x000fe20008000000 */
[C---:B------:R-:W-:Y:S04]  /*13610*/  LEA R6, P0, R2.reuse, UR10, 0x1 ;  /* 0x0000000a02067c11 */ /* 0x040fe8000f8008ff */
[----:B------:R-:W-:Y:S01]  /*13620*/  LEA.HI.X R7, R2, UR11, R0, 0x1, P0 ;  /* 0x0000000b02077c11 */ /* 0x000fe200080f0c00 */
[----:B------:R-:W-:Y:S01]  /*13630*/  IMAD.U32 R0, RZ, RZ, UR24 ;  /* 0x00000018ff007e24 */ /* 0x000fe2000f8e00ff */
[----:B------:R-:W-:Y:S03]  /*13640*/  IADD3 R4, P0, R6, UR19, RZ ;  /* 0x0000001306047c10 */ /* 0x000fe6000ff1e0ff */
[----:B------:R-:W-:Y:S01]  /*13650*/  @!PT LDS RZ, [RZ] ;  /* 0x00000000fffff984 */ /* 0x000fe20000000800 */
[----:B------:R-:W-:Y:S01]  /*13660*/  @!PT LDS RZ, [RZ] ;  /* 0x00000000fffff984 */ /* 0x000fe20000000800 */
[----:B------:R-:W-:Y:S01]  /*13670*/  @!PT LDS RZ, [RZ] ;  /* 0x00000000fffff984 */ /* 0x000fe20000000800 */
[----:B---3--:R-:W-:Y:S01]  /*13680*/  LDGSTS.E.BYPASS.LTC128B.128 [R135+0xc000], desc[UR20][R6.64] ;  /* 0x0c00000006877fae */ /* 0x008fe2000b901d54 */
[----:B------:R-:W-:Y:S01]  /*13690*/  IADD3.X R5, R7, UR5, RZ, P0, !PT ;  /* 0x0000000507057c10 */ /* 0x000fe200087fe4ff */
[----:B------:R-:W-:Y:S01]  /*136a0*/  IMAD R0, R0, 0x40, R134 ;  /* 0x0000004000007824 */ /* 0x000fe200078e0286 */
[----:B------:R-:W-:Y:S04]  /*136b0*/  IADD3 R2, P0, R4, UR19, RZ ;  /* 0x0000001304027c10 */ /* 0x000fe8000ff1e0ff */
[----:B------:R-:W-:Y:S01]  /*136c0*/  IADD3.X R3, R5, UR5, RZ, P0, !PT ;  /* 0x0000000505037c10 */ /* 0x000fe200087fe4ff */
[----:B------:R-:W-:Y:S01]  /*136d0*/  LDGSTS.E.BYPASS.LTC128B.128 [R135+0xe000], desc[UR20][R6.64+0x80] ;  /* 0x0e00008006877fae */ /* 0x000fe2000b901d54 */
[----:B------:R-:W-:Y:S02]  /*136e0*/  IADD3 R8, P0, R2, UR19, RZ ;  /* 0x0000001302087c10 */ /* 0x000fe4000ff1e0ff */
[C---:B------:R-:W-:Y:S02]  /*136f0*/  ISETP.GE.AND P5, PT, R0.reuse, R248, PT ;  /* 0x000000f80000720c */ /* 0x040fe40003fa6270 */
[----:B------:R-:W-:Y:S02]  /*13700*/  IADD3.X R9, R3, UR5, RZ, P0, !PT ;  /* 0x0000000503097c10 */ /* 0x000fe400087fe4ff */
[C---:B------:R-:W-:Y:S01]  /*13710*/  ISETP.GE.OR P5, PT, R0.reuse, R252, !P5 ;  /* 0x000000fc0000720c */ /* 0x040fe20006fa6670 */
[----:B------:R-:W-:Y:S01]  /*13720*/  LDGSTS.E.BYPASS.LTC128B.128 [R135+0xc800], desc[UR20][R4.64] ;  /* 0x0c80000004877fae */ /* 0x000fe2000b901d54 */
[C---:B------:R-:W-:Y:S02]  /*13730*/  ISETP.GE.AND P0, PT, R0.reuse, R247, PT ;  /* 0x000000f70000720c */ /* 0x040fe40003f06270 */
[C---:B------:R-:W-:Y:S02]  /*13740*/  ISETP.GE.AND P4, PT, R0.reuse, R250, PT ;  /* 0x000000fa0000720c */ /* 0x040fe40003f86270 */
[C---:B------:R-:W-:Y:S02]  /*13750*/  ISETP.GE.OR P0, PT, R0.reuse, R251, !P0 ;  /* 0x000000fb0000720c */ /* 0x040fe40004706670 */
[C---:B----4-:R-:W-:Y:S01]  /*13760*/  ISETP.GE.OR P4, PT, R0.reuse, R136, !P4 ;  /* 0x000000880000720c */ /* 0x050fe20006786670 */
[----:B------:R-:W-:Y:S08]  /*13770*/  LDGSTS.E.BYPASS.LTC128B.128 [R135+0xe800], desc[UR20][R4.64+0x80] ;  /* 0x0e80008004877fae */ /* 0x000ff0000b901d54 */
[----:B------:R-:W-:Y:S08]  /*13780*/  LDGSTS.E.BYPASS.LTC128B.128 [R135+0xd000], desc[UR20][R2.64] ;  /* 0x0d00000002877fae */ /* 0x000ff0000b901d54 */
[----:B------:R1:W-:Y:S08]  /*13790*/  LDGSTS.E.BYPASS.LTC128B.128 [R135+0xf000], desc[UR20][R2.64+0x80] ;  /* 0x0f00008002877fae */ /* 0x0003f0000b901d54 */
[----:B------:R-:W-:Y:S08]  /*137a0*/  LDGSTS.E.BYPASS.LTC128B.128 [R135+0xd800], desc[UR20][R8.64] ;  /* 0x0d80000008877fae */ /* 0x000ff0000b901d54 */
[----:B------:R2:W-:Y:S08]  /*137b0*/  LDGSTS.E.BYPASS.LTC128B.128 [R135+0xf800], desc[UR20][R8.64+0x80] ;  /* 0x0f80008008877fae */ /* 0x0005f0000b901d54 */
[----:B------:R-:W-:Y:S01]  /*137c0*/  LDSM.16.M88.4 R64, [R235] ;  /* 0x00000000eb40783b */ /* 0x000fe20000000200 */
[C---:B-1----:R-:W-:Y:S02]  /*137d0*/  VIADD R2, R0.reuse, 0x1 ;  /* 0x0000000100027836 */ /* 0x042fe40000000000 */
[----:B------:R-:W-:Y:S05]  /*137e0*/  VIADD R3, R0, 0x31 ;  /* 0x0000003100037836 */ /* 0x000fea0000000000 */
[----:B------:R-:W1:Y:S01]  /*137f0*/  LDSM.16.M88.4 R16, [R228+0x8000] ;  /* 0x00800000e410783b */ /* 0x000e620000000200 */
[C---:B------:R-:W-:Y:S02]  /*13800*/  ISETP.GE.AND P3, PT, R2.reuse, R248, PT ;  /* 0x000000f80200720c */ /* 0x040fe40003f66270 */
[C---:B------:R-:W-:Y:S02]  /*13810*/  ISETP.GE.AND P2, PT, R2.reuse, R247, PT ;  /* 0x000000f70200720c */ /* 0x040fe40003f46270 */
[C---:B------:R-:W-:Y:S02]  /*13820*/  ISETP.GE.OR P3, PT, R2.reuse, R252, !P3 ;  /* 0x000000fc0200720c */ /* 0x040fe40005f66670 */
[C---:B------:R-:W-:Y:S01]  /*13830*/  ISETP.GE.OR P2, PT, R2.reuse, R251, !P2 ;  /* 0x000000fb0200720c */ /* 0x040fe20005746670 */
[----:B------:R-:W2:Y:S01]  /*13840*/  LDSM.16.M88.4 R60, [R235+0x2000] ;  /* 0x00200000eb3c783b */ /* 0x000ea20000000200 */
[C---:B------:R-:W-:Y:S02]  /*13850*/  ISETP.GE.AND P6, PT, R2.reuse, R250, PT ;  /* 0x000000fa0200720c */ /* 0x040fe40003fc6270 */
[CC--:B------:R-:W-:Y:S02]  /*13860*/  ISETP.GE.AND P1, PT, R2.reuse, R249.reuse, PT ;  /* 0x000000f90200720c */ /* 0x0c0fe40003f26270 */
[C---:B------:R-:W-:Y:S02]  /*13870*/  ISETP.GE.OR P6, PT, R2.reuse, R136, !P6 ;  /* 0x000000880200720c */ /* 0x040fe400077c6670 */
[----:B-----5:R-:W-:Y:S01]  /*13880*/  ISETP.GE.OR P1, PT, R2, R138, !P1 ;  /* 0x0000008a0200720c */ /* 0x020fe20004f26670 */
[----:B------:R-:W3:Y:S01]  /*13890*/  LDSM.16.M88.4 R32, [R228+0x8800] ;  /* 0x00880000e420783b */ /* 0x000ee20000000200 */
[----:B------:R-:W-:Y:S07]  /*138a0*/  VIADD R2, R0, 0x8 ;  /* 0x0000000800027836 */ /* 0x000fee0000000000 */
        /* <DEDUP_REMOVED lines=42> */
[----:B------:R-:W-:Y:S03]  /*13b50*/  HMMA.16816.F32 R64, R212, R210, R64 ;  /* 0x000000d2d440723c */ /* 0x000fe60000001840 */
[----:B------:R-:W2:Y:S08]  /*13b60*/  LDSM.16.M88.4 R208, [R238+0x2000] ;  /* 0x00200000eed0783b */ /* 0x000eb00000000200 */
        /* <DEDUP_REMOVED lines=114> */
[C---:B------:R-:W-:Y:S06]  /*14290*/  HMMA.16816.F32 R16, R208.reuse, R222, R16 ;  /* 0x000000ded010723c */ /* 0x040fec0000001810 */
[----:B------:R-:W-:Y:S01]  /*142a0*/  FSEL R134, R4, -INF , !P5 ;  /* 0xff80000004867808 */ /* 0x000fe20006800000 */
[-C--:B---3--:R-:W-:Y:S03]  /*142b0*/  HMMA.16816.F32 R20, R208, R216.reuse, R20 ;  /* 0x000000d8d014723c */ /* 0x088fe60000001814 */
[----:B------:R-:W-:Y:S02]  /*142c0*/  ISETP.GE.AND P5, PT, R2, R248, PT ;  /* 0x000000f80200720c */ /* 0x000fe40003fa6270 */
[----:B------:R-:W-:Y:S01]  /*142d0*/  FSEL R220, R5, -INF , !P3 ;  /* 0xff80000005dc7808 */ /* 0x000fe20005800000 */
[C---:B------:R-:W-:Y:S04]  /*142e0*/  HMMA.16816.F32 R24, R212.reuse, R216, R24 ;  /* 0x000000d8d418723c */ /* 0x040fe80000001818 */
[-C--:B------:R-:W-:Y:S02]  /*142f0*/  ISETP.GE.AND P3, PT, R0, R249.reuse, PT ;  /* 0x000000f90000720c */ /* 0x080fe40003f66270 */
[----:B------:R-:W-:Y:S01]  /*14300*/  FSEL R141, R6, -INF , !P0 ;  /* 0xff800000068d7808 */ /* 0x000fe20004000000 */
[-C--:B------:R-:W-:Y:S03]  /*14310*/  HMMA.16816.F32 R28, R212, R218.reuse, R28 ;  /* 0x000000dad41c723c */ /* 0x080fe6000000181c */
[C---:B------:R-:W-:Y:S02]  /*14320*/  ISETP.GE.AND P0, PT, R2.reuse, R250, PT ;  /* 0x000000fa0200720c */ /* 0x040fe40003f06270 */
[----:B------:R-:W-:Y:S01]  /*14330*/  FSEL R143, R7, -INF , !P2 ;  /* 0xff800000078f7808 */ /* 0x000fe20005000000 */
[C---:B------:R-:W-:Y:S01]  /*14340*/  HMMA.16816.F32 R32, R208.reuse, R218, R32 ;  /* 0x000000dad020723c */ /* 0x040fe20000001820 */
[----:B------:R-:W1:Y:S03]  /*14350*/  LDSM.16.M88.4 R216, [R233+0x3000] ;  /* 0x00300000e9d8783b */ /* 0x000e660000000200 */
[----:B------:R-:W-:Y:S02]  /*14360*/  ISETP.GE.AND P2, PT, R2, R249, PT ;  /* 0x000000f90200720c */ /* 0x000fe40003f46270 */
[----:B------:R-:W-:Y:S01]  /*14370*/  FSEL R142, R8, -INF , !P4 ;  /* 0xff800000088e7808 */ /* 0x000fe20006000000 */
[----:B------:R-:W-:Y:S01]  /*14380*/  VIADD R8, R0, 0x28 ;  /* 0x0000002800087836 */ /* 0x000fe20000000000 */
[C---:B------:R-:W-:Y:S01]  /*14390*/  ISETP.GE.AND P4, PT, R2.reuse, R247, PT ;  /* 0x000000f70200720c */ /* 0x040fe20003f86270 */
[----:B------:R-:W2:Y:S01]  /*143a0*/  LDSM.16.M88.4 R4, [R233+0x3800] ;  /* 0x00380000e904783b */ /* 0x000ea20000000200 */
[C---:B------:R-:W-:Y:S01]  /*143b0*/  ISETP.GE.OR P0, PT, R2.reuse, R136, !P0 ;  /* 0x000000880200720c */ /* 0x040fe20004706670 */
[----:B------:R-:W-:Y:S04]  /*143c0*/  DEPBAR.LE SB0, 0x0 ;  /* 0x000080000000791a */ /* 0x000fe80000000000 */
[C---:B------:R-:W-:Y:S02]  /*143d0*/  ISETP.GE.OR P2, PT, R2.reuse, R138, !P2 ;  /* 0x0000008a0200720c */ /* 0x040fe40005746670 */
[C---:B------:R-:W-:Y:S01]  /*143e0*/  ISETP.GE.OR P5, PT, R2.reuse, R252, !P5 ;  /* 0x000000fc0200720c */ /* 0x040fe20006fa6670 */
[----:B------:R-:W-:Y:S01]  /*143f0*/  BAR.SYNC.DEFER_BLOCKING 0x0 ;  /* 0x0000000000007b1d */ /* 0x000fe20000010000 */
[----:B------:R-:W-:Y:S01]  /*14400*/  ISETP.GE.OR P4, PT, R2, R251, !P4 ;  /* 0x000000fb0200720c */ /* 0x000fe20006786670 */
[C---:B------:R-:W-:Y:S01]  /*14410*/  VIADD R2, R0.reuse, 0x9 ;  /* 0x0000000900027836 */ /* 0x040fe20000000000 */
[----:B------:R-:W-:Y:S02]  /*14420*/  ISETP.GE.OR P3, PT, R0, R138, !P3 ;  /* 0x0000008a0000720c */ /* 0x000fe40005f66670 */
[----:B------:R-:W-:Y:S02]  /*14430*/  FSEL R225, R9, -INF , !P6 ;  /* 0xff80000009e17808 */ /* 0x000fe40007000000 */
[----:B------:R-:W-:Y:S02]  /*14440*/  FSEL R221, R10, -INF , !P3 ;  /* 0xff8000000add7808 */ /* 0x000fe40005800000 */
[----:B------:R-:W-:Y:S02]  /*14450*/  FSEL R227, R11, -INF , !P1 ;  /* 0xff8000000be37808 */ /* 0x000fe40004800000 */
[----:B------:R-:W-:Y:S02]  /*14460*/  FSEL R224, R12, -INF , !P0 ;  /* 0xff8000000ce07808 */ /* 0x000fe40004000000 */
[C---:B------:R-:W-:Y:S02]  /*14470*/  ISETP.GE.AND P3, PT, R2.reuse, R250, PT ;  /* 0x000000fa0200720c */ /* 0x040fe40003f66270 */
[C---:B------:R-:W-:Y:S02]  /*14480*/  ISETP.GE.AND P1, PT, R2.reuse, R249, PT ;  /* 0x000000f90200720c */ /* 0x040fe40003f26270 */
[C---:B------:R-:W-:Y:S02]  /*14490*/  ISETP.GE.AND P6, PT, R2.reuse, R248, PT ;  /* 0x000000f80200720c */ /* 0x040fe40003fc6270 */
[C---:B------:R-:W-:Y:S02]  /*144a0*/  ISETP.GE.AND P0, PT, R2.reuse, R247, PT ;  /* 0x000000f70200720c */ /* 0x040fe40003f06270 */
[C---:B------:R-:W-:Y:S02]  /*144b0*/  ISETP.GE.OR P3, PT, R2.reuse, R136, !P3 ;  /* 0x000000880200720c */ /* 0x040fe40005f66670 */
[C---:B------:R-:W-:Y:S01]  /*144c0*/  ISETP.GE.OR P1, PT, R2.reuse, R138, !P1 ;  /* 0x0000008a0200720c */ /* 0x040fe20004f26670 */
[-C--:B-1----:R-:W-:Y:S05]  /*144d0*/  HMMA.16816.F32 R36, R208, R216.reuse, R36 ;  /* 0x000000d8d024723c */ /* 0x082fea0000001824 */
[C---:B------:R-:W-:Y:S01]  /*144e0*/  ISETP.GE.OR P6, PT, R2.reuse, R252, !P6 ;  /* 0x000000fc0200720c */ /* 0x040fe200077c6670 */
[C---:B------:R-:W-:Y:S01]  /*144f0*/  HMMA.16816.F32 R40, R212.reuse, R216, R40 ;  /* 0x000000d8d428723c */ /* 0x040fe20000001828 */
[----:B------:R-:W3:Y:S03]  /*14500*/  LDL R217, [R1+0x4] ;  /* 0x0000040001d97983 */ /* 0x000ee60000100800 */
[----:B------:R-:W-:Y:S01]  /*14510*/  ISETP.GE.OR P0, PT, R2, R251, !P0 ;  /* 0x000000fb0200720c */ /* 0x000fe20004706670 */
[----:B------:R-:W-:Y:S01]  /*14520*/  VIADD R2, R0, 0x10 ;  /* 0x0000001000027836 */ /* 0x000fe20000000000 */
[----:B------:R-:W-:Y:S01]  /*14530*/  FSEL R222, R13, -INF , !P3 ;  /* 0xff8000000dde7808 */ /* 0x000fe20005800000 */
[-C--:B------:R-:W-:Y:S03]  /*14540*/  HMMA.16816.F32 R44, R212, R218.reuse, R44 ;  /* 0x000000dad42c723c */ /* 0x080fe6000000182c */
[----:B------:R-:W-:Y:S02]  /*14550*/  ISETP.GE.AND P3, PT, R2, R250, PT ;  /* 0x000000fa0200720c */ /* 0x000fe40003f66270 */
[----:B------:R-:W-:Y:S01]  /*14560*/  FSEL R223, R14, -INF , !P2 ;  /* 0xff8000000edf7808 */ /* 0x000fe20005000000 */
[C---:B------:R-:W-:Y:S04]  /*14570*/  HMMA.16816.F32 R48, R208.reuse, R218, R48 ;  /* 0x000000dad030723c */ /* 0x040fe80000001830 */
[C---:B------:R-:W-:Y:S02]  /*14580*/  ISETP.GE.AND P2, PT, R2.reuse, R248, PT ;  /* 0x000000f80200720c */ /* 0x040fe40003f46270 */
[----:B------:R-:W-:Y:S01]  /*14590*/  FSEL R226, R15, -INF , !P1 ;  /* 0xff8000000fe27808 */ /* 0x000fe20004800000 */
[-C--:B--2---:R-:W-:Y:S03]  /*145a0*/  HMMA.16816.F32 R52, R208, R4.reuse, R52 ;  /* 0x00000004d034723c */ /* 0x084fe60000001834 */
[----:B------:R-:W-:Y:S02]  /*145b0*/  ISETP.GE.AND P1, PT, R2, R247, PT ;  /* 0x000000f70200720c */ /* 0x000fe40003f26270 */
[----:B------:R-:W-:Y:S01]  /*145c0*/  FSEL R16, R16, -INF , !P5 ;  /* 0xff80000010107808 */ /* 0x000fe20006800000 */
[C---:B------:R-:W-:Y:S04]  /*145d0*/  HMMA.16816.F32 R56, R212.reuse, R4, R56 ;  /* 0x00000004d438723c */ /* 0x040fe80000001838 */
[C---:B------:R-:W-:Y:S02]  /*145e0*/  ISETP.GE.AND P5, PT, R2.reuse, R249, PT ;  /* 0x000000f90200720c */ /* 0x040fe40003fa6270 */
[C---:B------:R-:W-:Y:S01]  /*145f0*/  ISETP.GE.OR P2, PT, R2.reuse, R252, !P2 ;  /* 0x000000fc0200720c */ /* 0x040fe20005746670 */
[-C--:B------:R-:W-:Y:S03]  /*14600*/  HMMA.16816.F32 R60, R212, R6.reuse, R60 ;  /* 0x00000006d43c723c */ /* 0x080fe6000000183c */
[----:B------:R-:W-:Y:S01]  /*14610*/  ISETP.GE.OR P1, PT, R2, R251, !P1 ;  /* 0x000000fb0200720c */ /* 0x000fe20004f26670 */
[----:B------:R-:W-:Y:S01]  /*14620*/  VIADD R5, R0, 0x29 ;  /* 0x0000002900057836 */ /* 0x000fe20000000000 */
[----:B------:R-:W-:Y:S01]  /*14630*/  ISETP.GE.OR P5, PT, R2, R138, !P5 ;  /* 0x0000008a0200720c */ /* 0x000fe20006fa6670 */
[----:B------:R-:W-:Y:S05]  /*14640*/  HMMA.16816.F32 R64, R208, R6, R64 ;  /* 0x00000006d040723c */ /* 0x000fea0000001840 */
[----:B------:R-:W-:Y:S01]  /*14650*/  FSEL R17, R17, -INF , !P6 ;  /* 0xff80000011117808 */ /* 0x000fe20007000000 */
[----:B------:R-:W-:Y:S01]  /*14660*/  VIADD R4, R0, 0x30 ;  /* 0x0000003000047836 */ /* 0x000fe20000000000 */
[----:B------:R-:W-:Y:S04]  /*14670*/  FSEL R18, R18, -INF , !P4 ;  /* 0xff80000012127808 */ /* 0x000fe80006000000 */
[----:B------:R-:W-:Y:S02]  /*14680*/  FSEL R19, R19, -INF , !P0 ;  /* 0xff80000013137808 */ /* 0x000fe40004000000 */
[----:B------:R-:W-:Y:S02]  /*14690*/  FSEL R20, R20, -INF , !P2 ;  /* 0xff80000014147808 */ /* 0x000fe40005000000 */
[----:B------:R-:W-:Y:S02]  /*146a0*/  FSEL R22, R22, -INF , !P1 ;  /* 0xff80000016167808 */ /* 0x000fe40004800000 */
[----:B------:R-:W-:Y:S02]  /*146b0*/  FSEL R26, R26, -INF , !P5 ;  /* 0xff8000001a1a7808 */ /* 0x000fe40006800000 */
        /* <DEDUP_REMOVED lines=10> */
[----:B---3--:R-:W-:Y:S01]  /*14760*/  ISETP.GE.OR P3, PT, R2, R217, !P3 ;  /* 0x000000d90200720c */ /* 0x008fe20005f66670 */
[----:B------:R-:W-:Y:S03]  /*14770*/  VIADD R2, R0, 0x11 ;  /* 0x0000001100027836 */ /* 0x000fe60000000000 */
[----:B------:R-:W-:Y:S02]  /*14780*/  FSEL R24, R24, -INF , !P3 ;  /* 0xff80000018187808 */ /* 0x000fe40005800000 */
[C---:B------:R-:W-:Y:S02]  /*14790*/  ISETP.GE.AND P4, PT, R2.reuse, R248, PT ;  /* 0x000000f80200720c */ /* 0x040fe40003f86270 */
[C---:B------:R-:W-:Y:S02]  /*147a0*/  ISETP.GE.AND P0, PT, R2.reuse, R247, PT ;  /* 0x000000f70200720c */ /* 0x040fe40003f06270 */
[C---:B------:R-:W-:Y:S02]  /*147b0*/  ISETP.GE.AND P6, PT, R2.reuse, R250, PT ;  /* 0x000000fa0200720c */ /* 0x040fe40003fc6270 */
[C---:B------:R-:W-:Y:S02]  /*147c0*/  ISETP.GE.AND P2, PT, R2.reuse, R249, PT ;  /* 0x000000f90200720c */ /* 0x040fe40003f46270 */
[C---:B------:R-:W-:Y:S02]  /*147d0*/  ISETP.GE.OR P4, PT, R2.reuse, R252, !P4 ;  /* 0x000000fc0200720c */ /* 0x040fe40006786670 */
[C---:B------:R-:W-:Y:S02]  /*147e0*/  ISETP.GE.OR P0, PT, R2.reuse, R251, !P0 ;  /* 0x000000fb0200720c */ /* 0x040fe40004706670 */
[C---:B------:R-:W-:Y:S02]  /*147f0*/  ISETP.GE.OR P6, PT, R2.reuse, R217, !P6 ;  /* 0x000000d90200720c */ /* 0x040fe400077c6670 */
[----:B------:R-:W-:Y:S01]  /*14800*/  ISETP.GE.OR P2, PT, R2, R138, !P2 ;  /* 0x0000008a0200720c */ /* 0x000fe20005746670 */
[----:B------:R-:W-:Y:S01]  /*14810*/  VIADD R2, R0, 0x18 ;  /* 0x0000001800027836 */ /* 0x000fe20000000000 */
[----:B------:R-:W-:Y:S02]  /*14820*/  FSEL R21, R21, -INF , !P4 ;  /* 0xff80000015157808 */ /* 0x000fe40006000000 */
        /* <DEDUP_REMOVED lines=24> */
[----:B------:R-:W-:Y:S02]  /*149b0*/  ISETP.GE.AND P5, PT, R2, R247, PT ;  /* 0x000000f70200720c */ /* 0x000fe40003fa6270 */
[----:B------:R-:W-:Y:S02]  /*149c0*/  FSEL R31, R31, -INF , !P2 ;  /* 0xff8000001f1f7808 */ /* 0x000fe40005000000 */
[----:B------:R-:W-:Y:S02]  /*149d0*/  FSEL R32, R32, -INF , !P1 ;  /* 0xff80000020207808 */ /* 0x000fe40004800000 */
        /* <DEDUP_REMOVED lines=9> */
[----:B------:R-:W-:Y:S02]  /*14a70*/  ISETP.GE.AND P5, PT, R8, R247, PT ;  /* 0x000000f70800720c */ /* 0x000fe40003fa6270 */
[----:B------:R-:W-:Y:S02]  /*14a80*/  FSEL R33, R33, -INF , !P6 ;  /* 0xff80000021217808 */ /* 0x000fe40007000000 */
[----:B------:R-:W-:Y:S02]  /*14a90*/  ISETP.GE.AND P6, PT, R2, R248, PT ;  /* 0x000000f80200720c */ /* 0x000fe40003fc6270 */
[----:B------:R-:W-:Y:S02]  /*14aa0*/  ISETP.GE.OR P5, PT, R8, R251, !P5 ;  /* 0x000000fb0800720c */ /* 0x000fe40006fa6670 */
[----:B------:R-:W-:Y:S02]  /*14ab0*/  FSEL R34, R34, -INF , !P3 ;  /* 0xff80000022227808 */ /* 0x000fe40005800000 */
[----:B------:R-:W-:Y:S02]  /*14ac0*/  FSEL R35, R35, -INF , !P0 ;  /* 0xff80000023237808 */ /* 0x000fe40004000000 */
[----:B------:R-:W-:Y:S02]  /*14ad0*/  ISETP.GE.AND P3, PT, R2, R247, PT ;  /* 0x000000f70200720c */ /* 0x000fe40003f66270 */
[----:B------:R-:W-:Y:S02]  /*14ae0*/  FSEL R36, R36, -INF , !P4 ;  /* 0xff80000024247808 */ /* 0x000fe40006000000 */
[C---:B------:R-:W-:Y:S02]  /*14af0*/  ISETP.GE.OR P6, PT, R2.reuse, R252, !P6 ;  /* 0x000000fc0200720c */ /* 0x040fe400077c6670 */
[C---:B------:R-:W-:Y:S02]  /*14b00*/  ISETP.GE.AND P0, PT, R2.reuse, R250, PT ;  /* 0x000000fa0200720c */ /* 0x040fe40003f06270 */
[----:B------:R-:W-:Y:S02]  /*14b10*/  ISETP.GE.AND P4, PT, R2, R249, PT ;  /* 0x000000f90200720c */ /* 0x000fe40003f86270 */
[----:B------:R-:W-:Y:S02]  /*14b20*/  FSEL R50, R50, -INF , !P5 ;  /* 0xff80000032327808 */ /* 0x000fe40006800000 */
[----:B------:R-:W-:Y:S02]  /*14b30*/  ISETP.GE.AND P5, PT, R3, R248, PT ;  /* 0x000000f80300720c */ /* 0x000fe40003fa6270 */
[C---:B------:R-:W-:Y:S02]  /*14b40*/  ISETP.GE.OR P3, PT, R2.reuse, R251, !P3 ;  /* 0x000000fb0200720c */ /* 0x040fe40005f66670 */
[----:B------:R-:W-:Y:S02]  /*14b50*/  FSEL R37, R37, -INF , !P6 ;  /* 0xff80000025257808 */ /* 0x000fe40007000000 */
[C---:B------:R-:W-:Y:S02]  /*14b60*/  ISETP.GE.OR P0, PT, R2.reuse, R217, !P0 ;  /* 0x000000d90200720c */ /* 0x040fe40004706670 */
[----:B------:R-:W-:Y:S01]  /*14b70*/  ISETP.GE.OR P4, PT, R2, R138, !P4 ;  /* 0x0000008a0200720c */ /* 0x000fe20006786670 */
[----:B------:R-:W-:Y:S01]  /*14b80*/  VIADD R2, R0, 0x38 ;  /* 0x0000003800027836 */ /* 0x000fe20000000000 */
[----:B------:R-:W-:Y:S01]  /*14b90*/  ISETP.GE.AND P6, PT, R8, R248, PT ;  /* 0x000000f80800720c */ /* 0x000fe20003fc6270 */
[----:B------:R-:W-:Y:S01]  /*14ba0*/  VIADD R0, R0, 0x39 ;  /* 0x0000003900007836 */ /* 0x000fe20000000000 */
[-C--:B------:R-:W-:Y:S02]  /*14bb0*/  ISETP.GE.OR P5, PT, R3, R252.reuse, !P5 ;  /* 0x000000fc0300720c */ /* 0x080fe40006fa6670 */
[----:B------:R-:W-:Y:S02]  /*14bc0*/  FSEL R39, R39, -INF , !P3 ;  /* 0xff80000027277808 */ /* 0x000fe40005800000 */
[----:B------:R-:W-:Y:S02]  /*14bd0*/  ISETP.GE.OR P3, PT, R8, R252, !P6 ;  /* 0x000000fc0800720c */ /* 0x000fe40007766670 */
[-C--:B------:R-:W-:Y:S02]  /*14be0*/  ISETP.GE.AND P6, PT, R5, R248.reuse, PT ;  /* 0x000000f80500720c */ /* 0x080fe40003fc6270 */
[----:B------:R-:W-:Y:S02]  /*14bf0*/  FSEL R53, R53, -INF , !P5 ;  /* 0xff80000035357808 */ /* 0x000fe40006800000 */
[----:B------:R-:W-:Y:S02]  /*14c00*/  FMNMX.FTZ R7, R21, R7, !PT ;  /* 0x0000000715077209 */ /* 0x000fe40007810000 */
[----:B------:R-:W-:Y:S02]  /*14c10*/  ISETP.GE.AND P5, PT, R2, R248, PT ;  /* 0x000000f80200720c */ /* 0x000fe40003fa6270 */
[----:B------:R-:W-:Y:S02]  /*14c20*/  FSEL R48, R48, -INF , !P3 ;  /* 0xff80000030307808 */ /* 0x000fe40005800000 */
[C---:B------:R-:W-:Y:S02]  /*14c30*/  ISETP.GE.AND P3, PT, R5.reuse, R247, PT ;  /* 0x000000f70500720c */ /* 0x040fe40003f66270 */
[CC--:B------:R-:W-:Y:S02]  /*14c40*/  ISETP.GE.OR P6, PT, R5.reuse, R252.reuse, !P6 ;  /* 0x000000fc0500720c */ /* 0x0c0fe400077c6670 */
[----:B------:R-:W-:Y:S02]  /*14c50*/  FMNMX.FTZ R7, R32, R7, !PT ;  /* 0x0000000720077209 */ /* 0x000fe40007810000 */
[----:B------:R-:W-:Y:S02]  /*14c60*/  ISETP.GE.OR P5, PT, R2, R252, !P5 ;  /* 0x000000fc0200720c */ /* 0x000fe40006fa6670 */
[----:B------:R-:W-:Y:S02]  /*14c70*/  ISETP.GE.OR P3, PT, R5, R251, !P3 ;  /* 0x000000fb0500720c */ /* 0x000fe40005f66670 */
[----:B------:R-:W-:Y:S02]  /*14c80*/  FSEL R49, R49, -INF , !P6 ;  /* 0xff80000031317808 */ /* 0x000fe40007000000 */
[----:B------:R-:W-:Y:S02]  /*14c90*/  FMNMX.FTZ R137, R33, R7, !PT ;  /* 0x0000000721897209 */ /* 0x000fe40007810000 */
[----:B------:R-:W-:Y:S02]  /*14ca0*/  ISETP.GE.AND P6, PT, R4, R248, PT ;  /* 0x000000f80400720c */ /* 0x000fe40003fc6270 */
[----:B------:R-:W-:Y:S02]  /*14cb0*/  FSEL R64, R64, -INF , !P5 ;  /* 0xff80000040407808 */ /* 0x000fe40006800000 */
[----:B------:R-:W-:Y:S02]  /*14cc0*/  ISETP.GE.AND P5, PT, R0, R247, PT ;  /* 0x000000f70000720c */ /* 0x000fe40003fa6270 */
[----:B------:R-:W-:Y:S02]  /*14cd0*/  FSEL R51, R51, -INF , !P3 ;  /* 0xff80000033337808 */ /* 0x000fe40005800000 */
[----:B------:R-:W-:Y:S02]  /*14ce0*/  FMNMX.FTZ R137, R36, R137, !PT ;  /* 0x0000008924897209 */ /* 0x000fe40007810000 */
[----:B------:R-:W-:Y:S02]  /*14cf0*/  ISETP.GE.OR P3, PT, R4, R252, !P6 ;  /* 0x000000fc0400720c */ /* 0x000fe40007766670 */
[----:B------:R-:W-:Y:S02]  /*14d00*/  ISETP.GE.OR P5, PT, R0, R251, !P5 ;  /* 0x000000fb0000720c */ /* 0x000fe40006fa6670 */
[----:B------:R-:W-:Y:S02]  /*14d10*/  FMNMX.FTZ R137, R37, R137, !PT ;  /* 0x0000008925897209 */ /* 0x000fe40007810000 */
[----:B------:R-:W-:Y:S02]  /*14d20*/  FSEL R52, R52, -INF , !P3 ;  /* 0xff80000034347808 */ /* 0x000fe40005800000 */
[-C--:B------:R-:W-:Y:S02]  /*14d30*/  ISETP.GE.AND P6, PT, R4, R247.reuse, PT ;  /* 0x000000f70400720c */ /* 0x080fe40003fc6270 */
[----:B------:R-:W-:Y:S02]  /*14d40*/  ISETP.GE.AND P3, PT, R3, R247, PT ;  /* 0x000000f70300720c */ /* 0x000fe40003f66270 */
[----:B------:R-:W-:Y:S02]  /*14d50*/  FSEL R67, R67, -INF , !P5 ;  /* 0xff80000043437808 */ /* 0x000fe40006800000 */
[----:B------:R-:W-:Y:S02]  /*14d60*/  FSEL R210, R40, -INF , !P2 ;  /* 0xff80000028d27808 */ /* 0x000fe40005000000 */
[C---:B------:R-:W-:Y:S02]  /*14d70*/  ISETP.GE.AND P5, PT, R5.reuse, R250, PT ;  /* 0x000000fa0500720c */ /* 0x040fe40003fa6270 */
[----:B------:R-:W-:Y:S02]  /*14d80*/  ISETP.GE.AND P2, PT, R5, R249, PT ;  /* 0x000000f90500720c */ /* 0x000fe40003f46270 */
[----:B------:R-:W-:Y:S02]  /*14d90*/  FMNMX.FTZ R6, R23, R6, !PT ;  /* 0x0000000617067209 */ /* 0x000fe40007810000 */
[----:B------:R-:W-:Y:S02]  /*14da0*/  FMNMX.FTZ R137, R48, R137, !PT ;  /* 0x0000008930897209 */ /* 0x000fe40007810000 */
[-C--:B------:R-:W-:Y:S02]  /*14db0*/  ISETP.GE.OR P6, PT, R4, R251.reuse, !P6 ;  /* 0x000000fb0400720c */ /* 0x080fe400077c6670 */
[----:B------:R-:W-:Y:S02]  /*14dc0*/  ISETP.GE.OR P3, PT, R3, R251, !P3 ;  /* 0x000000fb0300720c */ /* 0x000fe40005f66670 */
[C---:B------:R-:W-:Y:S02]  /*14dd0*/  ISETP.GE.OR P5, PT, R5.reuse, R217, !P5 ;  /* 0x000000d90500720c */ /* 0x040fe40006fa6670 */
[----:B------:R-:W-:Y:S02]  /*14de0*/  ISETP.GE.OR P2, PT, R5, R138, !P2 ;  /* 0x0000008a0500720c */ /* 0x000fe40005746670 */
[----:B------:R-:W-:Y:S02]  /*14df0*/  FMNMX.FTZ R5, R34, R6, !PT ;  /* 0x0000000622057209 */ /* 0x000fe40007810000 */
[----:B------:R-:W-:Y:S02]  /*14e00*/  FMNMX.FTZ R137, R49, R137, !PT ;  /* 0x0000008931897209 */ /* 0x000fe40007810000 */
[----:B------:R-:W-:Y:S02]  /*14e10*/  FSEL R211, R41, -INF , !P0 ;  /* 0xff80000029d37808 */ /* 0x000fe40004000000 */
[----:B------:R-:W-:Y:S02]  /*14e20*/  PLOP3.LUT P0, PT, PT, PT, UP0, 0x80, 0x0 ;  /* 0x000000000000781c */ /* 0x000fe40003f0f008 */
[----:B------:R-:W-:Y:S02]  /*14e30*/  FSEL R54, R54, -INF , !P6 ;  /* 0xff80000036367808 */ /* 0x000fe40007000000 */
[----:B------:R-:W-:Y:S02]  /*14e40*/  FSEL R55, R55, -INF , !P3 ;  /* 0xff80000037377808 */ /* 0x000fe40005800000 */
[----:B------:R-:W-:Y:S02]  /*14e50*/  ISETP.GE.AND P6, PT, R0, R248, PT ;  /* 0x000000f80000720c */ /* 0x000fe40003fc6270 */
[----:B------:R-:W-:Y:S02]  /*14e60*/  ISETP.GE.AND P3, PT, R2, R247, PT ;  /* 0x000000f70200720c */ /* 0x000fe40003f66270 */
[----:B------:R-:W-:Y:S02]  /*14e70*/  FMNMX.FTZ R7, R142, R139, !PT ;  /* 0x0000008b8e077209 */ /* 0x000fe40007810000 */
[----:B------:R-:W-:Y:S02]  /*14e80*/  FMNMX.FTZ R5, R35, R5, !PT ;  /* 0x0000000523057209 */ /* 0x000fe40007810000 */
[----:B------:R-:W-:Y:S02]  /*14e90*/  FMNMX.FTZ R137, R52, R137, !PT ;  /* 0x0000008934897209 */ /* 0x000fe40007810000 */
[----:B------:R-:W-:Y:S02]  /*14ea0*/  ISETP.GE.OR P6, PT, R0, R252, !P6 ;  /* 0x000000fc0000720c */ /* 0x000fe400077c6670 */
[----:B------:R-:W-:Y:S02]  /*14eb0*/  ISETP.GE.OR P3, PT, R2, R251, !P3 ;  /* 0x000000fb0200720c */ /* 0x000fe40005f66670 */
[----:B------:R-:W-:Y:S02]  /*14ec0*/  FMNMX.FTZ R6, R225, R7, !PT ;  /* 0x00000007e1067209 */ /* 0x000fe40007810000 */
[----:B------:R-:W-:Y:S02]  /*14ed0*/  FMNMX.FTZ R5, R38, R5, !PT ;  /* 0x0000000526057209 */ /* 0x000fe40007810000 */
[----:B------:R-:W-:Y:S02]  /*14ee0*/  FMNMX.FTZ R137, R53, R137, !PT ;  /* 0x0000008935897209 */ /* 0x000fe40007810000 */
[----:B------:R-:W-:Y:S02]  /*14ef0*/  FSEL R65, R65, -INF , !P6 ;  /* 0xff80000041417808 */ /* 0x000fe40007000000 */
[----:B------:R-:W-:Y:S02]  /*14f00*/  FSEL R66, R66, -INF , !P3 ;  /* 0xff80000042427808 */ /* 0x000fe40005800000 */
[C---:B------:R-:W-:Y:S02]  /*14f10*/  ISETP.GE.AND P6, PT, R8.reuse, R250, PT ;  /* 0x000000fa0800720c */ /* 0x040fe40003fc6270 */
[----:B------:R-:W-:Y:S02]  /*14f20*/  ISETP.GE.AND P3, PT, R8, R249, PT ;  /* 0x000000f90800720c */ /* 0x000fe40003f66270 */
[----:B------:R-:W-:Y:S02]  /*14f30*/  FMNMX.FTZ R6, R224, R6, !PT ;  /* 0x00000006e0067209 */ /* 0x000fe40007810000 */
[----:B------:R-:W-:Y:S02]  /*14f40*/  FMNMX.FTZ R5, R39, R5, !PT ;  /* 0x0000000527057209 */ /* 0x000fe40007810000 */
[----:B------:R-:W-:Y:S02]  /*14f50*/  FMNMX.FTZ R137, R64, R137, !PT ;  /* 0x0000008940897209 */ /* 0x000fe40007810000 */
[----:B------:R-:W-:Y:S02]  /*14f60*/  FSEL R209, R42, -INF , !P1 ;  /* 0xff8000002ad17808 */ /* 0x000fe40004800000 */
[C---:B------:R-:W-:Y:S02]  /*14f70*/  ISETP.GE.OR P6, PT, R8.reuse, R217, !P6 ;  /* 0x000000d90800720c */ /* 0x040fe400077c6670 */
[----:B------:R-:W-:Y:S02]  /*14f80*/  ISETP.GE.OR P3, PT, R8, R138, !P3 ;  /* 0x0000008a0800720c */ /* 0x000fe40005f66670 */
[----:B------:R-:W-:Y:S02]  /*14f90*/  ISETP.GE.AND P1, PT, R4, R250, PT ;  /* 0x000000fa0400720c */ /* 0x000fe40003f26270 */
[----:B------:R-:W-:Y:S02]  /*14fa0*/  FMNMX.FTZ R15, R222, R6, !PT ;  /* 0x00000006de0f7209 */ /* 0x000fe40007810000 */
[----:B------:R-:W-:Y:S02]  /*14fb0*/  FMNMX.FTZ R14, R50, R5, !PT ;  /* 0x00000005320e7209 */ /* 0x000fe40007810000 */
[----:B------:R-:W-:Y:S01]  /*14fc0*/  FMNMX.FTZ R137, R65, R137, !PT ;  /* 0x0000008941897209 */ /* 0x000fe20007810000 */
[----:B------:R-:W-:Y:S06]  /*14fd0*/  @P0 BRA `(.L_x_548) ;  /* 0xffffffe000c00947 */ /* 0x000fec000383ffff */
.L_x_547:
[----:B------:R-:W-:Y:S01]  /*14fe0*/  STL [R1+0xb4], R251 ;  /* 0x0000b4fb01007387 */ /* 0x000fe20000100800 */
[----:B------:R-:W-:Y:S01]  /*14ff0*/  MOV R29, R24 ;  /* 0x00000018001d7202 */ /* 0x000fe20000000f00 */
[----:B------:R-:W-:Y:S01]  /*15000*/  UISETP.GT.AND UP0, UPT, UR24, UR13, UPT ;  /* 0x0000000d1800728c */ /* 0x000fe2000bf04270 */
[----:B-1----:R-:W-:Y:S01]  /*15010*/  FMNMX.FTZ R7, R51, R14, !PT ;  /* 0x0000000e33077209 */ /* 0x002fe20007810000 */
[----:B------:R-:W-:Y:S01]  /*15020*/  STL [R1+0xb0], R248 ;  /* 0x0000b0f801007387 */ /* 0x000fe20000100800 */
[----:B------:R-:W-:Y:S01]  /*15030*/  FMNMX.FTZ R6, R29, R15, !PT ;  /* 0x0000000f1d067209 */ /* 0x000fe20007810000 */
[----:B------:R-:W-:Y:S01]  /*15040*/  UMOV UR18, UR24 ;  /* 0x0000001800127c82 */ /* 0x000fe20008000000 */
[----:B------:R-:W-:Y:S01]  /*15050*/  FMNMX.FTZ R7, R54, R7, !PT ;  /* 0x0000000736077209 */ /* 0x000fe20007810000 */
[----:B------:R-:W-:Y:S01]  /*15060*/  STL [R1+0xac], R247 ;  /* 0x0000acf701007387 */ /* 0x000fe20000100800 */
[C---:B------:R-:W-:Y:S02]  /*15070*/  ISETP.GE.AND P0, PT, R4.reuse, R249, PT ;  /* 0x000000f90400720c */ /* 0x040fe40003f06270 */
[----:B------:R-:W-:Y:S01]  /*15080*/  FMNMX.FTZ R5, R221, R140, !PT ;  /* 0x0000008cdd057209 */ /* 0x000fe20007810000 */
[----:B------:R-:W-:Y:S01]  /*15090*/  STL [R1+0xa8], R246 ;  /* 0x0000a8f601007387 */ /* 0x000fe20000100800 */
[----:B------:R-:W-:Y:S02]  /*150a0*/  FMNMX.FTZ R6, R219, R6, !PT ;  /* 0x00000006db067209 */ /* 0x000fe40007810000 */
[----:B------:R-:W-:Y:S01]  /*150b0*/  FMNMX.FTZ R136, R55, R7, !PT ;  /* 0x0000000737887209 */ /* 0x000fe20007810000 */
[----:B------:R-:W-:Y:S01]  /*150c0*/  STL [R1+0xa4], R245 ;  /* 0x0000a4f501007387 */ /* 0x000fe20000100800 */
[C---:B------:R-:W-:Y:S02]  /*150d0*/  ISETP.GE.OR P1, PT, R4.reuse, R217, !P1 ;  /* 0x000000d90400720c */ /* 0x040fe40004f26670 */
[----:B------:R-:W-:Y:S01]  /*150e0*/  ISETP.GE.OR P0, PT, R4, R138, !P0 ;  /* 0x0000008a0400720c */ /* 0x000fe20004706670 */
        /* <DEDUP_REMOVED lines=12> */
[----:B------:R1:W-:Y:S01]  /*151b0*/  STL [R1+0x90], R240 ;  /* 0x000090f001007387 */ /* 0x0003e20000100800 */
[----:B------:R-:W-:Y:S02]  /*151c0*/  FSEL R44, R44, -INF , !P6 ;  /* 0xff8000002c2c7808 */ /* 0x000fe40007000000 */
[----:B------:R-:W-:Y:S01]  /*151d0*/  FSEL R45, R45, -INF , !P5 ;  /* 0xff8000002d2d7808 */ /* 0x000fe20006800000 */
[----:B------:R-:W-:Y:S01]  /*151e0*/  STL [R1+0x8c], R239 ;  /* 0x00008cef01007387 */ /* 0x000fe20000100800 */
[C---:B------:R-:W-:Y:S02]  /*151f0*/  ISETP.GE.AND P6, PT, R3.reuse, R250, PT ;  /* 0x000000fa0300720c */ /* 0x040fe40003fc6270 */
[C---:B------:R-:W-:Y:S01]  /*15200*/  ISETP.GE.AND P5, PT, R3.reuse, R249, PT ;  /* 0x000000f90300720c */ /* 0x040fe20003fa6270 */
[----:B------:R-:W-:Y:S01]  /*15210*/  STL [R1+0x88], R238 ;  /* 0x000088ee01007387 */ /* 0x000fe20000100800 */
[----:B------:R-:W-:Y:S02]  /*15220*/  MOV R13, R26 ;  /* 0x0000001a000d7202 */ /* 0x000fe40000000f00 */
[C---:B------:R-:W-:Y:S01]  /*15230*/  ISETP.GE.OR P6, PT, R3.reuse, R217, !P6 ;  /* 0x000000d90300720c */ /* 0x040fe200077c6670 */
[----:B------:R-:W-:Y:S01]  /*15240*/  STL [R1+0x84], R237 ;  /* 0x000084ed01007387 */ /* 0x000fe20000100800 */
[----:B------:R-:W-:Y:S02]  /*15250*/  ISETP.GE.OR P5, PT, R3, R138, !P5 ;  /* 0x0000008a0300720c */ /* 0x000fe40006fa6670 */
[----:B------:R-:W-:Y:S01]  /*15260*/  MOV R41, R27 ;  /* 0x0000001b00297202 */ /* 0x000fe20000000f00 */
[----:B------:R-:W-:Y:S01]  /*15270*/  STL [R1+0x80], R236 ;  /* 0x000080ec01007387 */ /* 0x000fe20000100800 */
[----:B------:R-:W-:Y:S02]  /*15280*/  FMNMX.FTZ R3, R13, R5, !PT ;  /* 0x000000050d037209 */ /* 0x000fe40007810000 */
[----:B------:R-:W-:Y:S01]  /*15290*/  MOV R40, R30 ;  /* 0x0000001e00287202 */ /* 0x000fe20000000f00 */
[----:B------:R2:W-:Y:S01]  /*152a0*/  STL [R1+0x7c], R235 ;  /* 0x00007ceb01007387 */ /* 0x0005e20000100800 */
[----:B------:R-:W-:Y:S02]  /*152b0*/  FMNMX.FTZ R3, R41, R3, !PT ;  /* 0x0000000329037209 */ /* 0x000fe40007810000 */
[----:B------:R-:W-:Y:S01]  /*152c0*/  MOV R42, R31 ;  /* 0x0000001f002a7202 */ /* 0x000fe20000000f00 */
[----:B------:R-:W3:Y:S01]  /*152d0*/  SHFL.BFLY PT, R8, R137, 0x2, 0x1f ;  /* 0x0c401f0089087f89 */ /* 0x000ee200000e0000 */
[----:B------:R-:W-:Y:S02]  /*152e0*/  FMNMX.FTZ R3, R40, R3, !PT ;  /* 0x0000000328037209 */ /* 0x000fe40007810000 */
[----:B------:R-:W-:Y:S05]  /*152f0*/  FSEL R56, R56, -INF , !P1 ;  /* 0xff80000038387808 */ /* 0x000fea0004800000 */
[----:B------:R-:W4:Y:S01]  /*15300*/  SHFL.BFLY PT, R6, R136, 0x2, 0x1f ;  /* 0x0c401f0088067f89 */ /* 0x000f2200000e0000 */
[----:B------:R-:W-:Y:S02]  /*15310*/  FMNMX.FTZ R3, R42, R3, !PT ;  /* 0x000000032a037209 */ /* 0x000fe40007810000 */
[----:B------:R-:W-:Y:S05]  /*15320*/  ISETP.GE.AND P1, PT, R2, R250, PT ;  /* 0x000000fa0200720c */ /* 0x000fea0003f26270 */
[----:B------:R-:W-:Y:S01]  /*15330*/  STL [R1+0x78], R234 ;  /* 0x000078ea01007387 */ /* 0x000fe20000100800 */
[----:B------:R-:W-:Y:S02]  /*15340*/  FMNMX.FTZ R3, R209, R3, !PT ;  /* 0x00000003d1037209 */ /* 0x000fe40007810000 */
[----:B-1----:R-:W-:Y:S01]  /*15350*/  FSEL R240, R46, -INF , !P3 ;  /* 0xff8000002ef07808 */ /* 0x002fe20005800000 */
[----:B------:R-:W-:Y:S01]  /*15360*/  STL [R1+0x74], R233 ;  /* 0x000074e901007387 */ /* 0x000fe20000100800 */
[----:B------:R-:W-:Y:S02]  /*15370*/  ISETP.GE.OR P1, PT, R2, R217, !P1 ;  /* 0x000000d90200720c */ /* 0x000fe40004f26670 */
[----:B------:R-:W-:Y:S01]  /*15380*/  FMNMX.FTZ R4, R211, R4, !PT ;  /* 0x00000004d3047209 */ /* 0x000fe20007810000 */
[----:B------:R-:W-:Y:S01]  /*15390*/  STL [R1+0x70], R228 ;  /* 0x000070e401007387 */ /* 0x000fe20000100800 */
[----:B------:R-:W-:Y:S02]  /*153a0*/  FSEL R14, R47, -INF , !P2 ;  /* 0xff8000002f0e7808 */ /* 0x000fe40005000000 */
[----:B------:R-:W-:Y:S01]  /*153b0*/  FSEL R60, R60, -INF , !P1 ;  /* 0xff8000003c3c7808 */ /* 0x000fe20004800000 */
[----:B------:R-:W4:Y:S01]  /*153c0*/  LDL.LU R15, [R1+0x24] ;  /* 0x00002400010f7983 */ /* 0x000f220000300800 */
[----:B--2---:R-:W-:Y:S02]  /*153d0*/  FSEL R235, R43, -INF , !P4 ;  /* 0xff8000002beb7808 */ /* 0x004fe40006000000 */
[-C--:B------:R-:W-:Y:S01]  /*153e0*/  ISETP.GE.AND P1, PT, R2, R249.reuse, PT ;  /* 0x000000f90200720c */ /* 0x080fe20003f26270 */
[----:B------:R-:W-:Y:S01]  /*153f0*/  LDSM.16.MT88.4 R24, [R229+0xc000] ;  /* 0x00c00000e518783b */ /* 0x000fe20000004200 */
[----:B------:R-:W-:Y:S02]  /*15400*/  FMNMX.FTZ R4, R44, R4, !PT ;  /* 0x000000042c047209 */ /* 0x000fe40007810000 */
[----:B------:R-:W-:Y:S02]  /*15410*/  FSEL R251, R58, -INF , !P0 ;  /* 0xff8000003afb7808 */ /* 0x000fe40004000000 */
[----:B------:R-:W-:Y:S02]  /*15420*/  FSEL R237, R57, -INF , !P6 ;  /* 0xff80000039ed7808 */ /* 0x000fe40007000000 */
[----:B------:R-:W-:Y:S02]  /*15430*/  FMNMX.FTZ R135, R45, R4, !PT ;  /* 0x000000042d877209 */ /* 0x000fe40007810000 */
[----:B------:R-:W-:Y:S02]  /*15440*/  ISETP.GE.OR P1, PT, R2, R138, !P1 ;  /* 0x0000008a0200720c */ /* 0x000fe40004f26670 */
[C---:B------:R-:W-:Y:S02]  /*15450*/  ISETP.GE.AND P6, PT, R0.reuse, R250, PT ;  /* 0x000000fa0000720c */ /* 0x040fe40003fc6270 */
[----:B------:R-:W-:Y:S02]  /*15460*/  ISETP.GE.AND P0, PT, R0, R249, PT ;  /* 0x000000f90000720c */ /* 0x000fe40003f06270 */
[----:B------:R-:W-:Y:S02]  /*15470*/  FSEL R30, R59, -INF , !P5 ;  /* 0xff8000003b1e7808 */ /* 0x000fe40006800000 */
[----:B------:R-:W-:Y:S02]  /*15480*/  FMNMX.FTZ R135, R56, R135, !PT ;  /* 0x0000008738877209 */ /* 0x000fe40007810000 */
[C---:B------:R-:W-:Y:S02]  /*15490*/  ISETP.GE.OR P6, PT, R0.reuse, R217, !P6 ;  /* 0x000000d90000720c */ /* 0x040fe400077c6670 */
[----:B------:R-:W-:Y:S02]  /*154a0*/  ISETP.GE.OR P0, PT, R0, R138, !P0 ;  /* 0x0000008a0000720c */ /* 0x000fe40004706670 */
[----:B------:R-:W-:Y:S02]  /*154b0*/  FSEL R31, R62, -INF , !P1 ;  /* 0xff8000003e1f7808 */ /* 0x000fe40004800000 */
[----:B------:R-:W-:Y:S02]  /*154c0*/  FMNMX.FTZ R135, R237, R135, !PT ;  /* 0x00000087ed877209 */ /* 0x000fe40007810000 */
[----:B------:R-:W-:Y:S02]  /*154d0*/  FSEL R138, R63, -INF , !P0 ;  /* 0xff8000003f8a7808 */ /* 0x000fe40004000000 */
[----:B------:R-:W-:Y:S02]  /*154e0*/  FSEL R236, R61, -INF , !P6 ;  /* 0xff8000003dec7808 */ /* 0x000fe40007000000 */
[----:B------:R-:W-:Y:S04]  /*154f0*/  FMNMX.FTZ R135, R60, R135, !PT ;  /* 0x000000873c877209 */ /* 0x000fe80007810000 */
[----:B------:R-:W-:Y:S05]  /*15500*/  FMNMX.FTZ R135, R236, R135, !PT ;  /* 0x00000087ec877209 */ /* 0x000fea0007810000 */
[----:B------:R-:W1:Y:S01]  /*15510*/  SHFL.BFLY PT, R4, R135, 0x2, 0x1f ;  /* 0x0c401f0087047f89 */ /* 0x000e6200000e0000 */
[----:B---3--:R-:W-:Y:S02]  /*15520*/  FMNMX.FTZ R137, R137, R8, !PT ;  /* 0x0000000889897209 */ /* 0x008fe40007810000 */
[----:B----4-:R-:W-:Y:S02]  /*15530*/  FMNMX.FTZ R136, R136, R6, !PT ;  /* 0x0000000688887209 */ /* 0x010fe40007810000 */
[----:B------:R-:W-:Y:S03]  /*15540*/  FMNMX.FTZ R6, R235, R3, !PT ;  /* 0x00000003eb067209 */ /* 0x000fe60007810000 */
[----:B------:R-:W2:Y:S01]  /*15550*/  SHFL.BFLY PT, R5, R137, 0x1, 0x1f ;  /* 0x0c201f0089057f89 */ /* 0x000ea200000e0000 */
[----:B------:R-:W-:Y:S07]  /*15560*/  FMNMX.FTZ R6, R240, R6, !PT ;  /* 0x00000006f0067209 */ /* 0x000fee0007810000 */
[----:B------:R-:W3:Y:S01]  /*15570*/  SHFL.BFLY PT, R3, R136, 0x1, 0x1f ;  /* 0x0c201f0088037f89 */ /* 0x000ee200000e0000 */
[----:B------:R-:W-:Y:S04]  /*15580*/  FMNMX.FTZ R6, R14, R6, !PT ;  /* 0x000000060e067209 */ /* 0x000fe80007810000 */
[----:B------:R-:W-:Y:S04]  /*15590*/  FMNMX.FTZ R2, R251, R6, !PT ;  /* 0x00000006fb027209 */ /* 0x000fe80007810000 */
[----:B------:R-:W-:Y:S02]  /*155a0*/  FMNMX.FTZ R0, R30, R2, !PT ;  /* 0x000000021e007209 */ /* 0x000fe40007810000 */
[----:B-1----:R-:W-:Y:S02]  /*155b0*/  FMNMX.FTZ R135, R135, R4, !PT ;  /* 0x0000000487877209 */ /* 0x002fe40007810000 */
[----:B------:R-:W-:Y:S03]  /*155c0*/  FMNMX.FTZ R0, R31, R0, !PT ;  /* 0x000000001f007209 */ /* 0x000fe60007810000 */
[----:B------:R-:W1:Y:S01]  /*155d0*/  SHFL.BFLY PT, R4, R135, 0x1, 0x1f ;  /* 0x0c201f0087047f89 */ /* 0x000e6200000e0000 */
[----:B------:R-:W-:Y:S02]  /*155e0*/  FMNMX.FTZ R0, R138, R0, !PT ;  /* 0x000000008a007209 */ /* 0x000fe40007810000 */
[----:B--2---:R-:W-:Y:S02]  /*155f0*/  FMNMX.FTZ R137, R137, R5, !PT ;  /* 0x0000000589897209 */ /* 0x004fe40007810000 */
[----:B---3--:R-:W-:Y:S03]  /*15600*/  FMNMX.FTZ R136, R136, R3, !PT ;  /* 0x0000000388887209 */ /* 0x008fe60007810000 */
[----:B------:R-:W2:Y:S01]  /*15610*/  SHFL.BFLY PT, R2, R0, 0x2, 0x1f ;  /* 0x0c401f0000027f89 */ /* 0x000ea200000e0000 */
[C---:B------:R-:W-:Y:S01]  /*15620*/  FSETP.NEU.FTZ.AND P3, PT, R137.reuse, -INF , PT ;  /* 0xff8000008900780b */ /* 0x040fe20003f7d000 */
[----:B------:R-:W-:Y:S01]  /*15630*/  FMUL.FTZ R6, R137, UR4 ;  /* 0x0000000489067c20 */ /* 0x000fe20008410000 */
[C---:B------:R-:W-:Y:S01]  /*15640*/  FSETP.NEU.FTZ.AND P2, PT, R136.reuse, -INF , PT ;  /* 0xff8000008800780b */ /* 0x040fe20003f5d000 */
[----:B------:R-:W-:Y:S03]  /*15650*/  FMUL.FTZ R7, R136, UR4 ;  /* 0x0000000488077c20 */ /* 0x000fe60008410000 */
[----:B------:R-:W-:Y:S02]  /*15660*/  FSEL R6, R6, RZ, P3 ;  /* 0x000000ff06067208 */ /* 0x000fe40001800000 */
[----:B------:R-:W-:Y:S03]  /*15670*/  FSEL R7, R7, RZ, P2 ;  /* 0x000000ff07077208 */ /* 0x000fe60001000000 */
[--C-:B------:R-:W-:Y:S01]  /*15680*/  FFMA.FTZ R3, R134, UR4, -R6.reuse ;  /* 0x0000000486037c23 */ /* 0x100fe20008010806 */
[--C-:B------:R-:W-:Y:S01]  /*15690*/  FFMA.FTZ R46, R36, UR4, -R6.reuse ;  /* 0x00000004242e7c23 */ /* 0x100fe20008010806 */
[--C-:B------:R-:W-:Y:S01]  /*156a0*/  FFMA.FTZ R215, R23, UR4, -R7.reuse ;  /* 0x0000000417d77c23 */ /* 0x100fe20008010807 */
[----:B------:R-:W-:Y:S01]  /*156b0*/  FFMA.FTZ R214, R34, UR4, -R7 ;  /* 0x0000000422d67c23 */ /* 0x000fe20008010807 */
[----:B------:R3:W-:Y:S01]  /*156c0*/  MUFU.EX2 R9, R3 ;  /* 0x0000000300097308 */ /* 0x0007e20000000800 */
[--C-:B------:R-:W-:Y:S01]  /*156d0*/  FFMA.FTZ R12, R48, UR4, -R6.reuse ;  /* 0x00000004300c7c23 */ /* 0x100fe20008010806 */
[----:B-1----:R-:W-:Y:S01]  /*156e0*/  FMNMX.FTZ R135, R135, R4, !PT ;  /* 0x0000000487877209 */ /* 0x002fe20007810000 */
[--C-:B------:R-:W-:Y:S01]  /*156f0*/  FFMA.FTZ R28, R49, UR4, -R6.reuse ;  /* 0x00000004311c7c23 */ /* 0x100fe20008010806 */
[----:B------:R-:W-:Y:S01]  /*15700*/  FSEL R4, R136, RZ, P2 ;  /* 0x000000ff88047208 */ /* 0x000fe20001000000 */
[--C-:B------:R-:W-:Y:S01]  /*15710*/  FFMA.FTZ R228, R53, UR4, -R6.reuse ;  /* 0x0000000435e47c23 */ /* 0x100fe20008010806 */
[C---:B------:R-:W-:Y:S01]  /*15720*/  FSETP.NEU.FTZ.AND P1, PT, R135.reuse, -INF , PT ;  /* 0xff8000008700780b */ /* 0x040fe20003f3d000 */
[----:B------:R-:W-:Y:S01]  /*15730*/  FMUL.FTZ R212, R135, UR4 ;  /* 0x0000000487d47c20 */ /* 0x000fe20008410000 */
[----:B--2---:R-:W-:Y:S01]  /*15740*/  FMNMX.FTZ R0, R0, R2, !PT ;  /* 0x0000000200007209 */ /* 0x004fe20007810000 */
[--C-:B------:R-:W-:Y:S01]  /*15750*/  FFMA.FTZ R2, R16, UR4, -R6.reuse ;  /* 0x0000000410027c23 */ /* 0x100fe20008010806 */
[----:B------:R-:W-:Y:S01]  /*15760*/  FADD.FTZ R5, -R4, R133 ;  /* 0x0000008504057221 */ /* 0x000fe20000010100 */
[--C-:B------:R-:W-:Y:S01]  /*15770*/  FFMA.FTZ R11, R64, UR4, -R6.reuse ;  /* 0x00000004400b7c23 */ /* 0x100fe20008010806 */
[----:B------:R-:W-:Y:S01]  /*15780*/  FSEL R212, R212, RZ, P1 ;  /* 0x000000ffd4d47208 */ /* 0x000fe20000800000 */
[----:B------:R1:W-:Y:S01]  /*15790*/  MUFU.EX2 R248, R2 ;  /* 0x0000000200f87308 */ /* 0x0003e20000000800 */
[--C-:B------:R-:W-:Y:S01]  /*157a0*/  FFMA.FTZ R10, R65, UR4, -R6.reuse ;  /* 0x00000004410a7c23 */ /* 0x100fe20008010806 */
[--C-:B------:R-:W-:Y:S01]  /*157b0*/  FFMA.FTZ R217, R22, UR4, -R7.reuse ;  /* 0x0000000416d97c23 */ /* 0x100fe20008010807 */
[--C-:B------:R-:W-:Y:S01]  /*157c0*/  FFMA.FTZ R233, R55, UR4, -R7.reuse ;  /* 0x0000000437e97c23 */ /* 0x100fe20008010807 */
[--C-:B---3--:R-:W-:Y:S01]  /*157d0*/  FFMA.FTZ R3, R220, UR4, -R6.reuse ;  /* 0x00000004dc037c23 */ /* 0x108fe20008010806 */
[--C-:B------:R-:W-:Y:S01]  /*157e0*/  FFMA.FTZ R220, R33, UR4, -R6.reuse ;  /* 0x0000000421dc7c23 */ /* 0x100fe20008010806 */
[--C-:B------:R-:W-:Y:S01]  /*157f0*/  FFMA.FTZ R239, R66, UR4, -R7.reuse ;  /* 0x0000000442ef7c23 */ /* 0x100fe20008010807 */
[--C-:B------:R-:W-:Y:S03]  /*15800*/  FFMA.FTZ R238, R67, UR4, -R7.reuse ;  /* 0x0000000443ee7c23 */ /* 0x100fe60008010807 */
[----:B------:R2:W-:Y:S01]  /*15810*/  MUFU.EX2 R59, R3 ;  /* 0x00000003003b7308 */ /* 0x0005e20000000800 */
[--C-:B------:R-:W-:Y:S01]  /*15820*/  FFMA.FTZ R47, R37, UR4, -R6.reuse ;  /* 0x00000004252f7c23 */ /* 0x100fe20008010806 */
[----:B------:R-:W-:Y:S01]  /*15830*/  FFMA.FTZ R61, R52, UR4, -R6 ;  /* 0x00000004343d7c23 */ /* 0x000fe20008010806 */
[----:B------:R-:W-:Y:S01]  /*15840*/  FFMA.FTZ R54, R54, UR4, -R7 ;  /* 0x0000000436367c23 */ /* 0x000fe20008010807 */
[----:B------:R-:W-:Y:S01]  /*15850*/  IMAD.MOV.U32 R23, RZ, RZ, R211 ;  /* 0x000000ffff177224 */ /* 0x000fe200078e00d3 */
[----:B------:R-:W-:Y:S05]  /*15860*/  MOV R34, R10 ;  /* 0x0000000a00227202 */ /* 0x000fea0000000f00 */
[----:B------:R-:W-:Y:S01]  /*15870*/  MUFU.EX2 R217, R217 ;  /* 0x000000d900d97308 */ /* 0x000fe20000000800 */
[----:B-1----:R-:W1:Y:S09]  /*15880*/  SHFL.BFLY PT, R2, R0, 0x1, 0x1f ;  /* 0x0c201f0000027f89 */ /* 0x002e7200000e0000 */
[----:B------:R-:W-:Y:S01]  /*15890*/  MUFU.EX2 R233, R233 ;  /* 0x000000e900e97308 */ /* 0x000fe20000000800 */
[--C-:B--2---:R-:W-:Y:S09]  /*158a0*/  FFMA.FTZ R3, R141, UR4, -R7.reuse ;  /* 0x000000048d037c23 */ /* 0x104ff20008010807 */
[----:B------:R2:W-:Y:S01]  /*158b0*/  MUFU.EX2 R43, R3 ;  /* 0x00000003002b7308 */ /* 0x0005e20000000800 */
[----:B-1----:R-:W-:Y:S01]  /*158c0*/  FMNMX.FTZ R134, R0, R2, !PT ;  /* 0x0000000200867209 */ /* 0x002fe20007810000 */
[----:B------:R-:W-:Y:S01]  /*158d0*/  FFMA.FTZ R0, R225, UR4, -R212 ;  /* 0x00000004e1007c23 */ /* 0x000fe200080108d4 */
[--C-:B------:R-:W-:Y:S01]  /*158e0*/  FFMA.FTZ R225, R38, UR4, -R7.reuse ;  /* 0x0000000426e17c23 */ /* 0x100fe20008010807 */
[----:B------:R-:W-:Y:S06]  /*158f0*/  MOV R38, R13 ;  /* 0x0000000d00267202 */ /* 0x000fec0000000f00 */
[----:B------:R1:W-:Y:S01]  /*15900*/  MUFU.EX2 R63, R0 ;  /* 0x00000000003f7308 */ /* 0x0003e20000000800 */
[C---:B------:R-:W-:Y:S01]  /*15910*/  FMUL.FTZ R213, R134.reuse, UR4 ;  /* 0x0000000486d57c20 */ /* 0x040fe20008410000 */
[----:B------:R-:W-:Y:S01]  /*15920*/  FSETP.NEU.FTZ.AND P0, PT, R134, -INF , PT ;  /* 0xff8000008600780b */ /* 0x000fe20003f1d000 */
[----:B--2---:R-:W-:Y:S03]  /*15930*/  FFMA.FTZ R3, R143, UR4, -R7 ;  /* 0x000000048f037c23 */ /* 0x004fe60008010807 */
[----:B------:R-:W-:Y:S04]  /*15940*/  FSEL R213, R213, RZ, P0 ;  /* 0x000000ffd5d57208 */ /* 0x000fe80000000000 */
[----:B------:R2:W-:Y:S01]  /*15950*/  MUFU.EX2 R234, R3 ;  /* 0x0000000300ea7308 */ /* 0x0005e20000000800 */
[--C-:B------:R-:W-:Y:S01]  /*15960*/  FFMA.FTZ R2, R223, UR4, -R213.reuse ;  /* 0x00000004df027c23 */ /* 0x100fe200080108d5 */
[----:B------:R-:W-:Y:S01]  /*15970*/  FFMA.FTZ R8, R226, UR4, -R213 ;  /* 0x00000004e2087c23 */ /* 0x000fe200080108d5 */
[--C-:B------:R-:W-:Y:S01]  /*15980*/  FFMA.FTZ R226, R51, UR4, -R7.reuse ;  /* 0x0000000433e27c23 */ /* 0x100fe20008010807 */
[----:B------:R-:W-:Y:S06]  /*15990*/  FFMA.FTZ R223, R20, UR4, -R6 ;  /* 0x0000000414df7c23 */ /* 0x000fec0008010806 */
[----:B------:R3:W-:Y:S01]  /*159a0*/  MUFU.EX2 R245, R2 ;  /* 0x0000000200f57308 */ /* 0x0007e20000000800 */
[----:B-1----:R-:W-:Y:S01]  /*159b0*/  FFMA.FTZ R0, R224, UR4, -R212 ;  /* 0x00000004e0007c23 */ /* 0x002fe200080108d4 */
[--C-:B------:R-:W-:Y:S01]  /*159c0*/  FFMA.FTZ R224, R39, UR4, -R7.reuse ;  /* 0x0000000427e07c23 */ /* 0x100fe20008010807 */
[----:B------:R-:W-:Y:S07]  /*159d0*/  MOV R39, R14 ;  /* 0x0000000e00277202 */ /* 0x000fee0000000f00 */
[----:B------:R1:W-:Y:S01]  /*159e0*/  MUFU.EX2 R246, R0 ;  /* 0x0000000000f67308 */ /* 0x0003e20000000800 */
[----:B--2---:R-:W-:Y:S09]  /*159f0*/  FFMA.FTZ R3, R17, UR4, -R6 ;  /* 0x0000000411037c23 */ /* 0x004ff20008010806 */
[----:B------:R2:W-:Y:S01]  /*15a00*/  MUFU.EX2 R244, R3 ;  /* 0x0000000300f47308 */ /* 0x0005e20000000800 */
[----:B---3--:R-:W-:Y:S02]  /*15a10*/  FSEL R2, R134, RZ, P0 ;  /* 0x000000ff86027208 */ /* 0x008fe40000000000 */
[----:B------:R-:W-:Y:S07]  /*15a20*/  PLOP3.LUT P0, PT, PT, PT, UP0, 0x80, 0x0 ;  /* 0x000000000000781c */ /* 0x000fee0003f0f008 */
[----:B------:R-:W3:Y:S01]  /*15a30*/  MUFU.EX2 R241, R8 ;  /* 0x0000000800f17308 */ /* 0x000ee20000000800 */
[----:B-1----:R-:W-:Y:S01]  /*15a40*/  FFMA.FTZ R0, R222, UR4, -R212 ;  /* 0x00000004de007c23 */ /* 0x002fe200080108d4 */
[--C-:B------:R-:W-:Y:S08]  /*15a50*/  FFMA.FTZ R222, R21, UR4, -R6.reuse ;  /* 0x0000000415de7c23 */ /* 0x100ff00008010806 */
[----:B------:R1:W-:Y:S01]  /*15a60*/  MUFU.EX2 R242, R0 ;  /* 0x0000000000f27308 */ /* 0x0003e20000000800 */
[----:B--2---:R-:W-:Y:S09]  /*15a70*/  FFMA.FTZ R3, R18, UR4, -R7 ;  /* 0x0000000412037c23 */ /* 0x004ff20008010807 */
[----:B------:R2:W-:Y:S01]  /*15a80*/  MUFU.EX2 R247, R3 ;  /* 0x0000000300f77308 */ /* 0x0005e20000000800 */
[----:B---3--:R-:W-:Y:S09]  /*15a90*/  F2FP.F16.F32.PACK_AB R211, R241, R245 ;  /* 0x000000f5f1d3723e */ /* 0x008ff200000000ff */
[----:B------:R-:W-:Y:S01]  /*15aa0*/  MUFU.EX2 R223, R223 ;  /* 0x000000df00df7308 */ /* 0x000fe20000000800 */
[----:B-1----:R-:W-:Y:S01]  /*15ab0*/  FFMA.FTZ R0, R221, UR4, -R213 ;  /* 0x00000004dd007c23 */ /* 0x002fe200080108d5 */
[----:B------:R-:W-:Y:S08]  /*15ac0*/  FFMA.FTZ R221, R32, UR4, -R6 ;  /* 0x0000000420dd7c23 */ /* 0x000ff00008010806 */
[----:B------:R1:W-:Y:S01]  /*15ad0*/  MUFU.EX2 R58, R0 ;  /* 0x00000000003a7308 */ /* 0x0003e20000000800 */
[----:B--2---:R-:W-:Y:S09]  /*15ae0*/  FFMA.FTZ R3, R19, UR4, -R7 ;  /* 0x0000000413037c23 */ /* 0x004ff20008010807 */
[----:B------:R2:W3:Y:S10]  /*15af0*/  MUFU.EX2 R243, R3 ;  /* 0x0000000300f37308 */ /* 0x0004f40000000800 */
[----:B------:R-:W-:Y:S01]  /*15b00*/  MUFU.EX2 R222, R222 ;  /* 0x000000de00de7308 */ /* 0x000fe20000000800 */
[----:B-1----:R-:W-:Y:S01]  /*15b10*/  FFMA.FTZ R0, R227, UR4, -R213 ;  /* 0x00000004e3007c23 */ /* 0x002fe200080108d5 */
[----:B------:R-:W-:Y:S01]  /*15b20*/  FFMA.FTZ R227, R50, UR4, -R7 ;  /* 0x0000000432e37c23 */ /* 0x000fe20008010807 */
[----:B------:R-:W-:Y:S07]  /*15b30*/  MOV R50, R41 ;  /* 0x0000002900327202 */ /* 0x000fee0000000f00 */
[----:B------:R1:W-:Y:S01]  /*15b40*/  MUFU.EX2 R62, R0 ;  /* 0x00000000003e7308 */ /* 0x0003e20000000800 */
[----:B--2---:R-:W-:Y:S01]  /*15b50*/  FFMA.FTZ R3, R142, UR4, -R212 ;  /* 0x000000048e037c23 */ /* 0x004fe200080108d4 */
[----:B------:R-:W-:Y:S02]  /*15b60*/  F2FP.F16.F32.PACK_AB R142, R244, R248 ;  /* 0x000000f8f48e723e */ /* 0x000fe400000000ff */
[----:B---3--:R-:W-:Y:S06]  /*15b70*/  F2FP.F16.F32.PACK_AB R143, R243, R247 ;  /* 0x000000f7f38f723e */ /* 0x008fec00000000ff */
[----:B------:R2:W3:Y:S01]  /*15b80*/  MUFU.EX2 R57, R3 ;  /* 0x0000000300397308 */ /* 0x0004e20000000800 */
[----:B-1----:R-:W-:Y:S05]  /*15b90*/  FSEL R0, R137, RZ, P3 ;  /* 0x000000ff89007208 */ /* 0x002fea0001800000 */
[----:B------:R-:W-:Y:S01]  /*15ba0*/  FADD.FTZ R0, -R0, R132 ;  /* 0x0000008400007221 */ /* 0x000fe20000010100 */
[----:B--2---:R-:W-:Y:S03]  /*15bb0*/  FSEL R3, R135, RZ, P1 ;  /* 0x000000ff87037208 */ /* 0x004fe60000800000 */
[----:B------:R-:W-:Y:S01]  /*15bc0*/  FMUL.FTZ R0, R0, UR4 ;  /* 0x0000000400007c20 */ /* 0x000fe20008410000 */
[----:B---3--:R-:W-:Y:S01]  /*15bd0*/  F2FP.F16.F32.PACK_AB R208, R63, R57 ;  /* 0x000000393fd0723e */ /* 0x008fe200000000ff */
[----:B------:R-:W-:Y:S01]  /*15be0*/  FADD.FTZ R4, -R3, R139 ;  /* 0x0000008b03047221 */ /* 0x000fe20000010100 */
[----:B------:R-:W-:Y:S01]  /*15bf0*/  FADD.FTZ R3, -R2, R140 ;  /* 0x0000008c02037221 */ /* 0x000fe20000010100 */
[----:B------:R-:W-:Y:S01]  /*15c00*/  FFMA.FTZ R139, R35, UR4, -R7 ;  /* 0x00000004238b7c23 */ /* 0x000fe20008010807 */
[----:B------:R1:W2:Y:S01]  /*15c10*/  MUFU.EX2 R2, R0 ;  /* 0x0000000000027308 */ /* 0x0002a20000000800 */
[----:B------:R-:W-:Y:S02]  /*15c20*/  F2FP.F16.F32.PACK_AB R140, R59, R9 ;  /* 0x000000093b8c723e */ /* 0x000fe400000000ff */
[----:B------:R-:W-:Y:S01]  /*15c30*/  MOV R35, R11 ;  /* 0x0000000b00237202 */ /* 0x000fe20000000f00 */
[----:B-1----:R-:W-:Y:S01]  /*15c40*/  FMUL.FTZ R0, R5, UR4 ;  /* 0x0000000405007c20 */ /* 0x002fe20008410000 */
[C---:B--2---:R-:W-:Y:S01]  /*15c50*/  FMUL.FTZ R16, R2.reuse, R156 ;  /* 0x0000009c02107220 */ /* 0x044fe20000410000 */
[C---:B------:R-:W-:Y:S01]  /*15c60*/  FMUL.FTZ R33, R2.reuse, R153 ;  /* 0x0000009902217220 */ /* 0x040fe20000410000 */
[----:B------:R-:W-:Y:S03]  /*15c70*/  MOV R153, R43 ;  /* 0x0000002b00997202 */ /* 0x000fe60000000f00 */
[----:B------:R1:W2:Y:S01]  /*15c80*/  MUFU.EX2 R132, R0 ;  /* 0x0000000000847308 */ /* 0x0002a20000000800 */
[----:B------:R-:W-:Y:S01]  /*15c90*/  MOV R156, R42 ;  /* 0x0000002a009c7202 */ /* 0x000fe20000000f00 */
[----:B------:R-:W-:Y:S01]  /*15ca0*/  FMUL.FTZ R5, R2, R173 ;  /* 0x000000ad02057220 */ /* 0x000fe20000410000 */
[----:B------:R-:W-:Y:S01]  /*15cb0*/  F2FP.F16.F32.PACK_AB R141, R234, R153 ;  /* 0x00000099ea8d723e */ /* 0x000fe200000000ff */
[C---:B------:R-:W-:Y:S01]  /*15cc0*/  FMUL.FTZ R52, R2.reuse, R160 ;  /* 0x000000a002347220 */ /* 0x040fe20000410000 */
[C---:B------:R-:W-:Y:S01]  /*15cd0*/  FMUL.FTZ R20, R2.reuse, R168 ;  /* 0x000000a802147220 */ /* 0x040fe20000410000 */
[----:B------:R-:W-:Y:S01]  /*15ce0*/  MOV R160, R210 ;  /* 0x000000d200a07202 */ /* 0x000fe20000000f00 */
[----:B------:R-:W-:Y:S01]  /*15cf0*/  FFMA.FTZ R168, R2, R15, R9 ;  /* 0x0000000f02a87223 */ /* 0x000fe20000010009 */
[----:B------:R-:W-:Y:S01]  /*15d00*/  F2FP.F16.F32.PACK_AB R210, R242, R246 ;  /* 0x000000f6f2d2723e */ /* 0x000fe200000000ff */
[C---:B------:R-:W-:Y:S01]  /*15d10*/  FMUL.FTZ R32, R2.reuse, R152 ;  /* 0x0000009802207220 */ /* 0x040fe20000410000 */
[----:B------:R-:W-:Y:S01]  /*15d20*/  MOV R152, R12 ;  /* 0x0000000c00987202 */ /* 0x000fe20000000f00 */
[C---:B------:R-:W-:Y:S01]  /*15d30*/  FMUL.FTZ R53, R2.reuse, R161 ;  /* 0x000000a102357220 */ /* 0x040fe20000410000 */
[----:B------:R-:W-:Y:S01]  /*15d40*/  MOV R161, R56 ;  /* 0x0000003800a17202 */ /* 0x000fe20000000f00 */
[C---:B------:R-:W-:Y:S01]  /*15d50*/  FMUL.FTZ R17, R2.reuse, R157 ;  /* 0x0000009d02117220 */ /* 0x040fe20000410000 */
[C---:B------:R-:W-:Y:S01]  /*15d60*/  FMUL.FTZ R21, R2.reuse, R169 ;  /* 0x000000a902157220 */ /* 0x040fe20000410000 */
[C---:B------:R-:W-:Y:S01]  /*15d70*/  FMUL.FTZ R48, R2.reuse, R148 ;  /* 0x0000009402307220 */ /* 0x040fe20000410000 */
[----:B------:R-:W-:Y:S01]  /*15d80*/  FMUL.FTZ R49, R2, R149 ;  /* 0x0000009502317220 */ /* 0x000fe20000410000 */
[----:B-1----:R-:W-:Y:S01]  /*15d90*/  FMUL.FTZ R0, R4, UR4 ;  /* 0x0000000404007c20 */ /* 0x002fe20008410000 */
[C---:B--2---:R-:W-:Y:S01]  /*15da0*/  FMUL.FTZ R6, R132.reuse, R174 ;  /* 0x000000ae84067220 */ /* 0x044fe20000410000 */
[----:B------:R-:W-:Y:S01]  /*15db0*/  FMUL.FTZ R7, R132, R175 ;  /* 0x000000af84077220 */ /* 0x000fe20000410000 */
[C---:B------:R-:W-:Y:S01]  /*15dc0*/  FMUL.FTZ R4, R2.reuse, R172 ;  /* 0x000000ac02047220 */ /* 0x040fe20000410000 */
[----:B------:R1:W2:Y:S01]  /*15dd0*/  MUFU.EX2 R133, R0 ;  /* 0x0000000000857308 */ /* 0x0002a20000000800 */
[----:B------:R-:W-:Y:S01]  /*15de0*/  MOV R172, R209 ;  /* 0x000000d100ac7202 */ /* 0x000fe20000000f00 */
[----:B------:R-:W-:Y:S01]  /*15df0*/  FMUL.FTZ R64, R2, R144 ;  /* 0x0000009002407220 */ /* 0x000fe20000410000 */
[----:B------:R-:W-:Y:S01]  /*15e00*/  F2FP.F16.F32.PACK_AB R209, R62, R58 ;  /* 0x0000003a3ed1723e */ /* 0x000fe200000000ff */
[----:B------:R-:W-:Y:S01]  /*15e10*/  FMUL.FTZ R65, R2, R145 ;  /* 0x0000009102417220 */ /* 0x000fe20000410000 */
[C---:B------:R-:W-:Y:S01]  /*15e20*/  FMUL.FTZ R51, R132.reuse, R151 ;  /* 0x0000009784337220 */ /* 0x040fe20000410000 */
[-C--:B------:R-:W-:Y:S05]  /*15e30*/  HMMA.16816.F32 R4, R140, R24.reuse, R4 ;  /* 0x000000188c04723c */ /* 0x080fea0000001804 */
[C---:B------:R-:W-:Y:S01]  /*15e40*/  FMUL.FTZ R18, R132.reuse, R158 ;  /* 0x0000009e84127220 */ /* 0x040fe20000410000 */
[C---:B------:R-:W-:Y:S01]  /*15e50*/  FMUL.FTZ R19, R132.reuse, R159 ;  /* 0x0000009f84137220 */ /* 0x040fe20000410000 */
[----:B------:R-:W-:Y:S04]  /*15e60*/  IMAD.MOV.U32 R174, RZ, RZ, R23 ;  /* 0x000000ffffae7224 */ /* 0x000fe800078e0017 */
[C---:B------:R-:W-:Y:S01]  /*15e70*/  FMUL.FTZ R22, R132.reuse, R170 ;  /* 0x000000aa84167220 */ /* 0x040fe20000410000 */
[----:B-1----:R-:W-:Y:S01]  /*15e80*/  FMUL.FTZ R0, R3, UR4 ;  /* 0x0000000403007c20 */ /* 0x002fe20008410000 */
[C---:B--2---:R-:W-:Y:S01]  /*15e90*/  FMUL.FTZ R8, R133.reuse, R176 ;  /* 0x000000b085087220 */ /* 0x044fe20000410000 */
[----:B------:R-:W-:Y:S01]  /*15ea0*/  MOV R176, R40 ;  /* 0x0000002800b07202 */ /* 0x000fe20000000f00 */
[C---:B------:R-:W-:Y:S01]  /*15eb0*/  FMUL.FTZ R9, R133.reuse, R177 ;  /* 0x000000b185097220 */ /* 0x040fe20000410000 */
[----:B------:R-:W1:Y:S01]  /*15ec0*/  LDSM.16.MT88.4 R40, [R230+0xc000] ;  /* 0x00c00000e628783b */ /* 0x000e620000004200 */
[C---:B------:R-:W-:Y:S01]  /*15ed0*/  FMUL.FTZ R12, R133.reuse, R180 ;  /* 0x000000b4850c7220 */ /* 0x040fe20000410000 */
[----:B------:R-:W2:Y:S01]  /*15ee0*/  MUFU.EX2 R0, R0 ;  /* 0x0000000000007308 */ /* 0x000ea20000000800 */
[----:B------:R-:W-:Y:S01]  /*15ef0*/  FMUL.FTZ R13, R133, R181 ;  /* 0x000000b5850d7220 */ /* 0x000fe20000410000 */
        /* <DEDUP_REMOVED lines=18> */
[----:B------:R-:W-:Y:S01]  /*16020*/  FMUL.FTZ R67, R132, R147 ;  /* 0x0000009384437220 */ /* 0x000fe20000410000 */
[----:B------:R-:W2:Y:S01]  /*16030*/  MUFU.EX2 R171, R215 ;  /* 0x000000d700ab7308 */ /* 0x000ea20000000800 */
[----:B------:R-:W-:Y:S01]  /*16040*/  LDSM.16.MT88.4 R144, [R229+0xe000] ;  /* 0x00e00000e590783b */ /* 0x000fe20000004200 */
[--C-:B------:R-:W-:Y:S01]  /*16050*/  FFMA.FTZ R160, R160, UR4, -R212.reuse ;  /* 0x00000004a0a07c23 */ /* 0x100fe200080108d4 */
[--C-:B------:R-:W-:Y:S01]  /*16060*/  FFMA.FTZ R161, R161, UR4, -R212.reuse ;  /* 0x00000004a1a17c23 */ /* 0x100fe200080108d4 */
[C---:B------:R-:W-:Y:S04]  /*16070*/  HMMA.16816.F32 R8, R208.reuse, R24, R8 ;  /* 0x00000018d008723c */ /* 0x040fe80000001808 */
[C---:B------:R-:W-:Y:S01]  /*16080*/  FMUL.FTZ R15, R0.reuse, R183 ;  /* 0x000000b7000f7220 */ /* 0x040fe20000410000 */
[C---:B------:R-:W-:Y:S01]  /*16090*/  FMUL.FTZ R14, R0.reuse, R182 ;  /* 0x000000b6000e7220 */ /* 0x040fe20000410000 */
[----:B------:R-:W-:Y:S02]  /*160a0*/  IMAD.MOV.U32 R183, RZ, RZ, R59 ;  /* 0x000000ffffb77224 */ /* 0x000fe400078e003b */
[C---:B------:R-:W-:Y:S03]  /*160b0*/  FMUL.FTZ R24, R133.reuse, R184 ;  /* 0x000000b885187220 */ /* 0x040fe60000410000 */
[C---:B------:R-:W-:Y:S01]  /*160c0*/  FMUL.FTZ R25, R133.reuse, R185 ;  /* 0x000000b985197220 */ /* 0x040fe20000410000 */
[----:B------:R-:W-:Y:S01]  /*160d0*/  MOV R185, R58 ;  /* 0x0000003a00b97202 */ /* 0x000fe20000000f00 */
[-C--:B------:R-:W-:Y:S03]  /*160e0*/  HMMA.16816.F32 R12, R208, R26.reuse, R12 ;  /* 0x0000001ad00c723c */ /* 0x080fe6000000180c */
[----:B------:R-:W-:Y:S01]  /*160f0*/  MOV R184, R57 ;  /* 0x0000003900b87202 */ /* 0x000fe20000000f00 */
[----:B------:R-:W-:Y:S01]  /*16100*/  IMAD.MOV.U32 R164, RZ, RZ, R31 ;  /* 0x000000ffffa47224 */ /* 0x000fe200078e001f */
[----:B------:R-:W3:Y:S01]  /*16110*/  LDSM.16.MT88.4 R56, [R232+0xc000] ;  /* 0x00c00000e838783b */ /* 0x000ee20000004200 */
[C---:B------:R-:W-:Y:S05]  /*16120*/  HMMA.16816.F32 R16, R140.reuse, R26, R16 ;  /* 0x0000001a8c10723c */ /* 0x040fea0000001810 */
[----:B------:R-:W-:Y:S01]  /*16130*/  MOV R170, R50 ;  /* 0x0000003200aa7202 */ /* 0x000fe20000000f00 */
[-C--:B-1----:R-:W-:Y:S05]  /*16140*/  HMMA.16816.F32 R20, R140, R40.reuse, R20 ;  /* 0x000000288c14723c */ /* 0x082fea0000001814 */
[C---:B------:R-:W-:Y:S01]  /*16150*/  FMUL.FTZ R26, R0.reuse, R186 ;  /* 0x000000ba001a7220 */ /* 0x040fe20000410000 */
[----:B------:R-:W-:Y:S01]  /*16160*/  FMUL.FTZ R27, R0, R187 ;  /* 0x000000bb001b7220 */ /* 0x000fe20000410000 */
[C---:B------:R-:W-:Y:S01]  /*16170*/  FMUL.FTZ R116, R2.reuse, R116 ;  /* 0x0000007402747220 */ /* 0x040fe20000410000 */
[C---:B------:R-:W-:Y:S03]  /*16180*/  FMUL.FTZ R117, R2.reuse, R117 ;  /* 0x0000007502757220 */ /* 0x040fe60000410000 */
[C---:B------:R-:W-:Y:S01]  /*16190*/  FMUL.FTZ R128, R2.reuse, R128 ;  /* 0x0000008002807220 */ /* 0x040fe20000410000 */
[----:B------:R-:W-:Y:S01]  /*161a0*/  FMUL.FTZ R129, R2, R129 ;  /* 0x0000008102817220 */ /* 0x000fe20000410000 */
[C---:B------:R-:W-:Y:S04]  /*161b0*/  HMMA.16816.F32 R24, R208.reuse, R40, R24 ;  /* 0x00000028d018723c */ /* 0x040fe80000001818 */
[----:B------:R-:W-:Y:S01]  /*161c0*/  MOV R3, R28 ;  /* 0x0000001c00037202 */ /* 0x000fe20000000f00 */
[C---:B------:R-:W-:Y:S01]  /*161d0*/  FMUL.FTZ R28, R133.reuse, R188 ;  /* 0x000000bc851c7220 */ /* 0x040fe20000410000 */
[----:B------:R-:W-:Y:S01]  /*161e0*/  MOV R169, R30 ;  /* 0x0000001e00a97202 */ /* 0x000fe20000000f00 */
[C---:B------:R-:W-:Y:S01]  /*161f0*/  FMUL.FTZ R30, R0.reuse, R190 ;  /* 0x000000be001e7220 */ /* 0x040fe20000410000 */
[----:B------:R-:W-:Y:S03]  /*16200*/  MOV R2, R29 ;  /* 0x0000001d00027202 */ /* 0x000fe60000000f00 */
[C---:B------:R-:W-:Y:S01]  /*16210*/  FMUL.FTZ R29, R133.reuse, R189 ;  /* 0x000000bd851d7220 */ /* 0x040fe20000410000 */
[----:B------:R-:W-:Y:S01]  /*16220*/  FMUL.FTZ R31, R0, R191 ;  /* 0x000000bf001f7220 */ /* 0x000fe20000410000 */
[C---:B------:R-:W-:Y:S01]  /*16230*/  FMUL.FTZ R50, R132.reuse, R150 ;  /* 0x0000009684327220 */ /* 0x040fe20000410000 */
[----:B------:R-:W-:Y:S01]  /*16240*/  MOV R181, R35 ;  /* 0x0000002300b57202 */ /* 0x000fe20000000f00 */
[C---:B------:R-:W-:Y:S01]  /*16250*/  FMUL.FTZ R35, R132.reuse, R155 ;  /* 0x0000009b84237220 */ /* 0x040fe20000410000 */
[----:B------:R-:W-:Y:S01]  /*16260*/  MOV R179, R34 ;  /* 0x0000002200b37202 */ /* 0x000fe20000000f00 */
[----:B------:R-:W-:Y:S01]  /*16270*/  FMUL.FTZ R34, R132, R154 ;  /* 0x0000009a84227220 */ /* 0x000fe20000410000 */
[----:B------:R-:W1:Y:S01]  /*16280*/  LDSM.16.MT88.4 R148, [R231+0xc000] ;  /* 0x00c00000e794783b */ /* 0x000e620000004200 */
[-C--:B------:R-:W-:Y:S03]  /*16290*/  HMMA.16816.F32 R28, R208, R42.reuse, R28 ;  /* 0x0000002ad01c723c */ /* 0x080fe6000000181c */
[----:B------:R-:W-:Y:S01]  /*162a0*/  MOV R158, R46 ;  /* 0x0000002e009e7202 */ /* 0x000fe20000000f00 */
[----:B------:R-:W-:Y:S01]  /*162b0*/  FMUL.FTZ R46, R0, R198 ;  /* 0x000000c6002e7220 */ /* 0x000fe20000410000 */
[----:B------:R-:W-:Y:S01]  /*162c0*/  MOV R157, R45 ;  /* 0x0000002d009d7202 */ /* 0x000fe20000000f00 */
[C---:B------:R-:W-:Y:S05]  /*162d0*/  HMMA.16816.F32 R32, R140.reuse, R42, R32 ;  /* 0x0000002a8c20723c */ /* 0x040fea0000001820 */
[----:B------:R-:W-:Y:S01]  /*162e0*/  MOV R175, R39 ;  /* 0x0000002700af7202 */ /* 0x000fe20000000f00 */
[C---:B------:R-:W-:Y:S01]  /*162f0*/  FMUL.FTZ R39, R132.reuse, R167 ;  /* 0x000000a784277220 */ /* 0x040fe20000410000 */
[----:B------:R-:W-:Y:S01]  /*16300*/  MOV R188, R38 ;  /* 0x0000002600bc7202 */ /* 0x000fe20000000f00 */
[----:B------:R-:W-:Y:S03]  /*16310*/  FMUL.FTZ R38, R132, R166 ;  /* 0x000000a684267220 */ /* 0x000fe60000410000 */
[C---:B------:R-:W-:Y:S01]  /*16320*/  FMUL.FTZ R43, R0.reuse, R195 ;  /* 0x000000c3002b7220 */ /* 0x040fe20000410000 */
[C---:B------:R-:W-:Y:S01]  /*16330*/  FMUL.FTZ R40, R133.reuse, R192 ;  /* 0x000000c085287220 */ /* 0x040fe20000410000 */
[C---:B------:R-:W-:Y:S01]  /*16340*/  FMUL.FTZ R41, R133.reuse, R193 ;  /* 0x000000c185297220 */ /* 0x040fe20000410000 */
[C---:B------:R-:W-:Y:S01]  /*16350*/  FMUL.FTZ R42, R0.reuse, R194 ;  /* 0x000000c2002a7220 */ /* 0x040fe20000410000 */
[-C--:B---3--:R-:W-:Y:S03]  /*16360*/  HMMA.16816.F32 R36, R140, R56.reuse, R36 ;  /* 0x000000388c24723c */ /* 0x088fe60000001824 */
[----:B------:R-:W-:Y:S01]  /*16370*/  MOV R159, R47 ;  /* 0x0000002f009f7202 */ /* 0x000fe20000000f00 */
[C---:B------:R-:W-:Y:S01]  /*16380*/  FMUL.FTZ R45, R133.reuse, R197 ;  /* 0x000000c5852d7220 */ /* 0x040fe20000410000 */
[----:B------:R-:W-:Y:S01]  /*16390*/  MOV R165, R44 ;  /* 0x0000002c00a57202 */ /* 0x000fe20000000f00 */
[C---:B------:R-:W-:Y:S01]  /*163a0*/  HMMA.16816.F32 R40, R208.reuse, R56, R40 ;  /* 0x00000038d028723c */ /* 0x040fe20000001828 */
[----:B------:R-:W-:Y:S04]  /*163b0*/  MUFU.EX2 R197, R139 ;  /* 0x0000008b00c57308 */ /* 0x000fe80000000800 */
[C---:B------:R-:W-:Y:S01]  /*163c0*/  FMUL.FTZ R44, R133.reuse, R196 ;  /* 0x000000c4852c7220 */ /* 0x040fe20000410000 */
[----:B------:R-:W-:Y:S01]  /*163d0*/  FMUL.FTZ R47, R0, R199 ;  /* 0x000000c7002f7220 */ /* 0x000fe20000410000 */
[----:B------:R-:W-:Y:S01]  /*163e0*/  FMUL.FTZ R56, R133, R200 ;  /* 0x000000c885387220 */ /* 0x000fe20000410000 */
[--C-:B------:R-:W-:Y:S03]  /*163f0*/  FFMA.FTZ R157, R157, UR4, -R212.reuse ;  /* 0x000000049d9d7c23 */ /* 0x100fe600080108d4 */
[----:B------:R-:W-:Y:S01]  /*16400*/  MUFU.EX2 R196, R160 ;  /* 0x000000a000c47308 */ /* 0x000fe20000000800 */
[--C-:B------:R-:W-:Y:S01]  /*16410*/  FFMA.FTZ R167, R138, UR4, -R213.reuse ;  /* 0x000000048aa77c23 */ /* 0x100fe200080108d5 */
[C---:B------:R-:W-:Y:S01]  /*16420*/  FMUL.FTZ R55, R132.reuse, R163 ;  /* 0x000000a384377220 */ /* 0x040fe20000410000 */
[-C--:B------:R-:W-:Y:S03]  /*16430*/  HMMA.16816.F32 R44, R208, R58.reuse, R44 ;  /* 0x0000003ad02c723c */ /* 0x080fe6000000182c */
[C---:B------:R-:W-:Y:S01]  /*16440*/  FMUL.FTZ R57, R133.reuse, R201 ;  /* 0x000000c985397220 */ /* 0x040fe20000410000 */
[C---:B------:R-:W-:Y:S01]  /*16450*/  FMUL.FTZ R70, R132.reuse, R70 ;  /* 0x0000004684467220 */ /* 0x040fe20000410000 */
[C---:B------:R-:W-:Y:S01]  /*16460*/  FMUL.FTZ R71, R132.reuse, R71 ;  /* 0x0000004784477220 */ /* 0x040fe20000410000 */
[C---:B------:R-:W-:Y:S05]  /*16470*/  HMMA.16816.F32 R48, R140.reuse, R58, R48 ;  /* 0x0000003a8c30723c */ /* 0x040fea0000001830 */
[----:B------:R-:W-:Y:S01]  /*16480*/  MOV R180, R54 ;  /* 0x0000003600b47202 */ /* 0x000fe20000000f00 */
[----:B------:R-:W-:Y:S01]  /*16490*/  FMUL.FTZ R54, R132, R162 ;  /* 0x000000a284367220 */ /* 0x000fe20000410000 */
[C---:B------:R-:W-:Y:S01]  /*164a0*/  FMUL.FTZ R58, R0.reuse, R202 ;  /* 0x000000ca003a7220 */ /* 0x040fe20000410000 */
[C---:B------:R-:W-:Y:S01]  /*164b0*/  FMUL.FTZ R59, R0.reuse, R203 ;  /* 0x000000cb003b7220 */ /* 0x040fe20000410000 */
[----:B------:R-:W-:Y:S02]  /*164c0*/  MUFU.EX2 R202, R221 ;  /* 0x000000dd00ca7308 */ /* 0x000fe40000000800 */
[C---:B------:R-:W-:Y:S01]  /*164d0*/  FMUL.FTZ R72, R133.reuse, R72 ;  /* 0x0000004885487220 */ /* 0x040fe20000410000 */
[C---:B------:R-:W-:Y:S01]  /*164e0*/  FMUL.FTZ R73, R133.reuse, R73 ;  /* 0x0000004985497220 */ /* 0x040fe20000410000 */
[-C--:B-1----:R-:W-:Y:S03]  /*164f0*/  HMMA.16816.F32 R52, R140, R148.reuse, R52 ;  /* 0x000000948c34723c */ /* 0x082fe60000001834 */
[----:B------:R-:W-:Y:S01]  /*16500*/  MOV R178, R63 ;  /* 0x0000003f00b27202 */ /* 0x000fe20000000f00 */
[C---:B------:R-:W-:Y:S01]  /*16510*/  FMUL.FTZ R63, R0.reuse, R207 ;  /* 0x000000cf003f7220 */ /* 0x040fe20000410000 */
[----:B------:R-:W-:Y:S01]  /*16520*/  MOV R177, R62 ;  /* 0x0000003e00b17202 */ /* 0x000fe20000000f00 */
[C---:B------:R-:W-:Y:S01]  /*16530*/  HMMA.16816.F32 R56, R208.reuse, R148, R56 ;  /* 0x00000094d038723c */ /* 0x040fe20000001838 */
[----:B------:R-:W-:Y:S04]  /*16540*/  MUFU.EX2 R207, R224 ;  /* 0x000000e000cf7308 */ /* 0x000fe80000000800 */
[----:B------:R-:W-:Y:S01]  /*16550*/  MOV R173, R61 ;  /* 0x0000003d00ad7202 */ /* 0x000fe20000000f00 */
[C---:B------:R-:W-:Y:S01]  /*16560*/  FMUL.FTZ R61, R133.reuse, R205 ;  /* 0x000000cd853d7220 */ /* 0x040fe20000410000 */
[----:B------:R-:W-:Y:S01]  /*16570*/  MOV R187, R60 ;  /* 0x0000003c00bb7202 */ /* 0x000fe20000000f00 */
[C---:B------:R-:W-:Y:S03]  /*16580*/  FMUL.FTZ R60, R133.reuse, R204 ;  /* 0x000000cc853c7220 */ /* 0x040fe60000410000 */
[----:B------:R-:W-:Y:S01]  /*16590*/  MUFU.EX2 R180, R180 ;  /* 0x000000b400b47308 */ /* 0x000fe20000000800 */
[C---:B------:R-:W-:Y:S01]  /*165a0*/  FMUL.FTZ R62, R0.reuse, R206 ;  /* 0x000000ce003e7220 */ /* 0x040fe20000410000 */
[C---:B------:R-:W-:Y:S01]  /*165b0*/  FMUL.FTZ R74, R0.reuse, R74 ;  /* 0x0000004a004a7220 */ /* 0x040fe20000410000 */
[C---:B------:R-:W-:Y:S01]  /*165c0*/  FMUL.FTZ R75, R0.reuse, R75 ;  /* 0x0000004b004b7220 */ /* 0x040fe20000410000 */
[C---:B------:R-:W-:Y:S01]  /*165d0*/  FMUL.FTZ R76, R133.reuse, R76 ;  /* 0x0000004c854c7220 */ /* 0x040fe20000410000 */
[C---:B------:R-:W-:Y:S01]  /*165e0*/  FMUL.FTZ R77, R133.reuse, R77 ;  /* 0x0000004d854d7220 */ /* 0x040fe20000410000 */
[C---:B------:R-:W-:Y:S01]  /*165f0*/  FMUL.FTZ R78, R0.reuse, R78 ;  /* 0x0000004e004e7220 */ /* 0x040fe20000410000 */
[----:B------:R-:W-:Y:S01]  /*16600*/  FMUL.FTZ R79, R0, R79 ;  /* 0x0000004f004f7220 */ /* 0x000fe20000410000 */
[-C--:B------:R-:W-:Y:S02]  /*16610*/  HMMA.16816.F32 R60, R208, R150.reuse, R60 ;  /* 0x00000096d03c723c */ /* 0x080fe4000000183c */
[----:B------:R-:W-:Y:S01]  /*16620*/  MUFU.EX2 R173, R173 ;  /* 0x000000ad00ad7308 */ /* 0x000fe20000000800 */
[C---:B------:R-:W-:Y:S01]  /*16630*/  FMUL.FTZ R82, R132.reuse, R82 ;  /* 0x0000005284527220 */ /* 0x040fe20000410000 */
[----:B------:R-:W-:Y:S01]  /*16640*/  FMUL.FTZ R83, R132, R83 ;  /* 0x0000005384537220 */ /* 0x000fe20000410000 */
[----:B------:R-:W-:Y:S01]  /*16650*/  FFMA.FTZ R2, R2, UR4, -R212 ;  /* 0x0000000402027c23 */ /* 0x000fe200080108d4 */
[C---:B------:R-:W-:Y:S01]  /*16660*/  HMMA.16816.F32 R64, R140.reuse, R150, R64 ;  /* 0x000000968c40723c */ /* 0x040fe20000001840 */
[----:B------:R-:W-:Y:S05]  /*16670*/  LDSM.16.MT88.4 R148, [R229+0xc800] ;  /* 0x00c80000e594783b */ /* 0x000fea0000004200 */
[----:B------:R-:W-:Y:S01]  /*16680*/  MUFU.EX2 R205, R238 ;  /* 0x000000ee00cd7308 */ /* 0x000fe20000000800 */
[C---:B------:R-:W-:Y:S01]  /*16690*/  FMUL.FTZ R86, R132.reuse, R86 ;  /* 0x0000005684567220 */ /* 0x040fe20000410000 */
[-C--:B------:R-:W-:Y:S03]  /*166a0*/  HMMA.16816.F32 R68, R140, R144.reuse, R68 ;  /* 0x000000908c44723c */ /* 0x080fe60000001844 */
[----:B------:R-:W-:Y:S03]  /*166b0*/  FMUL.FTZ R87, R132, R87 ;  /* 0x0000005784577220 */ /* 0x000fe60000410000 */
[C---:B------:R-:W-:Y:S02]  /*166c0*/  HMMA.16816.F32 R72, R208.reuse, R144, R72 ;  /* 0x00000090d048723c */ /* 0x040fe40000001848 */
[----:B------:R-:W-:Y:S03]  /*166d0*/  MUFU.EX2 R204, R179 ;  /* 0x000000b300cc7308 */ /* 0x000fe60000000800 */
[C---:B------:R-:W-:Y:S01]  /*166e0*/  FMUL.FTZ R88, R133.reuse, R88 ;  /* 0x0000005885587220 */ /* 0x040fe20000410000 */
[-C--:B------:R-:W-:Y:S05]  /*166f0*/  HMMA.16816.F32 R76, R208, R146.reuse, R76 ;  /* 0x00000092d04c723c */ /* 0x080fea000000184c */
[C---:B------:R-:W-:Y:S01]  /*16700*/  FMUL.FTZ R89, R133.reuse, R89 ;  /* 0x0000005985597220 */ /* 0x040fe20000410000 */
[C---:B------:R-:W-:Y:S01]  /*16710*/  HMMA.16816.F32 R80, R140.reuse, R146, R80 ;  /* 0x000000928c50723c */ /* 0x040fe20000001850 */
[----:B------:R-:W1:Y:S04]  /*16720*/  LDSM.16.MT88.4 R144, [R230+0xe000] ;  /* 0x00e00000e690783b */ /* 0x000e680000004200 */
[----:B------:R-:W-:Y:S01]  /*16730*/  MOV R190, R170 ;  /* 0x000000aa00be7202 */ /* 0x000fe20000000f00 */
[C---:B------:R-:W-:Y:S01]  /*16740*/  FMUL.FTZ R90, R0.reuse, R90 ;  /* 0x0000005a005a7220 */ /* 0x040fe20000410000 */
[----:B------:R3:W-:Y:S01]  /*16750*/  MUFU.EX2 R170, R2 ;  /* 0x0000000200aa7308 */ /* 0x0007e20000000800 */
[C---:B------:R-:W-:Y:S03]  /*16760*/  FMUL.FTZ R91, R0.reuse, R91 ;  /* 0x0000005b005b7220 */ /* 0x040fe60000410000 */
[C---:B------:R-:W-:Y:S01]  /*16770*/  FMUL.FTZ R92, R133.reuse, R92 ;  /* 0x0000005c855c7220 */ /* 0x040fe20000410000 */
[C---:B------:R-:W-:Y:S01]  /*16780*/  FMUL.FTZ R93, R133.reuse, R93 ;  /* 0x0000005d855d7220 */ /* 0x040fe20000410000 */
[C---:B------:R-:W-:Y:S01]  /*16790*/  FMUL.FTZ R94, R0.reuse, R94 ;  /* 0x0000005e005e7220 */ /* 0x040fe20000410000 */
[----:B------:R-:W-:Y:S01]  /*167a0*/  FMUL.FTZ R95, R0, R95 ;  /* 0x0000005f005f7220 */ /* 0x000fe20000410000 */
[C---:B------:R-:W-:Y:S01]  /*167b0*/  FMUL.FTZ R98, R132.reuse, R98 ;  /* 0x0000006284627220 */ /* 0x040fe20000410000 */
[C---:B------:R-:W-:Y:S01]  /*167c0*/  FMUL.FTZ R99, R132.reuse, R99 ;  /* 0x0000006384637220 */ /* 0x040fe20000410000 */
[----:B------:R-:W-:Y:S01]  /*167d0*/  MOV R191, R188 ;  /* 0x000000bc00bf7202 */ /* 0x000fe20000000f00 */
[----:B------:R-:W-:Y:S01]  /*167e0*/  IMAD.MOV.U32 R154, RZ, RZ, R190 ;  /* 0x000000ffff9a7224 */ /* 0x000fe200078e00be */
[----:B------:R-:W-:Y:S01]  /*167f0*/  MOV R186, R237 ;  /* 0x000000ed00ba7202 */ /* 0x000fe20000000f00 */
[C---:B------:R-:W-:Y:S01]  /*16800*/  FMUL.FTZ R102, R132.reuse, R102 ;  /* 0x0000006684667220 */ /* 0x040fe20000410000 */
[----:B------:R-:W-:Y:S01]  /*16810*/  MUFU.EX2 R237, R214 ;  /* 0x000000d600ed7308 */ /* 0x000fe20000000800 */
[----:B------:R-:W-:Y:S01]  /*16820*/  FMUL.FTZ R103, R132, R103 ;  /* 0x0000006784677220 */ /* 0x000fe20000410000 */
[----:B------:R-:W-:Y:S01]  /*16830*/  FMUL.FTZ R104, R133, R104 ;  /* 0x0000006885687220 */ /* 0x000fe20000410000 */
[--C-:B---3--:R-:W-:Y:S01]  /*16840*/  FFMA.FTZ R2, R219, UR4, -R212.reuse ;  /* 0x00000004db027c23 */ /* 0x108fe200080108d4 */
[C---:B------:R-:W-:Y:S01]  /*16850*/  FMUL.FTZ R105, R133.reuse, R105 ;  /* 0x0000006985697220 */ /* 0x040fe20000410000 */
[C---:B------:R-:W-:Y:S01]  /*16860*/  FMUL.FTZ R106, R0.reuse, R106 ;  /* 0x0000006a006a7220 */ /* 0x040fe20000410000 */
[C---:B------:R-:W-:Y:S01]  /*16870*/  FMUL.FTZ R107, R0.reuse, R107 ;  /* 0x0000006b006b7220 */ /* 0x040fe20000410000 */
[C---:B------:R-:W-:Y:S03]  /*16880*/  FMUL.FTZ R108, R133.reuse, R108 ;  /* 0x0000006c856c7220 */ /* 0x040fe60000410000 */
[----:B------:R3:W-:Y:S01]  /*16890*/  MUFU.EX2 R193, R2 ;  /* 0x0000000200c17308 */ /* 0x0007e20000000800 */
[C---:B------:R-:W-:Y:S01]  /*168a0*/  FMUL.FTZ R109, R133.reuse, R109 ;  /* 0x0000006d856d7220 */ /* 0x040fe20000410000 */
[C---:B------:R-:W-:Y:S01]  /*168b0*/  FMUL.FTZ R110, R0.reuse, R110 ;  /* 0x0000006e006e7220 */ /* 0x040fe20000410000 */
[----:B------:R-:W-:Y:S01]  /*168c0*/  FMUL.FTZ R111, R0, R111 ;  /* 0x0000006f006f7220 */ /* 0x000fe20000410000 */
[C---:B------:R-:W-:Y:S01]  /*168d0*/  FMUL.FTZ R114, R132.reuse, R114 ;  /* 0x0000007284727220 */ /* 0x040fe20000410000 */
[C---:B------:R-:W-:Y:S01]  /*168e0*/  FMUL.FTZ R115, R132.reuse, R115 ;  /* 0x0000007384737220 */ /* 0x040fe20000410000 */
[C---:B------:R-:W-:Y:S01]  /*168f0*/  FMUL.FTZ R118, R132.reuse, R118 ;  /* 0x0000007684767220 */ /* 0x040fe20000410000 */
[C---:B------:R-:W-:Y:S01]  /*16900*/  FMUL.FTZ R119, R132.reuse, R119 ;  /* 0x0000007784777220 */ /* 0x040fe20000410000 */
[----:B------:R-:W-:Y:S01]  /*16910*/  MOV R182, R234 ;  /* 0x000000ea00b67202 */ /* 0x000fe20000000f00 */
[C---:B------:R-:W-:Y:S01]  /*16920*/  FMUL.FTZ R130, R132.reuse, R130 ;  /* 0x0000008284827220 */ /* 0x040fe20000410000 */
[----:B------:R-:W4:Y:S01]  /*16930*/  MUFU.EX2 R234, R220 ;  /* 0x000000dc00ea7308 */ /* 0x000f220000000800 */
[----:B------:R-:W-:Y:S01]  /*16940*/  FMUL.FTZ R131, R132, R131 ;  /* 0x0000008384837220 */ /* 0x000fe20000410000 */
[-C--:B-1----:R-:W-:Y:S03]  /*16950*/  HMMA.16816.F32 R84, R140, R144.reuse, R84 ;  /* 0x000000908c54723c */ /* 0x082fe60000001854 */
[----:B------:R-:W-:Y:S01]  /*16960*/  MOV R192, R183 ;  /* 0x000000b700c07202 */ /* 0x000fe20000000f00 */
[C---:B------:R-:W-:Y:S01]  /*16970*/  FMUL.FTZ R120, R133.reuse, R120 ;  /* 0x0000007885787220 */ /* 0x040fe20000410000 */
[--C-:B---3--:R-:W-:Y:S01]  /*16980*/  FFMA.FTZ R2, R218, UR4, -R212.reuse ;  /* 0x00000004da027c23 */ /* 0x108fe200080108d4 */
[C---:B------:R-:W-:Y:S05]  /*16990*/  HMMA.16816.F32 R88, R208.reuse, R144, R88 ;  /* 0x00000090d058723c */ /* 0x040fea0000001858 */
[----:B------:R-:W-:Y:S01]  /*169a0*/  MOV R189, R176 ;  /* 0x000000b000bd7202 */ /* 0x000fe20000000f00 */
[-C--:B------:R-:W-:Y:S05]  /*169b0*/  HMMA.16816.F32 R92, R208, R146.reuse, R92 ;  /* 0x00000092d05c723c */ /* 0x080fea000000185c */
[----:B------:R-:W-:Y:S01]  /*169c0*/  MOV R176, R236 ;  /* 0x000000ec00b07202 */ /* 0x000fe20000000f00 */
[C---:B------:R-:W-:Y:S01]  /*169d0*/  HMMA.16816.F32 R96, R140.reuse, R146, R96 ;  /* 0x000000928c60723c */ /* 0x040fe20000001860 */
[----:B------:R1:W-:Y:S01]  /*169e0*/  MUFU.EX2 R236, R2 ;  /* 0x0000000200ec7308 */ /* 0x0003e20000000800 */
[----:B------:R-:W3:Y:S03]  /*169f0*/  LDSM.16.MT88.4 R144, [R232+0xe000] ;  /* 0x00e00000e890783b */ /* 0x000ee60000004200 */
[----:B------:R-:W-:Y:S01]  /*16a00*/  MOV R188, R156 ;  /* 0x0000009c00bc7202 */ /* 0x000fe20000000f00 */
[C---:B------:R-:W-:Y:S01]  /*16a10*/  FMUL.FTZ R121, R133.reuse, R121 ;  /* 0x0000007985797220 */ /* 0x040fe20000410000 */
[----:B------:R-:W-:Y:S01]  /*16a20*/  MOV R156, R172 ;  /* 0x000000ac009c7202 */ /* 0x000fe20000000f00 */
[----:B------:R-:W-:Y:S03]  /*16a30*/  FMUL.FTZ R122, R0, R122 ;  /* 0x0000007a007a7220 */ /* 0x000fe60000410000 */
[----:B------:R-:W-:Y:S01]  /*16a40*/  MOV R172, R228 ;  /* 0x000000e400ac7202 */ /* 0x000fe20000000f00 */
[----:B------:R-:W-:Y:S01]  /*16a50*/  FFMA.FTZ R156, R156, UR4, -R213 ;  /* 0x000000049c9c7c23 */ /* 0x000fe200080108d5 */
[----:B------:R-:W-:Y:S01]  /*16a60*/  MOV R190, R188 ;  /* 0x000000bc00be7202 */ /* 0x000fe20000000f00 */
[----:B------:R-:W-:Y:S01]  /*16a70*/  FMUL.FTZ R123, R0, R123 ;  /* 0x0000007b007b7220 */ /* 0x000fe20000410000 */
[----:B------:R-:W-:Y:S01]  /*16a80*/  MOV R188, R186 ;  /* 0x000000ba00bc7202 */ /* 0x000fe20000000f00 */
[----:B------:R-:W-:Y:S01]  /*16a90*/  MUFU.EX2 R195, R156 ;  /* 0x0000009c00c37308 */ /* 0x000fe20000000800 */
[----:B------:R-:W-:Y:S01]  /*16aa0*/  MOV R186, R184 ;  /* 0x000000b800ba7202 */ /* 0x000fe20000000f00 */
[----:B-1----:R-:W-:Y:S01]  /*16ab0*/  FFMA.FTZ R2, R216, UR4, -R212 ;  /* 0x00000004d8027c23 */ /* 0x002fe200080108d4 */
[----:B------:R-:W-:Y:S01]  /*16ac0*/  MOV R184, R158 ;  /* 0x0000009e00b87202 */ /* 0x000fe20000000f00 */
[C---:B------:R-:W-:Y:S01]  /*16ad0*/  FMUL.FTZ R124, R133.reuse, R124 ;  /* 0x0000007c857c7220 */ /* 0x040fe20000410000 */
[----:B------:R-:W-:Y:S01]  /*16ae0*/  MOV R158, R165 ;  /* 0x000000a5009e7202 */ /* 0x000fe20000000f00 */
[----:B------:R-:W-:Y:S02]  /*16af0*/  IMAD.MOV.U32 R165, RZ, RZ, R169 ;  /* 0x000000ffffa57224 */ /* 0x000fe400078e00a9 */
[----:B------:R-:W-:Y:S02]  /*16b00*/  FMUL.FTZ R125, R133, R125 ;  /* 0x0000007d857d7220 */ /* 0x000fe40000410000 */
[----:B------:R1:W4:Y:S01]  /*16b10*/  MUFU.EX2 R228, R2 ;  /* 0x0000000200e47308 */ /* 0x0003220000000800 */
[----:B------:R-:W-:Y:S02]  /*16b20*/  IMAD.MOV.U32 R201, RZ, RZ, R186 ;  /* 0x000000ffffc97224 */ /* 0x000fe400078e00ba */
[----:B------:R-:W-:Y:S01]  /*16b30*/  FFMA.FTZ R158, R158, UR4, -R212 ;  /* 0x000000049e9e7c23 */ /* 0x000fe200080108d4 */
[--C-:B------:R-:W-:Y:S01]  /*16b40*/  FFMA.FTZ R165, R165, UR4, -R213.reuse ;  /* 0x00000004a5a57c23 */ /* 0x100fe200080108d5 */
[C---:B------:R-:W-:Y:S01]  /*16b50*/  FMUL.FTZ R126, R0.reuse, R126 ;  /* 0x0000007e007e7220 */ /* 0x040fe20000410000 */
[----:B------:R-:W-:Y:S01]  /*16b60*/  FMUL.FTZ R127, R0, R127 ;  /* 0x0000007f007f7220 */ /* 0x000fe20000410000 */
[----:B------:R-:W-:Y:S03]  /*16b70*/  MOV R183, R182 ;  /* 0x000000b600b77202 */ /* 0x000fe60000000f00 */
[----:B------:R-:W-:Y:S01]  /*16b80*/  MUFU.EX2 R186, R226 ;  /* 0x000000e200ba7308 */ /* 0x000fe20000000800 */
[----:B------:R-:W-:Y:S02]  /*16b90*/  MOV R182, R172 ;  /* 0x000000ac00b67202 */ /* 0x000fe40000000f00 */
[----:B------:R-:W-:Y:S07]  /*16ba0*/  MOV R199, R185 ;  /* 0x000000b900c77202 */ /* 0x000fee0000000f00 */
[----:B------:R-:W-:Y:S01]  /*16bb0*/  MUFU.EX2 R172, R225 ;  /* 0x000000e100ac7308 */ /* 0x000fe20000000800 */
[--C-:B-1----:R-:W-:Y:S01]  /*16bc0*/  FFMA.FTZ R2, R191, UR4, -R213.reuse ;  /* 0x00000004bf027c23 */ /* 0x102fe200080108d5 */
[-C--:B---3--:R-:W-:Y:S03]  /*16bd0*/  HMMA.16816.F32 R100, R140, R144.reuse, R100 ;  /* 0x000000908c64723c */ /* 0x088fe60000001864 */
[----:B------:R-:W-:Y:S02]  /*16be0*/  MOV R191, R189 ;  /* 0x000000bd00bf7202 */ /* 0x000fe40000000f00 */
[----:B------:R-:W-:Y:S01]  /*16bf0*/  MOV R189, R187 ;  /* 0x000000bb00bd7202 */ /* 0x000fe20000000f00 */
[C---:B------:R-:W-:Y:S02]  /*16c00*/  HMMA.16816.F32 R104, R208.reuse, R144, R104 ;  /* 0x00000090d068723c */ /* 0x040fe40000001868 */
[----:B------:R1:W-:Y:S03]  /*16c10*/  MUFU.EX2 R169, R2 ;  /* 0x0000000200a97308 */ /* 0x0003e60000000800 */
[----:B------:R-:W-:Y:S01]  /*16c20*/  MOV R187, R159 ;  /* 0x0000009f00bb7202 */ /* 0x000fe20000000f00 */
[-C--:B------:R-:W-:Y:S06]  /*16c30*/  HMMA.16816.F32 R108, R208, R146.reuse, R108 ;  /* 0x00000092d06c723c */ /* 0x080fec000000186c */
[----:B------:R-:W-:Y:S01]  /*16c40*/  MUFU.EX2 R194, R187 ;  /* 0x000000bb00c27308 */ /* 0x000fe20000000800 */
[----:B------:R-:W-:Y:S01]  /*16c50*/  MOV R159, R164 ;  /* 0x000000a4009f7202 */ /* 0x000fe20000000f00 */
[C---:B------:R-:W-:Y:S01]  /*16c60*/  HMMA.16816.F32 R112, R140.reuse, R146, R112 ;  /* 0x000000928c70723c */ /* 0x040fe20000001870 */
[----:B------:R-:W3:Y:S03]  /*16c70*/  LDSM.16.MT88.4 R144, [R231+0xe000] ;  /* 0x00e00000e790783b */ /* 0x000ee60000004200 */
[----:B------:R-:W-:Y:S01]  /*16c80*/  MOV R164, R251 ;  /* 0x000000fb00a47202 */ /* 0x000fe20000000f00 */
[--C-:B-1----:R-:W-:Y:S01]  /*16c90*/  FFMA.FTZ R2, R154, UR4, -R213.reuse ;  /* 0x000000049a027c23 */ /* 0x102fe200080108d5 */
[----:B------:R-:W-:Y:S02]  /*16ca0*/  MOV R154, R191 ;  /* 0x000000bf009a7202 */ /* 0x000fe40000000f00 */
[----:B------:R-:W-:Y:S01]  /*16cb0*/  MUFU.EX2 R187, R157 ;  /* 0x0000009d00bb7308 */ /* 0x000fe20000000800 */
[----:B------:R1:W5:Y:S02]  /*16cc0*/  LDL.LU R251, [R1+0xb4] ;  /* 0x0000b40001fb7983 */ /* 0x0003640000300800 */
[----:B------:R-:W-:Y:S01]  /*16cd0*/  MOV R191, R190 ;  /* 0x000000be00bf7202 */ /* 0x000fe20000000f00 */
[--C-:B------:R-:W-:Y:S01]  /*16ce0*/  FFMA.FTZ R164, R164, UR4, -R213.reuse ;  /* 0x00000004a4a47c23 */ /* 0x100fe200080108d5 */
[----:B------:R-:W-:Y:S02]  /*16cf0*/  MOV R190, R189 ;  /* 0x000000bd00be7202 */ /* 0x000fe40000000f00 */
[----:B------:R-:W-:Y:S03]  /*16d00*/  MOV R189, R188 ;  /* 0x000000bc00bd7202 */ /* 0x000fe60000000f00 */
[----:B------:R-:W-:Y:S01]  /*16d10*/  MUFU.EX2 R238, R164 ;  /* 0x000000a400ee7308 */ /* 0x000fe20000000800 */
[----:B------:R-:W-:Y:S02]  /*16d20*/  MOV R188, R159 ;  /* 0x0000009f00bc7202 */ /* 0x000fe40000000f00 */
[----:B------:R-:W-:Y:S02]  /*16d30*/  MOV R159, R175 ;  /* 0x000000af009f7202 */ /* 0x000fe40000000f00 */
[----:B------:R-:W-:Y:S01]  /*16d40*/  MOV R175, R174 ;  /* 0x000000ae00af7202 */ /* 0x000fe20000000f00 */
[--C-:B------:R-:W-:Y:S01]  /*16d50*/  FFMA.FTZ R166, R188, UR4, -R213.reuse ;  /* 0x00000004bca67c23 */ /* 0x100fe200080108d5 */
[----:B------:R-:W-:Y:S01]  /*16d60*/  MOV R174, R3 ;  /* 0x0000000300ae7202 */ /* 0x000fe20000000f00 */
[----:B------:R-:W-:Y:S02]  /*16d70*/  IMAD.MOV.U32 R3, RZ, RZ, R240 ;  /* 0x000000ffff037224 */ /* 0x000fe400078e00f0 */
[----:B------:R-:W-:Y:S02]  /*16d80*/  MUFU.EX2 R188, R152 ;  /* 0x0000009800bc7308 */ /* 0x000fe40000000800 */
[--C-:B------:R-:W-:Y:S08]  /*16d90*/  FFMA.FTZ R3, R3, UR4, -R213.reuse ;  /* 0x0000000403037c23 */ /* 0x100ff000080108d5 */
[----:B------:R2:W1:Y:S01]  /*16da0*/  MUFU.EX2 R240, R2 ;  /* 0x0000000200f07308 */ /* 0x0004620000000800 */
[-C--:B---3--:R-:W-:Y:S09]  /*16db0*/  HMMA.16816.F32 R116, R140, R144.reuse, R116 ;  /* 0x000000908c74723c */ /* 0x088ff20000001874 */
[----:B------:R-:W-:Y:S01]  /*16dc0*/  MUFU.EX2 R184, R184 ;  /* 0x000000b800b87308 */ /* 0x000fe20000000800 */
[C---:B------:R-:W-:Y:S09]  /*16dd0*/  HMMA.16816.F32 R120, R208.reuse, R144, R120 ;  /* 0x00000090d078723c */ /* 0x040ff20000001878 */
[----:B------:R-:W-:Y:S02]  /*16de0*/  MUFU.EX2 R185, R174 ;  /* 0x000000ae00b97308 */ /* 0x000fe40000000800 */
[--C-:B--2---:R-:W-:Y:S01]  /*16df0*/  FFMA.FTZ R2, R154, UR4, -R213.reuse ;  /* 0x000000049a027c23 */ /* 0x104fe200080108d5 */
[-C--:B------:R-:W-:Y:S03]  /*16e00*/  HMMA.16816.F32 R124, R208, R146.reuse, R124 ;  /* 0x00000092d07c723c */ /* 0x080fe6000000187c */
[----:B------:R-:W-:Y:S03]  /*16e10*/  MOV R154, R191 ;  /* 0x000000bf009a7202 */ /* 0x000fe60000000f00 */
[----:B------:R-:W-:Y:S01]  /*16e20*/  HMMA.16816.F32 R128, R140, R146, R128 ;  /* 0x000000928c80723c */ /* 0x000fe20000001880 */
[----:B------:R-:W-:Y:S04]  /*16e30*/  MUFU.EX2 R203, R182 ;  /* 0x000000b600cb7308 */ /* 0x000fe80000000800 */
[----:B------:R-:W-:Y:S02]  /*16e40*/  MOV R191, R190 ;  /* 0x000000be00bf7202 */ /* 0x000fe40000000f00 */
[----:B------:R-:W-:Y:S04]  /*16e50*/  MOV R190, R189 ;  /* 0x000000bd00be7202 */ /* 0x000fe80000000f00 */
[----:B------:R-:W-:Y:S01]  /*16e60*/  MOV R189, R159 ;  /* 0x0000009f00bd7202 */ /* 0x000fe20000000f00 */
[--C-:B------:R-:W-:Y:S01]  /*16e70*/  FFMA.FTZ R163, R191, UR4, -R212.reuse ;  /* 0x00000004bfa37c23 */ /* 0x100fe200080108d4 */
[----:B------:R-:W-:Y:S01]  /*16e80*/  MOV R159, R175 ;  /* 0x000000af009f7202 */ /* 0x000fe20000000f00 */
[----:B------:R2:W-:Y:S01]  /*16e90*/  MUFU.EX2 R191, R3 ;  /* 0x0000000300bf7308 */ /* 0x0005e20000000800 */
[----:B------:R-:W-:Y:S02]  /*16ea0*/  MOV R175, R235 ;  /* 0x000000eb00af7202 */ /* 0x000fe40000000f00 */
[----:B------:R-:W-:Y:S01]  /*16eb0*/  F2FP.F16.F32.PACK_AB R140, R222, R223 ;  /* 0x000000dfde8c723e */ /* 0x000fe200000000ff */
[----:B------:R-:W-:Y:S01]  /*16ec0*/  FFMA.FTZ R159, R159, UR4, -R212 ;  /* 0x000000049f9f7c23 */ /* 0x000fe200080108d4 */
[----:B------:R-:W-:Y:S02]  /*16ed0*/  F2FP.F16.F32.PACK_AB R141, R171, R217 ;  /* 0x000000d9ab8d723e */ /* 0x000fe400000000ff */
[----:B----4-:R-:W-:Y:S03]  /*16ee0*/  F2FP.F16.F32.PACK_AB R142, R234, R202 ;  /* 0x000000caea8e723e */ /* 0x010fe600000000ff */
[----:B------:R3:W-:Y:S01]  /*16ef0*/  MUFU.EX2 R235, R2 ;  /* 0x0000000200eb7308 */ /* 0x0007e20000000800 */
[----:B------:R-:W-:Y:S02]  /*16f00*/  F2FP.F16.F32.PACK_AB R143, R197, R237 ;  /* 0x000000edc58f723e */ /* 0x000fe400000000ff */
[----:B------:R-:W-:Y:S02]  /*16f10*/  F2FP.F16.F32.PACK_AB R146, R228, R236 ;  /* 0x000000ece492723e */ /* 0x000fe400000000ff */
[----:B-1----:R-:W-:Y:S02]  /*16f20*/  F2FP.F16.F32.PACK_AB R145, R240, R169 ;  /* 0x000000a9f091723e */ /* 0x002fe400000000ff */
[----:B------:R-:W-:Y:S01]  /*16f30*/  F2FP.F16.F32.PACK_AB R144, R193, R170 ;  /* 0x000000aac190723e */ /* 0x000fe200000000ff */
[-C--:B------:R-:W-:Y:S03]  /*16f40*/  HMMA.16816.F32 R4, R140, R148.reuse, R4 ;  /* 0x000000948c04723c */ /* 0x080fe60000001804 */
[----:B--2---:R-:W-:Y:S01]  /*16f50*/  FADD.FTZ R3, R192, R168 ;  /* 0x000000a8c0037221 */ /* 0x004fe20000010000 */
[--C-:B---3--:R-:W-:Y:S01]  /*16f60*/  FFMA.FTZ R2, R154, UR4, -R213.reuse ;  /* 0x000000049a027c23 */ /* 0x108fe200080108d5 */
[----:B------:R-:W-:Y:S02]  /*16f70*/  MOV R154, R190 ;  /* 0x000000be009a7202 */ /* 0x000fe40000000f00 */
[----:B------:R-:W-:Y:S02]  /*16f80*/  MOV R190, R175 ;  /* 0x000000af00be7202 */ /* 0x000fe40000000f00 */
[----:B------:R-:W1:Y:S02]  /*16f90*/  MUFU.EX2 R175, R2 ;  /* 0x0000000200af7308 */ /* 0x000e640000000800 */
[--C-:B------:R-:W-:Y:S01]  /*16fa0*/  FFMA.FTZ R162, R154, UR4, -R212.reuse ;  /* 0x000000049aa27c23 */ /* 0x100fe200080108d4 */
[----:B------:R-:W-:Y:S01]  /*16fb0*/  FFMA.FTZ R212, R176, UR4, -R212 ;  /* 0x00000004b0d47c23 */ /* 0x000fe200080108d4 */
[----:B------:R-:W-:Y:S01]  /*16fc0*/  MOV R176, R153 ;  /* 0x0000009900b07202 */ /* 0x000fe20000000f00 */
[--C-:B------:R-:W-:Y:S01]  /*16fd0*/  FFMA.FTZ R139, R190, UR4, -R213.reuse ;  /* 0x00000004be8b7c23 */ /* 0x100fe200080108d5 */
[----:B------:R-:W2:Y:S04]  /*16fe0*/  LDL.LU R153, [R1+0x28] ;  /* 0x0000280001997983 */ /* 0x000ea80000300800 */
[----:B------:R-:W-:Y:S01]  /*16ff0*/  MUFU.EX2 R190, R158 ;  /* 0x0000009e00be7308 */ /* 0x000fe20000000800 */
[----:B------:R-:W3:Y:S04]  /*17000*/  LDL.LU R200, [R1+0x48] ;  /* 0x0000480001c87983 */ /* 0x000ee80000300800 */
[----:B------:R-:W4:Y:S05]  /*17010*/  LDL.LU R198, [R1+0x4c] ;  /* 0x00004c0001c67983 */ /* 0x000f2a0000300800 */
[----:B------:R-:W-:Y:S01]  /*17020*/  MUFU.EX2 R174, R139 ;  /* 0x0000008b00ae7308 */ /* 0x000fe20000000800 */
[----:B-1----:R-:W-:Y:S01]  /*17030*/  F2FP.F16.F32.PACK_AB R147, R175, R235 ;  /* 0x000000ebaf93723e */ /* 0x002fe200000000ff */
[----:B------:R-:W-:Y:S06]  /*17040*/  FFMA.FTZ R2, R189, UR4, -R213 ;  /* 0x00000004bd027c23 */ /* 0x000fec00080108d5 */
[C---:B------:R-:W-:Y:S02]  /*17050*/  HMMA.16816.F32 R8, R144.reuse, R148, R8 ;  /* 0x000000949008723c */ /* 0x040fe40000001808 */
[----:B------:R1:W-:Y:S04]  /*17060*/  MUFU.EX2 R189, R227 ;  /* 0x000000e300bd7308 */ /* 0x0003e80000000800 */
[-C--:B------:R-:W-:Y:S06]  /*17070*/  HMMA.16816.F32 R12, R144, R150.reuse, R12 ;  /* 0x00000096900c723c */ /* 0x080fec000000180c */
[----:B------:R1:W-:Y:S01]  /*17080*/  MUFU.EX2 R206, R212 ;  /* 0x000000d400ce7308 */ /* 0x0003e20000000800 */
[C---:B------:R-:W-:Y:S01]  /*17090*/  HMMA.16816.F32 R16, R140.reuse, R150, R16 ;  /* 0x000000968c10723c */ /* 0x040fe20000001810 */
[----:B------:R-:W1:Y:S08]  /*170a0*/  LDSM.16.MT88.4 R148, [R230+0xc800] ;  /* 0x00c80000e694783b */ /* 0x000e700000004200 */
[----:B------:R-:W1:Y:S02]  /*170b0*/  MUFU.EX2 R139, R165 ;  /* 0x000000a5008b7308 */ /* 0x000e640000000800 */
[----:B-1----:R-:W-:Y:S08]  /*170c0*/  LDSM.16.MT88.4 R224, [R232+0xf800] ;  /* 0x00f80000e8e0783b */ /* 0x002ff00000004200 */
[----:B------:R-:W1:Y:S01]  /*170d0*/  MUFU.EX2 R138, R2 ;  /* 0x00000002008a7308 */ /* 0x000e620000000800 */
[----:B------:R-:W-:Y:S01]  /*170e0*/  LDSM.16.MT88.4 R212, [R231+0xd800] ;  /* 0x00d80000e7d4783b */ /* 0x000fe20000004200 */
[----:B------:R-:W-:Y:S02]  /*170f0*/  F2FP.F16.F32.PACK_AB R209, R139, R238 ;  /* 0x000000ee8bd1723e */ /* 0x000fe400000000ff */
[----:B------:R-:W-:Y:S02]  /*17100*/  MOV R165, R175 ;  /* 0x000000af00a57202 */ /* 0x000fe40000000f00 */
[----:B-1----:R-:W-:Y:S04]  /*17110*/  MOV R168, R138 ;  /* 0x0000008a00a87202 */ /* 0x002fe80000000f00 */
[----:B------:R1:W-:Y:S01]  /*17120*/  MUFU.EX2 R138, R166 ;  /* 0x000000a6008a7308 */ /* 0x0003e20000000800 */
[-C--:B------:R-:W-:Y:S06]  /*17130*/  HMMA.16816.F32 R20, R140, R148.reuse, R20 ;  /* 0x000000948c14723c */ /* 0x080fec0000001814 */
[C---:B------:R-:W-:Y:S05]  /*17140*/  HMMA.16816.F32 R24, R144.reuse, R148, R24 ;  /* 0x000000949018723c */ /* 0x040fea0000001818 */
[----:B-1----:R-:W-:Y:S01]  /*17150*/  MOV R166, R174 ;  /* 0x000000ae00a67202 */ /* 0x002fe20000000f00 */
        /* <DEDUP_REMOVED lines=18> */
[----:B--2---:R-:W-:Y:S04]  /*17280*/  FFMA.FTZ R132, R132, R153, R176 ;  /* 0x0000009984847223 */ /* 0x004fe800000100b0 */
[----:B------:R-:W-:Y:S01]  /*17290*/  LDSM.16.MT88.4 R152, [R229+0xd000] ;  /* 0x00d00000e598783b */ /* 0x000fe20000004200 */
[----:B------:R2:W-:Y:S01]  /*172a0*/  MUFU.EX2 R176, R159 ;  /* 0x0000009f00b07308 */ /* 0x0005e20000000800 */
[----:B---3--:R-:W-:Y:S01]  /*172b0*/  FFMA.FTZ R133, R133, R200, R201 ;  /* 0x000000c885857223 */ /* 0x008fe200000100c9 */
[----:B------:R-:W-:Y:S01]  /*172c0*/  FADD.FTZ R132, R183, R132 ;  /* 0x00000084b7847221 */ /* 0x000fe20000010000 */
[-C--:B-1----:R-:W-:Y:S03]  /*172d0*/  HMMA.16816.F32 R84, R140, R148.reuse, R84 ;  /* 0x000000948c54723c */ /* 0x082fe60000001854 */
[----:B------:R-:W-:Y:S04]  /*172e0*/  FADD.FTZ R132, R247, R132 ;  /* 0x00000084f7847221 */ /* 0x000fe80000010000 */
[----:B------:R-:W-:Y:S01]  /*172f0*/  MUFU.EX2 R201, R162 ;  /* 0x000000a200c97308 */ /* 0x000fe20000000800 */
[----:B----4-:R-:W-:Y:S01]  /*17300*/  FFMA.FTZ R2, R0, R198, R199 ;  /* 0x000000c600027223 */ /* 0x010fe200000100c7 */
[C---:B------:R-:W-:Y:S04]  /*17310*/  HMMA.16816.F32 R88, R144.reuse, R148, R88 ;  /* 0x000000949058723c */ /* 0x040fe80000001858 */
[----:B------:R-:W-:Y:S02]  /*17320*/  FADD.FTZ R0, R178, R133 ;  /* 0x00000085b2007221 */ /* 0x000fe40000010000 */
[-C--:B------:R-:W-:Y:S01]  /*17330*/  HMMA.16816.F32 R92, R144, R150.reuse, R92 ;  /* 0x00000096905c723c */ /* 0x080fe2000000185c */
[----:B--2---:R-:W-:Y:S01]  /*17340*/  LDSM.16.MT88.4 R156, [R230+0xd000] ;  /* 0x00d00000e69c783b */ /* 0x004fe20000004200 */
[----:B------:R-:W1:Y:S03]  /*17350*/  MUFU.EX2 R198, R163 ;  /* 0x000000a300c67308 */ /* 0x000e660000000800 */
[----:B------:R-:W-:Y:S01]  /*17360*/  FADD.FTZ R133, R248, R3 ;  /* 0x00000003f8857221 */ /* 0x000fe20000010000 */
[C---:B------:R-:W-:Y:S03]  /*17370*/  HMMA.16816.F32 R96, R140.reuse, R150, R96 ;  /* 0x000000968c60723c */ /* 0x040fe60000001860 */
[----:B------:R-:W2:Y:S03]  /*17380*/  LDSM.16.MT88.4 R148, [R232+0xe800] ;  /* 0x00e80000e894783b */ /* 0x000ea60000004200 */
[----:B------:R-:W-:Y:S01]  /*17390*/  MUFU.EX2 R199, R239 ;  /* 0x000000ef00c77308 */ /* 0x000fe20000000800 */
[----:B------:R-:W-:Y:S01]  /*173a0*/  FADD.FTZ R3, R246, R0 ;  /* 0x00000000f6037221 */ /* 0x000fe20000010000 */
[----:B------:R-:W-:Y:S03]  /*173b0*/  FADD.FTZ R0, R243, R132 ;  /* 0x00000084f3007221 */ /* 0x000fe60000010000 */
[----:B------:R-:W-:Y:S01]  /*173c0*/  FADD.FTZ R133, R244, R133 ;  /* 0x00000085f4857221 */ /* 0x000fe20000010000 */
[----:B------:R-:W-:Y:S01]  /*173d0*/  FADD.FTZ R2, R177, R2 ;  /* 0x00000002b1027221 */ /* 0x000fe20000010000 */
[----:B------:R3:W5:Y:S02]  /*173e0*/  LDL.LU R248, [R1+0xb0] ;  /* 0x0000b00001f87983 */ /* 0x0007640000300800 */
[----:B------:R-:W-:Y:S01]  /*173f0*/  FADD.FTZ R133, R223, R133 ;  /* 0x00000085df857221 */ /* 0x000fe20000010000 */
[----:B------:R-:W4:Y:S01]  /*17400*/  MUFU.EX2 R239, R161 ;  /* 0x000000a100ef7308 */ /* 0x000f220000000800 */
[----:B------:R-:W-:Y:S01]  /*17410*/  FADD.FTZ R0, R217, R0 ;  /* 0x00000000d9007221 */ /* 0x000fe20000010000 */
[----:B------:R3:W5:Y:S01]  /*17420*/  LDL.LU R247, [R1+0xac] ;  /* 0x0000ac0001f77983 */ /* 0x0007620000300800 */
[----:B------:R-:W-:Y:S01]  /*17430*/  FADD.FTZ R192, R222, R133 ;  /* 0x00000085dec07221 */ /* 0x000fe20000010000 */
[----:B------:R-:W-:Y:S01]  /*17440*/  FADD.FTZ R2, R245, R2 ;  /* 0x00000002f5027221 */ /* 0x000fe20000010000 */
[----:B------:R-:W-:Y:S01]  /*17450*/  FADD.FTZ R3, R242, R3 ;  /* 0x00000003f2037221 */ /* 0x000fe20000010000 */
[----:B------:R-:W-:Y:S01]  /*17460*/  LDSM.16.MT88.4 R216, [R229+0xf800] ;  /* 0x00f80000e5d8783b */ /* 0x000fe20000004200 */
[----:B------:R-:W-:Y:S01]  /*17470*/  FADD.FTZ R133, R171, R0 ;  /* 0x00000000ab857221 */ /* 0x000fe20000010000 */
[----:B------:R-:W-:Y:S02]  /*17480*/  FADD.FTZ R2, R241, R2 ;  /* 0x00000002f1027221 */ /* 0x000fe40000010000 */
[----:B------:R3:W2:Y:S01]  /*17490*/  MUFU.EX2 R132, R167 ;  /* 0x000000a700847308 */ /* 0x0006a20000000800 */
[----:B------:R-:W-:Y:S01]  /*174a0*/  MOV R0, R202 ;  /* 0x000000ca00007202 */ /* 0x000fe20000000f00 */
[----:B------:R-:W-:Y:S01]  /*174b0*/  FADD.FTZ R3, R170, R3 ;  /* 0x00000003aa037221 */ /* 0x000fe20000010000 */
[----:B------:R-:W-:Y:S01]  /*174c0*/  FADD.FTZ R2, R169, R2 ;  /* 0x00000002a9027221 */ /* 0x000fe20000010000 */
[----:B-1----:R-:W-:Y:S01]  /*174d0*/  F2FP.F16.F32.PACK_AB R210, R206, R198 ;  /* 0x000000c6ced2723e */ /* 0x002fe200000000ff */
[----:B------:R-:W-:Y:S01]  /*174e0*/  LDSM.16.MT88.4 R220, [R230+0xf800] ;  /* 0x00f80000e6dc783b */ /* 0x000fe20000004200 */
[----:B------:R-:W-:Y:S02]  /*174f0*/  MOV R164, R176 ;  /* 0x000000b000a47202 */ /* 0x000fe40000000f00 */
[----:B----4-:R-:W-:Y:S02]  /*17500*/  F2FP.F16.F32.PACK_AB R208, R201, R239 ;  /* 0x000000efc9d0723e */ /* 0x010fe400000000ff */
[----:B------:R-:W1:Y:S03]  /*17510*/  MUFU.EX2 R200, R181 ;  /* 0x000000b500c87308 */ /* 0x000e660000000800 */
[----:B------:R-:W-:Y:S01]  /*17520*/  LDSM.16.MT88.4 R160, [R232+0xd800] ;  /* 0x00d80000e8a0783b */ /* 0x000fe20000004200 */
[----:B---3--:R-:W-:Y:S02]  /*17530*/  MOV R167, R173 ;  /* 0x000000ad00a77202 */ /* 0x008fe40000000f00 */
[----:B--2---:R-:W-:Y:S01]  /*17540*/  F2FP.F16.F32.PACK_AB R211, R132, R138 ;  /* 0x0000008a84d3723e */ /* 0x004fe200000000ff */
[-C--:B------:R-:W-:Y:S04]  /*17550*/  HMMA.16816.F32 R100, R140, R148.reuse, R100 ;  /* 0x000000948c64723c */ /* 0x080fe80000001864 */
[----:B------:R3:W5:Y:S04]  /*17560*/  LDL.LU R246, [R1+0xa8] ;  /* 0x0000a80001f67983 */ /* 0x0007680000300800 */
[----:B------:R3:W5:Y:S01]  /*17570*/  LDL.LU R245, [R1+0xa4] ;  /* 0x0000a40001f57983 */ /* 0x0007620000300800 */
[C---:B------:R-:W-:Y:S03]  /*17580*/  HMMA.16816.F32 R104, R144.reuse, R148, R104 ;  /* 0x000000949068723c */ /* 0x040fe60000001868 */
[----:B------:R3:W5:Y:S03]  /*17590*/  LDL.LU R244, [R1+0xa0] ;  /* 0x0000a00001f47983 */ /* 0x0007660000300800 */
[-C--:B------:R-:W-:Y:S01]  /*175a0*/  HMMA.16816.F32 R108, R144, R150.reuse, R108 ;  /* 0x00000096906c723c */ /* 0x080fe2000000186c */
[----:B------:R3:W5:Y:S04]  /*175b0*/  LDL.LU R243, [R1+0x9c] ;  /* 0x00009c0001f37983 */ /* 0x0007680000300800 */
[----:B------:R3:W5:Y:S01]  /*175c0*/  LDL.LU R242, [R1+0x98] ;  /* 0x0000980001f27983 */ /* 0x0007620000300800 */
[C---:B------:R-:W-:Y:S03]  /*175d0*/  HMMA.16816.F32 R112, R140.reuse, R150, R112 ;  /* 0x000000968c70723c */ /* 0x040fe60000001870 */
[----:B------:R-:W2:Y:S08]  /*175e0*/  LDSM.16.MT88.4 R148, [R231+0xe800] ;  /* 0x00e80000e794783b */ /* 0x000eb00000004200 */
[----:B------:R3:W5:Y:S01]  /*175f0*/  LDL.LU R241, [R1+0x94] ;  /* 0x0000940001f17983 */ /* 0x0007620000300800 */
[-C--:B--2---:R-:W-:Y:S06]  /*17600*/  HMMA.16816.F32 R116, R140, R148.reuse, R116 ;  /* 0x000000948c74723c */ /* 0x084fec0000001874 */
[C---:B------:R-:W-:Y:S06]  /*17610*/  HMMA.16816.F32 R120, R144.reuse, R148, R120 ;  /* 0x000000949078723c */ /* 0x040fec0000001878 */
[-C--:B------:R-:W-:Y:S06]  /*17620*/  HMMA.16816.F32 R124, R144, R150.reuse, R124 ;  /* 0x00000096907c723c */ /* 0x080fec000000187c */
[----:B------:R-:W-:Y:S01]  /*17630*/  HMMA.16816.F32 R128, R140, R150, R128 ;  /* 0x000000968c80723c */ /* 0x000fe20000001880 */
[----:B------:R-:W2:Y:S04]  /*17640*/  LDSM.16.MT88.4 R148, [R232+0xd000] ;  /* 0x00d00000e894783b */ /* 0x000ea80000004200 */
[----:B------:R-:W-:Y:S02]  /*17650*/  F2FP.F16.F32.PACK_AB R144, R176, R196 ;  /* 0x000000c4b090723e */ /* 0x000fe400000000ff */
[----:B------:R-:W-:Y:S04]  /*17660*/  F2FP.F16.F32.PACK_AB R140, R194, R184 ;  /* 0x000000b8c28c723e */ /* 0x000fe800000000ff */
[----:B------:R-:W-:Y:S02]  /*17670*/  F2FP.F16.F32.PACK_AB R141, R207, R172 ;  /* 0x000000accf8d723e */ /* 0x000fe400000000ff */
[----:B------:R-:W-:Y:S02]  /*17680*/  F2FP.F16.F32.PACK_AB R142, R185, R188 ;  /* 0x000000bcb98e723e */ /* 0x000fe400000000ff */
[----:B------:R-:W-:Y:S02]  /*17690*/  F2FP.F16.F32.PACK_AB R143, R186, R189 ;  /* 0x000000bdba8f723e */ /* 0x000fe400000000ff */
[----:B------:R-:W-:Y:S02]  /*176a0*/  F2FP.F16.F32.PACK_AB R146, R187, R190 ;  /* 0x000000bebb92723e */ /* 0x000fe400000000ff */
[----:B------:R-:W-:Y:S02]  /*176b0*/  F2FP.F16.F32.PACK_AB R145, R174, R195 ;  /* 0x000000c3ae91723e */ /* 0x000fe400000000ff */
[----:B------:R-:W-:Y:S01]  /*176c0*/  F2FP.F16.F32.PACK_AB R147, R168, R191 ;  /* 0x000000bfa893723e */ /* 0x000fe200000000ff */
        /* <DEDUP_REMOVED lines=38> */
[----:B------:R-:W-:Y:S05]  /*17930*/  HMMA.16816.F32 R128, R140, R158, R128 ;  /* 0x0000009e8c80723c */ /* 0x000fea0000001880 */
[----:B------:R-:W-:Y:S02]  /*17940*/  IMAD.MOV.U32 R147, RZ, RZ, R172 ;  /* 0x000000ffff937224 */ /* 0x000fe400078e00ac */
[----:B------:R-:W-:Y:S04]  /*17950*/  F2FP.F16.F32.PACK_AB R141, R233, R180 ;  /* 0x000000b4e98d723e */ /* 0x000fe800000000ff */
[----:B------:R-:W-:Y:S02]  /*17960*/  F2FP.F16.F32.PACK_AB R140, R203, R167 ;  /* 0x000000a7cb8c723e */ /* 0x000fe400000000ff */
[----:B------:R-:W-:Y:S02]  /*17970*/  F2FP.F16.F32.PACK_AB R142, R204, R200 ;  /* 0x000000c8cc8e723e */ /* 0x000fe400000000ff */
[----:B------:R-:W-:Y:S07]  /*17980*/  F2FP.F16.F32.PACK_AB R143, R205, R199 ;  /* 0x000000c7cd8f723e */ /* 0x000fee00000000ff */
[-C--:B--2---:R-:W-:Y:S01]  /*17990*/  HMMA.16816.F32 R172, R140, R148.reuse, R4 ;  /* 0x000000948cac723c */ /* 0x084fe20000001804 */
[----:B------:R-:W1:Y:S05]  /*179a0*/  LDSM.16.MT88.4 R4, [R231+0xf800] ;  /* 0x00f80000e704783b */ /* 0x000e6a0000004200 */
[C---:B------:R-:W-:Y:S07]  /*179b0*/  HMMA.16816.F32 R176, R208.reuse, R148, R8 ;  /* 0x00000094d0b0723c */ /* 0x040fee0000001808 */
[----:B------:R-:W-:Y:S01]  /*179c0*/  MOV R8, R180 ;  /* 0x000000b400087202 */ /* 0x000fe20000000f00 */
[----:B------:R-:W-:Y:S01]  /*179d0*/  IMAD.MOV.U32 R9, RZ, RZ, R203 ;  /* 0x000000ffff097224 */ /* 0x000fe200078e00cb */
[-C--:B------:R-:W-:Y:S03]  /*179e0*/  HMMA.16816.F32 R180, R208, R150.reuse, R12 ;  /* 0x00000096d0b4723c */ /* 0x080fe6000000180c */
[----:B------:R-:W-:Y:S02]  /*179f0*/  MOV R11, R206 ;  /* 0x000000ce000b7202 */ /* 0x000fe40000000f00 */
[----:B------:R-:W-:Y:S01]  /*17a00*/  MOV R10, R205 ;  /* 0x000000cd000a7202 */ /* 0x000fe20000000f00 */
[C---:B------:R-:W-:Y:S05]  /*17a10*/  HMMA.16816.F32 R156, R140.reuse, R150, R16 ;  /* 0x000000968c9c723c */ /* 0x040fea0000001810 */
[----:B------:R-:W-:Y:S02]  /*17a20*/  MOV R13, R199 ;  /* 0x000000c7000d7202 */ /* 0x000fe40000000f00 */
[----:B------:R-:W-:Y:S02]  /*17a30*/  MOV R16, R168 ;  /* 0x000000a800107202 */ /* 0x000fe40000000f00 */
[-C--:B----4-:R-:W-:Y:S03]  /*17a40*/  HMMA.16816.F32 R168, R140, R152.reuse, R20 ;  /* 0x000000988ca8723c */ /* 0x090fe60000001814 */
        /* <DEDUP_REMOVED lines=8> */
[----:B------:R-:W-:Y:S01]  /*17ad0*/  MOV R19, R201 ;  /* 0x000000c900137202 */ /* 0x000fe20000000f00 */
[----:B------:R-:W-:Y:S01]  /*17ae0*/  IMAD.MOV.U32 R26, RZ, RZ, R190 ;  /* 0x000000ffff1a7224 */ /* 0x000fe200078e00be */
[----:B------:R-:W-:Y:S03]  /*17af0*/  MOV R27, R191 ;  /* 0x000000bf001b7202 */ /* 0x000fe60000000f00 */
[----:B------:R-:W-:Y:S02]  /*17b00*/  MOV R25, R189 ;  /* 0x000000bd00197202 */ /* 0x000fe40000000f00 */
        /* <DEDUP_REMOVED lines=8> */
[-C--:B------:R-:W-:Y:S03]  /*17b90*/  HMMA.16816.F32 R164, R140, R160.reuse, R36 ;  /* 0x000000a08ca4723c */ /* 0x080fe60000001824 */
[----:B------:R-:W-:Y:S02]  /*17ba0*/  MOV R32, R197 ;  /* 0x000000c500207202 */ /* 0x000fe40000000f00 */
[----:B------:R-:W-:Y:S02]  /*17bb0*/  MOV R33, R196 ;  /* 0x000000c400217202 */ /* 0x000fe40000000f00 */
[----:B------:R-:W-:Y:S01]  /*17bc0*/  IMAD.MOV.U32 R38, RZ, RZ, R193 ;  /* 0x000000ffff267224 */ /* 0x000fe200078e00c1 */
[----:B------:R-:W-:Y:S03]  /*17bd0*/  MOV R39, R192 ;  /* 0x000000c000277202 */ /* 0x000fe60000000f00 */
[----:B------:R-:W-:Y:S01]  /*17be0*/  FADD.FTZ R3, R38, R3 ;  /* 0x0000000326037221 */ /* 0x000fe20000010000 */
[----:B------:R-:W-:Y:S02]  /*17bf0*/  MOV R34, R195 ;  /* 0x000000c300227202 */ /* 0x000fe40000000f00 */
[----:B------:R-:W-:Y:S01]  /*17c00*/  MOV R38, R39 ;  /* 0x0000002700267202 */ /* 0x000fe20000000f00 */
[----:B------:R-:W-:Y:S01]  /*17c10*/  FADD.FTZ R3, R236, R3 ;  /* 0x00000003ec037221 */ /* 0x000fe20000010000 */
[----:B------:R-:W-:Y:S02]  /*17c20*/  MOV R35, R194 ;  /* 0x000000c200237202 */ /* 0x000fe40000000f00 */
[C---:B------:R-:W-:Y:S04]  /*17c30*/  HMMA.16816.F32 R192, R208.reuse, R160, R40 ;  /* 0x000000a0d0c0723c */ /* 0x040fe80000001828 */
[----:B------:R-:W-:Y:S02]  /*17c40*/  MOV R39, R32 ;  /* 0x0000002000277202 */ /* 0x000fe40000000f00 */
[-C--:B------:R-:W-:Y:S05]  /*17c50*/  HMMA.16816.F32 R196, R208, R162.reuse, R44 ;  /* 0x000000a2d0c4723c */ /* 0x080fea000000182c */
[----:B------:R-:W-:Y:S01]  /*17c60*/  MOV R28, R207 ;  /* 0x000000cf001c7202 */ /* 0x000fe20000000f00 */
        /* <DEDUP_REMOVED lines=27> */
[----:B------:R-:W-:Y:S01]  /*17e20*/  MOV R23, R16 ;  /* 0x0000001000177202 */ /* 0x000fe20000000f00 */
[----:B------:R-:W-:Y:S01]  /*17e30*/  IMAD.MOV.U32 R16, RZ, RZ, R17 ;  /* 0x000000ffff107224 */ /* 0x000fe200078e0011 */
[----:B------:R-:W-:Y:S01]  /*17e40*/  MOV R36, R38 ;  /* 0x0000002600247202 */ /* 0x000fe20000000f00 */
[----:B------:R-:W-:Y:S01]  /*17e50*/  IMAD.MOV.U32 R38, RZ, RZ, R29 ;  /* 0x000000ffff267224 */ /* 0x000fe200078e001d */
[----:B------:R-:W-:Y:S01]  /*17e60*/  MOV R39, R32 ;  /* 0x0000002000277202 */ /* 0x000fe20000000f00 */
[-C--:B------:R-:W-:Y:S03]  /*17e70*/  HMMA.16816.F32 R92, R208, R222.reuse, R92 ;  /* 0x000000ded05c723c */ /* 0x080fe6000000185c */
[----:B------:R-:W-:Y:S01]  /*17e80*/  MOV R32, R33 ;  /* 0x0000002100207202 */ /* 0x000fe20000000f00 */
[----:B------:R-:W-:Y:S01]  /*17e90*/  FADD.FTZ R0, R0, R36 ;  /* 0x0000002400007221 */ /* 0x000fe20000010000 */
[----:B------:R-:W-:Y:S01]  /*17ea0*/  MOV R17, R18 ;  /* 0x0000001200117202 */ /* 0x000fe20000000f00 */
[C---:B------:R-:W-:Y:S05]  /*17eb0*/  HMMA.16816.F32 R96, R140.reuse, R222, R96 ;  /* 0x000000de8c60723c */ /* 0x040fea0000001860 */
[----:B------:R-:W-:Y:S01]  /*17ec0*/  MOV R33, R34 ;  /* 0x0000002200217202 */ /* 0x000fe20000000f00 */
[-C--:B------:R-:W-:Y:S05]  /*17ed0*/  HMMA.16816.F32 R100, R140, R224.reuse, R100 ;  /* 0x000000e08c64723c */ /* 0x080fea0000001864 */
[----:B------:R-:W-:Y:S01]  /*17ee0*/  MOV R29, R31 ;  /* 0x0000001f001d7202 */ /* 0x000fe20000000f00 */
[C---:B------:R-:W-:Y:S05]  /*17ef0*/  HMMA.16816.F32 R104, R208.reuse, R224, R104 ;  /* 0x000000e0d068723c */ /* 0x040fea0000001868 */
[----:B------:R-:W-:Y:S01]  /*17f00*/  MOV R18, R8 ;  /* 0x0000000800127202 */ /* 0x000fe20000000f00 */
[----:B------:R-:W-:Y:S01]  /*17f10*/  FADD.FTZ R8, R240, R2 ;  /* 0x00000002f0087221 */ /* 0x000fe20000010000 */
[----:B------:R-:W-:Y:S01]  /*17f20*/  MOV R34, R35 ;  /* 0x0000002300227202 */ /* 0x000fe20000000f00 */
[----:B------:R3:W5:Y:S01]  /*17f30*/  LDL.LU R240, [R1+0x90] ;  /* 0x0000900001f07983 */ /* 0x0007620000300800 */
[-C--:B------:R-:W-:Y:S03]  /*17f40*/  HMMA.16816.F32 R108, R208, R226.reuse, R108 ;  /* 0x000000e2d06c723c */ /* 0x080fe6000000186c */
[----:B------:R-:W-:Y:S01]  /*17f50*/  MOV R31, R25 ;  /* 0x00000019001f7202 */ /* 0x000fe20000000f00 */
[----:B------:R-:W-:Y:S01]  /*17f60*/  FADD.FTZ R2, R237, R133 ;  /* 0x00000085ed027221 */ /* 0x000fe20000010000 */
[----:B------:R-:W-:Y:S01]  /*17f70*/  MOV R35, R28 ;  /* 0x0000001c00237202 */ /* 0x000fe20000000f00 */
[----:B------:R-:W-:Y:S01]  /*17f80*/  FADD.FTZ R8, R235, R8 ;  /* 0x00000008eb087221 */ /* 0x000fe20000010000 */
[----:B------:R-:W-:Y:S01]  /*17f90*/  MOV R25, R27 ;  /* 0x0000001b00197202 */ /* 0x000fe20000000f00 */
[C---:B------:R-:W-:Y:S04]  /*17fa0*/  HMMA.16816.F32 R112, R140.reuse, R226, R112 ;  /* 0x000000e28c70723c */ /* 0x040fe80000001870 */
[----:B------:R-:W-:Y:S02]  /*17fb0*/  MOV R28, R30 ;  /* 0x0000001e001c7202 */ /* 0x000fe40000000f00 */
[----:B------:R-:W-:Y:S01]  /*17fc0*/  MOV R27, R21 ;  /* 0x00000015001b7202 */ /* 0x000fe20000000f00 */
[----:B------:R-:W-:Y:S01]  /*17fd0*/  IMAD.MOV.U32 R21, RZ, RZ, R23 ;  /* 0x000000ffff157224 */ /* 0x000fe200078e0017 */
[----:B------:R-:W-:Y:S01]  /*17fe0*/  MOV R30, R24 ;  /* 0x00000018001e7202 */ /* 0x000fe20000000f00 */
[-C--:B-1----:R-:W-:Y:S03]  /*17ff0*/  HMMA.16816.F32 R116, R140, R4.reuse, R116 ;  /* 0x000000048c74723c */ /* 0x082fe60000001874 */
[----:B------:R-:W-:Y:S02]  /*18000*/  MOV R24, R26 ;  /* 0x0000001a00187202 */ /* 0x000fe40000000f00 */
[----:B------:R-:W-:Y:S01]  /*18010*/  MOV R23, R17 ;  /* 0x0000001100177202 */ /* 0x000fe20000000f00 */
[C---:B------:R-:W-:Y:S05]  /*18020*/  HMMA.16816.F32 R120, R208.reuse, R4, R120 ;  /* 0x00000004d078723c */ /* 0x040fea0000001878 */
[----:B------:R-:W-:Y:S01]  /*18030*/  MOV R26, R20 ;  /* 0x00000014001a7202 */ /* 0x000fe20000000f00 */
[-C--:B------:R-:W-:Y:S05]  /*18040*/  HMMA.16816.F32 R124, R208, R6.reuse, R124 ;  /* 0x00000006d07c723c */ /* 0x080fea000000187c */
[----:B------:R-:W-:Y:S01]  /*18050*/  MOV R17, R239 ;  /* 0x000000ef00117202 */ /* 0x000fe20000000f00 */
[----:B------:R-:W-:Y:S01]  /*18060*/  HMMA.16816.F32 R128, R140, R6, R128 ;  /* 0x000000068c80723c */ /* 0x000fe20000001880 */
[----:B------:R3:W5:Y:S04]  /*18070*/  LDL.LU R239, [R1+0x8c] ;  /* 0x00008c0001ef7983 */ /* 0x0007680000300800 */
[----:B------:R-:W-:Y:S02]  /*18080*/  MOV R20, R22 ;  /* 0x0000001600147202 */ /* 0x000fe40000000f00 */
[----:B------:R-:W-:Y:S04]  /*18090*/  MOV R22, R16 ;  /* 0x0000001000167202 */ /* 0x000fe80000000f00 */
[----:B------:R-:W-:Y:S02]  /*180a0*/  MOV R16, R18 ;  /* 0x0000001200107202 */ /* 0x000fe40000000f00 */
[----:B------:R-:W-:Y:S02]  /*180b0*/  MOV R18, R238 ;  /* 0x000000ee00127202 */ /* 0x000fe40000000f00 */
[----:B------:R-:W-:Y:S01]  /*180c0*/  MOV R36, R37 ;  /* 0x0000002500247202 */ /* 0x000fe20000000f00 */
[----:B------:R3:W5:Y:S01]  /*180d0*/  LDL.LU R238, [R1+0x88] ;  /* 0x0000880001ee7983 */ /* 0x0007620000300800 */
[----:B------:R-:W-:Y:S02]  /*180e0*/  MOV R37, R38 ;  /* 0x0000002600257202 */ /* 0x000fe40000000f00 */
[----:B------:R-:W-:Y:S01]  /*180f0*/  MOV R38, R25 ;  /* 0x0000001900267202 */ /* 0x000fe20000000f00 */
[----:B------:R3:W5:Y:S01]  /*18100*/  LDL.LU R237, [R1+0x84] ;  /* 0x0000840001ed7983 */ /* 0x0007620000300800 */
[----:B------:R-:W-:Y:S01]  /*18110*/  MOV R25, R26 ;  /* 0x0000001a00197202 */ /* 0x000fe20000000f00 */
[----:B------:R-:W-:Y:S01]  /*18120*/  IMAD.MOV.U32 R26, RZ, RZ, R27 ;  /* 0x000000ffff1a7224 */ /* 0x000fe200078e001b */
        /* <DEDUP_REMOVED lines=41> */
[----:B------:R-:W-:Y:S02]  /*183c0*/  MOV R140, R134 ;  /* 0x00000086008c7202 */ /* 0x000fe40000000f00 */
[----:B------:R-:W-:Y:S01]  /*183d0*/  FADD.FTZ R0, R25, R9 ;  /* 0x0000000919007221 */ /* 0x000fe20000010000 */
[----:B------:R-:W-:Y:S01]  /*183e0*/  FADD.FTZ R3, R16, R3 ;  /* 0x0000000310037221 */ /* 0x000fe20000010000 */
[----:B------:R-:W-:Y:S02]  /*183f0*/  MOV R133, R136 ;  /* 0x0000008800857202 */ /* 0x000fe40000000f00 */
        /* <DEDUP_REMOVED lines=22> */
.L_x_545:
[----:B-123--:R-:W2:Y:S04]  /*18560*/  LDL.LU R2, [R1+0x24] ;  /* 0x0000240001027983 */ /* 0x00eea80000300800 */
[----:B------:R-:W3:Y:S04]  /*18570*/  LDL.LU R8, [R1+0x28] ;  /* 0x0000280001087983 */ /* 0x000ee80000300800 */
[----:B------:R-:W4:Y:S04]  /*18580*/  LDL.LU R7, [R1+0x48] ;  /* 0x0000480001077983 */ /* 0x000f280000300800 */
[----:B------:R-:W4:Y:S01]  /*18590*/  LDL.LU R6, [R1+0x4c] ;  /* 0x00004c0001067983 */ /* 0x000f220000300800 */
[----:B------:R-:W1:Y:S01]  /*185a0*/  S2UR UR7, SR_CgaCtaId ;  /* 0x00000000000779c3 */ /* 0x000e620000008800 */
[----:B------:R-:W-:Y:S01]  /*185b0*/  UISETP.NE.AND UP0, UPT, UR16, -0x1, UPT ;  /* 0xffffffff1000788c */ /* 0x000fe2000bf05270 */
[----:B------:R-:W-:Y:S01]  /*185c0*/  MOV R67, 0x40 ;  /* 0x0000004000437802 */ /* 0x000fe20000000f00 */
[----:B------:R-:W1:Y:S04]  /*185d0*/  S2R R141, SR_TID.X ;  /* 0x00000000008d7919 */ /* 0x000e680000002100 */
[----:B------:R-:W-:-:S05]  /*185e0*/  PLOP3.LUT P3, PT, PT, PT, UP0, 0x80, 0x0 ;  /* 0x000000000000781c */ /* 0x000fca0003f6f008 */
[----:B------:R-:W-:Y:S02]  /*185f0*/  @UP0 ULDC.64 UR4, c[0x0][0x298] ;  /* 0x0000a60000040ab9 */ /* 0x000fe40000000a00 */
[----:B------:R-:W-:-:S03]  /*18600*/  @UP0 UIMAD.WIDE.U32 UR8, UR16, UR4, URZ ;  /* 0x00000004100802a5 */ /* 0x000fc6000f8e003f */
[----:B------:R-:W-:Y:S01]  /*18610*/  UMOV UR4, 0x400 ;  /* 0x0000040000047882 */ /* 0x000fe20000000000 */
[----:B------:R-:W-:Y:S02]  /*18620*/  @UP0 UIMAD UR6, UR16, UR5, UR9 ;  /* 0x00000005100602a4 */ /* 0x000fe4000f8e0209 */
[----:B-1----:R-:W-:Y:S01]  /*18630*/  ULEA UR7, UR7, UR4, 0x18 ;  /* 0x0000000407077291 */ /* 0x002fe2000f8ec03f */
[----:B------:R-:W-:-:S04]  /*18640*/  SHF.R.S32.HI R10, RZ, 0x1f, R141 ;  /* 0x0000001fff0a7819 */ /* 0x000fc8000001148d */
[----:B------:R-:W-:Y:S01]  /*18650*/  LEA.HI R9, R10, R141, RZ, 0x2 ;  /* 0x0000008d0a097211 */ /* 0x000fe200078f10ff */
[----:B--2---:R-:W1:Y:S04]  /*18660*/  SHFL.BFLY PT, R0, R2, 0x2, 0x1f ;  /* 0x0c401f0002007f89 */ /* 0x004e6800000e0000 */
[----:B---3--:R-:W2:Y:S04]  /*18670*/  SHFL.BFLY PT, R4, R8, 0x2, 0x1f ;  /* 0x0c401f0008047f89 */ /* 0x008ea800000e0000 */
[----:B----4-:R-:W3:Y:S01]  /*18680*/  SHFL.BFLY PT, R3, R7, 0x2, 0x1f ;  /* 0x0c401f0007037f89 */ /* 0x010ee200000e0000 */
[----:B-1----:R-:W-:-:S03]  /*18690*/  FADD.FTZ R0, R0, R2 ;  /* 0x0000000200007221 */ /* 0x002fc60000010000 */
[----:B------:R-:W1:Y:S01]  /*186a0*/  SHFL.BFLY PT, R2, R6, 0x2, 0x1f ;  /* 0x0c401f0006027f89 */ /* 0x000e6200000e0000 */
[----:B--2---:R-:W-:-:S03]  /*186b0*/  FADD.FTZ R4, R4, R8 ;  /* 0x0000000804047221 */ /* 0x004fc60000010000 */
        /* <DEDUP_REMOVED lines=8> */
[--C-:B------:R-:W-:Y:S01]  /*18740*/  SHF.R.S32.HI R5, RZ, 0x2, R9.reuse ;  /* 0x00000002ff057819 */ /* 0x100fe20000011409 */
[----:B---3--:R-:W-:Y:S01]  /*18750*/  FADD.FTZ R133, R4, R8 ;  /* 0x0000000804857221 */ /* 0x008fe20000010000 */
[----:B------:R-:W-:Y:S02]  /*18760*/  FSETP.NE.FTZ.AND P0, PT, R132, RZ, PT ;  /* 0x000000ff8400720b */ /* 0x000fe40003f15000 */
[----:B------:R-:W-:Y:S02]  /*18770*/  SHF.R.S32.HI R8, RZ, 0x1f, R9 ;  /* 0x0000001fff087819 */ /* 0x000fe40000011409 */
[----:B------:R-:W-:-:S02]  /*18780*/  P2R R140, PR, RZ, 0x1 ;  /* 0x00000001ff8c7803 */ /* 0x000fc40000000000 */
[----:B------:R-:W-:-:S07]  /*18790*/  LEA.HI R4, R10, R141, RZ, 0x5 ;  /* 0x0000008d0a047211 */ /* 0x000fce00078f28ff */
[----:B------:R-:W3:Y:S01]  /*187a0*/  @P0 MUFU.RCP R0, R132 ;  /* 0x0000008400000308 */ /* 0x000ee20000001000 */
[----:B------:R-:W-:Y:S01]  /*187b0*/  FSETP.NE.FTZ.AND P0, PT, R133, RZ, PT ;  /* 0x000000ff8500720b */ /* 0x000fe20003f15000 */
[----:B-1----:R-:W-:Y:S01]  /*187c0*/  FADD.FTZ R138, R3, R6 ;  /* 0x00000006038a7221 */ /* 0x002fe20000010000 */
[----:B------:R-:W-:Y:S02]  /*187d0*/  LEA.HI R3, R8, R5, RZ, 0x3 ;  /* 0x0000000508037211 */ /* 0x000fe400078f18ff */
[----:B------:R-:W-:Y:S01]  /*187e0*/  LOP3.LUT R6, R9, 0x3ffffffc, RZ, 0xc0, !PT ;  /* 0x3ffffffc09067812 */ /* 0x000fe200078ec0ff */
[----:B--2---:R-:W-:Y:S01]  /*187f0*/  FADD.FTZ R139, R2, R7 ;  /* 0x00000007028b7221 */ /* 0x004fe20000010000 */
[----:B------:R-:W-:Y:S02]  /*18800*/  LOP3.LUT R2, R3, 0xfffffff8, RZ, 0xc0, !PT ;  /* 0xfffffff803027812 */ /* 0x000fe400078ec0ff */
[----:B------:R-:W-:Y:S02]  /*18810*/  MOV R3, 0x3f800000 ;  /* 0x3f80000000037802 */ /* 0x000fe40000000f00 */
[----:B------:R-:W-:-:S02]  /*18820*/  IADD3 R2, R5, -R2, RZ ;  /* 0x8000000205027210 */ /* 0x000fc40007ffe0ff */
[----:B------:R-:W-:Y:S01]  /*18830*/  IADD3 R6, -R6, R141, RZ ;  /* 0x0000008d06067210 */ /* 0x000fe20007ffe1ff */
        /* <DEDUP_REMOVED lines=32> */
[----:B------:R-:W-:Y:S01]  /*18a40*/  SHF.L.U32 R0, R2, 0x6, RZ ;  /* 0x0000000602007819 */ /* 0x000fe200000006ff */
[----:B------:R-:W1:Y:S01]  /*18a50*/  @P0 MUFU.RCP R3, R133 ;  /* 0x0000008500030308 */ /* 0x000e620000001000 */
[----:B------:R-:W-:-:S02]  /*18a60*/  SHF.R.S32.HI R80, RZ, 0x5, R4 ;  /* 0x00000005ff507819 */ /* 0x000fc40000011404 */
[----:B------:R-:W-:Y:S02]  /*18a70*/  LOP3.LUT R0, R0, 0x1c0, RZ, 0xc0, !PT ;  /* 0x000001c000007812 */ /* 0x000fe400078ec0ff */
[----:B------:R-:W-:Y:S02]  /*18a80*/  LEA R21, R80, R6, 0x9 ;  /* 0x0000000650157211 */ /* 0x000fe400078e48ff */
[----:B------:R-:W-:Y:S02]  /*18a90*/  LEA.HI R0, R0, R0, RZ, 0x1d ;  /* 0x0000000000007211 */ /* 0x000fe400078fe8ff */
[----:B------:R-:W-:Y:S02]  /*18aa0*/  R2P PR, R2, 0x6 ;  /* 0x0000000602007804 */ /* 0x000fe40000000000 */
[----:B------:R-:W-:Y:S02]  /*18ab0*/  LEA R21, R21, R0, 0x1 ;  /* 0x0000000015157211 */ /* 0x000fe400078e08ff */
[----:B------:R-:W-:-:S02]  /*18ac0*/  LOP3.LUT R8, R4, 0xffffffe0, RZ, 0xc0, !PT ;  /* 0xffffffe004087812 */ /* 0x000fc400078ec0ff */
[----:B------:R-:W-:Y:S02]  /*18ad0*/  MOV R81, 0x20 ;  /* 0x0000002000517802 */ /* 0x000fe40000000f00 */
[----:B------:R-:W-:Y:S01]  /*18ae0*/  LEA R21, R21, UR7, 0x1 ;  /* 0x0000000715157c11 */ /* 0x000fe2000f8e08ff */
[C---:B-1----:R-:W-:Y:S01]  /*18af0*/  FMUL.FTZ R174, R3.reuse, R174 ;  /* 0x000000ae03ae7220 */ /* 0x042fe20000410000 */
[----:B------:R-:W-:Y:S01]  /*18b00*/  IADD3 R141, -R8, R141, RZ ;  /* 0x0000008d088d7210 */ /* 0x000fe20007ffe1ff */
[C---:B------:R-:W-:Y:S01]  /*18b10*/  FMUL.FTZ R175, R3.reuse, R175 ;  /* 0x000000af03af7220 */ /* 0x040fe20000410000 */
[C---:B------:R-:W-:Y:S01]  /*18b20*/  FMUL.FTZ R158, R3.reuse, R158 ;  /* 0x0000009e039e7220 */ /* 0x040fe20000410000 */
[C---:B------:R-:W-:Y:S01]  /*18b30*/  FMUL.FTZ R159, R3.reuse, R159 ;  /* 0x0000009f039f7220 */ /* 0x040fe20000410000 */
[C---:B------:R-:W-:Y:S01]  /*18b40*/  FMUL.FTZ R170, R3.reuse, R170 ;  /* 0x000000aa03aa7220 */ /* 0x040fe20000410000 */
[C---:B------:R-:W-:Y:S01]  /*18b50*/  FMUL.FTZ R9, R3.reuse, R171 ;  /* 0x000000ab03097220 */ /* 0x040fe20000410000 */
[----:B------:R-:W-:Y:S01]  /*18b60*/  FMUL.FTZ R154, R3, R154 ;  /* 0x0000009a039a7220 */ /* 0x000fe20000410000 */
[----:B------:R-:W-:-:S02]  /*18b70*/  SEL R81, R81, 0xffffffe0, !P1 ;  /* 0xffffffe051517807 */ /* 0x000fc40004800000 */
[----:B------:R-:W-:Y:S01]  /*18b80*/  SEL R67, R67, 0xffffffc0, !P2 ;  /* 0xffffffc043437807 */ /* 0x000fe20005000000 */
[----:B------:R-:W-:Y:S06]  /*18b90*/  @P3 BRA `(.L_x_549) ;  /* 0x00000000001c3947 */ /* 0x000fec0003800000 */
[----:B------:R-:W1:Y:S01]  /*18ba0*/  S2UR UR7, SR_CTAID.Y ;  /* 0x00000000000779c3 */ /* 0x000e620000002600 */
[----:B------:R-:W-:Y:S01]  /*18bb0*/  ULDC.64 UR4, c[0x0][0x290] ;  /* 0x0000a40000047ab9 */ /* 0x000fe20000000a00 */
[----:B-1----:R-:W-:Y:S02]  /*18bc0*/  USHF.R.S32.HI UR6, URZ, 0x1f, UR7 ;  /* 0x0000001f3f067899 */ /* 0x002fe40008011407 */
[----:B------:R-:W-:Y:S02]  /*18bd0*/  UIMAD.WIDE.U32 UR8, UR7, UR4, URZ ;  /* 0x00000004070872a5 */ /* 0x000fe4000f8e003f */
[----:B------:R-:W-:-:S04]  /*18be0*/  UIMAD UR6, UR6, UR4, URZ ;  /* 0x00000004060672a4 */ /* 0x000fc8000f8e023f */
[----:B------:R-:W-:-:S04]  /*18bf0*/  UIMAD UR6, UR7, UR5, UR6 ;  /* 0x00000005070672a4 */ /* 0x000fc8000f8e0206 */
[----:B------:R-:W-:-:S12]  /*18c00*/  UIADD3 UR6, UR9, UR6, URZ ;  /* 0x0000000609067290 */ /* 0x000fd8000fffe03f */
.L_x_549:
[----:B------:R-:W-:Y:S01]  /*18c10*/  ULDC.U8 UR4, c[0x0][0x3d8] ;  /* 0x0000f60000047ab9 */ /* 0x000fe20000000000 */
[----:B------:R-:W-:Y:S01]  /*18c20*/  ULDC.U8 UR7, c[0x0][0x3d9] ;  /* 0x0000f64000077ab9 */ /* 0x000fe20000000000 */
[----:B------:R-:W-:Y:S01]  /*18c30*/  ISETP.NE.AND P4, PT, RZ, UR4, PT ;  /* 0x00000004ff007c0c */ /* 0x000fe2000bf85270 */
[C---:B------:R-:W-:Y:S01]  /*18c40*/  FMUL.FTZ R6, R3.reuse, R155 ;  /* 0x0000009b03067220 */ /* 0x040fe20000410000 */
[----:B------:R-:W-:Y:S01]  /*18c50*/  LOP3.LUT R2, R2, 0x1, RZ, 0xc0, !PT ;  /* 0x0000000102027812 */ /* 0x000fe200078ec0ff */
[C---:B------:R-:W-:Y:S01]  /*18c60*/  FMUL.FTZ R166, R3.reuse, R166 ;  /* 0x000000a603a67220 */ /* 0x040fe20000410000 */
[----:B------:R-:W-:Y:S01]  /*18c70*/  ISETP.NE.OR P2, PT, RZ, UR7, !P4 ;  /* 0x00000007ff007c0c */ /* 0x000fe2000e745670 */
[C---:B------:R-:W-:Y:S01]  /*18c80*/  FMUL.FTZ R19, R3.reuse, R167 ;  /* 0x000000a703137220 */ /* 0x040fe20000410000 */
[----:B------:R-:W-:Y:S01]  /*18c90*/  FSETP.NE.FTZ.AND P6, PT, R138, RZ, PT ;  /* 0x000000ff8a00720b */ /* 0x000fe20003fd5000 */
[C---:B------:R-:W-:Y:S01]  /*18ca0*/  FMUL.FTZ R150, R3.reuse, R150 ;  /* 0x0000009603967220 */ /* 0x040fe20000410000 */
[----:B------:R-:W-:Y:S01]  /*18cb0*/  ISETP.NE.U32.AND P1, PT, R2, 0x1, PT ;  /* 0x000000010200780c */ /* 0x000fe20003f25070 */
[C---:B------:R-:W-:Y:S01]  /*18cc0*/  FMUL.FTZ R15, R3.reuse, R151 ;  /* 0x00000097030f7220 */ /* 0x040fe20000410000 */
[----:B------:R-:W-:Y:S01]  /*18cd0*/  P2R R101, PR, RZ, 0x40 ;  /* 0x00000040ff657803 */ /* 0x000fe20000000000 */
[----:B------:R-:W-:Y:S01]  /*18ce0*/  FMUL.FTZ R162, R3, R162 ;  /* 0x000000a203a27220 */ /* 0x000fe20000410000 */
[----:B------:R-:W-:-:S02]  /*18cf0*/  PLOP3.LUT P3, PT, PT, PT, PT, 0x8, 0x0 ;  /* 0x000000000000781c */ /* 0x000fc40003f6e170 */
[----:B------:R-:W-:-:S03]  /*18d00*/  CS2R R68, SRZ ;  /* 0x0000000000447805 */ /* 0x000fc6000001ff00 */
[----:B------:R-:W-:Y:S08]  /*18d10*/  @P2 BRA `(.L_x_550) ;  /* 0x00000000001c2947 */ /* 0x000ff00003800000 */
[----:B------:R-:W1:Y:S01]  /*18d20*/  S2UR UR5, SR_CTAID.Y ;  /* 0x00000000000579c3 */ /* 0x000e620000002600 */
[----:B------:R-:W-:Y:S01]  /*18d30*/  ULDC UR4, c[0x0][0x2c4] ;  /* 0x0000b10000047ab9 */ /* 0x000fe20000000800 */
[----:B------:R-:W-:Y:S01]  /*18d40*/  PLOP3.LUT P3, PT, PT, PT, PT, 0x80, 0x0 ;  /* 0x000000000000781c */ /* 0x000fe20003f6f070 */
[----:B-1----:R-:W-:-:S04]  /*18d50*/  @!UP0 UIMAD UR16, UR5, UR4, URZ ;  /* 0x00000004051082a4 */ /* 0x002fc8000f8e023f */
[----:B------:R-:W-:Y:S02]  /*18d60*/  USHF.R.S32.HI UR4, URZ, 0x1f, UR16 ;  /* 0x0000001f3f047899 */ /* 0x000fe40008011410 */
[----:B------:R-:W-:-:S04]  /*18d70*/  IMAD.U32 R68, RZ, RZ, UR16 ;  /* 0x00000010ff447e24 */ /* 0x000fc8000f8e00ff */
[----:B------:R-:W-:-:S07]  /*18d80*/  MOV R69, UR4 ;  /* 0x0000000400457c02 */ /* 0x000fce0008000f00 */
.L_x_550:
[----:B------:R-:W2:Y:S01]  /*18d90*/  LDL R113, [R1+0x8] ;  /* 0x0000080001717983 */ /* 0x000ea20000100800 */
        /* <DEDUP_REMOVED lines=23> */
[----:B------:R-:W-:Y:S01]  /*18f10*/  FMUL.FTZ R59, R3, R131 ;  /* 0x00000083033b7220 */ /* 0x000fe20000410000 */
[C---:B------:R-:W-:Y:S01]  /*18f20*/  IADD3 R20, R21.reuse, -0x10, RZ ;  /* 0xfffffff015147810 */ /* 0x040fe20007ffe0ff */
[----:B------:R-:W-:Y:S01]  /*18f30*/  @P1 VIADD R20, R21, 0x10 ;  /* 0x0000001015141836 */ /* 0x000fe20000000000 */
[----:B------:R-:W-:Y:S01]  /*18f40*/  F2FP.F16.F32.PACK_AB R5, R5, R172 ;  /* 0x000000ac0505723e */ /* 0x000fe200000000ff */
[C---:B-1----:R-:W-:Y:S01]  /*18f50*/  FMUL.FTZ R176, R2.reuse, R176 ;  /* 0x000000b002b07220 */ /* 0x042fe20000410000 */
        /* <DEDUP_REMOVED lines=64> */
[----:B------:R-:W-:Y:S01]  /*19360*/  STS [R21], R5 ;  /* 0x0000000515007388 */ /* 0x000fe20000000800 */
[----:B------:R-:W-:Y:S01]  /*19370*/  ISETP.NE.AND P2, PT, RZ, UR7, PT ;  /* 0x00000007ff007c0c */ /* 0x000fe2000bf45270 */
[----:B------:R-:W1:Y:S01]  /*19380*/  S2UR UR4, SR_CTAID.X ;  /* 0x00000000000479c3 */ /* 0x000e620000002500 */
[----:B------:R-:W-:Y:S01]  /*19390*/  F2FP.F16.F32.PACK_AB R2, R157, R156 ;  /* 0x0000009c9d02723e */ /* 0x000fe200000000ff */
[----:B------:R-:W-:Y:S01]  /*193a0*/  STS [R21+0x400], R4 ;  /* 0x0004000415007388 */ /* 0x000fe20000000800 */
[----:B------:R-:W-:Y:S01]  /*193b0*/  F2FP.F16.F32.PACK_AB R0, R159, R158 ;  /* 0x0000009e9f00723e */ /* 0x000fe200000000ff */
[----:B------:R-:W-:Y:S01]  /*193c0*/  BSSY B0, `(.L_x_551) ;  /* 0x00000f5000007945 */ /* 0x000fe20003800000 */
[----:B------:R-:W-:Y:S01]  /*193d0*/  F2FP.F16.F32.PACK_AB R13, R179, R13 ;  /* 0x0000000db30d723e */ /* 0x000fe200000000ff */
[----:B------:R-:W-:Y:S01]  /*193e0*/  STS [R20], R2 ;  /* 0x0000000214007388 */ /* 0x000fe20000000800 */
        /* <DEDUP_REMOVED lines=13> */
[----:B------:R-:W-:Y:S01]  /*194c0*/  PLOP3.LUT P1, PT, PT, PT, PT, 0x8, 0x0 ;  /* 0x000000000000781c */ /* 0x000fe20003f2e170 */
[----:B------:R-:W-:Y:S01]  /*194d0*/  STS [R20+0x2400], R11 ;  /* 0x0024000b14007388 */ /* 0x000fe20000000800 */
[----:B------:R-:W-:Y:S02]  /*194e0*/  F2FP.F16.F32.PACK_AB R24, R24, R188 ;  /* 0x000000bc1818723e */ /* 0x000fe400000000ff */
[----:B------:R-:W-:Y:S02]  /*194f0*/  F2FP.F16.F32.PACK_AB R23, R191, R23 ;  /* 0x00000017bf17723e */ /* 0x000fe400000000ff */
[----:B------:R-:W-:-:S02]  /*19500*/  @!P2 PLOP3.LUT P1, PT, P4, PT, PT, 0x80, 0x0 ;  /* 0x000000000000a81c */ /* 0x000fc4000272f070 */
[----:B------:R-:W-:Y:S02]  /*19510*/  F2FP.F16.F32.PACK_AB R22, R22, R164 ;  /* 0x000000a41616723e */ /* 0x000fe400000000ff */
[----:B---3--:R-:W-:Y:S02]  /*19520*/  IADD3 R0, R21, R81, RZ ;  /* 0x0000005115007210 */ /* 0x008fe40007ffe0ff */
[----:B------:R-:W-:Y:S01]  /*19530*/  F2FP.F16.F32.PACK_AB R19, R19, R166 ;  /* 0x000000a61313723e */ /* 0x000fe200000000ff */
[----:B----4-:R-:W-:Y:S02]  /*19540*/  IMAD.IADD R13, R81, 0x1, R20 ;  /* 0x00000001510d7824 */ /* 0x010fe400078e0214 */
[----:B------:R3:W-:Y:S01]  /*19550*/  STS [R0], R10 ;  /* 0x0000000a00007388 */ /* 0x0007e20000000800 */
[----:B------:R-:W-:Y:S01]  /*19560*/  F2FP.F16.F32.PACK_AB R16, R16, R148 ;  /* 0x000000941010723e */ /* 0x000fe200000000ff */
[----:B------:R-:W-:Y:S01]  /*19570*/  IMAD.IADD R2, R0, 0x1, R67 ;  /* 0x0000000100027824 */ /* 0x000fe200078e0243 */
[----:B-1----:R-:W-:Y:S01]  /*19580*/  IADD3 R3, R21, R67, RZ ;  /* 0x0000004315037210 */ /* 0x002fe20007ffe0ff */
[----:B------:R-:W-:Y:S01]  /*19590*/  STS [R0+0x400], R9 ;  /* 0x0004000900007388 */ /* 0x000fe20000000800 */
[----:B------:R-:W-:-:S02]  /*195a0*/  F2FP.F16.F32.PACK_AB R15, R15, R150 ;  /* 0x000000960f0f723e */ /* 0x000fc400000000ff */
[----:B------:R-:W-:Y:S01]  /*195b0*/  IADD3 R4, R67, R20, RZ ;  /* 0x0000001443047210 */ /* 0x000fe20007ffe0ff */
[----:B------:R1:W-:Y:S01]  /*195c0*/  STS [R13+0x400], R6 ;  /* 0x000400060d007388 */ /* 0x0003e20000000800 */
[----:B------:R-:W-:Y:S01]  /*195d0*/  F2FP.F16.F32.PACK_AB R18, R18, R192 ;  /* 0x000000c01212723e */ /* 0x000fe200000000ff */
[----:B------:R-:W4:Y:S01]  /*195e0*/  @P0 LDC R12, c[0x0][0x2e8] ;  /* 0x0000ba00ff0c0b82 */ /* 0x000f220000000800 */
        /* <DEDUP_REMOVED lines=11> */
[----:B------:R-:W-:Y:S01]  /*196a0*/  IADD3 R5, R13, R67, RZ ;  /* 0x000000430d057210 */ /* 0x000fe20007ffe0ff */
[----:B---3--:R-:W3:Y:S01]  /*196b0*/  @!P2 LDC R10, c[0x0][0x270] ;  /* 0x00009c00ff0aab82 */ /* 0x008ee20000000800 */
[----:B------:R-:W-:Y:S01]  /*196c0*/  F2FP.F16.F32.PACK_AB R42, R42, R200 ;  /* 0x000000c82a2a723e */ /* 0x000fe200000000ff */
[----:B------:R-:W-:Y:S01]  /*196d0*/  STS [R13+0x2400], R23 ;  /* 0x002400170d007388 */ /* 0x000fe20000000800 */
[----:B------:R-:W-:-:S02]  /*196e0*/  F2FP.F16.F32.PACK_AB R41, R203, R41 ;  /* 0x00000029cb29723e */ /* 0x000fc400000000ff */
[----:B------:R-:W-:Y:S01]  /*196f0*/  F2FP.F16.F32.PACK_AB R38, R38, R204 ;  /* 0x000000cc2626723e */ /* 0x000fe200000000ff */
[----:B------:R-:W-:Y:S01]  /*19700*/  STS [R3], R22 ;  /* 0x0000001603007388 */ /* 0x000fe20000000800 */
[----:B------:R-:W-:Y:S01]  /*19710*/  F2FP.F16.F32.PACK_AB R37, R207, R37 ;  /* 0x00000025cf25723e */ /* 0x000fe200000000ff */
[----:B-1----:R-:W1:Y:S01]  /*19720*/  @!P2 LDC R6, c[0x0][0x2c4] ;  /* 0x0000b100ff06ab82 */ /* 0x002e620000000800 */
[----:B------:R-:W-:Y:S01]  /*19730*/  F2FP.F16.F32.PACK_AB R36, R36, R26 ;  /* 0x0000001a2424723e */ /* 0x000fe200000000ff */
[----:B------:R-:W-:Y:S01]  /*19740*/  STS [R3+0x400], R19 ;  /* 0x0004001303007388 */ /* 0x000fe20000000800 */
[----:B------:R-:W-:Y:S02]  /*19750*/  F2FP.F16.F32.PACK_AB R35, R35, R70 ;  /* 0x000000462323723e */ /* 0x000fe400000000ff */
[----:B------:R-:W-:Y:S01]  /*19760*/  F2FP.F16.F32.PACK_AB R32, R32, R28 ;  /* 0x0000001c2020723e */ /* 0x000fe200000000ff */
[----:B------:R4:W-:Y:S01]  /*19770*/  STS [R4], R16 ;  /* 0x0000001004007388 */ /* 0x0009e20000000800 */
[----:B------:R-:W-:Y:S01]  /*19780*/  F2FP.F16.F32.PACK_AB R31, R31, R82 ;  /* 0x000000521f1f723e */ /* 0x000fe200000000ff */
[----:B------:R-:W3:Y:S01]  /*19790*/  @P2 LDC.64 R8, c[0x0][0x2c0] ;  /* 0x0000b000ff082b82 */ /* 0x000ee20000000a00 */
[----:B------:R-:W-:Y:S01]  /*197a0*/  F2FP.F16.F32.PACK_AB R34, R34, R72 ;  /* 0x000000482222723e */ /* 0x000fe200000000ff */
[----:B------:R4:W-:Y:S01]  /*197b0*/  STS [R4+0x400], R15 ;  /* 0x0004000f04007388 */ /* 0x0009e20000000800 */
[----:B------:R-:W-:Y:S01]  /*197c0*/  F2FP.F16.F32.PACK_AB R33, R75, R33 ;  /* 0x000000214b21723e */ /* 0x000fe200000000ff */
[----:B------:R-:W-:Y:S01]  /*197d0*/  @P5 MUFU.LG2 R14, R139 ;  /* 0x0000008b000e5308 */ /* 0x000fe20000000c00 */
[----:B------:R-:W-:Y:S01]  /*197e0*/  F2FP.F16.F32.PACK_AB R30, R30, R76 ;  /* 0x0000004c1e1e723e */ /* 0x000fe200000000ff */
[----:B------:R3:W-:Y:S01]  /*197f0*/  STS [R3+0x2000], R18 ;  /* 0x0020001203007388 */ /* 0x0007e20000000800 */
[----:B------:R-:W-:Y:S01]  /*19800*/  F2FP.F16.F32.PACK_AB R29, R79, R29 ;  /* 0x0000001d4f1d723e */ /* 0x000fe200000000ff */
[----:B------:R-:W2:Y:S01]  /*19810*/  @P2 LDC R7, c[0x0][0x2c0] ;  /* 0x0000b000ff072b82 */ /* 0x000ea20000000800 */
[----:B------:R-:W-:Y:S01]  /*19820*/  F2FP.F16.F32.PACK_AB R28, R85, R84 ;  /* 0x00000054551c723e */ /* 0x000fe200000000ff */
        /* <DEDUP_REMOVED lines=12> */
[----:B----4-:R-:W4:Y:S01]  /*198f0*/  @P5 LDC R16, c[0x0][0x2e8] ;  /* 0x0000ba00ff105b82 */ /* 0x010f220000000800 */
[----:B------:R-:W-:Y:S01]  /*19900*/  F2FP.F16.F32.PACK_AB R56, R56, R100 ;  /* 0x000000643838723e */ /* 0x000fe200000000ff */
[----:B------:R-:W-:Y:S01]  /*19910*/  STS [R2+0x400], R43 ;  /* 0x0004002b02007388 */ /* 0x000fe20000000800 */
[----:B------:R-:W-:-:S02]  /*19920*/  F2FP.F16.F32.PACK_AB R55, R55, R102 ;  /* 0x000000663737723e */ /* 0x000fc400000000ff */
[----:B------:R-:W-:Y:S01]  /*19930*/  F2FP.F16.F32.PACK_AB R52, R52, R112 ;  /* 0x000000703434723e */ /* 0x000fe200000000ff */
[----:B------:R-:W4:Y:S01]  /*19940*/  S2R R11, SR_CTAID.Y ;  /* 0x00000000000b7919 */ /* 0x000f220000002600 */
[----:B------:R-:W-:Y:S01]  /*19950*/  F2FP.F16.F32.PACK_AB R51, R51, R114 ;  /* 0x000000723333723e */ /* 0x000fe200000000ff */
[----:B------:R-:W-:Y:S01]  /*19960*/  @!P2 IMAD.MOV.U32 R7, RZ, RZ, 0x1 ;  /* 0x00000001ff07a424 */ /* 0x000fe200078e00ff */
[----:B------:R-:W-:Y:S01]  /*19970*/  F2FP.F16.F32.PACK_AB R54, R54, R104 ;  /* 0x000000683636723e */ /* 0x000fe200000000ff */
[----:B------:R-:W-:Y:S01]  /*19980*/  STS [R5], R40 ;  /* 0x0000002805007388 */ /* 0x000fe20000000800 */
[----:B------:R-:W-:Y:S01]  /*19990*/  F2FP.F16.F32.PACK_AB R53, R107, R53 ;  /* 0x000000356b35723e */ /* 0x000fe200000000ff */
[----:B------:R-:W2:Y:S01]  /*199a0*/  @P6 LDC R15, c[0x0][0x2e8] ;  /* 0x0000ba00ff0f6b82 */ /* 0x000ea20000000800 */
        /* <DEDUP_REMOVED lines=15> */
[----:B------:R-:W-:Y:S01]  /*19aa0*/  ISETP.NE.AND P4, PT, R140, RZ, PT ;  /* 0x000000ff8c00720c */ /* 0x000fe20003f85270 */
[----:B------:R-:W-:Y:S01]  /*19ab0*/  STS [R21+0x4000], R36 ;  /* 0x0040002415007388 */ /* 0x000fe20000000800 */
[----:B------:R-:W-:Y:S02]  /*19ac0*/  MOV R23, 0x7f800000 ;  /* 0x7f80000000177802 */ /* 0x000fe40000000f00 */
[----:B------:R-:W-:Y:S01]  /*19ad0*/  MOV R22, 0x7f800000 ;  /* 0x7f80000000167802 */ /* 0x000fe20000000f00 */
[----:B------:R-:W-:Y:S01]  /*19ae0*/  STS [R21+0x4400], R35 ;  /* 0x0044002315007388 */ /* 0x000fe20000000800 */
[----:B---3--:R-:W-:-:S03]  /*19af0*/  MOV R18, 0x7f800000 ;  /* 0x7f80000000127802 */ /* 0x008fc60000000f00 */
        /* <DEDUP_REMOVED lines=8> */
[----:B------:R1:W-:Y:S04]  /*19b80*/  STS [R13+0x4000], R26 ;  /* 0x0040001a0d007388 */ /* 0x0003e80000000800 */
[----:B------:R-:W-:Y:S04]  /*19b90*/  STS [R13+0x4400], R25 ;  /* 0x004400190d007388 */ /* 0x000fe80000000800 */
[----:B------:R-:W-:Y:S04]  /*19ba0*/  STS [R0+0x6000], R48 ;  /* 0x0060003000007388 */ /* 0x000fe80000000800 */
[----:B------:R4:W-:Y:S01]  /*19bb0*/  STS [R0+0x6400], R47 ;  /* 0x0064002f00007388 */ /* 0x0009e20000000800 */
[----:B---3--:R-:W-:-:S03]  /*19bc0*/  MOV R20, 0x7f800000 ;  /* 0x7f80000000147802 */ /* 0x008fc60000000f00 */
[----:B------:R-:W-:Y:S04]  /*19bd0*/  STS [R13+0x6000], R58 ;  /* 0x0060003a0d007388 */ /* 0x000fe80000000800 */
[----:B------:R3:W-:Y:S04]  /*19be0*/  STS [R13+0x6400], R57 ;  /* 0x006400390d007388 */ /* 0x0007e80000000800 */
[----:B------:R-:W-:Y:S01]  /*19bf0*/  STS [R3+0x4000], R56 ;  /* 0x0040003803007388 */ /* 0x000fe20000000800 */
[----:B-1----:R-:W1:Y:S03]  /*19c00*/  S2R R26, SR_CTAID.Z ;  /* 0x00000000001a7919 */ /* 0x002e660000002700 */
[----:B------:R-:W-:Y:S04]  /*19c10*/  STS [R3+0x4400], R55 ;  /* 0x0044003703007388 */ /* 0x000fe80000000800 */
[----:B------:R-:W-:Y:S01]  /*19c20*/  STS [R4+0x4000], R52 ;  /* 0x0040003404007388 */ /* 0x000fe20000000800 */
[----:B----4-:R-:W-:Y:S01]  /*19c30*/  @P2 IMAD R0, R9, R8, RZ ;  /* 0x0000000809002224 */ /* 0x010fe200078e02ff */
[----:B------:R-:W-:Y:S01]  /*19c40*/  @!P2 MOV R0, R6 ;  /* 0x000000060000a202 */ /* 0x000fe20000000f00 */
[----:B------:R-:W4:Y:S01]  /*19c50*/  @P0 MUFU.LG2 R9, R133 ;  /* 0x0000008500090308 */ /* 0x000f220000000c00 */
[----:B------:R-:W-:Y:S01]  /*19c60*/  STS [R4+0x4400], R51 ;  /* 0x0044003304007388 */ /* 0x000fe20000000800 */
[----:B------:R-:W2:Y:S01]  /*19c70*/  S2R R17, SR_TID.X ;  /* 0x0000000000117919 */ /* 0x000ea20000002100 */
[----:B---3--:R-:W3:Y:S05]  /*19c80*/  @P4 LDC R13, c[0x0][0x2e8] ;  /* 0x0000ba00ff0d4b82 */ /* 0x008eea0000000800 */
[----:B------:R-:W-:Y:S01]  /*19c90*/  @P6 MUFU.LG2 R8, R138 ;  /* 0x0000008a00086308 */ /* 0x000fe20000000c00 */
[----:B------:R-:W-:Y:S01]  /*19ca0*/  STS [R3+0x6000], R54 ;  /* 0x0060003603007388 */ /* 0x000fe20000000800 */
[----:B------:R-:W-:-:S03]  /*19cb0*/  LOP3.LUT P6, RZ, R141, 0x3, RZ, 0xc0, !PT ;  /* 0x000000038dff7812 */ /* 0x000fc600078cc0ff */
[----:B------:R4:W-:Y:S04]  /*19cc0*/  STS [R3+0x6400], R53 ;  /* 0x0064003503007388 */ /* 0x0009e80000000800 */
[----:B------:R-:W-:Y:S04]  /*19cd0*/  STS [R4+0x6000], R50 ;  /* 0x0060003204007388 */ /* 0x000fe80000000800 */
[----:B------:R1:W-:Y:S04]  /*19ce0*/  STS [R4+0x6400], R49 ;  /* 0x0064003104007388 */ /* 0x0003e80000000800 */
[----:B------:R-:W-:Y:S04]  /*19cf0*/  STS [R2+0x4000], R64 ;  /* 0x0040004002007388 */ /* 0x000fe80000000800 */
[----:B------:R-:W-:Y:S04]  /*19d00*/  STS [R2+0x4400], R63 ;  /* 0x0044003f02007388 */ /* 0x000fe80000000800 */
[----:B------:R-:W-:Y:S04]  /*19d10*/  STS [R5+0x4000], R60 ;  /* 0x0040003c05007388 */ /* 0x000fe80000000800 */
[----:B------:R-:W-:Y:S01]  /*19d20*/  STS [R5+0x4400], R59 ;  /* 0x0044003b05007388 */ /* 0x000fe20000000800 */
[----:B----4-:R-:W-:Y:S01]  /*19d30*/  @P2 MOV R3, 0x1 ;  /* 0x0000000100032802 */ /* 0x010fe20000000f00 */
[----:B------:R-:W-:-:S02]  /*19d40*/  @!P2 IMAD R3, R6, R10, RZ ;  /* 0x0000000a0603a224 */ /* 0x000fc400078e02ff */
[----:B------:R-:W-:Y:S04]  /*19d50*/  STS [R2+0x6000], R62 ;  /* 0x0060003e02007388 */ /* 0x000fe80000000800 */
[----:B------:R4:W-:Y:S01]  /*19d60*/  STS [R2+0x6400], R61 ;  /* 0x0064003d02007388 */ /* 0x0009e20000000800 */
[----:B-1----:R-:W1:Y:S03]  /*19d70*/  @P4 MUFU.LG2 R4, R132 ;  /* 0x0000008400044308 */ /* 0x002e660000000c00 */
[----:B------:R-:W-:Y:S04]  /*19d80*/  STS [R5+0x6000], R65 ;  /* 0x0060004105007388 */ /* 0x000fe80000000800 */
[----:B------:R3:W-:Y:S01]  /*19d90*/  STS [R5+0x6400], R66 ;  /* 0x0064004205007388 */ /* 0x0007e20000000800 */
[----:B------:R-:W-:Y:S01]  /*19da0*/  BAR.SYNC.DEFER_BLOCKING 0x0 ;  /* 0x0000000000007b1d */ /* 0x000fe20000010000 */
[----:B----4-:R-:W-:Y:S01]  /*19db0*/  IMAD R2, R11, R3, RZ ;  /* 0x000000030b027224 */ /* 0x010fe200078e02ff */
[----:B--2---:R-:W-:Y:S01]  /*19dc0*/  SHF.R.S32.HI R11, RZ, 0x1f, R17 ;  /* 0x0000001fff0b7819 */ /* 0x004fe20000011411 */
[----:B------:R-:W-:-:S03]  /*19dd0*/  IMAD R3, R7, UR4, RZ ;  /* 0x0000000407037c24 */ /* 0x000fc6000f8e02ff */
[----:B------:R-:W-:Y:S02]  /*19de0*/  SEL R2, R2, RZ, !P3 ;  /* 0x000000ff02027207 */ /* 0x000fe40005800000 */
[----:B------:R-:W-:Y:S02]  /*19df0*/  SHF.L.U32 R3, R3, 0x7, RZ ;  /* 0x0000000703037819 */ /* 0x000fe400000006ff */
[----:B------:R-:W-:Y:S01]  /*19e00*/  LEA.HI R11, R11, R17, RZ, 0x3 ;  /* 0x000000110b0b7211 */ /* 0x000fe200078f18ff */
[----:B------:R-:W-:Y:S01]  /*19e10*/  IMAD R0, R26, R0, R2 ;  /* 0x000000001a007224 */ /* 0x000fe200078e0202 */
[----:B------:R2:W4:Y:S01]  /*19e20*/  LDS.128 R32, [R113+0x3800] ;  /* 0x0038000071207984 */ /* 0x0005220000000c00 */
[----:B------:R-:W-:Y:S02]  /*19e30*/  SHF.R.S32.HI R6, RZ, 0x1f, R3 ;  /* 0x0000001fff067819 */ /* 0x000fe40000011403 */
[----:B------:R-:W-:Y:S01]  /*19e40*/  SHF.R.S32.HI R10, RZ, 0x3, R11 ;  /* 0x00000003ff0a7819 */ /* 0x000fe2000001140b */
[----:B------:R2:W2:Y:S01]  /*19e50*/  LDS.128 R28, [R113+0x7800] ;  /* 0x00780000711c7984 */ /* 0x0004a20000000c00 */
[--C-:B---3--:R-:W-:Y:S01]  /*19e60*/  IADD3 R5, P2, P1, R3, R68, R0.reuse ;  /* 0x0000004403057210 */ /* 0x108fe2000795e000 */
[----:B------:R-:W-:Y:S01]  /*19e70*/  @P0 FMUL.FTZ R3, R9, 0.69314718246459960938 ;  /* 0x3f31721809030820 */ /* 0x000fe20000410000 */
[----:B------:R-:W-:Y:S01]  /*19e80*/  SHF.R.S32.HI R2, RZ, 0x1f, R0 ;  /* 0x0000001fff027819 */ /* 0x000fe20000011400 */
[----:B------:R-:W-:-:S02]  /*19e90*/  VIADD R0, R10, 0x10 ;  /* 0x000000100a007836 */ /* 0x000fc40000000000 */
[----:B------:R-:W-:Y:S01]  /*19ea0*/  @P0 FFMA.FTZ R23, R136, R12, R3 ;  /* 0x0000000c88170223 */ /* 0x000fe20000010003 */
[----:B------:R-:W-:Y:S01]  /*19eb0*/  IADD3.X R6, R6, R69, R2, P2, P1 ;  /* 0x0000004506067210 */ /* 0x000fe200017e2402 */
[----:B------:R-:W-:Y:S01]  /*19ec0*/  VIADD R2, R10, 0x20 ;  /* 0x000000200a027836 */ /* 0x000fe20000000000 */
[----:B------:R-:W-:Y:S02]  /*19ed0*/  ISETP.NE.AND P1, PT, R140, RZ, PT ;  /* 0x000000ff8c00720c */ /* 0x000fe40003f25270 */
[----:B------:R-:W-:Y:S02]  /*19ee0*/  ISETP.NE.AND P0, PT, R101, RZ, PT ;  /* 0x000000ff6500720c */ /* 0x000fe40003f05270 */
[----:B------:R-:W-:Y:S02]  /*19ef0*/  ISETP.GE.AND P4, PT, R0, UR12, PT ;  /* 0x0000000c00007c0c */ /* 0x000fe4000bf86270 */
[----:B------:R-:W-:Y:S02]  /*19f00*/  IADD3 R0, R10, 0x30, RZ ;  /* 0x000000300a007810 */ /* 0x000fe40007ffe0ff */
[----:B------:R-:W-:-:S02]  /*19f10*/  ISETP.GE.AND P3, PT, R2, UR12, PT ;  /* 0x0000000c02007c0c */ /* 0x000fc4000bf66270 */
[----:B------:R-:W-:Y:S01]  /*19f20*/  ISETP.GE.AND P2, PT, R0, UR12, PT ;  /* 0x0000000c00007c0c */ /* 0x000fe2000bf46270 */
[C---:B------:R-:W-:Y:S01]  /*19f30*/  VIADD R0, R10.reuse, 0x50 ;  /* 0x000000500a007836 */ /* 0x040fe20000000000 */
[----:B------:R-:W-:Y:S01]  /*19f40*/  IADD3 R2, R10, 0x40, RZ ;  /* 0x000000400a027810 */ /* 0x000fe20007ffe0ff */
[----:B-1----:R-:W-:Y:S01]  /*19f50*/  @P1 FMUL.FTZ R4, R4, 0.69314718246459960938 ;  /* 0x3f31721804041820 */ /* 0x002fe20000410000 */
[----:B------:R-:W-:-:S03]  /*19f60*/  LOP3.LUT R3, R11, 0xfffffff8, RZ, 0xc0, !PT ;  /* 0xfffffff80b037812 */ /* 0x000fc600078ec0ff */
[----:B------:R-:W-:Y:S01]  /*19f70*/  @P1 FFMA.FTZ R22, R137, R13, R4 ;  /* 0x0000000d89161223 */ /* 0x000fe20000010004 */
[----:B------:R-:W-:Y:S01]  /*19f80*/  @P0 FMUL.FTZ R4, R8, 0.69314718246459960938 ;  /* 0x3f31721808040820 */ /* 0x000fe20000410000 */
[----:B------:R-:W-:Y:S01]  /*19f90*/  ISETP.GE.AND P1, PT, R2, UR12, PT ;  /* 0x0000000c02007c0c */ /* 0x000fe2000bf26270 */
[----:B------:R-:W-:Y:S02]  /*19fa0*/  @P5 FMUL.FTZ R2, R14, 0.69314718246459960938 ;  /* 0x3f3172180e025820 */ /* 0x000fe40000410000 */
[----:B-----5:R-:W-:Y:S01]  /*19fb0*/  @P0 FFMA.FTZ R20, R135, R15, R4 ;  /* 0x0000000f87140223 */ /* 0x020fe20000010004 */
[----:B------:R-:W-:Y:S01]  /*19fc0*/  ISETP.GE.AND P0, PT, R0, UR12, PT ;  /* 0x0000000c00007c0c */ /* 0x000fe2000bf06270 */
[----:B------:R-:W-:Y:S01]  /*19fd0*/  @P5 FFMA.FTZ R18, R134, R16, R2 ;  /* 0x0000001086125223 */ /* 0x000fe20000010002 */
[----:B------:R-:W-:-:S04]  /*19fe0*/  IADD3 R0, -R3, R17, RZ ;  /* 0x0000001103007210 */ /* 0x000fc80007ffe1ff */
[----:B------:R-:W-:Y:S01]  /*19ff0*/  SHF.L.U32 R17, R0, 0x3, RZ ;  /* 0x0000000300117819 */ /* 0x000fe200000006ff */
[----:B----4-:R-:W-:Y:S06]  /*1a000*/  @P6 BRA `(.L_x_552) ;  /* 0x0000000000c06947 */ /* 0x010fec0003800000 */
[----:B------:R-:W3:Y:S01]  /*1a010*/  LDL.LU R117, [R1+0x50] ;  /* 0x0000500001757983 */ /* 0x000ee20000300800 */
[----:B------:R-:W-:Y:S02]  /*1a020*/  SHF.R.S32.HI R0, RZ, 0x1f, R80 ;  /* 0x0000001fff007819 */ /* 0x000fe40000011450 */
[----:B------:R-:W-:Y:S02]  /*1a030*/  P2R R25, PR, RZ, 0x2 ;  /* 0x00000002ff197803 */ /* 0x000fe40000000000 */
[----:B------:R-:W-:Y:S02]  /*1a040*/  LEA.HI R0, R0, R80, RZ, 0x2 ;  /* 0x0000005000007211 */ /* 0x000fe400078f10ff */
[----:B------:R-:W-:Y:S02]  /*1a050*/  P2R R24, PR, RZ, 0x1 ;  /* 0x00000001ff187803 */ /* 0x000fe40000000000 */
[----:B------:R-:W-:Y:S02]  /*1a060*/  LOP3.LUT R0, R0, 0xffffffc, RZ, 0xc0, !PT ;  /* 0x0ffffffc00007812 */ /* 0x000fe400078ec0ff */
[----:B------:R-:W-:-:S03]  /*1a070*/  P2R R21, PR, RZ, 0x4 ;  /* 0x00000004ff157803 */ /* 0x000fc60000000000 */
[----:B------:R-:W-:-:S04]  /*1a080*/  IMAD.IADD R0, R80, 0x1, -R0 ;  /* 0x0000000150007824 */ /* 0x000fc800078e0a00 */
[----:B---3--:R-:W-:-:S04]  /*1a090*/  IMAD R2, R0, 0x10, R117 ;  /* 0x0000001000027824 */ /* 0x008fc800078e0275 */
        /* <DEDUP_REMOVED lines=39> */
.L_x_552:
[----:B------:R-:W-:Y:S05]  /*1a310*/  BSYNC B0 ;  /* 0x0000000000007941 */ /* 0x000fea0003800000 */
.L_x_551:
[----:B---3--:R-:W-:Y:S01]  /*1a320*/  SHF.R.S32.HI R3, RZ, 0x1f, R17 ;  /* 0x0000001fff037819 */ /* 0x008fe20000011411 */
[----:B------:R-:W-:Y:S01]  /*1a330*/  IMAD.U32 R6, RZ, RZ, UR17 ;  /* 0x00000011ff067e24 */ /* 0x000fe2000f8e00ff */
[----:B------:R-:W-:Y:S01]  /*1a340*/  IADD3 R2, P5, R17, UR8, RZ ;  /* 0x0000000811027c10 */ /* 0x000fe2000ffbe0ff */
[C---:B------:R-:W-:Y:S01]  /*1a350*/  VIADD R0, R10.reuse, 0x60 ;  /* 0x000000600a007836 */ /* 0x040fe20000000000 */
[--C-:B------:R-:W-:Y:S01]  /*1a360*/  SHF.R.S32.HI R11, RZ, 0x1f, R10.reuse ;  /* 0x0000001fff0b7819 */ /* 0x100fe2000001140a */
[----:B------:R1:W3:Y:S01]  /*1a370*/  LDS.128 R12, [R113] ;  /* 0x00000000710c7984 */ /* 0x0002e20000000c00 */
[----:B------:R-:W-:Y:S01]  /*1a380*/  IADD3.X R3, R3, UR6, RZ, P5, !PT ;  /* 0x0000000603037c10 */ /* 0x000fe2000affe4ff */
[----:B------:R-:W-:Y:S01]  /*1a390*/  ULDC.64 UR4, c[0x0][0x2a0] ;  /* 0x0000a80000047ab9 */ /* 0x000fe20000000a00 */
[----:B------:R-:W-:Y:S01]  /*1a3a0*/  ISETP.GE.AND P5, PT, R10, UR12, PT ;  /* 0x0000000c0a007c0c */ /* 0x000fe2000bfa6270 */
[----:B------:R-:W-:Y:S01]  /*1a3b0*/  IMAD.WIDE R6, R6, 0x80, R10 ;  /* 0x0000008006067825 */ /* 0x000fe200078e020a */
[----:B------:R-:W-:Y:S01]  /*1a3c0*/  IADD3 R20, R10, 0x70, RZ ;  /* 0x000000700a147810 */ /* 0x000fe20007ffe0ff */
[----:B------:R-:W-:Y:S01]  /*1a3d0*/  BSSY B0, `(.L_x_553) ;  /* 0x0000014000007945 */ /* 0x000fe20003800000 */
[----:B------:R1:W4:Y:S01]  /*1a3e0*/  LDS.128 R8, [R113+0x4000] ;  /* 0x0040000071087984 */ /* 0x0003220000000c00 */
[----:B------:R-:W-:Y:S01]  /*1a3f0*/  SHF.R.S32.HI R4, RZ, 0x1f, R26 ;  /* 0x0000001fff047819 */ /* 0x000fe2000001141a */
[----:B------:R-:W-:Y:S01]  /*1a400*/  IMAD.WIDE.U32 R18, R26, UR4, R2 ;  /* 0x000000041a127c25 */ /* 0x000fe2000f8e0002 */
[----:B------:R-:W-:-:S03]  /*1a410*/  ISETP.GE.AND P6, PT, R0, UR12, PT ;  /* 0x0000000c00007c0c */ /* 0x000fc6000bfc6270 */
[----:B------:R-:W-:-:S04]  /*1a420*/  IMAD R0, R4, UR4, RZ ;  /* 0x0000000404007c24 */ /* 0x000fc8000f8e02ff */
[----:B------:R-:W-:-:S04]  /*1a430*/  IMAD R0, R26, UR5, R0 ;  /* 0x000000051a007c24 */ /* 0x000fc8000f8e0200 */
        /* <DEDUP_REMOVED lines=12> */
[----:B----4-:R3:W-:Y:S02]  /*1a500*/  STG.E.128 desc[UR20][R4.64+0x80], R8 ;  /* 0x0000800804007986 */ /* 0x0107e4000c101d14 */
.L_x_554:
[----:B------:R-:W-:Y:S05]  /*1a510*/  BSYNC B0 ;  /* 0x0000000000007941 */ /* 0x000fea0003800000 */
.L_x_553:
[----:B---3--:R3:W1:Y:S01]  /*1a520*/  LDS.128 R12, [R113+0x800] ;  /* 0x00080000710c7984 */ /* 0x0086620000000c00 */
[----:B------:R-:W-:Y:S01]  /*1a530*/  BSSY B0, `(.L_x_555) ;  /* 0x0000012000007945 */ /* 0x000fe20003800000 */
[----:B------:R-:W-:Y:S02]  /*1a540*/  ISETP.GE.AND P5, PT, R20, UR12, PT ;  /* 0x0000000c14007c0c */ /* 0x000fe4000bfa6270 */
[----:B----4-:R3:W4:Y:S01]  /*1a550*/  LDS.128 R8, [R113+0x4800] ;  /* 0x0048000071087984 */ /* 0x0107220000000c00 */
        /* <DEDUP_REMOVED lines=14> */
[----:B----4-:R1:W-:Y:S02]  /*1a640*/  STG.E.128 desc[UR20][R4.64+0x80], R8 ;  /* 0x0000800804007986 */ /* 0x0103e4000c101d14 */
.L_x_556:
[----:B------:R-:W-:Y:S05]  /*1a650*/  BSYNC B0 ;  /* 0x0000000000007941 */ /* 0x000fea0003800000 */
.L_x_555:
[----:B-1----:R1:W1:Y:S01]  /*1a660*/  LDS.128 R12, [R113+0x1000] ;  /* 0x00100000710c7984 */ /* 0x0022620000000c00 */
[----:B------:R-:W-:Y:S03]  /*1a670*/  BSSY B0, `(.L_x_557) ;  /* 0x0000011000007945 */ /* 0x000fe60003800000 */
[----:B----4-:R4:W1:Y:S01]  /*1a680*/  LDS.128 R8, [R113+0x5000] ;  /* 0x0050000071087984 */ /* 0x0108620000000c00 */
        /* <DEDUP_REMOVED lines=15> */
.L_x_558:
[----:B------:R-:W-:Y:S05]  /*1a780*/  BSYNC B0 ;  /* 0x0000000000007941 */ /* 0x000fea0003800000 */
.L_x_557:
        /* <DEDUP_REMOVED lines=18> */
.L_x_560:
[----:B------:R-:W-:Y:S05]  /*1a8b0*/  BSYNC B0 ;  /* 0x0000000000007941 */ /* 0x000fea0003800000 */
.L_x_559:
        /* <DEDUP_REMOVED lines=18> */
.L_x_562:
[----:B------:R-:W-:Y:S05]  /*1a9e0*/  BSYNC B0 ;  /* 0x0000000000007941 */ /* 0x000fea0003800000 */
.L_x_561:
        /* <DEDUP_REMOVED lines=18> */
.L_x_564:
[----:B------:R-:W-:Y:S05]  /*1ab10*/  BSYNC B0 ;  /* 0x0000000000007941 */ /* 0x000fea0003800000 */
.L_x_563:
        /* <DEDUP_REMOVED lines=18> */
.L_x_566:
[----:B------:R-:W-:Y:S05]  /*1ac40*/  BSYNC B0 ;  /* 0x0000000000007941 */ /* 0x000fea0003800000 */
.L_x_565:
        /* <DEDUP_REMOVED lines=14> */
[----:B--2---:R-:W-:Y:S01]  /*1ad30*/  STG.E.128 desc[UR20][R2.64+0x80], R28 ;  /* 0x0000801c02007986 */ /* 0x004fe2000c101d14 */
[----:B------:R-:W-:Y:S05]  /*1ad40*/  EXIT ;  /* 0x000000000000794d */ /* 0x000fea0003800000 */
.L_x_567:
        /* <DEDUP_REMOVED lines=11> */
.L_x_2923:


//--------------------- .text._ZN5flash16flash_fwd_kernelI23Flash_fwd_kernel_traitsILi128ELi128ELi64ELi4ELb0ELb0EN7cutlass6half_tE19Flash_kernel_traitsILi128ELi128ELi64ELi4ES3_EELb0ELb0ELb1ELb0ELb0ELb1ELb1ELb0EEEvNS_16Flash_fwd_paramsE --------------------------
	.section	.text._ZN5flash16flash_fwd_kernelI23Flash_fwd_kernel_traitsILi128ELi128ELi64ELi4ELb0ELb0EN7cutlass6half_tE19Flash_kernel_traitsILi128ELi128ELi64ELi4ES3_EELb0ELb0ELb1ELb0ELb0ELb1ELb1ELb0EEEvNS_16Flash_fwd_paramsE,"ax",@progbits
	.align	128
        .global         _ZN5flash16flash_fwd_kernelI23Flash_fwd_kernel_traitsILi128ELi128ELi64ELi4ELb0ELb0EN7cutlass6half_tE19Flash_kernel_traitsILi128ELi128ELi64ELi4ES3_EELb0ELb0ELb1ELb0ELb0ELb1ELb1ELb0EEEvNS_16Flash_fwd_paramsE
        .type           _ZN5flash16flash_fwd_kernelI23Flash_fwd_kernel_traitsILi128ELi128ELi64ELi4ELb0ELb0EN7cutlass6half_tE19Flash_kernel_traitsILi128ELi128ELi64ELi4ES3_EELb0ELb0ELb1ELb0ELb0ELb1ELb1ELb0EEEvNS_16Flash_fwd_paramsE,@function
        .size           _ZN5flash16flash_fwd_kernelI23Flash_fwd_kernel_traitsILi128ELi128ELi64ELi4ELb0ELb0EN7cutlass6half_tE19Flash_kernel_traitsILi128ELi128ELi64ELi4ES3_EELb0ELb0ELb1ELb0ELb0ELb1ELb1ELb0EEEvNS_16Flash_fwd_paramsE,(.L_x_2924 - _ZN5flash16flash_fwd_kernelI23Flash_fwd_kernel_traitsILi128ELi128ELi64ELi4ELb0ELb0EN7cutlass6half_tE19Flash_kernel_traitsILi128ELi128ELi64ELi4ES3_EELb0ELb0ELb1ELb0ELb0ELb1ELb1ELb0EEEvNS_16Flash_fwd_paramsE)
        .other          _ZN5flash16flash_fwd_kernelI23Flash_fwd_kernel_traitsILi128ELi128ELi64ELi4ELb0ELb0EN7cutlass6half_tE19Flash_kernel_traitsILi128ELi128ELi64ELi4ES3_EELb0ELb0ELb1ELb0ELb0ELb1ELb1ELb0EEEvNS_16Flash_fwd_paramsE,@"STO_CUDA_ENTRY STV_DEFAULT"
_ZN5flash16flash_fwd_kernelI23Flash_fwd_kernel_traitsILi128ELi128ELi64ELi4ELb0ELb0EN7cutlass6half_tE19Flash_kernel_traitsILi128ELi128ELi64ELi4ES3_EELb0ELb0ELb1ELb0ELb0ELb1ELb1ELb0EEEvNS_16Flash_fwd_paramsE:
.text._ZN5flash16flash_fwd_kernelI23Flash_fwd_kernel_traitsILi128ELi128ELi64ELi4ELb0ELb0EN7cutlass6half_tE19Flash_kernel_traitsILi128ELi128ELi64ELi4ES3_EELb0ELb0ELb1ELb0ELb0ELb1ELb1ELb0EEEvNS_16Flash_fwd_paramsE:
        /* <DEDUP_REMOVED lines=55> */
.L_x_568:
[----:B------:R-:W-:-:S05]  /*0370*/  ULDC UR5, c[0x0][0x2c8] ;  /* 0x0000b20000057ab9 */ /* 0x000fca0000000800 */
.L_x_569:
        /* <DEDUP_REMOVED lines=131> */
.L_x_572:
[----:B------:R-:W-:Y:S05]  /*0bb0*/  BSYNC B0 ;  /* 0x0000000000007941 */ /* 0x000fea0003800000 */
.L_x_571:
        /* <DEDUP_REMOVED lines=18> */
.L_x_574:
[----:B------:R-:W-:Y:S05]  /*0ce0*/  BSYNC B0 ;  /* 0x0000000000007941 */ /* 0x000fea0003800000 */
.L_x_573:
        /* <DEDUP_REMOVED lines=18> */
.L_x_576:
[----:B------:R-:W-:Y:S05]  /*0e10*/  BSYNC B0 ;  /* 0x0000000000007941 */ /* 0x000fea0003800000 */
.L_x_575:
        /* <DEDUP_REMOVED lines=17> */
.L_x_578:
[----:B------:R-:W-:Y:S05]  /*0f30*/  BSYNC B0 ;  /* 0x0000000000007941 */ /* 0x000fea0003800000 */
.L_x_577:
        /* <DEDUP_REMOVED lines=17> */
.L_x_580:
[----:B------:R-:W-:Y:S05]  /*1050*/  BSYNC B0 ;  /* 0x0000000000007941 */ /* 0x000fea0003800000 */
.L_x_579:
        /* <DEDUP_REMOVED lines=17> */
.L_x_582:
[----:B------:R-:W-:Y:S05]  /*1170*/  BSYNC B0 ;  /* 0x0000000000007941 */ /* 0x000fea0003800000 */
.L_x_581:
        /* <DEDUP_REMOVED lines=16> */
.L_x_584:
[----:B------:R-:W-:Y:S05]  /*1280*/  BSYNC B0 ;  /* 0x0000000000007941 */ /* 0x000fea0003800000 */
.L_x_583:
        /* <DEDUP_REMOVED lines=16> */
.L_x_586:
[----:B------:R-:W-:Y:S05]  /*1390*/  BSYNC B0 ;  /* 0x0000000000007941 */ /* 0x000fea0003800000 */
.L_x_585:
        /* <DEDUP_REMOVED lines=10> */
.L_x_588:
[----:B------:R-:W-:Y:S05]  /*1440*/  BSYNC B0 ;  /* 0x0000000000007941 */ /* 0x000fea0003800000 */
.L_x_587:
        /* <DEDUP_REMOVED lines=15> */
.L_x_590:
[----:B------:R-:W-:Y:S05]  /*1540*/  BSYNC B0 ;  /* 0x0000000000007941 */ /* 0x000fea0003800000 */
.L_x_589:
        /* <DEDUP_REMOVED lines=10> */
.L_x_592:
[----:B------:R-:W-:Y:S05]  /*15f0*/  BSYNC B0 ;  /* 0x0000000000007941 */ /* 0x000fea0003800000 */
.L_x_591:
        /* <DEDUP_REMOVED lines=10> */
.L_x_594:
[----:B------:R-:W-:Y:S05]  /*16a0*/  BSYNC B0 ;  /* 0x0000000000007941 */ /* 0x000fea0003800000 */
.L_x_593:
        /* <DEDUP_REMOVED lines=10> */
.L_x_596:
[----:B------:R-:W-:Y:S05]  /*1750*/  BSYNC B0 ;  /* 0x0000000000007941 */ /* 0x000fea0003800000 */
.L_x_595:
        /* <DEDUP_REMOVED lines=10> */
.L_x_598:
[----:B------:R-:W-:Y:S05]  /*1800*/  BSYNC B0 ;  /* 0x0000000000007941 */ /* 0x000fea0003800000 */
.L_x_597:
        /* <DEDUP_REMOVED lines=10> */
.L_x_600:
[----:B------:R-:W-:Y:S05]  /*18b0*/  BSYNC B0 ;  /* 0x0000000000007941 */ /* 0x000fea0003800000 */
.L_x_599:
        /* <DEDUP_REMOVED lines=10> */
.L_x_570:
[----:B------:R-:W1:Y:S01]  /*1960*/  LDC R15, c[0x0][0x278] ;  /* 0x00009e00ff0f7b82 */ /* 0x000e620000000800 */
[----:B------:R-:W2:Y:S01]  /*1970*/  S2R R4, SR_CTAID.Z ;  /* 0x0000000000047919 */ /* 0x000ea20000002700 */
[----:B------:R-:W-:Y:S01]  /*1980*/  SHF.R.S32.HI R41, RZ, 0x1f, R160 ;  /* 0x0000001fff297819 */ /* 0x000fe200000114a0 */
[----:B------:R-:W-:Y:S02]  /*1990*/  UISETP.NE.AND UP0, UPT, UR16, -0x1, UPT ;  /* 0xffffffff1000788c */ /* 0x000fe4000bf05270 */
[----:B------:R-:W-:Y:S02]  /*19a0*/  UIADD3 UR12, -UR24, UR26, URZ ;  /* 0x0000001a180c7290 */ /* 0x000fe4000fffe13f */
[----:B------:R-:W-:-:S04]  /*19b0*/  UIADD3 UR20, UR21, -0x1, URZ ;  /* 0xffffffff15147890 */ /* 0x000fc8000fffe03f */
[----:B------:R-:W-:-:S03]  /*19c0*/  UIMAD UR14, UR20, -0x40, UR25 ;  /* 0xffffffc0140e78a4 */ /* 0x000fc6000f8e0219 */
        /* <DEDUP_REMOVED lines=17> */
[----:B------:R-:W-:Y:S01]  /*1ae0*/  UISETP.NE.AND UP0, UPT, UR29, -0x1, UPT ;  /* 0xffffffff1d00788c */ /* 0x000fe2000bf05270 */
[----:B------:R-:W-:Y:S01]  /*1af0*/  IMAD.U32 R12, RZ, RZ, UR6 ;  /* 0x00000006ff0c7e24 */ /* 0x000fe2000f8e00ff */
[----:B------:R-:W-:-:S03]  /*1b00*/  UIMAD UR9, UR9, UR6, URZ ;  /* 0x00000006090972a4 */ /* 0x000fc6000f8e023f */
[----:B------:R-:W-:Y:S01]  /*1b10*/  UMOV UR6, 0x400 ;  /* 0x0000040000067882 */ /* 0x000fe20000000000 */
[----:B------:R-:W-:Y:S01]  /*1b20*/  UIMAD UR7, UR4, UR7, UR9 ;  /* 0x00000007040772a4 */ /* 0x000fe2000f8e0209 */
[----:B-1----:R-:W1:Y:S04]  /*1b30*/  MUFU.RCP R2, R2 ;  /* 0x0000000200027308 */ /* 0x002e680000001000 */
        /* <DEDUP_REMOVED lines=58> */
[----:B------:R-:W-:Y:S01]  /*1ee0*/  MOV R32, R0 ;  /* 0x0000000000207202 */ /* 0x000fe20000000f00 */
[----:B------:R-:W-:Y:S01]  /*1ef0*/  @UP0 UMOV UR28, UR10 ;  /* 0x0000000a001c0c82 */ /* 0x000fe20008000000 */
[----:B------:R-:W-:Y:S01]  /*1f00*/  @!P6 MOV R9, 0x400 ;  /* 0x000004000009e802 */ /* 0x000fe20000000f00 */
[----:B------:R-:W-:-:S02]  /*1f10*/  VIADD R0, R6, 0x40 ;  /* 0x0000004006007836 */ /* 0x000fc40000000000 */
        /* <DEDUP_REMOVED lines=34> */
[----:B------:R-:W-:-:S02]  /*2140*/  @!P5 MOV R5, 0x400 ;  /* 0x000004000005d802 */ /* 0x000fc40000000f00 */
[----:B------:R-:W1:Y:S01]  /*2150*/  @!P4 LDC.64 R30, c[0x0][0x210] ;  /* 0x00008400ff1ecb82 */ /* 0x000e620000000a00 */
[----:B---3--:R-:W-:Y:S02]  /*2160*/  @!P4 LEA R21, R24, R21, 0x18 ;  /* 0x000000151815c211 */ /* 0x008fe400078ec0ff */
        /* <DEDUP_REMOVED lines=105> */
[----:B------:R-:W-:Y:S01]  /*2800*/  UIADD3 UR27, UR33, UR11, URZ ;  /* 0x0000000b211b7290 */ /* 0x000fe2000fffe03f */
[----:B------:R-:W-:-:S11]  /*2810*/  UMOV UR28, UR32 ;  /* 0x00000020001c7c82 */ /* 0x000fd60008000000 */
.L_x_601:
        /* <DEDUP_REMOVED lines=13> */
.L_x_602:
[----:B------:R-:W-:Y:S01]  /*28f0*/  IMAD.WIDE.U32 R2, R6, UR8, R28 ;  /* 0x0000000806027c25 */ /* 0x000fe2000f8e001c */
[----:B------:R-:W-:Y:S01]  /*2900*/  @!P1 MOV R13, 0x400 ;  /* 0x00000400000d9802 */ /* 0x000fe20000000f00 */
[----:B------:R-:W-:Y:S01]  /*2910*/  ULDC.64 UR10, c[0x0][0x260] ;  /* 0x00009800000a7ab9 */ /* 0x000fe20000000a00 */
[----:B------:R-:W-:Y:S01]  /*2920*/  @!P3 MOV R10, 0x400 ;  /* 0x00000400000ab802 */ /* 0x000fe20000000f00 */
[----:B------:R-:W-:Y:S01]  /*2930*/  IMAD R0, R7, UR8, RZ ;  /* 0x0000000807007c24 */ /* 0x000fe2000f8e02ff */
[----:B------:R-:W-:Y:S01]  /*2940*/  @!P2 MOV R15, 0x400 ;  /* 0x00000400000fa802 */ /* 0x000fe20000000f00 */
[----:B------:R-:W-:Y:S01]  /*2950*/  USHF.R.S32.HI UR22, URZ, 0x1f, UR20 ;  /* 0x0000001f3f167899 */ /* 0x000fe20008011414 */
        /* <DEDUP_REMOVED lines=12> */
[----:B------:R-:W-:Y:S01]  /*2a20*/  USHF.L.U64.HI UR27, UR8, 0x6, UR9 ;  /* 0x00000006081b7899 */ /* 0x000fe20008010209 */
[----:B------:R-:W-:Y:S01]  /*2a30*/  @!P1 IMAD.MOV.U32 R3, RZ, RZ, R11 ;  /* 0x000000ffff039224 */ /* 0x000fe200078e000b */
[----:B------:R-:W-:Y:S01]  /*2a40*/  @!PT LDS RZ, [RZ] ;  /* 0x00000000fffff984 */ /* 0x000fe20000000800 */
[----:B------:R-:W-:Y:S01]  /*2a50*/  @!PT LDS RZ, [RZ] ;  /* 0x00000000fffff984 */ /* 0x000fe20000000800 */
[----:B------:R-:W-:Y:S01]  /*2a60*/  @!PT LDS RZ, [RZ] ;  /* 0x00000000fffff984 */ /* 0x000fe20000000800 */
[----:B------:R-:W-:Y:S01]  /*2a70*/  @!P3 LDGSTS.E.BYPASS.LTC128B.128 [R10+0x2800], desc[UR18][R8.64] ;  /* 0x02800000080abfae */ /* 0x000fe2000b901d52 */
[----:B------:R-:W-:Y:S01]  /*2a80*/  ISETP.GE.AND P0, PT, R37, UR14, PT ;  /* 0x0000000e25007c0c */ /* 0x000fe2000bf06270 */
[----:B------:R-:W-:Y:S01]  /*2a90*/  IMAD.WIDE.U32 R30, R32, UR10, R14 ;  /* 0x0000000a201e7c25 */ /* 0x000fe2000f8e000e */
[----:B------:R-:W-:Y:S01]  /*2aa0*/  UIMAD.WIDE.U32 UR32, UR8, 0x20, URZ ;  /* 0x00000020082078a5 */ /* 0x000fe2000f8e003f */
[----:B------:R2:W-:Y:S01]  /*2ab0*/  @!P3 LDGSTS.E.BYPASS.LTC128B.128 [R10+0x6800], desc[UR18][R8.64+0x80] ;  /* 0x06800080080abfae */ /* 0x0005e2000b901d52 */
[----:B------:R-:W4:Y:S01]  /*2ac0*/  @!P5 LDC.64 R14, c[0x0][0x218] ;  /* 0x00008600ff0edb82 */ /* 0x000f220000000a00 */
[----:B-1----:R-:W-:Y:S01]  /*2ad0*/  @!P1 IMAD.WIDE.U32 R2, R16, R18, R2 ;  /* 0x0000001210029225 */ /* 0x002fe200078e0002 */
[----:B------:R-:W-:Y:S01]  /*2ae0*/  USHF.L.U32 UR15, UR6, 0x6, URZ ;  /* 0x00000006060f7899 */ /* 0x000fe2000800063f */
[----:B------:R-:W-:Y:S01]  /*2af0*/  @!P2 LDGSTS.E.BYPASS.LTC128B.128 [R0+0x3000], desc[UR18][R4.64] ;  /* 0x030000000400afae */ /* 0x000fe2000b901d52 */
[----:B------:R-:W-:Y:S01]  /*2b00*/  LEA.HI R161, R41, R160, RZ, 0x5 ;  /* 0x000000a029a17211 */ /* 0x000fe200078f28ff */
[----:B------:R-:W-:Y:S01]  /*2b10*/  IMAD.U32 R159, RZ, RZ, UR28 ;  /* 0x0000001cff9f7e24 */ /* 0x000fe2000f8e00ff */
[----:B------:R-:W-:Y:S01]  /*2b20*/  UIADD3 UR23, UR25, -UR23, -UR26 ;  /* 0x8000001719177290 */ /* 0x000fe2000fffe81a */
[----:B------:R1:W-:Y:S01]  /*2b30*/  @!P2 LDGSTS.E.BYPASS.LTC128B.128 [R0+0x7000], desc[UR18][R4.64+0x80] ;  /* 0x070000800400afae */ /* 0x0003e2000b901d52 */
[----:B------:R-:W-:Y:S01]  /*2b40*/  IMAD.MOV.U32 R162, RZ, RZ, R30 ;  /* 0x000000ffffa27224 */ /* 0x000fe200078e001e */
[----:B------:R-:W-:Y:S01]  /*2b50*/  ISETP.GE.AND P2, PT, R38, UR14, PT ;  /* 0x0000000e26007c0c */ /* 0x000fe2000bf46270 */
[----:B------:R-:W-:Y:S01]  /*2b60*/  IMAD R7, R7, UR6, RZ ;  /* 0x0000000607077c24 */ /* 0x000fe2000f8e02ff */
[----:B------:R-:W5:Y:S01]  /*2b70*/  @!P0 S2R R17, SR_CgaCtaId ;  /* 0x0000000000118919 */ /* 0x000f620000008800 */
[----:B------:R-:W-:Y:S01]  /*2b80*/  VOTEU.ALL UP0, P0 ;  /* 0x00000000003f7886 */ /* 0x000fe20000000000 */
[----:B------:R-:W-:Y:S01]  /*2b90*/  SHF.R.S32.HI R158, RZ, 0x5, R161 ;  /* 0x00000005ff9e7819 */ /* 0x000fe200000114a1 */
[----:B------:R-:W-:Y:S01]  /*2ba0*/  IMAD R7, R6, UR7, R7 ;  /* 0x0000000706077c24 */ /* 0x000fe2000f8e0207 */
[----:B------:R5:W-:Y:S01]  /*2bb0*/  STL.64 [R1+0x78], R30 ;  /* 0x0000781e01007387 */ /* 0x000be20000100a00 */
[----:B--2---:R-:W-:Y:S01]  /*2bc0*/  @!P1 IMAD R8, R21, R18, RZ ;  /* 0x0000001215089224 */ /* 0x004fe200078e02ff */
[----:B------:R-:W-:-:S05]  /*2bd0*/  LEA.HI R10, R41, R160, RZ, 0x4 ;  /* 0x000000a0290a7211 */ /* 0x000fca00078f20ff */
[----:B------:R-:W2:Y:S01]  /*2be0*/  @!P2 S2R R18, SR_CgaCtaId ;  /* 0x000000000012a919 */ /* 0x000ea20000008800 */
        /* <DEDUP_REMOVED lines=42> */
[----:B----4-:R-:W-:Y:S02]  /*2e90*/  @!P5 LEA R4, P6, R5, R14, 0x1 ;  /* 0x0000000e0504d211 */ /* 0x010fe400078c08ff */
[----:B------:R-:W-:Y:S02]  /*2ea0*/  @!P0 LEA R17, R17, R9, 0x18 ;  /* 0x0000000911118211 */ /* 0x000fe400078ec0ff */
[----:B------:R-:W-:Y:S01]  /*2eb0*/  @!P5 LEA.HI.X R5, R5, R15, R8, 0x1, P6 ;  /* 0x0000000f0505d211 */ /* 0x000fe200030f0c08 */
[----:B------:R-:W-:Y:S01]  /*2ec0*/  @!P5 IMAD R8, R20, 0x2, R10 ;  /* 0x000000021408d824 */ /* 0x000fe200078e020a */
[----:B------:R-:W-:Y:S01]  /*2ed0*/  LOP3.LUT R9, R21, 0xfffffff8, RZ, 0xc0, !PT ;  /* 0xfffffff815097812 */ /* 0x000fe200078ec0ff */
[----:B------:R-:W3:Y:S01]  /*2ee0*/  @!P0 LDC.64 R14, c[0x0][0x218] ;  /* 0x00008600ff0e8b82 */ /* 0x000ee20000000a00 */
[----:B------:R-:W-:-:S02]  /*2ef0*/  @!P2 MOV R11, 0x400 ;  /* 0x00000400000ba802 */ /* 0x000fc40000000f00 */
[----:B------:R-:W-:Y:S01]  /*2f00*/  @!P5 LDGSTS.E.BYPASS.LTC128B.128 [R8+0x8800], desc[UR18][R4.64] ;  /* 0x088000000408dfae */ /* 0x000fe2000b901d52 */
[----:B------:R-:W-:Y:S01]  /*2f10*/  IMAD.IADD R22, R0, 0x1, -R9 ;  /* 0x0000000100167824 */ /* 0x000fe200078e0a09 */
[----:B------:R-:W-:Y:S01]  /*2f20*/  @!P2 IADD3 R0, P6, R2, UR32, RZ ;  /* 0x000000200200ac10 */ /* 0x000fe2000ffde0ff */
[----:B------:R-:W-:Y:S01]  /*2f30*/  IMAD.SHL.U32 R9, R40, 0x40, RZ ;  /* 0x0000004028097824 */ /* 0x000fe200078e00ff */
[----:B------:R4:W-:Y:S01]  /*2f40*/  @!P5 LDGSTS.E.BYPASS.LTC128B.128 [R8+0xa800], desc[UR18][R4.64+0x80] ;  /* 0x0a8000800408dfae */ /* 0x0009e2000b901d52 */
[----:B--2---:R-:W-:Y:S01]  /*2f50*/  @!P2 LEA R18, R18, R11, 0x18 ;  /* 0x0000000b1212a211 */ /* 0x004fe200078ec0ff */
[C---:B------:R-:W-:Y:S01]  /*2f60*/  IMAD.SHL.U32 R11, R6.reuse, 0x8, RZ ;  /* 0x00000008060b7824 */ /* 0x040fe200078e00ff */
[----:B------:R-:W-:Y:S01]  /*2f70*/  ISETP.GE.AND P5, PT, R6, UR14, PT ;  /* 0x0000000e06007c0c */ /* 0x000fe2000bfa6270 */
[----:B------:R-:W-:Y:S01]  /*2f80*/  @!UP0 UIMAD UR14, UR9, 0x30, URZ ;  /* 0x00000030090e88a4 */ /* 0x000fe2000f8e023f */
[----:B------:R-:W-:Y:S01]  /*2f90*/  LOP3.LUT R9, R9, 0x1c0, RZ, 0xc0, !PT ;  /* 0x000001c009097812 */ /* 0x000fe200078ec0ff */
[----:B------:R-:W-:-:S03]  /*2fa0*/  VOTEU.ALL UP0, P1 ;  /* 0x00000000003f7886 */ /* 0x000fc60000800000 */
[----:B------:R-:W-:Y:S01]  /*2fb0*/  LOP3.LUT R11, R9, 0x8, R11, 0xf8, !PT ;  /* 0x00000008090b7812 */ /* 0x000fe200078ef80b */
[----:B----4-:R-:W-:Y:S01]  /*2fc0*/  IMAD.U32 R8, RZ, RZ, UR10 ;  /* 0x0000000aff087e24 */ /* 0x010fe2000f8e00ff */
[----:B------:R-:W-:Y:S01]  /*2fd0*/  ULDC.64 UR10, c[0x0][0x268] ;  /* 0x00009a00000a7ab9 */ /* 0x000fe20000000a00 */
[----:B------:R-:W-:Y:S01]  /*2fe0*/  IMAD.WIDE.U32 R4, R6, UR6, R28 ;  /* 0x0000000606047c25 */ /* 0x000fe2000f8e001c */
[----:B------:R-:W-:Y:S02]  /*2ff0*/  SHF.R.U32.HI R6, RZ, 0x3, R9 ;  /* 0x00000003ff067819 */ /* 0x000fe40000011609 */
[----:B------:R-:W-:Y:S02]  /*3000*/  @!P2 IADD3.X R10, R3, UR33, R8, P6, !PT ;  /* 0x00000021030aac10 */ /* 0x000fe4000b7fe408 */
[----:B-1----:R-:W-:Y:S01]  /*3010*/  @!P2 LEA R8, P6, R0, R12, 0x1 ;  /* 0x0000000c0008a211 */ /* 0x002fe200078c08ff */
[----:B------:R-:W-:Y:S02]  /*3020*/  @!P2 IMAD R12, R20, 0x2, R18 ;  /* 0x00000002140ca824 */ /* 0x000fe400078e0212 */
[----:B------:R-:W1:Y:S01]  /*3030*/  @!P3 LDC.64 R18, c[0x0][0x220] ;  /* 0x00008800ff12bb82 */ /* 0x000e620000000a00 */
[----:B------:R-:W-:Y:S01]  /*3040*/  @!P2 LEA.HI.X R9, R0, R13, R10, 0x1, P6 ;  /* 0x0000000d0009a211 */ /* 0x000fe200030f0c0a */
[----:B------:R-:W-:Y:S01]  /*3050*/  IMAD.SHL.U32 R10, R16, 0x8, RZ ;  /* 0x00000008100a7824 */ /* 0x000fe200078e00ff */
[----:B------:R-:W-:Y:S01]  /*3060*/  IADD3 R4, P6, R4, UR30, RZ ;  /* 0x0000001e04047c10 */ /* 0x000fe2000ffde0ff */
[----:B------:R-:W-:Y:S01]  /*3070*/  UIMAD.WIDE.U32 UR30, UR6, 0x20, URZ ;  /* 0x00000020061e78a5 */ /* 0x000fe2000f8e003f */
[----:B------:R-:W-:Y:S01]  /*3080*/  @!P0 LEA R13, R20, R17, 0x1 ;  /* 0x00000011140d8211 */ /* 0x000fe200078e08ff */
[----:B------:R-:W-:Y:S01]  /*3090*/  @!P2 LDGSTS.E.BYPASS.LTC128B.128 [R12+0x9000], desc[UR18][R8.64] ;  /* 0x09000000080cafae */ /* 0x000fe2000b901d52 */
[----:B------:R-:W-:Y:S01]  /*30a0*/  IADD3.X R5, R5, UR29, R7, P6, !PT ;  /* 0x0000001d05057c10 */ /* 0x000fe2000b7fe407 */
[----:B------:R-:W-:Y:S01]  /*30b0*/  IMAD.U32 R7, RZ, RZ, UR8 ;  /* 0x00000008ff077e24 */ /* 0x000fe2000f8e00ff */
[----:B------:R-:W-:Y:S01]  /*30c0*/  LOP3.LUT R0, R11, R6, RZ, 0x3c, !PT ;  /* 0x000000060b007212 */ /* 0x000fe200078e3cff */
[----:B------:R2:W-:Y:S01]  /*30d0*/  @!P2 LDGSTS.E.BYPASS.LTC128B.128 [R12+0xb000], desc[UR18][R8.64+0x80] ;  /* 0x0b000080080cafae */ /* 0x0005e2000b901d52 */
[----:B------:R-:W-:-:S02]  /*30e0*/  IMAD.SHL.U32 R6, R22, 0x40, RZ ;  /* 0x0000004016067824 */ /* 0x000fc400078e00ff */
[----:B------:R-:W-:-:S03]  /*30f0*/  @!P0 IMAD.WIDE.U32 R2, R7, 0x30, R2 ;  /* 0x0000003007028825 */ /* 0x000fc600078e0002 */
[----:B------:R-:W-:Y:S01]  /*3100*/  LOP3.LUT R6, R6, 0x1c0, RZ, 0xc0, !PT ;  /* 0x000001c006067812 */ /* 0x000fe200078ec0ff */
[----:B------:R-:W-:Y:S01]  /*3110*/  IMAD.WIDE.U32 R30, R32, UR10, R4 ;  /* 0x0000000a201e7c25 */ /* 0x000fe2000f8e0004 */
[----:B---3--:R-:W-:Y:S02]  /*3120*/  @!P0 LEA R4, P6, R2, R14, 0x1 ;  /* 0x0000000e02048211 */ /* 0x008fe400078c08ff */
        /* <DEDUP_REMOVED lines=8> */
[----:B------:R-:W3:Y:S01]  /*31b0*/  @!P4 LDC.64 R14, c[0x0][0x220] ;  /* 0x00008800ff0ecb82 */ /* 0x000ee20000000a00 */
        /* <DEDUP_REMOVED lines=9> */
[----:B------:R-:W-:Y:S01]  /*3250*/  LOP3.LUT R157, R11, R10, RZ, 0x3c, !PT ;  /* 0x0000000a0b9d7212 */ /* 0x000fe200078e3cff */
[----:B------:R-:W0:Y:S01]  /*3260*/  LDGDEPBAR ;  /* 0x00000000000079af */ /* 0x000e220000000000 */
[----:B------:R-:W-:Y:S01]  /*3270*/  LEA R224, R0, UR4, 0x1 ;  /* 0x0000000400e07c11 */ /* 0x000fe2000f8e08ff */
[----:B------:R-:W-:Y:S01]  /*3280*/  VIADD R3, R3, UR10 ;  /* 0x0000000a03037c36 */ /* 0x000fe20008000000 */
[----:B------:R-:W-:Y:S01]  /*3290*/  USHF.L.U32 UR10, UR7, 0x5, URZ ;  /* 0x00000005070a7899 */ /* 0x000fe2000800063f */
[----:B------:R-:W-:Y:S01]  /*32a0*/  IMAD.U32 R6, RZ, RZ, UR6 ;  /* 0x00000006ff067e24 */ /* 0x000fe2000f8e00ff */
[----:B--2---:R-:W2:Y:S01]  /*32b0*/  @!P5 LDC.64 R8, c[0x0][0x220] ;  /* 0x00008800ff08db82 */ /* 0x004ea20000000a00 */
[----:B------:R-:W-:Y:S01]  /*32c0*/  IMAD.U32 R10, RZ, RZ, UR6 ;  /* 0x00000006ff0a7e24 */ /* 0x000fe2000f8e00ff */
[----:B------:R-:W-:Y:S01]  /*32d0*/  STL.64 [R1+0x50], R30 ;  /* 0x0000501e01007387 */ /* 0x000fe20000100a00 */
[----:B------:R-:W-:Y:S01]  /*32e0*/  IMAD.SHL.U32 R12, R21, 0x40, RZ ;  /* 0x00000040150c7824 */ /* 0x000fe200078e00ff */
[----:B------:R-:W-:Y:S01]  /*32f0*/  MOV R7, UR10 ;  /* 0x0000000a00077c02 */ /* 0x000fe20008000f00 */
[----:B------:R-:W-:Y:S01]  /*3300*/  @!UP0 UIMAD UR10, UR7, 0x30, URZ ;  /* 0x00000030070a88a4 */ /* 0x000fe2000f8e023f */
[----:B------:R-:W-:Y:S01]  /*3310*/  @!P1 IMAD.WIDE.U32 R10, R10, 0x30, R2 ;  /* 0x000000300a0a9825 */ /* 0x000fe200078e0002 */
[----:B------:R-:W-:Y:S01]  /*3320*/  STL.64 [R1+0x48], R26 ;  /* 0x0000481a01007387 */ /* 0x000fe20000100a00 */
[----:B------:R-:W-:Y:S01]  /*3330*/  LOP3.LUT R156, R12, 0xfffffe00, RZ, 0xc0, !PT ;  /* 0xfffffe000c9c7812 */ /* 0x000fe200078ec0ff */
[----:B------:R-:W-:Y:S01]  /*3340*/  ULDC UR22, c[0x0][0x39c] ;  /* 0x0000e70000167ab9 */ /* 0x000fe20000000800 */
[----:B------:R-:W-:Y:S01]  /*3350*/  IMAD.MOV.U32 R0, RZ, RZ, 0x20 ;  /* 0x00000020ff007424 */ /* 0x000fe200078e00ff */
[----:B------:R-:W-:Y:S01]  /*3360*/  UISETP.GT.AND UP0, UPT, UR20, UR13, UPT ;  /* 0x0000000d1400728c */ /* 0x000fe2000bf04270 */
[----:B------:R-:W-:-:S02]  /*3370*/  VIADD R235, R224, 0x8020 ;  /* 0x00008020e0eb7836 */ /* 0x000fc40000000000 */
[----:B----4-:R-:W-:Y:S01]  /*3380*/  IMAD.U32 R4, RZ, RZ, UR6 ;  /* 0x00000006ff047e24 */ /* 0x010fe2000f8e00ff */
[----:B------:R-:W-:-:S04]  /*3390*/  DEPBAR.LE SB0, 0x0 ;  /* 0x000080000000791a */ /* 0x000fc80000000000 */
[----:B------:R-:W-:Y:S01]  /*33a0*/  BAR.SYNC.DEFER_BLOCKING 0x0 ;  /* 0x0000000000007b1d */ /* 0x000fe20000010000 */
[----:B------:R-:W-:Y:S01]  /*33b0*/  IMAD.U32 R5, RZ, RZ, UR7 ;  /* 0x00000007ff057e24 */ /* 0x000fe2000f8e00ff */
[----:B------:R-:W-:Y:S02]  /*33c0*/  @!P4 LEA R4, P0, R4, R2, 0x4 ;  /* 0x000000020404c211 */ /* 0x000fe400078020ff */
[----:B--2---:R-:W-:Y:S02]  /*33d0*/  @!P5 LEA R8, P6, R2, R8, 0x1 ;  /* 0x000000080208d211 */ /* 0x004fe400078c08ff */
[----:B------:R-:W-:Y:S02]  /*33e0*/  @!P4 LEA.HI.X R13, R6, R3, R5, 0x4, P0 ;  /* 0x00000003060dc211 */ /* 0x000fe400000f2405 */
[----:B------:R-:W-:Y:S02]  /*33f0*/  @!P3 IADD3 R5, P0, R2, UR30, RZ ;  /* 0x0000001e0205bc10 */ /* 0x000fe4000ff1e0ff */
[----:B---3--:R-:W-:-:S02]  /*3400*/  @!P4 LEA R6, P2, R4, R14, 0x1 ;  /* 0x0000000e0406c211 */ /* 0x008fc400078408ff */
        /* <DEDUP_REMOVED lines=46> */
[----:B------:R-:W-:Y:S01]  /*36f0*/  LDSM.16.M88.4 R16, [R224+0x8800] ;  /* 0x00880000e010783b */ /* 0x000fe20000000200 */
[----:B------:R-:W-:Y:S02]  /*3700*/  SEL R0, R0, 0xffffffe0, !P2 ;  /* 0xffffffe000007807 */ /* 0x000fe40005000000 */
[----:B------:R-:W-:Y:S01]  /*3710*/  R2P PR, R40, 0x6 ;  /* 0x0000000628007804 */ /* 0x000fe20000000000 */
[----:B-1----:R-:W1:Y:S01]  /*3720*/  LDSM.16.M88.4 R4, [R231+0x2000] ;  /* 0x00200000e704783b */ /* 0x002e620000000200 */
[--C-:B------:R-:W-:Y:S02]  /*3730*/  IMAD R232, R3, 0x2, R231.reuse ;  /* 0x0000000203e87824 */ /* 0x100fe400078e02e7 */
[C---:B------:R-:W-:Y:S01]  /*3740*/  IMAD R234, R0.reuse, 0x2, R231 ;  /* 0x0000000200ea7824 */ /* 0x040fe200078e02e7 */
[----:B------:R-:W3:Y:S01]  /*3750*/  LDSM.16.M88.4 R28, [R224+0x9000] ;  /* 0x00900000e01c783b */ /* 0x000ee20000000200 */
[----:B------:R-:W-:-:S03]  /*3760*/  IMAD R233, R0, 0x2, R232 ;  /* 0x0000000200e97824 */ /* 0x000fc600078e02e8 */
[----:B------:R-:W-:Y:S04]  /*3770*/  LDSM.16.M88.4 R36, [R224+0x9800] ;  /* 0x00980000e024783b */ /* 0x000fe80000000200 */
[----:B------:R-:W-:Y:S01]  /*3780*/  @P1 VIADD R235, R2, 0xffffffe0 ;  /* 0xffffffe002eb1836 */ /* 0x000fe20000000000 */
[----:B------:R-:W-:Y:S01]  /*3790*/  LDSM.16.M88.4 R24, [R232] ;  /* 0x00000000e818783b */ /* 0x000fe20000000200 */
[----:B------:R-:W-:-:S03]  /*37a0*/  IMAD.MOV.U32 R2, RZ, RZ, 0x40 ;  /* 0x00000040ff027424 */ /* 0x000fc600078e00ff */
[----:B--2---:R-:W2:Y:S02]  /*37b0*/  LDSM.16.M88.4 R8, [R231] ;  /* 0x00000000e708783b */ /* 0x004ea40000000200 */
[----:B------:R-:W-:Y:S02]  /*37c0*/  SEL R2, R2, 0xffffffc0, !P2 ;  /* 0xffffffc002027807 */ /* 0x000fe40005000000 */
[----:B------:R-:W4:Y:S03]  /*37d0*/  LDSM.16.M88.4 R32, [R235] ;  /* 0x00000000eb20783b */ /* 0x000f260000000200 */
[----:B------:R-:W-:Y:S01]  /*37e0*/  IMAD.IADD R230, R224, 0x1, R2 ;  /* 0x00000001e0e67824 */ /* 0x000fe200078e0202 */
[----:B------:R-:W-:Y:S01]  /*37f0*/  LDSM.16.M88.4 R20, [R232+0x2000] ;  /* 0x00200000e814783b */ /* 0x000fe20000000200 */
[----:B------:R-:W-:-:S03]  /*3800*/  IMAD.IADD R229, R2, 0x1, R235 ;  /* 0x0000000102e57824 */ /* 0x000fc600078e02eb */
[----:B------:R-:W5:Y:S04]  /*3810*/  LDSM.16.M88.4 R48, [R235+0x800] ;  /* 0x00080000eb30783b */ /* 0x000f680000000200 */
[----:B------:R-:W5:Y:S04]  /*3820*/  LDSM.16.M88.4 R44, [R235+0x1000] ;  /* 0x00100000eb2c783b */ /* 0x000f680000000200 */
[----:B------:R-:W5:Y:S01]  /*3830*/  LDSM.16.M88.4 R40, [R235+0x1800] ;  /* 0x00180000eb28783b */ /* 0x000f620000000200 */
[C---:B-1----:R-:W-:Y:S03]  /*3840*/  HMMA.16816.F32 R52, R4.reuse, R16, RZ ;  /* 0x000000100434723c */ /* 0x042fe600000018ff */
[----:B------:R-:W-:Y:S04]  /*3850*/  LDSM.16.M88.4 R56, [R230+0x8000] ;  /* 0x00800000e638783b */ /* 0x000fe80000000200 */
[----:B------:R-:W0:Y:S01]  /*3860*/  LDGDEPBAR ;  /* 0x00000000000079af */ /* 0x000e220000000000 */
[C---:B------:R-:W-:Y:S06]  /*3870*/  HMMA.16816.F32 R64, R4.reuse, R12, RZ ;  /* 0x0000000c0440723c */ /* 0x040fec00000018ff */
[----:B---3--:R-:W-:Y:S06]  /*3880*/  HMMA.16816.F32 R68, R4, R28, RZ ;  /* 0x0000001c0444723c */ /* 0x008fec00000018ff */
[----:B--2---:R-:W-:Y:S06]  /*3890*/  HMMA.16816.F32 R60, R8, R12, RZ ;  /* 0x0000000c083c723c */ /* 0x004fec00000018ff */
[----:B------:R-:W-:Y:S06]  /*38a0*/  HMMA.16816.F32 R104, R4, R18, RZ ;  /* 0x000000120468723c */ /* 0x000fec00000018ff */
[C---:B------:R-:W-:Y:S06]  /*38b0*/  HMMA.16816.F32 R88, R8.reuse, R16, RZ ;  /* 0x000000100858723c */ /* 0x040fec00000018ff */
[----:B------:R-:W-:Y:S01]  /*38c0*/  HMMA.16816.F32 R84, R8, R18, RZ ;  /* 0x000000120854723c */ /* 0x000fe200000018ff */
[----:B------:R-:W1:Y:S05]  /*38d0*/  LDSM.16.M88.4 R16, [R234] ;  /* 0x00000000ea10783b */ /* 0x000e6a0000000200 */
[-C--:B------:R-:W-:Y:S06]  /*38e0*/  HMMA.16816.F32 R112, R4, R14.reuse, RZ ;  /* 0x0000000e0470723c */ /* 0x080fec00000018ff */
[----:B------:R-:W-:Y:S01]  /*38f0*/  HMMA.16816.F32 R108, R8, R14, RZ ;  /* 0x0000000e086c723c */ /* 0x000fe200000018ff */
[----:B------:R-:W2:Y:S05]  /*3900*/  LDSM.16.M88.4 R12, [R234+0x2000] ;  /* 0x00200000ea0c783b */ /* 0x000eaa0000000200 */
[C---:B------:R-:W-:Y:S06]  /*3910*/  HMMA.16816.F32 R96, R4.reuse, R36, RZ ;  /* 0x000000240460723c */ /* 0x040fec00000018ff */
[C---:B------:R-:W-:Y:S06]  /*3920*/  HMMA.16816.F32 R100, R4.reuse, R30, RZ ;  /* 0x0000001e0464723c */ /* 0x040fec00000018ff */
[----:B------:R-:W-:Y:S06]  /*3930*/  HMMA.16816.F32 R92, R4, R38, RZ ;  /* 0x00000026045c723c */ /* 0x000fec00000018ff */
[----:B----4-:R-:W-:Y:S01]  /*3940*/  HMMA.16816.F32 R4, R24, R32, R60 ;  /* 0x000000201804723c */ /* 0x010fe2000000183c */
[----:B------:R-:W3:Y:S05]  /*3950*/  LDSM.16.M88.4 R60, [R230+0x9800] ;  /* 0x00980000e63c783b */ /* 0x000eea0000000200 */
[C---:B------:R-:W-:Y:S06]  /*3960*/  HMMA.16816.F32 R80, R8.reuse, R28, RZ ;  /* 0x0000001c0850723c */ /* 0x040fec00000018ff */
[C---:B------:R-:W-:Y:S06]  /*3970*/  HMMA.16816.F32 R76, R8.reuse, R30, RZ ;  /* 0x0000001e084c723c */ /* 0x040fec00000018ff */
[C---:B------:R-:W-:Y:S06]  /*3980*/  HMMA.16816.F32 R72, R8.reuse, R36, RZ ;  /* 0x000000240848723c */ /* 0x040fec00000018ff */
[----:B------:R-:W-:Y:S01]  /*3990*/  HMMA.16816.F32 R28, R8, R38, RZ ;  /* 0x00000026081c723c */ /* 0x000fe200000018ff */
[----:B------:R-:W4:Y:S04]  /*39a0*/  LDSM.16.M88.4 R8, [R230+0x8800] ;  /* 0x00880000e608783b */ /* 0x000f280000000200 */
[----:B------:R-:W-:Y:S01]  /*39b0*/  LDSM.16.M88.4 R36, [R233] ;  /* 0x00000000e924783b */ /* 0x000fe20000000200 */
[C---:B-----5:R-:W-:Y:S03]  /*39c0*/  HMMA.16816.F32 R144, R20.reuse, R48, R52 ;  /* 0x000000301490723c */ /* 0x060fe60000001834 */
[----:B------:R-:W5:Y:S03]  /*39d0*/  LDSM.16.M88.4 R52, [R230+0x9000] ;  /* 0x00900000e634783b */ /* 0x000f660000000200 */
[C---:B------:R-:W-:Y:S06]  /*39e0*/  HMMA.16816.F32 R64, R20.reuse, R32, R64 ;  /* 0x000000201440723c */ /* 0x040fec0000001840 */
[C---:B------:R-:W-:Y:S01]  /*39f0*/  HMMA.16816.F32 R132, R20.reuse, R44, R68 ;  /* 0x0000002c1484723c */ /* 0x040fe20000001844 */
[----:B------:R-:W5:Y:S05]  /*3a00*/  LDSM.16.M88.4 R68, [R229] ;  /* 0x00000000e544783b */ /* 0x000f6a0000000200 */
[C---:B------:R-:W-:Y:S06]  /*3a10*/  HMMA.16816.F32 R96, R20.reuse, R40, R96 ;  /* 0x000000281460723c */ /* 0x040fec0000001860 */
        /* <DEDUP_REMOVED lines=8> */
[-C--:B-1----:R-:W-:Y:S01]  /*3aa0*/  HMMA.16816.F32 R20, R16, R56.reuse, R4 ;  /* 0x000000381014723c */ /* 0x082fe20000001804 */
[----:B------:R-:W1:Y:S05]  /*3ab0*/  LDSM.16.M88.4 R4, [R233+0x2000] ;  /* 0x00200000e904783b */ /* 0x000e6a0000000200 */
[----:B--2---:R-:W-:Y:S01]  /*3ac0*/  HMMA.16816.F32 R48, R12, R56, R64 ;  /* 0x000000380c30723c */ /* 0x004fe20000001840 */
[----:B------:R-:W2:Y:S05]  /*3ad0*/  LDSM.16.M88.4 R64, [R224+0xa000] ;  /* 0x00a00000e040783b */ /* 0x000eaa0000000200 */
[C---:B------:R-:W-:Y:S01]  /*3ae0*/  HMMA.16816.F32 R152, R24.reuse, R40, R72 ;  /* 0x000000281898723c */ /* 0x040fe20000001848 */
[----:B------:R-:W-:Y:S05]  /*3af0*/  LDSM.16.M88.4 R72, [R229+0x1800] ;  /* 0x00180000e548783b */ /* 0x000fea0000000200 */
[C---:B------:R-:W-:Y:S01]  /*3b00*/  HMMA.16816.F32 R112, R24.reuse, R42, R28 ;  /* 0x0000002a1870723c */ /* 0x040fe2000000181c */
[----:B------:R-:W2:Y:S04]  /*3b10*/  LDSM.16.M88.4 R40, [R229+0x800] ;  /* 0x00080000e528783b */ /* 0x000ea80000000200 */
[----:B------:R-:W-:Y:S01]  /*3b20*/  LDSM.16.M88.4 R28, [R231+0x6000] ;  /* 0x00600000e71c783b */ /* 0x000fe20000000200 */
[C---:B------:R-:W-:Y:S06]  /*3b30*/  HMMA.16816.F32 R148, R24.reuse, R44, R80 ;  /* 0x0000002c1894723c */ /* 0x040fec0000001850 */
[----:B------:R-:W-:Y:S01]  /*3b40*/  HMMA.16816.F32 R120, R24, R46, R76 ;  /* 0x0000002e1878723c */ /* 0x000fe2000000184c */
[----:B------:R-:W2:Y:S04]  /*3b50*/  LDSM.16.M88.4 R44, [R229+0x1000] ;  /* 0x00100000e52c783b */ /* 0x000ea80000000200 */
[----:B------:R-:W-:Y:S01]  /*3b60*/  LDSM.16.M88.4 R24, [R232+0x4000] ;  /* 0x00400000e818783b */ /* 0x000fe20000000200 */
[C---:B---3--:R-:W-:Y:S06]  /*3b70*/  HMMA.16816.F32 R76, R12.reuse, R60, R96 ;  /* 0x0000003c0c4c723c */ /* 0x048fec0000001860 */
[C---:B----4-:R-:W-:Y:S06]  /*3b80*/  HMMA.16816.F32 R92, R12.reuse, R8, R144 ;  /* 0x000000080c5c723c */ /* 0x050fec0000001890 */
[C---:B-----5:R-:W-:Y:S06]  /*3b90*/  HMMA.16816.F32 R84, R12.reuse, R52, R132 ;  /* 0x000000340c54723c */ /* 0x060fec0000001884 */
[C---:B------:R-:W-:Y:S06]  /*3ba0*/  HMMA.16816.F32 R96, R12.reuse, R58, R140 ;  /* 0x0000003a0c60723c */ /* 0x040fec000000188c */
[C---:B------:R-:W-:Y:S06]  /*3bb0*/  HMMA.16816.F32 R88, R12.reuse, R10, R136 ;  /* 0x0000000a0c58723c */ /* 0x040fec0000001888 */
[C---:B------:R-:W-:Y:S06]  /*3bc0*/  HMMA.16816.F32 R80, R12.reuse, R54, R128 ;  /* 0x000000360c50723c */ /* 0x040fec0000001880 */
[----:B------:R-:W-:Y:S06]  /*3bd0*/  HMMA.16816.F32 R12, R12, R62, R116 ;  /* 0x0000003e0c0c723c */ /* 0x000fec0000001874 */
[C---:B------:R-:W-:Y:S01]  /*3be0*/  HMMA.16816.F32 R108, R16.reuse, R58, R104 ;  /* 0x0000003a106c723c */ /* 0x040fe20000001868 */
[----:B------:R-:W3:Y:S05]  /*3bf0*/  LDSM.16.M88.4 R104, [R235+0x2000] ;  /* 0x00200000eb68783b */ /* 0x000eea0000000200 */
[C---:B------:R-:W-:Y:S06]  /*3c00*/  HMMA.16816.F32 R116, R16.reuse, R8, R124 ;  /* 0x000000081074723c */ /* 0x040fec000000187c */
[----:B------:R-:W-:Y:S06]  /*3c10*/  HMMA.16816.F32 R56, R16, R10, R100 ;  /* 0x0000000a1038723c */ /* 0x000fec0000001864 */
[----:B------:R-:W-:Y:S01]  /*3c20*/  HMMA.16816.F32 R8, R36, R68, R20 ;  /* 0x000000442408723c */ /* 0x000fe20000001814 */
[----:B------:R-:W4:Y:S05]  /*3c30*/  LDSM.16.M88.4 R20, [R232+0x6000] ;  /* 0x00600000e814783b */ /* 0x000f2a0000000200 */
[C---:B------:R-:W-:Y:S06]  /*3c40*/  HMMA.16816.F32 R124, R16.reuse, R60, R152 ;  /* 0x0000003c107c723c */ /* 0x040fec0000001898 */
[C---:B------:R-:W-:Y:S06]  /*3c50*/  HMMA.16816.F32 R100, R16.reuse, R52, R148 ;  /* 0x000000341064723c */ /* 0x040fec0000001894 */
[C---:B------:R-:W-:Y:S01]  /*3c60*/  HMMA.16816.F32 R120, R16.reuse, R54, R120 ;  /* 0x000000361078723c */ /* 0x040fe20000001878 */
[----:B------:R-:W-:Y:S05]  /*3c70*/  LDSM.16.M88.4 R52, [R224+0xb000] ;  /* 0x00b00000e034783b */ /* 0x000fea0000000200 */
[----:B------:R-:W-:Y:S06]  /*3c80*/  HMMA.16816.F32 R60, R16, R62, R112 ;  /* 0x0000003e103c723c */ /* 0x000fec0000001870 */
[----:B-1----:R-:W-:Y:S01]  /*3c90*/  HMMA.16816.F32 R16, R4, R68, R48 ;  /* 0x000000440410723c */ /* 0x002fe20000001830 */
[----:B------:R-:W-:Y:S05]  /*3ca0*/  LDSM.16.M88.4 R48, [R224+0xb800] ;  /* 0x00b80000e030783b */ /* 0x000fea0000000200 */
[----:B--2---:R-:W-:Y:S06]  /*3cb0*/  HMMA.16816.F32 R8, R32, R64, R8 ;  /* 0x000000402008723c */ /* 0x004fec0000001808 */
[C---:B------:R-:W-:Y:S06]  /*3cc0*/  HMMA.16816.F32 R136, R4.reuse, R42, R88 ;  /* 0x0000002a0488723c */ /* 0x040fec0000001858 */
[C---:B------:R-:W-:Y:S01]  /*3cd0*/  HMMA.16816.F32 R144, R4.reuse, R72, R76 ;  /* 0x000000480490723c */ /* 0x040fe2000000184c */
[----:B------:R-:W-:Y:S05]  /*3ce0*/  LDSM.16.M88.4 R76, [R230+0xa000] ;  /* 0x00a00000e64c783b */ /* 0x000fea0000000200 */
[C---:B------:R-:W-:Y:S01]  /*3cf0*/  HMMA.16816.F32 R88, R4.reuse, R74, R12 ;  /* 0x0000004a0458723c */ /* 0x040fe2000000180c */
[----:B------:R-:W1:Y:S05]  /*3d00*/  LDSM.16.M88.4 R12, [R234+0x4000] ;  /* 0x00400000ea0c783b */ /* 0x000e6a0000000200 */
[-C--:B------:R-:W-:Y:S06]  /*3d10*/  HMMA.16816.F32 R128, R4, R70.reuse, R96 ;  /* 0x000000460480723c */ /* 0x080fec0000001860 */
[----:B------:R-:W-:Y:S06]  /*3d20*/  HMMA.16816.F32 R68, R36, R70, R108 ;  /* 0x000000462444723c */ /* 0x000fec000000186c */
[C---:B------:R-:W-:Y:S01]  /*3d30*/  HMMA.16816.F32 R152, R4.reuse, R40, R92 ;  /* 0x000000280498723c */ /* 0x040fe2000000185c */
[----:B------:R-:W-:Y:S05]  /*3d40*/  LDSM.16.M88.4 R92, [R229+0x2000] ;  /* 0x00200000e55c783b */ /* 0x000fea0000000200 */
[C---:B------:R-:W-:Y:S06]  /*3d50*/  HMMA.16816.F32 R132, R4.reuse, R44, R84 ;  /* 0x0000002c0484723c */ /* 0x040fec0000001854 */
[----:B------:R-:W-:Y:S06]  /*3d60*/  HMMA.16816.F32 R148, R4, R46, R80 ;  /* 0x0000002e0494723c */ /* 0x000fec0000001850 */
[----:B------:R-:W-:Y:S01]  /*3d70*/  HMMA.16816.F32 R4, R28, R64, R16 ;  /* 0x000000401c04723c */ /* 0x000fe20000001810 */
[----:B------:R-:W-:Y:S05]  /*3d80*/  LDSM.16.M88.4 R16, [R233+0x4000] ;  /* 0x00400000e910783b */ /* 0x000fea0000000200 */
[----:B------:R-:W-:Y:S01]  /*3d90*/  HMMA.16816.F32 R112, R36, R42, R56 ;  /* 0x0000002a2470723c */ /* 0x000fe20000001838 */
[----:B------:R-:W2:Y:S05]  /*3da0*/  LDSM.16.M88.4 R56, [R224+0xa800] ;  /* 0x00a80000e038783b */ /* 0x000eaa0000000200 */
[----:B---3--:R-:W-:Y:S01]  /*3db0*/  HMMA.16816.F32 R80, R24, R104, R8 ;  /* 0x000000681850723c */ /* 0x008fe20000001808 */
[----:B------:R-:W3:Y:S05]  /*3dc0*/  LDSM.16.M88.4 R8, [R234+0x6000] ;  /* 0x00600000ea08783b */ /* 0x000eea0000000200 */
[----:B------:R-:W-:Y:S01]  /*3dd0*/  HMMA.16816.F32 R108, R36, R40, R116 ;  /* 0x00000028246c723c */ /* 0x000fe20000001874 */
[----:B------:R-:W-:Y:S05]  /*3de0*/  LDSM.16.M88.4 R40, [R235+0x3000] ;  /* 0x00300000eb28783b */ /* 0x000fea0000000200 */
[----:B------:R-:W-:Y:S06]  /*3df0*/  HMMA.16816.F32 R68, R32, R66, R68 ;  /* 0x000000422044723c */ /* 0x000fec0000001844 */
[----:B------:R-:W-:Y:S06]  /*3e00*/  HMMA.16816.F32 R140, R36, R74, R60 ;  /* 0x0000004a248c723c */ /* 0x000fec000000183c */
[----:B----4-:R-:W-:Y:S01]  /*3e10*/  HMMA.16816.F32 R60, R20, R104, R4 ;  /* 0x00000068143c723c */ /* 0x010fe20000001804 */
[----:B------:R-:W4:Y:S05]  /*3e20*/  LDSM.16.M88.4 R4, [R233+0x6000] ;  /* 0x00600000e904783b */ /* 0x000f2a0000000200 */
[C---:B------:R-:W-:Y:S06]  /*3e30*/  HMMA.16816.F32 R84, R36.reuse, R44, R100 ;  /* 0x0000002c2454723c */ /* 0x040fec0000001864 */
[----:B------:R-:W-:Y:S06]  /*3e40*/  HMMA.16816.F32 R100, R36, R72, R124 ;  /* 0x000000482464723c */ /* 0x000fec000000187c */
[----:B-1----:R-:W-:Y:S06]  /*3e50*/  HMMA.16816.F32 R72, R12, R76, R80 ;  /* 0x0000004c0c48723c */ /* 0x002fec0000001850 */
[----:B------:R-:W-:Y:S01]  /*3e60*/  HMMA.16816.F32 R96, R36, R46, R120 ;  /* 0x0000002e2460723c */ /* 0x000fe20000001878 */
[----:B------:R-:W1:Y:S04]  /*3e70*/  LDSM.16.M88.4 R44, [R235+0x2800] ;  /* 0x00280000eb2c783b */ /* 0x000e680000000200 */
[----:B------:R-:W5:Y:S01]  /*3e80*/  LDSM.16.M88.4 R36, [R235+0x3800] ;  /* 0x00380000eb24783b */ /* 0x000f620000000200 */
[C---:B------:R-:W-:Y:S06]  /*3e90*/  HMMA.16816.F32 R64, R28.reuse, R66, R128 ;  /* 0x000000421c40723c */ /* 0x040fec0000001880 */
[C---:B--2---:R-:W-:Y:S06]  /*3ea0*/  HMMA.16816.F32 R120, R28.reuse, R56, R152 ;  /* 0x000000381c78723c */ /* 0x044fec0000001898 */
[----:B------:R-:W-:Y:S06]  /*3eb0*/  HMMA.16816.F32 R136, R28, R58, R136 ;  /* 0x0000003a1c88723c */ /* 0x000fec0000001888 */
[C---:B------:R-:W-:Y:S06]  /*3ec0*/  HMMA.16816.F32 R108, R32.reuse, R56, R108 ;  /* 0x00000038206c723c */ /* 0x040fec000000186c */
[----:B------:R-:W-:Y:S06]  /*3ed0*/  HMMA.16816.F32 R112, R32, R58, R112 ;  /* 0x0000003a2070723c */ /* 0x000fec0000001870 */
[----:B------:R-:W-:Y:S06]  /*3ee0*/  HMMA.16816.F32 R56, R24, R106, R68 ;  /* 0x0000006a1838723c */ /* 0x000fec0000001844 */
[C---:B------:R-:W-:Y:S06]  /*3ef0*/  HMMA.16816.F32 R132, R28.reuse, R52, R132 ;  /* 0x000000341c84723c */ /* 0x040fec0000001884 */
[C---:B------:R-:W-:Y:S06]  /*3f00*/  HMMA.16816.F32 R128, R28.reuse, R54, R148 ;  /* 0x000000361c80723c */ /* 0x040fec0000001894 */
[C---:B------:R-:W-:Y:S06]  /*3f10*/  HMMA.16816.F32 R124, R28.reuse, R48, R144 ;  /* 0x000000301c7c723c */ /* 0x040fec0000001890 */
[----:B------:R-:W-:Y:S06]  /*3f20*/  HMMA.16816.F32 R116, R28, R50, R88 ;  /* 0x000000321c74723c */ /* 0x000fec0000001858 */
[----:B---3--:R-:W-:Y:S06]  /*3f30*/  HMMA.16816.F32 R28, R8, R76, R60 ;  /* 0x0000004c081c723c */ /* 0x008fec000000183c */
[----:B------:R-:W-:Y:S06]  /*3f40*/  HMMA.16816.F32 R68, R16, R92, R72 ;  /* 0x0000005c1044723c */ /* 0x000fec0000001848 */
[C---:B------:R-:W-:Y:S06]  /*3f50*/  HMMA.16816.F32 R88, R32.reuse, R52, R84 ;  /* 0x000000342058723c */ /* 0x040fec0000001854 */
[C---:B------:R-:W-:Y:S01]  /*3f60*/  HMMA.16816.F32 R84, R32.reuse, R54, R96 ;  /* 0x000000362054723c */ /* 0x040fe20000001860 */
[----:B------:R-:W2:Y:S05]  /*3f70*/  LDSM.16.M88.4 R52, [R230+0xa800] ;  /* 0x00a80000e634783b */ /* 0x000eaa0000000200 */
[C---:B------:R-:W-:Y:S06]  /*3f80*/  HMMA.16816.F32 R80, R32.reuse, R48, R100 ;  /* 0x000000302050723c */ /* 0x040fec0000001864 */
[----:B------:R-:W-:Y:S01]  /*3f90*/  HMMA.16816.F32 R48, R32, R50, R140 ;  /* 0x000000322030723c */ /* 0x000fe2000000188c */
[----:B------:R-:W-:-:S05]  /*3fa0*/  FMUL.FTZ R2, R68, UR22 ;  /* 0x0000001644027c20 */ /* 0x000fca0008410000 */
[----:B------:R-:W-:Y:S01]  /*3fb0*/  HMMA.16816.F32 R64, R20, R106, R64 ;  /* 0x0000006a1440723c */ /* 0x000fe20000001840 */
[----:B------:R3:W-:Y:S05]  /*3fc0*/  MUFU.TANH R107, R2 ;  /* 0x00000002006b7308 */ /* 0x0007ea0000002400 */
[----:B------:R-:W-:Y:S06]  /*3fd0*/  HMMA.16816.F32 R32, R12, R78, R56 ;  /* 0x0000004e0c20723c */ /* 0x000fec0000001838 */
[----:B----4-:R-:W-:Y:S01]  /*3fe0*/  HMMA.16816.F32 R72, R4, R92, R28 ;  /* 0x0000005c0448723c */ /* 0x010fe2000000181c */
[----:B------:R-:W-:Y:S01]  /*3ff0*/  LDSM.16.M88.4 R28, [R230+0xb800] ;  /* 0x00b80000e61c783b */ /* 0x000fe20000000200 */
[----:B---3--:R-:W-:-:S04]  /*4000*/  FMUL.FTZ R2, R69, UR22 ;  /* 0x0000001645027c20 */ /* 0x008fc80008410000 */
[C---:B-1----:R-:W-:Y:S01]  /*4010*/  HMMA.16816.F32 R60, R24.reuse, R44, R108 ;  /* 0x0000002c183c723c */ /* 0x042fe2000000186c */
[----:B------:R1:W-:Y:S05]  /*4020*/  MUFU.TANH R109, R2 ;  /* 0x00000002006d7308 */ /* 0x0003ea0000002400 */
[----:B------:R-:W-:Y:S06]  /*4030*/  HMMA.16816.F32 R100, R24, R42, R84 ;  /* 0x0000002a1864723c */ /* 0x000fec0000001854 */
[C---:B-----5:R-:W-:Y:S06]  /*4040*/  HMMA.16816.F32 R124, R20.reuse, R36, R124 ;  /* 0x00000024147c723c */ /* 0x060fec000000187c */
[----:B------:R-:W-:Y:S01]  /*4050*/  HMMA.16816.F32 R116, R20, R38, R116 ;  /* 0x000000261474723c */ /* 0x000fe20000001874 */
[----:B-1----:R-:W-:-:S05]  /*4060*/  FMUL.FTZ R2, R70, UR22 ;  /* 0x0000001646027c20 */ /* 0x002fca0008410000 */
[C---:B------:R-:W-:Y:S01]  /*4070*/  HMMA.16816.F32 R80, R24.reuse, R36, R80 ;  /* 0x000000241850723c */ /* 0x040fe20000001850 */
[----:B------:R1:W3:Y:S05]  /*4080*/  MUFU.TANH R164, R2 ;  /* 0x0000000200a47308 */ /* 0x0002ea0000002400 */
[----:B------:R-:W-:Y:S06]  /*4090*/  HMMA.16816.F32 R84, R24, R38, R48 ;  /* 0x000000261854723c */ /* 0x000fec0000001830 */
[----:B------:R-:W-:Y:S06]  /*40a0*/  HMMA.16816.F32 R36, R8, R78, R64 ;  /* 0x0000004e0824723c */ /* 0x000fec0000001840 */
[----:B------:R-:W-:Y:S01]  /*40b0*/  HMMA.16816.F32 R112, R24, R46, R112 ;  /* 0x0000002e1870723c */ /* 0x000fe20000001870 */
[----:B-1----:R-:W-:-:S04]  /*40c0*/  FMUL.FTZ R2, R71, UR22 ;  /* 0x0000001647027c20 */ /* 0x002fc80008410000 */
[----:B------:R1:W-:Y:S01]  /*40d0*/  MUFU.TANH R108, R2 ;  /* 0x00000002006c7308 */ /* 0x0003e20000002400 */
[----:B------:R-:W-:Y:S01]  /*40e0*/  HMMA.16816.F32 R88, R24, R40, R88 ;  /* 0x000000281858723c */ /* 0x000fe20000001858 */
[----:B------:R-:W4:Y:S05]  /*40f0*/  LDSM.16.M88.4 R24, [R229+0x2800] ;  /* 0x00280000e518783b */ /* 0x000f2a0000000200 */
[----:B------:R-:W-:Y:S06]  /*4100*/  HMMA.16816.F32 R32, R16, R94, R32 ;  /* 0x0000005e1020723c */ /* 0x000fec0000001820 */
[----:B------:R-:W-:Y:S01]  /*4110*/  HMMA.16816.F32 R96, R20, R44, R120 ;  /* 0x0000002c1460723c */ /* 0x000fe20000001878 */
[----:B-1----:R-:W-:-:S05]  /*4120*/  FMUL.FTZ R2, R72, UR22 ;  /* 0x0000001648027c20 */ /* 0x002fca0008410000 */
[----:B------:R-:W-:Y:S01]  /*4130*/  HMMA.16816.F32 R136, R20, R46, R136 ;  /* 0x0000002e1488723c */ /* 0x000fe20000001888 */
[----:B------:R1:W-:Y:S05]  /*4140*/  MUFU.TANH R106, R2 ;  /* 0x00000002006a7308 */ /* 0x0003ea0000002400 */
[----:B--2---:R-:W-:Y:S06]  /*4150*/  HMMA.16816.F32 R44, R12, R52, R60 ;  /* 0x000000340c2c723c */ /* 0x004fec000000183c */
[C---:B------:R-:W-:Y:S06]  /*4160*/  HMMA.16816.F32 R132, R20.reuse, R40, R132 ;  /* 0x000000281484723c */ /* 0x040fec0000001884 */
[----:B------:R-:W-:Y:S01]  /*4170*/  HMMA.16816.F32 R128, R20, R42, R128 ;  /* 0x0000002a1480723c */ /* 0x000fe20000001880 */
[----:B-1----:R-:W-:Y:S01]  /*4180*/  FMUL.FTZ R2, R73, UR22 ;  /* 0x0000001649027c20 */ /* 0x002fe20008410000 */
[----:B------:R-:W1:Y:S03]  /*4190*/  LDSM.16.M88.4 R20, [R230+0xb000] ;  /* 0x00b00000e614783b */ /* 0x000e660000000200 */
[----:B------:R2:W-:Y:S01]  /*41a0*/  MUFU.TANH R105, R2 ;  /* 0x0000000200697308 */ /* 0x0005e20000002400 */
[----:B------:R-:W-:Y:S06]  /*41b0*/  HMMA.16816.F32 R40, R4, R94, R36 ;  /* 0x0000005e0428723c */ /* 0x000fec0000001824 */
[----:B------:R-:W-:Y:S06]  /*41c0*/  HMMA.16816.F32 R48, R8, R52, R96 ;  /* 0x000000340830723c */ /* 0x000fec0000001860 */
[----:B----4-:R-:W-:Y:S01]  /*41d0*/  HMMA.16816.F32 R36, R16, R24, R44 ;  /* 0x000000181024723c */ /* 0x010fe2000000182c */
[----:B--2---:R-:W-:-:S05]  /*41e0*/  FMUL.FTZ R2, R74, UR22 ;  /* 0x000000164a027c20 */ /* 0x004fca0008410000 */
[C---:B------:R-:W-:Y:S01]  /*41f0*/  HMMA.16816.F32 R56, R8.reuse, R54, R136 ;  /* 0x000000360838723c */ /* 0x040fe20000001888 */
[----:B------:R2:W4:Y:S05]  /*4200*/  MUFU.TANH R104, R2 ;  /* 0x0000000200687308 */ /* 0x00052a0000002400 */
[-C--:B------:R-:W-:Y:S06]  /*4210*/  HMMA.16816.F32 R64, R8, R30.reuse, R116 ;  /* 0x0000001e0840723c */ /* 0x080fec0000001874 */
[----:B------:R-:W-:Y:S06]  /*4220*/  HMMA.16816.F32 R76, R12, R30, R84 ;  /* 0x0000001e0c4c723c */ /* 0x000fec0000001854 */
[----:B-1----:R-:W-:Y:S01]  /*4230*/  HMMA.16816.F32 R60, R8, R20, R132 ;  /* 0x00000014083c723c */ /* 0x002fe20000001884 */
[----:B--2---:R-:W-:-:S04]  /*4240*/  FMUL.FTZ R2, R75, UR22 ;  /* 0x000000164b027c20 */ /* 0x004fc80008410000 */
[----:B------:R1:W-:Y:S01]  /*4250*/  MUFU.TANH R110, R2 ;  /* 0x00000002006e7308 */ /* 0x0003e20000002400 */
[----:B------:R-:W-:Y:S06]  /*4260*/  HMMA.16816.F32 R68, R8, R22, R128 ;  /* 0x000000160844723c */ /* 0x000fec0000001880 */
[----:B------:R-:W-:Y:S06]  /*4270*/  HMMA.16816.F32 R44, R12, R20, R88 ;  /* 0x000000140c2c723c */ /* 0x000fec0000001858 */
[----:B------:R-:W-:Y:S01]  /*4280*/  HMMA.16816.F32 R72, R8, R28, R124 ;  /* 0x0000001c0848723c */ /* 0x000fe2000000187c */
[----:B------:R-:W2:Y:S01]  /*4290*/  LDSM.16.M88.4 R8, [R229+0x3000] ;  /* 0x00300000e508783b */ /* 0x000ea20000000200 */
[----:B-1----:R-:W-:-:S04]  /*42a0*/  FMUL.FTZ R2, R32, UR22 ;  /* 0x0000001620027c20 */ /* 0x002fc80008410000 */
[----:B------:R-:W-:Y:S01]  /*42b0*/  HMMA.16816.F32 R56, R4, R26, R56 ;  /* 0x0000001a0438723c */ /* 0x000fe20000001838 */
[----:B------:R1:W-:Y:S05]  /*42c0*/  MUFU.TANH R94, R2 ;  /* 0x00000002005e7308 */ /* 0x0003ea0000002400 */
[----:B------:R-:W-:Y:S01]  /*42d0*/  HMMA.16816.F32 R80, R12, R28, R80 ;  /* 0x0000001c0c50723c */ /* 0x000fe20000001850 */
[----:B-1----:R-:W-:-:S04]  /*42e0*/  FMUL.FTZ R2, R33, UR22 ;  /* 0x0000001621027c20 */ /* 0x002fc80008410000 */
[----:B------:R1:W-:Y:S02]  /*42f0*/  MUFU.TANH R93, R2 ;  /* 0x00000002005d7308 */ /* 0x0003e40000002400 */
[----:B-1----:R-:W-:-:S06]  /*4300*/  FMUL.FTZ R2, R34, UR22 ;  /* 0x0000001622027c20 */ /* 0x002fcc0008410000 */
[----:B------:R1:W-:Y:S02]  /*4310*/  MUFU.TANH R99, R2 ;  /* 0x0000000200637308 */ /* 0x0003e40000002400 */
[----:B-1----:R-:W-:Y:S02]  /*4320*/  FMUL.FTZ R2, R35, UR22 ;  /* 0x0000001623027c20 */ /* 0x002fe40008410000 */
[C---:B------:R-:W-:Y:S04]  /*4330*/  HMMA.16816.F32 R32, R12.reuse, R54, R112 ;  /* 0x000000360c20723c */ /* 0x040fe80000001870 */
[----:B------:R1:W-:Y:S02]  /*4340*/  MUFU.TANH R98, R2 ;  /* 0x0000000200627308 */ /* 0x0003e40000002400 */
[----:B------:R-:W-:Y:S06]  /*4350*/  HMMA.16816.F32 R52, R12, R22, R100 ;  /* 0x000000160c34723c */ /* 0x000fec0000001864 */
[C---:B------:R-:W-:Y:S06]  /*4360*/  HMMA.16816.F32 R20, R4.reuse, R24, R48 ;  /* 0x000000180414723c */ /* 0x040fec0000001830 */
[----:B--2---:R-:W-:Y:S01]  /*4370*/  HMMA.16816.F32 R48, R4, R8, R60 ;  /* 0x000000080430723c */ /* 0x004fe2000000183c */
[----:B-1----:R-:W-:-:S04]  /*4380*/  FMUL.FTZ R2, R40, UR22 ;  /* 0x0000001628027c20 */ /* 0x002fc80008410000 */
[----:B------:R1:W2:Y:S01]  /*4390*/  MUFU.TANH R97, R2 ;  /* 0x0000000200617308 */ /* 0x0002a20000002400 */
[----:B------:R-:W-:Y:S06]  /*43a0*/  HMMA.16816.F32 R24, R16, R26, R32 ;  /* 0x0000001a1018723c */ /* 0x000fec0000001820 */
[-C--:B------:R-:W-:Y:S06]  /*43b0*/  HMMA.16816.F32 R60, R4, R10.reuse, R68 ;  /* 0x0000000a043c723c */ /* 0x080fec0000001844 */
[----:B------:R-:W-:Y:S01]  /*43c0*/  FMUL.FTZ R12, R23, UR22 ;  /* 0x00000016170c7c20 */ /* 0x000fe20008410000 */
[----:B------:R-:W-:Y:S01]  /*43d0*/  HMMA.16816.F32 R52, R16, R10, R52 ;  /* 0x0000000a1034723c */ /* 0x000fe20000001834 */
[----:B-1----:R-:W-:-:S04]  /*43e0*/  FMUL.FTZ R2, R41, UR22 ;  /* 0x0000001629027c20 */ /* 0x002fc80008410000 */
[----:B------:R1:W-:Y:S02]  /*43f0*/  MUFU.TANH R95, R2 ;  /* 0x00000002005f7308 */ /* 0x0003e40000002400 */
[----:B------:R-:W-:-:S06]  /*4400*/  FMUL.FTZ R11, R56, UR22 ;  /* 0x00000016380b7c20 */ /* 0x000fcc0008410000 */
[----:B------:R-:W-:Y:S01]  /*4410*/  MUFU.TANH R34, R11 ;  /* 0x0000000b00227308 */ /* 0x000fe20000002400 */
[----:B-1----:R-:W-:-:S07]  /*4420*/  FMUL.FTZ R2, R42, UR22 ;  /* 0x000000162a027c20 */ /* 0x002fce0008410000 */
[----:B------:R1:W5:Y:S02]  /*4430*/  MUFU.TANH R92, R2 ;  /* 0x00000002005c7308 */ /* 0x0003640000002400 */
[----:B-1----:R-:W-:Y:S02]  /*4440*/  FMUL.FTZ R2, R43, UR22 ;  /* 0x000000162b027c20 */ /* 0x002fe40008410000 */
[----:B------:R-:W1:Y:S01]  /*4450*/  LDSM.16.M88.4 R40, [R229+0x3800] ;  /* 0x00380000e528783b */ /* 0x000e620000000200 */
[----:B------:R-:W-:-:S04]  /*4460*/  DEPBAR.LE SB0, 0x0 ;  /* 0x000080000000791a */ /* 0x000fc80000000000 */
[----:B------:R3:W1:Y:S02]  /*4470*/  MUFU.TANH R88, R2 ;  /* 0x0000000200587308 */ /* 0x0006640000002400 */
[----:B---3--:R-:W-:-:S06]  /*4480*/  FMUL.FTZ R2, R36, UR22 ;  /* 0x0000001624027c20 */ /* 0x008fcc0008410000 */
[----:B------:R3:W2:Y:S01]  /*4490*/  MUFU.TANH R91, R2 ;  /* 0x00000002005b7308 */ /* 0x0006a20000002400 */
[C---:B-1----:R-:W-:Y:S07]  /*44a0*/  HMMA.16816.F32 R68, R4.reuse, R40, R72 ;  /* 0x000000280444723c */ /* 0x042fee0000001848 */
[----:B------:R1:W1:Y:S01]  /*44b0*/  MUFU.TANH R72, R12 ;  /* 0x0000000c00487308 */ /* 0x0002620000002400 */
[----:B---3--:R-:W-:Y:S01]  /*44c0*/  FMUL.FTZ R2, R37, UR22 ;  /* 0x0000001625027c20 */ /* 0x008fe20008410000 */
[----:B------:R-:W-:Y:S06]  /*44d0*/  HMMA.16816.F32 R64, R4, R42, R64 ;  /* 0x0000002a0440723c */ /* 0x000fec0000001840 */
[----:B------:R3:W2:Y:S01]  /*44e0*/  MUFU.TANH R90, R2 ;  /* 0x00000002005a7308 */ /* 0x0006a20000002400 */
[----:B------:R-:W-:Y:S01]  /*44f0*/  HMMA.16816.F32 R80, R16, R40, R80 ;  /* 0x000000281050723c */ /* 0x000fe20000001850 */
[----:B------:R-:W-:Y:S01]  /*4500*/  FMUL.FTZ R5, R24, UR22 ;  /* 0x0000001618057c20 */ /* 0x000fe20008410000 */
[----:B------:R-:W-:-:S05]  /*4510*/  IMAD.U32 R6, RZ, RZ, UR25 ;  /* 0x00000019ff067e24 */ /* 0x000fca000f8e00ff */
[----:B------:R4:W2:Y:S01]  /*4520*/  MUFU.TANH R89, R5 ;  /* 0x0000000500597308 */ /* 0x0008a20000002400 */
[----:B-1----:R-:W-:Y:S01]  /*4530*/  HMMA.16816.F32 R12, R16, R8, R44 ;  /* 0x00000008100c723c */ /* 0x002fe2000000182c */
[----:B------:R-:W-:-:S06]  /*4540*/  FMUL.FTZ R23, R69, UR22 ;  /* 0x0000001645177c20 */ /* 0x000fcc0008410000 */
[----:B------:R-:W-:Y:S01]  /*4550*/  FMUL.FTZ R8, R27, UR22 ;  /* 0x000000161b087c20 */ /* 0x000fe20008410000 */
[----:B---3--:R-:W-:Y:S01]  /*4560*/  FMUL.FTZ R2, R38, UR22 ;  /* 0x0000001626027c20 */ /* 0x008fe20008410000 */
[----:B------:R-:W-:Y:S01]  /*4570*/  FMUL.FTZ R24, R70, UR22 ;  /* 0x0000001646187c20 */ /* 0x000fe20008410000 */
[----:B------:R-:W-:Y:S01]  /*4580*/  FMUL.FTZ R30, R71, UR22 ;  /* 0x00000016471e7c20 */ /* 0x000fe20008410000 */
[----:B------:R-:W1:Y:S01]  /*4590*/  MUFU.TANH R74, R8 ;  /* 0x00000008004a7308 */ /* 0x000e620000002400 */
[----:B----4-:R-:W-:-:S07]  /*45a0*/  FMUL.FTZ R5, R25, UR22 ;  /* 0x0000001619057c20 */ /* 0x010fce0008410000 */
[----:B------:R3:W4:Y:S08]  /*45b0*/  MUFU.TANH R96, R2 ;  /* 0x0000000200607308 */ /* 0x0007300000002400 */
[----:B------:R5:W1:Y:S01]  /*45c0*/  MUFU.TANH R75, R5 ;  /* 0x00000005004b7308 */ /* 0x000a620000002400 */
[----:B---3--:R-:W-:-:S07]  /*45d0*/  FMUL.FTZ R2, R39, UR22 ;  /* 0x0000001627027c20 */ /* 0x008fce0008410000 */
[----:B------:R3:W1:Y:S01]  /*45e0*/  MUFU.TANH R87, R2 ;  /* 0x0000000200577308 */ /* 0x0006620000002400 */
[----:B-----5:R-:W-:-:S07]  /*45f0*/  FMUL.FTZ R5, R26, UR22 ;  /* 0x000000161a057c20 */ /* 0x020fce0008410000 */
[----:B------:R5:W1:Y:S01]  /*4600*/  MUFU.TANH R73, R5 ;  /* 0x0000000500497308 */ /* 0x000a620000002400 */
[----:B---3--:R-:W-:-:S07]  /*4610*/  FMUL.FTZ R2, R20, UR22 ;  /* 0x0000001614027c20 */ /* 0x008fce0008410000 */
[----:B------:R3:W1:Y:S01]  /*4620*/  MUFU.TANH R86, R2 ;  /* 0x0000000200567308 */ /* 0x0006620000002400 */
[----:B-----5:R-:W-:Y:S02]  /*4630*/  IMAD.U32 R5, RZ, RZ, UR10 ;  /* 0x0000000aff057e24 */ /* 0x020fe4000f8e00ff */
[----:B---3--:R-:W-:-:S05]  /*4640*/  FMUL.FTZ R2, R21, UR22 ;  /* 0x0000001615027c20 */ /* 0x008fca0008410000 */
[----:B------:R3:W1:Y:S02]  /*4650*/  MUFU.TANH R85, R2 ;  /* 0x0000000200557308 */ /* 0x0006640000002400 */
[----:B---3--:R-:W-:Y:S01]  /*4660*/  FMUL.FTZ R2, R22, UR22 ;  /* 0x0000001616027c20 */ /* 0x008fe20008410000 */
[----:B------:R-:W-:-:S05]  /*4670*/  FMUL.FTZ R22, R68, UR22 ;  /* 0x0000001644167c20 */ /* 0x000fca0008410000 */
[----:B------:R3:W1:Y:S02]  /*4680*/  MUFU.TANH R84, R2 ;  /* 0x0000000200547308 */ /* 0x0006640000002400 */
[----:B---3--:R-:W-:-:S04]  /*4690*/  LOP3.LUT R2, R161, 0xffffffe0, RZ, 0xc0, !PT ;  /* 0xffffffe0a1027812 */ /* 0x008fc800078ec0ff */
[----:B------:R-:W-:Y:S01]  /*46a0*/  IADD3 R2, -R2, R160, RZ ;  /* 0x000000a002027210 */ /* 0x000fe20007ffe1ff */
[----:B------:R-:W-:-:S03]  /*46b0*/  IMAD.SHL.U32 R160, R160, 0x2, RZ ;  /* 0x00000002a0a07824 */ /* 0x000fc600078e00ff */
[----:B------:R-:W-:Y:S02]  /*46c0*/  SHF.R.S32.HI R4, RZ, 0x1f, R2 ;  /* 0x0000001fff047819 */ /* 0x000fe40000011402 */
[----:B------:R-:W-:Y:S02]  /*46d0*/  LOP3.LUT R165, R160, 0x6, RZ, 0xc0, !PT ;  /* 0x00000006a0a57812 */ /* 0x000fe400078ec0ff */
[----:B------:R-:W-:Y:S02]  /*46e0*/  LEA.HI R4, R4, R2, RZ, 0x2 ;  /* 0x0000000204047211 */ /* 0x000fe400078f10ff */
[----:B------:R-:W-:Y:S02]  /*46f0*/  LEA R2, R158, UR24, 0x4 ;  /* 0x000000189e027c11 */ /* 0x000fe4000f8e20ff */
[----:B------:R-:W-:-:S05]  /*4700*/  SHF.R.S32.HI R4, RZ, 0x2, R4 ;  /* 0x00000002ff047819 */ /* 0x000fca0000011404 */
[----:B------:R-:W-:Y:S02]  /*4710*/  IMAD.IADD R4, R4, 0x1, R2 ;  /* 0x0000000104047824 */ /* 0x000fe400078e0202 */
[----:B------:R-:W-:-:S03]  /*4720*/  IMAD.U32 R2, RZ, RZ, UR20 ;  /* 0x00000014ff027e24 */ /* 0x000fc6000f8e00ff */
[----:B------:R-:W-:Y:S01]  /*4730*/  VIADDMNMX R250, R4, UR10, R6, PT ;  /* 0x0000000a04fa7c46 */ /* 0x000fe2000b800106 */
[----:B------:R-:W-:Y:S01]  /*4740*/  IMAD R2, R2, 0x40, R165 ;  /* 0x0000004002027824 */ /* 0x000fe200078e02a5 */
[C---:B------:R-:W-:Y:S01]  /*4750*/  VIADDMNMX R245, R4.reuse, UR23, RZ, !PT ;  /* 0x0000001704f57c46 */ /* 0x040fe2000f8001ff */
[----:B------:R-:W-:Y:S01]  /*4760*/  VIADD R6, R4, 0x40 ;  /* 0x0000004004067836 */ /* 0x000fe20000000000 */
[C-C-:B------:R-:W-:Y:S01]  /*4770*/  IADD3 R8, R5.reuse, 0x8, R4.reuse ;  /* 0x0000000805087810 */ /* 0x140fe20007ffe004 */
[----:B------:R-:W-:Y:S01]  /*4780*/  VIADD R7, R2, 0x1 ;  /* 0x0000000102077836 */ /* 0x000fe20000000000 */
[C-C-:B------:R-:W-:Y:S02]  /*4790*/  IADD3 R9, R5.reuse, 0x40, R4.reuse ;  /* 0x0000004005097810 */ /* 0x140fe40007ffe004 */
[----:B------:R-:W-:Y:S01]  /*47a0*/  IADD3 R10, R5, 0x48, R4 ;  /* 0x00000048050a7810 */ /* 0x000fe20007ffe004 */
[C---:B------:R-:W-:Y:S01]  /*47b0*/  VIADD R5, R4.reuse, 0x8 ;  /* 0x0000000804057836 */ /* 0x040fe20000000000 */
[----:B------:R-:W-:Y:S01]  /*47c0*/  ISETP.GE.AND P0, PT, R7, R250, PT ;  /* 0x000000fa0700720c */ /* 0x000fe20003f06270 */
[----:B------:R-:W-:Y:S01]  /*47d0*/  VIADD R4, R4, 0x48 ;  /* 0x0000004804047836 */ /* 0x000fe20000000000 */
[----:B------:R-:W-:-:S02]  /*47e0*/  VIMNMX R248, R8, UR25, PT ;  /* 0x0000001908f87c48 */ /* 0x000fc4000bfe0100 */
[----:B------:R-:W-:Y:S02]  /*47f0*/  ISETP.LT.OR P0, PT, R7, R245, P0 ;  /* 0x000000f50700720c */ /* 0x000fe40000701670 */
[----:B------:R-:W-:Y:S01]  /*4800*/  VIADDMNMX R244, R5, UR23, RZ, !PT ;  /* 0x0000001705f47c46 */ /* 0x000fe2000f8001ff */
[----:B------:R-:W-:Y:S01]  /*4810*/  FMUL.FTZ R5, R57, UR22 ;  /* 0x0000001639057c20 */ /* 0x000fe20008410000 */
[----:B------:R-:W-:Y:S02]  /*4820*/  P2R R26, PR, RZ, 0x1 ;  /* 0x00000001ff1a7803 */ /* 0x000fe40000000000 */
[----:B------:R-:W-:Y:S01]  /*4830*/  ISETP.GE.AND P0, PT, R2, R248, PT ;  /* 0x000000f80200720c */ /* 0x000fe20003f06270 */
[----:B------:R3:W1:Y:S01]  /*4840*/  MUFU.TANH R37, R5 ;  /* 0x0000000500257308 */ /* 0x0006620000002400 */
[----:B------:R-:W-:Y:S02]  /*4850*/  VIMNMX R247, R10, UR25, PT ;  /* 0x000000190af77c48 */ /* 0x000fe4000bfe0100 */
[----:B------:R-:W-:-:S02]  /*4860*/  ISETP.LT.OR P0, PT, R2, R244, P0 ;  /* 0x000000f40200720c */ /* 0x000fc40000701670 */
[----:B------:R-:W-:Y:S01]  /*4870*/  VIADDMNMX R243, R4, UR23, RZ, !PT ;  /* 0x0000001704f37c46 */ /* 0x000fe2000f8001ff */
[----:B------:R-:W-:Y:S01]  /*4880*/  FMUL.FTZ R4, R58, UR22 ;  /* 0x000000163a047c20 */ /* 0x000fe20008410000 */
[----:B------:R-:W-:Y:S02]  /*4890*/  FSEL R164, R164, -INF , !P0 ;  /* 0xff800000a4a47808 */ /* 0x000fe40004000000 */
[C---:B------:R-:W-:Y:S01]  /*48a0*/  ISETP.GE.AND P0, PT, R2.reuse, R247, PT ;  /* 0x000000f70200720c */ /* 0x040fe20003f06270 */
[----:B------:R5:W1:Y:S01]  /*48b0*/  MUFU.TANH R28, R4 ;  /* 0x00000004001c7308 */ /* 0x000a620000002400 */
[----:B------:R-:W-:Y:S02]  /*48c0*/  VIMNMX R249, R9, UR25, PT ;  /* 0x0000001909f97c48 */ /* 0x000fe4000bfe0100 */
[----:B------:R-:W-:Y:S02]  /*48d0*/  ISETP.LT.OR P0, PT, R2, R243, P0 ;  /* 0x000000f30200720c */ /* 0x000fe40000701670 */
[----:B------:R-:W-:Y:S01]  /*48e0*/  VIADDMNMX R246, R6, UR23, RZ, !PT ;  /* 0x0000001706f67c46 */ /* 0x000fe2000f8001ff */
[----:B------:R-:W-:Y:S01]  /*48f0*/  FMUL.FTZ R6, R48, UR22 ;  /* 0x0000001630067c20 */ /* 0x000fe20008410000 */
[----:B---3--:R-:W-:Y:S01]  /*4900*/  FMUL.FTZ R5, R59, UR22 ;  /* 0x000000163b057c20 */ /* 0x008fe20008410000 */
[----:B------:R-:W-:Y:S01]  /*4910*/  FSEL R38, R104, -INF , !P0 ;  /* 0xff80000068267808 */ /* 0x000fe20004000000 */
[----:B------:R-:W-:Y:S01]  /*4920*/  BAR.SYNC.DEFER_BLOCKING 0x0 ;  /* 0x0000000000007b1d */ /* 0x000fe20000010000 */
[----:B------:R-:W-:-:S02]  /*4930*/  ISETP.GE.AND P2, PT, R7, R249, PT ;  /* 0x000000f90700720c */ /* 0x000fc40003f46270 */
[C---:B------:R-:W-:Y:S02]  /*4940*/  ISETP.GE.AND P3, PT, R2.reuse, R250, PT ;  /* 0x000000fa0200720c */ /* 0x040fe40003f66270 */
[C---:B------:R-:W-:Y:S01]  /*4950*/  ISETP.GE.AND P5, PT, R7.reuse, R248, PT ;  /* 0x000000f80700720c */ /* 0x040fe20003fa6270 */
[----:B------:R3:W1:Y:S01]  /*4960*/  MUFU.TANH R25, R5 ;  /* 0x0000000500197308 */ /* 0x0006620000002400 */
[C---:B------:R-:W-:Y:S01]  /*4970*/  ISETP.GE.AND P1, PT, R7.reuse, R247, PT ;  /* 0x000000f70700720c */ /* 0x040fe20003f26270 */
[C---:B-----5:R-:W-:Y:S01]  /*4980*/  VIADD R4, R2.reuse, 0x8 ;  /* 0x0000000802047836 */ /* 0x060fe20000000000 */
[C---:B------:R-:W-:Y:S02]  /*4990*/  ISETP.LT.OR P2, PT, R7.reuse, R246, P2 ;  /* 0x000000f60700720c */ /* 0x040fe40001741670 */
[----:B------:R-:W-:Y:S02]  /*49a0*/  ISETP.LT.OR P3, PT, R2, R245, P3 ;  /* 0x000000f50200720c */ /* 0x000fe40001f61670 */
[----:B------:R-:W-:Y:S01]  /*49b0*/  ISETP.GE.AND P0, PT, R4, R249, PT ;  /* 0x000000f90400720c */ /* 0x000fe20003f06270 */
[----:B------:R-:W1:Y:S01]  /*49c0*/  MUFU.TANH R20, R6 ;  /* 0x0000000600147308 */ /* 0x000e620000002400 */
[----:B------:R-:W-:-:S02]  /*49d0*/  ISETP.LT.OR P5, PT, R7, R244, P5 ;  /* 0x000000f40700720c */ /* 0x000fc40002fa1670 */
[----:B------:R-:W-:Y:S02]  /*49e0*/  ISETP.LT.OR P0, PT, R4, R246, P0 ;  /* 0x000000f60400720c */ /* 0x000fe40000701670 */
[----:B------:R-:W-:Y:S01]  /*49f0*/  ISETP.LT.OR P1, PT, R7, R243, P1 ;  /* 0x000000f30700720c */ /* 0x000fe20000f21670 */
[----:B------:R-:W-:Y:S01]  /*4a00*/  FMUL.FTZ R7, R49, UR22 ;  /* 0x0000001631077c20 */ /* 0x000fe20008410000 */
[----:B------:R-:W-:Y:S01]  /*4a10*/  FSEL R35, R105, -INF , !P2 ;  /* 0xff80000069237808 */ /* 0x000fe20005000000 */
[----:B---3--:R-:W-:Y:S01]  /*4a20*/  FMUL.FTZ R5, R12, UR22 ;  /* 0x000000160c057c20 */ /* 0x008fe20008410000 */
[----:B--2---:R-:W-:Y:S01]  /*4a30*/  FSEL R29, R97, -INF , !P0 ;  /* 0xff800000611d7808 */ /* 0x004fe20004000000 */
[----:B------:R-:W2:Y:S01]  /*4a40*/  MUFU.TANH R21, R7 ;  /* 0x0000000700157308 */ /* 0x000ea20000002400 */
[C---:B------:R-:W-:Y:S02]  /*4a50*/  ISETP.GE.AND P6, PT, R4.reuse, R250, PT ;  /* 0x000000fa0400720c */ /* 0x040fe40003fc6270 */
[----:B------:R-:W-:-:S02]  /*4a60*/  ISETP.GE.AND P4, PT, R4, R248, PT ;  /* 0x000000f80400720c */ /* 0x000fc40003f86270 */
[----:B------:R-:W-:Y:S02]  /*4a70*/  ISETP.GE.AND P2, PT, R4, R247, PT ;  /* 0x000000f70400720c */ /* 0x000fe40003f46270 */
[----:B------:R-:W-:Y:S01]  /*4a80*/  PLOP3.LUT P0, PT, PT, PT, UP0, 0x80, 0x0 ;  /* 0x000000000000781c */ /* 0x000fe20003f0f008 */
[----:B------:R3:W1:Y:S01]  /*4a90*/  MUFU.TANH R56, R5 ;  /* 0x0000000500387308 */ /* 0x0006620000002400 */
[----:B------:R-:W-:Y:S02]  /*4aa0*/  FSEL R136, R107, -INF , !P3 ;  /* 0xff8000006b887808 */ /* 0x000fe40005800000 */
[----:B------:R-:W-:Y:S02]  /*4ab0*/  ISETP.GE.AND P3, PT, R2, R249, PT ;  /* 0x000000f90200720c */ /* 0x000fe40003f66270 */
[C---:B------:R-:W-:Y:S02]  /*4ac0*/  ISETP.LT.OR P6, PT, R4.reuse, R245, P6 ;  /* 0x000000f50400720c */ /* 0x040fe400037c1670 */
[----:B------:R-:W-:-:S02]  /*4ad0*/  ISETP.LT.OR P4, PT, R4, R244, P4 ;  /* 0x000000f40400720c */ /* 0x000fc40002781670 */
[----:B------:R-:W-:Y:S01]  /*4ae0*/  ISETP.LT.OR P2, PT, R4, R243, P2 ;  /* 0x000000f30400720c */ /* 0x000fe20001741670 */
[----:B------:R-:W-:Y:S01]  /*4af0*/  FMUL.FTZ R4, R15, UR22 ;  /* 0x000000160f047c20 */ /* 0x000fe20008410000 */
[----:B------:R-:W-:Y:S01]  /*4b00*/  ISETP.LT.OR P3, PT, R2, R246, P3 ;  /* 0x000000f60200720c */ /* 0x000fe20001f61670 */
[----:B------:R-:W-:Y:S01]  /*4b10*/  FMUL.FTZ R15, R51, UR22 ;  /* 0x00000016330f7c20 */ /* 0x000fe20008410000 */
[----:B------:R-:W-:Y:S01]  /*4b20*/  FSEL R33, R110, -INF , !P1 ;  /* 0xff8000006e217808 */ /* 0x000fe20004800000 */
[----:B------:R5:W1:Y:S01]  /*4b30*/  MUFU.TANH R132, R4 ;  /* 0x0000000400847308 */ /* 0x000a620000002400 */
[----:B------:R-:W-:Y:S01]  /*4b40*/  FSEL R36, R106, -INF , !P3 ;  /* 0xff8000006a247808 */ /* 0x000fe20005800000 */
[----:B---3--:R-:W-:Y:S01]  /*4b50*/  FMUL.FTZ R5, R13, UR22 ;  /* 0x000000160d057c20 */ /* 0x008fe20008410000 */
[----:B------:R-:W-:Y:S01]  /*4b60*/  HMMA.16816.F32 R104, R16, R42, R76 ;  /* 0x0000002a1068723c */ /* 0x000fe2000000184c */
[----:B------:R-:W-:-:S04]  /*4b70*/  FSEL R39, R92, -INF , !P2 ;  /* 0xff8000005c277808 */ /* 0x000fc80005000000 */
[----:B------:R3:W1:Y:S02]  /*4b80*/  MUFU.TANH R47, R5 ;  /* 0x00000005002f7308 */ /* 0x0006640000002400 */
[----:B------:R-:W-:Y:S01]  /*4b90*/  FMUL.FTZ R16, R60, UR22 ;  /* 0x000000163c107c20 */ /* 0x000fe20008410000 */
[----:B------:R-:W-:Y:S01]  /*4ba0*/  FMUL.FTZ R17, R61, UR22 ;  /* 0x000000163d117c20 */ /* 0x000fe20008410000 */
[----:B------:R-:W-:Y:S01]  /*4bb0*/  FMUL.FTZ R18, R62, UR22 ;  /* 0x000000163e127c20 */ /* 0x000fe20008410000 */
[----:B------:R-:W-:Y:S01]  /*4bc0*/  FMUL.FTZ R19, R63, UR22 ;  /* 0x000000163f137c20 */ /* 0x000fe20008410000 */
[----:B-----5:R-:W-:-:S05]  /*4bd0*/  VIADD R4, R2, 0x10 ;  /* 0x0000001002047836 */ /* 0x020fca0000000000 */
[----:B------:R-:W-:Y:S01]  /*4be0*/  ISETP.GE.AND P3, PT, R4, R249, PT ;  /* 0x000000f90400720c */ /* 0x000fe20003f66270 */
[----:B---3--:R-:W-:Y:S01]  /*4bf0*/  FMUL.FTZ R5, R14, UR22 ;  /* 0x000000160e057c20 */ /* 0x008fe20008410000 */
[----:B------:R-:W-:-:S03]  /*4c00*/  FMUL.FTZ R14, R50, UR22 ;  /* 0x00000016320e7c20 */ /* 0x000fc60008410000 */
[----:B------:R3:W1:Y:S02]  /*4c10*/  MUFU.TANH R133, R5 ;  /* 0x0000000500857308 */ /* 0x0006640000002400 */
[----:B---3--:R-:W-:-:S05]  /*4c20*/  VIADD R5, R2, 0x9 ;  /* 0x0000000902057836 */ /* 0x008fca0000000000 */
[C---:B------:R-:W-:Y:S02]  /*4c30*/  ISETP.GE.AND P1, PT, R5.reuse, R249, PT ;  /* 0x000000f90500720c */ /* 0x040fe40003f26270 */
[C---:B------:R-:W-:Y:S02]  /*4c40*/  ISETP.GE.AND P2, PT, R5.reuse, R247, PT ;  /* 0x000000f70500720c */ /* 0x040fe40003f46270 */
[----:B------:R-:W-:-:S04]  /*4c50*/  ISETP.LT.OR P1, PT, R5, R246, P1 ;  /* 0x000000f60500720c */ /* 0x000fc80000f21670 */
[----:B------:R-:W-:Y:S01]  /*4c60*/  FSEL R31, R95, -INF , !P1 ;  /* 0xff8000005f1f7808 */ /* 0x000fe20004800000 */
[----:B-12-4-:R-:W-:Y:S08]  /*4c70*/  @!P0 BRA `(.L_x_603) ;  /* 0x0000000000748947 */ /* 0x016ff00003800000 */
[----:B------:R-:W-:-:S04]  /*4c80*/  UIADD3 UR5, UR21, -0x2, URZ ;  /* 0xfffffffe15057890 */ /* 0x000fc8000fffe03f */
[----:B------:R-:W-:Y:S02]  /*4c90*/  USHF.R.S32.HI UR10, URZ, 0x1f, UR5 ;  /* 0x0000001f3f0a7899 */ /* 0x000fe40008011405 */
[----:B------:R-:W-:Y:S01]  /*4ca0*/  UIMAD UR27, UR27, UR5, URZ ;  /* 0x000000051b1b72a4 */ /* 0x000fe2000f8e023f */
[----:B------:R-:W-:Y:S01]  /*4cb0*/  IMAD.WIDE.U32 R6, R159, UR5, R162 ;  /* 0x000000059f067c25 */ /* 0x000fe2000f8e00a2 */
[----:B------:R-:W-:Y:S02]  /*4cc0*/  USHF.L.U64.HI UR5, UR8, 0x5, UR9 ;  /* 0x0000000508057899 */ /* 0x000fe40008010209 */
[----:B------:R-:W-:-:S03]  /*4cd0*/  UIMAD UR28, UR10, UR28, UR27 ;  /* 0x0000001c0a1c72a4 */ /* 0x000fc6000f8e021b */
[----:B------:R-:W-:Y:S02]  /*4ce0*/  ULDC.64 UR10, c[0x0][0x218] ;  /* 0x00008600000a7ab9 */ /* 0x000fe40000000a00 */
[----:B------:R-:W-:Y:S01]  /*4cf0*/  LEA R10, P1, R6, UR10, 0x1 ;  /* 0x0000000a060a7c11 */ /* 0x000fe2000f8208ff */
[----:B------:R-:W-:Y:S01]  /*4d00*/  VIADD R7, R7, UR28 ;  /* 0x0000001c07077c36 */ /* 0x000fe20008000000 */
[----:B------:R-:W-:-:S04]  /*4d10*/  USHF.L.U32 UR10, UR8, 0x5, URZ ;  /* 0x00000005080a7899 */ /* 0x000fc8000800063f */
        /* <DEDUP_REMOVED lines=19> */
.L_x_603:
[----:B------:R-:W-:Y:S01]  /*4e50*/  ISETP.LT.OR P2, PT, R5, R243, P2 ;  /* 0x000000f30500720c */ /* 0x000fe20001741670 */
[----:B------:R-:W-:Y:S01]  /*4e60*/  VIADD R27, R2, 0x11 ;  /* 0x00000011021b7836 */ /* 0x000fe20000000000 */
[----:B------:R-:W-:Y:S01]  /*4e70*/  ISETP.GE.AND P1, PT, R4, R247, PT ;  /* 0x000000f70400720c */ /* 0x000fe20003f26270 */
[----:B-1----:R-:W-:Y:S01]  /*4e80*/  VIADD R13, R2, 0x18 ;  /* 0x00000018020d7836 */ /* 0x002fe20000000000 */
[----:B------:R-:W-:Y:S01]  /*4e90*/  FSEL R32, R88, -INF , !P2 ;  /* 0xff80000058207808 */ /* 0x000fe20005000000 */
[----:B------:R1:W2:Y:S01]  /*4ea0*/  MUFU.TANH R6, R14 ;  /* 0x0000000e00067308 */ /* 0x0002a20000002400 */
[C---:B------:R-:W-:Y:S01]  /*4eb0*/  ISETP.GE.AND P2, PT, R27.reuse, R249, PT ;  /* 0x000000f91b00720c */ /* 0x040fe20003f46270 */
[----:B------:R-:W-:Y:S01]  /*4ec0*/  VIADD R45, R2, 0x31 ;  /* 0x00000031022d7836 */ /* 0x000fe20000000000 */
[----:B------:R-:W-:Y:S01]  /*4ed0*/  ISETP.LT.OR P1, PT, R4, R243, P1 ;  /* 0x000000f30400720c */ /* 0x000fe20000f21670 */
[----:B------:R-:W-:Y:S01]  /*4ee0*/  STL [R1+0xa0], R235 ;  /* 0x0000a0eb01007387 */ /* 0x000fe20000100800 */
[C---:B------:R-:W-:Y:S01]  /*4ef0*/  ISETP.LT.OR P2, PT, R27.reuse, R246, P2 ;  /* 0x000000f61b00720c */ /* 0x040fe20001741670 */
[----:B------:R-:W-:Y:S01]  /*4f00*/  ULDC UR23, c[0x0][0x2ec] ;  /* 0x0000bb0000177ab9 */ /* 0x000fe20000000800 */
[----:B------:R-:W-:Y:S01]  /*4f10*/  FSEL R43, R84, -INF , !P1 ;  /* 0xff800000542b7808 */ /* 0x000fe20004800000 */
[----:B------:R3:W4:Y:S01]  /*4f20*/  MUFU.TANH R7, R15 ;  /* 0x0000000f00077308 */ /* 0x0007220000002400 */
[----:B------:R-:W-:Y:S01]  /*4f30*/  ISETP.GE.AND P1, PT, R27, R247, PT ;  /* 0x000000f71b00720c */ /* 0x000fe20003f26270 */
[----:B------:R-:W-:Y:S01]  /*4f40*/  STL [R1+0x9c], R251 ;  /* 0x00009cfb01007387 */ /* 0x000fe20000100800 */
[----:B------:R-:W-:-:S02]  /*4f50*/  FSEL R41, R85, -INF , !P2 ;  /* 0xff80000055297808 */ /* 0x000fc40005000000 */
[----:B------:R-:W-:Y:S01]  /*4f60*/  ISETP.GE.AND P2, PT, R13, R249, PT ;  /* 0x000000f90d00720c */ /* 0x000fe20003f46270 */
[----:B------:R-:W-:Y:S01]  /*4f70*/  STL [R1+0x98], R234 ;  /* 0x000098ea01007387 */ /* 0x000fe20000100800 */
[----:B------:R-:W-:Y:S01]  /*4f80*/  ISETP.LT.OR P1, PT, R27, R243, P1 ;  /* 0x000000f31b00720c */ /* 0x000fe20000f21670 */
[----:B------:R2:W4:Y:S01]  /*4f90*/  MUFU.TANH R8, R16 ;  /* 0x0000001000087308 */ /* 0x0005220000002400 */
[----:B-1----:R-:W-:Y:S01]  /*4fa0*/  VIADD R14, R2, 0x19 ;  /* 0x00000019020e7836 */ /* 0x002fe20000000000 */
[CC--:B------:R-:W-:Y:S01]  /*4fb0*/  ISETP.LT.OR P2, PT, R13.reuse, R246.reuse, P2 ;  /* 0x000000f60d00720c */ /* 0x0c0fe20001741670 */
[----:B------:R-:W-:Y:S01]  /*4fc0*/  STL [R1+0x94], R233 ;  /* 0x000094e901007387 */ /* 0x000fe20000100800 */
[----:B------:R-:W-:Y:S02]  /*4fd0*/  FSEL R44, R72, -INF , !P1 ;  /* 0xff800000482c7808 */ /* 0x000fe40004800000 */
[-C--:B------:R-:W-:Y:S01]  /*4fe0*/  ISETP.LT.OR P3, PT, R4, R246.reuse, P3 ;  /* 0x000000f60400720c */ /* 0x080fe20001f61670 */
[----:B------:R-:W-:Y:S01]  /*4ff0*/  STL [R1+0x90], R232 ;  /* 0x000090e801007387 */ /* 0x000fe20000100800 */
[C---:B------:R-:W-:Y:S01]  /*5000*/  ISETP.GE.AND P1, PT, R13.reuse, R247, PT ;  /* 0x000000f70d00720c */ /* 0x040fe20003f26270 */
[----:B------:R1:W4:Y:S01]  /*5010*/  MUFU.TANH R9, R18 ;  /* 0x0000001200097308 */ /* 0x0003220000002400 */
[----:B------:R-:W-:Y:S01]  /*5020*/  FSEL R42, R34, -INF , !P2 ;  /* 0xff800000222a7808 */ /* 0x000fe20005000000 */
[----:B---3--:R-:W-:Y:S01]  /*5030*/  VIADD R15, R2, 0x21 ;  /* 0x00000021020f7836 */ /* 0x008fe20000000000 */
[----:B------:R-:W-:Y:S01]  /*5040*/  ISETP.GE.AND P2, PT, R14, R249, PT ;  /* 0x000000f90e00720c */ /* 0x000fe20003f46270 */
[----:B------:R-:W-:Y:S01]  /*5050*/  VIADD R34, R2, 0x29 ;  /* 0x0000002902227836 */ /* 0x000fe20000000000 */
[----:B------:R-:W-:Y:S01]  /*5060*/  FSEL R40, R86, -INF , !P3 ;  /* 0xff80000056287808 */ /* 0x000fe20005800000 */
[----:B------:R-:W-:Y:S01]  /*5070*/  STL [R1+0x8c], R231 ;  /* 0x00008ce701007387 */ /* 0x000fe20000100800 */
[----:B------:R-:W-:Y:S01]  /*5080*/  ISETP.LT.OR P1, PT, R13, R243, P1 ;  /* 0x000000f30d00720c */ /* 0x000fe20000f21670 */
[----:B--2---:R-:W-:Y:S01]  /*5090*/  VIADD R16, R2, 0x28 ;  /* 0x0000002802107836 */ /* 0x004fe20000000000 */
[----:B------:R-:W-:Y:S01]  /*50a0*/  ISETP.NE.AND P3, PT, R26, RZ, PT ;  /* 0x000000ff1a00720c */ /* 0x000fe20003f65270 */
[----:B------:R-:W2:Y:S01]  /*50b0*/  MUFU.TANH R11, R17 ;  /* 0x00000011000b7308 */ /* 0x000ea20000002400 */
[----:B------:R-:W-:Y:S01]  /*50c0*/  ISETP.LT.OR P2, PT, R14, R246, P2 ;  /* 0x000000f60e00720c */ /* 0x000fe20001741670 */
[----:B------:R-:W-:Y:S01]  /*50d0*/  STL [R1+0x88], R230 ;  /* 0x000088e601007387 */ /* 0x000fe20000100800 */
[----:B------:R-:W-:-:S02]  /*50e0*/  IADD3 R26, R2, 0x20, RZ ;  /* 0x00000020021a7810 */ /* 0x000fc40007ffe0ff */
[----:B------:R-:W-:Y:S01]  /*50f0*/  FSEL R46, R28, -INF , !P1 ;  /* 0xff8000001c2e7808 */ /* 0x000fe20004800000 */
[----:B------:R-:W-:Y:S01]  /*5100*/  STL [R1+0x84], R229 ;  /* 0x000084e501007387 */ /* 0x000fe20000100800 */
[----:B------:R-:W-:Y:S01]  /*5110*/  FSEL R28, R37, -INF , !P2 ;  /* 0xff800000251c7808 */ /* 0x000fe20005000000 */
[----:B-1----:R-:W-:Y:S01]  /*5120*/  VIADD R18, R2, 0x39 ;  /* 0x0000003902127836 */ /* 0x002fe20000000000 */
[----:B------:R-:W-:Y:S01]  /*5130*/  ISETP.GE.AND P2, PT, R26, R249, PT ;  /* 0x000000f91a00720c */ /* 0x000fe20003f46270 */
[----:B------:R-:W1:Y:S01]  /*5140*/  MUFU.TANH R10, R22 ;  /* 0x00000016000a7308 */ /* 0x000e620000002400 */
[----:B------:R-:W-:Y:S01]  /*5150*/  ISETP.GE.AND P1, PT, R14, R247, PT ;  /* 0x000000f70e00720c */ /* 0x000fe20003f26270 */
[----:B------:R-:W-:Y:S01]  /*5160*/  STL [R1+0x80], R224 ;  /* 0x000080e001007387 */ /* 0x000fe20000100800 */
[----:B------:R-:W-:Y:S02]  /*5170*/  ISETP.LT.OR P2, PT, R26, R246, P2 ;  /* 0x000000f61a00720c */ /* 0x000fe40001741670 */
[----:B------:R-:W-:Y:S01]  /*5180*/  IADD3 R37, R2, 0x30, RZ ;  /* 0x0000003002257810 */ /* 0x000fe20007ffe0ff */
[----:B------:R-:W-:Y:S01]  /*5190*/  STL [R1+0xa4], R249 ;  /* 0x0000a4f901007387 */ /* 0x000fe20000100800 */
[----:B------:R-:W-:Y:S01]  /*51a0*/  FSEL R167, R20, -INF , !P2 ;  /* 0xff80000014a77808 */ /* 0x000fe20005000000 */
[----:B------:R-:W-:Y:S01]  /*51b0*/  VIADD R20, R2, 0x38 ;  /* 0x0000003802147836 */ /* 0x000fe20000000000 */
[----:B------:R-:W-:Y:S01]  /*51c0*/  ISETP.LT.OR P1, PT, R14, R243, P1 ;  /* 0x000000f30e00720c */ /* 0x000fe20000f21670 */
[----:B------:R-:W-:Y:S01]  /*51d0*/  MUFU.TANH R12, R19 ;  /* 0x00000013000c7308 */ /* 0x000fe20000002400 */
[----:B------:R-:W-:Y:S01]  /*51e0*/  FMNMX.FTZ R2, R36, R35, !PT ;  /* 0x0000002324027209 */ /* 0x000fe20007810000 */
[----:B------:R3:W-:Y:S01]  /*51f0*/  STL [R1+0xa8], R246 ;  /* 0x0000a8f601007387 */ /* 0x0007e20000100800 */
[----:B------:R-:W-:-:S02]  /*5200*/  FSEL R25, R25, -INF , !P1 ;  /* 0xff80000019197808 */ /* 0x000fc40004800000 */
[C---:B------:R-:W-:Y:S02]  /*5210*/  ISETP.GE.AND P1, PT, R26.reuse, R247, PT ;  /* 0x000000f71a00720c */ /* 0x040fe40003f26270 */
[----:B------:R-:W-:Y:S02]  /*5220*/  FMNMX.FTZ R2, R29, R2, !PT ;  /* 0x000000021d027209 */ /* 0x000fe40007810000 */
[----:B------:R-:W-:Y:S02]  /*5230*/  ISETP.GE.AND P2, PT, R15, R249, PT ;  /* 0x000000f90f00720c */ /* 0x000fe40003f46270 */
[----:B------:R-:W-:Y:S02]  /*5240*/  ISETP.LT.OR P1, PT, R26, R243, P1 ;  /* 0x000000f31a00720c */ /* 0x000fe40000f21670 */
[----:B------:R-:W-:Y:S02]  /*5250*/  FMNMX.FTZ R2, R31, R2, !PT ;  /* 0x000000021f027209 */ /* 0x000fe40007810000 */
[----:B------:R-:W-:-:S02]  /*5260*/  ISETP.LT.OR P2, PT, R15, R246, P2 ;  /* 0x000000f60f00720c */ /* 0x000fc40001741670 */
[----:B------:R-:W-:Y:S01]  /*5270*/  FSEL R221, R6, -INF , !P1 ;  /* 0xff80000006dd7808 */ /* 0x000fe20004800000 */
[----:B------:R-:W-:Y:S01]  /*5280*/  FMUL.FTZ R6, R64, UR22 ;  /* 0x0000001640067c20 */ /* 0x000fe20008410000 */
[----:B------:R-:W-:Y:S02]  /*5290*/  FMNMX.FTZ R2, R40, R2, !PT ;  /* 0x0000000228027209 */ /* 0x000fe40007810000 */
[----:B------:R-:W-:Y:S02]  /*52a0*/  ISETP.GE.AND P1, PT, R15, R247, PT ;  /* 0x000000f70f00720c */ /* 0x000fe40003f26270 */
[----:B------:R-:W-:Y:S02]  /*52b0*/  FSEL R166, R21, -INF , !P2 ;  /* 0xff80000015a67808 */ /* 0x000fe40005000000 */
[----:B------:R-:W-:Y:S02]  /*52c0*/  ISETP.GE.AND P2, PT, R16, R249, PT ;  /* 0x000000f91000720c */ /* 0x000fe40003f46270 */
[----:B------:R-:W-:-:S02]  /*52d0*/  FMNMX.FTZ R2, R41, R2, !PT ;  /* 0x0000000229027209 */ /* 0x000fc40007810000 */
[----:B------:R-:W-:Y:S02]  /*52e0*/  ISETP.LT.OR P1, PT, R15, R243, P1 ;  /* 0x000000f30f00720c */ /* 0x000fe40000f21670 */
[----:B------:R-:W-:Y:S02]  /*52f0*/  ISETP.LT.OR P2, PT, R16, R246, P2 ;  /* 0x000000f61000720c */ /* 0x000fe40001741670 */
[----:B------:R-:W-:Y:S02]  /*5300*/  FMNMX.FTZ R2, R42, R2, !PT ;  /* 0x000000022a027209 */ /* 0x000fe40007810000 */
[----:B----4-:R-:W-:Y:S02]  /*5310*/  FSEL R220, R7, -INF , !P1 ;  /* 0xff80000007dc7808 */ /* 0x010fe40004800000 */
[----:B------:R-:W-:Y:S01]  /*5320*/  ISETP.GE.AND P1, PT, R16, R247, PT ;  /* 0x000000f71000720c */ /* 0x000fe20003f26270 */
[----:B------:R-:W4:Y:S01]  /*5330*/  MUFU.TANH R7, R23 ;  /* 0x0000001700077308 */ /* 0x000f220000002400 */
[----:B------:R-:W-:-:S02]  /*5340*/  FSEL R218, R8, -INF , !P2 ;  /* 0xff80000008da7808 */ /* 0x000fc40005000000 */
[----:B------:R-:W-:Y:S02]  /*5350*/  ISETP.GE.AND P2, PT, R34, R249, PT ;  /* 0x000000f92200720c */ /* 0x000fe40003f46270 */
[----:B------:R-:W-:Y:S02]  /*5360*/  FMNMX.FTZ R2, R28, R2, !PT ;  /* 0x000000021c027209 */ /* 0x000fe40007810000 */
[----:B------:R-:W-:Y:S01]  /*5370*/  ISETP.LT.OR P1, PT, R16, R243, P1 ;  /* 0x000000f31000720c */ /* 0x000fe20000f21670 */
[----:B------:R1:W3:Y:S01]  /*5380*/  MUFU.TANH R8, R6 ;  /* 0x0000000600087308 */ /* 0x0002e20000002400 */
[----:B------:R-:W-:Y:S02]  /*5390*/  ISETP.LT.OR P2, PT, R34, R246, P2 ;  /* 0x000000f62200720c */ /* 0x000fe40001741670 */
[----:B------:R-:W-:Y:S02]  /*53a0*/  FMNMX.FTZ R2, R167, R2, !PT ;  /* 0x00000002a7027209 */ /* 0x000fe40007810000 */
[----:B------:R-:W-:-:S02]  /*53b0*/  FSEL R219, R9, -INF , !P1 ;  /* 0xff80000009db7808 */ /* 0x000fc40004800000 */
[-C--:B------:R-:W-:Y:S02]  /*53c0*/  ISETP.GE.AND P1, PT, R37, R249.reuse, PT ;  /* 0x000000f92500720c */ /* 0x080fe40003f26270 */
[----:B--2---:R-:W-:Y:S02]  /*53d0*/  FSEL R217, R11, -INF , !P2 ;  /* 0xff8000000bd97808 */ /* 0x004fe40005000000 */
[----:B------:R-:W-:Y:S02]  /*53e0*/  ISETP.GE.AND P2, PT, R45, R249, PT ;  /* 0x000000f92d00720c */ /* 0x000fe40003f46270 */
[-C--:B------:R-:W-:Y:S02]  /*53f0*/  ISETP.LT.OR P1, PT, R37, R246.reuse, P1 ;  /* 0x000000f62500720c */ /* 0x080fe40000f21670 */
[----:B------:R-:W-:Y:S01]  /*5400*/  ISETP.LT.OR P2, PT, R45, R246, P2 ;  /* 0x000000f62d00720c */ /* 0x000fe20001741670 */
[----:B-1----:R-:W-:Y:S01]  /*5410*/  FMUL.FTZ R6, R65, UR22 ;  /* 0x0000001641067c20 */ /* 0x002fe20008410000 */
[----:B------:R-:W-:-:S02]  /*5420*/  FSEL R196, R10, -INF , !P1 ;  /* 0xff8000000ac47808 */ /* 0x000fc40004800000 */
[-C--:B------:R-:W-:Y:S01]  /*5430*/  ISETP.GE.AND P1, PT, R20, R249.reuse, PT ;  /* 0x000000f91400720c */ /* 0x080fe20003f26270 */
[----:B------:R1:W2:Y:S01]  /*5440*/  MUFU.TANH R9, R6 ;  /* 0x0000000600097308 */ /* 0x0002a20000002400 */
[----:B----4-:R-:W-:Y:S02]  /*5450*/  FSEL R206, R7, -INF , !P2 ;  /* 0xff80000007ce7808 */ /* 0x010fe40005000000 */
[----:B------:R-:W-:Y:S02]  /*5460*/  ISETP.GE.AND P2, PT, R18, R249, PT ;  /* 0x000000f91200720c */ /* 0x000fe40003f46270 */
[-C--:B------:R-:W-:Y:S02]  /*5470*/  ISETP.LT.OR P1, PT, R20, R246.reuse, P1 ;  /* 0x000000f61400720c */ /* 0x080fe40000f21670 */
[----:B------:R-:W-:Y:S01]  /*5480*/  ISETP.LT.OR P2, PT, R18, R246, P2 ;  /* 0x000000f61200720c */ /* 0x000fe20001741670 */
[----:B------:R-:W4:Y:S01]  /*5490*/  MUFU.TANH R10, R24 ;  /* 0x00000018000a7308 */ /* 0x000f220000002400 */
[----:B---3--:R-:W-:-:S02]  /*54a0*/  FSEL R197, R8, -INF , !P1 ;  /* 0xff80000008c57808 */ /* 0x008fc40004800000 */
[----:B------:R-:W-:Y:S02]  /*54b0*/  ISETP.GE.AND P1, PT, R34, R247, PT ;  /* 0x000000f72200720c */ /* 0x000fe40003f26270 */
[----:B------:R-:W-:Y:S02]  /*54c0*/  FSEL R97, R108, -INF , !P5 ;  /* 0xff8000006c617808 */ /* 0x000fe40006800000 */
[----:B------:R-:W-:Y:S01]  /*54d0*/  ISETP.LT.OR P1, PT, R34, R243, P1 ;  /* 0x000000f32200720c */ /* 0x000fe20000f21670 */
[----:B------:R-:W3:Y:S01]  /*54e0*/  MUFU.TANH R8, R30 ;  /* 0x0000001e00087308 */ /* 0x000ee20000002400 */
[----:B-1----:R-:W-:Y:S02]  /*54f0*/  FMNMX.FTZ R6, R166, R2, !PT ;  /* 0x00000002a6067209 */ /* 0x002fe40007810000 */
[----:B------:R-:W-:Y:S02]  /*5500*/  FMNMX.FTZ R2, R38, R33, !PT ;  /* 0x0000002126027209 */ /* 0x000fe40007810000 */
[----:B------:R-:W-:-:S02]  /*5510*/  FMNMX.FTZ R6, R218, R6, !PT ;  /* 0x00000006da067209 */ /* 0x000fc40007810000 */
[----:B------:R-:W-:Y:S02]  /*5520*/  FMNMX.FTZ R2, R39, R2, !PT ;  /* 0x0000000227027209 */ /* 0x000fe40007810000 */
[----:B------:R-:W-:Y:S02]  /*5530*/  FMNMX.FTZ R6, R217, R6, !PT ;  /* 0x00000006d9067209 */ /* 0x000fe40007810000 */
[----:B------:R-:W-:Y:S02]  /*5540*/  FMNMX.FTZ R7, R32, R2, !PT ;  /* 0x0000000220077209 */ /* 0x000fe40007810000 */
[----:B------:R-:W-:Y:S02]  /*5550*/  FMNMX.FTZ R2, R196, R6, !PT ;  /* 0x00000006c4027209 */ /* 0x000fe40007810000 */
[----:B------:R-:W-:Y:S01]  /*5560*/  FMNMX.FTZ R6, R43, R7, !PT ;  /* 0x000000072b067209 */ /* 0x000fe20007810000 */
[----:B------:R-:W-:Y:S01]  /*5570*/  FMUL.FTZ R7, R66, UR22 ;  /* 0x0000001642077c20 */ /* 0x000fe20008410000 */
[----:B------:R-:W-:-:S02]  /*5580*/  FMNMX.FTZ R2, R206, R2, !PT ;  /* 0x00000002ce027209 */ /* 0x000fc40007810000 */
[----:B------:R-:W-:Y:S01]  /*5590*/  FMNMX.FTZ R6, R44, R6, !PT ;  /* 0x000000062c067209 */ /* 0x000fe20007810000 */
[----:B------:R1:W3:Y:S01]  /*55a0*/  MUFU.TANH R17, R7 ;  /* 0x0000000700117308 */ /* 0x0002e20000002400 */
[----:B--2---:R-:W-:Y:S02]  /*55b0*/  FSEL R48, R9, -INF , !P2 ;  /* 0xff80000009307808 */ /* 0x004fe40005000000 */
[----:B------:R-:W-:Y:S02]  /*55c0*/  FMNMX.FTZ R2, R197, R2, !PT ;  /* 0x00000002c5027209 */ /* 0x000fe40007810000 */
[----:B------:R-:W-:Y:S01]  /*55d0*/  FMNMX.FTZ R6, R46, R6, !PT ;  /* 0x000000062e067209 */ /* 0x000fe20007810000 */
[----:B------:R-:W-:Y:S01]  /*55e0*/  STL [R1+0x44], R48 ;  /* 0x0000443001007387 */ /* 0x000fe20000100800 */
[----:B------:R-:W-:Y:S02]  /*55f0*/  FMNMX.FTZ R2, R48, R2, !PT ;  /* 0x0000000230027209 */ /* 0x000fe40007810000 */
[----:B------:R-:W-:Y:S01]  /*5600*/  FMNMX.FTZ R6, R25, R6, !PT ;  /* 0x0000000619067209 */ /* 0x000fe20007810000 */
[----:B------:R2:W-:Y:S01]  /*5610*/  STL [R1+0xac], R247 ;  /* 0x0000acf701007387 */ /* 0x0005e20000100800 */
[----:B------:R-:W-:-:S02]  /*5620*/  ISETP.GE.AND P2, PT, R37, R247, PT ;  /* 0x000000f72500720c */ /* 0x000fc40003f46270 */
[----:B------:R-:W-:Y:S01]  /*5630*/  FMNMX.FTZ R6, R221, R6, !PT ;  /* 0x00000006dd067209 */ /* 0x000fe20007810000 */
[----:B------:R-:W2:Y:S01]  /*5640*/  SHFL.BFLY PT, R9, R2, 0x2, 0x1f ;  /* 0x0c401f0002097f89 */ /* 0x000ea200000e0000 */
[----:B------:R-:W-:Y:S01]  /*5650*/  FSEL R216, R12, -INF , !P1 ;  /* 0xff8000000cd87808 */ /* 0x000fe20004800000 */
[----:B-1----:R-:W-:Y:S01]  /*5660*/  FMUL.FTZ R7, R67, UR22 ;  /* 0x0000001643077c20 */ /* 0x002fe20008410000 */
[----:B------:R-:W-:Y:S01]  /*5670*/  FMNMX.FTZ R6, R220, R6, !PT ;  /* 0x00000006dc067209 */ /* 0x000fe20007810000 */
[----:B------:R-:W-:Y:S01]  /*5680*/  STL [R1+0xb0], R243 ;  /* 0x0000b0f301007387 */ /* 0x000fe20000100800 */
[----:B------:R-:W-:Y:S01]  /*5690*/  ISETP.GE.AND P1, PT, R45, R247, PT ;  /* 0x000000f72d00720c */ /* 0x000fe20003f26270 */
[----:B------:R1:W2:Y:S01]  /*56a0*/  MUFU.TANH R11, R7 ;  /* 0x00000007000b7308 */ /* 0x0002a20000002400 */
[----:B------:R-:W-:Y:S02]  /*56b0*/  ISETP.LT.OR P2, PT, R37, R243, P2 ;  /* 0x000000f32500720c */ /* 0x000fe40001741670 */
[----:B------:R-:W-:-:S02]  /*56c0*/  FMNMX.FTZ R6, R219, R6, !PT ;  /* 0x00000006db067209 */ /* 0x000fc40007810000 */
[----:B------:R-:W-:Y:S02]  /*56d0*/  ISETP.LT.OR P1, PT, R45, R243, P1 ;  /* 0x000000f32d00720c */ /* 0x000fe40000f21670 */
[----:B----4-:R-:W-:Y:S01]  /*56e0*/  FSEL R184, R10, -INF , !P2 ;  /* 0xff8000000ab87808 */ /* 0x010fe20005000000 */
[----:B------:R-:W-:Y:S01]  /*56f0*/  FMUL.FTZ R10, R55, UR22 ;  /* 0x00000016370a7c20 */ /* 0x000fe20008410000 */
[-C--:B------:R-:W-:Y:S02]  /*5700*/  ISETP.GE.AND P2, PT, R20, R247.reuse, PT ;  /* 0x000000f71400720c */ /* 0x080fe40003f46270 */
[----:B------:R-:W-:Y:S01]  /*5710*/  FMNMX.FTZ R6, R216, R6, !PT ;  /* 0x00000006d8067209 */ /* 0x000fe20007810000 */
[----:B------:R-:W-:Y:S01]  /*5720*/  MUFU.TANH R24, R10 ;  /* 0x0000000a00187308 */ /* 0x000fe20000002400 */
[----:B---3--:R-:W-:Y:S01]  /*5730*/  FSEL R246, R8, -INF , !P1 ;  /* 0xff80000008f67808 */ /* 0x008fe20004800000 */
[----:B------:R-:W-:Y:S01]  /*5740*/  FMUL.FTZ R8, R54, UR22 ;  /* 0x0000001636087c20 */ /* 0x000fe20008410000 */
[----:B------:R-:W-:Y:S01]  /*5750*/  ISETP.GE.AND P1, PT, R18, R247, PT ;  /* 0x000000f71200720c */ /* 0x000fe20003f26270 */
[----:B-1----:R-:W-:Y:S01]  /*5760*/  FMUL.FTZ R7, R52, UR22 ;  /* 0x0000001634077c20 */ /* 0x002fe20008410000 */
[----:B------:R-:W-:-:S02]  /*5770*/  ISETP.LT.OR P2, PT, R20, R243, P2 ;  /* 0x000000f31400720c */ /* 0x000fc40001741670 */
[----:B------:R-:W-:Y:S01]  /*5780*/  FMNMX.FTZ R6, R184, R6, !PT ;  /* 0x00000006b8067209 */ /* 0x000fe20007810000 */
[----:B------:R1:W3:Y:S01]  /*5790*/  MUFU.TANH R21, R7 ;  /* 0x0000000700157308 */ /* 0x0002e20000002400 */
[----:B------:R-:W-:Y:S02]  /*57a0*/  ISETP.LT.OR P1, PT, R18, R243, P1 ;  /* 0x000000f31200720c */ /* 0x000fe40000f21670 */
[----:B------:R-:W-:Y:S02]  /*57b0*/  FSEL R200, R17, -INF , !P2 ;  /* 0xff80000011c87808 */ /* 0x000fe40005000000 */
[----:B--2---:R-:W-:Y:S02]  /*57c0*/  FSEL R247, R11, -INF , !P1 ;  /* 0xff8000000bf77808 */ /* 0x004fe40004800000 */
[----:B------:R-:W-:Y:S01]  /*57d0*/  FSEL R52, R109, -INF , !P3 ;  /* 0xff8000006d347808 */ /* 0x000fe20005800000 */
[----:B------:R2:W-:Y:S01]  /*57e0*/  MUFU.TANH R23, R8 ;  /* 0x0000000800177308 */ /* 0x0005e20000002400 */
[----:B------:R-:W-:-:S02]  /*57f0*/  ISETP.GE.AND P2, PT, R5, R250, PT ;  /* 0x000000fa0500720c */ /* 0x000fc40003f46270 */
[C---:B------:R-:W-:Y:S02]  /*5800*/  ISETP.GE.AND P1, PT, R4.reuse, R250, PT ;  /* 0x000000fa0400720c */ /* 0x040fe40003f26270 */
[-C--:B------:R-:W-:Y:S02]  /*5810*/  ISETP.GE.AND P3, PT, R5, R248.reuse, PT ;  /* 0x000000f80500720c */ /* 0x080fe40003f66270 */
[C---:B------:R-:W-:Y:S01]  /*5820*/  ISETP.GE.AND P5, PT, R4.reuse, R248, PT ;  /* 0x000000f80400720c */ /* 0x040fe20003fa6270 */
[----:B-1----:R-:W-:Y:S01]  /*5830*/  FMUL.FTZ R7, R53, UR22 ;  /* 0x0000001635077c20 */ /* 0x002fe20008410000 */
[CC--:B------:R-:W-:Y:S02]  /*5840*/  ISETP.LT.OR P2, PT, R5.reuse, R245.reuse, P2 ;  /* 0x000000f50500720c */ /* 0x0c0fe40001741670 */
[----:B------:R-:W-:Y:S01]  /*5850*/  ISETP.LT.OR P3, PT, R5, R244, P3 ;  /* 0x000000f40500720c */ /* 0x000fe20001f61670 */
[----:B------:R1:W4:Y:S01]  /*5860*/  MUFU.TANH R19, R7 ;  /* 0x0000000700137308 */ /* 0x0003220000002400 */
[----:B------:R-:W-:-:S02]  /*5870*/  ISETP.LT.OR P1, PT, R4, R245, P1 ;  /* 0x000000f50400720c */ /* 0x000fc40000f21670 */
[----:B------:R-:W-:Y:S01]  /*5880*/  ISETP.LT.OR P5, PT, R4, R244, P5 ;  /* 0x000000f40400720c */ /* 0x000fe20002fa1670 */
[----:B------:R-:W-:Y:S01]  /*5890*/  FMUL.FTZ R4, R80, UR22 ;  /* 0x0000001650047c20 */ /* 0x000fe20008410000 */
[----:B------:R-:W-:Y:S01]  /*58a0*/  FSEL R85, R93, -INF , !P2 ;  /* 0xff8000005d557808 */ /* 0x000fe20005000000 */
[----:B--2---:R-:W-:Y:S01]  /*58b0*/  FMUL.FTZ R8, R83, UR22 ;  /* 0x0000001653087c20 */ /* 0x004fe20008410000 */
[----:B------:R-:W-:Y:S01]  /*58c0*/  ISETP.GE.AND P2, PT, R27, R248, PT ;  /* 0x000000f81b00720c */ /* 0x000fe20003f46270 */
[----:B------:R2:W4:Y:S01]  /*58d0*/  MUFU.TANH R11, R4 ;  /* 0x00000004000b7308 */ /* 0x0005220000002400 */
[----:B------:R-:W-:Y:S02]  /*58e0*/  FSEL R99, R99, -INF , !P4 ;  /* 0xff80000063637808 */ /* 0x000fe40006000000 */
[----:B------:R-:W-:Y:S02]  /*58f0*/  FSEL R98, R98, -INF , !P3 ;  /* 0xff80000062627808 */ /* 0x000fe40005800000 */
[----:B------:R-:W-:-:S02]  /*5900*/  ISETP.GE.AND P4, PT, R13, R250, PT ;  /* 0x000000fa0d00720c */ /* 0x000fc40003f86270 */
[----:B------:R-:W-:Y:S01]  /*5910*/  ISETP.GE.AND P3, PT, R13, R248, PT ;  /* 0x000000f80d00720c */ /* 0x000fe20003f66270 */
[----:B------:R3:W-:Y:S01]  /*5920*/  MUFU.TANH R22, R8 ;  /* 0x0000000800167308 */ /* 0x0007e20000002400 */
[----:B-1----:R-:W-:Y:S02]  /*5930*/  FMNMX.FTZ R7, R246, R6, !PT ;  /* 0x00000006f6077209 */ /* 0x002fe40007810000 */
[----:B------:R-:W-:Y:S02]  /*5940*/  FMNMX.FTZ R6, R2, R9, !PT ;  /* 0x0000000902067209 */ /* 0x000fe40007810000 */
[----:B------:R-:W-:Y:S02]  /*5950*/  FMNMX.FTZ R2, R200, R7, !PT ;  /* 0x00000007c8027209 */ /* 0x000fe40007810000 */
[----:B------:R-:W-:Y:S01]  /*5960*/  FSEL R96, R96, -INF , !P5 ;  /* 0xff80000060607808 */ /* 0x000fe20006800000 */
[----:B------:R-:W1:Y:S01]  /*5970*/  SHFL.BFLY PT, R9, R6, 0x1, 0x1f ;  /* 0x0c201f0006097f89 */ /* 0x000e6200000e0000 */
[----:B------:R-:W-:Y:S01]  /*5980*/  FMNMX.FTZ R2, R247, R2, !PT ;  /* 0x00000002f7027209 */ /* 0x000fe20007810000 */
[----:B--2---:R-:W-:Y:S01]  /*5990*/  FMUL.FTZ R4, R81, UR22 ;  /* 0x0000001651047c20 */ /* 0x004fe20008410000 */
[----:B------:R-:W-:-:S02]  /*59a0*/  ISETP.LT.OR P2, PT, R27, R244, P2 ;  /* 0x000000f41b00720c */ /* 0x000fc40001741670 */
[CC--:B------:R-:W-:Y:S01]  /*59b0*/  ISETP.LT.OR P4, PT, R13.reuse, R245.reuse, P4 ;  /* 0x000000f50d00720c */ /* 0x0c0fe20002781670 */
[----:B------:R-:W2:Y:S01]  /*59c0*/  SHFL.BFLY PT, R7, R2, 0x2, 0x1f ;  /* 0x0c401f0002077f89 */ /* 0x000ea200000e0000 */
[----:B------:R4:W2:Y:S01]  /*59d0*/  MUFU.TANH R10, R4 ;  /* 0x00000004000a7308 */ /* 0x0008a20000002400 */
[----:B------:R-:W-:Y:S01]  /*59e0*/  ISETP.LT.OR P3, PT, R13, R244, P3 ;  /* 0x000000f40d00720c */ /* 0x000fe20001f61670 */
[----:B---3--:R-:W-:Y:S01]  /*59f0*/  FMUL.FTZ R8, R106, UR22 ;  /* 0x000000166a087c20 */ /* 0x008fe20008410000 */
[----:B------:R-:W-:Y:S02]  /*5a00*/  FSEL R87, R87, -INF , !P2 ;  /* 0xff80000057577808 */ /* 0x000fe40005000000 */
[----:B------:R-:W-:Y:S02]  /*5a10*/  ISETP.GE.AND P2, PT, R26, R250, PT ;  /* 0x000000fa1a00720c */ /* 0x000fe40003f46270 */
[----:B------:R-:W-:Y:S02]  /*5a20*/  FSEL R84, R94, -INF , !P6 ;  /* 0xff8000005e547808 */ /* 0x000fe40007000000 */
[----:B------:R-:W-:-:S02]  /*5a30*/  ISETP.LT.OR P2, PT, R26, R245, P2 ;  /* 0x000000f51a00720c */ /* 0x000fc40001741670 */
[C---:B------:R-:W-:Y:S02]  /*5a40*/  ISETP.GE.AND P6, PT, R27.reuse, R250, PT ;  /* 0x000000fa1b00720c */ /* 0x040fe40003fc6270 */
[----:B------:R-:W-:Y:S02]  /*5a50*/  FSEL R139, R56, -INF , !P2 ;  /* 0xff800000388b7808 */ /* 0x000fe40005000000 */
[----:B------:R-:W-:Y:S01]  /*5a60*/  ISETP.LT.OR P6, PT, R27, R245, P6 ;  /* 0x000000f51b00720c */ /* 0x000fe200037c1670 */
[----:B----4-:R-:W-:Y:S01]  /*5a70*/  FMUL.FTZ R4, R82, UR22 ;  /* 0x0000001652047c20 */ /* 0x010fe20008410000 */
[----:B-1----:R-:W-:Y:S02]  /*5a80*/  FMNMX.FTZ R135, R6, R9, !PT ;  /* 0x0000000906877209 */ /* 0x002fe40007810000 */
[----:B------:R-:W-:Y:S01]  /*5a90*/  FSEL R77, R91, -INF , !P1 ;  /* 0xff8000005b4d7808 */ /* 0x000fe20004800000 */
[----:B------:R1:W-:Y:S01]  /*5aa0*/  MUFU.TANH R17, R4 ;  /* 0x0000000400117308 */ /* 0x0003e20000002400 */
[----:B------:R-:W-:Y:S01]  /*5ab0*/  FSETP.NEU.FTZ.AND P5, PT, R135, -INF , PT ;  /* 0xff8000008700780b */ /* 0x000fe20003fbd000 */
[----:B------:R-:W-:Y:S01]  /*5ac0*/  STL [R1+0xb4], R135 ;  /* 0x0000b48701007387 */ /* 0x000fe20000100800 */
[----:B--2---:R-:W-:-:S02]  /*5ad0*/  FMNMX.FTZ R2, R2, R7, !PT ;  /* 0x0000000702027209 */ /* 0x004fc40007810000 */
[----:B------:R-:W-:Y:S02]  /*5ae0*/  ISETP.GE.AND P1, PT, R14, R250, PT ;  /* 0x000000fa0e00720c */ /* 0x000fe40003f26270 */
[----:B------:R-:W-:Y:S01]  /*5af0*/  FSEL R78, R90, -INF , !P6 ;  /* 0xff8000005a4e7808 */ /* 0x000fe20007000000 */
[----:B------:R-:W2:Y:S01]  /*5b00*/  SHFL.BFLY PT, R5, R2, 0x1, 0x1f ;  /* 0x0c201f0002057f89 */ /* 0x000ea200000e0000 */
[CC--:B------:R-:W-:Y:S02]  /*5b10*/  ISETP.GE.AND P6, PT, R14.reuse, R248.reuse, PT ;  /* 0x000000f80e00720c */ /* 0x0c0fe40003fc6270 */
[----:B------:R-:W-:Y:S02]  /*5b20*/  FSEL R86, R73, -INF , !P3 ;  /* 0xff80000049567808 */ /* 0x000fe40005800000 */
[----:B------:R-:W-:Y:S02]  /*5b30*/  ISETP.GE.AND P3, PT, R15, R248, PT ;  /* 0x000000f80f00720c */ /* 0x000fe40003f66270 */
[----:B------:R-:W-:Y:S01]  /*5b40*/  ISETP.LT.OR P1, PT, R14, R245, P1 ;  /* 0x000000f50e00720c */ /* 0x000fe20000f21670 */
[----:B-1----:R-:W-:Y:S01]  /*5b50*/  FMUL.FTZ R4, R135, UR23 ;  /* 0x0000001787047c20 */ /* 0x002fe20008410000 */
[----:B------:R-:W-:-:S02]  /*5b60*/  FSEL R76, R89, -INF , !P4 ;  /* 0xff800000594c7808 */ /* 0x000fc40006000000 */
[----:B------:R-:W-:Y:S02]  /*5b70*/  ISETP.LT.OR P6, PT, R14, R244, P6 ;  /* 0x000000f40e00720c */ /* 0x000fe400037c1670 */
[----:B------:R-:W-:Y:S02]  /*5b80*/  FSEL R13, R4, RZ, P5 ;  /* 0x000000ff040d7208 */ /* 0x000fe40002800000 */
[C---:B------:R-:W-:Y:S02]  /*5b90*/  ISETP.GE.AND P5, PT, R15.reuse, R250, PT ;  /* 0x000000fa0f00720c */ /* 0x040fe40003fa6270 */
[C---:B------:R-:W-:Y:S01]  /*5ba0*/  ISETP.LT.OR P3, PT, R15.reuse, R244, P3 ;  /* 0x000000f40f00720c */ /* 0x040fe20001f61670 */
[--C-:B------:R-:W-:Y:S01]  /*5bb0*/  FFMA.FTZ R4, R36, UR23, -R13.reuse ;  /* 0x0000001724047c23 */ /* 0x100fe2000801080d */
[----:B------:R-:W-:Y:S02]  /*5bc0*/  ISETP.LT.OR P5, PT, R15, R245, P5 ;  /* 0x000000f50f00720c */ /* 0x000fe40002fa1670 */
[----:B------:R-:W-:Y:S01]  /*5bd0*/  FSEL R15, R75, -INF , !P1 ;  /* 0xff8000004b0f7808 */ /* 0x000fe20004800000 */
[----:B------:R1:W-:Y:S01]  /*5be0*/  MUFU.EX2 R185, R4 ;  /* 0x0000000400b97308 */ /* 0x0003e20000000800 */
[----:B--2---:R-:W-:Y:S01]  /*5bf0*/  FMNMX.FTZ R134, R2, R5, !PT ;  /* 0x0000000502867209 */ /* 0x004fe20007810000 */
[----:B------:R-:W-:Y:S01]  /*5c00*/  FFMA.FTZ R2, R29, UR23, -R13 ;  /* 0x000000171d027c23 */ /* 0x000fe2000801080d */
[----:B------:R-:W-:-:S02]  /*5c10*/  ISETP.GE.AND P1, PT, R16, R250, PT ;  /* 0x000000fa1000720c */ /* 0x000fc40003f26270 */
[----:B------:R-:W-:Y:S02]  /*5c20*/  FSETP.NEU.FTZ.AND P2, PT, R134, -INF , PT ;  /* 0xff8000008600780b */ /* 0x000fe40003f5d000 */
[----:B------:R-:W-:Y:S01]  /*5c30*/  FSEL R79, R74, -INF , !P6 ;  /* 0xff8000004a4f7808 */ /* 0x000fe20007000000 */
[----:B------:R2:W-:Y:S01]  /*5c40*/  MUFU.EX2 R232, R2 ;  /* 0x0000000200e87308 */ /* 0x0005e20000000800 */
[----:B------:R-:W-:Y:S02]  /*5c50*/  ISETP.GE.AND P6, PT, R34, R250, PT ;  /* 0x000000fa2200720c */ /* 0x000fe40003fc6270 */
[-C--:B------:R-:W-:Y:S02]  /*5c60*/  ISETP.LT.OR P1, PT, R16, R245.reuse, P1 ;  /* 0x000000f51000720c */ /* 0x080fe40000f21670 */
[----:B------:R-:W-:Y:S02]  /*5c70*/  ISETP.LT.OR P6, PT, R34, R245, P6 ;  /* 0x000000f52200720c */ /* 0x000fe400037c1670 */
[----:B------:R-:W-:Y:S01]  /*5c80*/  FSEL R138, R47, -INF , !P5 ;  /* 0xff8000002f8a7808 */ /* 0x000fe20006800000 */
[----:B-1----:R-:W-:Y:S01]  /*5c90*/  FFMA.FTZ R4, R35, UR23, -R13 ;  /* 0x0000001723047c23 */ /* 0x002fe2000801080d */
[----:B------:R-:W-:-:S02]  /*5ca0*/  FSEL R175, R21, -INF , !P1 ;  /* 0xff80000015af7808 */ /* 0x000fc40004800000 */
[-C--:B------:R-:W-:Y:S01]  /*5cb0*/  ISETP.GE.AND P1, PT, R37, R250.reuse, PT ;  /* 0x000000fa2500720c */ /* 0x080fe20003f26270 */
[----:B------:R1:W-:Y:S01]  /*5cc0*/  MUFU.EX2 R176, R4 ;  /* 0x0000000400b07308 */ /* 0x0003e20000000800 */
[----:B------:R-:W-:Y:S02]  /*5cd0*/  FSEL R174, R19, -INF , !P6 ;  /* 0xff80000013ae7808 */ /* 0x000fe40007000000 */
[----:B------:R-:W-:Y:S01]  /*5ce0*/  ISETP.GE.AND P6, PT, R45, R250, PT ;  /* 0x000000fa2d00720c */ /* 0x000fe20003fc6270 */
[----:B--2---:R-:W-:Y:S01]  /*5cf0*/  FMUL.FTZ R2, R134, UR23 ;  /* 0x0000001786027c20 */ /* 0x004fe20008410000 */
[-C--:B------:R-:W-:Y:S02]  /*5d00*/  ISETP.LT.OR P1, PT, R37, R245.reuse, P1 ;  /* 0x000000f52500720c */ /* 0x080fe40000f21670 */
[----:B------:R-:W-:Y:S02]  /*5d10*/  ISETP.LT.OR P6, PT, R45, R245, P6 ;  /* 0x000000f52d00720c */ /* 0x000fe400037c1670 */
[----:B------:R-:W-:-:S02]  /*5d20*/  FSEL R12, R2, RZ, P2 ;  /* 0x000000ff020c7208 */ /* 0x000fc40001000000 */
[----:B------:R-:W-:Y:S02]  /*5d30*/  IADD3 R2, R156, R157, RZ ;  /* 0x0000009d9c027210 */ /* 0x000fe40007ffe0ff */
[----:B------:R-:W-:Y:S02]  /*5d40*/  FSEL R235, R11, -INF , !P1 ;  /* 0xff8000000beb7808 */ /* 0x000fe40004800000 */
[----:B------:R-:W-:Y:S01]  /*5d50*/  LEA R225, R2, UR4, 0x1 ;  /* 0x0000000402e17c11 */ /* 0x000fe2000f8e08ff */
[----:B------:R-:W-:Y:S01]  /*5d60*/  FFMA.FTZ R2, R33, UR23, -R12 ;  /* 0x0000001721027c23 */ /* 0x000fe2000801080c */
[----:B-1----:R-:W-:Y:S01]  /*5d70*/  FFMA.FTZ R4, R31, UR23, -R13 ;  /* 0x000000171f047c23 */ /* 0x002fe2000801080d */
[----:B------:R-:W-:Y:S02]  /*5d80*/  ISETP.GE.AND P1, PT, R20, R250, PT ;  /* 0x000000fa1400720c */ /* 0x000fe40003f26270 */
[----:B------:R-:W-:Y:S01]  /*5d90*/  MUFU.EX2 R178, R2 ;  /* 0x0000000200b27308 */ /* 0x000fe20000000800 */
[----:B------:R-:W-:-:S02]  /*5da0*/  IMAD R226, R3, 0x2, R225 ;  /* 0x0000000203e27824 */ /* 0x000fc400078e02e1 */
[----:B------:R-:W-:Y:S01]  /*5db0*/  FFMA.FTZ R3, R39, UR23, -R12 ;  /* 0x0000001727037c23 */ /* 0x000fe2000801080c */
[----:B------:R-:W-:Y:S01]  /*5dc0*/  IMAD R228, R0, 0x2, R225 ;  /* 0x0000000200e47824 */ /* 0x000fe200078e02e1 */
[----:B------:R-:W-:Y:S01]  /*5dd0*/  FSEL R186, R10, -INF , !P6 ;  /* 0xff8000000aba7808 */ /* 0x000fe20007000000 */
[----:B------:R-:W-:Y:S01]  /*5de0*/  IMAD R227, R0, 0x2, R226 ;  /* 0x0000000200e37824 */ /* 0x000fe200078e02e2 */
[----:B------:R-:W-:Y:S01]  /*5df0*/  ISETP.GE.AND P6, PT, R18, R250, PT ;  /* 0x000000fa1200720c */ /* 0x000fe20003fc6270 */
[----:B------:R-:W1:Y:S01]  /*5e00*/  LDSM.16.MT88.4 R92, [R225+0xc000] ;  /* 0x00c00000e15c783b */ /* 0x000e620000004200 */
[----:B------:R2:W-:Y:S01]  /*5e10*/  MUFU.EX2 R251, R4 ;  /* 0x0000000400fb7308 */ /* 0x0005e20000000800 */
[-C--:B------:R-:W-:Y:S02]  /*5e20*/  ISETP.LT.OR P1, PT, R20, R245.reuse, P1 ;  /* 0x000000f51400720c */ /* 0x080fe40000f21670 */
[----:B------:R-:W-:Y:S01]  /*5e30*/  ISETP.LT.OR P6, PT, R18, R245, P6 ;  /* 0x000000f51200720c */ /* 0x000fe200037c1670 */
[----:B------:R-:W3:Y:S01]  /*5e40*/  LDSM.16.MT88.4 R88, [R226+0xc000] ;  /* 0x00c00000e258783b */ /* 0x000ee20000004200 */
[----:B------:R-:W-:-:S02]  /*5e50*/  ISETP.GE.AND P4, PT, R26, R248, PT ;  /* 0x000000f81a00720c */ /* 0x000fc40003f86270 */
[----:B------:R-:W-:Y:S01]  /*5e60*/  ISETP.GE.AND P5, PT, R16, R248, PT ;  /* 0x000000f81000720c */ /* 0x000fe20003fa6270 */
[----:B------:R4:W-:Y:S01]  /*5e70*/  MUFU.EX2 R233, R3 ;  /* 0x0000000300e97308 */ /* 0x0009e20000000800 */
[----:B------:R-:W-:Y:S01]  /*5e80*/  ISETP.LT.OR P4, PT, R26, R244, P4 ;  /* 0x000000f41a00720c */ /* 0x000fe20002781670 */
[----:B------:R-:W-:Y:S01]  /*5e90*/  LDSM.16.MT88.4 R100, [R228+0xc000] ;  /* 0x00c00000e464783b */ /* 0x000fe20000004200 */
[----:B------:R-:W-:Y:S02]  /*5ea0*/  ISETP.GE.AND P2, PT, R34, R248, PT ;  /* 0x000000f82200720c */ /* 0x000fe40003f46270 */
[----:B------:R-:W-:Y:S01]  /*5eb0*/  FSEL R133, R133, -INF , !P4 ;  /* 0xff80000085857808 */ /* 0x000fe20006000000 */
[----:B------:R-:W-:Y:S01]  /*5ec0*/  LDSM.16.MT88.4 R108, [R225+0xe000] ;  /* 0x00e00000e16c783b */ /* 0x000fe20000004200 */
[-C--:B------:R-:W-:Y:S01]  /*5ed0*/  ISETP.LT.OR P5, PT, R16, R244.reuse, P5 ;  /* 0x000000f41000720c */ /* 0x080fe20002fa1670 */
[----:B------:R-:W1:Y:S01]  /*5ee0*/  MUFU.TANH R10, R8 ;  /* 0x00000008000a7308 */ /* 0x000e620000002400 */
[----:B--2---:R-:W-:Y:S01]  /*5ef0*/  FFMA.FTZ R4, R38, UR23, -R12 ;  /* 0x0000001726047c23 */ /* 0x004fe2000801080c */
[----:B------:R-:W-:Y:S01]  /*5f00*/  FSEL R132, R132, -INF , !P3 ;  /* 0xff80000084847808 */ /* 0x000fe20005800000 */
[----:B------:R-:W-:Y:S01]  /*5f10*/  LDSM.16.MT88.4 R112, [R226+0xe000] ;  /* 0x00e00000e270783b */ /* 0x000fe20000004200 */
[----:B------:R-:W-:-:S02]  /*5f20*/  ISETP.LT.OR P2, PT, R34, R244, P2 ;  /* 0x000000f42200720c */ /* 0x000fc40001741670 */
[----:B------:R-:W-:Y:S01]  /*5f30*/  FSEL R173, R23, -INF , !P5 ;  /* 0xff80000017ad7808 */ /* 0x000fe20006800000 */
[----:B------:R-:W-:Y:S01]  /*5f40*/  LDSM.16.MT88.4 R120, [R228+0xe000] ;  /* 0x00e00000e478783b */ /* 0x000fe20000004200 */
[----:B------:R2:W2:Y:S01]  /*5f50*/  MUFU.EX2 R199, R4 ;  /* 0x0000000400c77308 */ /* 0x0004a20000000800 */
[----:B----4-:R-:W-:Y:S01]  /*5f60*/  FMUL.FTZ R3, R104, UR22 ;  /* 0x0000001668037c20 */ /* 0x010fe20008410000 */
[----:B------:R-:W-:Y:S01]  /*5f70*/  FSEL R172, R24, -INF , !P2 ;  /* 0xff80000018ac7808 */ /* 0x000fe20005000000 */
[----:B------:R-:W-:Y:S01]  /*5f80*/  LDSM.16.MT88.4 R116, [R227+0xe000] ;  /* 0x00e00000e374783b */ /* 0x000fe20000004200 */
[-C--:B------:R-:W-:Y:S02]  /*5f90*/  ISETP.GE.AND P4, PT, R20, R248.reuse, PT ;  /* 0x000000f81400720c */ /* 0x080fe40003f86270 */
[----:B------:R-:W-:Y:S01]  /*5fa0*/  ISETP.GE.AND P3, PT, R18, R248, PT ;  /* 0x000000f81200720c */ /* 0x000fe20003f66270 */
[----:B------:R-:W-:Y:S01]  /*5fb0*/  LDSM.16.MT88.4 R48, [R228+0xc800] ;  /* 0x00c80000e430783b */ /* 0x000fe20000004200 */
[----:B------:R-:W4:Y:S01]  /*5fc0*/  MUFU.TANH R9, R3 ;  /* 0x0000000300097308 */ /* 0x000f220000002400 */
[----:B------:R-:W-:-:S02]  /*5fd0*/  ISETP.LT.OR P4, PT, R20, R244, P4 ;  /* 0x000000f41400720c */ /* 0x000fc40002781670 */
[----:B------:R-:W-:Y:S01]  /*5fe0*/  ISETP.LT.OR P3, PT, R18, R244, P3 ;  /* 0x000000f41200720c */ /* 0x000fe20001f61670 */
[----:B------:R-:W-:Y:S01]  /*5ff0*/  LDSM.16.MT88.4 R60, [R228+0xe800] ;  /* 0x00e80000e43c783b */ /* 0x000fe20000004200 */
[----:B-1----:R-:W-:Y:S02]  /*6000*/  FSEL R194, R10, -INF , !P4 ;  /* 0xff8000000ac27808 */ /* 0x002fe40006000000 */
[----:B------:R-:W-:Y:S01]  /*6010*/  F2FP.F16.F32.PACK_AB R6, R251, R232 ;  /* 0x000000e8fb06723e */ /* 0x000fe200000000ff */
[----:B------:R-:W-:Y:S01]  /*6020*/  LDSM.16.MT88.4 R68, [R225+0xe800] ;  /* 0x00e80000e144783b */ /* 0x000fe20000004200 */
[----:B--2---:R-:W-:Y:S02]  /*6030*/  FMNMX.FTZ R4, R136, R52, !PT ;  /* 0x0000003488047209 */ /* 0x004fe40007810000 */
[----:B------:R-:W-:Y:S01]  /*6040*/  F2FP.F16.F32.PACK_AB R5, R178, R199 ;  /* 0x000000c7b205723e */ /* 0x000fe200000000ff */
[----:B------:R-:W-:Y:S01]  /*6050*/  LDSM.16.MT88.4 R64, [R226+0xe800] ;  /* 0x00e80000e240783b */ /* 0x000fe20000004200 */
[----:B------:R-:W-:-:S03]  /*6060*/  FMNMX.FTZ R4, R84, R4, !PT ;  /* 0x0000000454047209 */ /* 0x000fc60007810000 */
[----:B------:R-:W-:Y:S01]  /*6070*/  LDSM.16.MT88.4 R56, [R226+0xc800] ;  /* 0x00c80000e238783b */ /* 0x000fe20000004200 */
[----:B------:R-:W-:Y:S01]  /*6080*/  FMNMX.FTZ R2, R85, R4, !PT ;  /* 0x0000000455027209 */ /* 0x000fe20007810000 */
[----:B------:R-:W-:Y:S01]  /*6090*/  FMUL.FTZ R4, R105, UR22 ;  /* 0x0000001669047c20 */ /* 0x000fe20008410000 */
[----:B----4-:R-:W-:Y:S02]  /*60a0*/  FSEL R187, R9, -INF , !P1 ;  /* 0xff80000009bb7808 */ /* 0x010fe40004800000 */
[----:B------:R-:W-:Y:S01]  /*60b0*/  FMNMX.FTZ R2, R77, R2, !PT ;  /* 0x000000024d027209 */ /* 0x000fe20007810000 */
[----:B------:R-:W1:Y:S01]  /*60c0*/  MUFU.TANH R3, R4 ;  /* 0x0000000400037308 */ /* 0x000e620000002400 */
[----:B------:R-:W-:Y:S02]  /*60d0*/  ISETP.GE.AND P1, PT, R37, R248, PT ;  /* 0x000000f82500720c */ /* 0x000fe40003f26270 */
[----:B------:R-:W-:Y:S01]  /*60e0*/  FMNMX.FTZ R0, R78, R2, !PT ;  /* 0x000000024e007209 */ /* 0x000fe20007810000 */
[----:B------:R-:W-:-:S03]  /*60f0*/  FFMA.FTZ R2, R32, UR23, -R12 ;  /* 0x0000001720027c23 */ /* 0x000fc6000801080c */
[----:B------:R-:W-:Y:S01]  /*6100*/  FMNMX.FTZ R0, R76, R0, !PT ;  /* 0x000000004c007209 */ /* 0x000fe20007810000 */
[----:B------:R2:W-:Y:S03]  /*6110*/  MUFU.EX2 R229, R2 ;  /* 0x0000000200e57308 */ /* 0x0005e60000000800 */
[----:B------:R-:W-:-:S04]  /*6120*/  FMNMX.FTZ R0, R15, R0, !PT ;  /* 0x000000000f007209 */ /* 0x000fc80007810000 */
[----:B------:R-:W-:Y:S02]  /*6130*/  FMNMX.FTZ R0, R139, R0, !PT ;  /* 0x000000008b007209 */ /* 0x000fe40007810000 */
[----:B-1----:R-:W-:Y:S02]  /*6140*/  FSEL R135, R3, -INF , !P6 ;  /* 0xff80000003877808 */ /* 0x002fe40007000000 */
[----:B------:R-:W-:Y:S02]  /*6150*/  FMNMX.FTZ R0, R138, R0, !PT ;  /* 0x000000008a007209 */ /* 0x000fe40007810000 */
[----:B------:R-:W-:Y:S02]  /*6160*/  FMNMX.FTZ R3, R164, R97, !PT ;  /* 0x00000061a4037209 */ /* 0x000fe40007810000 */
[----:B------:R-:W-:Y:S01]  /*6170*/  FMNMX.FTZ R0, R175, R0, !PT ;  /* 0x00000000af007209 */ /* 0x000fe20007810000 */
[----:B--2---:R-:W-:Y:S01]  /*6180*/  FMUL.FTZ R2, R107, UR22 ;  /* 0x000000166b027c20 */ /* 0x004fe20008410000 */
[----:B------:R-:W-:Y:S01]  /*6190*/  ISETP.LT.OR P6, PT, R37, R244, P1 ;  /* 0x000000f42500720c */ /* 0x000fe20000fc1670 */
[----:B------:R-:W-:Y:S01]  /*61a0*/  LDSM.16.MT88.4 R104, [R227+0xc000] ;  /* 0x00c00000e368783b */ /* 0x000fe20000004200 */
[----:B------:R-:W-:Y:S01]  /*61b0*/  FMNMX.FTZ R0, R174, R0, !PT ;  /* 0x00000000ae007209 */ /* 0x000fe20007810000 */
[----:B------:R1:W2:Y:S01]  /*61c0*/  MUFU.TANH R9, R2 ;  /* 0x0000000200097308 */ /* 0x0002a20000002400 */
[----:B------:R-:W-:Y:S01]  /*61d0*/  ISETP.GE.AND P1, PT, R45, R248, PT ;  /* 0x000000f82d00720c */ /* 0x000fe20003f26270 */
[----:B------:R-:W-:Y:S01]  /*61e0*/  LDSM.16.MT88.4 R36, [R225+0xc800] ;  /* 0x00c80000e124783b */ /* 0x000fe20000004200 */
[----:B------:R-:W-:-:S02]  /*61f0*/  FMNMX.FTZ R0, R235, R0, !PT ;  /* 0x00000000eb007209 */ /* 0x000fc40007810000 */
[----:B------:R-:W-:Y:S02]  /*6200*/  ISETP.LT.OR P1, PT, R45, R244, P1 ;  /* 0x000000f42d00720c */ /* 0x000fe40000f21670 */
[----:B------:R-:W-:Y:S02]  /*6210*/  FMNMX.FTZ R0, R186, R0, !PT ;  /* 0x00000000ba007209 */ /* 0x000fe40007810000 */
[----:B------:R-:W-:Y:S02]  /*6220*/  FSEL R243, R17, -INF , !P6 ;  /* 0xff80000011f37808 */ /* 0x000fe40007000000 */
[----:B------:R-:W-:Y:S02]  /*6230*/  FMNMX.FTZ R0, R187, R0, !PT ;  /* 0x00000000bb007209 */ /* 0x000fe40007810000 */
[----:B------:R-:W-:Y:S02]  /*6240*/  FSEL R195, R22, -INF , !P1 ;  /* 0xff80000016c37808 */ /* 0x000fe40004800000 */
[----:B------:R-:W-:Y:S01]  /*6250*/  FMNMX.FTZ R0, R135, R0, !PT ;  /* 0x0000000087007209 */ /* 0x000fe20007810000 */
[----:B-1----:R-:W-:Y:S01]  /*6260*/  FFMA.FTZ R2, R40, UR23, -R13 ;  /* 0x0000001728027c23 */ /* 0x002fe2000801080d */
[----:B--2---:R-:W-:-:S03]  /*6270*/  FSEL R193, R9, -INF , !P3 ;  /* 0xff80000009c17808 */ /* 0x004fc60005800000 */
[----:B------:R-:W1:Y:S01]  /*6280*/  SHFL.BFLY PT, R8, R0, 0x2, 0x1f ;  /* 0x0c401f0000087f89 */ /* 0x000e6200000e0000 */
[----:B------:R2:W-:Y:S01]  /*6290*/  MUFU.EX2 R179, R2 ;  /* 0x0000000200b37308 */ /* 0x0005e20000000800 */
[----:B------:R-:W-:Y:S02]  /*62a0*/  F2FP.F16.F32.PACK_AB R4, R176, R185 ;  /* 0x000000b9b004723e */ /* 0x000fe400000000ff */
[----:B------:R-:W-:-:S07]  /*62b0*/  F2FP.F16.F32.PACK_AB R7, R229, R233 ;  /* 0x000000e9e507723e */ /* 0x000fce00000000ff */
[C---:B------:R-:W-:Y:S06]  /*62c0*/  HMMA.16816.F32 R156, R4.reuse, R92, RZ ;  /* 0x0000005c049c723c */ /* 0x040fec00000018ff */
[----:B---3--:R-:W-:Y:S01]  /*62d0*/  HMMA.16816.F32 R160, R4, R88, RZ ;  /* 0x0000005804a0723c */ /* 0x008fe200000018ff */
[----:B--2---:R-:W-:Y:S01]  /*62e0*/  FMNMX.FTZ R2, R99, R3, !PT ;  /* 0x0000000363027209 */ /* 0x004fe20007810000 */
[----:B------:R-:W-:-:S03]  /*62f0*/  FFMA.FTZ R3, R41, UR23, -R13 ;  /* 0x0000001729037c23 */ /* 0x000fc6000801080d */
[----:B------:R-:W-:Y:S01]  /*6300*/  FMNMX.FTZ R2, R98, R2, !PT ;  /* 0x0000000262027209 */ /* 0x000fe20007810000 */
[----:B------:R2:W3:Y:S01]  /*6310*/  MUFU.EX2 R249, R3 ;  /* 0x0000000300f97308 */ /* 0x0004e20000000800 */
[----:B-1----:R-:W-:Y:S01]  /*6320*/  FMNMX.FTZ R0, R0, R8, !PT ;  /* 0x0000000800007209 */ /* 0x002fe20007810000 */
[----:B------:R-:W-:Y:S01]  /*6330*/  HMMA.16816.F32 R152, R4, R100, RZ ;  /* 0x000000640498723c */ /* 0x000fe200000018ff */
[----:B------:R-:W-:-:S03]  /*6340*/  FMNMX.FTZ R2, R96, R2, !PT ;  /* 0x0000000260027209 */ /* 0x000fc60007810000 */
[----:B------:R-:W1:Y:S01]  /*6350*/  SHFL.BFLY PT, R8, R0, 0x1, 0x1f ;  /* 0x0c201f0000087f89 */ /* 0x000e6200000e0000 */
[----:B------:R-:W-:Y:S01]  /*6360*/  FMNMX.FTZ R2, R87, R2, !PT ;  /* 0x0000000257027209 */ /* 0x000fe20007810000 */
[----:B------:R-:W-:Y:S03]  /*6370*/  HMMA.16816.F32 R148, R4, R104, RZ ;  /* 0x000000680494723c */ /* 0x000fe600000018ff */
[----:B------:R-:W-:-:S03]  /*6380*/  FMNMX.FTZ R2, R86, R2, !PT ;  /* 0x0000000256027209 */ /* 0x000fc60007810000 */
[----:B------:R-:W-:Y:S01]  /*6390*/  HMMA.16816.F32 R144, R4, R108, RZ ;  /* 0x0000006c0490723c */ /* 0x000fe200000018ff */
[----:B------:R-:W-:Y:S01]  /*63a0*/  FMNMX.FTZ R2, R79, R2, !PT ;  /* 0x000000024f027209 */ /* 0x000fe20007810000 */
[----:B--2---:R-:W-:-:S04]  /*63b0*/  FFMA.FTZ R3, R42, UR23, -R13 ;  /* 0x000000172a037c23 */ /* 0x004fc8000801080d */
[C---:B------:R-:W-:Y:S01]  /*63c0*/  HMMA.16816.F32 R140, R4.reuse, R112, RZ ;  /* 0x00000070048c723c */ /* 0x040fe200000018ff */
[----:B------:R2:W-:Y:S05]  /*63d0*/  MUFU.EX2 R234, R3 ;  /* 0x0000000300ea7308 */ /* 0x0005ea0000000800 */
[----:B------:R-:W-:Y:S01]  /*63e0*/  HMMA.16816.F32 R128, R4, R120, RZ ;  /* 0x000000780480723c */ /* 0x000fe200000018ff */
[----:B-1----:R-:W-:-:S05]  /*63f0*/  FMNMX.FTZ R137, R0, R8, !PT ;  /* 0x0000000800897209 */ /* 0x002fca0007810000 */
[C---:B------:R-:W-:Y:S01]  /*6400*/  HMMA.16816.F32 R124, R4.reuse, R116, RZ ;  /* 0x00000074047c723c */ /* 0x040fe200000018ff */
[----:B---3--:R-:W-:Y:S02]  /*6410*/  F2FP.F16.F32.PACK_AB R8, R249, R179 ;  /* 0x000000b3f908723e */ /* 0x008fe400000000ff */
[----:B------:R-:W-:Y:S01]  /*6420*/  FSETP.NEU.FTZ.AND P1, PT, R137, -INF , PT ;  /* 0xff8000008900780b */ /* 0x000fe20003f3d000 */
[----:B--2---:R-:W-:Y:S02]  /*6430*/  FFMA.FTZ R3, R28, UR23, -R13 ;  /* 0x000000171c037c23 */ /* 0x004fe4000801080d */
[C---:B------:R-:W-:Y:S02]  /*6440*/  HMMA.16816.F32 R80, R4.reuse, R94, RZ ;  /* 0x0000005e0450723c */ /* 0x040fe400000018ff */
[----:B------:R1:W2:Y:S04]  /*6450*/  MUFU.EX2 R204, R3 ;  /* 0x0000000300cc7308 */ /* 0x0002a80000000800 */
[C---:B------:R-:W-:Y:S06]  /*6460*/  HMMA.16816.F32 R72, R4.reuse, R90, RZ ;  /* 0x0000005a0448723c */ /* 0x040fec00000018ff */
[C---:B------:R-:W-:Y:S06]  /*6470*/  HMMA.16816.F32 R32, R4.reuse, R106, RZ ;  /* 0x0000006a0420723c */ /* 0x040fec00000018ff */
[----:B------:R-:W-:Y:S01]  /*6480*/  HMMA.16816.F32 R28, R4, R110, RZ ;  /* 0x0000006e041c723c */ /* 0x000fe200000018ff */
[----:B-1----:R-:W-:Y:S01]  /*6490*/  FMNMX.FTZ R3, R133, R2, !PT ;  /* 0x0000000285037209 */ /* 0x002fe20007810000 */
[----:B------:R-:W-:Y:S01]  /*64a0*/  FFMA.FTZ R2, R43, UR23, -R12 ;  /* 0x000000172b027c23 */ /* 0x000fe2000801080c */
[----:B--2---:R-:W-:-:S02]  /*64b0*/  F2FP.F16.F32.PACK_AB R10, R204, R234 ;  /* 0x000000eacc0a723e */ /* 0x004fc400000000ff */
[----:B------:R-:W-:Y:S01]  /*64c0*/  FMNMX.FTZ R3, R132, R3, !PT ;  /* 0x0000000384037209 */ /* 0x000fe20007810000 */
[----:B------:R1:W-:Y:S01]  /*64d0*/  MUFU.EX2 R177, R2 ;  /* 0x0000000200b17308 */ /* 0x0003e20000000800 */
[----:B------:R-:W-:Y:S02]  /*64e0*/  HMMA.16816.F32 R40, R4, R102, RZ ;  /* 0x000000660428723c */ /* 0x000fe400000018ff */
        /* <DEDUP_REMOVED lines=8> */
[----:B------:R1:W2:Y:S03]  /*6570*/  MUFU.EX2 R198, R2 ;  /* 0x0000000200c67308 */ /* 0x0002a60000000800 */
[----:B------:R-:W-:-:S05]  /*6580*/  FMNMX.FTZ R3, R193, R3, !PT ;  /* 0x00000003c1037209 */ /* 0x000fca0007810000 */
[----:B------:R-:W3:Y:S01]  /*6590*/  SHFL.BFLY PT, R14, R3, 0x2, 0x1f ;  /* 0x0c401f00030e7f89 */ /* 0x000ee200000e0000 */
[--C-:B-1----:R-:W-:Y:S01]  /*65a0*/  FFMA.FTZ R2, R46, UR23, -R12.reuse ;  /* 0x000000172e027c23 */ /* 0x102fe2000801080c */
[----:B--2---:R-:W-:Y:S02]  /*65b0*/  F2FP.F16.F32.PACK_AB R9, R198, R177 ;  /* 0x000000b1c609723e */ /* 0x004fe400000000ff */
[----:B------:R-:W1:Y:S01]  /*65c0*/  LDSM.16.MT88.4 R44, [R227+0xc800] ;  /* 0x00c80000e32c783b */ /* 0x000e620000004200 */
[----:B------:R2:W-:Y:S02]  /*65d0*/  MUFU.EX2 R231, R2 ;  /* 0x0000000200e77308 */ /* 0x0005e40000000800 */
[----:B--2---:R-:W-:Y:S02]  /*65e0*/  FFMA.FTZ R2, R25, UR23, -R12 ;  /* 0x0000001719027c23 */ /* 0x004fe4000801080c */
[----:B------:R-:W-:Y:S04]  /*65f0*/  HMMA.16816.F32 R24, R4, R114, RZ ;  /* 0x000000720418723c */ /* 0x000fe800000018ff */
[----:B------:R2:W4:Y:S02]  /*6600*/  MUFU.EX2 R224, R2 ;  /* 0x0000000200e07308 */ /* 0x0005240000000800 */
[----:B--2---:R-:W-:Y:S01]  /*6610*/  FMUL.FTZ R2, R137, UR23 ;  /* 0x0000001789027c20 */ /* 0x004fe20008410000 */
[----:B----4-:R-:W-:-:S04]  /*6620*/  F2FP.F16.F32.PACK_AB R11, R224, R231 ;  /* 0x000000e7e00b723e */ /* 0x010fc800000000ff */
[----:B------:R-:W-:-:S03]  /*6630*/  FSEL R2, R2, RZ, P1 ;  /* 0x000000ff02027208 */ /* 0x000fc60000800000 */
[C---:B------:R-:W-:Y:S02]  /*6640*/  HMMA.16816.F32 R188, R8.reuse, R48, R152 ;  /* 0x0000003008bc723c */ /* 0x040fe40000001898 */
[--C-:B------:R-:W-:Y:S01]  /*6650*/  FFMA.FTZ R0, R136, UR23, -R2.reuse ;  /* 0x0000001788007c23 */ /* 0x100fe20008010802 */
[--C-:B------:R-:W-:Y:S02]  /*6660*/  FFMA.FTZ R4, R52, UR23, -R2.reuse ;  /* 0x0000001734047c23 */ /* 0x100fe40008010802 */
[----:B------:R-:W2:Y:S01]  /*6670*/  LDSM.16.MT88.4 R52, [R227+0xe800] ;  /* 0x00e80000e334783b */ /* 0x000ea20000004200 */
[----:B------:R3:W-:Y:S01]  /*6680*/  MUFU.EX2 R168, R0 ;  /* 0x0000000000a87308 */ /* 0x0007e20000000800 */
[C---:B------:R-:W-:Y:S06]  /*6690*/  HMMA.16816.F32 R152, R8.reuse, R38, R80 ;  /* 0x000000260898723c */ /* 0x040fec0000001850 */
[C---:B------:R-:W-:Y:S01]  /*66a0*/  HMMA.16816.F32 R128, R8.reuse, R60, R128 ;  /* 0x0000003c0880723c */ /* 0x040fe20000001880 */
[----:B------:R4:W-:Y:S05]  /*66b0*/  MUFU.EX2 R165, R4 ;  /* 0x0000000400a57308 */ /* 0x0009ea0000000800 */
[----:B------:R-:W-:Y:S01]  /*66c0*/  HMMA.16816.F32 R208, R8, R68, R144 ;  /* 0x0000004408d0723c */ /* 0x000fe20000001890 */
[----:B---3--:R-:W-:Y:S01]  /*66d0*/  FMNMX.FTZ R0, R3, R14, !PT ;  /* 0x0000000e03007209 */ /* 0x008fe20007810000 */
[----:B------:R-:W-:-:S04]  /*66e0*/  FFMA.FTZ R3, R84, UR23, -R2 ;  /* 0x0000001754037c23 */ /* 0x000fc80008010802 */
[C---:B------:R-:W-:Y:S01]  /*66f0*/  HMMA.16816.F32 R144, R8.reuse, R64, R140 ;  /* 0x000000400890723c */ /* 0x040fe2000000188c */
[----:B------:R3:W-:Y:S01]  /*6700*/  MUFU.EX2 R192, R3 ;  /* 0x0000000300c07308 */ /* 0x0007e20000000800 */
[----:B----4-:R-:W4:Y:S04]  /*6710*/  SHFL.BFLY PT, R4, R0, 0x1, 0x1f ;  /* 0x0c201f0000047f89 */ /* 0x010f2800000e0000 */
[C---:B------:R-:W-:Y:S06]  /*6720*/  HMMA.16816.F32 R180, R8.reuse, R56, R160 ;  /* 0x0000003808b4723c */ /* 0x040fec00000018a0 */
[----:B------:R-:W-:Y:S01]  /*6730*/  IMAD.MOV.U32 R239, RZ, RZ, R131 ;  /* 0x000000ffffef7224 */ /* 0x000fe200078e0083 */
[----:B-1----:R-:W-:Y:S01]  /*6740*/  HMMA.16816.F32 R212, R8, R44, R148 ;  /* 0x0000002c08d4723c */ /* 0x002fe20000001894 */
[----:B------:R-:W-:Y:S01]  /*6750*/  IMAD.MOV.U32 R238, RZ, RZ, R128 ;  /* 0x000000ffffee7224 */ /* 0x000fe200078e0080 */
[----:B------:R-:W-:Y:S01]  /*6760*/  MOV R160, R187 ;  /* 0x000000bb00a07202 */ /* 0x000fe20000000f00 */
[----:B------:R-:W-:-:S02]  /*6770*/  IMAD.MOV.U32 R161, RZ, RZ, R186 ;  /* 0x000000ffffa17224 */ /* 0x000fc400078e00ba */
[----:B------:R-:W-:Y:S01]  /*6780*/  MOV R237, R208 ;  /* 0x000000d000ed7202 */ /* 0x000fe20000000f00 */
[----:B------:R-:W-:Y:S02]  /*6790*/  IMAD.MOV.U32 R236, RZ, RZ, R209 ;  /* 0x000000ffffec7224 */ /* 0x000fe400078e00d1 */
[----:B---3--:R-:W-:Y:S01]  /*67a0*/  FFMA.FTZ R3, R85, UR23, -R2 ;  /* 0x0000001755037c23 */ /* 0x008fe20008010802 */
[C---:B--2---:R-:W-:Y:S01]  /*67b0*/  HMMA.16816.F32 R124, R8.reuse, R52, R124 ;  /* 0x00000034087c723c */ /* 0x044fe2000000187c */
[----:B------:R-:W-:Y:S02]  /*67c0*/  IMAD.MOV.U32 R223, RZ, RZ, R210 ;  /* 0x000000ffffdf7224 */ /* 0x000fe400078e00d2 */
[----:B------:R1:W2:Y:S01]  /*67d0*/  MUFU.EX2 R169, R3 ;  /* 0x0000000300a97308 */ /* 0x0002a20000000800 */
[----:B------:R-:W-:Y:S01]  /*67e0*/  IMAD.MOV.U32 R222, RZ, RZ, R211 ;  /* 0x000000ffffde7224 */ /* 0x000fe200078e00d3 */
[----:B------:R-:W-:Y:S01]  /*67f0*/  MOV R207, R145 ;  /* 0x0000009100cf7202 */ /* 0x000fe20000000f00 */
[----:B------:R-:W-:Y:S01]  /*6800*/  IMAD.MOV.U32 R162, RZ, RZ, R185 ;  /* 0x000000ffffa27224 */ /* 0x000fe200078e00b9 */
[----:B------:R-:W-:Y:S01]  /*6810*/  HMMA.16816.F32 R156, R8, R36, R156 ;  /* 0x00000024089c723c */ /* 0x000fe2000000189c */
[----:B------:R-:W-:Y:S01]  /*6820*/  IMAD.MOV.U32 R163, RZ, RZ, R184 ;  /* 0x000000ffffa37224 */ /* 0x000fe200078e00b8 */
[----:B----4-:R-:W-:Y:S01]  /*6830*/  FMNMX.FTZ R136, R0, R4, !PT ;  /* 0x0000000400887209 */ /* 0x010fe20007810000 */
[----:B------:R-:W-:Y:S01]  /*6840*/  FFMA.FTZ R0, R76, UR23, -R2 ;  /* 0x000000174c007c23 */ /* 0x000fe20008010802 */
[----:B------:R-:W-:-:S02]  /*6850*/  IMAD.MOV.U32 R76, RZ, RZ, R129 ;  /* 0x000000ffff4c7224 */ /* 0x000fc400078e0081 */
[----:B------:R-:W-:Y:S01]  /*6860*/  FSETP.NEU.FTZ.AND P1, PT, R136, -INF , PT ;  /* 0xff8000008800780b */ /* 0x000fe20003f3d000 */
[----:B------:R3:W-:Y:S01]  /*6870*/  MUFU.EX2 R14, R0 ;  /* 0x00000000000e7308 */ /* 0x0007e20000000800 */
[C---:B------:R-:W-:Y:S01]  /*6880*/  HMMA.16816.F32 R184, R8.reuse, R50, R40 ;  /* 0x0000003208b8723c */ /* 0x040fe20000001828 */
[----:B------:R-:W-:Y:S02]  /*6890*/  IMAD.MOV.U32 R143, RZ, RZ, R146 ;  /* 0x000000ffff8f7224 */ /* 0x000fe400078e0092 */
[----:B------:R-:W-:Y:S02]  /*68a0*/  IMAD.MOV.U32 R142, RZ, RZ, R147 ;  /* 0x000000ffff8e7224 */ /* 0x000fe400078e0093 */
[----:B-1----:R-:W-:Y:S01]  /*68b0*/  FFMA.FTZ R3, R77, UR23, -R2 ;  /* 0x000000174d037c23 */ /* 0x002fe20008010802 */
[----:B--2---:R-:W-:Y:S01]  /*68c0*/  MOV R82, R169 ;  /* 0x000000a900527202 */ /* 0x004fe20000000f00 */
[C---:B------:R-:W-:Y:S01]  /*68d0*/  HMMA.16816.F32 R208, R8.reuse, R70, R28 ;  /* 0x0000004608d0723c */ /* 0x040fe2000000181c */
[----:B------:R-:W-:Y:S01]  /*68e0*/  IMAD.MOV.U32 R141, RZ, RZ, R144 ;  /* 0x000000ffff8d7224 */ /* 0x000fe200078e0090 */
[----:B------:R1:W-:Y:S01]  /*68f0*/  MUFU.EX2 R205, R3 ;  /* 0x0000000300cd7308 */ /* 0x0003e20000000800 */
[----:B------:R-:W-:Y:S01]  /*6900*/  MOV R7, R124 ;  /* 0x0000007c00077202 */ /* 0x000fe20000000f00 */
[----:B------:R-:W-:Y:S01]  /*6910*/  IMAD.MOV.U32 R6, RZ, RZ, R125 ;  /* 0x000000ffff067224 */ /* 0x000fe200078e007d */
[----:B------:R-:W-:Y:S01]  /*6920*/  MOV R124, R76 ;  /* 0x0000004c007c7202 */ /* 0x000fe20000000f00 */
[----:B------:R-:W-:Y:S01]  /*6930*/  IMAD.MOV.U32 R4, RZ, RZ, R126 ;  /* 0x000000ffff047224 */ /* 0x000fe200078e007e */
[----:B------:R-:W-:Y:S01]  /*6940*/  HMMA.16816.F32 R148, R8, R62, R20 ;  /* 0x0000003e0894723c */ /* 0x000fe20000001814 */
[----:B------:R-:W-:-:S02]  /*6950*/  IMAD.MOV.U32 R5, RZ, RZ, R127 ;  /* 0x000000ffff057224 */ /* 0x000fc400078e007f */
[----:B---3--:R-:W-:Y:S01]  /*6960*/  FMUL.FTZ R0, R136, UR23 ;  /* 0x0000001788007c20 */ /* 0x008fe20008410000 */
[----:B------:R-:W-:Y:S02]  /*6970*/  IMAD.MOV.U32 R126, RZ, RZ, R162 ;  /* 0x000000ffff7e7224 */ /* 0x000fe400078e00a2 */
[----:B------:R-:W-:Y:S02]  /*6980*/  IMAD.MOV.U32 R127, RZ, RZ, R163 ;  /* 0x000000ffff7f7224 */ /* 0x000fe400078e00a3 */
[----:B------:R-:W-:Y:S01]  /*6990*/  FSEL R0, R0, RZ, P1 ;  /* 0x000000ff00007208 */ /* 0x000fe20000800000 */
[----:B-1----:R-:W-:Y:S01]  /*69a0*/  FFMA.FTZ R3, R78, UR23, -R2 ;  /* 0x000000174e037c23 */ /* 0x002fe20008010802 */
[----:B------:R-:W-:Y:S02]  /*69b0*/  MOV R78, R130 ;  /* 0x00000082004e7202 */ /* 0x000fe40000000f00 */
[----:B------:R-:W-:Y:S01]  /*69c0*/  HMMA.16816.F32 R128, R8, R54, R16 ;  /* 0x000000360880723c */ /* 0x000fe20000001810 */
[----:B------:R1:W-:Y:S02]  /*69d0*/  MUFU.EX2 R77, R3 ;  /* 0x00000003004d7308 */ /* 0x0003e40000000800 */
[----:B------:R-:W-:Y:S01]  /*69e0*/  IMAD.MOV.U32 R125, RZ, RZ, R78 ;  /* 0x000000ffff7d7224 */ /* 0x000fe200078e004e */
[----:B------:R-:W-:Y:S01]  /*69f0*/  MOV R78, R198 ;  /* 0x000000c6004e7202 */ /* 0x000fe20000000f00 */
[----:B-1----:R-:W-:Y:S01]  /*6a00*/  FFMA.FTZ R3, R15, UR23, -R2 ;  /* 0x000000170f037c23 */ /* 0x002fe20008010802 */
[----:B------:R-:W-:-:S02]  /*6a10*/  IMAD.MOV.U32 R15, RZ, RZ, R7 ;  /* 0x000000ffff0f7224 */ /* 0x000fc400078e0007 */
[----:B------:R-:W-:Y:S01]  /*6a20*/  IMAD.MOV.U32 R7, RZ, RZ, R197 ;  /* 0x000000ffff077224 */ /* 0x000fe200078e00c5 */
[----:B------:R1:W2:Y:S04]  /*6a30*/  MUFU.EX2 R84, R3 ;  /* 0x0000000300547308 */ /* 0x0002a80000000800 */
[----:B------:R-:W-:Y:S01]  /*6a40*/  MOV R85, R7 ;  /* 0x0000000700557202 */ /* 0x000fe20000000f00 */
[----:B-1----:R-:W-:Y:S01]  /*6a50*/  FFMA.FTZ R3, R164, UR23, -R0 ;  /* 0x00000017a4037c23 */ /* 0x002fe20008010800 */
[----:B------:R-:W-:Y:S02]  /*6a60*/  IMAD.MOV.U32 R164, RZ, RZ, R168 ;  /* 0x000000ffffa47224 */ /* 0x000fe400078e00a8 */
[----:B--2---:R-:W-:Y:S01]  /*6a70*/  IMAD.MOV.U32 R83, RZ, RZ, R84 ;  /* 0x000000ffff537224 */ /* 0x004fe200078e0054 */
[----:B------:R1:W-:Y:S01]  /*6a80*/  MUFU.EX2 R81, R3 ;  /* 0x0000000300517308 */ /* 0x0003e20000000800 */
[----:B------:R-:W-:Y:S01]  /*6a90*/  HMMA.16816.F32 R168, R8, R58, R72 ;  /* 0x0000003a08a8723c */ /* 0x000fe20000001848 */
[----:B------:R-:W-:-:S06]  /*6aa0*/  IMAD.MOV.U32 R84, RZ, RZ, R196 ;  /* 0x000000ffff547224 */ /* 0x000fcc00078e00c4 */
[----:B------:R-:W-:Y:S02]  /*6ab0*/  IMAD.MOV.U32 R74, RZ, RZ, R200 ;  /* 0x000000ffff4a7224 */ /* 0x000fe400078e00c8 */
[----:B------:R-:W-:Y:S01]  /*6ac0*/  IMAD.MOV.U32 R73, RZ, RZ, R199 ;  /* 0x000000ffff497224 */ /* 0x000fe200078e00c7 */
[C---:B------:R-:W-:Y:S01]  /*6ad0*/  HMMA.16816.F32 R200, R8.reuse, R46, R32 ;  /* 0x0000002e08c8723c */ /* 0x040fe20000001820 */
[----:B------:R-:W-:Y:S02]  /*6ae0*/  IMAD.MOV.U32 R75, RZ, RZ, R4 ;  /* 0x000000ffff4b7224 */ /* 0x000fe400078e0004 */
[--C-:B------:R-:W-:Y:S01]  /*6af0*/  FFMA.FTZ R4, R87, UR23, -R0.reuse ;  /* 0x0000001757047c23 */ /* 0x100fe20008010800 */
[----:B-1----:R-:W-:Y:S02]  /*6b00*/  FFMA.FTZ R3, R97, UR23, -R0 ;  /* 0x0000001761037c23 */ /* 0x002fe40008010800 */
[----:B------:R-:W-:Y:S01]  /*6b10*/  HMMA.16816.F32 R196, R8, R66, R24 ;  /* 0x0000004208c4723c */ /* 0x000fe20000001818 */
[----:B------:R1:W-:Y:S06]  /*6b20*/  MUFU.EX2 R240, R4 ;  /* 0x0000000400f07308 */ /* 0x0003ec0000000800 */
[----:B------:R-:W-:-:S02]  /*6b30*/  F2FP.F16.F32.PACK_AB R8, R165, R164 ;  /* 0x000000a4a508723e */ /* 0x000fc400000000ff */
[----:B------:R2:W3:Y:S01]  /*6b40*/  MUFU.EX2 R80, R3 ;  /* 0x0000000300507308 */ /* 0x0004e20000000800 */
[----:B------:R-:W-:Y:S02]  /*6b50*/  F2FP.F16.F32.PACK_AB R10, R82, R192 ;  /* 0x000000c0520a723e */ /* 0x000fe400000000ff */
[----:B-1----:R-:W-:Y:S01]  /*6b60*/  F2FP.F16.F32.PACK_AB R4, R77, R205 ;  /* 0x000000cd4d04723e */ /* 0x002fe200000000ff */
[----:B--2---:R-:W-:Y:S01]  /*6b70*/  FFMA.FTZ R3, R99, UR23, -R0 ;  /* 0x0000001763037c23 */ /* 0x004fe20008010800 */
[----:B---3--:R-:W-:-:S03]  /*6b80*/  F2FP.F16.F32.PACK_AB R9, R80, R81 ;  /* 0x000000515009723e */ /* 0x008fc600000000ff */
        /* <DEDUP_REMOVED lines=8> */
[----:B------:R-:W-:Y:S02]  /*6c10*/  IMAD.MOV.U32 R88, RZ, RZ, R5 ;  /* 0x000000ffff587224 */ /* 0x000fe400078e0005 */
[----:B------:R-:W-:-:S03]  /*6c20*/  IMAD.MOV.U32 R89, RZ, RZ, R75 ;  /* 0x000000ffff597224 */ /* 0x000fc600078e004b */
[C---:B------:R-:W-:Y:S01]  /*6c30*/  HMMA.16816.F32 R28, R8.reuse, R92, RZ ;  /* 0x0000005c081c723c */ /* 0x040fe200000018ff */
[----:B-1----:R-:W-:Y:S01]  /*6c40*/  FFMA.FTZ R3, R86, UR23, -R0 ;  /* 0x0000001756037c23 */ /* 0x002fe20008010800 */
[----:B--2---:R-:W-:Y:S01]  /*6c50*/  F2FP.F16.F32.PACK_AB R5, R240, R230 ;  /* 0x000000e6f005723e */ /* 0x004fe200000000ff */
[----:B------:R-:W-:Y:S01]  /*6c60*/  IMAD.MOV.U32 R100, RZ, RZ, R161 ;  /* 0x000000ffff647224 */ /* 0x000fe200078e00a1 */
[----:B------:R-:W-:Y:S01]  /*6c70*/  MOV R101, R160 ;  /* 0x000000a000657202 */ /* 0x000fe20000000f00 */
[----:B------:R1:W-:Y:S01]  /*6c80*/  MUFU.EX2 R242, R3 ;  /* 0x0000000300f27308 */ /* 0x0003e20000000800 */
[----:B------:R-:W-:Y:S01]  /*6c90*/  HMMA.16816.F32 R16, R8, R104, RZ ;  /* 0x000000680810723c */ /* 0x000fe200000018ff */
[----:B------:R-:W-:Y:S01]  /*6ca0*/  IMAD.MOV.U32 R93, RZ, RZ, R124 ;  /* 0x000000ffff5d7224 */ /* 0x000fe200078e007c */
[----:B------:R-:W-:Y:S01]  /*6cb0*/  MOV R92, R15 ;  /* 0x0000000f005c7202 */ /* 0x000fe20000000f00 */
[----:B------:R-:W-:-:S03]  /*6cc0*/  IMAD.MOV.U32 R15, RZ, RZ, R125 ;  /* 0x000000ffff0f7224 */ /* 0x000fc600078e007d */
[----:B------:R-:W-:Y:S01]  /*6cd0*/  HMMA.16816.F32 R32, R8, R94, RZ ;  /* 0x0000005e0820723c */ /* 0x000fe200000018ff */
[----:B------:R-:W-:Y:S01]  /*6ce0*/  IMAD.MOV.U32 R105, RZ, RZ, R179 ;  /* 0x000000ffff697224 */ /* 0x000fe200078e00b3 */
[----:B------:R-:W-:-:S05]  /*6cf0*/  MOV R104, R178 ;  /* 0x000000b200687202 */ /* 0x000fca0000000f00 */
[----:B------:R-:W-:Y:S02]  /*6d00*/  IMAD.MOV.U32 R95, RZ, RZ, R85 ;  /* 0x000000ffff5f7224 */ /* 0x000fe400078e0055 */
[----:B------:R-:W-:Y:S02]  /*6d10*/  IMAD.MOV.U32 R94, RZ, RZ, R84 ;  /* 0x000000ffff5e7224 */ /* 0x000fe400078e0054 */
[----:B-1----:R-:W-:-:S04]  /*6d20*/  FFMA.FTZ R3, R79, UR23, -R0 ;  /* 0x000000174f037c23 */ /* 0x002fc80008010800 */
[----:B------:R1:W2:Y:S02]  /*6d30*/  MUFU.EX2 R241, R3 ;  /* 0x0000000300f17308 */ /* 0x0002a40000000800 */
[----:B-1----:R-:W-:Y:S01]  /*6d40*/  IMAD.MOV.U32 R3, RZ, RZ, R6 ;  /* 0x000000ffff037224 */ /* 0x002fe200078e0006 */
[----:B------:R-:W-:Y:S02]  /*6d50*/  F2FP.F16.F32.PACK_AB R6, R83, R14 ;  /* 0x0000000e5306723e */ /* 0x000fe400000000ff */
[----:B--2---:R-:W-:-:S07]  /*6d60*/  F2FP.F16.F32.PACK_AB R7, R241, R242 ;  /* 0x000000f2f107723e */ /* 0x004fce00000000ff */
[C---:B------:R-:W-:Y:S06]  /*6d70*/  HMMA.16816.F32 R160, R4.reuse, R56, R24 ;  /* 0x0000003804a0723c */ /* 0x040fec0000001818 */
[----:B------:R-:W-:Y:S01]  /*6d80*/  HMMA.16816.F32 R144, R4, R36, R28 ;  /* 0x000000240490723c */ /* 0x000fe2000000181c */
[----:B------:R-:W-:Y:S02]  /*6d90*/  IMAD.MOV.U32 R56, RZ, RZ, R177 ;  /* 0x000000ffff387224 */ /* 0x000fe400078e00b1 */
[----:B------:R-:W-:-:S03]  /*6da0*/  IMAD.MOV.U32 R57, RZ, RZ, R176 ;  /* 0x000000ffff397224 */ /* 0x000fc600078e00b0 */
[----:B------:R-:W-:Y:S06]  /*6db0*/  HMMA.16816.F32 R176, R4, R48, R20 ;  /* 0x0000003004b0723c */ /* 0x000fec0000001814 */
[----:B------:R-:W-:Y:S01]  /*6dc0*/  HMMA.16816.F32 R20, R8, R120, RZ ;  /* 0x000000780814723c */ /* 0x000fe200000018ff */
[----:B------:R-:W-:Y:S01]  /*6dd0*/  IMAD.MOV.U32 R48, RZ, RZ, R78 ;  /* 0x000000ffff307224 */ /* 0x000fe200078e004e */
[----:B------:R-:W-:-:S04]  /*6de0*/  MOV R49, R77 ;  /* 0x0000004d00317202 */ /* 0x000fc80000000f00 */
[----:B------:R-:W-:Y:S01]  /*6df0*/  HMMA.16816.F32 R28, R8, R108, RZ ;  /* 0x0000006c081c723c */ /* 0x000fe200000018ff */
[----:B------:R-:W-:Y:S02]  /*6e00*/  IMAD.MOV.U32 R121, RZ, RZ, R3 ;  /* 0x000000ffff797224 */ /* 0x000fe400078e0003 */
[----:B------:R-:W-:Y:S01]  /*6e10*/  FFMA.FTZ R3, R139, UR23, -R2 ;  /* 0x000000178b037c23 */ /* 0x000fe20008010802 */
[----:B------:R-:W-:Y:S01]  /*6e20*/  IMAD.MOV.U32 R120, RZ, RZ, R92 ;  /* 0x000000ffff787224 */ /* 0x000fe200078e005c */
[----:B------:R-:W-:Y:S01]  /*6e30*/  MOV R92, R140 ;  /* 0x0000008c005c7202 */ /* 0x000fe20000000f00 */
[----:B------:R-:W-:Y:S01]  /*6e40*/  HMMA.16816.F32 R76, R4, R44, R16 ;  /* 0x0000002c044c723c */ /* 0x000fe20000001810 */
[----:B------:R1:W-:Y:S01]  /*6e50*/  MUFU.EX2 R139, R3 ;  /* 0x00000003008b7308 */ /* 0x0003e20000000800 */
[----:B------:R-:W-:Y:S01]  /*6e60*/  MOV R109, R48 ;  /* 0x00000030006d7202 */ /* 0x000fe20000000f00 */
[----:B------:R-:W-:-:S03]  /*6e70*/  IMAD.MOV.U32 R108, RZ, RZ, R49 ;  /* 0x000000ffff6c7224 */ /* 0x000fc600078e0031 */
[----:B------:R-:W-:Y:S01]  /*6e80*/  HMMA.16816.F32 R16, R8, R116, RZ ;  /* 0x000000740810723c */ /* 0x000fe200000018ff */
[----:B------:R-:W-:-:S05]  /*6e90*/  IMAD.MOV.U32 R45, RZ, RZ, R73 ;  /* 0x000000ffff2d7224 */ /* 0x000fca00078e0049 */
[----:B------:R-:W-:Y:S01]  /*6ea0*/  HMMA.16816.F32 R24, R8, R112, RZ ;  /* 0x000000700818723c */ /* 0x000fe200000018ff */
[----:B------:R-:W-:Y:S01]  /*6eb0*/  IMAD.MOV.U32 R117, RZ, RZ, R126 ;  /* 0x000000ffff757224 */ /* 0x000fe200078e007e */
[----:B------:R-:W-:-:S04]  /*6ec0*/  MOV R116, R127 ;  /* 0x0000007f00747202 */ /* 0x000fc80000000f00 */
[----:B------:R-:W-:Y:S01]  /*6ed0*/  HMMA.16816.F32 R84, R4, R60, R20 ;  /* 0x0000003c0454723c */ /* 0x000fe20000001814 */
[----:B-1----:R-:W-:Y:S01]  /*6ee0*/  FFMA.FTZ R3, R138, UR23, -R2 ;  /* 0x000000178a037c23 */ /* 0x002fe20008010802 */
[----:B------:R-:W-:Y:S02]  /*6ef0*/  IMAD.MOV.U32 R112, RZ, RZ, R74 ;  /* 0x000000ffff707224 */ /* 0x000fe400078e004a */
[----:B------:R-:W-:Y:S02]  /*6f00*/  IMAD.MOV.U32 R113, RZ, RZ, R205 ;  /* 0x000000ffff717224 */ /* 0x000fe400078e00cd */
[----:B------:R-:W-:Y:S06]  /*6f10*/  HMMA.16816.F32 R20, R8, R114, RZ ;  /* 0x000000720814723c */ /* 0x000fec00000018ff */
[----:B------:R-:W-:Y:S01]  /*6f20*/  HMMA.16816.F32 R72, R4, R68, R28 ;  /* 0x000000440448723c */ /* 0x000fe2000000181c */
[----:B------:R-:W-:-:S02]  /*6f30*/  IMAD.MOV.U32 R115, RZ, RZ, R105 ;  /* 0x000000ffff737224 */ /* 0x000fc400078e0069 */
[----:B------:R-:W-:Y:S02]  /*6f40*/  IMAD.MOV.U32 R105, RZ, RZ, R93 ;  /* 0x000000ffff697224 */ /* 0x000fe400078e005d */
[----:B------:R-:W-:Y:S01]  /*6f50*/  IMAD.MOV.U32 R93, RZ, RZ, R204 ;  /* 0x000000ffff5d7224 */ /* 0x000fe200078e00cc */
[----:B------:R-:W-:Y:S01]  /*6f60*/  HMMA.16816.F32 R28, R8, R106, RZ ;  /* 0x0000006a081c723c */ /* 0x000fe200000018ff */
[----:B------:R1:W2:Y:S01]  /*6f70*/  MUFU.EX2 R204, R3 ;  /* 0x0000000300cc7308 */ /* 0x0002a20000000800 */
[----:B------:R-:W-:Y:S02]  /*6f80*/  IMAD.MOV.U32 R114, RZ, RZ, R88 ;  /* 0x000000ffff727224 */ /* 0x000fe400078e0058 */
[----:B------:R-:W-:Y:S02]  /*6f90*/  IMAD.MOV.U32 R88, RZ, RZ, R141 ;  /* 0x000000ffff587224 */ /* 0x000fe400078e008d */
[----:B------:R-:W-:Y:S01]  /*6fa0*/  HMMA.16816.F32 R124, R4, R52, R16 ;  /* 0x00000034047c723c */ /* 0x000fe20000001810 */
[----:B------:R-:W-:Y:S01]  /*6fb0*/  IMAD.MOV.U32 R106, RZ, RZ, R15 ;  /* 0x000000ffff6a7224 */ /* 0x000fe200078e000f */
[----:B------:R-:W-:Y:S01]  /*6fc0*/  MOV R107, R239 ;  /* 0x000000ef006b7202 */ /* 0x000fe20000000f00 */
[----:B------:R-:W-:-:S03]  /*6fd0*/  IMAD.MOV.U32 R15, RZ, RZ, R206 ;  /* 0x000000ffff0f7224 */ /* 0x000fc600078e00ce */
[----:B------:R-:W-:Y:S01]  /*6fe0*/  HMMA.16816.F32 R16, R8, R122, RZ ;  /* 0x0000007a0810723c */ /* 0x000fe200000018ff */
[----:B-1----:R-:W-:-:S06]  /*6ff0*/  FFMA.FTZ R3, R175, UR23, -R2 ;  /* 0x00000017af037c23 */ /* 0x002fcc0008010802 */
[----:B------:R-:W-:Y:S01]  /*7000*/  MOV R123, R89 ;  /* 0x00000059007b7202 */ /* 0x000fe20000000f00 */
[----:B------:R-:W-:Y:S01]  /*7010*/  HMMA.16816.F32 R40, R4, R38, R32 ;  /* 0x000000260428723c */ /* 0x000fe20000001820 */
[----:B------:R-:W-:Y:S01]  /*7020*/  IMAD.MOV.U32 R89, RZ, RZ, R207 ;  /* 0x000000ffff597224 */ /* 0x000fe200078e00cf */
[----:B------:R1:W-:Y:S02]  /*7030*/  MUFU.EX2 R206, R3 ;  /* 0x0000000300ce7308 */ /* 0x0003e40000000800 */
[----:B------:R-:W-:Y:S02]  /*7040*/  IMAD.MOV.U32 R122, RZ, RZ, R123 ;  /* 0x000000ffff7a7224 */ /* 0x000fe400078e007b */
[----:B------:R-:W-:Y:S01]  /*7050*/  HMMA.16816.F32 R32, R8, R102, RZ ;  /* 0x000000660820723c */ /* 0x000fe200000018ff */
[----:B------:R-:W-:Y:S01]  /*7060*/  IMAD.MOV.U32 R123, RZ, RZ, R114 ;  /* 0x000000ffff7b7224 */ /* 0x000fe200078e0072 */
[----:B------:R-:W-:-:S04]  /*7070*/  MOV R114, R117 ;  /* 0x0000007500727202 */ /* 0x000fc80000000f00 */
[----:B------:R-:W-:Y:S01]  /*7080*/  HMMA.16816.F32 R96, R4, R64, R24 ;  /* 0x000000400460723c */ /* 0x000fe20000001818 */
[----:B------:R-:W-:Y:S02]  /*7090*/  IMAD.MOV.U32 R102, RZ, RZ, R56 ;  /* 0x000000ffff667224 */ /* 0x000fe400078e0038 */
[----:B------:R-:W-:-:S03]  /*70a0*/  IMAD.MOV.U32 R103, RZ, RZ, R45 ;  /* 0x000000ffff677224 */ /* 0x000fc600078e002d */
[----:B------:R-:W-:Y:S01]  /*70b0*/  HMMA.16816.F32 R24, R8, R110, RZ ;  /* 0x0000006e0818723c */ /* 0x000fe200000018ff */
[----:B-1----:R-:W-:-:S04]  /*70c0*/  FFMA.FTZ R3, R174, UR23, -R2 ;  /* 0x00000017ae037c23 */ /* 0x002fc80008010802 */
[----:B------:R1:W-:Y:S01]  /*70d0*/  MUFU.EX2 R207, R3 ;  /* 0x0000000300cf7308 */ /* 0x0003e20000000800 */
[----:B------:R-:W-:Y:S01]  /*70e0*/  HMMA.16816.F32 R36, R8, R90, RZ ;  /* 0x0000005a0824723c */ /* 0x000fe200000018ff */
[----:B------:R-:W-:Y:S01]  /*70f0*/  IMAD.MOV.U32 R111, RZ, RZ, R57 ;  /* 0x000000ffff6f7224 */ /* 0x000fe200078e0039 */
[----:B------:R-:W-:Y:S01]  /*7100*/  MOV R110, R104 ;  /* 0x00000068006e7202 */ /* 0x000fe20000000f00 */
[----:B------:R-:W-:-:S03]  /*7110*/  IMAD.MOV.U32 R104, RZ, RZ, R238 ;  /* 0x000000ffff687224 */ /* 0x000fc600078e00ee */
[----:B------:R-:W-:Y:S01]  /*7120*/  HMMA.16816.F32 R32, R4, R50, R32 ;  /* 0x000000320420723c */ /* 0x000fe20000001820 */
[----:B------:R-:W-:Y:S01]  /*7130*/  IMAD.MOV.U32 R90, RZ, RZ, R143 ;  /* 0x000000ffff5a7224 */ /* 0x000fe200078e008f */
[----:B------:R-:W-:-:S04]  /*7140*/  MOV R91, R142 ;  /* 0x0000008e005b7202 */ /* 0x000fc80000000f00 */
[----:B------:R-:W-:Y:S01]  /*7150*/  HMMA.16816.F32 R64, R4, R66, R20 ;  /* 0x000000420440723c */ /* 0x000fe20000001814 */
[----:B------:R-:W-:Y:S01]  /*7160*/  LDSM.16.MT88.4 R20, [R225+0xd000] ;  /* 0x00d00000e114783b */ /* 0x000fe20000004200 */
[----:B-1----:R-:W-:-:S04]  /*7170*/  FFMA.FTZ R3, R133, UR23, -R0 ;  /* 0x0000001785037c23 */ /* 0x002fc80008010800 */
[C---:B------:R-:W-:Y:S01]  /*7180*/  HMMA.16816.F32 R60, R4.reuse, R62, R16 ;  /* 0x0000003e043c723c */ /* 0x040fe20000001810 */
[----:B------:R-:W1:Y:S01]  /*7190*/  LDSM.16.MT88.4 R16, [R226+0xd000] ;  /* 0x00d00000e210783b */ /* 0x000e620000004200 */
[----:B------:R3:W-:Y:S04]  /*71a0*/  MUFU.EX2 R57, R3 ;  /* 0x0000000300397308 */ /* 0x0007e80000000800 */
[----:B------:R-:W-:Y:S06]  /*71b0*/  HMMA.16816.F32 R36, R4, R58, R36 ;  /* 0x0000003a0424723c */ /* 0x000fec0000001824 */
[----:B------:R-:W-:Y:S06]  /*71c0*/  HMMA.16816.F32 R8, R8, R118, RZ ;  /* 0x000000760808723c */ /* 0x000fec00000018ff */
[C---:B------:R-:W-:Y:S01]  /*71d0*/  HMMA.16816.F32 R44, R4.reuse, R46, R28 ;  /* 0x0000002e042c723c */ /* 0x040fe2000000181c */
[----:B---3--:R-:W-:Y:S01]  /*71e0*/  FFMA.FTZ R3, R132, UR23, -R0 ;  /* 0x0000001784037c23 */ /* 0x008fe20008010800 */
[----:B------:R-:W-:Y:S01]  /*71f0*/  IMAD.MOV.U32 R118, RZ, RZ, R110 ;  /* 0x000000ffff767224 */ /* 0x000fe200078e006e */
[----:B------:R-:W3:Y:S01]  /*7200*/  LDSM.16.MT88.4 R28, [R228+0xd000] ;  /* 0x00d00000e41c783b */ /* 0x000ee20000004200 */
[----:B------:R-:W-:Y:S01]  /*7210*/  IMAD.MOV.U32 R110, RZ, RZ, R111 ;  /* 0x000000ffff6e7224 */ /* 0x000fe200078e006f */
[----:B------:R4:W1:Y:S01]  /*7220*/  MUFU.EX2 R132, R3 ;  /* 0x0000000300847308 */ /* 0x0008620000000800 */
[----:B------:R-:W-:Y:S01]  /*7230*/  HMMA.16816.F32 R68, R4, R70, R24 ;  /* 0x000000460444723c */ /* 0x000fe20000001818 */
[----:B------:R-:W-:Y:S01]  /*7240*/  IMAD.MOV.U32 R111, RZ, RZ, R102 ;  /* 0x000000ffff6f7224 */ /* 0x000fe200078e0066 */
[----:B------:R-:W3:Y:S01]  /*7250*/  LDSM.16.MT88.4 R24, [R225+0xf000] ;  /* 0x00f00000e118783b */ /* 0x000ee20000004200 */
[----:B------:R-:W-:Y:S01]  /*7260*/  IMAD.MOV.U32 R102, RZ, RZ, R100 ;  /* 0x000000ffff667224 */ /* 0x000fe200078e0064 */
[----:B------:R-:W-:-:S02]  /*7270*/  MOV R100, R135 ;  /* 0x0000008700647202 */ /* 0x000fc40000000f00 */
[----:B------:R3:W5:Y:S01]  /*7280*/  LDL.LU R135, [R1+0xb4] ;  /* 0x0000b40001877983 */ /* 0x0007620000300800 */
[----:B------:R-:W-:Y:S01]  /*7290*/  MOV R119, R115 ;  /* 0x0000007300777202 */ /* 0x000fe20000000f00 */
[----:B------:R-:W-:-:S04]  /*72a0*/  IMAD.MOV.U32 R115, RZ, RZ, R112 ;  /* 0x000000ffff737224 */ /* 0x000fc800078e0070 */
[----:B------:R-:W-:Y:S01]  /*72b0*/  HMMA.16816.F32 R52, R4, R54, R8 ;  /* 0x000000360434723c */ /* 0x000fe20000001808 */
[----:B----4-:R-:W-:-:S06]  /*72c0*/  FFMA.FTZ R3, R173, UR23, -R0 ;  /* 0x00000017ad037c23 */ /* 0x010fcc0008010800 */
[----:B--2---:R-:W-:Y:S01]  /*72d0*/  F2FP.F16.F32.PACK_AB R8, R204, R139 ;  /* 0x0000008bcc08723e */ /* 0x004fe200000000ff */
[----:B------:R2:W-:Y:S01]  /*72e0*/  MUFU.EX2 R138, R3 ;  /* 0x00000003008a7308 */ /* 0x0005e20000000800 */
[----:B-1----:R-:W-:Y:S02]  /*72f0*/  F2FP.F16.F32.PACK_AB R9, R132, R57 ;  /* 0x000000398409723e */ /* 0x002fe400000000ff */
[----:B------:R-:W-:Y:S01]  /*7300*/  F2FP.F16.F32.PACK_AB R10, R207, R206 ;  /* 0x000000cecf0a723e */ /* 0x000fe200000000ff */
[----:B--2---:R-:W-:-:S04]  /*7310*/  FFMA.FTZ R3, R172, UR23, -R0 ;  /* 0x00000017ac037c23 */ /* 0x004fc80008010800 */
[----:B------:R1:W2:Y:S02]  /*7320*/  MUFU.EX2 R205, R3 ;  /* 0x0000000300cd7308 */ /* 0x0002a40000000800 */
[----:B-1----:R-:W-:Y:S01]  /*7330*/  FFMA.FTZ R3, R167, UR23, -R13 ;  /* 0x00000017a7037c23 */ /* 0x002fe2000801080d */
[----:B--2---:R-:W-:Y:S01]  /*7340*/  F2FP.F16.F32.PACK_AB R11, R205, R138 ;  /* 0x0000008acd0b723e */ /* 0x004fe200000000ff */
[----:B------:R-:W-:-:S04]  /*7350*/  IMAD.MOV.U32 R167, RZ, RZ, R116 ;  /* 0x000000ffffa77224 */ /* 0x000fc800078e0074 */
[----:B------:R1:W-:Y:S01]  /*7360*/  MUFU.EX2 R50, R3 ;  /* 0x0000000300327308 */ /* 0x0003e20000000800 */
[----:B------:R-:W-:Y:S01]  /*7370*/  MOV R117, R249 ;  /* 0x000000f900757202 */ /* 0x000fe20000000f00 */
[----:B------:R-:W-:Y:S01]  /*7380*/  IMAD.MOV.U32 R112, RZ, RZ, R235 ;  /* 0x000000ffff707224 */ /* 0x000fe200078e00eb */
[C---:B------:R-:W-:Y:S06]  /*7390*/  HMMA.16816.F32 R160, R8.reuse, R16, R160 ;  /* 0x0000001008a0723c */ /* 0x040fec00000018a0 */
[C---:B------:R-:W-:Y:S06]  /*73a0*/  HMMA.16816.F32 R36, R8.reuse, R18, R36 ;  /* 0x000000120824723c */ /* 0x040fec0000001824 */
[----:B------:R-:W-:Y:S01]  /*73b0*/  HMMA.16816.F32 R144, R8, R20, R144 ;  /* 0x000000140890723c */ /* 0x000fe20000001890 */
[----:B-1----:R-:W-:Y:S01]  /*73c0*/  FFMA.FTZ R3, R166, UR23, -R13 ;  /* 0x00000017a6037c23 */ /* 0x002fe2000801080d */
[----:B------:R-:W-:-:S03]  /*73d0*/  IMAD.MOV.U32 R166, RZ, RZ, R95 ;  /* 0x000000ffffa67224 */ /* 0x000fc600078e005f */
[----:B------:R1:W2:Y:S01]  /*73e0*/  MUFU.EX2 R56, R3 ;  /* 0x0000000300387308 */ /* 0x0002a20000000800 */
[C---:B------:R-:W-:Y:S06]  /*73f0*/  HMMA.16816.F32 R40, R8.reuse, R22, R40 ;  /* 0x000000160828723c */ /* 0x040fec0000001828 */
[C---:B---3--:R-:W-:Y:S06]  /*7400*/  HMMA.16816.F32 R176, R8.reuse, R28, R176 ;  /* 0x0000001c08b0723c */ /* 0x048fec00000018b0 */
[----:B------:R-:W-:Y:S01]  /*7410*/  HMMA.16816.F32 R32, R8, R30, R32 ;  /* 0x0000001e0820723c */ /* 0x000fe20000001820 */
        /* <DEDUP_REMOVED lines=14> */
[----:B------:R-:W-:Y:S01]  /*7500*/  IMAD.MOV.U32 R95, RZ, RZ, R247 ;  /* 0x000000ffff5f7224 */ /* 0x000fe200078e00f7 */
[----:B------:R-:W-:Y:S04]  /*7510*/  HMMA.16816.F32 R216, R8, R24, R72 ;  /* 0x0000001808d8723c */ /* 0x000fe80000001848 */
[----:B------:R-:W1:Y:S02]  /*7520*/  MUFU.EX2 R58, R3 ;  /* 0x00000003003a7308 */ /* 0x000e640000000800 */
[----:B-1----:R-:W-:Y:S01]  /*7530*/  F2FP.F16.F32.PACK_AB R7, R58, R51 ;  /* 0x000000333a07723e */ /* 0x002fe200000000ff */
[----:B------:R-:W-:-:S06]  /*7540*/  IMAD.MOV.U32 R3, RZ, RZ, R94 ;  /* 0x000000ffff037224 */ /* 0x000fcc00078e005e */
[C---:B------:R-:W-:Y:S06]  /*7550*/  HMMA.16816.F32 R140, R4.reuse, R20, R156 ;  /* 0x00000014048c723c */ /* 0x040fec000000189c */
[C---:B------:R-:W-:Y:S01]  /*7560*/  HMMA.16816.F32 R156, R4.reuse, R16, R180 ;  /* 0x00000010049c723c */ /* 0x040fe200000018b4 */
[----:B------:R-:W-:Y:S02]  /*7570*/  IMAD.MOV.U32 R116, RZ, RZ, R246 ;  /* 0x000000ffff747224 */ /* 0x000fe400078e00f6 */
[----:B------:R-:W-:Y:S02]  /*7580*/  IMAD.MOV.U32 R20, RZ, RZ, R237 ;  /* 0x000000ffff147224 */ /* 0x000fe400078e00ed */
[----:B------:R-:W-:Y:S01]  /*7590*/  IMAD.MOV.U32 R21, RZ, RZ, R236 ;  /* 0x000000ffff157224 */ /* 0x000fe200078e00ec */
[----:B------:R-:W-:Y:S01]  /*75a0*/  HMMA.16816.F32 R168, R4, R18, R168 ;  /* 0x0000001204a8723c */ /* 0x000fe200000018a8 */
[----:B------:R-:W-:Y:S01]  /*75b0*/  MOV R183, R103 ;  /* 0x0000006700b77202 */ /* 0x000fe20000000f00 */
[----:B------:R-:W-:Y:S01]  /*75c0*/  IMAD.MOV.U32 R103, RZ, RZ, R101 ;  /* 0x000000ffff677224 */ /* 0x000fe200078e0065 */
[----:B------:R-:W1:Y:S01]  /*75d0*/  LDSM.16.MT88.4 R16, [R227+0xd000] ;  /* 0x00d00000e310783b */ /* 0x000e620000004200 */
[----:B------:R-:W-:-:S02]  /*75e0*/  IMAD.MOV.U32 R101, RZ, RZ, R243 ;  /* 0x000000ffff657224 */ /* 0x000fc400078e00f3 */
[C---:B------:R-:W-:Y:S01]  /*75f0*/  HMMA.16816.F32 R152, R4.reuse, R22, R152 ;  /* 0x000000160498723c */ /* 0x040fe20000001898 */
[----:B------:R2:W5:Y:S04]  /*7600*/  LDL.LU R243, [R1+0xb0] ;  /* 0x0000b00001f37983 */ /* 0x0005680000300800 */
[----:B------:R-:W3:Y:S01]  /*7610*/  LDL.LU R94, [R1+0x44] ;  /* 0x00004400015e7983 */ /* 0x000ee20000300800 */
[C---:B------:R-:W-:Y:S01]  /*7620*/  HMMA.16816.F32 R172, R4.reuse, R28, R188 ;  /* 0x0000001c04ac723c */ /* 0x040fe200000018bc */
[----:B------:R-:W-:Y:S01]  /*7630*/  MOV R22, R223 ;  /* 0x000000df00167202 */ /* 0x000fe20000000f00 */
[----:B------:R-:W-:Y:S01]  /*7640*/  IMAD.MOV.U32 R23, RZ, RZ, R222 ;  /* 0x000000ffff177224 */ /* 0x000fe200078e00de */
[----:B------:R2:W5:Y:S03]  /*7650*/  LDL.LU R247, [R1+0xac] ;  /* 0x0000ac0001f77983 */ /* 0x0005660000300800 */
[C---:B------:R-:W-:Y:S01]  /*7660*/  HMMA.16816.F32 R184, R4.reuse, R30, R184 ;  /* 0x0000001e04b8723c */ /* 0x040fe200000018b8 */
[----:B------:R2:W5:Y:S04]  /*7670*/  LDL.LU R246, [R1+0xa8] ;  /* 0x0000a80001f67983 */ /* 0x0005680000300800 */
[----:B------:R2:W5:Y:S01]  /*7680*/  LDL.LU R249, [R1+0xa4] ;  /* 0x0000a40001f97983 */ /* 0x0005620000300800 */
[----:B------:R-:W-:Y:S03]  /*7690*/  HMMA.16816.F32 R72, R4, R24, R20 ;  /* 0x000000180448723c */ /* 0x000fe60000001814 */
[----:B------:R-:W4:Y:S04]  /*76a0*/  LDL.LU R235, [R1+0xa0] ;  /* 0x0000a00001eb7983 */ /* 0x000f280000300800 */
[----:B------:R-:W2:Y:S04]  /*76b0*/  LDSM.16.MT88.4 R28, [R227+0xf000] ;  /* 0x00f00000e31c783b */ /* 0x000ea80000004200 */
[----:B------:R-:W2:Y:S01]  /*76c0*/  LDSM.16.MT88.4 R20, [R226+0xf000] ;  /* 0x00f00000e214783b */ /* 0x000ea20000004200 */
[-C--:B-1----:R-:W-:Y:S06]  /*76d0*/  HMMA.16816.F32 R236, R8, R16.reuse, R76 ;  /* 0x0000001008ec723c */ /* 0x082fec000000184c */
[C---:B------:R-:W-:Y:S06]  /*76e0*/  HMMA.16816.F32 R188, R4.reuse, R16, R212 ;  /* 0x0000001004bc723c */ /* 0x040fec00000018d4 */
[-C--:B------:R-:W-:Y:S06]  /*76f0*/  HMMA.16816.F32 R200, R4, R18.reuse, R200 ;  /* 0x0000001204c8723c */ /* 0x080fec00000018c8 */
[----:B------:R-:W-:Y:S01]  /*7700*/  HMMA.16816.F32 R220, R8, R18, R44 ;  /* 0x0000001208dc723c */ /* 0x000fe2000000182c */
[----:B------:R-:W1:Y:S01]  /*7710*/  LDSM.16.MT88.4 R16, [R228+0xf000] ;  /* 0x00f00000e410783b */ /* 0x000e620000004200 */
[----:B------:R-:W-:Y:S01]  /*7720*/  IMAD.MOV.U32 R182, RZ, RZ, R183 ;  /* 0x000000ffffb67224 */ /* 0x000fe200078e00b7 */
[----:B------:R-:W-:Y:S01]  /*7730*/  MOV R79, R3 ;  /* 0x00000003004f7202 */ /* 0x000fe20000000f00 */
[----:B------:R-:W-:Y:S01]  /*7740*/  IMAD.MOV.U32 R180, RZ, RZ, R166 ;  /* 0x000000ffffb47224 */ /* 0x000fe200078e00a6 */
[----:B------:R-:W-:Y:S01]  /*7750*/  MOV R183, R114 ;  /* 0x0000007200b77202 */ /* 0x000fe20000000f00 */
[----:B------:R-:W-:Y:S01]  /*7760*/  IMAD.MOV.U32 R181, RZ, RZ, R167 ;  /* 0x000000ffffb57224 */ /* 0x000fe200078e00a7 */
[----:B------:R-:W-:Y:S01]  /*7770*/  MOV R167, R95 ;  /* 0x0000005f00a77202 */ /* 0x000fe20000000f00 */
[----:B------:R-:W-:-:S02]  /*7780*/  IMAD.MOV.U32 R3, RZ, RZ, R115 ;  /* 0x000000ffff037224 */ /* 0x000fc400078e0073 */
[----:B------:R-:W-:Y:S02]  /*7790*/  IMAD.MOV.U32 R114, RZ, RZ, R116 ;  /* 0x000000ffff727224 */ /* 0x000fe400078e0074 */
[----:B------:R-:W-:Y:S01]  /*77a0*/  IMAD.MOV.U32 R115, RZ, RZ, R117 ;  /* 0x000000ffff737224 */ /* 0x000fe200078e0075 */
[----:B------:R-:W-:Y:S01]  /*77b0*/  MOV R117, R93 ;  /* 0x0000005d00757202 */ /* 0x000fe20000000f00 */
[----:B------:R-:W-:Y:S01]  /*77c0*/  IMAD.MOV.U32 R95, RZ, RZ, R113 ;  /* 0x000000ffff5f7224 */ /* 0x000fe200078e0071 */
[----:B------:R-:W-:Y:S01]  /*77d0*/  MOV R113, R234 ;  /* 0x000000ea00717202 */ /* 0x000fe20000000f00 */
        /* <DEDUP_REMOVED lines=8> */
[----:B--2---:R-:W-:Y:S01]  /*7860*/  HMMA.16816.F32 R44, R4, R30, R128 ;  /* 0x0000001e042c723c */ /* 0x004fe20000001880 */
[----:B------:R-:W-:Y:S01]  /*7870*/  IMAD.MOV.U32 R116, RZ, RZ, R117 ;  /* 0x000000ffff747224 */ /* 0x000fe200078e0075 */
[----:B------:R-:W-:Y:S01]  /*7880*/  MOV R114, R95 ;  /* 0x0000005f00727202 */ /* 0x000fe20000000f00 */
[----:B------:R-:W-:Y:S01]  /*7890*/  IMAD.MOV.U32 R181, RZ, RZ, R3 ;  /* 0x000000ffffb57224 */ /* 0x000fe200078e0003 */
[----:B------:R-:W-:-:S03]  /*78a0*/  MOV R212, R79 ;  /* 0x0000004f00d47202 */ /* 0x000fc60000000f00 */
[----:B------:R-:W-:Y:S02]  /*78b0*/  IMAD.MOV.U32 R128, RZ, RZ, R102 ;  /* 0x000000ffff807224 */ /* 0x000fe400078e0066 */
[----:B------:R-:W-:Y:S01]  /*78c0*/  IMAD.MOV.U32 R129, RZ, RZ, R103 ;  /* 0x000000ffff817224 */ /* 0x000fe200078e0067 */
[----:B------:R-:W-:Y:S01]  /*78d0*/  MOV R130, R100 ;  /* 0x0000006400827202 */ /* 0x000fe20000000f00 */
[----:B------:R-:W-:Y:S01]  /*78e0*/  HMMA.16816.F32 R88, R4, R20, R88 ;  /* 0x000000140458723c */ /* 0x000fe20000001858 */
[----:B------:R-:W-:-:S05]  /*78f0*/  IMAD.MOV.U32 R131, RZ, RZ, R101 ;  /* 0x000000ffff837224 */ /* 0x000fca00078e0065 */
[C---:B-1----:R-:W-:Y:S06]  /*7900*/  HMMA.16816.F32 R104, R4.reuse, R16, R104 ;  /* 0x000000100468723c */ /* 0x042fec0000001868 */
[C---:B------:R-:W-:Y:S06]  /*7910*/  HMMA.16816.F32 R120, R4.reuse, R28, R120 ;  /* 0x0000001c0478723c */ /* 0x040fec0000001878 */
[----:B------:R-:W-:Y:S01]  /*7920*/  HMMA.16816.F32 R76, R4, R26, R208 ;  /* 0x0000001a044c723c */ /* 0x000fe200000018d0 */
[----:B------:R-:W-:-:S05]  /*7930*/  MOV R215, R183 ;  /* 0x000000b700d77202 */ /* 0x000fca0000000f00 */
[C---:B------:R-:W-:Y:S06]  /*7940*/  HMMA.16816.F32 R208, R8.reuse, R20, R96 ;  /* 0x0000001408d0723c */ /* 0x040fec0000001860 */
[C---:B------:R-:W-:Y:S06]  /*7950*/  HMMA.16816.F32 R64, R8.reuse, R22, R64 ;  /* 0x000000160840723c */ /* 0x040fec0000001840 */
[C---:B------:R-:W-:Y:S06]  /*7960*/  HMMA.16816.F32 R100, R8.reuse, R16, R84 ;  /* 0x000000100864723c */ /* 0x040fec0000001854 */
[C---:B------:R-:W-:Y:S01]  /*7970*/  HMMA.16816.F32 R60, R8.reuse, R18, R60 ;  /* 0x00000012083c723c */ /* 0x040fe2000000183c */
[----:B------:R-:W-:Y:S01]  /*7980*/  IMAD.MOV.U32 R183, RZ, RZ, R231 ;  /* 0x000000ffffb77224 */ /* 0x000fe200078e00e7 */
[----:B------:R-:W-:Y:S04]  /*7990*/  LDSM.16.MT88.4 R96, [R226+0xf800] ;  /* 0x00f80000e260783b */ /* 0x000fe80000004200 */
[----:B------:R-:W-:Y:S01]  /*79a0*/  HMMA.16816.F32 R52, R8, R30, R52 ;  /* 0x0000001e0834723c */ /* 0x000fe20000001834 */
[----:B---3--:R-:W-:Y:S01]  /*79b0*/  IMAD.MOV.U32 R166, RZ, RZ, R94 ;  /* 0x000000ffffa67224 */ /* 0x008fe200078e005e */
        /* <DEDUP_REMOVED lines=8> */
[----:B------:R-:W-:Y:S01]  /*7a40*/  HMMA.16816.F32 R92, R4, R22, R196 ;  /* 0x00000016045c723c */ /* 0x000fe200000018c4 */
[----:B------:R-:W-:-:S06]  /*7a50*/  FFMA.FTZ R3, R3, UR23, -R2 ;  /* 0x0000001703037c23 */ /* 0x000fcc0008010802 */
[----:B------:R-:W-:Y:S01]  /*7a60*/  IMAD.MOV.U32 R196, RZ, RZ, R110 ;  /* 0x000000ffffc47224 */ /* 0x000fe200078e006e */
[----:B------:R-:W-:Y:S01]  /*7a70*/  MOV R197, R111 ;  /* 0x0000006f00c57202 */ /* 0x000fe20000000f00 */
[----:B------:R-:W-:Y:S02]  /*7a80*/  IMAD.MOV.U32 R198, RZ, RZ, R108 ;  /* 0x000000ffffc67224 */ /* 0x000fe400078e006c */
[----:B------:R-:W-:Y:S02]  /*7a90*/  IMAD.MOV.U32 R199, RZ, RZ, R109 ;  /* 0x000000ffffc77224 */ /* 0x000fe400078e006d */
[----:B------:R-:W-:Y:S01]  /*7aa0*/  HMMA.16816.F32 R108, R4, R18, R148 ;  /* 0x00000012046c723c */ /* 0x000fe20000001894 */
[----:B------:R1:W-:Y:S06]  /*7ab0*/  MUFU.EX2 R21, R3 ;  /* 0x0000000300157308 */ /* 0x0003ec0000000800 */
        /* <DEDUP_REMOVED lines=8> */
[----:B-1----:R-:W-:Y:S01]  /*7b40*/  FFMA.FTZ R3, R7, UR23, -R2 ;  /* 0x0000001707037c23 */ /* 0x002fe20008010802 */
        /* <DEDUP_REMOVED lines=9> */
[----:B------:R1:W2:Y:S01]  /*7be0*/  MUFU.EX2 R23, R3 ;  /* 0x0000000300177308 */ /* 0x0002a20000000800 */
[----:B------:R-:W-:Y:S01]  /*7bf0*/  IMAD.MOV.U32 R196, RZ, RZ, R197 ;  /* 0x000000ffffc47224 */ /* 0x000fe200078e00c5 */
[----:B------:R-:W-:Y:S01]  /*7c00*/  MOV R197, R198 ;  /* 0x000000c600c57202 */ /* 0x000fe20000000f00 */
[----:B------:R-:W-:Y:S02]  /*7c10*/  IMAD.MOV.U32 R130, RZ, RZ, R131 ;  /* 0x000000ffff827224 */ /* 0x000fe400078e0083 */
[----:B------:R-:W-:Y:S01]  /*7c20*/  IMAD.MOV.U32 R131, RZ, RZ, R148 ;  /* 0x000000ffff837224 */ /* 0x000fe200078e0094 */
[----:B------:R-:W-:Y:S01]  /*7c30*/  MOV R148, R149 ;  /* 0x0000009500947202 */ /* 0x000fe20000000f00 */
[----:B------:R-:W-:Y:S02]  /*7c40*/  IMAD.MOV.U32 R198, RZ, RZ, R199 ;  /* 0x000000ffffc67224 */ /* 0x000fe400078e00c7 */
[----:B------:R-:W-:Y:S01]  /*7c50*/  IMAD.MOV.U32 R199, RZ, RZ, R24 ;  /* 0x000000ffffc77224 */ /* 0x000fe200078e0018 */
[----:B------:R-:W-:Y:S01]  /*7c60*/  MOV R24, R25 ;  /* 0x0000001900187202 */ /* 0x000fe20000000f00 */
[----:B------:R-:W-:-:S02]  /*7c70*/  IMAD.MOV.U32 R149, RZ, RZ, R150 ;  /* 0x000000ffff957224 */ /* 0x000fc400078e0096 */
[----:B------:R-:W-:Y:S02]  /*7c80*/  IMAD.MOV.U32 R150, RZ, RZ, R151 ;  /* 0x000000ffff967224 */ /* 0x000fe400078e0097 */
[--C-:B-1----:R-:W-:Y:S01]  /*7c90*/  FFMA.FTZ R3, R7, UR23, -R2.reuse ;  /* 0x0000001707037c23 */ /* 0x102fe20008010802 */
[----:B------:R-:W-:Y:S01]  /*7ca0*/  FFMA.FTZ R2, R6, UR23, -R2 ;  /* 0x0000001706027c23 */ /* 0x000fe20008010802 */
[----:B------:R-:W-:Y:S01]  /*7cb0*/  IMAD.MOV.U32 R7, RZ, RZ, R129 ;  /* 0x000000ffff077224 */ /* 0x000fe200078e0081 */
[----:B------:R-:W-:Y:S01]  /*7cc0*/  MOV R151, R197 ;  /* 0x000000c500977202 */ /* 0x000fe20000000f00 */
[----:B------:R-:W-:Y:S01]  /*7cd0*/  IMAD.MOV.U32 R25, RZ, RZ, R180 ;  /* 0x000000ffff197224 */ /* 0x000fe200078e00b4 */
[----:B------:R1:W-:Y:S01]  /*7ce0*/  MUFU.EX2 R22, R2 ;  /* 0x0000000200167308 */ /* 0x0003e20000000800 */
[----:B------:R-:W-:Y:S01]  /*7cf0*/  IMAD.MOV.U32 R180, RZ, RZ, R181 ;  /* 0x000000ffffb47224 */ /* 0x000fe200078e00b5 */
[----:B------:R-:W-:Y:S01]  /*7d00*/  MOV R181, R182 ;  /* 0x000000b600b57202 */ /* 0x000fe20000000f00 */
[----:B------:R-:W-:-:S02]  /*7d10*/  IMAD.MOV.U32 R197, RZ, RZ, R198 ;  /* 0x000000ffffc57224 */ /* 0x000fc400078e00c6 */
[----:B------:R-:W-:Y:S01]  /*7d20*/  IMAD.MOV.U32 R198, RZ, RZ, R199 ;  /* 0x000000ffffc67224 */ /* 0x000fe200078e00c7 */
[----:B------:R-:W-:Y:S01]  /*7d30*/  MOV R199, R24 ;  /* 0x0000001800c77202 */ /* 0x000fe20000000f00 */
[----:B------:R-:W-:Y:S02]  /*7d40*/  IMAD.MOV.U32 R182, RZ, RZ, R118 ;  /* 0x000000ffffb67224 */ /* 0x000fe400078e0076 */
[----:B------:R-:W-:Y:S01]  /*7d50*/  IMAD.MOV.U32 R118, RZ, RZ, R119 ;  /* 0x000000ffff767224 */ /* 0x000fe200078e0077 */
[----:B------:R-:W-:Y:S01]  /*7d60*/  MOV R119, R230 ;  /* 0x000000e600777202 */ /* 0x000fe20000000f00 */
[----:B------:R-:W-:Y:S02]  /*7d70*/  IMAD.MOV.U32 R24, RZ, RZ, R25 ;  /* 0x000000ffff187224 */ /* 0x000fe400078e0019 */
[----:B------:R-:W-:Y:S02]  /*7d80*/  IMAD.MOV.U32 R25, RZ, RZ, R180 ;  /* 0x000000ffff197224 */ /* 0x000fe400078e00b4 */
        /* <DEDUP_REMOVED lines=15> */
[----:B------:R-:W-:Y:S02]  /*7e80*/  IMAD.MOV.U32 R25, RZ, RZ, R180 ;  /* 0x000000ffff197224 */ /* 0x000fe400078e00b4 */
[----:B-1----:R-:W-:Y:S01]  /*7e90*/  FFMA.FTZ R2, R195, UR23, -R0 ;  /* 0x00000017c3027c23 */ /* 0x002fe20008010800 */
[----:B------:R-:W-:Y:S01]  /*7ea0*/  IMAD.MOV.U32 R149, RZ, RZ, R151 ;  /* 0x000000ffff957224 */ /* 0x000fe200078e0097 */
[----:B------:R-:W-:Y:S01]  /*7eb0*/  MOV R151, R198 ;  /* 0x000000c600977202 */ /* 0x000fe20000000f00 */
[----:B------:R-:W-:Y:S01]  /*7ec0*/  IMAD.MOV.U32 R180, RZ, RZ, R181 ;  /* 0x000000ffffb47224 */ /* 0x000fe200078e00b5 */
[----:B------:R1:W3:Y:S01]  /*7ed0*/  MUFU.EX2 R18, R2 ;  /* 0x0000000200127308 */ /* 0x0002e20000000800 */
        /* <DEDUP_REMOVED lines=10> */
[--C-:B-1----:R-:W-:Y:S01]  /*7f80*/  FFMA.FTZ R2, R194, UR23, -R0.reuse ;  /* 0x00000017c2027c23 */ /* 0x102fe20008010800 */
[----:B------:R-:W-:Y:S01]  /*7f90*/  FFMA.FTZ R0, R193, UR23, -R0 ;  /* 0x00000017c1007c23 */ /* 0x000fe20008010800 */
[----:B------:R-:W-:Y:S01]  /*7fa0*/  MOV R148, R197 ;  /* 0x000000c500947202 */ /* 0x000fe20000000f00 */
[----:B------:R-:W-:-:S02]  /*7fb0*/  IMAD.MOV.U32 R128, RZ, RZ, R131 ;  /* 0x000000ffff807224 */ /* 0x000fc400078e0083 */
[----:B------:R1:W-:Y:S01]  /*7fc0*/  MUFU.EX2 R19, R0 ;  /* 0x0000000000137308 */ /* 0x0003e20000000800 */
[----:B------:R-:W-:Y:S02]  /*7fd0*/  IMAD.MOV.U32 R130, RZ, RZ, R150 ;  /* 0x000000ffff827224 */ /* 0x000fe400078e0096 */
[----:B------:R-:W-:Y:S02]  /*7fe0*/  IMAD.MOV.U32 R149, RZ, RZ, R198 ;  /* 0x000000ffff957224 */ /* 0x000fe400078e00c6 */
[----:B------:R-:W-:Y:S01]  /*7ff0*/  IMAD.MOV.U32 R131, RZ, RZ, R151 ;  /* 0x000000ffff837224 */ /* 0x000fe200078e0097 */
[----:B------:R-:W-:Y:S01]  /*8000*/  MOV R151, R180 ;  /* 0x000000b400977202 */ /* 0x000fe20000000f00 */
[----:B------:R-:W-:Y:S02]  /*8010*/  IMAD.MOV.U32 R150, RZ, RZ, R199 ;  /* 0x000000ffff967224 */ /* 0x000fe400078e00c7 */
[----:B------:R-:W-:Y:S02]  /*8020*/  IMAD.MOV.U32 R197, RZ, RZ, R181 ;  /* 0x000000ffffc57224 */ /* 0x000fe400078e00b5 */
        /* <DEDUP_REMOVED lines=11> */
[----:B------:R-:W-:-:S02]  /*80e0*/  IMAD.MOV.U32 R151, RZ, RZ, R180 ;  /* 0x000000ffff977224 */ /* 0x000fc400078e00b4 */
[----:B------:R-:W-:Y:S01]  /*80f0*/  IMAD.MOV.U32 R180, RZ, RZ, R181 ;  /* 0x000000ffffb47224 */ /* 0x000fe200078e00b5 */
[----:B------:R-:W-:Y:S01]  /*8100*/  MOV R181, R182 ;  /* 0x000000b600b57202 */ /* 0x000fe20000000f00 */
[----:B------:R-:W-:Y:S02]  /*8110*/  IMAD.MOV.U32 R182, RZ, RZ, R183 ;  /* 0x000000ffffb67224 */ /* 0x000fe400078e00b7 */
[----:B------:R-:W-:Y:S01]  /*8120*/  IMAD.MOV.U32 R183, RZ, RZ, R166 ;  /* 0x000000ffffb77224 */ /* 0x000fe200078e00a6 */
[----:B------:R-:W-:Y:S02]  /*8130*/  MOV R166, R14 ;  /* 0x0000000e00a67202 */ /* 0x000fe40000000f00 */
[----:B------:R1:W-:Y:S01]  /*8140*/  MUFU.EX2 R14, R0 ;  /* 0x00000000000e7308 */ /* 0x0003e20000000800 */
[----:B------:R-:W-:Y:S01]  /*8150*/  HMMA.16816.F32 R212, R8, R26, R68 ;  /* 0x0000001a08d4723c */ /* 0x000fe20000001844 */
[----:B-1----:R-:W-:-:S06]  /*8160*/  FFMA.FTZ R0, R15, UR23, -R13 ;  /* 0x000000170f007c23 */ /* 0x002fcc000801080d */
[----:B------:R1:W-:Y:S01]  /*8170*/  MUFU.EX2 R15, R0 ;  /* 0x00000000000f7308 */ /* 0x0003e20000000800 */
[----:B------:R-:W-:Y:S02]  /*8180*/  IMAD.MOV.U32 R70, RZ, RZ, R5 ;  /* 0x000000ffff467224 */ /* 0x000fe400078e0005 */
[----:B------:R-:W-:Y:S02]  /*8190*/  IMAD.MOV.U32 R71, RZ, RZ, R6 ;  /* 0x000000ffff477224 */ /* 0x000fe400078e0006 */
[----:B------:R-:W-:Y:S02]  /*81a0*/  IMAD.MOV.U32 R5, RZ, RZ, R150 ;  /* 0x000000ffff057224 */ /* 0x000fe400078e0096 */
[----:B------:R-:W-:Y:S02]  /*81b0*/  IMAD.MOV.U32 R6, RZ, RZ, R151 ;  /* 0x000000ffff067224 */ /* 0x000fe400078e0097 */
[----:B-1----:R-:W-:Y:S01]  /*81c0*/  FFMA.FTZ R0, R4, UR23, -R13 ;  /* 0x0000001704007c23 */ /* 0x002fe2000801080d */
[----:B------:R-:W-:-:S03]  /*81d0*/  MOV R4, R149 ;  /* 0x0000009500047202 */ /* 0x000fc60000000f00 */
[----:B------:R1:W-:Y:S01]  /*81e0*/  MUFU.EX2 R16, R0 ;  /* 0x0000000000107308 */ /* 0x0003e20000000800 */
[----:B------:R-:W-:Y:S02]  /*81f0*/  MOV R199, R118 ;  /* 0x0000007600c77202 */ /* 0x000fe40000000f00 */
[----:B------:R-:W-:Y:S01]  /*8200*/  HMMA.16816.F32 R116, R8, R28, R124 ;  /* 0x0000001c0874723c */ /* 0x000fe2000000187c */
[----:B-1----:R-:W-:Y:S02]  /*8210*/  FFMA.FTZ R0, R148, UR23, -R13 ;  /* 0x0000001794007c23 */ /* 0x002fe4000801080d */
[----:B------:R-:W1:Y:S02]  /*8220*/  LDSM.16.MT88.4 R148, [R225+0xd800] ;  /* 0x00d80000e194783b */ /* 0x000e640000004200 */
[----:B------:R4:W-:Y:S08]  /*8230*/  MUFU.EX2 R13, R0 ;  /* 0x00000000000d7308 */ /* 0x0009f00000000800 */
[----:B------:R2:W-:Y:S01]  /*8240*/  MUFU.EX2 R20, R2 ;  /* 0x0000000200147308 */ /* 0x0005e20000000800 */
[----:B----4-:R-:W-:-:S07]  /*8250*/  FFMA.FTZ R0, R70, UR23, -R12 ;  /* 0x0000001746007c23 */ /* 0x010fce000801080c */
[----:B------:R4:W-:Y:S01]  /*8260*/  MUFU.EX2 R8, R0 ;  /* 0x0000000000087308 */ /* 0x0009e20000000800 */
[----:B--2---:R-:W-:-:S07]  /*8270*/  FFMA.FTZ R2, R4, UR23, -R12 ;  /* 0x0000001704027c23 */ /* 0x004fce000801080c */
[----:B------:R-:W2:Y:S01]  /*8280*/  MUFU.EX2 R24, R3 ;  /* 0x0000000300187308 */ /* 0x000ea20000000800 */
[----:B----4-:R-:W-:-:S07]  /*8290*/  FFMA.FTZ R0, R71, UR23, -R12 ;  /* 0x0000001747007c23 */ /* 0x010fce000801080c */
[----:B------:R4:W1:Y:S08]  /*82a0*/  MUFU.EX2 R9, R0 ;  /* 0x0000000000097308 */ /* 0x0008700000000800 */
[----:B------:R3:W-:Y:S01]  /*82b0*/  MUFU.EX2 R10, R2 ;  /* 0x00000002000a7308 */ /* 0x0007e20000000800 */
[----:B----4-:R-:W-:-:S07]  /*82c0*/  FFMA.FTZ R0, R167, UR23, -R12 ;  /* 0x00000017a7007c23 */ /* 0x010fce000801080c */
[----:B------:R-:W4:Y:S01]  /*82d0*/  MUFU.EX2 R11, R0 ;  /* 0x00000000000b7308 */ /* 0x000f220000000800 */
[----:B------:R-:W-:Y:S01]  /*82e0*/  IMAD.MOV.U32 R68, RZ, RZ, R180 ;  /* 0x000000ffff447224 */ /* 0x000fe200078e00b4 */
[----:B------:R-:W-:Y:S01]  /*82f0*/  MOV R69, R181 ;  /* 0x000000b500457202 */ /* 0x000fe20000000f00 */
[----:B------:R-:W-:Y:S02]  /*8300*/  IMAD.MOV.U32 R70, RZ, RZ, R182 ;  /* 0x000000ffff467224 */ /* 0x000fe400078e00b6 */
[----:B------:R-:W-:Y:S02]  /*8310*/  IMAD.MOV.U32 R71, RZ, RZ, R183 ;  /* 0x000000ffff477224 */ /* 0x000fe400078e00b7 */
[----:B------:R-:W4:Y:S01]  /*8320*/  LDSM.16.MT88.4 R180, [R228+0xd800] ;  /* 0x00d80000e4b4783b */ /* 0x000f220000004200 */
[----:B------:R-:W-:Y:S01]  /*8330*/  MOV R26, R5 ;  /* 0x00000005001a7202 */ /* 0x000fe20000000f00 */
[----:B------:R-:W-:Y:S02]  /*8340*/  IMAD.MOV.U32 R27, RZ, RZ, R6 ;  /* 0x000000ffff1b7224 */ /* 0x000fe400078e0006 */
[----:B---3--:R-:W-:Y:S01]  /*8350*/  FADD.FTZ R2, R128, R7 ;  /* 0x0000000780027221 */ /* 0x008fe20000010000 */
[----:B------:R-:W-:Y:S01]  /*8360*/  IMAD.MOV.U32 R7, RZ, RZ, R129 ;  /* 0x000000ffff077224 */ /* 0x000fe200078e0081 */
[----:B------:R-:W-:Y:S01]  /*8370*/  MOV R6, R131 ;  /* 0x0000008300067202 */ /* 0x000fe20000000f00 */
[----:B------:R-:W-:Y:S01]  /*8380*/  IMAD.MOV.U32 R5, RZ, RZ, R130 ;  /* 0x000000ffff057224 */ /* 0x000fe200078e0082 */
[----:B------:R-:W-:Y:S01]  /*8390*/  F2FP.F16.F32.PACK_AB R128, R23, R21 ;  /* 0x000000151780723e */ /* 0x000fe200000000ff */
[----:B------:R-:W-:Y:S01]  /*83a0*/  FADD.FTZ R3, R164, R165 ;  /* 0x000000a5a4037221 */ /* 0x000fe20000010000 */
[----:B------:R-:W-:-:S02]  /*83b0*/  F2FP.F16.F32.PACK_AB R129, R18, R17 ;  /* 0x000000111281723e */ /* 0x000fc400000000ff */
[----:B--2---:R-:W-:Y:S02]  /*83c0*/  F2FP.F16.F32.PACK_AB R130, R22, R24 ;  /* 0x000000181682723e */ /* 0x004fe400000000ff */
[----:B------:R-:W-:Y:S02]  /*83d0*/  F2FP.F16.F32.PACK_AB R131, R19, R20 ;  /* 0x000000141383723e */ /* 0x000fe400000000ff */
[----:B------:R-:W-:Y:S02]  /*83e0*/  F2FP.F16.F32.PACK_AB R124, R15, R14 ;  /* 0x0000000e0f7c723e */ /* 0x000fe400000000ff */
[----:B-1----:R-:W-:Y:S02]  /*83f0*/  F2FP.F16.F32.PACK_AB R125, R9, R8 ;  /* 0x00000008097d723e */ /* 0x002fe400000000ff */
[----:B------:R-:W-:Y:S02]  /*8400*/  F2FP.F16.F32.PACK_AB R126, R13, R16 ;  /* 0x000000100d7e723e */ /* 0x000fe400000000ff */
[----:B----4-:R-:W-:-:S02]  /*8410*/  F2FP.F16.F32.PACK_AB R127, R11, R10 ;  /* 0x0000000a0b7f723e */ /* 0x010fc400000000ff */
[----:B------:R-:W-:Y:S02]  /*8420*/  MOV R4, R166 ;  /* 0x000000a600047202 */ /* 0x000fe40000000f00 */
[----:B------:R-:W1:Y:S01]  /*8430*/  LDSM.16.MT88.4 R164, [R226+0xd800] ;  /* 0x00d80000e2a4783b */ /* 0x000e620000004200 */
[----:B------:R-:W-:Y:S02]  /*8440*/  HMMA.16816.F32 R144, R128, R148, R144 ;  /* 0x000000948090723c */ /* 0x000fe40000001890 */
[----:B------:R-:W-:-:S04]  /*8450*/  IMAD.MOV.U32 R30, RZ, RZ, R4 ;  /* 0x000000ffff1e7224 */ /* 0x000fc800078e0004 */
[C---:B------:R-:W-:Y:S06]  /*8460*/  HMMA.16816.F32 R140, R124.reuse, R148, R140 ;  /* 0x000000947c8c723c */ /* 0x040fec000000188c */
[-C--:B------:R-:W-:Y:S06]  /*8470*/  HMMA.16816.F32 R152, R124, R150.reuse, R152 ;  /* 0x000000967c98723c */ /* 0x080fec0000001898 */
[----:B------:R-:W-:Y:S07]  /*8480*/  HMMA.16816.F32 R148, R128, R150, R40 ;  /* 0x000000968094723c */ /* 0x000fee0000001828 */
[----:B------:R-:W-:Y:S01]  /*8490*/  MOV R43, R5 ;  /* 0x00000005002b7202 */ /* 0x000fe20000000f00 */
[----:B------:R-:W-:-:S02]  /*84a0*/  IMAD.MOV.U32 R42, RZ, RZ, R6 ;  /* 0x000000ffff2a7224 */ /* 0x000fc400078e0006 */
[----:B------:R-:W-:Y:S02]  /*84b0*/  IMAD.MOV.U32 R41, RZ, RZ, R7 ;  /* 0x000000ffff297224 */ /* 0x000fe400078e0007 */
[----:B------:R-:W2:Y:S01]  /*84c0*/  LDSM.16.MT88.4 R4, [R227+0xf800] ;  /* 0x00f80000e304783b */ /* 0x000ea20000004200 */
[-C--:B------:R-:W-:Y:S01]  /*84d0*/  HMMA.16816.F32 R176, R128, R180.reuse, R176 ;  /* 0x000000b480b0723c */ /* 0x080fe200000018b0 */
[----:B------:R-:W-:Y:S02]  /*84e0*/  IMAD.MOV.U32 R83, RZ, RZ, R251 ;  /* 0x000000ffff537224 */ /* 0x000fe400078e00fb */
[----:B------:R-:W-:Y:S01]  /*84f0*/  FADD.FTZ R12, R81, R80 ;  /* 0x00000050510c7221 */ /* 0x000fe20000010000 */
[----:B------:R-:W-:Y:S02]  /*8500*/  IMAD.MOV.U32 R0, RZ, RZ, R115 ;  /* 0x000000ffff007224 */ /* 0x000fe400078e0073 */
[----:B------:R-:W-:Y:S01]  /*8510*/  HMMA.16816.F32 R172, R124, R180, R172 ;  /* 0x000000b47cac723c */ /* 0x000fe200000018ac */
[----:B------:R-:W-:-:S02]  /*8520*/  IMAD.MOV.U32 R114, RZ, RZ, R229 ;  /* 0x000000ffff727224 */ /* 0x000fc400078e00e5 */
[----:B------:R-:W-:-:S03]  /*8530*/  FADD.FTZ R25, R25, R26 ;  /* 0x0000001a19197221 */ /* 0x000fc60000010000 */
[----:B------:R-:W-:Y:S01]  /*8540*/  HMMA.16816.F32 R184, R124, R182, R184 ;  /* 0x000000b67cb8723c */ /* 0x000fe200000018b8 */
[----:B------:R-:W-:-:S05]  /*8550*/  FADD.FTZ R3, R192, R3 ;  /* 0x00000003c0037221 */ /* 0x000fca0000010000 */
[----:B-1----:R-:W-:Y:S01]  /*8560*/  HMMA.16816.F32 R160, R128, R164, R160 ;  /* 0x000000a480a0723c */ /* 0x002fe200000018a0 */
[----:B------:R-:W-:-:S05]  /*8570*/  FADD.FTZ R0, R0, R12 ;  /* 0x0000000c00007221 */ /* 0x000fca0000010000 */
[----:B------:R-:W-:Y:S01]  /*8580*/  HMMA.16816.F32 R156, R124, R164, R156 ;  /* 0x000000a47c9c723c */ /* 0x000fe2000000189c */
[----:B------:R-:W-:Y:S01]  /*8590*/  MOV R40, R196 ;  /* 0x000000c400287202 */ /* 0x000fe20000000f00 */
[----:B------:R-:W-:Y:S01]  /*85a0*/  IMAD.MOV.U32 R31, RZ, RZ, R71 ;  /* 0x000000ffff1f7224 */ /* 0x000fe200078e0047 */
[----:B------:R-:W-:Y:S01]  /*85b0*/  MOV R28, R70 ;  /* 0x00000046001c7202 */ /* 0x000fe20000000f00 */
[----:B------:R-:W-:Y:S01]  /*85c0*/  IMAD.MOV.U32 R29, RZ, RZ, R69 ;  /* 0x000000ffff1d7224 */ /* 0x000fe200078e0045 */
[----:B------:R1:W5:Y:S01]  /*85d0*/  LDL.LU R251, [R1+0x9c] ;  /* 0x00009c0001fb7983 */ /* 0x0003620000300800 */
[----:B------:R-:W-:Y:S06]  /*85e0*/  HMMA.16816.F32 R180, R128, R182, R32 ;  /* 0x000000b680b4723c */ /* 0x000fec0000001820 */
[-C--:B------:R-:W-:Y:S01]  /*85f0*/  HMMA.16816.F32 R168, R124, R166.reuse, R168 ;  /* 0x000000a67ca8723c */ /* 0x080fe200000018a8 */
[----:B------:R-:W-:Y:S01]  /*8600*/  MOV R32, R112 ;  /* 0x0000007000207202 */ /* 0x000fe20000000f00 */
[----:B------:R-:W-:Y:S01]  /*8610*/  IMAD.MOV.U32 R33, RZ, RZ, R113 ;  /* 0x000000ffff217224 */ /* 0x000fe200078e0071 */
[----:B------:R-:W-:Y:S01]  /*8620*/  MOV R35, R83 ;  /* 0x0000005300237202 */ /* 0x000fe20000000f00 */
[----:B------:R-:W-:Y:S01]  /*8630*/  IMAD.MOV.U32 R34, RZ, RZ, R82 ;  /* 0x000000ffff227224 */ /* 0x000fe200078e0052 */
[----:B------:R1:W5:Y:S01]  /*8640*/  LDL.LU R234, [R1+0x98] ;  /* 0x0000980001ea7983 */ /* 0x0003620000300800 */
[----:B------:R-:W-:Y:S01]  /*8650*/  HMMA.16816.F32 R164, R128, R166, R36 ;  /* 0x000000a680a4723c */ /* 0x000fe20000001824 */
[----:B------:R-:W-:Y:S01]  /*8660*/  FADD.FTZ R12, R32, R2 ;  /* 0x00000002200c7221 */ /* 0x000fe20000010000 */
[----:B------:R-:W-:Y:S01]  /*8670*/  FADD.FTZ R25, R33, R25 ;  /* 0x0000001921197221 */ /* 0x000fe20000010000 */
[----:B------:R-:W-:Y:S01]  /*8680*/  FADD.FTZ R3, R34, R3 ;  /* 0x0000000322037221 */ /* 0x000fe20000010000 */
[----:B------:R-:W-:-:S02]  /*8690*/  FADD.FTZ R2, R252, R0 ;  /* 0x00000000fc027221 */ /* 0x000fc40000010000 */
[-C--:B--2---:R-:W-:Y:S01]  /*86a0*/  HMMA.16816.F32 R120, R124, R4.reuse, R120 ;  /* 0x000000047c78723c */ /* 0x084fe20000001878 */
[----:B------:R-:W-:Y:S01]  /*86b0*/  MOV R37, R199 ;  /* 0x000000c700257202 */ /* 0x000fe20000000f00 */
[----:B------:R-:W-:Y:S02]  /*86c0*/  IMAD.MOV.U32 R36, RZ, RZ, R114 ;  /* 0x000000ffff247224 */ /* 0x000fe400078e0072 */
[----:B------:R-:W-:Y:S01]  /*86d0*/  FADD.FTZ R12, R35, R12 ;  /* 0x0000000c230c7221 */ /* 0x000fe20000010000 */
[----:B------:R-:W-:Y:S01]  /*86e0*/  IMAD.MOV.U32 R38, RZ, RZ, R198 ;  /* 0x000000ffff267224 */ /* 0x000fe200078e00c6 */
[----:B------:R-:W-:Y:S01]  /*86f0*/  LDSM.16.MT88.4 R80, [R225+0xf800] ;  /* 0x00f80000e150783b */ /* 0x000fe20000004200 */
[----:B------:R-:W-:Y:S02]  /*8700*/  IMAD.MOV.U32 R39, RZ, RZ, R197 ;  /* 0x000000ffff277224 */ /* 0x000fe400078e00c5 */
[----:B------:R-:W-:Y:S01]  /*8710*/  FADD.FTZ R0, R36, R25 ;  /* 0x0000001924007221 */ /* 0x000fe20000010000 */
[----:B------:R-:W-:Y:S01]  /*8720*/  FADD.FTZ R3, R37, R3 ;  /* 0x0000000325037221 */ /* 0x000fe20000010000 */
[----:B------:R-:W-:Y:S01]  /*8730*/  HMMA.16816.F32 R116, R128, R4, R116 ;  /* 0x000000048074723c */ /* 0x000fe20000001874 */
[----:B------:R-:W-:Y:S01]  /*8740*/  FADD.FTZ R2, R38, R2 ;  /* 0x0000000226027221 */ /* 0x000fe20000010000 */
[----:B------:R-:W-:-:S02]  /*8750*/  IMAD.MOV.U32 R26, RZ, RZ, R68 ;  /* 0x000000ffff1a7224 */ /* 0x000fc400078e0044 */
[----:B------:R-:W-:Y:S01]  /*8760*/  FADD.FTZ R3, R41, R3 ;  /* 0x0000000329037221 */ /* 0x000fe20000010000 */
[----:B------:R-:W2:Y:S02]  /*8770*/  LDSM.16.MT88.4 R196, [R227+0xd800] ;  /* 0x00d80000e3c4783b */ /* 0x000ea40000004200 */
[----:B------:R-:W-:Y:S01]  /*8780*/  FADD.FTZ R5, R39, R12 ;  /* 0x0000000c27057221 */ /* 0x000fe20000010000 */
[----:B------:R-:W-:Y:S01]  /*8790*/  FADD.FTZ R4, R40, R0 ;  /* 0x0000000028047221 */ /* 0x000fe20000010000 */
[----:B------:R-:W-:Y:S01]  /*87a0*/  FADD.FTZ R2, R240, R2 ;  /* 0x00000002f0027221 */ /* 0x000fe20000010000 */
        /* <DEDUP_REMOVED lines=53> */
[----:B--2---:R-:W-:Y:S01]  /*8b00*/  HMMA.16816.F32 R188, R124, R196, R188 ;  /* 0x000000c47cbc723c */ /* 0x004fe200000018bc */
[----:B------:R-:W-:-:S05]  /*8b10*/  VIADD R242, R235, 0x800 ;  /* 0x00000800ebf27836 */ /* 0x000fca0000000000 */
[----:B------:R-:W-:Y:S01]  /*8b20*/  HMMA.16816.F32 R200, R124, R198, R200 ;  /* 0x000000c67cc8723c */ /* 0x000fe200000018c8 */
[----:B------:R-:W-:-:S05]  /*8b30*/  VIADD R241, R235, 0x1000 ;  /* 0x00001000ebf17836 */ /* 0x000fca0000000000 */
[----:B------:R-:W-:Y:S01]  /*8b40*/  HMMA.16816.F32 R72, R124, R80, R72 ;  /* 0x000000507c48723c */ /* 0x000fe20000001848 */
[----:B------:R-:W-:-:S05]  /*8b50*/  IADD3 R240, R235, 0x1800, RZ ;  /* 0x00001800ebf07810 */ /* 0x000fca0007ffe0ff */
[C---:B------:R-:W-:Y:S06]  /*8b60*/  HMMA.16816.F32 R76, R124.reuse, R82, R76 ;  /* 0x000000527c4c723c */ /* 0x040fec000000184c */
[C---:B------:R-:W-:Y:S06]  /*8b70*/  HMMA.16816.F32 R88, R124.reuse, R96, R88 ;  /* 0x000000607c58723c */ /* 0x040fec0000001858 */
[C---:B------:R-:W-:Y:S06]  /*8b80*/  HMMA.16816.F32 R92, R124.reuse, R98, R92 ;  /* 0x000000627c5c723c */ /* 0x040fec000000185c */
[C---:B---3--:R-:W-:Y:S06]  /*8b90*/  HMMA.16816.F32 R104, R124.reuse, R112, R104 ;  /* 0x000000707c68723c */ /* 0x048fec0000001868 */
[----:B------:R-:W-:Y:S06]  /*8ba0*/  HMMA.16816.F32 R108, R124, R114, R108 ;  /* 0x000000727c6c723c */ /* 0x000fec000000186c */
[C---:B------:R-:W-:Y:S06]  /*8bb0*/  HMMA.16816.F32 R192, R128.reuse, R196, R236 ;  /* 0x000000c480c0723c */ /* 0x040fec00000018ec */
[----:B------:R-:W-:Y:S01]  /*8bc0*/  HMMA.16816.F32 R68, R128, R80, R216 ;  /* 0x000000508044723c */ /* 0x000fe200000018d8 */
[----:B------:R-:W-:-:S05]  /*8bd0*/  VIADD R239, R235, 0x2000 ;  /* 0x00002000ebef7836 */ /* 0x000fca0000000000 */
[----:B------:R-:W-:Y:S01]  /*8be0*/  HMMA.16816.F32 R84, R128, R96, R208 ;  /* 0x000000608054723c */ /* 0x000fe200000018d0 */
[----:B------:R-:W-:-:S05]  /*8bf0*/  VIADD R238, R235, 0x2800 ;  /* 0x00002800ebee7836 */ /* 0x000fca0000000000 */
[----:B------:R-:W-:Y:S01]  /*8c00*/  HMMA.16816.F32 R100, R128, R112, R100 ;  /* 0x000000708064723c */ /* 0x000fe20000001864 */
[C---:B------:R-:W-:Y:S01]  /*8c10*/  IADD3 R237, R235.reuse, 0x3000, RZ ;  /* 0x00003000ebed7810 */ /* 0x040fe20007ffe0ff */
[----:B------:R-:W-:-:S04]  /*8c20*/  VIADD R236, R235, 0x3800 ;  /* 0x00003800ebec7836 */ /* 0x000fc80000000000 */
        /* <DEDUP_REMOVED lines=8> */
[----:B------:R-:W2:Y:S01]  /*8cb0*/  LDL.64 R26, [R1+0x48] ;  /* 0x00004800011a7983 */ /* 0x000ea20000100a00 */
        /* <DEDUP_REMOVED lines=8> */
[----:B------:R-:W-:Y:S02]  /*8d40*/  USHF.L.U64.HI UR24, UR6, 0x5, UR7 ;  /* 0x0000000506187899 */ /* 0x000fe40008010207 */
[----:B------:R-:W-:Y:S01]  /*8d50*/  UISETP.GT.AND UP0, UPT, UR20, UR13, UPT ;  /* 0x0000000d1400728c */ /* 0x000fe2000bf04270 */
[----:B------:R-:W-:Y:S01]  /*8d60*/  BAR.SYNC.DEFER_BLOCKING 0x0 ;  /* 0x0000000000007b1d */ /* 0x000fe20000010000 */
[----:B--2---:R-:W-:-:S04]  /*8d70*/  IMAD.WIDE.U32 R2, R2, UR15, R26 ;  /* 0x0000000f02027c25 */ /* 0x004fc8000f8e001a */
[----:B------:R-:W-:Y:S01]  /*8d80*/  VIADD R0, R3, UR4 ;  /* 0x0000000403007c36 */ /* 0x000fe20008000000 */
[----:B------:R-:W-:-:S04]  /*8d90*/  LEA R6, P0, R2, UR10, 0x1 ;  /* 0x0000000a02067c11 */ /* 0x000fc8000f8008ff */
[----:B------:R-:W-:Y:S02]  /*8da0*/  LEA.HI.X R7, R2, UR11, R0, 0x1, P0 ;  /* 0x0000000b02077c11 */ /* 0x000fe400080f0c00 */
[----:B------:R-:W-:-:S03]  /*8db0*/  IADD3 R4, P0, R6, UR25, RZ ;  /* 0x0000001906047c10 */ /* 0x000fc6000ff1e0ff */
[----:B------:R-:W-:Y:S01]  /*8dc0*/  @!PT LDS RZ, [RZ] ;  /* 0x00000000fffff984 */ /* 0x000fe20000000800 */
[----:B------:R-:W-:Y:S01]  /*8dd0*/  @!PT LDS RZ, [RZ] ;  /* 0x00000000fffff984 */ /* 0x000fe20000000800 */
[----:B------:R-:W-:Y:S01]  /*8de0*/  @!PT LDS RZ, [RZ] ;  /* 0x00000000fffff984 */ /* 0x000fe20000000800 */
[----:B-----5:R-:W-:Y:S01]  /*8df0*/  LDGSTS.E.BYPASS.LTC128B.128 [R251+0xc000], desc[UR18][R6.64] ;  /* 0x0c00000006fb7fae */ /* 0x020fe2000b901d52 */
[----:B------:R-:W-:Y:S02]  /*8e00*/  IADD3.X R5, R7, UR24, RZ, P0, !PT ;  /* 0x0000001807057c10 */ /* 0x000fe400087fe4ff */
[----:B------:R-:W-:Y:S01]  /*8e10*/  IADD3 R2, P0, R4, UR25, RZ ;  /* 0x0000001904027c10 */ /* 0x000fe2000ff1e0ff */
[----:B------:R-:W-:Y:S03]  /*8e20*/  LDGSTS.E.BYPASS.LTC128B.128 [R251+0xe000], desc[UR18][R6.64+0x80] ;  /* 0x0e00008006fb7fae */ /* 0x000fe6000b901d52 */
[----:B------:R-:W-:Y:S01]  /*8e30*/  IADD3.X R3, R5, UR24, RZ, P0, !PT ;  /* 0x0000001805037c10 */ /* 0x000fe200087fe4ff */
[----:B------:R-:W-:Y:S01]  /*8e40*/  LDGSTS.E.BYPASS.LTC128B.128 [R251+0xc800], desc[UR18][R4.64] ;  /* 0x0c80000004fb7fae */ /* 0x000fe2000b901d52 */
[----:B------:R-:W-:-:S03]  /*8e50*/  IADD3 R8, P0, R2, UR25, RZ ;  /* 0x0000001902087c10 */ /* 0x000fc6000ff1e0ff */
[----:B------:R-:W-:Y:S01]  /*8e60*/  LDGSTS.E.BYPASS.LTC128B.128 [R251+0xe800], desc[UR18][R4.64+0x80] ;  /* 0x0e80008004fb7fae */ /* 0x000fe2000b901d52 */
[----:B------:R-:W-:-:S03]  /*8e70*/  IADD3.X R9, R3, UR24, RZ, P0, !PT ;  /* 0x0000001803097c10 */ /* 0x000fc600087fe4ff */
[----:B------:R-:W-:Y:S04]  /*8e80*/  LDGSTS.E.BYPASS.LTC128B.128 [R251+0xd000], desc[UR18][R2.64] ;  /* 0x0d00000002fb7fae */ /* 0x000fe8000b901d52 */
[----:B------:R-:W-:Y:S04]  /*8e90*/  LDGSTS.E.BYPASS.LTC128B.128 [R251+0xf000], desc[UR18][R2.64+0x80] ;  /* 0x0f00008002fb7fae */ /* 0x000fe8000b901d52 */
[----:B------:R-:W-:Y:S04]  /*8ea0*/  LDGSTS.E.BYPASS.LTC128B.128 [R251+0xd800], desc[UR18][R8.64] ;  /* 0x0d80000008fb7fae */ /* 0x000fe8000b901d52 */
[----:B------:R1:W-:Y:S04]  /*8eb0*/  LDGSTS.E.BYPASS.LTC128B.128 [R251+0xf800], desc[UR18][R8.64+0x80] ;  /* 0x0f80008008fb7fae */ /* 0x0003e8000b901d52 */
[----:B------:R-:W-:Y:S04]  /*8ec0*/  LDSM.16.M88.4 R16, [R231] ;  /* 0x00000000e710783b */ /* 0x000fe80000000200 */
[----:B------:R-:W2:Y:S04]  /*8ed0*/  LDSM.16.M88.4 R40, [R224+0x8800] ;  /* 0x00880000e028783b */ /* 0x000ea80000000200 */
[----:B------:R-:W3:Y:S04]  /*8ee0*/  LDSM.16.M88.4 R12, [R231+0x2000] ;  /* 0x00200000e70c783b */ /* 0x000ee80000000200 */
[----:B------:R-:W4:Y:S04]  /*8ef0*/  LDSM.16.M88.4 R36, [R224+0x9000] ;  /* 0x00900000e024783b */ /* 0x000f280000000200 */
[----:B------:R-:W4:Y:S04]  /*8f00*/  LDSM.16.M88.4 R28, [R224+0x8000] ;  /* 0x00800000e01c783b */ /* 0x000f280000000200 */
[----:B------:R-:W-:Y:S04]  /*8f10*/  LDSM.16.M88.4 R48, [R242] ;  /* 0x00000000f230783b */ /* 0x000fe80000000200 */
[----:B-1----:R-:W1:Y:S04]  /*8f20*/  LDSM.16.M88.4 R8, [R232] ;  /* 0x00000000e808783b */ /* 0x002e680000000200 */
[----:B------:R-:W1:Y:S04]  /*8f30*/  LDSM.16.M88.4 R4, [R232+0x2000] ;  /* 0x00200000e804783b */ /* 0x000e680000000200 */
[----:B------:R-:W1:Y:S04]  /*8f40*/  LDSM.16.M88.4 R44, [R241] ;  /* 0x00000000f12c783b */ /* 0x000e680000000200 */
[----:B------:R-:W1:Y:S04]  /*8f50*/  LDSM.16.M88.4 R24, [R235] ;  /* 0x00000000eb18783b */ /* 0x000e680000000200 */
[----:B------:R-:W1:Y:S01]  /*8f60*/  LDSM.16.M88.4 R32, [R224+0x9800] ;  /* 0x00980000e020783b */ /* 0x000e620000000200 */
[-C--:B--2---:R-:W-:Y:S03]  /*8f70*/  HMMA.16816.F32 R204, R16, R40.reuse, RZ ;  /* 0x0000002810cc723c */ /* 0x084fe600000018ff */
[----:B------:R-:W0:Y:S03]  /*8f80*/  LDGDEPBAR ;  /* 0x00000000000079af */ /* 0x000e260000000000 */
[----:B---3--:R-:W-:Y:S06]  /*8f90*/  HMMA.16816.F32 R60, R12, R40, RZ ;  /* 0x000000280c3c723c */ /* 0x008fec00000018ff */
[----:B----4-:R-:W-:Y:S06]  /*8fa0*/  HMMA.16816.F32 R56, R16, R36, RZ ;  /* 0x000000241038723c */ /* 0x010fec00000018ff */
[----:B------:R-:W-:Y:S06]  /*8fb0*/  HMMA.16816.F32 R20, R12, R28, RZ ;  /* 0x0000001c0c14723c */ /* 0x000fec00000018ff */
[----:B-1----:R-:W-:Y:S06]  /*8fc0*/  HMMA.16816.F32 R216, R8, R48, R204 ;  /* 0x0000003008d8723c */ /* 0x002fec00000018cc */
[----:B------:R-:W-:Y:S06]  /*8fd0*/  HMMA.16816.F32 R52, R12, R36, RZ ;  /* 0x000000240c34723c */ /* 0x000fec00000018ff */
[----:B------:R-:W-:Y:S06]  /*8fe0*/  HMMA.16816.F32 R60, R4, R48, R60 ;  /* 0x00000030043c723c */ /* 0x000fec000000183c */
[----:B------:R-:W-:Y:S06]  /*8ff0*/  HMMA.16816.F32 R56, R8, R44, R56 ;  /* 0x0000002c0838723c */ /* 0x000fec0000001838 */
[----:B------:R-:W-:Y:S01]  /*9000*/  HMMA.16816.F32 R208, R4, R24, R20 ;  /* 0x0000001804d0723c */ /* 0x000fe20000001814 */
[----:B------:R-:W1:Y:S01]  /*9010*/  LDSM.16.M88.4 R20, [R240] ;  /* 0x00000000f014783b */ /* 0x000e620000000200 */
[----:B------:R-:W-:Y:S01]  /*9020*/  IMAD.MOV.U32 R0, RZ, RZ, R216 ;  /* 0x000000ffff007224 */ /* 0x000fe200078e00d8 */
[----:B------:R-:W-:Y:S01]  /*9030*/  MOV R2, R217 ;  /* 0x000000d900027202 */ /* 0x000fe20000000f00 */
[----:B------:R-:W-:-:S02]  /*9040*/  IMAD.MOV.U32 R3, RZ, RZ, R219 ;  /* 0x000000ffff037224 */ /* 0x000fc400078e00db */
[----:B------:R-:W-:Y:S02]  /*9050*/  HMMA.16816.F32 R64, R16, R28, RZ ;  /* 0x0000001c1040723c */ /* 0x000fe400000018ff */
[----:B------:R-:W-:-:S04]  /*9060*/  IMAD.MOV.U32 R49, RZ, RZ, R3 ;  /* 0x000000ffff317224 */ /* 0x000fc800078e0003 */
[----:B------:R-:W-:Y:S01]  /*9070*/  IMAD.MOV.U32 R41, RZ, RZ, R60 ;  /* 0x000000ffff297224 */ /* 0x000fe200078e003c */
[----:B------:R-:W-:Y:S01]  /*9080*/  MOV R37, R62 ;  /* 0x0000003e00257202 */ /* 0x000fe20000000f00 */
[----:B------:R-:W-:Y:S01]  /*9090*/  IMAD.MOV.U32 R40, RZ, RZ, R61 ;  /* 0x000000ffff287224 */ /* 0x000fe200078e003d */
[----:B------:R-:W-:Y:S01]  /*90a0*/  HMMA.16816.F32 R52, R4, R44, R52 ;  /* 0x0000002c0434723c */ /* 0x000fe20000001834 */
[----:B------:R-:W-:Y:S02]  /*90b0*/  IMAD.MOV.U32 R36, RZ, RZ, R63 ;  /* 0x000000ffff247224 */ /* 0x000fe400078e003f */
[----:B------:R-:W-:Y:S01]  /*90c0*/  MOV R216, R56 ;  /* 0x0000003800d87202 */ /* 0x000fe20000000f00 */
[----:B------:R-:W-:Y:S02]  /*90d0*/  IMAD.MOV.U32 R139, RZ, RZ, R57 ;  /* 0x000000ffff8b7224 */ /* 0x000fe400078e0039 */
[----:B------:R-:W-:Y:S01]  /*90e0*/  IMAD.MOV.U32 R138, RZ, RZ, R58 ;  /* 0x000000ffff8a7224 */ /* 0x000fe200078e003a */
[----:B------:R-:W-:Y:S01]  /*90f0*/  HMMA.16816.F32 R60, R12, R38, RZ ;  /* 0x000000260c3c723c */ /* 0x000fe200000018ff */
[----:B------:R-:W-:Y:S01]  /*9100*/  IMAD.MOV.U32 R133, RZ, RZ, R59 ;  /* 0x000000ffff857224 */ /* 0x000fe200078e003b */
[----:B------:R-:W-:Y:S01]  /*9110*/  MOV R45, R2 ;  /* 0x00000002002d7202 */ /* 0x000fe20000000f00 */
[----:B------:R-:W-:-:S03]  /*9120*/  IMAD.MOV.U32 R44, RZ, RZ, R0 ;  /* 0x000000ffff2c7224 */ /* 0x000fc600078e0000 */
[----:B------:R-:W-:Y:S06]  /*9130*/  HMMA.16816.F32 R56, R12, R32, RZ ;  /* 0x000000200c38723c */ /* 0x000fec00000018ff */
[----:B------:R-:W-:Y:S05]  /*9140*/  HMMA.16816.F32 R212, R8, R24, R64 ;  /* 0x0000001808d4723c */ /* 0x000fea0000001840 */
[----:B------:R-:W-:Y:S01]  /*9150*/  MOV R29, R54 ;  /* 0x00000036001d7202 */ /* 0x000fe20000000f00 */
[----:B------:R-:W-:Y:S01]  /*9160*/  HMMA.16816.F32 R204, R12, R30, RZ ;  /* 0x0000001e0ccc723c */ /* 0x000fe200000018ff */
[----:B------:R-:W-:-:S02]  /*9170*/  IMAD.MOV.U32 R24, RZ, RZ, R218 ;  /* 0x000000ffff187224 */ /* 0x000fc400078e00da */
[----:B------:R-:W-:Y:S02]  /*9180*/  IMAD.MOV.U32 R28, RZ, RZ, R55 ;  /* 0x000000ffff1c7224 */ /* 0x000fe400078e0037 */
[----:B------:R-:W-:Y:S01]  /*9190*/  IMAD.MOV.U32 R48, RZ, RZ, R24 ;  /* 0x000000ffff307224 */ /* 0x000fe200078e0018 */
[----:B------:R-:W-:Y:S01]  /*91a0*/  HMMA.16816.F32 R64, R12, R42, RZ ;  /* 0x0000002a0c40723c */ /* 0x000fe200000018ff */
[----:B------:R-:W-:Y:S02]  /*91b0*/  IMAD.MOV.U32 R25, RZ, RZ, R52 ;  /* 0x000000ffff197224 */ /* 0x000fe400078e0034 */
[----:B------:R-:W-:-:S03]  /*91c0*/  IMAD.MOV.U32 R24, RZ, RZ, R53 ;  /* 0x000000ffff187224 */ /* 0x000fc600078e0035 */
[----:B------:R-:W-:Y:S06]  /*91d0*/  HMMA.16816.F32 R52, R12, R34, RZ ;  /* 0x000000220c34723c */ /* 0x000fec00000018ff */
[C---:B-1----:R-:W-:Y:S06]  /*91e0*/  HMMA.16816.F32 R220, R4.reuse, R20, R56 ;  /* 0x0000001404dc723c */ /* 0x042fec0000001838 */
[----:B------:R-:W-:Y:S06]  /*91f0*/  HMMA.16816.F32 R60, R4, R46, R60 ;  /* 0x0000002e043c723c */ /* 0x000fec000000183c */
[----:B------:R-:W-:Y:S06]  /*9200*/  HMMA.16816.F32 R12, R16, R32, RZ ;  /* 0x00000020100c723c */ /* 0x000fec00000018ff */
[----:B------:R-:W-:Y:S01]  /*9210*/  HMMA.16816.F32 R56, R4, R26, R204 ;  /* 0x0000001a0438723c */ /* 0x000fe200000018cc */
[----:B------:R-:W-:Y:S01]  /*9220*/  MOV R32, R44 ;  /* 0x0000002c00207202 */ /* 0x000fe20000000f00 */
[----:B------:R-:W-:-:S04]  /*9230*/  IMAD.MOV.U32 R33, RZ, RZ, R45 ;  /* 0x000000ffff217224 */ /* 0x000fc800078e002d */
        /* <DEDUP_REMOVED lines=9> */
[----:B------:R-:W-:Y:S01]  /*92d0*/  MOV R62, R37 ;  /* 0x00000025003e7202 */ /* 0x000fe20000000f00 */
[----:B------:R-:W-:-:S02]  /*92e0*/  IMAD.MOV.U32 R252, RZ, RZ, R60 ;  /* 0x000000fffffc7224 */ /* 0x000fc400078e003c */
[----:B------:R-:W-:Y:S01]  /*92f0*/  IMAD.MOV.U32 R139, RZ, RZ, R61 ;  /* 0x000000ffff8b7224 */ /* 0x000fe200078e003d */
[----:B------:R-:W-:Y:S01]  /*9300*/  HMMA.16816.F32 R220, R8, R20, R12 ;  /* 0x0000001408dc723c */ /* 0x000fe2000000180c */
[----:B------:R-:W-:Y:S01]  /*9310*/  IMAD.MOV.U32 R133, RZ, RZ, R63 ;  /* 0x000000ffff857224 */ /* 0x000fe200078e003f */
[----:B------:R-:W-:Y:S01]  /*9320*/  LDSM.16.M88.4 R12, [R230+0x8000] ;  /* 0x00800000e60c783b */ /* 0x000fe20000000200 */
[----:B------:R-:W-:Y:S02]  /*9330*/  IMAD.MOV.U32 R60, RZ, RZ, R41 ;  /* 0x000000ffff3c7224 */ /* 0x000fe400078e0029 */
[----:B------:R-:W-:Y:S02]  /*9340*/  IMAD.MOV.U32 R61, RZ, RZ, R40 ;  /* 0x000000ffff3d7224 */ /* 0x000fe400078e0028 */
[----:B------:R-:W-:Y:S01]  /*9350*/  IMAD.MOV.U32 R63, RZ, RZ, R36 ;  /* 0x000000ffff3f7224 */ /* 0x000fe200078e0024 */
[----:B------:R-:W-:Y:S01]  /*9360*/  HMMA.16816.F32 R40, R16, R42, RZ ;  /* 0x0000002a1028723c */ /* 0x000fe200000018ff */
[----:B------:R-:W-:-:S02]  /*9370*/  IMAD.MOV.U32 R20, RZ, RZ, R29 ;  /* 0x000000ffff147224 */ /* 0x000fc400078e001d */
[----:B------:R-:W-:Y:S02]  /*9380*/  IMAD.MOV.U32 R21, RZ, RZ, R28 ;  /* 0x000000ffff157224 */ /* 0x000fe400078e001c */
[----:B------:R-:W-:Y:S01]  /*9390*/  IMAD.MOV.U32 R204, RZ, RZ, R216 ;  /* 0x000000ffffcc7224 */ /* 0x000fe200078e00d8 */
[C---:B------:R-:W-:Y:S06]  /*93a0*/  HMMA.16816.F32 R28, R16.reuse, R30, RZ ;  /* 0x0000001e101c723c */ /* 0x040fec00000018ff */
[C---:B------:R-:W-:Y:S06]  /*93b0*/  HMMA.16816.F32 R36, R16.reuse, R38, RZ ;  /* 0x000000261024723c */ /* 0x040fec00000018ff */
[----:B------:R-:W-:Y:S06]  /*93c0*/  HMMA.16816.F32 R16, R16, R34, RZ ;  /* 0x000000221010723c */ /* 0x000fec00000018ff */
[----:B------:R-:W-:Y:S01]  /*93d0*/  HMMA.16816.F32 R216, R4, R22, R52 ;  /* 0x0000001604d8723c */ /* 0x000fe20000001834 */
[----:B------:R-:W1:Y:S01]  /*93e0*/  LDSM.16.M88.4 R4, [R234+0x2000] ;  /* 0x00200000ea04783b */ /* 0x000e620000000200 */
[----:B------:R-:W-:-:S02]  /*93f0*/  IMAD.MOV.U32 R34, RZ, RZ, R48 ;  /* 0x000000ffff227224 */ /* 0x000fc400078e0030 */
[----:B------:R-:W-:Y:S02]  /*9400*/  IMAD.MOV.U32 R35, RZ, RZ, R49 ;  /* 0x000000ffff237224 */ /* 0x000fe400078e0031 */
[C---:B------:R-:W-:Y:S06]  /*9410*/  HMMA.16816.F32 R52, R8.reuse, R50, R40 ;  /* 0x000000320834723c */ /* 0x040fec0000001828 */
[----:B------:R-:W-:Y:S01]  /*9420*/  HMMA.16816.F32 R28, R8, R26, R28 ;  /* 0x0000001a081c723c */ /* 0x000fe2000000181c */
[----:B------:R-:W-:Y:S01]  /*9430*/  MOV R42, R25 ;  /* 0x00000019002a7202 */ /* 0x000fe20000000f00 */
[----:B------:R-:W-:-:S04]  /*9440*/  IMAD.MOV.U32 R43, RZ, RZ, R24 ;  /* 0x000000ffff2b7224 */ /* 0x000fc800078e0018 */
[C---:B------:R-:W-:Y:S06]  /*9450*/  HMMA.16816.F32 R44, R8.reuse, R46, R36 ;  /* 0x0000002e082c723c */ /* 0x040fec0000001824 */
[----:B------:R-:W-:Y:S01]  /*9460*/  HMMA.16816.F32 R24, R8, R22, R16 ;  /* 0x000000160818723c */ /* 0x000fe20000001810 */
[----:B------:R-:W2:Y:S04]  /*9470*/  LDSM.16.M88.4 R8, [R234] ;  /* 0x00000000ea08783b */ /* 0x000ea80000000200 */
[----:B------:R-:W3:Y:S01]  /*9480*/  LDSM.16.M88.4 R16, [R230+0x9000] ;  /* 0x00900000e610783b */ /* 0x000ee20000000200 */
[C---:B-1----:R-:W-:Y:S06]  /*9490*/  HMMA.16816.F32 R48, R4.reuse, R12, R208 ;  /* 0x0000000c0430723c */ /* 0x042fec00000018d0 */
[----:B------:R-:W-:Y:S01]  /*94a0*/  HMMA.16816.F32 R56, R4, R14, R56 ;  /* 0x0000000e0438723c */ /* 0x000fe20000001838 */
[----:B------:R-:W-:Y:S01]  /*94b0*/  MOV R210, R20 ;  /* 0x0000001400d27202 */ /* 0x000fe20000000f00 */
[----:B------:R-:W-:-:S02]  /*94c0*/  IMAD.MOV.U32 R211, RZ, RZ, R21 ;  /* 0x000000ffffd37224 */ /* 0x000fc400078e0015 */
[----:B------:R-:W1:Y:S01]  /*94d0*/  LDSM.16.M88.4 R20, [R230+0x8800] ;  /* 0x00880000e614783b */ /* 0x000e620000000200 */
[----:B------:R-:W-:Y:S02]  /*94e0*/  IMAD.MOV.U32 R208, RZ, RZ, R42 ;  /* 0x000000ffffd07224 */ /* 0x000fe400078e002a */
[----:B------:R-:W-:Y:S02]  /*94f0*/  IMAD.MOV.U32 R209, RZ, RZ, R43 ;  /* 0x000000ffffd17224 */ /* 0x000fe400078e002b */
[C---:B--2---:R-:W-:Y:S06]  /*9500*/  HMMA.16816.F32 R40, R8.reuse, R12, R212 ;  /* 0x0000000c0828723c */ /* 0x044fec00000018d4 */
[----:B------:R-:W-:Y:S01]  /*9510*/  HMMA.16816.F32 R36, R8, R14, R28 ;  /* 0x0000000e0824723c */ /* 0x000fe2000000181c */
[----:B------:R-:W2:Y:S01]  /*9520*/  LDSM.16.M88.4 R12, [R230+0x9800] ;  /* 0x00980000e60c783b */ /* 0x000ea20000000200 */
[----:B------:R-:W-:Y:S01]  /*9530*/  IMAD.MOV.U32 R212, RZ, RZ, R252 ;  /* 0x000000ffffd47224 */ /* 0x000fe200078e00fc */
[----:B------:R-:W-:Y:S01]  /*9540*/  MOV R214, R138 ;  /* 0x0000008a00d67202 */ /* 0x000fe20000000f00 */
[----:B------:R-:W-:-:S02]  /*9550*/  IMAD.MOV.U32 R213, RZ, RZ, R139 ;  /* 0x000000ffffd57224 */ /* 0x000fc400078e008b */
[----:B------:R-:W-:Y:S01]  /*9560*/  IMAD.MOV.U32 R215, RZ, RZ, R133 ;  /* 0x000000ffffd77224 */ /* 0x000fe200078e0085 */
[-C--:B---3--:R-:W-:Y:S06]  /*9570*/  HMMA.16816.F32 R204, R8, R16.reuse, R204 ;  /* 0x0000001008cc723c */ /* 0x088fec00000018cc */
[C---:B------:R-:W-:Y:S06]  /*9580*/  HMMA.16816.F32 R208, R4.reuse, R16, R208 ;  /* 0x0000001004d0723c */ /* 0x040fec00000018d0 */
[C---:B-1----:R-:W-:Y:S06]  /*9590*/  HMMA.16816.F32 R28, R4.reuse, R20, R60 ;  /* 0x00000014041c723c */ /* 0x042fec000000183c */
[----:B------:R-:W-:Y:S06]  /*95a0*/  HMMA.16816.F32 R60, R4, R22, R64 ;  /* 0x00000016043c723c */ /* 0x000fec0000001840 */
[----:B------:R-:W-:Y:S01]  /*95b0*/  HMMA.16816.F32 R32, R8, R20, R32 ;  /* 0x000000140820723c */ /* 0x000fe20000001820 */
[----:B------:R-:W-:Y:S01]  /*95c0*/  IMAD.MOV.U32 R64, RZ, RZ, R132 ;  /* 0x000000ffff407224 */ /* 0x000fe200078e0084 */
[----:B------:R-:W-:Y:S01]  /*95d0*/  MOV R66, R2 ;  /* 0x0000000200427202 */ /* 0x000fe20000000f00 */
[----:B------:R-:W-:-:S02]  /*95e0*/  IMAD.MOV.U32 R65, RZ, RZ, R3 ;  /* 0x000000ffff417224 */ /* 0x000fc400078e0003 */
[----:B------:R-:W-:Y:S01]  /*95f0*/  IMAD.MOV.U32 R67, RZ, RZ, R0 ;  /* 0x000000ffff437224 */ /* 0x000fe200078e0000 */
[----:B------:R-:W-:Y:S06]  /*9600*/  HMMA.16816.F32 R52, R8, R22, R52 ;  /* 0x000000160834723c */ /* 0x000fec0000001834 */
[C---:B--2---:R-:W-:Y:S06]  /*9610*/  HMMA.16816.F32 R64, R4.reuse, R12, R64 ;  /* 0x0000000c0440723c */ /* 0x044fec0000001840 */
[----:B------:R-:W-:Y:S06]  /*9620*/  HMMA.16816.F32 R216, R4, R14, R216 ;  /* 0x0000000e04d8723c */ /* 0x000fec00000018d8 */
[----:B------:R-:W-:-:S12]  /*9630*/  HMMA.16816.F32 R220, R8, R12, R220 ;  /* 0x0000000c08dc723c */ /* 0x000fd800000018dc */
[----:B------:R-:W-:Y:S01]  /*9640*/  IMAD.MOV.U32 R22, RZ, RZ, R64 ;  /* 0x000000ffff167224 */ /* 0x000fe200078e0040 */
[----:B------:R-:W-:Y:S01]  /*9650*/  MOV R20, R66 ;  /* 0x0000004200147202 */ /* 0x000fe20000000f00 */
[----:B------:R-:W-:Y:S02]  /*9660*/  IMAD.MOV.U32 R21, RZ, RZ, R65 ;  /* 0x000000ffff157224 */ /* 0x000fe400078e0041 */
[----:B------:R-:W-:Y:S02]  /*9670*/  IMAD.MOV.U32 R17, RZ, RZ, R67 ;  /* 0x000000ffff117224 */ /* 0x000fe400078e0043 */
[-C--:B------:R-:W-:Y:S01]  /*9680*/  HMMA.16816.F32 R64, R4, R18.reuse, R212 ;  /* 0x000000120440723c */ /* 0x080fe200000018d4 */
[----:B------:R-:W-:Y:S05]  /*9690*/  LDSM.16.M88.4 R4, [R233+0x2000] ;  /* 0x00200000e904783b */ /* 0x000fea0000000200 */
[----:B------:R-:W-:Y:S07]  /*96a0*/  HMMA.16816.F32 R212, R8, R18, R44 ;  /* 0x0000001208d4723c */ /* 0x000fee000000182c */
[----:B------:R-:W-:Y:S01]  /*96b0*/  IMAD.MOV.U32 R47, RZ, RZ, R17 ;  /* 0x000000ffff2f7224 */ /* 0x000fe200078e0011 */
[----:B------:R-:W-:Y:S01]  /*96c0*/  MOV R46, R20 ;  /* 0x00000014002e7202 */ /* 0x000fe20000000f00 */
[----:B------:R-:W-:-:S02]  /*96d0*/  IMAD.MOV.U32 R44, RZ, RZ, R22 ;  /* 0x000000ffff2c7224 */ /* 0x000fc400078e0016 */
[----:B------:R-:W-:Y:S02]  /*96e0*/  IMAD.MOV.U32 R45, RZ, RZ, R21 ;  /* 0x000000ffff2d7224 */ /* 0x000fe400078e0015 */
[----:B------:R-:W1:Y:S05]  /*96f0*/  LDSM.16.M88.4 R20, [R229+0x800] ;  /* 0x00080000e514783b */ /* 0x000e6a0000000200 */
[----:B------:R-:W-:Y:S01]  /*9700*/  IMAD.MOV.U32 R16, RZ, RZ, R64 ;  /* 0x000000ffff107224 */ /* 0x000fe200078e0040 */
[----:B------:R-:W-:Y:S01]  /*9710*/  MOV R2, R66 ;  /* 0x0000004200027202 */ /* 0x000fe20000000f00 */
[----:B------:R-:W-:Y:S02]  /*9720*/  IMAD.MOV.U32 R3, RZ, RZ, R65 ;  /* 0x000000ffff037224 */ /* 0x000fe400078e0041 */
[----:B------:R-:W-:-:S02]  /*9730*/  IMAD.MOV.U32 R0, RZ, RZ, R67 ;  /* 0x000000ffff007224 */ /* 0x000fc400078e0043 */
[----:B------:R-:W-:Y:S01]  /*9740*/  HMMA.16816.F32 R64, R8, R14, R24 ;  /* 0x0000000e0840723c */ /* 0x000fe20000001818 */
[----:B------:R-:W2:Y:S04]  /*9750*/  LDSM.16.M88.4 R12, [R229] ;  /* 0x00000000e50c783b */ /* 0x000ea80000000200 */
[----:B------:R-:W3:Y:S02]  /*9760*/  LDSM.16.M88.4 R8, [R233] ;  /* 0x00000000e908783b */ /* 0x000ee40000000200 */
[----:B------:R-:W-:Y:S01]  /*9770*/  IMAD.MOV.U32 R24, RZ, RZ, R16 ;  /* 0x000000ffff187224 */ /* 0x000fe200078e0010 */
[----:B------:R-:W-:Y:S01]  /*9780*/  MOV R26, R2 ;  /* 0x00000002001a7202 */ /* 0x000fe20000000f00 */
[----:B------:R-:W-:Y:S02]  /*9790*/  IMAD.MOV.U32 R25, RZ, RZ, R3 ;  /* 0x000000ffff197224 */ /* 0x000fe400078e0003 */
[----:B------:R-:W-:Y:S01]  /*97a0*/  IMAD.MOV.U32 R27, RZ, RZ, R0 ;  /* 0x000000ffff1b7224 */ /* 0x000fe200078e0000 */
[C---:B-1----:R-:W-:Y:S06]  /*97b0*/  HMMA.16816.F32 R28, R4.reuse, R20, R28 ;  /* 0x00000014041c723c */ /* 0x042fec000000181c */
[----:B--2---:R-:W-:-:S15]  /*97c0*/  HMMA.16816.F32 R16, R4, R12, R48 ;  /* 0x0000000c0410723c */ /* 0x004fde0000001830 */
[----:B------:R-:W-:-:S09]  /*97d0*/  NOP ;  /* 0x0000000000007918 */ /* 0x000fd20000000000 */
[----:B------:R-:W-:Y:S01]  /*97e0*/  IMAD.MOV.U32 R252, RZ, RZ, R16 ;  /* 0x000000fffffc7224 */ /* 0x000fe200078e0010 */
[----:B------:R-:W-:Y:S01]  /*97f0*/  MOV R2, R18 ;  /* 0x0000001200027202 */ /* 0x000fe20000000f00 */
[----:B------:R-:W-:Y:S02]  /*9800*/  IMAD.MOV.U32 R3, RZ, RZ, R17 ;  /* 0x000000ffff037224 */ /* 0x000fe400078e0011 */
[----:B------:R-:W-:Y:S02]  /*9810*/  IMAD.MOV.U32 R0, RZ, RZ, R19 ;  /* 0x000000ffff007224 */ /* 0x000fe400078e0013 */
[----:B---3--:R-:W-:Y:S06]  /*9820*/  HMMA.16816.F32 R16, R8, R12, R40 ;  /* 0x0000000c0810723c */ /* 0x008fec0000001828 */
[----:B------:R-:W-:Y:S07]  /*9830*/  HMMA.16816.F32 R40, R4, R22, R60 ;  /* 0x000000160428723c */ /* 0x000fee000000183c */
[----:B------:R-:W-:Y:S01]  /*9840*/  IMAD.MOV.U32 R60, RZ, RZ, R24 ;  /* 0x000000ffff3c7224 */ /* 0x000fe200078e0018 */
[----:B------:R-:W-:Y:S01]  /*9850*/  MOV R62, R26 ;  /* 0x0000001a003e7202 */ /* 0x000fe20000000f00 */
[----:B------:R-:W-:-:S02]  /*9860*/  IMAD.MOV.U32 R61, RZ, RZ, R25 ;  /* 0x000000ffff3d7224 */ /* 0x000fc400078e0019 */
[----:B------:R-:W-:-:S07]  /*9870*/  IMAD.MOV.U32 R63, RZ, RZ, R27 ;  /* 0x000000ffff3f7224 */ /* 0x000fce00078e001b */
[----:B------:R-:W-:Y:S01]  /*9880*/  IMAD.MOV.U32 R51, RZ, RZ, R16 ;  /* 0x000000ffff337224 */ /* 0x000fe200078e0010 */
[----:B------:R-:W-:Y:S01]  /*9890*/  MOV R49, R18 ;  /* 0x0000001200317202 */ /* 0x000fe20000000f00 */
[----:B------:R-:W-:Y:S02]  /*98a0*/  IMAD.MOV.U32 R50, RZ, RZ, R17 ;  /* 0x000000ffff327224 */ /* 0x000fe400078e0011 */
[----:B------:R-:W-:Y:S02]  /*98b0*/  IMAD.MOV.U32 R48, RZ, RZ, R19 ;  /* 0x000000ffff307224 */ /* 0x000fe400078e0013 */
[----:B------:R-:W-:Y:S06]  /*98c0*/  HMMA.16816.F32 R16, R4, R14, R56 ;  /* 0x0000000e0410723c */ /* 0x000fec0000001838 */
[----:B------:R-:W-:-:S15]  /*98d0*/  HMMA.16816.F32 R56, R8, R20, R32 ;  /* 0x000000140838723c */ /* 0x000fde0000001820 */
[----:B------:R-:W-:-:S03]  /*98e0*/  NOP ;  /* 0x0000000000007918 */ /* 0x000fc60000000000 */
[----:B------:R-:W-:Y:S01]  /*98f0*/  IMAD.MOV.U32 R139, RZ, RZ, R16 ;  /* 0x000000ffff8b7224 */ /* 0x000fe200078e0010 */
[----:B------:R-:W-:Y:S01]  /*9900*/  MOV R133, R18 ;  /* 0x0000001200857202 */ /* 0x000fe20000000f00 */
[----:B------:R-:W-:Y:S02]  /*9910*/  IMAD.MOV.U32 R138, RZ, RZ, R17 ;  /* 0x000000ffff8a7224 */ /* 0x000fe400078e0011 */
[----:B------:R-:W-:Y:S02]  /*9920*/  IMAD.MOV.U32 R132, RZ, RZ, R19 ;  /* 0x000000ffff847224 */ /* 0x000fe400078e0013 */
[C---:B------:R-:W-:Y:S06]  /*9930*/  HMMA.16816.F32 R16, R8.reuse, R14, R36 ;  /* 0x0000000e0810723c */ /* 0x040fec0000001824 */
[----:B------:R-:W-:-:S15]  /*9940*/  HMMA.16816.F32 R36, R8, R22, R52 ;  /* 0x000000160824723c */ /* 0x000fde0000001834 */
[----:B------:R-:W-:-:S03]  /*9950*/  NOP ;  /* 0x0000000000007918 */ /* 0x000fc60000000000 */
[----:B------:R-:W-:Y:S01]  /*9960*/  IMAD.MOV.U32 R15, RZ, RZ, R16 ;  /* 0x000000ffff0f7224 */ /* 0x000fe200078e0010 */
[----:B------:R-:W-:Y:S01]  /*9970*/  MOV R13, R18 ;  /* 0x00000012000d7202 */ /* 0x000fe20000000f00 */
[----:B------:R-:W-:Y:S02]  /*9980*/  IMAD.MOV.U32 R14, RZ, RZ, R17 ;  /* 0x000000ffff0e7224 */ /* 0x000fe400078e0011 */
[----:B------:R-:W-:Y:S02]  /*9990*/  IMAD.MOV.U32 R12, RZ, RZ, R19 ;  /* 0x000000ffff0c7224 */ /* 0x000fe400078e0013 */
[----:B------:R-:W1:Y:S02]  /*99a0*/  LDSM.16.M88.4 R16, [R229+0x1000] ;  /* 0x00100000e510783b */ /* 0x000e640000000200 */
[----:B-1----:R-:W-:Y:S06]  /*99b0*/  HMMA.16816.F32 R32, R8, R16, R204 ;  /* 0x000000100820723c */ /* 0x002fec00000018cc */
[----:B------:R-:W-:Y:S01]  /*99c0*/  HMMA.16816.F32 R52, R4, R18, R60 ;  /* 0x000000120434723c */ /* 0x000fe2000000183c */
[----:B------:R-:W-:Y:S01]  /*99d0*/  IMAD.MOV.U32 R204, RZ, RZ, R15 ;  /* 0x000000ffffcc7224 */ /* 0x000fe200078e000f */
[----:B------:R-:W-:Y:S01]  /*99e0*/  MOV R206, R13 ;  /* 0x0000000d00ce7202 */ /* 0x000fe20000000f00 */
[----:B------:R-:W-:-:S02]  /*99f0*/  IMAD.MOV.U32 R205, RZ, RZ, R14 ;  /* 0x000000ffffcd7224 */ /* 0x000fc400078e000e */
[----:B------:R-:W-:Y:S01]  /*9a00*/  IMAD.MOV.U32 R207, RZ, RZ, R12 ;  /* 0x000000ffffcf7224 */ /* 0x000fe200078e000c */
[----:B------:R-:W-:Y:S01]  /*9a10*/  HMMA.16816.F32 R24, R4, R16, R208 ;  /* 0x000000100418723c */ /* 0x000fe200000018d0 */
[----:B------:R-:W1:Y:S06]  /*9a20*/  LDSM.16.M88.4 R12, [R229+0x1800] ;  /* 0x00180000e50c783b */ /* 0x000e6c0000000200 */
        /* <DEDUP_REMOVED lines=8> */
[----:B------:R-:W-:Y:S07]  /*9ab0*/  HMMA.16816.F32 R52, R8, R18, R212 ;  /* 0x000000120834723c */ /* 0x000fee00000018d4 */
[----:B------:R-:W-:Y:S01]  /*9ac0*/  IMAD.MOV.U32 R212, RZ, RZ, R51 ;  /* 0x000000ffffd47224 */ /* 0x000fe200078e0033 */
[----:B------:R-:W-:Y:S01]  /*9ad0*/  MOV R214, R49 ;  /* 0x0000003100d67202 */ /* 0x000fe20000000f00 */
[----:B------:R-:W-:-:S02]  /*9ae0*/  IMAD.MOV.U32 R213, RZ, RZ, R50 ;  /* 0x000000ffffd57224 */ /* 0x000fc400078e0032 */
[----:B------:R-:W-:Y:S01]  /*9af0*/  IMAD.MOV.U32 R215, RZ, RZ, R48 ;  /* 0x000000ffffd77224 */ /* 0x000fe200078e0030 */
[-C--:B-1----:R-:W-:Y:S06]  /*9b00*/  HMMA.16816.F32 R44, R4, R12.reuse, R44 ;  /* 0x0000000c042c723c */ /* 0x082fec000000182c */
[C---:B------:R-:W-:Y:S06]  /*9b10*/  HMMA.16816.F32 R60, R8.reuse, R12, R220 ;  /* 0x0000000c083c723c */ /* 0x040fec00000018dc */
[----:B------:R-:W-:Y:S01]  /*9b20*/  HMMA.16816.F32 R48, R8, R14, R64 ;  /* 0x0000000e0830723c */ /* 0x000fe20000001840 */
[----:B------:R-:W-:Y:S11]  /*9b30*/  LDSM.16.M88.4 R8, [R231+0x4000] ;  /* 0x00400000e708783b */ /* 0x000ff60000000200 */
[----:B------:R-:W-:Y:S01]  /*9b40*/  IMAD.MOV.U32 R16, RZ, RZ, R44 ;  /* 0x000000ffff107224 */ /* 0x000fe200078e002c */
[----:B------:R-:W-:Y:S01]  /*9b50*/  MOV R2, R46 ;  /* 0x0000002e00027202 */ /* 0x000fe20000000f00 */
[----:B------:R-:W-:-:S02]  /*9b60*/  IMAD.MOV.U32 R3, RZ, RZ, R45 ;  /* 0x000000ffff037224 */ /* 0x000fc400078e002d */
[----:B------:R-:W-:Y:S02]  /*9b70*/  IMAD.MOV.U32 R0, RZ, RZ, R47 ;  /* 0x000000ffff007224 */ /* 0x000fe400078e002f */
[----:B------:R-:W-:Y:S01]  /*9b80*/  HMMA.16816.F32 R44, R4, R14, R216 ;  /* 0x0000000e042c723c */ /* 0x000fe200000018d8 */
[----:B------:R-:W-:Y:S04]  /*9b90*/  LDSM.16.M88.4 R4, [R231+0x6000] ;  /* 0x00600000e704783b */ /* 0x000fe80000000200 */
[----:B------:R-:W1:Y:S02]  /*9ba0*/  LDSM.16.M88.4 R12, [R224+0xa000] ;  /* 0x00a00000e00c783b */ /* 0x000e640000000200 */
[----:B------:R-:W-:Y:S01]  /*9bb0*/  IMAD.MOV.U32 R216, RZ, RZ, R139 ;  /* 0x000000ffffd87224 */ /* 0x000fe200078e008b */
[----:B------:R-:W-:Y:S01]  /*9bc0*/  MOV R218, R133 ;  /* 0x0000008500da7202 */ /* 0x000fe20000000f00 */
[----:B------:R-:W-:-:S02]  /*9bd0*/  IMAD.MOV.U32 R217, RZ, RZ, R138 ;  /* 0x000000ffffd97224 */ /* 0x000fc400078e008a */
[----:B------:R-:W-:Y:S01]  /*9be0*/  IMAD.MOV.U32 R219, RZ, RZ, R132 ;  /* 0x000000ffffdb7224 */ /* 0x000fe200078e0084 */
[-C--:B-1----:R-:W-:Y:S06]  /*9bf0*/  HMMA.16816.F32 R208, R4, R12.reuse, R208 ;  /* 0x0000000c04d0723c */ /* 0x082fec00000018d0 */
[----:B------:R-:W-:Y:S06]  /*9c00*/  HMMA.16816.F32 R212, R8, R12, R212 ;  /* 0x0000000c08d4723c */ /* 0x000fec00000018d4 */
[----:B------:R-:W-:Y:S01]  /*9c10*/  HMMA.16816.F32 R64, R4, R14, R216 ;  /* 0x0000000e0440723c */ /* 0x000fe200000018d8 */
[----:B------:R-:W-:-:S02]  /*9c20*/  IMAD.MOV.U32 R12, RZ, RZ, R21 ;  /* 0x000000ffff0c7224 */ /* 0x000fc400078e0015 */
[----:B------:R-:W-:Y:S02]  /*9c30*/  IMAD.MOV.U32 R13, RZ, RZ, R20 ;  /* 0x000000ffff0d7224 */ /* 0x000fe400078e0014 */
[----:B------:R-:W1:Y:S01]  /*9c40*/  LDSM.16.M88.4 R20, [R224+0xa800] ;  /* 0x00a80000e014783b */ /* 0x000e620000000200 */
[----:B------:R-:W-:Y:S07]  /*9c50*/  HMMA.16816.F32 R220, R8, R14, R204 ;  /* 0x0000000e08dc723c */ /* 0x000fee00000018cc */
[----:B------:R-:W-:-:S11]  /*9c60*/  MOV R15, R17 ;  /* 0x00000011000f7202 */ /* 0x000fd60000000f00 */
[----:B------:R-:W-:Y:S01]  /*9c70*/  MOV R139, R64 ;  /* 0x00000040008b7202 */ /* 0x000fe20000000f00 */
[----:B------:R-:W-:Y:S02]  /*9c80*/  IMAD.MOV.U32 R138, RZ, RZ, R65 ;  /* 0x000000ffff8a7224 */ /* 0x000fe400078e0041 */
[----:B------:R-:W-:Y:S02]  /*9c90*/  IMAD.MOV.U32 R133, RZ, RZ, R66 ;  /* 0x000000ffff857224 */ /* 0x000fe400078e0042 */
[----:B------:R-:W-:Y:S02]  /*9ca0*/  IMAD.MOV.U32 R132, RZ, RZ, R67 ;  /* 0x000000ffff847224 */ /* 0x000fe400078e0043 */
[----:B-1----:R-:W-:Y:S06]  /*9cb0*/  HMMA.16816.F32 R64, R8, R22, R36 ;  /* 0x000000160840723c */ /* 0x002fec0000001824 */
[----:B------:R-:W-:Y:S01]  /*9cc0*/  HMMA.16816.F32 R204, R4, R20, R28 ;  /* 0x0000001404cc723c */ /* 0x000fe2000000181c */
[----:B------:R-:W-:Y:S01]  /*9cd0*/  IMAD.MOV.U32 R36, RZ, RZ, R15 ;  /* 0x000000ffff247224 */ /* 0x000fe200078e000f */
[----:B------:R-:W-:Y:S01]  /*9ce0*/  MOV R39, R252 ;  /* 0x000000fc00277202 */ /* 0x000fe20000000f00 */
[----:B------:R-:W-:-:S02]  /*9cf0*/  IMAD.MOV.U32 R37, RZ, RZ, R12 ;  /* 0x000000ffff257224 */ /* 0x000fc400078e000c */
[----:B------:R-:W-:Y:S01]  /*9d00*/  IMAD.MOV.U32 R38, RZ, RZ, R13 ;  /* 0x000000ffff267224 */ /* 0x000fe200078e000d */
[----:B------:R-:W-:Y:S01]  /*9d10*/  HMMA.16816.F32 R40, R4, R22, R40 ;  /* 0x000000160428723c */ /* 0x000fe20000001828 */
[----:B------:R-:W1:Y:S01]  /*9d20*/  LDSM.16.M88.4 R12, [R224+0xb800] ;  /* 0x00b80000e00c783b */ /* 0x000e620000000200 */
[----:B------:R-:W-:Y:S01]  /*9d30*/  IMAD.MOV.U32 R28, RZ, RZ, R16 ;  /* 0x000000ffff1c7224 */ /* 0x000fe200078e0010 */
[----:B------:R-:W-:Y:S01]  /*9d40*/  MOV R31, R0 ;  /* 0x00000000001f7202 */ /* 0x000fe20000000f00 */
[----:B------:R-:W-:Y:S01]  /*9d50*/  IMAD.MOV.U32 R29, RZ, RZ, R3 ;  /* 0x000000ffff1d7224 */ /* 0x000fe200078e0003 */
[----:B------:R-:W2:Y:S01]  /*9d60*/  LDSM.16.M88.4 R16, [R224+0xb000] ;  /* 0x00b00000e010783b */ /* 0x000ea20000000200 */
[----:B------:R-:W-:Y:S01]  /*9d70*/  IMAD.MOV.U32 R30, RZ, RZ, R2 ;  /* 0x000000ffff1e7224 */ /* 0x000fe200078e0002 */
[----:B------:R-:W-:-:S15]  /*9d80*/  HMMA.16816.F32 R216, R8, R20, R56 ;  /* 0x0000001408d8723c */ /* 0x000fde0000001838 */
[----:B------:R-:W-:-:S02]  /*9d90*/  NOP ;  /* 0x0000000000007918 */ /* 0x000fc40000000000 */
[----:B------:R-:W-:Y:S01]  /*9da0*/  IMAD.MOV.U32 R20, RZ, RZ, R40 ;  /* 0x000000ffff147224 */ /* 0x000fe200078e0028 */
[----:B------:R-:W-:Y:S01]  /*9db0*/  MOV R0, R43 ;  /* 0x0000002b00007202 */ /* 0x000fe20000000f00 */
[----:B------:R-:W-:Y:S02]  /*9dc0*/  IMAD.MOV.U32 R3, RZ, RZ, R41 ;  /* 0x000000ffff037224 */ /* 0x000fe400078e0029 */
[----:B------:R-:W-:Y:S01]  /*9dd0*/  IMAD.MOV.U32 R2, RZ, RZ, R42 ;  /* 0x000000ffff027224 */ /* 0x000fe200078e002a */
[C---:B-1----:R-:W-:Y:S06]  /*9de0*/  HMMA.16816.F32 R28, R4.reuse, R12, R28 ;  /* 0x0000000c041c723c */ /* 0x042fec000000181c */
[C---:B--2---:R-:W-:Y:S06]  /*9df0*/  HMMA.16816.F32 R36, R4.reuse, R18, R36 ;  /* 0x000000120424723c */ /* 0x044fec0000001824 */
[-C--:B------:R-:W-:Y:S06]  /*9e00*/  HMMA.16816.F32 R40, R4, R16.reuse, R24 ;  /* 0x000000100428723c */ /* 0x080fec0000001818 */
[C---:B------:R-:W-:Y:S06]  /*9e10*/  HMMA.16816.F32 R56, R8.reuse, R16, R32 ;  /* 0x000000100838723c */ /* 0x040fec0000001820 */
[----:B------:R-:W-:Y:S01]  /*9e20*/  IMAD.MOV.U32 R25, RZ, RZ, R28 ;  /* 0x000000ffff197224 */ /* 0x000fe200078e001c */
[----:B------:R-:W-:Y:S01]  /*9e30*/  MOV R16, R31 ;  /* 0x0000001f00107202 */ /* 0x000fe20000000f00 */
[----:B------:R-:W-:Y:S01]  /*9e40*/  IMAD.MOV.U32 R24, RZ, RZ, R29 ;  /* 0x000000ffff187224 */ /* 0x000fe200078e001d */
[----:B------:R-:W-:Y:S01]  /*9e50*/  HMMA.16816.F32 R32, R8, R18, R52 ;  /* 0x000000120820723c */ /* 0x000fe20000001834 */
[----:B------:R-:W-:-:S02]  /*9e60*/  IMAD.MOV.U32 R17, RZ, RZ, R30 ;  /* 0x000000ffff117224 */ /* 0x000fc400078e001e */
[----:B------:R-:W-:Y:S01]  /*9e70*/  IMAD.MOV.U32 R23, RZ, RZ, R36 ;  /* 0x000000ffff177224 */ /* 0x000fe200078e0024 */
[----:B------:R-:W-:Y:S01]  /*9e80*/  MOV R252, R39 ;  /* 0x0000002700fc7202 */ /* 0x000fe20000000f00 */
[----:B------:R-:W-:Y:S01]  /*9e90*/  IMAD.MOV.U32 R22, RZ, RZ, R37 ;  /* 0x000000ffff167224 */ /* 0x000fe200078e0025 */
[----:B------:R-:W-:Y:S01]  /*9ea0*/  HMMA.16816.F32 R28, R8, R12, R60 ;  /* 0x0000000c081c723c */ /* 0x000fe2000000183c */
[----:B------:R-:W-:Y:S01]  /*9eb0*/  IMAD.MOV.U32 R21, RZ, RZ, R38 ;  /* 0x000000ffff157224 */ /* 0x000fe200078e0026 */
[----:B------:R-:W-:Y:S01]  /*9ec0*/  MOV R19, R132 ;  /* 0x0000008400137202 */ /* 0x000fe20000000f00 */
[----:B------:R-:W-:-:S03]  /*9ed0*/  IMAD.MOV.U32 R18, RZ, RZ, R133 ;  /* 0x000000ffff127224 */ /* 0x000fc600078e0085 */
[----:B------:R-:W-:Y:S01]  /*9ee0*/  HMMA.16816.F32 R36, R4, R14, R44 ;  /* 0x0000000e0424723c */ /* 0x000fe2000000182c */
[----:B------:R-:W-:Y:S01]  /*9ef0*/  LDSM.16.M88.4 R4, [R232+0x6000] ;  /* 0x00600000e804783b */ /* 0x000fe20000000200 */
[----:B------:R-:W-:Y:S02]  /*9f00*/  IMAD.MOV.U32 R61, RZ, RZ, R23 ;  /* 0x000000ffff3d7224 */ /* 0x000fe400078e0017 */
[----:B------:R-:W-:Y:S02]  /*9f10*/  IMAD.MOV.U32 R62, RZ, RZ, R22 ;  /* 0x000000ffff3e7224 */ /* 0x000fe400078e0016 */
[----:B------:R-:W-:Y:S01]  /*9f20*/  IMAD.MOV.U32 R63, RZ, RZ, R21 ;  /* 0x000000ffff3f7224 */ /* 0x000fe200078e0015 */
[----:B------:R-:W-:Y:S01]  /*9f30*/  MOV R47, R16 ;  /* 0x00000010002f7202 */ /* 0x000fe20000000f00 */
[----:B------:R-:W-:Y:S02]  /*9f40*/  IMAD.MOV.U32 R44, RZ, RZ, R25 ;  /* 0x000000ffff2c7224 */ /* 0x000fe400078e0019 */
[----:B------:R-:W-:-:S02]  /*9f50*/  IMAD.MOV.U32 R45, RZ, RZ, R24 ;  /* 0x000000ffff2d7224 */ /* 0x000fc400078e0018 */
[----:B------:R-:W-:Y:S01]  /*9f60*/  HMMA.16816.F32 R24, R8, R14, R48 ;  /* 0x0000000e0818723c */ /* 0x000fe20000001830 */
[----:B------:R-:W1:Y:S01]  /*9f70*/  LDSM.16.M88.4 R12, [R239] ;  /* 0x00000000ef0c783b */ /* 0x000e620000000200 */
[----:B------:R-:W-:Y:S02]  /*9f80*/  IMAD.MOV.U32 R46, RZ, RZ, R17 ;  /* 0x000000ffff2e7224 */ /* 0x000fe400078e0011 */
[----:B------:R-:W-:Y:S01]  /*9f90*/  IMAD.MOV.U32 R16, RZ, RZ, R139 ;  /* 0x000000ffff107224 */ /* 0x000fe200078e008b */
[----:B------:R-:W2:Y:S01]  /*9fa0*/  LDSM.16.M88.4 R8, [R232+0x4000] ;  /* 0x00400000e808783b */ /* 0x000ea20000000200 */
[----:B------:R-:W-:-:S07]  /*9fb0*/  IMAD.MOV.U32 R17, RZ, RZ, R138 ;  /* 0x000000ffff117224 */ /* 0x000fce00078e008a */
[C---:B-1----:R-:W-:Y:S06]  /*9fc0*/  HMMA.16816.F32 R16, R4.reuse, R14, R16 ;  /* 0x0000000e0410723c */ /* 0x042fec0000001810 */
[-C--:B------:R-:W-:Y:S06]  /*9fd0*/  HMMA.16816.F32 R48, R4, R12.reuse, R208 ;  /* 0x0000000c0430723c */ /* 0x080fec00000018d0 */
[----:B--2---:R-:W-:Y:S01]  /*9fe0*/  HMMA.16816.F32 R52, R8, R12, R212 ;  /* 0x0000000c0834723c */ /* 0x004fe200000018d4 */
[----:B------:R-:W-:Y:S01]  /*9ff0*/  MOV R208, R20 ;  /* 0x0000001400d07202 */ /* 0x000fe20000000f00 */
[----:B------:R-:W-:Y:S01]  /*a000*/  IMAD.MOV.U32 R209, RZ, RZ, R3 ;  /* 0x000000ffffd17224 */ /* 0x000fe200078e0003 */
[----:B------:R-:W1:Y:S01]  /*a010*/  LDSM.16.M88.4 R20, [R238] ;  /* 0x00000000ee14783b */ /* 0x000e620000000200 */
[----:B------:R-:W-:-:S02]  /*a020*/  IMAD.MOV.U32 R210, RZ, RZ, R2 ;  /* 0x000000ffffd27224 */ /* 0x000fc400078e0002 */
[----:B------:R-:W-:Y:S01]  /*a030*/  IMAD.MOV.U32 R211, RZ, RZ, R0 ;  /* 0x000000ffffd37224 */ /* 0x000fe200078e0000 */
[----:B------:R-:W-:Y:S05]  /*a040*/  HMMA.16816.F32 R220, R8, R14, R220 ;  /* 0x0000000e08dc723c */ /* 0x000fea00000018dc */
[----:B------:R-:W-:Y:S01]  /*a050*/  MOV R12, R16 ;  /* 0x00000010000c7202 */ /* 0x000fe20000000f00 */
[----:B------:R-:W-:Y:S02]  /*a060*/  IMAD.MOV.U32 R3, RZ, RZ, R17 ;  /* 0x000000ffff037224 */ /* 0x000fe400078e0011 */
[----:B------:R-:W-:Y:S02]  /*a070*/  IMAD.MOV.U32 R2, RZ, RZ, R18 ;  /* 0x000000ffff027224 */ /* 0x000fe400078e0012 */
[----:B------:R-:W-:-:S02]  /*a080*/  IMAD.MOV.U32 R0, RZ, RZ, R19 ;  /* 0x000000ffff007224 */ /* 0x000fc400078e0013 */
[----:B------:R-:W2:Y:S01]  /*a090*/  LDSM.16.M88.4 R16, [R237] ;  /* 0x00000000ed10783b */ /* 0x000ea20000000200 */
[-C--:B-1----:R-:W-:Y:S06]  /*a0a0*/  HMMA.16816.F32 R212, R8, R20.reuse, R216 ;  /* 0x0000001408d4723c */ /* 0x082fec00000018d8 */
[C---:B------:R-:W-:Y:S06]  /*a0b0*/  HMMA.16816.F32 R216, R4.reuse, R20, R204 ;  /* 0x0000001404d8723c */ /* 0x040fec00000018cc */
[----:B------:R-:W-:Y:S06]  /*a0c0*/  HMMA.16816.F32 R208, R4, R22, R208 ;  /* 0x0000001604d0723c */ /* 0x000fec00000018d0 */
[----:B--2---:R-:W-:Y:S07]  /*a0d0*/  HMMA.16816.F32 R204, R8, R16, R56 ;  /* 0x0000001008cc723c */ /* 0x004fee0000001838 */
[----:B------:R-:W-:Y:S01]  /*a0e0*/  MOV R56, R12 ;  /* 0x0000000c00387202 */ /* 0x000fe20000000f00 */
[----:B------:R-:W-:Y:S01]  /*a0f0*/  IMAD.MOV.U32 R57, RZ, RZ, R3 ;  /* 0x000000ffff397224 */ /* 0x000fe200078e0003 */
[----:B------:R-:W1:Y:S01]  /*a100*/  LDSM.16.M88.4 R12, [R236] ;  /* 0x00000000ec0c783b */ /* 0x000e620000000200 */
[----:B------:R-:W-:-:S02]  /*a110*/  IMAD.MOV.U32 R58, RZ, RZ, R2 ;  /* 0x000000ffff3a7224 */ /* 0x000fc400078e0002 */
[----:B------:R-:W-:-:S06]  /*a120*/  IMAD.MOV.U32 R59, RZ, RZ, R0 ;  /* 0x000000ffff3b7224 */ /* 0x000fcc00078e0000 */
[----:B------:R-:W-:Y:S01]  /*a130*/  MOV R139, R208 ;  /* 0x000000d0008b7202 */ /* 0x000fe20000000f00 */
[----:B------:R-:W-:Y:S02]  /*a140*/  IMAD.MOV.U32 R138, RZ, RZ, R209 ;  /* 0x000000ffff8a7224 */ /* 0x000fe400078e00d1 */
[----:B------:R-:W-:Y:S02]  /*a150*/  IMAD.MOV.U32 R133, RZ, RZ, R210 ;  /* 0x000000ffff857224 */ /* 0x000fe400078e00d2 */
[----:B------:R-:W-:Y:S02]  /*a160*/  IMAD.MOV.U32 R132, RZ, RZ, R211 ;  /* 0x000000ffff847224 */ /* 0x000fe400078e00d3 */
[----:B------:R-:W-:Y:S07]  /*a170*/  HMMA.16816.F32 R208, R8, R22, R64 ;  /* 0x0000001608d0723c */ /* 0x000fee0000001840 */
[----:B------:R-:W-:Y:S01]  /*a180*/  MOV R64, R61 ;  /* 0x0000003d00407202 */ /* 0x000fe20000000f00 */
[----:B------:R-:W-:-:S02]  /*a190*/  IMAD.MOV.U32 R65, RZ, RZ, R62 ;  /* 0x000000ffff417224 */ /* 0x000fc400078e003e */
[----:B------:R-:W-:Y:S02]  /*a1a0*/  IMAD.MOV.U32 R66, RZ, RZ, R63 ;  /* 0x000000ffff427224 */ /* 0x000fe400078e003f */
[----:B------:R-:W-:Y:S01]  /*a1b0*/  IMAD.MOV.U32 R67, RZ, RZ, R252 ;  /* 0x000000ffff437224 */ /* 0x000fe200078e00fc */
[C---:B------:R-:W-:Y:S06]  /*a1c0*/  HMMA.16816.F32 R60, R4.reuse, R16, R40 ;  /* 0x00000010043c723c */ /* 0x040fec0000001828 */
[C---:B------:R-:W-:Y:S06]  /*a1d0*/  HMMA.16816.F32 R64, R4.reuse, R18, R64 ;  /* 0x000000120440723c */ /* 0x040fec0000001840 */
[C---:B-1----:R-:W-:Y:S06]  /*a1e0*/  HMMA.16816.F32 R20, R4.reuse, R12, R44 ;  /* 0x0000000c0414723c */ /* 0x042fec000000182c */
[----:B------:R-:W-:Y:S01]  /*a1f0*/  HMMA.16816.F32 R44, R4, R14, R36 ;  /* 0x0000000e042c723c */ /* 0x000fe20000001824 */
[----:B------:R-:W-:Y:S05]  /*a200*/  LDSM.16.M88.4 R4, [R234+0x6000] ;  /* 0x00600000ea04783b */ /* 0x000fea0000000200 */
[C---:B------:R-:W-:Y:S06]  /*a210*/  HMMA.16816.F32 R36, R8.reuse, R18, R32 ;  /* 0x000000120824723c */ /* 0x040fec0000001820 */
[C---:B------:R-:W-:Y:S06]  /*a220*/  HMMA.16816.F32 R28, R8.reuse, R12, R28 ;  /* 0x0000000c081c723c */ /* 0x040fec000000181c */
[----:B------:R-:W-:Y:S01]  /*a230*/  HMMA.16816.F32 R24, R8, R14, R24 ;  /* 0x0000000e0818723c */ /* 0x000fe20000001818 */
[----:B------:R-:W1:Y:S01]  /*a240*/  LDSM.16.M88.4 R12, [R230+0xa000] ;  /* 0x00a00000e60c783b */ /* 0x000e620000000200 */
[----:B------:R-:W-:Y:S01]  /*a250*/  MOV R16, R20 ;  /* 0x0000001400107202 */ /* 0x000fe20000000f00 */
[----:B------:R-:W-:-:S02]  /*a260*/  IMAD.MOV.U32 R3, RZ, RZ, R21 ;  /* 0x000000ffff037224 */ /* 0x000fc400078e0015 */
[----:B------:R-:W2:Y:S01]  /*a270*/  LDSM.16.M88.4 R8, [R234+0x4000] ;  /* 0x00400000ea08783b */ /* 0x000ea20000000200 */
[----:B------:R-:W-:Y:S02]  /*a280*/  IMAD.MOV.U32 R2, RZ, RZ, R22 ;  /* 0x000000ffff027224 */ /* 0x000fe400078e0016 */
[----:B------:R-:W-:Y:S02]  /*a290*/  IMAD.MOV.U32 R0, RZ, RZ, R23 ;  /* 0x000000ffff007224 */ /* 0x000fe400078e0017 */
[----:B------:R-:W3:Y:S01]  /*a2a0*/  LDSM.16.M88.4 R20, [R230+0xa800] ;  /* 0x00a80000e614783b */ /* 0x000ee20000000200 */
[----:B-1----:R-:W-:Y:S06]  /*a2b0*/  HMMA.16816.F32 R56, R4, R14, R56 ;  /* 0x0000000e0438723c */ /* 0x002fec0000001838 */
[C---:B--2---:R-:W-:Y:S06]  /*a2c0*/  HMMA.16816.F32 R40, R8.reuse, R12, R52 ;  /* 0x0000000c0828723c */ /* 0x044fec0000001834 */
[----:B------:R-:W-:Y:S06]  /*a2d0*/  HMMA.16816.F32 R52, R8, R14, R220 ;  /* 0x0000000e0834723c */ /* 0x000fec00000018dc */
[----:B------:R-:W-:Y:S01]  /*a2e0*/  HMMA.16816.F32 R32, R4, R12, R48 ;  /* 0x0000000c0420723c */ /* 0x000fe20000001830 */
[----:B------:R-:W-:Y:S01]  /*a2f0*/  MOV R220, R16 ;  /* 0x0000001000dc7202 */ /* 0x000fe20000000f00 */
[----:B------:R-:W-:Y:S01]  /*a300*/  IMAD.MOV.U32 R14, RZ, RZ, R133 ;  /* 0x000000ffff0e7224 */ /* 0x000fe200078e0085 */
[----:B------:R-:W1:Y:S01]  /*a310*/  LDSM.16.M88.4 R16, [R230+0xb000] ;  /* 0x00b00000e610783b */ /* 0x000e620000000200 */
[----:B------:R-:W-:-:S02]  /*a320*/  IMAD.MOV.U32 R15, RZ, RZ, R132 ;  /* 0x000000ffff0f7224 */ /* 0x000fc400078e0084 */
[----:B---3--:R-:W-:Y:S01]  /*a330*/  HMMA.16816.F32 R208, R8, R22, R208 ;  /* 0x0000001608d0723c */ /* 0x008fe200000018d0 */
[----:B------:R-:W-:Y:S01]  /*a340*/  MOV R12, R139 ;  /* 0x0000008b000c7202 */ /* 0x000fe20000000f00 */
[----:B------:R-:W-:Y:S01]  /*a350*/  IMAD.MOV.U32 R13, RZ, RZ, R138 ;  /* 0x000000ffff0d7224 */ /* 0x000fe200078e008a */
[----:B------:R-:W-:Y:S01]  /*a360*/  MOV R51, R56 ;  /* 0x0000003800337202 */ /* 0x000fe20000000f00 */
[----:B------:R-:W-:Y:S02]  /*a370*/  IMAD.MOV.U32 R50, RZ, RZ, R57 ;  /* 0x000000ffff327224 */ /* 0x000fe400078e0039 */
[----:B------:R-:W-:Y:S01]  /*a380*/  IMAD.MOV.U32 R49, RZ, RZ, R58 ;  /* 0x000000ffff317224 */ /* 0x000fe200078e003a */
[----:B------:R-:W-:Y:S01]  /*a390*/  HMMA.16816.F32 R216, R4, R20, R216 ;  /* 0x0000001404d8723c */ /* 0x000fe200000018d8 */
[----:B------:R-:W-:Y:S02]  /*a3a0*/  IMAD.MOV.U32 R48, RZ, RZ, R59 ;  /* 0x000000ffff307224 */ /* 0x000fe400078e003b */
[----:B------:R-:W-:-:S02]  /*a3b0*/  IMAD.MOV.U32 R221, RZ, RZ, R3 ;  /* 0x000000ffffdd7224 */ /* 0x000fc400078e0003 */
[----:B------:R-:W-:Y:S01]  /*a3c0*/  IMAD.MOV.U32 R222, RZ, RZ, R2 ;  /* 0x000000ffffde7224 */ /* 0x000fe200078e0002 */
[----:B------:R-:W-:Y:S01]  /*a3d0*/  HMMA.16816.F32 R56, R8, R20, R212 ;  /* 0x000000140838723c */ /* 0x000fe200000018d4 */
[----:B------:R-:W-:-:S05]  /*a3e0*/  IMAD.MOV.U32 R223, RZ, RZ, R0 ;  /* 0x000000ffffdf7224 */ /* 0x000fca00078e0000 */
[C---:B------:R-:W-:Y:S05]  /*a3f0*/  HMMA.16816.F32 R212, R4.reuse, R22, R12 ;  /* 0x0000001604d4723c */ /* 0x040fea000000180c */
[----:B------:R-:W-:Y:S01]  /*a400*/  MOV R21, R208 ;  /* 0x000000d000157202 */ /* 0x000fe20000000f00 */
[----:B------:R-:W-:Y:S02]  /*a410*/  IMAD.MOV.U32 R20, RZ, RZ, R209 ;  /* 0x000000ffff147224 */ /* 0x000fe400078e00d1 */
[----:B------:R-:W-:Y:S02]  /*a420*/  IMAD.MOV.U32 R252, RZ, RZ, R210 ;  /* 0x000000fffffc7224 */ /* 0x000fe400078e00d2 */
[----:B------:R-:W-:Y:S01]  /*a430*/  IMAD.MOV.U32 R139, RZ, RZ, R211 ;  /* 0x000000ffff8b7224 */ /* 0x000fe200078e00d3 */
[----:B-1----:R-:W-:-:S13]  /*a440*/  HMMA.16816.F32 R60, R4, R16, R60 ;  /* 0x00000010043c723c */ /* 0x002fda000000183c */
[----:B------:R-:W-:Y:S01]  /*a450*/  MOV R12, R212 ;  /* 0x000000d4000c7202 */ /* 0x000fe20000000f00 */
[----:B------:R-:W-:Y:S01]  /*a460*/  HMMA.16816.F32 R64, R4, R18, R64 ;  /* 0x000000120440723c */ /* 0x000fe20000001840 */
[----:B------:R-:W-:Y:S02]  /*a470*/  IMAD.MOV.U32 R0, RZ, RZ, R215 ;  /* 0x000000ffff007224 */ /* 0x000fe400078e00d7 */
[----:B------:R-:W-:Y:S02]  /*a480*/  IMAD.MOV.U32 R3, RZ, RZ, R213 ;  /* 0x000000ffff037224 */ /* 0x000fe400078e00d5 */
[----:B------:R-:W-:Y:S01]  /*a490*/  IMAD.MOV.U32 R2, RZ, RZ, R214 ;  /* 0x000000ffff027224 */ /* 0x000fe200078e00d6 */
[C---:B------:R-:W-:Y:S06]  /*a4a0*/  HMMA.16816.F32 R204, R8.reuse, R16, R204 ;  /* 0x0000001008cc723c */ /* 0x040fec00000018cc */
[----:B------:R-:W-:Y:S01]  /*a4b0*/  HMMA.16816.F32 R212, R8, R18, R36 ;  /* 0x0000001208d4723c */ /* 0x000fe20000001824 */
[----:B------:R-:W-:Y:S01]  /*a4c0*/  MOV R132, R60 ;  /* 0x0000003c00847202 */ /* 0x000fe20000000f00 */
[----:B------:R-:W-:Y:S01]  /*a4d0*/  IMAD.MOV.U32 R17, RZ, RZ, R63 ;  /* 0x000000ffff117224 */ /* 0x000fe200078e003f */
[----:B------:R-:W-:Y:S01]  /*a4e0*/  MOV R60, R12 ;  /* 0x0000000c003c7202 */ /* 0x000fe20000000f00 */
[----:B------:R-:W-:Y:S01]  /*a4f0*/  IMAD.MOV.U32 R63, RZ, RZ, R0 ;  /* 0x000000ffff3f7224 */ /* 0x000fe200078e0000 */
[----:B------:R-:W1:Y:S02]  /*a500*/  LDSM.16.M88.4 R12, [R230+0xb800] ;  /* 0x00b80000e60c783b */ /* 0x000e640000000200 */
[----:B------:R-:W-:Y:S01]  /*a510*/  MOV R36, R51 ;  /* 0x0000003300247202 */ /* 0x000fe20000000f00 */
[----:B------:R-:W-:-:S04]  /*a520*/  IMAD.MOV.U32 R37, RZ, RZ, R50 ;  /* 0x000000ffff257224 */ /* 0x000fc800078e0032 */
[----:B------:R-:W-:Y:S01]  /*a530*/  MOV R16, R64 ;  /* 0x0000004000107202 */ /* 0x000fe20000000f00 */
[----:B------:R-:W-:Y:S01]  /*a540*/  IMAD.MOV.U32 R0, RZ, RZ, R67 ;  /* 0x000000ffff007224 */ /* 0x000fe200078e0043 */
[----:B------:R-:W-:Y:S01]  /*a550*/  MOV R64, R132 ;  /* 0x0000008400407202 */ /* 0x000fe20000000f00 */
[----:B------:R-:W-:Y:S01]  /*a560*/  IMAD.MOV.U32 R67, RZ, RZ, R17 ;  /* 0x000000ffff437224 */ /* 0x000fe200078e0011 */
[----:B------:R-:W-:Y:S01]  /*a570*/  MOV R18, R21 ;  /* 0x0000001500127202 */ /* 0x000fe20000000f00 */
[----:B------:R-:W-:Y:S02]  /*a580*/  IMAD.MOV.U32 R38, RZ, RZ, R49 ;  /* 0x000000ffff267224 */ /* 0x000fe400078e0031 */
[----:B------:R-:W-:Y:S02]  /*a590*/  IMAD.MOV.U32 R39, RZ, RZ, R48 ;  /* 0x000000ffff277224 */ /* 0x000fe400078e0030 */
[----:B------:R-:W-:Y:S02]  /*a5a0*/  IMAD.MOV.U32 R23, RZ, RZ, R61 ;  /* 0x000000ffff177224 */ /* 0x000fe400078e003d */
[----:B------:R-:W-:-:S02]  /*a5b0*/  IMAD.MOV.U32 R22, RZ, RZ, R62 ;  /* 0x000000ffff167224 */ /* 0x000fc400078e003e */
[----:B------:R-:W-:Y:S02]  /*a5c0*/  IMAD.MOV.U32 R61, RZ, RZ, R3 ;  /* 0x000000ffff3d7224 */ /* 0x000fe400078e0003 */
[----:B------:R-:W-:Y:S02]  /*a5d0*/  IMAD.MOV.U32 R62, RZ, RZ, R2 ;  /* 0x000000ffff3e7224 */ /* 0x000fe400078e0002 */
[----:B------:R-:W-:Y:S02]  /*a5e0*/  IMAD.MOV.U32 R3, RZ, RZ, R65 ;  /* 0x000000ffff037224 */ /* 0x000fe400078e0041 */
[----:B------:R-:W-:Y:S02]  /*a5f0*/  IMAD.MOV.U32 R2, RZ, RZ, R66 ;  /* 0x000000ffff027224 */ /* 0x000fe400078e0042 */
[----:B------:R-:W-:Y:S02]  /*a600*/  IMAD.MOV.U32 R65, RZ, RZ, R23 ;  /* 0x000000ffff417224 */ /* 0x000fe400078e0017 */
[----:B------:R-:W-:-:S02]  /*a610*/  IMAD.MOV.U32 R66, RZ, RZ, R22 ;  /* 0x000000ffff427224 */ /* 0x000fc400078e0016 */
[----:B------:R-:W-:Y:S02]  /*a620*/  IMAD.MOV.U32 R19, RZ, RZ, R20 ;  /* 0x000000ffff137224 */ /* 0x000fe400078e0014 */
[----:B------:R-:W-:Y:S01]  /*a630*/  LDSM.16.M88.4 R20, [R229+0x2800] ;  /* 0x00280000e514783b */ /* 0x000fe20000000200 */
[C---:B-1----:R-:W-:Y:S06]  /*a640*/  HMMA.16816.F32 R208, R4.reuse, R12, R220 ;  /* 0x0000000c04d0723c */ /* 0x042fec00000018dc */
[-C--:B------:R-:W-:Y:S01]  /*a650*/  HMMA.16816.F32 R220, R4, R14.reuse, R44 ;  /* 0x0000000e04dc723c */ /* 0x080fe2000000182c */
[----:B------:R-:W1:Y:S05]  /*a660*/  LDSM.16.M88.4 R4, [R233+0x6000] ;  /* 0x00600000e904783b */ /* 0x000e6a0000000200 */
[----:B------:R-:W-:-:S12]  /*a670*/  HMMA.16816.F32 R48, R8, R14, R24 ;  /* 0x0000000e0830723c */ /* 0x000fd80000001818 */
[----:B------:R-:W-:Y:S01]  /*a680*/  MOV R138, R208 ;  /* 0x000000d0008a7202 */ /* 0x000fe20000000f00 */
[----:B------:R-:W-:Y:S02]  /*a690*/  IMAD.MOV.U32 R133, RZ, RZ, R209 ;  /* 0x000000ffff857224 */ /* 0x000fe400078e00d1 */
[----:B------:R-:W-:Y:S02]  /*a6a0*/  IMAD.MOV.U32 R132, RZ, RZ, R210 ;  /* 0x000000ffff847224 */ /* 0x000fe400078e00d2 */
[----:B------:R-:W-:Y:S02]  /*a6b0*/  IMAD.MOV.U32 R17, RZ, RZ, R211 ;  /* 0x000000ffff117224 */ /* 0x000fe400078e00d3 */
[----:B------:R-:W-:Y:S01]  /*a6c0*/  HMMA.16816.F32 R208, R8, R12, R28 ;  /* 0x0000000c08d0723c */ /* 0x000fe2000000181c */
[----:B------:R-:W2:Y:S04]  /*a6d0*/  LDSM.16.M88.4 R12, [R229+0x2000] ;  /* 0x00200000e50c783b */ /* 0x000ea80000000200 */
[----:B------:R-:W3:Y:S01]  /*a6e0*/  LDSM.16.M88.4 R8, [R233+0x4000] ;  /* 0x00400000e908783b */ /* 0x000ee20000000200 */
[C---:B-1----:R-:W-:Y:S06]  /*a6f0*/  HMMA.16816.F32 R60, R4.reuse, R22, R60 ;  /* 0x00000016043c723c */ /* 0x042fec000000183c */
[-C--:B--2---:R-:W-:Y:S06]  /*a700*/  HMMA.16816.F32 R44, R4, R12.reuse, R32 ;  /* 0x0000000c042c723c */ /* 0x084fec0000001820 */
[----:B---3--:R-:W-:Y:S06]  /*a710*/  HMMA.16816.F32 R40, R8, R12, R40 ;  /* 0x0000000c0828723c */ /* 0x008fec0000001828 */
[----:B------:R-:W-:Y:S01]  /*a720*/  HMMA.16816.F32 R36, R4, R14, R36 ;  /* 0x0000000e0424723c */ /* 0x000fe20000001824 */
[----:B------:R-:W-:-:S02]  /*a730*/  IMAD.MOV.U32 R12, RZ, RZ, R18 ;  /* 0x000000ffff0c7224 */ /* 0x000fc400078e0012 */
[----:B------:R-:W-:-:S03]  /*a740*/  IMAD.MOV.U32 R13, RZ, RZ, R19 ;  /* 0x000000ffff0d7224 */ /* 0x000fc600078e0013 */
[C---:B------:R-:W-:Y:S06]  /*a750*/  HMMA.16816.F32 R24, R8.reuse, R14, R52 ;  /* 0x0000000e0818723c */ /* 0x040fec0000001834 */
[-C--:B------:R-:W-:Y:S01]  /*a760*/  HMMA.16816.F32 R28, R8, R20.reuse, R56 ;  /* 0x00000014081c723c */ /* 0x080fe20000001838 */
[----:B------:R-:W-:Y:S01]  /*a770*/  MOV R14, R252 ;  /* 0x000000fc000e7202 */ /* 0x000fe20000000f00 */
[----:B------:R-:W-:Y:S01]  /*a780*/  IMAD.MOV.U32 R15, RZ, RZ, R139 ;  /* 0x000000ffff0f7224 */ /* 0x000fe200078e008b */
[----:B------:R-:W-:Y:S01]  /*a790*/  MOV R54, R132 ;  /* 0x0000008400367202 */ /* 0x000fe20000000f00 */
[----:B------:R-:W-:Y:S01]  /*a7a0*/  IMAD.MOV.U32 R55, RZ, RZ, R17 ;  /* 0x000000ffff377224 */ /* 0x000fe200078e0011 */
[----:B------:R-:W1:Y:S01]  /*a7b0*/  S2R R252, SR_TID.X ;  /* 0x0000000000fc7919 */ /* 0x000e620000002100 */
[----:B------:R-:W-:Y:S01]  /*a7c0*/  HMMA.16816.F32 R32, R4, R20, R216 ;  /* 0x000000140420723c */ /* 0x000fe200000018d8 */
[----:B------:R-:W-:Y:S01]  /*a7d0*/  IMAD.MOV.U32 R56, RZ, RZ, R16 ;  /* 0x000000ffff387224 */ /* 0x000fe200078e0010 */
[----:B------:R-:W-:Y:S01]  /*a7e0*/  MOV R58, R2 ;  /* 0x00000002003a7202 */ /* 0x000fe20000000f00 */
[----:B------:R-:W2:Y:S01]  /*a7f0*/  LDSM.16.M88.4 R16, [R229+0x3000] ;  /* 0x00300000e510783b */ /* 0x000ea20000000200 */
[----:B------:R-:W-:-:S02]  /*a800*/  IMAD.MOV.U32 R57, RZ, RZ, R3 ;  /* 0x000000ffff397224 */ /* 0x000fc400078e0003 */
[----:B------:R-:W-:Y:S01]  /*a810*/  HMMA.16816.F32 R20, R8, R22, R12 ;  /* 0x000000160814723c */ /* 0x000fe2000000180c */
[----:B------:R-:W3:Y:S01]  /*a820*/  LDSM.16.M88.4 R12, [R229+0x3800] ;  /* 0x00380000e50c783b */ /* 0x000ee20000000200 */
[----:B------:R-:W-:Y:S02]  /*a830*/  IMAD.MOV.U32 R59, RZ, RZ, R0 ;  /* 0x000000ffff3b7224 */ /* 0x000fe400078e0000 */
[----:B------:R-:W-:Y:S01]  /*a840*/  FMUL.FTZ R0, R40, UR22 ;  /* 0x0000001628007c20 */ /* 0x000fe20008410000 */
[----:B------:R-:W-:Y:S01]  /*a850*/  IMAD.MOV.U32 R52, RZ, RZ, R138 ;  /* 0x000000ffff347224 */ /* 0x000fe200078e008a */
[----:B------:R-:W-:-:S04]  /*a860*/  DEPBAR.LE SB0, 0x0 ;  /* 0x000080000000791a */ /* 0x000fc80000000000 */
[----:B------:R-:W-:Y:S02]  /*a870*/  IMAD.MOV.U32 R53, RZ, RZ, R133 ;  /* 0x000000ffff357224 */ /* 0x000fe400078e0085 */
[----:B------:R-:W-:-:S06]  /*a880*/  FMUL.FTZ R2, R31, UR22 ;  /* 0x000000161f027c20 */ /* 0x000fcc0008410000 */
[----:B------:R-:W-:Y:S01]  /*a890*/  FMUL.FTZ R3, R32, UR22 ;  /* 0x0000001620037c20 */ /* 0x000fe20008410000 */
[----:B-1----:R-:W-:-:S05]  /*a8a0*/  IMAD.SHL.U32 R252, R252, 0x2, RZ ;  /* 0x00000002fcfc7824 */ /* 0x002fca00078e00ff */
[----:B------:R-:W-:Y:S01]  /*a8b0*/  LOP3.LUT R252, R252, 0x6, RZ, 0xc0, !PT ;  /* 0x00000006fcfc7812 */ /* 0x000fe200078ec0ff */
[C---:B--2---:R-:W-:Y:S06]  /*a8c0*/  HMMA.16816.F32 R216, R4.reuse, R18, R56 ;  /* 0x0000001204d8723c */ /* 0x044fec0000001838 */
[C---:B---3--:R-:W-:Y:S06]  /*a8d0*/  HMMA.16816.F32 R56, R4.reuse, R12, R52 ;  /* 0x0000000c0438723c */ /* 0x048fec0000001834 */
[C---:B------:R-:W-:Y:S06]  /*a8e0*/  HMMA.16816.F32 R64, R4.reuse, R16, R64 ;  /* 0x000000100440723c */ /* 0x040fec0000001840 */
[----:B------:R-:W-:Y:S01]  /*a8f0*/  HMMA.16816.F32 R220, R4, R14, R220 ;  /* 0x0000000e04dc723c */ /* 0x000fe200000018dc */
[----:B------:R1:W2:Y:S05]  /*a900*/  MUFU.TANH R7, R0 ;  /* 0x0000000000077308 */ /* 0x0002aa0000002400 */
[C---:B------:R-:W-:Y:S05]  /*a910*/  HMMA.16816.F32 R204, R8.reuse, R16, R204 ;  /* 0x0000001008cc723c */ /* 0x040fea00000018cc */
[----:B------:R-:W-:Y:S01]  /*a920*/  STL.64 [R1], R56 ;  /* 0x0000003801007387 */ /* 0x000fe20000100a00 */
[----:B------:R-:W-:Y:S03]  /*a930*/  HMMA.16816.F32 R52, R8, R18, R212 ;  /* 0x000000120834723c */ /* 0x000fe600000018d4 */
[----:B------:R3:W-:Y:S01]  /*a940*/  STL.64 [R1+0x8], R58 ;  /* 0x0000083a01007387 */ /* 0x0007e20000100a00 */
[----:B-1----:R-:W-:-:S02]  /*a950*/  FMUL.FTZ R0, R41, UR22 ;  /* 0x0000001629007c20 */ /* 0x002fc40008410000 */
[C---:B------:R-:W-:Y:S06]  /*a960*/  HMMA.16816.F32 R48, R8.reuse, R14, R48 ;  /* 0x0000000e0830723c */ /* 0x040fec0000001830 */
[----:B---3--:R-:W-:Y:S01]  /*a970*/  HMMA.16816.F32 R56, R8, R12, R208 ;  /* 0x0000000c0838723c */ /* 0x008fe200000018d0 */
[----:B------:R1:W-:Y:S02]  /*a980*/  MUFU.TANH R9, R0 ;  /* 0x0000000000097308 */ /* 0x0003e40000002400 */
[----:B-1----:R-:W-:-:S06]  /*a990*/  FMUL.FTZ R0, R42, UR22 ;  /* 0x000000162a007c20 */ /* 0x002fcc0008410000 */
[----:B------:R1:W3:Y:S02]  /*a9a0*/  MUFU.TANH R10, R0 ;  /* 0x00000000000a7308 */ /* 0x0002e40000002400 */
[----:B-1----:R-:W-:-:S06]  /*a9b0*/  FMUL.FTZ R0, R43, UR22 ;  /* 0x000000162b007c20 */ /* 0x002fcc0008410000 */
[----:B------:R1:W-:Y:S02]  /*a9c0*/  MUFU.TANH R13, R0 ;  /* 0x00000000000d7308 */ /* 0x0003e40000002400 */
[----:B-1----:R-:W-:-:S06]  /*a9d0*/  FMUL.FTZ R0, R44, UR22 ;  /* 0x000000162c007c20 */ /* 0x002fcc0008410000 */
[----:B------:R1:W4:Y:S02]  /*a9e0*/  MUFU.TANH R8, R0 ;  /* 0x0000000000087308 */ /* 0x0003240000002400 */
        /* <DEDUP_REMOVED lines=11> */
[----:B------:R1:W-:Y:S02]  /*aaa0*/  MUFU.TANH R15, R0 ;  /* 0x00000000000f7308 */ /* 0x0003e40000002400 */
[----:B-1----:R-:W-:-:S06]  /*aab0*/  FMUL.FTZ R0, R27, UR22 ;  /* 0x000000161b007c20 */ /* 0x002fcc0008410000 */
[----:B------:R1:W-:Y:S08]  /*aac0*/  MUFU.TANH R27, R3 ;  /* 0x00000003001b7308 */ /* 0x0003f00000002400 */
[----:B------:R2:W-:Y:S01]  /*aad0*/  MUFU.TANH R42, R0 ;  /* 0x00000000002a7308 */ /* 0x0005e20000002400 */
[----:B-1----:R-:W-:Y:S01]  /*aae0*/  FMUL.FTZ R3, R33, UR22 ;  /* 0x0000001621037c20 */ /* 0x002fe20008410000 */
[----:B--2---:R-:W-:-:S06]  /*aaf0*/  FMUL.FTZ R0, R36, UR22 ;  /* 0x0000001624007c20 */ /* 0x004fcc0008410000 */
[----:B------:R1:W-:Y:S08]  /*ab00*/  MUFU.TANH R36, R3 ;  /* 0x0000000300247308 */ /* 0x0003f00000002400 */
[----:B------:R2:W-:Y:S01]  /*ab10*/  MUFU.TANH R12, R0 ;  /* 0x00000000000c7308 */ /* 0x0005e20000002400 */
[----:B-1----:R-:W-:Y:S01]  /*ab20*/  FMUL.FTZ R3, R35, UR22 ;  /* 0x0000001623037c20 */ /* 0x002fe20008410000 */
[----:B--2---:R-:W-:-:S06]  /*ab30*/  FMUL.FTZ R0, R37, UR22 ;  /* 0x0000001625007c20 */ /* 0x004fcc0008410000 */
[----:B------:R1:W-:Y:S02]  /*ab40*/  MUFU.TANH R40, R0 ;  /* 0x0000000000287308 */ /* 0x0003e40000002400 */
[----:B-1----:R-:W-:-:S06]  /*ab50*/  FMUL.FTZ R0, R38, UR22 ;  /* 0x0000001626007c20 */ /* 0x002fcc0008410000 */
[----:B------:R-:W-:Y:S08]  /*ab60*/  MUFU.TANH R38, R2 ;  /* 0x0000000200267308 */ /* 0x000ff00000002400 */
[----:B------:R1:W2:Y:S02]  /*ab70*/  MUFU.TANH R6, R0 ;  /* 0x0000000000067308 */ /* 0x0002a40000002400 */
[----:B-1----:R-:W-:-:S06]  /*ab80*/  FMUL.FTZ R0, R39, UR22 ;  /* 0x0000001627007c20 */ /* 0x002fcc0008410000 */
[----:B------:R1:W2:Y:S02]  /*ab90*/  MUFU.TANH R25, R0 ;  /* 0x0000000000197308 */ /* 0x0002a40000002400 */
[----:B-1----:R-:W-:-:S06]  /*aba0*/  FMUL.FTZ R0, R28, UR22 ;  /* 0x000000161c007c20 */ /* 0x002fcc0008410000 */
[----:B------:R1:W2:Y:S02]  /*abb0*/  MUFU.TANH R37, R0 ;  /* 0x0000000000257308 */ /* 0x0002a40000002400 */
[----:B-1----:R-:W-:-:S06]  /*abc0*/  FMUL.FTZ R0, R29, UR22 ;  /* 0x000000161d007c20 */ /* 0x002fcc0008410000 */
[----:B------:R1:W-:Y:S02]  /*abd0*/  MUFU.TANH R39, R0 ;  /* 0x0000000000277308 */ /* 0x0003e40000002400 */
[----:B-1----:R-:W-:-:S06]  /*abe0*/  FMUL.FTZ R0, R30, UR22 ;  /* 0x000000161e007c20 */ /* 0x002fcc0008410000 */
[----:B------:R1:W2:Y:S02]  /*abf0*/  MUFU.TANH R29, R0 ;  /* 0x00000000001d7308 */ /* 0x0002a40000002400 */
[----:B-1----:R-:W-:-:S05]  /*ac00*/  IMAD.U32 R0, RZ, RZ, UR20 ;  /* 0x00000014ff007e24 */ /* 0x002fca000f8e00ff */
[----:B------:R-:W-:Y:S01]  /*ac10*/  LEA R0, R0, R252, 0x6 ;  /* 0x000000fc00007211 */ /* 0x000fe200078e30ff */
[----:B------:R-:W-:Y:S03]  /*ac20*/  BAR.SYNC.DEFER_BLOCKING 0x0 ;  /* 0x0000000000007b1d */ /* 0x000fe60000010000 */
[C---:B------:R-:W-:Y:S01]  /*ac30*/  ISETP.GE.AND P1, PT, R0.reuse, R250, PT ;  /* 0x000000fa0000720c */ /* 0x040fe20003f26270 */
[C---:B------:R-:W-:Y:S01]  /*ac40*/  VIADD R2, R0.reuse, 0x1 ;  /* 0x0000000100027836 */ /* 0x040fe20000000000 */
[C---:B------:R-:W-:Y:S02]  /*ac50*/  ISETP.GE.AND P5, PT, R0.reuse, R248, PT ;  /* 0x000000f80000720c */ /* 0x040fe40003fa6270 */
[----:B------:R-:W-:Y:S02]  /*ac60*/  ISETP.LT.OR P1, PT, R0, R245, P1 ;  /* 0x000000f50000720c */ /* 0x000fe40000f21670 */
        /* <DEDUP_REMOVED lines=8> */
[----:B------:R-:W-:Y:S01]  /*acf0*/  FMUL.FTZ R2, R34, UR22 ;  /* 0x0000001622027c20 */ /* 0x000fe20008410000 */
[----:B------:R-:W-:Y:S01]  /*ad00*/  FSEL R7, R7, -INF , !P1 ;  /* 0xff80000007077808 */ /* 0x000fe20004800000 */
[----:B------:R1:W-:Y:S01]  /*ad10*/  MUFU.TANH R34, R3 ;  /* 0x0000000300227308 */ /* 0x0003e20000002400 */
[C---:B------:R-:W-:Y:S02]  /*ad20*/  ISETP.GE.AND P2, PT, R0.reuse, R249, PT ;  /* 0x000000f90000720c */ /* 0x040fe40003f46270 */
[C---:B------:R-:W-:Y:S02]  /*ad30*/  ISETP.GE.AND P1, PT, R0.reuse, R247, PT ;  /* 0x000000f70000720c */ /* 0x040fe40003f26270 */
[C---:B------:R-:W-:Y:S02]  /*ad40*/  ISETP.LT.OR P5, PT, R0.reuse, R244, P5 ;  /* 0x000000f40000720c */ /* 0x040fe40002fa1670 */
[C---:B------:R-:W-:Y:S01]  /*ad50*/  ISETP.LT.OR P2, PT, R0.reuse, R246, P2 ;  /* 0x000000f60000720c */ /* 0x040fe20001741670 */
[----:B------:R2:W2:Y:S01]  /*ad60*/  MUFU.TANH R5, R2 ;  /* 0x0000000200057308 */ /* 0x0004a20000002400 */
[----:B------:R-:W-:-:S02]  /*ad70*/  ISETP.LT.OR P1, PT, R0, R243, P1 ;  /* 0x000000f30000720c */ /* 0x000fc40000f21670 */
[----:B---3--:R-:W-:Y:S02]  /*ad80*/  FSEL R10, R10, -INF , !P5 ;  /* 0xff8000000a0a7808 */ /* 0x008fe40006800000 */
[----:B----4-:R-:W-:Y:S02]  /*ad90*/  FSEL R14, R8, -INF , !P2 ;  /* 0xff800000080e7808 */ /* 0x010fe40005000000 */
[----:B------:R-:W-:Y:S01]  /*ada0*/  FSEL R17, R4, -INF , !P1 ;  /* 0xff80000004117808 */ /* 0x000fe20004800000 */
[----:B------:R-:W-:Y:S01]  /*adb0*/  FMUL.FTZ R4, R23, UR22 ;  /* 0x0000001617047c20 */ /* 0x000fe20008410000 */
[----:B-1----:R-:W-:Y:S01]  /*adc0*/  FMUL.FTZ R3, R20, UR22 ;  /* 0x0000001614037c20 */ /* 0x002fe20008410000 */
[----:B------:R-:W-:Y:S02]  /*add0*/  FSEL R9, R9, -INF , !P6 ;  /* 0xff80000009097808 */ /* 0x000fe40007000000 */
[----:B------:R-:W-:Y:S01]  /*ade0*/  FSEL R13, R13, -INF , !P3 ;  /* 0xff8000000d0d7808 */ /* 0x000fe20005800000 */
[----:B------:R1:W3:Y:S01]  /*adf0*/  MUFU.TANH R26, R3 ;  /* 0x00000003001a7308 */ /* 0x0002e20000002400 */
[----:B------:R-:W-:Y:S01]  /*ae00*/  FSEL R19, R19, -INF , !P4 ;  /* 0xff80000013137808 */ /* 0x000fe20006000000 */
[----:B--2---:R-:W-:-:S06]  /*ae10*/  VIADD R2, R0, 0x8 ;  /* 0x0000000800027836 */ /* 0x004fcc0000000000 */
[----:B------:R2:W-:Y:S01]  /*ae20*/  MUFU.TANH R32, R4 ;  /* 0x0000000400207308 */ /* 0x0005e20000002400 */
[C---:B------:R-:W-:Y:S02]  /*ae30*/  ISETP.GE.AND P5, PT, R2.reuse, R250, PT ;  /* 0x000000fa0200720c */ /* 0x040fe40003fa6270 */
[C---:B------:R-:W-:Y:S02]  /*ae40*/  ISETP.GE.AND P2, PT, R2.reuse, R248, PT ;  /* 0x000000f80200720c */ /* 0x040fe40003f46270 */
[C---:B------:R-:W-:Y:S02]  /*ae50*/  ISETP.GE.AND P1, PT, R2.reuse, R249, PT ;  /* 0x000000f90200720c */ /* 0x040fe40003f26270 */
[C---:B------:R-:W-:Y:S01]  /*ae60*/  ISETP.GE.AND P6, PT, R2.reuse, R247, PT ;  /* 0x000000f70200720c */ /* 0x040fe20003fc6270 */
[----:B-1----:R-:W-:Y:S01]  /*ae70*/  FMUL.FTZ R3, R21, UR22 ;  /* 0x0000001615037c20 */ /* 0x002fe20008410000 */
[C---:B------:R-:W-:Y:S02]  /*ae80*/  ISETP.LT.OR P5, PT, R2.reuse, R245, P5 ;  /* 0x000000f50200720c */ /* 0x040fe40002fa1670 */
[C---:B------:R-:W-:Y:S01]  /*ae90*/  ISETP.LT.OR P2, PT, R2.reuse, R244, P2 ;  /* 0x000000f40200720c */ /* 0x040fe20001741670 */
[----:B------:R1:W-:Y:S01]  /*aea0*/  MUFU.TANH R33, R3 ;  /* 0x0000000300217308 */ /* 0x0003e20000002400 */
[----:B------:R-:W-:-:S02]  /*aeb0*/  ISETP.LT.OR P1, PT, R2, R246, P1 ;  /* 0x000000f60200720c */ /* 0x000fc40000f21670 */
[----:B------:R-:W-:Y:S01]  /*aec0*/  ISETP.LT.OR P6, PT, R2, R243, P6 ;  /* 0x000000f30200720c */ /* 0x000fe200037c1670 */
[----:B------:R-:W-:Y:S01]  /*aed0*/  VIADD R2, R0, 0x9 ;  /* 0x0000000900027836 */ /* 0x000fe20000000000 */
[----:B------:R-:W-:Y:S01]  /*aee0*/  FSEL R11, R11, -INF , !P5 ;  /* 0xff8000000b0b7808 */ /* 0x000fe20006800000 */
[----:B--2---:R-:W-:Y:S01]  /*aef0*/  FMUL.FTZ R4, R67, UR22 ;  /* 0x0000001643047c20 */ /* 0x004fe20008410000 */
[----:B------:R-:W-:Y:S02]  /*af00*/  FSEL R21, R16, -INF , !P0 ;  /* 0xff80000010157808 */ /* 0x000fe40004000000 */
[C---:B------:R-:W-:Y:S02]  /*af10*/  ISETP.GE.AND P5, PT, R2.reuse, R247, PT ;  /* 0x000000f70200720c */ /* 0x040fe40003fa6270 */
[C---:B------:R-:W-:Y:S02]  /*af20*/  ISETP.GE.AND P3, PT, R2.reuse, R250, PT ;  /* 0x000000fa0200720c */ /* 0x040fe40003f66270 */
[----:B------:R-:W-:-:S02]  /*af30*/  ISETP.GE.AND P4, PT, R2, R248, PT ;  /* 0x000000f80200720c */ /* 0x000fc40003f86270 */
[----:B------:R-:W-:Y:S01]  /*af40*/  ISETP.GE.AND P0, PT, R2, R249, PT ;  /* 0x000000f90200720c */ /* 0x000fe20003f06270 */
[----:B-1----:R-:W-:Y:S01]  /*af50*/  FMUL.FTZ R3, R22, UR22 ;  /* 0x0000001616037c20 */ /* 0x002fe20008410000 */
[----:B------:R-:W-:Y:S02]  /*af60*/  FSEL R22, R6, -INF , !P6 ;  /* 0xff80000006167808 */ /* 0x000fe40007000000 */
[C---:B------:R-:W-:Y:S01]  /*af70*/  ISETP.LT.OR P5, PT, R2.reuse, R243, P5 ;  /* 0x000000f30200720c */ /* 0x040fe20002fa1670 */
[----:B------:R1:W-:Y:S01]  /*af80*/  MUFU.TANH R31, R3 ;  /* 0x00000003001f7308 */ /* 0x0003e20000002400 */
[C---:B------:R-:W-:Y:S02]  /*af90*/  ISETP.LT.OR P3, PT, R2.reuse, R245, P3 ;  /* 0x000000f50200720c */ /* 0x040fe40001f61670 */
[C---:B------:R-:W-:Y:S02]  /*afa0*/  ISETP.LT.OR P4, PT, R2.reuse, R244, P4 ;  /* 0x000000f40200720c */ /* 0x040fe40002781670 */
[----:B------:R-:W-:-:S02]  /*afb0*/  ISETP.LT.OR P0, PT, R2, R246, P0 ;  /* 0x000000f60200720c */ /* 0x000fc40000701670 */
[----:B------:R-:W-:Y:S02]  /*afc0*/  IADD3 R2, R0, 0x10, RZ ;  /* 0x0000001000027810 */ /* 0x000fe40007ffe0ff */
[----:B------:R-:W-:Y:S02]  /*afd0*/  FSEL R18, R12, -INF , !P1 ;  /* 0xff8000000c127808 */ /* 0x000fe40004800000 */
[----:B------:R-:W-:Y:S02]  /*afe0*/  FSEL R23, R25, -INF , !P5 ;  /* 0xff80000019177808 */ /* 0x000fe40006800000 */
[----:B------:R-:W-:Y:S02]  /*aff0*/  FSEL R15, R15, -INF , !P2 ;  /* 0xff8000000f0f7808 */ /* 0x000fe40005000000 */
[----:B------:R-:W-:Y:S01]  /*b000*/  FSEL R12, R41, -INF , !P3 ;  /* 0xff800000290c7808 */ /* 0x000fe20005800000 */
[----:B-1----:R-:W-:Y:S01]  /*b010*/  FMUL.FTZ R3, R60, UR22 ;  /* 0x000000163c037c20 */ /* 0x002fe20008410000 */
[----:B------:R-:W-:-:S02]  /*b020*/  ISETP.GE.AND P2, PT, R2, R250, PT ;  /* 0x000000fa0200720c */ /* 0x000fc40003f46270 */
[C---:B------:R-:W-:Y:S01]  /*b030*/  ISETP.GE.AND P1, PT, R2.reuse, R248, PT ;  /* 0x000000f80200720c */ /* 0x040fe20003f26270 */
[----:B------:R1:W2:Y:S01]  /*b040*/  MUFU.TANH R24, R3 ;  /* 0x0000000300187308 */ /* 0x0002a20000002400 */
        /* <DEDUP_REMOVED lines=8> */
[----:B------:R-:W-:Y:S01]  /*b0d0*/  FSEL R20, R40, -INF , !P0 ;  /* 0xff80000028147808 */ /* 0x000fe20004000000 */
[----:B-1----:R-:W-:Y:S01]  /*b0e0*/  FMUL.FTZ R3, R61, UR22 ;  /* 0x000000163d037c20 */ /* 0x002fe20008410000 */
[----:B------:R-:W-:Y:S02]  /*b0f0*/  FSEL R37, R37, -INF , !P2 ;  /* 0xff80000025257808 */ /* 0x000fe40005000000 */
[C---:B------:R-:W-:Y:S01]  /*b100*/  ISETP.GE.AND P4, PT, R2.reuse, R250, PT ;  /* 0x000000fa0200720c */ /* 0x040fe20003f86270 */
[----:B------:R1:W-:Y:S01]  /*b110*/  MUFU.TANH R28, R3 ;  /* 0x00000003001c7308 */ /* 0x0003e20000002400 */
[----:B------:R-:W-:-:S02]  /*b120*/  ISETP.GE.AND P0, PT, R2, R248, PT ;  /* 0x000000f80200720c */ /* 0x000fc40003f06270 */
[C---:B------:R-:W-:Y:S02]  /*b130*/  ISETP.GE.AND P5, PT, R2.reuse, R249, PT ;  /* 0x000000f90200720c */ /* 0x040fe40003fa6270 */
[C---:B------:R-:W-:Y:S02]  /*b140*/  ISETP.GE.AND P2, PT, R2.reuse, R247, PT ;  /* 0x000000f70200720c */ /* 0x040fe40003f46270 */
[----:B------:R-:W-:Y:S02]  /*b150*/  FSEL R41, R27, -INF , !P6 ;  /* 0xff8000001b297808 */ /* 0x000fe40007000000 */
[C---:B------:R-:W-:Y:S02]  /*b160*/  ISETP.LT.OR P4, PT, R2.reuse, R245, P4 ;  /* 0x000000f50200720c */ /* 0x040fe40002781670 */
[C---:B------:R-:W-:Y:S02]  /*b170*/  ISETP.LT.OR P0, PT, R2.reuse, R244, P0 ;  /* 0x000000f40200720c */ /* 0x040fe40000701670 */
[----:B------:R-:W-:-:S02]  /*b180*/  ISETP.LT.OR P5, PT, R2, R246, P5 ;  /* 0x000000f60200720c */ /* 0x000fc40002fa1670 */
[----:B------:R-:W-:Y:S01]  /*b190*/  ISETP.LT.OR P2, PT, R2, R243, P2 ;  /* 0x000000f30200720c */ /* 0x000fe20001741670 */
[----:B------:R-:W-:Y:S02]  /*b1a0*/  VIADD R2, R0, 0x18 ;  /* 0x0000001800027836 */ /* 0x000fe40000000000 */
[----:B-1----:R-:W-:Y:S01]  /*b1b0*/  FMUL.FTZ R3, R62, UR22 ;  /* 0x000000163e037c20 */ /* 0x002fe20008410000 */
[----:B------:R-:W-:Y:S02]  /*b1c0*/  FSEL R138, R29, -INF , !P1 ;  /* 0xff8000001d8a7808 */ /* 0x000fe40004800000 */
[----:B------:R-:W-:Y:S01]  /*b1d0*/  FSEL R44, R5, -INF , !P3 ;  /* 0xff800000052c7808 */ /* 0x000fe20005800000 */
[----:B------:R1:W4:Y:S01]  /*b1e0*/  MUFU.TANH R6, R3 ;  /* 0x0000000300067308 */ /* 0x0003220000002400 */
[----:B------:R-:W-:Y:S02]  /*b1f0*/  ISETP.GE.AND P1, PT, R2, R250, PT ;  /* 0x000000fa0200720c */ /* 0x000fe40003f26270 */
[----:B------:R-:W-:-:S02]  /*b200*/  FSEL R47, R39, -INF , !P4 ;  /* 0xff800000272f7808 */ /* 0x000fc40006000000 */
[C---:B------:R-:W-:Y:S02]  /*b210*/  ISETP.GE.AND P6, PT, R2.reuse, R248, PT ;  /* 0x000000f80200720c */ /* 0x040fe40003fc6270 */
[C---:B------:R-:W-:Y:S02]  /*b220*/  ISETP.GE.AND P3, PT, R2.reuse, R249, PT ;  /* 0x000000f90200720c */ /* 0x040fe40003f66270 */
[C---:B------:R-:W-:Y:S02]  /*b230*/  ISETP.GE.AND P4, PT, R2.reuse, R247, PT ;  /* 0x000000f70200720c */ /* 0x040fe40003f86270 */
[C---:B------:R-:W-:Y:S02]  /*b240*/  ISETP.LT.OR P1, PT, R2.reuse, R245, P1 ;  /* 0x000000f50200720c */ /* 0x040fe40000f21670 */
[C---:B------:R-:W-:Y:S02]  /*b250*/  ISETP.LT.OR P6, PT, R2.reuse, R244, P6 ;  /* 0x000000f40200720c */ /* 0x040fe400037c1670 */
[C---:B------:R-:W-:Y:S01]  /*b260*/  ISETP.LT.OR P3, PT, R2.reuse, R246, P3 ;  /* 0x000000f60200720c */ /* 0x040fe20001f61670 */
[----:B-1----:R-:W-:Y:S01]  /*b270*/  FMUL.FTZ R3, R63, UR22 ;  /* 0x000000163f037c20 */ /* 0x002fe20008410000 */
[----:B------:R-:W-:Y:S01]  /*b280*/  ISETP.LT.OR P4, PT, R2, R243, P4 ;  /* 0x000000f30200720c */ /* 0x000fe20002781670 */
[----:B------:R-:W-:Y:S01]  /*b290*/  VIADD R2, R0, 0x19 ;  /* 0x0000001900027836 */ /* 0x000fe20000000000 */
[----:B---3--:R-:W-:Y:S01]  /*b2a0*/  FSEL R43, R26, -INF , !P1 ;  /* 0xff8000001a2b7808 */ /* 0x008fe20004800000 */
[----:B------:R1:W3:Y:S01]  /*b2b0*/  MUFU.TANH R25, R3 ;  /* 0x0000000300197308 */ /* 0x0002e20000002400 */
[----:B------:R-:W-:-:S02]  /*b2c0*/  FSEL R46, R38, -INF , !P0 ;  /* 0xff800000262e7808 */ /* 0x000fc40004000000 */
[----:B------:R-:W-:Y:S02]  /*b2d0*/  FSEL R35, R36, -INF , !P5 ;  /* 0xff80000024237808 */ /* 0x000fe40006800000 */
[----:B------:R-:W-:Y:S02]  /*b2e0*/  FSEL R34, R34, -INF , !P2 ;  /* 0xff80000022227808 */ /* 0x000fe40005000000 */
[C---:B------:R-:W-:Y:S02]  /*b2f0*/  ISETP.GE.AND P0, PT, R2.reuse, R250, PT ;  /* 0x000000fa0200720c */ /* 0x040fe40003f06270 */
[C---:B------:R-:W-:Y:S02]  /*b300*/  ISETP.GE.AND P5, PT, R2.reuse, R248, PT ;  /* 0x000000f80200720c */ /* 0x040fe40003fa6270 */
[C---:B------:R-:W-:Y:S02]  /*b310*/  ISETP.GE.AND P2, PT, R2.reuse, R249, PT ;  /* 0x000000f90200720c */ /* 0x040fe40003f46270 */
[----:B------:R-:W-:-:S02]  /*b320*/  ISETP.GE.AND P1, PT, R2, R247, PT ;  /* 0x000000f70200720c */ /* 0x000fc40003f26270 */
[----:B--2---:R-:W-:Y:S01]  /*b330*/  FSEL R252, R24, -INF , !P3 ;  /* 0xff80000018fc7808 */ /* 0x004fe20005800000 */
[----:B-1----:R-:W-:Y:S01]  /*b340*/  FMUL.FTZ R3, R204, UR22 ;  /* 0x00000016cc037c20 */ /* 0x002fe20008410000 */
[----:B------:R1:W-:Y:S01]  /*b350*/  MUFU.TANH R24, R4 ;  /* 0x0000000400187308 */ /* 0x0003e20000002400 */
[C---:B------:R-:W-:Y:S02]  /*b360*/  ISETP.LT.OR P0, PT, R2.reuse, R245, P0 ;  /* 0x000000f50200720c */ /* 0x040fe40000701670 */
[C---:B------:R-:W-:Y:S02]  /*b370*/  ISETP.LT.OR P5, PT, R2.reuse, R244, P5 ;  /* 0x000000f40200720c */ /* 0x040fe40002fa1670 */
[C---:B------:R-:W-:Y:S02]  /*b380*/  ISETP.LT.OR P2, PT, R2.reuse, R246, P2 ;  /* 0x000000f60200720c */ /* 0x040fe40001741670 */
[----:B------:R-:W-:Y:S01]  /*b390*/  ISETP.LT.OR P1, PT, R2, R243, P1 ;  /* 0x000000f30200720c */ /* 0x000fe20000f21670 */
[----:B------:R2:W3:Y:S01]  /*b3a0*/  MUFU.TANH R8, R3 ;  /* 0x0000000300087308 */ /* 0x0004e20000002400 */
[----:B------:R-:W-:-:S02]  /*b3b0*/  IADD3 R2, R0, 0x20, RZ ;  /* 0x0000002000027810 */ /* 0x000fc40007ffe0ff */
[----:B----4-:R-:W-:Y:S02]  /*b3c0*/  FSEL R45, R6, -INF , !P4 ;  /* 0xff800000062d7808 */ /* 0x010fe40006000000 */
[----:B------:R-:W-:Y:S02]  /*b3d0*/  FSEL R215, R31, -INF , !P6 ;  /* 0xff8000001fd77808 */ /* 0x000fe40007000000 */
[----:B------:R-:W-:Y:S01]  /*b3e0*/  ISETP.GE.AND P6, PT, R2, R250, PT ;  /* 0x000000fa0200720c */ /* 0x000fe20003fc6270 */
[----:B-1----:R-:W-:Y:S01]  /*b3f0*/  FMUL.FTZ R4, R52, UR22 ;  /* 0x0000001634047c20 */ /* 0x002fe20008410000 */
[----:B------:R-:W-:Y:S02]  /*b400*/  FSEL R211, R33, -INF , !P0 ;  /* 0xff80000021d37808 */ /* 0x000fe40004000000 */
[C---:B------:R-:W-:Y:S01]  /*b410*/  ISETP.GE.AND P3, PT, R2.reuse, R248, PT ;  /* 0x000000f80200720c */ /* 0x040fe20003f66270 */
[----:B------:R1:W-:Y:S01]  /*b420*/  MUFU.TANH R6, R4 ;  /* 0x0000000400067308 */ /* 0x0003e20000002400 */
[----:B------:R-:W-:-:S02]  /*b430*/  ISETP.GE.AND P4, PT, R2, R249, PT ;  /* 0x000000f90200720c */ /* 0x000fc40003f86270 */
[C---:B------:R-:W-:Y:S01]  /*b440*/  ISETP.GE.AND P0, PT, R2.reuse, R247, PT ;  /* 0x000000f70200720c */ /* 0x040fe20003f06270 */
[----:B--2---:R-:W-:Y:S01]  /*b450*/  FMUL.FTZ R3, R205, UR22 ;  /* 0x00000016cd037c20 */ /* 0x004fe20008410000 */
[----:B---3--:R-:W-:Y:S02]  /*b460*/  FSEL R132, R25, -INF , !P1 ;  /* 0xff80000019847808 */ /* 0x008fe40004800000 */
[C---:B------:R-:W-:Y:S01]  /*b470*/  ISETP.LT.OR P6, PT, R2.reuse, R245, P6 ;  /* 0x000000f50200720c */ /* 0x040fe200037c1670 */
[----:B------:R2:W3:Y:S01]  /*b480*/  MUFU.TANH R30, R3 ;  /* 0x00000003001e7308 */ /* 0x0004e20000002400 */
[C---:B------:R-:W-:Y:S02]  /*b490*/  ISETP.LT.OR P3, PT, R2.reuse, R244, P3 ;  /* 0x000000f40200720c */ /* 0x040fe40001f61670 */
[C---:B------:R-:W-:Y:S02]  /*b4a0*/  ISETP.LT.OR P4, PT, R2.reuse, R246, P4 ;  /* 0x000000f60200720c */ /* 0x040fe40002781670 */
[----:B------:R-:W-:Y:S01]  /*b4b0*/  ISETP.LT.OR P0, PT, R2, R243, P0 ;  /* 0x000000f30200720c */ /* 0x000fe20000701670 */
[----:B------:R-:W-:Y:S01]  /*b4c0*/  VIADD R2, R0, 0x21 ;  /* 0x0000002100027836 */ /* 0x000fe20000000000 */
[----:B------:R-:W-:Y:S01]  /*b4d0*/  FSEL R213, R8, -INF , !P6 ;  /* 0xff80000008d57808 */ /* 0x000fe20007000000 */
[----:B-1----:R-:W-:Y:S01]  /*b4e0*/  FMUL.FTZ R4, R53, UR22 ;  /* 0x0000001635047c20 */ /* 0x002fe20008410000 */
[----:B------:R-:W-:-:S02]  /*b4f0*/  FSEL R31, R32, -INF , !P5 ;  /* 0xff800000201f7808 */ /* 0x000fc40006800000 */
[----:B------:R-:W-:Y:S01]  /*b500*/  FSEL R212, R28, -INF , !P2 ;  /* 0xff8000001cd47808 */ /* 0x000fe20005000000 */
[----:B------:R1:W-:Y:S01]  /*b510*/  MUFU.TANH R25, R4 ;  /* 0x0000000400197308 */ /* 0x0003e20000002400 */
[C---:B------:R-:W-:Y:S02]  /*b520*/  ISETP.GE.AND P5, PT, R2.reuse, R250, PT ;  /* 0x000000fa0200720c */ /* 0x040fe40003fa6270 */
[----:B------:R-:W-:Y:S01]  /*b530*/  ISETP.GE.AND P2, PT, R2, R248, PT ;  /* 0x000000f80200720c */ /* 0x000fe20003f46270 */
[----:B--2---:R-:W-:Y:S01]  /*b540*/  FMUL.FTZ R3, R206, UR22 ;  /* 0x00000016ce037c20 */ /* 0x004fe20008410000 */
[C---:B------:R-:W-:Y:S02]  /*b550*/  ISETP.GE.AND P1, PT, R2.reuse, R249, PT ;  /* 0x000000f90200720c */ /* 0x040fe40003f26270 */
[C---:B------:R-:W-:Y:S01]  /*b560*/  ISETP.GE.AND P6, PT, R2.reuse, R247, PT ;  /* 0x000000f70200720c */ /* 0x040fe20003fc6270 */
[----:B------:R2:W4:Y:S01]  /*b570*/  MUFU.TANH R27, R3 ;  /* 0x00000003001b7308 */ /* 0x0005220000002400 */
[----:B------:R-:W-:-:S02]  /*b580*/  ISETP.LT.OR P5, PT, R2, R245, P5 ;  /* 0x000000f50200720c */ /* 0x000fc40002fa1670 */
[C---:B------:R-:W-:Y:S02]  /*b590*/  ISETP.LT.OR P2, PT, R2.reuse, R244, P2 ;  /* 0x000000f40200720c */ /* 0x040fe40001741670 */
[C---:B------:R-:W-:Y:S02]  /*b5a0*/  ISETP.LT.OR P1, PT, R2.reuse, R246, P1 ;  /* 0x000000f60200720c */ /* 0x040fe40000f21670 */
[----:B------:R-:W-:Y:S01]  /*b5b0*/  ISETP.LT.OR P6, PT, R2, R243, P6 ;  /* 0x000000f30200720c */ /* 0x000fe200037c1670 */
[----:B------:R-:W-:Y:S02]  /*b5c0*/  VIADD R2, R0, 0x28 ;  /* 0x0000002800027836 */ /* 0x000fe40000000000 */
[----:B-1----:R-:W-:Y:S01]  /*b5d0*/  FMUL.FTZ R4, R54, UR22 ;  /* 0x0000001636047c20 */ /* 0x002fe20008410000 */
[----:B---3--:R-:W-:Y:S02]  /*b5e0*/  FSEL R30, R30, -INF , !P5 ;  /* 0xff8000001e1e7808 */ /* 0x008fe40006800000 */
[----:B------:R-:W-:Y:S01]  /*b5f0*/  FSEL R52, R24, -INF , !P6 ;  /* 0xff80000018347808 */ /* 0x000fe20007000000 */
[----:B------:R1:W-:Y:S01]  /*b600*/  MUFU.TANH R8, R4 ;  /* 0x0000000400087308 */ /* 0x0003e20000002400 */
[----:B------:R-:W-:Y:S01]  /*b610*/  ISETP.GE.AND P5, PT, R2, R247, PT ;  /* 0x000000f70200720c */ /* 0x000fe20003fa6270 */
[----:B--2---:R-:W-:Y:S01]  /*b620*/  FMUL.FTZ R3, R207, UR22 ;  /* 0x00000016cf037c20 */ /* 0x004fe20008410000 */
[----:B----4-:R-:W-:-:S02]  /*b630*/  FSEL R214, R27, -INF , !P3 ;  /* 0xff8000001bd67808 */ /* 0x010fc40005800000 */
[----:B------:R-:W-:-:S03]  /*b640*/  ISETP.GE.AND P3, PT, R2, R250, PT ;  /* 0x000000fa0200720c */ /* 0x000fc60003f66270 */
[----:B------:R2:W3:Y:S01]  /*b650*/  MUFU.TANH R29, R3 ;  /* 0x00000003001d7308 */ /* 0x0004e20000002400 */
[C---:B------:R-:W-:Y:S02]  /*b660*/  ISETP.LT.OR P5, PT, R2.reuse, R243, P5 ;  /* 0x000000f30200720c */ /* 0x040fe40002fa1670 */
[----:B------:R-:W-:Y:S01]  /*b670*/  ISETP.LT.OR P3, PT, R2, R245, P3 ;  /* 0x000000f50200720c */ /* 0x000fe20001f61670 */
[----:B-1----:R-:W-:-:S04]  /*b680*/  FMUL.FTZ R4, R55, UR22 ;  /* 0x0000001637047c20 */ /* 0x002fc80008410000 */
[----:B------:R-:W-:Y:S01]  /*b690*/  MUFU.TANH R28, R4 ;  /* 0x00000004001c7308 */ /* 0x000fe20000002400 */
[----:B--2---:R-:W-:Y:S01]  /*b6a0*/  FMUL.FTZ R3, R64, UR22 ;  /* 0x0000001640037c20 */ /* 0x004fe20008410000 */
[----:B---3--:R-:W-:Y:S01]  /*b6b0*/  FSEL R210, R29, -INF , !P2 ;  /* 0xff8000001dd27808 */ /* 0x008fe20005000000 */
[----:B------:R-:W-:Y:S01]  /*b6c0*/  IMAD.MOV.U32 R64, RZ, RZ, R37 ;  /* 0x000000ffff407224 */ /* 0x000fe200078e0025 */
[----:B------:R-:W-:-:S04]  /*b6d0*/  FSEL R29, R6, -INF , !P3 ;  /* 0xff800000061d7808 */ /* 0x000fc80005800000 */
[----:B------:R1:W2:Y:S01]  /*b6e0*/  MUFU.TANH R5, R3 ;  /* 0x0000000300057308 */ /* 0x0002a20000002400 */
[----:B------:R-:W-:-:S07]  /*b6f0*/  FMUL.FTZ R6, R59, UR22 ;  /* 0x000000163b067c20 */ /* 0x000fce0008410000 */
[----:B------:R-:W-:Y:S01]  /*b700*/  MUFU.TANH R6, R6 ;  /* 0x0000000600067308 */ /* 0x000fe20000002400 */
[----:B-1----:R-:W-:Y:S01]  /*b710*/  FMUL.FTZ R3, R65, UR22 ;  /* 0x0000001641037c20 */ /* 0x002fe20008410000 */
[----:B--2---:R-:W-:Y:S02]  /*b720*/  FSEL R4, R5, -INF , !P4 ;  /* 0xff80000005047808 */ /* 0x004fe40006000000 */
[----:B------:R-:W-:-:S04]  /*b730*/  ISETP.GE.AND P4, PT, R2, R248, PT ;  /* 0x000000f80200720c */ /* 0x000fc80003f86270 */
[----:B------:R1:W2:Y:S01]  /*b740*/  MUFU.TANH R26, R3 ;  /* 0x00000003001a7308 */ /* 0x0002a20000002400 */
[----:B------:R3:W-:Y:S01]  /*b750*/  STL [R1+0x3c], R4 ;  /* 0x00003c0401007387 */ /* 0x0007e20000100800 */
[----:B------:R-:W-:-:S04]  /*b760*/  ISETP.LT.OR P4, PT, R2, R244, P4 ;  /* 0x000000f40200720c */ /* 0x000fc80002781670 */
[----:B------:R-:W-:Y:S01]  /*b770*/  FSEL R209, R8, -INF , !P4 ;  /* 0xff80000008d17808 */ /* 0x000fe20006000000 */
[----:B------:R-:W-:-:S06]  /*b780*/  FMUL.FTZ R8, R49, UR22 ;  /* 0x0000001631087c20 */ /* 0x000fcc0008410000 */
[----:B------:R-:W-:Y:S01]  /*b790*/  MUFU.TANH R8, R8 ;  /* 0x0000000800087308 */ /* 0x000fe20000002400 */
[----:B-1----:R-:W-:Y:S01]  /*b7a0*/  FMUL.FTZ R3, R66, UR22 ;  /* 0x0000001642037c20 */ /* 0x002fe20008410000 */
[----:B--2---:R-:W-:-:S06]  /*b7b0*/  FSEL R54, R26, -INF , !P1 ;  /* 0xff8000001a367808 */ /* 0x004fcc0004800000 */
[----:B------:R-:W1:Y:S01]  /*b7c0*/  MUFU.TANH R3, R3 ;  /* 0x0000000300037308 */ /* 0x000e620000002400 */
[----:B---3--:R-:W-:-:S07]  /*b7d0*/  FMUL.FTZ R4, R56, UR22 ;  /* 0x0000001638047c20 */ /* 0x008fce0008410000 */
[----:B------:R2:W-:Y:S01]  /*b7e0*/  MUFU.TANH R27, R4 ;  /* 0x00000004001b7308 */ /* 0x0005e20000002400 */
[----:B-1----:R-:W-:Y:S01]  /*b7f0*/  FSEL R39, R3, -INF , !P0 ;  /* 0xff80000003277808 */ /* 0x002fe20004000000 */
[----:B------:R-:W-:Y:S01]  /*b800*/  FMUL.FTZ R3, R216, UR22 ;  /* 0x00000016d8037c20 */ /* 0x000fe20008410000 */
[----:B------:R-:W-:-:S05]  /*b810*/  ISETP.GE.AND P0, PT, R2, R249, PT ;  /* 0x000000f90200720c */ /* 0x000fca0003f06270 */
[----:B------:R1:W3:Y:S01]  /*b820*/  MUFU.TANH R5, R3 ;  /* 0x0000000300057308 */ /* 0x0002e20000002400 */
[----:B------:R-:W-:Y:S01]  /*b830*/  ISETP.LT.OR P0, PT, R2, R246, P0 ;  /* 0x000000f60200720c */ /* 0x000fe20000701670 */
[----:B------:R-:W-:Y:S02]  /*b840*/  VIADD R2, R0, 0x29 ;  /* 0x0000002900027836 */ /* 0x000fe40000000000 */
[----:B--2---:R-:W-:-:S03]  /*b850*/  FMUL.FTZ R4, R57, UR22 ;  /* 0x0000001639047c20 */ /* 0x004fc60008410000 */
[C---:B------:R-:W-:Y:S01]  /*b860*/  ISETP.GE.AND P2, PT, R2.reuse, R250, PT ;  /* 0x000000fa0200720c */ /* 0x040fe20003f46270 */
[----:B------:R2:W-:Y:S01]  /*b870*/  MUFU.TANH R26, R4 ;  /* 0x00000004001a7308 */ /* 0x0005e20000002400 */
[C---:B------:R-:W-:Y:S02]  /*b880*/  ISETP.GE.AND P1, PT, R2.reuse, R248, PT ;  /* 0x000000f80200720c */ /* 0x040fe40003f26270 */
[C---:B------:R-:W-:Y:S02]  /*b890*/  ISETP.GE.AND P6, PT, R2.reuse, R249, PT ;  /* 0x000000f90200720c */ /* 0x040fe40003fc6270 */
[C---:B------:R-:W-:Y:S02]  /*b8a0*/  ISETP.GE.AND P3, PT, R2.reuse, R247, PT ;  /* 0x000000f70200720c */ /* 0x040fe40003f66270 */
[----:B------:R-:W-:Y:S01]  /*b8b0*/  ISETP.LT.OR P2, PT, R2, R245, P2 ;  /* 0x000000f50200720c */ /* 0x000fe20001741670 */
[----:B-1----:R-:W-:Y:S01]  /*b8c0*/  FMUL.FTZ R3, R218, UR22 ;  /* 0x00000016da037c20 */ /* 0x002fe20008410000 */
[----:B------:R-:W-:-:S02]  /*b8d0*/  ISETP.LT.OR P1, PT, R2, R244, P1 ;  /* 0x000000f40200720c */ /* 0x000fc40000f21670 */
[C---:B------:R-:W-:Y:S02]  /*b8e0*/  ISETP.LT.OR P6, PT, R2.reuse, R246, P6 ;  /* 0x000000f60200720c */ /* 0x040fe400037c1670 */
[----:B------:R-:W-:Y:S01]  /*b8f0*/  ISETP.LT.OR P3, PT, R2, R243, P3 ;  /* 0x000000f30200720c */ /* 0x000fe20001f61670 */
[----:B------:R-:W1:Y:S01]  /*b900*/  MUFU.TANH R3, R3 ;  /* 0x0000000300037308 */ /* 0x000e620000002400 */
[----:B------:R-:W-:Y:S01]  /*b910*/  IADD3 R2, R0, 0x30, RZ ;  /* 0x0000003000027810 */ /* 0x000fe20007ffe0ff */
[----:B--2---:R-:W-:Y:S01]  /*b920*/  FMUL.FTZ R4, R58, UR22 ;  /* 0x000000163a047c20 */ /* 0x004fe20008410000 */
[----:B---3--:R-:W-:Y:S01]  /*b930*/  FSEL R133, R5, -INF , !P0 ;  /* 0xff80000005857808 */ /* 0x008fe20004000000 */
[----:B------:R-:W-:Y:S01]  /*b940*/  FMUL.FTZ R5, R50, UR22 ;  /* 0x0000001632057c20 */ /* 0x000fe20008410000 */
[----:B------:R-:W-:Y:S01]  /*b950*/  FSEL R208, R25, -INF , !P2 ;  /* 0xff80000019d07808 */ /* 0x000fe20005000000 */
[----:B------:R-:W-:Y:S01]  /*b960*/  FMUL.FTZ R25, R51, UR22 ;  /* 0x0000001633197c20 */ /* 0x000fe20008410000 */
[C---:B------:R-:W-:Y:S01]  /*b970*/  ISETP.GE.AND P4, PT, R2.reuse, R250, PT ;  /* 0x000000fa0200720c */ /* 0x040fe20003f86270 */
[----:B------:R-:W2:Y:S01]  /*b980*/  MUFU.TANH R4, R4 ;  /* 0x0000000400047308 */ /* 0x000ea20000002400 */
[C---:B------:R-:W-:Y:S01]  /*b990*/  ISETP.GE.AND P0, PT, R2.reuse, R248, PT ;  /* 0x000000f80200720c */ /* 0x040fe20003f06270 */
[----:B------:R-:W-:Y:S01]  /*b9a0*/  IMAD.MOV.U32 R50, RZ, RZ, R47 ;  /* 0x000000ffff327224 */ /* 0x000fe200078e002f */
[----:B------:R-:W-:-:S02]  /*b9b0*/  ISETP.GE.AND P2, PT, R2, R247, PT ;  /* 0x000000f70200720c */ /* 0x000fc40003f46270 */
[C---:B------:R-:W-:Y:S02]  /*b9c0*/  ISETP.LT.OR P4, PT, R2.reuse, R245, P4 ;  /* 0x000000f50200720c */ /* 0x040fe40002781670 */
[----:B------:R-:W-:Y:S01]  /*b9d0*/  ISETP.LT.OR P0, PT, R2, R244, P0 ;  /* 0x000000f40200720c */ /* 0x000fe20000701670 */
[----:B------:R-:W-:Y:S01]  /*b9e0*/  MUFU.TANH R5, R5 ;  /* 0x0000000500057308 */ /* 0x000fe20000002400 */
[----:B-1----:R-:W-:Y:S01]  /*b9f0*/  FSEL R38, R3, -INF , !P5 ;  /* 0xff80000003267808 */ /* 0x002fe20006800000 */
[----:B------:R-:W-:Y:S01]  /*ba00*/  VIADD R3, R0, 0x31 ;  /* 0x0000003100037836 */ /* 0x000fe20000000000 */
[C---:B------:R-:W-:Y:S02]  /*ba10*/  ISETP.GE.AND P5, PT, R2.reuse, R249, PT ;  /* 0x000000f90200720c */ /* 0x040fe40003fa6270 */
[C---:B------:R-:W-:Y:S02]  /*ba20*/  ISETP.LT.OR P2, PT, R2.reuse, R243, P2 ;  /* 0x000000f30200720c */ /* 0x040fe40001741670 */
[----:B------:R-:W-:Y:S01]  /*ba30*/  ISETP.LT.OR P5, PT, R2, R246, P5 ;  /* 0x000000f60200720c */ /* 0x000fe20002fa1670 */
[----:B------:R-:W-:Y:S01]  /*ba40*/  FMUL.FTZ R2, R48, UR22 ;  /* 0x0000001630027c20 */ /* 0x000fe20008410000 */
[----:B------:R-:W-:-:S02]  /*ba50*/  FSEL R207, R28, -INF , !P1 ;  /* 0xff8000001ccf7808 */ /* 0x000fc40004800000 */
[----:B------:R-:W-:Y:S01]  /*ba60*/  FSEL R204, R27, -INF , !P4 ;  /* 0xff8000001bcc7808 */ /* 0x000fe20006000000 */
[----:B------:R1:W3:Y:S01]  /*ba70*/  MUFU.TANH R24, R2 ;  /* 0x0000000200187308 */ /* 0x0002e20000002400 */
[C---:B------:R-:W-:Y:S02]  /*ba80*/  ISETP.GE.AND P1, PT, R3.reuse, R250, PT ;  /* 0x000000fa0300720c */ /* 0x040fe40003f26270 */
[----:B------:R-:W-:Y:S02]  /*ba90*/  ISETP.GE.AND P4, PT, R3, R248, PT ;  /* 0x000000f80300720c */ /* 0x000fe40003f86270 */
[----:B--2---:R-:W-:Y:S02]  /*baa0*/  FSEL R206, R4, -INF , !P0 ;  /* 0xff80000004ce7808 */ /* 0x004fe40004000000 */
[----:B------:R-:W-:Y:S02]  /*bab0*/  FMNMX.FTZ R4, R137, R7, !PT ;  /* 0x0000000789047209 */ /* 0x000fe40007810000 */
[----:B------:R-:W-:-:S02]  /*bac0*/  ISETP.LT.OR P1, PT, R3, R245, P1 ;  /* 0x000000f50300720c */ /* 0x000fc40000f21670 */
[----:B------:R-:W-:Y:S02]  /*bad0*/  ISETP.LT.OR P4, PT, R3, R244, P4 ;  /* 0x000000f40300720c */ /* 0x000fe40002781670 */
[----:B------:R-:W-:Y:S02]  /*bae0*/  FMNMX.FTZ R4, R9, R4, !PT ;  /* 0x0000000409047209 */ /* 0x000fe40007810000 */
[----:B------:R-:W-:Y:S02]  /*baf0*/  FSEL R62, R26, -INF , !P1 ;  /* 0xff8000001a3e7808 */ /* 0x000fe40004800000 */
[C---:B-1----:R-:W-:Y:S01]  /*bb00*/  IADD3 R2, R0.reuse, 0x38, RZ ;  /* 0x0000003800027810 */ /* 0x042fe20007ffe0ff */
[----:B------:R-:W-:Y:S01]  /*bb10*/  VIADD R0, R0, 0x39 ;  /* 0x0000003900007836 */ /* 0x000fe20000000000 */
[----:B------:R-:W-:Y:S02]  /*bb20*/  FSEL R205, R6, -INF , !P4 ;  /* 0xff80000006cd7808 */ /* 0x000fe40006000000 */
[C---:B------:R-:W-:Y:S01]  /*bb30*/  ISETP.GE.AND P0, PT, R2.reuse, R250, PT ;  /* 0x000000fa0200720c */ /* 0x040fe20003f06270 */
[----:B------:R-:W1:Y:S01]  /*bb40*/  MUFU.TANH R6, R25 ;  /* 0x0000001900067308 */ /* 0x000e620000002400 */
[----:B------:R-:W-:-:S02]  /*bb50*/  ISETP.GE.AND P1, PT, R2, R248, PT ;  /* 0x000000f80200720c */ /* 0x000fc40003f26270 */
[----:B------:R-:W-:Y:S02]  /*bb60*/  ISETP.LT.OR P0, PT, R2, R245, P0 ;  /* 0x000000f50200720c */ /* 0x000fe40000701670 */
[----:B------:R-:W-:Y:S02]  /*bb70*/  FMNMX.FTZ R4, R11, R4, !PT ;  /* 0x000000040b047209 */ /* 0x000fe40007810000 */
[----:B---3--:R-:W-:Y:S02]  /*bb80*/  FSEL R60, R24, -INF , !P0 ;  /* 0xff800000183c7808 */ /* 0x008fe40004000000 */
[----:B------:R-:W-:Y:S02]  /*bb90*/  PLOP3.LUT P0, PT, PT, PT, UP0, 0x80, 0x0 ;  /* 0x000000000000781c */ /* 0x000fe40003f0f008 */
[----:B------:R-:W-:Y:S02]  /*bba0*/  ISETP.LT.OR P1, PT, R2, R244, P1 ;  /* 0x000000f40200720c */ /* 0x000fe40000f21670 */
[----:B------:R-:W-:-:S02]  /*bbb0*/  FMNMX.FTZ R4, R12, R4, !PT ;  /* 0x000000040c047209 */ /* 0x000fc40007810000 */
[C---:B------:R-:W-:Y:S02]  /*bbc0*/  ISETP.GE.AND P4, PT, R0.reuse, R250, PT ;  /* 0x000000fa0000720c */ /* 0x040fe40003f86270 */
[----:B------:R-:W-:Y:S02]  /*bbd0*/  FSEL R63, R5, -INF , !P1 ;  /* 0xff800000053f7808 */ /* 0x000fe40004800000 */
[----:B------:R-:W-:Y:S02]  /*bbe0*/  ISETP.GE.AND P1, PT, R0, R248, PT ;  /* 0x000000f80000720c */ /* 0x000fe40003f26270 */
[----:B------:R-:W-:Y:S02]  /*bbf0*/  FMNMX.FTZ R4, R64, R4, !PT ;  /* 0x0000000440047209 */ /* 0x000fe40007810000 */
[C---:B------:R-:W-:Y:S02]  /*bc00*/  ISETP.LT.OR P4, PT, R0.reuse, R245, P4 ;  /* 0x000000f50000720c */ /* 0x040fe40002781670 */
[----:B------:R-:W-:-:S02]  /*bc10*/  ISETP.LT.OR P1, PT, R0, R244, P1 ;  /* 0x000000f40000720c */ /* 0x000fc40000f21670 */
[----:B------:R-:W-:Y:S02]  /*bc20*/  FMNMX.FTZ R4, R50, R4, !PT ;  /* 0x0000000432047209 */ /* 0x000fe40007810000 */
[----:B------:R-:W-:Y:S02]  /*bc30*/  FSEL R47, R8, -INF , !P4 ;  /* 0xff800000082f7808 */ /* 0x000fe40006000000 */
[----:B------:R-:W-:Y:S02]  /*bc40*/  ISETP.GE.AND P4, PT, R3, R249, PT ;  /* 0x000000f90300720c */ /* 0x000fe40003f86270 */
[----:B-1----:R-:W-:Y:S02]  /*bc50*/  FSEL R61, R6, -INF , !P1 ;  /* 0xff800000063d7808 */ /* 0x002fe40004800000 */
[----:B------:R-:W-:Y:S01]  /*bc60*/  FMNMX.FTZ R8, R43, R4, !PT ;  /* 0x000000042b087209 */ /* 0x000fe20007810000 */
[----:B------:R-:W-:Y:S08]  /*bc70*/  @!P0 BRA `(.L_x_605) ;  /* 0x0000000000908947 */ /* 0x000ff00003800000 */
[----:B------:R-:W2:Y:S04]  /*bc80*/  LDL.64 R66, [R1+0x78] ;  /* 0x0000780001427983 */ /* 0x000ea80000100a00 */
[----:B------:R-:W3:Y:S01]  /*bc90*/  LDL.64 R36, [R1+0x70] ;  /* 0x0000700001247983 */ /* 0x000ee20000100a00 */
        /* <DEDUP_REMOVED lines=34> */
.L_x_605:
[----:B------:R-:W2:Y:S01]  /*bec0*/  LDL.LU R25, [R1] ;  /* 0x0000000001197983 */ /* 0x000ea20000300800 */
[----:B------:R-:W-:Y:S02]  /*bed0*/  MOV R51, R138 ;  /* 0x0000008a00337202 */ /* 0x000fe40000000f00 */
[----:B------:R-:W-:Y:S01]  /*bee0*/  MOV R49, R46 ;  /* 0x0000002e00317202 */ /* 0x000fe20000000f00 */
[----:B------:R-:W3:Y:S01]  /*bef0*/  LDL.LU R24, [R1+0x4] ;  /* 0x0000040001187983 */ /* 0x000ee20000300800 */
[----:B------:R-:W-:Y:S02]  /*bf00*/  MOV R48, R44 ;  /* 0x0000002c00307202 */ /* 0x000fe40000000f00 */
[----:B------:R-:W-:Y:S01]  /*bf10*/  MOV R28, R45 ;  /* 0x0000002d001c7202 */ /* 0x000fe20000000f00 */
[----:B------:R-:W4:Y:S04]  /*bf20*/  LDL.LU R26, [R1+0xc] ;  /* 0x00000c00011a7983 */ /* 0x000f280000300800 */
[----:B------:R1:W-:Y:S04]  /*bf30*/  STL [R1+0x98], R234 ;  /* 0x000098ea01007387 */ /* 0x0003e80000100800 */
[----:B-1----:R-:W4:Y:S04]  /*bf40*/  LDL.LU R234, [R1+0x3c] ;  /* 0x00003c0001ea7983 */ /* 0x002f280000300800 */
[----:B------:R-:W-:Y:S04]  /*bf50*/  STL [R1+0x94], R233 ;  /* 0x000094e901007387 */ /* 0x000fe80000100800 */
[----:B------:R-:W-:Y:S04]  /*bf60*/  STL [R1+0x90], R232 ;  /* 0x000090e801007387 */ /* 0x000fe80000100800 */
[----:B------:R-:W-:Y:S04]  /*bf70*/  STL [R1+0x8c], R231 ;  /* 0x00008ce701007387 */ /* 0x000fe80000100800 */
[----:B------:R-:W-:Y:S04]  /*bf80*/  STL [R1+0x88], R230 ;  /* 0x000088e601007387 */ /* 0x000fe80000100800 */
[----:B------:R-:W-:Y:S04]  /*bf90*/  STL [R1+0x84], R229 ;  /* 0x000084e501007387 */ /* 0x000fe80000100800 */
[----:B------:R-:W-:Y:S04]  /*bfa0*/  STL [R1+0x80], R224 ;  /* 0x000080e001007387 */ /* 0x000fe80000100800 */
[----:B------:R-:W4:Y:S01]  /*bfb0*/  LDL.LU R27, [R1+0x8] ;  /* 0x00000800011b7983 */ /* 0x000f220000300800 */
[----:B------:R-:W-:-:S02]  /*bfc0*/  ISETP.GE.AND P1, PT, R3, R247, PT ;  /* 0x000000f70300720c */ /* 0x000fc40003f26270 */
[----:B------:R-:W-:Y:S02]  /*bfd0*/  FMNMX.FTZ R4, R211, R8, !PT ;  /* 0x00000008d3047209 */ /* 0x000fe40007810000 */
[C---:B------:R-:W-:Y:S02]  /*bfe0*/  ISETP.LT.OR P4, PT, R3.reuse, R246, P4 ;  /* 0x000000f60300720c */ /* 0x040fe40002781670 */
[----:B------:R-:W-:Y:S02]  /*bff0*/  ISETP.LT.OR P1, PT, R3, R243, P1 ;  /* 0x000000f30300720c */ /* 0x000fe40000f21670 */
        /* <DEDUP_REMOVED lines=17> */
[----:B------:R-:W1:Y:S01]  /*c110*/  SHFL.BFLY PT, R6, R3, 0x2, 0x1f ;  /* 0x0c401f0003067f89 */ /* 0x000e6200000e0000 */
[----:B------:R-:W-:Y:S01]  /*c120*/  FMNMX.FTZ R4, R210, R4, !PT ;  /* 0x00000004d2047209 */ /* 0x000fe20007810000 */
[----:B------:R-:W-:-:S03]  /*c130*/  FMUL.FTZ R5, R217, UR22 ;  /* 0x00000016d9057c20 */ /* 0x000fc60008410000 */
[----:B------:R-:W-:Y:S01]  /*c140*/  FMNMX.FTZ R4, R209, R4, !PT ;  /* 0x00000004d1047209 */ /* 0x000fe20007810000 */
[----:B------:R2:W1:Y:S03]  /*c150*/  MUFU.TANH R8, R5 ;  /* 0x0000000500087308 */ /* 0x0004660000002400 */
[----:B------:R-:W-:-:S04]  /*c160*/  FMNMX.FTZ R4, R207, R4, !PT ;  /* 0x00000004cf047209 */ /* 0x000fc80007810000 */
[----:B------:R-:W-:-:S04]  /*c170*/  FMNMX.FTZ R4, R206, R4, !PT ;  /* 0x00000004ce047209 */ /* 0x000fc80007810000 */
[----:B------:R-:W-:Y:S01]  /*c180*/  FMNMX.FTZ R4, R205, R4, !PT ;  /* 0x00000004cd047209 */ /* 0x000fe20007810000 */
[----:B--2---:R-:W-:-:S04]  /*c190*/  FMUL.FTZ R5, R25, UR22 ;  /* 0x0000001619057c20 */ /* 0x004fc80008410000 */
[----:B------:R3:W2:Y:S02]  /*c1a0*/  MUFU.TANH R25, R5 ;  /* 0x0000000500197308 */ /* 0x0006a40000002400 */
[----:B---3--:R-:W-:-:S06]  /*c1b0*/  FMUL.FTZ R5, R24, UR22 ;  /* 0x0000001618057c20 */ /* 0x008fcc0008410000 */
[----:B------:R3:W2:Y:S02]  /*c1c0*/  MUFU.TANH R24, R5 ;  /* 0x0000000500187308 */ /* 0x0006a40000002400 */
[----:B---3--:R-:W-:Y:S02]  /*c1d0*/  FMNMX.FTZ R5, R63, R4, !PT ;  /* 0x000000043f057209 */ /* 0x008fe40007810000 */
[----:B-1----:R-:W-:Y:S01]  /*c1e0*/  FMNMX.FTZ R4, R3, R6, !PT ;  /* 0x0000000603047209 */ /* 0x002fe20007810000 */
[----:B------:R-:W-:Y:S01]  /*c1f0*/  FMUL.FTZ R6, R220, UR22 ;  /* 0x00000016dc067c20 */ /* 0x000fe20008410000 */
[----:B------:R-:W-:-:S03]  /*c200*/  FSEL R220, R8, -INF , !P6 ;  /* 0xff80000008dc7808 */ /* 0x000fc60007000000 */
[----:B------:R1:W3:Y:S02]  /*c210*/  MUFU.TANH R8, R6 ;  /* 0x0000000600087308 */ /* 0x0002e40000002400 */
[----:B-1----:R-:W1:Y:S02]  /*c220*/  SHFL.BFLY PT, R6, R4, 0x1, 0x1f ;  /* 0x0c201f0004067f89 */ /* 0x002e6400000e0000 */
[----:B-1----:R-:W-:-:S05]  /*c230*/  FMNMX.FTZ R33, R4, R6, !PT ;  /* 0x0000000604217209 */ /* 0x002fca0007810000 */
[----:B------:R-:W-:Y:S04]  /*c240*/  STL [R1+0x38], R33 ;  /* 0x0000382101007387 */ /* 0x000fe80000100800 */
[----:B------:R-:W4:Y:S01]  /*c250*/  LDL.LU R36, [R1+0x40] ;  /* 0x0000400001247983 */ /* 0x000f220000300800 */
[----:B------:R-:W-:Y:S02]  /*c260*/  FMNMX.FTZ R3, R61, R5, !PT ;  /* 0x000000053d037209 */ /* 0x000fe40007810000 */
[----:B--2---:R-:W-:Y:S02]  /*c270*/  FSEL R218, R25, -INF , !P5 ;  /* 0xff80000019da7808 */ /* 0x004fe40006800000 */
[C---:B------:R-:W-:Y:S01]  /*c280*/  ISETP.GE.AND P6, PT, R2.reuse, R249, PT ;  /* 0x000000f90200720c */ /* 0x040fe20003fc6270 */
[----:B------:R-:W1:Y:S01]  /*c290*/  SHFL.BFLY PT, R5, R3, 0x2, 0x1f ;  /* 0x0c401f0003057f89 */ /* 0x000e6200000e0000 */
[----:B------:R-:W-:-:S02]  /*c2a0*/  ISETP.GE.AND P5, PT, R2, R247, PT ;  /* 0x000000f70200720c */ /* 0x000fc40003fa6270 */
[C---:B------:R-:W-:Y:S02]  /*c2b0*/  ISETP.LT.OR P6, PT, R2.reuse, R246, P6 ;  /* 0x000000f60200720c */ /* 0x040fe400037c1670 */
[----:B------:R-:W-:Y:S02]  /*c2c0*/  ISETP.LT.OR P5, PT, R2, R243, P5 ;  /* 0x000000f30200720c */ /* 0x000fe40002fa1670 */
[----:B------:R-:W-:Y:S02]  /*c2d0*/  FMNMX.FTZ R2, R135, R14, !PT ;  /* 0x0000000e87027209 */ /* 0x000fe40007810000 */
[----:B------:R-:W-:Y:S02]  /*c2e0*/  FSEL R55, R24, -INF , !P4 ;  /* 0xff80000018377808 */ /* 0x000fe40006000000 */
[----:B------:R-:W-:Y:S02]  /*c2f0*/  FMNMX.FTZ R2, R19, R2, !PT ;  /* 0x0000000213027209 */ /* 0x000fe40007810000 */
[----:B---3--:R-:W-:-:S02]  /*c300*/  FSEL R53, R8, -INF , !P6 ;  /* 0xff80000008357808 */ /* 0x008fc40007000000 */
[C---:B------:R-:W-:Y:S02]  /*c310*/  ISETP.GE.AND P4, PT, R0.reuse, R249, PT ;  /* 0x000000f90000720c */ /* 0x040fe40003f86270 */
[----:B------:R-:W-:Y:S02]  /*c320*/  ISETP.GE.AND P6, PT, R0, R247, PT ;  /* 0x000000f70000720c */ /* 0x000fe40003fc6270 */
[----:B------:R-:W-:Y:S02]  /*c330*/  FMNMX.FTZ R2, R18, R2, !PT ;  /* 0x0000000212027209 */ /* 0x000fe40007810000 */
[C---:B------:R-:W-:Y:S02]  /*c340*/  ISETP.LT.OR P4, PT, R0.reuse, R246, P4 ;  /* 0x000000f60000720c */ /* 0x040fe40002781670 */
[----:B------:R-:W-:Y:S02]  /*c350*/  ISETP.LT.OR P6, PT, R0, R243, P6 ;  /* 0x000000f30000720c */ /* 0x000fe400037c1670 */
[----:B------:R-:W-:-:S04]  /*c360*/  FMNMX.FTZ R0, R20, R2, !PT ;  /* 0x0000000214007209 */ /* 0x000fc80007810000 */
[----:B------:R-:W-:Y:S02]  /*c370*/  FMNMX.FTZ R0, R41, R0, !PT ;  /* 0x0000000029007209 */ /* 0x000fe40007810000 */
[----:B-1----:R-:W-:Y:S02]  /*c380*/  FMNMX.FTZ R2, R3, R5, !PT ;  /* 0x0000000503027209 */ /* 0x002fe40007810000 */
[----:B------:R-:W-:Y:S02]  /*c390*/  FMNMX.FTZ R3, R35, R0, !PT ;  /* 0x0000000023037209 */ /* 0x000fe40007810000 */
[----:B------:R-:W-:Y:S02]  /*c3a0*/  FMNMX.FTZ R0, R134, R17, !PT ;  /* 0x0000001186007209 */ /* 0x000fe40007810000 */
[----:B------:R-:W-:Y:S02]  /*c3b0*/  FMNMX.FTZ R3, R252, R3, !PT ;  /* 0x00000003fc037209 */ /* 0x000fe40007810000 */
[----:B------:R-:W-:Y:S01]  /*c3c0*/  FMNMX.FTZ R0, R21, R0, !PT ;  /* 0x0000000015007209 */ /* 0x000fe20007810000 */
[----:B------:R-:W-:Y:S01]  /*c3d0*/  FMUL.FTZ R4, R219, UR22 ;  /* 0x00000016db047c20 */ /* 0x000fe20008410000 */
[----:B------:R-:W-:-:S02]  /*c3e0*/  FMNMX.FTZ R3, R212, R3, !PT ;  /* 0x00000003d4037209 */ /* 0x000fc40007810000 */
[----:B------:R-:W-:Y:S01]  /*c3f0*/  FMNMX.FTZ R0, R22, R0, !PT ;  /* 0x0000000016007209 */ /* 0x000fe20007810000 */
[----:B------:R1:W2:Y:S01]  /*c400*/  MUFU.TANH R25, R4 ;  /* 0x0000000400197308 */ /* 0x0002a20000002400 */
[----:B----4-:R-:W-:Y:S02]  /*c410*/  FMNMX.FTZ R3, R234, R3, !PT ;  /* 0x00000003ea037209 */ /* 0x010fe40007810000 */
[----:B------:R-:W-:Y:S02]  /*c420*/  FMNMX.FTZ R0, R23, R0, !PT ;  /* 0x0000000017007209 */ /* 0x000fe40007810000 */
[----:B------:R-:W-:Y:S02]  /*c430*/  FMNMX.FTZ R3, R54, R3, !PT ;  /* 0x0000000336037209 */ /* 0x000fe40007810000 */
[----:B------:R-:W-:Y:S02]  /*c440*/  FMNMX.FTZ R0, R48, R0, !PT ;  /* 0x0000000030007209 */ /* 0x000fe40007810000 */
[----:B------:R-:W-:Y:S01]  /*c450*/  FMNMX.FTZ R3, R133, R3, !PT ;  /* 0x0000000385037209 */ /* 0x000fe20007810000 */
[----:B-1----:R-:W-:-:S04]  /*c460*/  FMUL.FTZ R4, R221, UR22 ;  /* 0x00000016dd047c20 */ /* 0x002fc80008410000 */
[----:B------:R1:W3:Y:S01]  /*c470*/  MUFU.TANH R6, R4 ;  /* 0x0000000400067308 */ /* 0x0002e20000002400 */
[----:B------:R-:W-:Y:S02]  /*c480*/  FMNMX.FTZ R0, R34, R0, !PT ;  /* 0x0000000022007209 */ /* 0x000fe40007810000 */
[----:B------:R-:W-:Y:S02]  /*c490*/  FMNMX.FTZ R3, R220, R3, !PT ;  /* 0x00000003dc037209 */ /* 0x000fe40007810000 */
[----:B------:R-:W-:Y:S01]  /*c4a0*/  FMNMX.FTZ R0, R28, R0, !PT ;  /* 0x000000001c007209 */ /* 0x000fe20007810000 */
[----:B-1----:R-:W-:-:S04]  /*c4b0*/  FMUL.FTZ R4, R27, UR22 ;  /* 0x000000161b047c20 */ /* 0x002fc80008410000 */
[----:B------:R1:W4:Y:S01]  /*c4c0*/  MUFU.TANH R24, R4 ;  /* 0x0000000400187308 */ /* 0x0003220000002400 */
[----:B------:R-:W-:-:S04]  /*c4d0*/  FMNMX.FTZ R0, R132, R0, !PT ;  /* 0x0000000084007209 */ /* 0x000fc80007810000 */
[----:B------:R-:W-:Y:S01]  /*c4e0*/  FMNMX.FTZ R0, R39, R0, !PT ;  /* 0x0000000027007209 */ /* 0x000fe20007810000 */
[----:B-1----:R-:W-:-:S04]  /*c4f0*/  FMUL.FTZ R4, R26, UR22 ;  /* 0x000000161a047c20 */ /* 0x002fc80008410000 */
[----:B------:R1:W4:Y:S01]  /*c500*/  MUFU.TANH R5, R4 ;  /* 0x0000000400057308 */ /* 0x0003220000002400 */
[----:B------:R-:W-:Y:S02]  /*c510*/  FMNMX.FTZ R0, R52, R0, !PT ;  /* 0x0000000034007209 */ /* 0x000fe40007810000 */
[----:B--2---:R-:W-:Y:S02]  /*c520*/  FSEL R216, R25, -INF , !P3 ;  /* 0xff80000019d87808 */ /* 0x004fe40005800000 */
[----:B-1----:R-:W-:Y:S01]  /*c530*/  FMNMX.FTZ R4, R218, R3, !PT ;  /* 0x00000003da047209 */ /* 0x002fe20007810000 */
[----:B------:R-:W-:-:S03]  /*c540*/  FMUL.FTZ R3, R222, UR22 ;  /* 0x00000016de037c20 */ /* 0x000fc60008410000 */
[----:B------:R-:W-:Y:S01]  /*c550*/  FMNMX.FTZ R4, R55, R4, !PT ;  /* 0x0000000437047209 */ /* 0x000fe20007810000 */
[----:B------:R1:W2:Y:S01]  /*c560*/  MUFU.TANH R8, R3 ;  /* 0x0000000300087308 */ /* 0x0002a20000002400 */
[----:B---3--:R-:W-:Y:S02]  /*c570*/  FSEL R222, R6, -INF , !P4 ;  /* 0xff80000006de7808 */ /* 0x008fe40006000000 */
[----:B------:R-:W-:Y:S02]  /*c580*/  FMNMX.FTZ R0, R38, R0, !PT ;  /* 0x0000000026007209 */ /* 0x000fe40007810000 */
[----:B----4-:R-:W-:Y:S02]  /*c590*/  FSEL R217, R24, -INF , !P2 ;  /* 0xff80000018d97808 */ /* 0x010fe40005000000 */
[----:B------:R-:W-:Y:S02]  /*c5a0*/  FMNMX.FTZ R0, R216, R0, !PT ;  /* 0x00000000d8007209 */ /* 0x000fe40007810000 */
[----:B-1----:R-:W-:Y:S01]  /*c5b0*/  FMNMX.FTZ R3, R53, R4, !PT ;  /* 0x0000000435037209 */ /* 0x002fe20007810000 */
[----:B------:R-:W-:-:S04]  /*c5c0*/  FMUL.FTZ R4, R223, UR22 ;  /* 0x00000016df047c20 */ /* 0x000fc80008410000 */
[----:B------:R1:W3:Y:S01]  /*c5d0*/  MUFU.TANH R6, R4 ;  /* 0x0000000400067308 */ /* 0x0002e20000002400 */
[----:B------:R-:W-:Y:S02]  /*c5e0*/  FMNMX.FTZ R3, R222, R3, !PT ;  /* 0x00000003de037209 */ /* 0x000fe40007810000 */
[----:B------:R-:W-:Y:S02]  /*c5f0*/  FSEL R138, R5, -INF , !P1 ;  /* 0xff800000058a7808 */ /* 0x000fe40004800000 */
[----:B------:R-:W-:Y:S01]  /*c600*/  FMNMX.FTZ R5, R217, R0, !PT ;  /* 0x00000000d9057209 */ /* 0x000fe20007810000 */
[C---:B------:R-:W-:Y:S01]  /*c610*/  FMUL.FTZ R0, R33.reuse, UR23 ;  /* 0x0000001721007c20 */ /* 0x040fe20008410000 */
[----:B--2---:R-:W-:Y:S02]  /*c620*/  FSEL R139, R8, -INF , !P5 ;  /* 0xff800000088b7808 */ /* 0x004fe40006800000 */
[----:B------:R-:W-:Y:S01]  /*c630*/  FSETP.NEU.FTZ.AND P1, PT, R33, -INF , PT ;  /* 0xff8000002100780b */ /* 0x000fe20003f3d000 */
[----:B------:R-:W2:Y:S01]  /*c640*/  SHFL.BFLY PT, R8, R2, 0x1, 0x1f ;  /* 0x0c201f0002087f89 */ /* 0x000ea200000e0000 */
[----:B------:R-:W-:-:S02]  /*c650*/  FMNMX.FTZ R5, R138, R5, !PT ;  /* 0x000000058a057209 */ /* 0x000fc40007810000 */
[----:B------:R-:W-:Y:S01]  /*c660*/  FSEL R0, R0, RZ, P1 ;  /* 0x000000ff00007208 */ /* 0x000fe20000800000 */
[----:B-1----:R-:W1:Y:S01]  /*c670*/  SHFL.BFLY PT, R4, R3, 0x2, 0x1f ;  /* 0x0c401f0003047f89 */ /* 0x002e6200000e0000 */
[----:B---3--:R-:W-:Y:S02]  /*c680*/  FSEL R221, R6, -INF , !P6 ;  /* 0xff80000006dd7808 */ /* 0x008fe40007000000 */
[----:B------:R-:W-:Y:S01]  /*c690*/  FMNMX.FTZ R5, R139, R5, !PT ;  /* 0x000000058b057209 */ /* 0x000fe20007810000 */
[----:B------:R-:W-:-:S03]  /*c6a0*/  FFMA.FTZ R6, R7, UR23, -R0 ;  /* 0x0000001707067c23 */ /* 0x000fc60008010800 */
[----:B------:R-:W-:Y:S01]  /*c6b0*/  FMNMX.FTZ R5, R221, R5, !PT ;  /* 0x00000005dd057209 */ /* 0x000fe20007810000 */
[----:B------:R3:W-:Y:S04]  /*c6c0*/  MUFU.EX2 R24, R6 ;  /* 0x0000000600187308 */ /* 0x0007e80000000800 */
[----:B---3--:R-:W-:Y:S01]  /*c6d0*/  SHFL.BFLY PT, R6, R5, 0x2, 0x1f ;  /* 0x0c401f0005067f89 */ /* 0x008fe200000e0000 */
[----:B--2---:R-:W-:Y:S01]  /*c6e0*/  FMNMX.FTZ R37, R2, R8, !PT ;  /* 0x0000000802257209 */ /* 0x004fe20007810000 */
[--C-:B------:R-:W-:Y:S01]  /*c6f0*/  FFMA.FTZ R2, R11, UR23, -R0.reuse ;  /* 0x000000170b027c23 */ /* 0x100fe20008010800 */
[----:B-1----:R-:W-:Y:S01]  /*c700*/  FMNMX.FTZ R4, R3, R4, !PT ;  /* 0x0000000403047209 */ /* 0x002fe20007810000 */
[----:B------:R-:W-:Y:S02]  /*c710*/  FFMA.FTZ R3, R9, UR23, -R0 ;  /* 0x0000001709037c23 */ /* 0x000fe40008010800 */
[----:B------:R1:W-:Y:S01]  /*c720*/  MUFU.EX2 R230, R2 ;  /* 0x0000000200e67308 */ /* 0x0003e20000000800 */
[C---:B------:R-:W-:Y:S01]  /*c730*/  FSETP.NEU.FTZ.AND P4, PT, R37.reuse, -INF , PT ;  /* 0xff8000002500780b */ /* 0x040fe20003f9d000 */
[----:B------:R-:W2:Y:S06]  /*c740*/  SHFL.BFLY PT, R7, R4, 0x1, 0x1f ;  /* 0x0c201f0004077f89 */ /* 0x000eac00000e0000 */
[----:B------:R3:W-:Y:S01]  /*c750*/  MUFU.EX2 R42, R3 ;  /* 0x00000003002a7308 */ /* 0x0007e20000000800 */
[----:B-1----:R-:W-:-:S05]  /*c760*/  FMUL.FTZ R2, R37, UR23 ;  /* 0x0000001725027c20 */ /* 0x002fca0008410000 */
[----:B------:R-:W-:Y:S01]  /*c770*/  FSEL R2, R2, RZ, P4 ;  /* 0x000000ff02027208 */ /* 0x000fe20002000000 */
[----:B---3--:R-:W-:-:S04]  /*c780*/  FFMA.FTZ R3, R12, UR23, -R0 ;  /* 0x000000170c037c23 */ /* 0x008fc80008010800 */
[----:B------:R1:W-:Y:S01]  /*c790*/  MUFU.EX2 R223, R3 ;  /* 0x0000000300df7308 */ /* 0x0003e20000000800 */
[----:B--2---:R-:W-:Y:S02]  /*c7a0*/  FMNMX.FTZ R40, R4, R7, !PT ;  /* 0x0000000704287209 */ /* 0x004fe40007810000 */
[----:B-1----:R-:W-:Y:S01]  /*c7b0*/  FMNMX.FTZ R3, R5, R6, !PT ;  /* 0x0000000605037209 */ /* 0x002fe20007810000 */
[----:B------:R-:W-:-:S04]  /*c7c0*/  FFMA.FTZ R5, R10, UR23, -R2 ;  /* 0x000000170a057c23 */ /* 0x000fc80008010802 */
[----:B------:R1:W-:Y:S01]  /*c7d0*/  MUFU.EX2 R46, R5 ;  /* 0x00000005002e7308 */ /* 0x0003e20000000800 */
[----:B------:R-:W-:Y:S01]  /*c7e0*/  FFMA.FTZ R4, R13, UR23, -R2 ;  /* 0x000000170d047c23 */ /* 0x000fe20008010802 */
[C---:B------:R-:W-:Y:S01]  /*c7f0*/  FMUL.FTZ R12, R40.reuse, UR23 ;  /* 0x00000017280c7c20 */ /* 0x040fe20008410000 */
[----:B-1----:R-:W1:Y:S05]  /*c800*/  SHFL.BFLY PT, R5, R3, 0x1, 0x1f ;  /* 0x0c201f0003057f89 */ /* 0x002e6a00000e0000 */
[----:B------:R2:W-:Y:S01]  /*c810*/  MUFU.EX2 R233, R4 ;  /* 0x0000000400e97308 */ /* 0x0005e20000000800 */
[----:B------:R-:W-:-:S04]  /*c820*/  FSETP.NEU.FTZ.AND P3, PT, R40, -INF , PT ;  /* 0xff8000002800780b */ /* 0x000fc80003f7d000 */
[----:B------:R-:W-:Y:S01]  /*c830*/  FSEL R12, R12, RZ, P3 ;  /* 0x000000ff0c0c7208 */ /* 0x000fe20001800000 */
[----:B--2---:R-:W-:-:S04]  /*c840*/  FFMA.FTZ R4, R15, UR23, -R2 ;  /* 0x000000170f047c23 */ /* 0x004fc80008010802 */
[----:B------:R2:W-:Y:S01]  /*c850*/  MUFU.EX2 R229, R4 ;  /* 0x0000000400e57308 */ /* 0x0005e20000000800 */
[----:B-1----:R-:W-:Y:S01]  /*c860*/  FMNMX.FTZ R26, R3, R5, !PT ;  /* 0x00000005031a7209 */ /* 0x002fe20007810000 */
[----:B------:R-:W-:-:S03]  /*c870*/  FFMA.FTZ R3, R19, UR23, -R12 ;  /* 0x0000001713037c23 */ /* 0x000fc6000801080c */
[----:B------:R-:W-:-:S03]  /*c880*/  FSETP.NEU.FTZ.AND P2, PT, R26, -INF , PT ;  /* 0xff8000001a00780b */ /* 0x000fc60003f5d000 */
[----:B------:R1:W-:Y:S01]  /*c890*/  MUFU.EX2 R232, R3 ;  /* 0x0000000300e87308 */ /* 0x0003e20000000800 */
[----:B--2---:R-:W-:-:S07]  /*c8a0*/  FFMA.FTZ R4, R16, UR23, -R2 ;  /* 0x0000001710047c23 */ /* 0x004fce0008010802 */
[----:B------:R2:W-:Y:S01]  /*c8b0*/  MUFU.EX2 R32, R4 ;  /* 0x0000000400207308 */ /* 0x0005e20000000800 */
[----:B-1----:R-:W-:Y:S01]  /*c8c0*/  FMUL.FTZ R3, R26, UR23 ;  /* 0x000000171a037c20 */ /* 0x002fe20008410000 */
[----:B--2---:R-:W-:-:S06]  /*c8d0*/  FFMA.FTZ R4, R14, UR23, -R12 ;  /* 0x000000170e047c23 */ /* 0x004fcc000801080c */
[----:B------:R1:W-:Y:S01]  /*c8e0*/  MUFU.EX2 R45, R4 ;  /* 0x00000004002d7308 */ /* 0x0003e20000000800 */
[----:B------:R-:W-:Y:S01]  /*c8f0*/  FSEL R3, R3, RZ, P2 ;  /* 0x000000ff03037208 */ /* 0x000fe20001000000 */
[----:B-1----:R-:W-:-:S06]  /*c900*/  FFMA.FTZ R4, R18, UR23, -R12 ;  /* 0x0000001712047c23 */ /* 0x002fcc000801080c */
[----:B------:R1:W-:Y:S01]  /*c910*/  MUFU.EX2 R56, R4 ;  /* 0x0000000400387308 */ /* 0x0003e20000000800 */
[----:B------:R-:W-:Y:S01]  /*c920*/  FSEL R5, R33, RZ, P1 ;  /* 0x000000ff21057208 */ /* 0x000fe20000800000 */
[----:B-1----:R-:W-:-:S06]  /*c930*/  FFMA.FTZ R4, R20, UR23, -R12 ;  /* 0x0000001714047c23 */ /* 0x002fcc000801080c */
[----:B------:R1:W-:Y:S01]  /*c940*/  MUFU.EX2 R27, R4 ;  /* 0x00000004001b7308 */ /* 0x0003e20000000800 */
[----:B------:R-:W-:Y:S01]  /*c950*/  FADD.FTZ R5, R137, -R5 ;  /* 0x8000000589057221 */ /* 0x000fe20000010000 */
[--C-:B-1----:R-:W-:Y:S02]  /*c960*/  FFMA.FTZ R4, R17, UR23, -R3.reuse ;  /* 0x0000001711047c23 */ /* 0x102fe40008010803 */
[----:B------:R-:W1:Y:S04]  /*c970*/  LDSM.16.MT88.4 R16, [R225+0xc000] ;  /* 0x00c00000e110783b */ /* 0x000e680000004200 */
[----:B------:R2:W-:Y:S02]  /*c980*/  MUFU.EX2 R44, R4 ;  /* 0x00000004002c7308 */ /* 0x0005e40000000800 */
[----:B--2---:R-:W-:-:S06]  /*c990*/  FFMA.FTZ R4, R21, UR23, -R3 ;  /* 0x0000001715047c23 */ /* 0x004fcc0008010803 */
[----:B------:R2:W-:Y:S01]  /*c9a0*/  MUFU.EX2 R231, R4 ;  /* 0x0000000400e77308 */ /* 0x0005e20000000800 */
[----:B------:R-:W-:Y:S01]  /*c9b0*/  FSEL R6, R37, RZ, P4 ;  /* 0x000000ff25067208 */ /* 0x000fe20002000000 */
[----:B--2---:R-:W-:-:S06]  /*c9c0*/  FFMA.FTZ R4, R22, UR23, -R3 ;  /* 0x0000001716047c23 */ /* 0x004fcc0008010803 */
[----:B------:R2:W-:Y:S01]  /*c9d0*/  MUFU.EX2 R224, R4 ;  /* 0x0000000400e07308 */ /* 0x0005e20000000800 */
[----:B------:R-:W-:Y:S01]  /*c9e0*/  FADD.FTZ R6, R136, -R6 ;  /* 0x8000000688067221 */ /* 0x000fe20000010000 */
[----:B--2---:R-:W-:Y:S01]  /*c9f0*/  FMUL.FTZ R4, R5, UR23 ;  /* 0x0000001705047c20 */ /* 0x004fe20008410000 */
[----:B------:R-:W-:-:S05]  /*ca00*/  FSEL R5, R40, RZ, P3 ;  /* 0x000000ff28057208 */ /* 0x000fca0001800000 */
[----:B------:R-:W-:Y:S01]  /*ca10*/  FADD.FTZ R7, R135, -R5 ;  /* 0x8000000587077221 */ /* 0x000fe20000010000 */
[----:B------:R-:W-:Y:S01]  /*ca20*/  FSEL R5, R26, RZ, P2 ;  /* 0x000000ff1a057208 */ /* 0x000fe20001000000 */
[----:B------:R-:W2:Y:S04]  /*ca30*/  MUFU.EX2 R4, R4 ;  /* 0x0000000400047308 */ /* 0x000ea80000000800 */
[----:B------:R-:W-:Y:S01]  /*ca40*/  FADD.FTZ R5, R134, -R5 ;  /* 0x8000000586057221 */ /* 0x000fe20000010000 */
[----:B------:R-:W-:Y:S01]  /*ca50*/  FMUL.FTZ R6, R6, UR23 ;  /* 0x0000001706067c20 */ /* 0x000fe20008410000 */
[----:B------:R-:W-:Y:S02]  /*ca60*/  FMUL.FTZ R7, R7, UR23 ;  /* 0x0000001707077c20 */ /* 0x000fe40008410000 */
[----:B------:R-:W-:Y:S01]  /*ca70*/  FMUL.FTZ R13, R5, UR23 ;  /* 0x00000017050d7c20 */ /* 0x000fe20008410000 */
[----:B------:R-:W-:Y:S01]  /*ca80*/  FFMA.FTZ R5, R23, UR23, -R3 ;  /* 0x0000001717057c23 */ /* 0x000fe20008010803 */
[----:B------:R-:W3:Y:S08]  /*ca90*/  MUFU.EX2 R15, R6 ;  /* 0x00000006000f7308 */ /* 0x000ef00000000800 */
[----:B------:R-:W4:Y:S08]  /*caa0*/  MUFU.EX2 R14, R7 ;  /* 0x00000007000e7308 */ /* 0x000f300000000800 */
[----:B------:R-:W1:Y:S08]  /*cab0*/  MUFU.EX2 R13, R13 ;  /* 0x0000000d000d7308 */ /* 0x000e700000000800 */
[----:B------:R1:W1:Y:S01]  /*cac0*/  MUFU.EX2 R25, R5 ;  /* 0x0000000500197308 */ /* 0x0002620000000800 */
[----:B------:R3:W-:Y:S01]  /*cad0*/  STL [R1+0x34], R37 ;  /* 0x0000342501007387 */ /* 0x0007e20000100800 */
[-C--:B--2---:R-:W-:Y:S01]  /*cae0*/  FFMA.FTZ R219, R36, R4.reuse, R24 ;  /* 0x0000000424db7223 */ /* 0x084fe20000010018 */
[----:B------:R-:W-:Y:S01]  /*caf0*/  MOV R134, R37 ;  /* 0x0000002500867202 */ /* 0x000fe20000000f00 */
[----:B------:R-:W-:Y:S01]  /*cb00*/  FMUL.FTZ R36, R116, R4 ;  /* 0x0000000474247220 */ /* 0x000fe20000410000 */
[----:B------:R-:W-:-:S02]  /*cb10*/  IMAD.MOV.U32 R116, RZ, RZ, R56 ;  /* 0x000000ffff747224 */ /* 0x000fc400078e0038 */
        /* <DEDUP_REMOVED lines=16> */
[----:B---3--:R-:W-:Y:S01]  /*cc20*/  FMUL.FTZ R37, R117, R4 ;  /* 0x0000000475257220 */ /* 0x008fe20000410000 */
[----:B------:R-:W-:-:S02]  /*cc30*/  IMAD.MOV.U32 R117, RZ, RZ, R32 ;  /* 0x000000ffff757224 */ /* 0x000fc400078e0020 */
[-C--:B------:R-:W-:Y:S01]  /*cc40*/  FMUL.FTZ R32, R128, R4.reuse ;  /* 0x0000000480207220 */ /* 0x080fe20000410000 */
[----:B------:R-:W-:Y:S01]  /*cc50*/  MOV R128, R33 ;  /* 0x0000002100807202 */ /* 0x000fe20000000f00 */
        /* <DEDUP_REMOVED lines=13> */
[----:B------:R-:W-:Y:S01]  /*cd30*/  F2FP.F16.F32.PACK_AB R8, R42, R24 ;  /* 0x000000182a08723e */ /* 0x000fe200000000ff */
[-C--:B------:R-:W-:Y:S01]  /*cd40*/  FMUL.FTZ R146, R146, R15.reuse ;  /* 0x0000000f92927220 */ /* 0x080fe20000410000 */
[----:B------:R-:W-:Y:S01]  /*cd50*/  FMUL.FTZ R147, R147, R15 ;  /* 0x0000000f93937220 */ /* 0x000fe20000410000 */
[----:B------:R-:W-:Y:S01]  /*cd60*/  F2FP.F16.F32.PACK_AB R9, R233, R46 ;  /* 0x0000002ee909723e */ /* 0x000fe200000000ff */
[----:B----4-:R-:W-:Y:S01]  /*cd70*/  FMUL.FTZ R140, R140, R14 ;  /* 0x0000000e8c8c7220 */ /* 0x010fe20000410000 */
[----:B------:R-:W-:Y:S01]  /*cd80*/  F2FP.F16.F32.PACK_AB R10, R223, R230 ;  /* 0x000000e6df0a723e */ /* 0x000fe200000000ff */
[----:B------:R-:W-:Y:S01]  /*cd90*/  FMUL.FTZ R141, R141, R14 ;  /* 0x0000000e8d8d7220 */ /* 0x000fe20000410000 */
[----:B------:R-:W-:Y:S01]  /*cda0*/  F2FP.F16.F32.PACK_AB R11, R117, R229 ;  /* 0x000000e5750b723e */ /* 0x000fe200000000ff */
[-C--:B-1----:R-:W-:Y:S01]  /*cdb0*/  FMUL.FTZ R142, R142, R13.reuse ;  /* 0x0000000d8e8e7220 */ /* 0x082fe20000410000 */
[----:B------:R-:W-:Y:S01]  /*cdc0*/  FMUL.FTZ R143, R143, R13 ;  /* 0x0000000d8f8f7220 */ /* 0x000fe20000410000 */
[----:B------:R-:W-:Y:S01]  /*cdd0*/  F2FP.F16.F32.PACK_AB R4, R232, R45 ;  /* 0x0000002de804723e */ /* 0x000fe200000000ff */
[----:B------:R-:W-:Y:S01]  /*cde0*/  FMUL.FTZ R150, R150, R15 ;  /* 0x0000000f96967220 */ /* 0x000fe20000410000 */
[----:B------:R-:W-:Y:S01]  /*cdf0*/  F2FP.F16.F32.PACK_AB R5, R231, R44 ;  /* 0x0000002ce705723e */ /* 0x000fe200000000ff */
[----:B------:R-:W-:Y:S01]  /*ce00*/  FMUL.FTZ R152, R152, R14 ;  /* 0x0000000e98987220 */ /* 0x000fe20000410000 */
[----:B------:R-:W-:Y:S01]  /*ce10*/  F2FP.F16.F32.PACK_AB R6, R27, R116 ;  /* 0x000000741b06723e */ /* 0x000fe200000000ff */
[----:B------:R-:W-:Y:S01]  /*ce20*/  FMUL.FTZ R153, R153, R14 ;  /* 0x0000000e99997220 */ /* 0x000fe20000410000 */
[----:B------:R-:W-:Y:S01]  /*ce30*/  F2FP.F16.F32.PACK_AB R7, R25, R224 ;  /* 0x000000e01907723e */ /* 0x000fe200000000ff */
[-C--:B------:R-:W-:Y:S01]  /*ce40*/  FMUL.FTZ R154, R154, R13.reuse ;  /* 0x0000000d9a9a7220 */ /* 0x080fe20000410000 */
[----:B------:R-:W-:Y:S01]  /*ce50*/  FMUL.FTZ R155, R155, R13 ;  /* 0x0000000d9b9b7220 */ /* 0x000fe20000410000 */
[-C--:B------:R-:W-:Y:S01]  /*ce60*/  FMUL.FTZ R151, R151, R15.reuse ;  /* 0x0000000f97977220 */ /* 0x080fe20000410000 */
[-C--:B------:R-:W-:Y:S06]  /*ce70*/  HMMA.16816.F32 R144, R8, R16.reuse, R144 ;  /* 0x000000100890723c */ /* 0x080fec0000001890 */
[C---:B------:R-:W-:Y:S06]  /*ce80*/  HMMA.16816.F32 R140, R4.reuse, R16, R140 ;  /* 0x00000010048c723c */ /* 0x040fec000000188c */
[-C--:B------:R-:W-:Y:S06]  /*ce90*/  HMMA.16816.F32 R152, R4, R18.reuse, R152 ;  /* 0x000000120498723c */ /* 0x080fec0000001898 */
        /* <DEDUP_REMOVED lines=13> */
[-C--:B------:R-:W-:Y:S01]  /*cf70*/  FMUL.FTZ R167, R167, R15.reuse ;  /* 0x0000000fa7a77220 */ /* 0x080fe20000410000 */
[----:B------:R-:W-:Y:S01]  /*cf80*/  MOV R24, R64 ;  /* 0x0000004000187202 */ /* 0x000fe20000000f00 */
        /* <DEDUP_REMOVED lines=17> */
[----:B------:R-:W-:-:S02]  /*d0a0*/  MOV R137, R55 ;  /* 0x0000003700897202 */ /* 0x000fc40000000f00 */
[----:B------:R-:W-:Y:S02]  /*d0b0*/  MOV R136, R54 ;  /* 0x0000003600887202 */ /* 0x000fe40000000f00 */
[----:B------:R-:W-:Y:S02]  /*d0c0*/  MOV R135, R53 ;  /* 0x0000003500877202 */ /* 0x000fe40000000f00 */
[----:B------:R-:W-:Y:S02]  /*d0d0*/  MOV R129, R52 ;  /* 0x0000003400817202 */ /* 0x000fe40000000f00 */
[----:B------:R-:W-:Y:S01]  /*d0e0*/  MOV R151, R51 ;  /* 0x0000003300977202 */ /* 0x000fe20000000f00 */
[----:B-1----:R-:W-:Y:S06]  /*d0f0*/  HMMA.16816.F32 R52, R8, R16, R176 ;  /* 0x000000100834723c */ /* 0x002fec00000018b0 */
[----:B------:R-:W-:Y:S01]  /*d100*/  HMMA.16816.F32 R184, R4, R18, R184 ;  /* 0x0000001204b8723c */ /* 0x000fe200000018b8 */
[----:B------:R-:W-:Y:S01]  /*d110*/  IMAD.MOV.U32 R177, RZ, RZ, R50 ;  /* 0x000000ffffb17224 */ /* 0x000fe200078e0032 */
[----:B------:R-:W-:-:S02]  /*d120*/  MOV R176, R49 ;  /* 0x0000003100b07202 */ /* 0x000fc40000000f00 */
[----:B------:R-:W-:Y:S02]  /*d130*/  MOV R178, R48 ;  /* 0x0000003000b27202 */ /* 0x000fe40000000f00 */
        /* <DEDUP_REMOVED lines=23> */
[----:B------:R-:W-:Y:S01]  /*d2b0*/  FMUL.FTZ R77, R77, R14 ;  /* 0x0000000e4d4d7220 */ /* 0x000fe20000410000 */
[-C--:B------:R-:W-:Y:S01]  /*d2c0*/  FMUL.FTZ R78, R78, R13.reuse ;  /* 0x0000000d4e4e7220 */ /* 0x080fe20000410000 */
[----:B------:R-:W-:Y:S01]  /*d2d0*/  FMUL.FTZ R79, R79, R13 ;  /* 0x0000000d4f4f7220 */ /* 0x000fe20000410000 */
[----:B------:R-:W-:Y:S01]  /*d2e0*/  IMAD.MOV.U32 R166, RZ, RZ, R136 ;  /* 0x000000ffffa67224 */ /* 0x000fe200078e0088 */
[----:B------:R-:W-:Y:S01]  /*d2f0*/  MOV R165, R137 ;  /* 0x0000008900a57202 */ /* 0x000fe20000000f00 */
[----:B------:R-:W-:Y:S01]  /*d300*/  STL [R1+0x30], R40 ;  /* 0x0000302801007387 */ /* 0x000fe20000100800 */
[----:B------:R-:W-:-:S02]  /*d310*/  MOV R164, R139 ;  /* 0x0000008b00a47202 */ /* 0x000fc40000000f00 */
[----:B------:R-:W-:Y:S01]  /*d320*/  MOV R179, R138 ;  /* 0x0000008a00b37202 */ /* 0x000fe20000000f00 */
[----:B------:R2:W-:Y:S01]  /*d330*/  STL [R1+0x2c], R26 ;  /* 0x00002c1a01007387 */ /* 0x0005e20000100800 */
[----:B------:R-:W-:Y:S02]  /*d340*/  MOV R173, R24 ;  /* 0x0000001800ad7202 */ /* 0x000fe40000000f00 */
[----:B------:R-:W-:Y:S02]  /*d350*/  MOV R174, R25 ;  /* 0x0000001900ae7202 */ /* 0x000fe40000000f00 */
[----:B------:R-:W-:Y:S01]  /*d360*/  MOV R171, R26 ;  /* 0x0000001a00ab7202 */ /* 0x000fe20000000f00 */
[----:B-1----:R-:W-:Y:S07]  /*d370*/  HMMA.16816.F32 R136, R8, R16, R68 ;  /* 0x000000100888723c */ /* 0x002fee0000001844 */
[----:B------:R-:W-:-:S02]  /*d380*/  IMAD.MOV.U32 R69, RZ, RZ, R27 ;  /* 0x000000ffff457224 */ /* 0x000fc400078e001b */
[----:B--2---:R-:W-:Y:S01]  /*d390*/  HMMA.16816.F32 R24, R4, R18, R76 ;  /* 0x000000120418723c */ /* 0x004fe2000000184c */
[----:B------:R-:W2:Y:S04]  /*d3a0*/  LDL.LU R77, [R1+0x58] ;  /* 0x00005800014d7983 */ /* 0x000ea80000300800 */
[----:B------:R-:W3:Y:S04]  /*d3b0*/  LDL.LU R78, [R1+0x5c] ;  /* 0x00005c00014e7983 */ /* 0x000ee80000300800 */
[----:B------:R-:W4:Y:S01]  /*d3c0*/  LDL.LU R79, [R1+0x60] ;  /* 0x00006000014f7983 */ /* 0x000f220000300800 */
[-C--:B------:R-:W-:Y:S01]  /*d3d0*/  FMUL.FTZ R72, R72, R14.reuse ;  /* 0x0000000e48487220 */ /* 0x080fe20000410000 */
[----:B------:R-:W-:Y:S01]  /*d3e0*/  FMUL.FTZ R73, R73, R14 ;  /* 0x0000000e49497220 */ /* 0x000fe20000410000 */
[-C--:B------:R-:W-:Y:S01]  /*d3f0*/  FMUL.FTZ R74, R74, R13.reuse ;  /* 0x0000000d4a4a7220 */ /* 0x080fe20000410000 */
[----:B------:R-:W-:Y:S01]  /*d400*/  FMUL.FTZ R75, R75, R13 ;  /* 0x0000000d4b4b7220 */ /* 0x000fe20000410000 */
[-C--:B------:R-:W-:Y:S01]  /*d410*/  FMUL.FTZ R82, R82, R15.reuse ;  /* 0x0000000f52527220 */ /* 0x080fe20000410000 */
[----:B------:R-:W-:Y:S01]  /*d420*/  FMUL.FTZ R83, R83, R15 ;  /* 0x0000000f53537220 */ /* 0x000fe20000410000 */
[----:B------:R-:W-:Y:S01]  /*d430*/  MOV R168, R117 ;  /* 0x0000007500a87202 */ /* 0x000fe20000000f00 */
[----:B------:R-:W-:Y:S01]  /*d440*/  IMAD.MOV.U32 R71, RZ, RZ, R133 ;  /* 0x000000ffff477224 */ /* 0x000fe200078e0085 */
[----:B------:R-:W-:-:S02]  /*d450*/  MOV R117, R134 ;  /* 0x0000008600757202 */ /* 0x000fc40000000f00 */
[----:B------:R-:W-:Y:S02]  /*d460*/  MOV R167, R135 ;  /* 0x0000008700a77202 */ /* 0x000fe40000000f00 */
[----:B------:R-:W-:Y:S01]  /*d470*/  MOV R68, R132 ;  /* 0x0000008400447202 */ /* 0x000fe20000000f00 */
[----:B------:R-:W-:Y:S06]  /*d480*/  HMMA.16816.F32 R80, R8, R18, R80 ;  /* 0x000000120850723c */ /* 0x000fec0000001850 */
        /* <DEDUP_REMOVED lines=18> */
[----:B------:R-:W-:Y:S02]  /*d5b0*/  MOV R74, R41 ;  /* 0x00000029004a7202 */ /* 0x000fe40000000f00 */
[----:B------:R-:W-:Y:S01]  /*d5c0*/  MOV R72, R43 ;  /* 0x0000002b00487202 */ /* 0x000fe20000000f00 */
[-C--:B-1----:R-:W-:Y:S06]  /*d5d0*/  HMMA.16816.F32 R148, R8, R16.reuse, R84 ;  /* 0x000000100894723c */ /* 0x082fec0000001854 */
        /* <DEDUP_REMOVED lines=15> */
[----:B------:R-:W-:Y:S01]  /*d6d0*/  FMUL.FTZ R115, R115, R15 ;  /* 0x0000000f73737220 */ /* 0x000fe20000410000 */
        /* <DEDUP_REMOVED lines=13> */
[----:B------:R-:W-:Y:S01]  /*d7b0*/  IMAD.MOV.U32 R73, RZ, RZ, R35 ;  /* 0x000000ffff497224 */ /* 0x000fe200078e0023 */
[----:B------:R-:W-:-:S02]  /*d7c0*/  MOV R75, R34 ;  /* 0x00000022004b7202 */ /* 0x000fc40000000f00 */
[----:B------:R-:W-:Y:S01]  /*d7d0*/  MOV R70, R38 ;  /* 0x0000002600467202 */ /* 0x000fe20000000f00 */
[C---:B-1----:R-:W-:Y:S06]  /*d7e0*/  HMMA.16816.F32 R120, R4.reuse, R16, R120 ;  /* 0x000000100478723c */ /* 0x042fec0000001878 */
[----:B------:R-:W-:Y:S07]  /*d7f0*/  HMMA.16816.F32 R124, R4, R18, R124 ;  /* 0x00000012047c723c */ /* 0x000fee000000187c */
[----:B------:R-:W-:Y:S01]  /*d800*/  FFMA.FTZ R4, R173, UR23, -R0 ;  /* 0x00000017ad047c23 */ /* 0x000fe20008010800 */
[----:B------:R-:W-:-:S03]  /*d810*/  MOV R173, R176 ;  /* 0x000000b000ad7202 */ /* 0x000fc60000000f00 */
[----:B------:R1:W-:Y:S02]  /*d820*/  MUFU.EX2 R176, R4 ;  /* 0x0000000400b07308 */ /* 0x0003e40000000800 */
[----:B-1----:R-:W-:-:S06]  /*d830*/  FFMA.FTZ R4, R177, UR23, -R0 ;  /* 0x00000017b1047c23 */ /* 0x002fcc0008010800 */
[----:B------:R1:W-:Y:S02]  /*d840*/  MUFU.EX2 R177, R4 ;  /* 0x0000000400b17308 */ /* 0x0003e40000000800 */
[----:B-1----:R-:W-:Y:S01]  /*d850*/  FFMA.FTZ R4, R72, UR23, -R0 ;  /* 0x0000001748047c23 */ /* 0x002fe20008010800 */
[----:B------:R-:W-:Y:S02]  /*d860*/  MOV R72, R73 ;  /* 0x0000004900487202 */ /* 0x000fe40000000f00 */
[----:B------:R-:W-:Y:S01]  /*d870*/  MOV R73, R74 ;  /* 0x0000004a00497202 */ /* 0x000fe20000000f00 */
[----:B------:R-:W-:Y:S01]  /*d880*/  IMAD.MOV.U32 R74, RZ, RZ, R75 ;  /* 0x000000ffff4a7224 */ /* 0x000fe200078e004b */
[----:B------:R-:W-:Y:S02]  /*d890*/  MOV R75, R68 ;  /* 0x00000044004b7202 */ /* 0x000fe40000000f00 */
[----:B------:R-:W-:Y:S02]  /*d8a0*/  MOV R68, R69 ;  /* 0x0000004500447202 */ /* 0x000fe40000000f00 */
[----:B------:R-:W-:-:S02]  /*d8b0*/  MOV R69, R70 ;  /* 0x0000004600457202 */ /* 0x000fc40000000f00 */
[----:B------:R-:W-:Y:S01]  /*d8c0*/  MOV R70, R71 ;  /* 0x0000004700467202 */ /* 0x000fe20000000f00 */
[----:B------:R-:W-:Y:S01]  /*d8d0*/  IMAD.MOV.U32 R71, RZ, RZ, R174 ;  /* 0x000000ffff477224 */ /* 0x000fe200078e00ae */
[----:B------:R-:W-:Y:S02]  /*d8e0*/  MOV R174, R179 ;  /* 0x000000b300ae7202 */ /* 0x000fe40000000f00 */
[----:B------:R1:W-:Y:S01]  /*d8f0*/  MUFU.EX2 R179, R4 ;  /* 0x0000000400b37308 */ /* 0x0003e20000000800 */
[----:B------:R-:W-:Y:S01]  /*d900*/  IMAD.MOV.U32 R170, RZ, RZ, R129 ;  /* 0x000000ffffaa7224 */ /* 0x000fe200078e0081 */
[----:B------:R-:W-:Y:S01]  /*d910*/  MOV R129, R39 ;  /* 0x0000002700817202 */ /* 0x000fe20000000f00 */
[-C--:B------:R-:W-:Y:S01]  /*d920*/  FMUL.FTZ R38, R118, R15.reuse ;  /* 0x0000000f76267220 */ /* 0x080fe20000410000 */
[-C--:B------:R-:W-:Y:S01]  /*d930*/  FMUL.FTZ R39, R119, R15.reuse ;  /* 0x0000000f77277220 */ /* 0x080fe20000410000 */
[-C--:B------:R-:W-:Y:S01]  /*d940*/  FMUL.FTZ R34, R130, R15.reuse ;  /* 0x0000000f82227220 */ /* 0x080fe20000410000 */
[----:B------:R-:W-:Y:S01]  /*d950*/  FMUL.FTZ R35, R131, R15 ;  /* 0x0000000f83237220 */ /* 0x000fe20000410000 */
[----:B-1----:R-:W-:-:S04]  /*d960*/  FFMA.FTZ R4, R211, UR23, -R0 ;  /* 0x00000017d3047c23 */ /* 0x002fc80008010800 */
[----:B------:R1:W2:Y:S01]  /*d970*/  MUFU.EX2 R6, R4 ;  /* 0x0000000400067308 */ /* 0x0002a20000000800 */
[----:B------:R-:W-:Y:S01]  /*d980*/  HMMA.16816.F32 R36, R8, R16, R36 ;  /* 0x000000100824723c */ /* 0x000fe20000001824 */
[----:B-1----:R-:W-:-:S06]  /*d990*/  FFMA.FTZ R4, R175, UR23, -R2 ;  /* 0x00000017af047c23 */ /* 0x002fcc0008010802 */
[----:B------:R1:W-:Y:S01]  /*d9a0*/  MUFU.EX2 R175, R4 ;  /* 0x0000000400af7308 */ /* 0x0003e20000000800 */
[----:B------:R-:W-:Y:S01]  /*d9b0*/  HMMA.16816.F32 R32, R8, R18, R32 ;  /* 0x000000120820723c */ /* 0x000fe20000001820 */
[----:B------:R-:W4:Y:S01]  /*d9c0*/  LDSM.16.MT88.4 R16, [R225+0xc800] ;  /* 0x00c80000e110783b */ /* 0x000f220000004200 */
[----:B-1----:R-:W-:Y:S01]  /*d9d0*/  FFMA.FTZ R4, R173, UR23, -R2 ;  /* 0x00000017ad047c23 */ /* 0x002fe20008010802 */
[----:B------:R-:W-:-:S04]  /*d9e0*/  MOV R173, R178 ;  /* 0x000000b200ad7202 */ /* 0x000fc80000000f00 */
[----:B------:R1:W-:Y:S02]  /*d9f0*/  MUFU.EX2 R178, R4 ;  /* 0x0000000400b27308 */ /* 0x0003e40000000800 */
[----:B-1----:R-:W-:-:S06]  /*da00*/  FFMA.FTZ R4, R215, UR23, -R2 ;  /* 0x00000017d7047c23 */ /* 0x002fcc0008010802 */
[----:B------:R1:W-:Y:S02]  /*da10*/  MUFU.EX2 R8, R4 ;  /* 0x0000000400087308 */ /* 0x0003e40000000800 */
[----:B-1----:R-:W-:-:S06]  /*da20*/  FFMA.FTZ R4, R31, UR23, -R2 ;  /* 0x000000171f047c23 */ /* 0x002fcc0008010802 */
[----:B------:R1:W4:Y:S02]  /*da30*/  MUFU.EX2 R5, R4 ;  /* 0x0000000400057308 */ /* 0x0003240000000800 */
[----:B-1----:R-:W-:Y:S01]  /*da40*/  FFMA.FTZ R4, R73, UR23, -R12 ;  /* 0x0000001749047c23 */ /* 0x002fe2000801080c */
[----:B------:R-:W-:Y:S02]  /*da50*/  MOV R73, R74 ;  /* 0x0000004a00497202 */ /* 0x000fe40000000f00 */
[----:B------:R-:W-:Y:S01]  /*da60*/  MOV R74, R75 ;  /* 0x0000004b004a7202 */ /* 0x000fe20000000f00 */
[----:B------:R-:W-:Y:S01]  /*da70*/  IMAD.MOV.U32 R75, RZ, RZ, R68 ;  /* 0x000000ffff4b7224 */ /* 0x000fe200078e0044 */
[----:B------:R-:W-:Y:S02]  /*da80*/  MOV R68, R69 ;  /* 0x0000004500447202 */ /* 0x000fe40000000f00 */
[----:B------:R-:W-:Y:S02]  /*da90*/  MOV R69, R70 ;  /* 0x0000004600457202 */ /* 0x000fe40000000f00 */
[----:B------:R-:W-:-:S02]  /*daa0*/  MOV R70, R71 ;  /* 0x0000004700467202 */ /* 0x000fc40000000f00 */
[----:B------:R-:W-:Y:S02]  /*dab0*/  MOV R71, R174 ;  /* 0x000000ae00477202 */ /* 0x000fe40000000f00 */
[----:B------:R1:W-:Y:S01]  /*dac0*/  MUFU.EX2 R174, R4 ;  /* 0x0000000400ae7308 */ /* 0x0003e20000000800 */
[----:B--2---:R-:W-:Y:S02]  /*dad0*/  IMAD.MOV.U32 R215, RZ, RZ, R6 ;  /* 0x000000ffffd77224 */ /* 0x004fe400078e0006 */
[----:B-1----:R-:W-:-:S05]  /*dae0*/  FFMA.FTZ R4, R72, UR23, -R12 ;  /* 0x0000001748047c23 */ /* 0x002fca000801080c */
[----:B------:R1:W-:Y:S01]  /*daf0*/  MUFU.EX2 R9, R4 ;  /* 0x0000000400097308 */ /* 0x0003e20000000800 */
[----:B---3--:R-:W-:Y:S01]  /*db00*/  FFMA.FTZ R45, R78, R14, R45 ;  /* 0x0000000e4e2d7223 */ /* 0x008fe2000001002d */
[----:B-1----:R-:W-:-:S06]  /*db10*/  FFMA.FTZ R4, R252, UR23, -R12 ;  /* 0x00000017fc047c23 */ /* 0x002fcc000801080c */
[----:B------:R1:W-:Y:S01]  /*db20*/  MUFU.EX2 R6, R4 ;  /* 0x0000000400067308 */ /* 0x0003e20000000800 */
[----:B----4-:R-:W-:Y:S01]  /*db30*/  FFMA.FTZ R44, R79, R13, R44 ;  /* 0x0000000d4f2c7223 */ /* 0x010fe2000001002c */
[----:B------:R-:W-:Y:S01]  /*db40*/  MOV R78, R74 ;  /* 0x0000004a004e7202 */ /* 0x000fe20000000f00 */
[----:B------:R-:W-:Y:S01]  /*db50*/  IMAD.MOV.U32 R72, RZ, RZ, R69 ;  /* 0x000000ffff487224 */ /* 0x000fe200078e0045 */
[----:B------:R-:W-:Y:S01]  /*db60*/  MOV R79, R75 ;  /* 0x0000004b004f7202 */ /* 0x000fe20000000f00 */
[----:B-1----:R-:W-:Y:S01]  /*db70*/  FFMA.FTZ R4, R212, UR23, -R12 ;  /* 0x00000017d4047c23 */ /* 0x002fe2000801080c */
[----:B------:R-:W-:-:S03]  /*db80*/  MOV R212, R5 ;  /* 0x0000000500d47202 */ /* 0x000fc60000000f00 */
[----:B------:R1:W-:Y:S01]  /*db90*/  MUFU.EX2 R5, R4 ;  /* 0x0000000400057308 */ /* 0x0003e20000000800 */
[----:B------:R-:W-:Y:S02]  /*dba0*/  MOV R75, R68 ;  /* 0x00000044004b7202 */ /* 0x000fe40000000f00 */
[----:B------:R-:W-:Y:S02]  /*dbb0*/  MOV R74, R71 ;  /* 0x00000047004a7202 */ /* 0x000fe40000000f00 */
[----:B------:R-:W-:Y:S02]  /*dbc0*/  MOV R68, R164 ;  /* 0x000000a400447202 */ /* 0x000fe40000000f00 */
[----:B------:R-:W-:Y:S01]  /*dbd0*/  MOV R69, R165 ;  /* 0x000000a500457202 */ /* 0x000fe20000000f00 */
[----:B-1----:R-:W-:-:S04]  /*dbe0*/  FFMA.FTZ R4, R173, UR23, -R3 ;  /* 0x00000017ad047c23 */ /* 0x002fc80008010803 */
[----:B------:R1:W-:Y:S01]  /*dbf0*/  MUFU.EX2 R173, R4 ;  /* 0x0000000400ad7308 */ /* 0x0003e20000000800 */
[----:B------:R-:W-:Y:S01]  /*dc00*/  MOV R71, R167 ;  /* 0x000000a700477202 */ /* 0x000fe20000000f00 */
[----:B------:R-:W-:Y:S01]  /*dc10*/  IMAD.MOV.U32 R167, RZ, RZ, R171 ;  /* 0x000000ffffa77224 */ /* 0x000fe200078e00ab */
[----:B------:R-:W-:Y:S01]  /*dc20*/  MOV R164, R168 ;  /* 0x000000a800a47202 */ /* 0x000fe20000000f00 */
[--C-:B------:R-:W-:Y:S01]  /*dc30*/  FFMA.FTZ R31, R213, UR23, -R0.reuse ;  /* 0x00000017d51f7c23 */ /* 0x100fe20008010800 */
[----:B------:R-:W-:Y:S01]  /*dc40*/  MOV R165, R169 ;  /* 0x000000a900a57202 */ /* 0x000fe20000000f00 */
[--C-:B------:R-:W-:Y:S01]  /*dc50*/  FFMA.FTZ R30, R30, UR23, -R0.reuse ;  /* 0x000000171e1e7c23 */ /* 0x100fe20008010800 */
[--C-:B------:R-:W-:Y:S01]  /*dc60*/  FFMA.FTZ R29, R29, UR23, -R0.reuse ;  /* 0x000000171d1d7c23 */ /* 0x100fe20008010800 */
[--C-:B------:R-:W-:Y:S01]  /*dc70*/  FFMA.FTZ R169, R204, UR23, -R0.reuse ;  /* 0x00000017cca97c23 */ /* 0x100fe20008010800 */
[--C-:B------:R-:W-:Y:S01]  /*dc80*/  FFMA.FTZ R171, R62, UR23, -R0.reuse ;  /* 0x000000173eab7c23 */ /* 0x100fe20008010800 */
[----:B------:R-:W-:Y:S01]  /*dc90*/  FFMA.FTZ R168, R47, UR23, -R0 ;  /* 0x000000172fa87c23 */ /* 0x000fe20008010800 */
[--C-:B-1----:R-:W-:Y:S01]  /*dca0*/  FFMA.FTZ R4, R73, UR23, -R3.reuse ;  /* 0x0000001749047c23 */ /* 0x102fe20008010803 */
[----:B------:R-:W-:Y:S01]  /*dcb0*/  MOV R73, R70 ;  /* 0x0000004600497202 */ /* 0x000fe20000000f00 */
[----:B------:R-:W-:Y:S01]  /*dcc0*/  IMAD.MOV.U32 R70, RZ, RZ, R166 ;  /* 0x000000ffff467224 */ /* 0x000fe200078e00a6 */
[----:B------:R-:W-:Y:S01]  /*dcd0*/  MOV R166, R170 ;  /* 0x000000aa00a67202 */ /* 0x000fe20000000f00 */
[----:B------:R1:W-:Y:S01]  /*dce0*/  MUFU.EX2 R7, R4 ;  /* 0x0000000400077308 */ /* 0x0003e20000000800 */
[--C-:B------:R-:W-:Y:S01]  /*dcf0*/  FFMA.FTZ R170, R60, UR23, -R0.reuse ;  /* 0x000000173caa7c23 */ /* 0x100fe20008010800 */
[--C-:B-1----:R-:W-:Y:S01]  /*dd00*/  FFMA.FTZ R4, R28, UR23, -R3.reuse ;  /* 0x000000171c047c23 */ /* 0x102fe20008010803 */
[----:B------:R-:W-:Y:S01]  /*dd10*/  FFMA.FTZ R28, R208, UR23, -R0 ;  /* 0x00000017d01c7c23 */ /* 0x000fe20008010800 */
[----:B------:R-:W-:-:S04]  /*dd20*/  FFMA.FTZ R0, R78, UR23, -R3 ;  /* 0x000000174e007c23 */ /* 0x000fc80008010803 */
[----:B------:R-:W-:Y:S01]  /*dd30*/  MUFU.EX2 R100, R4 ;  /* 0x0000000400647308 */ /* 0x000fe20000000800 */
[----:B------:R-:W-:-:S07]  /*dd40*/  MOV R78, R79 ;  /* 0x0000004f004e7202 */ /* 0x000fce0000000f00 */
[----:B------:R1:W2:Y:S01]  /*dd50*/  MUFU.EX2 R4, R0 ;  /* 0x0000000000047308 */ /* 0x0002a20000000800 */
[----:B------:R-:W-:Y:S01]  /*dd60*/  MOV R79, R72 ;  /* 0x00000048004f7202 */ /* 0x000fe20000000f00 */
[----:B------:R-:W-:Y:S01]  /*dd70*/  IMAD.MOV.U32 R72, RZ, RZ, R73 ;  /* 0x000000ffff487224 */ /* 0x000fe200078e0049 */
[----:B------:R-:W-:Y:S02]  /*dd80*/  MOV R73, R74 ;  /* 0x0000004a00497202 */ /* 0x000fe40000000f00 */
[----:B------:R-:W-:Y:S02]  /*dd90*/  MOV R74, R68 ;  /* 0x00000044004a7202 */ /* 0x000fe40000000f00 */
[----:B------:R-:W-:Y:S02]  /*dda0*/  MOV R68, R69 ;  /* 0x0000004500447202 */ /* 0x000fe40000000f00 */
[----:B------:R-:W-:Y:S01]  /*ddb0*/  MOV R69, R70 ;  /* 0x0000004600457202 */ /* 0x000fe20000000f00 */
[----:B------:R-:W-:Y:S01]  /*ddc0*/  IMAD.MOV.U32 R70, RZ, RZ, R71 ;  /* 0x000000ffff467224 */ /* 0x000fe200078e0047 */
[----:B------:R-:W-:Y:S01]  /*ddd0*/  MOV R71, R166 ;  /* 0x000000a600477202 */ /* 0x000fe20000000f00 */
[--C-:B------:R-:W-:Y:S01]  /*dde0*/  FFMA.FTZ R14, R210, UR23, -R2.reuse ;  /* 0x00000017d20e7c23 */ /* 0x100fe20008010802 */
[----:B------:R-:W-:Y:S01]  /*ddf0*/  MOV R204, R8 ;  /* 0x0000000800cc7202 */ /* 0x000fe20000000f00 */
[--C-:B------:R-:W-:Y:S01]  /*de00*/  FFMA.FTZ R13, R209, UR23, -R2.reuse ;  /* 0x00000017d10d7c23 */ /* 0x100fe20008010802 */
[----:B------:R-:W-:Y:S01]  /*de10*/  MOV R166, R167 ;  /* 0x000000a700a67202 */ /* 0x000fe20000000f00 */
[--C-:B------:R-:W-:Y:S01]  /*de20*/  FFMA.FTZ R167, R206, UR23, -R2.reuse ;  /* 0x00000017cea77c23 */ /* 0x100fe20008010802 */
[----:B-1----:R-:W-:Y:S01]  /*de30*/  FFMA.FTZ R0, R207, UR23, -R2 ;  /* 0x00000017cf007c23 */ /* 0x002fe20008010802 */
[----:B--2---:R-:W-:Y:S01]  /*de40*/  IMAD.MOV.U32 R207, RZ, RZ, R4 ;  /* 0x000000ffffcf7224 */ /* 0x004fe200078e0004 */
[----:B------:R-:W-:-:S02]  /*de50*/  MOV R208, R9 ;  /* 0x0000000900d07202 */ /* 0x000fc40000000f00 */
[----:B------:R-:W-:Y:S02]  /*de60*/  MOV R210, R7 ;  /* 0x0000000700d27202 */ /* 0x000fe40000000f00 */
[----:B------:R-:W-:Y:S02]  /*de70*/  MOV R209, R6 ;  /* 0x0000000600d17202 */ /* 0x000fe40000000f00 */
[----:B------:R-:W-:Y:S02]  /*de80*/  MOV R206, R5 ;  /* 0x0000000500ce7202 */ /* 0x000fe40000000f00 */
[----:B------:R-:W-:Y:S02]  /*de90*/  F2FP.F16.F32.PACK_AB R8, R177, R176 ;  /* 0x000000b0b108723e */ /* 0x000fe400000000ff */
[----:B------:R-:W-:Y:S02]  /*dea0*/  F2FP.F16.F32.PACK_AB R9, R178, R175 ;  /* 0x000000afb209723e */ /* 0x000fe400000000ff */
[----:B------:R-:W-:-:S02]  /*deb0*/  F2FP.F16.F32.PACK_AB R10, R215, R179 ;  /* 0x000000b3d70a723e */ /* 0x000fc400000000ff */
[----:B------:R-:W-:Y:S02]  /*dec0*/  F2FP.F16.F32.PACK_AB R11, R212, R204 ;  /* 0x000000ccd40b723e */ /* 0x000fe400000000ff */
[----:B------:R-:W-:Y:S02]  /*ded0*/  F2FP.F16.F32.PACK_AB R4, R208, R174 ;  /* 0x000000aed004723e */ /* 0x000fe400000000ff */
[----:B------:R-:W-:Y:S02]  /*dee0*/  F2FP.F16.F32.PACK_AB R5, R210, R173 ;  /* 0x000000add205723e */ /* 0x000fe400000000ff */
[----:B------:R-:W-:Y:S02]  /*def0*/  F2FP.F16.F32.PACK_AB R6, R206, R209 ;  /* 0x000000d1ce06723e */ /* 0x000fe400000000ff */
[----:B------:R-:W-:Y:S02]  /*df00*/  F2FP.F16.F32.PACK_AB R7, R207, R100 ;  /* 0x00000064cf07723e */ /* 0x000fe400000000ff */
[----:B------:R-:W-:Y:S01]  /*df10*/  MOV R119, R165 ;  /* 0x000000a500777202 */ /* 0x000fe20000000f00 */
[----:B------:R-:W-:Y:S01]  /*df20*/  FFMA.FTZ R165, R205, UR23, -R2 ;  /* 0x00000017cda57c23 */ /* 0x000fe20008010802 */
[----:B------:R-:W-:Y:S01]  /*df30*/  IMAD.MOV.U32 R118, RZ, RZ, R164 ;  /* 0x000000ffff767224 */ /* 0x000fe200078e00a4 */
[----:B------:R-:W-:Y:S01]  /*df40*/  MOV R205, R166 ;  /* 0x000000a600cd7202 */ /* 0x000fe20000000f00 */
[--C-:B------:R-:W-:Y:S01]  /*df50*/  FFMA.FTZ R164, R63, UR23, -R2.reuse ;  /* 0x000000173fa47c23 */ /* 0x100fe20008010802 */
[----:B------:R-:W-:-:S02]  /*df60*/  FFMA.FTZ R166, R61, UR23, -R2 ;  /* 0x000000173da67c23 */ /* 0x000fc40008010802 */
[C---:B------:R-:W-:Y:S01]  /*df70*/  HMMA.16816.F32 R60, R8.reuse, R18, R20 ;  /* 0x00000012083c723c */ /* 0x040fe20000001814 */
[----:B------:R-:W1:Y:S05]  /*df80*/  LDSM.16.MT88.4 R20, [R226+0xc800] ;  /* 0x00c80000e214783b */ /* 0x000e6a0000004200 */
[-C--:B------:R-:W-:Y:S06]  /*df90*/  HMMA.16816.F32 R144, R8, R16.reuse, R144 ;  /* 0x000000100890723c */ /* 0x080fec0000001890 */
[C---:B------:R-:W-:Y:S06]  /*dfa0*/  HMMA.16816.F32 R140, R4.reuse, R16, R140 ;  /* 0x00000010048c723c */ /* 0x040fec000000188c */
[----:B------:R-:W-:Y:S01]  /*dfb0*/  HMMA.16816.F32 R152, R4, R18, R152 ;  /* 0x000000120498723c */ /* 0x000fe20000001898 */
[----:B------:R-:W2:Y:S01]  /*dfc0*/  LDSM.16.MT88.4 R16, [R228+0xc800] ;  /* 0x00c80000e410783b */ /* 0x000ea20000004200 */
[----:B------:R-:W-:Y:S01]  /*dfd0*/  FFMA.FTZ R46, R77, R15, R46 ;  /* 0x0000000f4d2e7223 */ /* 0x000fe2000001002e */
[----:B------:R-:W-:Y:S01]  /*dfe0*/  FFMA.FTZ R15, R214, UR23, -R2 ;  /* 0x00000017d60f7c23 */ /* 0x000fe20008010802 */
[----:B------:R-:W-:-:S02]  /*dff0*/  MOV R213, R68 ;  /* 0x0000004400d57202 */ /* 0x000fc40000000f00 */
[----:B------:R-:W-:Y:S02]  /*e000*/  MOV R47, R69 ;  /* 0x00000045002f7202 */ /* 0x000fe40000000f00 */
[----:B------:R-:W-:Y:S02]  /*e010*/  MOV R214, R70 ;  /* 0x0000004600d67202 */ /* 0x000fe40000000f00 */
[----:B------:R-:W-:Y:S01]  /*e020*/  MOV R2, R71 ;  /* 0x0000004700027202 */ /* 0x000fe20000000f00 */
[----:B------:R-:W-:Y:S01]  /*e030*/  IMAD.MOV.U32 R211, RZ, RZ, R73 ;  /* 0x000000ffffd37224 */ /* 0x000fe200078e0049 */
[----:B------:R-:W-:Y:S02]  /*e040*/  MOV R101, R72 ;  /* 0x0000004800657202 */ /* 0x000fe40000000f00 */
[----:B------:R-:W-:Y:S02]  /*e050*/  MOV R252, R74 ;  /* 0x0000004a00fc7202 */ /* 0x000fe40000000f00 */
[----:B------:R-:W-:-:S02]  /*e060*/  MOV R103, R78 ;  /* 0x0000004e00677202 */ /* 0x000fc40000000f00 */
[----:B------:R-:W-:Y:S01]  /*e070*/  MOV R102, R79 ;  /* 0x0000004f00667202 */ /* 0x000fe20000000f00 */
[-C--:B-1----:R-:W-:Y:S07]  /*e080*/  HMMA.16816.F32 R68, R4, R20.reuse, R156 ;  /* 0x000000140444723c */ /* 0x082fee000000189c */
[----:B------:R-:W-:Y:S01]  /*e090*/  MOV R157, R75 ;  /* 0x0000004b009d7202 */ /* 0x000fe20000000f00 */
[----:B------:R-:W-:Y:S06]  /*e0a0*/  HMMA.16816.F32 R76, R8, R20, R160 ;  /* 0x00000014084c723c */ /* 0x000fec00000018a0 */
[----:B------:R-:W-:Y:S06]  /*e0b0*/  HMMA.16816.F32 R64, R4, R22, R64 ;  /* 0x000000160440723c */ /* 0x000fec0000001840 */
[-C--:B--2---:R-:W-:Y:S06]  /*e0c0*/  HMMA.16816.F32 R52, R8, R16.reuse, R52 ;  /* 0x000000100834723c */ /* 0x084fec0000001834 */
[C---:B------:R-:W-:Y:S06]  /*e0d0*/  HMMA.16816.F32 R48, R4.reuse, R16, R48 ;  /* 0x000000100430723c */ /* 0x040fec0000001830 */
[-C--:B------:R-:W-:Y:S06]  /*e0e0*/  HMMA.16816.F32 R184, R4, R18.reuse, R184 ;  /* 0x0000001204b8723c */ /* 0x080fec00000018b8 */
[C---:B------:R-:W-:Y:S01]  /*e0f0*/  HMMA.16816.F32 R72, R8.reuse, R18, R180 ;  /* 0x000000120848723c */ /* 0x040fe200000018b4 */
[----:B------:R-:W1:Y:S05]  /*e100*/  LDSM.16.MT88.4 R16, [R225+0xe800] ;  /* 0x00e80000e110783b */ /* 0x000e6a0000004200 */
[----:B------:R-:W-:Y:S01]  /*e110*/  HMMA.16816.F32 R56, R8, R22, R56 ;  /* 0x000000160838723c */ /* 0x000fe20000001838 */
[----:B------:R-:W2:Y:S01]  /*e120*/  LDSM.16.MT88.4 R20, [R227+0xc800] ;  /* 0x00c80000e314783b */ /* 0x000ea20000004200 */
[----:B------:R-:W-:Y:S01]  /*e130*/  MOV R158, R129 ;  /* 0x00000081009e7202 */ /* 0x000fe20000000f00 */
[----:B------:R-:W-:-:S03]  /*e140*/  IMAD.MOV.U32 R159, RZ, RZ, R128 ;  /* 0x000000ffff9f7224 */ /* 0x000fc600078e0080 */
[C---:B-1----:R-:W-:Y:S06]  /*e150*/  HMMA.16816.F32 R160, R8.reuse, R16, R136 ;  /* 0x0000001008a0723c */ /* 0x042fec0000001888 */
[-C--:B--2---:R-:W-:Y:S06]  /*e160*/  HMMA.16816.F32 R192, R8, R20.reuse, R192 ;  /* 0x0000001408c0723c */ /* 0x084fec00000018c0 */
[C---:B------:R-:W-:Y:S06]  /*e170*/  HMMA.16816.F32 R188, R4.reuse, R20, R188 ;  /* 0x0000001404bc723c */ /* 0x040fec00000018bc */
[-C--:B------:R-:W-:Y:S06]  /*e180*/  HMMA.16816.F32 R200, R4, R22.reuse, R200 ;  /* 0x0000001604c8723c */ /* 0x080fec00000018c8 */
[----:B------:R-:W-:Y:S01]  /*e190*/  HMMA.16816.F32 R196, R8, R22, R196 ;  /* 0x0000001608c4723c */ /* 0x000fe200000018c4 */
[----:B------:R-:W1:Y:S05]  /*e1a0*/  LDSM.16.MT88.4 R20, [R228+0xe800] ;  /* 0x00e80000e414783b */ /* 0x000e6a0000004200 */
[C---:B------:R-:W-:Y:S06]  /*e1b0*/  HMMA.16816.F32 R84, R4.reuse, R16, R132 ;  /* 0x000000100454723c */ /* 0x040fec0000001884 */
[-C--:B------:R-:W-:Y:S01]  /*e1c0*/  HMMA.16816.F32 R128, R4, R18.reuse, R24 ;  /* 0x000000120480723c */ /* 0x080fe20000001818 */
[----:B------:R-:W2:Y:S05]  /*e1d0*/  LDSM.16.MT88.4 R24, [R226+0xe800] ;  /* 0x00e80000e218783b */ /* 0x000eaa0000004200 */
[----:B------:R-:W-:Y:S01]  /*e1e0*/  HMMA.16816.F32 R136, R8, R18, R80 ;  /* 0x000000120888723c */ /* 0x000fe20000001850 */
[----:B------:R-:W3:Y:S01]  /*e1f0*/  LDSM.16.MT88.4 R16, [R227+0xe800] ;  /* 0x00e80000e310783b */ /* 0x000ee20000004200 */
[----:B------:R-:W-:-:S02]  /*e200*/  MOV R182, R159 ;  /* 0x0000009f00b67202 */ /* 0x000fc40000000f00 */
[----:B------:R-:W-:Y:S02]  /*e210*/  MOV R183, R205 ;  /* 0x000000cd00b77202 */ /* 0x000fe40000000f00 */
[----:B------:R-:W-:Y:S01]  /*e220*/  MOV R156, R119 ;  /* 0x00000077009c7202 */ /* 0x000fe20000000f00 */
[----:B------:R-:W-:Y:S01]  /*e230*/  IMAD.MOV.U32 R181, RZ, RZ, R182 ;  /* 0x000000ffffb57224 */ /* 0x000fe200078e00b6 */
[----:B------:R-:W-:Y:S02]  /*e240*/  MOV R134, R47 ;  /* 0x0000002f00867202 */ /* 0x000fe40000000f00 */
[----:B------:R-:W-:Y:S01]  /*e250*/  MOV R182, R183 ;  /* 0x000000b700b67202 */ /* 0x000fe20000000f00 */
[----:B------:R-:W-:Y:S01]  /*e260*/  IMAD.MOV.U32 R135, RZ, RZ, R252 ;  /* 0x000000ffff877224 */ /* 0x000fe200078e00fc */
[----:B------:R-:W-:Y:S02]  /*e270*/  MOV R183, R156 ;  /* 0x0000009c00b77202 */ /* 0x000fe40000000f00 */
[----:B------:R-:W-:Y:S01]  /*e280*/  MOV R252, R211 ;  /* 0x000000d300fc7202 */ /* 0x000fe20000000f00 */
[C---:B-1----:R-:W-:Y:S06]  /*e290*/  HMMA.16816.F32 R104, R4.reuse, R20, R104 ;  /* 0x000000140468723c */ /* 0x042fec0000001868 */
[C---:B------:R-:W-:Y:S06]  /*e2a0*/  HMMA.16816.F32 R108, R4.reuse, R22, R108 ;  /* 0x00000016046c723c */ /* 0x040fec000000186c */
[C---:B--2---:R-:W-:Y:S06]  /*e2b0*/  HMMA.16816.F32 R88, R4.reuse, R24, R88 ;  /* 0x000000180458723c */ /* 0x044fec0000001858 */
[C---:B------:R-:W-:Y:S06]  /*e2c0*/  HMMA.16816.F32 R92, R4.reuse, R26, R92 ;  /* 0x0000001a045c723c */ /* 0x040fec000000185c */
[C---:B---3--:R-:W-:Y:S06]  /*e2d0*/  HMMA.16816.F32 R120, R4.reuse, R16, R120 ;  /* 0x000000100478723c */ /* 0x048fec0000001878 */
[----:B------:R-:W-:Y:S01]  /*e2e0*/  HMMA.16816.F32 R124, R4, R18, R124 ;  /* 0x00000012047c723c */ /* 0x000fe2000000187c */
[----:B------:R-:W1:Y:S06]  /*e2f0*/  MUFU.EX2 R4, R31 ;  /* 0x0000001f00047308 */ /* 0x000e6c0000000800 */
[----:B------:R-:W-:Y:S01]  /*e300*/  MOV R6, R157 ;  /* 0x0000009d00067202 */ /* 0x000fe20000000f00 */
[----:B------:R-:W-:Y:S01]  /*e310*/  IMAD.MOV.U32 R157, RZ, RZ, R118 ;  /* 0x000000ffff9d7224 */ /* 0x000fe200078e0076 */
[----:B------:R2:W-:Y:S01]  /*e320*/  MUFU.EX2 R7, R0 ;  /* 0x0000000000077308 */ /* 0x0005e20000000800 */
[----:B------:R-:W-:-:S03]  /*e330*/  MOV R132, R102 ;  /* 0x0000006600847202 */ /* 0x000fc60000000f00 */
[----:B------:R-:W-:Y:S02]  /*e340*/  MOV R156, R157 ;  /* 0x0000009d009c7202 */ /* 0x000fe40000000f00 */
[----:B------:R-:W-:Y:S01]  /*e350*/  MOV R157, R223 ;  /* 0x000000df009d7202 */ /* 0x000fe20000000f00 */
[----:B--2---:R-:W-:Y:S01]  /*e360*/  FFMA.FTZ R0, R234, UR23, -R12 ;  /* 0x00000017ea007c23 */ /* 0x004fe2000801080c */
[----:B------:R-:W-:Y:S01]  /*e370*/  MUFU.EX2 R133, R28 ;  /* 0x0000001c00857308 */ /* 0x000fe20000000800 */
[C---:B------:R-:W-:Y:S06]  /*e380*/  HMMA.16816.F32 R96, R8.reuse, R20, R96 ;  /* 0x000000140860723c */ /* 0x040fec0000001860 */
[----:B------:R-:W-:Y:S01]  /*e390*/  HMMA.16816.F32 R112, R8, R22, R112 ;  /* 0x000000160870723c */ /* 0x000fe20000001870 */
[----:B------:R2:W-:Y:S01]  /*e3a0*/  MUFU.EX2 R223, R0 ;  /* 0x0000000000df7308 */ /* 0x0005e20000000800 */
[----:B------:R-:W3:Y:S01]  /*e3b0*/  LDSM.16.MT88.4 R20, [R225+0xd000] ;  /* 0x00d00000e114783b */ /* 0x000ee20000004200 */
[----:B------:R-:W-:-:S03]  /*e3c0*/  MOV R5, R158 ;  /* 0x0000009e00057202 */ /* 0x000fc60000000f00 */
[----:B------:R-:W-:Y:S01]  /*e3d0*/  HMMA.16816.F32 R80, R8, R16, R36 ;  /* 0x000000100850723c */ /* 0x000fe20000001824 */
[----:B------:R-:W-:Y:S01]  /*e3e0*/  MOV R205, R117 ;  /* 0x0000007500cd7202 */ /* 0x000fe20000000f00 */
[----:B------:R-:W-:Y:S01]  /*e3f0*/  FFMA.FTZ R2, R2, UR23, -R3 ;  /* 0x0000001702027c23 */ /* 0x000fe20008010803 */
[----:B------:R-:W-:Y:S02]  /*e400*/  MOV R211, R101 ;  /* 0x0000006500d37202 */ /* 0x000fe40000000f00 */
[----:B------:R-:W-:Y:S02]  /*e410*/  MOV R159, R103 ;  /* 0x00000067009f7202 */ /* 0x000fe40000000f00 */
[----:B------:R-:W-:Y:S01]  /*e420*/  MOV R180, R100 ;  /* 0x0000006400b47202 */ /* 0x000fe20000000f00 */
[----:B------:R-:W-:Y:S01]  /*e430*/  MUFU.EX2 R30, R30 ;  /* 0x0000001e001e7308 */ /* 0x000fe20000000800 */
[----:B------:R4:W5:Y:S01]  /*e440*/  LDL.LU R234, [R1+0x98] ;  /* 0x0000980001ea7983 */ /* 0x0009620000300800 */
[----:B--2---:R-:W-:Y:S01]  /*e450*/  FFMA.FTZ R0, R134, UR23, -R12 ;  /* 0x0000001786007c23 */ /* 0x004fe2000801080c */
[----:B------:R-:W-:-:S05]  /*e460*/  IMAD.MOV.U32 R134, RZ, RZ, R252 ;  /* 0x000000ffff867224 */ /* 0x000fca00078e00fc */
[----:B------:R2:W-:Y:S01]  /*e470*/  MUFU.EX2 R252, R0 ;  /* 0x0000000000fc7308 */ /* 0x0005e20000000800 */
[----:B-1----:R-:W-:Y:S01]  /*e480*/  MOV R28, R4 ;  /* 0x00000004001c7202 */ /* 0x002fe20000000f00 */
[----:B--2---:R-:W-:-:S06]  /*e490*/  FFMA.FTZ R0, R132, UR23, -R12 ;  /* 0x0000001784007c23 */ /* 0x004fcc000801080c */
[----:B------:R1:W2:Y:S01]  /*e4a0*/  MUFU.EX2 R4, R0 ;  /* 0x0000000000047308 */ /* 0x0002a20000000800 */
[----:B------:R-:W-:Y:S01]  /*e4b0*/  FFMA.FTZ R36, R218, UR23, -R12 ;  /* 0x00000017da247c23 */ /* 0x000fe2000801080c */
[----:B------:R-:W-:Y:S01]  /*e4c0*/  MOV R158, R116 ;  /* 0x00000074009e7202 */ /* 0x000fe20000000f00 */
[----:B------:R-:W-:Y:S01]  /*e4d0*/  HMMA.16816.F32 R100, R8, R26, R40 ;  /* 0x0000001a0864723c */ /* 0x000fe20000001828 */
[----:B------:R-:W-:-:S05]  /*e4e0*/  FFMA.FTZ R38, R221, UR23, -R3 ;  /* 0x00000017dd267c23 */ /* 0x000fca0008010803 */
[----:B------:R-:W-:Y:S01]  /*e4f0*/  HMMA.16816.F32 R116, R8, R24, R148 ;  /* 0x000000180874723c */ /* 0x000fe20000001894 */
[----:B-1----:R-:W-:Y:S01]  /*e500*/  FFMA.FTZ R0, R220, UR23, -R12 ;  /* 0x00000017dc007c23 */ /* 0x002fe2000801080c */
[----:B--2---:R-:W-:Y:S01]  /*e510*/  MOV R218, R4 ;  /* 0x0000000400da7202 */ /* 0x004fe20000000f00 */
[----:B------:R-:W-:-:S03]  /*e520*/  FFMA.FTZ R4, R6, UR23, -R3 ;  /* 0x0000001706047c23 */ /* 0x000fc60008010803 */
[----:B------:R-:W-:Y:S01]  /*e530*/  HMMA.16816.F32 R40, R8, R18, R32 ;  /* 0x000000120828723c */ /* 0x000fe20000001820 */
[----:B------:R1:W-:Y:S01]  /*e540*/  MUFU.EX2 R132, R0 ;  /* 0x0000000000847308 */ /* 0x0003e20000000800 */
[----:B------:R-:W-:Y:S01]  /*e550*/  MOV R151, R214 ;  /* 0x000000d600977202 */ /* 0x000fe20000000f00 */
[----:B------:R-:W2:Y:S01]  /*e560*/  LDSM.16.MT88.4 R16, [R226+0xd000] ;  /* 0x00d00000e210783b */ /* 0x000ea20000004200 */
[----:B------:R-:W-:-:S03]  /*e570*/  MOV R150, R213 ;  /* 0x000000d500967202 */ /* 0x000fc60000000f00 */
[----:B------:R-:W-:Y:S02]  /*e580*/  FFMA.FTZ R33, R222, UR23, -R12 ;  /* 0x00000017de217c23 */ /* 0x000fe4000801080c */
[----:B------:R-:W-:Y:S01]  /*e590*/  MUFU.EX2 R47, R13 ;  /* 0x0000000d002f7308 */ /* 0x000fe20000000800 */
[--C-:B------:R-:W-:Y:S01]  /*e5a0*/  FFMA.FTZ R37, R135, UR23, -R3.reuse ;  /* 0x0000001787257c23 */ /* 0x100fe20008010803 */
[----:B------:R-:W-:Y:S01]  /*e5b0*/  MOV R31, R211 ;  /* 0x000000d3001f7202 */ /* 0x000fe20000000f00 */
[----:B------:R-:W-:Y:S01]  /*e5c0*/  LDSM.16.MT88.4 R24, [R227+0xd000] ;  /* 0x00d00000e318783b */ /* 0x000fe20000004200 */
[--C-:B-1----:R-:W-:Y:S01]  /*e5d0*/  FFMA.FTZ R0, R5, UR23, -R3.reuse ;  /* 0x0000001705007c23 */ /* 0x102fe20008010803 */
[----:B------:R-:W-:-:S03]  /*e5e0*/  FFMA.FTZ R5, R216, UR23, -R3 ;  /* 0x00000017d8057c23 */ /* 0x000fc60008010803 */
[----:B------:R-:W-:Y:S08]  /*e5f0*/  MUFU.EX2 R214, R29 ;  /* 0x0000001d00d67308 */ /* 0x000ff00000000800 */
[----:B------:R-:W-:Y:S08]  /*e600*/  MUFU.EX2 R29, R15 ;  /* 0x0000000f001d7308 */ /* 0x000ff00000000800 */
[----:B------:R-:W1:Y:S08]  /*e610*/  MUFU.EX2 R213, R14 ;  /* 0x0000000e00d57308 */ /* 0x000e700000000800 */
[----:B------:R-:W-:Y:S08]  /*e620*/  MUFU.EX2 R222, R0 ;  /* 0x0000000000de7308 */ /* 0x000ff00000000800 */
[----:B------:R4:W3:Y:S08]  /*e630*/  MUFU.EX2 R221, R2 ;  /* 0x0000000200dd7308 */ /* 0x0008f00000000800 */
[----:B------:R2:W-:Y:S08]  /*e640*/  MUFU.EX2 R220, R4 ;  /* 0x0000000400dc7308 */ /* 0x0005f00000000800 */
[----:B------:R3:W3:Y:S01]  /*e650*/  MUFU.EX2 R39, R5 ;  /* 0x0000000500277308 */ /* 0x0006e20000000800 */
[----:B------:R-:W-:Y:S01]  /*e660*/  FFMA.FTZ R32, R217, UR23, -R3 ;  /* 0x00000017d9207c23 */ /* 0x000fe20008010803 */
[----:B------:R-:W-:-:S02]  /*e670*/  MOV R216, R7 ;  /* 0x0000000700d87202 */ /* 0x000fc40000000f00 */
[----:B------:R-:W-:Y:S01]  /*e680*/  MOV R217, R133 ;  /* 0x0000008500d97202 */ /* 0x000fe20000000f00 */
[----:B----4-:R-:W-:Y:S01]  /*e690*/  FADD.FTZ R2, R233, R46 ;  /* 0x0000002ee9027221 */ /* 0x010fe20000010000 */
[----:B------:R-:W-:Y:S02]  /*e6a0*/  F2FP.F16.F32.PACK_AB R8, R30, R28 ;  /* 0x0000001c1e08723e */ /* 0x000fe400000000ff */
[----:B-1----:R-:W-:Y:S02]  /*e6b0*/  F2FP.F16.F32.PACK_AB R9, R213, R29 ;  /* 0x0000001dd509723e */ /* 0x002fe400000000ff */
[----:B------:R-:W-:Y:S01]  /*e6c0*/  F2FP.F16.F32.PACK_AB R6, R132, R218 ;  /* 0x000000da8406723e */ /* 0x000fe200000000ff */
[----:B------:R-:W-:Y:S01]  /*e6d0*/  FFMA.FTZ R0, R134, UR23, -R3 ;  /* 0x0000001786007c23 */ /* 0x000fe20008010803 */
[----:B------:R-:W-:Y:S02]  /*e6e0*/  F2FP.F16.F32.PACK_AB R10, R217, R214 ;  /* 0x000000d6d90a723e */ /* 0x000fe400000000ff */
[----:B------:R-:W-:-:S02]  /*e6f0*/  F2FP.F16.F32.PACK_AB R11, R216, R47 ;  /* 0x0000002fd80b723e */ /* 0x000fc400000000ff */
[----:B--2---:R-:W-:Y:S02]  /*e700*/  F2FP.F16.F32.PACK_AB R4, R252, R223 ;  /* 0x000000dffc04723e */ /* 0x004fe400000000ff */
[----:B---3--:R-:W-:Y:S02]  /*e710*/  F2FP.F16.F32.PACK_AB R5, R221, R222 ;  /* 0x000000dedd05723e */ /* 0x008fe400000000ff */
[----:B------:R-:W-:Y:S01]  /*e720*/  F2FP.F16.F32.PACK_AB R7, R39, R220 ;  /* 0x000000dc2707723e */ /* 0x000fe200000000ff */
[----:B------:R-:W-:Y:S01]  /*e730*/  FADD.FTZ R3, R172, R219 ;  /* 0x000000dbac037221 */ /* 0x000fe20000010000 */
[----:B------:R-:W-:Y:S01]  /*e740*/  FADD.FTZ R134, R229, R2 ;  /* 0x00000002e5867221 */ /* 0x000fe20000010000 */
[--C-:B------:R-:W-:Y:S01]  /*e750*/  FFMA.FTZ R35, R150, UR23, -R12.reuse ;  /* 0x0000001796237c23 */ /* 0x100fe2000801080c */
[----:B------:R-:W-:Y:S01]  /*e760*/  FFMA.FTZ R34, R151, UR23, -R12 ;  /* 0x0000001797227c23 */ /* 0x000fe2000801080c */
[----:B------:R-:W-:Y:S01]  /*e770*/  FADD.FTZ R172, R232, R45 ;  /* 0x0000002de8ac7221 */ /* 0x000fe20000010000 */
[----:B------:R-:W-:Y:S01]  /*e780*/  FADD.FTZ R135, R231, R44 ;  /* 0x0000002ce7877221 */ /* 0x000fe20000010000 */
[----:B------:R-:W-:Y:S01]  /*e790*/  MOV R2, R47 ;  /* 0x0000002f00027202 */ /* 0x000fe20000000f00 */
[----:B------:R-:W1:Y:S01]  /*e7a0*/  LDSM.16.MT88.4 R12, [R228+0xd000] ;  /* 0x00d00000e40c783b */ /* 0x000e620000004200 */
[----:B------:R-:W-:Y:S01]  /*e7b0*/  HMMA.16816.F32 R144, R8, R20, R144 ;  /* 0x000000140890723c */ /* 0x000fe20000001890 */
[----:B------:R-:W-:-:S02]  /*e7c0*/  MOV R148, R178 ;  /* 0x000000b200947202 */ /* 0x000fc40000000f00 */
[----:B------:R-:W-:Y:S01]  /*e7d0*/  MOV R149, R177 ;  /* 0x000000b100957202 */ /* 0x000fe20000000f00 */
[----:B------:R2:W5:Y:S02]  /*e7e0*/  LDL.LU R233, [R1+0x94] ;  /* 0x0000940001e97983 */ /* 0x0005640000300800 */
[C---:B------:R-:W-:Y:S06]  /*e7f0*/  HMMA.16816.F32 R140, R4.reuse, R20, R140 ;  /* 0x00000014048c723c */ /* 0x040fec000000188c */
[----:B------:R-:W-:Y:S01]  /*e800*/  HMMA.16816.F32 R152, R4, R22, R152 ;  /* 0x000000160498723c */ /* 0x000fe20000001898 */
[----:B------:R-:W-:Y:S01]  /*e810*/  MOV R151, R180 ;  /* 0x000000b400977202 */ /* 0x000fe20000000f00 */
[----:B------:R-:W-:-:S04]  /*e820*/  FADD.FTZ R133, R230, R3 ;  /* 0x00000003e6857221 */ /* 0x000fc80000010000 */
[----:B------:R-:W-:Y:S01]  /*e830*/  HMMA.16816.F32 R44, R8, R22, R60 ;  /* 0x00000016082c723c */ /* 0x000fe2000000183c */
[----:B------:R-:W3:Y:S01]  /*e840*/  LDSM.16.MT88.4 R20, [R225+0xf000] ;  /* 0x00f00000e114783b */ /* 0x000ee20000004200 */
[----:B------:R-:W-:Y:S01]  /*e850*/  MOV R180, R181 ;  /* 0x000000b500b47202 */ /* 0x000fe20000000f00 */
[----:B------:R-:W-:Y:S01]  /*e860*/  IMAD.MOV.U32 R181, RZ, RZ, R182 ;  /* 0x000000ffffb57224 */ /* 0x000fe200078e00b6 */
[----:B------:R-:W-:Y:S01]  /*e870*/  MOV R182, R183 ;  /* 0x000000b700b67202 */ /* 0x000fe20000000f00 */
[----:B------:R2:W5:Y:S02]  /*e880*/  LDL.LU R232, [R1+0x90] ;  /* 0x0000900001e87983 */ /* 0x0005640000300800 */
        /* <DEDUP_REMOVED lines=9> */
[----:B------:R2:W5:Y:S01]  /*e920*/  LDL.LU R230, [R1+0x88] ;  /* 0x0000880001e67983 */ /* 0x0005620000300800 */
[----:B------:R-:W-:Y:S02]  /*e930*/  MOV R3, R158 ;  /* 0x0000009e00037202 */ /* 0x000fe40000000f00 */
[----:B------:R-:W-:Y:S01]  /*e940*/  MOV R150, R176 ;  /* 0x000000b000967202 */ /* 0x000fe20000000f00 */
[C---:B-1----:R-:W-:Y:S01]  /*e950*/  HMMA.16816.F32 R48, R4.reuse, R12, R48 ;  /* 0x0000000c0430723c */ /* 0x042fe20000001830 */
[----:B------:R-:W-:Y:S01]  /*e960*/  MOV R79, R159 ;  /* 0x0000009f004f7202 */ /* 0x000fe20000000f00 */
[----:B------:R2:W5:Y:S04]  /*e970*/  LDL.LU R229, [R1+0x84] ;  /* 0x0000840001e57983 */ /* 0x0005680000300800 */
[----:B------:R-:W-:Y:S07]  /*e980*/  HMMA.16816.F32 R156, R4, R16, R68 ;  /* 0x00000010049c723c */ /* 0x000fee0000001844 */
[----:B------:R-:W-:Y:S01]  /*e990*/  IMAD.MOV.U32 R70, RZ, RZ, R209 ;  /* 0x000000ffff467224 */ /* 0x000fe200078e00d1 */
[----:B------:R-:W-:-:S02]  /*e9a0*/  MOV R69, R210 ;  /* 0x000000d200457202 */ /* 0x000fc40000000f00 */
[----:B------:R-:W-:Y:S02]  /*e9b0*/  MOV R68, R208 ;  /* 0x000000d000447202 */ /* 0x000fe40000000f00 */
[----:B------:R-:W-:Y:S01]  /*e9c0*/  MOV R71, R151 ;  /* 0x0000009700477202 */ /* 0x000fe20000000f00 */
[----:B------:R-:W-:Y:S01]  /*e9d0*/  HMMA.16816.F32 R208, R8, R18, R56 ;  /* 0x0000001208d0723c */ /* 0x000fe20000001838 */
[----:B------:R-:W-:Y:S01]  /*e9e0*/  MOV R151, R183 ;  /* 0x000000b700977202 */ /* 0x000fe20000000f00 */
[----:B------:R-:W1:Y:S01]  /*e9f0*/  LDSM.16.MT88.4 R16, [R226+0xf000] ;  /* 0x00f00000e210783b */ /* 0x000e620000004200 */
[----:B------:R-:W-:-:S04]  /*ea00*/  MOV R183, R206 ;  /* 0x000000ce00b77202 */ /* 0x000fc80000000f00 */
[----:B------:R-:W-:Y:S01]  /*ea10*/  MOV R58, R181 ;  /* 0x000000b5003a7202 */ /* 0x000fe20000000f00 */
[----:B------:R-:W-:Y:S01]  /*ea20*/  IMAD.MOV.U32 R57, RZ, RZ, R182 ;  /* 0x000000ffff397224 */ /* 0x000fe200078e00b6 */
[----:B------:R-:W-:Y:S02]  /*ea30*/  MOV R56, R205 ;  /* 0x000000cd00387202 */ /* 0x000fe40000000f00 */
[----:B------:R-:W-:Y:S02]  /*ea40*/  MOV R182, R207 ;  /* 0x000000cf00b67202 */ /* 0x000fe40000000f00 */
[----:B------:R-:W-:Y:S02]  /*ea50*/  MOV R181, R204 ;  /* 0x000000cc00b57202 */ /* 0x000fe40000000f00 */
[----:B------:R-:W-:Y:S01]  /*ea60*/  HMMA.16816.F32 R204, R8, R14, R72 ;  /* 0x0000000e08cc723c */ /* 0x000fe20000001848 */
[----:B------:R-:W-:Y:S01]  /*ea70*/  MOV R59, R180 ;  /* 0x000000b4003b7202 */ /* 0x000fe20000000f00 */
[----:B------:R-:W-:-:S04]  /*ea80*/  IMAD.MOV.U32 R180, RZ, RZ, R179 ;  /* 0x000000ffffb47224 */ /* 0x000fc800078e00b3 */
[C---:B---3--:R-:W-:Y:S07]  /*ea90*/  HMMA.16816.F32 R72, R4.reuse, R20, R84 ;  /* 0x000000140448723c */ /* 0x048fee0000001854 */
[----:B------:R-:W-:Y:S01]  /*eaa0*/  MOV R84, R79 ;  /* 0x0000004f00547202 */ /* 0x000fe20000000f00 */
[----:B------:R-:W-:Y:S01]  /*eab0*/  IMAD.MOV.U32 R86, RZ, RZ, R29 ;  /* 0x000000ffff567224 */ /* 0x000fe200078e001d */
[----:B------:R-:W-:Y:S01]  /*eac0*/  HMMA.16816.F32 R76, R4, R22, R128 ;  /* 0x00000016044c723c */ /* 0x000fe20000001880 */
[----:B------:R-:W-:-:S02]  /*ead0*/  MOV R85, R28 ;  /* 0x0000001c00557202 */ /* 0x000fc40000000f00 */
[----:B------:R-:W-:-:S04]  /*eae0*/  MOV R87, R30 ;  /* 0x0000001e00577202 */ /* 0x000fc80000000f00 */
[----:B------:R-:W-:Y:S01]  /*eaf0*/  MOV R131, R31 ;  /* 0x0000001f00837202 */ /* 0x000fe20000000f00 */
[----:B------:R-:W-:Y:S01]  /*eb00*/  HMMA.16816.F32 R176, R8, R12, R52 ;  /* 0x0000000c08b0723c */ /* 0x000fe20000001834 */
[----:B------:R-:W3:Y:S05]  /*eb10*/  LDSM.16.MT88.4 R28, [R227+0xf000] ;  /* 0x00f00000e31c783b */ /* 0x000eea0000004200 */
[----:B------:R-:W-:Y:S01]  /*eb20*/  HMMA.16816.F32 R184, R4, R14, R184 ;  /* 0x0000000e04b8723c */ /* 0x000fe200000018b8 */
[----:B------:R-:W4:Y:S01]  /*eb30*/  LDSM.16.MT88.4 R12, [R228+0xf000] ;  /* 0x00f00000e40c783b */ /* 0x000f220000004200 */
[----:B------:R-:W-:-:S04]  /*eb40*/  MOV R128, R56 ;  /* 0x0000003800807202 */ /* 0x000fc80000000f00 */
[C---:B------:R-:W-:Y:S06]  /*eb50*/  HMMA.16816.F32 R188, R4.reuse, R24, R188 ;  /* 0x0000001804bc723c */ /* 0x040fec00000018bc */
[C---:B------:R-:W-:Y:S06]  /*eb60*/  HMMA.16816.F32 R200, R4.reuse, R26, R200 ;  /* 0x0000001a04c8723c */ /* 0x040fec00000018c8 */
[C---:B-1----:R-:W-:Y:S06]  /*eb70*/  HMMA.16816.F32 R88, R4.reuse, R16, R88 ;  /* 0x000000100458723c */ /* 0x042fec0000001858 */
[C---:B------:R-:W-:Y:S06]  /*eb80*/  HMMA.16816.F32 R92, R4.reuse, R18, R92 ;  /* 0x00000012045c723c */ /* 0x040fec000000185c */
[C---:B---3--:R-:W-:Y:S06]  /*eb90*/  HMMA.16816.F32 R52, R4.reuse, R30, R124 ;  /* 0x0000001e0434723c */ /* 0x048fec000000187c */
[----:B----4-:R-:W-:Y:S01]  /*eba0*/  HMMA.16816.F32 R104, R4, R12, R104 ;  /* 0x0000000c0468723c */ /* 0x010fe20000001868 */
[----:B------:R-:W-:-:S02]  /*ebb0*/  MOV R127, R57 ;  /* 0x00000039007f7202 */ /* 0x000fc40000000f00 */
[----:B------:R-:W-:Y:S02]  /*ebc0*/  MOV R126, R58 ;  /* 0x0000003a007e7202 */ /* 0x000fe40000000f00 */
[----:B------:R-:W-:Y:S01]  /*ebd0*/  MOV R125, R59 ;  /* 0x0000003b007d7202 */ /* 0x000fe20000000f00 */
[----:B------:R-:W-:Y:S01]  /*ebe0*/  HMMA.16816.F32 R108, R4, R14, R108 ;  /* 0x0000000e046c723c */ /* 0x000fe2000000186c */
[----:B------:R-:W-:-:S05]  /*ebf0*/  IMAD.MOV.U32 R124, RZ, RZ, R68 ;  /* 0x000000ffff7c7224 */ /* 0x000fca00078e0044 */
[----:B------:R-:W-:Y:S06]  /*ec00*/  HMMA.16816.F32 R120, R4, R28, R120 ;  /* 0x0000001c0478723c */ /* 0x000fec0000001878 */
[----:B------:R-:W-:Y:S01]  /*ec10*/  HMMA.16816.F32 R56, R8, R26, R196 ;  /* 0x0000001a0838723c */ /* 0x000fe200000018c4 */
[----:B------:R-:W-:Y:S02]  /*ec20*/  MOV R7, R69 ;  /* 0x0000004500077202 */ /* 0x000fe40000000f00 */
[----:B------:R-:W-:-:S04]  /*ec30*/  MOV R6, R70 ;  /* 0x0000004600067202 */ /* 0x000fc80000000f00 */
[----:B------:R-:W-:Y:S01]  /*ec40*/  MOV R199, R71 ;  /* 0x0000004700c77202 */ /* 0x000fe20000000f00 */
[----:B------:R-:W-:Y:S01]  /*ec50*/  IMAD.MOV.U32 R196, RZ, RZ, R62 ;  /* 0x000000ffffc47224 */ /* 0x000fe200078e003e */
[----:B------:R-:W-:Y:S01]  /*ec60*/  HMMA.16816.F32 R68, R8, R20, R160 ;  /* 0x000000140844723c */ /* 0x000fe200000018a0 */
[----:B------:R-:W-:Y:S02]  /*ec70*/  MOV R198, R60 ;  /* 0x0000003c00c67202 */ /* 0x000fe40000000f00 */
[----:B------:R-:W-:-:S04]  /*ec80*/  MOV R197, R61 ;  /* 0x0000003d00c57202 */ /* 0x000fc80000000f00 */
[----:B------:R-:W-:Y:S02]  /*ec90*/  MOV R163, R63 ;  /* 0x0000003f00a37202 */ /* 0x000fe40000000f00 */
[C---:B------:R-:W-:Y:S01]  /*eca0*/  HMMA.16816.F32 R60, R8.reuse, R22, R136 ;  /* 0x00000016083c723c */ /* 0x040fe20000001888 */
[----:B------:R1:W-:Y:S01]  /*ecb0*/  MUFU.EX2 R136, R167 ;  /* 0x000000a700887308 */ /* 0x0003e20000000800 */
[----:B------:R-:W-:Y:S02]  /*ecc0*/  MOV R5, R131 ;  /* 0x0000008300057202 */ /* 0x000fe40000000f00 */
[----:B------:R-:W-:Y:S02]  /*ecd0*/  MOV R162, R2 ;  /* 0x0000000200a27202 */ /* 0x000fe40000000f00 */
[----:B------:R-:W-:Y:S01]  /*ece0*/  MOV R2, R219 ;  /* 0x000000db00027202 */ /* 0x000fe20000000f00 */
[C---:B------:R-:W-:Y:S02]  /*ecf0*/  HMMA.16816.F32 R192, R8.reuse, R24, R192 ;  /* 0x0000001808c0723c */ /* 0x040fe400000018c0 */
[----:B------:R3:W-:Y:S01]  /*ed00*/  MUFU.EX2 R138, R165 ;  /* 0x000000a5008a7308 */ /* 0x0007e20000000800 */
[----:B------:R-:W-:Y:S01]  /*ed10*/  MOV R4, R84 ;  /* 0x0000005400047202 */ /* 0x000fe20000000f00 */
[----:B------:R-:W-:Y:S01]  /*ed20*/  FADD.FTZ R3, R3, R172 ;  /* 0x000000ac03037221 */ /* 0x000fe20000010000 */
[----:B-1----:R-:W-:Y:S01]  /*ed30*/  MOV R167, R151 ;  /* 0x0000009700a77202 */ /* 0x002fe20000000f00 */
[----:B------:R-:W-:Y:S04]  /*ed40*/  HMMA.16816.F32 R24, R8, R18, R100 ;  /* 0x000000120818723c */ /* 0x000fe80000001864 */
[----:B------:R1:W-:Y:S01]  /*ed50*/  MUFU.EX2 R219, R168 ;  /* 0x000000a800db7308 */ /* 0x0003e20000000800 */
[----:B------:R-:W-:-:S02]  /*ed60*/  MOV R161, R218 ;  /* 0x000000da00a17202 */ /* 0x000fc40000000f00 */
[----:B---3--:R-:W-:Y:S01]  /*ed70*/  MOV R165, R167 ;  /* 0x000000a700a57202 */ /* 0x008fe20000000f00 */
[----:B------:R-:W-:Y:S02]  /*ed80*/  IMAD.MOV.U32 R167, RZ, RZ, R5 ;  /* 0x000000ffffa77224 */ /* 0x000fe400078e0005 */
[----:B------:R-:W-:Y:S01]  /*ed90*/  FADD.FTZ R5, R224, R135 ;  /* 0x00000087e0057221 */ /* 0x000fe20000010000 */
[----:B------:R-:W-:Y:S01]  /*eda0*/  HMMA.16816.F32 R100, R8, R12, R96 ;  /* 0x0000000c0864723c */ /* 0x000fe20000001860 */
[----:B------:R-:W-:Y:S01]  /*edb0*/  IMAD.MOV.U32 R135, RZ, RZ, R196 ;  /* 0x000000ffff877224 */ /* 0x000fe200078e00c4 */
[----:B------:R3:W-:Y:S01]  /*edc0*/  MUFU.EX2 R13, R0 ;  /* 0x00000000000d7308 */ /* 0x0007e20000000800 */
[----:B------:R-:W-:Y:S01]  /*edd0*/  MOV R196, R197 ;  /* 0x000000c500c47202 */ /* 0x000fe20000000f00 */
[----:B------:R-:W-:Y:S01]  /*ede0*/  FADD.FTZ R2, R2, R133 ;  /* 0x0000008502027221 */ /* 0x000fe20000010000 */
[----:B------:R-:W-:Y:S01]  /*edf0*/  MOV R197, R198 ;  /* 0x000000c600c57202 */ /* 0x000fe20000000f00 */
[----:B------:R-:W-:Y:S01]  /*ee00*/  FADD.FTZ R4, R4, R3 ;  /* 0x0000000304047221 */ /* 0x000fe20000010000 */
[----:B-1----:R-:W-:-:S02]  /*ee10*/  MOV R168, R150 ;  /* 0x0000009600a87202 */ /* 0x002fc40000000f00 */
[----:B------:R-:W-:Y:S01]  /*ee20*/  MOV R160, R217 ;  /* 0x000000d900a07202 */ /* 0x000fe20000000f00 */
[----:B------:R1:W-:Y:S01]  /*ee30*/  MUFU.EX2 R218, R169 ;  /* 0x000000a900da7308 */ /* 0x0003e20000000800 */
[----:B------:R-:W-:Y:S01]  /*ee40*/  MOV R198, R199 ;  /* 0x000000c700c67202 */ /* 0x000fe20000000f00 */
[----:B------:R-:W-:Y:S01]  /*ee50*/  FADD.FTZ R3, R167, R5 ;  /* 0x00000005a7037221 */ /* 0x000fe20000010000 */
[----:B------:R-:W-:Y:S01]  /*ee60*/  MOV R199, R6 ;  /* 0x0000000600c77202 */ /* 0x000fe20000000f00 */
[----:B------:R-:W-:Y:S01]  /*ee70*/  IMAD.MOV.U32 R130, RZ, RZ, R86 ;  /* 0x000000ffff827224 */ /* 0x000fe200078e0056 */
[----:B------:R-:W-:Y:S02]  /*ee80*/  MOV R6, R7 ;  /* 0x0000000700067202 */ /* 0x000fe40000000f00 */
[----:B------:R-:W-:Y:S01]  /*ee90*/  MOV R129, R87 ;  /* 0x0000005700817202 */ /* 0x000fe20000000f00 */
[----:B---3--:R-:W-:Y:S01]  /*eea0*/  FADD.FTZ R0, R165, R134 ;  /* 0x00000086a5007221 */ /* 0x008fe20000010000 */
[----:B------:R3:W-:Y:S01]  /*eeb0*/  MUFU.EX2 R217, R170 ;  /* 0x000000aa00d97308 */ /* 0x0007e20000000800 */
[----:B------:R-:W-:Y:S01]  /*eec0*/  MOV R131, R85 ;  /* 0x0000005500837202 */ /* 0x000fe20000000f00 */
[----:B------:R-:W-:Y:S01]  /*eed0*/  FADD.FTZ R2, R168, R2 ;  /* 0x00000002a8027221 */ /* 0x000fe20000010000 */
[----:B------:R-:W-:Y:S01]  /*eee0*/  FADD.FTZ R0, R175, R0 ;  /* 0x00000000af007221 */ /* 0x000fe20000010000 */
[----:B------:R-:W-:Y:S01]  /*eef0*/  IMAD.MOV.U32 R7, RZ, RZ, R124 ;  /* 0x000000ffff077224 */ /* 0x000fe200078e007c */
[----:B------:R-:W-:Y:S01]  /*ef00*/  HMMA.16816.F32 R20, R8, R14, R112 ;  /* 0x0000000e0814723c */ /* 0x000fe20000001870 */
[----:B------:R-:W-:Y:S01]  /*ef10*/  LDSM.16.MT88.4 R96, [R226+0xf800] ;  /* 0x00f80000e260783b */ /* 0x000fe20000004200 */
[----:B-1----:R-:W-:-:S02]  /*ef20*/  IMAD.MOV.U32 R169, RZ, RZ, R216 ;  /* 0x000000ffffa97224 */ /* 0x002fc400078e00d8 */
[----:B------:R1:W4:Y:S02]  /*ef30*/  MUFU.EX2 R216, R171 ;  /* 0x000000ab00d87308 */ /* 0x0003240000000800 */
[----:B------:R-:W-:Y:S01]  /*ef40*/  HMMA.16816.F32 R84, R8, R16, R116 ;  /* 0x000000100854723c */ /* 0x000fe20000001874 */
[----:B------:R2:W5:Y:S01]  /*ef50*/  LDL.LU R224, [R1+0x80] ;  /* 0x0000800001e07983 */ /* 0x0005620000300800 */
[----:B---3--:R-:W-:-:S04]  /*ef60*/  MOV R170, R149 ;  /* 0x0000009500aa7202 */ /* 0x008fc80000000f00 */
[----:B------:R-:W-:Y:S01]  /*ef70*/  MUFU.EX2 R139, R164 ;  /* 0x000000a4008b7308 */ /* 0x000fe20000000800 */
[C---:B------:R-:W-:Y:S06]  /*ef80*/  HMMA.16816.F32 R116, R8.reuse, R28, R80 ;  /* 0x0000001c0874723c */ /* 0x040fec0000001850 */
[----:B------:R-:W-:Y:S01]  /*ef90*/  HMMA.16816.F32 R40, R8, R30, R40 ;  /* 0x0000001e0828723c */ /* 0x000fe20000001828 */
[----:B------:R3:W-:Y:S01]  /*efa0*/  MUFU.EX2 R137, R166 ;  /* 0x000000a600897308 */ /* 0x0007e20000000800 */
[----:B-1----:R-:W-:Y:S01]  /*efb0*/  MOV R171, R148 ;  /* 0x0000009400ab7202 */ /* 0x002fe20000000f00 */
[----:B------:R-:W-:Y:S04]  /*efc0*/  LDSM.16.MT88.4 R80, [R225+0xf800] ;  /* 0x00f80000e150783b */ /* 0x000fe80000004200 */
[----:B------:R-:W1:Y:S01]  /*efd0*/  LDSM.16.MT88.4 R148, [R225+0xd800] ;  /* 0x00d80000e194783b */ /* 0x000e620000004200 */
[----:B------:R-:W-:Y:S01]  /*efe0*/  FADD.FTZ R10, R173, R3 ;  /* 0x00000003ad0a7221 */ /* 0x000fe20000010000 */
[----:B------:R-:W-:Y:S01]  /*eff0*/  FADD.FTZ R9, R170, R2 ;  /* 0x00000002aa097221 */ /* 0x000fe20000010000 */
[----:B------:R-:W-:Y:S01]  /*f000*/  FADD.FTZ R3, R171, R0 ;  /* 0x00000000ab037221 */ /* 0x000fe20000010000 */
[----:B------:R-:W-:Y:S01]  /*f010*/  FADD.FTZ R11, R174, R4 ;  /* 0x00000004ae0b7221 */ /* 0x000fe20000010000 */
[----:B------:R-:W-:Y:S01]  /*f020*/  MOV R0, R6 ;  /* 0x0000000600007202 */ /* 0x000fe20000000f00 */
[----:B------:R-:W-:Y:S01]  /*f030*/  MUFU.EX2 R18, R34 ;  /* 0x0000002200127308 */ /* 0x000fe20000000800 */
[----:B------:R-:W-:Y:S01]  /*f040*/  MOV R2, R7 ;  /* 0x0000000700027202 */ /* 0x000fe20000000f00 */
[----:B------:R-:W-:Y:S04]  /*f050*/  LDSM.16.MT88.4 R112, [R228+0xf800] ;  /* 0x00f80000e470783b */ /* 0x000fe80000004200 */
[----:B---3--:R-:W3:Y:S04]  /*f060*/  LDSM.16.MT88.4 R164, [R226+0xd800] ;  /* 0x00d80000e2a4783b */ /* 0x008ee80000004200 */
[----:B------:R-:W2:Y:S01]  /*f070*/  LDSM.16.MT88.4 R4, [R227+0xf800] ;  /* 0x00f80000e304783b */ /* 0x000ea20000004200 */
[----:B------:R4:W-:Y:S08]  /*f080*/  MUFU.EX2 R16, R36 ;  /* 0x0000002400107308 */ /* 0x0009f00000000800 */
[----:B------:R1:W3:Y:S08]  /*f090*/  MUFU.EX2 R17, R35 ;  /* 0x0000002300117308 */ /* 0x0002f00000000800 */
[----:B------:R3:W-:Y:S08]  /*f0a0*/  MUFU.EX2 R19, R33 ;  /* 0x0000002100137308 */ /* 0x0007f00000000800 */
[----:B------:R-:W2:Y:S08]  /*f0b0*/  MUFU.EX2 R12, R32 ;  /* 0x00000020000c7308 */ /* 0x000eb00000000800 */
[----:B------:R-:W-:Y:S08]  /*f0c0*/  MUFU.EX2 R14, R37 ;  /* 0x00000025000e7308 */ /* 0x000ff00000000800 */
[----:B------:R-:W2:Y:S01]  /*f0d0*/  MUFU.EX2 R8, R38 ;  /* 0x0000002600087308 */ /* 0x000ea20000000800 */
[----:B----4-:R-:W-:Y:S01]  /*f0e0*/  MOV R36, R125 ;  /* 0x0000007d00247202 */ /* 0x010fe20000000f00 */
[----:B------:R-:W-:Y:S01]  /*f0f0*/  IMAD.MOV.U32 R30, RZ, RZ, R130 ;  /* 0x000000ffff1e7224 */ /* 0x000fe200078e0082 */
[----:B-1----:R-:W-:-:S02]  /*f100*/  MOV R35, R126 ;  /* 0x0000007e00237202 */ /* 0x002fc40000000f00 */
[----:B------:R-:W-:Y:S02]  /*f110*/  MOV R34, R127 ;  /* 0x0000007f00227202 */ /* 0x000fe40000000f00 */
[----:B---3--:R-:W-:Y:S02]  /*f120*/  MOV R33, R128 ;  /* 0x0000008000217202 */ /* 0x008fe40000000f00 */
[----:B------:R-:W-:Y:S02]  /*f130*/  MOV R31, R129 ;  /* 0x00000081001f7202 */ /* 0x000fe40000000f00 */
[----:B------:R-:W-:Y:S02]  /*f140*/  MOV R133, R131 ;  /* 0x0000008300857202 */ /* 0x000fe40000000f00 */
[----:B------:R-:W-:Y:S02]  /*f150*/  F2FP.F16.F32.PACK_AB R128, R216, R218 ;  /* 0x000000dad880723e */ /* 0x000fe400000000ff */
[----:B------:R-:W-:-:S02]  /*f160*/  F2FP.F16.F32.PACK_AB R129, R138, R136 ;  /* 0x000000888a81723e */ /* 0x000fc400000000ff */
[----:B------:R-:W-:Y:S02]  /*f170*/  F2FP.F16.F32.PACK_AB R124, R17, R16 ;  /* 0x00000010117c723e */ /* 0x000fe400000000ff */
[----:B--2---:R-:W-:Y:S02]  /*f180*/  F2FP.F16.F32.PACK_AB R125, R13, R12 ;  /* 0x0000000c0d7d723e */ /* 0x004fe400000000ff */
[----:B------:R-:W-:Y:S02]  /*f190*/  F2FP.F16.F32.PACK_AB R130, R219, R217 ;  /* 0x000000d9db82723e */ /* 0x000fe400000000ff */
[----:B------:R-:W-:Y:S02]  /*f1a0*/  F2FP.F16.F32.PACK_AB R131, R137, R139 ;  /* 0x0000008b8983723e */ /* 0x000fe400000000ff */
[----:B------:R-:W-:Y:S02]  /*f1b0*/  F2FP.F16.F32.PACK_AB R126, R19, R18 ;  /* 0x00000012137e723e */ /* 0x000fe400000000ff */
[----:B------:R-:W-:-:S02]  /*f1c0*/  F2FP.F16.F32.PACK_AB R127, R8, R14 ;  /* 0x0000000e087f723e */ /* 0x000fc400000000ff */
[----:B------:R-:W-:Y:S02]  /*f1d0*/  MOV R28, R162 ;  /* 0x000000a2001c7202 */ /* 0x000fe40000000f00 */
[----:B------:R-:W-:Y:S02]  /*f1e0*/  MOV R37, R163 ;  /* 0x000000a300257202 */ /* 0x000fe40000000f00 */
[----:B------:R-:W-:Y:S02]  /*f1f0*/  MOV R162, R180 ;  /* 0x000000b400a27202 */ /* 0x000fe40000000f00 */
[----:B------:R-:W-:Y:S01]  /*f200*/  MOV R163, R181 ;  /* 0x000000b500a37202 */ /* 0x000fe20000000f00 */
[----:B------:R-:W-:Y:S01]  /*f210*/  HMMA.16816.F32 R144, R128, R148, R144 ;  /* 0x000000948090723c */ /* 0x000fe20000001890 */
[----:B------:R-:W-:Y:S01]  /*f220*/  MOV R32, R169 ;  /* 0x000000a900207202 */ /* 0x000fe20000000f00 */
[----:B------:R-:W-:-:S04]  /*f230*/  FADD.FTZ R2, R2, R11 ;  /* 0x0000000b02027221 */ /* 0x000fc80000010000 */
[----:B------:R-:W-:Y:S01]  /*f240*/  HMMA.16816.F32 R140, R124, R148, R140 ;  /* 0x000000947c8c723c */ /* 0x000fe2000000188c */
[----:B------:R-:W-:-:S05]  /*f250*/  FADD.FTZ R0, R0, R10 ;  /* 0x0000000a00007221 */ /* 0x000fca0000010000 */
[C---:B------:R-:W-:Y:S06]  /*f260*/  HMMA.16816.F32 R152, R124.reuse, R150, R152 ;  /* 0x000000967c98723c */ /* 0x040fec0000001898 */
[----:B------:R-:W-:Y:S01]  /*f270*/  HMMA.16816.F32 R168, R124, R166, R64 ;  /* 0x000000a67ca8723c */ /* 0x000fe20000001840 */
[----:B------:R-:W-:-:S05]  /*f280*/  MOV R134, R183 ;  /* 0x000000b700867202 */ /* 0x000fca0000000f00 */
[----:B------:R-:W-:Y:S01]  /*f290*/  HMMA.16816.F32 R148, R128, R150, R44 ;  /* 0x000000968094723c */ /* 0x000fe2000000182c */
[----:B------:R-:W-:Y:S01]  /*f2a0*/  IMAD.MOV.U32 R66, RZ, RZ, R162 ;  /* 0x000000ffff427224 */ /* 0x000fe200078e00a2 */
[----:B------:R-:W-:-:S05]  /*f2b0*/  MOV R67, R163 ;  /* 0x000000a300437202 */ /* 0x000fca0000000f00 */
[----:B------:R-:W-:Y:S01]  /*f2c0*/  MOV R44, R199 ;  /* 0x000000c7002c7202 */ /* 0x000fe20000000f00 */
[-C--:B------:R-:W-:Y:S01]  /*f2d0*/  HMMA.16816.F32 R120, R124, R4.reuse, R120 ;  /* 0x000000047c78723c */ /* 0x080fe20000001878 */
[----:B------:R-:W-:Y:S02]  /*f2e0*/  MOV R45, R198 ;  /* 0x000000c6002d7202 */ /* 0x000fe40000000f00 */
[----:B------:R-:W-:Y:S01]  /*f2f0*/  MOV R46, R197 ;  /* 0x000000c5002e7202 */ /* 0x000fe20000000f00 */
[----:B------:R-:W-:Y:S02]  /*f300*/  IMAD.MOV.U32 R47, RZ, RZ, R196 ;  /* 0x000000ffff2f7224 */ /* 0x000fe400078e00c4 */
[----:B------:R-:W-:Y:S01]  /*f310*/  HMMA.16816.F32 R116, R128, R4, R116 ;  /* 0x000000048074723c */ /* 0x000fe20000001874 */
[----:B------:R-:W-:Y:S01]  /*f320*/  FADD.FTZ R3, R67, R3 ;  /* 0x0000000343037221 */ /* 0x000fe20000010000 */
[----:B------:R-:W-:Y:S01]  /*f330*/  MOV R38, R182 ;  /* 0x000000b600267202 */ /* 0x000fe20000000f00 */
[----:B------:R-:W-:Y:S01]  /*f340*/  FADD.FTZ R2, R44, R2 ;  /* 0x000000022c027221 */ /* 0x000fe20000010000 */
[----:B------:R-:W-:Y:S01]  /*f350*/  FADD.FTZ R0, R45, R0 ;  /* 0x000000002d007221 */ /* 0x000fe20000010000 */
[----:B------:R-:W-:Y:S01]  /*f360*/  MOV R29, R161 ;  /* 0x000000a1001d7202 */ /* 0x000fe20000000f00 */
[----:B------:R-:W-:Y:S01]  /*f370*/  LDSM.16.MT88.4 R196, [R227+0xd800] ;  /* 0x00d80000e3c4783b */ /* 0x000fe20000004200 */
[----:B------:R-:W-:Y:S01]  /*f380*/  FADD.FTZ R4, R66, R9 ;  /* 0x0000000942047221 */ /* 0x000fe20000010000 */
[----:B------:R-:W-:Y:S01]  /*f390*/  FADD.FTZ R3, R47, R3 ;  /* 0x000000032f037221 */ /* 0x000fe20000010000 */
[----:B------:R-:W-:Y:S01]  /*f3a0*/  FADD.FTZ R2, R134, R2 ;  /* 0x0000000286027221 */ /* 0x000fe20000010000 */
[----:B------:R-:W-:Y:S01]  /*f3b0*/  MOV R15, R160 ;  /* 0x000000a0000f7202 */ /* 0x000fe20000000f00 */
[----:B------:R-:W-:Y:S01]  /*f3c0*/  FADD.FTZ R4, R46, R4 ;  /* 0x000000042e047221 */ /* 0x000fe20000010000 */
[----:B------:R-:W-:Y:S01]  /*f3d0*/  FADD.FTZ R0, R38, R0 ;  /* 0x0000000026007221 */ /* 0x000fe20000010000 */
[----:B------:R-:W-:Y:S01]  /*f3e0*/  FADD.FTZ R3, R30, R3 ;  /* 0x000000031e037221 */ /* 0x000fe20000010000 */
[----:B------:R-:W1:Y:S01]  /*f3f0*/  LDSM.16.MT88.4 R180, [R228+0xd800] ;  /* 0x00d80000e4b4783b */ /* 0x000e620000004200 */
        /* <DEDUP_REMOVED lines=35> */
[----:B------:R-:W-:Y:S01]  /*f630*/  HMMA.16816.F32 R156, R124, R164, R156 ;  /* 0x000000a47c9c723c */ /* 0x000fe2000000189c */
[----:B------:R-:W-:-:S05]  /*f640*/  MOV R136, R33 ;  /* 0x0000002100887202 */ /* 0x000fca0000000f00 */
[----:B-1----:R-:W-:Y:S01]  /*f650*/  HMMA.16816.F32 R172, R124, R180, R48 ;  /* 0x000000b47cac723c */ /* 0x002fe20000001830 */
[----:B------:R-:W-:-:S05]  /*f660*/  MOV R137, R34 ;  /* 0x0000002200897202 */ /* 0x000fca0000000f00 */
[----:B------:R-:W-:Y:S01]  /*f670*/  HMMA.16816.F32 R184, R124, R182, R184 ;  /* 0x000000b67cb8723c */ /* 0x000fe200000018b8 */
[----:B------:R-:W-:-:S05]  /*f680*/  MOV R134, R35 ;  /* 0x0000002300867202 */ /* 0x000fca0000000f00 */
[----:B------:R-:W-:Y:S01]  /*f690*/  HMMA.16816.F32 R188, R124, R196, R188 ;  /* 0x000000c47cbc723c */ /* 0x000fe200000018bc */
[----:B------:R-:W-:-:S05]  /*f6a0*/  MOV R135, R36 ;  /* 0x0000002400877202 */ /* 0x000fca0000000f00 */
        /* <DEDUP_REMOVED lines=22> */
[----:B--2---:R-:W-:-:S15]  /*f810*/  @!P0 BRA `(.L_x_604) ;  /* 0x0000006c00308947 */ /* 0x004fde0003800000 */
[----:B------:R-:W2:Y:S04]  /*f820*/  LDL.64 R32, [R1+0x50] ;  /* 0x0000500001207983 */ /* 0x000ea80000100a00 */
[----:B------:R-:W3:Y:S01]  /*f830*/  LDL.64 R34, [R1+0x48] ;  /* 0x0000480001227983 */ /* 0x000ee20000100a00 */
[----:B------:R-:W-:Y:S01]  /*f840*/  UIADD3 UR20, UR21, -0x3, URZ ;  /* 0xfffffffd15147890 */ /* 0x000fe2000fffe03f */
[----:B------:R-:W-:-:S04]  /*f850*/  DEPBAR.LE SB0, 0x0 ;  /* 0x000080000000791a */ /* 0x000fc80000000000 */
[----:B------:R-:W-:Y:S02]  /*f860*/  USHF.R.S32.HI UR4, URZ, 0x1f, UR20 ;  /* 0x0000001f3f047899 */ /* 0x000fe40008011414 */
[----:B------:R-:W-:Y:S02]  /*f870*/  UIMAD.WIDE.U32 UR26, UR20, UR6, URZ ;  /* 0x00000006141a72a5 */ /* 0x000fe4000f8e003f */
[----:B------:R-:W-:Y:S02]  /*f880*/  UIMAD UR4, UR4, UR6, URZ ;  /* 0x00000006040472a4 */ /* 0x000fe4000f8e023f */
[----:B------:R-:W-:Y:S02]  /*f890*/  UISETP.GT.AND UP0, UPT, UR20, UR13, UPT ;  /* 0x0000000d1400728c */ /* 0x000fe4000bf04270 */
[----:B------:R-:W-:Y:S01]  /*f8a0*/  UIMAD UR4, UR20, UR7, UR4 ;  /* 0x00000007140472a4 */ /* 0x000fe2000f8e0204 */
[----:B------:R-:W-:Y:S02]  /*f8b0*/  IMAD.U32 R2, RZ, RZ, UR26 ;  /* 0x0000001aff027e24 */ /* 0x000fe4000f8e00ff */
[----:B------:R-:W-:Y:S01]  /*f8c0*/  IMAD.U32 R3, RZ, RZ, UR27 ;  /* 0x0000001bff037e24 */ /* 0x000fe2000f8e00ff */
[----:B------:R-:W-:-:S06]  /*f8d0*/  UIADD3 UR4, UR27, UR4, URZ ;  /* 0x000000041b047290 */ /* 0x000fcc000fffe03f */
[----:B------:R-:W-:Y:S01]  /*f8e0*/  MOV R3, UR4 ;  /* 0x0000000400037c02 */ /* 0x000fe20008000f00 */
[----:B------:R-:W-:Y:S01]  /*f8f0*/  BAR.SYNC.DEFER_BLOCKING 0x0 ;  /* 0x0000000000007b1d */ /* 0x000fe20000010000 */
[----:B--2---:R-:W-:-:S04]  /*f900*/  LEA R0, P0, R2, R32, 0x6 ;  /* 0x0000002002007211 */ /* 0x004fc800078030ff */
        /* <DEDUP_REMOVED lines=10> */
[----:B------:R-:W-:-:S02]  /*f9b0*/  IADD3 R8, P0, R2, UR25, RZ ;  /* 0x0000001902087c10 */ /* 0x000fc4000ff1e0ff */
[----:B------:R-:W-:Y:S01]  /*f9c0*/  IADD3.X R3, R5, UR24, RZ, P1, !PT ;  /* 0x0000001805037c10 */ /* 0x000fe20008ffe4ff */
[----:B------:R-:W-:Y:S03]  /*f9d0*/  LDGSTS.E.BYPASS.LTC128B.128 [R251+0xe000], desc[UR18][R6.64+0x80] ;  /* 0x0e00008006fb7fae */ /* 0x000fe6000b901d52 */
[----:B------:R-:W-:Y:S01]  /*f9e0*/  IADD3.X R9, R3, UR24, RZ, P0, !PT ;  /* 0x0000001803097c10 */ /* 0x000fe200087fe4ff */
[----:B------:R-:W-:Y:S01]  /*f9f0*/  LDGSTS.E.BYPASS.LTC128B.128 [R251+0xc800], desc[UR18][R4.64] ;  /* 0x0c80000004fb7fae */ /* 0x000fe2000b901d52 */
[----:B------:R-:W-:-:S03]  /*fa00*/  PLOP3.LUT P0, PT, PT, PT, UP0, 0x80, 0x0 ;  /* 0x000000000000781c */ /* 0x000fc60003f0f008 */
[----:B------:R-:W-:Y:S04]  /*fa10*/  LDGSTS.E.BYPASS.LTC128B.128 [R251+0xe800], desc[UR18][R4.64+0x80] ;  /* 0x0e80008004fb7fae */ /* 0x000fe8000b901d52 */
[----:B------:R-:W-:Y:S04]  /*fa20*/  LDGSTS.E.BYPASS.LTC128B.128 [R251+0xd000], desc[UR18][R2.64] ;  /* 0x0d00000002fb7fae */ /* 0x000fe8000b901d52 */
[----:B------:R-:W-:Y:S04]  /*fa30*/  LDGSTS.E.BYPASS.LTC128B.128 [R251+0xf000], desc[UR18][R2.64+0x80] ;  /* 0x0f00008002fb7fae */ /* 0x000fe8000b901d52 */
[----:B------:R-:W-:Y:S04]  /*fa40*/  LDGSTS.E.BYPASS.LTC128B.128 [R251+0xd800], desc[UR18][R8.64] ;  /* 0x0d80000008fb7fae */ /* 0x000fe8000b901d52 */
[----:B------:R1:W-:Y:S04]  /*fa50*/  LDGSTS.E.BYPASS.LTC128B.128 [R251+0xf800], desc[UR18][R8.64+0x80] ;  /* 0x0f80008008fb7fae */ /* 0x0003e8000b901d52 */
[----:B-----5:R-:W-:Y:S04]  /*fa60*/  LDSM.16.M88.4 R16, [R231] ;  /* 0x00000000e710783b */ /* 0x020fe80000000200 */
[----:B------:R-:W2:Y:S04]  /*fa70*/  LDSM.16.M88.4 R36, [R224+0x9000] ;  /* 0x00900000e024783b */ /* 0x000ea80000000200 */
[----:B------:R-:W3:Y:S04]  /*fa80*/  LDSM.16.M88.4 R28, [R224+0x8000] ;  /* 0x00800000e01c783b */ /* 0x000ee80000000200 */
[----:B------:R-:W4:Y:S04]  /*fa90*/  LDSM.16.M88.4 R12, [R231+0x2000] ;  /* 0x00200000e70c783b */ /* 0x000f280000000200 */
[----:B------:R-:W-:Y:S04]  /*faa0*/  LDSM.16.M88.4 R44, [R241] ;  /* 0x00000000f12c783b */ /* 0x000fe80000000200 */
[----:B------:R-:W-:Y:S04]  /*fab0*/  LDSM.16.M88.4 R24, [R235] ;  /* 0x00000000eb18783b */ /* 0x000fe80000000200 */
[----:B-1----:R-:W1:Y:S04]  /*fac0*/  LDSM.16.M88.4 R8, [R232] ;  /* 0x00000000e808783b */ /* 0x002e680000000200 */
[----:B------:R-:W-:Y:S04]  /*fad0*/  LDSM.16.M88.4 R4, [R232+0x2000] ;  /* 0x00200000e804783b */ /* 0x000fe80000000200 */
[----:B------:R-:W1:Y:S04]  /*fae0*/  LDSM.16.M88.4 R40, [R224+0x8800] ;  /* 0x00880000e028783b */ /* 0x000e680000000200 */
[----:B------:R-:W1:Y:S04]  /*faf0*/  LDSM.16.M88.4 R32, [R224+0x9800] ;  /* 0x00980000e020783b */ /* 0x000e680000000200 */
[----:B------:R-:W1:Y:S01]  /*fb00*/  LDSM.16.M88.4 R48, [R242] ;  /* 0x00000000f230783b */ /* 0x000e620000000200 */
[C---:B--2---:R-:W-:Y:S03]  /*fb10*/  HMMA.16816.F32 R56, R16.reuse, R36, RZ ;  /* 0x000000241038723c */ /* 0x044fe600000018ff */
[----:B------:R-:W0:Y:S03]  /*fb20*/  LDGDEPBAR ;  /* 0x00000000000079af */ /* 0x000e260000000000 */
[-C--:B---3--:R-:W-:Y:S06]  /*fb30*/  HMMA.16816.F32 R64, R16, R28.reuse, RZ ;  /* 0x0000001c1040723c */ /* 0x088fec00000018ff */
[C---:B----4-:R-:W-:Y:S06]  /*fb40*/  HMMA.16816.F32 R20, R12.reuse, R28, RZ ;  /* 0x0000001c0c14723c */ /* 0x050fec00000018ff */
[----:B------:R-:W-:Y:S06]  /*fb50*/  HMMA.16816.F32 R52, R12, R36, RZ ;  /* 0x000000240c34723c */ /* 0x000fec00000018ff */
[----:B-1----:R-:W-:Y:S06]  /*fb60*/  HMMA.16816.F32 R56, R8, R44, R56 ;  /* 0x0000002c0838723c */ /* 0x002fec0000001838 */
[----:B------:R-:W-:Y:S06]  /*fb70*/  HMMA.16816.F32 R132, R16, R40, RZ ;  /* 0x000000281084723c */ /* 0x000fec00000018ff */
[----:B------:R-:W-:Y:S01]  /*fb80*/  HMMA.16816.F32 R136, R4, R24, R20 ;  /* 0x000000180488723c */ /* 0x000fe20000001814 */
[----:B------:R-:W1:Y:S05]  /*fb90*/  LDSM.16.M88.4 R20, [R240] ;  /* 0x00000000f014783b */ /* 0x000e6a0000000200 */
[----:B------:R-:W-:Y:S06]  /*fba0*/  HMMA.16816.F32 R60, R12, R40, RZ ;  /* 0x000000280c3c723c */ /* 0x000fec00000018ff */
[----:B------:R-:W-:Y:S01]  /*fbb0*/  IMAD.MOV.U32 R37, RZ, RZ, R58 ;  /* 0x000000ffff257224 */ /* 0x000fe200078e003a */
[----:B------:R-:W-:Y:S01]  /*fbc0*/  MOV R40, R57 ;  /* 0x0000003900287202 */ /* 0x000fe20000000f00 */
[----:B------:R-:W-:Y:S01]  /*fbd0*/  IMAD.MOV.U32 R41, RZ, RZ, R56 ;  /* 0x000000ffff297224 */ /* 0x000fe200078e0038 */
[----:B------:R-:W-:Y:S01]  /*fbe0*/  MOV R36, R59 ;  /* 0x0000003b00247202 */ /* 0x000fe20000000f00 */
[----:B------:R-:W-:Y:S06]  /*fbf0*/  HMMA.16816.F32 R52, R4, R44, R52 ;  /* 0x0000002c0434723c */ /* 0x000fec0000001834 */
[----:B------:R-:W-:Y:S06]  /*fc00*/  HMMA.16816.F32 R56, R12, R32, RZ ;  /* 0x000000200c38723c */ /* 0x000fec00000018ff */
[-C--:B------:R-:W-:Y:S06]  /*fc10*/  HMMA.16816.F32 R208, R8, R48.reuse, R132 ;  /* 0x0000003008d0723c */ /* 0x080fec0000001884 */
[----:B------:R-:W-:Y:S06]  /*fc20*/  HMMA.16816.F32 R220, R4, R48, R60 ;  /* 0x0000003004dc723c */ /* 0x000fec000000183c */
[----:B------:R-:W-:Y:S01]  /*fc30*/  HMMA.16816.F32 R132, R12, R30, RZ ;  /* 0x0000001e0c84723c */ /* 0x000fe200000018ff */
[----:B------:R-:W-:Y:S01]  /*fc40*/  IMAD.MOV.U32 R0, RZ, RZ, R52 ;  /* 0x000000ffff007224 */ /* 0x000fe200078e0034 */
[----:B------:R-:W-:Y:S01]  /*fc50*/  MOV R252, R53 ;  /* 0x0000003500fc7202 */ /* 0x000fe20000000f00 */
[----:B------:R-:W-:Y:S01]  /*fc60*/  IMAD.MOV.U32 R45, RZ, RZ, R54 ;  /* 0x000000ffff2d7224 */ /* 0x000fe200078e0036 */
[----:B------:R-:W-:-:S02]  /*fc70*/  MOV R44, R55 ;  /* 0x00000037002c7202 */ /* 0x000fc40000000f00 */
[----:B-1----:R-:W-:Y:S06]  /*fc80*/  HMMA.16816.F32 R56, R4, R20, R56 ;  /* 0x000000140438723c */ /* 0x002fec0000001838 */
[----:B------:R-:W-:Y:S01]  /*fc90*/  HMMA.16816.F32 R60, R12, R38, RZ ;  /* 0x000000260c3c723c */ /* 0x000fe200000018ff */
[----:B------:R-:W-:Y:S01]  /*fca0*/  IMAD.MOV.U32 R29, RZ, RZ, R208 ;  /* 0x000000ffff1d7224 */ /* 0x000fe200078e00d0 */
[----:B------:R-:W-:-:S04]  /*fcb0*/  MOV R28, R209 ;  /* 0x000000d1001c7202 */ /* 0x000fc80000000f00 */
[----:B------:R-:W-:Y:S06]  /*fcc0*/  HMMA.16816.F32 R204, R8, R24, R64 ;  /* 0x0000001808cc723c */ /* 0x000fec0000001840 */
[----:B------:R-:W-:Y:S01]  /*fcd0*/  HMMA.16816.F32 R64, R12, R42, RZ ;  /* 0x0000002a0c40723c */ /* 0x000fe200000018ff */
[----:B------:R-:W-:Y:S01]  /*fce0*/  IMAD.MOV.U32 R25, RZ, RZ, R210 ;  /* 0x000000ffff197224 */ /* 0x000fe200078e00d2 */
[----:B------:R-:W-:-:S04]  /*fcf0*/  MOV R24, R211 ;  /* 0x000000d300187202 */ /* 0x000fc80000000f00 */
[----:B------:R-:W-:Y:S01]  /*fd00*/  HMMA.16816.F32 R52, R12, R34, RZ ;  /* 0x000000220c34723c */ /* 0x000fe200000018ff */
[----:B------:R-:W-:Y:S01]  /*fd10*/  IMAD.MOV.U32 R3, RZ, RZ, R57 ;  /* 0x000000ffff037224 */ /* 0x000fe200078e0039 */
[----:B------:R-:W-:-:S04]  /*fd20*/  MOV R2, R58 ;  /* 0x0000003a00027202 */ /* 0x000fc80000000f00 */
[----:B------:R-:W-:Y:S06]  /*fd30*/  HMMA.16816.F32 R12, R16, R32, RZ ;  /* 0x00000020100c723c */ /* 0x000fec00000018ff */
[----:B------:R-:W-:Y:S01]  /*fd40*/  HMMA.16816.F32 R208, R4, R46, R60 ;  /* 0x0000002e04d0723c */ /* 0x000fe2000000183c */
[----:B------:R-:W-:Y:S01]  /*fd50*/  IMAD.MOV.U32 R33, RZ, RZ, R0 ;  /* 0x000000ffff217224 */ /* 0x000fe200078e0000 */
[----:B------:R-:W-:Y:S01]  /*fd60*/  MOV R32, R56 ;  /* 0x0000003800207202 */ /* 0x000fe20000000f00 */
[----:B------:R-:W-:-:S03]  /*fd70*/  IMAD.MOV.U32 R0, RZ, RZ, R59 ;  /* 0x000000ffff007224 */ /* 0x000fc600078e003b */
[----:B------:R-:W-:Y:S01]  /*fd80*/  HMMA.16816.F32 R56, R4, R26, R132 ;  /* 0x0000001a0438723c */ /* 0x000fe20000001884 */
[----:B------:R-:W-:Y:S01]  /*fd90*/  MOV R60, R29 ;  /* 0x0000001d003c7202 */ /* 0x000fe20000000f00 */
[----:B------:R-:W-:Y:S01]  /*fda0*/  IMAD.MOV.U32 R61, RZ, RZ, R28 ;  /* 0x000000ffff3d7224 */ /* 0x000fe200078e001c */
[----:B------:R-:W-:Y:S01]  /*fdb0*/  MOV R62, R25 ;  /* 0x00000019003e7202 */ /* 0x000fe20000000f00 */
[----:B------:R-:W-:Y:S02]  /*fdc0*/  IMAD.MOV.U32 R63, RZ, RZ, R24 ;  /* 0x000000ffff3f7224 */ /* 0x000fe400078e0018 */
[----:B------:R-:W-:Y:S01]  /*fdd0*/  HMMA.16816.F32 R28, R16, R30, RZ ;  /* 0x0000001e101c723c */ /* 0x000fe200000018ff */
[----:B------:R-:W-:Y:S01]  /*fde0*/  MOV R132, R41 ;  /* 0x0000002900847202 */ /* 0x000fe20000000f00 */
[----:B------:R-:W-:Y:S01]  /*fdf0*/  IMAD.MOV.U32 R133, RZ, RZ, R40 ;  /* 0x000000ffff857224 */ /* 0x000fe200078e0028 */
[----:B------:R-:W-:Y:S01]  /*fe00*/  MOV R134, R37 ;  /* 0x0000002500867202 */ /* 0x000fe20000000f00 */
[----:B------:R-:W-:-:S02]  /*fe10*/  IMAD.MOV.U32 R135, RZ, RZ, R36 ;  /* 0x000000ffff877224 */ /* 0x000fc400078e0024 */
[C---:B------:R-:W-:Y:S06]  /*fe20*/  HMMA.16816.F32 R40, R16.reuse, R42, RZ ;  /* 0x0000002a1028723c */ /* 0x040fec00000018ff */
[C---:B------:R-:W-:Y:S06]  /*fe30*/  HMMA.16816.F32 R36, R16.reuse, R38, RZ ;  /* 0x000000261024723c */ /* 0x040fec00000018ff */
[----:B------:R-:W-:Y:S06]  /*fe40*/  HMMA.16816.F32 R16, R16, R34, RZ ;  /* 0x000000221010723c */ /* 0x000fec00000018ff */
[C---:B------:R-:W-:Y:S06]  /*fe50*/  HMMA.16816.F32 R64, R4.reuse, R50, R64 ;  /* 0x000000320440723c */ /* 0x040fec0000001840 */
[----:B------:R-:W-:Y:S01]  /*fe60*/  HMMA.16816.F32 R212, R4, R22, R52 ;  /* 0x0000001604d4723c */ /* 0x000fe20000001834 */
[----:B------:R-:W-:Y:S05]  /*fe70*/  LDSM.16.M88.4 R4, [R234+0x2000] ;  /* 0x00200000ea04783b */ /* 0x000fea0000000200 */
[C---:B------:R-:W-:Y:S01]  /*fe80*/  HMMA.16816.F32 R216, R8.reuse, R20, R12 ;  /* 0x0000001408d8723c */ /* 0x040fe2000000180c */
[----:B------:R-:W1:Y:S05]  /*fe90*/  LDSM.16.M88.4 R12, [R230+0x8000] ;  /* 0x00800000e60c783b */ /* 0x000e6a0000000200 */
[C---:B------:R-:W-:Y:S06]  /*fea0*/  HMMA.16816.F32 R28, R8.reuse, R26, R28 ;  /* 0x0000001a081c723c */ /* 0x040fec000000181c */
[C---:B------:R-:W-:Y:S06]  /*feb0*/  HMMA.16816.F32 R48, R8.reuse, R50, R40 ;  /* 0x000000320830723c */ /* 0x040fec0000001828 */
[C---:B------:R-:W-:Y:S06]  /*fec0*/  HMMA.16816.F32 R36, R8.reuse, R46, R36 ;  /* 0x0000002e0824723c */ /* 0x040fec0000001824 */
[----:B------:R-:W-:Y:S01]  /*fed0*/  HMMA.16816.F32 R24, R8, R22, R16 ;  /* 0x000000160818723c */ /* 0x000fe20000001810 */
[----:B------:R-:W2:Y:S04]  /*fee0*/  LDSM.16.M88.4 R8, [R234] ;  /* 0x00000000ea08783b */ /* 0x000ea80000000200 */
[----:B------:R-:W3:Y:S04]  /*fef0*/  LDSM.16.M88.4 R20, [R230+0x8800] ;  /* 0x00880000e614783b */ /* 0x000ee80000000200 */
[----:B------:R-:W4:Y:S01]  /*ff00*/  LDSM.16.M88.4 R16, [R230+0x9000] ;  /* 0x00900000e610783b */ /* 0x000f220000000200 */
[C---:B-1----:R-:W-:Y:S06]  /*ff10*/  HMMA.16816.F32 R52, R4.reuse, R12, R136 ;  /* 0x0000000c0434723c */ /* 0x042fec0000001888 */
[----:B------:R-:W-:Y:S01]  /*ff20*/  HMMA.16816.F32 R56, R4, R14, R56 ;  /* 0x0000000e0438723c */ /* 0x000fe20000001838 */
[----:B------:R-:W-:Y:S01]  /*ff30*/  MOV R138, R45 ;  /* 0x0000002d008a7202 */ /* 0x000fe20000000f00 */
[----:B------:R-:W-:Y:S01]  /*ff40*/  IMAD.MOV.U32 R139, RZ, RZ, R44 ;  /* 0x000000ffff8b7224 */ /* 0x000fe200078e002c */
[----:B------:R-:W-:Y:S01]  /*ff50*/  MOV R136, R33 ;  /* 0x0000002100887202 */ /* 0x000fe20000000f00 */
[----:B------:R-:W-:-:S02]  /*ff60*/  IMAD.MOV.U32 R137, RZ, RZ, R252 ;  /* 0x000000ffff897224 */ /* 0x000fc400078e00fc */
[C---:B--2---:R-:W-:Y:S06]  /*ff70*/  HMMA.16816.F32 R44, R8.reuse, R12, R204 ;  /* 0x0000000c082c723c */ /* 0x044fec00000018cc */
[C---:B------:R-:W-:Y:S01]  /*ff80*/  HMMA.16816.F32 R40, R8.reuse, R14, R28 ;  /* 0x0000000e0828723c */ /* 0x040fe2000000181c */
[----:B------:R-:W1:Y:S01]  /*ff90*/  LDSM.16.M88.4 R12, [R230+0x9800] ;  /* 0x00980000e60c783b */ /* 0x000e620000000200 */
[----:B------:R-:W-:Y:S01]  /*ffa0*/  MOV R204, R32 ;  /* 0x0000002000cc7202 */ /* 0x000fe20000000f00 */
[----:B------:R-:W-:Y:S01]  /*ffb0*/  IMAD.MOV.U32 R205, RZ, RZ, R3 ;  /* 0x000000ffffcd7224 */ /* 0x000fe200078e0003 */
[----:B------:R-:W-:Y:S01]  /*ffc0*/  MOV R206, R2 ;  /* 0x0000000200ce7202 */ /* 0x000fe20000000f00 */
[----:B------:R-:W-:Y:S01]  /*ffd0*/  IMAD.MOV.U32 R207, RZ, RZ, R0 ;  /* 0x000000ffffcf7224 */ /* 0x000fe200078e0000 */
[C---:B---3--:R-:W-:Y:S06]  /*ffe0*/  HMMA.16816.F32 R28, R8.reuse, R20, R60 ;  /* 0x00000014081c723c */ /* 0x048fec000000183c */
[----:B------:R-:W-:Y:S06]  /*fff0*/  HMMA.16816.F32 R60, R8, R22, R48 ;  /* 0x00000016083c723c */ /* 0x000fec0000001830 */
[----:B------:R-:W-:Y:S06]  /*10000*/  HMMA.16816.F32 R32, R4, R20, R220 ;  /* 0x000000140420723c */ /* 0x000fec00000018dc */
[-C--:B----4-:R-:W-:Y:S06]  /*10010*/  HMMA.16816.F32 R132, R8, R16.reuse, R132 ;  /* 0x000000100884723c */ /* 0x090fec0000001884 */
[C---:B------:R-:W-:Y:S06]  /*10020*/  HMMA.16816.F32 R136, R4.reuse, R16, R136 ;  /* 0x000000100488723c */ /* 0x040fec0000001888 */
[C---:B------:R-:W-:Y:S06]  /*10030*/  HMMA.16816.F32 R64, R4.reuse, R22, R64 ;  /* 0x000000160440723c */ /* 0x040fec0000001840 */
[C---:B-1----:R-:W-:Y:S06]  /*10040*/  HMMA.16816.F32 R48, R4.reuse, R12, R204 ;  /* 0x0000000c0430723c */ /* 0x042fec00000018cc */
[----:B------:R-:W-:Y:S06]  /*10050*/  HMMA.16816.F32 R212, R4, R14, R212 ;  /* 0x0000000e04d4723c */ /* 0x000fec00000018d4 */
[C---:B------:R-:W-:Y:S06]  /*10060*/  HMMA.16816.F32 R216, R8.reuse, R12, R216 ;  /* 0x0000000c08d8723c */ /* 0x040fec00000018d8 */
[C---:B------:R-:W-:Y:S01]  /*10070*/  HMMA.16816.F32 R24, R8.reuse, R14, R24 ;  /* 0x0000000e0818723c */ /* 0x040fe20000001818 */
[----:B------:R-:W-:Y:S05]  /*10080*/  LDSM.16.M88.4 R12, [R229] ;  /* 0x00000000e50c783b */ /* 0x000fea0000000200 */
[----:B------:R-:W-:Y:S01]  /*10090*/  MOV R21, R48 ;  /* 0x0000003000157202 */ /* 0x000fe20000000f00 */
[----:B------:R-:W-:Y:S01]  /*100a0*/  IMAD.MOV.U32 R20, RZ, RZ, R49 ;  /* 0x000000ffff147224 */ /* 0x000fe200078e0031 */
[----:B------:R-:W-:Y:S01]  /*100b0*/  MOV R17, R50 ;  /* 0x0000003200117202 */ /* 0x000fe20000000f00 */
[----:B------:R-:W-:Y:S01]  /*100c0*/  IMAD.MOV.U32 R16, RZ, RZ, R51 ;  /* 0x000000ffff107224 */ /* 0x000fe200078e0033 */
[-C--:B------:R-:W-:Y:S01]  /*100d0*/  HMMA.16816.F32 R204, R8, R18.reuse, R36 ;  /* 0x0000001208cc723c */ /* 0x080fe20000001824 */
[----:B------:R-:W1:Y:S05]  /*100e0*/  LDSM.16.M88.4 R8, [R233] ;  /* 0x00000000e908783b */ /* 0x000e6a0000000200 */
[----:B------:R-:W-:Y:S01]  /*100f0*/  HMMA.16816.F32 R48, R4, R18, R208 ;  /* 0x000000120430723c */ /* 0x000fe200000018d0 */
[----:B------:R-:W2:Y:S01]  /*10100*/  LDSM.16.M88.4 R4, [R233+0x2000] ;  /* 0x00200000e904783b */ /* 0x000ea20000000200 */
[----:B------:R-:W-:Y:S01]  /*10110*/  MOV R36, R21 ;  /* 0x0000001500247202 */ /* 0x000fe20000000f00 */
[----:B------:R-:W-:Y:S01]  /*10120*/  IMAD.MOV.U32 R37, RZ, RZ, R20 ;  /* 0x000000ffff257224 */ /* 0x000fe200078e0014 */
[----:B------:R-:W-:Y:S01]  /*10130*/  MOV R38, R17 ;  /* 0x0000001100267202 */ /* 0x000fe20000000f00 */
[----:B------:R-:W3:Y:S01]  /*10140*/  LDSM.16.M88.4 R20, [R229+0x800] ;  /* 0x00080000e514783b */ /* 0x000ee20000000200 */
[----:B------:R-:W-:-:S03]  /*10150*/  IMAD.MOV.U32 R39, RZ, RZ, R16 ;  /* 0x000000ffff277224 */ /* 0x000fc600078e0010 */
[----:B------:R-:W4:-:S15]  /*10160*/  LDSM.16.M88.4 R16, [R229+0x1000] ;  /* 0x00100000e510783b */ /* 0x000f1e0000000200 */
[----:B------:R-:W-:Y:S01]  /*10170*/  MOV R252, R48 ;  /* 0x0000003000fc7202 */ /* 0x000fe20000000f00 */
[----:B------:R-:W-:Y:S01]  /*10180*/  IMAD.MOV.U32 R3, RZ, RZ, R49 ;  /* 0x000000ffff037224 */ /* 0x000fe200078e0031 */
[----:B------:R-:W-:Y:S01]  /*10190*/  MOV R2, R50 ;  /* 0x0000003200027202 */ /* 0x000fe20000000f00 */
[----:B------:R-:W-:Y:S01]  /*101a0*/  IMAD.MOV.U32 R0, RZ, RZ, R51 ;  /* 0x000000ffff007224 */ /* 0x000fe200078e0033 */
[-C--:B-1----:R-:W-:Y:S06]  /*101b0*/  HMMA.16816.F32 R208, R8, R12.reuse, R44 ;  /* 0x0000000c08d0723c */ /* 0x082fec000000182c */
[C---:B--2---:R-:W-:Y:S06]  /*101c0*/  HMMA.16816.F32 R220, R4.reuse, R12, R52 ;  /* 0x0000000c04dc723c */ /* 0x044fec0000001834 */
[-C--:B------:R-:W-:Y:S06]  /*101d0*/  HMMA.16816.F32 R56, R4, R14.reuse, R56 ;  /* 0x0000000e0438723c */ /* 0x080fec0000001838 */
[C---:B------:R-:W-:Y:S01]  /*101e0*/  HMMA.16816.F32 R52, R8.reuse, R14, R40 ;  /* 0x0000000e0834723c */ /* 0x040fe20000001828 */
[----:B------:R-:W1:Y:S05]  /*101f0*/  LDSM.16.M88.4 R12, [R229+0x1800] ;  /* 0x00180000e50c783b */ /* 0x000e6a0000000200 */
[-C--:B---3--:R-:W-:Y:S06]  /*10200*/  HMMA.16816.F32 R40, R8, R22.reuse, R60 ;  /* 0x000000160828723c */ /* 0x088fec000000183c */
[----:B------:R-:W-:Y:S01]  /*10210*/  HMMA.16816.F32 R44, R4, R22, R64 ;  /* 0x00000016042c723c */ /* 0x000fe20000001840 */
[----:B------:R-:W-:Y:S01]  /*10220*/  MOV R60, R252 ;  /* 0x000000fc003c7202 */ /* 0x000fe20000000f00 */
[----:B------:R-:W-:Y:S01]  /*10230*/  IMAD.MOV.U32 R61, RZ, RZ, R3 ;  /* 0x000000ffff3d7224 */ /* 0x000fe200078e0003 */
[----:B------:R-:W-:Y:S01]  /*10240*/  MOV R62, R2 ;  /* 0x00000002003e7202 */ /* 0x000fe20000000f00 */
[----:B------:R-:W-:-:S02]  /*10250*/  IMAD.MOV.U32 R63, RZ, RZ, R0 ;  /* 0x000000ffff3f7224 */ /* 0x000fc400078e0000 */
[----:B------:R-:W-:Y:S01]  /*10260*/  HMMA.16816.F32 R48, R8, R20, R28 ;  /* 0x000000140830723c */ /* 0x000fe2000000181c */
[----:B------:R-:W-:Y:S01]  /*10270*/  MOV R64, R36 ;  /* 0x0000002400407202 */ /* 0x000fe20000000f00 */
[----:B------:R-:W-:Y:S01]  /*10280*/  IMAD.MOV.U32 R65, RZ, RZ, R37 ;  /* 0x000000ffff417224 */ /* 0x000fe200078e0025 */
[----:B------:R-:W-:Y:S01]  /*10290*/  MOV R66, R38 ;  /* 0x0000002600427202 */ /* 0x000fe20000000f00 */
[----:B------:R-:W-:Y:S02]  /*102a0*/  IMAD.MOV.U32 R67, RZ, RZ, R39 ;  /* 0x000000ffff437224 */ /* 0x000fe400078e0027 */
[C---:B----4-:R-:W-:Y:S06]  /*102b0*/  HMMA.16816.F32 R60, R4.reuse, R18, R60 ;  /* 0x00000012043c723c */ /* 0x050fec000000183c */
[----:B------:R-:W-:Y:S06]  /*102c0*/  HMMA.16816.F32 R32, R4, R20, R32 ;  /* 0x000000140420723c */ /* 0x000fec0000001820 */
[-C--:B------:R-:W-:Y:S06]  /*102d0*/  HMMA.16816.F32 R36, R8, R16.reuse, R132 ;  /* 0x000000100824723c */ /* 0x080fec0000001884 */
[----:B------:R-:W-:Y:S06]  /*102e0*/  HMMA.16816.F32 R28, R4, R16, R136 ;  /* 0x00000010041c723c */ /* 0x000fec0000001888 */
[----:B------:R-:W-:Y:S01]  /*102f0*/  MOV R22, R60 ;  /* 0x0000003c00167202 */ /* 0x000fe20000000f00 */
[----:B------:R-:W-:Y:S01]  /*10300*/  IMAD.MOV.U32 R21, RZ, RZ, R61 ;  /* 0x000000ffff157224 */ /* 0x000fe200078e003d */
[----:B------:R-:W-:Y:S01]  /*10310*/  MOV R20, R62 ;  /* 0x0000003e00147202 */ /* 0x000fe20000000f00 */
[----:B------:R-:W-:Y:S01]  /*10320*/  IMAD.MOV.U32 R17, RZ, RZ, R63 ;  /* 0x000000ffff117224 */ /* 0x000fe200078e003f */
[-C--:B-1----:R-:W-:Y:S06]  /*10330*/  HMMA.16816.F32 R132, R8, R12.reuse, R216 ;  /* 0x0000000c0884723c */ /* 0x082fec00000018d8 */
[----:B------:R-:W-:Y:S06]  /*10340*/  HMMA.16816.F32 R60, R4, R12, R64 ;  /* 0x0000000c043c723c */ /* 0x000fec0000001840 */
[C---:B------:R-:W-:Y:S06]  /*10350*/  HMMA.16816.F32 R24, R8.reuse, R14, R24 ;  /* 0x0000000e0818723c */ /* 0x040fec0000001818 */
[----:B------:R-:W-:Y:S01]  /*10360*/  HMMA.16816.F32 R64, R8, R18, R204 ;  /* 0x000000120840723c */ /* 0x000fe200000018cc */
[----:B------:R-:W-:Y:S11]  /*10370*/  LDSM.16.M88.4 R8, [R231+0x4000] ;  /* 0x00400000e708783b */ /* 0x000ff60000000200 */
[----:B------:R-:W-:Y:S01]  /*10380*/  MOV R16, R60 ;  /* 0x0000003c00107202 */ /* 0x000fe20000000f00 */
[----:B------:R-:W-:Y:S01]  /*10390*/  IMAD.MOV.U32 R3, RZ, RZ, R61 ;  /* 0x000000ffff037224 */ /* 0x000fe200078e003d */
[----:B------:R-:W-:Y:S01]  /*103a0*/  MOV R2, R62 ;  /* 0x0000003e00027202 */ /* 0x000fe20000000f00 */
[----:B------:R-:W-:-:S02]  /*103b0*/  IMAD.MOV.U32 R0, RZ, RZ, R63 ;  /* 0x000000ffff007224 */ /* 0x000fc400078e003f */
[----:B------:R-:W-:Y:S01]  /*103c0*/  HMMA.16816.F32 R60, R4, R14, R212 ;  /* 0x0000000e043c723c */ /* 0x000fe200000018d4 */
[----:B------:R-:W-:Y:S04]  /*103d0*/  LDSM.16.M88.4 R4, [R231+0x6000] ;  /* 0x00600000e704783b */ /* 0x000fe80000000200 */
[----:B------:R-:W1:Y:S02]  /*103e0*/  LDSM.16.M88.4 R12, [R224+0xa000] ;  /* 0x00a00000e00c783b */ /* 0x000e640000000200 */
[C---:B-1----:R-:W-:Y:S06]  /*103f0*/  HMMA.16816.F32 R212, R4.reuse, R12, R220 ;  /* 0x0000000c04d4723c */ /* 0x042fec00000018dc */
[----:B------:R-:W-:Y:S01]  /*10400*/  HMMA.16816.F32 R216, R4, R14, R56 ;  /* 0x0000000e04d8723c */ /* 0x000fe20000001838 */
[----:B------:R-:W-:Y:S01]  /*10410*/  MOV R220, R22 ;  /* 0x0000001600dc7202 */ /* 0x000fe20000000f00 */
[----:B------:R-:W-:Y:S01]  /*10420*/  IMAD.MOV.U32 R221, RZ, RZ, R21 ;  /* 0x000000ffffdd7224 */ /* 0x000fe200078e0015 */
[----:B------:R-:W-:Y:S01]  /*10430*/  MOV R222, R20 ;  /* 0x0000001400de7202 */ /* 0x000fe20000000f00 */
[----:B------:R-:W-:Y:S01]  /*10440*/  IMAD.MOV.U32 R223, RZ, RZ, R17 ;  /* 0x000000ffffdf7224 */ /* 0x000fe200078e0011 */
[----:B------:R-:W1:Y:S01]  /*10450*/  LDSM.16.M88.4 R20, [R224+0xa800] ;  /* 0x00a80000e014783b */ /* 0x000e620000000200 */
[C---:B------:R-:W-:Y:S06]  /*10460*/  HMMA.16816.F32 R208, R8.reuse, R12, R208 ;  /* 0x0000000c08d0723c */ /* 0x040fec00000018d0 */
[----:B------:R-:W-:Y:S01]  /*10470*/  HMMA.16816.F32 R204, R8, R14, R52 ;  /* 0x0000000e08cc723c */ /* 0x000fe20000001834 */
[----:B------:R-:W2:Y:S05]  /*10480*/  LDSM.16.M88.4 R12, [R224+0xb800] ;  /* 0x00b80000e00c783b */ /* 0x000eaa0000000200 */
[-C--:B-1----:R-:W-:Y:S06]  /*10490*/  HMMA.16816.F32 R56, R4, R20.reuse, R32 ;  /* 0x000000140438723c */ /* 0x082fec0000001820 */
[----:B------:R-:W-:Y:S01]  /*104a0*/  HMMA.16816.F32 R136, R8, R20, R48 ;  /* 0x000000140888723c */ /* 0x000fe20000001830 */
[----:B------:R-:W-:Y:S01]  /*104b0*/  MOV R32, R16 ;  /* 0x0000001000207202 */ /* 0x000fe20000000f00 */
[----:B------:R-:W-:Y:S01]  /*104c0*/  IMAD.MOV.U32 R33, RZ, RZ, R3 ;  /* 0x000000ffff217224 */ /* 0x000fe200078e0003 */
[----:B------:R-:W1:Y:S01]  /*104d0*/  LDSM.16.M88.4 R16, [R224+0xb000] ;  /* 0x00b00000e010783b */ /* 0x000e620000000200 */
[----:B------:R-:W-:Y:S01]  /*104e0*/  MOV R34, R2 ;  /* 0x0000000200227202 */ /* 0x000fe20000000f00 */
[----:B------:R-:W-:Y:S01]  /*104f0*/  IMAD.MOV.U32 R35, RZ, RZ, R0 ;  /* 0x000000ffff237224 */ /* 0x000fe200078e0000 */
[-C--:B------:R-:W-:Y:S06]  /*10500*/  HMMA.16816.F32 R52, R4, R22.reuse, R44 ;  /* 0x000000160434723c */ /* 0x080fec000000182c */
[----:B------:R-:W-:Y:S06]  /*10510*/  HMMA.16816.F32 R48, R8, R22, R40 ;  /* 0x000000160830723c */ /* 0x000fec0000001828 */
[----:B--2---:R-:W-:Y:S06]  /*10520*/  HMMA.16816.F32 R20, R4, R12, R32 ;  /* 0x0000000c0414723c */ /* 0x004fec0000001820 */
[----:B------:R-:W-:-:S15]  /*10530*/  HMMA.16816.F32 R24, R8, R14, R24 ;  /* 0x0000000e0818723c */ /* 0x000fde0000001818 */
[----:B------:R-:W-:-:S03]  /*10540*/  NOP ;  /* 0x0000000000007918 */ /* 0x000fc60000000000 */
[----:B------:R-:W-:Y:S01]  /*10550*/  MOV R252, R20 ;  /* 0x0000001400fc7202 */ /* 0x000fe20000000f00 */
[-C--:B-1----:R-:W-:Y:S01]  /*10560*/  HMMA.16816.F32 R44, R8, R16.reuse, R36 ;  /* 0x00000010082c723c */ /* 0x082fe20000001824 */
[----:B------:R-:W-:Y:S01]  /*10570*/  IMAD.MOV.U32 R3, RZ, RZ, R21 ;  /* 0x000000ffff037224 */ /* 0x000fe200078e0015 */
[----:B------:R-:W-:Y:S01]  /*10580*/  MOV R2, R22 ;  /* 0x0000001600027202 */ /* 0x000fe20000000f00 */
[----:B------:R-:W-:Y:S02]  /*10590*/  IMAD.MOV.U32 R0, RZ, RZ, R23 ;  /* 0x000000ffff007224 */ /* 0x000fe400078e0017 */
[----:B------:R-:W-:Y:S01]  /*105a0*/  LDSM.16.M88.4 R20, [R238] ;  /* 0x00000000ee14783b */ /* 0x000fe20000000200 */
[C---:B------:R-:W-:Y:S06]  /*105b0*/  HMMA.16816.F32 R40, R4.reuse, R16, R28 ;  /* 0x000000100428723c */ /* 0x040fec000000181c */
[C---:B------:R-:W-:Y:S06]  /*105c0*/  HMMA.16816.F32 R220, R4.reuse, R18, R220 ;  /* 0x0000001204dc723c */ /* 0x040fec00000018dc */
[----:B------:R-:W-:Y:S01]  /*105d0*/  HMMA.16816.F32 R36, R4, R14, R60 ;  /* 0x0000000e0424723c */ /* 0x000fe2000000183c */
[----:B------:R-:W1:Y:S05]  /*105e0*/  LDSM.16.M88.4 R4, [R232+0x6000] ;  /* 0x00600000e804783b */ /* 0x000e6a0000000200 */
[C---:B------:R-:W-:Y:S01]  /*105f0*/  HMMA.16816.F32 R32, R8.reuse, R18, R64 ;  /* 0x000000120820723c */ /* 0x040fe20000001840 */
[----:B------:R-:W-:Y:S05]  /*10600*/  LDSM.16.M88.4 R16, [R237] ;  /* 0x00000000ed10783b */ /* 0x000fea0000000200 */
[----:B------:R-:W-:Y:S01]  /*10610*/  HMMA.16816.F32 R28, R8, R12, R132 ;  /* 0x0000000c081c723c */ /* 0x000fe20000001884 */
[----:B------:R-:W2:Y:S04]  /*10620*/  LDSM.16.M88.4 R12, [R239] ;  /* 0x00000000ef0c783b */ /* 0x000ea80000000200 */
[----:B------:R-:W3:Y:S01]  /*10630*/  LDSM.16.M88.4 R8, [R232+0x4000] ;  /* 0x00400000e808783b */ /* 0x000ee20000000200 */
[C---:B-1----:R-:W-:Y:S06]  /*10640*/  HMMA.16816.F32 R132, R4.reuse, R20, R56 ;  /* 0x000000140484723c */ /* 0x042fec0000001838 */
[C---:B------:R-:W-:Y:S06]  /*10650*/  HMMA.16816.F32 R64, R4.reuse, R22, R52 ;  /* 0x000000160440723c */ /* 0x040fec0000001834 */
[-C--:B--2---:R-:W-:Y:S06]  /*10660*/  HMMA.16816.F32 R212, R4, R12.reuse, R212 ;  /* 0x0000000c04d4723c */ /* 0x084fec00000018d4 */
[----:B---3--:R-:W-:Y:S06]  /*10670*/  HMMA.16816.F32 R208, R8, R12, R208 ;  /* 0x0000000c08d0723c */ /* 0x008fec00000018d0 */
[-C--:B------:R-:W-:Y:S06]  /*10680*/  HMMA.16816.F32 R216, R4, R14.reuse, R216 ;  /* 0x0000000e04d8723c */ /* 0x080fec00000018d8 */
[C---:B------:R-:W-:Y:S01]  /*10690*/  HMMA.16816.F32 R204, R8.reuse, R14, R204 ;  /* 0x0000000e08cc723c */ /* 0x040fe200000018cc */
[----:B------:R-:W1:Y:S05]  /*106a0*/  LDSM.16.M88.4 R12, [R236] ;  /* 0x00000000ec0c783b */ /* 0x000e6a0000000200 */
[C---:B------:R-:W-:Y:S06]  /*106b0*/  HMMA.16816.F32 R136, R8.reuse, R20, R136 ;  /* 0x000000140888723c */ /* 0x040fec0000001888 */
[----:B------:R-:W-:Y:S01]  /*106c0*/  HMMA.16816.F32 R60, R8, R22, R48 ;  /* 0x00000016083c723c */ /* 0x000fe20000001830 */
[----:B------:R-:W-:Y:S01]  /*106d0*/  MOV R20, R252 ;  /* 0x000000fc00147202 */ /* 0x000fe20000000f00 */
[----:B------:R-:W-:-:S04]  /*106e0*/  IMAD.MOV.U32 R21, RZ, RZ, R3 ;  /* 0x000000ffff157224 */ /* 0x000fc800078e0003 */
[----:B------:R-:W-:Y:S01]  /*106f0*/  HMMA.16816.F32 R56, R8, R16, R44 ;  /* 0x000000100838723c */ /* 0x000fe2000000182c */
[----:B------:R-:W-:Y:S01]  /*10700*/  MOV R22, R2 ;  /* 0x0000000200167202 */ /* 0x000fe20000000f00 */
[----:B------:R-:W-:-:S04]  /*10710*/  IMAD.MOV.U32 R23, RZ, RZ, R0 ;  /* 0x000000ffff177224 */ /* 0x000fc800078e0000 */
[----:B------:R-:W-:Y:S06]  /*10720*/  HMMA.16816.F32 R32, R8, R18, R32 ;  /* 0x000000120820723c */ /* 0x000fec0000001820 */
[C---:B------:R-:W-:Y:S06]  /*10730*/  HMMA.16816.F32 R48, R4.reuse, R16, R40 ;  /* 0x000000100430723c */ /* 0x040fec0000001828 */
[C---:B------:R-:W-:Y:S06]  /*10740*/  HMMA.16816.F32 R52, R4.reuse, R18, R220 ;  /* 0x000000120434723c */ /* 0x040fec00000018dc */
[C---:B-1----:R-:W-:Y:S06]  /*10750*/  HMMA.16816.F32 R20, R4.reuse, R12, R20 ;  /* 0x0000000c0414723c */ /* 0x042fec0000001814 */
[----:B------:R-:W-:Y:S01]  /*10760*/  HMMA.16816.F32 R44, R4, R14, R36 ;  /* 0x0000000e042c723c */ /* 0x000fe20000001824 */
[----:B------:R-:W-:Y:S05]  /*10770*/  LDSM.16.M88.4 R4, [R234+0x6000] ;  /* 0x00600000ea04783b */ /* 0x000fea0000000200 */
[C---:B------:R-:W-:Y:S06]  /*10780*/  HMMA.16816.F32 R28, R8.reuse, R12, R28 ;  /* 0x0000000c081c723c */ /* 0x040fec000000181c */
[----:B------:R-:W-:Y:S01]  /*10790*/  HMMA.16816.F32 R24, R8, R14, R24 ;  /* 0x0000000e0818723c */ /* 0x000fe20000001818 */
[----:B------:R-:W1:Y:S04]  /*107a0*/  LDSM.16.M88.4 R12, [R230+0xa000] ;  /* 0x00a00000e60c783b */ /* 0x000e680000000200 */
[----:B------:R-:W2:Y:S01]  /*107b0*/  LDSM.16.M88.4 R8, [R234+0x4000] ;  /* 0x00400000ea08783b */ /* 0x000ea20000000200 */
[----:B------:R-:W-:Y:S01]  /*107c0*/  MOV R16, R20 ;  /* 0x0000001400107202 */ /* 0x000fe20000000f00 */
[----:B------:R-:W-:Y:S01]  /*107d0*/  IMAD.MOV.U32 R3, RZ, RZ, R21 ;  /* 0x000000ffff037224 */ /* 0x000fe200078e0015 */
[----:B------:R-:W-:Y:S01]  /*107e0*/  MOV R2, R22 ;  /* 0x0000001600027202 */ /* 0x000fe20000000f00 */
[----:B------:R-:W-:-:S02]  /*107f0*/  IMAD.MOV.U32 R0, RZ, RZ, R23 ;  /* 0x000000ffff007224 */ /* 0x000fc400078e0017 */
[----:B------:R-:W3:Y:S01]  /*10800*/  LDSM.16.M88.4 R20, [R230+0xa800] ;  /* 0x00a80000e614783b */ /* 0x000ee20000000200 */
[-C--:B-1----:R-:W-:Y:S06]  /*10810*/  HMMA.16816.F32 R36, R4, R12.reuse, R212 ;  /* 0x0000000c0424723c */ /* 0x082fec00000018d4 */
[C---:B--2---:R-:W-:Y:S06]  /*10820*/  HMMA.16816.F32 R40, R8.reuse, R12, R208 ;  /* 0x0000000c0828723c */ /* 0x044fec00000018d0 */
[----:B------:R-:W-:Y:S01]  /*10830*/  HMMA.16816.F32 R220, R8, R14, R204 ;  /* 0x0000000e08dc723c */ /* 0x000fe200000018cc */
[----:B------:R-:W-:Y:S01]  /*10840*/  MOV R208, R16 ;  /* 0x0000001000d07202 */ /* 0x000fe20000000f00 */
[----:B------:R-:W-:Y:S01]  /*10850*/  IMAD.MOV.U32 R211, RZ, RZ, R0 ;  /* 0x000000ffffd37224 */ /* 0x000fe200078e0000 */
[----:B------:R-:W-:Y:S01]  /*10860*/  MOV R210, R2 ;  /* 0x0000000200d27202 */ /* 0x000fe20000000f00 */
[----:B------:R-:W-:-:S02]  /*10870*/  IMAD.MOV.U32 R209, RZ, RZ, R3 ;  /* 0x000000ffffd17224 */ /* 0x000fc400078e0003 */
[----:B------:R-:W-:Y:S06]  /*10880*/  HMMA.16816.F32 R16, R4, R14, R216 ;  /* 0x0000000e0410723c */ /* 0x000fec00000018d8 */
[-C--:B---3--:R-:W-:Y:S06]  /*10890*/  HMMA.16816.F32 R204, R8, R22.reuse, R60 ;  /* 0x0000001608cc723c */ /* 0x088fec000000183c */
[----:B------:R-:W-:Y:S06]  /*108a0*/  HMMA.16816.F32 R64, R4, R22, R64 ;  /* 0x000000160440723c */ /* 0x000fec0000001840 */
[-C--:B------:R-:W-:Y:S06]  /*108b0*/  HMMA.16816.F32 R216, R8, R20.reuse, R136 ;  /* 0x0000001408d8723c */ /* 0x080fec0000001888 */
[----:B------:R-:W-:Y:S01]  /*108c0*/  MOV R13, R16 ;  /* 0x00000010000d7202 */ /* 0x000fe20000000f00 */
[----:B------:R-:W-:Y:S01]  /*108d0*/  IMAD.MOV.U32 R12, RZ, RZ, R17 ;  /* 0x000000ffff0c7224 */ /* 0x000fe200078e0011 */
[----:B------:R-:W-:Y:S01]  /*108e0*/  MOV R2, R18 ;  /* 0x0000001200027202 */ /* 0x000fe20000000f00 */
[----:B------:R-:W-:Y:S01]  /*108f0*/  IMAD.MOV.U32 R0, RZ, RZ, R19 ;  /* 0x000000ffff007224 */ /* 0x000fe200078e0013 */
[----:B------:R-:W-:Y:S01]  /*10900*/  MOV R62, R13 ;  /* 0x0000000d003e7202 */ /* 0x000fe20000000f00 */
[----:B------:R-:W1:Y:S01]  /*10910*/  LDSM.16.M88.4 R16, [R230+0xb000] ;  /* 0x00b00000e610783b */ /* 0x000e620000000200 */
[----:B------:R-:W-:Y:S01]  /*10920*/  IMAD.MOV.U32 R63, RZ, RZ, R12 ;  /* 0x000000ffff3f7224 */ /* 0x000fe200078e000c */
[C---:B------:R-:W-:Y:S02]  /*10930*/  HMMA.16816.F32 R212, R4.reuse, R20, R132 ;  /* 0x0000001404d4723c */ /* 0x040fe40000001884 */
[----:B------:R-:W2:Y:S03]  /*10940*/  LDSM.16.M88.4 R12, [R230+0xb800] ;  /* 0x00b80000e60c783b */ /* 0x000ea60000000200 */
        /* <DEDUP_REMOVED lines=10> */
[C---:B-1----:R-:W-:Y:S06]  /*109f0*/  HMMA.16816.F32 R136, R4.reuse, R16, R48 ;  /* 0x000000100488723c */ /* 0x042fec0000001830 */
[----:B------:R-:W-:Y:S06]  /*10a00*/  HMMA.16816.F32 R132, R4, R18, R52 ;  /* 0x000000120484723c */ /* 0x000fec0000001834 */
[----:B------:R-:W-:Y:S01]  /*10a10*/  HMMA.16816.F32 R208, R8, R16, R56 ;  /* 0x0000001008d0723c */ /* 0x000fe20000001838 */
[----:B------:R-:W-:Y:S01]  /*10a20*/  MOV R52, R62 ;  /* 0x0000003e00347202 */ /* 0x000fe20000000f00 */
[----:B------:R-:W-:Y:S01]  /*10a30*/  IMAD.MOV.U32 R53, RZ, RZ, R63 ;  /* 0x000000ffff357224 */ /* 0x000fe200078e003f */
[----:B------:R-:W-:Y:S01]  /*10a40*/  MOV R54, R20 ;  /* 0x0000001400367202 */ /* 0x000fe20000000f00 */
[----:B------:R-:W-:-:S02]  /*10a50*/  IMAD.MOV.U32 R55, RZ, RZ, R21 ;  /* 0x000000ffff377224 */ /* 0x000fc400078e0015 */
[-C--:B--2---:R-:W-:Y:S01]  /*10a60*/  HMMA.16816.F32 R48, R8, R12.reuse, R28 ;  /* 0x0000000c0830723c */ /* 0x084fe2000000181c */
[----:B------:R-:W-:Y:S05]  /*10a70*/  LDSM.16.M88.4 R20, [R229+0x2800] ;  /* 0x00280000e514783b */ /* 0x000fea0000000200 */
[C---:B------:R-:W-:Y:S06]  /*10a80*/  HMMA.16816.F32 R64, R4.reuse, R12, R64 ;  /* 0x0000000c0440723c */ /* 0x040fec0000001840 */
[----:B------:R-:W-:Y:S01]  /*10a90*/  HMMA.16816.F32 R60, R4, R14, R44 ;  /* 0x0000000e043c723c */ /* 0x000fe2000000182c */
[----:B------:R-:W-:Y:S05]  /*10aa0*/  LDSM.16.M88.4 R4, [R233+0x6000] ;  /* 0x00600000e904783b */ /* 0x000fea0000000200 */
[C---:B------:R-:W-:Y:S01]  /*10ab0*/  HMMA.16816.F32 R56, R8.reuse, R18, R32 ;  /* 0x000000120838723c */ /* 0x040fe20000001820 */
[----:B------:R-:W1:Y:S05]  /*10ac0*/  LDSM.16.M88.4 R16, [R229+0x3000] ;  /* 0x00300000e510783b */ /* 0x000e6a0000000200 */
[----:B------:R-:W-:Y:S01]  /*10ad0*/  HMMA.16816.F32 R28, R8, R14, R24 ;  /* 0x0000000e081c723c */ /* 0x000fe20000001818 */
[----:B------:R-:W2:Y:S04]  /*10ae0*/  LDSM.16.M88.4 R12, [R229+0x2000] ;  /* 0x00200000e50c783b */ /* 0x000ea80000000200 */
[----:B------:R-:W3:Y:S01]  /*10af0*/  LDSM.16.M88.4 R8, [R233+0x4000] ;  /* 0x00400000e908783b */ /* 0x000ee20000000200 */
[C---:B-1----:R-:W-:Y:S06]  /*10b00*/  HMMA.16816.F32 R136, R4.reuse, R16, R136 ;  /* 0x000000100488723c */ /* 0x042fec0000001888 */
[-C--:B--2---:R-:W-:Y:S06]  /*10b10*/  HMMA.16816.F32 R36, R4, R12.reuse, R36 ;  /* 0x0000000c0424723c */ /* 0x084fec0000001824 */
[----:B---3--:R-:W-:Y:S06]  /*10b20*/  HMMA.16816.F32 R24, R8, R12, R40 ;  /* 0x0000000c0818723c */ /* 0x008fec0000001828 */
[-C--:B------:R-:W-:Y:S06]  /*10b30*/  HMMA.16816.F32 R44, R4, R14.reuse, R52 ;  /* 0x0000000e042c723c */ /* 0x080fec0000001834 */
[----:B------:R-:W-:Y:S01]  /*10b40*/  HMMA.16816.F32 R32, R8, R14, R220 ;  /* 0x0000000e0820723c */ /* 0x000fe200000018dc */
[----:B------:R-:W1:Y:S01]  /*10b50*/  LDSM.16.M88.4 R12, [R229+0x3800] ;  /* 0x00380000e50c783b */ /* 0x000e620000000200 */
[----:B------:R-:W-:-:S04]  /*10b60*/  DEPBAR.LE SB0, 0x0 ;  /* 0x000080000000791a */ /* 0x000fc80000000000 */
[-C--:B------:R-:W-:Y:S01]  /*10b70*/  HMMA.16816.F32 R40, R8, R20.reuse, R216 ;  /* 0x000000140828723c */ /* 0x080fe200000018d8 */
[----:B------:R-:W-:Y:S01]  /*10b80*/  MOV R220, R252 ;  /* 0x000000fc00dc7202 */ /* 0x000fe20000000f00 */
[----:B------:R-:W-:Y:S01]  /*10b90*/  IMAD.MOV.U32 R221, RZ, RZ, R3 ;  /* 0x000000ffffdd7224 */ /* 0x000fe200078e0003 */
[----:B------:R-:W-:Y:S01]  /*10ba0*/  MOV R222, R2 ;  /* 0x0000000200de7202 */ /* 0x000fe20000000f00 */
[----:B------:R-:W-:Y:S01]  /*10bb0*/  IMAD.MOV.U32 R223, RZ, RZ, R0 ;  /* 0x000000ffffdf7224 */ /* 0x000fe200078e0000 */
[----:B------:R-:W2:Y:S01]  /*10bc0*/  S2R R252, SR_TID.X ;  /* 0x0000000000fc7919 */ /* 0x000ea20000002100 */
[----:B------:R-:W-:Y:S01]  /*10bd0*/  FMUL.FTZ R0, R24, UR22 ;  /* 0x0000001618007c20 */ /* 0x000fe20008410000 */
[C---:B------:R-:W-:Y:S06]  /*10be0*/  HMMA.16816.F32 R52, R4.reuse, R20, R212 ;  /* 0x000000140434723c */ /* 0x040fec00000018d4 */
[C---:B------:R-:W-:Y:S06]  /*10bf0*/  HMMA.16816.F32 R212, R4.reuse, R22, R220 ;  /* 0x0000001604d4723c */ /* 0x040fec00000018dc */
[----:B------:R-:W-:Y:S05]  /*10c00*/  HMMA.16816.F32 R132, R4, R18, R132 ;  /* 0x000000120484723c */ /* 0x000fea0000001884 */
[----:B------:R-:W-:Y:S01]  /*10c10*/  FMUL.FTZ R2, R42, UR22 ;  /* 0x000000162a027c20 */ /* 0x000fe20008410000 */
[----:B------:R-:W-:Y:S01]  /*10c20*/  HMMA.16816.F32 R204, R8, R22, R204 ;  /* 0x0000001608cc723c */ /* 0x000fe200000018cc */
[----:B------:R-:W-:-:S02]  /*10c30*/  FMUL.FTZ R3, R43, UR22 ;  /* 0x000000162b037c20 */ /* 0x000fc40008410000 */
[----:B------:R-:W3:Y:S03]  /*10c40*/  MUFU.TANH R24, R2 ;  /* 0x0000000200187308 */ /* 0x000ee60000002400 */
[----:B------:R-:W-:Y:S06]  /*10c50*/  HMMA.16816.F32 R208, R8, R16, R208 ;  /* 0x0000001008d0723c */ /* 0x000fec00000018d0 */
[----:B-1----:R-:W-:Y:S01]  /*10c60*/  HMMA.16816.F32 R64, R4, R12, R64 ;  /* 0x0000000c0440723c */ /* 0x002fe20000001840 */
[----:B--2---:R-:W-:-:S04]  /*10c70*/  SHF.L.U32 R252, R252, 0x1, RZ ;  /* 0x00000001fcfc7819 */ /* 0x004fc800000006ff */
[----:B------:R-:W-:Y:S01]  /*10c80*/  LOP3.LUT R252, R252, 0x6, RZ, 0xc0, !PT ;  /* 0x00000006fcfc7812 */ /* 0x000fe200078ec0ff */
[----:B------:R-:W-:Y:S01]  /*10c90*/  HMMA.16816.F32 R216, R4, R14, R60 ;  /* 0x0000000e04d8723c */ /* 0x000fe2000000183c */
[----:B------:R1:W2:Y:S05]  /*10ca0*/  MUFU.TANH R6, R0 ;  /* 0x0000000000067308 */ /* 0x0002aa0000002400 */
[----:B------:R-:W-:Y:S01]  /*10cb0*/  HMMA.16816.F32 R60, R8, R12, R48 ;  /* 0x0000000c083c723c */ /* 0x000fe20000001830 */
[----:B------:R-:W-:-:S05]  /*10cc0*/  FMUL.FTZ R5, R54, UR22 ;  /* 0x0000001636057c20 */ /* 0x000fca0008410000 */
[----:B------:R-:W-:Y:S01]  /*10cd0*/  HMMA.16816.F32 R56, R8, R18, R56 ;  /* 0x000000120838723c */ /* 0x000fe20000001838 */
[----:B-1----:R-:W-:-:S05]  /*10ce0*/  FMUL.FTZ R0, R25, UR22 ;  /* 0x0000001619007c20 */ /* 0x002fca0008410000 */
[----:B------:R-:W-:Y:S01]  /*10cf0*/  HMMA.16816.F32 R48, R8, R14, R28 ;  /* 0x0000000e0830723c */ /* 0x000fe2000000181c */
[----:B------:R1:W4:Y:S08]  /*10d00*/  MUFU.TANH R30, R3 ;  /* 0x00000003001e7308 */ /* 0x0003300000002400 */
[----:B------:R3:W2:Y:S01]  /*10d10*/  MUFU.TANH R10, R0 ;  /* 0x00000000000a7308 */ /* 0x0006a20000002400 */
[----:B-1----:R-:W-:-:S07]  /*10d20*/  FMUL.FTZ R3, R52, UR22 ;  /* 0x0000001634037c20 */ /* 0x002fce0008410000 */
[----:B------:R-:W1:Y:S01]  /*10d30*/  MUFU.TANH R21, R3 ;  /* 0x0000000300157308 */ /* 0x000e620000002400 */
[----:B---3--:R-:W-:-:S07]  /*10d40*/  FMUL.FTZ R0, R26, UR22 ;  /* 0x000000161a007c20 */ /* 0x008fce0008410000 */
[----:B------:R3:W1:Y:S02]  /*10d50*/  MUFU.TANH R7, R0 ;  /* 0x0000000000077308 */ /* 0x0006640000002400 */
[----:B---3--:R-:W-:-:S06]  /*10d60*/  FMUL.FTZ R0, R27, UR22 ;  /* 0x000000161b007c20 */ /* 0x008fcc0008410000 */
        /* <DEDUP_REMOVED lines=29> */
[----:B---3--:R-:W-:-:S05]  /*10f40*/  IMAD.U32 R0, RZ, RZ, UR20 ;  /* 0x00000014ff007e24 */ /* 0x008fca000f8e00ff */
[----:B------:R-:W-:-:S04]  /*10f50*/  LEA R0, R0, R252, 0x6 ;  /* 0x000000fc00007211 */ /* 0x000fc800078e30ff */
[C---:B------:R-:W-:Y:S01]  /*10f60*/  IADD3 R2, R0.reuse, 0x1, RZ ;  /* 0x0000000100027810 */ /* 0x040fe20007ffe0ff */
[----:B------:R-:W-:Y:S01]  /*10f70*/  BAR.SYNC.DEFER_BLOCKING 0x0 ;  /* 0x0000000000007b1d */ /* 0x000fe20000010000 */
[-C--:B------:R-:W-:Y:S02]  /*10f80*/  ISETP.GE.AND P6, PT, R0, R250.reuse, PT ;  /* 0x000000fa0000720c */ /* 0x080fe40003fc6270 */
[C---:B------:R-:W-:Y:S02]  /*10f90*/  ISETP.GE.AND P5, PT, R2.reuse, R250, PT ;  /* 0x000000fa0200720c */ /* 0x040fe40003fa6270 */
[C---:B------:R-:W-:Y:S02]  /*10fa0*/  ISETP.GE.AND P3, PT, R2.reuse, R248, PT ;  /* 0x000000f80200720c */ /* 0x040fe40003f66270 */
[C---:B------:R-:W-:Y:S02]  /*10fb0*/  ISETP.GE.AND P2, PT, R2.reuse, R249, PT ;  /* 0x000000f90200720c */ /* 0x040fe40003f46270 */
[----:B------:R-:W-:-:S02]  /*10fc0*/  ISETP.GE.AND P1, PT, R2, R247, PT ;  /* 0x000000f70200720c */ /* 0x000fc40003f26270 */
[C---:B------:R-:W-:Y:S02]  /*10fd0*/  ISETP.LT.OR P5, PT, R2.reuse, R245, P5 ;  /* 0x000000f50200720c */ /* 0x040fe40002fa1670 */
[C---:B------:R-:W-:Y:S02]  /*10fe0*/  ISETP.LT.OR P3, PT, R2.reuse, R244, P3 ;  /* 0x000000f40200720c */ /* 0x040fe40001f61670 */
[C---:B------:R-:W-:Y:S02]  /*10ff0*/  ISETP.LT.OR P2, PT, R2.reuse, R246, P2 ;  /* 0x000000f60200720c */ /* 0x040fe40001741670 */
[----:B------:R-:W-:Y:S01]  /*11000*/  ISETP.LT.OR P1, PT, R2, R243, P1 ;  /* 0x000000f30200720c */ /* 0x000fe20000f21670 */
[----:B------:R-:W-:Y:S01]  /*11010*/  FMUL.FTZ R2, R53, UR22 ;  /* 0x0000001635027c20 */ /* 0x000fe20008410000 */
[C---:B------:R-:W-:Y:S02]  /*11020*/  ISETP.GE.AND P4, PT, R0.reuse, R248, PT ;  /* 0x000000f80000720c */ /* 0x040fe40003f86270 */
[----:B------:R-:W-:Y:S01]  /*11030*/  ISETP.LT.OR P6, PT, R0, R245, P6 ;  /* 0x000000f50000720c */ /* 0x000fe200037c1670 */
[----:B------:R3:W1:Y:S01]  /*11040*/  MUFU.TANH R29, R2 ;  /* 0x00000002001d7308 */ /* 0x0006620000002400 */
[----:B--2-4-:R-:W-:Y:S11]  /*11050*/  @!P0 BRA `(.L_x_606) ;  /* 0x0000000000908947 */ /* 0x014ff60003800000 */
[----:B------:R-:W2:Y:S04]  /*11060*/  LDL.64 R220, [R1+0x78] ;  /* 0x0000780001dc7983 */ /* 0x000ea80000100a00 */
[----:B------:R-:W4:Y:S01]  /*11070*/  LDL.64 R222, [R1+0x70] ;  /* 0x0000700001de7983 */ /* 0x000f220000100a00 */
        /* <DEDUP_REMOVED lines=8> */
[----:B---3--:R-:W-:Y:S01]  /*11100*/  IMAD.U32 R2, RZ, RZ, UR4 ;  /* 0x00000004ff027e24 */ /* 0x008fe2000f8e00ff */
[----:B------:R-:W-:Y:S01]  /*11110*/  ULDC.64 UR4, c[0x0][0x218] ;  /* 0x0000860000047ab9 */ /* 0x000fe20000000a00 */
[----:B--2---:R-:W-:-:S04]  /*11120*/  LEA R3, P0, R3, R220, 0x6 ;  /* 0x000000dc03037211 */ /* 0x004fc800078030ff */
        /* <DEDUP_REMOVED lines=10> */
[----:B--2---:R-:W-:-:S04]  /*111d0*/  IADD3 R2, P0, R2, UR4, RZ ;  /* 0x0000000402027c10 */ /* 0x004fc8000ff1e0ff */
[----:B------:R-:W-:-:S05]  /*111e0*/  IADD3.X R3, R3, UR5, RZ, P0, !PT ;  /* 0x0000000503037c10 */ /* 0x000fca00087fe4ff */
        /* <DEDUP_REMOVED lines=8> */
[----:B------:R2:W-:Y:S04]  /*11270*/  LDGSTS.E.BYPASS.LTC128B.128 [R251+0x9800], desc[UR18][R2.64] ;  /* 0x0980000002fb7fae */ /* 0x0005e8000b901d52 */
[----:B------:R2:W-:Y:S04]  /*11280*/  LDGSTS.E.BYPASS.LTC128B.128 [R251+0xb800], desc[UR18][R2.64+0x80] ;  /* 0x0b80008002fb7fae */ /* 0x0005e8000b901d52 */
[----:B------:R-:W0:Y:S02]  /*11290*/  LDGDEPBAR ;  /* 0x00000000000079af */ /* 0x000e240000000000 */
.L_x_606:
        /* <DEDUP_REMOVED lines=11> */
[----:B------:R4:W-:Y:S01]  /*11350*/  STL [R1+0x80], R224 ;  /* 0x000080e001007387 */ /* 0x0009e20000100800 */
[----:B--2---:R-:W-:-:S04]  /*11360*/  FMUL.FTZ R3, R55, UR22 ;  /* 0x0000001637037c20 */ /* 0x004fc80008410000 */
[----:B------:R2:W-:Y:S01]  /*11370*/  MUFU.TANH R40, R3 ;  /* 0x0000000300287308 */ /* 0x0005e20000002400 */
[----:B----4-:R-:W4:Y:S01]  /*11380*/  LDL.LU R224, [R1+0x38] ;  /* 0x0000380001e07983 */ /* 0x010f220000300800 */
[----:B--2---:R-:W-:Y:S01]  /*11390*/  FMUL.FTZ R3, R204, UR22 ;  /* 0x00000016cc037c20 */ /* 0x004fe20008410000 */
[----:B------:R-:W-:Y:S01]  /*113a0*/  FMUL.FTZ R4, R206, UR22 ;  /* 0x00000016ce047c20 */ /* 0x000fe20008410000 */
[----:B------:R-:W-:-:S04]  /*113b0*/  FSEL R13, R6, -INF , !P6 ;  /* 0xff800000060d7808 */ /* 0x000fc80007000000 */
[----:B------:R-:W2:Y:S01]  /*113c0*/  MUFU.TANH R5, R5 ;  /* 0x0000000500057308 */ /* 0x000ea20000002400 */
[C---:B------:R-:W-:Y:S02]  /*113d0*/  ISETP.GE.AND P0, PT, R0.reuse, R249, PT ;  /* 0x000000f90000720c */ /* 0x040fe40003f06270 */
[C---:B------:R-:W-:Y:S02]  /*113e0*/  ISETP.GE.AND P6, PT, R0.reuse, R247, PT ;  /* 0x000000f70000720c */ /* 0x040fe40003fc6270 */
[C---:B------:R-:W-:Y:S02]  /*113f0*/  ISETP.LT.OR P4, PT, R0.reuse, R244, P4 ;  /* 0x000000f40000720c */ /* 0x040fe40002781670 */
[C---:B------:R-:W-:Y:S01]  /*11400*/  ISETP.LT.OR P0, PT, R0.reuse, R246, P0 ;  /* 0x000000f60000720c */ /* 0x040fe20000701670 */
[----:B------:R2:W2:Y:S01]  /*11410*/  MUFU.TANH R38, R3 ;  /* 0x0000000300267308 */ /* 0x0004a20000002400 */
[C---:B------:R-:W-:Y:S02]  /*11420*/  ISETP.LT.OR P6, PT, R0.reuse, R243, P6 ;  /* 0x000000f30000720c */ /* 0x040fe400037c1670 */
[----:B---3--:R-:W-:-:S02]  /*11430*/  IADD3 R2, R0, 0x8, RZ ;  /* 0x0000000800027810 */ /* 0x008fc40007ffe0ff */
[----:B-1----:R-:W-:Y:S02]  /*11440*/  FSEL R18, R7, -INF , !P4 ;  /* 0xff80000007127808 */ /* 0x002fe40006000000 */
[----:B------:R-:W-:Y:S02]  /*11450*/  FSEL R20, R9, -INF , !P0 ;  /* 0xff80000009147808 */ /* 0x000fe40004000000 */
[----:B------:R-:W-:Y:S02]  /*11460*/  FSEL R22, R8, -INF , !P6 ;  /* 0xff80000008167808 */ /* 0x000fe40007000000 */
[----:B------:R-:W-:Y:S02]  /*11470*/  FSEL R10, R10, -INF , !P5 ;  /* 0xff8000000a0a7808 */ /* 0x000fe40006800000 */
[C---:B------:R-:W-:Y:S02]  /*11480*/  ISETP.GE.AND P4, PT, R2.reuse, R250, PT ;  /* 0x000000fa0200720c */ /* 0x040fe40003f86270 */
[C---:B------:R-:W-:Y:S01]  /*11490*/  ISETP.GE.AND P0, PT, R2.reuse, R248, PT ;  /* 0x000000f80200720c */ /* 0x040fe20003f06270 */
[----:B--2---:R-:W-:Y:S01]  /*114a0*/  FMUL.FTZ R3, R205, UR22 ;  /* 0x00000016cd037c20 */ /* 0x004fe20008410000 */
[----:B------:R-:W-:-:S02]  /*114b0*/  ISETP.GE.AND P6, PT, R2, R249, PT ;  /* 0x000000f90200720c */ /* 0x000fc40003fc6270 */
[C---:B------:R-:W-:Y:S01]  /*114c0*/  ISETP.GE.AND P5, PT, R2.reuse, R247, PT ;  /* 0x000000f70200720c */ /* 0x040fe20003fa6270 */
[----:B------:R1:W-:Y:S01]  /*114d0*/  MUFU.TANH R39, R3 ;  /* 0x0000000300277308 */ /* 0x0003e20000002400 */
[C---:B------:R-:W-:Y:S02]  /*114e0*/  ISETP.LT.OR P4, PT, R2.reuse, R245, P4 ;  /* 0x000000f50200720c */ /* 0x040fe40002781670 */
[C---:B------:R-:W-:Y:S02]  /*114f0*/  ISETP.LT.OR P0, PT, R2.reuse, R244, P0 ;  /* 0x000000f40200720c */ /* 0x040fe40000701670 */
[C---:B------:R-:W-:Y:S02]  /*11500*/  ISETP.LT.OR P6, PT, R2.reuse, R246, P6 ;  /* 0x000000f60200720c */ /* 0x040fe400037c1670 */
[----:B------:R-:W-:Y:S01]  /*11510*/  ISETP.LT.OR P5, PT, R2, R243, P5 ;  /* 0x000000f30200720c */ /* 0x000fe20002fa1670 */
[----:B------:R-:W-:Y:S02]  /*11520*/  VIADD R2, R0, 0x9 ;  /* 0x0000000900027836 */ /* 0x000fe40000000000 */
[----:B-1----:R-:W-:-:S02]  /*11530*/  FMUL.FTZ R3, R207, UR22 ;  /* 0x00000016cf037c20 */ /* 0x002fc40008410000 */
[----:B------:R-:W2:Y:S01]  /*11540*/  LDL.LU R207, [R1+0x34] ;  /* 0x0000340001cf7983 */ /* 0x000ea20000300800 */
[----:B------:R-:W-:Y:S01]  /*11550*/  FSEL R19, R19, -INF , !P3 ;  /* 0xff80000013137808 */ /* 0x000fe20005800000 */
[----:B------:R1:W-:Y:S01]  /*11560*/  MUFU.TANH R37, R3 ;  /* 0x0000000300257308 */ /* 0x0003e20000002400 */
[----:B------:R-:W-:Y:S01]  /*11570*/  ISETP.GE.AND P3, PT, R2, R250, PT ;  /* 0x000000fa0200720c */ /* 0x000fe20003f66270 */
[----:B------:R-:W3:Y:S01]  /*11580*/  LDL.LU R206, [R1+0x30] ;  /* 0x0000300001ce7983 */ /* 0x000ee20000300800 */
[----:B------:R-:W-:Y:S02]  /*11590*/  FSEL R17, R17, -INF , !P2 ;  /* 0xff80000011117808 */ /* 0x000fe40005000000 */
[----:B------:R-:W-:Y:S01]  /*115a0*/  FSEL R23, R16, -INF , !P1 ;  /* 0xff80000010177808 */ /* 0x000fe20004800000 */
[----:B------:R-:W3:Y:S01]  /*115b0*/  LDL.LU R205, [R1+0x2c] ;  /* 0x00002c0001cd7983 */ /* 0x000ee20000300800 */
[----:B------:R-:W-:Y:S01]  /*115c0*/  FSEL R11, R11, -INF , !P4 ;  /* 0xff8000000b0b7808 */ /* 0x000fe20006000000 */
[----:B------:R1:W-:Y:S01]  /*115d0*/  MUFU.TANH R36, R4 ;  /* 0x0000000400247308 */ /* 0x0003e20000002400 */
[----:B------:R-:W-:-:S02]  /*115e0*/  ISETP.GE.AND P2, PT, R2, R248, PT ;  /* 0x000000f80200720c */ /* 0x000fc40003f46270 */
[C---:B------:R-:W-:Y:S02]  /*115f0*/  ISETP.GE.AND P1, PT, R2.reuse, R249, PT ;  /* 0x000000f90200720c */ /* 0x040fe40003f26270 */
[----:B------:R-:W-:Y:S02]  /*11600*/  ISETP.GE.AND P4, PT, R2, R247, PT ;  /* 0x000000f70200720c */ /* 0x000fe40003f86270 */
[----:B------:R-:W-:Y:S01]  /*11610*/  FSEL R16, R12, -INF , !P5 ;  /* 0xff8000000c107808 */ /* 0x000fe20006800000 */
[----:B-1----:R-:W-:Y:S01]  /*11620*/  FMUL.FTZ R3, R212, UR22 ;  /* 0x00000016d4037c20 */ /* 0x002fe20008410000 */
[C---:B------:R-:W-:Y:S02]  /*11630*/  ISETP.LT.OR P3, PT, R2.reuse, R245, P3 ;  /* 0x000000f50200720c */ /* 0x040fe40001f61670 */
[C---:B------:R-:W-:Y:S01]  /*11640*/  ISETP.LT.OR P2, PT, R2.reuse, R244, P2 ;  /* 0x000000f40200720c */ /* 0x040fe20001741670 */
[----:B------:R1:W-:Y:S01]  /*11650*/  MUFU.TANH R35, R3 ;  /* 0x0000000300237308 */ /* 0x0003e20000002400 */
[----:B------:R-:W-:-:S02]  /*11660*/  ISETP.LT.OR P1, PT, R2, R246, P1 ;  /* 0x000000f60200720c */ /* 0x000fc40000f21670 */
[----:B------:R-:W-:Y:S01]  /*11670*/  ISETP.LT.OR P4, PT, R2, R243, P4 ;  /* 0x000000f30200720c */ /* 0x000fe20002781670 */
[----:B------:R-:W-:Y:S01]  /*11680*/  FMUL.FTZ R4, R138, UR22 ;  /* 0x000000168a047c20 */ /* 0x000fe20008410000 */
[----:B------:R-:W-:Y:S02]  /*11690*/  IADD3 R2, R0, 0x10, RZ ;  /* 0x0000001000027810 */ /* 0x000fe40007ffe0ff */
[----:B------:R-:W-:Y:S02]  /*116a0*/  FSEL R7, R27, -INF , !P3 ;  /* 0xff8000001b077808 */ /* 0x000fe40005800000 */
[----:B------:R-:W-:Y:S01]  /*116b0*/  FSEL R9, R15, -INF , !P0 ;  /* 0xff8000000f097808 */ /* 0x000fe20004000000 */
[----:B------:R-:W-:Y:S01]  /*116c0*/  MUFU.TANH R4, R4 ;  /* 0x0000000400047308 */ /* 0x000fe20000002400 */
[----:B------:R-:W-:Y:S02]  /*116d0*/  FSEL R15, R14, -INF , !P6 ;  /* 0xff8000000e0f7808 */ /* 0x000fe40007000000 */
[----:B------:R-:W-:-:S02]  /*116e0*/  ISETP.GE.AND P0, PT, R2, R250, PT ;  /* 0x000000fa0200720c */ /* 0x000fc40003f06270 */
[C---:B------:R-:W-:Y:S01]  /*116f0*/  ISETP.GE.AND P6, PT, R2.reuse, R248, PT ;  /* 0x000000f80200720c */ /* 0x040fe20003fc6270 */
[----:B-1----:R-:W-:Y:S01]  /*11700*/  FMUL.FTZ R3, R213, UR22 ;  /* 0x00000016d5037c20 */ /* 0x002fe20008410000 */
[C---:B------:R-:W-:Y:S02]  /*11710*/  ISETP.GE.AND P5, PT, R2.reuse, R249, PT ;  /* 0x000000f90200720c */ /* 0x040fe40003fa6270 */
[C---:B------:R-:W-:Y:S01]  /*11720*/  ISETP.GE.AND P3, PT, R2.reuse, R247, PT ;  /* 0x000000f70200720c */ /* 0x040fe20003f66270 */
[----:B------:R1:W-:Y:S01]  /*11730*/  MUFU.TANH R34, R3 ;  /* 0x0000000300227308 */ /* 0x0003e20000002400 */
        /* <DEDUP_REMOVED lines=8> */
[----:B------:R-:W-:Y:S01]  /*117c0*/  FSEL R52, R25, -INF , !P0 ;  /* 0xff80000019347808 */ /* 0x000fe20004000000 */
[----:B-1----:R-:W-:Y:S01]  /*117d0*/  FMUL.FTZ R3, R214, UR22 ;  /* 0x00000016d6037c20 */ /* 0x002fe20008410000 */
[----:B------:R-:W-:-:S02]  /*117e0*/  ISETP.GE.AND P2, PT, R2, R250, PT ;  /* 0x000000fa0200720c */ /* 0x000fc40003f46270 */
[C---:B------:R-:W-:Y:S01]  /*117f0*/  ISETP.GE.AND P1, PT, R2.reuse, R248, PT ;  /* 0x000000f80200720c */ /* 0x040fe20003f26270 */
[----:B------:R1:W1:Y:S01]  /*11800*/  MUFU.TANH R12, R3 ;  /* 0x00000003000c7308 */ /* 0x0002620000002400 */
[C---:B------:R-:W-:Y:S02]  /*11810*/  ISETP.GE.AND P4, PT, R2.reuse, R249, PT ;  /* 0x000000f90200720c */ /* 0x040fe40003f86270 */
[----:B------:R-:W-:Y:S02]  /*11820*/  ISETP.GE.AND P0, PT, R2, R247, PT ;  /* 0x000000f70200720c */ /* 0x000fe40003f06270 */
[----:B------:R-:W-:Y:S02]  /*11830*/  FSEL R53, R24, -INF , !P6 ;  /* 0xff80000018357808 */ /* 0x000fe40007000000 */
[C---:B------:R-:W-:Y:S02]  /*11840*/  ISETP.LT.OR P2, PT, R2.reuse, R245, P2 ;  /* 0x000000f50200720c */ /* 0x040fe40001741670 */
[----:B------:R-:W-:-:S02]  /*11850*/  ISETP.LT.OR P1, PT, R2, R244, P1 ;  /* 0x000000f40200720c */ /* 0x000fc40000f21670 */
[C---:B------:R-:W-:Y:S02]  /*11860*/  ISETP.LT.OR P4, PT, R2.reuse, R246, P4 ;  /* 0x000000f60200720c */ /* 0x040fe40002781670 */
[----:B------:R-:W-:Y:S02]  /*11870*/  ISETP.LT.OR P0, PT, R2, R243, P0 ;  /* 0x000000f30200720c */ /* 0x000fe40000701670 */
[----:B------:R-:W-:Y:S01]  /*11880*/  IADD3 R2, R0, 0x18, RZ ;  /* 0x0000001800027810 */ /* 0x000fe20007ffe0ff */
[----:B-1----:R-:W-:Y:S01]  /*11890*/  FMUL.FTZ R3, R215, UR22 ;  /* 0x00000016d7037c20 */ /* 0x002fe20008410000 */
[----:B------:R-:W-:Y:S02]  /*118a0*/  FSEL R54, R21, -INF , !P5 ;  /* 0xff80000015367808 */ /* 0x000fe40006800000 */
[----:B------:R-:W-:Y:S01]  /*118b0*/  FSEL R222, R5, -INF , !P3 ;  /* 0xff80000005de7808 */ /* 0x000fe20005800000 */
[----:B------:R1:W-:Y:S01]  /*118c0*/  MUFU.TANH R27, R3 ;  /* 0x00000003001b7308 */ /* 0x0003e20000002400 */
[----:B------:R-:W-:-:S02]  /*118d0*/  FSEL R44, R32, -INF , !P2 ;  /* 0xff800000202c7808 */ /* 0x000fc40005000000 */
[C---:B------:R-:W-:Y:S02]  /*118e0*/  ISETP.GE.AND P6, PT, R2.reuse, R250, PT ;  /* 0x000000fa0200720c */ /* 0x040fe40003fc6270 */
[C---:B------:R-:W-:Y:S02]  /*118f0*/  ISETP.GE.AND P5, PT, R2.reuse, R248, PT ;  /* 0x000000f80200720c */ /* 0x040fe40003fa6270 */
[C---:B------:R-:W-:Y:S02]  /*11900*/  ISETP.GE.AND P3, PT, R2.reuse, R249, PT ;  /* 0x000000f90200720c */ /* 0x040fe40003f66270 */
[C---:B------:R-:W-:Y:S02]  /*11910*/  ISETP.GE.AND P2, PT, R2.reuse, R247, PT ;  /* 0x000000f70200720c */ /* 0x040fe40003f46270 */
[C---:B------:R-:W-:Y:S02]  /*11920*/  ISETP.LT.OR P6, PT, R2.reuse, R245, P6 ;  /* 0x000000f50200720c */ /* 0x040fe400037c1670 */
[----:B------:R-:W-:-:S02]  /*11930*/  ISETP.LT.OR P5, PT, R2, R244, P5 ;  /* 0x000000f40200720c */ /* 0x000fc40002fa1670 */
[----:B------:R-:W-:Y:S01]  /*11940*/  ISETP.LT.OR P3, PT, R2, R246, P3 ;  /* 0x000000f60200720c */ /* 0x000fe20001f61670 */
[----:B-1----:R-:W-:Y:S01]  /*11950*/  FMUL.FTZ R3, R208, UR22 ;  /* 0x00000016d0037c20 */ /* 0x002fe20008410000 */
[----:B------:R-:W-:Y:S01]  /*11960*/  ISETP.LT.OR P2, PT, R2, R243, P2 ;  /* 0x000000f30200720c */ /* 0x000fe20001741670 */
[----:B------:R-:W-:Y:S01]  /*11970*/  VIADD R2, R0, 0x19 ;  /* 0x0000001900027836 */ /* 0x000fe20000000000 */
[----:B------:R-:W-:Y:S01]  /*11980*/  FSEL R45, R30, -INF , !P1 ;  /* 0xff8000001e2d7808 */ /* 0x000fe20004800000 */
[----:B------:R1:W1:Y:S01]  /*11990*/  MUFU.TANH R6, R3 ;  /* 0x0000000300067308 */ /* 0x0002620000002400 */
[----:B------:R-:W-:Y:S02]  /*119a0*/  FSEL R47, R29, -INF , !P4 ;  /* 0xff8000001d2f7808 */ /* 0x000fe40006000000 */
[----:B------:R-:W-:Y:S02]  /*119b0*/  FSEL R221, R40, -INF , !P0 ;  /* 0xff80000028dd7808 */ /* 0x000fe40004000000 */
[----:B------:R-:W-:-:S02]  /*119c0*/  FSEL R212, R38, -INF , !P6 ;  /* 0xff80000026d47808 */ /* 0x000fc40007000000 */
[C---:B------:R-:W-:Y:S02]  /*119d0*/  ISETP.GE.AND P1, PT, R2.reuse, R250, PT ;  /* 0x000000fa0200720c */ /* 0x040fe40003f26270 */
[C---:B------:R-:W-:Y:S02]  /*119e0*/  ISETP.GE.AND P4, PT, R2.reuse, R248, PT ;  /* 0x000000f80200720c */ /* 0x040fe40003f86270 */
[C---:B------:R-:W-:Y:S02]  /*119f0*/  ISETP.GE.AND P0, PT, R2.reuse, R249, PT ;  /* 0x000000f90200720c */ /* 0x040fe40003f06270 */
[C---:B------:R-:W-:Y:S02]  /*11a00*/  ISETP.GE.AND P6, PT, R2.reuse, R247, PT ;  /* 0x000000f70200720c */ /* 0x040fe40003fc6270 */
[C---:B------:R-:W-:Y:S01]  /*11a10*/  ISETP.LT.OR P1, PT, R2.reuse, R245, P1 ;  /* 0x000000f50200720c */ /* 0x040fe20000f21670 */
[----:B-1----:R-:W-:Y:S01]  /*11a20*/  FMUL.FTZ R3, R209, UR22 ;  /* 0x00000016d1037c20 */ /* 0x002fe20008410000 */
[----:B------:R-:W-:-:S02]  /*11a30*/  ISETP.LT.OR P4, PT, R2, R244, P4 ;  /* 0x000000f40200720c */ /* 0x000fc40002781670 */
[C---:B------:R-:W-:Y:S01]  /*11a40*/  ISETP.LT.OR P0, PT, R2.reuse, R246, P0 ;  /* 0x000000f60200720c */ /* 0x040fe20000701670 */
[----:B------:R1:W-:Y:S01]  /*11a50*/  MUFU.TANH R33, R3 ;  /* 0x0000000300217308 */ /* 0x0003e20000002400 */
[----:B------:R-:W-:Y:S02]  /*11a60*/  ISETP.LT.OR P6, PT, R2, R243, P6 ;  /* 0x000000f30200720c */ /* 0x000fe400037c1670 */
[----:B------:R-:W-:Y:S02]  /*11a70*/  IADD3 R2, R0, 0x20, RZ ;  /* 0x0000002000027810 */ /* 0x000fe40007ffe0ff */
[----:B------:R-:W-:Y:S02]  /*11a80*/  FSEL R220, R12, -INF , !P2 ;  /* 0xff8000000cdc7808 */ /* 0x000fe40005000000 */
[----:B------:R-:W-:Y:S02]  /*11a90*/  FSEL R213, R36, -INF , !P5 ;  /* 0xff80000024d57808 */ /* 0x000fe40006800000 */
[----:B------:R-:W-:-:S02]  /*11aa0*/  ISETP.GE.AND P5, PT, R2, R250, PT ;  /* 0x000000fa0200720c */ /* 0x000fc40003fa6270 */
[----:B------:R-:W-:Y:S02]  /*11ab0*/  FSEL R214, R35, -INF , !P3 ;  /* 0xff80000023d67808 */ /* 0x000fe40005800000 */
[----:B------:R-:W-:Y:S02]  /*11ac0*/  ISETP.LT.OR P5, PT, R2, R245, P5 ;  /* 0x000000f50200720c */ /* 0x000fe40002fa1670 */
[----:B------:R-:W-:Y:S01]  /*11ad0*/  FSEL R55, R39, -INF , !P1 ;  /* 0xff80000027377808 */ /* 0x000fe20004800000 */
[----:B-1----:R-:W-:Y:S01]  /*11ae0*/  FMUL.FTZ R3, R210, UR22 ;  /* 0x00000016d2037c20 */ /* 0x002fe20008410000 */
[----:B------:R-:W-:Y:S02]  /*11af0*/  FSEL R231, R6, -INF , !P5 ;  /* 0xff80000006e77808 */ /* 0x000fe40006800000 */
[C---:B------:R-:W-:Y:S01]  /*11b00*/  ISETP.GE.AND P3, PT, R2.reuse, R248, PT ;  /* 0x000000f80200720c */ /* 0x040fe20003f66270 */
[----:B------:R1:W1:Y:S01]  /*11b10*/  MUFU.TANH R24, R3 ;  /* 0x0000000300187308 */ /* 0x0002620000002400 */
[----:B------:R-:W-:-:S02]  /*11b20*/  ISETP.GE.AND P2, PT, R2, R249, PT ;  /* 0x000000f90200720c */ /* 0x000fc40003f46270 */
[C---:B------:R-:W-:Y:S02]  /*11b30*/  ISETP.GE.AND P1, PT, R2.reuse, R247, PT ;  /* 0x000000f70200720c */ /* 0x040fe40003f26270 */
[C---:B------:R-:W-:Y:S02]  /*11b40*/  ISETP.LT.OR P3, PT, R2.reuse, R244, P3 ;  /* 0x000000f40200720c */ /* 0x040fe40001f61670 */
[C---:B------:R-:W-:Y:S02]  /*11b50*/  ISETP.LT.OR P2, PT, R2.reuse, R246, P2 ;  /* 0x000000f60200720c */ /* 0x040fe40001741670 */
[----:B------:R-:W-:Y:S01]  /*11b60*/  ISETP.LT.OR P1, PT, R2, R243, P1 ;  /* 0x000000f30200720c */ /* 0x000fe20000f21670 */
[----:B------:R-:W-:Y:S01]  /*11b70*/  VIADD R2, R0, 0x21 ;  /* 0x0000002100027836 */ /* 0x000fe20000000000 */
[----:B------:R-:W-:Y:S02]  /*11b80*/  FSEL R215, R27, -INF , !P6 ;  /* 0xff8000001bd77808 */ /* 0x000fe40007000000 */
[----:B------:R-:W-:-:S02]  /*11b90*/  FSEL R138, R37, -INF , !P4 ;  /* 0xff800000258a7808 */ /* 0x000fc40006000000 */
        /* <DEDUP_REMOVED lines=8> */
[----:B------:R-:W-:Y:S02]  /*11c20*/  FSEL R204, R24, -INF , !P3 ;  /* 0xff80000018cc7808 */ /* 0x000fe40005800000 */
[----:B------:R-:W-:Y:S02]  /*11c30*/  FSEL R235, R4, -INF , !P1 ;  /* 0xff80000004eb7808 */ /* 0x000fe40004800000 */
[----:B------:R-:W-:Y:S01]  /*11c40*/  FSEL R33, R33, -INF , !P4 ;  /* 0xff80000021217808 */ /* 0x000fe20006000000 */
[----:B-1----:R-:W-:-:S04]  /*11c50*/  FMUL.FTZ R3, R136, UR22 ;  /* 0x0000001688037c20 */ /* 0x002fc80008410000 */
[----:B------:R1:W1:Y:S02]  /*11c60*/  MUFU.TANH R5, R3 ;  /* 0x0000000300057308 */ /* 0x0002640000002400 */
[----:B-1----:R-:W-:Y:S01]  /*11c70*/  FMUL.FTZ R3, R137, UR22 ;  /* 0x0000001689037c20 */ /* 0x002fe20008410000 */
[----:B------:R-:W-:-:S05]  /*11c80*/  FSEL R40, R5, -INF , !P2 ;  /* 0xff80000005287808 */ /* 0x000fca0005000000 */
[----:B------:R1:W1:Y:S02]  /*11c90*/  MUFU.TANH R28, R3 ;  /* 0x00000003001c7308 */ /* 0x0002640000002400 */
[----:B-1----:R-:W-:Y:S01]  /*11ca0*/  FMUL.FTZ R3, R139, UR22 ;  /* 0x000000168b037c20 */ /* 0x002fe20008410000 */
[----:B------:R-:W-:Y:S02]  /*11cb0*/  FSEL R139, R34, -INF , !P0 ;  /* 0xff800000228b7808 */ /* 0x000fe40004000000 */
[----:B------:R-:W-:-:S03]  /*11cc0*/  ISETP.GE.AND P0, PT, R2, R248, PT ;  /* 0x000000f80200720c */ /* 0x000fc60003f06270 */
[----:B------:R1:W4:Y:S01]  /*11cd0*/  MUFU.TANH R21, R3 ;  /* 0x0000000300157308 */ /* 0x0003220000002400 */
[----:B------:R-:W-:Y:S02]  /*11ce0*/  FSEL R38, R28, -INF , !P6 ;  /* 0xff8000001c267808 */ /* 0x000fe40007000000 */
[----:B------:R-:W-:Y:S02]  /*11cf0*/  ISETP.LT.OR P0, PT, R2, R244, P0 ;  /* 0x000000f40200720c */ /* 0x000fe40000701670 */
[----:B------:R-:W-:Y:S02]  /*11d00*/  IADD3 R2, R0, 0x28, RZ ;  /* 0x0000002800027810 */ /* 0x000fe40007ffe0ff */
[----:B------:R-:W-:Y:S02]  /*11d10*/  FSEL R42, R31, -INF , !P0 ;  /* 0xff8000001f2a7808 */ /* 0x000fe40004000000 */
[C---:B------:R-:W-:Y:S02]  /*11d20*/  ISETP.GE.AND P3, PT, R2.reuse, R250, PT ;  /* 0x000000fa0200720c */ /* 0x040fe40003f66270 */
[----:B------:R-:W-:-:S02]  /*11d30*/  ISETP.GE.AND P2, PT, R2, R248, PT ;  /* 0x000000f80200720c */ /* 0x000fc40003f46270 */
[C---:B------:R-:W-:Y:S02]  /*11d40*/  ISETP.GE.AND P1, PT, R2.reuse, R249, PT ;  /* 0x000000f90200720c */ /* 0x040fe40003f26270 */
[----:B------:R-:W-:Y:S01]  /*11d50*/  ISETP.GE.AND P4, PT, R2, R247, PT ;  /* 0x000000f70200720c */ /* 0x000fe20003f86270 */
[----:B-1----:R-:W-:Y:S01]  /*11d60*/  FMUL.FTZ R3, R56, UR22 ;  /* 0x0000001638037c20 */ /* 0x002fe20008410000 */
[C---:B------:R-:W-:Y:S02]  /*11d70*/  ISETP.LT.OR P3, PT, R2.reuse, R245, P3 ;  /* 0x000000f50200720c */ /* 0x040fe40001f61670 */
[C---:B------:R-:W-:Y:S01]  /*11d80*/  ISETP.LT.OR P2, PT, R2.reuse, R244, P2 ;  /* 0x000000f40200720c */ /* 0x040fe20001741670 */
[----:B------:R1:W1:Y:S01]  /*11d90*/  MUFU.TANH R12, R3 ;  /* 0x00000003000c7308 */ /* 0x0002620000002400 */
[C---:B------:R-:W-:Y:S02]  /*11da0*/  ISETP.LT.OR P1, PT, R2.reuse, R246, P1 ;  /* 0x000000f60200720c */ /* 0x040fe40000f21670 */
[----:B------:R-:W-:Y:S01]  /*11db0*/  ISETP.LT.OR P4, PT, R2, R243, P4 ;  /* 0x000000f30200720c */ /* 0x000fe20002781670 */
[----:B------:R-:W-:Y:S01]  /*11dc0*/  VIADD R2, R0, 0x29 ;  /* 0x0000002900027836 */ /* 0x000fe20000000000 */
[----:B----4-:R-:W-:-:S04]  /*11dd0*/  FSEL R32, R21, -INF , !P5 ;  /* 0xff80000015207808 */ /* 0x010fc80006800000 */
[C---:B------:R-:W-:Y:S02]  /*11de0*/  ISETP.GE.AND P0, PT, R2.reuse, R250, PT ;  /* 0x000000fa0200720c */ /* 0x040fe40003f06270 */
[C---:B------:R-:W-:Y:S02]  /*11df0*/  ISETP.GE.AND P6, PT, R2.reuse, R248, PT ;  /* 0x000000f80200720c */ /* 0x040fe40003fc6270 */
[C---:B------:R-:W-:Y:S02]  /*11e00*/  ISETP.GE.AND P5, PT, R2.reuse, R249, PT ;  /* 0x000000f90200720c */ /* 0x040fe40003fa6270 */
[----:B------:R-:W-:Y:S01]  /*11e10*/  ISETP.LT.OR P0, PT, R2, R245, P0 ;  /* 0x000000f50200720c */ /* 0x000fe20000701670 */
[----:B-1----:R-:W-:Y:S01]  /*11e20*/  FMUL.FTZ R3, R57, UR22 ;  /* 0x0000001639037c20 */ /* 0x002fe20008410000 */
[----:B------:R-:W-:Y:S02]  /*11e30*/  FSEL R252, R12, -INF , !P3 ;  /* 0xff8000000cfc7808 */ /* 0x000fe40005800000 */
[C---:B------:R-:W-:Y:S01]  /*11e40*/  ISETP.GE.AND P3, PT, R2.reuse, R247, PT ;  /* 0x000000f70200720c */ /* 0x040fe20003f66270 */
[----:B------:R1:W-:Y:S01]  /*11e50*/  MUFU.TANH R25, R3 ;  /* 0x0000000300197308 */ /* 0x0003e20000002400 */
[----:B------:R-:W-:-:S02]  /*11e60*/  ISETP.LT.OR P6, PT, R2, R244, P6 ;  /* 0x000000f40200720c */ /* 0x000fc400037c1670 */
[C---:B------:R-:W-:Y:S02]  /*11e70*/  ISETP.LT.OR P5, PT, R2.reuse, R246, P5 ;  /* 0x000000f60200720c */ /* 0x040fe40002fa1670 */
[----:B------:R-:W-:Y:S02]  /*11e80*/  ISETP.LT.OR P3, PT, R2, R243, P3 ;  /* 0x000000f30200720c */ /* 0x000fe40001f61670 */
[----:B------:R-:W-:Y:S01]  /*11e90*/  IADD3 R2, R0, 0x30, RZ ;  /* 0x0000003000027810 */ /* 0x000fe20007ffe0ff */
[----:B-1----:R-:W-:-:S04]  /*11ea0*/  FMUL.FTZ R3, R58, UR22 ;  /* 0x000000163a037c20 */ /* 0x002fc80008410000 */
[----:B------:R1:W4:Y:S02]  /*11eb0*/  MUFU.TANH R6, R3 ;  /* 0x0000000300067308 */ /* 0x0003240000002400 */
[----:B-1----:R-:W-:Y:S01]  /*11ec0*/  FMUL.FTZ R3, R59, UR22 ;  /* 0x000000163b037c20 */ /* 0x002fe20008410000 */
[----:B----4-:R-:W-:Y:S02]  /*11ed0*/  FSEL R223, R6, -INF , !P2 ;  /* 0xff80000006df7808 */ /* 0x010fe40005000000 */
[----:B------:R-:W-:-:S03]  /*11ee0*/  ISETP.GE.AND P2, PT, R2, R250, PT ;  /* 0x000000fa0200720c */ /* 0x000fc60003f46270 */
[----:B------:R1:W4:Y:S01]  /*11ef0*/  MUFU.TANH R27, R3 ;  /* 0x00000003001b7308 */ /* 0x0003220000002400 */
[----:B------:R-:W-:Y:S01]  /*11f00*/  ISETP.LT.OR P2, PT, R2, R245, P2 ;  /* 0x000000f50200720c */ /* 0x000fe20001741670 */
[----:B-1----:R-:W-:Y:S01]  /*11f10*/  FMUL.FTZ R3, R132, UR22 ;  /* 0x0000001684037c20 */ /* 0x002fe20008410000 */
[----:B------:R-:W-:Y:S02]  /*11f20*/  FSEL R132, R25, -INF , !P0 ;  /* 0xff80000019847808 */ /* 0x000fe40004000000 */
[----:B------:R-:W-:-:S03]  /*11f30*/  ISETP.GE.AND P0, PT, R2, R247, PT ;  /* 0x000000f70200720c */ /* 0x000fc60003f06270 */
[----:B------:R1:W2:Y:S01]  /*11f40*/  MUFU.TANH R5, R3 ;  /* 0x0000000300057308 */ /* 0x0002a20000002400 */
[----:B----4-:R-:W-:Y:S02]  /*11f50*/  FSEL R30, R27, -INF , !P6 ;  /* 0xff8000001b1e7808 */ /* 0x010fe40007000000 */
[C---:B------:R-:W-:Y:S01]  /*11f60*/  ISETP.LT.OR P0, PT, R2.reuse, R243, P0 ;  /* 0x000000f30200720c */ /* 0x040fe20000701670 */
[----:B-1----:R-:W-:Y:S01]  /*11f70*/  FMUL.FTZ R3, R133, UR22 ;  /* 0x0000001685037c20 */ /* 0x002fe20008410000 */
[----:B--2---:R-:W-:Y:S01]  /*11f80*/  FSEL R36, R5, -INF , !P1 ;  /* 0xff80000005247808 */ /* 0x004fe20004800000 */
[----:B------:R-:W-:Y:S01]  /*11f90*/  FMUL.FTZ R5, R49, UR22 ;  /* 0x0000001631057c20 */ /* 0x000fe20008410000 */
[C---:B------:R-:W-:Y:S01]  /*11fa0*/  ISETP.GE.AND P1, PT, R2.reuse, R248, PT ;  /* 0x000000f80200720c */ /* 0x040fe20003f26270 */
[----:B------:R1:W2:Y:S03]  /*11fb0*/  MUFU.TANH R24, R3 ;  /* 0x0000000300187308 */ /* 0x0002a60000002400 */
[----:B------:R-:W-:-:S05]  /*11fc0*/  ISETP.LT.OR P1, PT, R2, R244, P1 ;  /* 0x000000f40200720c */ /* 0x000fca0000f21670 */
[----:B------:R-:W-:Y:S01]  /*11fd0*/  MUFU.TANH R5, R5 ;  /* 0x0000000500057308 */ /* 0x000fe20000002400 */
[----:B-1----:R-:W-:Y:S01]  /*11fe0*/  FMUL.FTZ R3, R134, UR22 ;  /* 0x0000001686037c20 */ /* 0x002fe20008410000 */
[----:B--2---:R-:W-:-:S06]  /*11ff0*/  FSEL R49, R24, -INF , !P5 ;  /* 0xff80000018317808 */ /* 0x004fcc0006800000 */
[----:B------:R1:W2:Y:S02]  /*12000*/  MUFU.TANH R4, R3 ;  /* 0x0000000300047308 */ /* 0x0002a40000002400 */
[----:B-1----:R-:W-:Y:S01]  /*12010*/  FMUL.FTZ R3, R60, UR22 ;  /* 0x000000163c037c20 */ /* 0x002fe20008410000 */
[----:B--2---:R-:W-:Y:S02]  /*12020*/  FSEL R46, R4, -INF , !P4 ;  /* 0xff800000042e7808 */ /* 0x004fe40006000000 */
[----:B------:R-:W-:-:S03]  /*12030*/  ISETP.GE.AND P4, PT, R2, R249, PT ;  /* 0x000000f90200720c */ /* 0x000fc60003f86270 */
[----:B------:R1:W2:Y:S01]  /*12040*/  MUFU.TANH R21, R3 ;  /* 0x0000000300157308 */ /* 0x0002a20000002400 */
[----:B------:R-:W-:Y:S02]  /*12050*/  IADD3 R4, R0, 0x38, RZ ;  /* 0x0000003800047810 */ /* 0x000fe40007ffe0ff */
[----:B------:R-:W-:Y:S01]  /*12060*/  ISETP.LT.OR P4, PT, R2, R246, P4 ;  /* 0x000000f60200720c */ /* 0x000fe20002781670 */
[----:B------:R-:W-:Y:S01]  /*12070*/  VIADD R2, R0, 0x31 ;  /* 0x0000003100027836 */ /* 0x000fe20000000000 */
[----:B------:R-:W-:-:S04]  /*12080*/  ISETP.GE.AND P5, PT, R4, R250, PT ;  /* 0x000000fa0400720c */ /* 0x000fc80003fa6270 */
[----:B------:R-:W-:Y:S02]  /*12090*/  ISETP.GE.AND P6, PT, R2, R250, PT ;  /* 0x000000fa0200720c */ /* 0x000fe40003fc6270 */
[-C--:B------:R-:W-:Y:S02]  /*120a0*/  ISETP.LT.OR P5, PT, R4, R245.reuse, P5 ;  /* 0x000000f50400720c */ /* 0x080fe40002fa1670 */
[----:B------:R-:W-:Y:S01]  /*120b0*/  ISETP.LT.OR P6, PT, R2, R245, P6 ;  /* 0x000000f50200720c */ /* 0x000fe200037c1670 */
[----:B-1----:R-:W-:Y:S01]  /*120c0*/  FMUL.FTZ R3, R61, UR22 ;  /* 0x000000163d037c20 */ /* 0x002fe20008410000 */
[----:B--2---:R-:W-:-:S03]  /*120d0*/  FSEL R41, R21, -INF , !P2 ;  /* 0xff80000015297808 */ /* 0x004fc60005000000 */
[----:B------:R1:W2:Y:S02]  /*120e0*/  MUFU.TANH R12, R3 ;  /* 0x00000003000c7308 */ /* 0x0002a40000002400 */
[----:B-1----:R-:W-:Y:S01]  /*120f0*/  FMUL.FTZ R3, R48, UR22 ;  /* 0x0000001630037c20 */ /* 0x002fe20008410000 */
[----:B--2---:R-:W-:Y:S02]  /*12100*/  FSEL R234, R12, -INF , !P6 ;  /* 0xff8000000cea7808 */ /* 0x004fe40007000000 */
[----:B------:R-:W-:-:S03]  /*12110*/  ISETP.GE.AND P6, PT, R2, R248, PT ;  /* 0x000000f80200720c */ /* 0x000fc60003fc6270 */
[----:B------:R1:W2:Y:S01]  /*12120*/  MUFU.TANH R6, R3 ;  /* 0x0000000300067308 */ /* 0x0002a20000002400 */
[----:B------:R-:W-:Y:S01]  /*12130*/  ISETP.LT.OR P6, PT, R2, R244, P6 ;  /* 0x000000f40200720c */ /* 0x000fe200037c1670 */
[----:B-1----:R-:W-:Y:S01]  /*12140*/  VIADD R3, R0, 0x39 ;  /* 0x0000003900037836 */ /* 0x002fe20000000000 */
[----:B------:R-:W-:Y:S02]  /*12150*/  FMNMX.FTZ R0, R224, R13, !PT ;  /* 0x0000000de0007209 */ /* 0x000fe40007810000 */
[----:B--2---:R-:W-:Y:S01]  /*12160*/  FSEL R233, R6, -INF , !P5 ;  /* 0xff80000006e97808 */ /* 0x004fe20006800000 */
[----:B------:R-:W-:Y:S01]  /*12170*/  FMUL.FTZ R6, R51, UR22 ;  /* 0x0000001633067c20 */ /* 0x000fe20008410000 */
[----:B------:R-:W-:Y:S01]  /*12180*/  FMNMX.FTZ R0, R10, R0, !PT ;  /* 0x000000000a007209 */ /* 0x000fe20007810000 */
[----:B------:R-:W-:Y:S01]  /*12190*/  IMAD.MOV.U32 R51, RZ, RZ, R46 ;  /* 0x000000ffff337224 */ /* 0x000fe200078e002e */
[----:B------:R-:W-:Y:S02]  /*121a0*/  ISETP.GE.AND P2, PT, R3, R250, PT ;  /* 0x000000fa0300720c */ /* 0x000fe40003f46270 */
[----:B------:R-:W-:-:S02]  /*121b0*/  FMNMX.FTZ R0, R11, R0, !PT ;  /* 0x000000000b007209 */ /* 0x000fc40007810000 */
[----:B------:R-:W-:Y:S02]  /*121c0*/  ISETP.LT.OR P2, PT, R3, R245, P2 ;  /* 0x000000f50300720c */ /* 0x000fe40001741670 */
[----:B------:R-:W-:Y:S02]  /*121d0*/  FMNMX.FTZ R0, R7, R0, !PT ;  /* 0x0000000007007209 */ /* 0x000fe40007810000 */
[----:B------:R-:W-:Y:S01]  /*121e0*/  FSEL R43, R5, -INF , !P2 ;  /* 0xff800000052b7808 */ /* 0x000fe20005000000 */
[----:B------:R-:W-:Y:S01]  /*121f0*/  FMUL.FTZ R5, R62, UR22 ;  /* 0x000000163e057c20 */ /* 0x000fe20008410000 */
[----:B------:R-:W-:Y:S02]  /*12200*/  FMNMX.FTZ R0, R52, R0, !PT ;  /* 0x0000000034007209 */ /* 0x000fe40007810000 */
[C---:B------:R-:W-:Y:S01]  /*12210*/  ISETP.GE.AND P5, PT, R2.reuse, R249, PT ;  /* 0x000000f90200720c */ /* 0x040fe20003fa6270 */
[----:B------:R1:W-:Y:S01]  /*12220*/  MUFU.TANH R25, R5 ;  /* 0x0000000500197308 */ /* 0x0003e20000002400 */
        /* <DEDUP_REMOVED lines=8> */
[----:B------:R-:W-:Y:S01]  /*122b0*/  FMNMX.FTZ R2, R231, R2, !PT ;  /* 0x00000002e7027209 */ /* 0x000fe20007810000 */
[----:B-1----:R-:W-:Y:S01]  /*122c0*/  FMUL.FTZ R5, R63, UR22 ;  /* 0x000000163f057c20 */ /* 0x002fe20008410000 */
[----:B------:R-:W-:Y:S02]  /*122d0*/  FMNMX.FTZ R0, R9, R0, !PT ;  /* 0x0000000009007209 */ /* 0x000fe40007810000 */
[----:B------:R-:W-:Y:S01]  /*122e0*/  FMNMX.FTZ R2, R33, R2, !PT ;  /* 0x0000000221027209 */ /* 0x000fe20007810000 */
[----:B------:R1:W2:Y:S01]  /*122f0*/  MUFU.TANH R21, R5 ;  /* 0x0000000500157308 */ /* 0x0002a20000002400 */
        /* <DEDUP_REMOVED lines=8> */
[----:B-1----:R-:W-:Y:S01]  /*12380*/  FMUL.FTZ R5, R50, UR22 ;  /* 0x0000001632057c20 */ /* 0x002fe20008410000 */
[----:B------:R-:W-:Y:S01]  /*12390*/  FMNMX.FTZ R0, R138, R0, !PT ;  /* 0x000000008a007209 */ /* 0x000fe20007810000 */
[----:B------:R-:W1:Y:S01]  /*123a0*/  MUFU.TANH R12, R6 ;  /* 0x00000006000c7308 */ /* 0x000e620000002400 */
[----:B--2---:R-:W-:-:S02]  /*123b0*/  FSEL R35, R21, -INF , !P6 ;  /* 0xff80000015237808 */ /* 0x004fc40007000000 */
[----:B------:R-:W-:Y:S02]  /*123c0*/  FMNMX.FTZ R0, R204, R0, !PT ;  /* 0x00000000cc007209 */ /* 0x000fe40007810000 */
[----:B------:R-:W-:-:S03]  /*123d0*/  MOV R50, R223 ;  /* 0x000000df00327202 */ /* 0x000fc60000000f00 */
[----:B------:R2:W4:Y:S02]  /*123e0*/  MUFU.TANH R24, R5 ;  /* 0x0000000500187308 */ /* 0x0005240000002400 */
[----:B--2---:R-:W-:Y:S02]  /*123f0*/  FMNMX.FTZ R5, R233, R2, !PT ;  /* 0x00000002e9057209 */ /* 0x004fe40007810000 */
[----:B------:R-:W-:Y:S02]  /*12400*/  FMNMX.FTZ R2, R42, R0, !PT ;  /* 0x000000002a027209 */ /* 0x000fe40007810000 */
[----:B------:R-:W-:-:S05]  /*12410*/  FMNMX.FTZ R0, R43, R5, !PT ;  /* 0x000000052b007209 */ /* 0x000fca0007810000 */
[----:B------:R-:W2:Y:S01]  /*12420*/  SHFL.BFLY PT, R6, R0, 0x2, 0x1f ;  /* 0x0c401f0000067f89 */ /* 0x000ea200000e0000 */
[----:B------:R-:W-:Y:S01]  /*12430*/  ISETP.GE.AND P6, PT, R3, R248, PT ;  /* 0x000000f80300720c */ /* 0x000fe20003fc6270 */
[----:B------:R-:W-:-:S03]  /*12440*/  FMUL.FTZ R5, R64, UR22 ;  /* 0x0000001640057c20 */ /* 0x000fc60008410000 */
[----:B------:R-:W-:Y:S01]  /*12450*/  ISETP.LT.OR P6, PT, R3, R244, P6 ;  /* 0x000000f40300720c */ /* 0x000fe200037c1670 */
[----:B------:R3:W4:Y:S01]  /*12460*/  MUFU.TANH R21, R5 ;  /* 0x0000000500157308 */ /* 0x0007220000002400 */
[----:B------:R-:W-:Y:S02]  /*12470*/  FSEL R29, R25, -INF , !P1 ;  /* 0xff800000191d7808 */ /* 0x000fe40004800000 */
[----:B-1----:R-:W-:Y:S02]  /*12480*/  FSEL R230, R12, -INF , !P6 ;  /* 0xff8000000ce67808 */ /* 0x002fe40007000000 */
[----:B------:R-:W-:Y:S02]  /*12490*/  ISETP.GE.AND P1, PT, R4, R248, PT ;  /* 0x000000f80400720c */ /* 0x000fe40003f26270 */
[----:B------:R-:W-:Y:S01]  /*124a0*/  FMNMX.FTZ R2, R50, R2, !PT ;  /* 0x0000000232027209 */ /* 0x000fe20007810000 */
[----:B---3--:R-:W-:-:S04]  /*124b0*/  FMUL.FTZ R5, R65, UR22 ;  /* 0x0000001641057c20 */ /* 0x008fc80008410000 */
[----:B------:R-:W1:Y:S01]  /*124c0*/  MUFU.TANH R12, R5 ;  /* 0x00000005000c7308 */ /* 0x000e620000002400 */
[----:B--2---:R-:W-:Y:S02]  /*124d0*/  FMNMX.FTZ R0, R0, R6, !PT ;  /* 0x0000000600007209 */ /* 0x004fe40007810000 */
[----:B------:R-:W-:Y:S02]  /*124e0*/  ISETP.LT.OR P1, PT, R4, R244, P1 ;  /* 0x000000f40400720c */ /* 0x000fe40000f21670 */
[----:B------:R-:W-:Y:S01]  /*124f0*/  FMNMX.FTZ R2, R30, R2, !PT ;  /* 0x000000021e027209 */ /* 0x000fe20007810000 */
[----:B------:R-:W2:Y:S01]  /*12500*/  SHFL.BFLY PT, R6, R0, 0x1, 0x1f ;  /* 0x0c201f0000067f89 */ /* 0x000ea200000e0000 */
[----:B----4-:R-:W-:Y:S02]  /*12510*/  FSEL R37, R24, -INF , !P1 ;  /* 0xff80000018257808 */ /* 0x010fe40004800000 */
[C---:B------:R-:W-:Y:S02]  /*12520*/  ISETP.GE.AND P6, PT, R4.reuse, R249, PT ;  /* 0x000000f90400720c */ /* 0x040fe40003fc6270 */
[----:B------:R-:W-:-:S02]  /*12530*/  ISETP.GE.AND P1, PT, R4, R247, PT ;  /* 0x000000f70400720c */ /* 0x000fc40003f26270 */
[----:B------:R-:W-:Y:S02]  /*12540*/  FMNMX.FTZ R2, R29, R2, !PT ;  /* 0x000000021d027209 */ /* 0x000fe40007810000 */
[C---:B------:R-:W-:Y:S02]  /*12550*/  ISETP.LT.OR P6, PT, R4.reuse, R246, P6 ;  /* 0x000000f60400720c */ /* 0x040fe400037c1670 */
[----:B------:R-:W-:Y:S02]  /*12560*/  ISETP.LT.OR P1, PT, R4, R243, P1 ;  /* 0x000000f30400720c */ /* 0x000fe40000f21670 */
[----:B------:R-:W-:Y:S02]  /*12570*/  FMNMX.FTZ R4, R206, R20, !PT ;  /* 0x00000014ce047209 */ /* 0x000fe40007810000 */
[----:B------:R-:W-:Y:S02]  /*12580*/  FMNMX.FTZ R2, R35, R2, !PT ;  /* 0x0000000223027209 */ /* 0x000fe40007810000 */
[----:B------:R-:W-:-:S02]  /*12590*/  FSEL R239, R21, -INF , !P4 ;  /* 0xff80000015ef7808 */ /* 0x000fc40006000000 */
[----:B-1----:R-:W-:Y:S02]  /*125a0*/  FSEL R238, R12, -INF , !P5 ;  /* 0xff8000000cee7808 */ /* 0x002fe40006800000 */
[C---:B------:R-:W-:Y:S02]  /*125b0*/  ISETP.GE.AND P4, PT, R3.reuse, R249, PT ;  /* 0x000000f90300720c */ /* 0x040fe40003f86270 */
[----:B------:R-:W-:Y:S02]  /*125c0*/  ISETP.GE.AND P5, PT, R3, R247, PT ;  /* 0x000000f70300720c */ /* 0x000fe40003fa6270 */
[----:B------:R-:W-:Y:S02]  /*125d0*/  FMNMX.FTZ R4, R17, R4, !PT ;  /* 0x0000000411047209 */ /* 0x000fe40007810000 */
[----:B------:R-:W-:Y:S02]  /*125e0*/  FMNMX.FTZ R2, R37, R2, !PT ;  /* 0x0000000225027209 */ /* 0x000fe40007810000 */
[----:B------:R-:W-:-:S02]  /*125f0*/  ISETP.LT.OR P4, PT, R3, R246, P4 ;  /* 0x000000f60300720c */ /* 0x000fc40002781670 */
[----:B------:R-:W-:Y:S02]  /*12600*/  ISETP.LT.OR P5, PT, R3, R243, P5 ;  /* 0x000000f30300720c */ /* 0x000fe40002fa1670 */
[----:B------:R-:W-:Y:S02]  /*12610*/  FMNMX.FTZ R3, R15, R4, !PT ;  /* 0x000000040f037209 */ /* 0x000fe40007810000 */
[----:B------:R-:W-:Y:S02]  /*12620*/  FMNMX.FTZ R2, R230, R2, !PT ;  /* 0x00000002e6027209 */ /* 0x000fe40007810000 */
[----:B------:R-:W-:Y:S01]  /*12630*/  FMNMX.FTZ R3, R14, R3, !PT ;  /* 0x000000030e037209 */ /* 0x000fe20007810000 */
[----:B------:R-:W-:Y:S02]  /*12640*/  FMUL.FTZ R4, R135, UR22 ;  /* 0x0000001687047c20 */ /* 0x000fe40008410000 */
[----:B------:R-:W1:Y:S01]  /*12650*/  SHFL.BFLY PT, R5, R2, 0x2, 0x1f ;  /* 0x0c401f0002057f89 */ /* 0x000e6200000e0000 */
[----:B------:R-:W-:Y:S01]  /*12660*/  FMNMX.FTZ R3, R54, R3, !PT ;  /* 0x0000000336037209 */ /* 0x000fe20007810000 */
[----:B------:R3:W-:Y:S01]  /*12670*/  MUFU.TANH R24, R4 ;  /* 0x0000000400187308 */ /* 0x0007e20000002400 */
[----:B--2---:R-:W-:-:S02]  /*12680*/  FMNMX.FTZ R137, R0, R6, !PT ;  /* 0x0000000600897209 */ /* 0x004fc40007810000 */
[----:B------:R-:W-:Y:S02]  /*12690*/  FMNMX.FTZ R0, R205, R22, !PT ;  /* 0x00000016cd007209 */ /* 0x000fe40007810000 */
[----:B------:R-:W-:Y:S02]  /*126a0*/  FMNMX.FTZ R3, R47, R3, !PT ;  /* 0x000000032f037209 */ /* 0x000fe40007810000 */
[----:B------:R-:W-:Y:S01]  /*126b0*/  FMNMX.FTZ R0, R23, R0, !PT ;  /* 0x0000000017007209 */ /* 0x000fe20007810000 */
[----:B---3--:R-:W-:-:S04]  /*126c0*/  FMUL.FTZ R4, R216, UR22 ;  /* 0x00000016d8047c20 */ /* 0x008fc80008410000 */
[----:B------:R2:W3:Y:S01]  /*126d0*/  MUFU.TANH R6, R4 ;  /* 0x0000000400067308 */ /* 0x0004e20000002400 */
[----:B------:R-:W-:-:S04]  /*126e0*/  FMNMX.FTZ R0, R16, R0, !PT ;  /* 0x0000000010007209 */ /* 0x000fc80007810000 */
[----:B------:R-:W-:Y:S02]  /*126f0*/  FMNMX.FTZ R0, R26, R0, !PT ;  /* 0x000000001a007209 */ /* 0x000fe40007810000 */
[----:B--2---:R-:W-:-:S04]  /*12700*/  FMNMX.FTZ R4, R214, R3, !PT ;  /* 0x00000003d6047209 */ /* 0x004fc80007810000 */
[----:B------:R-:W-:Y:S01]  /*12710*/  FMNMX.FTZ R4, R139, R4, !PT ;  /* 0x000000048b047209 */ /* 0x000fe20007810000 */
[----:B------:R-:W-:-:S03]  /*12720*/  FMUL.FTZ R3, R217, UR22 ;  /* 0x00000016d9037c20 */ /* 0x000fc60008410000 */
[----:B------:R-:W-:Y:S02]  /*12730*/  FMNMX.FTZ R4, R40, R4, !PT ;  /* 0x0000000428047209 */ /* 0x000fe40007810000 */
[----:B------:R-:W-:Y:S02]  /*12740*/  FMNMX.FTZ R0, R222, R0, !PT ;  /* 0x00000000de007209 */ /* 0x000fe40007810000 */
[----:B------:R-:W-:Y:S02]  /*12750*/  FMNMX.FTZ R4, R38, R4, !PT ;  /* 0x0000000426047209 */ /* 0x000fe40007810000 */
[----:B-1----:R-:W-:Y:S02]  /*12760*/  FMNMX.FTZ R2, R2, R5, !PT ;  /* 0x0000000502027209 */ /* 0x002fe40007810000 */
[----:B------:R1:W2:Y:S01]  /*12770*/  MUFU.TANH R5, R3 ;  /* 0x0000000300057308 */ /* 0x0002a20000002400 */
[----:B------:R-:W-:Y:S02]  /*12780*/  FMNMX.FTZ R0, R221, R0, !PT ;  /* 0x00000000dd007209 */ /* 0x000fe40007810000 */
[----:B------:R-:W-:-:S02]  /*12790*/  FMNMX.FTZ R4, R36, R4, !PT ;  /* 0x0000000424047209 */ /* 0x000fc40007810000 */
[----:B------:R-:W-:Y:S02]  /*127a0*/  FMNMX.FTZ R0, R220, R0, !PT ;  /* 0x00000000dc007209 */ /* 0x000fe40007810000 */
[----:B------:R-:W-:Y:S02]  /*127b0*/  FMNMX.FTZ R4, R49, R4, !PT ;  /* 0x0000000431047209 */ /* 0x000fe40007810000 */
[----:B------:R-:W-:Y:S02]  /*127c0*/  FMNMX.FTZ R0, R215, R0, !PT ;  /* 0x00000000d7007209 */ /* 0x000fe40007810000 */
[----:B------:R-:W-:Y:S01]  /*127d0*/  FMNMX.FTZ R4, R239, R4, !PT ;  /* 0x00000004ef047209 */ /* 0x000fe20007810000 */
[----:B-1----:R-:W-:Y:S01]  /*127e0*/  FMUL.FTZ R3, R66, UR22 ;  /* 0x0000001642037c20 */ /* 0x002fe20008410000 */
[----:B------:R-:W-:-:S03]  /*127f0*/  FMNMX.FTZ R0, R235, R0, !PT ;  /* 0x00000000eb007209 */ /* 0x000fc60007810000 */
[----:B------:R1:W4:Y:S01]  /*12800*/  MUFU.TANH R21, R3 ;  /* 0x0000000300157308 */ /* 0x0003220000002400 */
[----:B---3--:R-:W-:Y:S02]  /*12810*/  FSEL R34, R6, -INF , !P6 ;  /* 0xff80000006227808 */ /* 0x008fe40007000000 */
[----:B------:R-:W-:Y:S02]  /*12820*/  FMNMX.FTZ R4, R238, R4, !PT ;  /* 0x00000004ee047209 */ /* 0x000fe40007810000 */
[----:B------:R-:W-:Y:S02]  /*12830*/  FMNMX.FTZ R0, R32, R0, !PT ;  /* 0x0000000020007209 */ /* 0x000fe40007810000 */
[----:B--2---:R-:W-:Y:S02]  /*12840*/  FSEL R237, R5, -INF , !P4 ;  /* 0xff80000005ed7808 */ /* 0x004fe40006000000 */
[----:B------:R-:W-:Y:S01]  /*12850*/  FMNMX.FTZ R4, R34, R4, !PT ;  /* 0x0000000422047209 */ /* 0x000fe20007810000 */
[----:B-1----:R-:W-:-:S04]  /*12860*/  FMUL.FTZ R3, R67, UR22 ;  /* 0x0000001643037c20 */ /* 0x002fc80008410000 */
[----:B------:R1:W2:Y:S01]  /*12870*/  MUFU.TANH R12, R3 ;  /* 0x00000003000c7308 */ /* 0x0002a20000002400 */
[----:B------:R-:W-:Y:S01]  /*12880*/  FMUL.FTZ R5, R219, UR22 ;  /* 0x00000016db057c20 */ /* 0x000fe20008410000 */
[----:B------:R-:W-:Y:S01]  /*12890*/  FSEL R236, R24, -INF , !P3 ;  /* 0xff80000018ec7808 */ /* 0x000fe20005800000 */
[----:B-1----:R-:W-:-:S05]  /*128a0*/  FMUL.FTZ R3, R218, UR22 ;  /* 0x00000016da037c20 */ /* 0x002fca0008410000 */
[----:B------:R1:W3:Y:S01]  /*128b0*/  MUFU.TANH R6, R3 ;  /* 0x0000000300067308 */ /* 0x0002e20000002400 */
[----:B----4-:R-:W-:-:S07]  /*128c0*/  FSEL R56, R21, -INF , !P0 ;  /* 0xff80000015387808 */ /* 0x010fce0004000000 */
[----:B------:R-:W4:Y:S01]  /*128d0*/  MUFU.TANH R5, R5 ;  /* 0x0000000500057308 */ /* 0x000f220000002400 */
[----:B-1----:R-:W-:Y:S02]  /*128e0*/  FMNMX.FTZ R3, R51, R0, !PT ;  /* 0x0000000033037209 */ /* 0x002fe40007810000 */
[----:B------:R-:W-:-:S05]  /*128f0*/  FMNMX.FTZ R0, R237, R4, !PT ;  /* 0x00000004ed007209 */ /* 0x000fca0007810000 */
[----:B------:R-:W1:Y:S01]  /*12900*/  SHFL.BFLY PT, R4, R0, 0x2, 0x1f ;  /* 0x0c401f0000047f89 */ /* 0x000e6200000e0000 */
[----:B------:R-:W-:Y:S02]  /*12910*/  FMNMX.FTZ R3, R236, R3, !PT ;  /* 0x00000003ec037209 */ /* 0x000fe40007810000 */
[----:B--2---:R-:W-:Y:S02]  /*12920*/  FSEL R48, R12, -INF , !P2 ;  /* 0xff8000000c307808 */ /* 0x004fe40005000000 */
[----:B------:R-:W-:Y:S02]  /*12930*/  FMNMX.FTZ R3, R56, R3, !PT ;  /* 0x0000000338037209 */ /* 0x000fe40007810000 */
[----:B---3--:R-:W-:Y:S02]  /*12940*/  FSEL R218, R6, -INF , !P1 ;  /* 0xff80000006da7808 */ /* 0x008fe40004800000 */
[----:B------:R-:W-:Y:S02]  /*12950*/  FMNMX.FTZ R3, R48, R3, !PT ;  /* 0x0000000330037209 */ /* 0x000fe40007810000 */
[----:B----4-:R-:W-:-:S02]  /*12960*/  FSEL R133, R5, -INF , !P5 ;  /* 0xff80000005857808 */ /* 0x010fc40006800000 */
[----:B------:R-:W-:Y:S01]  /*12970*/  FMNMX.FTZ R3, R218, R3, !PT ;  /* 0x00000003da037209 */ /* 0x000fe20007810000 */
[----:B------:R-:W2:Y:S03]  /*12980*/  SHFL.BFLY PT, R136, R2, 0x1, 0x1f ;  /* 0x0c201f0002887f89 */ /* 0x000ea600000e0000 */
[----:B------:R-:W-:Y:S01]  /*12990*/  FMNMX.FTZ R134, R133, R3, !PT ;  /* 0x0000000385867209 */ /* 0x000fe20007810000 */
[C---:B------:R-:W-:Y:S01]  /*129a0*/  FMUL.FTZ R12, R137.reuse, UR23 ;  /* 0x00000017890c7c20 */ /* 0x040fe20008410000 */
[----:B------:R-:W-:Y:S02]  /*129b0*/  FSETP.NEU.FTZ.AND P0, PT, R137, -INF , PT ;  /* 0xff8000008900780b */ /* 0x000fe40003f1d000 */
[----:B-1----:R-:W-:Y:S02]  /*129c0*/  FMNMX.FTZ R0, R0, R4, !PT ;  /* 0x0000000400007209 */ /* 0x002fe40007810000 */
[----:B------:R-:W1:Y:S01]  /*129d0*/  SHFL.BFLY PT, R4, R134, 0x2, 0x1f ;  /* 0x0c401f0086047f89 */ /* 0x000e6200000e0000 */
[----:B------:R-:W-:-:S03]  /*129e0*/  FSEL R12, R12, RZ, P0 ;  /* 0x000000ff0c0c7208 */ /* 0x000fc60000000000 */
[----:B------:R-:W3:Y:S02]  /*129f0*/  SHFL.BFLY PT, R135, R0, 0x1, 0x1f ;  /* 0x0c201f0000877f89 */ /* 0x000ee400000e0000 */
[----:B------:R-:W-:-:S04]  /*12a00*/  FFMA.FTZ R3, R13, UR23, -R12 ;  /* 0x000000170d037c23 */ /* 0x000fc8000801080c */
[----:B------:R4:W-:Y:S01]  /*12a10*/  MUFU.EX2 R25, R3 ;  /* 0x0000000300197308 */ /* 0x0009e20000000800 */
[----:B--2---:R-:W-:Y:S01]  /*12a20*/  FMNMX.FTZ R136, R2, R136, !PT ;  /* 0x0000008802887209 */ /* 0x004fe20007810000 */
[----:B------:R-:W-:-:S03]  /*12a30*/  FFMA.FTZ R2, R11, UR23, -R12 ;  /* 0x000000170b027c23 */ /* 0x000fc6000801080c */
[----:B------:R-:W-:-:S03]  /*12a40*/  FSETP.NEU.FTZ.AND P3, PT, R136, -INF , PT ;  /* 0xff8000008800780b */ /* 0x000fc60003f7d000 */
[----:B------:R2:W-:Y:S01]  /*12a50*/  MUFU.EX2 R223, R2 ;  /* 0x0000000200df7308 */ /* 0x0005e20000000800 */
[----:B----4-:R-:W-:Y:S01]  /*12a60*/  FFMA.FTZ R3, R10, UR23, -R12 ;  /* 0x000000170a037c23 */ /* 0x010fe2000801080c */
[----:B-1----:R-:W-:-:S06]  /*12a70*/  FMNMX.FTZ R134, R134, R4, !PT ;  /* 0x0000000486867209 */ /* 0x002fcc0007810000 */
[----:B------:R1:W-:Y:S01]  /*12a80*/  MUFU.EX2 R217, R3 ;  /* 0x0000000300d97308 */ /* 0x0003e20000000800 */
[----:B------:R-:W4:Y:S01]  /*12a90*/  SHFL.BFLY PT, R4, R134, 0x1, 0x1f ;  /* 0x0c201f0086047f89 */ /* 0x000f2200000e0000 */
[----:B--2---:R-:W-:Y:S01]  /*12aa0*/  FFMA.FTZ R2, R7, UR23, -R12 ;  /* 0x0000001707027c23 */ /* 0x004fe2000801080c */
[----:B---3--:R-:W-:-:S05]  /*12ab0*/  FMNMX.FTZ R135, R0, R135, !PT ;  /* 0x0000008700877209 */ /* 0x008fca0007810000 */
[----:B------:R2:W-:Y:S01]  /*12ac0*/  MUFU.EX2 R60, R2 ;  /* 0x00000002003c7308 */ /* 0x0005e20000000800 */
[----:B-1----:R-:W-:-:S05]  /*12ad0*/  FMUL.FTZ R3, R136, UR23 ;  /* 0x0000001788037c20 */ /* 0x002fca0008410000 */
[----:B------:R-:W-:-:S05]  /*12ae0*/  FSEL R3, R3, RZ, P3 ;  /* 0x000000ff03037208 */ /* 0x000fca0001800000 */
[--C-:B--2---:R-:W-:Y:S01]  /*12af0*/  FFMA.FTZ R2, R18, UR23, -R3.reuse ;  /* 0x0000001712027c23 */ /* 0x104fe20008010803 */
[--C-:B------:R-:W-:Y:S01]  /*12b00*/  FFMA.FTZ R0, R19, UR23, -R3.reuse ;  /* 0x0000001713007c23 */ /* 0x100fe20008010803 */
[C---:B------:R-:W-:Y:S02]  /*12b10*/  FSETP.NEU.FTZ.AND P2, PT, R135.reuse, -INF , PT ;  /* 0xff8000008700780b */ /* 0x040fe40003f5d000 */
[----:B------:R1:W-:Y:S08]  /*12b20*/  MUFU.EX2 R21, R2 ;  /* 0x0000000200157308 */ /* 0x0003f00000000800 */
[----:B------:R2:W-:Y:S01]  /*12b30*/  MUFU.EX2 R28, R0 ;  /* 0x00000000001c7308 */ /* 0x0005e20000000800 */
[----:B-1----:R-:W-:Y:S01]  /*12b40*/  FMUL.FTZ R2, R135, UR23 ;  /* 0x0000001787027c20 */ /* 0x002fe20008410000 */
[----:B--2---:R-:W-:-:S04]  /*12b50*/  FFMA.FTZ R0, R9, UR23, -R3 ;  /* 0x0000001709007c23 */ /* 0x004fc80008010803 */
[----:B------:R-:W-:Y:S02]  /*12b60*/  FSEL R2, R2, RZ, P2 ;  /* 0x000000ff02027208 */ /* 0x000fe40001000000 */
[----:B------:R1:W-:Y:S01]  /*12b70*/  MUFU.EX2 R39, R0 ;  /* 0x0000000000277308 */ /* 0x0003e20000000800 */
[----:B----4-:R-:W-:Y:S02]  /*12b80*/  FMNMX.FTZ R134, R134, R4, !PT ;  /* 0x0000000486867209 */ /* 0x010fe40007810000 */
[----:B------:R-:W-:Y:S01]  /*12b90*/  FFMA.FTZ R4, R15, UR23, -R2 ;  /* 0x000000170f047c23 */ /* 0x000fe20008010802 */
[----:B-1----:R-:W-:-:S04]  /*12ba0*/  FFMA.FTZ R0, R8, UR23, -R3 ;  /* 0x0000001708007c23 */ /* 0x002fc80008010803 */
[----:B------:R1:W-:Y:S01]  /*12bb0*/  MUFU.EX2 R216, R0 ;  /* 0x0000000000d87308 */ /* 0x0003e20000000800 */
[----:B------:R-:W-:Y:S01]  /*12bc0*/  FSETP.NEU.FTZ.AND P1, PT, R134, -INF , PT ;  /* 0xff8000008600780b */ /* 0x000fe20003f3d000 */
[----:B-1----:R-:W-:-:S06]  /*12bd0*/  FFMA.FTZ R0, R20, UR23, -R2 ;  /* 0x0000001714007c23 */ /* 0x002fcc0008010802 */
[----:B------:R1:W-:Y:S08]  /*12be0*/  MUFU.EX2 R46, R0 ;  /* 0x00000000002e7308 */ /* 0x0003f00000000800 */
[----:B------:R2:W-:Y:S01]  /*12bf0*/  MUFU.EX2 R229, R4 ;  /* 0x0000000400e57308 */ /* 0x0005e20000000800 */
[----:B-1----:R-:W-:-:S07]  /*12c00*/  FFMA.FTZ R0, R17, UR23, -R2 ;  /* 0x0000001711007c23 */ /* 0x002fce0008010802 */
[----:B------:R1:W-:Y:S01]  /*12c10*/  MUFU.EX2 R31, R0 ;  /* 0x00000000001f7308 */ /* 0x0003e20000000800 */
[----:B--2---:R-:W-:-:S07]  /*12c20*/  FFMA.FTZ R4, R14, UR23, -R2 ;  /* 0x000000170e047c23 */ /* 0x004fce0008010802 */
[----:B------:R2:W-:Y:S01]  /*12c30*/  MUFU.EX2 R20, R4 ;  /* 0x0000000400147308 */ /* 0x0005e20000000800 */
[----:B-1----:R-:W-:-:S05]  /*12c40*/  FMUL.FTZ R0, R134, UR23 ;  /* 0x0000001786007c20 */ /* 0x002fca0008410000 */
[----:B------:R-:W-:-:S05]  /*12c50*/  FSEL R0, R0, RZ, P1 ;  /* 0x000000ff00007208 */ /* 0x000fca0000800000 */
[----:B--2---:R-:W-:-:S04]  /*12c60*/  FFMA.FTZ R4, R22, UR23, -R0 ;  /* 0x0000001716047c23 */ /* 0x004fc80008010800 */
[----:B------:R1:W-:Y:S01]  /*12c70*/  MUFU.EX2 R27, R4 ;  /* 0x00000004001b7308 */ /* 0x0003e20000000800 */
[----:B------:R-:W-:-:S05]  /*12c80*/  FSEL R5, R137, RZ, P0 ;  /* 0x000000ff89057208 */ /* 0x000fca0000000000 */
[----:B------:R-:W-:Y:S01]  /*12c90*/  FADD.FTZ R5, R224, -R5 ;  /* 0x80000005e0057221 */ /* 0x000fe20000010000 */
[----:B-1----:R-:W-:-:S04]  /*12ca0*/  FFMA.FTZ R4, R23, UR23, -R0 ;  /* 0x0000001717047c23 */ /* 0x002fc80008010800 */
[----:B------:R1:W-:Y:S01]  /*12cb0*/  MUFU.EX2 R232, R4 ;  /* 0x0000000400e87308 */ /* 0x0003e20000000800 */
[----:B------:R-:W-:Y:S01]  /*12cc0*/  FMUL.FTZ R14, R5, UR23 ;  /* 0x00000017050e7c20 */ /* 0x000fe20008410000 */
[----:B-1----:R-:W-:Y:S02]  /*12cd0*/  FFMA.FTZ R4, R16, UR23, -R0 ;  /* 0x0000001710047c23 */ /* 0x002fe40008010800 */
[----:B------:R-:W1:Y:S04]  /*12ce0*/  LDSM.16.MT88.4 R16, [R225+0xc000] ;  /* 0x00c00000e110783b */ /* 0x000e680000004200 */
[----:B------:R2:W-:Y:S02]  /*12cf0*/  MUFU.EX2 R224, R4 ;  /* 0x0000000400e07308 */ /* 0x0005e40000000800 */
[----:B--2---:R-:W-:-:S05]  /*12d00*/  FSEL R4, R136, RZ, P3 ;  /* 0x000000ff88047208 */ /* 0x004fca0001800000 */
[----:B------:R-:W-:Y:S01]  /*12d10*/  FADD.FTZ R5, R207, -R4 ;  /* 0x80000004cf057221 */ /* 0x000fe20000010000 */
[----:B------:R-:W-:-:S03]  /*12d20*/  FSEL R4, R135, RZ, P2 ;  /* 0x000000ff87047208 */ /* 0x000fc60001000000 */
[----:B------:R-:W-:Y:S02]  /*12d30*/  FMUL.FTZ R13, R5, UR23 ;  /* 0x00000017050d7c20 */ /* 0x000fe40008410000 */
[----:B------:R-:W-:Y:S01]  /*12d40*/  FADD.FTZ R5, R206, -R4 ;  /* 0x80000004ce057221 */ /* 0x000fe20000010000 */
[----:B------:R-:W-:-:S05]  /*12d50*/  FSEL R4, R134, RZ, P1 ;  /* 0x000000ff86047208 */ /* 0x000fca0000800000 */
[----:B------:R-:W-:-:S04]  /*12d60*/  FADD.FTZ R4, R205, -R4 ;  /* 0x80000004cd047221 */ /* 0x000fc80000010000 */
[----:B------:R-:W-:Y:S01]  /*12d70*/  FMUL.FTZ R4, R4, UR23 ;  /* 0x0000001704047c20 */ /* 0x000fe20008410000 */
[----:B------:R-:W-:-:S03]  /*12d80*/  FMUL.FTZ R5, R5, UR23 ;  /* 0x0000001705057c20 */ /* 0x000fc60008410000 */
[----:B------:R2:W-:Y:S08]  /*12d90*/  MUFU.EX2 R15, R4 ;  /* 0x00000004000f7308 */ /* 0x0005f00000000800 */
[----:B------:R-:W3:Y:S01]  /*12da0*/  MUFU.EX2 R14, R14 ;  /* 0x0000000e000e7308 */ /* 0x000ee20000000800 */
[----:B--2---:R-:W-:-:S07]  /*12db0*/  FFMA.FTZ R4, R26, UR23, -R0 ;  /* 0x000000171a047c23 */ /* 0x004fce0008010800 */
[----:B------:R-:W2:Y:S08]  /*12dc0*/  MUFU.EX2 R13, R13 ;  /* 0x0000000d000d7308 */ /* 0x000eb00000000800 */
[----:B------:R-:W4:Y:S01]  /*12dd0*/  MUFU.EX2 R24, R5 ;  /* 0x0000000500187308 */ /* 0x000f220000000800 */
[-C--:B---3--:R-:W-:Y:S01]  /*12de0*/  FMUL.FTZ R144, R144, R14.reuse ;  /* 0x0000000e90907220 */ /* 0x088fe20000410000 */
[-C--:B------:R-:W-:Y:S01]  /*12df0*/  FMUL.FTZ R145, R145, R14.reuse ;  /* 0x0000000e91917220 */ /* 0x080fe20000410000 */
[----:B------:R-:W-:Y:S01]  /*12e00*/  F2FP.F16.F32.PACK_AB R8, R217, R25 ;  /* 0x00000019d908723e */ /* 0x000fe200000000ff */
[----:B------:R-:W-:Y:S01]  /*12e10*/  FMUL.FTZ R142, R142, R15 ;  /* 0x0000000f8e8e7220 */ /* 0x000fe20000410000 */
[----:B------:R-:W-:Y:S01]  /*12e20*/  F2FP.F16.F32.PACK_AB R9, R28, R21 ;  /* 0x000000151c09723e */ /* 0x000fe200000000ff */
[----:B------:R-:W-:Y:S01]  /*12e30*/  FMUL.FTZ R143, R143, R15 ;  /* 0x0000000f8f8f7220 */ /* 0x000fe20000410000 */
[----:B------:R-:W-:Y:S01]  /*12e40*/  F2FP.F16.F32.PACK_AB R10, R60, R223 ;  /* 0x000000df3c0a723e */ /* 0x000fe200000000ff */
[----:B------:R3:W1:Y:S01]  /*12e50*/  MUFU.EX2 R22, R4 ;  /* 0x0000000400167308 */ /* 0x0006620000000800 */
[-C--:B--2---:R-:W-:Y:S01]  /*12e60*/  FMUL.FTZ R146, R146, R13.reuse ;  /* 0x0000000d92927220 */ /* 0x084fe20000410000 */
[----:B------:R-:W-:Y:S01]  /*12e70*/  FMUL.FTZ R147, R147, R13 ;  /* 0x0000000d93937220 */ /* 0x000fe20000410000 */
[----:B------:R-:W-:Y:S01]  /*12e80*/  F2FP.F16.F32.PACK_AB R11, R216, R39 ;  /* 0x00000027d80b723e */ /* 0x000fe200000000ff */
[-C--:B------:R-:W-:Y:S01]  /*12e90*/  FMUL.FTZ R148, R148, R14.reuse ;  /* 0x0000000e94947220 */ /* 0x080fe20000410000 */
[----:B------:R-:W-:Y:S01]  /*12ea0*/  F2FP.F16.F32.PACK_AB R6, R20, R229 ;  /* 0x000000e51406723e */ /* 0x000fe200000000ff */
[----:B------:R-:W-:Y:S01]  /*12eb0*/  FMUL.FTZ R149, R149, R14 ;  /* 0x0000000e95957220 */ /* 0x000fe20000410000 */
[-C--:B------:R-:W-:Y:S01]  /*12ec0*/  FMUL.FTZ R150, R150, R13.reuse ;  /* 0x0000000d96967220 */ /* 0x080fe20000410000 */
[----:B------:R-:W-:Y:S01]  /*12ed0*/  FMUL.FTZ R151, R151, R13 ;  /* 0x0000000d97977220 */ /* 0x000fe20000410000 */
[-C--:B----4-:R-:W-:Y:S01]  /*12ee0*/  FMUL.FTZ R140, R140, R24.reuse ;  /* 0x000000188c8c7220 */ /* 0x090fe20000410000 */
[-C--:B------:R-:W-:Y:S01]  /*12ef0*/  FMUL.FTZ R141, R141, R24.reuse ;  /* 0x000000188d8d7220 */ /* 0x080fe20000410000 */
[----:B------:R-:W-:Y:S01]  /*12f00*/  F2FP.F16.F32.PACK_AB R5, R232, R27 ;  /* 0x0000001be805723e */ /* 0x000fe200000000ff */
[-C--:B------:R-:W-:Y:S01]  /*12f10*/  FMUL.FTZ R152, R152, R24.reuse ;  /* 0x0000001898987220 */ /* 0x080fe20000410000 */
[----:B------:R-:W-:Y:S01]  /*12f20*/  FMUL.FTZ R153, R153, R24 ;  /* 0x0000001899997220 */ /* 0x000fe20000410000 */
[-C--:B------:R-:W-:Y:S01]  /*12f30*/  FMUL.FTZ R154, R154, R15.reuse ;  /* 0x0000000f9a9a7220 */ /* 0x080fe20000410000 */
[-C--:B------:R-:W-:Y:S01]  /*12f40*/  FMUL.FTZ R155, R155, R15.reuse ;  /* 0x0000000f9b9b7220 */ /* 0x080fe20000410000 */
[----:B------:R-:W-:Y:S01]  /*12f50*/  IMAD.MOV.U32 R23, RZ, RZ, R56 ;  /* 0x000000ffff177224 */ /* 0x000fe200078e0038 */
[----:B---3--:R-:W-:Y:S01]  /*12f60*/  F2FP.F16.F32.PACK_AB R4, R31, R46 ;  /* 0x0000002e1f04723e */ /* 0x008fe200000000ff */
[-C--:B------:R-:W-:Y:S01]  /*12f70*/  FMUL.FTZ R158, R158, R15.reuse ;  /* 0x0000000f9e9e7220 */ /* 0x080fe20000410000 */
[----:B-1----:R-:W-:Y:S01]  /*12f80*/  F2FP.F16.F32.PACK_AB R7, R22, R224 ;  /* 0x000000e01607723e */ /* 0x002fe200000000ff */
[-C--:B------:R-:W-:Y:S01]  /*12f90*/  HMMA.16816.F32 R144, R8, R16.reuse, R144 ;  /* 0x000000100890723c */ /* 0x080fe20000001890 */
[-C--:B------:R-:W-:Y:S01]  /*12fa0*/  FMUL.FTZ R159, R159, R15.reuse ;  /* 0x0000000f9f9f7220 */ /* 0x080fe20000410000 */
[-C--:B------:R-:W-:Y:S01]  /*12fb0*/  FMUL.FTZ R160, R160, R14.reuse ;  /* 0x0000000ea0a07220 */ /* 0x080fe20000410000 */
[-C--:B------:R-:W-:Y:S01]  /*12fc0*/  FMUL.FTZ R161, R161, R14.reuse ;  /* 0x0000000ea1a17220 */ /* 0x080fe20000410000 */
[-C--:B------:R-:W-:Y:S01]  /*12fd0*/  FMUL.FTZ R164, R164, R14.reuse ;  /* 0x0000000ea4a47220 */ /* 0x080fe20000410000 */
[----:B------:R-:W-:Y:S01]  /*12fe0*/  FMUL.FTZ R165, R165, R14 ;  /* 0x0000000ea5a57220 */ /* 0x000fe20000410000 */
[C---:B------:R-:W-:Y:S01]  /*12ff0*/  HMMA.16816.F32 R140, R4.reuse, R16, R140 ;  /* 0x00000010048c723c */ /* 0x040fe2000000188c */
[-C--:B------:R-:W-:Y:S01]  /*13000*/  FMUL.FTZ R170, R170, R15.reuse ;  /* 0x0000000faaaa7220 */ /* 0x080fe20000410000 */
[-C--:B------:R-:W-:Y:S01]  /*13010*/  FMUL.FTZ R171, R171, R15.reuse ;  /* 0x0000000fabab7220 */ /* 0x080fe20000410000 */
[----:B------:R-:W-:Y:S01]  /*13020*/  MOV R219, R204 ;  /* 0x000000cc00db7202 */ /* 0x000fe20000000f00 */
[-C--:B------:R-:W-:Y:S01]  /*13030*/  FMUL.FTZ R176, R176, R14.reuse ;  /* 0x0000000eb0b07220 */ /* 0x080fe20000410000 */
[-C--:B------:R-:W-:Y:S01]  /*13040*/  FMUL.FTZ R177, R177, R14.reuse ;  /* 0x0000000eb1b17220 */ /* 0x080fe20000410000 */
[-C--:B------:R-:W-:Y:S01]  /*13050*/  HMMA.16816.F32 R152, R4, R18.reuse, R152 ;  /* 0x000000120498723c */ /* 0x080fe20000001898 */
[-C--:B------:R-:W-:Y:S01]  /*13060*/  FMUL.FTZ R174, R174, R15.reuse ;  /* 0x0000000faeae7220 */ /* 0x080fe20000410000 */
[-C--:B------:R-:W-:Y:S01]  /*13070*/  FMUL.FTZ R175, R175, R15.reuse ;  /* 0x0000000fafaf7220 */ /* 0x080fe20000410000 */
[-C--:B------:R-:W-:Y:S01]  /*13080*/  FMUL.FTZ R180, R180, R14.reuse ;  /* 0x0000000eb4b47220 */ /* 0x080fe20000410000 */
[----:B------:R-:W-:Y:S01]  /*13090*/  FMUL.FTZ R181, R181, R14 ;  /* 0x0000000eb5b57220 */ /* 0x000fe20000410000 */
[----:B------:R-:W-:Y:S01]  /*130a0*/  FMUL.FTZ R186, R186, R15 ;  /* 0x0000000fbaba7220 */ /* 0x000fe20000410000 */
[----:B------:R-:W-:Y:S01]  /*130b0*/  HMMA.16816.F32 R56, R8, R18, R148 ;  /* 0x000000120838723c */ /* 0x000fe20000001894 */
[----:B------:R-:W1:Y:S01]  /*130c0*/  LDSM.16.MT88.4 R16, [R226+0xc000] ;  /* 0x00c00000e210783b */ /* 0x000e620000004200 */
[-C--:B------:R-:W-:Y:S01]  /*130d0*/  FMUL.FTZ R156, R156, R24.reuse ;  /* 0x000000189c9c7220 */ /* 0x080fe20000410000 */
[-C--:B------:R-:W-:Y:S01]  /*130e0*/  FMUL.FTZ R157, R157, R24.reuse ;  /* 0x000000189d9d7220 */ /* 0x080fe20000410000 */
        /* <DEDUP_REMOVED lines=17> */
[----:B------:R-:W2:Y:S01]  /*13200*/  LDL.LU R26, [R1+0x40] ;  /* 0x00004000011a7983 */ /* 0x000ea20000300800 */
[-C--:B-1----:R-:W-:Y:S06]  /*13210*/  HMMA.16816.F32 R204, R4, R16.reuse, R156 ;  /* 0x0000001004cc723c */ /* 0x082fec000000189c */
[----:B------:R-:W-:Y:S06]  /*13220*/  HMMA.16816.F32 R208, R8, R16, R160 ;  /* 0x0000001008d0723c */ /* 0x000fec00000018a0 */
[-C--:B------:R-:W-:Y:S06]  /*13230*/  HMMA.16816.F32 R168, R4, R18.reuse, R168 ;  /* 0x0000001204a8723c */ /* 0x080fec00000018a8 */
[C---:B------:R-:W-:Y:S01]  /*13240*/  HMMA.16816.F32 R156, R8.reuse, R18, R164 ;  /* 0x00000012089c723c */ /* 0x040fe200000018a4 */
[----:B------:R-:W1:Y:S01]  /*13250*/  LDSM.16.MT88.4 R16, [R228+0xc000] ;  /* 0x00c00000e410783b */ /* 0x000e620000004200 */
        /* <DEDUP_REMOVED lines=8> */
[-C--:B-1----:R-:W-:Y:S06]  /*132e0*/  HMMA.16816.F32 R64, R8, R16.reuse, R176 ;  /* 0x000000100840723c */ /* 0x082fec00000018b0 */
[C---:B------:R-:W-:Y:S06]  /*132f0*/  HMMA.16816.F32 R172, R4.reuse, R16, R172 ;  /* 0x0000001004ac723c */ /* 0x040fec00000018ac */
        /* <DEDUP_REMOVED lines=11> */
[----:B------:R-:W-:Y:S01]  /*133b0*/  MOV R179, R60 ;  /* 0x0000003c00b37202 */ /* 0x000fe20000000f00 */
[-C--:B-1----:R-:W-:Y:S06]  /*133c0*/  HMMA.16816.F32 R192, R8, R16.reuse, R192 ;  /* 0x0000001008c0723c */ /* 0x082fec00000018c0 */
[C---:B------:R-:W-:Y:S06]  /*133d0*/  HMMA.16816.F32 R60, R4.reuse, R16, R188 ;  /* 0x00000010043c723c */ /* 0x040fec00000018bc */
[-C--:B------:R-:W-:Y:S06]  /*133e0*/  HMMA.16816.F32 R200, R4, R18.reuse, R200 ;  /* 0x0000001204c8723c */ /* 0x080fec00000018c8 */
[----:B------:R-:W-:Y:S01]  /*133f0*/  HMMA.16816.F32 R196, R8, R18, R196 ;  /* 0x0000001208c4723c */ /* 0x000fe200000018c4 */
[----:B------:R-:W1:Y:S01]  /*13400*/  LDSM.16.MT88.4 R16, [R225+0xe000] ;  /* 0x00e00000e110783b */ /* 0x000e620000004200 */
[-C--:B------:R-:W-:Y:S01]  /*13410*/  FMUL.FTZ R76, R76, R24.reuse ;  /* 0x000000184c4c7220 */ /* 0x080fe20000410000 */
[----:B------:R-:W-:-:S07]  /*13420*/  FMUL.FTZ R77, R77, R24 ;  /* 0x000000184d4d7220 */ /* 0x000fce0000410000 */
[----:B-1----:R-:W-:Y:S01]  /*13430*/  HMMA.16816.F32 R164, R4, R18, R76 ;  /* 0x0000001204a4723c */ /* 0x002fe2000000184c */
[----:B------:R-:W3:Y:S01]  /*13440*/  LDL.LU R78, [R1+0x58] ;  /* 0x00005800014e7983 */ /* 0x000ee20000300800 */
[-C--:B------:R-:W-:Y:S01]  /*13450*/  FMUL.FTZ R68, R68, R14.reuse ;  /* 0x0000000e44447220 */ /* 0x080fe20000410000 */
[----:B------:R-:W-:Y:S01]  /*13460*/  FMUL.FTZ R69, R69, R14 ;  /* 0x0000000e45457220 */ /* 0x000fe20000410000 */
        /* <DEDUP_REMOVED lines=10> */
[----:B------:R-:W-:Y:S01]  /*13510*/  HMMA.16816.F32 R148, R8, R16, R68 ;  /* 0x000000100894723c */ /* 0x000fe20000001844 */
[----:B------:R-:W-:-:S05]  /*13520*/  MOV R177, R41 ;  /* 0x0000002900b17202 */ /* 0x000fca0000000f00 */
[----:B------:R-:W-:Y:S01]  /*13530*/  HMMA.16816.F32 R160, R4, R16, R72 ;  /* 0x0000001004a0723c */ /* 0x000fe20000001848 */
[----:B------:R-:W-:-:S06]  /*13540*/  IMAD.MOV.U32 R70, RZ, RZ, R40 ;  /* 0x000000ffff467224 */ /* 0x000fcc00078e0028 */
[----:B------:R-:W-:Y:S01]  /*13550*/  IMAD.MOV.U32 R73, RZ, RZ, R43 ;  /* 0x000000ffff497224 */ /* 0x000fe200078e002b */
[----:B------:R-:W-:Y:S02]  /*13560*/  MOV R72, R42 ;  /* 0x0000002a00487202 */ /* 0x000fe40000000f00 */
[C---:B------:R-:W-:Y:S01]  /*13570*/  HMMA.16816.F32 R40, R8.reuse, R18, R80 ;  /* 0x000000120828723c */ /* 0x040fe20000001850 */
[----:B------:R-:W1:Y:S01]  /*13580*/  LDSM.16.MT88.4 R16, [R226+0xe000] ;  /* 0x00e00000e210783b */ /* 0x000e620000004200 */
        /* <DEDUP_REMOVED lines=62> */
[----:B------:R-:W-:Y:S01]  /*13970*/  IMAD.MOV.U32 R76, RZ, RZ, R74 ;  /* 0x000000ffff4c7224 */ /* 0x000fe200078e004a */
[----:B------:R-:W-:Y:S01]  /*13980*/  MOV R74, R69 ;  /* 0x00000045004a7202 */ /* 0x000fe20000000f00 */
[----:B------:R-:W-:Y:S01]  /*13990*/  IMAD.MOV.U32 R69, RZ, RZ, R23 ;  /* 0x000000ffff457224 */ /* 0x000fe200078e0017 */
[----:B------:R-:W-:-:S02]  /*139a0*/  MOV R23, R51 ;  /* 0x0000003300177202 */ /* 0x000fc40000000f00 */
[----:B------:R-:W-:Y:S02]  /*139b0*/  MOV R87, R230 ;  /* 0x000000e600577202 */ /* 0x000fe40000000f00 */
[----:B------:R-:W-:Y:S01]  /*139c0*/  MOV R82, R189 ;  /* 0x000000bd00527202 */ /* 0x000fe20000000f00 */
[----:B------:R-:W-:Y:S02]  /*139d0*/  IMAD.MOV.U32 R189, RZ, RZ, R176 ;  /* 0x000000ffffbd7224 */ /* 0x000fe400078e00b0 */
[----:B------:R-:W-:Y:S01]  /*139e0*/  IMAD.MOV.U32 R81, RZ, RZ, R190 ;  /* 0x000000ffff517224 */ /* 0x000fe200078e00be */
[C---:B-1----:R-:W-:Y:S06]  /*139f0*/  HMMA.16816.F32 R120, R4.reuse, R16, R120 ;  /* 0x000000100478723c */ /* 0x042fec0000001878 */
[----:B------:R-:W-:Y:S07]  /*13a00*/  HMMA.16816.F32 R124, R4, R18, R124 ;  /* 0x00000012047c723c */ /* 0x000fee000000187c */
[----:B------:R-:W-:-:S04]  /*13a10*/  FFMA.FTZ R4, R52, UR23, -R12 ;  /* 0x0000001734047c23 */ /* 0x000fc8000801080c */
[----:B------:R1:W-:Y:S01]  /*13a20*/  MUFU.EX2 R51, R4 ;  /* 0x0000000400337308 */ /* 0x0003e20000000800 */
[----:B------:R-:W-:Y:S01]  /*13a30*/  MOV R190, R179 ;  /* 0x000000b300be7202 */ /* 0x000fe20000000f00 */
[----:B-1----:R-:W-:-:S06]  /*13a40*/  FFMA.FTZ R4, R44, UR23, -R12 ;  /* 0x000000172c047c23 */ /* 0x002fcc000801080c */
[----:B------:R1:W-:Y:S01]  /*13a50*/  MUFU.EX2 R52, R4 ;  /* 0x0000000400347308 */ /* 0x0003e20000000800 */
[----:B------:R-:W-:Y:S01]  /*13a60*/  MOV R179, R22 ;  /* 0x0000001600b37202 */ /* 0x000fe20000000f00 */
[----:B------:R-:W-:Y:S02]  /*13a70*/  IMAD.MOV.U32 R22, RZ, RZ, R50 ;  /* 0x000000ffff167224 */ /* 0x000fe400078e0032 */
[----:B-1----:R-:W-:-:S04]  /*13a80*/  FFMA.FTZ R4, R212, UR23, -R12 ;  /* 0x00000017d4047c23 */ /* 0x002fc8000801080c */
[----:B------:R1:W-:Y:S01]  /*13a90*/  MUFU.EX2 R230, R4 ;  /* 0x0000000400e67308 */ /* 0x0003e20000000800 */
[----:B------:R-:W-:Y:S01]  /*13aa0*/  MOV R77, R73 ;  /* 0x00000049004d7202 */ /* 0x000fe20000000f00 */
[----:B------:R-:W-:Y:S01]  /*13ab0*/  IMAD.MOV.U32 R73, RZ, RZ, R70 ;  /* 0x000000ffff497224 */ /* 0x000fe200078e0046 */
[----:B------:R-:W-:Y:S01]  /*13ac0*/  MOV R70, R49 ;  /* 0x0000003100467202 */ /* 0x000fe20000000f00 */
[----:B-1----:R-:W-:-:S04]  /*13ad0*/  FFMA.FTZ R4, R55, UR23, -R12 ;  /* 0x0000001737047c23 */ /* 0x002fc8000801080c */
[----:B------:R1:W-:Y:S02]  /*13ae0*/  MUFU.EX2 R176, R4 ;  /* 0x0000000400b07308 */ /* 0x0003e40000000800 */
[----:B-1----:R-:W-:-:S06]  /*13af0*/  FFMA.FTZ R4, R53, UR23, -R3 ;  /* 0x0000001735047c23 */ /* 0x002fcc0008010803 */
[----:B------:R1:W-:Y:S01]  /*13b00*/  MUFU.EX2 R50, R4 ;  /* 0x0000000400327308 */ /* 0x0003e20000000800 */
[----:B------:R-:W-:Y:S01]  /*13b10*/  MOV R80, R191 ;  /* 0x000000bf00507202 */ /* 0x000fe20000000f00 */
[----:B------:R-:W-:Y:S02]  /*13b20*/  IMAD.MOV.U32 R191, RZ, RZ, R219 ;  /* 0x000000ffffbf7224 */ /* 0x000fe400078e00db */
[----:B--2---:R-:W-:Y:S01]  /*13b30*/  FFMA.FTZ R26, R26, R14, R25 ;  /* 0x0000000e1a1a7223 */ /* 0x004fe20000010019 */
[----:B-1----:R-:W-:-:S04]  /*13b40*/  FFMA.FTZ R4, R45, UR23, -R3 ;  /* 0x000000172d047c23 */ /* 0x002fc80008010803 */
[----:B------:R1:W-:Y:S01]  /*13b50*/  MUFU.EX2 R49, R4 ;  /* 0x0000000400317308 */ /* 0x0003e20000000800 */
[----:B---3--:R-:W-:Y:S01]  /*13b60*/  FFMA.FTZ R25, R78, R13, R21 ;  /* 0x0000000d4e197223 */ /* 0x008fe20000010015 */
[----:B------:R-:W-:Y:S01]  /*13b70*/  IMAD.MOV.U32 R78, RZ, RZ, R72 ;  /* 0x000000ffff4e7224 */ /* 0x000fe200078e0048 */
[----:B------:R-:W-:Y:S01]  /*13b80*/  MOV R72, R71 ;  /* 0x0000004700487202 */ /* 0x000fe20000000f00 */
[----:B------:R-:W-:Y:S02]  /*13b90*/  IMAD.MOV.U32 R71, RZ, RZ, R48 ;  /* 0x000000ffff477224 */ /* 0x000fe400078e0030 */
[----:B-1----:R-:W-:-:S04]  /*13ba0*/  FFMA.FTZ R4, R213, UR23, -R3 ;  /* 0x00000017d5047c23 */ /* 0x002fc80008010803 */
[----:B------:R1:W2:Y:S02]  /*13bb0*/  MUFU.EX2 R5, R4 ;  /* 0x0000000400057308 */ /* 0x0002a40000000800 */
[----:B-1----:R-:W-:-:S06]  /*13bc0*/  FFMA.FTZ R4, R138, UR23, -R3 ;  /* 0x000000178a047c23 */ /* 0x002fcc0008010803 */
[----:B------:R1:W3:Y:S01]  /*13bd0*/  MUFU.EX2 R219, R4 ;  /* 0x0000000400db7308 */ /* 0x0002e20000000800 */
[-C--:B------:R-:W-:Y:S01]  /*13be0*/  FMUL.FTZ R116, R116, R14.reuse ;  /* 0x0000000e74747220 */ /* 0x080fe20000410000 */
[----:B------:R-:W-:Y:S01]  /*13bf0*/  FMUL.FTZ R117, R117, R14 ;  /* 0x0000000e75757220 */ /* 0x000fe20000410000 */
[----:B-1----:R-:W-:-:S05]  /*13c00*/  FFMA.FTZ R4, R54, UR23, -R2 ;  /* 0x0000001736047c23 */ /* 0x002fca0008010802 */
[----:B------:R1:W-:Y:S01]  /*13c10*/  MUFU.EX2 R48, R4 ;  /* 0x0000000400307308 */ /* 0x0003e20000000800 */
[-C--:B------:R-:W-:Y:S01]  /*13c20*/  FMUL.FTZ R118, R118, R13.reuse ;  /* 0x0000000d76767220 */ /* 0x080fe20000410000 */
[-C--:B------:R-:W-:Y:S01]  /*13c30*/  FMUL.FTZ R119, R119, R13.reuse ;  /* 0x0000000d77777220 */ /* 0x080fe20000410000 */
[-C--:B------:R-:W-:Y:S01]  /*13c40*/  FMUL.FTZ R128, R128, R14.reuse ;  /* 0x0000000e80807220 */ /* 0x080fe20000410000 */
[----:B------:R-:W-:Y:S01]  /*13c50*/  FMUL.FTZ R129, R129, R14 ;  /* 0x0000000e81817220 */ /* 0x000fe20000410000 */
[-C--:B------:R-:W-:Y:S01]  /*13c60*/  FMUL.FTZ R130, R130, R13.reuse ;  /* 0x0000000d82827220 */ /* 0x080fe20000410000 */
[----:B------:R-:W-:Y:S01]  /*13c70*/  FMUL.FTZ R131, R131, R13 ;  /* 0x0000000d83837220 */ /* 0x000fe20000410000 */
[----:B-1----:R-:W-:-:S04]  /*13c80*/  FFMA.FTZ R4, R47, UR23, -R2 ;  /* 0x000000172f047c23 */ /* 0x002fc80008010802 */
[----:B------:R1:W-:Y:S01]  /*13c90*/  MUFU.EX2 R54, R4 ;  /* 0x0000000400367308 */ /* 0x0003e20000000800 */
[----:B------:R-:W-:Y:S01]  /*13ca0*/  IMAD.MOV.U32 R83, RZ, RZ, R188 ;  /* 0x000000ffff537224 */ /* 0x000fe200078e00bc */
[----:B------:R-:W-:Y:S01]  /*13cb0*/  HMMA.16816.F32 R116, R8, R16, R116 ;  /* 0x000000100874723c */ /* 0x000fe20000001874 */
[----:B-1----:R-:W-:-:S05]  /*13cc0*/  FFMA.FTZ R4, R214, UR23, -R2 ;  /* 0x00000017d6047c23 */ /* 0x002fca0008010802 */
[----:B------:R1:W-:Y:S01]  /*13cd0*/  MUFU.EX2 R92, R4 ;  /* 0x00000004005c7308 */ /* 0x0003e20000000800 */
[----:B------:R-:W-:Y:S01]  /*13ce0*/  HMMA.16816.F32 R128, R8, R18, R128 ;  /* 0x000000120880723c */ /* 0x000fe20000001880 */
[----:B------:R-:W4:Y:S01]  /*13cf0*/  LDSM.16.MT88.4 R16, [R225+0xc800] ;  /* 0x00c80000e110783b */ /* 0x000f220000004200 */
[----:B-1----:R-:W-:-:S05]  /*13d00*/  FFMA.FTZ R4, R139, UR23, -R2 ;  /* 0x000000178b047c23 */ /* 0x002fca0008010802 */
[----:B------:R1:W3:Y:S01]  /*13d10*/  MUFU.EX2 R188, R4 ;  /* 0x0000000400bc7308 */ /* 0x0002e20000000800 */
[----:B------:R-:W-:Y:S02]  /*13d20*/  IMAD.MOV.U32 R86, RZ, RZ, R231 ;  /* 0x000000ffff567224 */ /* 0x000fe400078e00e7 */
[----:B-1----:R-:W-:-:S05]  /*13d30*/  FFMA.FTZ R4, R222, UR23, -R0 ;  /* 0x00000017de047c23 */ /* 0x002fca0008010800 */
[----:B------:R1:W-:Y:S01]  /*13d40*/  MUFU.EX2 R47, R4 ;  /* 0x00000004002f7308 */ /* 0x0003e20000000800 */
[----:B------:R-:W-:Y:S01]  /*13d50*/  IMAD.MOV.U32 R45, RZ, RZ, R86 ;  /* 0x000000ffff2d7224 */ /* 0x000fe200078e0056 */
[----:B------:R-:W-:Y:S01]  /*13d60*/  MOV R86, R83 ;  /* 0x0000005300567202 */ /* 0x000fe20000000f00 */
[----:B------:R-:W-:Y:S02]  /*13d70*/  IMAD.MOV.U32 R83, RZ, RZ, R177 ;  /* 0x000000ffff537224 */ /* 0x000fe400078e00b1 */
[----:B-1----:R-:W-:-:S04]  /*13d80*/  FFMA.FTZ R4, R221, UR23, -R0 ;  /* 0x00000017dd047c23 */ /* 0x002fc80008010800 */
[----:B------:R1:W4:Y:S02]  /*13d90*/  MUFU.EX2 R213, R4 ;  /* 0x0000000400d57308 */ /* 0x0003240000000800 */
[----:B-1----:R-:W-:-:S06]  /*13da0*/  FFMA.FTZ R4, R220, UR23, -R0 ;  /* 0x00000017dc047c23 */ /* 0x002fcc0008010800 */
[----:B------:R1:W-:Y:S02]  /*13db0*/  MUFU.EX2 R231, R4 ;  /* 0x0000000400e77308 */ /* 0x0003e40000000800 */
[----:B-1----:R-:W-:-:S06]  /*13dc0*/  FFMA.FTZ R4, R215, UR23, -R0 ;  /* 0x00000017d7047c23 */ /* 0x002fcc0008010800 */
[----:B------:R1:W1:Y:S01]  /*13dd0*/  MUFU.EX2 R177, R4 ;  /* 0x0000000400b17308 */ /* 0x0002620000000800 */
[----:B--2---:R-:W-:Y:S02]  /*13de0*/  MOV R215, R5 ;  /* 0x0000000500d77202 */ /* 0x004fe40000000f00 */
[----:B------:R-:W-:Y:S02]  /*13df0*/  F2FP.F16.F32.PACK_AB R8, R52, R51 ;  /* 0x000000333408723e */ /* 0x000fe400000000ff */
[----:B------:R-:W-:Y:S02]  /*13e00*/  F2FP.F16.F32.PACK_AB R9, R49, R50 ;  /* 0x000000323109723e */ /* 0x000fe400000000ff */
[----:B------:R-:W-:Y:S02]  /*13e10*/  F2FP.F16.F32.PACK_AB R10, R176, R230 ;  /* 0x000000e6b00a723e */ /* 0x000fe400000000ff */
[----:B---3--:R-:W-:Y:S02]  /*13e20*/  F2FP.F16.F32.PACK_AB R11, R219, R215 ;  /* 0x000000d7db0b723e */ /* 0x008fe400000000ff */
[----:B------:R-:W-:-:S02]  /*13e30*/  F2FP.F16.F32.PACK_AB R6, R188, R92 ;  /* 0x0000005cbc06723e */ /* 0x000fc400000000ff */
[----:B----4-:R-:W-:Y:S02]  /*13e40*/  F2FP.F16.F32.PACK_AB R5, R213, R47 ;  /* 0x0000002fd505723e */ /* 0x010fe400000000ff */
[----:B-1----:R-:W-:Y:S02]  /*13e50*/  F2FP.F16.F32.PACK_AB R4, R54, R48 ;  /* 0x000000303604723e */ /* 0x002fe400000000ff */
[----:B------:R-:W-:Y:S01]  /*13e60*/  F2FP.F16.F32.PACK_AB R7, R177, R231 ;  /* 0x000000e7b107723e */ /* 0x000fe200000000ff */
[-C--:B------:R-:W-:Y:S06]  /*13e70*/  HMMA.16816.F32 R144, R8, R16.reuse, R144 ;  /* 0x000000100890723c */ /* 0x080fec0000001890 */
        /* <DEDUP_REMOVED lines=17> */
[----:B-1----:R-:W-:Y:S07]  /*13f90*/  HMMA.16816.F32 R76, R4, R16, R204 ;  /* 0x00000010044c723c */ /* 0x002fee00000018cc */
[----:B------:R-:W-:Y:S01]  /*13fa0*/  MOV R206, R95 ;  /* 0x0000005f00ce7202 */ /* 0x000fe20000000f00 */
[----:B------:R-:W-:Y:S01]  /*13fb0*/  IMAD.MOV.U32 R204, RZ, RZ, R75 ;  /* 0x000000ffffcc7224 */ /* 0x000fe200078e004b */
[----:B------:R-:W-:-:S02]  /*13fc0*/  MOV R95, R74 ;  /* 0x0000004a005f7202 */ /* 0x000fc40000000f00 */
[----:B------:R-:W-:Y:S06]  /*13fd0*/  HMMA.16816.F32 R72, R4, R18, R168 ;  /* 0x000000120448723c */ /* 0x000fec00000018a8 */
[----:B------:R-:W-:Y:S01]  /*13fe0*/  HMMA.16816.F32 R88, R8, R16, R208 ;  /* 0x000000100858723c */ /* 0x000fe200000018d0 */
[----:B------:R-:W-:-:S05]  /*13ff0*/  IMAD.MOV.U32 R168, RZ, RZ, R70 ;  /* 0x000000ffffa87224 */ /* 0x000fca00078e0046 */
[C---:B------:R-:W-:Y:S01]  /*14000*/  HMMA.16816.F32 R68, R8.reuse, R18, R156 ;  /* 0x000000120844723c */ /* 0x040fe2000000189c */
[----:B------:R-:W1:Y:S01]  /*14010*/  LDSM.16.MT88.4 R16, [R228+0xc800] ;  /* 0x00c80000e410783b */ /* 0x000e620000004200 */
        /* <DEDUP_REMOVED lines=9> */
[----:B------:R-:W-:Y:S01]  /*140b0*/  IMAD.MOV.U32 R170, RZ, RZ, R80 ;  /* 0x000000ffffaa7224 */ /* 0x000fe200078e0050 */
[----:B------:R-:W-:Y:S01]  /*140c0*/  MOV R55, R81 ;  /* 0x0000005100377202 */ /* 0x000fe20000000f00 */
[----:B------:R-:W-:Y:S01]  /*140d0*/  IMAD.MOV.U32 R44, RZ, RZ, R82 ;  /* 0x000000ffff2c7224 */ /* 0x000fe200078e0052 */
[----:B------:R-:W-:Y:S01]  /*140e0*/  MOV R169, R83 ;  /* 0x0000005300a97202 */ /* 0x000fe20000000f00 */
[----:B------:R-:W-:Y:S01]  /*140f0*/  IMAD.MOV.U32 R211, RZ, RZ, R92 ;  /* 0x000000ffffd37224 */ /* 0x000fe200078e005c */
[----:B-1----:R-:W-:Y:S07]  /*14100*/  HMMA.16816.F32 R80, R8, R16, R192 ;  /* 0x000000100850723c */ /* 0x002fee00000018c0 */
[----:B------:R-:W-:Y:S01]  /*14110*/  MOV R194, R93 ;  /* 0x0000005d00c27202 */ /* 0x000fe20000000f00 */
[----:B------:R-:W-:Y:S01]  /*14120*/  IMAD.MOV.U32 R193, RZ, RZ, R94 ;  /* 0x000000ffffc17224 */ /* 0x000fe200078e005e */
[----:B------:R-:W-:-:S02]  /*14130*/  MOV R192, R95 ;  /* 0x0000005f00c07202 */ /* 0x000fc40000000f00 */
[----:B------:R-:W-:Y:S01]  /*14140*/  HMMA.16816.F32 R92, R8, R18, R196 ;  /* 0x00000012085c723c */ /* 0x000fe200000018c4 */
[----:B------:R-:W2:Y:S01]  /*14150*/  LDL.LU R197, [R1+0x5c] ;  /* 0x00005c0001c57983 */ /* 0x000ea20000300800 */
[----:B------:R-:W-:-:S05]  /*14160*/  IMAD.MOV.U32 R195, RZ, RZ, R53 ;  /* 0x000000ffffc37224 */ /* 0x000fca00078e0035 */
[----:B------:R-:W-:Y:S02]  /*14170*/  MOV R198, R21 ;  /* 0x0000001500c67202 */ /* 0x000fe40000000f00 */
[----:B------:R-:W-:Y:S01]  /*14180*/  MOV R199, R55 ;  /* 0x0000003700c77202 */ /* 0x000fe20000000f00 */
[C---:B------:R-:W-:Y:S06]  /*14190*/  HMMA.16816.F32 R60, R4.reuse, R16, R60 ;  /* 0x00000010043c723c */ /* 0x040fec000000183c */
[----:B------:R-:W-:Y:S01]  /*141a0*/  HMMA.16816.F32 R200, R4, R18, R200 ;  /* 0x0000001204c8723c */ /* 0x000fe200000018c8 */
[----:B------:R-:W1:Y:S01]  /*141b0*/  LDSM.16.MT88.4 R16, [R225+0xe800] ;  /* 0x00e80000e110783b */ /* 0x000e620000004200 */
        /* <DEDUP_REMOVED lines=13> */
[----:B------:R-:W-:-:S02]  /*14290*/  IMAD.MOV.U32 R53, RZ, RZ, R20 ;  /* 0x000000ffff357224 */ /* 0x000fc400078e0014 */
[----:B------:R-:W3:Y:S01]  /*142a0*/  LDSM.16.MT88.4 R20, [R228+0xe800] ;  /* 0x00e80000e414783b */ /* 0x000ee20000004200 */
[----:B-1----:R-:W-:Y:S01]  /*142b0*/  HMMA.16816.F32 R220, R8, R16, R36 ;  /* 0x0000001008dc723c */ /* 0x002fe20000001824 */
[----:B--2---:R-:W-:Y:S01]  /*142c0*/  FFMA.FTZ R46, R197, R24, R46 ;  /* 0x00000018c52e7223 */ /* 0x004fe2000001002e */
        /* <DEDUP_REMOVED lines=15> */
[----:B------:R-:W2:Y:S01]  /*143c0*/  LDL.LU R45, [R1+0x60] ;  /* 0x00006000012d7983 */ /* 0x000ea20000300800 */
[C---:B------:R-:W-:Y:S06]  /*143d0*/  HMMA.16816.F32 R156, R4.reuse, R16, R32 ;  /* 0x00000010049c723c */ /* 0x040fec0000001820 */
[-C--:B------:R-:W-:Y:S06]  /*143e0*/  HMMA.16816.F32 R148, R4, R18.reuse, R28 ;  /* 0x000000120494723c */ /* 0x080fec000000181c */
[----:B------:R-:W-:Y:S01]  /*143f0*/  HMMA.16816.F32 R96, R8, R18, R96 ;  /* 0x000000120860723c */ /* 0x000fe20000001860 */
[----:B------:R-:W1:Y:S01]  /*14400*/  LDSM.16.MT88.4 R16, [R227+0xe800] ;  /* 0x00e80000e310783b */ /* 0x000e620000004200 */
[----:B------:R-:W-:-:S04]  /*14410*/  MOV R196, R198 ;  /* 0x000000c600c47202 */ /* 0x000fc80000000f00 */
[----:B---3--:R-:W-:Y:S01]  /*14420*/  HMMA.16816.F32 R104, R4, R20, R104 ;  /* 0x000000140468723c */ /* 0x008fe20000001868 */
[----:B------:R-:W-:-:S05]  /*14430*/  MOV R198, R192 ;  /* 0x000000c000c67202 */ /* 0x000fca0000000f00 */
[C---:B------:R-:W-:Y:S01]  /*14440*/  HMMA.16816.F32 R108, R4.reuse, R22, R108 ;  /* 0x00000016046c723c */ /* 0x040fe2000000186c */
[----:B------:R-:W-:Y:S02]  /*14450*/  MOV R192, R194 ;  /* 0x000000c200c07202 */ /* 0x000fe40000000f00 */
[----:B------:R-:W-:Y:S02]  /*14460*/  MOV R194, R168 ;  /* 0x000000a800c27202 */ /* 0x000fe40000000f00 */
[----:B------:R-:W-:Y:S02]  /*14470*/  MOV R168, R170 ;  /* 0x000000aa00a87202 */ /* 0x000fe40000000f00 */
[----:B------:R-:W-:Y:S02]  /*14480*/  MOV R170, R204 ;  /* 0x000000cc00aa7202 */ /* 0x000fe40000000f00 */
[----:B------:R-:W-:Y:S02]  /*14490*/  MOV R204, R206 ;  /* 0x000000ce00cc7202 */ /* 0x000fe40000000f00 */
[----:B------:R-:W-:Y:S01]  /*144a0*/  MOV R206, R217 ;  /* 0x000000d900ce7202 */ /* 0x000fe20000000f00 */
[C---:B-1----:R-:W-:Y:S06]  /*144b0*/  HMMA.16816.F32 R120, R4.reuse, R16, R120 ;  /* 0x000000100478723c */ /* 0x042fec0000001878 */
[----:B------:R-:W-:Y:S07]  /*144c0*/  HMMA.16816.F32 R124, R4, R18, R124 ;  /* 0x00000012047c723c */ /* 0x000fee000000187c */
[----:B------:R-:W-:-:S04]  /*144d0*/  FFMA.FTZ R4, R214, UR23, -R12 ;  /* 0x00000017d6047c23 */ /* 0x000fc8000801080c */
[----:B------:R1:W-:Y:S02]  /*144e0*/  MUFU.EX2 R214, R4 ;  /* 0x0000000400d67308 */ /* 0x0003e40000000800 */
[----:B-1----:R-:W-:Y:S01]  /*144f0*/  FFMA.FTZ R4, R197, UR23, -R12 ;  /* 0x00000017c5047c23 */ /* 0x002fe2000801080c */
[----:B------:R-:W-:Y:S02]  /*14500*/  IMAD.MOV.U32 R197, RZ, RZ, R199 ;  /* 0x000000ffffc57224 */ /* 0x000fe400078e00c7 */
[----:B------:R-:W-:-:S03]  /*14510*/  IMAD.MOV.U32 R199, RZ, RZ, R193 ;  /* 0x000000ffffc77224 */ /* 0x000fc600078e00c1 */
[----:B------:R1:W3:Y:S01]  /*14520*/  MUFU.EX2 R217, R4 ;  /* 0x0000000400d97308 */ /* 0x0002e20000000800 */
[----:B------:R-:W-:Y:S02]  /*14530*/  IMAD.MOV.U32 R193, RZ, RZ, R195 ;  /* 0x000000ffffc17224 */ /* 0x000fe400078e00c3 */
[----:B------:R-:W-:Y:S02]  /*14540*/  IMAD.MOV.U32 R195, RZ, RZ, R169 ;  /* 0x000000ffffc37224 */ /* 0x000fe400078e00a9 */
[----:B------:R-:W-:Y:S02]  /*14550*/  IMAD.MOV.U32 R169, RZ, RZ, R171 ;  /* 0x000000ffffa97224 */ /* 0x000fe400078e00ab */
[----:B------:R-:W-:Y:S02]  /*14560*/  IMAD.MOV.U32 R171, RZ, RZ, R205 ;  /* 0x000000ffffab7224 */ /* 0x000fe400078e00cd */
[----:B------:R-:W-:Y:S02]  /*14570*/  IMAD.MOV.U32 R205, RZ, RZ, R219 ;  /* 0x000000ffffcd7224 */ /* 0x000fe400078e00db */
[----:B-1----:R-:W-:-:S04]  /*14580*/  FFMA.FTZ R4, R252, UR23, -R12 ;  /* 0x00000017fc047c23 */ /* 0x002fc8000801080c */
[----:B------:R1:W-:Y:S02]  /*14590*/  MUFU.EX2 R219, R4 ;  /* 0x0000000400db7308 */ /* 0x0003e40000000800 */
[----:B-1----:R-:W-:-:S06]  /*145a0*/  FFMA.FTZ R4, R132, UR23, -R12 ;  /* 0x0000001784047c23 */ /* 0x002fcc000801080c */
[----:B------:R1:W-:Y:S02]  /*145b0*/  MUFU.EX2 R252, R4 ;  /* 0x0000000400fc7308 */ /* 0x0003e40000000800 */
[----:B-1----:R-:W-:-:S06]  /*145c0*/  FFMA.FTZ R4, R139, UR23, -R3 ;  /* 0x000000178b047c23 */ /* 0x002fcc0008010803 */
        /* <DEDUP_REMOVED lines=23> */
[----:B------:R-:W-:-:S02]  /*14740*/  MOV R197, R199 ;  /* 0x000000c700c57202 */ /* 0x000fc40000000f00 */
[----:B------:R-:W-:Y:S02]  /*14750*/  MOV R199, R193 ;  /* 0x000000c100c77202 */ /* 0x000fe40000000f00 */
[----:B------:R-:W-:Y:S02]  /*14760*/  MOV R193, R195 ;  /* 0x000000c300c17202 */ /* 0x000fe40000000f00 */
[----:B------:R-:W-:Y:S02]  /*14770*/  MOV R195, R169 ;  /* 0x000000a900c37202 */ /* 0x000fe40000000f00 */
[----:B------:R-:W-:Y:S01]  /*14780*/  MOV R169, R171 ;  /* 0x000000ab00a97202 */ /* 0x000fe20000000f00 */
[----:B------:R-:W-:Y:S02]  /*14790*/  IMAD.MOV.U32 R171, RZ, RZ, R204 ;  /* 0x000000ffffab7224 */ /* 0x000fe400078e00cc */
[----:B------:R-:W-:Y:S02]  /*147a0*/  IMAD.MOV.U32 R204, RZ, RZ, R206 ;  /* 0x000000ffffcc7224 */ /* 0x000fe400078e00ce */
[----:B-1----:R-:W-:Y:S01]  /*147b0*/  FFMA.FTZ R4, R138, UR23, -R3 ;  /* 0x000000178a047c23 */ /* 0x002fe20008010803 */
[----:B------:R-:W-:Y:S01]  /*147c0*/  MOV R138, R53 ;  /* 0x00000035008a7202 */ /* 0x000fe20000000f00 */
[----:B------:R-:W-:Y:S01]  /*147d0*/  IMAD.MOV.U32 R53, RZ, RZ, R55 ;  /* 0x000000ffff357224 */ /* 0x000fe200078e0037 */
[----:B------:R-:W-:Y:S01]  /*147e0*/  MOV R55, R44 ;  /* 0x0000002c00377202 */ /* 0x000fe20000000f00 */
[----:B------:R-:W-:Y:S01]  /*147f0*/  IMAD.MOV.U32 R44, RZ, RZ, R216 ;  /* 0x000000ffff2c7224 */ /* 0x000fe200078e00d8 */
[----:B------:R-:W-:Y:S01]  /*14800*/  MOV R206, R209 ;  /* 0x000000d100ce7202 */ /* 0x000fe20000000f00 */
[----:B------:R1:W-:Y:S01]  /*14810*/  MUFU.EX2 R216, R4 ;  /* 0x0000000400d87308 */ /* 0x0003e20000000800 */
[----:B------:R-:W-:-:S02]  /*14820*/  MOV R209, R211 ;  /* 0x000000d300d17202 */ /* 0x000fc40000000f00 */
[----:B------:R-:W-:Y:S02]  /*14830*/  MOV R211, R138 ;  /* 0x0000008a00d37202 */ /* 0x000fe40000000f00 */
[----:B------:R-:W-:Y:S01]  /*14840*/  MOV R138, R44 ;  /* 0x0000002c008a7202 */ /* 0x000fe20000000f00 */
[----:B------:R-:W-:Y:S02]  /*14850*/  IMAD.MOV.U32 R44, RZ, RZ, R218 ;  /* 0x000000ffff2c7224 */ /* 0x000fe400078e00da */
[----:B-1----:R-:W-:Y:S01]  /*14860*/  FFMA.FTZ R4, R196, UR23, -R3 ;  /* 0x00000017c4047c23 */ /* 0x002fe20008010803 */
[----:B------:R-:W-:-:S03]  /*14870*/  IMAD.MOV.U32 R196, RZ, RZ, R198 ;  /* 0x000000ffffc47224 */ /* 0x000fc600078e00c6 */
[----:B------:R1:W4:Y:S01]  /*14880*/  MUFU.EX2 R218, R4 ;  /* 0x0000000400da7308 */ /* 0x0003220000000800 */
[----:B------:R-:W-:Y:S02]  /*14890*/  IMAD.MOV.U32 R198, RZ, RZ, R192 ;  /* 0x000000ffffc67224 */ /* 0x000fe400078e00c0 */
[----:B------:R-:W-:Y:S02]  /*148a0*/  IMAD.MOV.U32 R192, RZ, RZ, R194 ;  /* 0x000000ffffc07224 */ /* 0x000fe400078e00c2 */
[----:B------:R-:W-:Y:S02]  /*148b0*/  IMAD.MOV.U32 R194, RZ, RZ, R168 ;  /* 0x000000ffffc27224 */ /* 0x000fe400078e00a8 */
[----:B------:R-:W-:Y:S01]  /*148c0*/  IMAD.MOV.U32 R168, RZ, RZ, R170 ;  /* 0x000000ffffa87224 */ /* 0x000fe200078e00aa */
[----:B------:R-:W-:Y:S02]  /*148d0*/  MOV R170, R205 ;  /* 0x000000cd00aa7202 */ /* 0x000fe40000000f00 */
[----:B------:R-:W-:Y:S01]  /*148e0*/  MOV R205, R207 ;  /* 0x000000cf00cd7202 */ /* 0x000fe20000000f00 */
[----:B-1----:R-:W-:Y:S01]  /*148f0*/  FFMA.FTZ R4, R43, UR23, -R2 ;  /* 0x000000172b047c23 */ /* 0x002fe20008010802 */
[----:B------:R-:W-:-:S03]  /*14900*/  IMAD.MOV.U32 R207, RZ, RZ, R208 ;  /* 0x000000ffffcf7224 */ /* 0x000fc600078e00d0 */
[----:B------:R1:W-:Y:S01]  /*14910*/  MUFU.EX2 R132, R4 ;  /* 0x0000000400847308 */ /* 0x0003e20000000800 */
[----:B------:R-:W-:Y:S02]  /*14920*/  IMAD.MOV.U32 R208, RZ, RZ, R210 ;  /* 0x000000ffffd07224 */ /* 0x000fe400078e00d2 */
[----:B------:R-:W-:Y:S02]  /*14930*/  IMAD.MOV.U32 R210, RZ, RZ, R215 ;  /* 0x000000ffffd27224 */ /* 0x000fe400078e00d7 */
[----:B------:R-:W-:Y:S02]  /*14940*/  IMAD.MOV.U32 R43, RZ, RZ, R197 ;  /* 0x000000ffff2b7224 */ /* 0x000fe400078e00c5 */
[----:B------:R-:W-:Y:S02]  /*14950*/  IMAD.MOV.U32 R197, RZ, RZ, R199 ;  /* 0x000000ffffc57224 */ /* 0x000fe400078e00c7 */
[----:B------:R-:W-:Y:S01]  /*14960*/  IMAD.MOV.U32 R215, RZ, RZ, R53 ;  /* 0x000000ffffd77224 */ /* 0x000fe200078e0035 */
[----:B------:R-:W-:Y:S01]  /*14970*/  MOV R53, R239 ;  /* 0x000000ef00357202 */ /* 0x000fe20000000f00 */
[----:B------:R-:W-:Y:S01]  /*14980*/  IMAD.MOV.U32 R199, RZ, RZ, R193 ;  /* 0x000000ffffc77224 */ /* 0x000fe200078e00c1 */
[----:B------:R-:W-:Y:S01]  /*14990*/  HMMA.16816.F32 R100, R8, R20, R100 ;  /* 0x000000140864723c */ /* 0x000fe20000001864 */
[----:B-1----:R-:W-:Y:S01]  /*149a0*/  FFMA.FTZ R4, R196, UR23, -R2 ;  /* 0x00000017c4047c23 */ /* 0x002fe20008010802 */
[----:B------:R-:W-:-:S04]  /*149b0*/  MOV R196, R198 ;  /* 0x000000c600c47202 */ /* 0x000fc80000000f00 */
[----:B------:R-:W-:Y:S01]  /*149c0*/  HMMA.16816.F32 R112, R8, R22, R112 ;  /* 0x000000160870723c */ /* 0x000fe20000001870 */
[----:B------:R-:W-:Y:S01]  /*149d0*/  MOV R198, R192 ;  /* 0x000000c000c67202 */ /* 0x000fe20000000f00 */
[----:B------:R-:W-:Y:S01]  /*149e0*/  IMAD.MOV.U32 R193, RZ, RZ, R195 ;  /* 0x000000ffffc17224 */ /* 0x000fe200078e00c3 */
[----:B------:R-:W-:Y:S01]  /*149f0*/  MOV R192, R194 ;  /* 0x000000c200c07202 */ /* 0x000fe20000000f00 */
[----:B------:R-:W-:Y:S01]  /*14a00*/  IMAD.MOV.U32 R42, RZ, RZ, R196 ;  /* 0x000000ffff2a7224 */ /* 0x000fe200078e00c4 */
[----:B------:R-:W-:Y:S01]  /*14a10*/  MOV R194, R168 ;  /* 0x000000a800c27202 */ /* 0x000fe20000000f00 */
[----:B------:R-:W1:Y:S01]  /*14a20*/  LDSM.16.MT88.4 R20, [R226+0xd000] ;  /* 0x00d00000e214783b */ /* 0x000e620000004200 */
[----:B------:R-:W-:Y:S02]  /*14a30*/  MOV R168, R170 ;  /* 0x000000aa00a87202 */ /* 0x000fe40000000f00 */
[----:B------:R-:W-:Y:S01]  /*14a40*/  MOV R170, R205 ;  /* 0x000000cd00aa7202 */ /* 0x000fe20000000f00 */
[----:B------:R-:W-:-:S02]  /*14a50*/  IMAD.MOV.U32 R205, RZ, RZ, R208 ;  /* 0x000000ffffcd7224 */ /* 0x000fc400078e00d0 */
[----:B--2---:R-:W-:Y:S01]  /*14a60*/  FFMA.FTZ R45, R45, R15, R27 ;  /* 0x0000000f2d2d7223 */ /* 0x004fe2000001001b */
[----:B------:R-:W-:Y:S01]  /*14a70*/  IMAD.MOV.U32 R195, RZ, RZ, R169 ;  /* 0x000000ffffc37224 */ /* 0x000fe200078e00a9 */
        /* <DEDUP_REMOVED lines=12> */
[----:B------:R2:W-:Y:S01]  /*14b40*/  MUFU.EX2 R138, R4 ;  /* 0x00000004008a7308 */ /* 0x0005e20000000800 */
[----:B------:R-:W-:Y:S01]  /*14b50*/  IMAD.MOV.U32 R198, RZ, RZ, R192 ;  /* 0x000000ffffc67224 */ /* 0x000fe200078e00c0 */
[----:B------:R-:W-:Y:S01]  /*14b60*/  MOV R41, R196 ;  /* 0x000000c400297202 */ /* 0x000fe20000000f00 */
[----:B------:R-:W-:Y:S01]  /*14b70*/  IMAD.MOV.U32 R192, RZ, RZ, R194 ;  /* 0x000000ffffc07224 */ /* 0x000fe200078e00c2 */
[----:B------:R-:W-:Y:S01]  /*14b80*/  MOV R55, R238 ;  /* 0x000000ee00377202 */ /* 0x000fe20000000f00 */
[----:B------:R-:W-:-:S02]  /*14b90*/  IMAD.MOV.U32 R194, RZ, RZ, R53 ;  /* 0x000000ffffc27224 */ /* 0x000fc400078e0035 */
[----:B------:R-:W-:Y:S01]  /*14ba0*/  FFMA.FTZ R33, R195, UR23, -R3 ;  /* 0x00000017c3217c23 */ /* 0x000fe20008010803 */
[----:B------:R-:W-:Y:S01]  /*14bb0*/  IMAD.MOV.U32 R53, RZ, RZ, R212 ;  /* 0x000000ffff357224 */ /* 0x000fe200078e00d4 */
[----:B------:R-:W-:Y:S01]  /*14bc0*/  MOV R196, R198 ;  /* 0x000000c600c47202 */ /* 0x000fe20000000f00 */
[----:B------:R-:W-:Y:S01]  /*14bd0*/  IMAD.MOV.U32 R40, RZ, RZ, R41 ;  /* 0x000000ffff287224 */ /* 0x000fe200078e0029 */
[----:B------:R-:W-:Y:S01]  /*14be0*/  MOV R198, R192 ;  /* 0x000000c000c67202 */ /* 0x000fe20000000f00 */
[----:B------:R-:W-:Y:S04]  /*14bf0*/  LDSM.16.MT88.4 R16, [R228+0xd000] ;  /* 0x00d00000e410783b */ /* 0x000fe80000004200 */
[----:B------:R1:W5:Y:S01]  /*14c00*/  LDL.LU R239, [R1+0xac] ;  /* 0x0000ac0001ef7983 */ /* 0x0003620000300800 */
[----:B--2---:R-:W-:Y:S01]  /*14c10*/  FFMA.FTZ R4, R43, UR23, -R2 ;  /* 0x000000172b047c23 */ /* 0x004fe20008010802 */
[----:B------:R-:W-:Y:S01]  /*14c20*/  MOV R43, R197 ;  /* 0x000000c5002b7202 */ /* 0x000fe20000000f00 */
[----:B------:R-:W-:Y:S01]  /*14c30*/  FFMA.FTZ R41, R234, UR23, -R12 ;  /* 0x00000017ea297c23 */ /* 0x000fe2000801080c */
[----:B------:R-:W-:Y:S01]  /*14c40*/  MOV R197, R199 ;  /* 0x000000c700c57202 */ /* 0x000fe20000000f00 */
[----:B------:R2:W-:Y:S01]  /*14c50*/  MUFU.EX2 R212, R4 ;  /* 0x0000000400d47308 */ /* 0x0005e20000000800 */
[----:B------:R-:W-:Y:S01]  /*14c60*/  MOV R199, R193 ;  /* 0x000000c100c77202 */ /* 0x000fe20000000f00 */
[----:B------:R1:W5:Y:S01]  /*14c70*/  LDL.LU R238, [R1+0xa8] ;  /* 0x0000a80001ee7983 */ /* 0x0003620000300800 */
[----:B------:R-:W-:-:S02]  /*14c80*/  MOV R193, R215 ;  /* 0x000000d700c17202 */ /* 0x000fc40000000f00 */
[----:B------:R-:W-:Y:S02]  /*14c90*/  MOV R215, R55 ;  /* 0x0000003700d77202 */ /* 0x000fe40000000f00 */
[----:B------:R-:W-:Y:S02]  /*14ca0*/  MOV R192, R194 ;  /* 0x000000c200c07202 */ /* 0x000fe40000000f00 */
[----:B------:R-:W-:Y:S01]  /*14cb0*/  MOV R194, R53 ;  /* 0x0000003500c27202 */ /* 0x000fe20000000f00 */
[----:B------:R-:W-:Y:S01]  /*14cc0*/  IMAD.MOV.U32 R53, RZ, RZ, R13 ;  /* 0x000000ffff357224 */ /* 0x000fe200078e000d */
[----:B------:R-:W-:Y:S01]  /*14cd0*/  MOV R13, R236 ;  /* 0x000000ec000d7202 */ /* 0x000fe20000000f00 */
[----:B--2---:R-:W-:Y:S01]  /*14ce0*/  FFMA.FTZ R4, R42, UR23, -R2 ;  /* 0x000000172a047c23 */ /* 0x004fe20008010802 */
[----:B------:R-:W-:Y:S02]  /*14cf0*/  IMAD.MOV.U32 R42, RZ, RZ, R43 ;  /* 0x000000ffff2a7224 */ /* 0x000fe400078e002b */
[----:B------:R-:W-:-:S02]  /*14d00*/  IMAD.MOV.U32 R43, RZ, RZ, R197 ;  /* 0x000000ffff2b7224 */ /* 0x000fc400078e00c5 */
[----:B------:R-:W-:Y:S01]  /*14d10*/  IMAD.MOV.U32 R197, RZ, RZ, R199 ;  /* 0x000000ffffc57224 */ /* 0x000fe200078e00c7 */
[----:B------:R-:W-:Y:S01]  /*14d20*/  MOV R39, R40 ;  /* 0x0000002800277202 */ /* 0x000fe20000000f00 */
[----:B------:R-:W-:Y:S02]  /*14d30*/  IMAD.MOV.U32 R199, RZ, RZ, R193 ;  /* 0x000000ffffc77224 */ /* 0x000fe400078e00c1 */
[----:B------:R-:W-:Y:S02]  /*14d40*/  IMAD.MOV.U32 R193, RZ, RZ, R215 ;  /* 0x000000ffffc17224 */ /* 0x000fe400078e00d7 */
[----:B------:R-:W-:Y:S01]  /*14d50*/  IMAD.MOV.U32 R37, RZ, RZ, R43 ;  /* 0x000000ffff257224 */ /* 0x000fe200078e002b */
[----:B------:R-:W-:Y:S01]  /*14d60*/  MOV R43, R198 ;  /* 0x000000c6002b7202 */ /* 0x000fe20000000f00 */
[----:B------:R-:W-:Y:S01]  /*14d70*/  IMAD.MOV.U32 R38, RZ, RZ, R197 ;  /* 0x000000ffff267224 */ /* 0x000fe200078e00c5 */
[----:B------:R-:W-:Y:S01]  /*14d80*/  MOV R197, R192 ;  /* 0x000000c000c57202 */ /* 0x000fe20000000f00 */
[----:B------:R-:W-:-:S02]  /*14d90*/  IMAD.MOV.U32 R198, RZ, RZ, R193 ;  /* 0x000000ffffc67224 */ /* 0x000fc400078e00c1 */
[--C-:B------:R-:W-:Y:S01]  /*14da0*/  FFMA.FTZ R42, R42, UR23, -R12.reuse ;  /* 0x000000172a2a7c23 */ /* 0x100fe2000801080c */
[--C-:B------:R-:W-:Y:S01]  /*14db0*/  FFMA.FTZ R40, R233, UR23, -R12.reuse ;  /* 0x00000017e9287c23 */ /* 0x100fe2000801080c */
[----:B------:R-:W-:Y:S01]  /*14dc0*/  FFMA.FTZ R39, R39, UR23, -R12 ;  /* 0x0000001727277c23 */ /* 0x000fe2000801080c */
[----:B------:R-:W-:Y:S01]  /*14dd0*/  MOV R192, R13 ;  /* 0x0000000d00c07202 */ /* 0x000fe20000000f00 */
[----:B------:R-:W-:Y:S02]  /*14de0*/  IMAD.MOV.U32 R193, RZ, RZ, R14 ;  /* 0x000000ffffc17224 */ /* 0x000fe400078e000e */
[----:B------:R-:W2:Y:S01]  /*14df0*/  LDSM.16.MT88.4 R12, [R225+0xd000] ;  /* 0x00d00000e10c783b */ /* 0x000ea20000004200 */
[----:B------:R3:W1:Y:S01]  /*14e00*/  MUFU.EX2 R215, R4 ;  /* 0x0000000400d77308 */ /* 0x0006620000000800 */
[----:B------:R-:W-:Y:S01]  /*14e10*/  MOV R36, R196 ;  /* 0x000000c400247202 */ /* 0x000fe20000000f00 */
[----:B------:R-:W-:Y:S01]  /*14e20*/  IMAD.MOV.U32 R196, RZ, RZ, R199 ;  /* 0x000000ffffc47224 */ /* 0x000fe200078e00c7 */
[----:B------:R-:W-:-:S02]  /*14e30*/  MOV R55, R237 ;  /* 0x000000ed00377202 */ /* 0x000fc40000000f00 */
[----:B------:R-:W-:Y:S01]  /*14e40*/  MOV R199, R194 ;  /* 0x000000c200c77202 */ /* 0x000fe20000000f00 */
[----:B------:R-:W-:Y:S01]  /*14e50*/  IMAD.MOV.U32 R194, RZ, RZ, R53 ;  /* 0x000000ffffc27224 */ /* 0x000fe200078e0035 */
[----:B------:R-:W-:Y:S01]  /*14e60*/  MOV R195, R168 ;  /* 0x000000a800c37202 */ /* 0x000fe20000000f00 */
[--C-:B------:R-:W-:Y:S01]  /*14e70*/  FFMA.FTZ R37, R37, UR23, -R3.reuse ;  /* 0x0000001725257c23 */ /* 0x100fe20008010803 */
[----:B------:R-:W-:Y:S01]  /*14e80*/  FFMA.FTZ R35, R43, UR23, -R3 ;  /* 0x000000172b237c23 */ /* 0x000fe20008010803 */
[----:B------:R-:W-:Y:S02]  /*14e90*/  IMAD.MOV.U32 R168, RZ, RZ, R169 ;  /* 0x000000ffffa87224 */ /* 0x000fe400078e00a9 */
[----:B------:R-:W-:Y:S01]  /*14ea0*/  FFMA.FTZ R32, R196, UR23, -R2 ;  /* 0x00000017c4207c23 */ /* 0x000fe20008010802 */
[----:B---3--:R-:W-:Y:S01]  /*14eb0*/  FFMA.FTZ R4, R235, UR23, -R0 ;  /* 0x00000017eb047c23 */ /* 0x008fe20008010800 */
[--C-:B------:R-:W-:Y:S01]  /*14ec0*/  FFMA.FTZ R31, R198, UR23, -R2.reuse ;  /* 0x00000017c61f7c23 */ /* 0x100fe20008010802 */
[--C-:B------:R-:W-:Y:S01]  /*14ed0*/  FFMA.FTZ R30, R199, UR23, -R2.reuse ;  /* 0x00000017c71e7c23 */ /* 0x100fe20008010802 */
[----:B------:R-:W-:Y:S01]  /*14ee0*/  F2FP.F16.F32.PACK_AB R8, R217, R214 ;  /* 0x000000d6d908723e */ /* 0x000fe200000000ff */
[----:B------:R3:W-:Y:S01]  /*14ef0*/  MUFU.EX2 R53, R4 ;  /* 0x0000000400357308 */ /* 0x0007e20000000800 */
[----:B------:R-:W-:Y:S01]  /*14f00*/  FFMA.FTZ R28, R55, UR23, -R2 ;  /* 0x00000017371c7c23 */ /* 0x000fe20008010802 */
[----:B------:R-:W-:Y:S01]  /*14f10*/  MOV R169, R170 ;  /* 0x000000aa00a97202 */ /* 0x000fe20000000f00 */
[----:B------:R-:W-:Y:S01]  /*14f20*/  FFMA.FTZ R2, R192, UR23, -R0 ;  /* 0x00000017c0027c23 */ /* 0x000fe20008010800 */
[----:B------:R-:W-:Y:S01]  /*14f30*/  IMAD.MOV.U32 R170, RZ, RZ, R208 ;  /* 0x000000ffffaa7224 */ /* 0x000fe200078e00d0 */
[----:B------:R-:W-:Y:S01]  /*14f40*/  MOV R208, R209 ;  /* 0x000000d100d07202 */ /* 0x000fe20000000f00 */
[----:B------:R-:W-:Y:S01]  /*14f50*/  FFMA.FTZ R43, R44, UR23, -R0 ;  /* 0x000000172c2b7c23 */ /* 0x000fe20008010800 */
[----:B------:R-:W-:-:S02]  /*14f60*/  IMAD.MOV.U32 R209, RZ, RZ, R54 ;  /* 0x000000ffffd17224 */ /* 0x000fc400078e0036 */
[--C-:B------:R-:W-:Y:S01]  /*14f70*/  FFMA.FTZ R44, R133, UR23, -R0.reuse ;  /* 0x00000017852c7c23 */ /* 0x100fe20008010800 */
[----:B----4-:R-:W-:Y:S01]  /*14f80*/  F2FP.F16.F32.PACK_AB R9, R213, R139 ;  /* 0x0000008bd509723e */ /* 0x010fe200000000ff */
[----:B------:R-:W-:Y:S01]  /*14f90*/  MUFU.EX2 R133, R2 ;  /* 0x0000000200857308 */ /* 0x000fe20000000800 */
[----:B------:R-:W-:Y:S01]  /*14fa0*/  F2FP.F16.F32.PACK_AB R10, R252, R219 ;  /* 0x000000dbfc0a723e */ /* 0x000fe200000000ff */
[----:B------:R4:W5:Y:S01]  /*14fb0*/  LDL.LU R237, [R1+0xa4] ;  /* 0x0000a40001ed7983 */ /* 0x0009620000300800 */
[--C-:B---3--:R-:W-:Y:S01]  /*14fc0*/  FFMA.FTZ R4, R36, UR23, -R0.reuse ;  /* 0x0000001724047c23 */ /* 0x108fe20008010800 */
[----:B------:R-:W-:Y:S01]  /*14fd0*/  FFMA.FTZ R36, R38, UR23, -R3 ;  /* 0x0000001726247c23 */ /* 0x000fe20008010803 */
[--C-:B------:R-:W-:Y:S01]  /*14fe0*/  FFMA.FTZ R3, R197, UR23, -R0.reuse ;  /* 0x00000017c5037c23 */ /* 0x100fe20008010800 */
[----:B------:R-:W-:Y:S02]  /*14ff0*/  F2FP.F16.F32.PACK_AB R11, R218, R216 ;  /* 0x000000d8da0b723e */ /* 0x000fe400000000ff */
[----:B------:R3:W2:Y:S01]  /*15000*/  MUFU.EX2 R54, R4 ;  /* 0x0000000400367308 */ /* 0x0006a20000000800 */
[----:B------:R-:W-:Y:S01]  /*15010*/  FFMA.FTZ R29, R194, UR23, -R0 ;  /* 0x00000017c21d7c23 */ /* 0x000fe20008010800 */
[----:B------:R-:W-:Y:S01]  /*15020*/  FADD.FTZ R34, R195, R26 ;  /* 0x0000001ac3227221 */ /* 0x000fe20000010000 */
[----:B------:R-:W-:Y:S01]  /*15030*/  MOV R24, R169 ;  /* 0x000000a900187202 */ /* 0x000fe20000000f00 */
[----:B------:R4:W5:Y:S04]  /*15040*/  LDL.LU R236, [R1+0xa0] ;  /* 0x0000a00001ec7983 */ /* 0x0009680000300800 */
[----:B------:R-:W4:Y:S01]  /*15050*/  MUFU.EX2 R55, R3 ;  /* 0x0000000300377308 */ /* 0x000f220000000800 */
[----:B------:R-:W-:Y:S01]  /*15060*/  FADD.FTZ R38, R168, R25 ;  /* 0x00000019a8267221 */ /* 0x000fe20000010000 */
[----:B------:R-:W-:Y:S01]  /*15070*/  IMAD.MOV.U32 R195, RZ, RZ, R170 ;  /* 0x000000ffffc37224 */ /* 0x000fe200078e00aa */
[----:B------:R-:W-:Y:S01]  /*15080*/  MOV R194, R171 ;  /* 0x000000ab00c27202 */ /* 0x000fe20000000f00 */
[C---:B-1----:R-:W-:Y:S01]  /*15090*/  HMMA.16816.F32 R68, R8.reuse, R22, R68 ;  /* 0x000000160844723c */ /* 0x042fe20000001844 */
[----:B------:R-:W-:Y:S01]  /*150a0*/  F2FP.F16.F32.PACK_AB R6, R215, R212 ;  /* 0x000000d4d706723e */ /* 0x000fe200000000ff */
[----:B------:R1:W5:Y:S04]  /*150b0*/  LDL.LU R235, [R1+0x9c] ;  /* 0x00009c0001eb7983 */ /* 0x0003680000300800 */
[C---:B------:R-:W-:Y:S01]  /*150c0*/  HMMA.16816.F32 R168, R8.reuse, R20, R88 ;  /* 0x0000001408a8723c */ /* 0x040fe20000001858 */
[----:B---3--:R-:W-:Y:S01]  /*150d0*/  F2FP.F16.F32.PACK_AB R4, R138, R132 ;  /* 0x000000848a04723e */ /* 0x008fe200000000ff */
[----:B------:R-:W-:Y:S01]  /*150e0*/  MUFU.EX2 R39, R39 ;  /* 0x0000002700277308 */ /* 0x000fe20000000800 */
[----:B--2---:R-:W-:Y:S01]  /*150f0*/  F2FP.F16.F32.PACK_AB R5, R54, R53 ;  /* 0x000000353605723e */ /* 0x004fe200000000ff */
[----:B------:R1:W5:Y:S01]  /*15100*/  LDL.LU R234, [R1+0x98] ;  /* 0x0000980001ea7983 */ /* 0x0003620000300800 */
[----:B----4-:R-:W-:Y:S01]  /*15110*/  F2FP.F16.F32.PACK_AB R7, R133, R55 ;  /* 0x000000378507723e */ /* 0x010fe200000000ff */
[C---:B------:R-:W-:Y:S06]  /*15120*/  HMMA.16816.F32 R144, R8.reuse, R12, R144 ;  /* 0x0000000c0890723c */ /* 0x040fec0000001890 */
[----:B------:R-:W-:Y:S01]  /*15130*/  HMMA.16816.F32 R56, R8, R14, R56 ;  /* 0x0000000e0838723c */ /* 0x000fe20000001838 */
[----:B------:R-:W-:Y:S01]  /*15140*/  FFMA.FTZ R3, R193, UR23, -R0 ;  /* 0x00000017c1037c23 */ /* 0x000fe20008010800 */
[----:B------:R-:W-:Y:S01]  /*15150*/  MOV R2, R178 ;  /* 0x000000b200027202 */ /* 0x000fe20000000f00 */
[----:B------:R1:W5:Y:S03]  /*15160*/  LDL.LU R233, [R1+0x94] ;  /* 0x0000940001e97983 */ /* 0x0003660000300800 */
[C---:B------:R-:W-:Y:S06]  /*15170*/  HMMA.16816.F32 R140, R4.reuse, R12, R140 ;  /* 0x0000000c048c723c */ /* 0x040fec000000188c */
[C---:B------:R-:W-:Y:S01]  /*15180*/  HMMA.16816.F32 R152, R4.reuse, R14, R152 ;  /* 0x0000000e0498723c */ /* 0x040fe20000001898 */
[----:B------:R-:W2:Y:S01]  /*15190*/  LDSM.16.MT88.4 R12, [R227+0xd000] ;  /* 0x00d00000e30c783b */ /* 0x000ea20000004200 */
        /* <DEDUP_REMOVED lines=8> */
[----:B------:R-:W-:-:S05]  /*15220*/  IMAD.MOV.U32 R27, RZ, RZ, R69 ;  /* 0x000000ffff1b7224 */ /* 0x000fca00078e0045 */
[----:B------:R-:W-:Y:S01]  /*15230*/  HMMA.16816.F32 R168, R4, R22, R72 ;  /* 0x0000001604a8723c */ /* 0x000fe20000001848 */
[----:B------:R-:W-:Y:S01]  /*15240*/  IMAD.MOV.U32 R21, RZ, RZ, R71 ;  /* 0x000000ffff157224 */ /* 0x000fe200078e0047 */
[----:B------:R-:W-:-:S04]  /*15250*/  MOV R20, R68 ;  /* 0x0000004400147202 */ /* 0x000fc80000000f00 */
[----:B------:R-:W-:Y:S01]  /*15260*/  HMMA.16816.F32 R64, R8, R16, R64 ;  /* 0x000000100840723c */ /* 0x000fe20000001840 */
[----:B------:R-:W-:-:S05]  /*15270*/  MOV R22, R70 ;  /* 0x0000004600167202 */ /* 0x000fca0000000f00 */
[----:B------:R-:W-:Y:S07]  /*15280*/  HMMA.16816.F32 R68, R8, R18, R84 ;  /* 0x000000120844723c */ /* 0x000fee0000001854 */
[----:B------:R-:W-:-:S11]  /*15290*/  MOV R84, R27 ;  /* 0x0000001b00547202 */ /* 0x000fd60000000f00 */
[----:B------:R-:W-:Y:S01]  /*152a0*/  IMAD.MOV.U32 R26, RZ, RZ, R66 ;  /* 0x000000ffff1a7224 */ /* 0x000fe200078e0042 */
[----:B------:R-:W-:Y:S01]  /*152b0*/  MOV R25, R67 ;  /* 0x0000004300197202 */ /* 0x000fe20000000f00 */
[----:B------:R-:W-:Y:S02]  /*152c0*/  IMAD.MOV.U32 R23, RZ, RZ, R65 ;  /* 0x000000ffff177224 */ /* 0x000fe400078e0041 */
[----:B------:R-:W-:Y:S02]  /*152d0*/  IMAD.MOV.U32 R66, RZ, RZ, R192 ;  /* 0x000000ffff427224 */ /* 0x000fe400078e00c0 */
        /* <DEDUP_REMOVED lines=8> */
[----:B--2---:R-:W-:Y:S01]  /*15360*/  HMMA.16816.F32 R192, R8, R12, R80 ;  /* 0x0000000c08c0723c */ /* 0x004fe20000001850 */
[----:B------:R-:W-:Y:S02]  /*15370*/  IMAD.MOV.U32 R86, RZ, RZ, R26 ;  /* 0x000000ffff567224 */ /* 0x000fe400078e001a */
[----:B------:R-:W-:-:S04]  /*15380*/  IMAD.MOV.U32 R85, RZ, RZ, R23 ;  /* 0x000000ffff557224 */ /* 0x000fc800078e0017 */
[----:B------:R-:W-:Y:S01]  /*15390*/  MOV R80, R24 ;  /* 0x0000001800507202 */ /* 0x000fe20000000f00 */
[----:B------:R-:W-:Y:S01]  /*153a0*/  IMAD.MOV.U32 R81, RZ, RZ, R22 ;  /* 0x000000ffff517224 */ /* 0x000fe200078e0016 */
[----:B------:R-:W2:Y:S01]  /*153b0*/  LDSM.16.MT88.4 R24, [R225+0xf000] ;  /* 0x00f00000e118783b */ /* 0x000ea20000004200 */
[----:B------:R-:W-:Y:S01]  /*153c0*/  MOV R82, R21 ;  /* 0x0000001500527202 */ /* 0x000fe20000000f00 */
[----:B------:R-:W-:Y:S02]  /*153d0*/  IMAD.MOV.U32 R83, RZ, RZ, R20 ;  /* 0x000000ffff537224 */ /* 0x000fe400078e0014 */
[----:B------:R-:W3:Y:S01]  /*153e0*/  LDSM.16.MT88.4 R20, [R226+0xf000] ;  /* 0x00f00000e214783b */ /* 0x000ee20000004200 */
[C---:B------:R-:W-:Y:S06]  /*153f0*/  HMMA.16816.F32 R172, R4.reuse, R16, R172 ;  /* 0x0000001004ac723c */ /* 0x040fec00000018ac */
[----:B------:R-:W-:Y:S06]  /*15400*/  HMMA.16816.F32 R184, R4, R18, R184 ;  /* 0x0000001204b8723c */ /* 0x000fec00000018b8 */
[----:B------:R-:W-:Y:S01]  /*15410*/  HMMA.16816.F32 R16, R8, R14, R92 ;  /* 0x0000000e0810723c */ /* 0x000fe2000000185c */
[----:B------:R-:W-:Y:S01]  /*15420*/  MOV R199, R68 ;  /* 0x0000004400c77202 */ /* 0x000fe20000000f00 */
[----:B------:R-:W-:-:S04]  /*15430*/  IMAD.MOV.U32 R68, RZ, RZ, R89 ;  /* 0x000000ffff447224 */ /* 0x000fc800078e0059 */
[----:B------:R-:W-:Y:S01]  /*15440*/  HMMA.16816.F32 R60, R4, R12, R60 ;  /* 0x0000000c043c723c */ /* 0x000fe2000000183c */
[----:B------:R-:W-:-:S05]  /*15450*/  MOV R67, R90 ;  /* 0x0000005a00437202 */ /* 0x000fca0000000f00 */
[----:B------:R-:W-:Y:S01]  /*15460*/  HMMA.16816.F32 R200, R4, R14, R200 ;  /* 0x0000000e04c8723c */ /* 0x000fe200000018c8 */
[----:B------:R-:W-:-:S11]  /*15470*/  MOV R65, R88 ;  /* 0x0000005800417202 */ /* 0x000fd60000000f00 */
[----:B------:R-:W-:Y:S01]  /*15480*/  MOV R15, R17 ;  /* 0x00000011000f7202 */ /* 0x000fe20000000f00 */
[----:B------:R-:W-:Y:S01]  /*15490*/  IMAD.MOV.U32 R14, RZ, RZ, R18 ;  /* 0x000000ffff0e7224 */ /* 0x000fe200078e0012 */
[----:B------:R-:W-:Y:S01]  /*154a0*/  MOV R13, R19 ;  /* 0x00000013000d7202 */ /* 0x000fe20000000f00 */
[----:B------:R-:W-:Y:S01]  /*154b0*/  IMAD.MOV.U32 R12, RZ, RZ, R16 ;  /* 0x000000ffff0c7224 */ /* 0x000fe200078e0010 */
[----:B--2---:R-:W-:Y:S01]  /*154c0*/  HMMA.16816.F32 R72, R4, R24, R160 ;  /* 0x000000180448723c */ /* 0x004fe200000018a0 */
[----:B------:R-:W2:Y:S06]  /*154d0*/  LDSM.16.MT88.4 R16, [R228+0xf000] ;  /* 0x00f00000e410783b */ /* 0x000eac0000004200 */
[----:B------:R-:W-:-:S02]  /*154e0*/  MOV R163, R91 ;  /* 0x0000005b00a37202 */ /* 0x000fc40000000f00 */
[----:B---3--:R-:W-:Y:S07]  /*154f0*/  HMMA.16816.F32 R88, R4, R20, R156 ;  /* 0x000000140458723c */ /* 0x008fee000000189c */
[----:B------:R-:W-:Y:S01]  /*15500*/  MOV R157, R15 ;  /* 0x0000000f009d7202 */ /* 0x000fe20000000f00 */
[----:B------:R-:W-:Y:S01]  /*15510*/  IMAD.MOV.U32 R158, RZ, RZ, R14 ;  /* 0x000000ffff9e7224 */ /* 0x000fe200078e000e */
[----:B------:R-:W-:Y:S01]  /*15520*/  MOV R159, R13 ;  /* 0x0000000d009f7202 */ /* 0x000fe20000000f00 */
[----:B------:R-:W-:-:S02]  /*15530*/  IMAD.MOV.U32 R156, RZ, RZ, R12 ;  /* 0x000000ffff9c7224 */ /* 0x000fc400078e000c */
[----:B------:R-:W3:Y:S01]  /*15540*/  LDSM.16.MT88.4 R12, [R227+0xf000] ;  /* 0x00f00000e30c783b */ /* 0x000ee20000004200 */
[----:B------:R-:W-:Y:S01]  /*15550*/  HMMA.16816.F32 R92, R4, R22, R148 ;  /* 0x00000016045c723c */ /* 0x000fe20000001894 */
[----:B------:R-:W-:Y:S01]  /*15560*/  MOV R161, R65 ;  /* 0x0000004100a17202 */ /* 0x000fe20000000f00 */
[----:B------:R-:W-:-:S04]  /*15570*/  IMAD.MOV.U32 R162, RZ, RZ, R66 ;  /* 0x000000ffffa27224 */ /* 0x000fc800078e0042 */
[C---:B------:R-:W-:Y:S01]  /*15580*/  HMMA.16816.F32 R76, R4.reuse, R26, R164 ;  /* 0x0000001a044c723c */ /* 0x040fe200000018a4 */
[----:B------:R-:W-:Y:S01]  /*15590*/  IMAD.MOV.U32 R151, RZ, RZ, R163 ;  /* 0x000000ffff977224 */ /* 0x000fe200078e00a3 */
[----:B------:R-:W-:Y:S01]  /*155a0*/  MOV R163, R67 ;  /* 0x0000004300a37202 */ /* 0x000fe20000000f00 */
[----:B------:R-:W-:Y:S01]  /*155b0*/  IMAD.MOV.U32 R160, RZ, RZ, R68 ;  /* 0x000000ffffa07224 */ /* 0x000fe200078e0044 */
[----:B------:R-:W-:Y:S01]  /*155c0*/  MOV R149, R69 ;  /* 0x0000004500957202 */ /* 0x000fe20000000f00 */
[----:B------:R-:W-:Y:S02]  /*155d0*/  IMAD.MOV.U32 R148, RZ, RZ, R70 ;  /* 0x000000ffff947224 */ /* 0x000fe400078e0046 */
[----:B------:R-:W-:Y:S01]  /*155e0*/  IMAD.MOV.U32 R164, RZ, RZ, R64 ;  /* 0x000000ffffa47224 */ /* 0x000fe200078e0040 */
[----:B------:R-:W-:Y:S01]  /*155f0*/  MOV R150, R80 ;  /* 0x0000005000967202 */ /* 0x000fe20000000f00 */
[C---:B--2---:R-:W-:Y:S06]  /*15600*/  HMMA.16816.F32 R104, R4.reuse, R16, R104 ;  /* 0x000000100468723c */ /* 0x044fec0000001868 */
[----:B------:R-:W-:Y:S01]  /*15610*/  HMMA.16816.F32 R108, R4, R18, R108 ;  /* 0x00000012046c723c */ /* 0x000fe2000000186c */
[----:B------:R-:W-:Y:S01]  /*15620*/  IMAD.MOV.U32 R80, RZ, RZ, R84 ;  /* 0x000000ffff507224 */ /* 0x000fe200078e0054 */
[----:B------:R-:W-:Y:S01]  /*15630*/  MOV R165, R85 ;  /* 0x0000005500a57202 */ /* 0x000fe20000000f00 */
[----:B------:R-:W-:-:S03]  /*15640*/  IMAD.MOV.U32 R166, RZ, RZ, R86 ;  /* 0x000000ffffa67224 */ /* 0x000fc600078e0056 */
[----:B---3--:R-:W-:Y:S07]  /*15650*/  HMMA.16816.F32 R64, R4, R14, R124 ;  /* 0x0000000e0440723c */ /* 0x008fee000000187c */
[----:B------:R-:W-:Y:S02]  /*15660*/  MOV R125, R71 ;  /* 0x00000047007d7202 */ /* 0x000fe40000000f00 */
[----:B------:R-:W-:Y:S06]  /*15670*/  HMMA.16816.F32 R68, R8, R24, R188 ;  /* 0x000000180844723c */ /* 0x000fec00000018bc */
[----:B------:R-:W-:Y:S01]  /*15680*/  HMMA.16816.F32 R120, R4, R12, R120 ;  /* 0x0000000c0478723c */ /* 0x000fe20000001878 */
[----:B------:R-:W-:-:S06]  /*15690*/  MOV R191, R211 ;  /* 0x000000d300bf7202 */ /* 0x000fcc0000000f00 */
[----:B------:R-:W-:Y:S01]  /*156a0*/  MOV R4, R207 ;  /* 0x000000cf00047202 */ /* 0x000fe20000000f00 */
[----:B------:R-:W-:Y:S01]  /*156b0*/  IMAD.MOV.U32 R7, RZ, RZ, R210 ;  /* 0x000000ffff077224 */ /* 0x000fe200078e00d2 */
[----:B------:R-:W-:Y:S01]  /*156c0*/  MOV R5, R209 ;  /* 0x000000d100057202 */ /* 0x000fe20000000f00 */
[----:B------:R-:W-:Y:S01]  /*156d0*/  IMAD.MOV.U32 R190, RZ, RZ, R191 ;  /* 0x000000ffffbe7224 */ /* 0x000fe200078e00bf */
[----:B------:R-:W-:Y:S02]  /*156e0*/  MOV R191, R4 ;  /* 0x0000000400bf7202 */ /* 0x000fe40000000f00 */
[----:B------:R-:W-:Y:S01]  /*156f0*/  MOV R167, R87 ;  /* 0x0000005700a77202 */ /* 0x000fe20000000f00 */
[----:B------:R-:W-:Y:S01]  /*15700*/  IMAD.MOV.U32 R4, RZ, RZ, R5 ;  /* 0x000000ffff047224 */ /* 0x000fe200078e0005 */
[----:B------:R-:W-:Y:S01]  /*15710*/  MOV R5, R7 ;  /* 0x0000000700057202 */ /* 0x000fe20000000f00 */
[----:B------:R-:W-:Y:S01]  /*15720*/  HMMA.16816.F32 R84, R8, R26, R180 ;  /* 0x0000001a0854723c */ /* 0x000fe200000018b4 */
[----:B------:R-:W-:Y:S01]  /*15730*/  IMAD.MOV.U32 R7, RZ, RZ, R148 ;  /* 0x000000ffff077224 */ /* 0x000fe200078e0094 */
[----:B------:R-:W-:Y:S01]  /*15740*/  MOV R148, R149 ;  /* 0x0000009500947202 */ /* 0x000fe20000000f00 */
[----:B------:R-:W-:Y:S01]  /*15750*/  IMAD.MOV.U32 R149, RZ, RZ, R150 ;  /* 0x000000ffff957224 */ /* 0x000fe200078e0096 */
[----:B------:R-:W-:-:S03]  /*15760*/  MOV R150, R151 ;  /* 0x0000009700967202 */ /* 0x000fc60000000f00 */
[----:B------:R-:W-:Y:S01]  /*15770*/  MOV R181, R190 ;  /* 0x000000be00b57202 */ /* 0x000fe20000000f00 */
[----:B------:R-:W-:Y:S01]  /*15780*/  IMAD.MOV.U32 R182, RZ, RZ, R191 ;  /* 0x000000ffffb67224 */ /* 0x000fe200078e00bf */
[----:B------:R-:W-:Y:S01]  /*15790*/  MOV R183, R4 ;  /* 0x0000000400b77202 */ /* 0x000fe20000000f00 */
[----:B------:R-:W-:Y:S01]  /*157a0*/  HMMA.16816.F32 R100, R8, R16, R100 ;  /* 0x000000100864723c */ /* 0x000fe20000001864 */
        /* <DEDUP_REMOVED lines=10> */
[----:B------:R-:W-:Y:S01]  /*15850*/  FADD.FTZ R2, R2, R46 ;  /* 0x0000002e02027221 */ /* 0x000fe20000010000 */
[----:B------:R-:W-:-:S02]  /*15860*/  IMAD.MOV.U32 R124, RZ, RZ, R204 ;  /* 0x000000ffff7c7224 */ /* 0x000fc400078e00cc */
[----:B------:R-:W-:Y:S01]  /*15870*/  FADD.FTZ R0, R232, R45 ;  /* 0x0000002de8007221 */ /* 0x000fe20000010000 */
[----:B------:R-:W-:Y:S01]  /*15880*/  IMAD.MOV.U32 R6, RZ, RZ, R206 ;  /* 0x000000ffff067224 */ /* 0x000fe200078e00ce */
[----:B------:R-:W-:Y:S01]  /*15890*/  MOV R126, R205 ;  /* 0x000000cd007e7202 */ /* 0x000fe20000000f00 */
[----:B------:R-:W4:Y:S01]  /*158a0*/  LDSM.16.MT88.4 R148, [R225+0xd800] ;  /* 0x00d80000e194783b */ /* 0x000f220000004200 */
[----:B--2---:R-:W-:Y:S01]  /*158b0*/  FADD.FTZ R3, R181, R34 ;  /* 0x00000022b5037221 */ /* 0x004fe20000010000 */
        /* <DEDUP_REMOVED lines=14> */
[----:B---3--:R-:W-:Y:S01]  /*159a0*/  MOV R42, R180 ;  /* 0x000000b4002a7202 */ /* 0x008fe20000000f00 */
        /* <DEDUP_REMOVED lines=14> */
[----:B------:R-:W-:Y:S01]  /*15a90*/  FADD.FTZ R5, R224, R0 ;  /* 0x00000000e0057221 */ /* 0x000fe20000010000 */
[----:B------:R-:W-:Y:S01]  /*15aa0*/  FADD.FTZ R4, R181, R4 ;  /* 0x00000004b5047221 */ /* 0x000fe20000010000 */
[----:B------:R-:W-:Y:S01]  /*15ab0*/  IMAD.MOV.U32 R127, RZ, RZ, R208 ;  /* 0x000000ffff7f7224 */ /* 0x000fe200078e00d0 */
[C---:B------:R-:W-:Y:S01]  /*15ac0*/  HMMA.16816.F32 R220, R8.reuse, R20, R220 ;  /* 0x0000001408dc723c */ /* 0x040fe200000018dc */
[----:B------:R-:W-:Y:S01]  /*15ad0*/  MUFU.EX2 R20, R31 ;  /* 0x0000001f00147308 */ /* 0x000fe20000000800 */
[----:B------:R-:W-:Y:S01]  /*15ae0*/  FADD.FTZ R2, R42, R3 ;  /* 0x000000032a027221 */ /* 0x000fe20000010000 */
[----:B------:R-:W-:Y:S01]  /*15af0*/  FADD.FTZ R0, R180, R6 ;  /* 0x00000006b4007221 */ /* 0x000fe20000010000 */
[----:B------:R1:W5:Y:S02]  /*15b00*/  LDL.LU R232, [R1+0x90] ;  /* 0x0000900001e87983 */ /* 0x0003640000300800 */
[----:B------:R-:W-:Y:S01]  /*15b10*/  HMMA.16816.F32 R204, R8, R18, R112 ;  /* 0x0000001208cc723c */ /* 0x000fe20000001870 */
[----:B------:R-:W-:-:S05]  /*15b20*/  FADD.FTZ R3, R182, R5 ;  /* 0x00000005b6037221 */ /* 0x000fca0000010000 */
[C---:B------:R-:W-:Y:S01]  /*15b30*/  HMMA.16816.F32 R116, R8.reuse, R12, R116 ;  /* 0x0000000c0874723c */ /* 0x040fe20000001874 */
[----:B------:R-:W-:Y:S05]  /*15b40*/  MUFU.EX2 R18, R30 ;  /* 0x0000001e00127308 */ /* 0x000fea0000000800 */
[----:B------:R-:W-:Y:S03]  /*15b50*/  HMMA.16816.F32 R208, R8, R22, R96 ;  /* 0x0000001608d0723c */ /* 0x000fe60000001860 */
[----:B------:R-:W2:Y:S08]  /*15b60*/  MUFU.EX2 R26, R41 ;  /* 0x00000029001a7308 */ /* 0x000eb00000000800 */
[----:B------:R-:W-:Y:S08]  /*15b70*/  MUFU.EX2 R27, R40 ;  /* 0x00000028001b7308 */ /* 0x000ff00000000800 */
[----:B------:R-:W-:Y:S08]  /*15b80*/  MUFU.EX2 R21, R37 ;  /* 0x0000002500157308 */ /* 0x000ff00000000800 */
[----:B------:R-:W-:Y:S08]  /*15b90*/  MUFU.EX2 R24, R33 ;  /* 0x0000002100187308 */ /* 0x000ff00000000800 */
[----:B------:R-:W-:Y:S01]  /*15ba0*/  MUFU.EX2 R17, R32 ;  /* 0x0000002000117308 */ /* 0x000fe20000000800 */
[----:B------:R-:W-:-:S02]  /*15bb0*/  MOV R124, R125 ;  /* 0x0000007d007c7202 */ /* 0x000fc40000000f00 */
[----:B------:R-:W-:Y:S02]  /*15bc0*/  MOV R46, R126 ;  /* 0x0000007e002e7202 */ /* 0x000fe40000000f00 */
[----:B------:R-:W-:Y:S01]  /*15bd0*/  MOV R45, R127 ;  /* 0x0000007f002d7202 */ /* 0x000fe20000000f00 */
[----:B------:R-:W-:Y:S01]  /*15be0*/  FADD.FTZ R2, R51, R2 ;  /* 0x0000000233027221 */ /* 0x000fe20000010000 */
[----:B------:R-:W-:Y:S01]  /*15bf0*/  FADD.FTZ R0, R50, R0 ;  /* 0x0000000032007221 */ /* 0x000fe20000010000 */
[----:B------:R-:W-:Y:S01]  /*15c00*/  MUFU.EX2 R19, R28 ;  /* 0x0000001c00137308 */ /* 0x000fe20000000800 */
[----:B------:R-:W-:Y:S01]  /*15c10*/  MOV R42, R183 ;  /* 0x000000b7002a7202 */ /* 0x000fe20000000f00 */
[----:B------:R-:W-:Y:S01]  /*15c20*/  LDSM.16.MT88.4 R112, [R228+0xf800] ;  /* 0x00f80000e470783b */ /* 0x000fe20000004200 */
[----:B------:R-:W-:Y:S02]  /*15c30*/  MOV R38, R80 ;  /* 0x0000005000267202 */ /* 0x000fe40000000f00 */
[----:B------:R-:W-:Y:S01]  /*15c40*/  MOV R34, R82 ;  /* 0x0000005200227202 */ /* 0x000fe20000000f00 */
[----:B------:R1:W5:Y:S02]  /*15c50*/  LDL.LU R231, [R1+0x8c] ;  /* 0x00008c0001e77983 */ /* 0x0003640000300800 */
[----:B------:R3:W-:Y:S08]  /*15c60*/  MUFU.EX2 R12, R29 ;  /* 0x0000001d000c7308 */ /* 0x0007f00000000800 */
[----:B------:R4:W-:Y:S08]  /*15c70*/  MUFU.EX2 R23, R35 ;  /* 0x0000002300177308 */ /* 0x0009f00000000800 */
[----:B------:R-:W1:Y:S01]  /*15c80*/  MUFU.EX2 R22, R36 ;  /* 0x0000002400167308 */ /* 0x000e620000000800 */
[----:B---3--:R-:W-:Y:S07]  /*15c90*/  HMMA.16816.F32 R28, R8, R14, R128 ;  /* 0x0000000e081c723c */ /* 0x008fee0000001880 */
[----:B------:R-:W-:Y:S01]  /*15ca0*/  MUFU.EX2 R13, R43 ;  /* 0x0000002b000d7308 */ /* 0x000fe20000000800 */
[----:B----4-:R-:W-:Y:S01]  /*15cb0*/  MOV R35, R7 ;  /* 0x0000000700237202 */ /* 0x010fe20000000f00 */
[----:B------:R-:W-:Y:S01]  /*15cc0*/  FADD.FTZ R11, R48, R4 ;  /* 0x00000004300b7221 */ /* 0x000fe20000010000 */
[----:B------:R-:W-:Y:S01]  /*15cd0*/  IMAD.MOV.U32 R125, RZ, RZ, R230 ;  /* 0x000000ffff7d7224 */ /* 0x000fe200078e00e6 */
[----:B------:R-:W3:Y:S04]  /*15ce0*/  LDSM.16.MT88.4 R4, [R227+0xf800] ;  /* 0x00f80000e304783b */ /* 0x000ee80000004200 */
[----:B------:R-:W4:Y:S01]  /*15cf0*/  MUFU.EX2 R8, R44 ;  /* 0x0000002c00087308 */ /* 0x000f220000000800 */
[----:B------:R-:W-:Y:S01]  /*15d00*/  MOV R33, R124 ;  /* 0x0000007c00217202 */ /* 0x000fe20000000f00 */
[----:B------:R-:W-:Y:S01]  /*15d10*/  IMAD.MOV.U32 R32, RZ, RZ, R125 ;  /* 0x000000ffff207224 */ /* 0x000fe200078e007d */
[----:B--2---:R-:W-:Y:S01]  /*15d20*/  F2FP.F16.F32.PACK_AB R128, R26, R25 ;  /* 0x000000191a80723e */ /* 0x004fe200000000ff */
[----:B------:R-:W-:Y:S01]  /*15d30*/  IMAD.MOV.U32 R41, RZ, RZ, R188 ;  /* 0x000000ffff297224 */ /* 0x000fe200078e00bc */
[----:B-1----:R-:W-:Y:S01]  /*15d40*/  F2FP.F16.F32.PACK_AB R129, R22, R21 ;  /* 0x000000151681723e */ /* 0x002fe200000000ff */
[----:B------:R-:W-:Y:S01]  /*15d50*/  LDSM.16.MT88.4 R180, [R228+0xd800] ;  /* 0x00d80000e4b4783b */ /* 0x000fe20000004200 */
[----:B------:R-:W-:-:S02]  /*15d60*/  F2FP.F16.F32.PACK_AB R124, R20, R17 ;  /* 0x00000011147c723e */ /* 0x000fc400000000ff */
[----:B------:R-:W-:Y:S01]  /*15d70*/  F2FP.F16.F32.PACK_AB R130, R39, R27 ;  /* 0x0000001b2782723e */ /* 0x000fe200000000ff */
[----:B------:R-:W-:Y:S01]  /*15d80*/  LDSM.16.MT88.4 R96, [R226+0xf800] ;  /* 0x00f80000e260783b */ /* 0x000fe20000004200 */
[----:B------:R-:W-:Y:S02]  /*15d90*/  F2FP.F16.F32.PACK_AB R131, R24, R23 ;  /* 0x000000171883723e */ /* 0x000fe400000000ff */
[----:B------:R-:W-:Y:S01]  /*15da0*/  F2FP.F16.F32.PACK_AB R126, R19, R18 ;  /* 0x00000012137e723e */ /* 0x000fe200000000ff */
[----:B------:R-:W-:Y:S01]  /*15db0*/  IMAD.MOV.U32 R36, RZ, RZ, R191 ;  /* 0x000000ffff247224 */ /* 0x000fe200078e00bf */
[----:B------:R-:W-:Y:S01]  /*15dc0*/  F2FP.F16.F32.PACK_AB R125, R12, R16 ;  /* 0x000000100c7d723e */ /* 0x000fe200000000ff */
[----:B------:R-:W-:Y:S01]  /*15dd0*/  FADD.FTZ R10, R47, R3 ;  /* 0x000000032f0a7221 */ /* 0x000fe20000010000 */
[----:B----4-:R-:W-:Y:S01]  /*15de0*/  F2FP.F16.F32.PACK_AB R127, R8, R13 ;  /* 0x0000000d087f723e */ /* 0x010fe200000000ff */
[----:B------:R-:W-:Y:S01]  /*15df0*/  HMMA.16816.F32 R144, R128, R148, R144 ;  /* 0x000000948090723c */ /* 0x000fe20000001890 */
[----:B------:R-:W-:-:S02]  /*15e00*/  MOV R40, R189 ;  /* 0x000000bd00287202 */ /* 0x000fc40000000f00 */
[----:B------:R-:W-:Y:S01]  /*15e10*/  MOV R37, R190 ;  /* 0x000000be00257202 */ /* 0x000fe20000000f00 */
[----:B------:R-:W-:Y:S01]  /*15e20*/  IMAD.MOV.U32 R190, RZ, RZ, R166 ;  /* 0x000000ffffbe7224 */ /* 0x000fe200078e00a6 */
[----:B------:R-:W-:Y:S01]  /*15e30*/  MOV R188, R164 ;  /* 0x000000a400bc7202 */ /* 0x000fe20000000f00 */
[C---:B------:R-:W-:Y:S01]  /*15e40*/  HMMA.16816.F32 R140, R124.reuse, R148, R140 ;  /* 0x000000947c8c723c */ /* 0x040fe2000000188c */
[----:B------:R-:W-:Y:S01]  /*15e50*/  MOV R189, R165 ;  /* 0x000000a500bd7202 */ /* 0x000fe20000000f00 */
[----:B------:R-:W-:Y:S01]  /*15e60*/  FADD.FTZ R9, R52, R2 ;  /* 0x0000000234097221 */ /* 0x000fe20000010000 */
[----:B------:R-:W-:Y:S01]  /*15e70*/  MOV R191, R167 ;  /* 0x000000a700bf7202 */ /* 0x000fe20000000f00 */
[----:B------:R-:W-:Y:S01]  /*15e80*/  IMAD.MOV.U32 R43, RZ, RZ, R81 ;  /* 0x000000ffff2b7224 */ /* 0x000fe200078e0051 */
[----:B------:R-:W1:Y:S01]  /*15e90*/  LDSM.16.MT88.4 R164, [R226+0xd800] ;  /* 0x00d80000e2a4783b */ /* 0x000e620000004200 */
[-C--:B------:R-:W-:Y:S01]  /*15ea0*/  HMMA.16816.F32 R152, R124, R150.reuse, R152 ;  /* 0x000000967c98723c */ /* 0x080fe20000001898 */
[----:B------:R-:W-:Y:S01]  /*15eb0*/  FADD.FTZ R3, R49, R0 ;  /* 0x0000000031037221 */ /* 0x000fe20000010000 */
[----:B------:R-:W-:Y:S01]  /*15ec0*/  FADD.FTZ R0, R46, R10 ;  /* 0x0000000a2e007221 */ /* 0x000fe20000010000 */
[----:B------:R-:W-:Y:S01]  /*15ed0*/  MOV R15, R83 ;  /* 0x00000053000f7202 */ /* 0x000fe20000000f00 */
[----:B------:R-:W-:Y:S01]  /*15ee0*/  IMAD.MOV.U32 R48, RZ, RZ, R156 ;  /* 0x000000ffff307224 */ /* 0x000fe200078e009c */
[----:B------:R-:W-:Y:S01]  /*15ef0*/  MOV R50, R158 ;  /* 0x0000009e00327202 */ /* 0x000fe20000000f00 */
[----:B------:R-:W-:Y:S01]  /*15f00*/  HMMA.16816.F32 R148, R128, R150, R56 ;  /* 0x000000968094723c */ /* 0x000fe20000001838 */
[----:B------:R-:W-:Y:S01]  /*15f10*/  FADD.FTZ R2, R45, R11 ;  /* 0x0000000b2d027221 */ /* 0x000fe20000010000 */
[----:B------:R-:W-:Y:S01]  /*15f20*/  FADD.FTZ R3, R33, R3 ;  /* 0x0000000321037221 */ /* 0x000fe20000010000 */
[----:B------:R-:W-:Y:S04]  /*15f30*/  LDSM.16.MT88.4 R80, [R225+0xf800] ;  /* 0x00f80000e150783b */ /* 0x000fe80000004200 */
[----:B------:R-:W-:Y:S01]  /*15f40*/  IMAD.MOV.U32 R56, RZ, RZ, R199 ;  /* 0x000000ffff387224 */ /* 0x000fe200078e00c7 */
[----:B------:R-:W-:Y:S01]  /*15f50*/  MOV R57, R198 ;  /* 0x000000c600397202 */ /* 0x000fe20000000f00 */
[----:B------:R-:W-:Y:S01]  /*15f60*/  IMAD.MOV.U32 R59, RZ, RZ, R196 ;  /* 0x000000ffff3b7224 */ /* 0x000fe200078e00c4 */
[----:B------:R-:W-:Y:S01]  /*15f70*/  MOV R58, R197 ;  /* 0x000000c5003a7202 */ /* 0x000fe20000000f00 */
[----:B------:R-:W-:Y:S01]  /*15f80*/  IMAD.MOV.U32 R51, RZ, RZ, R159 ;  /* 0x000000ffff337224 */ /* 0x000fe200078e009f */
[----:B------:R-:W2:Y:S01]  /*15f90*/  LDSM.16.MT88.4 R196, [R227+0xd800] ;  /* 0x00d80000e3c4783b */ /* 0x000ea20000004200 */
[-C--:B---3--:R-:W-:Y:S01]  /*15fa0*/  HMMA.16816.F32 R120, R124, R4.reuse, R120 ;  /* 0x000000047c78723c */ /* 0x088fe20000001878 */
[----:B------:R-:W-:Y:S01]  /*15fb0*/  FADD.FTZ R0, R36, R0 ;  /* 0x0000000024007221 */ /* 0x000fe20000010000 */
[----:B------:R-:W-:Y:S01]  /*15fc0*/  FADD.FTZ R2, R35, R2 ;  /* 0x0000000223027221 */ /* 0x000fe20000010000 */
[----:B------:R3:W5:Y:S03]  /*15fd0*/  LDL.LU R230, [R1+0x88] ;  /* 0x0000880001e67983 */ /* 0x0007660000300800 */
        /* <DEDUP_REMOVED lines=8> */
[----:B------:R-:W-:Y:S01]  /*16060*/  FADD.FTZ R0, R53, R0 ;  /* 0x0000000035007221 */ /* 0x000fe20000010000 */
[----:B------:R-:W-:Y:S01]  /*16070*/  FADD.FTZ R2, R132, R2 ;  /* 0x0000000284027221 */ /* 0x000fe20000010000 */
[----:B------:R-:W-:Y:S01]  /*16080*/  FADD.FTZ R4, R37, R4 ;  /* 0x0000000425047221 */ /* 0x000fe20000010000 */
[----:B------:R3:W5:Y:S03]  /*16090*/  LDL.LU R224, [R1+0x80] ;  /* 0x0000800001e07983 */ /* 0x0007660000300800 */
        /* <DEDUP_REMOVED lines=24> */
[----:B-1----:R-:W-:Y:S01]  /*16220*/  HMMA.16816.F32 R156, R124, R164, R176 ;  /* 0x000000a47c9c723c */ /* 0x002fe200000018b0 */
[----:B------:R-:W-:Y:S01]  /*16230*/  FADD.FTZ R2, R18, R2 ;  /* 0x0000000212027221 */ /* 0x000fe20000010000 */
[----:B------:R-:W-:Y:S01]  /*16240*/  FADD.FTZ R4, R39, R4 ;  /* 0x0000000427047221 */ /* 0x000fe20000010000 */
[----:B------:R-:W-:Y:S01]  /*16250*/  FADD.FTZ R3, R24, R3 ;  /* 0x0000000318037221 */ /* 0x000fe20000010000 */
[----:B------:R-:W-:-:S03]  /*16260*/  FADD.FTZ R0, R8, R0 ;  /* 0x0000000008007221 */ /* 0x000fc60000010000 */
[----:B------:R-:W-:Y:S01]  /*16270*/  MOV R176, R188 ;  /* 0x000000bc00b07202 */ /* 0x000fe20000000f00 */
[----:B------:R-:W-:Y:S01]  /*16280*/  IMAD.MOV.U32 R178, RZ, RZ, R190 ;  /* 0x000000ffffb27224 */ /* 0x000fe200078e00be */
[----:B------:R-:W-:Y:S02]  /*16290*/  MOV R177, R189 ;  /* 0x000000bd00b17202 */ /* 0x000fe40000000f00 */
[----:B------:R-:W-:Y:S02]  /*162a0*/  MOV R179, R191 ;  /* 0x000000bf00b37202 */ /* 0x000fe40000000f00 */
[----:B--2---:R-:W-:Y:S01]  /*162b0*/  HMMA.16816.F32 R188, R124, R196, R60 ;  /* 0x000000c47cbc723c */ /* 0x004fe2000000183c */
[----:B------:R-:W-:Y:S01]  /*162c0*/  FADD.FTZ R2, R19, R2 ;  /* 0x0000000213027221 */ /* 0x000fe20000010000 */
[----:B------:R3:W-:Y:S05]  /*162d0*/  STL [R1+0x40], R4 ;  /* 0x0000400401007387 */ /* 0x0007ea0000100800 */
[----:B------:R-:W-:Y:S01]  /*162e0*/  MOV R60, R15 ;  /* 0x0000000f003c7202 */ /* 0x000fe20000000f00 */
[----:B------:R-:W-:Y:S01]  /*162f0*/  IMAD.MOV.U32 R61, RZ, RZ, R38 ;  /* 0x000000ffff3d7224 */ /* 0x000fe200078e0026 */
[----:B------:R-:W-:-:S02]  /*16300*/  MOV R62, R43 ;  /* 0x0000002b003e7202 */ /* 0x000fc40000000f00 */
[----:B------:R-:W-:Y:S01]  /*16310*/  MOV R63, R34 ;  /* 0x00000022003f7202 */ /* 0x000fe20000000f00 */
[C---:B------:R-:W-:Y:S01]  /*16320*/  HMMA.16816.F32 R72, R124.reuse, R80, R72 ;  /* 0x000000507c48723c */ /* 0x040fe20000001848 */
[----:B------:R3:W-:Y:S04]  /*16330*/  STL [R1+0x58], R3 ;  /* 0x0000580301007387 */ /* 0x0007e80000100800 */
[----:B------:R3:W-:Y:S01]  /*16340*/  STL [R1+0x60], R0 ;  /* 0x0000600001007387 */ /* 0x0007e20000100800 */
[----:B------:R-:W-:Y:S03]  /*16350*/  HMMA.16816.F32 R76, R124, R82, R76 ;  /* 0x000000527c4c723c */ /* 0x000fe6000000184c */
[----:B------:R3:W-:Y:S03]  /*16360*/  STL [R1+0x5c], R2 ;  /* 0x00005c0201007387 */ /* 0x0007e60000100800 */
        /* <DEDUP_REMOVED lines=21> */
[----:B---3--:R-:W-:-:S15]  /*164c0*/  HMMA.16816.F32 R128, R128, R6, R28 ;  /* 0x000000068080723c */ /* 0x008fde000000181c */
[----:B------:R-:W-:-:S09]  /*164d0*/  NOP ;  /* 0x0000000000007918 */ /* 0x000fd20000000000 */
.L_x_604:
[----:B------:R-:W-:-:S06]  /*164e0*/  UISETP.GT.AND UP0, UPT, UR20, UR13, UPT ;  /* 0x0000000d1400728c */ /* 0x000fcc000bf04270 */
[----:B------:R-:W-:-:S13]  /*164f0*/  PLOP3.LUT P0, PT, PT, PT, UP0, 0x80, 0x0 ;  /* 0x000000000000781c */ /* 0x000fda0003f0f008 */
[----:B------:R-:W-:Y:S05]  /*16500*/  @!P0 BRA `(.L_x_607) ;  /* 0x0000005c00288947 */ /* 0x000fea0003800000 */
[----:B------:R-:W2:Y:S01]  /*16510*/  LDL.LU.64 R4, [R1+0x48] ;  /* 0x0000480001047983 */ /* 0x000ea20000300a00 */
[----:B------:R-:W-:Y:S01]  /*16520*/  MOV R133, R136 ;  /* 0x0000008800857202 */ /* 0x000fe20000000f00 */
[----:B------:R-:W-:Y:S01]  /*16530*/  IMAD.MOV.U32 R139, RZ, RZ, R134 ;  /* 0x000000ffff8b7224 */ /* 0x000fe200078e0086 */
[----:B------:R-:W-:Y:S01]  /*16540*/  MOV R132, R137 ;  /* 0x0000008900847202 */ /* 0x000fe20000000f00 */
[----:B------:R-:W2:Y:S01]  /*16550*/  LDL.LU.64 R2, [R1+0x50] ;  /* 0x0000500001027983 */ /* 0x000ea20000300a00 */
[----:B-----5:R-:W-:Y:S01]  /*16560*/  MOV R138, R135 ;  /* 0x00000087008a7202 */ /* 0x020fe20000000f00 */
[----:B------:R-:W-:Y:S02]  /*16570*/  USHF.L.U64.HI UR5, UR6, 0x5, UR7 ;  /* 0x0000000506057899 */ /* 0x000fe40008010207 */
[----:B------:R-:W-:Y:S02]  /*16580*/  USHF.L.U32 UR21, UR6, 0x5, URZ ;  /* 0x0000000506157899 */ /* 0x000fe4000800063f */
[----:B------:R-:W-:-:S02]  /*16590*/  USHF.L.U64.HI UR22, UR8, 0x5, UR9 ;  /* 0x0000000508167899 */ /* 0x000fc40008010209 */
[----:B------:R-:W-:Y:S01]  /*165a0*/  USHF.L.U32 UR24, UR8, 0x5, URZ ;  /* 0x0000000508187899 */ /* 0x000fe2000800063f */
[----:B------:R-:W-:Y:S01]  /*165b0*/  ULDC UR23, c[0x0][0x39c] ;  /* 0x0000e70000177ab9 */ /* 0x000fe20000000800 */
[----:B------:R-:W-:Y:S01]  /*165c0*/  ULDC UR4, c[0x0][0x2ec] ;  /* 0x0000bb0000047ab9 */ /* 0x000fe20000000800 */
[----:B------:R-:W-:Y:S01]  /*165d0*/  ULDC.64 UR6, c[0x0][0x218] ;  /* 0x0000860000067ab9 */ /* 0x000fe20000000a00 */
[----:B------:R-:W-:Y:S01]  /*165e0*/  ULDC.64 UR10, c[0x0][0x220] ;  /* 0x00008800000a7ab9 */ /* 0x000fe20000000a00 */
[----:B------:R-:W-:Y:S01]  /*165f0*/  ULDC.64 UR8, c[0x0][0x248] ;  /* 0x0000920000087ab9 */ /* 0x000fe20000000a00 */
[----:B--2---:R-:W-:-:S05]  /*16600*/  IMAD.MOV.U32 R3, RZ, RZ, R5 ;  /* 0x000000ffff037224 */ /* 0x004fca00078e0005 */
[----:B------:R1:W-:Y:S01]  /*16610*/  STL.64 [R1+0x68], R2 ;  /* 0x0000680201007387 */ /* 0x0003e20000100a00 */
[----:B------:R-:W-:Y:S05]  /*16620*/  BRA `(.L_x_608) ;  /* 0x0000000000887947 */ /* 0x000fea0003800000 */
.L_x_610:
        /* <DEDUP_REMOVED lines=34> */
.L_x_608:
[----:B--2---:R-:W2:Y:S01]  /*16850*/  LDL.64 R4, [R1+0x68] ;  /* 0x0000680001047983 */ /* 0x004ea20000100a00 */
[----:B------:R-:W-:Y:S04]  /*16860*/  DEPBAR.LE SB0, 0x0 ;  /* 0x000080000000791a */ /* 0x000fe80000000000 */
[----:B------:R-:W-:Y:S01]  /*16870*/  UIADD3 UR25, UR20, -0x1, URZ ;  /* 0xffffffff14197890 */ /* 0x000fe2000fffe03f */
[----:B------:R-:W-:Y:S03]  /*16880*/  BAR.SYNC.DEFER_BLOCKING 0x0 ;  /* 0x0000000000007b1d */ /* 0x000fe60000010000 */
[----:B------:R-:W-:Y:S02]  /*16890*/  USHF.R.S32.HI UR27, URZ, 0x1f, UR25 ;  /* 0x0000001f3f1b7899 */ /* 0x000fe40008011419 */
[----:B------:R-:W-:Y:S01]  /*168a0*/  UIMAD UR26, UR14, UR25, URZ ;  /* 0x000000190e1a72a4 */ /* 0x000fe2000f8e023f */
[----:B-1----:R-:W-:Y:S01]  /*168b0*/  IMAD.U32 R2, RZ, RZ, UR25 ;  /* 0x00000019ff027e24 */ /* 0x002fe2000f8e00ff */
[----:B------:R-:W-:Y:S02]  /*168c0*/  UISETP.GT.AND UP0, UPT, UR25, UR13, UPT ;  /* 0x0000000d1900728c */ /* 0x000fe4000bf04270 */
[----:B------:R-:W-:Y:S01]  /*168d0*/  UIMAD UR26, UR27, UR15, UR26 ;  /* 0x0000000f1b1a72a4 */ /* 0x000fe2000f8e021a */
[----:B--2---:R-:W-:Y:S01]  /*168e0*/  IMAD.WIDE.U32 R2, R2, UR15, R4 ;  /* 0x0000000f02027c25 */ /* 0x004fe2000f8e0004 */
[----:B------:R-:W1:Y:S04]  /*168f0*/  S2R R134, SR_TID.X ;  /* 0x0000000000867919 */ /* 0x000e680000002100 */
[----:B------:R-:W-:Y:S01]  /*16900*/  VIADD R0, R3, UR26 ;  /* 0x0000001a03007c36 */ /* 0x000fe20008000000 */
[C---:B------:R-:W-:Y:S04]  /*16910*/  LEA R6, P0, R2.reuse, UR10, 0x1 ;  /* 0x0000000a02067c11 */ /* 0x040fe8000f8008ff */
[----:B------:R-:W-:Y:S02]  /*16920*/  LEA.HI.X R7, R2, UR11, R0, 0x1, P0 ;  /* 0x0000000b02077c11 */ /* 0x000fe400080f0c00 */
[----:B------:R-:W-:Y:S03]  /*16930*/  IADD3 R4, P0, R6, UR21, RZ ;  /* 0x0000001506047c10 */ /* 0x000fe6000ff1e0ff */
[----:B------:R-:W-:Y:S01]  /*16940*/  @!PT LDS RZ, [RZ] ;  /* 0x00000000fffff984 */ /* 0x000fe20000000800 */
[----:B------:R-:W-:Y:S01]  /*16950*/  @!PT LDS RZ, [RZ] ;  /* 0x00000000fffff984 */ /* 0x000fe20000000800 */
[----:B------:R-:W-:Y:S01]  /*16960*/  @!PT LDS RZ, [RZ] ;  /* 0x00000000fffff984 */ /* 0x000fe20000000800 */
[----:B-----5:R-:W-:Y:S01]  /*16970*/  LDGSTS.E.BYPASS.LTC128B.128 [R251+0xc000], desc[UR18][R6.64] ;  /* 0x0c00000006fb7fae */ /* 0x020fe2000b901d52 */
[----:B------:R-:W-:Y:S02]  /*16980*/  IADD3.X R5, R7, UR5, RZ, P0, !PT ;  /* 0x0000000507057c10 */ /* 0x000fe400087fe4ff */
[----:B------:R-:W-:Y:S04]  /*16990*/  IADD3 R2, P0, R4, UR21, RZ ;  /* 0x0000001504027c10 */ /* 0x000fe8000ff1e0ff */
[----:B------:R-:W-:Y:S01]  /*169a0*/  IADD3.X R3, R5, UR5, RZ, P0, !PT ;  /* 0x0000000505037c10 */ /* 0x000fe200087fe4ff */
[----:B------:R-:W-:Y:S01]  /*169b0*/  LDGSTS.E.BYPASS.LTC128B.128 [R251+0xe000], desc[UR18][R6.64+0x80] ;  /* 0x0e00008006fb7fae */ /* 0x000fe2000b901d52 */
[----:B------:R-:W-:Y:S04]  /*169c0*/  IADD3 R8, P0, R2, UR21, RZ ;  /* 0x0000001502087c10 */ /* 0x000fe8000ff1e0ff */
[----:B------:R-:W-:Y:S03]  /*169d0*/  IADD3.X R9, R3, UR5, RZ, P0, !PT ;  /* 0x0000000503097c10 */ /* 0x000fe600087fe4ff */
[----:B------:R-:W-:Y:S01]  /*169e0*/  LDGSTS.E.BYPASS.LTC128B.128 [R251+0xc800], desc[UR18][R4.64] ;  /* 0x0c80000004fb7fae */ /* 0x000fe2000b901d52 */
[----:B-1----:R-:W-:Y:S07]  /*169f0*/  IMAD.SHL.U32 R134, R134, 0x2, RZ ;  /* 0x0000000286867824 */ /* 0x002fee00078e00ff */
[----:B------:R1:W-:Y:S01]  /*16a00*/  LDGSTS.E.BYPASS.LTC128B.128 [R251+0xe800], desc[UR18][R4.64+0x80] ;  /* 0x0e80008004fb7fae */ /* 0x0003e2000b901d52 */
[----:B------:R-:W-:Y:S07]  /*16a10*/  LOP3.LUT R134, R134, 0x6, RZ, 0xc0, !PT ;  /* 0x0000000686867812 */ /* 0x000fee00078ec0ff */
[----:B------:R-:W-:Y:S08]  /*16a20*/  LDGSTS.E.BYPASS.LTC128B.128 [R251+0xd000], desc[UR18][R2.64] ;  /* 0x0d00000002fb7fae */ /* 0x000ff0000b901d52 */
[----:B------:R-:W-:Y:S08]  /*16a30*/  LDGSTS.E.BYPASS.LTC128B.128 [R251+0xf000], desc[UR18][R2.64+0x80] ;  /* 0x0f00008002fb7fae */ /* 0x000ff0000b901d52 */
        /* <DEDUP_REMOVED lines=159> */
[----:B------:R-:W2:Y:S03]  /*17430*/  LDSM.16.M88.4 R208, [R233+0x6000] ;  /* 0x00600000e9d0783b */ /* 0x000ea60000000200 */
[-C--:B-1----:R-:W-:Y:S06]  /*17440*/  HMMA.16816.F32 R4, R216, R204.reuse, R4 ;  /* 0x000000ccd804723c */ /* 0x082fec0000001804 */
[C---:B--2---:R-:W-:Y:S06]  /*17450*/  HMMA.16816.F32 R8, R208.reuse, R204, R8 ;  /* 0x000000ccd008723c */ /* 0x044fec0000001808 */
[-C--:B------:R-:W-:Y:S06]  /*17460*/  HMMA.16816.F32 R12, R208, R206.reuse, R12 ;  /* 0x000000ced00c723c */ /* 0x080fec000000180c */
[C---:B------:R-:W-:Y:S06]  /*17470*/  HMMA.16816.F32 R16, R216.reuse, R206, R16 ;  /* 0x000000ced810723c */ /* 0x040fec0000001810 */
[----:B------:R-:W-:Y:S01]  /*17480*/  FMUL.FTZ R0, R7, UR23 ;  /* 0x0000001707007c20 */ /* 0x000fe20008410000 */
[----:B------:R-:W-:Y:S01]  /*17490*/  FMUL.FTZ R4, R4, UR23 ;  /* 0x0000001704047c20 */ /* 0x000fe20008410000 */
[----:B------:R-:W-:Y:S03]  /*174a0*/  FMUL.FTZ R6, R6, UR23 ;  /* 0x0000001706067c20 */ /* 0x000fe60008410000 */
[----:B------:R-:W-:Y:S01]  /*174b0*/  FMUL.FTZ R5, R5, UR23 ;  /* 0x0000001705057c20 */ /* 0x000fe20008410000 */
[----:B------:R1:W-:Y:S01]  /*174c0*/  MUFU.TANH R223, R0 ;  /* 0x0000000000df7308 */ /* 0x0003e20000002400 */
        /* <DEDUP_REMOVED lines=10> */
[----:B------:R-:W-:Y:S01]  /*17570*/  MUFU.TANH R212, R6 ;  /* 0x0000000600d47308 */ /* 0x000fe20000002400 */
[----:B-1----:R-:W-:Y:S02]  /*17580*/  IMAD.U32 R0, RZ, RZ, UR25 ;  /* 0x00000019ff007e24 */ /* 0x002fe4000f8e00ff */
[----:B------:R-:W-:Y:S01]  /*17590*/  FMUL.FTZ R18, R18, UR23 ;  /* 0x0000001712127c20 */ /* 0x000fe20008410000 */
[----:B------:R-:W-:Y:S01]  /*175a0*/  FMUL.FTZ R17, R17, UR23 ;  /* 0x0000001711117c20 */ /* 0x000fe20008410000 */
[----:B------:R-:W-:Y:S01]  /*175b0*/  FMUL.FTZ R19, R19, UR23 ;  /* 0x0000001713137c20 */ /* 0x000fe20008410000 */
[----:B------:R-:W-:Y:S04]  /*175c0*/  IMAD R0, R0, 0x40, R134 ;  /* 0x0000004000007824 */ /* 0x000fe800078e0286 */
[----:B------:R1:W-:Y:S01]  /*175d0*/  MUFU.TANH R215, R5 ;  /* 0x0000000500d77308 */ /* 0x0003e20000002400 */
[C---:B------:R-:W-:Y:S01]  /*175e0*/  VIADD R3, R0.reuse, 0x10 ;  /* 0x0000001000037836 */ /* 0x040fe20000000000 */
[CC--:B------:R-:W-:Y:S01]  /*175f0*/  ISETP.GE.AND P0, PT, R0.reuse, R246.reuse, PT ;  /* 0x000000f60000720c */ /* 0x0c0fe20003f06270 */
[C---:B------:R-:W-:Y:S01]  /*17600*/  VIADD R2, R0.reuse, 0x1 ;  /* 0x0000000100027836 */ /* 0x040fe20000000000 */
[C---:B------:R-:W-:Y:S02]  /*17610*/  ISETP.GE.AND P5, PT, R0.reuse, R245, PT ;  /* 0x000000f50000720c */ /* 0x040fe40003fa6270 */
[----:B------:R-:W-:Y:S04]  /*17620*/  ISETP.GE.OR P0, PT, R0, R249, !P0 ;  /* 0x000000f90000720c */ /* 0x000fe80004706670 */
[----:B------:R-:W2:Y:S01]  /*17630*/  MUFU.TANH R8, R8 ;  /* 0x0000000800087308 */ /* 0x000ea20000002400 */
[C---:B------:R-:W-:Y:S02]  /*17640*/  ISETP.GE.AND P1, PT, R2.reuse, R246, PT ;  /* 0x000000f60200720c */ /* 0x040fe40003f26270 */
[C---:B------:R-:W-:Y:S02]  /*17650*/  ISETP.GE.AND P6, PT, R2.reuse, R243, PT ;  /* 0x000000f30200720c */ /* 0x040fe40003fc6270 */
[C---:B------:R-:W-:Y:S02]  /*17660*/  ISETP.GE.OR P1, PT, R2.reuse, R249, !P1 ;  /* 0x000000f90200720c */ /* 0x040fe40004f26670 */
[C---:B------:R-:W-:Y:S03]  /*17670*/  ISETP.GE.OR P6, PT, R2.reuse, R247, !P6 ;  /* 0x000000f70200720c */ /* 0x040fe600077c6670 */
[----:B------:R-:W3:Y:S01]  /*17680*/  MUFU.TANH R9, R9 ;  /* 0x0000000900097308 */ /* 0x000ee20000002400 */
[----:B-1----:R-:W1:Y:S01]  /*17690*/  LDSM.16.M88.4 R4, [R229+0x2800] ;  /* 0x00280000e504783b */ /* 0x002e620000000200 */
[C---:B------:R-:W-:Y:S02]  /*176a0*/  ISETP.GE.AND P4, PT, R2.reuse, R245, PT ;  /* 0x000000f50200720c */ /* 0x040fe40003f86270 */
[C---:B------:R-:W-:Y:S02]  /*176b0*/  ISETP.GE.AND P2, PT, R2.reuse, R244, PT ;  /* 0x000000f40200720c */ /* 0x040fe40003f46270 */
[----:B------:R-:W-:Y:S04]  /*176c0*/  ISETP.GE.OR P4, PT, R2, R250, !P4 ;  /* 0x000000fa0200720c */ /* 0x000fe80006786670 */
[----:B------:R-:W4:Y:S01]  /*176d0*/  MUFU.TANH R10, R10 ;  /* 0x0000000a000a7308 */ /* 0x000f220000002400 */
[----:B--2---:R-:W-:Y:S02]  /*176e0*/  FSEL R220, R8, -INF , !P0 ;  /* 0xff80000008dc7808 */ /* 0x004fe40004000000 */
[----:B------:R-:W-:Y:S02]  /*176f0*/  ISETP.GE.AND P0, PT, R0, R243, PT ;  /* 0x000000f30000720c */ /* 0x000fe40003f06270 */
[----:B------:R-:W-:Y:S01]  /*17700*/  ISETP.GE.OR P2, PT, R2, R248, !P2 ;  /* 0x000000f80200720c */ /* 0x000fe20005746670 */
[C---:B------:R-:W-:Y:S01]  /*17710*/  VIADD R2, R0.reuse, 0x8 ;  /* 0x0000000800027836 */ /* 0x040fe20000000000 */
[C---:B------:R-:W-:Y:S03]  /*17720*/  ISETP.GE.OR P0, PT, R0.reuse, R247, !P0 ;  /* 0x000000f70000720c */ /* 0x040fe60004706670 */
[----:B------:R-:W2:Y:S01]  /*17730*/  MUFU.TANH R11, R11 ;  /* 0x0000000b000b7308 */ /* 0x000ea20000002400 */
[----:B---3--:R-:W-:Y:S02]  /*17740*/  FSEL R8, R9, -INF , !P1 ;  /* 0xff80000009087808 */ /* 0x008fe40004800000 */
[----:B------:R-:W-:Y:S02]  /*17750*/  ISETP.GE.OR P5, PT, R0, R250, !P5 ;  /* 0x000000fa0000720c */ /* 0x000fe40006fa6670 */
[----:B------:R-:W-:Y:S01]  /*17760*/  FSEL R215, R215, -INF , !P4 ;  /* 0xff800000d7d77808 */ /* 0x000fe20006000000 */
[----:B------:R2:W-:Y:S01]  /*17770*/  STL [R1+0x8], R8 ;  /* 0x0000080801007387 */ /* 0x0005e20000100800 */
[----:B------:R-:W-:Y:S03]  /*17780*/  ISETP.GE.AND P4, PT, R2, R245, PT ;  /* 0x000000f50200720c */ /* 0x000fe60003f86270 */
[----:B------:R-:W3:Y:S01]  /*17790*/  MUFU.TANH R12, R12 ;  /* 0x0000000c000c7308 */ /* 0x000ee20000002400 */
[----:B----4-:R-:W-:Y:S02]  /*177a0*/  FSEL R9, R10, -INF , !P0 ;  /* 0xff8000000a097808 */ /* 0x010fe40004000000 */
[----:B------:R-:W-:Y:S02]  /*177b0*/  FSEL R205, R205, -INF , !P5 ;  /* 0xff800000cdcd7808 */ /* 0x000fe40006800000 */
[----:B------:R-:W-:Y:S01]  /*177c0*/  ISETP.GE.AND P5, PT, R2, R246, PT ;  /* 0x000000f60200720c */ /* 0x000fe20003fa6270 */
[----:B------:R-:W-:Y:S01]  /*177d0*/  STL [R1], R9 ;  /* 0x0000000901007387 */ /* 0x000fe20000100800 */
[----:B------:R-:W-:Y:S03]  /*177e0*/  ISETP.GE.AND P3, PT, R0, R244, PT ;  /* 0x000000f40000720c */ /* 0x000fe60003f66270 */
[----:B------:R-:W-:Y:S01]  /*177f0*/  MUFU.TANH R13, R13 ;  /* 0x0000000d000d7308 */ /* 0x000fe20000002400 */
[----:B------:R-:W-:Y:S02]  /*17800*/  ISETP.GE.OR P5, PT, R2, R249, !P5 ;  /* 0x000000f90200720c */ /* 0x000fe40006fa6670 */
[----:B------:R-:W-:Y:S02]  /*17810*/  ISETP.GE.OR P3, PT, R0, R248, !P3 ;  /* 0x000000f80000720c */ /* 0x000fe40005f66670 */
[----:B------:R-:W-:Y:S02]  /*17820*/  FSEL R223, R223, -INF , !P2 ;  /* 0xff800000dfdf7808 */ /* 0x000fe40005000000 */
[----:B------:R-:W-:Y:S03]  /*17830*/  FSEL R212, R212, -INF , !P3 ;  /* 0xff800000d4d47808 */ /* 0x000fe60005800000 */
[----:B------:R-:W4:Y:S01]  /*17840*/  MUFU.TANH R14, R14 ;  /* 0x0000000e000e7308 */ /* 0x000f220000002400 */
[C---:B------:R-:W-:Y:S01]  /*17850*/  ISETP.GE.AND P3, PT, R2.reuse, R243, PT ;  /* 0x000000f30200720c */ /* 0x040fe20003f66270 */
[-C--:B-1----:R-:W-:Y:S03]  /*17860*/  HMMA.16816.F32 R20, R216, R4.reuse, R20 ;  /* 0x00000004d814723c */ /* 0x082fe60000001814 */
[C---:B------:R-:W-:Y:S02]  /*17870*/  ISETP.GE.AND P2, PT, R2.reuse, R244, PT ;  /* 0x000000f40200720c */ /* 0x040fe40003f46270 */
[----:B--2---:R-:W-:Y:S03]  /*17880*/  FSEL R8, R11, -INF , !P6 ;  /* 0xff8000000b087808 */ /* 0x004fe60007000000 */
[----:B------:R-:W-:Y:S01]  /*17890*/  MUFU.TANH R15, R15 ;  /* 0x0000000f000f7308 */ /* 0x000fe20000002400 */
[C---:B------:R-:W-:Y:S01]  /*178a0*/  ISETP.GE.OR P3, PT, R2.reuse, R247, !P3 ;  /* 0x000000f70200720c */ /* 0x040fe20005f66670 */
[C---:B------:R-:W-:Y:S01]  /*178b0*/  HMMA.16816.F32 R24, R208.reuse, R4, R24 ;  /* 0x00000004d018723c */ /* 0x040fe20000001818 */
[----:B------:R3:W-:Y:S03]  /*178c0*/  STL [R1+0x18], R8 ;  /* 0x0000180801007387 */ /* 0x0007e60000100800 */
[C---:B------:R-:W-:Y:S04]  /*178d0*/  ISETP.GE.OR P4, PT, R2.reuse, R250, !P4 ;  /* 0x000000fa0200720c */ /* 0x040fe80006786670 */
[----:B------:R-:W1:Y:S01]  /*178e0*/  MUFU.TANH R16, R16 ;  /* 0x0000001000107308 */ /* 0x000e620000002400 */
[----:B------:R-:W-:Y:S02]  /*178f0*/  ISETP.GE.OR P2, PT, R2, R248, !P2 ;  /* 0x000000f80200720c */ /* 0x000fe40005746670 */
[----:B------:R-:W-:Y:S01]  /*17900*/  VIADD R2, R0, 0x9 ;  /* 0x0000000900027836 */ /* 0x000fe20000000000 */
[-C--:B------:R-:W-:Y:S04]  /*17910*/  HMMA.16816.F32 R28, R208, R6.reuse, R28 ;  /* 0x00000006d01c723c */ /* 0x080fe8000000181c */
[C---:B------:R-:W-:Y:S02]  /*17920*/  ISETP.GE.AND P1, PT, R2.reuse, R246, PT ;  /* 0x000000f60200720c */ /* 0x040fe40003f26270 */
[----:B------:R-:W2:Y:S01]  /*17930*/  MUFU.TANH R18, R18 ;  /* 0x0000001200127308 */ /* 0x000ea20000002400 */
[C---:B------:R-:W-:Y:S01]  /*17940*/  ISETP.GE.AND P0, PT, R2.reuse, R243, PT ;  /* 0x000000f30200720c */ /* 0x040fe20003f06270 */
[C---:B------:R-:W-:Y:S01]  /*17950*/  HMMA.16816.F32 R32, R216.reuse, R6, R32 ;  /* 0x00000006d820723c */ /* 0x040fe20000001820 */
[----:B------:R-:W5:Y:S03]  /*17960*/  LDSM.16.M88.4 R4, [R229+0x3000] ;  /* 0x00300000e504783b */ /* 0x000f660000000200 */
[----:B------:R-:W-:Y:S01]  /*17970*/  ISETP.GE.OR P1, PT, R2, R249, !P1 ;  /* 0x000000f90200720c */ /* 0x000fe20004f26670 */
[----:B------:R-:W-:Y:S03]  /*17980*/  FMUL.FTZ R20, R20, UR23 ;  /* 0x0000001714147c20 */ /* 0x000fe60008410000 */
[----:B------:R-:W2:Y:S01]  /*17990*/  MUFU.TANH R17, R17 ;  /* 0x0000001100117308 */ /* 0x000ea20000002400 */
[----:B------:R-:W-:Y:S02]  /*179a0*/  ISETP.GE.AND P6, PT, R2, R245, PT ;  /* 0x000000f50200720c */ /* 0x000fe40003fc6270 */
[----:B------:R-:W-:Y:S01]  /*179b0*/  FMUL.FTZ R24, R24, UR23 ;  /* 0x0000001718187c20 */ /* 0x000fe20008410000 */
[----:B------:R-:W-:Y:S02]  /*179c0*/  ISETP.GE.OR P0, PT, R2, R247, !P0 ;  /* 0x000000f70200720c */ /* 0x000fe40004706670 */
[----:B---3--:R-:W-:Y:S01]  /*179d0*/  FSEL R8, R12, -INF , !P5 ;  /* 0xff8000000c087808 */ /* 0x008fe20006800000 */
[----:B------:R-:W-:Y:S01]  /*179e0*/  FMUL.FTZ R26, R26, UR23 ;  /* 0x000000171a1a7c20 */ /* 0x000fe20008410000 */
[C---:B------:R-:W-:Y:S02]  /*179f0*/  ISETP.GE.AND P5, PT, R2.reuse, R244, PT ;  /* 0x000000f40200720c */ /* 0x040fe40003fa6270 */
[----:B------:R-:W-:Y:S01]  /*17a00*/  MUFU.TANH R20, R20 ;  /* 0x0000001400147308 */ /* 0x000fe20000002400 */
[C---:B------:R-:W-:Y:S01]  /*17a10*/  ISETP.GE.OR P6, PT, R2.reuse, R250, !P6 ;  /* 0x000000fa0200720c */ /* 0x040fe200077c6670 */
[----:B------:R3:W-:Y:S01]  /*17a20*/  STL [R1+0x10], R8 ;  /* 0x0000100801007387 */ /* 0x0007e20000100800 */
[----:B------:R-:W-:Y:S01]  /*17a30*/  ISETP.GE.OR P5, PT, R2, R248, !P5 ;  /* 0x000000f80200720c */ /* 0x000fe20006fa6670 */
[----:B------:R-:W-:Y:S01]  /*17a40*/  FMUL.FTZ R27, R27, UR23 ;  /* 0x000000171b1b7c20 */ /* 0x000fe20008410000 */
[----:B----4-:R-:W-:Y:S01]  /*17a50*/  FSEL R2, R14, -INF , !P3 ;  /* 0xff8000000e027808 */ /* 0x010fe20005800000 */
[----:B------:R-:W-:Y:S01]  /*17a60*/  FMUL.FTZ R30, R30, UR23 ;  /* 0x000000171e1e7c20 */ /* 0x000fe20008410000 */
[----:B-1----:R-:W-:Y:S03]  /*17a70*/  FSEL R213, R16, -INF , !P4 ;  /* 0xff80000010d57808 */ /* 0x002fe60006000000 */
[----:B------:R-:W-:Y:S01]  /*17a80*/  MUFU.TANH R24, R24 ;  /* 0x0000001800187308 */ /* 0x000fe20000002400 */
[----:B------:R-:W-:Y:S01]  /*17a90*/  ISETP.GE.AND P3, PT, R3, R244, PT ;  /* 0x000000f40300720c */ /* 0x000fe20003f66270 */
[----:B------:R-:W-:Y:S01]  /*17aa0*/  FMUL.FTZ R25, R25, UR23 ;  /* 0x0000001719197c20 */ /* 0x000fe20008410000 */
[C---:B------:R-:W-:Y:S01]  /*17ab0*/  ISETP.GE.AND P4, PT, R3.reuse, R243, PT ;  /* 0x000000f30300720c */ /* 0x040fe20003f86270 */
[----:B------:R-:W-:Y:S01]  /*17ac0*/  FMUL.FTZ R28, R28, UR23 ;  /* 0x000000171c1c7c20 */ /* 0x000fe20008410000 */
[C---:B------:R-:W-:Y:S01]  /*17ad0*/  ISETP.GE.OR P3, PT, R3.reuse, R248, !P3 ;  /* 0x000000f80300720c */ /* 0x040fe20005f66670 */
[----:B------:R-:W-:Y:S01]  /*17ae0*/  FMUL.FTZ R22, R22, UR23 ;  /* 0x0000001716167c20 */ /* 0x000fe20008410000 */
[----:B------:R-:W-:Y:S03]  /*17af0*/  ISETP.GE.OR P4, PT, R3, R247, !P4 ;  /* 0x000000f70300720c */ /* 0x000fe60006786670 */
[----:B------:R-:W1:Y:S01]  /*17b00*/  MUFU.TANH R26, R26 ;  /* 0x0000001a001a7308 */ /* 0x000e620000002400 */
[----:B--2---:R-:W-:Y:S01]  /*17b10*/  FSEL R206, R18, -INF , !P2 ;  /* 0xff80000012ce7808 */ /* 0x004fe20005000000 */
[----:B------:R-:W-:Y:S01]  /*17b20*/  FMUL.FTZ R21, R21, UR23 ;  /* 0x0000001715157c20 */ /* 0x000fe20008410000 */
[----:B------:R-:W-:Y:S01]  /*17b30*/  FSEL R134, R17, -INF , !P6 ;  /* 0xff80000011867808 */ /* 0x000fe20007000000 */
[----:B------:R-:W-:Y:S01]  /*17b40*/  FMUL.FTZ R23, R23, UR23 ;  /* 0x0000001717177c20 */ /* 0x000fe20008410000 */
[----:B------:R-:W-:Y:S01]  /*17b50*/  FMUL.FTZ R29, R29, UR23 ;  /* 0x000000171d1d7c20 */ /* 0x000fe20008410000 */
[----:B------:R-:W-:Y:S01]  /*17b60*/  FMUL.FTZ R31, R31, UR23 ;  /* 0x000000171f1f7c20 */ /* 0x000fe20008410000 */
[----:B------:R-:W-:Y:S03]  /*17b70*/  FMUL.FTZ R34, R34, UR23 ;  /* 0x0000001722227c20 */ /* 0x000fe60008410000 */
[----:B------:R-:W-:Y:S01]  /*17b80*/  MUFU.TANH R10, R30 ;  /* 0x0000001e000a7308 */ /* 0x000fe20000002400 */
[----:B------:R-:W-:Y:S01]  /*17b90*/  FMUL.FTZ R33, R33, UR23 ;  /* 0x0000001721217c20 */ /* 0x000fe20008410000 */
[----:B------:R-:W-:Y:S01]  /*17ba0*/  FMUL.FTZ R35, R35, UR23 ;  /* 0x0000001723237c20 */ /* 0x000fe20008410000 */
[----:B---3--:R-:W-:Y:S01]  /*17bb0*/  FSEL R8, R13, -INF , !P1 ;  /* 0xff8000000d087808 */ /* 0x008fe20004800000 */
[-C--:B-----5:R-:W-:Y:S03]  /*17bc0*/  HMMA.16816.F32 R36, R216, R4.reuse, R36 ;  /* 0x00000004d824723c */ /* 0x0a0fe60000001824 */
[C---:B------:R-:W-:Y:S01]  /*17bd0*/  ISETP.GE.AND P1, PT, R3.reuse, R245, PT ;  /* 0x000000f50300720c */ /* 0x040fe20003f26270 */
[----:B------:R-:W-:Y:S01]  /*17be0*/  STL [R1+0x14], R8 ;  /* 0x0000140801007387 */ /* 0x000fe20000100800 */
[----:B-1----:R-:W-:Y:S01]  /*17bf0*/  FSEL R12, R26, -INF , !P4 ;  /* 0xff8000001a0c7808 */ /* 0x002fe20006000000 */
[C---:B------:R-:W-:Y:S01]  /*17c00*/  HMMA.16816.F32 R40, R208.reuse, R4, R40 ;  /* 0x00000004d028723c */ /* 0x040fe20000001828 */
[----:B------:R-:W-:Y:S01]  /*17c10*/  MUFU.TANH R27, R27 ;  /* 0x0000001b001b7308 */ /* 0x000fe20000002400 */
[----:B------:R1:W-:Y:S02]  /*17c20*/  STL [R1+0x20], R2 ;  /* 0x0000200201007387 */ /* 0x0003e40000100800 */
[----:B------:R-:W-:Y:S01]  /*17c30*/  ISETP.GE.OR P1, PT, R3, R250, !P1 ;  /* 0x000000fa0300720c */ /* 0x000fe20004f26670 */
[----:B------:R-:W-:Y:S01]  /*17c40*/  FMUL.FTZ R32, R32, UR23 ;  /* 0x0000001720207c20 */ /* 0x000fe20008410000 */
[-C--:B------:R-:W-:Y:S05]  /*17c50*/  HMMA.16816.F32 R44, R208, R6.reuse, R44 ;  /* 0x00000006d02c723c */ /* 0x080fea000000182c */
[----:B------:R-:W-:Y:S01]  /*17c60*/  MUFU.TANH R25, R25 ;  /* 0x0000001900197308 */ /* 0x000fe20000002400 */
[C---:B------:R-:W-:Y:S01]  /*17c70*/  HMMA.16816.F32 R48, R216.reuse, R6, R48 ;  /* 0x00000006d830723c */ /* 0x040fe20000001830 */
[----:B------:R-:W2:Y:S01]  /*17c80*/  LDSM.16.M88.4 R4, [R229+0x3800] ;  /* 0x00380000e504783b */ /* 0x000ea20000000200 */
[----:B------:R-:W-:Y:S04]  /*17c90*/  DEPBAR.LE SB0, 0x0 ;  /* 0x000080000000791a */ /* 0x000fe80000000000 */
[----:B------:R-:W-:Y:S03]  /*17ca0*/  FMUL.FTZ R39, R39, UR23 ;  /* 0x0000001727277c20 */ /* 0x000fe60008410000 */
[----:B------:R-:W-:Y:S02]  /*17cb0*/  MUFU.TANH R28, R28 ;  /* 0x0000001c001c7308 */ /* 0x000fe40000002400 */
[----:B------:R-:W-:Y:S01]  /*17cc0*/  FMUL.FTZ R38, R38, UR23 ;  /* 0x0000001726267c20 */ /* 0x000fe20008410000 */
[----:B------:R-:W-:Y:S01]  /*17cd0*/  FMUL.FTZ R36, R36, UR23 ;  /* 0x0000001724247c20 */ /* 0x000fe20008410000 */
[----:B------:R-:W-:Y:S01]  /*17ce0*/  FMUL.FTZ R37, R37, UR23 ;  /* 0x0000001725257c20 */ /* 0x000fe20008410000 */
[----:B------:R-:W-:Y:S01]  /*17cf0*/  FMUL.FTZ R40, R40, UR23 ;  /* 0x0000001728287c20 */ /* 0x000fe20008410000 */
[----:B------:R-:W-:Y:S01]  /*17d00*/  FMUL.FTZ R41, R41, UR23 ;  /* 0x0000001729297c20 */ /* 0x000fe20008410000 */
[----:B-1----:R-:W-:Y:S01]  /*17d10*/  FSEL R2, R15, -INF , !P0 ;  /* 0xff8000000f027808 */ /* 0x002fe20004000000 */
[----:B------:R-:W-:Y:S01]  /*17d20*/  BAR.SYNC.DEFER_BLOCKING 0x0 ;  /* 0x0000000000007b1d */ /* 0x000fe20000010000 */
[----:B------:R-:W-:Y:S01]  /*17d30*/  ISETP.GE.AND P0, PT, R3, R246, PT ;  /* 0x000000f60300720c */ /* 0x000fe20003f06270 */
[----:B------:R-:W-:Y:S01]  /*17d40*/  FMUL.FTZ R42, R42, UR23 ;  /* 0x000000172a2a7c20 */ /* 0x000fe20008410000 */
[----:B------:R-:W-:Y:S01]  /*17d50*/  FMUL.FTZ R44, R44, UR23 ;  /* 0x000000172c2c7c20 */ /* 0x000fe20008410000 */
[----:B------:R-:W-:Y:S01]  /*17d60*/  FMUL.FTZ R45, R45, UR23 ;  /* 0x000000172d2d7c20 */ /* 0x000fe20008410000 */
[----:B------:R-:W-:Y:S02]  /*17d70*/  ISETP.GE.OR P0, PT, R3, R249, !P0 ;  /* 0x000000f90300720c */ /* 0x000fe40004706670 */
[----:B------:R-:W-:Y:S01]  /*17d80*/  FSEL R3, R20, -INF , !P1 ;  /* 0xff80000014037808 */ /* 0x000fe20004800000 */
[----:B------:R1:W-:Y:S01]  /*17d90*/  STL [R1+0x1c], R2 ;  /* 0x00001c0201007387 */ /* 0x0003e20000100800 */
[----:B------:R-:W3:Y:S01]  /*17da0*/  MUFU.TANH R19, R19 ;  /* 0x0000001300137308 */ /* 0x000ee20000002400 */
[----:B------:R-:W-:Y:S01]  /*17db0*/  FMUL.FTZ R48, R48, UR23 ;  /* 0x0000001730307c20 */ /* 0x000fe20008410000 */
[----:B------:R-:W-:Y:S01]  /*17dc0*/  FMUL.FTZ R50, R50, UR23 ;  /* 0x0000001732327c20 */ /* 0x000fe20008410000 */
[----:B------:R4:W-:Y:S01]  /*17dd0*/  STL [R1+0xc], R3 ;  /* 0x00000c0301007387 */ /* 0x0009e20000100800 */
[----:B------:R-:W-:Y:S06]  /*17de0*/  FMUL.FTZ R49, R49, UR23 ;  /* 0x0000001731317c20 */ /* 0x000fec0008410000 */
[----:B------:R-:W-:Y:S01]  /*17df0*/  MUFU.TANH R30, R39 ;  /* 0x00000027001e7308 */ /* 0x000fe20000002400 */
[-C--:B--2---:R-:W-:Y:S09]  /*17e00*/  HMMA.16816.F32 R52, R216, R4.reuse, R52 ;  /* 0x00000004d834723c */ /* 0x084ff20000001834 */
[----:B------:R-:W2:Y:S02]  /*17e10*/  MUFU.TANH R22, R22 ;  /* 0x0000001600167308 */ /* 0x000ea40000002400 */
[----:B---3--:R-:W-:Y:S01]  /*17e20*/  FSEL R207, R19, -INF , !P5 ;  /* 0xff80000013cf7808 */ /* 0x008fe20006800000 */
[C---:B------:R-:W-:Y:S07]  /*17e30*/  HMMA.16816.F32 R56, R208.reuse, R4, R56 ;  /* 0x00000004d038723c */ /* 0x040fee0000001838 */
[----:B------:R-:W3:Y:S01]  /*17e40*/  MUFU.TANH R21, R21 ;  /* 0x0000001500157308 */ /* 0x000ee20000002400 */
[----:B-1----:R-:W-:Y:S03]  /*17e50*/  VIADD R2, R0, 0x11 ;  /* 0x0000001100027836 */ /* 0x002fe60000000000 */
[----:B----4-:R-:W-:Y:S01]  /*17e60*/  FSEL R3, R24, -INF , !P0 ;  /* 0xff80000018037808 */ /* 0x010fe20004000000 */
[-C--:B------:R-:W-:Y:S03]  /*17e70*/  HMMA.16816.F32 R60, R208, R6.reuse, R60 ;  /* 0x00000006d03c723c */ /* 0x080fe6000000183c */
[C---:B------:R-:W-:Y:S01]  /*17e80*/  ISETP.GE.AND P2, PT, R2.reuse, R245, PT ;  /* 0x000000f50200720c */ /* 0x040fe20003f46270 */
[----:B------:R1:W-:Y:S01]  /*17e90*/  STL [R1+0x4], R3 ;  /* 0x0000040301007387 */ /* 0x0003e20000100800 */
[C---:B------:R-:W-:Y:S01]  /*17ea0*/  ISETP.GE.AND P6, PT, R2.reuse, R244, PT ;  /* 0x000000f40200720c */ /* 0x040fe20003fc6270 */
[----:B------:R-:W4:Y:S01]  /*17eb0*/  MUFU.TANH R23, R23 ;  /* 0x0000001700177308 */ /* 0x000f220000002400 */
[C---:B------:R-:W-:Y:S01]  /*17ec0*/  ISETP.GE.AND P5, PT, R2.reuse, R246, PT ;  /* 0x000000f60200720c */ /* 0x040fe20003fa6270 */
[----:B------:R5:W-:Y:S01]  /*17ed0*/  STL [R1+0x24], R12 ;  /* 0x0000240c01007387 */ /* 0x000be20000100800 */
[C---:B------:R-:W-:Y:S01]  /*17ee0*/  ISETP.GE.AND P1, PT, R2.reuse, R243, PT ;  /* 0x000000f30200720c */ /* 0x040fe20003f26270 */
[----:B------:R-:W-:Y:S04]  /*17ef0*/  HMMA.16816.F32 R64, R216, R6, R64 ;  /* 0x00000006d840723c */ /* 0x000fe80000001840 */
[C---:B------:R-:W-:Y:S02]  /*17f00*/  ISETP.GE.OR P2, PT, R2.reuse, R250, !P2 ;  /* 0x000000fa0200720c */ /* 0x040fe40005746670 */
[----:B------:R-:W-:Y:S01]  /*17f10*/  MUFU.TANH R9, R31 ;  /* 0x0000001f00097308 */ /* 0x000fe20000002400 */
[----:B------:R-:W-:Y:S01]  /*17f20*/  ISETP.GE.OR P6, PT, R2, R248, !P6 ;  /* 0x000000f80200720c */ /* 0x000fe200077c6670 */
[----:B------:R-:W-:Y:S01]  /*17f30*/  FMUL.FTZ R18, R52, UR23 ;  /* 0x0000001734127c20 */ /* 0x000fe20008410000 */
[C---:B------:R-:W-:Y:S02]  /*17f40*/  ISETP.GE.OR P5, PT, R2.reuse, R249, !P5 ;  /* 0x000000f90200720c */ /* 0x040fe40006fa6670 */
[----:B------:R-:W-:Y:S01]  /*17f50*/  ISETP.GE.OR P1, PT, R2, R247, !P1 ;  /* 0x000000f70200720c */ /* 0x000fe20004f26670 */
[----:B------:R-:W-:Y:S01]  /*17f60*/  VIADD R2, R0, 0x18 ;  /* 0x0000001800027836 */ /* 0x000fe20000000000 */
[----:B--2---:R-:W-:Y:S03]  /*17f70*/  FSEL R222, R22, -INF , !P3 ;  /* 0xff80000016de7808 */ /* 0x004fe60005800000 */
[----:B------:R-:W2:Y:S01]  /*17f80*/  MUFU.TANH R29, R29 ;  /* 0x0000001d001d7308 */ /* 0x000ea20000002400 */
[----:B---3--:R-:W-:Y:S01]  /*17f90*/  FSEL R214, R21, -INF , !P2 ;  /* 0xff80000015d67808 */ /* 0x008fe20005000000 */
[----:B------:R-:W-:Y:S01]  /*17fa0*/  FMUL.FTZ R53, R53, UR23 ;  /* 0x0000001735357c20 */ /* 0x000fe20008410000 */
[----:B----4-:R-:W-:Y:S01]  /*17fb0*/  FSEL R221, R23, -INF , !P6 ;  /* 0xff80000017dd7808 */ /* 0x010fe20007000000 */
[----:B------:R-:W-:Y:S01]  /*17fc0*/  FMUL.FTZ R24, R54, UR23 ;  /* 0x0000001736187c20 */ /* 0x000fe20008410000 */
[----:B------:R-:W-:Y:S01]  /*17fd0*/  ISETP.GE.AND P3, PT, R2, R246, PT ;  /* 0x000000f60200720c */ /* 0x000fe20003f66270 */
[----:B-1----:R-:W-:Y:S01]  /*17fe0*/  VIADD R3, R0, 0x20 ;  /* 0x0000002000037836 */ /* 0x002fe20000000000 */
[C---:B------:R-:W-:Y:S03]  /*17ff0*/  ISETP.GE.AND P2, PT, R2.reuse, R243, PT ;  /* 0x000000f30200720c */ /* 0x040fe60003f46270 */
[----:B------:R2:W-:Y:S01]  /*18000*/  MUFU.TANH R31, R38 ;  /* 0x00000026001f7308 */ /* 0x0005e20000002400 */
[C---:B------:R-:W-:Y:S01]  /*18010*/  ISETP.GE.AND P6, PT, R2.reuse, R245, PT ;  /* 0x000000f50200720c */ /* 0x040fe20003fc6270 */
[----:B------:R-:W-:Y:S01]  /*18020*/  FMUL.FTZ R55, R55, UR23 ;  /* 0x0000001737377c20 */ /* 0x000fe20008410000 */
[----:B------:R-:W-:Y:S01]  /*18030*/  ISETP.GE.AND P0, PT, R2, R244, PT ;  /* 0x000000f40200720c */ /* 0x000fe20003f06270 */
[----:B------:R-:W-:Y:S01]  /*18040*/  FMUL.FTZ R15, R64, UR23 ;  /* 0x00000017400f7c20 */ /* 0x000fe20008410000 */
[----:B------:R-:W-:Y:S01]  /*18050*/  ISETP.GE.OR P3, PT, R2, R249, !P3 ;  /* 0x000000f90200720c */ /* 0x000fe20005f66670 */
[----:B------:R-:W-:Y:S01]  /*18060*/  FMUL.FTZ R16, R66, UR23 ;  /* 0x0000001742107c20 */ /* 0x000fe20008410000 */
[C---:B------:R-:W-:Y:S03]  /*18070*/  ISETP.GE.OR P2, PT, R2.reuse, R247, !P2 ;  /* 0x000000f70200720c */ /* 0x040fe60005746670 */
[----:B------:R-:W-:Y:S01]  /*18080*/  MUFU.TANH R11, R34 ;  /* 0x00000022000b7308 */ /* 0x000fe20000002400 */
[C---:B------:R-:W-:Y:S01]  /*18090*/  ISETP.GE.OR P6, PT, R2.reuse, R250, !P6 ;  /* 0x000000fa0200720c */ /* 0x040fe200077c6670 */
[----:B------:R-:W-:Y:S01]  /*180a0*/  FMUL.FTZ R14, R67, UR23 ;  /* 0x00000017430e7c20 */ /* 0x000fe20008410000 */
[----:B------:R-:W-:Y:S01]  /*180b0*/  ISETP.GE.OR P0, PT, R2, R248, !P0 ;  /* 0x000000f80200720c */ /* 0x000fe20004706670 */
[----:B------:R-:W-:Y:S01]  /*180c0*/  VIADD R2, R0, 0x19 ;  /* 0x0000001900027836 */ /* 0x000fe20000000000 */
[----:B------:R-:W-:Y:S01]  /*180d0*/  FSEL R252, R25, -INF , !P5 ;  /* 0xff80000019fc7808 */ /* 0x000fe20006800000 */
[----:B------:R-:W-:Y:S01]  /*180e0*/  FMUL.FTZ R25, R51, UR23 ;  /* 0x0000001733197c20 */ /* 0x000fe20008410000 */
[----:B-----5:R-:W-:Y:S03]  /*180f0*/  FSEL R12, R27, -INF , !P1 ;  /* 0xff8000001b0c7808 */ /* 0x020fe60004800000 */
[----:B------:R-:W1:Y:S01]  /*18100*/  MUFU.TANH R34, R33 ;  /* 0x0000002100227308 */ /* 0x000e620000002400 */
[----:B------:R-:W-:Y:S01]  /*18110*/  FSEL R39, R28, -INF , !P3 ;  /* 0xff8000001c277808 */ /* 0x000fe20005800000 */
[----:B------:R-:W-:Y:S01]  /*18120*/  FMUL.FTZ R23, R56, UR23 ;  /* 0x0000001738177c20 */ /* 0x000fe20008410000 */
[C---:B------:R-:W-:Y:S01]  /*18130*/  ISETP.GE.AND P5, PT, R2.reuse, R246, PT ;  /* 0x000000f60200720c */ /* 0x040fe20003fa6270 */
[----:B------:R3:W-:Y:S01]  /*18140*/  STL [R1+0x2c], R12 ;  /* 0x00002c0c01007387 */ /* 0x0007e20000100800 */
[C---:B------:R-:W-:Y:S02]  /*18150*/  ISETP.GE.AND P4, PT, R2.reuse, R243, PT ;  /* 0x000000f30200720c */ /* 0x040fe40003f86270 */
[C---:B------:R-:W-:Y:S03]  /*18160*/  ISETP.GE.AND P1, PT, R2.reuse, R245, PT ;  /* 0x000000f50200720c */ /* 0x040fe60003f26270 */
[----:B------:R-:W-:Y:S01]  /*18170*/  MUFU.TANH R8, R32 ;  /* 0x0000002000087308 */ /* 0x000fe20000002400 */
[C---:B------:R-:W-:Y:S02]  /*18180*/  ISETP.GE.AND P3, PT, R2.reuse, R244, PT ;  /* 0x000000f40200720c */ /* 0x040fe40003f66270 */
[C---:B------:R-:W-:Y:S02]  /*18190*/  ISETP.GE.OR P5, PT, R2.reuse, R249, !P5 ;  /* 0x000000f90200720c */ /* 0x040fe40006fa6670 */
[C---:B------:R-:W-:Y:S02]  /*181a0*/  ISETP.GE.OR P4, PT, R2.reuse, R247, !P4 ;  /* 0x000000f70200720c */ /* 0x040fe40006786670 */
[C---:B------:R-:W-:Y:S03]  /*181b0*/  ISETP.GE.OR P1, PT, R2.reuse, R250, !P1 ;  /* 0x000000fa0200720c */ /* 0x040fe60004f26670 */
[----:B------:R-:W4:Y:S01]  /*181c0*/  MUFU.TANH R35, R35 ;  /* 0x0000002300237308 */ /* 0x000f220000002400 */
[----:B------:R-:W-:Y:S02]  /*181d0*/  ISETP.GE.OR P3, PT, R2, R248, !P3 ;  /* 0x000000f80200720c */ /* 0x000fe40005f66670 */
[----:B------:R-:W-:Y:S02]  /*181e0*/  FSEL R2, R10, -INF , !P2 ;  /* 0xff8000000a027808 */ /* 0x000fe40005000000 */
[----:B--2---:R-:W-:Y:S02]  /*181f0*/  FSEL R38, R29, -INF , !P5 ;  /* 0xff8000001d267808 */ /* 0x004fe40006800000 */
[----:B------:R-:W-:Y:S01]  /*18200*/  ISETP.GE.AND P5, PT, R3, R245, PT ;  /* 0x000000f50300720c */ /* 0x000fe20003fa6270 */
[----:B------:R2:W-:Y:S01]  /*18210*/  STL [R1+0x28], R2 ;  /* 0x0000280201007387 */ /* 0x0005e20000100800 */
[----:B------:R-:W-:Y:S01]  /*18220*/  FSEL R204, R9, -INF , !P4 ;  /* 0xff80000009cc7808 */ /* 0x000fe20006000000 */
[----:B------:R5:W5:Y:S01]  /*18230*/  MUFU.TANH R33, R36 ;  /* 0x0000002400217308 */ /* 0x000b620000002400 */
[----:B------:R-:W-:Y:S01]  /*18240*/  ISETP.GE.OR P5, PT, R3, R250, !P5 ;  /* 0x000000fa0300720c */ /* 0x000fe20006fa6670 */
[----:B------:R-:W2:Y:S01]  /*18250*/  LDL R211, [R1+0xc] ;  /* 0x00000c0001d37983 */ /* 0x000ea20000100800 */
[----:B-1----:R-:W-:Y:S01]  /*18260*/  FSEL R34, R34, -INF , !P1 ;  /* 0xff80000022227808 */ /* 0x002fe20004800000 */
[----:B---3--:R-:W-:Y:S01]  /*18270*/  FMUL.FTZ R12, R65, UR23 ;  /* 0x00000017410c7c20 */ /* 0x008fe20008410000 */
[----:B------:R-:W-:Y:S01]  /*18280*/  ISETP.GE.AND P2, PT, R3, R244, PT ;  /* 0x000000f40300720c */ /* 0x000fe20003f46270 */
[----:B------:R-:W3:Y:S01]  /*18290*/  LDL R208, [R1+0x8] ;  /* 0x0000080001d07983 */ /* 0x000ee20000100800 */
[----:B----4-:R-:W-:Y:S03]  /*182a0*/  FSEL R35, R35, -INF , !P3 ;  /* 0xff80000023237808 */ /* 0x010fe60005800000 */
[----:B------:R1:W4:Y:S01]  /*182b0*/  MUFU.TANH R22, R37 ;  /* 0x0000002500167308 */ /* 0x0003220000002400 */
[C---:B------:R-:W-:Y:S01]  /*182c0*/  ISETP.GE.AND P4, PT, R3.reuse, R246, PT ;  /* 0x000000f60300720c */ /* 0x040fe20003f86270 */
[----:B------:R-:W3:Y:S01]  /*182d0*/  LDL R209, [R1+0x10] ;  /* 0x0000100001d17983 */ /* 0x000ee20000100800 */
[C---:B------:R-:W-:Y:S02]  /*182e0*/  ISETP.GE.OR P2, PT, R3.reuse, R248, !P2 ;  /* 0x000000f80300720c */ /* 0x040fe40005746670 */
[----:B------:R-:W-:Y:S01]  /*182f0*/  ISETP.GE.OR P4, PT, R3, R249, !P4 ;  /* 0x000000f90300720c */ /* 0x000fe20006786670 */
[----:B------:R-:W3:Y:S01]  /*18300*/  LDL R210, [R1+0x14] ;  /* 0x0000140001d27983 */ /* 0x000ee20000100800 */
[----:B------:R-:W-:Y:S03]  /*18310*/  FSEL R31, R31, -INF , !P2 ;  /* 0xff8000001f1f7808 */ /* 0x000fe60005000000 */
[----:B------:R4:W4:Y:S01]  /*18320*/  MUFU.TANH R32, R40 ;  /* 0x0000002800207308 */ /* 0x0009220000002400 */
[----:B-----5:R-:W-:Y:S02]  /*18330*/  FSEL R36, R11, -INF , !P0 ;  /* 0xff8000000b247808 */ /* 0x020fe40004000000 */
[----:B------:R-:W-:Y:S02]  /*18340*/  FSEL R33, R33, -INF , !P5 ;  /* 0xff80000021217808 */ /* 0x000fe40006800000 */
[----:B------:R-:W-:Y:S02]  /*18350*/  FMNMX.FTZ R5, R205, R132, !PT ;  /* 0x00000084cd057209 */ /* 0x000fe40007810000 */
[----:B------:R-:W-:Y:S03]  /*18360*/  FMNMX.FTZ R4, R212, R133, !PT ;  /* 0x00000085d4047209 */ /* 0x000fe60007810000 */
[----:B------:R5:W5:Y:S01]  /*18370*/  MUFU.TANH R29, R41 ;  /* 0x00000029001d7308 */ /* 0x000b620000002400 */
[----:B-1----:R-:W-:Y:S01]  /*18380*/  FSEL R37, R8, -INF , !P6 ;  /* 0xff80000008257808 */ /* 0x002fe20007000000 */
[----:B--2---:R-:W-:Y:S01]  /*18390*/  VIADD R2, R0, 0x21 ;  /* 0x0000002100027836 */ /* 0x004fe20000000000 */
[----:B------:R-:W-:Y:S02]  /*183a0*/  ISETP.GE.AND P6, PT, R3, R243, PT ;  /* 0x000000f30300720c */ /* 0x000fe40003fc6270 */
[----:B------:R-:W-:Y:S02]  /*183b0*/  FMNMX.FTZ R5, R215, R5, !PT ;  /* 0x00000005d7057209 */ /* 0x000fe40007810000 */
[C---:B------:R-:W-:Y:S03]  /*183c0*/  ISETP.GE.AND P0, PT, R2.reuse, R245, PT ;  /* 0x000000f50200720c */ /* 0x040fe60003f06270 */
[----:B------:R-:W1:Y:S01]  /*183d0*/  MUFU.TANH R42, R42 ;  /* 0x0000002a002a7308 */ /* 0x000e620000002400 */
[C---:B------:R-:W-:Y:S01]  /*183e0*/  ISETP.GE.AND P1, PT, R2.reuse, R244, PT ;  /* 0x000000f40200720c */ /* 0x040fe20003f26270 */
[----:B----4-:R-:W-:Y:S01]  /*183f0*/  FMUL.FTZ R40, R47, UR23 ;  /* 0x000000172f287c20 */ /* 0x010fe20008410000 */
[C---:B------:R-:W-:Y:S02]  /*18400*/  ISETP.GE.AND P3, PT, R2.reuse, R246, PT ;  /* 0x000000f60200720c */ /* 0x040fe40003f66270 */
[C---:B------:R-:W-:Y:S02]  /*18410*/  ISETP.GE.AND P5, PT, R2.reuse, R243, PT ;  /* 0x000000f30200720c */ /* 0x040fe40003fa6270 */
[----:B------:R-:W-:Y:S03]  /*18420*/  ISETP.GE.OR P6, PT, R3, R247, !P6 ;  /* 0x000000f70300720c */ /* 0x000fe600077c6670 */
[----:B------:R-:W2:Y:S01]  /*18430*/  MUFU.TANH R27, R44 ;  /* 0x0000002c001b7308 */ /* 0x000ea20000002400 */
[----:B------:R-:W-:Y:S01]  /*18440*/  ISETP.GE.OR P0, PT, R2, R250, !P0 ;  /* 0x000000fa0200720c */ /* 0x000fe20004706670 */
[----:B------:R-:W-:Y:S01]  /*18450*/  VIADD R3, R0, 0x29 ;  /* 0x0000002900037836 */ /* 0x000fe20000000000 */
[----:B------:R-:W-:Y:S01]  /*18460*/  ISETP.GE.OR P1, PT, R2, R248, !P1 ;  /* 0x000000f80200720c */ /* 0x000fe20004f26670 */
[----:B-----5:R-:W-:Y:S01]  /*18470*/  FMUL.FTZ R41, R46, UR23 ;  /* 0x000000172e297c20 */ /* 0x020fe20008410000 */
[C---:B------:R-:W-:Y:S02]  /*18480*/  ISETP.GE.OR P3, PT, R2.reuse, R249, !P3 ;  /* 0x000000f90200720c */ /* 0x040fe40005f66670 */
[----:B------:R-:W-:Y:S03]  /*18490*/  ISETP.GE.OR P5, PT, R2, R247, !P5 ;  /* 0x000000f70200720c */ /* 0x000fe60006fa6670 */
[----:B------:R-:W4:Y:S01]  /*184a0*/  MUFU.TANH R28, R45 ;  /* 0x0000002d001c7308 */ /* 0x000f220000002400 */
[----:B------:R-:W-:Y:S01]  /*184b0*/  FSEL R22, R22, -INF , !P0 ;  /* 0xff80000016167808 */ /* 0x000fe20004000000 */
[----:B------:R-:W-:Y:S01]  /*184c0*/  VIADD R2, R0, 0x28 ;  /* 0x0000002800027836 */ /* 0x000fe20000000000 */
[----:B------:R-:W-:Y:S02]  /*184d0*/  FSEL R30, R30, -INF , !P1 ;  /* 0xff8000001e1e7808 */ /* 0x000fe40004800000 */
[----:B------:R-:W-:Y:S02]  /*184e0*/  FSEL R32, R32, -INF , !P4 ;  /* 0xff80000020207808 */ /* 0x000fe40006000000 */
[----:B------:R-:W-:Y:S03]  /*184f0*/  FSEL R29, R29, -INF , !P3 ;  /* 0xff8000001d1d7808 */ /* 0x000fe60005800000 */
[----:B------:R-:W5:Y:S01]  /*18500*/  MUFU.TANH R21, R48 ;  /* 0x0000003000157308 */ /* 0x000f620000002400 */
[C---:B------:R-:W-:Y:S02]  /*18510*/  ISETP.GE.AND P2, PT, R2.reuse, R246, PT ;  /* 0x000000f60200720c */ /* 0x040fe40003f46270 */
[C---:B------:R-:W-:Y:S02]  /*18520*/  ISETP.GE.AND P0, PT, R2.reuse, R245, PT ;  /* 0x000000f50200720c */ /* 0x040fe40003f06270 */
[C---:B------:R-:W-:Y:S02]  /*18530*/  ISETP.GE.AND P1, PT, R2.reuse, R244, PT ;  /* 0x000000f40200720c */ /* 0x040fe40003f26270 */
[C---:B------:R-:W-:Y:S03]  /*18540*/  ISETP.GE.AND P4, PT, R2.reuse, R243, PT ;  /* 0x000000f30200720c */ /* 0x040fe60003f86270 */
[----:B------:R-:W5:Y:S01]  /*18550*/  MUFU.TANH R26, R50 ;  /* 0x00000032001a7308 */ /* 0x000f620000002400 */
[C---:B------:R-:W-:Y:S02]  /*18560*/  ISETP.GE.AND P3, PT, R3.reuse, R246, PT ;  /* 0x000000f60300720c */ /* 0x040fe40003f66270 */
[C---:B------:R-:W-:Y:S02]  /*18570*/  ISETP.GE.OR P2, PT, R2.reuse, R249, !P2 ;  /* 0x000000f90200720c */ /* 0x040fe40005746670 */
[C---:B------:R-:W-:Y:S02]  /*18580*/  ISETP.GE.OR P0, PT, R2.reuse, R250, !P0 ;  /* 0x000000fa0200720c */ /* 0x040fe40004706670 */
[C---:B------:R-:W-:Y:S03]  /*18590*/  ISETP.GE.OR P1, PT, R2.reuse, R248, !P1 ;  /* 0x000000f80200720c */ /* 0x040fe60004f26670 */
[----:B------:R-:W5:Y:S01]  /*185a0*/  MUFU.TANH R20, R49 ;  /* 0x0000003100147308 */ /* 0x000f620000002400 */
[----:B------:R-:W-:Y:S01]  /*185b0*/  ISETP.GE.OR P4, PT, R2, R247, !P4 ;  /* 0x000000f70200720c */ /* 0x000fe20006786670 */
[----:B------:R-:W-:Y:S01]  /*185c0*/  VIADD R2, R0, 0x30 ;  /* 0x0000003000027836 */ /* 0x000fe20000000000 */
[----:B------:R-:W-:Y:S02]  /*185d0*/  ISETP.GE.OR P3, PT, R3, R249, !P3 ;  /* 0x000000f90300720c */ /* 0x000fe40005f66670 */
[----:B------:R-:W-:Y:S02]  /*185e0*/  FMNMX.FTZ R4, R223, R4, !PT ;  /* 0x00000004df047209 */ /* 0x000fe40007810000 */
[----:B-1----:R-:W-:Y:S03]  /*185f0*/  FSEL R135, R42, -INF , !P6 ;  /* 0xff8000002a877808 */ /* 0x002fe60007000000 */
[----:B------:R-:W1:Y:S01]  /*18600*/  MUFU.TANH R25, R25 ;  /* 0x0000001900197308 */ /* 0x000e620000002400 */
[----:B--2---:R-:W-:Y:S01]  /*18610*/  FSEL R27, R27, -INF , !P2 ;  /* 0xff8000001b1b7808 */ /* 0x004fe20005000000 */
[----:B------:R-:W-:Y:S01]  /*18620*/  FMUL.FTZ R42, R43, UR23 ;  /* 0x000000172b2a7c20 */ /* 0x000fe20008410000 */
[----:B----4-:R-:W-:Y:S02]  /*18630*/  FSEL R28, R28, -INF , !P3 ;  /* 0xff8000001c1c7808 */ /* 0x010fe40005800000 */
[----:B------:R-:W-:Y:S02]  /*18640*/  FMNMX.FTZ R5, R213, R5, !PT ;  /* 0x00000005d5057209 */ /* 0x000fe40007810000 */
[C---:B------:R-:W-:Y:S03]  /*18650*/  ISETP.GE.AND P6, PT, R3.reuse, R245, PT ;  /* 0x000000f50300720c */ /* 0x040fe60003fc6270 */
[----:B------:R-:W2:Y:S01]  /*18660*/  MUFU.TANH R18, R18 ;  /* 0x0000001200127308 */ /* 0x000ea20000002400 */
[C---:B------:R-:W-:Y:S02]  /*18670*/  ISETP.GE.AND P2, PT, R3.reuse, R244, PT ;  /* 0x000000f40300720c */ /* 0x040fe40003f46270 */
[----:B------:R-:W-:Y:S02]  /*18680*/  ISETP.GE.AND P3, PT, R3, R243, PT ;  /* 0x000000f30300720c */ /* 0x000fe40003f66270 */
[----:B-----5:R-:W-:Y:S02]  /*18690*/  FSEL R21, R21, -INF , !P0 ;  /* 0xff80000015157808 */ /* 0x020fe40004000000 */
[----:B------:R-:W-:Y:S03]  /*186a0*/  FMNMX.FTZ R4, R206, R4, !PT ;  /* 0x00000004ce047209 */ /* 0x000fe60007810000 */
[----:B------:R-:W4:Y:S01]  /*186b0*/  MUFU.TANH R17, R53 ;  /* 0x0000003500117308 */ /* 0x000f220000002400 */
[----:B------:R-:W-:Y:S02]  /*186c0*/  ISETP.GE.AND P0, PT, R2, R245, PT ;  /* 0x000000f50200720c */ /* 0x000fe40003f06270 */
[----:B------:R-:W-:Y:S02]  /*186d0*/  FMNMX.FTZ R5, R134, R5, !PT ;  /* 0x0000000586057209 */ /* 0x000fe40007810000 */
[C---:B------:R-:W-:Y:S02]  /*186e0*/  ISETP.GE.OR P6, PT, R3.reuse, R250, !P6 ;  /* 0x000000fa0300720c */ /* 0x040fe400077c6670 */
[C---:B------:R-:W-:Y:S03]  /*186f0*/  ISETP.GE.OR P2, PT, R3.reuse, R248, !P2 ;  /* 0x000000f80300720c */ /* 0x040fe60005746670 */
[----:B------:R-:W5:Y:S01]  /*18700*/  MUFU.TANH R24, R24 ;  /* 0x0000001800187308 */ /* 0x000f620000002400 */
[----:B------:R-:W-:Y:S01]  /*18710*/  ISETP.GE.OR P3, PT, R3, R247, !P3 ;  /* 0x000000f70300720c */ /* 0x000fe20005f66670 */
[----:B------:R-:W-:Y:S01]  /*18720*/  VIADD R3, R0, 0x31 ;  /* 0x0000003100037836 */ /* 0x000fe20000000000 */
[----:B------:R-:W-:Y:S02]  /*18730*/  FMNMX.FTZ R4, R207, R4, !PT ;  /* 0x00000004cf047209 */ /* 0x000fe40007810000 */
[----:B------:R-:W-:Y:S02]  /*18740*/  ISETP.GE.OR P0, PT, R2, R250, !P0 ;  /* 0x000000fa0200720c */ /* 0x000fe40004706670 */
[----:B------:R-:W-:Y:S03]  /*18750*/  FSEL R26, R26, -INF , !P1 ;  /* 0xff8000001a1a7808 */ /* 0x000fe60004800000 */
[----:B------:R-:W5:Y:S01]  /*18760*/  MUFU.TANH R15, R15 ;  /* 0x0000000f000f7308 */ /* 0x000f620000002400 */
[----:B------:R-:W-:Y:S02]  /*18770*/  FSEL R20, R20, -INF , !P6 ;  /* 0xff80000014147808 */ /* 0x000fe40007000000 */
[----:B-1----:R-:W-:Y:S02]  /*18780*/  FSEL R25, R25, -INF , !P2 ;  /* 0xff80000019197808 */ /* 0x002fe40005000000 */
[----:B------:R-:W-:Y:S02]  /*18790*/  FMNMX.FTZ R4, R222, R4, !PT ;  /* 0x00000004de047209 */ /* 0x000fe40007810000 */
[C---:B------:R-:W-:Y:S03]  /*187a0*/  ISETP.GE.AND P1, PT, R2.reuse, R244, PT ;  /* 0x000000f40200720c */ /* 0x040fe60003f26270 */
[----:B------:R-:W1:Y:S01]  /*187b0*/  MUFU.TANH R19, R55 ;  /* 0x0000003700137308 */ /* 0x000e620000002400 */
[C---:B------:R-:W-:Y:S02]  /*187c0*/  ISETP.GE.AND P6, PT, R2.reuse, R246, PT ;  /* 0x000000f60200720c */ /* 0x040fe40003fc6270 */
[----:B------:R-:W-:Y:S02]  /*187d0*/  ISETP.GE.AND P2, PT, R2, R243, PT ;  /* 0x000000f30200720c */ /* 0x000fe40003f46270 */
[----:B--2---:R-:W-:Y:S02]  /*187e0*/  FSEL R18, R18, -INF , !P0 ;  /* 0xff80000012127808 */ /* 0x004fe40004000000 */
[----:B------:R-:W-:Y:S03]  /*187f0*/  ISETP.GE.AND P0, PT, R3, R245, PT ;  /* 0x000000f50300720c */ /* 0x000fe60003f06270 */
[----:B------:R-:W2:Y:S01]  /*18800*/  MUFU.TANH R12, R12 ;  /* 0x0000000c000c7308 */ /* 0x000ea20000002400 */
[----:B------:R-:W-:Y:S02]  /*18810*/  FMNMX.FTZ R4, R221, R4, !PT ;  /* 0x00000004dd047209 */ /* 0x000fe40007810000 */
[C---:B------:R-:W-:Y:S02]  /*18820*/  ISETP.GE.OR P1, PT, R2.reuse, R248, !P1 ;  /* 0x000000f80200720c */ /* 0x040fe40004f26670 */
[C---:B------:R-:W-:Y:S02]  /*18830*/  ISETP.GE.OR P6, PT, R2.reuse, R249, !P6 ;  /* 0x000000f90200720c */ /* 0x040fe400077c6670 */
[----:B------:R-:W-:Y:S01]  /*18840*/  ISETP.GE.OR P2, PT, R2, R247, !P2 ;  /* 0x000000f70200720c */ /* 0x000fe20005746670 */
[----:B------:R-:W-:Y:S01]  /*18850*/  VIADD R2, R0, 0x38 ;  /* 0x0000003800027836 */ /* 0x000fe20000000000 */
[----:B------:R-:W-:Y:S01]  /*18860*/  ISETP.GE.OR P0, PT, R3, R250, !P0 ;  /* 0x000000fa0300720c */ /* 0x000fe20004706670 */
[----:B------:R-:W2:Y:S01]  /*18870*/  MUFU.TANH R16, R16 ;  /* 0x0000001000107308 */ /* 0x000ea20000002400 */
[----:B------:R-:W-:Y:S01]  /*18880*/  FMNMX.FTZ R4, R36, R4, !PT ;  /* 0x0000000424047209 */ /* 0x000fe20007810000 */
[----:B------:R-:W-:Y:S01]  /*18890*/  VIADD R0, R0, 0x39 ;  /* 0x0000003900007836 */ /* 0x000fe20000000000 */
[----:B----4-:R-:W-:Y:S02]  /*188a0*/  FSEL R17, R17, -INF , !P0 ;  /* 0xff80000011117808 */ /* 0x010fe40004000000 */
[-C--:B------:R-:W-:Y:S02]  /*188b0*/  ISETP.GE.AND P0, PT, R2, R245.reuse, PT ;  /* 0x000000f50200720c */ /* 0x080fe40003f06270 */
[----:B------:R-:W-:Y:S03]  /*188c0*/  FMNMX.FTZ R4, R35, R4, !PT ;  /* 0x0000000423047209 */ /* 0x000fe60007810000 */
[----:B------:R-:W4:Y:S01]  /*188d0*/  MUFU.TANH R14, R14 ;  /* 0x0000000e000e7308 */ /* 0x000f220000002400 */
[----:B-----5:R-:W-:Y:S02]  /*188e0*/  FSEL R24, R24, -INF , !P1 ;  /* 0xff80000018187808 */ /* 0x020fe40004800000 */
[----:B------:R-:W-:Y:S02]  /*188f0*/  ISETP.GE.AND P1, PT, R3, R244, PT ;  /* 0x000000f40300720c */ /* 0x000fe40003f26270 */
[----:B------:R-:W-:Y:S02]  /*18900*/  ISETP.GE.OR P0, PT, R2, R250, !P0 ;  /* 0x000000fa0200720c */ /* 0x000fe40004706670 */
[----:B------:R-:W-:Y:S03]  /*18910*/  FMNMX.FTZ R4, R31, R4, !PT ;  /* 0x000000041f047209 */ /* 0x000fe60007810000 */
[----:B------:R-:W2:Y:S01]  /*18920*/  MUFU.TANH R42, R42 ;  /* 0x0000002a002a7308 */ /* 0x000ea20000002400 */
[----:B------:R-:W-:Y:S02]  /*18930*/  ISETP.GE.OR P1, PT, R3, R248, !P1 ;  /* 0x000000f80300720c */ /* 0x000fe40004f26670 */
[----:B------:R-:W-:Y:S02]  /*18940*/  FSEL R15, R15, -INF , !P0 ;  /* 0xff8000000f0f7808 */ /* 0x000fe40004000000 */
[----:B------:R-:W-:Y:S02]  /*18950*/  ISETP.GE.AND P0, PT, R0, R245, PT ;  /* 0x000000f50000720c */ /* 0x000fe40003f06270 */
[----:B------:R-:W-:Y:S03]  /*18960*/  FMNMX.FTZ R4, R30, R4, !PT ;  /* 0x000000041e047209 */ /* 0x000fe60007810000 */
[----:B------:R-:W3:Y:S01]  /*18970*/  MUFU.TANH R41, R41 ;  /* 0x0000002900297308 */ /* 0x000ee20000002400 */
[----:B-1----:R-:W-:Y:S02]  /*18980*/  FSEL R19, R19, -INF , !P1 ;  /* 0xff80000013137808 */ /* 0x002fe40004800000 */
[----:B------:R-:W-:Y:S02]  /*18990*/  ISETP.GE.AND P1, PT, R2, R244, PT ;  /* 0x000000f40200720c */ /* 0x000fe40003f26270 */
[----:B------:R-:W-:Y:S02]  /*189a0*/  ISETP.GE.OR P0, PT, R0, R250, !P0 ;  /* 0x000000fa0000720c */ /* 0x000fe40004706670 */
[----:B------:R-:W-:Y:S03]  /*189b0*/  FMNMX.FTZ R4, R26, R4, !PT ;  /* 0x000000041a047209 */ /* 0x000fe60007810000 */
[----:B------:R-:W1:Y:S01]  /*189c0*/  MUFU.TANH R40, R40 ;  /* 0x0000002800287308 */ /* 0x000e620000002400 */
[----:B------:R-:W-:Y:S02]  /*189d0*/  ISETP.GE.OR P1, PT, R2, R248, !P1 ;  /* 0x000000f80200720c */ /* 0x000fe40004f26670 */
[----:B--2---:R-:W-:Y:S02]  /*189e0*/  FSEL R12, R12, -INF , !P0 ;  /* 0xff8000000c0c7808 */ /* 0x004fe40004000000 */
[----:B------:R-:W-:Y:S02]  /*189f0*/  PLOP3.LUT P0, PT, PT, PT, UP0, 0x80, 0x0 ;  /* 0x000000000000781c */ /* 0x000fe40003f0f008 */
[----:B------:R-:W-:Y:S03]  /*18a00*/  FSEL R16, R16, -INF , !P1 ;  /* 0xff80000010107808 */ /* 0x000fe60004800000 */
[----:B------:R-:W2:Y:S01]  /*18a10*/  MUFU.TANH R23, R23 ;  /* 0x0000001700177308 */ /* 0x000ea20000002400 */
[C---:B------:R-:W-:Y:S04]  /*18a20*/  ISETP.GE.AND P1, PT, R0.reuse, R244, PT ;  /* 0x000000f40000720c */ /* 0x040fe80003f26270 */
[----:B------:R-:W-:Y:S04]  /*18a30*/  ISETP.GE.OR P1, PT, R0, R248, !P1 ;  /* 0x000000f80000720c */ /* 0x000fe80004f26670 */
[----:B----4-:R-:W-:Y:S02]  /*18a40*/  FSEL R14, R14, -INF , !P1 ;  /* 0xff8000000e0e7808 */ /* 0x010fe40004800000 */
[----:B------:R-:W-:Y:S02]  /*18a50*/  ISETP.GE.AND P1, PT, R3, R246, PT ;  /* 0x000000f60300720c */ /* 0x000fe40003f26270 */
[----:B------:R-:W-:Y:S04]  /*18a60*/  FMNMX.FTZ R5, R211, R5, !PT ;  /* 0x00000005d3057209 */ /* 0x000fe80007810000 */
[----:B------:R-:W-:Y:S04]  /*18a70*/  FMNMX.FTZ R5, R214, R5, !PT ;  /* 0x00000005d6057209 */ /* 0x000fe80007810000 */
[----:B------:R-:W-:Y:S04]  /*18a80*/  FMNMX.FTZ R5, R37, R5, !PT ;  /* 0x0000000525057209 */ /* 0x000fe80007810000 */
[----:B------:R-:W-:Y:S04]  /*18a90*/  FMNMX.FTZ R5, R34, R5, !PT ;  /* 0x0000000522057209 */ /* 0x000fe80007810000 */
[----:B------:R-:W-:Y:S04]  /*18aa0*/  FMNMX.FTZ R5, R33, R5, !PT ;  /* 0x0000000521057209 */ /* 0x000fe80007810000 */
[----:B------:R-:W-:Y:S04]  /*18ab0*/  FMNMX.FTZ R5, R22, R5, !PT ;  /* 0x0000000516057209 */ /* 0x000fe80007810000 */
[----:B------:R-:W-:Y:S04]  /*18ac0*/  FMNMX.FTZ R5, R21, R5, !PT ;  /* 0x0000000515057209 */ /* 0x000fe80007810000 */
[----:B------:R-:W-:Y:S02]  /*18ad0*/  FMNMX.FTZ R6, R20, R5, !PT ;  /* 0x0000000514067209 */ /* 0x000fe40007810000 */
[----:B------:R-:W-:Y:S02]  /*18ae0*/  FMNMX.FTZ R5, R25, R4, !PT ;  /* 0x0000000419057209 */ /* 0x000fe40007810000 */
[----:B------:R-:W-:Y:S02]  /*18af0*/  FMNMX.FTZ R4, R220, R138, !PT ;  /* 0x0000008adc047209 */ /* 0x000fe40007810000 */
[----:B------:R-:W-:Y:S02]  /*18b00*/  FMNMX.FTZ R6, R18, R6, !PT ;  /* 0x0000000612067209 */ /* 0x000fe40007810000 */
[----:B------:R-:W-:Y:S02]  /*18b10*/  FMNMX.FTZ R5, R24, R5, !PT ;  /* 0x0000000518057209 */ /* 0x000fe40007810000 */
[----:B---3--:R-:W-:Y:S02]  /*18b20*/  FMNMX.FTZ R4, R208, R4, !PT ;  /* 0x00000004d0047209 */ /* 0x008fe40007810000 */
        /* <DEDUP_REMOVED lines=8> */
[----:B-12---:R-:W-:Y:S06]  /*18bb0*/  @P0 BRA `(.L_x_610) ;  /* 0xffffffd8009c0947 */ /* 0x006fec000383ffff */
.L_x_609:
[----:B-1----:R-:W2:Y:S01]  /*18bc0*/  LDL.LU R5, [R1+0x28] ;  /* 0x0000280001057983 */ /* 0x002ea20000300800 */
[----:B------:R-:W-:Y:S01]  /*18bd0*/  ISETP.GE.AND P0, PT, R3, R243, PT ;  /* 0x000000f30300720c */ /* 0x000fe20003f06270 */
[----:B------:R-:W-:Y:S01]  /*18be0*/  FMUL.FTZ R57, R57, UR23 ;  /* 0x0000001739397c20 */ /* 0x000fe20008410000 */
[C---:B------:R-:W-:Y:S01]  /*18bf0*/  ISETP.GE.OR P1, PT, R3.reuse, R249, !P1 ;  /* 0x000000f90300720c */ /* 0x040fe20004f26670 */
[----:B------:R-:W3:Y:S01]  /*18c00*/  LDL.LU R4, [R1+0x2c] ;  /* 0x00002c0001047983 */ /* 0x000ee20000300800 */
[----:B------:R-:W-:Y:S01]  /*18c10*/  ISETP.GE.OR P0, PT, R3, R247, !P0 ;  /* 0x000000f70300720c */ /* 0x000fe20004706670 */
[----:B------:R-:W1:Y:S01]  /*18c20*/  MUFU.TANH R43, R57 ;  /* 0x00000039002b7308 */ /* 0x000e620000002400 */
[----:B------:R-:W-:Y:S01]  /*18c30*/  FSEL R9, R23, -INF , !P6 ;  /* 0xff80000017097808 */ /* 0x000fe20007000000 */
[----:B------:R-:W4:Y:S01]  /*18c40*/  LDL.LU R66, [R1+0x4] ;  /* 0x0000040001427983 */ /* 0x000f220000300800 */
[----:B------:R-:W-:Y:S01]  /*18c50*/  MOV R56, R135 ;  /* 0x0000008700387202 */ /* 0x000fe20000000f00 */
[----:B------:R-:W-:Y:S01]  /*18c60*/  FMUL.FTZ R61, R61, UR23 ;  /* 0x000000173d3d7c20 */ /* 0x000fe20008410000 */
[----:B------:R-:W-:Y:S01]  /*18c70*/  MOV R46, R204 ;  /* 0x000000cc002e7202 */ /* 0x000fe20000000f00 */
[----:B------:R-:W4:Y:S01]  /*18c80*/  LDL.LU R44, [R1+0x24] ;  /* 0x00002400012c7983 */ /* 0x000f220000300800 */
[----:B------:R-:W-:Y:S03]  /*18c90*/  FMUL.FTZ R58, R58, UR23 ;  /* 0x000000173a3a7c20 */ /* 0x000fe60008410000 */
[----:B------:R-:W-:Y:S01]  /*18ca0*/  MUFU.TANH R11, R61 ;  /* 0x0000003d000b7308 */ /* 0x000fe20000002400 */
[----:B------:R-:W-:Y:S01]  /*18cb0*/  FSEL R54, R42, -INF , !P5 ;  /* 0xff8000002a367808 */ /* 0x000fe20006800000 */
[----:B------:R-:W4:Y:S01]  /*18cc0*/  LDL.LU R67, [R1] ;  /* 0x0000000001437983 */ /* 0x000f220000300800 */
[----:B------:R-:W-:Y:S01]  /*18cd0*/  FMUL.FTZ R59, R59, UR23 ;  /* 0x000000173b3b7c20 */ /* 0x000fe20008410000 */
[----:B------:R-:W-:Y:S01]  /*18ce0*/  FSEL R53, R41, -INF , !P4 ;  /* 0xff80000029357808 */ /* 0x000fe20006000000 */
[----:B------:R-:W-:Y:S01]  /*18cf0*/  FMUL.FTZ R62, R62, UR23 ;  /* 0x000000173e3e7c20 */ /* 0x000fe20008410000 */
[----:B------:R-:W4:Y:S01]  /*18d00*/  LDL.LU R10, [R1+0x18] ;  /* 0x00001800010a7983 */ /* 0x000f220000300800 */
[----:B------:R-:W-:Y:S03]  /*18d10*/  FSEL R51, R40, -INF , !P3 ;  /* 0xff80000028337808 */ /* 0x000fe60005800000 */
[----:B------:R-:W1:Y:S01]  /*18d20*/  MUFU.TANH R58, R58 ;  /* 0x0000003a003a7308 */ /* 0x000e620000002400 */
[----:B------:R-:W-:Y:S01]  /*18d30*/  FMUL.FTZ R63, R63, UR23 ;  /* 0x000000173f3f7c20 */ /* 0x000fe20008410000 */
[----:B------:R-:W4:Y:S01]  /*18d40*/  LDL.LU R55, [R1+0x20] ;  /* 0x0000200001377983 */ /* 0x000f220000300800 */
[----:B------:R-:W-:Y:S01]  /*18d50*/  ISETP.GE.AND P6, PT, R2, R246, PT ;  /* 0x000000f60200720c */ /* 0x000fe20003fc6270 */
[----:B------:R-:W-:Y:S01]  /*18d60*/  FMUL.FTZ R60, R60, UR23 ;  /* 0x000000173c3c7c20 */ /* 0x000fe20008410000 */
[----:B------:R-:W-:Y:S01]  /*18d70*/  UISETP.GT.AND UP0, UPT, UR25, UR13, UPT ;  /* 0x0000000d1900728c */ /* 0x000fe2000bf04270 */
[----:B------:R-:W4:Y:S01]  /*18d80*/  LDL.LU R52, [R1+0x1c] ;  /* 0x00001c0001347983 */ /* 0x000f220000300800 */
[----:B------:R-:W-:Y:S03]  /*18d90*/  ISETP.GE.OR P6, PT, R2, R249, !P6 ;  /* 0x000000f90200720c */ /* 0x000fe600077c6670 */
[----:B------:R-:W1:Y:S01]  /*18da0*/  MUFU.TANH R59, R59 ;  /* 0x0000003b003b7308 */ /* 0x000e620000002400 */
[----:B------:R-:W-:Y:S01]  /*18db0*/  UMOV UR20, UR25 ;  /* 0x0000001900147c82 */ /* 0x000fe20008000000 */
[----:B------:R-:W-:Y:S04]  /*18dc0*/  STL [R1+0xcc], R251 ;  /* 0x0000ccfb01007387 */ /* 0x000fe80000100800 */
[----:B------:R-:W-:Y:S04]  /*18dd0*/  STL [R1+0xc8], R250 ;  /* 0x0000c8fa01007387 */ /* 0x000fe80000100800 */
[----:B------:R-:W1:Y:S01]  /*18de0*/  MUFU.TANH R62, R62 ;  /* 0x0000003e003e7308 */ /* 0x000e620000002400 */
[----:B------:R-:W-:Y:S04]  /*18df0*/  STL [R1+0xc4], R248 ;  /* 0x0000c4f801007387 */ /* 0x000fe80000100800 */
[----:B------:R-:W-:Y:S05]  /*18e00*/  STL [R1+0xc0], R245 ;  /* 0x0000c0f501007387 */ /* 0x000fea0000100800 */
[----:B------:R-:W1:Y:S01]  /*18e10*/  MUFU.TANH R63, R63 ;  /* 0x0000003f003f7308 */ /* 0x000e620000002400 */
        /* <DEDUP_REMOVED lines=14> */
[----:B------:R-:W1:Y:S08]  /*18f00*/  SHFL.BFLY PT, R6, R137, 0x2, 0x1f ;  /* 0x0c401f0089067f89 */ /* 0x000e7000000e0000 */
[----:B------:R-:W1:Y:S08]  /*18f10*/  SHFL.BFLY PT, R7, R136, 0x2, 0x1f ;  /* 0x0c401f0088077f89 */ /* 0x000e7000000e0000 */
[----:B------:R-:W-:Y:S04]  /*18f20*/  STL [R1+0x84], R229 ;  /* 0x000084e501007387 */ /* 0x000fe80000100800 */
[----:B------:R-:W-:Y:S04]  /*18f30*/  STL [R1+0x80], R224 ;  /* 0x000080e001007387 */ /* 0x000fe80000100800 */
[----:B------:R-:W-:Y:S04]  /*18f40*/  STL [R1+0xd0], R246 ;  /* 0x0000d0f601007387 */ /* 0x000fe80000100800 */
[----:B------:R-:W-:Y:S04]  /*18f50*/  STL [R1+0xd4], R249 ;  /* 0x0000d4f901007387 */ /* 0x000fe80000100800 */
[----:B------:R-:W-:Y:S04]  /*18f60*/  STL [R1+0xd8], R243 ;  /* 0x0000d8f301007387 */ /* 0x000fe80000100800 */
[----:B------:R-:W-:Y:S01]  /*18f70*/  STL [R1+0xdc], R247 ;  /* 0x0000dcf701007387 */ /* 0x000fe20000100800 */
[----:B-1----:R-:W-:Y:S02]  /*18f80*/  FMNMX.FTZ R137, R137, R6, !PT ;  /* 0x0000000689897209 */ /* 0x002fe40007810000 */
[----:B------:R-:W-:Y:S02]  /*18f90*/  FMNMX.FTZ R136, R136, R7, !PT ;  /* 0x0000000788887209 */ /* 0x000fe40007810000 */
[----:B------:R-:W-:Y:S02]  /*18fa0*/  FSEL R43, R43, -INF , !P1 ;  /* 0xff8000002b2b7808 */ /* 0x000fe40004800000 */
[----:B------:R-:W-:Y:S02]  /*18fb0*/  ISETP.GE.AND P1, PT, R0, R246, PT ;  /* 0x000000f60000720c */ /* 0x000fe40003f26270 */
[----:B------:R-:W-:Y:S02]  /*18fc0*/  FSEL R50, R58, -INF , !P2 ;  /* 0xff8000003a327808 */ /* 0x000fe40005000000 */
[C---:B------:R-:W-:Y:S02]  /*18fd0*/  ISETP.GE.OR P1, PT, R0.reuse, R249, !P1 ;  /* 0x000000f90000720c */ /* 0x040fe40004f26670 */
[-C--:B------:R-:W-:Y:S02]  /*18fe0*/  ISETP.GE.AND P2, PT, R0, R243.reuse, PT ;  /* 0x000000f30000720c */ /* 0x080fe40003f46270 */
[----:B------:R-:W-:Y:S02]  /*18ff0*/  FSEL R11, R11, -INF , !P1 ;  /* 0xff8000000b0b7808 */ /* 0x000fe40004800000 */
[C---:B------:R-:W-:Y:S02]  /*19000*/  ISETP.GE.AND P1, PT, R2.reuse, R243, PT ;  /* 0x000000f30200720c */ /* 0x040fe40003f26270 */
[----:B------:R-:W-:Y:S02]  /*19010*/  FSEL R49, R59, -INF , !P0 ;  /* 0xff8000003b317808 */ /* 0x000fe40004000000 */
[-C--:B------:R-:W-:Y:S02]  /*19020*/  ISETP.GE.OR P1, PT, R2, R247.reuse, !P1 ;  /* 0x000000f70200720c */ /* 0x080fe40004f26670 */
[----:B------:R-:W-:Y:S02]  /*19030*/  ISETP.GE.OR P2, PT, R0, R247, !P2 ;  /* 0x000000f70000720c */ /* 0x000fe40005746670 */
[----:B------:R-:W-:Y:S02]  /*19040*/  FSEL R48, R62, -INF , !P1 ;  /* 0xff8000003e307808 */ /* 0x000fe40004800000 */
[----:B------:R-:W-:Y:S02]  /*19050*/  FSEL R204, R63, -INF , !P2 ;  /* 0xff8000003fcc7808 */ /* 0x000fe40005000000 */
[----:B--2---:R-:W-:Y:S02]  /*19060*/  MOV R230, R5 ;  /* 0x0000000500e67202 */ /* 0x004fe40000000f00 */
[----:B---3--:R-:W-:Y:S02]  /*19070*/  MOV R45, R4 ;  /* 0x00000004002d7202 */ /* 0x008fe40000000f00 */
[----:B----4-:R-:W-:Y:S02]  /*19080*/  FMNMX.FTZ R5, R66, R13, !PT ;  /* 0x0000000d42057209 */ /* 0x010fe40007810000 */
[----:B------:R-:W1:Y:S02]  /*19090*/  MUFU.TANH R13, R60 ;  /* 0x0000003c000d7308 */ /* 0x000e640000002400 */
        /* <DEDUP_REMOVED lines=16> */
[----:B------:R-:W2:Y:S01]  /*191a0*/  SHFL.BFLY PT, R4, R137, 0x1, 0x1f ;  /* 0x0c201f0089047f89 */ /* 0x000ea200000e0000 */
[----:B------:R-:W-:Y:S02]  /*191b0*/  FMNMX.FTZ R3, R56, R3, !PT ;  /* 0x0000000338037209 */ /* 0x000fe40007810000 */
[----:B-1----:R-:W-:Y:S02]  /*191c0*/  FSEL R13, R13, -INF , !P6 ;  /* 0xff8000000d0d7808 */ /* 0x002fe40007000000 */
[----:B------:R-:W-:Y:S03]  /*191d0*/  FMNMX.FTZ R6, R54, R3, !PT ;  /* 0x0000000336067209 */ /* 0x000fe60007810000 */
[----:B------:R-:W1:Y:S01]  /*191e0*/  SHFL.BFLY PT, R3, R136, 0x1, 0x1f ;  /* 0x0c201f0088037f89 */ /* 0x000e6200000e0000 */
[----:B------:R-:W-:Y:S02]  /*191f0*/  FMNMX.FTZ R135, R43, R135, !PT ;  /* 0x000000872b877209 */ /* 0x000fe40007810000 */
[----:B------:R-:W-:Y:S02]  /*19200*/  FMNMX.FTZ R6, R53, R6, !PT ;  /* 0x0000000635067209 */ /* 0x000fe40007810000 */
[----:B------:R-:W-:Y:S02]  /*19210*/  FMNMX.FTZ R135, R13, R135, !PT ;  /* 0x000000870d877209 */ /* 0x000fe40007810000 */
[----:B------:R-:W-:Y:S02]  /*19220*/  FMNMX.FTZ R6, R51, R6, !PT ;  /* 0x0000000633067209 */ /* 0x000fe40007810000 */
[----:B------:R-:W-:Y:S02]  /*19230*/  FMNMX.FTZ R135, R11, R135, !PT ;  /* 0x000000870b877209 */ /* 0x000fe40007810000 */
[----:B------:R-:W-:Y:S03]  /*19240*/  FMNMX.FTZ R2, R50, R6, !PT ;  /* 0x0000000632027209 */ /* 0x000fe60007810000 */
[----:B------:R-:W3:Y:S01]  /*19250*/  SHFL.BFLY PT, R5, R135, 0x2, 0x1f ;  /* 0x0c401f0087057f89 */ /* 0x000ee200000e0000 */
[----:B------:R-:W-:Y:S02]  /*19260*/  FMNMX.FTZ R0, R49, R2, !PT ;  /* 0x0000000231007209 */ /* 0x000fe40007810000 */
[----:B--2---:R-:W-:Y:S02]  /*19270*/  FMNMX.FTZ R137, R137, R4, !PT ;  /* 0x0000000489897209 */ /* 0x004fe40007810000 */
[----:B------:R-:W-:Y:S02]  /*19280*/  FMNMX.FTZ R0, R48, R0, !PT ;  /* 0x0000000030007209 */ /* 0x000fe40007810000 */
[C---:B------:R-:W-:Y:S01]  /*19290*/  FSETP.NEU.FTZ.AND P3, PT, R137.reuse, -INF , PT ;  /* 0xff8000008900780b */ /* 0x040fe20003f7d000 */
[----:B------:R-:W-:Y:S01]  /*192a0*/  FMUL.FTZ R6, R137, UR4 ;  /* 0x0000000489067c20 */ /* 0x000fe20008410000 */
[----:B------:R-:W-:Y:S01]  /*192b0*/  FMNMX.FTZ R0, R204, R0, !PT ;  /* 0x00000000cc007209 */ /* 0x000fe20007810000 */
[----:B------:R-:W-:Y:S01]  /*192c0*/  STL [R1+0xe0], R137 ;  /* 0x0000e08901007387 */ /* 0x000fe20000100800 */
[----:B-1----:R-:W-:Y:S02]  /*192d0*/  FMNMX.FTZ R136, R136, R3, !PT ;  /* 0x0000000388887209 */ /* 0x002fe40007810000 */
[----:B------:R-:W-:Y:S01]  /*192e0*/  FSEL R6, R6, RZ, P3 ;  /* 0x000000ff06067208 */ /* 0x000fe20001800000 */
[----:B------:R-:W1:Y:S01]  /*192f0*/  SHFL.BFLY PT, R2, R0, 0x2, 0x1f ;  /* 0x0c401f0000027f89 */ /* 0x000e6200000e0000 */
[C---:B------:R-:W-:Y:S01]  /*19300*/  FSETP.NEU.FTZ.AND P2, PT, R136.reuse, -INF , PT ;  /* 0xff8000008800780b */ /* 0x040fe20003f5d000 */
[----:B------:R-:W-:Y:S02]  /*19310*/  FMUL.FTZ R7, R136, UR4 ;  /* 0x0000000488077c20 */ /* 0x000fe40008410000 */
[--C-:B------:R-:W-:Y:S01]  /*19320*/  FFMA.FTZ R3, R205, UR4, -R6.reuse ;  /* 0x00000004cd037c23 */ /* 0x100fe20008010806 */
[--C-:B------:R-:W-:Y:S01]  /*19330*/  FFMA.FTZ R42, R20, UR4, -R6.reuse ;  /* 0x00000004142a7c23 */ /* 0x100fe20008010806 */
[--C-:B------:R-:W-:Y:S01]  /*19340*/  FFMA.FTZ R218, R37, UR4, -R6.reuse ;  /* 0x0000000425da7c23 */ /* 0x100fe20008010806 */
[----:B------:R-:W-:Y:S01]  /*19350*/  FSEL R7, R7, RZ, P2 ;  /* 0x000000ff07077208 */ /* 0x000fe20001000000 */
[----:B------:R2:W-:Y:S01]  /*19360*/  MUFU.EX2 R234, R3 ;  /* 0x0000000300ea7308 */ /* 0x0005e20000000800 */
[--C-:B------:R-:W-:Y:S01]  /*19370*/  FFMA.FTZ R217, R34, UR4, -R6.reuse ;  /* 0x0000000422d97c23 */ /* 0x100fe20008010806 */
[----:B---3--:R-:W-:Y:S01]  /*19380*/  FMNMX.FTZ R135, R135, R5, !PT ;  /* 0x0000000587877209 */ /* 0x008fe20007810000 */
[--C-:B------:R-:W-:Y:S01]  /*19390*/  FFMA.FTZ R219, R214, UR4, -R6.reuse ;  /* 0x00000004d6db7c23 */ /* 0x100fe20008010806 */
[--C-:B------:R-:W-:Y:S01]  /*193a0*/  FFMA.FTZ R221, R221, UR4, -R7.reuse ;  /* 0x00000004dddd7c23 */ /* 0x100fe20008010807 */
[--C-:B------:R-:W-:Y:S01]  /*193b0*/  FFMA.FTZ R216, R36, UR4, -R7.reuse ;  /* 0x0000000424d87c23 */ /* 0x100fe20008010807 */
[--C-:B------:R-:W-:Y:S01]  /*193c0*/  FFMA.FTZ R247, R14, UR4, -R7.reuse ;  /* 0x000000040ef77c23 */ /* 0x100fe20008010807 */
[----:B------:R-:W3:Y:S01]  /*193d0*/  SHFL.BFLY PT, R4, R135, 0x1, 0x1f ;  /* 0x0c201f0087047f89 */ /* 0x000ee200000e0000 */
        /* <DEDUP_REMOVED lines=8> */
[----:B-1----:R-:W-:Y:S01]  /*19460*/  FMNMX.FTZ R0, R0, R2, !PT ;  /* 0x0000000200007209 */ /* 0x002fe20007810000 */
[--C-:B--2---:R-:W-:Y:S01]  /*19470*/  FFMA.FTZ R3, R215, UR4, -R6.reuse ;  /* 0x00000004d7037c23 */ /* 0x104fe20008010806 */
[----:B------:R-:W-:Y:S01]  /*19480*/  FFMA.FTZ R2, R213, UR4, -R6 ;  /* 0x00000004d5027c23 */ /* 0x000fe20008010806 */
[--C-:B------:R-:W-:Y:S01]  /*19490*/  FFMA.FTZ R30, R30, UR4, -R7.reuse ;  /* 0x000000041e1e7c23 */ /* 0x100fe20008010807 */
[--C-:B------:R-:W-:Y:S01]  /*194a0*/  FFMA.FTZ R41, R26, UR4, -R7.reuse ;  /* 0x000000041a297c23 */ /* 0x100fe20008010807 */
[----:B------:R1:W2:Y:S01]  /*194b0*/  MUFU.EX2 R64, R3 ;  /* 0x0000000300407308 */ /* 0x0002a20000000800 */
[--C-:B------:R-:W-:Y:S01]  /*194c0*/  FFMA.FTZ R57, R25, UR4, -R7.reuse ;  /* 0x0000000419397c23 */ /* 0x100fe20008010807 */
[--C-:B------:R-:W-:Y:S08]  /*194d0*/  FFMA.FTZ R58, R24, UR4, -R7.reuse ;  /* 0x00000004183a7c23 */ /* 0x100ff00008010807 */
[----:B------:R4:W-:Y:S01]  /*194e0*/  MUFU.EX2 R244, R2 ;  /* 0x0000000200f47308 */ /* 0x0009e20000000800 */
[----:B---3--:R-:W-:Y:S02]  /*194f0*/  FMNMX.FTZ R135, R135, R4, !PT ;  /* 0x0000000487877209 */ /* 0x008fe40007810000 */
[----:B------:R-:W-:Y:S01]  /*19500*/  FSEL R4, R137, RZ, P3 ;  /* 0x000000ff89047208 */ /* 0x000fe20001800000 */
[--C-:B------:R-:W-:Y:S01]  /*19510*/  FFMA.FTZ R137, R16, UR4, -R7.reuse ;  /* 0x0000000410897c23 */ /* 0x100fe20008010807 */
[C---:B------:R-:W-:Y:S01]  /*19520*/  FSETP.NEU.FTZ.AND P1, PT, R135.reuse, -INF , PT ;  /* 0xff8000008700780b */ /* 0x040fe20003f3d000 */
[----:B------:R-:W-:Y:S04]  /*19530*/  FMUL.FTZ R8, R135, UR4 ;  /* 0x0000000487087c20 */ /* 0x000fe80008410000 */
[----:B------:R-:W-:Y:S01]  /*19540*/  MUFU.EX2 R219, R219 ;  /* 0x000000db00db7308 */ /* 0x000fe20000000800 */
[--C-:B-1----:R-:W-:Y:S01]  /*19550*/  FFMA.FTZ R3, R212, UR4, -R7.reuse ;  /* 0x00000004d4037c23 */ /* 0x102fe20008010807 */
[----:B------:R-:W-:Y:S01]  /*19560*/  FADD.FTZ R5, -R4, R132 ;  /* 0x0000008404057221 */ /* 0x000fe20000010100 */
[----:B------:R-:W-:Y:S07]  /*19570*/  FSEL R8, R8, RZ, P1 ;  /* 0x000000ff08087208 */ /* 0x000fee0000800000 */
[----:B------:R1:W-:Y:S01]  /*19580*/  MUFU.EX2 R65, R3 ;  /* 0x0000000300417308 */ /* 0x0003e20000000800 */
[----:B----4-:R-:W3:Y:S01]  /*19590*/  SHFL.BFLY PT, R2, R0, 0x1, 0x1f ;  /* 0x0c201f0000027f89 */ /* 0x010ee200000e0000 */
        /* <DEDUP_REMOVED lines=8> */
[----:B------:R-:W-:Y:S01]  /*19620*/  MUFU.EX2 R222, R222 ;  /* 0x000000de00de7308 */ /* 0x000fe20000000800 */
[----:B-1----:R-:W-:Y:S01]  /*19630*/  FFMA.FTZ R3, R223, UR4, -R7 ;  /* 0x00000004df037c23 */ /* 0x002fe20008010807 */
[----:B------:R-:W-:Y:S08]  /*19640*/  FFMA.FTZ R223, R28, UR4, -R8 ;  /* 0x000000041cdf7c23 */ /* 0x000ff00008010808 */
[----:B------:R-:W-:Y:S10]  /*19650*/  MUFU.EX2 R229, R217 ;  /* 0x000000d900e57308 */ /* 0x000ff40000000800 */
[----:B------:R1:W4:Y:S10]  /*19660*/  MUFU.EX2 R250, R3 ;  /* 0x0000000300fa7308 */ /* 0x0003340000000800 */
[----:B------:R-:W-:Y:S10]  /*19670*/  MUFU.EX2 R232, R216 ;  /* 0x000000d800e87308 */ /* 0x000ff40000000800 */
[----:B------:R-:W-:Y:S01]  /*19680*/  MUFU.EX2 R235, R252 ;  /* 0x000000fc00eb7308 */ /* 0x000fe20000000800 */
[----:B-1----:R-:W-:Y:S01]  /*19690*/  FFMA.FTZ R3, R134, UR4, -R6 ;  /* 0x0000000486037c23 */ /* 0x002fe20008010806 */
[----:B---3--:R-:W-:Y:S01]  /*196a0*/  FMNMX.FTZ R134, R0, R2, !PT ;  /* 0x0000000200867209 */ /* 0x008fe20007810000 */
[--C-:B------:R-:W-:Y:S01]  /*196b0*/  FFMA.FTZ R0, R208, UR4, -R8.reuse ;  /* 0x00000004d0007c23 */ /* 0x100fe20008010808 */
[----:B------:R-:W-:Y:S02]  /*196c0*/  FSEL R2, R135, RZ, P1 ;  /* 0x000000ff87027208 */ /* 0x000fe40000800000 */
[C---:B------:R-:W-:Y:S01]  /*196d0*/  FSETP.NEU.FTZ.AND P0, PT, R134.reuse, -INF , PT ;  /* 0xff8000008600780b */ /* 0x040fe20003f1d000 */
[----:B------:R-:W-:Y:S03]  /*196e0*/  FMUL.FTZ R205, R134, UR4 ;  /* 0x0000000486cd7c20 */ /* 0x000fe60008410000 */
[----:B------:R1:W3:Y:S01]  /*196f0*/  MUFU.EX2 R239, R3 ;  /* 0x0000000300ef7308 */ /* 0x0002e20000000800 */
[----:B--2---:R-:W-:Y:S02]  /*19700*/  F2FP.F16.F32.PACK_AB R208, R64, R234 ;  /* 0x000000ea40d0723e */ /* 0x004fe400000000ff */
[----:B------:R-:W-:Y:S07]  /*19710*/  FSEL R205, R205, RZ, P0 ;  /* 0x000000ffcdcd7208 */ /* 0x000fee0000000000 */
[----:B------:R2:W-:Y:S01]  /*19720*/  MUFU.EX2 R248, R0 ;  /* 0x0000000000f87308 */ /* 0x0005e20000000800 */
[----:B------:R-:W-:Y:S09]  /*19730*/  FFMA.FTZ R10, R10, UR4, -R205 ;  /* 0x000000040a0a7c23 */ /* 0x000ff200080108cd */
[----:B------:R3:W-:Y:S01]  /*19740*/  MUFU.EX2 R245, R10 ;  /* 0x0000000a00f57308 */ /* 0x0007e20000000800 */
[----:B-1----:R-:W-:Y:S01]  /*19750*/  FFMA.FTZ R3, R206, UR4, -R7 ;  /* 0x00000004ce037c23 */ /* 0x002fe20008010807 */
[--C-:B------:R-:W-:Y:S08]  /*19760*/  FFMA.FTZ R206, R38, UR4, -R8.reuse ;  /* 0x0000000426ce7c23 */ /* 0x100ff00008010808 */
[----:B------:R1:W-:Y:S01]  /*19770*/  MUFU.EX2 R242, R3 ;  /* 0x0000000300f27308 */ /* 0x0003e20000000800 */
[----:B--2---:R-:W-:Y:S01]  /*19780*/  FFMA.FTZ R0, R209, UR4, -R8 ;  /* 0x00000004d1007c23 */ /* 0x004fe20008010808 */
[----:B----4-:R-:W-:Y:S08]  /*19790*/  F2FP.F16.F32.PACK_AB R209, R250, R65 ;  /* 0x00000041fad1723e */ /* 0x010ff000000000ff */
[----:B------:R2:W-:Y:S01]  /*197a0*/  MUFU.EX2 R241, R0 ;  /* 0x0000000000f17308 */ /* 0x0005e20000000800 */
[----:B---3--:R-:W-:Y:S01]  /*197b0*/  FFMA.FTZ R10, R55, UR4, -R205 ;  /* 0x00000004370a7c23 */ /* 0x008fe200080108cd */
[----:B------:R-:W-:Y:S08]  /*197c0*/  FFMA.FTZ R55, R22, UR4, -R6 ;  /* 0x0000000416377c23 */ /* 0x000ff00008010806 */
[----:B------:R-:W-:Y:S01]  /*197d0*/  MUFU.EX2 R240, R10 ;  /* 0x0000000a00f07308 */ /* 0x000fe20000000800 */
[--C-:B-1----:R-:W-:Y:S01]  /*197e0*/  FFMA.FTZ R3, R207, UR4, -R7.reuse ;  /* 0x00000004cf037c23 */ /* 0x102fe20008010807 */
[----:B------:R-:W-:Y:S08]  /*197f0*/  FFMA.FTZ R207, R35, UR4, -R7 ;  /* 0x0000000423cf7c23 */ /* 0x000ff00008010807 */
[----:B------:R1:W3:Y:S01]  /*19800*/  MUFU.EX2 R238, R3 ;  /* 0x0000000300ee7308 */ /* 0x0002e20000000800 */
[--C-:B--2---:R-:W-:Y:S01]  /*19810*/  FFMA.FTZ R0, R210, UR4, -R8.reuse ;  /* 0x00000004d2007c23 */ /* 0x104fe20008010808 */
[----:B------:R-:W-:Y:S08]  /*19820*/  F2FP.F16.F32.PACK_AB R210, R239, R244 ;  /* 0x000000f4efd2723e */ /* 0x000ff000000000ff */
[----:B------:R2:W4:Y:S10]  /*19830*/  MUFU.EX2 R237, R0 ;  /* 0x0000000000ed7308 */ /* 0x0005340000000800 */
[----:B------:R-:W-:Y:S01]  /*19840*/  MUFU.EX2 R233, R233 ;  /* 0x000000e900e97308 */ /* 0x000fe20000000800 */
[----:B-1----:R-:W-:Y:S01]  /*19850*/  FFMA.FTZ R3, R220, UR4, -R8 ;  /* 0x00000004dc037c23 */ /* 0x002fe20008010808 */
[----:B------:R-:W-:Y:S01]  /*19860*/  FFMA.FTZ R220, R211, UR4, -R6 ;  /* 0x00000004d3dc7c23 */ /* 0x000fe20008010806 */
[----:B---3--:R-:W-:Y:S07]  /*19870*/  F2FP.F16.F32.PACK_AB R211, R238, R242 ;  /* 0x000000f2eed3723e */ /* 0x008fee00000000ff */
[----:B------:R1:W3:Y:S01]  /*19880*/  MUFU.EX2 R47, R3 ;  /* 0x00000003002f7308 */ /* 0x0002e20000000800 */
[----:B--2---:R-:W-:Y:S01]  /*19890*/  FFMA.FTZ R0, R67, UR4, -R205 ;  /* 0x0000000443007c23 */ /* 0x004fe200080108cd */
[----:B----4-:R-:W-:Y:S08]  /*198a0*/  F2FP.F16.F32.PACK_AB R214, R237, R241 ;  /* 0x000000f1edd6723e */ /* 0x010ff000000000ff */
[----:B------:R2:W4:Y:S10]  /*198b0*/  MUFU.EX2 R40, R0 ;  /* 0x0000000000287308 */ /* 0x0005340000000800 */
[----:B------:R-:W-:Y:S01]  /*198c0*/  MUFU.EX2 R220, R220 ;  /* 0x000000dc00dc7308 */ /* 0x000fe20000000800 */
[----:B-1----:R-:W-:Y:S02]  /*198d0*/  FSEL R3, R136, RZ, P2 ;  /* 0x000000ff88037208 */ /* 0x002fe40001000000 */
[----:B---3--:R-:W-:Y:S03]  /*198e0*/  F2FP.F16.F32.PACK_AB R212, R248, R47 ;  /* 0x0000002ff8d4723e */ /* 0x008fe600000000ff */
[----:B------:R-:W-:Y:S01]  /*198f0*/  FADD.FTZ R4, -R3, R133 ;  /* 0x0000008503047221 */ /* 0x000fe20000010100 */
[----:B------:R-:W-:Y:S01]  /*19900*/  FADD.FTZ R3, -R2, R138 ;  /* 0x0000008a02037221 */ /* 0x000fe20000010100 */
[----:B------:R-:W-:Y:S01]  /*19910*/  FFMA.FTZ R138, R39, UR4, -R8 ;  /* 0x00000004278a7c23 */ /* 0x000fe20008010808 */
[----:B--2---:R-:W-:Y:S01]  /*19920*/  FSEL R0, R134, RZ, P0 ;  /* 0x000000ff86007208 */ /* 0x004fe20000000000 */
[----:B------:R-:W-:Y:S01]  /*19930*/  LDSM.16.MT88.4 R36, [R226+0xc000] ;  /* 0x00c00000e224783b */ /* 0x000fe20000004200 */
[----:B----4-:R-:W-:Y:S01]  /*19940*/  F2FP.F16.F32.PACK_AB R213, R245, R40 ;  /* 0x00000028f5d5723e */ /* 0x010fe200000000ff */
[----:B------:R1:W-:Y:S01]  /*19950*/  MUFU.EX2 R231, R138 ;  /* 0x0000008a00e77308 */ /* 0x0003e20000000800 */
[----:B------:R-:W-:Y:S01]  /*19960*/  PLOP3.LUT P0, PT, PT, PT, UP0, 0x80, 0x0 ;  /* 0x000000000000781c */ /* 0x000fe20003f0f008 */
[----:B------:R-:W-:Y:S01]  /*19970*/  FADD.FTZ R2, -R0, R139 ;  /* 0x0000008b00027221 */ /* 0x000fe20000010100 */
[--C-:B------:R-:W-:Y:S01]  /*19980*/  FFMA.FTZ R0, R52, UR4, -R205.reuse ;  /* 0x0000000434007c23 */ /* 0x100fe200080108cd */
[----:B------:R-:W-:Y:S01]  /*19990*/  FFMA.FTZ R52, R21, UR4, -R6 ;  /* 0x0000000415347c23 */ /* 0x000fe20008010806 */
[----:B------:R-:W-:Y:S01]  /*199a0*/  FFMA.FTZ R139, R66, UR4, -R8 ;  /* 0x00000004428b7c23 */ /* 0x000fe20008010808 */
[----:B------:R-:W2:Y:S04]  /*199b0*/  LDSM.16.MT88.4 R20, [R225+0xc000] ;  /* 0x00c00000e114783b */ /* 0x000ea80000004200 */
[----:B------:R3:W4:Y:S10]  /*199c0*/  MUFU.EX2 R236, R0 ;  /* 0x0000000000ec7308 */ /* 0x0007340000000800 */
[----:B------:R-:W-:Y:S01]  /*199d0*/  MUFU.EX2 R224, R224 ;  /* 0x000000e000e07308 */ /* 0x000fe20000000800 */
[----:B-1----:R-:W2:Y:S01]  /*199e0*/  LDL.LU R138, [R1+0x40] ;  /* 0x00004000018a7983 */ /* 0x002ea20000300800 */
[----:B---3--:R-:W-:Y:S01]  /*199f0*/  FMUL.FTZ R0, R5, UR4 ;  /* 0x0000000405007c20 */ /* 0x008fe20008410000 */
[----:B----4-:R-:W-:Y:S07]  /*19a00*/  F2FP.F16.F32.PACK_AB R215, R236, R240 ;  /* 0x000000f0ecd7723e */ /* 0x010fee00000000ff */
[----:B------:R1:W3:Y:S02]  /*19a10*/  MUFU.EX2 R132, R0 ;  /* 0x0000000000847308 */ /* 0x0002e40000000800 */
[----:B-1----:R-:W-:Y:S01]  /*19a20*/  FMUL.FTZ R0, R4, UR4 ;  /* 0x0000000404007c20 */ /* 0x002fe20008410000 */
[C---:B---3--:R-:W-:Y:S01]  /*19a30*/  FMUL.FTZ R4, R132.reuse, R144 ;  /* 0x0000009084047220 */ /* 0x048fe20000410000 */
[C---:B------:R-:W-:Y:S01]  /*19a40*/  FMUL.FTZ R5, R132.reuse, R145 ;  /* 0x0000009184057220 */ /* 0x040fe20000410000 */
[C---:B------:R-:W-:Y:S05]  /*19a50*/  FMUL.FTZ R16, R132.reuse, R148 ;  /* 0x0000009484107220 */ /* 0x040fea0000410000 */
[----:B------:R1:W3:Y:S01]  /*19a60*/  MUFU.EX2 R133, R0 ;  /* 0x0000000000857308 */ /* 0x0002e20000000800 */
        /* <DEDUP_REMOVED lines=10> */
[C---:B------:R-:W-:Y:S01]  /*19b10*/  FMUL.FTZ R68, R132.reuse, R68 ;  /* 0x0000004484447220 */ /* 0x040fe20000410000 */
[C---:B------:R-:W-:Y:S01]  /*19b20*/  FMUL.FTZ R69, R132.reuse, R69 ;  /* 0x0000004584457220 */ /* 0x040fe20000410000 */
[C---:B------:R-:W-:Y:S01]  /*19b30*/  FMUL.FTZ R80, R132.reuse, R80 ;  /* 0x0000005084507220 */ /* 0x040fe20000410000 */
[C---:B------:R-:W-:Y:S01]  /*19b40*/  FMUL.FTZ R81, R132.reuse, R81 ;  /* 0x0000005184517220 */ /* 0x040fe20000410000 */
[C---:B------:R-:W-:Y:S01]  /*19b50*/  FMUL.FTZ R84, R132.reuse, R84 ;  /* 0x0000005484547220 */ /* 0x040fe20000410000 */
[----:B------:R-:W-:Y:S01]  /*19b60*/  FMUL.FTZ R85, R132, R85 ;  /* 0x0000005584557220 */ /* 0x000fe20000410000 */
[----:B-1----:R-:W-:Y:S01]  /*19b70*/  FMUL.FTZ R0, R3, UR4 ;  /* 0x0000000403007c20 */ /* 0x002fe20008410000 */
[C---:B---3--:R-:W-:Y:S01]  /*19b80*/  FMUL.FTZ R6, R133.reuse, R146 ;  /* 0x0000009285067220 */ /* 0x048fe20000410000 */
[C---:B------:R-:W-:Y:S01]  /*19b90*/  FMUL.FTZ R7, R133.reuse, R147 ;  /* 0x0000009385077220 */ /* 0x040fe20000410000 */
[----:B------:R-:W-:Y:S01]  /*19ba0*/  MOV R146, R12 ;  /* 0x0000000c00927202 */ /* 0x000fe20000000f00 */
[----:B------:R1:W3:Y:S01]  /*19bb0*/  MUFU.EX2 R3, R0 ;  /* 0x0000000000037308 */ /* 0x0002e20000000800 */
[----:B------:R-:W-:Y:S01]  /*19bc0*/  MOV R147, R15 ;  /* 0x0000000f00937202 */ /* 0x000fe20000000f00 */
[C---:B------:R-:W-:Y:S01]  /*19bd0*/  FMUL.FTZ R66, R133.reuse, R198 ;  /* 0x000000c685427220 */ /* 0x040fe20000410000 */
[C---:B------:R-:W-:Y:S01]  /*19be0*/  FMUL.FTZ R67, R133.reuse, R199 ;  /* 0x000000c785437220 */ /* 0x040fe20000410000 */
[C---:B------:R-:W-:Y:S01]  /*19bf0*/  FMUL.FTZ R18, R133.reuse, R150 ;  /* 0x0000009685127220 */ /* 0x040fe20000410000 */
[-C--:B--2---:R-:W-:Y:S01]  /*19c00*/  HMMA.16816.F32 R4, R208, R20.reuse, R4 ;  /* 0x00000014d004723c */ /* 0x084fe20000001804 */
[----:B------:R-:W-:Y:S04]  /*19c10*/  LDSM.16.MT88.4 R196, [R227+0xd800] ;  /* 0x00d80000e3c4783b */ /* 0x000fe80000004200 */
[C---:B------:R-:W-:Y:S01]  /*19c20*/  FMUL.FTZ R19, R133.reuse, R151 ;  /* 0x0000009785137220 */ /* 0x040fe20000410000 */
[----:B------:R-:W-:Y:S01]  /*19c30*/  MOV R151, R26 ;  /* 0x0000001a00977202 */ /* 0x000fe20000000f00 */
[C---:B------:R-:W-:Y:S01]  /*19c40*/  FMUL.FTZ R34, R133.reuse, R166 ;  /* 0x000000a685227220 */ /* 0x040fe20000410000 */
[----:B------:R-:W-:Y:S03]  /*19c50*/  FMUL.FTZ R35, R133, R167 ;  /* 0x000000a785237220 */ /* 0x000fe60000410000 */
[----:B------:R-:W-:Y:S01]  /*19c60*/  MOV R167, R46 ;  /* 0x0000002e00a77202 */ /* 0x000fe20000000f00 */
[----:B-1----:R-:W-:Y:S01]  /*19c70*/  FMUL.FTZ R0, R2, UR4 ;  /* 0x0000000402007c20 */ /* 0x002fe20008410000 */
[C---:B---3--:R-:W-:Y:S01]  /*19c80*/  FMUL.FTZ R8, R3.reuse, R140 ;  /* 0x0000008c03087220 */ /* 0x048fe20000410000 */
[C---:B------:R-:W-:Y:S01]  /*19c90*/  FMUL.FTZ R9, R3.reuse, R141 ;  /* 0x0000008d03097220 */ /* 0x040fe20000410000 */
[C---:B------:R-:W-:Y:S01]  /*19ca0*/  FMUL.FTZ R12, R3.reuse, R152 ;  /* 0x00000098030c7220 */ /* 0x040fe20000410000 */
[C---:B------:R-:W-:Y:S01]  /*19cb0*/  FMUL.FTZ R13, R3.reuse, R153 ;  /* 0x00000099030d7220 */ /* 0x040fe20000410000 */
[C---:B------:R-:W-:Y:S01]  /*19cc0*/  FMUL.FTZ R28, R3.reuse, R168 ;  /* 0x000000a8031c7220 */ /* 0x040fe20000410000 */
[----:B------:R-:W1:Y:S01]  /*19cd0*/  MUFU.EX2 R0, R0 ;  /* 0x0000000000007308 */ /* 0x000e620000000800 */
        /* <DEDUP_REMOVED lines=10> */
[C---:B------:R-:W-:Y:S01]  /*19d80*/  FMUL.FTZ R56, R3.reuse, R188 ;  /* 0x000000bc03387220 */ /* 0x040fe20000410000 */
[----:B------:R-:W-:Y:S01]  /*19d90*/  MOV R152, R58 ;  /* 0x0000003a00987202 */ /* 0x000fe20000000f00 */
[C---:B------:R-:W-:Y:S01]  /*19da0*/  FMUL.FTZ R61, R3.reuse, R201 ;  /* 0x000000c9033d7220 */ /* 0x040fe20000410000 */
[----:B------:R-:W-:Y:S01]  /*19db0*/  MOV R150, R57 ;  /* 0x0000003900967202 */ /* 0x000fe20000000f00 */
[----:B------:R-:W-:Y:S01]  /*19dc0*/  FMUL.FTZ R57, R3, R189 ;  /* 0x000000bd03397220 */ /* 0x000fe20000410000 */
[----:B------:R-:W-:Y:S01]  /*19dd0*/  FMUL.FTZ R70, R133, R70 ;  /* 0x0000004685467220 */ /* 0x000fe20000410000 */
[C---:B-1----:R-:W-:Y:S01]  /*19de0*/  FMUL.FTZ R10, R0.reuse, R142 ;  /* 0x0000008e000a7220 */ /* 0x042fe20000410000 */
[C---:B------:R-:W-:Y:S01]  /*19df0*/  FMUL.FTZ R11, R0.reuse, R143 ;  /* 0x0000008f000b7220 */ /* 0x040fe20000410000 */
[C---:B------:R-:W-:Y:S01]  /*19e00*/  FMUL.FTZ R14, R0.reuse, R154 ;  /* 0x0000009a000e7220 */ /* 0x040fe20000410000 */
[C---:B------:R-:W-:Y:S01]  /*19e10*/  FMUL.FTZ R15, R0.reuse, R155 ;  /* 0x0000009b000f7220 */ /* 0x040fe20000410000 */
[----:B------:R-:W-:Y:S01]  /*19e20*/  LDSM.16.MT88.4 R140, [R227+0xc000] ;  /* 0x00c00000e38c783b */ /* 0x000fe20000004200 */
[----:B------:R-:W-:Y:S01]  /*19e30*/  MOV R155, R25 ;  /* 0x00000019009b7202 */ /* 0x000fe20000000f00 */
[----:B------:R-:W-:Y:S01]  /*19e40*/  MUFU.EX2 R173, R218 ;  /* 0x000000da00ad7308 */ /* 0x000fe20000000800 */
[----:B------:R-:W-:Y:S01]  /*19e50*/  MOV R154, R24 ;  /* 0x00000018009a7202 */ /* 0x000fe20000000f00 */
[C---:B------:R-:W-:Y:S04]  /*19e60*/  HMMA.16816.F32 R8, R212.reuse, R20, R8 ;  /* 0x00000014d408723c */ /* 0x040fe80000001808 */
[----:B------:R-:W-:Y:S01]  /*19e70*/  FMUL.FTZ R25, R3, R157 ;  /* 0x0000009d03197220 */ /* 0x000fe20000410000 */
[----:B------:R-:W-:Y:S01]  /*19e80*/  MOV R157, R53 ;  /* 0x00000035009d7202 */ /* 0x000fe20000000f00 */
[-C--:B------:R-:W-:Y:S02]  /*19e90*/  HMMA.16816.F32 R12, R212, R22.reuse, R12 ;  /* 0x00000016d40c723c */ /* 0x080fe4000000180c */
[----:B------:R-:W-:Y:S03]  /*19ea0*/  MUFU.EX2 R189, R251 ;  /* 0x000000fb00bd7308 */ /* 0x000fe60000000800 */
[----:B------:R-:W-:Y:S01]  /*19eb0*/  FMUL.FTZ R26, R0, R158 ;  /* 0x0000009e001a7220 */ /* 0x000fe20000410000 */
[C---:B------:R-:W-:Y:S06]  /*19ec0*/  HMMA.16816.F32 R16, R208.reuse, R22, R16 ;  /* 0x00000016d010723c */ /* 0x040fec0000001810 */
[----:B------:R-:W-:Y:S01]  /*19ed0*/  MUFU.EX2 R168, R168 ;  /* 0x000000a800a87308 */ /* 0x000fe20000000800 */
[----:B------:R-:W-:Y:S01]  /*19ee0*/  MOV R158, R52 ;  /* 0x00000034009e7202 */ /* 0x000fe20000000f00 */
[C---:B------:R-:W-:Y:S03]  /*19ef0*/  FMUL.FTZ R20, R132.reuse, R160 ;  /* 0x000000a084147220 */ /* 0x040fe60000410000 */
[C---:B------:R-:W-:Y:S01]  /*19f00*/  FMUL.FTZ R22, R133.reuse, R162 ;  /* 0x000000a285167220 */ /* 0x040fe20000410000 */
[----:B------:R-:W-:Y:S01]  /*19f10*/  FMUL.FTZ R23, R133, R163 ;  /* 0x000000a385177220 */ /* 0x000fe20000410000 */
[----:B------:R-:W-:Y:S01]  /*19f20*/  MOV R162, R55 ;  /* 0x0000003700a27202 */ /* 0x000fe20000000f00 */
[----:B------:R-:W-:Y:S01]  /*19f30*/  FMUL.FTZ R21, R132, R161 ;  /* 0x000000a184157220 */ /* 0x000fe20000410000 */
[----:B------:R-:W-:Y:S01]  /*19f40*/  MOV R163, R54 ;  /* 0x0000003600a37202 */ /* 0x000fe20000000f00 */
[C---:B------:R-:W-:Y:S01]  /*19f50*/  FMUL.FTZ R24, R3.reuse, R156 ;  /* 0x0000009c03187220 */ /* 0x040fe20000410000 */
[----:B------:R-:W1:Y:S01]  /*19f60*/  LDSM.16.MT88.4 R52, [R228+0xc000] ;  /* 0x00c00000e434783b */ /* 0x000e620000004200 */
[C---:B------:R-:W-:Y:S01]  /*19f70*/  FMUL.FTZ R27, R0.reuse, R159 ;  /* 0x0000009f001b7220 */ /* 0x040fe20000410000 */
[----:B------:R-:W-:Y:S01]  /*19f80*/  MOV R156, R30 ;  /* 0x0000001e009c7202 */ /* 0x000fe20000000f00 */
[C---:B------:R-:W-:Y:S01]  /*19f90*/  FMUL.FTZ R30, R0.reuse, R170 ;  /* 0x000000aa001e7220 */ /* 0x040fe20000410000 */
[-C--:B------:R-:W-:Y:S01]  /*19fa0*/  HMMA.16816.F32 R20, R208, R36.reuse, R20 ;  /* 0x00000024d014723c */ /* 0x080fe20000001814 */
[----:B------:R-:W2:Y:S02]  /*19fb0*/  MUFU.EX2 R161, R139 ;  /* 0x0000008b00a17308 */ /* 0x000ea40000000800 */
[C---:B------:R-:W-:Y:S01]  /*19fc0*/  FMUL.FTZ R31, R0.reuse, R171 ;  /* 0x000000ab001f7220 */ /* 0x040fe20000410000 */
[C---:B------:R-:W-:Y:S01]  /*19fd0*/  FMUL.FTZ R42, R0.reuse, R174 ;  /* 0x000000ae002a7220 */ /* 0x040fe20000410000 */
[----:B------:R-:W-:Y:S01]  /*19fe0*/  FMUL.FTZ R43, R0, R175 ;  /* 0x000000af002b7220 */ /* 0x000fe20000410000 */
[C---:B------:R-:W-:Y:S05]  /*19ff0*/  HMMA.16816.F32 R24, R212.reuse, R36, R24 ;  /* 0x00000024d418723c */ /* 0x040fea0000001818 */
[----:B------:R-:W-:Y:S01]  /*1a000*/  MOV R160, R33 ;  /* 0x0000002100a07202 */ /* 0x000fe20000000f00 */
[-C--:B------:R-:W-:Y:S05]  /*1a010*/  HMMA.16816.F32 R28, R212, R38.reuse, R28 ;  /* 0x00000026d41c723c */ /* 0x080fea000000181c */
[C---:B------:R-:W-:Y:S01]  /*1a020*/  FMUL.FTZ R33, R132.reuse, R165 ;  /* 0x000000a584217220 */ /* 0x040fe20000410000 */
[----:B------:R-:W-:Y:S01]  /*1a030*/  MOV R165, R47 ;  /* 0x0000002f00a57202 */ /* 0x000fe20000000f00 */
[C---:B------:R-:W-:Y:S01]  /*1a040*/  FMUL.FTZ R36, R132.reuse, R176 ;  /* 0x000000b084247220 */ /* 0x040fe20000410000 */
[----:B------:R-:W-:Y:S03]  /*1a050*/  FMUL.FTZ R37, R132, R177 ;  /* 0x000000b184257220 */ /* 0x000fe60000410000 */
[C---:B------:R-:W-:Y:S01]  /*1a060*/  FMUL.FTZ R46, R0.reuse, R186 ;  /* 0x000000ba002e7220 */ /* 0x040fe20000410000 */
[C---:B------:R-:W-:Y:S04]  /*1a070*/  HMMA.16816.F32 R32, R208.reuse, R38, R32 ;  /* 0x00000026d020723c */ /* 0x040fe80000001820 */
[----:B------:R-:W-:Y:S01]  /*1a080*/  MOV R170, R40 ;  /* 0x0000002800aa7202 */ /* 0x000fe20000000f00 */
[----:B------:R-:W-:Y:S01]  /*1a090*/  FMUL.FTZ R40, R3, R172 ;  /* 0x000000ac03287220 */ /* 0x000fe20000410000 */
[----:B------:R-:W-:Y:S01]  /*1a0a0*/  MOV R176, R45 ;  /* 0x0000002d00b07202 */ /* 0x000fe20000000f00 */
[C---:B------:R-:W-:Y:S01]  /*1a0b0*/  FMUL.FTZ R38, R133.reuse, R178 ;  /* 0x000000b285267220 */ /* 0x040fe20000410000 */
[----:B------:R-:W-:Y:S01]  /*1a0c0*/  FMUL.FTZ R39, R133, R179 ;  /* 0x000000b385277220 */ /* 0x000fe20000410000 */
[----:B------:R-:W-:Y:S02]  /*1a0d0*/  MUFU.EX2 R172, R207 ;  /* 0x000000cf00ac7308 */ /* 0x000fe40000000800 */
[----:B------:R-:W-:Y:S01]  /*1a0e0*/  FMUL.FTZ R45, R3, R185 ;  /* 0x000000b9032d7220 */ /* 0x000fe20000410000 */
[C---:B------:R-:W-:Y:S01]  /*1a0f0*/  FMUL.FTZ R47, R0.reuse, R187 ;  /* 0x000000bb002f7220 */ /* 0x040fe20000410000 */
[----:B------:R-:W-:Y:S01]  /*1a100*/  MOV R159, R51 ;  /* 0x00000033009f7202 */ /* 0x000fe20000000f00 */
[C---:B------:R-:W-:Y:S01]  /*1a110*/  FMUL.FTZ R51, R133.reuse, R183 ;  /* 0x000000b785337220 */ /* 0x040fe20000410000 */
[-C--:B-1----:R-:W-:Y:S03]  /*1a120*/  HMMA.16816.F32 R36, R208, R52.reuse, R36 ;  /* 0x00000034d024723c */ /* 0x082fe60000001824 */
[----:B------:R-:W-:Y:S01]  /*1a130*/  MOV R171, R50 ;  /* 0x0000003200ab7202 */ /* 0x000fe20000000f00 */
[C---:B------:R-:W-:Y:S01]  /*1a140*/  FMUL.FTZ R50, R133.reuse, R182 ;  /* 0x000000b685327220 */ /* 0x040fe20000410000 */
[C---:B------:R-:W-:Y:S01]  /*1a150*/  FMUL.FTZ R58, R0.reuse, R190 ;  /* 0x000000be003a7220 */ /* 0x040fe20000410000 */
[C---:B------:R-:W-:Y:S01]  /*1a160*/  HMMA.16816.F32 R40, R212.reuse, R52, R40 ;  /* 0x00000034d428723c */ /* 0x040fe20000001828 */
[----:B------:R-:W-:Y:S04]  /*1a170*/  LDSM.16.MT88.4 R180, [R228+0xd800] ;  /* 0x00d80000e4b4783b */ /* 0x000fe80000004200 */
[----:B------:R-:W-:Y:S01]  /*1a180*/  FMUL.FTZ R59, R0, R191 ;  /* 0x000000bf003b7220 */ /* 0x000fe20000410000 */
[-C--:B------:R-:W-:Y:S01]  /*1a190*/  HMMA.16816.F32 R44, R212, R54.reuse, R44 ;  /* 0x00000036d42c723c */ /* 0x080fe2000000182c */
[----:B------:R-:W-:Y:S04]  /*1a1a0*/  MUFU.EX2 R191, R155 ;  /* 0x0000009b00bf7308 */ /* 0x000fe80000000800 */
[C---:B------:R-:W-:Y:S01]  /*1a1b0*/  FMUL.FTZ R52, R132.reuse, R192 ;  /* 0x000000c084347220 */ /* 0x040fe20000410000 */
[C---:B------:R-:W-:Y:S05]  /*1a1c0*/  HMMA.16816.F32 R48, R208.reuse, R54, R48 ;  /* 0x00000036d030723c */ /* 0x040fea0000001830 */
[----:B------:R-:W-:Y:S01]  /*1a1d0*/  MUFU.EX2 R192, R221 ;  /* 0x000000dd00c07308 */ /* 0x000fe20000000800 */
[----:B------:R-:W-:Y:S01]  /*1a1e0*/  FMUL.FTZ R53, R132, R193 ;  /* 0x000000c184357220 */ /* 0x000fe20000410000 */
[C---:B------:R-:W-:Y:S01]  /*1a1f0*/  FMUL.FTZ R62, R0.reuse, R202 ;  /* 0x000000ca003e7220 */ /* 0x040fe20000410000 */
[C---:B------:R-:W-:Y:S03]  /*1a200*/  FMUL.FTZ R54, R133.reuse, R194 ;  /* 0x000000c285367220 */ /* 0x040fe60000410000 */
[C---:B------:R-:W-:Y:S04]  /*1a210*/  FMUL.FTZ R55, R133.reuse, R195 ;  /* 0x000000c385377220 */ /* 0x040fe80000410000 */
[----:B------:R-:W-:Y:S01]  /*1a220*/  MUFU.EX2 R202, R223 ;  /* 0x000000df00ca7308 */ /* 0x000fe20000000800 */
[C---:B------:R-:W-:Y:S01]  /*1a230*/  FMUL.FTZ R63, R0.reuse, R203 ;  /* 0x000000cb003f7220 */ /* 0x040fe20000410000 */
[----:B------:R-:W-:Y:S01]  /*1a240*/  FMUL.FTZ R71, R133, R71 ;  /* 0x0000004785477220 */ /* 0x000fe20000410000 */
[C---:B------:R-:W-:Y:S01]  /*1a250*/  FMUL.FTZ R72, R3.reuse, R72 ;  /* 0x0000004803487220 */ /* 0x040fe20000410000 */
[-C--:B------:R-:W-:Y:S03]  /*1a260*/  HMMA.16816.F32 R52, R208, R140.reuse, R52 ;  /* 0x0000008cd034723c */ /* 0x080fe60000001834 */
[C---:B------:R-:W-:Y:S01]  /*1a270*/  FMUL.FTZ R73, R3.reuse, R73 ;  /* 0x0000004903497220 */ /* 0x040fe20000410000 */
[C---:B------:R-:W-:Y:S01]  /*1a280*/  FMUL.FTZ R74, R0.reuse, R74 ;  /* 0x0000004a004a7220 */ /* 0x040fe20000410000 */
[C---:B------:R-:W-:Y:S01]  /*1a290*/  FMUL.FTZ R75, R0.reuse, R75 ;  /* 0x0000004b004b7220 */ /* 0x040fe20000410000 */
[C---:B------:R-:W-:Y:S01]  /*1a2a0*/  HMMA.16816.F32 R56, R212.reuse, R140, R56 ;  /* 0x0000008cd438723c */ /* 0x040fe20000001838 */
[----:B------:R-:W1:Y:S04]  /*1a2b0*/  MUFU.EX2 R193, R206 ;  /* 0x000000ce00c17308 */ /* 0x000e680000000800 */
[C---:B------:R-:W-:Y:S01]  /*1a2c0*/  FMUL.FTZ R76, R3.reuse, R76 ;  /* 0x0000004c034c7220 */ /* 0x040fe20000410000 */
[-C--:B------:R-:W-:Y:S05]  /*1a2d0*/  HMMA.16816.F32 R60, R212, R142.reuse, R60 ;  /* 0x0000008ed43c723c */ /* 0x080fea000000183c */
[----:B------:R-:W-:Y:S01]  /*1a2e0*/  FMUL.FTZ R77, R3, R77 ;  /* 0x0000004d034d7220 */ /* 0x000fe20000410000 */
[C---:B------:R-:W-:Y:S01]  /*1a2f0*/  HMMA.16816.F32 R64, R208.reuse, R142, R64 ;  /* 0x0000008ed040723c */ /* 0x040fe20000001840 */
[----:B------:R-:W3:Y:S04]  /*1a300*/  LDSM.16.MT88.4 R140, [R225+0xe000] ;  /* 0x00e00000e18c783b */ /* 0x000ee80000004200 */
[C---:B------:R-:W-:Y:S01]  /*1a310*/  FMUL.FTZ R78, R0.reuse, R78 ;  /* 0x0000004e004e7220 */ /* 0x040fe20000410000 */
[C---:B------:R-:W-:Y:S01]  /*1a320*/  FMUL.FTZ R79, R0.reuse, R79 ;  /* 0x0000004f004f7220 */ /* 0x040fe20000410000 */
[C---:B------:R-:W-:Y:S01]  /*1a330*/  FMUL.FTZ R82, R133.reuse, R82 ;  /* 0x0000005285527220 */ /* 0x040fe20000410000 */
[C---:B------:R-:W-:Y:S03]  /*1a340*/  FMUL.FTZ R83, R133.reuse, R83 ;  /* 0x0000005385537220 */ /* 0x040fe60000410000 */
        /* <DEDUP_REMOVED lines=34> */
[C---:B------:R-:W-:Y:S05]  /*1a570*/  HMMA.16816.F32 R72, R212.reuse, R140, R72 ;  /* 0x0000008cd448723c */ /* 0x040fea0000001848 */
[----:B------:R-:W-:Y:S01]  /*1a580*/  MOV R178, R171 ;  /* 0x000000ab00b27202 */ /* 0x000fe20000000f00 */
[-C--:B------:R-:W-:Y:S05]  /*1a590*/  HMMA.16816.F32 R76, R212, R142.reuse, R76 ;  /* 0x0000008ed44c723c */ /* 0x080fea000000184c */
[----:B------:R-:W-:Y:S01]  /*1a5a0*/  MOV R171, R156 ;  /* 0x0000009c00ab7202 */ /* 0x000fe20000000f00 */
[C---:B------:R-:W-:Y:S01]  /*1a5b0*/  HMMA.16816.F32 R80, R208.reuse, R142, R80 ;  /* 0x0000008ed050723c */ /* 0x040fe20000001850 */
[----:B------:R-:W3:Y:S04]  /*1a5c0*/  LDSM.16.MT88.4 R140, [R226+0xe000] ;  /* 0x00e00000e28c783b */ /* 0x000ee80000004200 */
[----:B------:R-:W-:Y:S01]  /*1a5d0*/  MOV R156, R148 ;  /* 0x00000094009c7202 */ /* 0x000fe20000000f00 */
[----:B------:R-:W-:Y:S01]  /*1a5e0*/  FMUL.FTZ R117, R132, R117 ;  /* 0x0000007584757220 */ /* 0x000fe20000410000 */
[----:B------:R-:W-:Y:S01]  /*1a5f0*/  MOV R148, R145 ;  /* 0x0000009100947202 */ /* 0x000fe20000000f00 */
[C---:B------:R-:W-:Y:S03]  /*1a600*/  FMUL.FTZ R118, R133.reuse, R118 ;  /* 0x0000007685767220 */ /* 0x040fe60000410000 */
[----:B------:R-:W-:Y:S01]  /*1a610*/  MOV R166, R170 ;  /* 0x000000aa00a67202 */ /* 0x000fe20000000f00 */
        /* <DEDUP_REMOVED lines=22> */
[-C--:B---3--:R-:W-:Y:S01]  /*1a780*/  HMMA.16816.F32 R84, R208, R140.reuse, R84 ;  /* 0x0000008cd054723c */ /* 0x088fe20000001854 */
[----:B------:R3:W-:Y:S02]  /*1a790*/  MUFU.EX2 R160, R2 ;  /* 0x0000000200a07308 */ /* 0x0007e40000000800 */
[----:B------:R-:W-:Y:S02]  /*1a7a0*/  MOV R177, R159 ;  /* 0x0000009f00b17202 */ /* 0x000fe40000000f00 */
[----:B------:R-:W-:Y:S01]  /*1a7b0*/  MOV R159, R162 ;  /* 0x000000a2009f7202 */ /* 0x000fe20000000f00 */
[C---:B------:R-:W-:Y:S05]  /*1a7c0*/  HMMA.16816.F32 R88, R212.reuse, R140, R88 ;  /* 0x0000008cd458723c */ /* 0x040fea0000001858 */
[----:B------:R-:W-:Y:S01]  /*1a7d0*/  MUFU.EX2 R163, R163 ;  /* 0x000000a300a37308 */ /* 0x000fe20000000800 */
[----:B------:R-:W-:Y:S01]  /*1a7e0*/  MOV R162, R149 ;  /* 0x0000009500a27202 */ /* 0x000fe20000000f00 */
[-C--:B------:R-:W-:Y:S04]  /*1a7f0*/  HMMA.16816.F32 R92, R212, R142.reuse, R92 ;  /* 0x0000008ed45c723c */ /* 0x080fe8000000185c */
[----:B------:R-:W-:Y:S02]  /*1a800*/  MOV R149, R146 ;  /* 0x0000009200957202 */ /* 0x000fe40000000f00 */
[C---:B------:R-:W-:Y:S01]  /*1a810*/  HMMA.16816.F32 R96, R208.reuse, R142, R96 ;  /* 0x0000008ed060723c */ /* 0x040fe20000001860 */
[----:B------:R-:W4:Y:S01]  /*1a820*/  LDSM.16.MT88.4 R140, [R228+0xe000] ;  /* 0x00e00000e48c783b */ /* 0x000f220000004200 */
[----:B------:R-:W-:Y:S03]  /*1a830*/  MUFU.EX2 R162, R162 ;  /* 0x000000a200a27308 */ /* 0x000fe60000000800 */
[--C-:B---3--:R-:W-:Y:S01]  /*1a840*/  FFMA.FTZ R2, R175, UR4, -R205.reuse ;  /* 0x00000004af027c23 */ /* 0x108fe200080108cd */
[----:B------:R-:W-:Y:S02]  /*1a850*/  MOV R175, R174 ;  /* 0x000000ae00af7202 */ /* 0x000fe40000000f00 */
[----:B------:R-:W-:Y:S03]  /*1a860*/  MOV R174, R179 ;  /* 0x000000b300ae7202 */ /* 0x000fe60000000f00 */
[----:B------:R-:W-:Y:S01]  /*1a870*/  MOV R179, R177 ;  /* 0x000000b100b37202 */ /* 0x000fe20000000f00 */
[----:B------:R-:W-:Y:S01]  /*1a880*/  MUFU.EX2 R200, R174 ;  /* 0x000000ae00c87308 */ /* 0x000fe20000000800 */
[----:B------:R-:W-:Y:S02]  /*1a890*/  MOV R164, R158 ;  /* 0x0000009e00a47202 */ /* 0x000fe40000000f00 */
[----:B------:R-:W-:Y:S02]  /*1a8a0*/  MOV R158, R151 ;  /* 0x00000097009e7202 */ /* 0x000fe40000000f00 */
[----:B------:R-:W-:Y:S02]  /*1a8b0*/  MOV R151, R152 ;  /* 0x0000009800977202 */ /* 0x000fe40000000f00 */
[----:B------:R-:W-:Y:S02]  /*1a8c0*/  MOV R152, R144 ;  /* 0x0000009000987202 */ /* 0x000fe40000000f00 */
[----:B------:R-:W-:Y:S01]  /*1a8d0*/  LDSM.16.MT88.4 R144, [R225+0xc800] ;  /* 0x00c80000e190783b */ /* 0x000fe20000004200 */
        /* <DEDUP_REMOVED lines=10> */
[-C--:B----4-:R-:W-:Y:S03]  /*1a980*/  HMMA.16816.F32 R100, R208, R140.reuse, R100 ;  /* 0x0000008cd064723c */ /* 0x090fe60000001864 */
[----:B------:R-:W-:Y:S02]  /*1a990*/  MOV R148, R234 ;  /* 0x000000ea00947202 */ /* 0x000fe40000000f00 */
[----:B------:R3:W4:Y:S01]  /*1a9a0*/  MUFU.EX2 R234, R2 ;  /* 0x0000000200ea7308 */ /* 0x0007220000000800 */
[C---:B------:R-:W-:Y:S05]  /*1a9b0*/  HMMA.16816.F32 R104, R212.reuse, R140, R104 ;  /* 0x0000008cd468723c */ /* 0x040fea0000001868 */
[----:B------:R-:W-:Y:S01]  /*1a9c0*/  MOV R185, R171 ;  /* 0x000000ab00b97202 */ /* 0x000fe20000000f00 */
[-C--:B------:R-:W-:Y:S05]  /*1a9d0*/  HMMA.16816.F32 R108, R212, R142.reuse, R108 ;  /* 0x0000008ed46c723c */ /* 0x080fea000000186c */
[----:B------:R-:W-:Y:S01]  /*1a9e0*/  MOV R187, R148 ;  /* 0x0000009400bb7202 */ /* 0x000fe20000000f00 */
[C---:B------:R-:W-:Y:S01]  /*1a9f0*/  HMMA.16816.F32 R112, R208.reuse, R142, R112 ;  /* 0x0000008ed070723c */ /* 0x040fe20000001870 */
[----:B------:R-:W4:Y:S04]  /*1aa00*/  LDSM.16.MT88.4 R140, [R227+0xe000] ;  /* 0x00e00000e38c783b */ /* 0x000f280000004200 */
[----:B---3--:R-:W-:Y:S01]  /*1aa10*/  FFMA.FTZ R2, R230, UR4, -R205 ;  /* 0x00000004e6027c23 */ /* 0x008fe200080108cd */
[----:B--2---:R-:W-:Y:S01]  /*1aa20*/  F2FP.F16.F32.PACK_AB R148, R235, R161 ;  /* 0x000000a1eb94723e */ /* 0x004fe200000000ff */
[----:B------:R-:W-:Y:S01]  /*1aa30*/  FFMA.FTZ R132, R132, R138, R187 ;  /* 0x0000008a84847223 */ /* 0x000fe200000100bb */
[----:B------:R-:W-:Y:S01]  /*1aa40*/  MOV R174, R176 ;  /* 0x000000b000ae7202 */ /* 0x000fe20000000f00 */
[----:B------:R2:W-:Y:S01]  /*1aa50*/  MUFU.EX2 R230, R2 ;  /* 0x0000000200e67308 */ /* 0x0005e20000000800 */
[----:B------:R-:W3:Y:S01]  /*1aa60*/  LDL.LU R138, [R1+0x58] ;  /* 0x00005800018a7983 */ /* 0x000ee20000300800 */
[----:B------:R-:W-:Y:S02]  /*1aa70*/  MOV R176, R165 ;  /* 0x000000a500b07202 */ /* 0x000fe40000000f00 */
[--C-:B------:R-:W-:Y:S01]  /*1aa80*/  FFMA.FTZ R252, R174, UR4, -R205.reuse ;  /* 0x00000004aefc7c23 */ /* 0x100fe200080108cd */
[----:B------:R-:W-:Y:S02]  /*1aa90*/  MOV R184, R177 ;  /* 0x000000b100b87202 */ /* 0x000fe40000000f00 */
[----:B------:R-:W-:Y:S03]  /*1aaa0*/  MOV R177, R169 ;  /* 0x000000a900b17202 */ /* 0x000fe60000000f00 */
[----:B------:R-:W-:Y:S01]  /*1aab0*/  MUFU.EX2 R187, R249 ;  /* 0x000000f900bb7308 */ /* 0x000fe20000000800 */
[----:B------:R-:W-:Y:S02]  /*1aac0*/  MOV R169, R159 ;  /* 0x0000009f00a97202 */ /* 0x000fe40000000f00 */
[----:B------:R-:W-:Y:S02]  /*1aad0*/  MOV R159, R150 ;  /* 0x00000096009f7202 */ /* 0x000fe40000000f00 */
[----:B-1----:R-:W-:Y:S02]  /*1aae0*/  F2FP.F16.F32.PACK_AB R150, R193, R231 ;  /* 0x000000e7c196723e */ /* 0x002fe400000000ff */
[----:B------:R-:W-:Y:S03]  /*1aaf0*/  MOV R186, R164 ;  /* 0x000000a400ba7202 */ /* 0x000fe60000000f00 */
[----:B------:R1:W-:Y:S01]  /*1ab00*/  MUFU.EX2 R195, R184 ;  /* 0x000000b800c37308 */ /* 0x0003e20000000800 */
[--C-:B--2---:R-:W-:Y:S01]  /*1ab10*/  FFMA.FTZ R2, R175, UR4, -R205.reuse ;  /* 0x00000004af027c23 */ /* 0x104fe200080108cd */
[----:B------:R-:W-:Y:S02]  /*1ab20*/  MOV R164, R149 ;  /* 0x0000009500a47202 */ /* 0x000fe40000000f00 */
[----:B----4-:R-:W-:Y:S02]  /*1ab30*/  F2FP.F16.F32.PACK_AB R149, R234, R160 ;  /* 0x000000a0ea95723e */ /* 0x010fe400000000ff */
[----:B------:R-:W-:Y:S01]  /*1ab40*/  MOV R175, R179 ;  /* 0x000000b300af7202 */ /* 0x000fe20000000f00 */
[----:B------:R-:W-:Y:S01]  /*1ab50*/  FADD.FTZ R132, R164, R132 ;  /* 0x00000084a4847221 */ /* 0x000fe20000010000 */
[----:B------:R-:W-:Y:S02]  /*1ab60*/  MOV R164, R159 ;  /* 0x0000009f00a47202 */ /* 0x000fe40000000f00 */
[----:B------:R-:W2:Y:S01]  /*1ab70*/  MUFU.EX2 R171, R2 ;  /* 0x0000000200ab7308 */ /* 0x000ea20000000800 */
[----:B------:R-:W-:Y:S02]  /*1ab80*/  MOV R179, R158 ;  /* 0x0000009e00b37202 */ /* 0x000fe40000000f00 */
[----:B------:R-:W-:Y:S01]  /*1ab90*/  MOV R158, R151 ;  /* 0x00000097009e7202 */ /* 0x000fe20000000f00 */
[-C--:B------:R-:W-:Y:S06]  /*1aba0*/  HMMA.16816.F32 R116, R208, R140.reuse, R116 ;  /* 0x0000008cd074723c */ /* 0x080fec0000001874 */
[----:B------:R-:W-:Y:S01]  /*1abb0*/  MUFU.EX2 R190, R186 ;  /* 0x000000ba00be7308 */ /* 0x000fe20000000800 */
[----:B-1----:R-:W-:Y:S04]  /*1abc0*/  MOV R184, R175 ;  /* 0x000000af00b87202 */ /* 0x002fe80000000f00 */
[----:B------:R-:W-:Y:S01]  /*1abd0*/  MOV R175, R178 ;  /* 0x000000b200af7202 */ /* 0x000fe20000000f00 */
[C---:B------:R-:W-:Y:S04]  /*1abe0*/  HMMA.16816.F32 R120, R212.reuse, R140, R120 ;  /* 0x0000008cd478723c */ /* 0x040fe80000001878 */
[----:B------:R-:W-:Y:S01]  /*1abf0*/  MUFU.EX2 R186, R169 ;  /* 0x000000a900ba7308 */ /* 0x000fe20000000800 */
[----:B--2---:R-:W-:Y:S01]  /*1ac00*/  F2FP.F16.F32.PACK_AB R151, R171, R230 ;  /* 0x000000e6ab97723e */ /* 0x004fe200000000ff */
[-C--:B------:R-:W-:Y:S01]  /*1ac10*/  HMMA.16816.F32 R124, R212, R142.reuse, R124 ;  /* 0x0000008ed47c723c */ /* 0x080fe2000000187c */
[----:B------:R-:W-:Y:S04]  /*1ac20*/  LDSM.16.MT88.4 R212, [R225+0xf800] ;  /* 0x00f80000e1d4783b */ /* 0x000fe80000004200 */
[----:B------:R-:W-:Y:S01]  /*1ac30*/  F2FP.F16.F32.PACK_AB R140, R219, R220 ;  /* 0x000000dcdb8c723e */ /* 0x000fe200000000ff */
[----:B------:R-:W-:Y:S02]  /*1ac40*/  HMMA.16816.F32 R128, R208, R142, R128 ;  /* 0x0000008ed080723c */ /* 0x000fe40000001880 */
[----:B------:R-:W-:Y:S03]  /*1ac50*/  MUFU.EX2 R201, R179 ;  /* 0x000000b300c97308 */ /* 0x000fe60000000800 */
[----:B------:R-:W-:Y:S01]  /*1ac60*/  F2FP.F16.F32.PACK_AB R141, R192, R222 ;  /* 0x000000dec08d723e */ /* 0x000fe200000000ff */
[--C-:B------:R-:W-:Y:S01]  /*1ac70*/  FFMA.FTZ R2, R153, UR4, -R205.reuse ;  /* 0x0000000499027c23 */ /* 0x100fe200080108cd */
[----:B------:R-:W-:Y:S01]  /*1ac80*/  F2FP.F16.F32.PACK_AB R142, R229, R173 ;  /* 0x000000ade58e723e */ /* 0x000fe200000000ff */
[--C-:B------:R-:W-:Y:S04]  /*1ac90*/  FFMA.FTZ R139, R175, UR4, -R205.reuse ;  /* 0x00000004af8b7c23 */ /* 0x100fe800080108cd */
[----:B------:R-:W-:Y:S01]  /*1aca0*/  MUFU.EX2 R169, R154 ;  /* 0x0000009a00a97308 */ /* 0x000fe20000000800 */
[----:B------:R-:W-:Y:S02]  /*1acb0*/  F2FP.F16.F32.PACK_AB R143, R172, R232 ;  /* 0x000000e8ac8f723e */ /* 0x000fe400000000ff */
[----:B------:R-:W-:Y:S02]  /*1acc0*/  MOV R178, R167 ;  /* 0x000000a700b27202 */ /* 0x000fe40000000f00 */
[----:B------:R-:W2:Y:S05]  /*1acd0*/  LDL.LU R167, [R1+0x5c] ;  /* 0x00005c0001a77983 */ /* 0x000eaa0000300800 */
[----:B------:R-:W-:Y:S01]  /*1ace0*/  MUFU.EX2 R175, R247 ;  /* 0x000000f700af7308 */ /* 0x000fe20000000800 */
[-C--:B------:R-:W-:Y:S01]  /*1acf0*/  HMMA.16816.F32 R4, R140, R144.reuse, R4 ;  /* 0x000000908c04723c */ /* 0x080fe20000001804 */
[----:B------:R-:W4:Y:S05]  /*1ad00*/  LDL.LU R165, [R1+0x60] ;  /* 0x0000600001a57983 */ /* 0x000f2a0000300800 */
[C---:B------:R-:W-:Y:S03]  /*1ad10*/  HMMA.16816.F32 R8, R148.reuse, R144, R8 ;  /* 0x000000909408723c */ /* 0x040fe60000001808 */
[----:B------:R1:W-:Y:S03]  /*1ad20*/  MUFU.EX2 R179, R2 ;  /* 0x0000000200b37308 */ /* 0x0003e60000000800 */
[-C--:B------:R-:W-:Y:S07]  /*1ad30*/  HMMA.16816.F32 R12, R148, R146.reuse, R12 ;  /* 0x00000092940c723c */ /* 0x080fee000000180c */
[----:B------:R-:W-:Y:S01]  /*1ad40*/  MUFU.EX2 R177, R177 ;  /* 0x000000b100b17308 */ /* 0x000fe20000000800 */
[C---:B------:R-:W-:Y:S01]  /*1ad50*/  HMMA.16816.F32 R16, R140.reuse, R146, R16 ;  /* 0x000000928c10723c */ /* 0x040fe20000001810 */
[----:B------:R-:W1:Y:S08]  /*1ad60*/  LDSM.16.MT88.4 R144, [R226+0xc800] ;  /* 0x00c80000e290783b */ /* 0x000e700000004200 */
[----:B------:R-:W-:Y:S02]  /*1ad70*/  MUFU.EX2 R139, R139 ;  /* 0x0000008b008b7308 */ /* 0x000fe40000000800 */
[--C-:B-1----:R-:W-:Y:S08]  /*1ad80*/  FFMA.FTZ R2, R185, UR4, -R205.reuse ;  /* 0x00000004b9027c23 */ /* 0x102ff000080108cd */
[----:B------:R1:W-:Y:S10]  /*1ad90*/  MUFU.EX2 R194, R2 ;  /* 0x0000000200c27308 */ /* 0x0003f40000000800 */
[----:B------:R-:W1:Y:S02]  /*1ada0*/  MUFU.EX2 R252, R252 ;  /* 0x000000fc00fc7308 */ /* 0x000e640000000800 */
[--C-:B-1----:R-:W-:Y:S08]  /*1adb0*/  FFMA.FTZ R2, R170, UR4, -R205.reuse ;  /* 0x00000004aa027c23 */ /* 0x102ff000080108cd */
[----:B------:R1:W-:Y:S01]  /*1adc0*/  MUFU.EX2 R170, R2 ;  /* 0x0000000200aa7308 */ /* 0x0003e20000000800 */
[----:B------:R-:W-:Y:S01]  /*1add0*/  F2FP.F16.F32.PACK_AB R209, R252, R139 ;  /* 0x0000008bfcd1723e */ /* 0x000fe200000000ff */
[-C--:B------:R-:W-:Y:S06]  /*1ade0*/  HMMA.16816.F32 R20, R140, R144.reuse, R20 ;  /* 0x000000908c14723c */ /* 0x080fec0000001814 */
[C---:B------:R-:W-:Y:S05]  /*1adf0*/  HMMA.16816.F32 R24, R148.reuse, R144, R24 ;  /* 0x000000909418723c */ /* 0x040fea0000001818 */
[--C-:B-1----:R-:W-:Y:S01]  /*1ae00*/  FFMA.FTZ R2, R184, UR4, -R205.reuse ;  /* 0x00000004b8027c23 */ /* 0x102fe200080108cd */
[-C--:B------:R-:W-:Y:S01]  /*1ae10*/  HMMA.16816.F32 R28, R148, R146.reuse, R28 ;  /* 0x00000092941c723c */ /* 0x080fe2000000181c */
[----:B------:R1:W1:Y:S05]  /*1ae20*/  MUFU.EX2 R184, R137 ;  /* 0x0000008900b87308 */ /* 0x00026a0000000800 */
[C---:B------:R-:W-:Y:S01]  /*1ae30*/  HMMA.16816.F32 R32, R140.reuse, R146, R32 ;  /* 0x000000928c20723c */ /* 0x040fe20000001820 */
[----:B------:R-:W1:Y:S04]  /*1ae40*/  LDSM.16.MT88.4 R144, [R228+0xc800] ;  /* 0x00c80000e490783b */ /* 0x000e680000004200 */
[----:B------:R3:W-:Y:S04]  /*1ae50*/  MUFU.EX2 R203, R2 ;  /* 0x0000000200cb7308 */ /* 0x0007e80000000800 */
[----:B-1----:R-:W4:Y:S02]  /*1ae60*/  LDL.LU R137, [R1+0xe0] ;  /* 0x0000e00001897983 */ /* 0x002f240000300800 */
[----:B------:R-:W-:Y:S02]  /*1ae70*/  F2FP.F16.F32.PACK_AB R207, R175, R184 ;  /* 0x000000b8afcf723e */ /* 0x000fe400000000ff */
[----:B------:R1:W5:Y:S01]  /*1ae80*/  LDL.LU R247, [R1+0xdc] ;  /* 0x0000dc0001f77983 */ /* 0x0003620000300800 */
[-C--:B------:R-:W-:Y:S06]  /*1ae90*/  HMMA.16816.F32 R36, R140, R144.reuse, R36 ;  /* 0x000000908c24723c */ /* 0x080fec0000001824 */
        /* <DEDUP_REMOVED lines=9> */
[----:B---3--:R-:W-:Y:S01]  /*1af30*/  FFMA.FTZ R133, R133, R138, R152 ;  /* 0x0000008a85857223 */ /* 0x008fe20000010098 */
[----:B------:R-:W-:Y:S03]  /*1af40*/  FFMA.FTZ R138, R178, UR4, -R205 ;  /* 0x00000004b28a7c23 */ /* 0x000fe600080108cd */
[----:B------:R-:W-:Y:S01]  /*1af50*/  LDSM.16.MT88.4 R152, [R225+0xd000] ;  /* 0x00d00000e198783b */ /* 0x000fe20000004200 */
[-C--:B-1----:R-:W-:Y:S01]  /*1af60*/  HMMA.16816.F32 R68, R140, R144.reuse, R68 ;  /* 0x000000908c44723c */ /* 0x082fe20000001844 */
[----:B------:R-:W1:Y:S02]  /*1af70*/  MUFU.EX2 R178, R246 ;  /* 0x000000f600b27308 */ /* 0x000e640000000800 */
[----:B------:R-:W-:Y:S01]  /*1af80*/  FADD.FTZ R2, R250, R133 ;  /* 0x00000085fa027221 */ /* 0x000fe20000010000 */
[----:B------:R-:W-:Y:S01]  /*1af90*/  FADD.FTZ R133, R244, R132 ;  /* 0x00000084f4857221 */ /* 0x000fe20000010000 */
[----:B------:R-:W-:Y:S01]  /*1afa0*/  FFMA.FTZ R205, R204, UR4, -R205 ;  /* 0x00000004cccd7c23 */ /* 0x000fe200080108cd */
[C---:B------:R-:W-:Y:S05]  /*1afb0*/  HMMA.16816.F32 R72, R148.reuse, R144, R72 ;  /* 0x000000909448723c */ /* 0x040fea0000001848 */
[----:B------:R-:W-:Y:S01]  /*1afc0*/  MUFU.EX2 R138, R138 ;  /* 0x0000008a008a7308 */ /* 0x000fe20000000800 */
[----:B------:R-:W-:Y:S01]  /*1afd0*/  FADD.FTZ R132, R242, R2 ;  /* 0x00000002f2847221 */ /* 0x000fe20000010000 */
[-C--:B------:R-:W-:Y:S04]  /*1afe0*/  HMMA.16816.F32 R76, R148, R146.reuse, R76 ;  /* 0x00000092944c723c */ /* 0x080fe8000000184c */
[----:B------:R-:W-:Y:S02]  /*1aff0*/  FADD.FTZ R132, R238, R132 ;  /* 0x00000084ee847221 */ /* 0x000fe40000010000 */
[C---:B------:R-:W-:Y:S01]  /*1b000*/  HMMA.16816.F32 R80, R140.reuse, R146, R80 ;  /* 0x000000928c50723c */ /* 0x040fe20000001850 */
[----:B------:R-:W3:Y:S04]  /*1b010*/  LDSM.16.MT88.4 R144, [R226+0xe800] ;  /* 0x00e80000e290783b */ /* 0x000ee80000004200 */
[----:B------:R-:W-:Y:S01]  /*1b020*/  FADD.FTZ R174, R222, R132 ;  /* 0x00000084deae7221 */ /* 0x000fe20000010000 */
[----:B-1----:R-:W-:Y:S01]  /*1b030*/  F2FP.F16.F32.PACK_AB R210, R189, R178 ;  /* 0x000000b2bdd2723e */ /* 0x002fe200000000ff */
[-C--:B---3--:R-:W-:Y:S04]  /*1b040*/  HMMA.16816.F32 R84, R140, R144.reuse, R84 ;  /* 0x000000908c54723c */ /* 0x088fe80000001854 */
[----:B--2---:R-:W-:Y:S01]  /*1b050*/  FFMA.FTZ R3, R3, R167, R176 ;  /* 0x000000a703037223 */ /* 0x004fe200000100b0 */
[----:B------:R-:W-:Y:S01]  /*1b060*/  MOV R167, R156 ;  /* 0x0000009c00a77202 */ /* 0x000fe20000000f00 */
[----:B------:R-:W-:Y:S01]  /*1b070*/  MUFU.EX2 R176, R164 ;  /* 0x000000a400b07308 */ /* 0x000fe20000000800 */
[C---:B------:R-:W-:Y:S04]  /*1b080*/  HMMA.16816.F32 R88, R148.reuse, R144, R88 ;  /* 0x000000909458723c */ /* 0x040fe80000001858 */
[----:B------:R-:W-:Y:S02]  /*1b090*/  FADD.FTZ R3, R248, R3 ;  /* 0x00000003f8037221 */ /* 0x000fe40000010000 */
[-C--:B------:R-:W-:Y:S03]  /*1b0a0*/  HMMA.16816.F32 R92, R148, R146.reuse, R92 ;  /* 0x00000092945c723c */ /* 0x080fe6000000185c */
[----:B------:R1:W-:Y:S02]  /*1b0b0*/  MUFU.EX2 R164, R243 ;  /* 0x000000f300a47308 */ /* 0x0003e40000000800 */
[----:B------:R-:W-:Y:S01]  /*1b0c0*/  FADD.FTZ R3, R241, R3 ;  /* 0x00000003f1037221 */ /* 0x000fe20000010000 */
[C---:B------:R-:W-:Y:S01]  /*1b0d0*/  HMMA.16816.F32 R96, R140.reuse, R146, R96 ;  /* 0x000000928c60723c */ /* 0x040fe20000001860 */
[----:B------:R-:W2:Y:S06]  /*1b0e0*/  LDSM.16.MT88.4 R144, [R228+0xe800] ;  /* 0x00e80000e490783b */ /* 0x000eac0000004200 */
[----:B------:R-:W-:Y:S01]  /*1b0f0*/  MUFU.EX2 R188, R167 ;  /* 0x000000a700bc7308 */ /* 0x000fe20000000800 */
[----:B------:R-:W-:Y:S03]  /*1b100*/  FADD.FTZ R3, R237, R3 ;  /* 0x00000003ed037221 */ /* 0x000fe60000010000 */
[----:B----4-:R-:W-:Y:S01]  /*1b110*/  FFMA.FTZ R0, R0, R165, R166 ;  /* 0x000000a500007223 */ /* 0x010fe200000100a6 */
[----:B------:R-:W-:Y:S02]  /*1b120*/  MOV R165, R158 ;  /* 0x0000009e00a57202 */ /* 0x000fe40000000f00 */
[----:B------:R-:W-:Y:S01]  /*1b130*/  MOV R166, R157 ;  /* 0x0000009d00a67202 */ /* 0x000fe20000000f00 */
[----:B-1----:R3:W5:Y:S01]  /*1b140*/  LDL.LU R243, [R1+0xd8] ;  /* 0x0000d80001f37983 */ /* 0x0027620000300800 */
[----:B------:R-:W-:Y:S01]  /*1b150*/  FADD.FTZ R0, R245, R0 ;  /* 0x00000000f5007221 */ /* 0x000fe20000010000 */
[----:B------:R-:W1:Y:S01]  /*1b160*/  MUFU.EX2 R185, R165 ;  /* 0x000000a500b97308 */ /* 0x000e620000000800 */
[----:B------:R-:W-:Y:S01]  /*1b170*/  FADD.FTZ R3, R161, R3 ;  /* 0x00000003a1037221 */ /* 0x000fe20000010000 */
[----:B------:R-:W-:Y:S01]  /*1b180*/  LDSM.16.MT88.4 R156, [R228+0xd000] ;  /* 0x00d00000e49c783b */ /* 0x000fe20000004200 */
[----:B------:R-:W-:Y:S01]  /*1b190*/  FADD.FTZ R2, R240, R0 ;  /* 0x00000000f0027221 */ /* 0x000fe20000010000 */
[----:B------:R-:W-:Y:S01]  /*1b1a0*/  FADD.FTZ R0, R239, R133 ;  /* 0x00000085ef007221 */ /* 0x000fe20000010000 */
[----:B------:R-:W-:Y:S02]  /*1b1b0*/  FADD.FTZ R3, R235, R3 ;  /* 0x00000003eb037221 */ /* 0x000fe40000010000 */
[----:B------:R-:W-:Y:S01]  /*1b1c0*/  FADD.FTZ R2, R236, R2 ;  /* 0x00000002ec027221 */ /* 0x000fe20000010000 */
[----:B------:R-:W-:Y:S02]  /*1b1d0*/  FADD.FTZ R0, R220, R0 ;  /* 0x00000000dc007221 */ /* 0x000fe40000010000 */
[----:B------:R-:W4:Y:S01]  /*1b1e0*/  MUFU.EX2 R204, R166 ;  /* 0x000000a600cc7308 */ /* 0x000f220000000800 */
[----:B------:R-:W-:Y:S01]  /*1b1f0*/  LDSM.16.MT88.4 R220, [R228+0xf800] ;  /* 0x00f80000e4dc783b */ /* 0x000fe20000004200 */
[----:B------:R-:W-:Y:S01]  /*1b200*/  FADD.FTZ R3, R231, R3 ;  /* 0x00000003e7037221 */ /* 0x000fe20000010000 */
[----:B------:R-:W-:Y:S01]  /*1b210*/  FADD.FTZ R0, R219, R0 ;  /* 0x00000000db007221 */ /* 0x000fe20000010000 */
[----:B------:R-:W-:Y:S01]  /*1b220*/  FADD.FTZ R132, R160, R2 ;  /* 0x00000002a0847221 */ /* 0x000fe20000010000 */
[----:B------:R-:W-:Y:S02]  /*1b230*/  MOV R2, R192 ;  /* 0x000000c000027202 */ /* 0x000fe40000000f00 */
[----:B-1----:R-:W-:Y:S02]  /*1b240*/  F2FP.F16.F32.PACK_AB R206, R176, R185 ;  /* 0x000000b9b0ce723e */ /* 0x002fe400000000ff */
[----:B------:R-:W-:Y:S01]  /*1b250*/  LDSM.16.MT88.4 R216, [R226+0xf800] ;  /* 0x00f80000e2d8783b */ /* 0x000fe20000004200 */
[----:B------:R1:W3:Y:S07]  /*1b260*/  MUFU.EX2 R133, R205 ;  /* 0x000000cd00857308 */ /* 0x0002ee0000000800 */
[----:B------:R3:W5:Y:S01]  /*1b270*/  LDL.LU R249, [R1+0xd4] ;  /* 0x0000d40001f97983 */ /* 0x0007620000300800 */
[-C--:B--2---:R-:W-:Y:S03]  /*1b280*/  HMMA.16816.F32 R100, R140, R144.reuse, R100 ;  /* 0x000000908c64723c */ /* 0x084fe60000001864 */
[----:B------:R2:W5:Y:S01]  /*1b290*/  LDL.LU R246, [R1+0xd0] ;  /* 0x0000d00001f67983 */ /* 0x0005620000300800 */
[----:B----4-:R-:W-:Y:S02]  /*1b2a0*/  MOV R161, R204 ;  /* 0x000000cc00a17202 */ /* 0x010fe40000000f00 */
[C---:B------:R-:W-:Y:S01]  /*1b2b0*/  HMMA.16816.F32 R104, R148.reuse, R144, R104 ;  /* 0x000000909468723c */ /* 0x040fe20000001868 */
[----:B------:R2:W5:Y:S04]  /*1b2c0*/  LDL.LU R251, [R1+0xcc] ;  /* 0x0000cc0001fb7983 */ /* 0x0005680000300800 */
[----:B------:R2:W5:Y:S01]  /*1b2d0*/  LDL.LU R250, [R1+0xc8] ;  /* 0x0000c80001fa7983 */ /* 0x0005620000300800 */
[-C--:B------:R-:W-:Y:S03]  /*1b2e0*/  HMMA.16816.F32 R108, R148, R146.reuse, R108 ;  /* 0x00000092946c723c */ /* 0x080fe6000000186c */
[----:B------:R2:W5:Y:S02]  /*1b2f0*/  LDL.LU R248, [R1+0xc4] ;  /* 0x0000c40001f87983 */ /* 0x0005640000300800 */
[----:B-1----:R-:W-:Y:S01]  /*1b300*/  F2FP.F16.F32.PACK_AB R205, R224, R161 ;  /* 0x000000a1e0cd723e */ /* 0x002fe200000000ff */
[C---:B------:R-:W-:Y:S01]  /*1b310*/  HMMA.16816.F32 R112, R140.reuse, R146, R112 ;  /* 0x000000928c70723c */ /* 0x040fe20000001870 */
[----:B------:R-:W1:Y:S04]  /*1b320*/  LDSM.16.MT88.4 R144, [R227+0xe800] ;  /* 0x00e80000e390783b */ /* 0x000e680000004200 */
[----:B------:R-:W-:Y:S02]  /*1b330*/  F2FP.F16.F32.PACK_AB R204, R188, R162 ;  /* 0x000000a2bccc723e */ /* 0x000fe400000000ff */
[----:B---3--:R-:W-:Y:S02]  /*1b340*/  F2FP.F16.F32.PACK_AB R211, R133, R138 ;  /* 0x0000008a85d3723e */ /* 0x008fe400000000ff */
[----:B------:R2:W5:Y:S04]  /*1b350*/  LDL.LU R245, [R1+0xc0] ;  /* 0x0000c00001f57983 */ /* 0x0005680000300800 */
[----:B------:R2:W5:Y:S04]  /*1b360*/  LDL.LU R244, [R1+0xbc] ;  /* 0x0000bc0001f47983 */ /* 0x0005680000300800 */
[----:B------:R2:W5:Y:S04]  /*1b370*/  LDL.LU R242, [R1+0xb8] ;  /* 0x0000b80001f27983 */ /* 0x0005680000300800 */
[----:B------:R2:W5:Y:S04]  /*1b380*/  LDL.LU R241, [R1+0xb4] ;  /* 0x0000b40001f17983 */ /* 0x0005680000300800 */
[----:B------:R2:W5:Y:S04]  /*1b390*/  LDL.LU R240, [R1+0xb0] ;  /* 0x0000b00001f07983 */ /* 0x0005680000300800 */
[----:B------:R2:W5:Y:S04]  /*1b3a0*/  LDL.LU R239, [R1+0xac] ;  /* 0x0000ac0001ef7983 */ /* 0x0005680000300800 */
[----:B------:R2:W5:Y:S04]  /*1b3b0*/  LDL.LU R238, [R1+0xa8] ;  /* 0x0000a80001ee7983 */ /* 0x0005680000300800 */
[----:B------:R2:W5:Y:S01]  /*1b3c0*/  LDL.LU R237, [R1+0xa4] ;  /* 0x0000a40001ed7983 */ /* 0x0005620000300800 */
[-C--:B-1----:R-:W-:Y:S03]  /*1b3d0*/  HMMA.16816.F32 R116, R140, R144.reuse, R116 ;  /* 0x000000908c74723c */ /* 0x082fe60000001874 */
[----:B------:R2:W5:Y:S04]  /*1b3e0*/  LDL.LU R236, [R1+0xa0] ;  /* 0x0000a00001ec7983 */ /* 0x0005680000300800 */
[----:B------:R2:W5:Y:S01]  /*1b3f0*/  LDL.LU R235, [R1+0x9c] ;  /* 0x00009c0001eb7983 */ /* 0x0005620000300800 */
[C---:B------:R-:W-:Y:S06]  /*1b400*/  HMMA.16816.F32 R120, R148.reuse, R144, R120 ;  /* 0x000000909478723c */ /* 0x040fec0000001878 */
[-C--:B------:R-:W-:Y:S01]  /*1b410*/  HMMA.16816.F32 R124, R148, R146.reuse, R124 ;  /* 0x00000092947c723c */ /* 0x080fe2000000187c */
[----:B------:R-:W1:Y:S04]  /*1b420*/  LDSM.16.MT88.4 R148, [R226+0xd000] ;  /* 0x00d00000e294783b */ /* 0x000e680000004200 */
[----:B------:R-:W-:Y:S01]  /*1b430*/  F2FP.F16.F32.PACK_AB R144, R191, R186 ;  /* 0x000000babf90723e */ /* 0x000fe200000000ff */
[----:B------:R-:W-:Y:S05]  /*1b440*/  HMMA.16816.F32 R128, R140, R146, R128 ;  /* 0x000000928c80723c */ /* 0x000fea0000001880 */
[----:B------:R-:W-:Y:S02]  /*1b450*/  F2FP.F16.F32.PACK_AB R145, R194, R179 ;  /* 0x000000b3c291723e */ /* 0x000fe400000000ff */
[----:B------:R-:W-:Y:S04]  /*1b460*/  F2FP.F16.F32.PACK_AB R141, R190, R233 ;  /* 0x000000e9be8d723e */ /* 0x000fe800000000ff */
[----:B------:R-:W-:Y:S02]  /*1b470*/  F2FP.F16.F32.PACK_AB R140, R177, R163 ;  /* 0x000000a3b18c723e */ /* 0x000fe400000000ff */
[----:B------:R-:W-:Y:S02]  /*1b480*/  F2FP.F16.F32.PACK_AB R142, R200, R195 ;  /* 0x000000c3c88e723e */ /* 0x000fe400000000ff */
[----:B------:R-:W-:Y:S02]  /*1b490*/  F2FP.F16.F32.PACK_AB R143, R201, R168 ;  /* 0x000000a8c98f723e */ /* 0x000fe400000000ff */
[----:B------:R-:W-:Y:S02]  /*1b4a0*/  F2FP.F16.F32.PACK_AB R146, R202, R169 ;  /* 0x000000a9ca92723e */ /* 0x000fe400000000ff */
[----:B------:R-:W-:Y:S03]  /*1b4b0*/  F2FP.F16.F32.PACK_AB R147, R203, R170 ;  /* 0x000000aacb93723e */ /* 0x000fe600000000ff */
[-C--:B------:R-:W-:Y:S06]  /*1b4c0*/  HMMA.16816.F32 R4, R140, R152.reuse, R4 ;  /* 0x000000988c04723c */ /* 0x080fec0000001804 */
        /* <DEDUP_REMOVED lines=13> */
[----:B------:R-:W4:Y:S05]  /*1b5a0*/  LDSM.16.MT88.4 R156, [R226+0xf000] ;  /* 0x00f00000e29c783b */ /* 0x000f2a0000004200 */
        /* <DEDUP_REMOVED lines=20> */
[----:B------:R-:W3:Y:S04]  /*1b6f0*/  LDSM.16.MT88.4 R164, [R226+0xd800] ;  /* 0x00d80000e2a4783b */ /* 0x000ee80000004200 */
[-C--:B------:R-:W-:Y:S01]  /*1b700*/  F2FP.F16.F32.PACK_AB R208, R187, R153.reuse ;  /* 0x00000099bbd0723e */ /* 0x080fe200000000ff */
[-C--:B-1----:R-:W-:Y:S06]  /*1b710*/  HMMA.16816.F32 R116, R140, R148.reuse, R116 ;  /* 0x000000948c74723c */ /* 0x082fec0000001874 */
[C---:B------:R-:W-:Y:S06]  /*1b720*/  HMMA.16816.F32 R120, R144.reuse, R148, R120 ;  /* 0x000000949078723c */ /* 0x040fec0000001878 */
[-C--:B------:R-:W-:Y:S06]  /*1b730*/  HMMA.16816.F32 R124, R144, R150.reuse, R124 ;  /* 0x00000096907c723c */ /* 0x080fec000000187c */
[----:B------:R-:W-:Y:S06]  /*1b740*/  HMMA.16816.F32 R128, R140, R150, R128 ;  /* 0x000000968c80723c */ /* 0x000fec0000001880 */
[-C--:B----4-:R-:W-:Y:S01]  /*1b750*/  HMMA.16816.F32 R144, R204, R156.reuse, R4 ;  /* 0x0000009ccc90723c */ /* 0x090fe20000001804 */
[----:B------:R-:W1:Y:S05]  /*1b760*/  LDSM.16.MT88.4 R4, [R227+0xf800] ;  /* 0x00f80000e304783b */ /* 0x000e6a0000004200 */
[C---:B------:R-:W-:Y:S07]  /*1b770*/  HMMA.16816.F32 R140, R208.reuse, R156, R8 ;  /* 0x0000009cd08c723c */ /* 0x040fee0000001808 */
        /* <DEDUP_REMOVED lines=9> */
[-C--:B---3--:R-:W-:Y:S03]  /*1b810*/  HMMA.16816.F32 R160, R204, R164.reuse, R20 ;  /* 0x000000a4cca0723c */ /* 0x088fe60000001814 */
        /* <DEDUP_REMOVED lines=18> */
[----:B------:R-:W-:Y:S04]  /*1b940*/  MOV R37, R174 ;  /* 0x000000ae00257202 */ /* 0x000fe80000000f00 */
[----:B------:R-:W-:Y:S01]  /*1b950*/  MOV R38, R173 ;  /* 0x000000ad00267202 */ /* 0x000fe20000000f00 */
[----:B------:R-:W-:Y:S01]  /*1b960*/  FADD.FTZ R2, R2, R37 ;  /* 0x0000002502027221 */ /* 0x000fe20000010000 */
[----:B------:R-:W-:Y:S02]  /*1b970*/  MOV R39, R172 ;  /* 0x000000ac00277202 */ /* 0x000fe40000000f00 */
[C---:B------:R-:W-:Y:S04]  /*1b980*/  HMMA.16816.F32 R172, R208.reuse, R180, R40 ;  /* 0x000000b4d0ac723c */ /* 0x040fe80000001828 */
[----:B------:R-:W-:Y:S01]  /*1b990*/  MOV R37, R38 ;  /* 0x0000002600257202 */ /* 0x000fe20000000f00 */
[----:B------:R-:W-:Y:S01]  /*1b9a0*/  FADD.FTZ R2, R232, R2 ;  /* 0x00000002e8027221 */ /* 0x000fe20000010000 */
        /* <DEDUP_REMOVED lines=34> */
[----:B------:R-:W-:Y:S02]  /*1bbd0*/  MOV R17, R18 ;  /* 0x0000001200117202 */ /* 0x000fe40000000f00 */
[----:B------:R-:W-:Y:S02]  /*1bbe0*/  MOV R18, R233 ;  /* 0x000000e900127202 */ /* 0x000fe40000000f00 */
[----:B------:R2:W5:Y:S01]  /*1bbf0*/  LDL.LU R233, [R1+0x94] ;  /* 0x0000940001e97983 */ /* 0x0005620000300800 */
[----:B------:R-:W-:Y:S02]  /*1bc00*/  MOV R36, R37 ;  /* 0x0000002500247202 */ /* 0x000fe40000000f00 */
[----:B------:R-:W-:Y:S01]  /*1bc10*/  MOV R37, R38 ;  /* 0x0000002600257202 */ /* 0x000fe20000000f00 */
        /* <DEDUP_REMOVED lines=24> */
[----:B------:R-:W-:Y:S01]  /*1bda0*/  MOV R19, R187 ;  /* 0x000000bb00137202 */ /* 0x000fe20000000f00 */
[----:B------:R-:W-:Y:S01]  /*1bdb0*/  FADD.FTZ R9, R34, R9 ;  /* 0x0000000922097221 */ /* 0x000fe20000010000 */
[----:B------:R-:W-:Y:S02]  /*1bdc0*/  MOV R32, R186 ;  /* 0x000000ba00207202 */ /* 0x000fe40000000f00 */
[-C--:B------:R-:W-:Y:S03]  /*1bdd0*/  HMMA.16816.F32 R184, R208, R182.reuse, R44 ;  /* 0x000000b6d0b8723c */ /* 0x080fe6000000182c */
[----:B------:R-:W-:Y:S01]  /*1bde0*/  FADD.FTZ R9, R30, R9 ;  /* 0x000000091e097221 */ /* 0x000fe20000010000 */
[----:B------:R-:W-:Y:S01]  /*1bdf0*/  MOV R28, R191 ;  /* 0x000000bf001c7202 */ /* 0x000fe20000000f00 */
[----:B------:R-:W-:Y:S01]  /*1be00*/  FADD.FTZ R0, R32, R2 ;  /* 0x0000000220007221 */ /* 0x000fe20000010000 */
[C---:B------:R-:W-:Y:S05]  /*1be10*/  HMMA.16816.F32 R180, R204.reuse, R182, R48 ;  /* 0x000000b6ccb4723c */ /* 0x040fea0000001830 */
[----:B------:R-:W-:Y:S01]  /*1be20*/  MOV R35, R190 ;  /* 0x000000be00237202 */ /* 0x000fe20000000f00 */
        /* <DEDUP_REMOVED lines=23> */
[----:B------:R-:W-:Y:S01]  /*1bfa0*/  MOV R139, R134 ;  /* 0x00000086008b7202 */ /* 0x000fe20000000f00 */
[-C--:B------:R-:W-:Y:S05]  /*1bfb0*/  HMMA.16816.F32 R100, R204, R220.reuse, R100 ;  /* 0x000000dccc64723c */ /* 0x080fea0000001864 */
[----:B------:R-:W-:Y:S01]  /*1bfc0*/  MOV R132, R137 ;  /* 0x0000008900847202 */ /* 0x000fe20000000f00 */
[C---:B------:R-:W-:Y:S06]  /*1bfd0*/  HMMA.16816.F32 R104, R208.reuse, R220, R104 ;  /* 0x000000dcd068723c */ /* 0x040fec0000001868 */
[-C--:B------:R-:W-:Y:S06]  /*1bfe0*/  HMMA.16816.F32 R108, R208, R222.reuse, R108 ;  /* 0x000000ded06c723c */ /* 0x080fec000000186c */
[C---:B------:R-:W-:Y:S06]  /*1bff0*/  HMMA.16816.F32 R112, R204.reuse, R222, R112 ;  /* 0x000000decc70723c */ /* 0x040fec0000001870 */
[-C--:B-1----:R-:W-:Y:S06]  /*1c000*/  HMMA.16816.F32 R116, R204, R4.reuse, R116 ;  /* 0x00000004cc74723c */ /* 0x082fec0000001874 */
        /* <DEDUP_REMOVED lines=26> */
.L_x_607:
[----:B--2---:R-:W2:Y:S04]  /*1c1b0*/  LDL.LU R2, [R1+0x40] ;  /* 0x0000400001027983 */ /* 0x004ea80000300800 */
        /* <DEDUP_REMOVED lines=106> */
.L_x_611:
        /* <DEDUP_REMOVED lines=24> */
.L_x_612:
        /* <DEDUP_REMOVED lines=112> */
[----:B------:R-:W-:Y:S01]  /*1d0e0*/  STS [R20+0x2000], R12 ;  /* 0x0020000c14007388 */ /* 0x000fe20000000800 */
[----:B------:R-:W-:Y:S02]  /*1d0f0*/  F2FP.F16.F32.PACK_AB R14, R159, R14 ;  /* 0x0000000e9f0e723e */ /* 0x000fe400000000ff */
[----:B------:R-:W-:Y:S01]  /*1d100*/  PLOP3.LUT P1, PT, PT, PT, PT, 0x8, 0x0 ;  /* 0x000000000000781c */ /* 0x000fe20003f2e170 */
[----:B------:R-:W-:Y:S01]  /*1d110*/  STS [R20+0x2400], R11 ;  /* 0x0024000b14007388 */ /* 0x000fe20000000800 */
[----:B------:R-:W-:Y:S02]  /*1d120*/  F2FP.F16.F32.PACK_AB R24, R24, R168 ;  /* 0x000000a81818723e */ /* 0x000fe400000000ff */
[----:B------:R-:W-:Y:S02]  /*1d130*/  F2FP.F16.F32.PACK_AB R23, R171, R23 ;  /* 0x00000017ab17723e */ /* 0x000fe400000000ff */
[----:B------:R-:W-:-:S02]  /*1d140*/  @!P2 PLOP3.LUT P1, PT, P4, PT, PT, 0x80, 0x0 ;  /* 0x000000000000a81c */ /* 0x000fc4000272f070 */
[----:B------:R-:W-:Y:S02]  /*1d150*/  F2FP.F16.F32.PACK_AB R22, R22, R176 ;  /* 0x000000b01616723e */ /* 0x000fe400000000ff */
[----:B--2---:R-:W-:Y:S02]  /*1d160*/  IADD3 R0, R21, R81, RZ ;  /* 0x0000005115007210 */ /* 0x004fe40007ffe0ff */
[----:B------:R-:W-:Y:S01]  /*1d170*/  F2FP.F16.F32.PACK_AB R19, R19, R178 ;  /* 0x000000b21313723e */ /* 0x000fe200000000ff */
[----:B---3--:R-:W-:Y:S02]  /*1d180*/  IMAD.IADD R13, R81, 0x1, R20 ;  /* 0x00000001510d7824 */ /* 0x008fe400078e0214 */
[----:B------:R2:W-:Y:S01]  /*1d190*/  STS [R0], R10 ;  /* 0x0000000a00007388 */ /* 0x0005e20000000800 */
[----:B------:R-:W-:Y:S01]  /*1d1a0*/  F2FP.F16.F32.PACK_AB R16, R16, R180 ;  /* 0x000000b41010723e */ /* 0x000fe200000000ff */
[----:B------:R-:W-:Y:S01]  /*1d1b0*/  IMAD.IADD R2, R0, 0x1, R67 ;  /* 0x0000000100027824 */ /* 0x000fe200078e0243 */
[----:B----4-:R-:W-:Y:S01]  /*1d1c0*/  IADD3 R3, R21, R67, RZ ;  /* 0x0000004315037210 */ /* 0x010fe20007ffe0ff */
[----:B------:R-:W-:Y:S01]  /*1d1d0*/  STS [R0+0x400], R9 ;  /* 0x0004000900007388 */ /* 0x000fe20000000800 */
[----:B------:R-:W-:-:S02]  /*1d1e0*/  F2FP.F16.F32.PACK_AB R15, R15, R182 ;  /* 0x000000b60f0f723e */ /* 0x000fc400000000ff */
[----:B------:R-:W-:Y:S01]  /*1d1f0*/  IADD3 R4, R67, R20, RZ ;  /* 0x0000001443047210 */ /* 0x000fe20007ffe0ff */
[----:B------:R3:W-:Y:S01]  /*1d200*/  STS [R13+0x400], R6 ;  /* 0x000400060d007388 */ /* 0x0007e20000000800 */
[----:B------:R-:W-:Y:S02]  /*1d210*/  F2FP.F16.F32.PACK_AB R18, R18, R172 ;  /* 0x000000ac1212723e */ /* 0x000fe400000000ff */
[----:B------:R-:W-:Y:S01]  /*1d220*/  F2FP.F16.F32.PACK_AB R17, R175, R17 ;  /* 0x00000011af11723e */ /* 0x000fe200000000ff */
[----:B------:R4:W-:Y:S01]  /*1d230*/  STS [R13], R7 ;  /* 0x000000070d007388 */ /* 0x0009e20000000800 */
        /* <DEDUP_REMOVED lines=10> */
[----:B--2---:R-:W2:Y:S01]  /*1d2e0*/  @!P2 LDC R10, c[0x0][0x270] ;  /* 0x00009c00ff0aab82 */ /* 0x004ea20000000800 */
[----:B------:R-:W-:Y:S01]  /*1d2f0*/  F2FP.F16.F32.PACK_AB R42, R42, R188 ;  /* 0x000000bc2a2a723e */ /* 0x000fe200000000ff */
[----:B------:R-:W-:Y:S01]  /*1d300*/  STS [R13+0x2400], R23 ;  /* 0x002400170d007388 */ /* 0x000fe20000000800 */
[----:B------:R-:W-:-:S02]  /*1d310*/  F2FP.F16.F32.PACK_AB R41, R191, R41 ;  /* 0x00000029bf29723e */ /* 0x000fc400000000ff */
[----:B------:R-:W-:Y:S01]  /*1d320*/  F2FP.F16.F32.PACK_AB R38, R38, R200 ;  /* 0x000000c82626723e */ /* 0x000fe200000000ff */
[----:B------:R-:W-:Y:S01]  /*1d330*/  STS [R3], R22 ;  /* 0x0000001603007388 */ /* 0x000fe20000000800 */
        /* <DEDUP_REMOVED lines=10> */
[----:B------:R2:W-:Y:S01]  /*1d3e0*/  STS [R4+0x400], R15 ;  /* 0x0004000f04007388 */ /* 0x0005e20000000800 */
[----:B------:R-:W-:-:S02]  /*1d3f0*/  F2FP.F16.F32.PACK_AB R33, R75, R33 ;  /* 0x000000214b21723e */ /* 0x000fc400000000ff */
[----:B------:R-:W-:Y:S01]  /*1d400*/  F2FP.F16.F32.PACK_AB R30, R30, R76 ;  /* 0x0000004c1e1e723e */ /* 0x000fe200000000ff */
[----:B------:R4:W-:Y:S01]  /*1d410*/  STS [R3+0x2000], R18 ;  /* 0x0020001203007388 */ /* 0x0009e20000000800 */
[----:B------:R-:W-:Y:S01]  /*1d420*/  F2FP.F16.F32.PACK_AB R29, R79, R29 ;  /* 0x0000001d4f1d723e */ /* 0x000fe200000000ff */
[----:B-1----:R-:W1:Y:S01]  /*1d430*/  @P2 LDC.64 R8, c[0x0][0x2c0] ;  /* 0x0000b000ff082b82 */ /* 0x002e620000000a00 */
[----:B------:R-:W-:Y:S01]  /*1d440*/  F2FP.F16.F32.PACK_AB R28, R85, R84 ;  /* 0x00000054551c723e */ /* 0x000fe200000000ff */
        /* <DEDUP_REMOVED lines=8> */
[----:B------:R-:W-:-:S02]  /*1d4d0*/  F2FP.F16.F32.PACK_AB R47, R91, R47 ;  /* 0x0000002f5b2f723e */ /* 0x000fc400000000ff */
[----:B------:R-:W-:Y:S01]  /*1d4e0*/  F2FP.F16.F32.PACK_AB R58, R58, R92 ;  /* 0x0000005c3a3a723e */ /* 0x000fe200000000ff */
[----:B------:R-:W-:Y:S01]  /*1d4f0*/  STS [R2], R44 ;  /* 0x0000002c02007388 */ /* 0x000fe20000000800 */
[----:B------:R-:W-:Y:S01]  /*1d500*/  F2FP.F16.F32.PACK_AB R57, R95, R57 ;  /* 0x000000395f39723e */ /* 0x000fe200000000ff */
[----:B------:R-:W-:Y:S01]  /*1d510*/  @!P2 IMAD.MOV.U32 R7, RZ, RZ, 0x1 ;  /* 0x00000001ff07a424 */ /* 0x000fe200078e00ff */
[----:B------:R-:W-:Y:S01]  /*1d520*/  F2FP.F16.F32.PACK_AB R56, R56, R100 ;  /* 0x000000643838723e */ /* 0x000fe200000000ff */
[----:B------:R-:W-:Y:S01]  /*1d530*/  STS [R2+0x400], R43 ;  /* 0x0004002b02007388 */ /* 0x000fe20000000800 */
[----:B------:R-:W-:Y:S01]  /*1d540*/  F2FP.F16.F32.PACK_AB R55, R55, R102 ;  /* 0x000000663737723e */ /* 0x000fe200000000ff */
[----:B------:R-:W3:Y:S01]  /*1d550*/  @P6 LDC R14, c[0x0][0x2e8] ;  /* 0x0000ba00ff0e6b82 */ /* 0x000ee20000000800 */
[----:B------:R-:W-:Y:S01]  /*1d560*/  F2FP.F16.F32.PACK_AB R52, R52, R112 ;  /* 0x000000703434723e */ /* 0x000fe200000000ff */
[----:B------:R-:W3:Y:S01]  /*1d570*/  S2R R11, SR_CTAID.Y ;  /* 0x00000000000b7919 */ /* 0x000ee20000002600 */
[----:B------:R-:W-:-:S02]  /*1d580*/  F2FP.F16.F32.PACK_AB R51, R51, R114 ;  /* 0x000000723333723e */ /* 0x000fc400000000ff */
[----:B------:R-:W-:Y:S01]  /*1d590*/  F2FP.F16.F32.PACK_AB R54, R54, R104 ;  /* 0x000000683636723e */ /* 0x000fe200000000ff */
[----:B------:R-:W-:Y:S01]  /*1d5a0*/  STS [R5], R40 ;  /* 0x0000002805007388 */ /* 0x000fe20000000800 */
[----:B------:R-:W-:Y:S01]  /*1d5b0*/  F2FP.F16.F32.PACK_AB R53, R107, R53 ;  /* 0x000000356b35723e */ /* 0x000fe200000000ff */
[----:B--2---:R-:W2:Y:S01]  /*1d5c0*/  @P5 LDC R15, c[0x0][0x2e8] ;  /* 0x0000ba00ff0f5b82 */ /* 0x004ea20000000800 */
        /* <DEDUP_REMOVED lines=15> */
[----:B------:R-:W-:Y:S01]  /*1d6c0*/  ISETP.NE.AND P4, PT, R204, RZ, PT ;  /* 0x000000ffcc00720c */ /* 0x000fe20003f85270 */
[----:B------:R-:W-:Y:S01]  /*1d6d0*/  STS [R21+0x4000], R36 ;  /* 0x0040002415007388 */ /* 0x000fe20000000800 */
[----:B------:R-:W-:Y:S02]  /*1d6e0*/  MOV R19, 0x7f800000 ;  /* 0x7f80000000137802 */ /* 0x000fe40000000f00 */
[----:B----4-:R-:W-:Y:S01]  /*1d6f0*/  MOV R18, 0x7f800000 ;  /* 0x7f80000000127802 */ /* 0x010fe20000000f00 */
[----:B------:R-:W-:Y:S04]  /*1d700*/  STS [R21+0x4400], R35 ;  /* 0x0044002315007388 */ /* 0x000fe80000000800 */
[----:B------:R-:W-:Y:S04]  /*1d710*/  STS [R20+0x4000], R32 ;  /* 0x0040002014007388 */ /* 0x000fe80000000800 */
        /* <DEDUP_REMOVED lines=8> */
[----:B------:R2:W-:Y:S04]  /*1d7a0*/  STS [R13+0x4400], R25 ;  /* 0x004400190d007388 */ /* 0x0005e80000000800 */
[----:B------:R-:W-:Y:S01]  /*1d7b0*/  STS [R13+0x4000], R26 ;  /* 0x0040001a0d007388 */ /* 0x000fe20000000800 */
[----:B-1----:R-:W-:-:S03]  /*1d7c0*/  MOV R21, 0x7f800000 ;  /* 0x7f80000000157802 */ /* 0x002fc60000000f00 */
[----:B------:R-:W-:Y:S04]  /*1d7d0*/  STS [R0+0x6000], R48 ;  /* 0x0060003000007388 */ /* 0x000fe80000000800 */
[----:B------:R1:W-:Y:S01]  /*1d7e0*/  STS [R0+0x6400], R47 ;  /* 0x0064002f00007388 */ /* 0x0003e20000000800 */
[----:B---3--:R-:W-:-:S03]  /*1d7f0*/  MOV R20, 0x7f800000 ;  /* 0x7f80000000147802 */ /* 0x008fc60000000f00 */
[----:B------:R-:W-:Y:S04]  /*1d800*/  STS [R13+0x6000], R58 ;  /* 0x0060003a0d007388 */ /* 0x000fe80000000800 */
[----:B------:R3:W-:Y:S04]  /*1d810*/  STS [R13+0x6400], R57 ;  /* 0x006400390d007388 */ /* 0x0007e80000000800 */
[----:B------:R-:W-:Y:S01]  /*1d820*/  STS [R3+0x4000], R56 ;  /* 0x0040003803007388 */ /* 0x000fe20000000800 */
[----:B--2---:R-:W2:Y:S03]  /*1d830*/  S2R R25, SR_CTAID.Z ;  /* 0x0000000000197919 */ /* 0x004ea60000002700 */
[----:B------:R-:W-:Y:S04]  /*1d840*/  STS [R3+0x4400], R55 ;  /* 0x0044003703007388 */ /* 0x000fe80000000800 */
[----:B------:R-:W-:Y:S01]  /*1d850*/  STS [R4+0x4000], R52 ;  /* 0x0040003404007388 */ /* 0x000fe20000000800 */
[----:B-1----:R-:W-:Y:S01]  /*1d860*/  @P2 IMAD R0, R9, R8, RZ ;  /* 0x0000000809002224 */ /* 0x002fe200078e02ff */
[----:B------:R-:W-:Y:S01]  /*1d870*/  @!P2 MOV R0, R6 ;  /* 0x000000060000a202 */ /* 0x000fe20000000f00 */
[----:B------:R-:W1:Y:S01]  /*1d880*/  @P0 LDC R9, c[0x0][0x2e8] ;  /* 0x0000ba00ff090b82 */ /* 0x000e620000000800 */
[----:B------:R-:W-:Y:S01]  /*1d890*/  STS [R4+0x4400], R51 ;  /* 0x0044003304007388 */ /* 0x000fe20000000800 */
[----:B------:R-:W4:Y:S01]  /*1d8a0*/  S2R R16, SR_TID.X ;  /* 0x0000000000107919 */ /* 0x000f220000002100 */
[----:B---3--:R-:W-:Y:S02]  /*1d8b0*/  @P5 MUFU.LG2 R13, R139 ;  /* 0x0000008b000d5308 */ /* 0x008fe40000000c00 */
        /* <DEDUP_REMOVED lines=8> */
[----:B---3--:R-:W-:Y:S01]  /*1d940*/  @P2 MOV R3, 0x1 ;  /* 0x0000000100032802 */ /* 0x008fe20000000f00 */
[----:B------:R-:W-:-:S02]  /*1d950*/  @!P2 IMAD R3, R6, R10, RZ ;  /* 0x0000000a0603a224 */ /* 0x000fc400078e02ff */
[----:B------:R-:W-:Y:S04]  /*1d960*/  STS [R2+0x6000], R62 ;  /* 0x0060003e02007388 */ /* 0x000fe80000000800 */
[----:B------:R3:W-:Y:S01]  /*1d970*/  STS [R2+0x6400], R61 ;  /* 0x0064003d02007388 */ /* 0x0007e20000000800 */
[----:B--2---:R-:W-:Y:S03]  /*1d980*/  @P4 MUFU.LG2 R4, R132 ;  /* 0x0000008400044308 */ /* 0x004fe60000000c00 */
[----:B------:R-:W-:Y:S04]  /*1d990*/  STS [R5+0x6000], R65 ;  /* 0x0060004105007388 */ /* 0x000fe80000000800 */
[----:B------:R2:W-:Y:S01]  /*1d9a0*/  STS [R5+0x6400], R66 ;  /* 0x0064004205007388 */ /* 0x0005e20000000800 */
[----:B------:R-:W-:Y:S01]  /*1d9b0*/  BAR.SYNC.DEFER_BLOCKING 0x0 ;  /* 0x0000000000007b1d */ /* 0x000fe20000010000 */
[----:B---3--:R-:W-:Y:S01]  /*1d9c0*/  IMAD R2, R11, R3, RZ ;  /* 0x000000030b027224 */ /* 0x008fe200078e02ff */
[----:B----4-:R-:W-:Y:S01]  /*1d9d0*/  SHF.R.S32.HI R11, RZ, 0x1f, R16 ;  /* 0x0000001fff0b7819 */ /* 0x010fe20000011410 */
[----:B------:R-:W-:-:S03]  /*1d9e0*/  IMAD R3, R7, UR4, RZ ;  /* 0x0000000407037c24 */ /* 0x000fc6000f8e02ff */
[----:B------:R-:W-:Y:S02]  /*1d9f0*/  SEL R2, R2, RZ, !P3 ;  /* 0x000000ff02027207 */ /* 0x000fe40005800000 */
[----:B------:R-:W-:Y:S01]  /*1da00*/  LEA.HI R11, R11, R16, RZ, 0x3 ;  /* 0x000000100b0b7211 */ /* 0x000fe200078f18ff */
[----:B--2---:R-:W-:Y:S01]  /*1da10*/  @P6 MUFU.LG2 R5, R138 ;  /* 0x0000008a00056308 */ /* 0x004fe20000000c00 */
[----:B------:R-:W-:Y:S01]  /*1da20*/  LOP3.LUT P6, RZ, R205, 0x3, RZ, 0xc0, !PT ;  /* 0x00000003cdff7812 */ /* 0x000fe200078cc0ff */
[----:B------:R-:W-:Y:S01]  /*1da30*/  IMAD R0, R25, R0, R2 ;  /* 0x0000000019007224 */ /* 0x000fe200078e0202 */
[----:B------:R-:W-:Y:S01]  /*1da40*/  SHF.L.U32 R2, R3, 0x7, RZ ;  /* 0x0000000703027819 */ /* 0x000fe200000006ff */
[----:B-----5:R2:W3:Y:S01]  /*1da50*/  LDS.128 R32, [R251+0x3800] ;  /* 0x00380000fb207984 */ /* 0x0204e20000000c00 */
[----:B------:R-:W-:Y:S02]  /*1da60*/  SHF.R.S32.HI R10, RZ, 0x3, R11 ;  /* 0x00000003ff0a7819 */ /* 0x000fe4000001140b */
[----:B------:R-:W-:Y:S01]  /*1da70*/  SHF.R.S32.HI R8, RZ, 0x1f, R2 ;  /* 0x0000001fff087819 */ /* 0x000fe20000011402 */
[----:B------:R-:W4:Y:S01]  /*1da80*/  @P0 MUFU.LG2 R3, R133 ;  /* 0x0000008500030308 */ /* 0x000f220000000c00 */
[----:B------:R2:W2:Y:S01]  /*1da90*/  LDS.128 R28, [R251+0x7800] ;  /* 0x00780000fb1c7984 */ /* 0x0004a20000000c00 */
[----:B------:R-:W-:-:S02]  /*1daa0*/  IADD3 R6, P2, P1, R2, R68, R0 ;  /* 0x0000004402067210 */ /* 0x000fc4000795e000 */
[----:B------:R-:W-:Y:S01]  /*1dab0*/  SHF.R.S32.HI R2, RZ, 0x1f, R0 ;  /* 0x0000001fff027819 */ /* 0x000fe20000011400 */
[----:B------:R-:W-:-:S03]  /*1dac0*/  VIADD R0, R10, 0x10 ;  /* 0x000000100a007836 */ /* 0x000fc60000000000 */
[----:B------:R-:W-:Y:S01]  /*1dad0*/  IADD3.X R8, R8, R69, R2, P2, P1 ;  /* 0x0000004508087210 */ /* 0x000fe200017e2402 */
[----:B------:R-:W-:Y:S01]  /*1dae0*/  VIADD R2, R10, 0x20 ;  /* 0x000000200a027836 */ /* 0x000fe20000000000 */
[----:B------:R-:W-:Y:S02]  /*1daf0*/  ISETP.NE.AND P1, PT, R204, RZ, PT ;  /* 0x000000ffcc00720c */ /* 0x000fe40003f25270 */
[----:B------:R-:W-:Y:S02]  /*1db00*/  ISETP.GE.AND P4, PT, R0, UR12, PT ;  /* 0x0000000c00007c0c */ /* 0x000fe4000bf86270 */
[----:B------:R-:W-:Y:S02]  /*1db10*/  IADD3 R0, R10, 0x30, RZ ;  /* 0x000000300a007810 */ /* 0x000fe40007ffe0ff */
[----:B------:R-:W-:Y:S01]  /*1db20*/  ISETP.GE.AND P3, PT, R2, UR12, PT ;  /* 0x0000000c02007c0c */ /* 0x000fe2000bf66270 */
[----:B----4-:R-:W-:Y:S01]  /*1db30*/  @P0 FMUL.FTZ R3, R3, 0.69314718246459960938 ;  /* 0x3f31721803030820 */ /* 0x010fe20000410000 */
[----:B------:R-:W-:Y:S01]  /*1db40*/  ISETP.GE.AND P2, PT, R0, UR12, PT ;  /* 0x0000000c00007c0c */ /* 0x000fe2000bf46270 */
[C---:B------:R-:W-:Y:S01]  /*1db50*/  VIADD R0, R10.reuse, 0x50 ;  /* 0x000000500a007836 */ /* 0x040fe20000000000 */
[----:B------:R-:W-:Y:S01]  /*1db60*/  IADD3 R2, R10, 0x40, RZ ;  /* 0x000000400a027810 */ /* 0x000fe20007ffe0ff */
[----:B-1----:R-:W-:Y:S01]  /*1db70*/  @P0 FFMA.FTZ R21, R136, R9, R3 ;  /* 0x0000000988150223 */ /* 0x002fe20000010003 */
[----:B------:R-:W-:Y:S01]  /*1db80*/  ISETP.NE.AND P0, PT, R101, RZ, PT ;  /* 0x000000ff6500720c */ /* 0x000fe20003f05270 */
[----:B------:R-:W-:Y:S01]  /*1db90*/  @P1 FMUL.FTZ R4, R4, 0.69314718246459960938 ;  /* 0x3f31721804041820 */ /* 0x000fe20000410000 */
[----:B------:R-:W-:-:S03]  /*1dba0*/  LOP3.LUT R3, R11, 0xfffffff8, RZ, 0xc0, !PT ;  /* 0xfffffff80b037812 */ /* 0x000fc600078ec0ff */
[----:B------:R-:W-:Y:S01]  /*1dbb0*/  @P1 FFMA.FTZ R20, R137, R12, R4 ;  /* 0x0000000c89141223 */ /* 0x000fe20000010004 */
[----:B------:R-:W-:Y:S01]  /*1dbc0*/  ISETP.GE.AND P1, PT, R2, UR12, PT ;  /* 0x0000000c02007c0c */ /* 0x000fe2000bf26270 */
[----:B------:R-:W-:-:S04]  /*1dbd0*/  @P5 FMUL.FTZ R2, R13, 0.69314718246459960938 ;  /* 0x3f3172180d025820 */ /* 0x000fc80000410000 */
[----:B------:R-:W-:Y:S02]  /*1dbe0*/  @P5 FFMA.FTZ R18, R134, R15, R2 ;  /* 0x0000000f86125223 */ /* 0x000fe40000010002 */
[----:B------:R-:W-:-:S04]  /*1dbf0*/  @P0 FMUL.FTZ R4, R5, 0.69314718246459960938 ;  /* 0x3f31721805040820 */ /* 0x000fc80000410000 */
[----:B------:R-:W-:Y:S01]  /*1dc00*/  @P0 FFMA.FTZ R19, R135, R14, R4 ;  /* 0x0000000e87130223 */ /* 0x000fe20000010004 */
[----:B------:R-:W-:Y:S02]  /*1dc10*/  ISETP.GE.AND P0, PT, R0, UR12, PT ;  /* 0x0000000c00007c0c */ /* 0x000fe4000bf06270 */
[----:B------:R-:W-:-:S04]  /*1dc20*/  IADD3 R0, -R3, R16, RZ ;  /* 0x0000001003007210 */ /* 0x000fc80007ffe1ff */
[----:B------:R-:W-:Y:S01]  /*1dc30*/  SHF.L.U32 R17, R0, 0x3, RZ ;  /* 0x0000000300117819 */ /* 0x000fe200000006ff */
[----:B--23--:R-:W-:Y:S06]  /*1dc40*/  @P6 BRA `(.L_x_614) ;  /* 0x0000000000dc6947 */ /* 0x00cfec0003800000 */
[----:B------:R-:W1:Y:S01]  /*1dc50*/  S2R R3, SR_TID.X ;  /* 0x0000000000037919 */ /* 0x000e620000002100 */
[----:B------:R-:W-:Y:S02]  /*1dc60*/  SHF.R.S32.HI R2, RZ, 0x1f, R80 ;  /* 0x0000001fff027819 */ /* 0x000fe40000011450 */
[----:B------:R-:W-:Y:S02]  /*1dc70*/  P2R R24, PR, RZ, 0x2 ;  /* 0x00000002ff187803 */ /* 0x000fe40000000000 */
[----:B------:R-:W-:Y:S02]  /*1dc80*/  LEA.HI R2, R2, R80, RZ, 0x2 ;  /* 0x0000005002027211 */ /* 0x000fe400078f10ff */
[----:B------:R-:W-:Y:S02]  /*1dc90*/  P2R R23, PR, RZ, 0x1 ;  /* 0x00000001ff177803 */ /* 0x000fe40000000000 */
[----:B------:R-:W-:Y:S02]  /*1dca0*/  LOP3.LUT R2, R2, 0xffffffc, RZ, 0xc0, !PT ;  /* 0x0ffffffc02027812 */ /* 0x000fe400078ec0ff */
[----:B------:R-:W-:-:S03]  /*1dcb0*/  P2R R22, PR, RZ, 0x4 ;  /* 0x00000004ff167803 */ /* 0x000fc60000000000 */
        /* <DEDUP_REMOVED lines=48> */
.L_x_614:
[----:B------:R-:W-:Y:S05]  /*1dfc0*/  BSYNC B0 ;  /* 0x0000000000007941 */ /* 0x000fea0003800000 */
.L_x_613:
[----:B--2---:R-:W-:Y:S01]  /*1dfd0*/  SHF.R.S32.HI R3, RZ, 0x1f, R17 ;  /* 0x0000001fff037819 */ /* 0x004fe20000011411 */
[----:B------:R-:W-:Y:S01]  /*1dfe0*/  IMAD.U32 R6, RZ, RZ, UR17 ;  /* 0x00000011ff067e24 */ /* 0x000fe2000f8e00ff */
[----:B------:R-:W-:Y:S01]  /*1dff0*/  IADD3 R2, P5, R17, UR8, RZ ;  /* 0x0000000811027c10 */ /* 0x000fe2000ffbe0ff */
[C---:B------:R-:W-:Y:S01]  /*1e000*/  VIADD R0, R10.reuse, 0x60 ;  /* 0x000000600a007836 */ /* 0x040fe20000000000 */
[--C-:B------:R-:W-:Y:S01]  /*1e010*/  SHF.R.S32.HI R11, RZ, 0x1f, R10.reuse ;  /* 0x0000001fff0b7819 */ /* 0x100fe2000001140a */
[----:B------:R1:W2:Y:S01]  /*1e020*/  LDS.128 R12, [R251] ;  /* 0x00000000fb0c7984 */ /* 0x0002a20000000c00 */
[----:B------:R-:W-:Y:S01]  /*1e030*/  IADD3.X R3, R3, UR6, RZ, P5, !PT ;  /* 0x0000000603037c10 */ /* 0x000fe2000affe4ff */
[----:B------:R-:W-:Y:S01]  /*1e040*/  ULDC.64 UR4, c[0x0][0x2a0] ;  /* 0x0000a80000047ab9 */ /* 0x000fe20000000a00 */
[----:B------:R-:W-:Y:S01]  /*1e050*/  ISETP.GE.AND P5, PT, R10, UR12, PT ;  /* 0x0000000c0a007c0c */ /* 0x000fe2000bfa6270 */
[----:B------:R-:W-:Y:S01]  /*1e060*/  IMAD.WIDE R6, R6, 0x80, R10 ;  /* 0x0000008006067825 */ /* 0x000fe200078e020a */
[----:B------:R-:W-:Y:S01]  /*1e070*/  IADD3 R20, R10, 0x70, RZ ;  /* 0x000000700a147810 */ /* 0x000fe20007ffe0ff */
[----:B------:R-:W-:Y:S01]  /*1e080*/  BSSY B0, `(.L_x_615) ;  /* 0x0000014000007945 */ /* 0x000fe20003800000 */
[----:B------:R1:W3:Y:S01]  /*1e090*/  LDS.128 R8, [R251+0x4000] ;  /* 0x00400000fb087984 */ /* 0x0002e20000000c00 */
        /* <DEDUP_REMOVED lines=16> */
[----:B--2---:R4:W-:Y:S04]  /*1e1a0*/  STG.E.128 desc[UR18][R4.64], R12 ;  /* 0x0000000c04007986 */ /* 0x0049e8000c101d12 */
[----:B---3--:R4:W-:Y:S02]  /*1e1b0*/  STG.E.128 desc[UR18][R4.64+0x80], R8 ;  /* 0x0000800804007986 */ /* 0x0089e4000c101d12 */
.L_x_616:
[----:B------:R-:W-:Y:S05]  /*1e1c0*/  BSYNC B0 ;  /* 0x0000000000007941 */ /* 0x000fea0003800000 */
.L_x_615:
[----:B--2-4-:R2:W4:Y:S01]  /*1e1d0*/  LDS.128 R12, [R251+0x800] ;  /* 0x00080000fb0c7984 */ /* 0x0145220000000c00 */
[----:B------:R-:W-:Y:S01]  /*1e1e0*/  BSSY B0, `(.L_x_617) ;  /* 0x0000012000007945 */ /* 0x000fe20003800000 */
[----:B------:R-:W-:Y:S02]  /*1e1f0*/  ISETP.GE.AND P5, PT, R20, UR12, PT ;  /* 0x0000000c14007c0c */ /* 0x000fe4000bfa6270 */
[----:B---3--:R2:W3:Y:S01]  /*1e200*/  LDS.128 R8, [R251+0x4800] ;  /* 0x00480000fb087984 */ /* 0x0084e20000000c00 */
        /* <DEDUP_REMOVED lines=14> */
[----:B---3--:R4:W-:Y:S02]  /*1e2f0*/  STG.E.128 desc[UR18][R4.64+0x80], R8 ;  /* 0x0000800804007986 */ /* 0x0089e4000c101d12 */
.L_x_618:
[----:B------:R-:W-:Y:S05]  /*1e300*/  BSYNC B0 ;  /* 0x0000000000007941 */ /* 0x000fea0003800000 */
.L_x_617:
[----:B----4-:R4:W1:Y:S01]  /*1e310*/  LDS.128 R12, [R251+0x1000] ;  /* 0x00100000fb0c7984 */ /* 0x0108620000000c00 */
[----:B------:R-:W-:Y:S03]  /*1e320*/  BSSY B0, `(.L_x_619) ;  /* 0x0000011000007945 */ /* 0x000fe60003800000 */
        /* <DEDUP_REMOVED lines=15> */
[----:B---3--:R1:W-:Y:S02]  /*1e420*/  STG.E.128 desc[UR18][R4.64+0x80], R8 ;  /* 0x0000800804007986 */ /* 0x0083e4000c101d12 */
.L_x_620:
[----:B------:R-:W-:Y:S05]  /*1e430*/  BSYNC B0 ;  /* 0x0000000000007941 */ /* 0x000fea0003800000 */
.L_x_619:
[----:B-1----:R1:W1:Y:S01]  /*1e440*/  LDS.128 R12, [R251+0x1800] ;  /* 0x00180000fb0c7984 */ /* 0x0022620000000c00 */
[----:B------:R-:W-:Y:S03]  /*1e450*/  BSSY B0, `(.L_x_621) ;  /* 0x0000011000007945 */ /* 0x000fe60003800000 */
[----:B---3--:R3:W1:Y:S01]  /*1e460*/  LDS.128 R8, [R251+0x5800] ;  /* 0x00580000fb087984 */ /* 0x0086620000000c00 */
        /* <DEDUP_REMOVED lines=15> */
.L_x_622:
[----:B------:R-:W-:Y:S05]  /*1e560*/  BSYNC B0 ;  /* 0x0000000000007941 */ /* 0x000fea0003800000 */
.L_x_621:
        /* <DEDUP_REMOVED lines=18> */
.L_x_624:
[----:B------:R-:W-:Y:S05]  /*1e690*/  BSYNC B0 ;  /* 0x0000000000007941 */ /* 0x000fea0003800000 */
.L_x_623:
        /* <DEDUP_REMOVED lines=18> */
.L_x_626:
[----:B------:R-:W-:Y:S05]  /*1e7c0*/  BSYNC B0 ;  /* 0x0000000000007941 */ /* 0x000fea0003800000 */
.L_x_625:
        /* <DEDUP_REMOVED lines=18> */
.L_x_628:
[----:B------:R-:W-:Y:S05]  /*1e8f0*/  BSYNC B0 ;  /* 0x0000000000007941 */ /* 0x000fea0003800000 */
.L_x_627:
        /* <DEDUP_REMOVED lines=16> */
.L_x_629:
        /* <DEDUP_REMOVED lines=16> */
.L_x_2924:


//--------------------- .text._ZN5flash16flash_fwd_kernelI23Flash_fwd_kernel_traitsILi128ELi128ELi64ELi4ELb0ELb0EN7cutlass6half_tE19Flash_kernel_traitsILi128ELi128ELi64ELi4ES3_EELb0ELb0ELb1ELb0ELb0ELb0ELb0ELb0EEEvNS_16Flash_fwd_paramsE --------------------------
	.section	.text._ZN5flash16flash_fwd_kernelI23Flash_fwd_kernel_traitsILi128ELi128ELi64ELi4ELb0ELb0EN7cutlass6half_tE19Flash_kernel_traitsILi128ELi128ELi64ELi4ES3_EELb0ELb0ELb1ELb0ELb0ELb0ELb0ELb0EEEvNS_16Flash_fwd_paramsE,"ax",@progbits
	.align	128
        .global         _ZN5flash16flash_fwd_kernelI23Flash_fwd_kernel_traitsILi128ELi128ELi64ELi4ELb0ELb0EN7cutlass6half_tE19Flash_kernel_traitsILi128ELi128ELi64ELi4ES3_EELb0ELb0ELb1ELb0ELb0ELb0ELb0ELb0EEEvNS_16Flash_fwd_paramsE
        .type           _ZN5flash16flash_fwd_kernelI23Flash_fwd_kernel_traitsILi128ELi128ELi64ELi4ELb0ELb0EN7cutlass6half_tE19Flash_kernel_traitsILi128ELi128ELi64ELi4ES3_EELb0ELb0ELb1ELb0ELb0ELb0ELb0ELb0EEEvNS_16Flash_fwd_paramsE,@function
        .size           _ZN5flash16flash_fwd_kernelI23Flash_fwd_kernel_traitsILi128ELi128ELi64ELi4ELb0ELb0EN7cutlass6half_tE19Flash_kernel_traitsILi128ELi128ELi64ELi4ES3_EELb0ELb0ELb1ELb0ELb0ELb0ELb0ELb0EEEvNS_16Flash_fwd_paramsE,(.L_x_2925 - _ZN5flash16flash_fwd_kernelI23Flash_fwd_kernel_traitsILi128ELi128ELi64ELi4ELb0ELb0EN7cutlass6half_tE19Flash_kernel_traitsILi128ELi128ELi64ELi4ES3_EELb0ELb0ELb1ELb0ELb0ELb0ELb0ELb0EEEvNS_16Flash_fwd_paramsE)
        .other          _ZN5flash16flash_fwd_kernelI23Flash_fwd_kernel_traitsILi128ELi128ELi64ELi4ELb0ELb0EN7cutlass6half_tE19Flash_kernel_traitsILi128ELi128ELi64ELi4ES3_EELb0ELb0ELb1ELb0ELb0ELb0ELb0ELb0EEEvNS_16Flash_fwd_paramsE,@"STO_CUDA_ENTRY STV_DEFAULT"
_ZN5flash16flash_fwd_kernelI23Flash_fwd_kernel_traitsILi128ELi128ELi64ELi4ELb0ELb0EN7cutlass6half_tE19Flash_kernel_traitsILi128ELi128ELi64ELi4ES3_EELb0ELb0ELb1ELb0ELb0ELb0ELb0ELb0EEEvNS_16Flash_fwd_paramsE:
.text._ZN5flash16flash_fwd_kernelI23Flash_fwd_kernel_traitsILi128ELi128ELi64ELi4ELb0ELb0EN7cutlass6half_tE19Flash_kernel_traitsILi128ELi128ELi64ELi4ES3_EELb0ELb0ELb1ELb0ELb0ELb0ELb0ELb0EEEvNS_16Flash_fwd_paramsE:
        /* <DEDUP_REMOVED lines=55> */
.L_x_630:
[----:B------:R-:W-:-:S05]  /*0370*/  ULDC UR7, c[0x0][0x2c8] ;  /* 0x0000b20000077ab9 */ /* 0x000fca0000000800 */
.L_x_631:
        /* <DEDUP_REMOVED lines=48> */
[----:B------:R-:W-:Y:S01]  /*0680*/  ULDC.U8 UR10, c[0x0][0x3d8] ;  /* 0x0000f600000a7ab9 */ /* 0x000fe20000000000 */
[----:B------:R-:W-:Y:S01]  /*0690*/  UISETP.NE.AND UP2, UPT, UR9, URZ, UPT ;  /* 0x0000003f0900728c */ /* 0x000fe2000bf45270 */
[----:B------:R-:W-:Y:S01]  /*06a0*/  LEA.HI R8, R8, R162, RZ, 0x3 ;  /* 0x000000a208087211 */ /* 0x000fe200078f18ff */
[----:B------:R-:W-:Y:S01]  /*06b0*/  UISETP.NE.AND UP3, UPT, UR10, URZ, UPT ;  /* 0x0000003f0a00728c */ /* 0x000fe2000bf65270 */
[----:B------:R-:W-:Y:S01]  /*06c0*/  IMAD.U32 R6, RZ, RZ, UR17 ;  /* 0x00000011ff067e24 */ /* 0x000fe2000f8e00ff */
[----:B------:R-:W-:Y:S01]  /*06d0*/  UISETP.NE.AND UP0, UPT, UR10, URZ, !UP2 ;  /* 0x0000003f0a00728c */ /* 0x000fe2000d705270 */
        /* <DEDUP_REMOVED lines=13> */
[----:B------:R-:W-:Y:S01]  /*07b0*/  @UP1 UIMAD UR8, UR16, UR7, UR13 ;  /* 0x00000007100812a4 */ /* 0x000fe2000f8e020d */
[C---:B------:R-:W-:Y:S01]  /*07c0*/  VIADD R17, R8.reuse, 0x10 ;  /* 0x0000001008117836 */ /* 0x040fe20000000000 */
[----:B------:R-:W-:Y:S01]  /*07d0*/  @!UP1 UIMAD UR7, UR11, UR5, UR6 ;  /* 0x000000050b0792a4 */ /* 0x000fe2000f8e0206 */
[C---:B------:R-:W-:Y:S01]  /*07e0*/  VIADD R18, R8.reuse, 0x20 ;  /* 0x0000002008127836 */ /* 0x040fe20000000000 */
[----:B------:R-:W-:Y:S01]  /*07f0*/  USHF.R.S32.HI UR6, URZ, 0x1f, UR26 ;  /* 0x0000001f3f067899 */ /* 0x000fe2000801141a */
[----:B------:R-:W-:Y:S01]  /*0800*/  VIADD R20, R8, 0x30 ;  /* 0x0000003008147836 */ /* 0x000fe20000000000 */
[----:B------:R-:W-:Y:S01]  /*0810*/  ULDC.64 UR4, c[0x0][0x2a0] ;  /* 0x0000a80000047ab9 */ /* 0x000fe20000000a00 */
[----:B------:R-:W-:Y:S01]  /*0820*/  @!UP1 UIADD3 UR8, UR15, UR7, URZ ;  /* 0x000000070f089290 */ /* 0x000fe2000fffe03f */
[----:B------:R-:W-:Y:S01]  /*0830*/  IMAD.U32 R12, RZ, RZ, UR4 ;  /* 0x00000004ff0c7e24 */ /* 0x000fe2000f8e00ff */
[----:B------:R-:W-:Y:S01]  /*0840*/  @!UP1 UMOV UR12, UR14 ;  /* 0x0000000e000c9c82 */ /* 0x000fe20008000000 */
[----:B------:R-:W-:Y:S01]  /*0850*/  UIMAD UR6, UR6, UR4, URZ ;  /* 0x00000004060672a4 */ /* 0x000fe2000f8e023f */
[C---:B------:R-:W-:Y:S01]  /*0860*/  IADD3 R2, P0, R14.reuse, UR12, RZ ;  /* 0x0000000c0e027c10 */ /* 0x040fe2000ff1e0ff */
[----:B------:R-:W-:Y:S01]  /*0870*/  @UP2 UMOV UR9, 0x1 ;  /* 0x0000000100092882 */ /* 0x000fe20000000000 */
[----:B------:R-:W-:Y:S01]  /*0880*/  @!UP2 ULDC UR4, c[0x0][0x270] ;  /* 0x00009c000004aab9 */ /* 0x000fe20000000800 */
[----:B------:R-:W-:Y:S01]  /*0890*/  UIMAD UR5, UR26, UR5, UR6 ;  /* 0x000000051a0572a4 */ /* 0x000fe2000f8e0206 */
[----:B------:R-:W-:Y:S01]  /*08a0*/  LEA.HI.X.SX32 R3, R14, UR8, 0x1, P0 ;  /* 0x000000080e037c11 */ /* 0x000fe200080f0eff */
[----:B------:R-:W-:Y:S01]  /*08b0*/  @!UP2 ULDC UR8, c[0x0][0x2c4] ;  /* 0x0000b1000008aab9 */ /* 0x000fe20000000800 */
[----:B------:R-:W-:Y:S01]  /*08c0*/  @UP0 ULDC UR8, c[0x0][0x2e4] ;  /* 0x0000b90000080ab9 */ /* 0x000fe20000000800 */
[----:B------:R-:W-:Y:S01]  /*08d0*/  @UP2 ULDC.64 UR6, c[0x0][0x2c0] ;  /* 0x0000b00000062ab9 */ /* 0x000fe20000000a00 */
[----:B------:R-:W-:Y:S01]  /*08e0*/  @!UP2 UIMAD UR9, UR8, UR4, URZ ;  /* 0x000000040809a2a4 */ /* 0x000fe2000f8e023f */
[----:B------:R-:W-:Y:S01]  /*08f0*/  IMAD.WIDE.U32 R12, R12, UR26, R2 ;  /* 0x0000001a0c0c7c25 */ /* 0x000fe2000f8e0002 */
[----:B------:R-:W-:Y:S01]  /*0900*/  @UP2 UIMAD UR6, UR7, UR6, URZ ;  /* 0x00000006070622a4 */ /* 0x000fe2000f8e023f */
[----:B------:R-:W-:Y:S01]  /*0910*/  ISETP.NE.AND P1, PT, R0, RZ, PT ;  /* 0x000000ff0000720c */ /* 0x000fe20003f25270 */
[----:B------:R-:W-:Y:S01]  /*0920*/  UIADD3 UR18, -UR24, UR18, URZ ;  /* 0x0000001218127290 */ /* 0x000fe2000fffe13f */
[----:B------:R-:W-:Y:S01]  /*0930*/  VIADD R11, R13, UR5 ;  /* 0x000000050d0b7c36 */ /* 0x000fe20008000000 */
[----:B------:R-:W-:Y:S01]  /*0940*/  @!UP3 ULDC UR7, c[0x0][0x2c4] ;  /* 0x0000b1000007bab9 */ /* 0x000fe20000000800 */
[----:B------:R-:W-:Y:S01]  /*0950*/  UIMAD UR9, UR11, UR9, URZ ;  /* 0x000000090b0972a4 */ /* 0x000fe2000f8e023f */
[----:B------:R-:W-:Y:S01]  /*0960*/  IMAD.WIDE R6, R6, 0x80, R8 ;  /* 0x0000008006067825 */ /* 0x000fe200078e0208 */
[----:B------:R-:W-:Y:S01]  /*0970*/  @!UP3 UIMAD UR7, UR11, UR7, URZ ;  /* 0x000000070b07b2a4 */ /* 0x000fe2000f8e023f */
[----:B------:R-:W-:Y:S01]  /*0980*/  ISETP.GE.AND P4, PT, R8, UR18, PT ;  /* 0x0000001208007c0c */ /* 0x000fe2000bf86270 */
[----:B------:R-:W-:Y:S01]  /*0990*/  USEL UR9, UR9, URZ, UP3 ;  /* 0x0000003f09097287 */ /* 0x000fe20009800000 */
[----:B------:R-:W-:Y:S01]  /*09a0*/  ISETP.GE.AND P0, PT, R17, UR18, PT ;  /* 0x0000001211007c0c */ /* 0x000fe2000bf06270 */
[----:B------:R-:W-:Y:S01]  /*09b0*/  @!UP3 USEL UR7, UR7, UR16, !UP1 ;  /* 0x000000100707b287 */ /* 0x000fe2000c800000 */
[----:B------:R-:W-:Y:S01]  /*09c0*/  ISETP.GE.AND P3, PT, R18, UR18, PT ;  /* 0x0000001212007c0c */ /* 0x000fe2000bf66270 */
[----:B------:R-:W-:Y:S01]  /*09d0*/  @UP2 ULDC UR10, c[0x0][0x2c0] ;  /* 0x0000b000000a2ab9 */ /* 0x000fe20000000800 */
[----:B------:R-:W-:Y:S01]  /*09e0*/  @!UP2 UMOV UR6, UR8 ;  /* 0x000000080006ac82 */ /* 0x000fe20008000000 */
[----:B------:R-:W-:Y:S01]  /*09f0*/  @!UP2 UMOV UR10, 0x1 ;  /* 0x00000001000aa882 */ /* 0x000fe20000000000 */
[----:B------:R-:W-:Y:S01]  /*0a00*/  UIMAD UR6, UR26, UR6, UR9 ;  /* 0x000000061a0672a4 */ /* 0x000fe2000f8e0209 */
[----:B------:R-:W-:Y:S01]  /*0a10*/  ISETP.GE.AND P2, PT, R20, UR18, PT ;  /* 0x0000001214007c0c */ /* 0x000fe2000bf46270 */
[----:B------:R-:W-:Y:S01]  /*0a20*/  UIMAD UR24, UR24, UR10, URZ ;  /* 0x0000000a181872a4 */ /* 0x000fe2000f8e023f */
[----:B------:R-:W-:Y:S01]  /*0a30*/  VIADD R22, R8, 0x40 ;  /* 0x0000004008167836 */ /* 0x000fe20000000000 */
[----:B------:R-:W-:Y:S01]  /*0a40*/  UMOV UR12, URZ ;  /* 0x0000003f000c7c82 */ /* 0x000fe20008000000 */
[----:B------:R-:W-:Y:S01]  /*0a50*/  @!UP3 UMOV UR12, UR7 ;  /* 0x00000007000cbc82 */ /* 0x000fe20008000000 */
[----:B------:R-:W-:Y:S01]  /*0a60*/  UMOV UR13, URZ ;  /* 0x0000003f000d7c82 */ /* 0x000fe20008000000 */
[----:B------:R-:W-:Y:S01]  /*0a70*/  USHF.R.S32.HI UR8, URZ, 0x1f, UR6 ;  /* 0x0000001f3f087899 */ /* 0x000fe20008011406 */
[----:B------:R-:W-:Y:S01]  /*0a80*/  VIADD R15, R14, 0x40 ;  /* 0x000000400e0f7836 */ /* 0x000fe20000000000 */
[----:B------:R-:W-:-:S02]  /*0a90*/  @!UP3 USHF.R.S32.HI UR13, URZ, 0x1f, UR7 ;  /* 0x0000001f3f0db899 */ /* 0x000fc40008011407 */
        /* <DEDUP_REMOVED lines=18> */
.L_x_634:
[----:B------:R-:W-:Y:S05]  /*0bc0*/  BSYNC B0 ;  /* 0x0000000000007941 */ /* 0x000fea0003800000 */
.L_x_633:
        /* <DEDUP_REMOVED lines=21> */
.L_x_636:
[----:B------:R-:W-:Y:S05]  /*0d20*/  BSYNC B0 ;  /* 0x0000000000007941 */ /* 0x000fea0003800000 */
.L_x_635:
        /* <DEDUP_REMOVED lines=21> */
.L_x_638:
[----:B------:R-:W-:Y:S05]  /*0e80*/  BSYNC B0 ;  /* 0x0000000000007941 */ /* 0x000fea0003800000 */
.L_x_637:
        /* <DEDUP_REMOVED lines=21> */
.L_x_640:
[----:B------:R-:W-:Y:S05]  /*0fe0*/  BSYNC B0 ;  /* 0x0000000000007941 */ /* 0x000fea0003800000 */
.L_x_639:
        /* <DEDUP_REMOVED lines=20> */
.L_x_642:
[----:B------:R-:W-:Y:S05]  /*1130*/  BSYNC B0 ;  /* 0x0000000000007941 */ /* 0x000fea0003800000 */
.L_x_641:
        /* <DEDUP_REMOVED lines=20> */
.L_x_644:
[----:B------:R-:W-:Y:S05]  /*1280*/  BSYNC B0 ;  /* 0x0000000000007941 */ /* 0x000fea0003800000 */
.L_x_643:
        /* <DEDUP_REMOVED lines=20> */
.L_x_646:
[----:B------:R-:W-:Y:S05]  /*13d0*/  BSYNC B0 ;  /* 0x0000000000007941 */ /* 0x000fea0003800000 */
.L_x_645:
        /* <DEDUP_REMOVED lines=20> */
.L_x_648:
[----:B------:R-:W-:Y:S05]  /*1520*/  BSYNC B0 ;  /* 0x0000000000007941 */ /* 0x000fea0003800000 */
.L_x_647:
        /* <DEDUP_REMOVED lines=10> */
.L_x_650:
[----:B------:R-:W-:Y:S05]  /*15d0*/  BSYNC B0 ;  /* 0x0000000000007941 */ /* 0x000fea0003800000 */
.L_x_649:
        /* <DEDUP_REMOVED lines=15> */
.L_x_652:
[----:B------:R-:W-:Y:S05]  /*16d0*/  BSYNC B0 ;  /* 0x0000000000007941 */ /* 0x000fea0003800000 */
.L_x_651:
        /* <DEDUP_REMOVED lines=10> */
.L_x_654:
[----:B------:R-:W-:Y:S05]  /*1780*/  BSYNC B0 ;  /* 0x0000000000007941 */ /* 0x000fea0003800000 */
.L_x_653:
        /* <DEDUP_REMOVED lines=10> */
.L_x_656:
[----:B------:R-:W-:Y:S05]  /*1830*/  BSYNC B0 ;  /* 0x0000000000007941 */ /* 0x000fea0003800000 */
.L_x_655:
        /* <DEDUP_REMOVED lines=10> */
.L_x_658:
[----:B------:R-:W-:Y:S05]  /*18e0*/  BSYNC B0 ;  /* 0x0000000000007941 */ /* 0x000fea0003800000 */
.L_x_657:
        /* <DEDUP_REMOVED lines=10> */
.L_x_660:
[----:B------:R-:W-:Y:S05]  /*1990*/  BSYNC B0 ;  /* 0x0000000000007941 */ /* 0x000fea0003800000 */
.L_x_659:
        /* <DEDUP_REMOVED lines=10> */
.L_x_662:
[----:B------:R-:W-:Y:S05]  /*1a40*/  BSYNC B0 ;  /* 0x0000000000007941 */ /* 0x000fea0003800000 */
.L_x_661:
        /* <DEDUP_REMOVED lines=10> */
.L_x_632:
[----:B------:R-:W1:Y:S01]  /*1af0*/  LDC R14, c[0x0][0x278] ;  /* 0x00009e00ff0e7b82 */ /* 0x000e620000000800 */
[----:B------:R-:W2:Y:S01]  /*1b00*/  S2R R7, SR_CTAID.Z ;  /* 0x0000000000077919 */ /* 0x000ea20000002700 */
[----:B------:R-:W-:Y:S01]  /*1b10*/  SHF.R.S32.HI R26, RZ, 0x1f, R162 ;  /* 0x0000001fff1a7819 */ /* 0x000fe200000114a2 */
        /* <DEDUP_REMOVED lines=9> */
[----:B------:R-:W-:Y:S02]  /*1bb0*/  @!UP0 USHF.R.S32.HI UR8, URZ, 0x1f, UR11 ;  /* 0x0000001f3f088899 */ /* 0x000fe4000801140b */
[----:B------:R-:W-:Y:S02]  /*1bc0*/  @UP0 UIMAD.WIDE.U32 UR28, UR16, UR4, URZ ;  /* 0x00000004101c02a5 */ /* 0x000fe4000f8e003f */
[----:B------:R-:W-:Y:S02]  /*1bd0*/  @UP1 UIADD3 UR7, UR12, UR6, URZ ;  /* 0x000000060c071290 */ /* 0x000fe4000fffe03f */
[----:B------:R-:W-:Y:S01]  /*1be0*/  @UP0 UIMAD UR10, UR16, UR5, UR29 ;  /* 0x00000005100a02a4 */ /* 0x000fe2000f8e021d */
[----:B-1----:R-:W-:Y:S02]  /*1bf0*/  IABS R0, R14 ;  /* 0x0000000e00007213 */ /* 0x002fe40000000000 */
[----:B------:R-:W-:-:S02]  /*1c00*/  @!UP0 ULDC.64 UR4, c[0x0][0x228] ;  /* 0x00008a0000048ab9 */ /* 0x000fc40000000a00 */
[----:B------:R-:W-:Y:S01]  /*1c10*/  @!UP0 UIMAD UR8, UR8, UR4, URZ ;  /* 0x00000004080882a4 */ /* 0x000fe2000f8e023f */
[----:B------:R-:W-:Y:S01]  /*1c20*/  IMAD.MOV.U32 R11, RZ, RZ, R0 ;  /* 0x000000ffff0b7224 */ /* 0x000fe200078e0000 */
[----:B------:R-:W-:Y:S02]  /*1c30*/  @!UP0 UIMAD.WIDE.U32 UR30, UR11, UR4, URZ ;  /* 0x000000040b1e82a5 */ /* 0x000fe4000f8e003f */
[----:B------:R-:W-:Y:S01]  /*1c40*/  @!UP0 UIMAD UR5, UR11, UR5, UR8 ;  /* 0x000000050b0582a4 */ /* 0x000fe2000f8e0208 */
[----:B------:R-:W1:Y:S02]  /*1c50*/  I2F.RP R2, R11 ;  /* 0x0000000b00027306 */ /* 0x000e640000209400 */
[----:B------:R-:W-:Y:S01]  /*1c60*/  @UP1 ULDC.64 UR8, c[0x0][0x248] ;  /* 0x0000920000081ab9 */ /* 0x000fe20000000a00 */
[----:B------:R-:W-:Y:S02]  /*1c70*/  @!UP0 UIADD3 UR10, UR31, UR5, URZ ;  /* 0x000000051f0a8290 */ /* 0x000fe4000fffe03f */
[----:B------:R-:W-:-:S02]  /*1c80*/  @UP1 UIMAD.WIDE.U32 UR32, UR7, UR8, URZ ;  /* 0x00000008072012a5 */ /* 0x000fc4000f8e003f */
[----:B------:R-:W-:Y:S01]  /*1c90*/  @UP1 UIMAD UR7, UR7, UR9, URZ ;  /* 0x00000009070712a4 */ /* 0x000fe2000f8e023f */
[----:B------:R-:W-:-:S03]  /*1ca0*/  @!UP0 UMOV UR28, UR30 ;  /* 0x0000001e001c8c82 */ /* 0x000fc60008000000 */
[----:B------:R-:W-:Y:S01]  /*1cb0*/  @UP1 UIADD3 UR29, UR33, UR7, URZ ;  /* 0x00000007211d1290 */ /* 0x000fe2000fffe03f */
[----:B-1----:R-:W1:Y:S02]  /*1cc0*/  MUFU.RCP R2, R2 ;  /* 0x0000000200027308 */ /* 0x002e640000001000 */
[----:B-1----:R-:W-:-:S06]  /*1cd0*/  VIADD R2, R2, 0xffffffe ;  /* 0x0ffffffe02027836 */ /* 0x002fcc0000000000 */
[----:B------:R-:W1:Y:S02]  /*1ce0*/  F2I.FTZ.U32.TRUNC.NTZ R3, R2 ;  /* 0x0000000200037305 */ /* 0x000e64000021f000 */
[----:B-1----:R-:W-:Y:S02]  /*1cf0*/  IMAD.MOV R0, RZ, RZ, -R3 ;  /* 0x000000ffff007224 */ /* 0x002fe400078e0a03 */
[----:B------:R-:W-:Y:S02]  /*1d00*/  IMAD.MOV.U32 R2, RZ, RZ, RZ ;  /* 0x000000ffff027224 */ /* 0x000fe400078e00ff */
[----:B------:R-:W-:Y:S02]  /*1d10*/  IMAD.MOV.U32 R4, RZ, RZ, R0 ;  /* 0x000000ffff047224 */ /* 0x000fe400078e0000 */
[----:B------:R-:W-:Y:S02]  /*1d20*/  VIADD R0, R6, 0x40 ;  /* 0x0000004006007836 */ /* 0x000fe40000000000 */
[----:B------:R-:W-:-:S03]  /*1d30*/  IMAD R4, R4, R11, RZ ;  /* 0x0000000b04047224 */ /* 0x000fc600078e02ff */
[----:B------:R-:W-:Y:S01]  /*1d40*/  ISETP.GE.AND P4, PT, R0, UR14, PT ;  /* 0x0000000e00007c0c */ /* 0x000fe2000bf86270 */
[----:B------:R-:W-:Y:S01]  /*1d50*/  IMAD.HI.U32 R3, R3, R4, R2 ;  /* 0x0000000403037227 */ /* 0x000fe200078e0002 */
[----:B--2---:R-:W-:Y:S02]  /*1d60*/  IABS R4, R7 ;  /* 0x0000000700047213 */ /* 0x004fe40000000000 */
[C---:B------:R-:W-:Y:S01]  /*1d70*/  IADD3 R2, R6.reuse, 0x50, RZ ;  /* 0x0000005006027810 */ /* 0x040fe20007ffe0ff */
[----:B------:R-:W-:Y:S01]  /*1d80*/  VIADD R0, R6, 0x60 ;  /* 0x0000006006007836 */ /* 0x000fe20000000000 */
[----:B------:R-:W-:Y:S02]  /*1d90*/  SHF.R.S32.HI R7, RZ, 0x1f, R6 ;  /* 0x0000001fff077819 */ /* 0x000fe40000011406 */
[----:B------:R-:W-:Y:S02]  /*1da0*/  ISETP.GE.AND P3, PT, R2, UR14, PT ;  /* 0x0000000e02007c0c */ /* 0x000fe4000bf66270 */
[----:B------:R-:W-:Y:S01]  /*1db0*/  ISETP.GE.AND P0, PT, R0, UR14, PT ;  /* 0x0000000e00007c0c */ /* 0x000fe2000bf06270 */
[----:B------:R-:W-:Y:S01]  /*1dc0*/  IMAD.HI.U32 R0, R3, R4, RZ ;  /* 0x0000000403007227 */ /* 0x000fe200078e00ff */
[----:B------:R-:W-:-:S03]  /*1dd0*/  LOP3.LUT R3, R5, 0xfffffff8, RZ, 0xc0, !PT ;  /* 0xfffffff805037812 */ /* 0x000fc600078ec0ff */
[----:B------:R-:W-:Y:S02]  /*1de0*/  IMAD.MOV R2, RZ, RZ, -R0 ;  /* 0x000000ffff027224 */ /* 0x000fe400078e0a00 */
[----:B------:R-:W-:Y:S02]  /*1df0*/  IMAD.IADD R36, R162, 0x1, -R3 ;  /* 0x00000001a2247824 */ /* 0x000fe400078e0a03 */
[C---:B------:R-:W-:Y:S01]  /*1e00*/  IMAD R2, R11.reuse, R2, R4 ;  /* 0x000000020b027224 */ /* 0x040fe200078e0204 */
[----:B------:R-:W-:Y:S01]  /*1e10*/  SHF.L.U32 R4, R6, 0x6, RZ ;  /* 0x0000000606047819 */ /* 0x000fe200000006ff */
[----:B------:R-:W-:Y:S02]  /*1e20*/  IMAD.SHL.U32 R136, R36, 0x8, RZ ;  /* 0x0000000824887824 */ /* 0x000fe400078e00ff */
[----:B------:R-:W-:Y:S01]  /*1e30*/  IMAD.WIDE R8, R8, 0x80, R6 ;  /* 0x0000008008087825 */ /* 0x000fe200078e0206 */
[----:B------:R-:W-:Y:S02]  /*1e40*/  LOP3.LUT R3, R4, 0x1c0, RZ, 0xc0, !PT ;  /* 0x000001c004037812 */ /* 0x000fe400078ec0ff */
[----:B------:R-:W-:-:S02]  /*1e50*/  ISETP.GT.U32.AND P5, PT, R11, R2, PT ;  /* 0x000000020b00720c */ /* 0x000fc40003fa4070 */
[----:B------:R-:W-:Y:S02]  /*1e60*/  LOP3.LUT R4, R3, 0x38, R136, 0xf8, !PT ;  /* 0x0000003803047812 */ /* 0x000fe400078ef888 */
[----:B------:R-:W-:Y:S01]  /*1e70*/  SHF.R.U32.HI R3, RZ, 0x3, R3 ;  /* 0x00000003ff037819 */ /* 0x000fe20000011603 */
[----:B------:R-:W-:Y:S08]  /*1e80*/  @P1 BRA `(.L_x_663) ;  /* 0x0000000000301947 */ /* 0x000ff00003800000 */
        /* <DEDUP_REMOVED lines=12> */
.L_x_663:
[----:B------:R-:W-:Y:S01]  /*1f50*/  LOP3.LUT R5, R25, 0xfffffff0, RZ, 0xc0, !PT ;  /* 0xfffffff019057812 */ /* 0x000fe200078ec0ff */
[----:B------:R-:W-:Y:S01]  /*1f60*/  @UP1 UIADD3 UR13, UR12, UR6, URZ ;  /* 0x000000060c0d1290 */ /* 0x000fe2000fffe03f */
[----:B------:R-:W-:Y:S01]  /*1f70*/  @!P5 IMAD.IADD R2, R2, 0x1, -R11 ;  /* 0x000000010202d824 */ /* 0x000fe200078e0a0b */
[----:B------:R-:W-:Y:S01]  /*1f80*/  LOP3.LUT R12, R4, R3, RZ, 0x3c, !PT ;  /* 0x00000003040c7212 */ /* 0x000fe200078e3cff */
[----:B------:R-:W-:Y:S01]  /*1f90*/  @UP1 ULDC.64 UR6, c[0x0][0x250] ;  /* 0x0000940000061ab9 */ /* 0x000fe20000000a00 */
[----:B------:R-:W-:Y:S01]  /*1fa0*/  IMAD.IADD R4, R162, 0x1, -R5 ;  /* 0x00000001a2047824 */ /* 0x000fe200078e0a05 */
[----:B------:R-:W-:Y:S01]  /*1fb0*/  @UP1 UIMAD.WIDE.U32 UR30, UR13, UR6, URZ ;  /* 0x000000060d1e12a5 */ /* 0x000fe2000f8e003f */
[----:B------:R-:W-:Y:S01]  /*1fc0*/  LOP3.LUT R10, R14, UR26, RZ, 0x3c, !PT ;  /* 0x0000001a0e0a7c12 */ /* 0x000fe2000f8e3cff */
[----:B------:R-:W-:Y:S01]  /*1fd0*/  @UP1 UIMAD UR13, UR13, UR7, URZ ;  /* 0x000000070d0d12a4 */ /* 0x000fe2000f8e023f */
[----:B------:R-:W-:Y:S01]  /*1fe0*/  ISETP.GE.U32.AND P6, PT, R2, R11, PT ;  /* 0x0000000b0200720c */ /* 0x000fe20003fc6070 */
[----:B------:R-:W-:Y:S01]  /*1ff0*/  USHF.R.S32.HI UR27, URZ, 0x1f, UR26 ;  /* 0x0000001f3f1b7899 */ /* 0x000fe2000801141a */
[----:B------:R-:W-:Y:S01]  /*2000*/  SHF.R.S32.HI R2, RZ, 0x1f, R4 ;  /* 0x0000001fff027819 */ /* 0x000fe20000011404 */
[----:B------:R-:W-:Y:S01]  /*2010*/  @UP1 UIADD3 UR13, UR31, UR13, URZ ;  /* 0x0000000d1f0d1290 */ /* 0x000fe2000fffe03f */
[----:B------:R-:W-:Y:S01]  /*2020*/  ISETP.GE.AND P2, PT, R10, RZ, PT ;  /* 0x000000ff0a00720c */ /* 0x000fe20003f46270 */
[----:B------:R-:W-:Y:S01]  /*2030*/  @!P5 VIADD R0, R0, 0x1 ;  /* 0x000000010000d836 */ /* 0x000fe20000000000 */
[----:B------:R-:W-:-:S02]  /*2040*/  ISETP.NE.AND P5, PT, R14, RZ, PT ;  /* 0x000000ff0e00720c */ /* 0x000fc40003fa5270 */
[----:B------:R-:W-:Y:S02]  /*2050*/  SHF.R.S32.HI R137, RZ, 0x1f, R136 ;  /* 0x0000001fff897819 */ /* 0x000fe40000011488 */
[----:B------:R-:W-:Y:S02]  /*2060*/  LEA.HI R10, R26, R162, RZ, 0x6 ;  /* 0x000000a21a0a7211 */ /* 0x000fe400078f30ff */
[----:B------:R-:W-:Y:S01]  /*2070*/  LEA.HI R23, R2, R4, RZ, 0x3 ;  /* 0x0000000402177211 */ /* 0x000fe200078f18ff */
        /* <DEDUP_REMOVED lines=13> */
.L_x_664:
[----:B------:R-:W-:Y:S01]  /*2150*/  IMAD R5, R7, UR8, RZ ;  /* 0x0000000807057c24 */ /* 0x000fe2000f8e02ff */
[----:B------:R-:W-:Y:S01]  /*2160*/  LOP3.LUT R11, R23, 0xfffffff8, RZ, 0xc0, !PT ;  /* 0xfffffff8170b7812 */ /* 0x000fe200078ec0ff */
[----:B------:R-:W-:Y:S01]  /*2170*/  IMAD.WIDE.U32 R2, R6, UR8, R136 ;  /* 0x0000000806027c25 */ /* 0x000fe2000f8e0088 */
[----:B------:R-:W-:Y:S01]  /*2180*/  ULDC.64 UR4, c[0x0][0x258] ;  /* 0x0000960000047ab9 */ /* 0x000fe20000000a00 */
[----:B------:R-:W-:Y:S01]  /*2190*/  BSSY B0, `(.L_x_665) ;  /* 0x000004b000007945 */ /* 0x000fe20003800000 */
[----:B------:R-:W-:Y:S01]  /*21a0*/  UIMAD UR27, UR27, UR4, URZ ;  /* 0x000000041b1b72a4 */ /* 0x000fe2000f8e023f */
[----:B------:R-:W-:Y:S01]  /*21b0*/  IMAD.SHL.U32 R13, R10, 0x8, RZ ;  /* 0x000000080a0d7824 */ /* 0x000fe200078e00ff */
[----:B------:R-:W-:Y:S01]  /*21c0*/  IADD3 R10, P1, R2, UR32, RZ ;  /* 0x00000020020a7c10 */ /* 0x000fe2000ff3e0ff */
[----:B------:R-:W-:Y:S01]  /*21d0*/  IMAD R5, R6, UR9, R5 ;  /* 0x0000000906057c24 */ /* 0x000fe2000f8e0205 */
[----:B------:R-:W-:Y:S01]  /*21e0*/  UIMAD UR5, UR26, UR5, UR27 ;  /* 0x000000051a0572a4 */ /* 0x000fe2000f8e021b */
[----:B------:R-:W-:Y:S01]  /*21f0*/  IMAD.IADD R21, R4, 0x1, -R11 ;  /* 0x0000000104157824 */ /* 0x000fe200078e0a0b */
[----:B------:R-:W-:Y:S01]  /*2200*/  LOP3.LUT R12, R12, 0xfffffe00, R13, 0xf8, !PT ;  /* 0xfffffe000c0c7812 */ /* 0x000fe200078ef80d */
[----:B------:R-:W-:Y:S01]  /*2210*/  @P6 VIADD R0, R0, 0x1 ;  /* 0x0000000100006836 */ /* 0x000fe20000000000 */
[----:B------:R-:W-:Y:S01]  /*2220*/  IADD3.X R11, R3, UR29, R5, P1, !PT ;  /* 0x0000001d030b7c10 */ /* 0x000fe20008ffe405 */
[C---:B------:R-:W-:Y:S01]  /*2230*/  IMAD.WIDE.U32 R2, R6.reuse, UR6, R136 ;  /* 0x0000000606027c25 */ /* 0x040fe2000f8e0088 */
[----:B------:R-:W1:Y:S01]  /*2240*/  S2UR UR29, SR_CgaCtaId ;  /* 0x00000000001d79c3 */ /* 0x000e620000008800 */
[----:B------:R-:W-:-:S02]  /*2250*/  ISETP.GE.AND P6, PT, R6, UR14, PT ;  /* 0x0000000e06007c0c */ /* 0x000fc4000bfc6270 */
[----:B------:R-:W-:Y:S01]  /*2260*/  IMAD R4, R7, UR6, RZ ;  /* 0x0000000607047c24 */ /* 0x000fe2000f8e02ff */
[----:B------:R-:W-:Y:S01]  /*2270*/  @!P2 IADD3 R0, -R0, RZ, RZ ;  /* 0x000000ff0000a210 */ /* 0x000fe20007ffe1ff */
[----:B------:R-:W-:Y:S01]  /*2280*/  VIADD R165, R136, 0x40 ;  /* 0x0000004088a57836 */ /* 0x000fe20000000000 */
[----:B------:R-:W-:Y:S01]  /*2290*/  IADD3 R2, P2, R2, UR30, RZ ;  /* 0x0000001e02027c10 */ /* 0x000fe2000ff5e0ff */
[C---:B------:R-:W-:Y:S01]  /*22a0*/  IMAD R5, R6.reuse, UR7, R4 ;  /* 0x0000000706057c24 */ /* 0x040fe2000f8e0204 */
[----:B------:R-:W-:Y:S01]  /*22b0*/  @!P5 LOP3.LUT R0, RZ, R14, RZ, 0x33, !PT ;  /* 0x0000000eff00d212 */ /* 0x000fe200078e33ff */
[----:B------:R-:W-:Y:S01]  /*22c0*/  VIADD R18, R6, 0x10 ;  /* 0x0000001006127836 */ /* 0x000fe20000000000 */
[----:B------:R-:W-:Y:S02]  /*22d0*/  IADD3 R14, P1, R136, UR28, RZ ;  /* 0x0000001c880e7c10 */ /* 0x000fe4000ff3e0ff */
[----:B------:R-:W-:Y:S01]  /*22e0*/  IADD3.X R3, R3, UR13, R5, P2, !PT ;  /* 0x0000000d03037c10 */ /* 0x000fe200097fe405 */
[----:B------:R-:W-:Y:S01]  /*22f0*/  ULDC.64 UR12, c[0x0][0x260] ;  /* 0x00009800000c7ab9 */ /* 0x000fe20000000a00 */
[----:B------:R-:W-:Y:S01]  /*2300*/  IADD3.X R15, R137, UR10, RZ, P1, !PT ;  /* 0x0000000a890f7c10 */ /* 0x000fe20008ffe4ff */
[----:B------:R-:W-:Y:S01]  /*2310*/  ULDC.64 UR10, c[0x0][0x268] ;  /* 0x00009a00000a7ab9 */ /* 0x000fe20000000a00 */
[----:B------:R-:W-:Y:S01]  /*2320*/  IMAD.WIDE.U32 R30, R0, UR12, R10 ;  /* 0x0000000c001e7c25 */ /* 0x000fe2000f8e000a */
[----:B------:R-:W-:-:S02]  /*2330*/  SHF.R.S32.HI R4, RZ, 0x1f, R0 ;  /* 0x0000001fff047819 */ /* 0x000fc40000011400 */
[----:B------:R-:W-:Y:S01]  /*2340*/  MOV R13, UR4 ;  /* 0x00000004000d7c02 */ /* 0x000fe20008000f00 */
[----:B------:R-:W-:Y:S01]  /*2350*/  IMAD.WIDE.U32 R28, R0, UR10, R2 ;  /* 0x0000000a001c7c25 */ /* 0x000fe2000f8e0002 */
[----:B------:R2:W-:Y:S01]  /*2360*/  STL.64 [R1+0x68], R30 ;  /* 0x0000681e01007387 */ /* 0x0005e20000100a00 */
[----:B------:R-:W-:Y:S01]  /*2370*/  ISETP.GE.AND P5, PT, R18, UR14, PT ;  /* 0x0000000e12007c0c */ /* 0x000fe2000bfa6270 */
[----:B------:R-:W-:Y:S01]  /*2380*/  UMOV UR4, 0x400 ;  /* 0x0000040000047882 */ /* 0x000fe20000000000 */
[C---:B------:R-:W-:Y:S01]  /*2390*/  IMAD R5, R4.reuse, UR12, RZ ;  /* 0x0000000c04057c24 */ /* 0x040fe2000f8e02ff */
[----:B------:R2:W-:Y:S01]  /*23a0*/  STL.64 [R1+0x78], R28 ;  /* 0x0000781c01007387 */ /* 0x0005e20000100a00 */
[----:B------:R-:W-:Y:S01]  /*23b0*/  IMAD R4, R4, UR10, RZ ;  /* 0x0000000a04047c24 */ /* 0x000fe2000f8e02ff */
[----:B-1----:R-:W-:Y:S01]  /*23c0*/  ULEA UR4, UR29, UR4, 0x18 ;  /* 0x000000041d047291 */ /* 0x002fe2000f8ec03f */
[----:B------:R-:W-:Y:S01]  /*23d0*/  IMAD.WIDE.U32 R14, R13, UR26, R14 ;  /* 0x0000001a0d0e7c25 */ /* 0x000fe2000f8e000e */
[----:B------:R2:W-:Y:S01]  /*23e0*/  STL [R1+0x34], R165 ;  /* 0x000034a501007387 */ /* 0x0005e20000100800 */
[----:B------:R-:W-:-:S02]  /*23f0*/  R2P PR, R21, 0x6 ;  /* 0x0000000615007804 */ /* 0x000fc40000000000 */
[C---:B------:R-:W-:Y:S01]  /*2400*/  IMAD R24, R0.reuse, UR11, R4 ;  /* 0x0000000b00187c24 */ /* 0x040fe2000f8e0204 */
[----:B------:R-:W-:Y:S01]  /*2410*/  MOV R4, 0x10 ;  /* 0x0000001000047802 */ /* 0x000fe20000000f00 */
[----:B------:R-:W-:Y:S01]  /*2420*/  IMAD.MOV.U32 R2, RZ, RZ, 0x20 ;  /* 0x00000020ff027424 */ /* 0x000fe200078e00ff */
[----:B------:R-:W-:Y:S01]  /*2430*/  IADD3 R11, R15, UR5, RZ ;  /* 0x000000050f0b7c10 */ /* 0x000fe2000fffe0ff */
[----:B------:R-:W-:Y:S01]  /*2440*/  IMAD R22, R0, UR13, R5 ;  /* 0x0000000d00167c24 */ /* 0x000fe2000f8e0205 */
[----:B------:R-:W-:Y:S02]  /*2450*/  IADD3 R19, R6, 0x20, RZ ;  /* 0x0000002006137810 */ /* 0x000fe40007ffe0ff */
[----:B------:R-:W-:Y:S02]  /*2460*/  SEL R4, R4, 0xfffffff0, !P1 ;  /* 0xfffffff004047807 */ /* 0x000fe40004800000 */
[----:B------:R-:W-:Y:S02]  /*2470*/  SEL R2, R2, 0xffffffe0, !P2 ;  /* 0xffffffe002027807 */ /* 0x000fe40005000000 */
[----:B------:R-:W-:Y:S01]  /*2480*/  LEA R243, R12, UR4, 0x1 ;  /* 0x000000040cf37c11 */ /* 0x000fe2000f8e08ff */
        /* <DEDUP_REMOVED lines=27> */
.L_x_666:
[----:B------:R-:W-:Y:S05]  /*2640*/  BSYNC B0 ;  /* 0x0000000000007941 */ /* 0x000fea0003800000 */
.L_x_665:
[----:B------:R-:W-:Y:S01]  /*2650*/  BSSY B0, `(.L_x_667) ;  /* 0x0000021000007945 */ /* 0x000fe20003800000 */
[----:B------:R-:W-:Y:S02]  /*2660*/  ISETP.GE.AND P1, PT, R19, UR14, PT ;  /* 0x0000000e13007c0c */ /* 0x000fe4000bf26270 */
[----:B------:R-:W-:Y:S01]  /*2670*/  IADD3 R20, R6, 0x30, RZ ;  /* 0x0000003006147810 */ /* 0x000fe20007ffe0ff */
        /* <DEDUP_REMOVED lines=30> */
.L_x_668:
[----:B------:R-:W-:Y:S05]  /*2860*/  BSYNC B0 ;  /* 0x0000000000007941 */ /* 0x000fea0003800000 */
.L_x_667:
[----:B------:R-:W-:Y:S01]  /*2870*/  UIADD3 UR12, UR19, -0x1, URZ ;  /* 0xffffffff130c7890 */ /* 0x000fe2000fffe03f */
        /* <DEDUP_REMOVED lines=33> */
.L_x_670:
[----:B------:R-:W-:Y:S05]  /*2a90*/  BSYNC B0 ;  /* 0x0000000000007941 */ /* 0x000fea0003800000 */
.L_x_669:
[----:B------:R-:W-:Y:S01]  /*2aa0*/  UIMAD UR5, UR12, -0x40, UR25 ;  /* 0xffffffc00c0578a4 */ /* 0x000fe2000f8e0219 */
[----:B------:R-:W-:Y:S01]  /*2ab0*/  BSSY B0, `(.L_x_671) ;  /* 0x0000020000007945 */ /* 0x000fe20003800000 */
[----:B------:R-:W-:-:S03]  /*2ac0*/  ISETP.GE.AND P1, PT, R5, UR14, PT ;  /* 0x0000000e05007c0c */ /* 0x000fc6000bf26270 */
[----:B------:R-:W-:Y:S10]  /*2ad0*/  @P2 BRA `(.L_x_672) ;  /* 0x0000000000742947 */ /* 0x000ff40003800000 */
        /* <DEDUP_REMOVED lines=29> */
.L_x_672:
[----:B------:R-:W-:Y:S05]  /*2cb0*/  BSYNC B0 ;  /* 0x0000000000007941 */ /* 0x000fea0003800000 */
.L_x_671:
        /* <DEDUP_REMOVED lines=32> */
.L_x_674:
[----:B------:R-:W-:Y:S05]  /*2ec0*/  BSYNC B0 ;  /* 0x0000000000007941 */ /* 0x000fea0003800000 */
.L_x_673:
[----:B------:R-:W-:Y:S01]  /*2ed0*/  USHF.R.S32.HI UR13, URZ, 0x1f, UR12 ;  /* 0x0000001f3f0d7899 */ /* 0x000fe2000801140c */
        /* <DEDUP_REMOVED lines=32> */
.L_x_676:
[----:B------:R-:W-:Y:S05]  /*30e0*/  BSYNC B0 ;  /* 0x0000000000007941 */ /* 0x000fea0003800000 */
.L_x_675:
        /* <DEDUP_REMOVED lines=31> */
.L_x_678:
[----:B------:R-:W-:Y:S05]  /*32e0*/  BSYNC B0 ;  /* 0x0000000000007941 */ /* 0x000fea0003800000 */
.L_x_677:
[----:B------:R-:W-:Y:S01]  /*32f0*/  USHF.L.U32 UR26, UR8, 0x6, URZ ;  /* 0x00000006081a7899 */ /* 0x000fe2000800063f */
        /* <DEDUP_REMOVED lines=30> */
.L_x_680:
[----:B------:R-:W-:Y:S05]  /*34e0*/  BSYNC B0 ;  /* 0x0000000000007941 */ /* 0x000fea0003800000 */
.L_x_679:
[----:B------:R-:W-:Y:S01]  /*34f0*/  IMAD.IADD R167, R31, 0x1, R22 ;  /* 0x000000011fa77824 */ /* 0x000fe200078e0216 */
[----:B------:R-:W-:Y:S01]  /*3500*/  MOV R166, R30 ;  /* 0x0000001e00a67202 */ /* 0x000fe20000000f00 */
[----:B------:R-:W-:Y:S01]  /*3510*/  USHF.L.U64.HI UR27, UR8, 0x6, UR9 ;  /* 0x00000006081b7899 */ /* 0x000fe20008010209 */
[----:B------:R-:W-:Y:S01]  /*3520*/  ISETP.GE.AND P1, PT, R6, UR5, PT ;  /* 0x0000000506007c0c */ /* 0x000fe2000bf26270 */
[----:B------:R-:W-:Y:S01]  /*3530*/  IMAD.U32 R164, RZ, RZ, UR26 ;  /* 0x0000001affa47e24 */ /* 0x000fe2000f8e00ff */
[----:B------:R-:W-:Y:S01]  /*3540*/  BSSY B0, `(.L_x_681) ;  /* 0x000001e000007945 */ /* 0x000fe20003800000 */
[----:B------:R2:W-:Y:S01]  /*3550*/  STL.64 [R1+0x60], R166 ;  /* 0x000060a601007387 */ /* 0x0005e20000100a00 */
[----:B------:R-:W-:Y:S01]  /*3560*/  UIMAD UR10, UR27, UR12, URZ ;  /* 0x0000000c1b0a72a4 */ /* 0x000fe2000f8e023f */
[----:B-1----:R-:W-:Y:S01]  /*3570*/  IMAD.WIDE.U32 R8, R164, UR12, R166 ;  /* 0x0000000ca4087c25 */ /* 0x002fe2000f8e00a6 */
[C---:B------:R-:W-:Y:S02]  /*3580*/  ISETP.GE.AND P0, PT, R19.reuse, UR5, PT ;  /* 0x0000000513007c0c */ /* 0x040fe4000bf06270 */
[----:B------:R-:W-:Y:S01]  /*3590*/  UIMAD UR10, UR13, UR26, UR10 ;  /* 0x0000001a0d0a72a4 */ /* 0x000fe2000f8e020a */
[----:B------:R-:W-:-:S02]  /*35a0*/  ISETP.GE.AND P3, PT, R19, UR5, PT ;  /* 0x0000000513007c0c */ /* 0x000fc4000bf66270 */
[----:B------:R-:W-:-:S03]  /*35b0*/  SHF.R.S32.HI R10, RZ, 0x4, R25 ;  /* 0x00000004ff0a7819 */ /* 0x000fc60000011419 */
[----:B------:R-:W-:Y:S01]  /*35c0*/  VIADD R11, R9, UR10 ;  /* 0x0000000a090b7c36 */ /* 0x000fe20008000000 */
[----:B------:R-:W-:Y:S07]  /*35d0*/  @P1 BRA `(.L_x_682) ;  /* 0x0000000000501947 */ /* 0x000fee0003800000 */
        /* <DEDUP_REMOVED lines=20> */
.L_x_682:
[----:B------:R-:W-:Y:S05]  /*3720*/  BSYNC B0 ;  /* 0x0000000000007941 */ /* 0x000fea0003800000 */
.L_x_681:
[----:B------:R-:W-:Y:S01]  /*3730*/  USHF.L.U64.HI UR28, UR8, 0x4, UR9 ;  /* 0x00000004081c7899 */ /* 0x000fe20008010209 */
[----:B------:R-:W-:Y:S01]  /*3740*/  BSSY B0, `(.L_x_683) ;  /* 0x000001a000007945 */ /* 0x000fe20003800000 */
[----:B------:R-:W-:Y:S01]  /*3750*/  USHF.L.U32 UR29, UR8, 0x4, URZ ;  /* 0x00000004081d7899 */ /* 0x000fe2000800063f */
[----:B------:R-:W-:Y:S02]  /*3760*/  LEA.HI R5, R25, R10, RZ, 0x1 ;  /* 0x0000000a19057211 */ /* 0x000fe400078f08ff */
        /* <DEDUP_REMOVED lines=23> */
.L_x_684:
[----:B------:R-:W-:Y:S05]  /*38e0*/  BSYNC B0 ;  /* 0x0000000000007941 */ /* 0x000fea0003800000 */
.L_x_683:
[----:B------:R-:W-:Y:S01]  /*38f0*/  LOP3.LUT R5, R5, 0xfffffffe, RZ, 0xc0, !PT ;  /* 0xfffffffe05057812 */ /* 0x000fe200078ec0ff */
[----:B------:R-:W-:Y:S01]  /*3900*/  IMAD.SHL.U32 R14, R36, 0x40, RZ ;  /* 0x00000040240e7824 */ /* 0x000fe200078e00ff */
[----:B------:R-:W-:Y:S01]  /*3910*/  BSSY B0, `(.L_x_685) ;  /* 0x0000020000007945 */ /* 0x000fe20003800000 */
[C---:B------:R-:W-:Y:S01]  /*3920*/  ISETP.GE.AND P5, PT, R6.reuse, UR5, PT ;  /* 0x0000000506007c0c */ /* 0x040fe2000bfa6270 */
[----:B---34-:R-:W-:Y:S01]  /*3930*/  IMAD.SHL.U32 R16, R6, 0x8, RZ ;  /* 0x0000000806107824 */ /* 0x018fe200078e00ff */
[----:B------:R-:W-:Y:S01]  /*3940*/  ISETP.GE.AND P6, PT, R20, UR5, PT ;  /* 0x0000000514007c0c */ /* 0x000fe2000bfc6270 */
[----:B------:R-:W-:Y:S01]  /*3950*/  IMAD.IADD R15, R10, 0x1, -R5 ;  /* 0x000000010a0f7824 */ /* 0x000fe200078e0a05 */
[----:B------:R-:W-:Y:S01]  /*3960*/  LOP3.LUT R14, R14, 0x1c0, RZ, 0xc0, !PT ;  /* 0x000001c00e0e7812 */ /* 0x000fe200078ec0ff */
[----:B------:R-:W-:Y:S10]  /*3970*/  @P0 BRA `(.L_x_686) ;  /* 0x0000000000640947 */ /* 0x000ff40003800000 */
[----:B------:R-:W-:Y:S01]  /*3980*/  ULDC UR10, c[0x0][0x2d0] ;  /* 0x0000b400000a7ab9 */ /* 0x000fe20000000800 */
[----:B------:R-:W-:Y:S01]  /*3990*/  IMAD.U32 R0, RZ, RZ, UR8 ;  /* 0x00000008ff007e24 */ /* 0x000fe2000f8e00ff */
[----:B------:R-:W-:Y:S01]  /*39a0*/  ISETP.GE.AND P1, PT, R136, UR10, PT ;  /* 0x0000000a88007c0c */ /* 0x000fe2000bf26270 */
[----:B------:R-:W-:Y:S01]  /*39b0*/  IMAD.U32 R5, RZ, RZ, UR8 ;  /* 0x00000008ff057e24 */ /* 0x000fe2000f8e00ff */
[----:B------:R-:W-:Y:S01]  /*39c0*/  ISETP.GE.AND P0, PT, R165, UR10, PT ;  /* 0x0000000aa5007c0c */ /* 0x000fe2000bf06270 */
[----:B------:R-:W-:Y:S01]  /*39d0*/  IMAD.U32 R3, RZ, RZ, UR9 ;  /* 0x00000009ff037e24 */ /* 0x000fe2000f8e00ff */
[----:B------:R-:W-:-:S04]  /*39e0*/  LEA R0, P2, R0, R8, 0x5 ;  /* 0x0000000800007211 */ /* 0x000fc800078428ff */
[----:B------:R-:W-:-:S05]  /*39f0*/  LEA.HI.X R3, R5, R11, R3, 0x5, P2 ;  /* 0x0000000b05037211 */ /* 0x000fca00010f2c03 */
[----:B------:R-:W3:Y:S01]  /*3a00*/  @!P1 LDC.64 R6, c[0x0][0x218] ;  /* 0x00008600ff069b82 */ /* 0x000ee20000000a00 */
[----:B------:R4:W-:Y:S01]  /*3a10*/  @P1 STS.128 [R243+0x9000], RZ ;  /* 0x009000fff3001388 */ /* 0x0009e20000000c00 */
[----:B---3--:R-:W-:-:S04]  /*3a20*/  @!P1 LEA R6, P2, R0, R6, 0x1 ;  /* 0x0000000600069211 */ /* 0x008fc800078408ff */
        /* <DEDUP_REMOVED lines=14> */
.L_x_686:
[----:B------:R-:W-:Y:S05]  /*3b10*/  BSYNC B0 ;  /* 0x0000000000007941 */ /* 0x000fea0003800000 */
.L_x_685:
[----:B------:R-:W-:Y:S04]  /*3b20*/  BSSY B0, `(.L_x_687) ;  /* 0x000001b000007945 */ /* 0x000fe80003800000 */
[----:B------:R-:W-:Y:S05]  /*3b30*/  @P6 BRA `(.L_x_688) ;  /* 0x0000000000646947 */ /* 0x000fea0003800000 */
[----:B------:R-:W-:Y:S01]  /*3b40*/  ULDC UR10, c[0x0][0x2d0] ;  /* 0x0000b400000a7ab9 */ /* 0x000fe20000000800 */
[----:B---34-:R-:W-:Y:S01]  /*3b50*/  IMAD.U32 R6, RZ, RZ, UR8 ;  /* 0x00000008ff067e24 */ /* 0x018fe2000f8e00ff */
[----:B------:R-:W-:Y:S01]  /*3b60*/  ISETP.GE.AND P1, PT, R136, UR10, PT ;  /* 0x0000000a88007c0c */ /* 0x000fe2000bf26270 */
[----:B------:R-:W-:Y:S01]  /*3b70*/  IMAD.MOV.U32 R10, RZ, RZ, R8 ;  /* 0x000000ffff0a7224 */ /* 0x000fe200078e0008 */
[----:B------:R-:W-:Y:S01]  /*3b80*/  UIMAD UR11, UR9, 0x30, URZ ;  /* 0x00000030090b78a4 */ /* 0x000fe2000f8e023f */
[----:B------:R-:W-:Y:S02]  /*3b90*/  ISETP.GE.AND P0, PT, R165, UR10, PT ;  /* 0x0000000aa5007c0c */ /* 0x000fe4000bf06270 */
[----:B------:R-:W-:-:S04]  /*3ba0*/  IMAD.WIDE.U32 R6, R6, 0x30, R10 ;  /* 0x0000003006067825 */ /* 0x000fc800078e000a */
[----:B------:R-:W-:-:S04]  /*3bb0*/  VIADD R0, R7, UR11 ;  /* 0x0000000b07007c36 */ /* 0x000fc80008000000 */
[----:B-1----:R-:W1:Y:S01]  /*3bc0*/  @!P1 LDC.64 R12, c[0x0][0x218] ;  /* 0x00008600ff0c9b82 */ /* 0x002e620000000a00 */
        /* <DEDUP_REMOVED lines=16> */
.L_x_688:
[----:B------:R-:W-:Y:S05]  /*3cd0*/  BSYNC B0 ;  /* 0x0000000000007941 */ /* 0x000fea0003800000 */
.L_x_687:
[----:B------:R-:W0:Y:S01]  /*3ce0*/  LDGDEPBAR ;  /* 0x00000000000079af */ /* 0x000e220000000000 */
[----:B------:R-:W-:Y:S01]  /*3cf0*/  IMAD.SHL.U32 R0, R21, 0x40, RZ ;  /* 0x0000004015007824 */ /* 0x000fe200078e00ff */
[----:B------:R-:W-:Y:S01]  /*3d00*/  LOP3.LUT R3, R14, 0x8, R16, 0xf8, !PT ;  /* 0x000000080e037812 */ /* 0x000fe200078ef810 */
[----:B------:R-:W-:Y:S01]  /*3d10*/  IMAD.IADD R11, R29, 0x1, R24 ;  /* 0x000000011d0b7824 */ /* 0x000fe200078e0218 */
[----:B------:R-:W-:Y:S01]  /*3d20*/  SHF.R.U32.HI R5, RZ, 0x3, R14 ;  /* 0x00000003ff057819 */ /* 0x000fe2000001160e */
[----:B------:R-:W-:Y:S01]  /*3d30*/  IMAD.MOV.U32 R10, RZ, RZ, R28 ;  /* 0x000000ffff0a7224 */ /* 0x000fe200078e001c */
[----:B------:R-:W-:Y:S01]  /*3d40*/  LOP3.LUT R0, R0, 0x1c0, RZ, 0xc0, !PT ;  /* 0x000001c000007812 */ /* 0x000fe200078ec0ff */
[----:B---34-:R-:W-:Y:S01]  /*3d50*/  IMAD.SHL.U32 R6, R15, 0x8, RZ ;  /* 0x000000080f067824 */ /* 0x018fe200078e00ff */
[----:B------:R-:W-:Y:S01]  /*3d60*/  LOP3.LUT R3, R3, R5, RZ, 0x3c, !PT ;  /* 0x0000000503037212 */ /* 0x000fe200078e3cff */
[----:B------:R-:W-:Y:S01]  /*3d70*/  USHF.L.U64.HI UR30, UR6, 0x6, UR7 ;  /* 0x00000006061e7899 */ /* 0x000fe20008010207 */
[----:B------:R3:W-:Y:S01]  /*3d80*/  STL.64 [R1+0x70], R10 ;  /* 0x0000700a01007387 */ /* 0x0007e20000100a00 */
[----:B------:R-:W-:Y:S01]  /*3d90*/  SHF.R.U32.HI R5, RZ, 0x3, R0 ;  /* 0x00000003ff057819 */ /* 0x000fe20000011600 */
[----:B------:R-:W-:Y:S01]  /*3da0*/  IMAD.SHL.U32 R7, R23, 0x40, RZ ;  /* 0x0000004017077824 */ /* 0x000fe200078e00ff */
[----:B------:R-:W-:Y:S01]  /*3db0*/  LOP3.LUT R6, R0, 0x8, R6, 0xf8, !PT ;  /* 0x0000000800067812 */ /* 0x000fe200078ef806 */
[----:B------:R-:W-:Y:S01]  /*3dc0*/  USHF.L.U32 UR31, UR6, 0x6, URZ ;  /* 0x00000006061f7899 */ /* 0x000fe2000800063f */
[----:B------:R-:W-:Y:S01]  /*3dd0*/  LEA.HI R161, R26, R162, RZ, 0x5 ;  /* 0x000000a21aa17211 */ /* 0x000fe200078f28ff */
[----:B------:R-:W-:Y:S01]  /*3de0*/  UIMAD UR10, UR30, UR12, URZ ;  /* 0x0000000c1e0a72a4 */ /* 0x000fe2000f8e023f */
[----:B------:R-:W-:Y:S01]  /*3df0*/  LOP3.LUT R138, R6, R5, RZ, 0x3c, !PT ;  /* 0x00000005068a7212 */ /* 0x000fe200078e3cff */
[----:B------:R-:W-:Y:S01]  /*3e00*/  IMAD.U32 R6, RZ, RZ, UR12 ;  /* 0x0000000cff067e24 */ /* 0x000fe2000f8e00ff */
[----:B------:R-:W-:Y:S01]  /*3e10*/  SHF.R.S32.HI R160, RZ, 0x5, R161 ;  /* 0x00000005ffa07819 */ /* 0x000fe200000114a1 */
[----:B------:R-:W-:Y:S01]  /*3e20*/  UIMAD UR10, UR13, UR31, UR10 ;  /* 0x0000001f0d0a72a4 */ /* 0x000fe2000f8e020a */
[----:B------:R-:W-:Y:S01]  /*3e30*/  LOP3.LUT R139, R7, 0xfffffe00, RZ, 0xc0, !PT ;  /* 0xfffffe00078b7812 */ /* 0x000fe200078ec0ff */
[----:B------:R-:W-:Y:S01]  /*3e40*/  IMAD.WIDE.U32 R6, R6, UR31, R10 ;  /* 0x0000001f06067c25 */ /* 0x000fe2000f8e000a */
[----:B------:R-:W-:Y:S01]  /*3e50*/  BSSY B0, `(.L_x_689) ;  /* 0x0000020000007945 */ /* 0x000fe20003800000 */
[----:B------:R-:W-:-:S04]  /*3e60*/  DEPBAR.LE SB0, 0x0 ;  /* 0x000080000000791a */ /* 0x000fc80000000000 */
[----:B------:R-:W-:Y:S01]  /*3e70*/  BAR.SYNC.DEFER_BLOCKING 0x0 ;  /* 0x0000000000007b1d */ /* 0x000fe20000010000 */
[----:B------:R-:W-:Y:S01]  /*3e80*/  IMAD R0, R15, 0x200, R3 ;  /* 0x000002000f007824 */ /* 0x000fe200078e0203 */
[----:B------:R-:W-:Y:S01]  /*3e90*/  ISETP.GE.AND P0, PT, R20, UR5, PT ;  /* 0x0000000514007c0c */ /* 0x000fe2000bf06270 */
[----:B------:R-:W-:Y:S02]  /*3ea0*/  IMAD R3, R160, 0x400, R139 ;  /* 0x00000400a0037824 */ /* 0x000fe400078e028b */
[----:B-1----:R-:W-:Y:S01]  /*3eb0*/  VIADD R9, R7, UR10 ;  /* 0x0000000a07097c36 */ /* 0x002fe20008000000 */
[----:B------:R-:W-:Y:S01]  /*3ec0*/  LEA R224, R0, UR4, 0x1 ;  /* 0x0000000400e07c11 */ /* 0x000fe2000f8e08ff */
[----:B------:R-:W-:Y:S01]  /*3ed0*/  IMAD.IADD R3, R138, 0x1, R3 ;  /* 0x000000018a037824 */ /* 0x000fe200078e0203 */
[----:B------:R3:W-:Y:S04]  /*3ee0*/  @P5 STS.128 [R243+0xc000], RZ ;  /* 0x00c000fff3005388 */ /* 0x0007e80000000c00 */
[----:B------:R3:W-:Y:S01]  /*3ef0*/  @P5 STS.128 [R243+0xe000], RZ ;  /* 0x00e000fff3005388 */ /* 0x0007e20000000c00 */
[----:B------:R-:W-:Y:S05]  /*3f00*/  @P5 BRA `(.L_x_690) ;  /* 0x0000000000505947 */ /* 0x000fea0003800000 */
[----:B------:R-:W-:Y:S02]  /*3f10*/  ULDC UR10, c[0x0][0x2d0] ;  /* 0x0000b400000a7ab9 */ /* 0x000fe40000000800 */
[----:B------:R-:W-:Y:S02]  /*3f20*/  ISETP.GE.AND P2, PT, R136, UR10, PT ;  /* 0x0000000a88007c0c */ /* 0x000fe4000bf46270 */
[----:B------:R-:W-:-:S11]  /*3f30*/  ISETP.GE.AND P1, PT, R165, UR10, PT ;  /* 0x0000000aa5007c0c */ /* 0x000fd6000bf26270 */
[----:B---3--:R-:W1:Y:S01]  /*3f40*/  @!P2 LDC.64 R10, c[0x0][0x220] ;  /* 0x00008800ff0aab82 */ /* 0x008e620000000a00 */
        /* <DEDUP_REMOVED lines=16> */
.L_x_690:
[----:B------:R-:W-:Y:S05]  /*4050*/  BSYNC B0 ;  /* 0x0000000000007941 */ /* 0x000fea0003800000 */
.L_x_689:
[----:B------:R1:W-:Y:S01]  /*4060*/  @P4 STS.128 [R243+0xc800], RZ ;  /* 0x00c800fff3004388 */ /* 0x0003e20000000c00 */
[----:B------:R-:W-:Y:S01]  /*4070*/  USHF.L.U64.HI UR13, UR6, 0x4, UR7 ;  /* 0x00000004060d7899 */ /* 0x000fe20008010207 */
[----:B------:R-:W-:Y:S01]  /*4080*/  BSSY B0, `(.L_x_691) ;  /* 0x000001b000007945 */ /* 0x000fe20003800000 */
[----:B------:R-:W-:Y:S01]  /*4090*/  USHF.L.U32 UR32, UR6, 0x4, URZ ;  /* 0x0000000406207899 */ /* 0x000fe2000800063f */
[----:B------:R1:W-:Y:S01]  /*40a0*/  @P4 STS.128 [R243+0xe800], RZ ;  /* 0x00e800fff3004388 */ /* 0x0003e20000000c00 */
[----:B------:R-:W-:Y:S01]  /*40b0*/  LEA R231, R3, UR4, 0x1 ;  /* 0x0000000403e77c11 */ /* 0x000fe2000f8e08ff */
[----:B------:R-:W-:Y:S09]  /*40c0*/  @P4 BRA `(.L_x_692) ;  /* 0x0000000000584947 */ /* 0x000ff20003800000 */
[----:B------:R-:W-:Y:S01]  /*40d0*/  ULDC UR10, c[0x0][0x2d0] ;  /* 0x0000b400000a7ab9 */ /* 0x000fe20000000800 */
[----:B------:R-:W-:Y:S02]  /*40e0*/  IADD3 R0, P4, R6, UR32, RZ ;  /* 0x0000002006007c10 */ /* 0x000fe4000ff9e0ff */
[----:B------:R-:W-:Y:S02]  /*40f0*/  ISETP.GE.AND P2, PT, R136, UR10, PT ;  /* 0x0000000a88007c0c */ /* 0x000fe4000bf46270 */
[----:B------:R-:W-:Y:S02]  /*4100*/  ISETP.GE.AND P1, PT, R165, UR10, PT ;  /* 0x0000000aa5007c0c */ /* 0x000fe4000bf26270 */
[----:B------:R-:W-:-:S09]  /*4110*/  IADD3.X R3, R9, UR13, RZ, P4, !PT ;  /* 0x0000000d09037c10 */ /* 0x000fd2000a7fe4ff */
        /* <DEDUP_REMOVED lines=17> */
.L_x_692:
[----:B------:R-:W-:Y:S05]  /*4230*/  BSYNC B0 ;  /* 0x0000000000007941 */ /* 0x000fea0003800000 */
.L_x_691:
        /* <DEDUP_REMOVED lines=29> */
.L_x_694:
[----:B------:R-:W-:Y:S05]  /*4410*/  BSYNC B0 ;  /* 0x0000000000007941 */ /* 0x000fea0003800000 */
.L_x_693:
[----:B------:R1:W-:Y:S01]  /*4420*/  @P0 STS.128 [R243+0xd800], RZ ;  /* 0x00d800fff3000388 */ /* 0x0003e20000000c00 */
[----:B------:R-:W-:Y:S03]  /*4430*/  BSSY B0, `(.L_x_695) ;  /* 0x000001c000007945 */ /* 0x000fe60003800000 */
[----:B------:R1:W-:Y:S01]  /*4440*/  @P0 STS.128 [R243+0xf800], RZ ;  /* 0x00f800fff3000388 */ /* 0x0003e20000000c00 */
        /* <DEDUP_REMOVED lines=26> */
.L_x_696:
[----:B------:R-:W-:Y:S05]  /*45f0*/  BSYNC B0 ;  /* 0x0000000000007941 */ /* 0x000fea0003800000 */
.L_x_695:
[----:B-1-34-:R-:W-:Y:S01]  /*4600*/  LDSM.16.M88.4 R8, [R231+0x2000] ;  /* 0x00200000e708783b */ /* 0x01afe20000000200 */
[----:B------:R-:W-:Y:S01]  /*4610*/  R2P PR, R36, 0x6 ;  /* 0x0000000624007804 */ /* 0x000fe20000000000 */
[C---:B------:R-:W-:Y:S01]  /*4620*/  VIADD R0, R224.reuse, 0x8000 ;  /* 0x00008000e0007836 */ /* 0x040fe20000000000 */
[----:B------:R-:W-:Y:S01]  /*4630*/  UIADD3 UR5, UR25, 0x1, -UR18 ;  /* 0x0000000119057890 */ /* 0x000fe2000fffe812 */
[----:B------:R-:W1:Y:S01]  /*4640*/  LDSM.16.M88.4 R24, [R224+0x9800] ;  /* 0x00980000e018783b */ /* 0x000e620000000200 */
[----:B------:R-:W-:Y:S01]  /*4650*/  VIADD R235, R224, 0x8020 ;  /* 0x00008020e0eb7836 */ /* 0x000fe20000000000 */
[----:B------:R-:W-:Y:S01]  /*4660*/  LEA R6, R160, UR24, 0x4 ;  /* 0x00000018a0067c11 */ /* 0x000fe2000f8e20ff */
[--C-:B------:R-:W-:Y:S01]  /*4670*/  IMAD R232, R4, 0x2, R231.reuse ;  /* 0x0000000204e87824 */ /* 0x100fe200078e02e7 */
[----:B------:R-:W3:Y:S01]  /*4680*/  LDSM.16.M88.4 R12, [R231] ;  /* 0x00000000e70c783b */ /* 0x000ee20000000200 */
[C---:B------:R-:W-:Y:S01]  /*4690*/  IMAD R234, R2.reuse, 0x2, R231 ;  /* 0x0000000202ea7824 */ /* 0x040fe200078e02e7 */
[----:B------:R-:W-:Y:S01]  /*46a0*/  UIADD3 UR5, UR5, UR20, URZ ;  /* 0x0000001405057290 */ /* 0x000fe2000fffe03f */
[----:B------:R-:W-:Y:S01]  /*46b0*/  IMAD R233, R2, 0x2, R232 ;  /* 0x0000000202e97824 */ /* 0x000fe200078e02e8 */
[----:B------:R-:W4:Y:S01]  /*46c0*/  LDSM.16.M88.4 R20, [R224+0x8000] ;  /* 0x00800000e014783b */ /* 0x000f220000000200 */
[----:B------:R-:W-:Y:S01]  /*46d0*/  UIADD3 UR21, UR25, -UR21, -UR18 ;  /* 0x8000001519157290 */ /* 0x000fe2000fffe812 */
[----:B------:R-:W-:Y:S01]  /*46e0*/  @P1 VIADD R235, R0, 0xffffffe0 ;  /* 0xffffffe000eb1836 */ /* 0x000fe20000000000 */
[----:B------:R-:W-:Y:S01]  /*46f0*/  UISETP.GT.AND UP0, UPT, UR12, UR15, UPT ;  /* 0x0000000f0c00728c */ /* 0x000fe2000bf04270 */
[----:B--2---:R-:W2:Y:S01]  /*4700*/  LDSM.16.M88.4 R28, [R224+0x9000] ;  /* 0x00900000e01c783b */ /* 0x004ea20000000200 */
[----:B------:R-:W-:-:S02]  /*4710*/  IMAD.MOV.U32 R0, RZ, RZ, 0x40 ;  /* 0x00000040ff007424 */ /* 0x000fc400078e00ff */
[----:B------:R-:W-:Y:S01]  /*4720*/  IMAD.U32 R7, RZ, RZ, UR5 ;  /* 0x00000005ff077e24 */ /* 0x000fe2000f8e00ff */
[----:B------:R-:W5:Y:S01]  /*4730*/  LDSM.16.M88.4 R32, [R224+0x8800] ;  /* 0x00880000e020783b */ /* 0x000f620000000200 */
[C---:B------:R-:W-:Y:S01]  /*4740*/  VIADD R242, R235.reuse, 0x800 ;  /* 0x00000800ebf27836 */ /* 0x040fe20000000000 */
[----:B------:R-:W-:Y:S01]  /*4750*/  SEL R0, R0, 0xffffffc0, !P2 ;  /* 0xffffffc000007807 */ /* 0x000fe20005000000 */
[C---:B------:R-:W-:Y:S01]  /*4760*/  VIADD R241, R235.reuse, 0x1000 ;  /* 0x00001000ebf17836 */ /* 0x040fe20000000000 */
[----:B------:R-:W-:Y:S01]  /*4770*/  LDSM.16.M88.4 R16, [R232+0x2000] ;  /* 0x00200000e810783b */ /* 0x000fe20000000200 */
[----:B------:R-:W-:Y:S02]  /*4780*/  VIADD R240, R235, 0x1800 ;  /* 0x00001800ebf07836 */ /* 0x000fe40000000000 */
[----:B------:R-:W-:Y:S01]  /*4790*/  IMAD.IADD R230, R224, 0x1, R0 ;  /* 0x00000001e0e67824 */ /* 0x000fe200078e0200 */
[----:B------:R-:W5:Y:S01]  /*47a0*/  LDSM.16.M88.4 R60, [R235+0x1800] ;  /* 0x00180000eb3c783b */ /* 0x000f620000000200 */
[----:B------:R-:W-:Y:S01]  /*47b0*/  IMAD.IADD R229, R0, 0x1, R235 ;  /* 0x0000000100e57824 */ /* 0x000fe200078e02eb */
[----:B------:R-:W-:Y:S01]  /*47c0*/  LOP3.LUT R0, R161, 0xffffffe0, RZ, 0xc0, !PT ;  /* 0xffffffe0a1007812 */ /* 0x000fe200078ec0ff */
[C---:B------:R-:W-:Y:S01]  /*47d0*/  VIADD R239, R235.reuse, 0x2000 ;  /* 0x00002000ebef7836 */ /* 0x040fe20000000000 */
[----:B------:R-:W5:Y:S01]  /*47e0*/  LDSM.16.M88.4 R64, [R235+0x1000] ;  /* 0x00100000eb40783b */ /* 0x000f620000000200 */
[----:B------:R-:W-:-:S02]  /*47f0*/  VIADD R238, R235, 0x2800 ;  /* 0x00002800ebee7836 */ /* 0x000fc40000000000 */
[C---:B------:R-:W-:Y:S01]  /*4800*/  IMAD.IADD R0, R162.reuse, 0x1, -R0 ;  /* 0x00000001a2007824 */ /* 0x040fe200078e0a00 */
[----:B------:R-:W5:Y:S01]  /*4810*/  LDSM.16.M88.4 R52, [R235+0x800] ;  /* 0x00080000eb34783b */ /* 0x000f620000000200 */
[----:B------:R-:W-:Y:S02]  /*4820*/  IMAD.SHL.U32 R162, R162, 0x2, RZ ;  /* 0x00000002a2a27824 */ /* 0x000fe400078e00ff */
[C---:B------:R-:W-:Y:S01]  /*4830*/  VIADD R237, R235.reuse, 0x3000 ;  /* 0x00003000ebed7836 */ /* 0x040fe20000000000 */
[----:B------:R-:W5:Y:S01]  /*4840*/  LDSM.16.M88.4 R44, [R235] ;  /* 0x00000000eb2c783b */ /* 0x000f620000000200 */
[----:B------:R-:W-:Y:S01]  /*4850*/  SHF.R.S32.HI R3, RZ, 0x1f, R0 ;  /* 0x0000001fff037819 */ /* 0x000fe20000011400 */
[----:B------:R-:W-:Y:S01]  /*4860*/  VIADD R236, R235, 0x3800 ;  /* 0x00003800ebec7836 */ /* 0x000fe20000000000 */
[----:B------:R-:W-:Y:S01]  /*4870*/  LOP3.LUT R5, R162, 0x6, RZ, 0xc0, !PT ;  /* 0x00000006a2057812 */ /* 0x000fe200078ec0ff */
[-C--:B-1----:R-:W-:Y:S01]  /*4880*/  HMMA.16816.F32 R36, R8, R24.reuse, RZ ;  /* 0x000000180824723c */ /* 0x082fe200000018ff */
[----:B------:R-:W-:Y:S01]  /*4890*/  LEA.HI R0, R3, R0, RZ, 0x2 ;  /* 0x0000000003007211 */ /* 0x000fe200078f10ff */
[----:B------:R-:W-:Y:S01]  /*48a0*/  IMAD.U32 R3, RZ, RZ, UR12 ;  /* 0x0000000cff037e24 */ /* 0x000fe2000f8e00ff */
[----:B------:R-:W0:Y:S02]  /*48b0*/  LDGDEPBAR ;  /* 0x00000000000079af */ /* 0x000e240000000000 */
[----:B------:R-:W-:Y:S01]  /*48c0*/  SHF.R.S32.HI R0, RZ, 0x2, R0 ;  /* 0x00000002ff007819 */ /* 0x000fe20000011400 */
[----:B---3--:R-:W-:Y:S01]  /*48d0*/  HMMA.16816.F32 R80, R12, R24, RZ ;  /* 0x000000180c50723c */ /* 0x008fe200000018ff */
[----:B------:R-:W-:-:S03]  /*48e0*/  IMAD R3, R3, 0x40, R5 ;  /* 0x0000004003037824 */ /* 0x000fc600078e0205 */
[----:B------:R-:W-:Y:S01]  /*48f0*/  IMAD.IADD R6, R0, 0x1, R6 ;  /* 0x0000000100067824 */ /* 0x000fe200078e0206 */
[----:B------:R-:W-:Y:S01]  /*4900*/  LOP3.LUT R0, R138, R139, RZ, 0xfc, !PT ;  /* 0x0000008b8a007212 */ /* 0x000fe200078efcff */
[----:B----4-:R-:W-:Y:S01]  /*4910*/  HMMA.16816.F32 R92, R12, R20, RZ ;  /* 0x000000140c5c723c */ /* 0x010fe200000018ff */
[----:B------:R-:W-:Y:S02]  /*4920*/  VIADD R5, R3, 0x1 ;  /* 0x0000000103057836 */ /* 0x000fe40000000000 */
[----:B------:R-:W-:-:S03]  /*4930*/  VIADDMNMX R247, R6, UR21, RZ, !PT ;  /* 0x0000001506f77c46 */ /* 0x000fc6000f8001ff */
[C---:B------:R-:W-:Y:S06]  /*4940*/  HMMA.16816.F32 R76, R8.reuse, R20, RZ ;  /* 0x00000014084c723c */ /* 0x040fec00000018ff */
[-C--:B------:R-:W-:Y:S06]  /*4950*/  HMMA.16816.F32 R72, R8, R22.reuse, RZ ;  /* 0x000000160848723c */ /* 0x080fec00000018ff */
[----:B------:R-:W-:Y:S01]  /*4960*/  HMMA.16816.F32 R100, R12, R22, RZ ;  /* 0x000000160c64723c */ /* 0x000fe200000018ff */
[----:B------:R-:W1:Y:S05]  /*4970*/  LDSM.16.M88.4 R20, [R232] ;  /* 0x00000000e814783b */ /* 0x000e6a0000000200 */
[C---:B--2---:R-:W-:Y:S06]  /*4980*/  HMMA.16816.F32 R40, R8.reuse, R28, RZ ;  /* 0x0000001c0828723c */ /* 0x044fec00000018ff */
[C---:B-----5:R-:W-:Y:S06]  /*4990*/  HMMA.16816.F32 R56, R8.reuse, R32, RZ ;  /* 0x000000200838723c */ /* 0x060fec00000018ff */
        /* <DEDUP_REMOVED lines=9> */
[----:B------:R-:W-:Y:S01]  /*4a30*/  HMMA.16816.F32 R124, R12, R26, RZ ;  /* 0x0000001a0c7c723c */ /* 0x000fe200000018ff */
[----:B------:R-:W2:Y:S05]  /*4a40*/  LDSM.16.M88.4 R12, [R234+0x2000] ;  /* 0x00200000ea0c783b */ /* 0x000eaa0000000200 */
[C---:B------:R-:W-:Y:S01]  /*4a50*/  HMMA.16816.F32 R144, R16.reuse, R60, R36 ;  /* 0x0000003c1090723c */ /* 0x040fe20000001824 */
[----:B------:R-:W3:Y:S05]  /*4a60*/  LDSM.16.M88.4 R36, [R230+0x8800] ;  /* 0x00880000e624783b */ /* 0x000eea0000000200 */
[C---:B------:R-:W-:Y:S01]  /*4a70*/  HMMA.16816.F32 R112, R16.reuse, R64, R40 ;  /* 0x000000401070723c */ /* 0x040fe20000001828 */
[----:B------:R-:W4:Y:S05]  /*4a80*/  LDSM.16.M88.4 R40, [R230+0x8000] ;  /* 0x00800000e628783b */ /* 0x000f2a0000000200 */
[C---:B------:R-:W-:Y:S06]  /*4a90*/  HMMA.16816.F32 R24, R16.reuse, R54, R48 ;  /* 0x000000361018723c */ /* 0x040fec0000001830 */
[C---:B------:R-:W-:Y:S06]  /*4aa0*/  HMMA.16816.F32 R76, R16.reuse, R44, R76 ;  /* 0x0000002c104c723c */ /* 0x040fec000000184c */
[C---:B------:R-:W-:Y:S01]  /*4ab0*/  HMMA.16816.F32 R116, R16.reuse, R52, R56 ;  /* 0x000000341074723c */ /* 0x040fe20000001838 */
[----:B------:R-:W-:Y:S05]  /*4ac0*/  LDSM.16.M88.4 R56, [R229+0x800] ;  /* 0x00080000e538783b */ /* 0x000fea0000000200 */
[C---:B------:R-:W-:Y:S06]  /*4ad0*/  HMMA.16816.F32 R72, R16.reuse, R46, R72 ;  /* 0x0000002e1048723c */ /* 0x040fec0000001848 */
[C---:B------:R-:W-:Y:S01]  /*4ae0*/  HMMA.16816.F32 R48, R16.reuse, R66, R68 ;  /* 0x000000421030723c */ /* 0x040fe20000001844 */
[----:B------:R-:W-:Y:S05]  /*4af0*/  LDSM.16.M88.4 R68, [R229+0x1000] ;  /* 0x00100000e544783b */ /* 0x000fea0000000200 */
[----:B------:R-:W-:Y:S01]  /*4b00*/  HMMA.16816.F32 R108, R16, R62, R8 ;  /* 0x0000003e106c723c */ /* 0x000fe20000001808 */
[----:B------:R-:W5:Y:S04]  /*4b10*/  LDSM.16.M88.4 R16, [R234] ;  /* 0x00000000ea10783b */ /* 0x000f680000000200 */
[----:B------:R-:W-:Y:S01]  /*4b20*/  LDSM.16.M88.4 R8, [R233+0x2000] ;  /* 0x00200000e908783b */ /* 0x000fe20000000200 */
[C---:B-1----:R-:W-:Y:S03]  /*4b30*/  HMMA.16816.F32 R132, R20.reuse, R64, R84 ;  /* 0x000000401484723c */ /* 0x042fe60000001854 */
[----:B------:R-:W1:Y:S03]  /*4b40*/  LDSM.16.M88.4 R84, [R229+0x1800] ;  /* 0x00180000e554783b */ /* 0x000e660000000200 */
[C---:B------:R-:W-:Y:S06]  /*4b50*/  HMMA.16816.F32 R104, R20.reuse, R44, R92 ;  /* 0x0000002c1468723c */ /* 0x040fec000000185c */
[C---:B------:R-:W-:Y:S06]  /*4b60*/  HMMA.16816.F32 R120, R20.reuse, R52, R88 ;  /* 0x000000341478723c */ /* 0x040fec0000001858 */
[C---:B------:R-:W-:Y:S06]  /*4b70*/  HMMA.16816.F32 R140, R20.reuse, R60, R80 ;  /* 0x0000003c148c723c */ /* 0x040fec0000001850 */
[C---:B------:R-:W-:Y:S01]  /*4b80*/  HMMA.16816.F32 R100, R20.reuse, R46, R100 ;  /* 0x0000002e1464723c */ /* 0x040fe20000001864 */
[----:B------:R-:W1:Y:S05]  /*4b90*/  LDSM.16.M88.4 R44, [R229] ;  /* 0x00000000e52c783b */ /* 0x000e6a0000000200 */
[C---:B------:R-:W-:Y:S06]  /*4ba0*/  HMMA.16816.F32 R96, R20.reuse, R54, R96 ;  /* 0x000000361460723c */ /* 0x040fec0000001860 */
[C---:B------:R-:W-:Y:S06]  /*4bb0*/  HMMA.16816.F32 R92, R20.reuse, R66, R128 ;  /* 0x00000042145c723c */ /* 0x040fec0000001880 */
[----:B------:R-:W-:Y:S06]  /*4bc0*/  HMMA.16816.F32 R80, R20, R62, R124 ;  /* 0x0000003e1450723c */ /* 0x000fec000000187c */
[C---:B--2---:R-:W-:Y:S06]  /*4bd0*/  HMMA.16816.F32 R20, R12.reuse, R28, R144 ;  /* 0x0000001c0c14723c */ /* 0x044fec0000001890 */
[C---:B---3--:R-:W-:Y:S01]  /*4be0*/  HMMA.16816.F32 R60, R12.reuse, R38, R24 ;  /* 0x000000260c3c723c */ /* 0x048fe20000001818 */
[----:B------:R-:W2:Y:S05]  /*4bf0*/  LDSM.16.M88.4 R24, [R233] ;  /* 0x00000000e918783b */ /* 0x000eaa0000000200 */
[C---:B----4-:R-:W-:Y:S06]  /*4c00*/  HMMA.16816.F32 R76, R12.reuse, R40, R76 ;  /* 0x000000280c4c723c */ /* 0x050fec000000184c */
[----:B------:R-:W-:Y:S06]  /*4c10*/  HMMA.16816.F32 R72, R12, R42, R72 ;  /* 0x0000002a0c48723c */ /* 0x000fec0000001848 */
[----:B-----5:R-:W-:Y:S06]  /*4c20*/  HMMA.16816.F32 R88, R16, R40, R104 ;  /* 0x000000281058723c */ /* 0x020fec0000001868 */
[C---:B------:R-:W-:Y:S06]  /*4c30*/  HMMA.16816.F32 R64, R12.reuse, R36, R116 ;  /* 0x000000240c40723c */ /* 0x040fec0000001874 */
[C---:B------:R-:W-:Y:S06]  /*4c40*/  HMMA.16816.F32 R52, R12.reuse, R32, R112 ;  /* 0x000000200c34723c */ /* 0x040fec0000001870 */
[----:B------:R-:W-:Y:S06]  /*4c50*/  HMMA.16816.F32 R48, R12, R34, R48 ;  /* 0x000000220c30723c */ /* 0x000fec0000001830 */
[C---:B------:R-:W-:Y:S06]  /*4c60*/  HMMA.16816.F32 R104, R16.reuse, R36, R120 ;  /* 0x000000241068723c */ /* 0x040fec0000001878 */
[----:B------:R-:W-:Y:S06]  /*4c70*/  HMMA.16816.F32 R124, R16, R32, R132 ;  /* 0x00000020107c723c */ /* 0x000fec0000001884 */
[----:B------:R-:W-:Y:S06]  /*4c80*/  HMMA.16816.F32 R12, R12, R30, R108 ;  /* 0x0000001e0c0c723c */ /* 0x000fec000000186c */
[C---:B------:R-:W-:Y:S01]  /*4c90*/  HMMA.16816.F32 R116, R16.reuse, R38, R96 ;  /* 0x000000261074723c */ /* 0x040fe20000001860 */
[----:B------:R-:W-:Y:S05]  /*4ca0*/  LDSM.16.M88.4 R36, [R224+0xa800] ;  /* 0x00a80000e024783b */ /* 0x000fea0000000200 */
[C---:B------:R-:W-:Y:S01]  /*4cb0*/  HMMA.16816.F32 R112, R16.reuse, R34, R92 ;  /* 0x000000221070723c */ /* 0x040fe2000000185c */
[----:B------:R-:W-:Y:S05]  /*4cc0*/  LDSM.16.M88.4 R32, [R224+0xb000] ;  /* 0x00b00000e020783b */ /* 0x000fea0000000200 */
        /* <DEDUP_REMOVED lines=8> */
[C---:B------:R-:W-:Y:S06]  /*4d50*/  HMMA.16816.F32 R132, R8.reuse, R44, R76 ;  /* 0x0000002c0884723c */ /* 0x040fec000000184c */
[C---:B------:R-:W-:Y:S06]  /*4d60*/  HMMA.16816.F32 R128, R8.reuse, R46, R72 ;  /* 0x0000002e0880723c */ /* 0x040fec0000001848 */
[C---:B------:R-:W-:Y:S01]  /*4d70*/  HMMA.16816.F32 R152, R8.reuse, R68, R52 ;  /* 0x000000440898723c */ /* 0x040fe20000001834 */
[----:B------:R-:W-:Y:S05]  /*4d80*/  LDSM.16.M88.4 R52, [R235+0x3800] ;  /* 0x00380000eb34783b */ /* 0x000fea0000000200 */
[----:B------:R-:W-:Y:S01]  /*4d90*/  HMMA.16816.F32 R148, R8, R70, R48 ;  /* 0x000000460894723c */ /* 0x000fe20000001830 */
[----:B------:R-:W-:Y:S05]  /*4da0*/  LDSM.16.M88.4 R48, [R235+0x2000] ;  /* 0x00200000eb30783b */ /* 0x000fea0000000200 */
[C---:B--2---:R-:W-:Y:S06]  /*4db0*/  HMMA.16816.F32 R80, R24.reuse, R56, R104 ;  /* 0x000000381850723c */ /* 0x044fec0000001868 */
[----:B------:R-:W-:Y:S06]  /*4dc0*/  HMMA.16816.F32 R72, R24, R68, R124 ;  /* 0x000000441848723c */ /* 0x000fec000000187c */
[C---:B------:R-:W-:Y:S06]  /*4dd0*/  HMMA.16816.F32 R140, R8.reuse, R56, R64 ;  /* 0x00000038088c723c */ /* 0x040fec0000001840 */
[-C--:B------:R-:W-:Y:S06]  /*4de0*/  HMMA.16816.F32 R156, R8, R58.reuse, R60 ;  /* 0x0000003a089c723c */ /* 0x080fec000000183c */
[C---:B------:R-:W-:Y:S01]  /*4df0*/  HMMA.16816.F32 R76, R24.reuse, R58, R116 ;  /* 0x0000003a184c723c */ /* 0x040fe20000001874 */
[----:B------:R-:W-:Y:S05]  /*4e00*/  LDSM.16.M88.4 R56, [R235+0x3000] ;  /* 0x00300000eb38783b */ /* 0x000fea0000000200 */
[----:B------:R-:W-:Y:S06]  /*4e10*/  HMMA.16816.F32 R68, R24, R70, R112 ;  /* 0x000000461844723c */ /* 0x000fec0000001870 */
[----:B------:R-:W-:Y:S01]  /*4e20*/  HMMA.16816.F32 R96, R8, R86, R12 ;  /* 0x000000560860723c */ /* 0x000fe2000000180c */
[----:B------:R-:W2:Y:S04]  /*4e30*/  LDSM.16.M88.4 R8, [R232+0x6000] ;  /* 0x00600000e808783b */ /* 0x000ea80000000200 */
[----:B------:R-:W-:Y:S01]  /*4e40*/  LDSM.16.M88.4 R12, [R232+0x4000] ;  /* 0x00400000e80c783b */ /* 0x000fe20000000200 */
[C---:B------:R-:W-:Y:S06]  /*4e50*/  HMMA.16816.F32 R64, R24.reuse, R84, R120 ;  /* 0x000000541840723c */ /* 0x040fec0000001878 */
[C---:B------:R-:W-:Y:S06]  /*4e60*/  HMMA.16816.F32 R60, R24.reuse, R86, R108 ;  /* 0x00000056183c723c */ /* 0x040fec000000186c */
[C---:B------:R-:W-:Y:S06]  /*4e70*/  HMMA.16816.F32 R92, R24.reuse, R44, R88 ;  /* 0x0000002c185c723c */ /* 0x040fec0000001858 */
[----:B------:R-:W-:Y:S01]  /*4e80*/  HMMA.16816.F32 R88, R24, R46, R100 ;  /* 0x0000002e1858723c */ /* 0x000fe20000001864 */
[----:B------:R-:W3:Y:S05]  /*4e90*/  LDSM.16.M88.4 R44, [R235+0x2800] ;  /* 0x00280000eb2c783b */ /* 0x000eea0000000200 */
[----:B-1----:R-:W-:Y:S06]  /*4ea0*/  HMMA.16816.F32 R24, R20, R40, R132 ;  /* 0x000000281418723c */ /* 0x002fec0000001884 */
[----:B------:R-:W-:Y:S06]  /*4eb0*/  HMMA.16816.F32 R84, R16, R36, R80 ;  /* 0x000000241054723c */ /* 0x000fec0000001850 */
[----:B------:R-:W-:Y:S06]  /*4ec0*/  HMMA.16816.F32 R100, R20, R42, R128 ;  /* 0x0000002a1464723c */ /* 0x000fec0000001880 */
[C---:B------:R-:W-:Y:S06]  /*4ed0*/  HMMA.16816.F32 R108, R16.reuse, R38, R76 ;  /* 0x00000026106c723c */ /* 0x040fec000000184c */
[----:B------:R-:W-:Y:S06]  /*4ee0*/  HMMA.16816.F32 R80, R16, R34, R68 ;  /* 0x000000221050723c */ /* 0x000fec0000001844 */
        /* <DEDUP_REMOVED lines=12> */
[----:B------:R-:W-:Y:S05]  /*4fb0*/  LDSM.16.M88.4 R40, [R230+0xa800] ;  /* 0x00a80000e628783b */ /* 0x000fea0000000200 */
[----:B------:R-:W-:Y:S01]  /*4fc0*/  HMMA.16816.F32 R96, R16, R32, R72 ;  /* 0x000000201060723c */ /* 0x000fe20000001848 */
[----:B------:R-:W-:Y:S04]  /*4fd0*/  LDSM.16.M88.4 R32, [R229+0x2000] ;  /* 0x00200000e520783b */ /* 0x000fe80000000200 */
[----:B------:R-:W-:Y:S01]  /*4fe0*/  LDSM.16.M88.4 R16, [R233+0x4000] ;  /* 0x00400000e910783b */ /* 0x000fe20000000200 */
[C---:B--2---:R-:W-:Y:S03]  /*4ff0*/  HMMA.16816.F32 R64, R8.reuse, R48, R24 ;  /* 0x000000300840723c */ /* 0x044fe60000001818 */
[----:B------:R-:W2:Y:S03]  /*5000*/  LDSM.16.M88.4 R24, [R234+0x4000] ;  /* 0x00400000ea18783b */ /* 0x000ea60000000200 */
[C---:B------:R-:W-:Y:S06]  /*5010*/  HMMA.16816.F32 R72, R8.reuse, R50, R100 ;  /* 0x000000320848723c */ /* 0x040fec0000001864 */
[C---:B---3--:R-:W-:Y:S06]  /*5020*/  HMMA.16816.F32 R88, R8.reuse, R44, R116 ;  /* 0x0000002c0858723c */ /* 0x048fec0000001874 */
[C---:B------:R-:W-:Y:S06]  /*5030*/  HMMA.16816.F32 R128, R8.reuse, R46, R128 ;  /* 0x0000002e0880723c */ /* 0x040fec0000001880 */
[C---:B------:R-:W-:Y:S06]  /*5040*/  HMMA.16816.F32 R124, R8.reuse, R56, R124 ;  /* 0x00000038087c723c */ /* 0x040fec000000187c */
[C---:B------:R-:W-:Y:S06]  /*5050*/  HMMA.16816.F32 R120, R8.reuse, R58, R120 ;  /* 0x0000003a0878723c */ /* 0x040fec0000001878 */
[C---:B------:R-:W-:Y:S06]  /*5060*/  HMMA.16816.F32 R132, R8.reuse, R52, R132 ;  /* 0x000000340884723c */ /* 0x040fec0000001884 */
[----:B------:R-:W-:Y:S01]  /*5070*/  HMMA.16816.F32 R140, R8, R54, R112 ;  /* 0x00000036088c723c */ /* 0x000fe20000001870 */
[----:B------:R-:W3:Y:S05]  /*5080*/  LDSM.16.M88.4 R8, [R233+0x6000] ;  /* 0x00600000e908783b */ /* 0x000eea0000000200 */
        /* <DEDUP_REMOVED lines=8> */
[-C--:B-1----:R-:W-:Y:S06]  /*5110*/  HMMA.16816.F32 R12, R20, R28.reuse, R64 ;  /* 0x0000001c140c723c */ /* 0x082fec0000001840 */
[----:B--2---:R-:W-:Y:S06]  /*5120*/  HMMA.16816.F32 R36, R24, R28, R36 ;  /* 0x0000001c1824723c */ /* 0x004fec0000001824 */
[----:B------:R-:W-:Y:S01]  /*5130*/  HMMA.16816.F32 R44, R20, R30, R72 ;  /* 0x0000001e142c723c */ /* 0x000fe20000001848 */
[----:B------:R-:W-:-:S04]  /*5140*/  IADD3 R28, R7, 0x40, R6 ;  /* 0x00000040071c7810 */ /* 0x000fc80007ffe006 */
[----:B------:R-:W-:Y:S01]  /*5150*/  VIMNMX R249, R28, UR25, PT ;  /* 0x000000191cf97c48 */ /* 0x000fe2000bfe0100 */
[----:B------:R-:W-:Y:S01]  /*5160*/  HMMA.16816.F32 R60, R24, R30, R60 ;  /* 0x0000001e183c723c */ /* 0x000fe2000000183c */
[----:B------:R-:W-:Y:S02]  /*5170*/  LDSM.16.M88.4 R28, [R229+0x3000] ;  /* 0x00300000e51c783b */ /* 0x000fe40000000200 */
[-C--:B------:R-:W-:Y:S02]  /*5180*/  ISETP.GE.AND P0, PT, R5, R249.reuse, PT ;  /* 0x000000f90500720c */ /* 0x080fe40003f06270 */
[----:B------:R-:W-:Y:S01]  /*5190*/  ISETP.GE.AND P4, PT, R3, R249, PT ;  /* 0x000000f90300720c */ /* 0x000fe20003f86270 */
[----:B---3--:R-:W-:Y:S06]  /*51a0*/  HMMA.16816.F32 R52, R8, R32, R12 ;  /* 0x000000200834723c */ /* 0x008fec000000180c */
[----:B------:R-:W-:Y:S01]  /*51b0*/  HMMA.16816.F32 R68, R24, R40, R48 ;  /* 0x000000281844723c */ /* 0x000fe20000001830 */
[----:B------:R-:W-:-:S02]  /*51c0*/  IMAD.U32 R12, RZ, RZ, UR25 ;  /* 0x00000019ff0c7e24 */ /* 0x000fc4000f8e00ff */
[C---:B------:R-:W-:Y:S02]  /*51d0*/  VIADD R13, R6.reuse, 0x8 ;  /* 0x00000008060d7836 */ /* 0x040fe40000000000 */
[C---:B------:R-:W-:Y:S01]  /*51e0*/  VIADD R14, R6.reuse, 0x40 ;  /* 0x00000040060e7836 */ /* 0x040fe20000000000 */
[C---:B------:R-:W-:Y:S01]  /*51f0*/  VIADDMNMX R251, R6.reuse, UR5, R12, PT ;  /* 0x0000000506fb7c46 */ /* 0x040fe2000b80010c */
[----:B------:R-:W-:Y:S01]  /*5200*/  VIADD R15, R6, 0x48 ;  /* 0x00000048060f7836 */ /* 0x000fe20000000000 */
[----:B------:R-:W-:Y:S01]  /*5210*/  IADD3 R12, R7, 0x8, R6 ;  /* 0x00000008070c7810 */ /* 0x000fe20007ffe006 */
[----:B------:R-:W-:Y:S01]  /*5220*/  HMMA.16816.F32 R48, R16, R32, R36 ;  /* 0x000000201030723c */ /* 0x000fe20000001824 */
[----:B------:R-:W-:Y:S01]  /*5230*/  VIADDMNMX R246, R13, UR21, RZ, !PT ;  /* 0x000000150df67c46 */ /* 0x000fe2000f8001ff */
[----:B------:R-:W1:Y:S01]  /*5240*/  LDSM.16.M88.4 R36, [R229+0x2800] ;  /* 0x00280000e524783b */ /* 0x000e620000000200 */
[----:B------:R-:W-:Y:S02]  /*5250*/  VIADDMNMX R245, R14, UR21, RZ, !PT ;  /* 0x000000150ef57c46 */ /* 0x000fe4000f8001ff */
[----:B------:R-:W-:Y:S01]  /*5260*/  VIADDMNMX R244, R15, UR21, RZ, !PT ;  /* 0x000000150ff47c46 */ /* 0x000fe2000f8001ff */
[----:B------:R-:W-:Y:S01]  /*5270*/  HMMA.16816.F32 R44, R8, R34, R44 ;  /* 0x00000022082c723c */ /* 0x000fe2000000182c */
[----:B------:R-:W-:-:S02]  /*5280*/  VIMNMX R250, R12, UR25, PT ;  /* 0x000000190cfa7c48 */ /* 0x000fc4000bfe0100 */
[----:B------:R-:W2:Y:S01]  /*5290*/  LDSM.16.M88.4 R12, [R230+0xb000] ;  /* 0x00b00000e60c783b */ /* 0x000ea20000000200 */
[----:B------:R-:W-:Y:S01]  /*52a0*/  IADD3 R7, R7, 0x48, R6 ;  /* 0x0000004807077810 */ /* 0x000fe20007ffe006 */
[----:B------:R-:W-:Y:S01]  /*52b0*/  VIADD R6, R3, 0x9 ;  /* 0x0000000903067836 */ /* 0x000fe20000000000 */
[----:B------:R-:W-:Y:S01]  /*52c0*/  HMMA.16816.F32 R32, R16, R34, R60 ;  /* 0x000000221020723c */ /* 0x000fe2000000183c */
[----:B------:R-:W-:Y:S02]  /*52d0*/  ISETP.GE.AND P6, PT, R5, R251, PT ;  /* 0x000000fb0500720c */ /* 0x000fe40003fc6270 */
[----:B------:R-:W-:Y:S02]  /*52e0*/  VIMNMX R248, R7, UR25, PT ;  /* 0x0000001907f87c48 */ /* 0x000fe4000bfe0100 */
[C---:B------:R-:W-:Y:S01]  /*52f0*/  ISETP.GE.AND P5, PT, R5.reuse, R250, PT ;  /* 0x000000fa0500720c */ /* 0x040fe20003fa6270 */
[----:B------:R-:W-:Y:S01]  /*5300*/  HMMA.16816.F32 R56, R20, R40, R88 ;  /* 0x000000281438723c */ /* 0x000fe20000001858 */
[----:B------:R-:W-:-:S02]  /*5310*/  ISETP.GE.AND P1, PT, R5, R248, PT ;  /* 0x000000f80500720c */ /* 0x000fc40003f26270 */
[----:B------:R-:W-:Y:S02]  /*5320*/  ISETP.GE.AND P2, PT, R3, R250, PT ;  /* 0x000000fa0300720c */ /* 0x000fe40003f46270 */
[C---:B------:R-:W-:Y:S01]  /*5330*/  ISETP.LT.OR P6, PT, R5.reuse, R247, P6 ;  /* 0x000000f70500720c */ /* 0x040fe200037c1670 */
[-C--:B------:R-:W-:Y:S01]  /*5340*/  HMMA.16816.F32 R64, R20, R42.reuse, R128 ;  /* 0x0000002a1440723c */ /* 0x080fe20000001880 */
[C---:B------:R-:W-:Y:S02]  /*5350*/  ISETP.LT.OR P5, PT, R5.reuse, R246, P5 ;  /* 0x000000f60500720c */ /* 0x040fe40002fa1670 */
[CC--:B------:R-:W-:Y:S02]  /*5360*/  ISETP.LT.OR P0, PT, R5.reuse, R245.reuse, P0 ;  /* 0x000000f50500720c */ /* 0x0c0fe40000701670 */
[----:B------:R-:W-:Y:S01]  /*5370*/  ISETP.LT.OR P1, PT, R5, R244, P1 ;  /* 0x000000f40500720c */ /* 0x000fe20000f21670 */
[C---:B------:R-:W-:Y:S01]  /*5380*/  VIADD R5, R3.reuse, 0x8 ;  /* 0x0000000803057836 */ /* 0x040fe20000000000 */
[C---:B------:R-:W-:Y:S01]  /*5390*/  ISETP.LT.OR P2, PT, R3.reuse, R246, P2 ;  /* 0x000000f60300720c */ /* 0x040fe20001741670 */
[----:B------:R-:W-:Y:S01]  /*53a0*/  HMMA.16816.F32 R40, R24, R42, R108 ;  /* 0x0000002a1828723c */ /* 0x000fe2000000186c */
[----:B------:R-:W-:-:S02]  /*53b0*/  ISETP.LT.OR P4, PT, R3, R245, P4 ;  /* 0x000000f50300720c */ /* 0x000fc40002781670 */
[----:B------:R-:W-:Y:S02]  /*53c0*/  ISETP.GE.AND P3, PT, R3, R251, PT ;  /* 0x000000fb0300720c */ /* 0x000fe40003f66270 */
[----:B------:R-:W-:Y:S02]  /*53d0*/  FSEL R156, R50, -INF , !P2 ;  /* 0xff800000329c7808 */ /* 0x000fe40005000000 */
[----:B------:R-:W-:Y:S02]  /*53e0*/  FSEL R77, R52, -INF , !P4 ;  /* 0xff800000344d7808 */ /* 0x000fe40006000000 */
[----:B------:R-:W-:Y:S01]  /*53f0*/  FSEL R81, R49, -INF , !P6 ;  /* 0xff80000031517808 */ /* 0x000fe20007000000 */
[----:B-1----:R-:W-:Y:S01]  /*5400*/  HMMA.16816.F32 R60, R16, R36, R68 ;  /* 0x00000024103c723c */ /* 0x002fe20000001844 */
[----:B------:R-:W-:Y:S02]  /*5410*/  FSEL R154, R51, -INF , !P5 ;  /* 0xff800000339a7808 */ /* 0x000fe40006800000 */
[----:B------:R-:W-:-:S02]  /*5420*/  ISETP.LT.OR P3, PT, R3, R247, P3 ;  /* 0x000000f70300720c */ /* 0x000fc40001f61670 */
[CC--:B------:R-:W-:Y:S01]  /*5430*/  ISETP.GE.AND P2, PT, R5.reuse, R251.reuse, PT ;  /* 0x000000fb0500720c */ /* 0x0c0fe20003f46270 */
[----:B------:R-:W-:Y:S01]  /*5440*/  HMMA.16816.F32 R64, R8, R38, R64 ;  /* 0x000000260840723c */ /* 0x000fe20000001840 */
[CC--:B------:R-:W-:Y:S02]  /*5450*/  ISETP.GE.AND P4, PT, R5.reuse, R250.reuse, PT ;  /* 0x000000fa0500720c */ /* 0x0c0fe40003f86270 */
[C---:B------:R-:W-:Y:S02]  /*5460*/  ISETP.GE.AND P6, PT, R6.reuse, R251, PT ;  /* 0x000000fb0600720c */ /* 0x040fe40003fc6270 */
[----:B------:R-:W-:Y:S01]  /*5470*/  ISETP.GE.AND P5, PT, R6, R250, PT ;  /* 0x000000fa0600720c */ /* 0x000fe20003fa6270 */
[----:B--2---:R-:W-:Y:S01]  /*5480*/  HMMA.16816.F32 R68, R20, R14, R120 ;  /* 0x0000000e1444723c */ /* 0x004fe20000001878 */
[----:B------:R-:W-:Y:S02]  /*5490*/  FSEL R79, R48, -INF , !P3 ;  /* 0xff800000304f7808 */ /* 0x000fe40005800000 */
[----:B------:R-:W-:-:S02]  /*54a0*/  ISETP.LT.OR P2, PT, R5, R247, P2 ;  /* 0x000000f70500720c */ /* 0x000fc40001741670 */
[-C--:B------:R-:W-:Y:S01]  /*54b0*/  ISETP.LT.OR P4, PT, R5, R246.reuse, P4 ;  /* 0x000000f60500720c */ /* 0x080fe20002781670 */
[----:B------:R-:W-:Y:S01]  /*54c0*/  HMMA.16816.F32 R48, R20, R12, R124 ;  /* 0x0000000c1430723c */ /* 0x000fe2000000187c */
[C---:B------:R-:W-:Y:S02]  /*54d0*/  ISETP.LT.OR P6, PT, R6.reuse, R247, P6 ;  /* 0x000000f70600720c */ /* 0x040fe400037c1670 */
[----:B------:R-:W-:Y:S02]  /*54e0*/  ISETP.LT.OR P5, PT, R6, R246, P5 ;  /* 0x000000f60600720c */ /* 0x000fe40002fa1670 */
[----:B------:R-:W-:Y:S01]  /*54f0*/  ISETP.GE.AND P3, PT, R3, R248, PT ;  /* 0x000000f80300720c */ /* 0x000fe20003f66270 */
[----:B------:R-:W-:Y:S01]  /*5500*/  HMMA.16816.F32 R40, R16, R38, R40 ;  /* 0x000000261028723c */ /* 0x000fe20000001828 */
[----:B------:R-:W-:Y:S02]  /*5510*/  FSEL R82, R32, -INF , !P2 ;  /* 0xff80000020527808 */ /* 0x000fe40005000000 */
[----:B------:R-:W-:-:S02]  /*5520*/  FSEL R153, R34, -INF , !P4 ;  /* 0xff80000022997808 */ /* 0x000fc40006000000 */
[----:B------:R-:W-:Y:S02]  /*5530*/  FSEL R126, R33, -INF , !P6 ;  /* 0xff800000217e7808 */ /* 0x000fe40007000000 */
[----:B------:R-:W-:Y:S02]  /*5540*/  FSEL R152, R35, -INF , !P5 ;  /* 0xff80000023987808 */ /* 0x000fe40006800000 */
[----:B------:R-:W-:Y:S01]  /*5550*/  ISETP.LT.OR P3, PT, R3, R244, P3 ;  /* 0x000000f40300720c */ /* 0x000fe20001f61670 */
[----:B------:R-:W1:Y:S01]  /*5560*/  LDSM.16.M88.4 R32, [R230+0xb800] ;  /* 0x00b80000e620783b */ /* 0x000e620000000200 */
[----:B------:R-:W-:Y:S02]  /*5570*/  FSEL R76, R53, -INF , !P0 ;  /* 0xff800000354c7808 */ /* 0x000fe40004000000 */
[----:B------:R-:W-:Y:S02]  /*5580*/  FSEL R80, R54, -INF , !P3 ;  /* 0xff80000036507808 */ /* 0x000fe40005800000 */
[----:B------:R-:W-:-:S02]  /*5590*/  FSEL R75, R55, -INF , !P1 ;  /* 0xff800000374b7808 */ /* 0x000fc40004800000 */
[----:B------:R-:W-:Y:S01]  /*55a0*/  HMMA.16816.F32 R52, R8, R36, R56 ;  /* 0x000000240834723c */ /* 0x000fe20000001838 */
[CC--:B------:R-:W-:Y:S02]  /*55b0*/  ISETP.GE.AND P3, PT, R5.reuse, R249.reuse, PT ;  /* 0x000000f90500720c */ /* 0x0c0fe40003f66270 */
[CC--:B------:R-:W-:Y:S02]  /*55c0*/  ISETP.GE.AND P0, PT, R5.reuse, R248.reuse, PT ;  /* 0x000000f80500720c */ /* 0x0c0fe40003f06270 */
[C---:B------:R-:W-:Y:S01]  /*55d0*/  ISETP.GE.AND P1, PT, R6.reuse, R249, PT ;  /* 0x000000f90600720c */ /* 0x040fe20003f26270 */
[----:B------:R-:W-:Y:S01]  /*55e0*/  HMMA.16816.F32 R56, R24, R12, R96 ;  /* 0x0000000c1838723c */ /* 0x000fe20000001860 */
[C---:B------:R-:W-:Y:S02]  /*55f0*/  ISETP.GE.AND P2, PT, R6.reuse, R248, PT ;  /* 0x000000f80600720c */ /* 0x040fe40003f46270 */
[CC--:B------:R-:W-:Y:S02]  /*5600*/  ISETP.LT.OR P3, PT, R5.reuse, R245.reuse, P3 ;  /* 0x000000f50500720c */ /* 0x0c0fe40001f61670 */
[-C--:B------:R-:W-:Y:S01]  /*5610*/  ISETP.LT.OR P0, PT, R5, R244.reuse, P0 ;  /* 0x000000f40500720c */ /* 0x080fe20000701670 */
[C---:B------:R-:W-:Y:S01]  /*5620*/  VIADD R5, R3.reuse, 0x10 ;  /* 0x0000001003057836 */ /* 0x040fe20000000000 */
[C---:B------:R-:W-:Y:S01]  /*5630*/  ISETP.LT.OR P1, PT, R6.reuse, R245, P1 ;  /* 0x000000f50600720c */ /* 0x040fe20000f21670 */
[----:B------:R-:W-:Y:S01]  /*5640*/  HMMA.16816.F32 R36, R8, R28, R48 ;  /* 0x0000001c0824723c */ /* 0x000fe20000001830 */
[----:B------:R-:W-:Y:S01]  /*5650*/  ISETP.LT.OR P2, PT, R6, R244, P2 ;  /* 0x000000f40600720c */ /* 0x000fe20001741670 */
[----:B------:R-:W-:Y:S01]  /*5660*/  VIADD R6, R3, 0x11 ;  /* 0x0000001103067836 */ /* 0x000fe20000000000 */
[----:B------:R-:W-:-:S02]  /*5670*/  FSEL R73, R44, -INF , !P3 ;  /* 0xff8000002c497808 */ /* 0x000fc40005800000 */
[----:B------:R-:W-:Y:S02]  /*5680*/  FSEL R74, R46, -INF , !P0 ;  /* 0xff8000002e4a7808 */ /* 0x000fe40004000000 */
[----:B------:R-:W-:Y:S02]  /*5690*/  FSEL R72, R45, -INF , !P1 ;  /* 0xff8000002d487808 */ /* 0x000fe40004800000 */
[----:B------:R-:W-:Y:S02]  /*56a0*/  FSEL R78, R47, -INF , !P2 ;  /* 0xff8000002f4e7808 */ /* 0x000fe40005000000 */
[----:B------:R-:W-:Y:S01]  /*56b0*/  HMMA.16816.F32 R44, R24, R14, R92 ;  /* 0x0000000e182c723c */ /* 0x000fe2000000185c */
[----:B------:R-:W2:Y:S01]  /*56c0*/  LDSM.16.M88.4 R12, [R229+0x3800] ;  /* 0x00380000e50c783b */ /* 0x000ea20000000200 */
[----:B------:R-:W-:Y:S01]  /*56d0*/  ISETP.GE.AND P4, PT, R5, R251, PT ;  /* 0x000000fb0500720c */ /* 0x000fe20003f86270 */
[----:B------:R-:W-:-:S04]  /*56e0*/  DEPBAR.LE SB0, 0x0 ;  /* 0x000080000000791a */ /* 0x000fc80000000000 */
[C---:B------:R-:W-:Y:S01]  /*56f0*/  ISETP.GE.AND P3, PT, R5.reuse, R250, PT ;  /* 0x000000fa0500720c */ /* 0x040fe20003f66270 */
[----:B------:R-:W-:Y:S01]  /*5700*/  HMMA.16816.F32 R56, R16, R28, R56 ;  /* 0x0000001c1038723c */ /* 0x000fe20000001838 */
[C---:B------:R-:W-:Y:S02]  /*5710*/  ISETP.GE.AND P0, PT, R5.reuse, R249, PT ;  /* 0x000000f90500720c */ /* 0x040fe40003f06270 */
[C---:B------:R-:W-:Y:S02]  /*5720*/  ISETP.GE.AND P1, PT, R5.reuse, R248, PT ;  /* 0x000000f80500720c */ /* 0x040fe40003f26270 */
[----:B------:R-:W-:Y:S01]  /*5730*/  ISETP.GE.AND P2, PT, R6, R251, PT ;  /* 0x000000fb0600720c */ /* 0x000fe20003f46270 */
[----:B-1----:R-:W-:Y:S01]  /*5740*/  HMMA.16816.F32 R48, R24, R32, R104 ;  /* 0x000000201830723c */ /* 0x002fe20000001868 */
[C---:B------:R-:W-:Y:S02]  /*5750*/  ISETP.LT.OR P4, PT, R5.reuse, R247, P4 ;  /* 0x000000f70500720c */ /* 0x040fe40002781670 */
[----:B------:R-:W-:-:S02]  /*5760*/  ISETP.LT.OR P3, PT, R5, R246, P3 ;  /* 0x000000f60500720c */ /* 0x000fc40001f61670 */
[C---:B------:R-:W-:Y:S01]  /*5770*/  ISETP.LT.OR P0, PT, R5.reuse, R245, P0 ;  /* 0x000000f50500720c */ /* 0x040fe20000701670 */
[----:B------:R-:W-:Y:S01]  /*5780*/  HMMA.16816.F32 R24, R24, R34, R116 ;  /* 0x000000221818723c */ /* 0x000fe20000001874 */
[----:B------:R-:W-:Y:S01]  /*5790*/  ISETP.LT.OR P1, PT, R5, R244, P1 ;  /* 0x000000f40500720c */ /* 0x000fe20000f21670 */
[----:B------:R-:W-:Y:S01]  /*57a0*/  VIADD R5, R3, 0x18 ;  /* 0x0000001803057836 */ /* 0x000fe20000000000 */
[----:B------:R-:W-:Y:S02]  /*57b0*/  ISETP.LT.OR P2, PT, R6, R247, P2 ;  /* 0x000000f70600720c */ /* 0x000fe40001741670 */
[----:B------:R-:W-:Y:S01]  /*57c0*/  FSEL R127, R60, -INF , !P4 ;  /* 0xff8000003c7f7808 */ /* 0x000fe20006000000 */
[----:B------:R-:W-:Y:S01]  /*57d0*/  HMMA.16816.F32 R44, R16, R30, R44 ;  /* 0x0000001e102c723c */ /* 0x000fe2000000182c */
[----:B------:R-:W-:Y:S01]  /*57e0*/  BAR.SYNC.DEFER_BLOCKING 0x0 ;  /* 0x0000000000007b1d */ /* 0x000fe20000010000 */
[C---:B------:R-:W-:Y:S02]  /*57f0*/  ISETP.GE.AND P6, PT, R6.reuse, R250, PT ;  /* 0x000000fa0600720c */ /* 0x040fe40003fc6270 */
[----:B------:R-:W-:-:S02]  /*5800*/  ISETP.GE.AND P5, PT, R6, R249, PT ;  /* 0x000000f90600720c */ /* 0x000fc40003fa6270 */
[----:B------:R-:W-:Y:S02]  /*5810*/  ISETP.GE.AND P4, PT, R6, R248, PT ;  /* 0x000000f80600720c */ /* 0x000fe40003f86270 */
[----:B------:R-:W-:Y:S02]  /*5820*/  FSEL R151, R62, -INF , !P3 ;  /* 0xff8000003e977808 */ /* 0x000fe40005800000 */
[----:B------:R-:W-:Y:S02]  /*5830*/  FSEL R85, R52, -INF , !P0 ;  /* 0xff80000034557808 */ /* 0x000fe40004000000 */
[----:B------:R-:W-:Y:S02]  /*5840*/  FSEL R101, R54, -INF , !P1 ;  /* 0xff80000036657808 */ /* 0x000fe40004800000 */
[----:B------:R-:W-:Y:S02]  /*5850*/  FSEL R125, R61, -INF , !P2 ;  /* 0xff8000003d7d7808 */ /* 0x000fe40005000000 */
[----:B------:R-:W-:-:S02]  /*5860*/  ISETP.GE.AND P3, PT, R5, R251, PT ;  /* 0x000000fb0500720c */ /* 0x000fc40003f66270 */
[C---:B------:R-:W-:Y:S02]  /*5870*/  ISETP.GE.AND P0, PT, R5.reuse, R250, PT ;  /* 0x000000fa0500720c */ /* 0x040fe40003f06270 */
[C---:B------:R-:W-:Y:S02]  /*5880*/  ISETP.GE.AND P1, PT, R5.reuse, R249, PT ;  /* 0x000000f90500720c */ /* 0x040fe40003f26270 */
[----:B------:R-:W-:Y:S02]  /*5890*/  ISETP.GE.AND P2, PT, R5, R248, PT ;  /* 0x000000f80500720c */ /* 0x000fe40003f46270 */
[C---:B------:R-:W-:Y:S02]  /*58a0*/  ISETP.LT.OR P6, PT, R6.reuse, R246, P6 ;  /* 0x000000f60600720c */ /* 0x040fe400037c1670 */
[C---:B------:R-:W-:Y:S02]  /*58b0*/  ISETP.LT.OR P5, PT, R6.reuse, R245, P5 ;  /* 0x000000f50600720c */ /* 0x040fe40002fa1670 */
[----:B------:R-:W-:Y:S01]  /*58c0*/  ISETP.LT.OR P4, PT, R6, R244, P4 ;  /* 0x000000f40600720c */ /* 0x000fe20002781670 */
[----:B------:R-:W-:Y:S01]  /*58d0*/  VIADD R6, R3, 0x19 ;  /* 0x0000001903067836 */ /* 0x000fe20000000000 */
[----:B------:R-:W-:-:S02]  /*58e0*/  ISETP.LT.OR P3, PT, R5, R247, P3 ;  /* 0x000000f70500720c */ /* 0x000fc40001f61670 */
[C---:B------:R-:W-:Y:S02]  /*58f0*/  ISETP.LT.OR P0, PT, R5.reuse, R246, P0 ;  /* 0x000000f60500720c */ /* 0x040fe40000701670 */
[C---:B------:R-:W-:Y:S02]  /*5900*/  ISETP.LT.OR P1, PT, R5.reuse, R245, P1 ;  /* 0x000000f50500720c */ /* 0x040fe40000f21670 */
[----:B------:R-:W-:Y:S01]  /*5910*/  ISETP.LT.OR P2, PT, R5, R244, P2 ;  /* 0x000000f40500720c */ /* 0x000fe20001741670 */
[----:B------:R-:W-:Y:S01]  /*5920*/  VIADD R5, R3, 0x20 ;  /* 0x0000002003057836 */ /* 0x000fe20000000000 */
[----:B------:R-:W-:Y:S02]  /*5930*/  FSEL R150, R63, -INF , !P6 ;  /* 0xff8000003f967808 */ /* 0x000fe40007000000 */
[----:B------:R-:W-:Y:S02]  /*5940*/  FSEL R86, R53, -INF , !P5 ;  /* 0xff80000035567808 */ /* 0x000fe40006800000 */
[----:B------:R-:W-:-:S02]  /*5950*/  FSEL R100, R55, -INF , !P4 ;  /* 0xff80000037647808 */ /* 0x000fc40006000000 */
[----:B------:R-:W-:Y:S01]  /*5960*/  FSEL R139, R40, -INF , !P3 ;  /* 0xff800000288b7808 */ /* 0x000fe20005800000 */
[C---:B------:R-:W-:Y:S01]  /*5970*/  HMMA.16816.F32 R52, R20.reuse, R32, R132 ;  /* 0x000000201434723c */ /* 0x040fe20000001884 */
[C---:B------:R-:W-:Y:S02]  /*5980*/  ISETP.GE.AND P5, PT, R6.reuse, R251, PT ;  /* 0x000000fb0600720c */ /* 0x040fe40003fa6270 */
[C---:B------:R-:W-:Y:S02]  /*5990*/  ISETP.GE.AND P4, PT, R6.reuse, R250, PT ;  /* 0x000000fa0600720c */ /* 0x040fe40003f86270 */
[C---:B------:R-:W-:Y:S01]  /*59a0*/  ISETP.GE.AND P6, PT, R6.reuse, R249, PT ;  /* 0x000000f90600720c */ /* 0x040fe20003fc6270 */
[----:B------:R-:W-:Y:S01]  /*59b0*/  HMMA.16816.F32 R20, R20, R34, R140 ;  /* 0x000000221414723c */ /* 0x000fe2000000188c */
[----:B------:R-:W-:Y:S02]  /*59c0*/  ISETP.GE.AND P3, PT, R6, R248, PT ;  /* 0x000000f80600720c */ /* 0x000fe40003f66270 */
[----:B------:R-:W-:-:S02]  /*59d0*/  FSEL R149, R42, -INF , !P0 ;  /* 0xff8000002a957808 */ /* 0x000fc40004000000 */
[----:B------:R-:W-:Y:S02]  /*59e0*/  ISETP.GE.AND P0, PT, R5, R251, PT ;  /* 0x000000fb0500720c */ /* 0x000fe40003f06270 */
[C---:B------:R-:W-:Y:S02]  /*59f0*/  ISETP.LT.OR P5, PT, R6.reuse, R247, P5 ;  /* 0x000000f70600720c */ /* 0x040fe40002fa1670 */
[C---:B------:R-:W-:Y:S02]  /*5a00*/  ISETP.LT.OR P4, PT, R6.reuse, R246, P4 ;  /* 0x000000f60600720c */ /* 0x040fe40002781670 */
[C---:B------:R-:W-:Y:S02]  /*5a10*/  ISETP.LT.OR P6, PT, R6.reuse, R245, P6 ;  /* 0x000000f50600720c */ /* 0x040fe400037c1670 */
[----:B------:R-:W-:Y:S01]  /*5a20*/  ISETP.LT.OR P3, PT, R6, R244, P3 ;  /* 0x000000f40600720c */ /* 0x000fe20001f61670 */
[----:B------:R-:W-:Y:S01]  /*5a30*/  VIADD R6, R3, 0x21 ;  /* 0x0000002103067836 */ /* 0x000fe20000000000 */
[----:B------:R-:W-:-:S02]  /*5a40*/  ISETP.LT.OR P0, PT, R5, R247, P0 ;  /* 0x000000f70500720c */ /* 0x000fc40000701670 */
[----:B------:R-:W-:Y:S02]  /*5a50*/  FSEL R138, R41, -INF , !P5 ;  /* 0xff800000298a7808 */ /* 0x000fe40006800000 */
[----:B------:R-:W-:Y:S02]  /*5a60*/  FSEL R148, R43, -INF , !P4 ;  /* 0xff8000002b947808 */ /* 0x000fe40006000000 */
[----:B------:R-:W-:Y:S01]  /*5a70*/  FSEL R112, R66, -INF , !P2 ;  /* 0xff80000042707808 */ /* 0x000fe20005000000 */
[C---:B------:R-:W-:Y:S01]  /*5a80*/  HMMA.16816.F32 R40, R8.reuse, R30, R68 ;  /* 0x0000001e0828723c */ /* 0x040fe20000001844 */
[----:B------:R-:W-:Y:S02]  /*5a90*/  FSEL R87, R65, -INF , !P6 ;  /* 0xff80000041577808 */ /* 0x000fe40007000000 */
[----:B------:R-:W-:Y:S02]  /*5aa0*/  FSEL R124, R67, -INF , !P3 ;  /* 0xff800000437c7808 */ /* 0x000fe40005800000 */
[----:B------:R-:W-:Y:S01]  /*5ab0*/  FSEL R193, R56, -INF , !P0 ;  /* 0xff80000038c17808 */ /* 0x000fe20004000000 */
[----:B--2---:R-:W-:Y:S01]  /*5ac0*/  HMMA.16816.F32 R28, R8, R12, R52 ;  /* 0x0000000c081c723c */ /* 0x004fe20000001834 */
[----:B------:R-:W-:-:S02]  /*5ad0*/  ISETP.GE.AND P2, PT, R5, R249, PT ;  /* 0x000000f90500720c */ /* 0x000fc40003f46270 */
[CC--:B------:R-:W-:Y:S02]  /*5ae0*/  ISETP.GE.AND P6, PT, R5.reuse, R248.reuse, PT ;  /* 0x000000f80500720c */ /* 0x0c0fe40003fc6270 */
[C---:B------:R-:W-:Y:S01]  /*5af0*/  ISETP.GE.AND P3, PT, R6.reuse, R249, PT ;  /* 0x000000f90600720c */ /* 0x040fe20003f66270 */
[----:B------:R-:W-:Y:S01]  /*5b00*/  HMMA.16816.F32 R8, R8, R14, R20 ;  /* 0x0000000e0808723c */ /* 0x000fe20000001814 */
[----:B------:R-:W-:Y:S02]  /*5b10*/  ISETP.GE.AND P0, PT, R6, R248, PT ;  /* 0x000000f80600720c */ /* 0x000fe40003f06270 */
[----:B------:R-:W-:Y:S02]  /*5b20*/  FSEL R84, R64, -INF , !P1 ;  /* 0xff80000040547808 */ /* 0x000fe40004800000 */
[C---:B------:R-:W-:Y:S02]  /*5b30*/  ISETP.GE.AND P1, PT, R5.reuse, R250, PT ;  /* 0x000000fa0500720c */ /* 0x040fe40003f26270 */
[----:B------:R-:W-:-:S02]  /*5b40*/  ISETP.LT.OR P2, PT, R5, R245, P2 ;  /* 0x000000f50500720c */ /* 0x000fc40001741670 */
[CC--:B------:R-:W-:Y:S02]  /*5b50*/  ISETP.LT.OR P6, PT, R5.reuse, R244.reuse, P6 ;  /* 0x000000f40500720c */ /* 0x0c0fe400037c1670 */
[C---:B------:R-:W-:Y:S02]  /*5b60*/  ISETP.LT.OR P3, PT, R6.reuse, R245, P3 ;  /* 0x000000f50600720c */ /* 0x040fe40001f61670 */
[C---:B------:R-:W-:Y:S02]  /*5b70*/  ISETP.LT.OR P0, PT, R6.reuse, R244, P0 ;  /* 0x000000f40600720c */ /* 0x040fe40000701670 */
[C---:B------:R-:W-:Y:S02]  /*5b80*/  ISETP.GE.AND P4, PT, R6.reuse, R251, PT ;  /* 0x000000fb0600720c */ /* 0x040fe40003f86270 */
[----:B------:R-:W-:Y:S02]  /*5b90*/  ISETP.GE.AND P5, PT, R6, R250, PT ;  /* 0x000000fa0600720c */ /* 0x000fe40003fa6270 */
[----:B------:R-:W-:Y:S01]  /*5ba0*/  ISETP.LT.OR P1, PT, R5, R246, P1 ;  /* 0x000000f60500720c */ /* 0x000fe20000f21670 */
[----:B------:R-:W-:Y:S01]  /*5bb0*/  VIADD R5, R3, 0x28 ;  /* 0x0000002803057836 */ /* 0x000fe20000000000 */
[----:B------:R-:W-:-:S02]  /*5bc0*/  FSEL R192, R36, -INF , !P2 ;  /* 0xff80000024c07808 */ /* 0x000fc40005000000 */
[----:B------:R-:W-:Y:S02]  /*5bd0*/  FSEL R194, R38, -INF , !P6 ;  /* 0xff80000026c27808 */ /* 0x000fe40007000000 */
[----:B------:R-:W-:Y:S02]  /*5be0*/  FSEL R188, R37, -INF , !P3 ;  /* 0xff80000025bc7808 */ /* 0x000fe40005800000 */
[----:B------:R-:W-:Y:S02]  /*5bf0*/  FSEL R190, R39, -INF , !P0 ;  /* 0xff80000027be7808 */ /* 0x000fe40004000000 */
[C---:B------:R-:W-:Y:S01]  /*5c00*/  ISETP.LT.OR P4, PT, R6.reuse, R247, P4 ;  /* 0x000000f70600720c */ /* 0x040fe20002781670 */
[----:B------:R-:W-:Y:S01]  /*5c10*/  HMMA.16816.F32 R36, R16, R12, R48 ;  /* 0x0000000c1024723c */ /* 0x000fe20000001830 */
[----:B------:R-:W-:Y:S01]  /*5c20*/  ISETP.LT.OR P5, PT, R6, R246, P5 ;  /* 0x000000f60600720c */ /* 0x000fe20002fa1670 */
[----:B------:R-:W-:Y:S01]  /*5c30*/  VIADD R6, R3, 0x29 ;  /* 0x0000002903067836 */ /* 0x000fe20000000000 */
[----:B------:R-:W-:-:S02]  /*5c40*/  FSEL R191, R58, -INF , !P1 ;  /* 0xff8000003abf7808 */ /* 0x000fc40004800000 */
[----:B------:R-:W-:Y:S01]  /*5c50*/  FSEL R189, R57, -INF , !P4 ;  /* 0xff80000039bd7808 */ /* 0x000fe20006000000 */
[----:B------:R-:W-:Y:S01]  /*5c60*/  HMMA.16816.F32 R16, R16, R14, R24 ;  /* 0x0000000e1010723c */ /* 0x000fe20000001818 */
[C---:B------:R-:W-:Y:S02]  /*5c70*/  ISETP.GE.AND P1, PT, R5.reuse, R251, PT ;  /* 0x000000fb0500720c */ /* 0x040fe40003f26270 */
[C---:B------:R-:W-:Y:S02]  /*5c80*/  ISETP.GE.AND P2, PT, R5.reuse, R250, PT ;  /* 0x000000fa0500720c */ /* 0x040fe40003f46270 */
[CC--:B------:R-:W-:Y:S02]  /*5c90*/  ISETP.GE.AND P6, PT, R5.reuse, R249.reuse, PT ;  /* 0x000000f90500720c */ /* 0x0c0fe40003fc6270 */
[----:B------:R-:W-:Y:S02]  /*5ca0*/  ISETP.GE.AND P4, PT, R5, R248, PT ;  /* 0x000000f80500720c */ /* 0x000fe40003f86270 */
[----:B------:R-:W-:-:S02]  /*5cb0*/  ISETP.GE.AND P0, PT, R6, R249, PT ;  /* 0x000000f90600720c */ /* 0x000fc40003f06270 */
[C---:B------:R-:W-:Y:S02]  /*5cc0*/  ISETP.LT.OR P1, PT, R5.reuse, R247, P1 ;  /* 0x000000f70500720c */ /* 0x040fe40000f21670 */
[C---:B------:R-:W-:Y:S02]  /*5cd0*/  ISETP.LT.OR P2, PT, R5.reuse, R246, P2 ;  /* 0x000000f60500720c */ /* 0x040fe40001741670 */
[CC--:B------:R-:W-:Y:S02]  /*5ce0*/  ISETP.LT.OR P6, PT, R5.reuse, R245.reuse, P6 ;  /* 0x000000f50500720c */ /* 0x0c0fe400037c1670 */
[----:B------:R-:W-:Y:S01]  /*5cf0*/  ISETP.LT.OR P4, PT, R5, R244, P4 ;  /* 0x000000f40500720c */ /* 0x000fe20002781670 */
[----:B------:R-:W-:Y:S01]  /*5d00*/  VIADD R5, R3, 0x30 ;  /* 0x0000003003057836 */ /* 0x000fe20000000000 */
[----:B------:R-:W-:Y:S02]  /*5d10*/  ISETP.LT.OR P0, PT, R6, R245, P0 ;  /* 0x000000f50600720c */ /* 0x000fe40000701670 */
[----:B------:R-:W-:-:S02]  /*5d20*/  FSEL R178, R46, -INF , !P2 ;  /* 0xff8000002eb27808 */ /* 0x000fc40005000000 */
[----:B------:R-:W-:Y:S02]  /*5d30*/  FSEL R180, R40, -INF , !P6 ;  /* 0xff80000028b47808 */ /* 0x000fe40007000000 */
        /* <DEDUP_REMOVED lines=8> */
[C---:B------:R-:W-:Y:S02]  /*5dc0*/  ISETP.GE.AND P5, PT, R6.reuse, R251, PT ;  /* 0x000000fb0600720c */ /* 0x040fe40003fa6270 */
[C---:B------:R-:W-:Y:S02]  /*5dd0*/  ISETP.GE.AND P3, PT, R6.reuse, R250, PT ;  /* 0x000000fa0600720c */ /* 0x040fe40003f66270 */
[----:B------:R-:W-:-:S02]  /*5de0*/  ISETP.GE.AND P1, PT, R6, R248, PT ;  /* 0x000000f80600720c */ /* 0x000fc40003f26270 */
[C---:B------:R-:W-:Y:S02]  /*5df0*/  ISETP.LT.OR P2, PT, R5.reuse, R247, P2 ;  /* 0x000000f70500720c */ /* 0x040fe40001741670 */
[C---:B------:R-:W-:Y:S02]  /*5e00*/  ISETP.LT.OR P6, PT, R5.reuse, R246, P6 ;  /* 0x000000f60500720c */ /* 0x040fe400037c1670 */
[C---:B------:R-:W-:Y:S02]  /*5e10*/  ISETP.LT.OR P4, PT, R5.reuse, R245, P4 ;  /* 0x000000f50500720c */ /* 0x040fe40002781670 */
[----:B------:R-:W-:Y:S01]  /*5e20*/  ISETP.LT.OR P0, PT, R5, R244, P0 ;  /* 0x000000f40500720c */ /* 0x000fe20000701670 */
[----:B------:R-:W-:Y:S01]  /*5e30*/  VIADD R5, R3, 0x31 ;  /* 0x0000003103057836 */ /* 0x000fe20000000000 */
[C---:B------:R-:W-:Y:S02]  /*5e40*/  ISETP.LT.OR P5, PT, R6.reuse, R247, P5 ;  /* 0x000000f70600720c */ /* 0x040fe40002fa1670 */
[----:B------:R-:W-:-:S02]  /*5e50*/  ISETP.LT.OR P3, PT, R6, R246, P3 ;  /* 0x000000f60600720c */ /* 0x000fc40001f61670 */
[----:B------:R-:W-:Y:S02]  /*5e60*/  ISETP.LT.OR P1, PT, R6, R244, P1 ;  /* 0x000000f40600720c */ /* 0x000fe40000f21670 */
[----:B------:R-:W-:Y:S02]  /*5e70*/  FSEL R168, R45, -INF , !P5 ;  /* 0xff8000002da87808 */ /* 0x000fe40006800000 */
[----:B------:R-:W-:Y:S02]  /*5e80*/  FSEL R177, R43, -INF , !P1 ;  /* 0xff8000002bb17808 */ /* 0x000fe40004800000 */
        /* <DEDUP_REMOVED lines=10> */
[C---:B------:R-:W-:Y:S01]  /*5f30*/  VIADD R5, R3.reuse, 0x38 ;  /* 0x0000003803057836 */ /* 0x040fe20000000000 */
[----:B------:R-:W-:Y:S01]  /*5f40*/  FSEL R88, R30, -INF , !P0 ;  /* 0xff8000001e587808 */ /* 0x000fe20004000000 */
[----:B------:R-:W-:Y:S01]  /*5f50*/  VIADD R3, R3, 0x39 ;  /* 0x0000003903037836 */ /* 0x000fe20000000000 */
[----:B------:R-:W-:Y:S02]  /*5f60*/  FSEL R171, R38, -INF , !P6 ;  /* 0xff80000026ab7808 */ /* 0x000fe40007000000 */
[----:B------:R-:W-:Y:S02]  /*5f70*/  ISETP.GE.AND P0, PT, R5, R249, PT ;  /* 0x000000f90500720c */ /* 0x000fe40003f06270 */
[----:B------:R-:W-:Y:S02]  /*5f80*/  FSEL R83, R28, -INF , !P4 ;  /* 0xff8000001c537808 */ /* 0x000fe40006000000 */
[----:B------:R-:W-:-:S02]  /*5f90*/  FSEL R170, R37, -INF , !P1 ;  /* 0xff80000025aa7808 */ /* 0x000fc40004800000 */
[C---:B------:R-:W-:Y:S02]  /*5fa0*/  ISETP.GE.AND P6, PT, R5.reuse, R251, PT ;  /* 0x000000fb0500720c */ /* 0x040fe40003fc6270 */
[C---:B------:R-:W-:Y:S02]  /*5fb0*/  ISETP.GE.AND P4, PT, R5.reuse, R250, PT ;  /* 0x000000fa0500720c */ /* 0x040fe40003f86270 */
[C---:B------:R-:W-:Y:S02]  /*5fc0*/  ISETP.GE.AND P1, PT, R5.reuse, R248, PT ;  /* 0x000000f80500720c */ /* 0x040fe40003f26270 */
[C---:B------:R-:W-:Y:S02]  /*5fd0*/  ISETP.LT.OR P0, PT, R5.reuse, R245, P0 ;  /* 0x000000f50500720c */ /* 0x040fe40000701670 */
[C---:B------:R-:W-:Y:S02]  /*5fe0*/  ISETP.LT.OR P6, PT, R5.reuse, R247, P6 ;  /* 0x000000f70500720c */ /* 0x040fe400037c1670 */
[----:B------:R-:W-:-:S02]  /*5ff0*/  ISETP.LT.OR P4, PT, R5, R246, P4 ;  /* 0x000000f60500720c */ /* 0x000fc40002781670 */
[----:B------:R-:W-:Y:S02]  /*6000*/  ISETP.LT.OR P1, PT, R5, R244, P1 ;  /* 0x000000f40500720c */ /* 0x000fe40000f21670 */
[----:B------:R-:W-:Y:S02]  /*6010*/  FSEL R5, R31, -INF , !P2 ;  /* 0xff8000001f057808 */ /* 0x000fe40005000000 */
[----:B------:R-:W-:Y:S02]  /*6020*/  FSEL R217, R8, -INF , !P0 ;  /* 0xff80000008d97808 */ /* 0x000fe40004000000 */
[----:B------:R-:W-:Y:S01]  /*6030*/  ISETP.GE.AND P0, PT, R3, R248, PT ;  /* 0x000000f80300720c */ /* 0x000fe20003f06270 */
[----:B------:R1:W-:Y:S01]  /*6040*/  STL [R1], R5 ;  /* 0x0000000501007387 */ /* 0x0003e20000100800 */
[----:B------:R-:W-:Y:S02]  /*6050*/  FSEL R163, R39, -INF , !P5 ;  /* 0xff80000027a37808 */ /* 0x000fe40006800000 */
[----:B------:R-:W-:-:S02]  /*6060*/  ISETP.LT.OR P0, PT, R3, R244, P0 ;  /* 0x000000f40300720c */ /* 0x000fc40000701670 */
[----:B------:R-:W-:Y:S02]  /*6070*/  FSEL R219, R29, -INF , !P3 ;  /* 0xff8000001ddb7808 */ /* 0x000fe40005800000 */
[----:B------:R-:W-:Y:S02]  /*6080*/  FSEL R218, R11, -INF , !P0 ;  /* 0xff8000000bda7808 */ /* 0x000fe40004000000 */
[----:B------:R-:W-:Y:S02]  /*6090*/  PLOP3.LUT P0, PT, PT, PT, UP0, 0x80, 0x0 ;  /* 0x000000000000781c */ /* 0x000fe40003f0f008 */
[C---:B------:R-:W-:Y:S02]  /*60a0*/  ISETP.GE.AND P5, PT, R3.reuse, R251, PT ;  /* 0x000000fb0300720c */ /* 0x040fe40003fa6270 */
[C---:B------:R-:W-:Y:S02]  /*60b0*/  ISETP.GE.AND P3, PT, R3.reuse, R250, PT ;  /* 0x000000fa0300720c */ /* 0x040fe40003f66270 */
[----:B------:R-:W-:-:S02]  /*60c0*/  ISETP.GE.AND P2, PT, R3, R249, PT ;  /* 0x000000f90300720c */ /* 0x000fc40003f46270 */
[C---:B------:R-:W-:Y:S02]  /*60d0*/  ISETP.LT.OR P5, PT, R3.reuse, R247, P5 ;  /* 0x000000f70300720c */ /* 0x040fe40002fa1670 */
[C---:B------:R-:W-:Y:S02]  /*60e0*/  ISETP.LT.OR P3, PT, R3.reuse, R246, P3 ;  /* 0x000000f60300720c */ /* 0x040fe40001f61670 */
[----:B------:R-:W-:Y:S02]  /*60f0*/  ISETP.LT.OR P2, PT, R3, R245, P2 ;  /* 0x000000f50300720c */ /* 0x000fe40001741670 */
[----:B------:R-:W-:Y:S02]  /*6100*/  FSEL R252, R10, -INF , !P1 ;  /* 0xff8000000afc7808 */ /* 0x000fe40004800000 */
[----:B------:R-:W-:Y:S02]  /*6110*/  FSEL R216, R9, -INF , !P2 ;  /* 0xff80000009d87808 */ /* 0x000fe40005000000 */
[----:B------:R-:W-:-:S02]  /*6120*/  FSEL R160, R16, -INF , !P6 ;  /* 0xff80000010a07808 */ /* 0x000fc40007000000 */
[----:B------:R-:W-:Y:S02]  /*6130*/  FSEL R162, R18, -INF , !P4 ;  /* 0xff80000012a27808 */ /* 0x000fe40006000000 */
[----:B------:R-:W-:Y:S02]  /*6140*/  FSEL R155, R17, -INF , !P5 ;  /* 0xff800000119b7808 */ /* 0x000fe40006800000 */
[----:B------:R-:W-:Y:S01]  /*6150*/  FSEL R161, R19, -INF , !P3 ;  /* 0xff80000013a17808 */ /* 0x000fe20005800000 */
[----:B-1----:R-:W-:Y:S06]  /*6160*/  @!P0 BRA `(.L_x_697) ;  /* 0x00000004004c8947 */ /* 0x002fec0003800000 */
[----:B------:R-:W-:Y:S01]  /*6170*/  ULDC UR5, c[0x0][0x2d0] ;  /* 0x0000b40000057ab9 */ /* 0x000fe20000000800 */
[----:B------:R-:W-:Y:S01]  /*6180*/  UIADD3 UR10, UR19, -0x2, URZ ;  /* 0xfffffffe130a7890 */ /* 0x000fe2000fffe03f */
        /* <DEDUP_REMOVED lines=79> */
.L_x_699:
[----:B------:R-:W-:Y:S05]  /*6680*/  BSYNC B0 ;  /* 0x0000000000007941 */ /* 0x000fea0003800000 */
.L_x_698:
[----:B------:R-:W0:Y:S02]  /*6690*/  LDGDEPBAR ;  /* 0x00000000000079af */ /* 0x000e240000000000 */
.L_x_697:
[----:B------:R-:W-:Y:S01]  /*66a0*/  STL [R1+0xb8], R240 ;  /* 0x0000b8f001007387 */ /* 0x000fe20000100800 */
[----:B------:R-:W-:Y:S01]  /*66b0*/  FMNMX.FTZ R5, R79, R81, !PT ;  /* 0x000000514f057209 */ /* 0x000fe20007810000 */
[----:B------:R-:W-:Y:S01]  /*66c0*/  ULDC UR10, c[0x0][0x2ec] ;  /* 0x0000bb00000a7ab9 */ /* 0x000fe20000000800 */
[----:B------:R-:W-:Y:S01]  /*66d0*/  MOV R18, R88 ;  /* 0x0000005800127202 */ /* 0x000fe20000000f00 */
[----:B------:R-:W-:Y:S04]  /*66e0*/  STL [R1+0xb4], R239 ;  /* 0x0000b4ef01007387 */ /* 0x000fe80000100800 */
[----:B------:R-:W-:Y:S04]  /*66f0*/  STL [R1+0xb0], R238 ;  /* 0x0000b0ee01007387 */ /* 0x000fe80000100800 */
[----:B------:R-:W-:Y:S04]  /*6700*/  STL [R1+0xac], R237 ;  /* 0x0000aced01007387 */ /* 0x000fe80000100800 */
[----:B------:R-:W-:Y:S04]  /*6710*/  STL [R1+0xa8], R236 ;  /* 0x0000a8ec01007387 */ /* 0x000fe80000100800 */
[----:B------:R3:W-:Y:S04]  /*6720*/  STL [R1+0xa4], R235 ;  /* 0x0000a4eb01007387 */ /* 0x0007e80000100800 */
[----:B------:R4:W-:Y:S01]  /*6730*/  STL [R1+0xa0], R234 ;  /* 0x0000a0ea01007387 */ /* 0x0009e20000100800 */
[----:B------:R-:W-:-:S02]  /*6740*/  FMNMX.FTZ R3, R77, R76, !PT ;  /* 0x0000004c4d037209 */ /* 0x000fc40007810000 */
[----:B------:R-:W-:Y:S01]  /*6750*/  FMNMX.FTZ R5, R82, R5, !PT ;  /* 0x0000000552057209 */ /* 0x000fe20007810000 */
[----:B---3--:R-:W-:Y:S01]  /*6760*/  IMAD.MOV.U32 R235, RZ, RZ, R83 ;  /* 0x000000ffffeb7224 */ /* 0x008fe200078e0053 */
[----:B----4-:R-:W3:Y:S01]  /*6770*/  LDL.LU R234, [R1] ;  /* 0x0000000001ea7983 */ /* 0x010ee20000300800 */
[----:B------:R-:W-:Y:S02]  /*6780*/  FMNMX.FTZ R3, R73, R3, !PT ;  /* 0x0000000349037209 */ /* 0x000fe40007810000 */
[----:B-1----:R-:W-:Y:S01]  /*6790*/  FMNMX.FTZ R6, R126, R5, !PT ;  /* 0x000000057e067209 */ /* 0x002fe20007810000 */
        /* <DEDUP_REMOVED lines=42> */
[----:B------:R-:W-:Y:S01]  /*6a40*/  FMNMX.FTZ R3, R182, R3, !PT ;  /* 0x00000003b6037209 */ /* 0x000fe20007810000 */
[----:B------:R-:W1:Y:S01]  /*6a50*/  SHFL.BFLY PT, R5, R135, 0x2, 0x1f ;  /* 0x0c401f0087057f89 */ /* 0x000e6200000e0000 */
[----:B------:R-:W-:Y:S02]  /*6a60*/  LEA R225, R0, UR4, 0x1 ;  /* 0x0000000400e17c11 */ /* 0x000fe4000f8e08ff */
[----:B------:R-:W-:Y:S01]  /*6a70*/  FMNMX.FTZ R3, R177, R3, !PT ;  /* 0x00000003b1037209 */ /* 0x000fe20007810000 */
[----:B------:R-:W4:Y:S01]  /*6a80*/  SHFL.BFLY PT, R6, R133, 0x2, 0x1f ;  /* 0x0c401f0085067f89 */ /* 0x000f2200000e0000 */
[----:B------:R-:W-:Y:S01]  /*6a90*/  LEA R226, R4, R225, 0x1 ;  /* 0x000000e104e27211 */ /* 0x000fe200078e08ff */
[----:B------:R-:W-:Y:S01]  /*6aa0*/  IMAD R228, R2, 0x2, R225 ;  /* 0x0000000202e47824 */ /* 0x000fe200078e02e1 */
[----:B------:R-:W-:Y:S01]  /*6ab0*/  FMNMX.FTZ R3, R18, R3, !PT ;  /* 0x0000000312037209 */ /* 0x000fe20007810000 */
[----:B------:R-:W-:Y:S01]  /*6ac0*/  LDSM.16.MT88.4 R56, [R225+0xc000] ;  /* 0x00c00000e138783b */ /* 0x000fe20000004200 */
[----:B------:R-:W-:-:S03]  /*6ad0*/  LEA R227, R2, R226, 0x1 ;  /* 0x000000e202e37211 */ /* 0x000fc600078e08ff */
[----:B------:R-:W-:Y:S04]  /*6ae0*/  LDSM.16.MT88.4 R60, [R226+0xc000] ;  /* 0x00c00000e23c783b */ /* 0x000fe80000004200 */
[----:B------:R-:W-:Y:S04]  /*6af0*/  LDSM.16.MT88.4 R64, [R228+0xc000] ;  /* 0x00c00000e440783b */ /* 0x000fe80000004200 */
[----:B------:R-:W-:Y:S01]  /*6b00*/  LDSM.16.MT88.4 R32, [R226+0xc800] ;  /* 0x00c80000e220783b */ /* 0x000fe20000004200 */
[----:B-1----:R-:W-:-:S03]  /*6b10*/  FMNMX.FTZ R135, R135, R5, !PT ;  /* 0x0000000587877209 */ /* 0x002fc60007810000 */
[----:B------:R-:W-:Y:S01]  /*6b20*/  LDSM.16.MT88.4 R28, [R228+0xc800] ;  /* 0x00c80000e41c783b */ /* 0x000fe20000004200 */
[----:B----4-:R-:W-:-:S03]  /*6b30*/  FMNMX.FTZ R133, R133, R6, !PT ;  /* 0x0000000685857209 */ /* 0x010fc60007810000 */
[----:B------:R-:W1:Y:S04]  /*6b40*/  SHFL.BFLY PT, R5, R135, 0x1, 0x1f ;  /* 0x0c201f0087057f89 */ /* 0x000e6800000e0000 */
[----:B------:R-:W4:Y:S04]  /*6b50*/  SHFL.BFLY PT, R6, R133, 0x1, 0x1f ;  /* 0x0c201f0085067f89 */ /* 0x000f2800000e0000 */
[----:B------:R-:W-:Y:S04]  /*6b60*/  LDSM.16.MT88.4 R24, [R225+0xc800] ;  /* 0x00c80000e118783b */ /* 0x000fe80000004200 */
[----:B------:R-:W-:Y:S04]  /*6b70*/  LDSM.16.MT88.4 R68, [R227+0xc000] ;  /* 0x00c00000e344783b */ /* 0x000fe80000004200 */
[----:B------:R-:W-:Y:S04]  /*6b80*/  LDSM.16.MT88.4 R92, [R227+0xe000] ;  /* 0x00e00000e35c783b */ /* 0x000fe80000004200 */
[----:B------:R-:W-:Y:S01]  /*6b90*/  LDSM.16.MT88.4 R40, [R227+0xc800] ;  /* 0x00c80000e328783b */ /* 0x000fe20000004200 */
[----:B-1----:R-:W-:-:S03]  /*6ba0*/  FMNMX.FTZ R135, R135, R5, !PT ;  /* 0x0000000587877209 */ /* 0x002fc60007810000 */
[----:B------:R-:W-:Y:S01]  /*6bb0*/  LDSM.16.MT88.4 R52, [R227+0xe800] ;  /* 0x00e80000e334783b */ /* 0x000fe20000004200 */
[----:B----4-:R-:W-:-:S03]  /*6bc0*/  FMNMX.FTZ R133, R133, R6, !PT ;  /* 0x0000000685857209 */ /* 0x010fc60007810000 */
[----:B------:R-:W-:Y:S01]  /*6bd0*/  LDSM.16.MT88.4 R36, [R225+0xe800] ;  /* 0x00e80000e124783b */ /* 0x000fe20000004200 */
[----:B------:R-:W-:Y:S02]  /*6be0*/  FSETP.NEU.FTZ.AND P2, PT, R135, -INF , PT ;  /* 0xff8000008700780b */ /* 0x000fe40003f5d000 */
[C---:B------:R-:W-:Y:S01]  /*6bf0*/  FSETP.NEU.FTZ.AND P1, PT, R133.reuse, -INF , PT ;  /* 0xff8000008500780b */ /* 0x040fe20003f3d000 */
[----:B--2---:R-:W-:-:S05]  /*6c00*/  FMUL.FTZ R17, R133, UR10 ;  /* 0x0000000a85117c20 */ /* 0x004fca0008410000 */
[----:B------:R-:W-:Y:S02]  /*6c10*/  FSEL R17, R17, RZ, P1 ;  /* 0x000000ff11117208 */ /* 0x000fe40000800000 */
[----:B---3--:R-:W-:-:S04]  /*6c20*/  FMNMX.FTZ R3, R234, R3, !PT ;  /* 0x00000003ea037209 */ /* 0x008fc80007810000 */
[----:B------:R-:W-:-:S04]  /*6c30*/  FMNMX.FTZ R3, R252, R3, !PT ;  /* 0x00000003fc037209 */ /* 0x000fc80007810000 */
[----:B------:R-:W-:-:S05]  /*6c40*/  FMNMX.FTZ R3, R218, R3, !PT ;  /* 0x00000003da037209 */ /* 0x000fca0007810000 */
[----:B------:R-:W1:Y:S02]  /*6c50*/  SHFL.BFLY PT, R132, R3, 0x2, 0x1f ;  /* 0x0c401f0003847f89 */ /* 0x000e6400000e0000 */
[----:B-1----:R-:W-:Y:S01]  /*6c60*/  FMNMX.FTZ R132, R3, R132, !PT ;  /* 0x0000008403847209 */ /* 0x002fe20007810000 */
[----:B------:R-:W-:-:S04]  /*6c70*/  FMUL.FTZ R3, R135, UR10 ;  /* 0x0000000a87037c20 */ /* 0x000fc80008410000 */
[----:B------:R-:W1:Y:S01]  /*6c80*/  SHFL.BFLY PT, R7, R132, 0x1, 0x1f ;  /* 0x0c201f0084077f89 */ /* 0x000e6200000e0000 */
[----:B------:R-:W-:-:S05]  /*6c90*/  FSEL R3, R3, RZ, P2 ;  /* 0x000000ff03037208 */ /* 0x000fca0001000000 */
[--C-:B------:R-:W-:Y:S01]  /*6ca0*/  FFMA.FTZ R5, R79, UR10, -R3.reuse ;  /* 0x0000000a4f057c23 */ /* 0x100fe20008010803 */
[----:B------:R-:W-:-:S03]  /*6cb0*/  FFMA.FTZ R12, R125, UR10, -R3 ;  /* 0x0000000a7d0c7c23 */ /* 0x000fc60008010803 */
[----:B------:R2:W-:Y:S08]  /*6cc0*/  MUFU.EX2 R240, R5 ;  /* 0x0000000500f07308 */ /* 0x0005f00000000800 */
[----:B------:R-:W-:Y:S01]  /*6cd0*/  MUFU.EX2 R137, R12 ;  /* 0x0000000c00897308 */ /* 0x000fe20000000800 */
[----:B-1----:R-:W-:Y:S01]  /*6ce0*/  FMNMX.FTZ R132, R132, R7, !PT ;  /* 0x0000000784847209 */ /* 0x002fe20007810000 */
[----:B--2---:R-:W-:-:S03]  /*6cf0*/  FFMA.FTZ R5, R77, UR10, -R17 ;  /* 0x0000000a4d057c23 */ /* 0x004fc60008010811 */
[C---:B------:R-:W-:Y:S01]  /*6d00*/  FSETP.NEU.FTZ.AND P1, PT, R132.reuse, -INF , PT ;  /* 0xff8000008400780b */ /* 0x040fe20003f3d000 */
[----:B------:R-:W-:Y:S02]  /*6d10*/  FMUL.FTZ R16, R132, UR10 ;  /* 0x0000000a84107c20 */ /* 0x000fe40008410000 */
[----:B------:R1:W-:Y:S03]  /*6d20*/  MUFU.EX2 R229, R5 ;  /* 0x0000000500e57308 */ /* 0x0003e60000000800 */
[----:B------:R-:W-:-:S05]  /*6d30*/  FSEL R16, R16, RZ, P1 ;  /* 0x000000ff10107208 */ /* 0x000fca0000800000 */
[--C-:B------:R-:W-:Y:S01]  /*6d40*/  FFMA.FTZ R0, R75, UR10, -R16.reuse ;  /* 0x0000000a4b007c23 */ /* 0x100fe20008010810 */
[----:B------:R-:W-:-:S03]  /*6d50*/  FFMA.FTZ R4, R74, UR10, -R16 ;  /* 0x0000000a4a047c23 */ /* 0x000fc60008010810 */
[----:B------:R-:W-:Y:S01]  /*6d60*/  MUFU.EX2 R200, R0 ;  /* 0x0000000000c87308 */ /* 0x000fe20000000800 */
[----:B-1----:R-:W-:-:S07]  /*6d70*/  FFMA.FTZ R5, R76, UR10, -R17 ;  /* 0x0000000a4c057c23 */ /* 0x002fce0008010811 */
[----:B------:R-:W-:Y:S08]  /*6d80*/  MUFU.EX2 R237, R4 ;  /* 0x0000000400ed7308 */ /* 0x000ff00000000800 */
[----:B------:R1:W2:Y:S02]  /*6d90*/  MUFU.EX2 R230, R5 ;  /* 0x0000000500e67308 */ /* 0x0002a40000000800 */
[----:B-1----:R-:W-:Y:S01]  /*6da0*/  FFMA.FTZ R5, R73, UR10, -R17 ;  /* 0x0000000a49057c23 */ /* 0x002fe20008010811 */
[----:B--2---:R-:W-:-:S05]  /*6db0*/  F2FP.F16.F32.PACK_AB R4, R230, R229 ;  /* 0x000000e5e604723e */ /* 0x004fca00000000ff */
[----:B------:R1:W-:Y:S02]  /*6dc0*/  MUFU.EX2 R44, R5 ;  /* 0x00000005002c7308 */ /* 0x0003e40000000800 */
[----:B-1----:R-:W-:Y:S02]  /*6dd0*/  FFMA.FTZ R5, R72, UR10, -R17 ;  /* 0x0000000a48057c23 */ /* 0x002fe40008010811 */
[----:B------:R-:W-:Y:S04]  /*6de0*/  LDSM.16.MT88.4 R72, [R225+0xe000] ;  /* 0x00e00000e148783b */ /* 0x000fe80000004200 */
[----:B------:R1:W2:Y:S02]  /*6df0*/  MUFU.EX2 R167, R5 ;  /* 0x0000000500a77308 */ /* 0x0002a40000000800 */
[----:B-1----:R-:W-:Y:S01]  /*6e00*/  FFMA.FTZ R5, R80, UR10, -R16 ;  /* 0x0000000a50057c23 */ /* 0x002fe20008010810 */
[----:B--2---:R-:W-:-:S05]  /*6e10*/  F2FP.F16.F32.PACK_AB R6, R167, R44 ;  /* 0x0000002ca706723e */ /* 0x004fca00000000ff */
[----:B------:R1:W2:Y:S02]  /*6e20*/  MUFU.EX2 R201, R5 ;  /* 0x0000000500c97308 */ /* 0x0002a40000000800 */
[----:B-1----:R-:W-:-:S04]  /*6e30*/  FMNMX.FTZ R5, R156, R154, !PT ;  /* 0x0000009a9c057209 */ /* 0x002fc80007810000 */
[----:B------:R-:W-:Y:S02]  /*6e40*/  FMNMX.FTZ R0, R153, R5, !PT ;  /* 0x0000000599007209 */ /* 0x000fe40007810000 */
[----:B--2---:R-:W-:Y:S02]  /*6e50*/  F2FP.F16.F32.PACK_AB R5, R200, R201 ;  /* 0x000000c9c805723e */ /* 0x004fe400000000ff */
[----:B------:R-:W-:-:S04]  /*6e60*/  FMNMX.FTZ R0, R152, R0, !PT ;  /* 0x0000000098007209 */ /* 0x000fc80007810000 */
[----:B------:R-:W-:Y:S01]  /*6e70*/  FMNMX.FTZ R2, R151, R0, !PT ;  /* 0x0000000097027209 */ /* 0x000fe20007810000 */
[----:B------:R-:W-:Y:S02]  /*6e80*/  FFMA.FTZ R0, R78, UR10, -R16 ;  /* 0x0000000a4e007c23 */ /* 0x000fe40008010810 */
[----:B------:R-:W1:Y:S02]  /*6e90*/  LDSM.16.MT88.4 R76, [R226+0xe000] ;  /* 0x00e00000e24c783b */ /* 0x000e640000004200 */
[----:B------:R2:W3:Y:S02]  /*6ea0*/  MUFU.EX2 R236, R0 ;  /* 0x0000000000ec7308 */ /* 0x0004e40000000800 */
[----:B--2---:R-:W-:Y:S01]  /*6eb0*/  FMNMX.FTZ R0, R150, R2, !PT ;  /* 0x0000000296007209 */ /* 0x004fe20007810000 */
[----:B------:R-:W-:Y:S01]  /*6ec0*/  FFMA.FTZ R2, R81, UR10, -R3 ;  /* 0x0000000a51027c23 */ /* 0x000fe20008010803 */
[----:B---3--:R-:W-:Y:S02]  /*6ed0*/  F2FP.F16.F32.PACK_AB R7, R236, R237 ;  /* 0x000000edec07723e */ /* 0x008fe400000000ff */
[----:B------:R-:W-:-:S02]  /*6ee0*/  FMNMX.FTZ R0, R149, R0, !PT ;  /* 0x0000000095007209 */ /* 0x000fc40007810000 */
[----:B------:R2:W3:Y:S03]  /*6ef0*/  MUFU.EX2 R239, R2 ;  /* 0x0000000200ef7308 */ /* 0x0004e60000000800 */
[C---:B------:R-:W-:Y:S06]  /*6f00*/  HMMA.16816.F32 R48, R4.reuse, R60, RZ ;  /* 0x0000003c0430723c */ /* 0x040fec00000018ff */
[C---:B------:R-:W-:Y:S06]  /*6f10*/  HMMA.16816.F32 R116, R4.reuse, R64, RZ ;  /* 0x000000400474723c */ /* 0x040fec00000018ff */
[C---:B------:R-:W-:Y:S01]  /*6f20*/  HMMA.16816.F32 R20, R4.reuse, R56, RZ ;  /* 0x000000380414723c */ /* 0x040fe200000018ff */
[----:B--2---:R-:W-:Y:S01]  /*6f30*/  FMNMX.FTZ R2, R148, R0, !PT ;  /* 0x0000000094027209 */ /* 0x004fe20007810000 */
[----:B------:R-:W-:Y:S01]  /*6f40*/  FFMA.FTZ R0, R82, UR10, -R3 ;  /* 0x0000000a52007c23 */ /* 0x000fe20008010803 */
[----:B---3--:R-:W-:Y:S01]  /*6f50*/  F2FP.F16.F32.PACK_AB R12, R239, R240 ;  /* 0x000000f0ef0c723e */ /* 0x008fe200000000ff */
[----:B------:R-:W2:Y:S01]  /*6f60*/  LDSM.16.MT88.4 R80, [R228+0xe000] ;  /* 0x00e00000e450783b */ /* 0x000ea20000004200 */
[----:B------:R-:W-:Y:S01]  /*6f70*/  FMNMX.FTZ R2, R191, R2, !PT ;  /* 0x00000002bf027209 */ /* 0x000fe20007810000 */
[----:B------:R3:W-:Y:S01]  /*6f80*/  MUFU.EX2 R136, R0 ;  /* 0x0000000000887308 */ /* 0x0007e20000000800 */
[C---:B-1----:R-:W-:Y:S06]  /*6f90*/  HMMA.16816.F32 R96, R4.reuse, R76, RZ ;  /* 0x0000004c0460723c */ /* 0x042fec00000018ff */
[C---:B------:R-:W-:Y:S06]  /*6fa0*/  HMMA.16816.F32 R108, R4.reuse, R68, RZ ;  /* 0x00000044046c723c */ /* 0x040fec00000018ff */
[----:B------:R-:W-:Y:S01]  /*6fb0*/  HMMA.16816.F32 R104, R4, R72, RZ ;  /* 0x000000480468723c */ /* 0x000fe200000018ff */
[----:B---3--:R-:W-:Y:S01]  /*6fc0*/  FMNMX.FTZ R0, R183, R2, !PT ;  /* 0x00000002b7007209 */ /* 0x008fe20007810000 */
[----:B------:R-:W-:-:S04]  /*6fd0*/  FFMA.FTZ R2, R85, UR10, -R17 ;  /* 0x0000000a55027c23 */ /* 0x000fc80008010811 */
        /* <DEDUP_REMOVED lines=9> */
[C---:B--2---:R-:W-:Y:S01]  /*7070*/  HMMA.16816.F32 R88, R4.reuse, R80, RZ ;  /* 0x000000500458723c */ /* 0x044fe200000018ff */
[--C-:B-1----:R-:W-:Y:S02]  /*7080*/  FFMA.FTZ R2, R86, UR10, -R17.reuse ;  /* 0x0000000a56027c23 */ /* 0x102fe40008010811 */
[----:B------:R-:W-:Y:S02]  /*7090*/  FMNMX.FTZ R0, R161, R0, !PT ;  /* 0x00000000a1007209 */ /* 0x000fe40007810000 */
[----:B------:R1:W2:Y:S01]  /*70a0*/  MUFU.EX2 R159, R2 ;  /* 0x00000002009f7308 */ /* 0x0002a20000000800 */
[----:B------:R-:W-:Y:S02]  /*70b0*/  HMMA.16816.F32 R128, R4, R78, RZ ;  /* 0x0000004e0480723c */ /* 0x000fe400000018ff */
[----:B------:R-:W3:Y:S01]  /*70c0*/  SHFL.BFLY PT, R8, R0, 0x2, 0x1f ;  /* 0x0c401f0000087f89 */ /* 0x000ee200000e0000 */
[----:B-1----:R-:W-:-:S04]  /*70d0*/  FFMA.FTZ R2, R84, UR10, -R17 ;  /* 0x0000000a54027c23 */ /* 0x002fc80008010811 */
[----:B------:R1:W-:Y:S01]  /*70e0*/  MUFU.EX2 R15, R2 ;  /* 0x00000002000f7308 */ /* 0x0003e20000000800 */
[----:B---3--:R-:W-:Y:S02]  /*70f0*/  FMNMX.FTZ R0, R0, R8, !PT ;  /* 0x0000000800007209 */ /* 0x008fe40007810000 */
[----:B--2---:R-:W-:-:S03]  /*7100*/  F2FP.F16.F32.PACK_AB R8, R159, R165 ;  /* 0x000000a59f08723e */ /* 0x004fc600000000ff */
[----:B------:R-:W2:Y:S01]  /*7110*/  SHFL.BFLY PT, R13, R0, 0x1, 0x1f ;  /* 0x0c201f00000d7f89 */ /* 0x000ea200000e0000 */
[----:B-1----:R-:W-:Y:S02]  /*7120*/  FFMA.FTZ R2, R87, UR10, -R17 ;  /* 0x0000000a57027c23 */ /* 0x002fe40008010811 */
[----:B------:R-:W-:Y:S02]  /*7130*/  HMMA.16816.F32 R84, R4, R92, RZ ;  /* 0x0000005c0454723c */ /* 0x000fe400000018ff */
[----:B------:R1:W3:Y:S01]  /*7140*/  MUFU.EX2 R166, R2 ;  /* 0x0000000200a67308 */ /* 0x0002e20000000800 */
[----:B--2---:R-:W-:Y:S01]  /*7150*/  FMNMX.FTZ R134, R0, R13, !PT ;  /* 0x0000000d00867209 */ /* 0x004fe20007810000 */
[----:B------:R-:W-:Y:S01]  /*7160*/  FFMA.FTZ R0, R139, UR10, -R3 ;  /* 0x0000000a8b007c23 */ /* 0x000fe20008010803 */
[----:B------:R-:W-:Y:S02]  /*7170*/  IMAD.MOV.U32 R139, RZ, RZ, R44 ;  /* 0x000000ffff8b7224 */ /* 0x000fe400078e002c */
[----:B-1----:R-:W-:Y:S01]  /*7180*/  FFMA.FTZ R2, R101, UR10, -R16 ;  /* 0x0000000a65027c23 */ /* 0x002fe20008010810 */
[----:B---3--:R-:W-:Y:S01]  /*7190*/  F2FP.F16.F32.PACK_AB R10, R166, R15 ;  /* 0x0000000fa60a723e */ /* 0x008fe200000000ff */
[----:B------:R-:W1:Y:S01]  /*71a0*/  LDSM.16.MT88.4 R44, [R226+0xe800] ;  /* 0x00e80000e22c783b */ /* 0x000e620000004200 */
[----:B------:R2:W-:Y:S01]  /*71b0*/  MUFU.EX2 R232, R0 ;  /* 0x0000000000e87308 */ /* 0x0005e20000000800 */
[----:B------:R-:W-:-:S07]  /*71c0*/  FSETP.NEU.FTZ.AND P1, PT, R134, -INF , PT ;  /* 0xff8000008600780b */ /* 0x000fce0003f3d000 */
[----:B------:R3:W-:Y:S01]  /*71d0*/  MUFU.EX2 R158, R2 ;  /* 0x00000002009e7308 */ /* 0x0007e20000000800 */
[----:B--2---:R-:W-:-:S05]  /*71e0*/  FMUL.FTZ R0, R134, UR10 ;  /* 0x0000000a86007c20 */ /* 0x004fca0008410000 */
[----:B------:R-:W-:Y:S01]  /*71f0*/  FSEL R0, R0, RZ, P1 ;  /* 0x000000ff00007208 */ /* 0x000fe20000800000 */
[--C-:B---3--:R-:W-:Y:S02]  /*7200*/  FFMA.FTZ R2, R100, UR10, -R16.reuse ;  /* 0x0000000a64027c23 */ /* 0x108fe40008010810 */
[C---:B------:R-:W-:Y:S02]  /*7210*/  HMMA.16816.F32 R100, R4.reuse, R58, RZ ;  /* 0x0000003a0464723c */ /* 0x040fe400000018ff */
[----:B------:R2:W3:Y:S02]  /*7220*/  MUFU.EX2 R164, R2 ;  /* 0x0000000200a47308 */ /* 0x0004e40000000800 */
[--C-:B--2---:R-:W-:Y:S01]  /*7230*/  FFMA.FTZ R2, R112, UR10, -R16.reuse ;  /* 0x0000000a70027c23 */ /* 0x104fe20008010810 */
[----:B---3--:R-:W-:Y:S01]  /*7240*/  F2FP.F16.F32.PACK_AB R9, R164, R158 ;  /* 0x0000009ea409723e */ /* 0x008fe200000000ff */
[----:B------:R-:W-:Y:S04]  /*7250*/  HMMA.16816.F32 R112, R4, R66, RZ ;  /* 0x000000420470723c */ /* 0x000fe800000018ff */
[----:B------:R2:W-:Y:S02]  /*7260*/  MUFU.EX2 R19, R2 ;  /* 0x0000000200137308 */ /* 0x0005e40000000800 */
[----:B--2---:R-:W-:-:S06]  /*7270*/  FFMA.FTZ R2, R124, UR10, -R16 ;  /* 0x0000000a7c027c23 */ /* 0x004fcc0008010810 */
[----:B------:R-:W2:Y:S02]  /*7280*/  MUFU.EX2 R14, R2 ;  /* 0x00000002000e7308 */ /* 0x000ea40000000800 */
[----:B--2---:R-:W-:Y:S01]  /*7290*/  F2FP.F16.F32.PACK_AB R11, R14, R19 ;  /* 0x000000130e0b723e */ /* 0x004fe200000000ff */
[----:B------:R-:W-:-:S05]  /*72a0*/  FFMA.FTZ R2, R126, UR10, -R3 ;  /* 0x0000000a7e027c23 */ /* 0x000fca0008010803 */
[----:B------:R2:W3:Y:S01]  /*72b0*/  MUFU.EX2 R238, R2 ;  /* 0x0000000200ee7308 */ /* 0x0004e20000000800 */
[C---:B------:R-:W-:Y:S01]  /*72c0*/  HMMA.16816.F32 R196, R8.reuse, R32, R48 ;  /* 0x0000002008c4723c */ /* 0x040fe20000001830 */
[----:B------:R-:W4:Y:S05]  /*72d0*/  LDSM.16.MT88.4 R48, [R228+0xe800] ;  /* 0x00e80000e430783b */ /* 0x000f2a0000004200 */
[C---:B------:R-:W-:Y:S06]  /*72e0*/  HMMA.16816.F32 R208, R8.reuse, R28, R116 ;  /* 0x0000001c08d0723c */ /* 0x040fec0000001874 */
[----:B------:R-:W-:Y:S01]  /*72f0*/  HMMA.16816.F32 R204, R8, R24, R20 ;  /* 0x0000001808cc723c */ /* 0x000fe20000001814 */
[----:B------:R-:W-:Y:S01]  /*7300*/  IMAD.MOV.U32 R117, RZ, RZ, R166 ;  /* 0x000000ffff757224 */ /* 0x000fe200078e00a6 */
[----:B------:R-:W-:Y:S01]  /*7310*/  MOV R119, R164 ;  /* 0x000000a400777202 */ /* 0x000fe20000000f00 */
[----:B--2---:R-:W-:Y:S01]  /*7320*/  FFMA.FTZ R2, R127, UR10, -R3 ;  /* 0x0000000a7f027c23 */ /* 0x004fe20008010803 */
[----:B------:R-:W-:-:S02]  /*7330*/  IMAD.MOV.U32 R118, RZ, RZ, R159 ;  /* 0x000000ffff767224 */ /* 0x000fc400078e009f */
[C---:B------:R-:W-:Y:S01]  /*7340*/  HMMA.16816.F32 R124, R4.reuse, R82, RZ ;  /* 0x00000052047c723c */ /* 0x040fe200000018ff */
[----:B------:R2:W-:Y:S05]  /*7350*/  MUFU.EX2 R157, R2 ;  /* 0x00000002009d7308 */ /* 0x0005ea0000000800 */
[----:B------:R-:W-:Y:S06]  /*7360*/  HMMA.16816.F32 R4, R4, R94, RZ ;  /* 0x0000005e0404723c */ /* 0x000fec00000018ff */
[----:B-1----:R-:W-:Y:S01]  /*7370*/  HMMA.16816.F32 R220, R8, R44, R96 ;  /* 0x0000002c08dc723c */ /* 0x002fe20000001860 */
[----:B--2---:R-:W-:-:S06]  /*7380*/  FFMA.FTZ R2, R138, UR10, -R3 ;  /* 0x0000000a8a027c23 */ /* 0x004fcc0008010803 */
[----:B------:R-:W-:Y:S01]  /*7390*/  MOV R98, R19 ;  /* 0x0000001300627202 */ /* 0x000fe20000000f00 */
[----:B------:R-:W-:Y:S01]  /*73a0*/  IMAD.MOV.U32 R97, RZ, RZ, R15 ;  /* 0x000000ffff617224 */ /* 0x000fe200078e000f */
[----:B------:R-:W-:Y:S01]  /*73b0*/  MOV R96, R14 ;  /* 0x0000000e00607202 */ /* 0x000fe20000000f00 */
[----:B------:R1:W-:Y:S01]  /*73c0*/  MUFU.EX2 R116, R2 ;  /* 0x0000000200747308 */ /* 0x0003e20000000800 */
[----:B----4-:R-:W-:Y:S01]  /*73d0*/  HMMA.16816.F32 R20, R8, R48, R88 ;  /* 0x000000300814723c */ /* 0x010fe20000001858 */
[----:B---3--:R-:W-:Y:S02]  /*73e0*/  F2FP.F16.F32.PACK_AB R14, R238, R136 ;  /* 0x00000088ee0e723e */ /* 0x008fe400000000ff */
[----:B------:R-:W-:-:S03]  /*73f0*/  MOV R138, R167 ;  /* 0x000000a7008a7202 */ /* 0x000fc60000000f00 */
[C---:B------:R-:W-:Y:S06]  /*7400*/  HMMA.16816.F32 R212, R8.reuse, R40, R108 ;  /* 0x0000002808d4723c */ /* 0x040fec000000186c */
[----:B------:R-:W-:Y:S01]  /*7410*/  HMMA.16816.F32 R108, R8, R50, R124 ;  /* 0x00000032086c723c */ /* 0x000fe2000000187c */
[----:B-1----:R-:W-:-:S05]  /*7420*/  FFMA.FTZ R2, R156, UR10, -R0 ;  /* 0x0000000a9c027c23 */ /* 0x002fca0008010800 */
[C---:B------:R-:W-:Y:S01]  /*7430*/  HMMA.16816.F32 R104, R8.reuse, R36, R104 ;  /* 0x000000240868723c */ /* 0x040fe20000001868 */
[----:B------:R1:W-:Y:S05]  /*7440*/  MUFU.EX2 R231, R2 ;  /* 0x0000000200e77308 */ /* 0x0003ea0000000800 */
[----:B------:R-:W-:Y:S01]  /*7450*/  MOV R90, R23 ;  /* 0x00000017005a7202 */ /* 0x000fe20000000f00 */
[----:B------:R-:W-:Y:S01]  /*7460*/  IMAD.MOV.U32 R89, RZ, RZ, R21 ;  /* 0x000000ffff597224 */ /* 0x000fe200078e0015 */
[----:B------:R-:W-:Y:S01]  /*7470*/  MOV R88, R22 ;  /* 0x0000001600587202 */ /* 0x000fe20000000f00 */
[----:B------:R-:W-:Y:S01]  /*7480*/  IMAD.MOV.U32 R195, RZ, RZ, R20 ;  /* 0x000000ffffc37224 */ /* 0x000fe200078e0014 */
[C---:B------:R-:W-:Y:S06]  /*7490*/  HMMA.16816.F32 R100, R8.reuse, R26, R100 ;  /* 0x0000001a0864723c */ /* 0x040fec0000001864 */
[----:B------:R-:W-:Y:S01]  /*74a0*/  HMMA.16816.F32 R20, R8, R52, R84 ;  /* 0x000000340814723c */ /* 0x000fe20000001854 */
[----:B-1----:R-:W-:-:S05]  /*74b0*/  FFMA.FTZ R2, R154, UR10, -R0 ;  /* 0x0000000a9a027c23 */ /* 0x002fca0008010800 */
[C---:B------:R-:W-:Y:S01]  /*74c0*/  HMMA.16816.F32 R120, R8.reuse, R34, R120 ;  /* 0x000000220878723c */ /* 0x040fe20000001878 */
[----:B------:R1:W2:Y:S05]  /*74d0*/  MUFU.EX2 R154, R2 ;  /* 0x00000002009a7308 */ /* 0x0002aa0000000800 */
[C---:B------:R-:W-:Y:S06]  /*74e0*/  HMMA.16816.F32 R184, R8.reuse, R30, R112 ;  /* 0x0000001e08b8723c */ /* 0x040fec0000001870 */
[----:B------:R-:W-:Y:S01]  /*74f0*/  HMMA.16816.F32 R144, R8, R42, R144 ;  /* 0x0000002a0890723c */ /* 0x000fe20000001890 */
[----:B-1----:R-:W-:Y:S01]  /*7500*/  FFMA.FTZ R2, R153, UR10, -R0 ;  /* 0x0000000a99027c23 */ /* 0x002fe20008010800 */
[----:B--2---:R-:W-:-:S04]  /*7510*/  F2FP.F16.F32.PACK_AB R13, R154, R231 ;  /* 0x000000e79a0d723e */ /* 0x004fc800000000ff */
[C---:B------:R-:W-:Y:S01]  /*7520*/  HMMA.16816.F32 R140, R8.reuse, R38, R140 ;  /* 0x00000026088c723c */ /* 0x040fe2000000188c */
[----:B------:R-:W-:Y:S01]  /*7530*/  MOV R85, R22 ;  /* 0x0000001600557202 */ /* 0x000fe20000000f00 */
[----:B------:R1:W-:Y:S01]  /*7540*/  MUFU.EX2 R153, R2 ;  /* 0x0000000200997308 */ /* 0x0003e20000000800 */
[----:B------:R-:W-:Y:S01]  /*7550*/  IMAD.MOV.U32 R84, RZ, RZ, R21 ;  /* 0x000000ffff547224 */ /* 0x000fe200078e0015 */
[----:B------:R-:W-:Y:S01]  /*7560*/  MOV R203, R23 ;  /* 0x0000001700cb7202 */ /* 0x000fe20000000f00 */
[----:B------:R-:W-:Y:S01]  /*7570*/  IMAD.MOV.U32 R202, RZ, RZ, R20 ;  /* 0x000000ffffca7224 */ /* 0x000fe200078e0014 */
[C---:B------:R-:W-:Y:S06]  /*7580*/  HMMA.16816.F32 R128, R8.reuse, R46, R128 ;  /* 0x0000002e0880723c */ /* 0x040fec0000001880 */
[----:B------:R-:W-:Y:S01]  /*7590*/  HMMA.16816.F32 R124, R8, R54, R4 ;  /* 0x00000036087c723c */ /* 0x000fe20000001804 */
[----:B-1----:R-:W-:-:S06]  /*75a0*/  FFMA.FTZ R2, R152, UR10, -R0 ;  /* 0x0000000a98027c23 */ /* 0x002fcc0008010800 */
[----:B------:R-:W-:Y:S02]  /*75b0*/  F2FP.F16.F32.PACK_AB R4, R137, R157 ;  /* 0x0000009d8904723e */ /* 0x000fe400000000ff */
[----:B------:R-:W-:Y:S01]  /*75c0*/  F2FP.F16.F32.PACK_AB R6, R116, R232 ;  /* 0x000000e87406723e */ /* 0x000fe200000000ff */
[----:B------:R1:W2:Y:S02]  /*75d0*/  MUFU.EX2 R152, R2 ;  /* 0x0000000200987308 */ /* 0x0002a40000000800 */
[----:B-1----:R-:W-:Y:S01]  /*75e0*/  FFMA.FTZ R2, R151, UR10, -R0 ;  /* 0x0000000a97027c23 */ /* 0x002fe20008010800 */
[----:B--2---:R-:W-:Y:S02]  /*75f0*/  F2FP.F16.F32.PACK_AB R15, R152, R153 ;  /* 0x00000099980f723e */ /* 0x004fe400000000ff */
[----:B------:R-:W-:-:S03]  /*7600*/  MOV R151, R85 ;  /* 0x0000005500977202 */ /* 0x000fc60000000f00 */
[----:B------:R1:W-:Y:S02]  /*7610*/  MUFU.EX2 R19, R2 ;  /* 0x0000000200137308 */ /* 0x0003e40000000800 */
[C---:B------:R-:W-:Y:S06]  /*7620*/  HMMA.16816.F32 R8, R12.reuse, R60, RZ ;  /* 0x0000003c0c08723c */ /* 0x040fec00000018ff */
[----:B------:R-:W-:Y:S01]  /*7630*/  HMMA.16816.F32 R20, R12, R56, RZ ;  /* 0x000000380c14723c */ /* 0x000fe200000018ff */
[----:B-1----:R-:W-:Y:S01]  /*7640*/  FFMA.FTZ R2, R150, UR10, -R0 ;  /* 0x0000000a96027c23 */ /* 0x002fe20008010800 */
[----:B------:R-:W-:-:S03]  /*7650*/  IMAD.MOV.U32 R150, RZ, RZ, R84 ;  /* 0x000000ffff967224 */ /* 0x000fc600078e0054 */
[----:B------:R1:W2:Y:S02]  /*7660*/  MUFU.EX2 R224, R2 ;  /* 0x0000000200e07308 */ /* 0x0002a40000000800 */
[----:B-1----:R-:W-:Y:S01]  /*7670*/  FFMA.FTZ R2, R149, UR10, -R0 ;  /* 0x0000000a95027c23 */ /* 0x002fe20008010800 */
[----:B--2---:R-:W-:Y:S02]  /*7680*/  F2FP.F16.F32.PACK_AB R5, R224, R19 ;  /* 0x00000013e005723e */ /* 0x004fe400000000ff */
[----:B------:R-:W-:-:S03]  /*7690*/  MOV R149, R97 ;  /* 0x0000006100957202 */ /* 0x000fc60000000f00 */
[----:B------:R1:W-:Y:S02]  /*76a0*/  MUFU.EX2 R233, R2 ;  /* 0x0000000200e97308 */ /* 0x0003e40000000800 */
[----:B-1----:R-:W-:Y:S01]  /*76b0*/  FFMA.FTZ R2, R148, UR10, -R0 ;  /* 0x0000000a94027c23 */ /* 0x002fe20008010800 */
[----:B------:R-:W-:-:S05]  /*76c0*/  IMAD.MOV.U32 R148, RZ, RZ, R98 ;  /* 0x000000ffff947224 */ /* 0x000fca00078e0062 */
[----:B------:R-:W1:Y:S02]  /*76d0*/  MUFU.EX2 R99, R2 ;  /* 0x0000000200637308 */ /* 0x000e640000000800 */
[----:B-1----:R-:W-:Y:S01]  /*76e0*/  F2FP.F16.F32.PACK_AB R7, R99, R233 ;  /* 0x000000e96307723e */ /* 0x002fe200000000ff */
[----:B------:R-:W-:-:S06]  /*76f0*/  IMAD.MOV.U32 R2, RZ, RZ, R165 ;  /* 0x000000ffff027224 */ /* 0x000fcc00078e00a5 */
[----:B------:R-:W-:Y:S06]  /*7700*/  HMMA.16816.F32 R164, R4, R32, R8 ;  /* 0x0000002004a4723c */ /* 0x000fec0000001808 */
[----:B------:R-:W-:Y:S06]  /*7710*/  HMMA.16816.F32 R8, R12, R64, RZ ;  /* 0x000000400c08723c */ /* 0x000fec00000018ff */
[----:B------:R-:W-:Y:S01]  /*7720*/  HMMA.16816.F32 R172, R4, R24, R20 ;  /* 0x0000001804ac723c */ /* 0x000fe20000001814 */
[----:B------:R-:W-:Y:S01]  /*7730*/  MOV R64, R90 ;  /* 0x0000005a00407202 */ /* 0x000fe20000000f00 */
[----:B------:R-:W-:-:S04]  /*7740*/  IMAD.MOV.U32 R65, RZ, RZ, R89 ;  /* 0x000000ffff417224 */ /* 0x000fc800078e0059 */
[----:B------:R-:W-:Y:S01]  /*7750*/  HMMA.16816.F32 R20, R12, R78, RZ ;  /* 0x0000004e0c14723c */ /* 0x000fe200000018ff */
[----:B------:R-:W-:Y:S01]  /*7760*/  MOV R25, R158 ;  /* 0x0000009e00197202 */ /* 0x000fe20000000f00 */
[----:B------:R-:W-:-:S10]  /*7770*/  IMAD.MOV.U32 R24, RZ, RZ, R157 ;  /* 0x000000ffff187224 */ /* 0x000fd400078e009d */
[----:B------:R-:W-:Y:S06]  /*7780*/  HMMA.16816.F32 R156, R4, R28, R8 ;  /* 0x0000001c049c723c */ /* 0x000fec0000001808 */
[----:B------:R-:W-:Y:S01]  /*7790*/  HMMA.16816.F32 R8, R12, R68, RZ ;  /* 0x000000440c08723c */ /* 0x000fe200000018ff */
[----:B------:R-:W-:Y:S01]  /*77a0*/  MOV R29, R88 ;  /* 0x00000058001d7202 */ /* 0x000fe20000000f00 */
[----:B------:R-:W-:-:S04]  /*77b0*/  IMAD.MOV.U32 R28, RZ, RZ, R96 ;  /* 0x000000ffff1c7224 */ /* 0x000fc800078e0060 */
[----:B------:R-:W-:Y:S01]  /*77c0*/  HMMA.16816.F32 R20, R4, R46, R20 ;  /* 0x0000002e0414723c */ /* 0x000fe20000001814 */
[----:B------:R-:W-:Y:S01]  /*77d0*/  MOV R68, R99 ;  /* 0x0000006300447202 */ /* 0x000fe20000000f00 */
[----:B------:R-:W-:-:S15]  /*77e0*/  IMAD.MOV.U32 R69, RZ, RZ, R117 ;  /* 0x000000ffff457224 */ /* 0x000fde00078e0075 */
[----:B------:R-:W-:-:S01]  /*77f0*/  NOP ;  /* 0x0000000000007918 */ /* 0x000fc20000000000 */
[----:B------:R-:W-:Y:S06]  /*7800*/  HMMA.16816.F32 R84, R4, R40, R8 ;  /* 0x000000280454723c */ /* 0x000fec0000001808 */
[----:B------:R-:W-:Y:S07]  /*7810*/  HMMA.16816.F32 R8, R12, R72, RZ ;  /* 0x000000480c08723c */ /* 0x000fee00000018ff */
[----:B------:R-:W-:Y:S01]  /*7820*/  MOV R72, R118 ;  /* 0x0000007600487202 */ /* 0x000fe20000000f00 */
[----:B------:R-:W-:-:S15]  /*7830*/  IMAD.MOV.U32 R73, RZ, RZ, R116 ;  /* 0x000000ffff497224 */ /* 0x000fde00078e0074 */
[----:B------:R-:W-:-:S01]  /*7840*/  NOP ;  /* 0x0000000000007918 */ /* 0x000fc20000000000 */
[----:B------:R-:W-:Y:S06]  /*7850*/  HMMA.16816.F32 R88, R4, R36, R8 ;  /* 0x000000240458723c */ /* 0x000fec0000001808 */
[----:B------:R-:W-:Y:S07]  /*7860*/  HMMA.16816.F32 R8, R12, R76, RZ ;  /* 0x0000004c0c08723c */ /* 0x000fee00000018ff */
[----:B------:R-:W-:Y:S01]  /*7870*/  MOV R77, R119 ;  /* 0x00000077004d7202 */ /* 0x000fe20000000f00 */
[----:B------:R-:W-:-:S02]  /*7880*/  IMAD.MOV.U32 R76, RZ, RZ, R25 ;  /* 0x000000ffff4c7224 */ /* 0x000fc400078e0019 */
[----:B------:R-:W-:-:S14]  /*7890*/  FFMA.FTZ R25, R170, UR10, -R3 ;  /* 0x0000000aaa197c23 */ /* 0x000fdc0008010803 */
[----:B------:R-:W-:Y:S06]  /*78a0*/  HMMA.16816.F32 R96, R4, R44, R8 ;  /* 0x0000002c0460723c */ /* 0x000fec0000001808 */
[----:B------:R-:W-:Y:S01]  /*78b0*/  HMMA.16816.F32 R8, R12, R80, RZ ;  /* 0x000000500c08723c */ /* 0x000fe200000018ff */
[----:B------:R-:W-:Y:S01]  /*78c0*/  MOV R45, R2 ;  /* 0x00000002002d7202 */ /* 0x000fe20000000f00 */
[----:B------:R-:W-:Y:S01]  /*78d0*/  FFMA.FTZ R2, R193, UR10, -R3 ;  /* 0x0000000ac1027c23 */ /* 0x000fe20008010803 */
[----:B------:R-:W-:-:S03]  /*78e0*/  IMAD.MOV.U32 R44, RZ, RZ, R138 ;  /* 0x000000ffff2c7224 */ /* 0x000fc600078e008a */
[----:B------:R1:W-:Y:S01]  /*78f0*/  MUFU.EX2 R79, R2 ;  /* 0x00000002004f7308 */ /* 0x0003e20000000800 */
[----:B------:R-:W-:Y:S01]  /*7900*/  IMAD.MOV.U32 R80, RZ, RZ, R235 ;  /* 0x000000ffff507224 */ /* 0x000fe200078e00eb */
[----:B------:R-:W-:Y:S01]  /*7910*/  MOV R81, R139 ;  /* 0x0000008b00517202 */ /* 0x000fe20000000f00 */
[----:B-1----:R-:W-:-:S15]  /*7920*/  FFMA.FTZ R2, R189, UR10, -R3 ;  /* 0x0000000abd027c23 */ /* 0x002fde0008010803 */
[----:B------:R-:W-:Y:S06]  /*7930*/  HMMA.16816.F32 R116, R4, R48, R8 ;  /* 0x000000300474723c */ /* 0x000fec0000001808 */
[----:B------:R-:W-:Y:S07]  /*7940*/  HMMA.16816.F32 R8, R12, R92, RZ ;  /* 0x0000005c0c08723c */ /* 0x000fee00000018ff */
[----:B------:R-:W-:Y:S01]  /*7950*/  IMAD.MOV.U32 R93, RZ, RZ, R73 ;  /* 0x000000ffff5d7224 */ /* 0x000fe200078e0049 */
[----:B------:R-:W-:-:S02]  /*7960*/  MOV R92, R68 ;  /* 0x00000044005c7202 */ /* 0x000fc40000000f00 */
[----:B------:R-:W-:Y:S01]  /*7970*/  MOV R68, R19 ;  /* 0x0000001300447202 */ /* 0x000fe20000000f00 */
[----:B------:R-:W-:Y:S01]  /*7980*/  FFMA.FTZ R19, R155, UR10, -R3 ;  /* 0x0000000a9b137c23 */ /* 0x000fe20008010803 */
[----:B------:R-:W-:Y:S01]  /*7990*/  MOV R155, R92 ;  /* 0x0000005c009b7202 */ /* 0x000fe20000000f00 */
[----:B------:R-:W-:Y:S01]  /*79a0*/  IMAD.MOV.U32 R170, RZ, RZ, R93 ;  /* 0x000000ffffaa7224 */ /* 0x000fe200078e005d */
[----:B------:R-:W-:Y:S01]  /*79b0*/  MOV R93, R201 ;  /* 0x000000c9005d7202 */ /* 0x000fe20000000f00 */
[----:B------:R-:W-:-:S09]  /*79c0*/  IMAD.MOV.U32 R92, RZ, RZ, R200 ;  /* 0x000000ffff5c7224 */ /* 0x000fd200078e00c8 */
[----:B------:R-:W-:Y:S06]  /*79d0*/  HMMA.16816.F32 R112, R4, R52, R8 ;  /* 0x000000340470723c */ /* 0x000fec0000001808 */
[----:B------:R-:W-:-:S15]  /*79e0*/  HMMA.16816.F32 R8, R12, R58, RZ ;  /* 0x0000003a0c08723c */ /* 0x000fde00000018ff */
[----:B------:R-:W-:-:S09]  /*79f0*/  NOP ;  /* 0x0000000000007918 */ /* 0x000fd20000000000 */
[----:B------:R-:W-:Y:S06]  /*7a00*/  HMMA.16816.F32 R56, R4, R26, R8 ;  /* 0x0000001a0438723c */ /* 0x000fec0000001808 */
[----:B------:R-:W-:Y:S01]  /*7a10*/  HMMA.16816.F32 R8, R12, R62, RZ ;  /* 0x0000003e0c08723c */ /* 0x000fe200000018ff */
[----:B------:R-:W-:-:S15]  /*7a20*/  FFMA.FTZ R26, R176, UR10, -R3 ;  /* 0x0000000ab01a7c23 */ /* 0x000fde0008010803 */
[----:B------:R-:W-:-:S08]  /*7a30*/  NOP ;  /* 0x0000000000007918 */ /* 0x000fd00000000000 */
[----:B------:R-:W-:Y:S06]  /*7a40*/  HMMA.16816.F32 R60, R4, R34, R8 ;  /* 0x00000022043c723c */ /* 0x000fec0000001808 */
[----:B------:R-:W-:-:S15]  /*7a50*/  HMMA.16816.F32 R8, R12, R66, RZ ;  /* 0x000000420c08723c */ /* 0x000fde00000018ff */
[----:B------:R-:W-:-:S09]  /*7a60*/  NOP ;  /* 0x0000000000007918 */ /* 0x000fd20000000000 */
[----:B------:R-:W-:Y:S06]  /*7a70*/  HMMA.16816.F32 R32, R4, R30, R8 ;  /* 0x0000001e0420723c */ /* 0x000fec0000001808 */
[----:B------:R-:W-:Y:S01]  /*7a80*/  HMMA.16816.F32 R8, R12, R70, RZ ;  /* 0x000000460c08723c */ /* 0x000fe200000018ff */
[----:B------:R-:W-:Y:S01]  /*7a90*/  MOV R30, R28 ;  /* 0x0000001c001e7202 */ /* 0x000fe20000000f00 */
[----:B------:R-:W-:Y:S01]  /*7aa0*/  IMAD.MOV.U32 R28, RZ, RZ, R29 ;  /* 0x000000ffff1c7224 */ /* 0x000fe200078e001d */
[----:B------:R-:W-:Y:S01]  /*7ab0*/  MOV R29, R64 ;  /* 0x00000040001d7202 */ /* 0x000fe20000000f00 */
[----:B------:R-:W-:Y:S01]  /*7ac0*/  IMAD.MOV.U32 R31, RZ, RZ, R69 ;  /* 0x000000ffff1f7224 */ /* 0x000fe200078e0045 */
[----:B------:R-:W-:Y:S01]  /*7ad0*/  MOV R69, R24 ;  /* 0x0000001800457202 */ /* 0x000fe20000000f00 */
[----:B------:R-:W-:Y:S01]  /*7ae0*/  FFMA.FTZ R24, R160, UR10, -R3 ;  /* 0x0000000aa0187c23 */ /* 0x000fe20008010803 */
[----:B------:R-:W-:-:S15]  /*7af0*/  MOV R160, R92 ;  /* 0x0000005c00a07202 */ /* 0x000fde0000000f00 */
[----:B------:R-:W-:-:S02]  /*7b00*/  NOP ;  /* 0x0000000000007918 */ /* 0x000fc40000000000 */
[----:B------:R-:W-:Y:S06]  /*7b10*/  HMMA.16816.F32 R40, R4, R42, R8 ;  /* 0x0000002a0428723c */ /* 0x000fec0000001808 */
[----:B------:R-:W-:-:S15]  /*7b20*/  HMMA.16816.F32 R8, R12, R74, RZ ;  /* 0x0000004a0c08723c */ /* 0x000fde00000018ff */
[----:B------:R-:W-:-:S09]  /*7b30*/  NOP ;  /* 0x0000000000007918 */ /* 0x000fd20000000000 */
[----:B------:R-:W-:Y:S06]  /*7b40*/  HMMA.16816.F32 R36, R4, R38, R8 ;  /* 0x000000260424723c */ /* 0x000fec0000001808 */
[C---:B------:R-:W-:Y:S06]  /*7b50*/  HMMA.16816.F32 R8, R12.reuse, R82, RZ ;  /* 0x000000520c08723c */ /* 0x040fec00000018ff */
[----:B------:R-:W-:Y:S01]  /*7b60*/  HMMA.16816.F32 R12, R12, R94, RZ ;  /* 0x0000005e0c0c723c */ /* 0x000fe200000018ff */
[----:B------:R-:W-:Y:S01]  /*7b70*/  MOV R83, R72 ;  /* 0x0000004800537202 */ /* 0x000fe20000000f00 */
[----:B------:R-:W-:Y:S01]  /*7b80*/  IMAD.MOV.U32 R82, RZ, RZ, R77 ;  /* 0x000000ffff527224 */ /* 0x000fe200078e004d */
[----:B------:R1:W2:Y:S01]  /*7b90*/  MUFU.EX2 R72, R2 ;  /* 0x0000000200487308 */ /* 0x0002a20000000800 */
[----:B------:R-:W-:-:S03]  /*7ba0*/  IMAD.MOV.U32 R77, RZ, RZ, R65 ;  /* 0x000000ffff4d7224 */ /* 0x000fc600078e0041 */
[----:B------:R-:W-:Y:S02]  /*7bb0*/  IMAD.MOV.U32 R95, RZ, RZ, R18 ;  /* 0x000000ffff5f7224 */ /* 0x000fe400078e0012 */
[----:B------:R-:W-:Y:S01]  /*7bc0*/  FFMA.FTZ R18, R171, UR10, -R0 ;  /* 0x0000000aab127c23 */ /* 0x000fe20008010800 */
[----:B------:R-:W-:-:S08]  /*7bd0*/  IMAD.MOV.U32 R171, RZ, RZ, R31 ;  /* 0x000000ffffab7224 */ /* 0x000fd000078e001f */
[----:B------:R-:W-:Y:S01]  /*7be0*/  HMMA.16816.F32 R48, R4, R50, R8 ;  /* 0x000000320430723c */ /* 0x000fe20000001808 */
[----:B-1----:R-:W-:-:S04]  /*7bf0*/  FFMA.FTZ R2, R181, UR10, -R3 ;  /* 0x0000000ab5027c23 */ /* 0x002fc80008010803 */
[----:B------:R1:W-:Y:S01]  /*7c00*/  MUFU.EX2 R70, R2 ;  /* 0x0000000200467308 */ /* 0x0003e20000000800 */
[----:B------:R-:W-:Y:S01]  /*7c10*/  HMMA.16816.F32 R52, R4, R54, R12 ;  /* 0x000000360434723c */ /* 0x000fe2000000180c */
[----:B------:R-:W3:Y:S01]  /*7c20*/  LDSM.16.MT88.4 R12, [R225+0xd000] ;  /* 0x00d00000e10c783b */ /* 0x000ee20000004200 */
[----:B--2---:R-:W-:-:S05]  /*7c30*/  F2FP.F16.F32.PACK_AB R8, R72, R79 ;  /* 0x0000004f4808723e */ /* 0x004fca00000000ff */
[----:B------:R-:W-:-:S04]  /*7c40*/  FFMA.FTZ R4, R194, UR10, -R16 ;  /* 0x0000000ac2047c23 */ /* 0x000fc80008010810 */
[----:B------:R-:W-:Y:S01]  /*7c50*/  MUFU.EX2 R27, R4 ;  /* 0x00000004001b7308 */ /* 0x000fe20000000800 */
[----:B-1----:R-:W-:Y:S01]  /*7c60*/  FFMA.FTZ R2, R168, UR10, -R3 ;  /* 0x0000000aa8027c23 */ /* 0x002fe20008010803 */
[----:B------:R-:W-:Y:S01]  /*7c70*/  IMAD.MOV.U32 R168, RZ, RZ, R149 ;  /* 0x000000ffffa87224 */ /* 0x000fe200078e0095 */
[----:B------:R-:W-:Y:S01]  /*7c80*/  MOV R149, R150 ;  /* 0x0000009600957202 */ /* 0x000fe20000000f00 */
[----:B------:R-:W-:-:S04]  /*7c90*/  IMAD.MOV.U32 R150, RZ, RZ, R151 ;  /* 0x000000ffff967224 */ /* 0x000fc800078e0097 */
[----:B------:R1:W2:Y:S01]  /*7ca0*/  MUFU.EX2 R74, R2 ;  /* 0x00000002004a7308 */ /* 0x0002a20000000800 */
[----:B------:R-:W-:Y:S01]  /*7cb0*/  MOV R151, R203 ;  /* 0x000000cb00977202 */ /* 0x000fe20000000f00 */
[--C-:B------:R-:W-:Y:S01]  /*7cc0*/  FFMA.FTZ R3, R163, UR10, -R0.reuse ;  /* 0x0000000aa3037c23 */ /* 0x100fe20008010800 */
[----:B------:R-:W-:Y:S01]  /*7cd0*/  MOV R163, R95 ;  /* 0x0000005f00a37202 */ /* 0x000fe20000000f00 */
        /* <DEDUP_REMOVED lines=8> */
[----:B-1----:R-:W-:Y:S01]  /*7d60*/  FFMA.FTZ R2, R169, UR10, -R0 ;  /* 0x0000000aa9027c23 */ /* 0x002fe20008010800 */
[----:B------:R-:W-:Y:S01]  /*7d70*/  MOV R169, R148 ;  /* 0x0000009400a97202 */ /* 0x000fe20000000f00 */
[----:B------:R-:W-:-:S04]  /*7d80*/  IMAD.MOV.U32 R148, RZ, RZ, R202 ;  /* 0x000000ffff947224 */ /* 0x000fc800078e00ca */
[----:B------:R1:W2:Y:S02]  /*7d90*/  MUFU.EX2 R75, R2 ;  /* 0x00000002004b7308 */ /* 0x0002a40000000800 */
[----:B-1----:R-:W-:Y:S01]  /*7da0*/  FFMA.FTZ R2, R192, UR10, -R17 ;  /* 0x0000000ac0027c23 */ /* 0x002fe20008010811 */
[----:B--2---:R-:W-:-:S05]  /*7db0*/  F2FP.F16.F32.PACK_AB R11, R75, R73 ;  /* 0x000000494b0b723e */ /* 0x004fca00000000ff */
[----:B------:R1:W-:Y:S02]  /*7dc0*/  MUFU.EX2 R67, R2 ;  /* 0x0000000200437308 */ /* 0x0003e40000000800 */
[----:B---3--:R-:W-:Y:S01]  /*7dd0*/  HMMA.16816.F32 R172, R8, R12, R172 ;  /* 0x0000000c08ac723c */ /* 0x008fe200000018ac */
[----:B-1----:R-:W-:-:S05]  /*7de0*/  FFMA.FTZ R2, R188, UR10, -R17 ;  /* 0x0000000abc027c23 */ /* 0x002fca0008010811 */
        /* <DEDUP_REMOVED lines=9> */
[----:B-1----:R-:W-:Y:S01]  /*7e80*/  FFMA.FTZ R2, R182, UR10, -R16 ;  /* 0x0000000ab6027c23 */ /* 0x002fe20008010810 */
[----:B--2---:R-:W-:-:S05]  /*7e90*/  F2FP.F16.F32.PACK_AB R5, R65, R27 ;  /* 0x0000001b4105723e */ /* 0x004fca00000000ff */
[----:B------:R1:W-:Y:S02]  /*7ea0*/  MUFU.EX2 R66, R2 ;  /* 0x0000000200427308 */ /* 0x0003e40000000800 */
[----:B-1----:R-:W-:-:S06]  /*7eb0*/  FFMA.FTZ R2, R177, UR10, -R16 ;  /* 0x0000000ab1027c23 */ /* 0x002fcc0008010810 */
[----:B------:R-:W1:Y:S02]  /*7ec0*/  MUFU.EX2 R64, R2 ;  /* 0x0000000200407308 */ /* 0x000e640000000800 */
[----:B-1----:R-:W-:Y:S01]  /*7ed0*/  F2FP.F16.F32.PACK_AB R7, R64, R66 ;  /* 0x000000424007723e */ /* 0x002fe200000000ff */
[--C-:B------:R-:W-:Y:S01]  /*7ee0*/  FFMA.FTZ R2, R162, UR10, -R0.reuse ;  /* 0x0000000aa2027c23 */ /* 0x100fe20008010800 */
[----:B------:R-:W-:Y:S01]  /*7ef0*/  FFMA.FTZ R0, R161, UR10, -R0 ;  /* 0x0000000aa1007c23 */ /* 0x000fe20008010800 */
[----:B------:R-:W-:Y:S01]  /*7f00*/  MOV R161, R30 ;  /* 0x0000001e00a17202 */ /* 0x000fe20000000f00 */
[----:B------:R-:W-:-:S03]  /*7f10*/  IMAD.MOV.U32 R162, RZ, RZ, R79 ;  /* 0x000000ffffa27224 */ /* 0x000fc600078e004f */
[C---:B------:R-:W-:Y:S06]  /*7f20*/  HMMA.16816.F32 R200, R4.reuse, R14, R100 ;  /* 0x0000000e04c8723c */ /* 0x040fec0000001864 */
[----:B------:R-:W-:Y:S01]  /*7f30*/  HMMA.16816.F32 R204, R4, R12, R204 ;  /* 0x0000000c04cc723c */ /* 0x000fe200000018cc */
        /* <DEDUP_REMOVED lines=8> */
[----:B------:R-:W-:Y:S01]  /*7fc0*/  HMMA.16816.F32 R28, R8, R14, R56 ;  /* 0x0000000e081c723c */ /* 0x000fe20000001838 */
[----:B------:R-:W1:Y:S01]  /*7fd0*/  LDSM.16.MT88.4 R12, [R226+0xd000] ;  /* 0x00d00000e20c783b */ /* 0x000e620000004200 */
[----:B------:R-:W-:Y:S01]  /*7fe0*/  MOV R44, R195 ;  /* 0x000000c3002c7202 */ /* 0x000fe20000000f00 */
[----:B------:R-:W-:-:S03]  /*7ff0*/  IMAD.MOV.U32 R103, RZ, RZ, R93 ;  /* 0x000000ffff677224 */ /* 0x000fc600078e005d */
[-C--:B-1----:R-:W-:Y:S06]  /*8000*/  HMMA.16816.F32 R164, R8, R12.reuse, R164 ;  /* 0x0000000c08a4723c */ /* 0x082fec00000018a4 */
[C---:B------:R-:W-:Y:S06]  /*8010*/  HMMA.16816.F32 R196, R4.reuse, R12, R196 ;  /* 0x0000000c04c4723c */ /* 0x040fec00000018c4 */
[-C--:B------:R-:W-:Y:S06]  /*8020*/  HMMA.16816.F32 R192, R4, R14.reuse, R120 ;  /* 0x0000000e04c0723c */ /* 0x080fec0000001878 */
[C---:B------:R-:W-:Y:S01]  /*8030*/  HMMA.16816.F32 R60, R8.reuse, R14, R60 ;  /* 0x0000000e083c723c */ /* 0x040fe2000000183c */
[----:B------:R-:W1:Y:S01]  /*8040*/  LDSM.16.MT88.4 R12, [R228+0xd000] ;  /* 0x00d00000e40c783b */ /* 0x000e620000004200 */
[----:B------:R-:W-:Y:S01]  /*8050*/  MOV R120, R148 ;  /* 0x0000009400787202 */ /* 0x000fe20000000f00 */
[----:B------:R-:W-:Y:S01]  /*8060*/  IMAD.MOV.U32 R121, RZ, RZ, R149 ;  /* 0x000000ffff797224 */ /* 0x000fe200078e0095 */
[----:B------:R-:W-:Y:S01]  /*8070*/  MOV R122, R150 ;  /* 0x00000096007a7202 */ /* 0x000fe20000000f00 */
[----:B------:R-:W-:Y:S01]  /*8080*/  IMAD.MOV.U32 R123, RZ, RZ, R151 ;  /* 0x000000ffff7b7224 */ /* 0x000fe200078e0097 */
[-C--:B-1----:R-:W-:Y:S06]  /*8090*/  HMMA.16816.F32 R156, R8, R12.reuse, R156 ;  /* 0x0000000c089c723c */ /* 0x082fec000000189c */
[C---:B------:R-:W-:Y:S06]  /*80a0*/  HMMA.16816.F32 R188, R4.reuse, R12, R208 ;  /* 0x0000000c04bc723c */ /* 0x040fec00000018d0 */
[----:B------:R-:W-:Y:S01]  /*80b0*/  HMMA.16816.F32 R184, R4, R14, R184 ;  /* 0x0000000e04b8723c */ /* 0x000fe200000018b8 */
[----:B------:R-:W-:Y:S01]  /*80c0*/  MOV R210, R75 ;  /* 0x0000004b00d27202 */ /* 0x000fe20000000f00 */
[----:B------:R-:W-:Y:S01]  /*80d0*/  IMAD.MOV.U32 R209, RZ, RZ, R74 ;  /* 0x000000ffffd17224 */ /* 0x000fe200078e004a */
[----:B------:R-:W-:Y:S01]  /*80e0*/  MOV R208, R73 ;  /* 0x0000004900d07202 */ /* 0x000fe20000000f00 */
[----:B------:R-:W-:-:S02]  /*80f0*/  IMAD.MOV.U32 R211, RZ, RZ, R78 ;  /* 0x000000ffffd37224 */ /* 0x000fc400078e004e */
[C---:B------:R-:W-:Y:S01]  /*8100*/  HMMA.16816.F32 R32, R8.reuse, R14, R32 ;  /* 0x0000000e0820723c */ /* 0x040fe20000001820 */
[----:B------:R-:W1:Y:S05]  /*8110*/  LDSM.16.MT88.4 R12, [R227+0xd000] ;  /* 0x00d00000e30c783b */ /* 0x000e6a0000004200 */
[-C--:B-1----:R-:W-:Y:S06]  /*8120*/  HMMA.16816.F32 R148, R8, R12.reuse, R84 ;  /* 0x0000000c0894723c */ /* 0x082fec0000001854 */
[C---:B------:R-:W-:Y:S06]  /*8130*/  HMMA.16816.F32 R180, R4.reuse, R12, R212 ;  /* 0x0000000c04b4723c */ /* 0x040fec00000018d4 */
[----:B------:R-:W-:Y:S01]  /*8140*/  HMMA.16816.F32 R176, R4, R14, R144 ;  /* 0x0000000e04b0723c */ /* 0x000fe20000001890 */
[----:B------:R-:W-:Y:S01]  /*8150*/  IMAD.MOV.U32 R213, RZ, RZ, R72 ;  /* 0x000000ffffd57224 */ /* 0x000fe200078e0048 */
[----:B------:R-:W-:Y:S01]  /*8160*/  MOV R214, R71 ;  /* 0x0000004700d67202 */ /* 0x000fe20000000f00 */
[----:B------:R-:W-:Y:S01]  /*8170*/  IMAD.MOV.U32 R215, RZ, RZ, R70 ;  /* 0x000000ffffd77224 */ /* 0x000fe200078e0046 */
[----:B------:R-:W-:-:S02]  /*8180*/  MOV R212, R68 ;  /* 0x0000004400d47202 */ /* 0x000fc40000000f00 */
        /* <DEDUP_REMOVED lines=8> */
[----:B------:R-:W-:Y:S01]  /*8210*/  MUFU.EX2 R26, R26 ;  /* 0x0000001a001a7308 */ /* 0x000fe20000000800 */
[----:B------:R-:W-:Y:S01]  /*8220*/  MOV R147, R162 ;  /* 0x000000a200937202 */ /* 0x000fe20000000f00 */
[-C--:B-1----:R-:W-:Y:S06]  /*8230*/  HMMA.16816.F32 R72, R4, R12.reuse, R104 ;  /* 0x0000000c0448723c */ /* 0x082fec0000001868 */
[----:B------:R-:W1:Y:S01]  /*8240*/  MUFU.EX2 R25, R25 ;  /* 0x0000001900197308 */ /* 0x000e620000000800 */
[----:B------:R2:W5:Y:S01]  /*8250*/  LDL.LU R240, [R1+0xb8] ;  /* 0x0000b80001f07983 */ /* 0x0005620000300800 */
[----:B------:R-:W-:Y:S01]  /*8260*/  HMMA.16816.F32 R68, R8, R12, R88 ;  /* 0x0000000c0844723c */ /* 0x000fe20000001858 */
[----:B------:R-:W-:Y:S01]  /*8270*/  MOV R104, R44 ;  /* 0x0000002c00687202 */ /* 0x000fe20000000f00 */
[----:B------:R-:W-:Y:S01]  /*8280*/  IMAD.MOV.U32 R105, RZ, RZ, R45 ;  /* 0x000000ffff697224 */ /* 0x000fe200078e002d */
[----:B------:R-:W-:Y:S01]  /*8290*/  MOV R106, R76 ;  /* 0x0000004c006a7202 */ /* 0x000fe20000000f00 */
[----:B------:R-:W-:-:S02]  /*82a0*/  IMAD.MOV.U32 R107, RZ, RZ, R77 ;  /* 0x000000ffff6b7224 */ /* 0x000fc400078e004d */
[-C--:B------:R-:W-:Y:S06]  /*82b0*/  HMMA.16816.F32 R76, R4, R14.reuse, R140 ;  /* 0x0000000e044c723c */ /* 0x080fec000000188c */
[----:B------:R-:W-:Y:S01]  /*82c0*/  HMMA.16816.F32 R44, R8, R14, R36 ;  /* 0x0000000e082c723c */ /* 0x000fe20000001824 */
[----:B------:R-:W3:Y:S01]  /*82d0*/  LDSM.16.MT88.4 R12, [R226+0xf000] ;  /* 0x00f00000e20c783b */ /* 0x000ee20000004200 */
[----:B------:R-:W-:-:S04]  /*82e0*/  IMAD.MOV.U32 R143, RZ, RZ, R102 ;  /* 0x000000ffff8f7224 */ /* 0x000fc800078e0066 */
[C---:B---3--:R-:W-:Y:S01]  /*82f0*/  HMMA.16816.F32 R40, R8.reuse, R14, R20 ;  /* 0x0000000e0828723c */ /* 0x048fe20000001814 */
[----:B------:R-:W3:Y:S05]  /*8300*/  LDSM.16.MT88.4 R20, [R228+0xf000] ;  /* 0x00f00000e414783b */ /* 0x000eea0000004200 */
[-C--:B------:R-:W-:Y:S06]  /*8310*/  HMMA.16816.F32 R84, R8, R12.reuse, R96 ;  /* 0x0000000c0854723c */ /* 0x080fec0000001860 */
[C---:B------:R-:W-:Y:S06]  /*8320*/  HMMA.16816.F32 R88, R4.reuse, R12, R220 ;  /* 0x0000000c0458723c */ /* 0x040fec00000018dc */
[C---:B------:R-:W-:Y:S01]  /*8330*/  HMMA.16816.F32 R92, R4.reuse, R14, R128 ;  /* 0x0000000e045c723c */ /* 0x040fe20000001880 */
[----:B------:R-:W4:Y:S01]  /*8340*/  LDSM.16.MT88.4 R12, [R227+0xf000] ;  /* 0x00f00000e30c783b */ /* 0x000f220000004200 */
[----:B------:R-:W-:Y:S01]  /*8350*/  MOV R98, R143 ;  /* 0x0000008f00627202 */ /* 0x000fe20000000f00 */
[----:B------:R-:W-:Y:S01]  /*8360*/  IMAD.MOV.U32 R102, RZ, RZ, R239 ;  /* 0x000000ffff667224 */ /* 0x000fe200078e00ef */
[----:B------:R-:W-:Y:S01]  /*8370*/  MOV R140, R101 ;  /* 0x00000065008c7202 */ /* 0x000fe20000000f00 */
[----:B------:R-:W-:Y:S01]  /*8380*/  IMAD.MOV.U32 R99, RZ, RZ, R100 ;  /* 0x000000ffff637224 */ /* 0x000fe200078e0064 */
[----:B------:R-:W-:Y:S01]  /*8390*/  MOV R142, R103 ;  /* 0x00000067008e7202 */ /* 0x000fe20000000f00 */
[----:B------:R-:W-:Y:S01]  /*83a0*/  IMAD.MOV.U32 R141, RZ, RZ, R102 ;  /* 0x000000ffff8d7224 */ /* 0x000fe200078e0066 */
[-C--:B---3--:R-:W-:Y:S06]  /*83b0*/  HMMA.16816.F32 R108, R4, R22.reuse, R108 ;  /* 0x00000016046c723c */ /* 0x088fec000000186c */
[----:B------:R-:W-:Y:S01]  /*83c0*/  HMMA.16816.F32 R48, R8, R22, R48 ;  /* 0x000000160830723c */ /* 0x000fe20000001830 */
[----:B------:R3:W-:Y:S01]  /*83d0*/  MUFU.EX2 R22, R0 ;  /* 0x0000000000167308 */ /* 0x0007e20000000800 */
[----:B------:R-:W-:-:S04]  /*83e0*/  IMAD.MOV.U32 R143, RZ, RZ, R160 ;  /* 0x000000ffff8f7224 */ /* 0x000fc800078e00a0 */
[C---:B------:R-:W-:Y:S01]  /*83f0*/  HMMA.16816.F32 R104, R4.reuse, R20, R104 ;  /* 0x000000140468723c */ /* 0x040fe20000001868 */
[----:B------:R-:W-:Y:S01]  /*8400*/  MOV R163, R238 ;  /* 0x000000ee00a37202 */ /* 0x000fe20000000f00 */
[----:B------:R-:W-:Y:S01]  /*8410*/  IMAD.MOV.U32 R162, RZ, RZ, R237 ;  /* 0x000000ffffa27224 */ /* 0x000fe200078e00ed */
[----:B------:R-:W-:Y:S01]  /*8420*/  MUFU.EX2 R24, R24 ;  /* 0x0000001800187308 */ /* 0x000fe20000000800 */
[----:B-1----:R-:W-:Y:S01]  /*8430*/  F2FP.F16.F32.PACK_AB R128, R25, R26 ;  /* 0x0000001a1980723e */ /* 0x002fe200000000ff */
[----:B------:R2:W5:Y:S01]  /*8440*/  LDL.LU R239, [R1+0xb4] ;  /* 0x0000b40001ef7983 */ /* 0x0005620000300800 */
[----:B----4-:R-:W-:Y:S01]  /*8450*/  HMMA.16816.F32 R36, R4, R14, R124 ;  /* 0x0000000e0424723c */ /* 0x010fe2000000187c */
[----:B---3--:R-:W-:-:S05]  /*8460*/  FFMA.FTZ R0, R98, UR10, -R17 ;  /* 0x0000000a62007c23 */ /* 0x008fca0008010811 */
[----:B------:R-:W-:Y:S01]  /*8470*/  HMMA.16816.F32 R52, R8, R14, R52 ;  /* 0x0000000e0834723c */ /* 0x000fe20000001834 */
[----:B------:R-:W1:Y:S05]  /*8480*/  MUFU.EX2 R23, R19 ;  /* 0x0000001300177308 */ /* 0x000e6a0000000800 */
[----:B------:R-:W-:Y:S06]  /*8490*/  HMMA.16816.F32 R120, R4, R12, R120 ;  /* 0x0000000c0478723c */ /* 0x000fec0000001878 */
[C---:B------:R-:W-:Y:S01]  /*84a0*/  HMMA.16816.F32 R100, R8.reuse, R20, R116 ;  /* 0x000000140864723c */ /* 0x040fe20000001874 */
[----:B------:R3:W-:Y:S01]  /*84b0*/  MUFU.EX2 R14, R0 ;  /* 0x00000000000e7308 */ /* 0x0007e20000000800 */
[----:B------:R-:W-:Y:S01]  /*84c0*/  IMAD.MOV.U32 R98, RZ, RZ, R99 ;  /* 0x000000ffff627224 */ /* 0x000fe200078e0063 */
[----:B------:R-:W-:Y:S01]  /*84d0*/  MOV R99, R140 ;  /* 0x0000008c00637202 */ /* 0x000fe20000000f00 */
[----:B------:R-:W-:Y:S01]  /*84e0*/  IMAD.MOV.U32 R140, RZ, RZ, R141 ;  /* 0x000000ffff8c7224 */ /* 0x000fe200078e008d */
[----:B------:R-:W-:Y:S01]  /*84f0*/  MOV R141, R142 ;  /* 0x0000008e008d7202 */ /* 0x000fe20000000f00 */
[----:B------:R2:W5:Y:S03]  /*8500*/  LDL.LU R238, [R1+0xb0] ;  /* 0x0000b00001ee7983 */ /* 0x0005660000300800 */
[----:B------:R-:W-:Y:S01]  /*8510*/  MUFU.EX2 R19, R18 ;  /* 0x0000001200137308 */ /* 0x000fe20000000800 */
[----:B---3--:R-:W-:Y:S01]  /*8520*/  FFMA.FTZ R0, R219, UR10, -R17 ;  /* 0x0000000adb007c23 */ /* 0x008fe20008010811 */
[----:B------:R-:W-:Y:S01]  /*8530*/  IMAD.MOV.U32 R142, RZ, RZ, R143 ;  /* 0x000000ffff8e7224 */ /* 0x000fe200078e008f */
[----:B------:R-:W-:Y:S01]  /*8540*/  MOV R97, R140 ;  /* 0x0000008c00617202 */ /* 0x000fe20000000f00 */
[----:B------:R-:W-:Y:S04]  /*8550*/  HMMA.16816.F32 R116, R8, R12, R112 ;  /* 0x0000000c0874723c */ /* 0x000fe80000001870 */
[----:B------:R3:W-:Y:S01]  /*8560*/  MUFU.EX2 R15, R0 ;  /* 0x00000000000f7308 */ /* 0x0007e20000000800 */
[----:B------:R-:W-:Y:S01]  /*8570*/  MOV R143, R144 ;  /* 0x00000090008f7202 */ /* 0x000fe20000000f00 */
[----:B------:R-:W-:Y:S01]  /*8580*/  IMAD.MOV.U32 R144, RZ, RZ, R145 ;  /* 0x000000ffff907224 */ /* 0x000fe200078e0091 */
[----:B------:R-:W-:Y:S01]  /*8590*/  MOV R145, R146 ;  /* 0x0000009200917202 */ /* 0x000fe20000000f00 */
[----:B------:R-:W-:Y:S01]  /*85a0*/  FFMA.FTZ R4, R234, UR10, -R16 ;  /* 0x0000000aea047c23 */ /* 0x000fe20008010810 */
[----:B------:R-:W-:Y:S01]  /*85b0*/  MOV R140, R142 ;  /* 0x0000008e008c7202 */ /* 0x000fe20000000f00 */
[----:B------:R-:W-:Y:S01]  /*85c0*/  FADD.FTZ R8, R229, R230 ;  /* 0x000000e6e5087221 */ /* 0x000fe20000010000 */
[----:B------:R-:W-:Y:S01]  /*85d0*/  MOV R160, R236 ;  /* 0x000000ec00a07202 */ /* 0x000fe20000000f00 */
[----:B------:R4:W2:Y:S01]  /*85e0*/  MUFU.EX2 R20, R3 ;  /* 0x0000000300147308 */ /* 0x0008a20000000800 */
[----:B------:R-:W-:Y:S01]  /*85f0*/  FADD.FTZ R6, R231, R154 ;  /* 0x0000009ae7067221 */ /* 0x000fe20000010000 */
[----:B-1----:R-:W-:Y:S01]  /*8600*/  F2FP.F16.F32.PACK_AB R130, R23, R24 ;  /* 0x000000181782723e */ /* 0x002fe200000000ff */
[----:B------:R-:W-:Y:S04]  /*8610*/  LDSM.16.MT88.4 R112, [R228+0xf800] ;  /* 0x00f80000e470783b */ /* 0x000fe80000004200 */
[----:B------:R1:W5:Y:S01]  /*8620*/  LDL.LU R237, [R1+0xac] ;  /* 0x0000ac0001ed7983 */ /* 0x0003620000300800 */
[----:B---3--:R-:W-:Y:S01]  /*8630*/  FFMA.FTZ R0, R217, UR10, -R17 ;  /* 0x0000000ad9007c23 */ /* 0x008fe20008010811 */
[----:B------:R-:W-:Y:S01]  /*8640*/  MOV R142, R144 ;  /* 0x00000090008e7202 */ /* 0x000fe20000000f00 */
[----:B------:R-:W-:Y:S01]  /*8650*/  IMAD.MOV.U32 R221, RZ, RZ, R140 ;  /* 0x000000ffffdd7224 */ /* 0x000fe200078e008c */
[----:B------:R-:W-:Y:S01]  /*8660*/  MUFU.EX2 R13, R4 ;  /* 0x00000004000d7308 */ /* 0x000fe20000000800 */
[----:B------:R-:W-:-:S07]  /*8670*/  IMAD.MOV.U32 R146, RZ, RZ, R212 ;  /* 0x000000ffff927224 */ /* 0x000fce00078e00d4 */
[----:B------:R-:W3:Y:S01]  /*8680*/  MUFU.EX2 R21, R2 ;  /* 0x0000000200157308 */ /* 0x000ee20000000800 */
[----:B----4-:R-:W-:Y:S01]  /*8690*/  FFMA.FTZ R3, R252, UR10, -R16 ;  /* 0x0000000afc037c23 */ /* 0x010fe20008010810 */
[----:B--2---:R-:W-:Y:S01]  /*86a0*/  F2FP.F16.F32.PACK_AB R129, R20, R19 ;  /* 0x000000131481723e */ /* 0x004fe200000000ff */
[----:B------:R1:W5:Y:S05]  /*86b0*/  LDL.LU R236, [R1+0xa8] ;  /* 0x0000a80001ec7983 */ /* 0x00036a0000300800 */
[----:B------:R2:W-:Y:S01]  /*86c0*/  MUFU.EX2 R18, R0 ;  /* 0x0000000000127308 */ /* 0x0005e20000000800 */
[----:B------:R-:W-:Y:S01]  /*86d0*/  MOV R96, R142 ;  /* 0x0000008e00607202 */ /* 0x000fe20000000f00 */
[----:B--2---:R-:W-:-:S06]  /*86e0*/  FFMA.FTZ R0, R216, UR10, -R17 ;  /* 0x0000000ad8007c23 */ /* 0x004fcc0008010811 */
[----:B------:R2:W-:Y:S02]  /*86f0*/  MUFU.EX2 R17, R0 ;  /* 0x0000000000117308 */ /* 0x0005e40000000800 */
[----:B--2---:R-:W-:Y:S01]  /*8700*/  FFMA.FTZ R0, R98, UR10, -R16 ;  /* 0x0000000a62007c23 */ /* 0x004fe20008010810 */
[----:B------:R-:W-:Y:S02]  /*8710*/  IMAD.MOV.U32 R98, RZ, RZ, R99 ;  /* 0x000000ffff627224 */ /* 0x000fe400078e0063 */
[----:B------:R-:W-:Y:S02]  /*8720*/  IMAD.MOV.U32 R99, RZ, RZ, R141 ;  /* 0x000000ffff637224 */ /* 0x000fe400078e008d */
[----:B------:R-:W-:Y:S02]  /*8730*/  IMAD.MOV.U32 R141, RZ, RZ, R143 ;  /* 0x000000ffff8d7224 */ /* 0x000fe400078e008f */
[----:B------:R-:W-:Y:S02]  /*8740*/  IMAD.MOV.U32 R143, RZ, RZ, R145 ;  /* 0x000000ffff8f7224 */ /* 0x000fe400078e0091 */
[----:B------:R-:W-:Y:S01]  /*8750*/  FADD.FTZ R5, R98, R97 ;  /* 0x0000006162057221 */ /* 0x000fe20000010000 */
[----:B------:R-:W-:Y:S01]  /*8760*/  MOV R223, R141 ;  /* 0x0000008d00df7202 */ /* 0x000fe20000000f00 */
[----:B------:R-:W-:Y:S01]  /*8770*/  IMAD.MOV.U32 R97, RZ, RZ, R143 ;  /* 0x000000ffff617224 */ /* 0x000fe200078e008f */
[----:B------:R-:W-:Y:S01]  /*8780*/  MOV R222, R99 ;  /* 0x0000006300de7202 */ /* 0x000fe20000000f00 */
[----:B------:R-:W-:-:S02]  /*8790*/  FADD.FTZ R5, R136, R5 ;  /* 0x0000000588057221 */ /* 0x000fc40000010000 */
[----:B------:R-:W-:Y:S01]  /*87a0*/  FADD.FTZ R4, R223, R8 ;  /* 0x00000008df047221 */ /* 0x000fe20000010000 */
[----:B------:R-:W-:Y:S02]  /*87b0*/  IMAD.MOV.U32 R223, RZ, RZ, R96 ;  /* 0x000000ffffdf7224 */ /* 0x000fe400078e0060 */
[----:B------:R-:W-:Y:S01]  /*87c0*/  FADD.FTZ R7, R222, R221 ;  /* 0x000000ddde077221 */ /* 0x000fe20000010000 */
[----:B------:R-:W-:Y:S01]  /*87d0*/  MOV R96, R97 ;  /* 0x0000006100607202 */ /* 0x000fe20000000f00 */
[----:B------:R-:W-:Y:S01]  /*87e0*/  FADD.FTZ R5, R163, R5 ;  /* 0x00000005a3057221 */ /* 0x000fe20000010000 */
[----:B------:R-:W-:Y:S01]  /*87f0*/  FADD.FTZ R9, R223, R4 ;  /* 0x00000004df097221 */ /* 0x000fe20000010000 */
[----:B------:R-:W-:Y:S01]  /*8800*/  FADD.FTZ R7, R162, R7 ;  /* 0x00000007a2077221 */ /* 0x000fe20000010000 */
[----:B------:R-:W-:Y:S01]  /*8810*/  MOV R223, R96 ;  /* 0x0000006000df7202 */ /* 0x000fe20000000f00 */
[----:B------:R-:W-:Y:S01]  /*8820*/  IMAD.MOV.U32 R222, RZ, RZ, R160 ;  /* 0x000000ffffde7224 */ /* 0x000fe200078e00a0 */
[----:B------:R2:W4:Y:S03]  /*8830*/  MUFU.EX2 R11, R0 ;  /* 0x00000000000b7308 */ /* 0x0005260000000800 */
[----:B------:R-:W-:-:S05]  /*8840*/  FADD.FTZ R8, R222, R7 ;  /* 0x00000007de087221 */ /* 0x000fca0000010000 */
[----:B------:R3:W-:Y:S01]  /*8850*/  MUFU.EX2 R10, R3 ;  /* 0x00000003000a7308 */ /* 0x0007e20000000800 */
[----:B--2---:R-:W-:Y:S01]  /*8860*/  FADD.FTZ R0, R153, R6 ;  /* 0x0000000699007221 */ /* 0x004fe20000010000 */
[----:B---3--:R-:W-:Y:S02]  /*8870*/  FADD.FTZ R3, R223, R5 ;  /* 0x00000005df037221 */ /* 0x008fe40000010000 */
[----:B------:R-:W2:Y:S01]  /*8880*/  LDSM.16.MT88.4 R4, [R227+0xf800] ;  /* 0x00f80000e304783b */ /* 0x000ea20000004200 */
[----:B------:R-:W-:Y:S01]  /*8890*/  FFMA.FTZ R2, R218, UR10, -R16 ;  /* 0x0000000ada027c23 */ /* 0x000fe20008010810 */
[----:B------:R-:W-:Y:S01]  /*88a0*/  MOV R144, R146 ;  /* 0x0000009200907202 */ /* 0x000fe20000000f00 */
[----:B------:R-:W-:Y:S01]  /*88b0*/  IMAD.MOV.U32 R145, RZ, RZ, R147 ;  /* 0x000000ffff917224 */ /* 0x000fe200078e0093 */
[----:B------:R-:W-:Y:S01]  /*88c0*/  MOV R146, R161 ;  /* 0x000000a100927202 */ /* 0x000fe20000000f00 */
[----:B------:R-:W-:Y:S01]  /*88d0*/  IMAD.MOV.U32 R147, RZ, RZ, R171 ;  /* 0x000000ffff937224 */ /* 0x000fe200078e00ab */
[----:B------:R-:W-:Y:S01]  /*88e0*/  MOV R161, R155 ;  /* 0x0000009b00a17202 */ /* 0x000fe20000000f00 */
[----:B------:R-:W-:Y:S01]  /*88f0*/  IMAD.MOV.U32 R171, RZ, RZ, R170 ;  /* 0x000000ffffab7224 */ /* 0x000fe200078e00aa */
[----:B------:R3:W1:Y:S01]  /*8900*/  MUFU.EX2 R12, R2 ;  /* 0x00000002000c7308 */ /* 0x0006620000000800 */
        /* <DEDUP_REMOVED lines=25> */
[----:B------:R-:W2:Y:S01]  /*8aa0*/  LDSM.16.MT88.4 R168, [R225+0xd800] ;  /* 0x00d80000e1a8783b */ /* 0x000ea20000004200 */
[----:B------:R-:W-:-:S02]  /*8ab0*/  MOV R147, R161 ;  /* 0x000000a100937202 */ /* 0x000fc40000000f00 */
[----:B------:R-:W-:Y:S01]  /*8ac0*/  MOV R98, R99 ;  /* 0x0000006300627202 */ /* 0x000fe20000000f00 */
[----:B---3--:R-:W-:Y:S01]  /*8ad0*/  FADD.FTZ R2, R96, R0 ;  /* 0x0000000060027221 */ /* 0x008fe20000010000 */
[----:B------:R-:W-:Y:S01]  /*8ae0*/  MOV R99, R144 ;  /* 0x0000009000637202 */ /* 0x000fe20000000f00 */
[----:B------:R-:W-:Y:S01]  /*8af0*/  IMAD.MOV.U32 R144, RZ, RZ, R145 ;  /* 0x000000ffff907224 */ /* 0x000fe200078e0091 */
[----:B------:R-:W-:Y:S01]  /*8b00*/  MOV R145, R146 ;  /* 0x0000009200917202 */ /* 0x000fe20000000f00 */
[----:B------:R-:W3:Y:S01]  /*8b10*/  LDSM.16.MT88.4 R160, [R226+0xd800] ;  /* 0x00d80000e2a0783b */ /* 0x000ee20000004200 */
[----:B------:R-:W-:Y:S02]  /*8b20*/  MOV R83, R137 ;  /* 0x0000008900537202 */ /* 0x000fe40000000f00 */
[----:B------:R-:W-:Y:S01]  /*8b30*/  MOV R146, R147 ;  /* 0x0000009300927202 */ /* 0x000fe20000000f00 */
[----:B------:R-:W-:Y:S01]  /*8b40*/  IMAD.MOV.U32 R147, RZ, RZ, R155 ;  /* 0x000000ffff937224 */ /* 0x000fe200078e009b */
[----:B------:R-:W-:-:S02]  /*8b50*/  F2FP.F16.F32.PACK_AB R131, R22, R21 ;  /* 0x000000151683723e */ /* 0x000fc400000000ff */
[----:B------:R-:W-:Y:S02]  /*8b60*/  F2FP.F16.F32.PACK_AB R124, R15, R14 ;  /* 0x0000000e0f7c723e */ /* 0x000fe400000000ff */
[----:B----4-:R-:W-:Y:S02]  /*8b70*/  F2FP.F16.F32.PACK_AB R125, R13, R11 ;  /* 0x0000000b0d7d723e */ /* 0x010fe400000000ff */
[----:B------:R-:W-:Y:S02]  /*8b80*/  F2FP.F16.F32.PACK_AB R126, R17, R18 ;  /* 0x00000012117e723e */ /* 0x000fe400000000ff */
[----:B-1----:R-:W-:Y:S02]  /*8b90*/  F2FP.F16.F32.PACK_AB R127, R12, R10 ;  /* 0x0000000a0c7f723e */ /* 0x002fe400000000ff */
[----:B------:R-:W-:Y:S02]  /*8ba0*/  MOV R82, R224 ;  /* 0x000000e000527202 */ /* 0x000fe40000000f00 */
[----:B------:R-:W-:-:S02]  /*8bb0*/  MOV R0, R81 ;  /* 0x0000005100007202 */ /* 0x000fc40000000f00 */
[----:B------:R-:W-:Y:S01]  /*8bc0*/  MOV R218, R80 ;  /* 0x0000005000da7202 */ /* 0x000fe20000000f00 */
[----:B------:R-:W-:Y:S01]  /*8bd0*/  IMAD.MOV.U32 R16, RZ, RZ, R83 ;  /* 0x000000ffff107224 */ /* 0x000fe200078e0053 */
[----:B------:R-:W-:Y:S01]  /*8be0*/  MOV R252, R82 ;  /* 0x0000005200fc7202 */ /* 0x000fe20000000f00 */
[-C--:B--2---:R-:W-:Y:S01]  /*8bf0*/  HMMA.16816.F32 R120, R124, R4.reuse, R120 ;  /* 0x000000047c78723c */ /* 0x084fe20000001878 */
[----:B------:R-:W-:Y:S01]  /*8c00*/  MOV R216, R147 ;  /* 0x0000009300d87202 */ /* 0x000fe20000000f00 */
[----:B------:R-:W-:Y:S01]  /*8c10*/  FADD.FTZ R0, R0, R9 ;  /* 0x0000000900007221 */ /* 0x000fe20000010000 */
[----:B------:R-:W-:Y:S01]  /*8c20*/  MOV R219, R145 ;  /* 0x0000009100db7202 */ /* 0x000fe20000000f00 */
[----:B------:R-:W-:Y:S01]  /*8c30*/  IMAD.MOV.U32 R217, RZ, RZ, R146 ;  /* 0x000000ffffd97224 */ /* 0x000fe200078e0092 */
[----:B------:R-:W-:Y:S01]  /*8c40*/  MOV R220, R144 ;  /* 0x0000009000dc7202 */ /* 0x000fe20000000f00 */
[----:B------:R-:W-:Y:S01]  /*8c50*/  HMMA.16816.F32 R116, R128, R4, R116 ;  /* 0x000000048074723c */ /* 0x000fe20000001874 */
[----:B------:R-:W-:Y:S01]  /*8c60*/  FADD.FTZ R3, R16, R3 ;  /* 0x0000000310037221 */ /* 0x000fe20000010000 */
[----:B------:R-:W-:Y:S01]  /*8c70*/  FADD.FTZ R2, R252, R2 ;  /* 0x00000002fc027221 */ /* 0x000fe20000010000 */
[----:B------:R-:W-:Y:S01]  /*8c80*/  MOV R222, R98 ;  /* 0x0000006200de7202 */ /* 0x000fe20000000f00 */
[----:B------:R-:W-:-:S02]  /*8c90*/  IMAD.MOV.U32 R221, RZ, RZ, R99 ;  /* 0x000000ffffdd7224 */ /* 0x000fc400078e0063 */
        /* <DEDUP_REMOVED lines=25> */
[----:B------:R-:W4:Y:S01]  /*8e30*/  LDSM.16.MT88.4 R80, [R225+0xf800] ;  /* 0x00f80000e150783b */ /* 0x000f220000004200 */
[----:B------:R-:W-:Y:S01]  /*8e40*/  FADD.FTZ R0, R66, R0 ;  /* 0x0000000042007221 */ /* 0x000fe20000010000 */
[----:B------:R-:W-:Y:S01]  /*8e50*/  FADD.FTZ R2, R139, R2 ;  /* 0x000000028b027221 */ /* 0x000fe20000010000 */
        /* <DEDUP_REMOVED lines=35> */
[-C--:B------:R-:W-:Y:S06]  /*9090*/  HMMA.16816.F32 R172, R128, R168.reuse, R172 ;  /* 0x000000a880ac723c */ /* 0x080fec00000018ac */
[C---:B------:R-:W-:Y:S06]  /*90a0*/  HMMA.16816.F32 R204, R124.reuse, R168, R204 ;  /* 0x000000a87ccc723c */ /* 0x040fec00000018cc */
[----:B------:R-:W-:Y:S06]  /*90b0*/  HMMA.16816.F32 R200, R124, R170, R200 ;  /* 0x000000aa7cc8723c */ /* 0x000fec00000018c8 */
[-C--:B---3--:R-:W-:Y:S06]  /*90c0*/  HMMA.16816.F32 R164, R128, R160.reuse, R164 ;  /* 0x000000a080a4723c */ /* 0x088fec00000018a4 */
[C---:B------:R-:W-:Y:S06]  /*90d0*/  HMMA.16816.F32 R196, R124.reuse, R160, R196 ;  /* 0x000000a07cc4723c */ /* 0x040fec00000018c4 */
[----:B------:R-:W-:Y:S06]  /*90e0*/  HMMA.16816.F32 R192, R124, R162, R192 ;  /* 0x000000a27cc0723c */ /* 0x000fec00000018c0 */
[-C--:B-1----:R-:W-:Y:S06]  /*90f0*/  HMMA.16816.F32 R156, R128, R152.reuse, R156 ;  /* 0x00000098809c723c */ /* 0x082fec000000189c */
[C---:B------:R-:W-:Y:S06]  /*9100*/  HMMA.16816.F32 R188, R124.reuse, R152, R188 ;  /* 0x000000987cbc723c */ /* 0x040fec00000018bc */
[C---:B------:R-:W-:Y:S06]  /*9110*/  HMMA.16816.F32 R184, R124.reuse, R154, R184 ;  /* 0x0000009a7cb8723c */ /* 0x040fec00000018b8 */
[C---:B--2---:R-:W-:Y:S06]  /*9120*/  HMMA.16816.F32 R180, R124.reuse, R144, R180 ;  /* 0x000000907cb4723c */ /* 0x044fec00000018b4 */
[C---:B------:R-:W-:Y:S06]  /*9130*/  HMMA.16816.F32 R176, R124.reuse, R146, R176 ;  /* 0x000000927cb0723c */ /* 0x040fec00000018b0 */
[C---:B----4-:R-:W-:Y:S06]  /*9140*/  HMMA.16816.F32 R72, R124.reuse, R80, R72 ;  /* 0x000000507c48723c */ /* 0x050fec0000001848 */
        /* <DEDUP_REMOVED lines=20> */
[----:B------:R-:W2:Y:S01]  /*9290*/  LDL R209, [R1+0x34] ;  /* 0x0000340001d17983 */ /* 0x000ea20000100800 */
[----:B------:R-:W-:Y:S01]  /*92a0*/  ULDC UR4, c[0x0][0x2d0] ;  /* 0x0000b40000047ab9 */ /* 0x000fe20000000800 */
[----:B------:R-:W-:-:S04]  /*92b0*/  DEPBAR.LE SB0, 0x0 ;  /* 0x000080000000791a */ /* 0x000fc80000000000 */
[----:B------:R-:W3:Y:S01]  /*92c0*/  LDL.64 R210, [R1+0x70] ;  /* 0x0000700001d27983 */ /* 0x000ee20000100a00 */
[----:B------:R-:W-:Y:S01]  /*92d0*/  BAR.SYNC.DEFER_BLOCKING 0x0 ;  /* 0x0000000000007b1d */ /* 0x000fe20000010000 */
[----:B-----5:R-:W-:Y:S01]  /*92e0*/  ISETP.GE.AND P2, PT, R136, UR4, PT ;  /* 0x0000000488007c0c */ /* 0x020fe2000bf46270 */
[----:B------:R-:W-:-:S04]  /*92f0*/  UIADD3 UR12, UR19, -0x2, URZ ;  /* 0xfffffffe130c7890 */ /* 0x000fc8000fffe03f */
[----:B------:R-:W-:Y:S02]  /*9300*/  USHF.R.S32.HI UR5, URZ, 0x1f, UR12 ;  /* 0x0000001f3f057899 */ /* 0x000fe4000801140c */
[----:B------:R-:W-:Y:S01]  /*9310*/  IMAD.U32 R2, RZ, RZ, UR12 ;  /* 0x0000000cff027e24 */ /* 0x000fe2000f8e00ff */
[----:B------:R-:W-:-:S05]  /*9320*/  UISETP.GT.AND UP0, UPT, UR12, UR15, UPT ;  /* 0x0000000f0c00728c */ /* 0x000fca000bf04270 */
[----:B------:R-:W1:Y:S08]  /*9330*/  @!P2 LDC.64 R4, c[0x0][0x220] ;  /* 0x00008800ff04ab82 */ /* 0x000e700000000a00 */
[----:B------:R-:W4:Y:S01]  /*9340*/  @!P2 LDC.64 R8, c[0x0][0x220] ;  /* 0x00008800ff08ab82 */ /* 0x000f220000000a00 */
[----:B------:R-:W-:Y:S07]  /*9350*/  @P2 STS.128 [R243+0xc000], RZ ;  /* 0x00c000fff3002388 */ /* 0x000fee0000000c00 */
[----:B------:R-:W4:Y:S08]  /*9360*/  @!P2 LDC.64 R10, c[0x0][0x220] ;  /* 0x00008800ff0aab82 */ /* 0x000f300000000a00 */
[----:B------:R-:W4:Y:S01]  /*9370*/  @!P2 LDC.64 R16, c[0x0][0x220] ;  /* 0x00008800ff10ab82 */ /* 0x000f220000000a00 */
[----:B--2---:R-:W-:Y:S01]  /*9380*/  ISETP.GE.AND P1, PT, R209, UR4, PT ;  /* 0x00000004d1007c0c */ /* 0x004fe2000bf26270 */
[----:B------:R-:W-:-:S04]  /*9390*/  UIMAD UR4, UR30, UR12, URZ ;  /* 0x0000000c1e0472a4 */ /* 0x000fc8000f8e023f */
[----:B------:R-:W-:Y:S01]  /*93a0*/  UIMAD UR4, UR5, UR31, UR4 ;  /* 0x0000001f050472a4 */ /* 0x000fe2000f8e0204 */
[----:B---3--:R-:W-:-:S05]  /*93b0*/  IMAD.WIDE.U32 R2, R2, UR31, R210 ;  /* 0x0000001f02027c25 */ /* 0x008fca000f8e00d2 */
[----:B------:R-:W-:Y:S01]  /*93c0*/  VIADD R0, R3, UR4 ;  /* 0x0000000403007c36 */ /* 0x000fe20008000000 */
[C---:B-1----:R-:W-:Y:S01]  /*93d0*/  @!P2 LEA R4, P0, R2.reuse, R4, 0x1 ;  /* 0x000000040204a211 */ /* 0x042fe200078008ff */
[----:B------:R-:W1:Y:S01]  /*93e0*/  @!P1 LDC.64 R6, c[0x0][0x220] ;  /* 0x00008800ff069b82 */ /* 0x000e620000000a00 */
[C---:B------:R-:W-:Y:S02]  /*93f0*/  IADD3 R3, P3, R2.reuse, UR32, RZ ;  /* 0x0000002002037c10 */ /* 0x040fe4000ff7e0ff */
[----:B------:R-:W-:-:S05]  /*9400*/  @!P2 LEA.HI.X R5, R2, R5, R0, 0x1, P0 ;  /* 0x000000050205a211 */ /* 0x000fca00000f0c00 */
[----:B------:R-:W2:Y:S01]  /*9410*/  @!P1 LDC.64 R12, c[0x0][0x220] ;  /* 0x00008800ff0c9b82 */ /* 0x000ea20000000a00 */
[----:B------:R-:W-:Y:S01]  /*9420*/  @!PT LDS RZ, [RZ] ;  /* 0x00000000fffff984 */ /* 0x000fe20000000800 */
[----:B------:R-:W-:Y:S01]  /*9430*/  @!PT LDS RZ, [RZ] ;  /* 0x00000000fffff984 */ /* 0x000fe20000000800 */
[----:B------:R-:W-:Y:S01]  /*9440*/  @!PT LDS RZ, [RZ] ;  /* 0x00000000fffff984 */ /* 0x000fe20000000800 */
[----:B------:R4:W-:Y:S04]  /*9450*/  @!P2 LDGSTS.E.BYPASS.LTC128B.128 [R243+0xc000], desc[UR22][R4.64] ;  /* 0x0c00000004f3afae */ /* 0x0009e8000b901d56 */
[----:B------:R-:W-:Y:S03]  /*9460*/  @P1 STS.128 [R243+0xe000], RZ ;  /* 0x00e000fff3001388 */ /* 0x000fe60000000c00 */
[----:B------:R-:W3:Y:S08]  /*9470*/  @!P1 LDC.64 R14, c[0x0][0x220] ;  /* 0x00008800ff0e9b82 */ /* 0x000ef00000000a00 */
[----:B------:R-:W3:Y:S01]  /*9480*/  @!P1 LDC.64 R18, c[0x0][0x220] ;  /* 0x00008800ff129b82 */ /* 0x000ee20000000a00 */
[----:B-1----:R-:W-:-:S04]  /*9490*/  @!P1 LEA R6, P0, R2, R6, 0x1 ;  /* 0x0000000602069211 */ /* 0x002fc800078008ff */
[----:B------:R-:W-:Y:S02]  /*94a0*/  @!P1 LEA.HI.X R7, R2, R7, R0, 0x1, P0 ;  /* 0x0000000702079211 */ /* 0x000fe400000f0c00 */
[----:B------:R-:W-:Y:S02]  /*94b0*/  IADD3.X R2, R0, UR13, RZ, P3, !PT ;  /* 0x0000000d00027c10 */ /* 0x000fe40009ffe4ff */
[C---:B--2---:R-:W-:Y:S01]  /*94c0*/  @!P1 LEA R12, P0, R3.reuse, R12, 0x1 ;  /* 0x0000000c030c9211 */ /* 0x044fe200078008ff */
[----:B------:R-:W-:Y:S01]  /*94d0*/  @!PT LDS RZ, [RZ] ;  /* 0x00000000fffff984 */ /* 0x000fe20000000800 */
[----:B------:R-:W-:Y:S01]  /*94e0*/  @!PT LDS RZ, [RZ] ;  /* 0x00000000fffff984 */ /* 0x000fe20000000800 */
[----:B------:R-:W-:Y:S01]  /*94f0*/  @!PT LDS RZ, [RZ] ;  /* 0x00000000fffff984 */ /* 0x000fe20000000800 */
[----:B------:R3:W-:Y:S01]  /*9500*/  @!P1 LDGSTS.E.BYPASS.LTC128B.128 [R243+0xe000], desc[UR22][R6.64+0x80] ;  /* 0x0e00008006f39fae */ /* 0x0007e2000b901d56 */
[C---:B------:R-:W-:Y:S02]  /*9510*/  IADD3 R0, P3, R3.reuse, UR32, RZ ;  /* 0x0000002003007c10 */ /* 0x040fe4000ff7e0ff */
[C---:B----4-:R-:W-:Y:S01]  /*9520*/  @!P2 LEA R4, P4, R3.reuse, R8, 0x1 ;  /* 0x000000080304a211 */ /* 0x050fe200078808ff */
[----:B------:R-:W-:Y:S01]  /*9530*/  @P2 STS.128 [R243+0xc800], RZ ;  /* 0x00c800fff3002388 */ /* 0x000fe20000000c00 */
[----:B------:R-:W-:-:S02]  /*9540*/  @!P1 LEA.HI.X R13, R3, R13, R2, 0x1, P0 ;  /* 0x0000000d030d9211 */ /* 0x000fc400000f0c02 */
[----:B------:R-:W-:Y:S02]  /*9550*/  @!P2 LEA.HI.X R5, R3, R9, R2, 0x1, P4 ;  /* 0x000000090305a211 */ /* 0x000fe400020f0c02 */
[----:B------:R-:W-:Y:S02]  /*9560*/  IADD3.X R3, R2, UR13, RZ, P3, !PT ;  /* 0x0000000d02037c10 */ /* 0x000fe40009ffe4ff */
[C---:B------:R-:W-:Y:S01]  /*9570*/  @!P2 LEA R10, P3, R0.reuse, R10, 0x1 ;  /* 0x0000000a000aa211 */ /* 0x040fe200078608ff */
[----:B------:R-:W-:Y:S01]  /*9580*/  @!PT LDS RZ, [RZ] ;  /* 0x00000000fffff984 */ /* 0x000fe20000000800 */
[----:B------:R-:W-:Y:S01]  /*9590*/  @!PT LDS RZ, [RZ] ;  /* 0x00000000fffff984 */ /* 0x000fe20000000800 */
[----:B------:R-:W-:Y:S01]  /*95a0*/  @!PT LDS RZ, [RZ] ;  /* 0x00000000fffff984 */ /* 0x000fe20000000800 */
[----:B------:R1:W-:Y:S01]  /*95b0*/  @!P2 LDGSTS.E.BYPASS.LTC128B.128 [R243+0xc800], desc[UR22][R4.64] ;  /* 0x0c80000004f3afae */ /* 0x0003e2000b901d56 */
[C---:B------:R-:W-:Y:S02]  /*95c0*/  IADD3 R2, P0, R0.reuse, UR32, RZ ;  /* 0x0000002000027c10 */ /* 0x040fe4000ff1e0ff */
[----:B------:R-:W-:Y:S01]  /*95d0*/  @!P2 LEA.HI.X R11, R0, R11, R3, 0x1, P3 ;  /* 0x0000000b000ba211 */ /* 0x000fe200018f0c03 */
[----:B------:R-:W-:Y:S01]  /*95e0*/  @P1 STS.128 [R243+0xe800], RZ ;  /* 0x00e800fff3001388 */ /* 0x000fe20000000c00 */
[----:B------:R-:W-:-:S03]  /*95f0*/  @!P2 LEA R8, P4, R2, R16, 0x1 ;  /* 0x000000100208a211 */ /* 0x000fc600078808ff */
[----:B------:R-:W-:Y:S01]  /*9600*/  @!PT LDS RZ, [RZ] ;  /* 0x00000000fffff984 */ /* 0x000fe20000000800 */
[----:B------:R-:W-:Y:S01]  /*9610*/  @!PT LDS RZ, [RZ] ;  /* 0x00000000fffff984 */ /* 0x000fe20000000800 */
[----:B------:R-:W-:Y:S01]  /*9620*/  @!PT LDS RZ, [RZ] ;  /* 0x00000000fffff984 */ /* 0x000fe20000000800 */
[----:B------:R2:W-:Y:S04]  /*9630*/  @!P1 LDGSTS.E.BYPASS.LTC128B.128 [R243+0xe800], desc[UR22][R12.64+0x80] ;  /* 0x0e8000800cf39fae */ /* 0x0005e8000b901d56 */
[----:B------:R-:W-:Y:S01]  /*9640*/  @P2 STS.128 [R243+0xd000], RZ ;  /* 0x00d000fff3002388 */ /* 0x000fe20000000c00 */
[----:B---3--:R-:W-:-:S03]  /*9650*/  @!P1 LEA R6, P3, R0, R14, 0x1 ;  /* 0x0000000e00069211 */ /* 0x008fc600078608ff */
[----:B------:R-:W-:Y:S01]  /*9660*/  @!PT LDS RZ, [RZ] ;  /* 0x00000000fffff984 */ /* 0x000fe20000000800 */
[----:B------:R-:W-:Y:S01]  /*9670*/  @!PT LDS RZ, [RZ] ;  /* 0x00000000fffff984 */ /* 0x000fe20000000800 */
[----:B------:R-:W-:Y:S01]  /*9680*/  @!PT LDS RZ, [RZ] ;  /* 0x00000000fffff984 */ /* 0x000fe20000000800 */
[----:B------:R-:W-:Y:S01]  /*9690*/  @!P2 LDGSTS.E.BYPASS.LTC128B.128 [R243+0xd000], desc[UR22][R10.64] ;  /* 0x0d0000000af3afae */ /* 0x000fe2000b901d56 */
[----:B------:R-:W-:-:S03]  /*96a0*/  @!P1 LEA.HI.X R7, R0, R15, R3, 0x1, P3 ;  /* 0x0000000f00079211 */ /* 0x000fc600018f0c03 */
[----:B------:R-:W-:Y:S04]  /*96b0*/  @P1 STS.128 [R243+0xf000], RZ ;  /* 0x00f000fff3001388 */ /* 0x000fe80000000c00 */
[----:B------:R-:W-:Y:S01]  /*96c0*/  @!PT LDS RZ, [RZ] ;  /* 0x00000000fffff984 */ /* 0x000fe20000000800 */
[----:B------:R-:W-:Y:S01]  /*96d0*/  @!PT LDS RZ, [RZ] ;  /* 0x00000000fffff984 */ /* 0x000fe20000000800 */
[----:B------:R-:W-:Y:S01]  /*96e0*/  @!PT LDS RZ, [RZ] ;  /* 0x00000000fffff984 */ /* 0x000fe20000000800 */
[----:B------:R-:W-:Y:S01]  /*96f0*/  @!P1 LDGSTS.E.BYPASS.LTC128B.128 [R243+0xf000], desc[UR22][R6.64+0x80] ;  /* 0x0f00008006f39fae */ /* 0x000fe2000b901d56 */
[----:B-1----:R-:W-:-:S03]  /*9700*/  IADD3.X R5, R3, UR13, RZ, P0, !PT ;  /* 0x0000000d03057c10 */ /* 0x002fc600087fe4ff */
[----:B------:R-:W-:Y:S01]  /*9710*/  @P2 STS.128 [R243+0xd800], RZ ;  /* 0x00d800fff3002388 */ /* 0x000fe20000000c00 */
[C---:B------:R-:W-:Y:S02]  /*9720*/  @!P1 LEA R4, P0, R2.reuse, R18, 0x1 ;  /* 0x0000001202049211 */ /* 0x040fe400078008ff */
[C-C-:B------:R-:W-:Y:S02]  /*9730*/  @!P2 LEA.HI.X R9, R2.reuse, R17, R5.reuse, 0x1, P4 ;  /* 0x000000110209a211 */ /* 0x140fe400020f0c05 */
[----:B------:R-:W-:-:S03]  /*9740*/  @!P1 LEA.HI.X R5, R2, R19, R5, 0x1, P0 ;  /* 0x0000001302059211 */ /* 0x000fc600000f0c05 */
[----:B------:R-:W-:Y:S01]  /*9750*/  @!PT LDS RZ, [RZ] ;  /* 0x00000000fffff984 */ /* 0x000fe20000000800 */
[----:B------:R-:W-:Y:S01]  /*9760*/  @!PT LDS RZ, [RZ] ;  /* 0x00000000fffff984 */ /* 0x000fe20000000800 */
[----:B------:R-:W-:Y:S01]  /*9770*/  @!PT LDS RZ, [RZ] ;  /* 0x00000000fffff984 */ /* 0x000fe20000000800 */
[----:B------:R1:W-:Y:S04]  /*9780*/  @!P2 LDGSTS.E.BYPASS.LTC128B.128 [R243+0xd800], desc[UR22][R8.64] ;  /* 0x0d80000008f3afae */ /* 0x0003e8000b901d56 */
[----:B------:R-:W-:Y:S04]  /*9790*/  @P1 STS.128 [R243+0xf800], RZ ;  /* 0x00f800fff3001388 */ /* 0x000fe80000000c00 */
[----:B------:R-:W-:Y:S01]  /*97a0*/  @!PT LDS RZ, [RZ] ;  /* 0x00000000fffff984 */ /* 0x000fe20000000800 */
[----:B------:R-:W-:Y:S01]  /*97b0*/  @!PT LDS RZ, [RZ] ;  /* 0x00000000fffff984 */ /* 0x000fe20000000800 */
[----:B------:R-:W-:Y:S01]  /*97c0*/  @!PT LDS RZ, [RZ] ;  /* 0x00000000fffff984 */ /* 0x000fe20000000800 */
[----:B------:R3:W-:Y:S04]  /*97d0*/  @!P1 LDGSTS.E.BYPASS.LTC128B.128 [R243+0xf800], desc[UR22][R4.64+0x80] ;  /* 0x0f80008004f39fae */ /* 0x0007e8000b901d56 */
[----:B------:R-:W-:Y:S04]  /*97e0*/  LDSM.16.M88.4 R16, [R231] ;  /* 0x00000000e710783b */ /* 0x000fe80000000200 */
[----:B------:R-:W4:Y:S04]  /*97f0*/  LDSM.16.M88.4 R40, [R224+0x9000] ;  /* 0x00900000e028783b */ /* 0x000f280000000200 */
[----:B------:R-:W4:Y:S04]  /*9800*/  LDSM.16.M88.4 R36, [R224+0x9800] ;  /* 0x00980000e024783b */ /* 0x000f280000000200 */
[----:B--2---:R-:W-:Y:S04]  /*9810*/  LDSM.16.M88.4 R12, [R231+0x2000] ;  /* 0x00200000e70c783b */ /* 0x004fe80000000200 */
[----:B------:R-:W2:Y:S04]  /*9820*/  LDSM.16.M88.4 R44, [R224+0x8800] ;  /* 0x00880000e02c783b */ /* 0x000ea80000000200 */
[----:B-1----:R-:W-:Y:S04]  /*9830*/  LDSM.16.M88.4 R8, [R232] ;  /* 0x00000000e808783b */ /* 0x002fe80000000200 */
[----:B------:R-:W1:Y:S04]  /*9840*/  LDSM.16.M88.4 R24, [R241] ;  /* 0x00000000f118783b */ /* 0x000e680000000200 */
[----:B------:R-:W1:Y:S04]  /*9850*/  LDSM.16.M88.4 R20, [R240] ;  /* 0x00000000f014783b */ /* 0x000e680000000200 */
[----:B---3--:R-:W-:Y:S04]  /*9860*/  LDSM.16.M88.4 R4, [R232+0x2000] ;  /* 0x00200000e804783b */ /* 0x008fe80000000200 */
[----:B------:R-:W3:Y:S04]  /*9870*/  LDSM.16.M88.4 R28, [R242] ;  /* 0x00000000f21c783b */ /* 0x000ee80000000200 */
[----:B------:R-:W3:Y:S01]  /*9880*/  LDSM.16.M88.4 R48, [R224+0x8000] ;  /* 0x00800000e030783b */ /* 0x000ee20000000200 */
[C---:B----4-:R-:W-:Y:S03]  /*9890*/  HMMA.16816.F32 R64, R16.reuse, R40, RZ ;  /* 0x000000281040723c */ /* 0x050fe600000018ff */
[----:B------:R-:W4:Y:S04]  /*98a0*/  LDSM.16.M88.4 R32, [R235] ;  /* 0x00000000eb20783b */ /* 0x000f280000000200 */
[----:B------:R-:W0:Y:S01]  /*98b0*/  LDGDEPBAR ;  /* 0x00000000000079af */ /* 0x000e220000000000 */
[C---:B------:R-:W-:Y:S06]  /*98c0*/  HMMA.16816.F32 R56, R16.reuse, R36, RZ ;  /* 0x000000241038723c */ /* 0x040fec00000018ff */
[-C--:B--2---:R-:W-:Y:S06]  /*98d0*/  HMMA.16816.F32 R140, R16, R44.reuse, RZ ;  /* 0x0000002c108c723c */ /* 0x084fec00000018ff */
[----:B------:R-:W-:Y:S06]  /*98e0*/  HMMA.16816.F32 R136, R12, R44, RZ ;  /* 0x0000002c0c88723c */ /* 0x000fec00000018ff */
[----:B-1----:R-:W-:Y:S06]  /*98f0*/  HMMA.16816.F32 R64, R8, R24, R64 ;  /* 0x000000180840723c */ /* 0x002fec0000001840 */
[C---:B------:R-:W-:Y:S06]  /*9900*/  HMMA.16816.F32 R60, R12.reuse, R40, RZ ;  /* 0x000000280c3c723c */ /* 0x040fec00000018ff */
[----:B------:R-:W-:Y:S06]  /*9910*/  HMMA.16816.F32 R52, R12, R36, RZ ;  /* 0x000000240c34723c */ /* 0x000fec00000018ff */
[C---:B------:R-:W-:Y:S06]  /*9920*/  HMMA.16816.F32 R56, R8.reuse, R20, R56 ;  /* 0x000000140838723c */ /* 0x040fec0000001838 */
[----:B---3--:R-:W-:Y:S01]  /*9930*/  HMMA.16816.F32 R216, R8, R28, R140 ;  /* 0x0000001c08d8723c */ /* 0x008fe2000000188c */
[----:B------:R-:W-:-:S02]  /*9940*/  IMAD.MOV.U32 R252, RZ, RZ, R64 ;  /* 0x000000fffffc7224 */ /* 0x000fc400078e0040 */
[----:B------:R-:W-:-:S03]  /*9950*/  IMAD.MOV.U32 R37, RZ, RZ, R65 ;  /* 0x000000ffff257224 */ /* 0x000fc600078e0041 */
[C---:B------:R-:W-:Y:S06]  /*9960*/  HMMA.16816.F32 R220, R4.reuse, R28, R136 ;  /* 0x0000001c04dc723c */ /* 0x040fec0000001888 */
[----:B------:R-:W-:Y:S01]  /*9970*/  HMMA.16816.F32 R52, R4, R20, R52 ;  /* 0x000000140434723c */ /* 0x000fe20000001834 */
[----:B------:R-:W-:Y:S02]  /*9980*/  IMAD.MOV.U32 R29, RZ, RZ, R66 ;  /* 0x000000ffff1d7224 */ /* 0x000fe400078e0042 */
[----:B------:R-:W-:-:S03]  /*9990*/  IMAD.MOV.U32 R28, RZ, RZ, R67 ;  /* 0x000000ffff1c7224 */ /* 0x000fc600078e0043 */
[----:B------:R-:W-:Y:S01]  /*99a0*/  HMMA.16816.F32 R64, R4, R24, R60 ;  /* 0x000000180440723c */ /* 0x000fe2000000183c */
[----:B------:R-:W-:Y:S02]  /*99b0*/  IMAD.MOV.U32 R36, RZ, RZ, R56 ;  /* 0x000000ffff247224 */ /* 0x000fe400078e0038 */
[----:B------:R-:W-:Y:S02]  /*99c0*/  IMAD.MOV.U32 R3, RZ, RZ, R57 ;  /* 0x000000ffff037224 */ /* 0x000fe400078e0039 */
[----:B------:R-:W-:Y:S01]  /*99d0*/  IMAD.MOV.U32 R2, RZ, RZ, R58 ;  /* 0x000000ffff027224 */ /* 0x000fe200078e003a */
[----:B------:R-:W-:Y:S01]  /*99e0*/  HMMA.16816.F32 R212, R16, R48, RZ ;  /* 0x0000003010d4723c */ /* 0x000fe200000018ff */
[----:B------:R-:W-:Y:S02]  /*99f0*/  IMAD.MOV.U32 R0, RZ, RZ, R59 ;  /* 0x000000ffff007224 */ /* 0x000fe400078e003b */
[----:B------:R-:W-:Y:S02]  /*9a00*/  IMAD.MOV.U32 R41, RZ, RZ, R218 ;  /* 0x000000ffff297224 */ /* 0x000fe400078e00da */
[----:B------:R-:W-:Y:S01]  /*9a10*/  IMAD.MOV.U32 R40, RZ, RZ, R219 ;  /* 0x000000ffff287224 */ /* 0x000fe200078e00db */
[C---:B------:R-:W-:Y:S06]  /*9a20*/  HMMA.16816.F32 R56, R12.reuse, R46, RZ ;  /* 0x0000002e0c38723c */ /* 0x040fec00000018ff */
[----:B------:R-:W-:Y:S01]  /*9a30*/  HMMA.16816.F32 R208, R12, R48, RZ ;  /* 0x000000300cd0723c */ /* 0x000fe200000018ff */
[----:B------:R-:W-:-:S02]  /*9a40*/  IMAD.MOV.U32 R45, RZ, RZ, R54 ;  /* 0x000000ffff2d7224 */ /* 0x000fc400078e0036 */
[----:B------:R-:W-:-:S03]  /*9a50*/  IMAD.MOV.U32 R44, RZ, RZ, R55 ;  /* 0x000000ffff2c7224 */ /* 0x000fc600078e0037 */
[----:B------:R-:W-:Y:S02]  /*9a60*/  IMAD.MOV.U32 R61, RZ, RZ, R64 ;  /* 0x000000ffff3d7224 */ /* 0x000fe400078e0040 */
[----:B------:R-:W-:Y:S02]  /*9a70*/  IMAD.MOV.U32 R60, RZ, RZ, R65 ;  /* 0x000000ffff3c7224 */ /* 0x000fe400078e0041 */
[----:B------:R-:W-:Y:S02]  /*9a80*/  IMAD.MOV.U32 R49, RZ, RZ, R52 ;  /* 0x000000ffff317224 */ /* 0x000fe400078e0034 */
[----:B------:R-:W-:Y:S01]  /*9a90*/  IMAD.MOV.U32 R48, RZ, RZ, R53 ;  /* 0x000000ffff307224 */ /* 0x000fe200078e0035 */
[----:B----4-:R-:W-:Y:S01]  /*9aa0*/  HMMA.16816.F32 R212, R8, R32, R212 ;  /* 0x0000002008d4723c */ /* 0x010fe200000018d4 */
[----:B------:R-:W-:Y:S02]  /*9ab0*/  IMAD.MOV.U32 R20, RZ, RZ, R61 ;  /* 0x000000ffff147224 */ /* 0x000fe400078e003d */
[----:B------:R-:W-:-:S02]  /*9ac0*/  IMAD.MOV.U32 R21, RZ, RZ, R60 ;  /* 0x000000ffff157224 */ /* 0x000fc400078e003c */
[----:B------:R-:W-:Y:S01]  /*9ad0*/  IMAD.MOV.U32 R25, RZ, RZ, R66 ;  /* 0x000000ffff197224 */ /* 0x000fe200078e0042 */
[----:B------:R-:W-:Y:S01]  /*9ae0*/  HMMA.16816.F32 R136, R4, R30, R56 ;  /* 0x0000001e0488723c */ /* 0x000fe20000001838 */
[----:B------:R-:W-:-:S05]  /*9af0*/  IMAD.MOV.U32 R24, RZ, RZ, R67 ;  /* 0x000000ffff187224 */ /* 0x000fca00078e0043 */
[-C--:B------:R-:W-:Y:S01]  /*9b00*/  HMMA.16816.F32 R60, R12, R50.reuse, RZ ;  /* 0x000000320c3c723c */ /* 0x080fe200000018ff */
[----:B------:R-:W-:Y:S02]  /*9b10*/  IMAD.MOV.U32 R56, RZ, RZ, R49 ;  /* 0x000000ffff387224 */ /* 0x000fe400078e0031 */
[----:B------:R-:W-:Y:S02]  /*9b20*/  IMAD.MOV.U32 R57, RZ, RZ, R48 ;  /* 0x000000ffff397224 */ /* 0x000fe400078e0030 */
[----:B------:R-:W-:Y:S01]  /*9b30*/  IMAD.MOV.U32 R58, RZ, RZ, R45 ;  /* 0x000000ffff3a7224 */ /* 0x000fe200078e002d */
[----:B------:R-:W-:Y:S01]  /*9b40*/  HMMA.16816.F32 R48, R16, R50, RZ ;  /* 0x000000321030723c */ /* 0x000fe200000018ff */
[----:B------:R-:W-:-:S05]  /*9b50*/  IMAD.MOV.U32 R59, RZ, RZ, R44 ;  /* 0x000000ffff3b7224 */ /* 0x000fca00078e002c */
[C---:B------:R-:W-:Y:S06]  /*9b60*/  HMMA.16816.F32 R52, R12.reuse, R42, RZ ;  /* 0x0000002a0c34723c */ /* 0x040fec00000018ff */
[----:B------:R-:W-:Y:S06]  /*9b70*/  HMMA.16816.F32 R12, R12, R38, RZ ;  /* 0x000000260c0c723c */ /* 0x000fec00000018ff */
[-C--:B------:R-:W-:Y:S06]  /*9b80*/  HMMA.16816.F32 R64, R4, R34.reuse, R60 ;  /* 0x000000220440723c */ /* 0x080fec000000183c */
[----:B------:R-:W-:Y:S06]  /*9b90*/  HMMA.16816.F32 R48, R8, R34, R48 ;  /* 0x000000220830723c */ /* 0x000fec0000001830 */
[----:B------:R-:W-:Y:S01]  /*9ba0*/  HMMA.16816.F32 R44, R16, R46, RZ ;  /* 0x0000002e102c723c */ /* 0x000fe200000018ff */
[----:B------:R-:W-:-:S02]  /*9bb0*/  IMAD.MOV.U32 R34, RZ, RZ, R41 ;  /* 0x000000ffff227224 */ /* 0x000fc400078e0029 */
[----:B------:R-:W-:-:S03]  /*9bc0*/  IMAD.MOV.U32 R35, RZ, RZ, R40 ;  /* 0x000000ffff237224 */ /* 0x000fc600078e0028 */
[C---:B------:R-:W-:Y:S06]  /*9bd0*/  HMMA.16816.F32 R40, R16.reuse, R42, RZ ;  /* 0x0000002a1028723c */ /* 0x040fec00000018ff */
[----:B------:R-:W-:Y:S06]  /*9be0*/  HMMA.16816.F32 R16, R16, R38, RZ ;  /* 0x000000261010723c */ /* 0x000fec00000018ff */
        /* <DEDUP_REMOVED lines=16> */
[----:B------:R-:W-:Y:S02]  /*9cf0*/  IMAD.MOV.U32 R211, RZ, RZ, R59 ;  /* 0x000000ffffd37224 */ /* 0x000fe400078e003b */
        /* <DEDUP_REMOVED lines=80> */
[----:B------:R-:W-:-:S12]  /*a200*/  HMMA.16816.F32 R212, R4, R14, R216 ;  /* 0x0000000e04d4723c */ /* 0x000fd800000018d8 */
[----:B------:R-:W-:Y:S02]  /*a210*/  IMAD.MOV.U32 R67, RZ, RZ, R208 ;  /* 0x000000ffff437224 */ /* 0x000fe400078e00d0 */
[----:B------:R-:W-:Y:S02]  /*a220*/  IMAD.MOV.U32 R66, RZ, RZ, R209 ;  /* 0x000000ffff427224 */ /* 0x000fe400078e00d1 */
[----:B------:R-:W-:Y:S02]  /*a230*/  IMAD.MOV.U32 R65, RZ, RZ, R210 ;  /* 0x000000ffff417224 */ /* 0x000fe400078e00d2 */
[----:B------:R-:W-:Y:S02]  /*a240*/  IMAD.MOV.U32 R64, RZ, RZ, R211 ;  /* 0x000000ffff407224 */ /* 0x000fe400078e00d3 */
[C---:B------:R-:W-:Y:S01]  /*a250*/  HMMA.16816.F32 R208, R8.reuse, R14, R60 ;  /* 0x0000000e08d0723c */ /* 0x040fe2000000183c */
[----:B------:R-:W1:Y:S05]  /*a260*/  LDSM.16.M88.4 R12, [R224+0xa800] ;  /* 0x00a80000e00c783b */ /* 0x000e6a0000000200 */
[-C--:B-1----:R-:W-:Y:S06]  /*a270*/  HMMA.16816.F32 R136, R8, R12.reuse, R136 ;  /* 0x0000000c0888723c */ /* 0x082fec0000001888 */
[----:B------:R-:W-:Y:S07]  /*a280*/  HMMA.16816.F32 R216, R4, R12, R40 ;  /* 0x0000000c04d8723c */ /* 0x000fee0000001828 */
[----:B------:R-:W-:-:S02]  /*a290*/  IMAD.MOV.U32 R40, RZ, RZ, R67 ;  /* 0x000000ffff287224 */ /* 0x000fc400078e0043 */
[----:B------:R-:W-:Y:S02]  /*a2a0*/  IMAD.MOV.U32 R41, RZ, RZ, R66 ;  /* 0x000000ffff297224 */ /* 0x000fe400078e0042 */
[----:B------:R-:W-:Y:S02]  /*a2b0*/  IMAD.MOV.U32 R42, RZ, RZ, R65 ;  /* 0x000000ffff2a7224 */ /* 0x000fe400078e0041 */
[----:B------:R-:W-:Y:S02]  /*a2c0*/  IMAD.MOV.U32 R43, RZ, RZ, R64 ;  /* 0x000000ffff2b7224 */ /* 0x000fe400078e0040 */
[----:B------:R-:W-:Y:S03]  /*a2d0*/  HMMA.16816.F32 R64, R8, R14, R20 ;  /* 0x0000000e0840723c */ /* 0x000fe60000001814 */
[----:B------:R-:W-:Y:S02]  /*a2e0*/  IMAD.MOV.U32 R252, RZ, RZ, R136 ;  /* 0x000000fffffc7224 */ /* 0x000fe400078e0088 */
[----:B------:R-:W-:-:S02]  /*a2f0*/  IMAD.MOV.U32 R3, RZ, RZ, R137 ;  /* 0x000000ffff037224 */ /* 0x000fc400078e0089 */
[----:B------:R-:W-:Y:S02]  /*a300*/  IMAD.MOV.U32 R2, RZ, RZ, R138 ;  /* 0x000000ffff027224 */ /* 0x000fe400078e008a */
[----:B------:R-:W-:Y:S02]  /*a310*/  IMAD.MOV.U32 R0, RZ, RZ, R139 ;  /* 0x000000ffff007224 */ /* 0x000fe400078e008b */
[C---:B------:R-:W-:Y:S01]  /*a320*/  HMMA.16816.F32 R136, R4.reuse, R14, R36 ;  /* 0x0000000e0488723c */ /* 0x040fe20000001824 */
        /* <DEDUP_REMOVED lines=20> */
[----:B------:R-:W-:Y:S01]  /*a470*/  HMMA.16816.F32 R40, R8, R12, R140 ;  /* 0x0000000c0828723c */ /* 0x000fe2000000188c */
[----:B------:R-:W1:Y:S06]  /*a480*/  LDSM.16.M88.4 R12, [R238] ;  /* 0x00000000ee0c783b */ /* 0x000e6c0000000200 */
[----:B------:R-:W-:-:S02]  /*a490*/  IMAD.MOV.U32 R140, RZ, RZ, R252 ;  /* 0x000000ffff8c7224 */ /* 0x000fc400078e00fc */
[----:B------:R-:W-:Y:S02]  /*a4a0*/  IMAD.MOV.U32 R141, RZ, RZ, R3 ;  /* 0x000000ffff8d7224 */ /* 0x000fe400078e0003 */
[----:B------:R-:W-:Y:S02]  /*a4b0*/  IMAD.MOV.U32 R142, RZ, RZ, R2 ;  /* 0x000000ffff8e7224 */ /* 0x000fe400078e0002 */
[----:B------:R-:W-:-:S07]  /*a4c0*/  IMAD.MOV.U32 R143, RZ, RZ, R0 ;  /* 0x000000ffff8f7224 */ /* 0x000fce00078e0000 */
[-C--:B-1----:R-:W-:Y:S06]  /*a4d0*/  HMMA.16816.F32 R140, R8, R12.reuse, R140 ;  /* 0x0000000c088c723c */ /* 0x082fec000000188c */
[C---:B------:R-:W-:Y:S06]  /*a4e0*/  HMMA.16816.F32 R216, R4.reuse, R12, R216 ;  /* 0x0000000c04d8723c */ /* 0x040fec00000018d8 */
[----:B------:R-:W-:-:S12]  /*a4f0*/  HMMA.16816.F32 R212, R4, R14, R136 ;  /* 0x0000000e04d4723c */ /* 0x000fd80000001888 */
[----:B------:R-:W-:Y:S02]  /*a500*/  IMAD.MOV.U32 R44, RZ, RZ, R140 ;  /* 0x000000ffff2c7224 */ /* 0x000fe400078e008c */
[----:B------:R-:W-:Y:S02]  /*a510*/  IMAD.MOV.U32 R3, RZ, RZ, R141 ;  /* 0x000000ffff037224 */ /* 0x000fe400078e008d */
[----:B------:R-:W-:Y:S02]  /*a520*/  IMAD.MOV.U32 R2, RZ, RZ, R142 ;  /* 0x000000ffff027224 */ /* 0x000fe400078e008e */
[----:B------:R-:W-:Y:S02]  /*a530*/  IMAD.MOV.U32 R0, RZ, RZ, R143 ;  /* 0x000000ffff007224 */ /* 0x000fe400078e008f */
[C---:B------:R-:W-:Y:S01]  /*a540*/  HMMA.16816.F32 R140, R8.reuse, R14, R64 ;  /* 0x0000000e088c723c */ /* 0x040fe20000001840 */
[----:B------:R-:W1:Y:S05]  /*a550*/  LDSM.16.M88.4 R12, [R237] ;  /* 0x00000000ed0c783b */ /* 0x000e6a0000000200 */
[-C--:B-1----:R-:W-:Y:S06]  /*a560*/  HMMA.16816.F32 R220, R8, R12.reuse, R220 ;  /* 0x0000000c08dc723c */ /* 0x082fec00000018dc */
[C---:B------:R-:W-:Y:S06]  /*a570*/  HMMA.16816.F32 R208, R4.reuse, R12, R60 ;  /* 0x0000000c04d0723c */ /* 0x040fec000000183c */
[-C--:B------:R-:W-:Y:S06]  /*a580*/  HMMA.16816.F32 R136, R4, R14.reuse, R36 ;  /* 0x0000000e0488723c */ /* 0x080fec0000001824 */
[----:B------:R-:W-:Y:S01]  /*a590*/  HMMA.16816.F32 R64, R8, R14, R28 ;  /* 0x0000000e0840723c */ /* 0x000fe2000000181c */
[----:B------:R-:W1:Y:S01]  /*a5a0*/  LDSM.16.M88.4 R12, [R236] ;  /* 0x00000000ec0c783b */ /* 0x000e620000000200 */
[----:B------:R-:W-:-:S02]  /*a5b0*/  IMAD.MOV.U32 R36, RZ, RZ, R52 ;  /* 0x000000ffff247224 */ /* 0x000fc400078e0034 */
[----:B------:R-:W-:Y:S02]  /*a5c0*/  IMAD.MOV.U32 R37, RZ, RZ, R47 ;  /* 0x000000ffff257224 */ /* 0x000fe400078e002f */
[----:B------:R-:W-:Y:S02]  /*a5d0*/  IMAD.MOV.U32 R38, RZ, RZ, R46 ;  /* 0x000000ffff267224 */ /* 0x000fe400078e002e */
[----:B------:R-:W-:Y:S02]  /*a5e0*/  IMAD.MOV.U32 R39, RZ, RZ, R45 ;  /* 0x000000ffff277224 */ /* 0x000fe400078e002d */
        /* <DEDUP_REMOVED lines=12> */
[C---:B--2---:R-:W-:Y:S06]  /*a6b0*/  HMMA.16816.F32 R40, R8.reuse, R12, R40 ;  /* 0x0000000c0828723c */ /* 0x044fec0000001828 */
        /* <DEDUP_REMOVED lines=16> */
[----:B-1----:R-:W-:Y:S06]  /*a7c0*/  HMMA.16816.F32 R48, R8, R12, R220 ;  /* 0x0000000c0830723c */ /* 0x002fec00000018dc */
[----:B------:R-:W-:-:S15]  /*a7d0*/  HMMA.16816.F32 R220, R4, R14, R136 ;  /* 0x0000000e04dc723c */ /* 0x000fde0000001888 */
[----:B------:R-:W-:-:S03]  /*a7e0*/  NOP ;  /* 0x0000000000007918 */ /* 0x000fc60000000000 */
[----:B------:R-:W-:Y:S02]  /*a7f0*/  IMAD.MOV.U32 R143, RZ, RZ, R48 ;  /* 0x000000ffff8f7224 */ /* 0x000fe400078e0030 */
[----:B------:R-:W-:Y:S02]  /*a800*/  IMAD.MOV.U32 R142, RZ, RZ, R49 ;  /* 0x000000ffff8e7224 */ /* 0x000fe400078e0031 */
[----:B------:R-:W-:Y:S02]  /*a810*/  IMAD.MOV.U32 R141, RZ, RZ, R50 ;  /* 0x000000ffff8d7224 */ /* 0x000fe400078e0032 */
[----:B------:R-:W-:Y:S02]  /*a820*/  IMAD.MOV.U32 R140, RZ, RZ, R51 ;  /* 0x000000ffff8c7224 */ /* 0x000fe400078e0033 */
[----:B------:R-:W-:-:S15]  /*a830*/  HMMA.16816.F32 R48, R4, R12, R208 ;  /* 0x0000000c0430723c */ /* 0x000fde00000018d0 */
[----:B------:R-:W-:-:S09]  /*a840*/  NOP ;  /* 0x0000000000007918 */ /* 0x000fd20000000000 */
[----:B------:R-:W-:Y:S02]  /*a850*/  IMAD.MOV.U32 R252, RZ, RZ, R48 ;  /* 0x000000fffffc7224 */ /* 0x000fe400078e0030 */
[----:B------:R-:W-:Y:S02]  /*a860*/  IMAD.MOV.U32 R3, RZ, RZ, R49 ;  /* 0x000000ffff037224 */ /* 0x000fe400078e0031 */
[----:B------:R-:W-:Y:S02]  /*a870*/  IMAD.MOV.U32 R2, RZ, RZ, R50 ;  /* 0x000000ffff027224 */ /* 0x000fe400078e0032 */
[----:B------:R-:W-:Y:S02]  /*a880*/  IMAD.MOV.U32 R0, RZ, RZ, R51 ;  /* 0x000000ffff007224 */ /* 0x000fe400078e0033 */
[----:B------:R-:W-:Y:S01]  /*a890*/  HMMA.16816.F32 R48, R8, R14, R64 ;  /* 0x0000000e0830723c */ /* 0x000fe20000001840 */
[----:B------:R-:W1:Y:S05]  /*a8a0*/  LDSM.16.M88.4 R12, [R230+0xb800] ;  /* 0x00b80000e60c783b */ /* 0x000e6a0000000200 */
[-C--:B-1----:R-:W-:Y:S06]  /*a8b0*/  HMMA.16816.F32 R208, R4, R12.reuse, R60 ;  /* 0x0000000c04d0723c */ /* 0x082fec000000183c */
[----:B------:R-:W-:Y:S07]  /*a8c0*/  HMMA.16816.F32 R64, R8, R12, R44 ;  /* 0x0000000c0840723c */ /* 0x000fee000000182c */
        /* <DEDUP_REMOVED lines=8> */
[-C--:B------:R-:W-:Y:S01]  /*a950*/  HMMA.16816.F32 R208, R4, R14.reuse, R52 ;  /* 0x0000000e04d0723c */ /* 0x080fe20000001834 */
[----:B------:R-:W-:Y:S05]  /*a960*/  LDSM.16.M88.4 R4, [R233+0x6000] ;  /* 0x00600000e904783b */ /* 0x000fea0000000200 */
[----:B------:R-:W-:Y:S01]  /*a970*/  HMMA.16816.F32 R52, R8, R14, R16 ;  /* 0x0000000e0834723c */ /* 0x000fe20000001810 */
[----:B------:R-:W1:Y:S04]  /*a980*/  LDSM.16.M88.4 R12, [R229+0x2000] ;  /* 0x00200000e50c783b */ /* 0x000e680000000200 */
[----:B------:R-:W2:Y:S02]  /*a990*/  LDSM.16.M88.4 R8, [R233+0x4000] ;  /* 0x00400000e908783b */ /* 0x000ea40000000200 */
[----:B------:R-:W-:-:S02]  /*a9a0*/  IMAD.MOV.U32 R16, RZ, RZ, R63 ;  /* 0x000000ffff107224 */ /* 0x000fc400078e003f */
[----:B------:R-:W-:Y:S02]  /*a9b0*/  IMAD.MOV.U32 R17, RZ, RZ, R62 ;  /* 0x000000ffff117224 */ /* 0x000fe400078e003e */
[----:B------:R-:W-:Y:S02]  /*a9c0*/  IMAD.MOV.U32 R18, RZ, RZ, R61 ;  /* 0x000000ffff127224 */ /* 0x000fe400078e003d */
[----:B------:R-:W-:Y:S01]  /*a9d0*/  IMAD.MOV.U32 R19, RZ, RZ, R60 ;  /* 0x000000ffff137224 */ /* 0x000fe200078e003c */
[-C--:B-1----:R-:W-:Y:S06]  /*a9e0*/  HMMA.16816.F32 R216, R4, R12.reuse, R216 ;  /* 0x0000000c04d8723c */ /* 0x082fec00000018d8 */
[----:B--2---:R-:W-:Y:S01]  /*a9f0*/  HMMA.16816.F32 R140, R8, R12, R40 ;  /* 0x0000000c088c723c */ /* 0x004fe20000001828 */
[----:B------:R-:W1:Y:S05]  /*aa00*/  S2R R43, SR_TID.X ;  /* 0x00000000002b7919 */ /* 0x000e6a0000002100 */
[-C--:B------:R-:W-:Y:S06]  /*aa10*/  HMMA.16816.F32 R212, R4, R14.reuse, R36 ;  /* 0x0000000e04d4723c */ /* 0x080fec0000001824 */
[----:B------:R-:W-:Y:S01]  /*aa20*/  HMMA.16816.F32 R136, R8, R14, R24 ;  /* 0x0000000e0888723c */ /* 0x000fe20000001818 */
[----:B------:R-:W2:Y:S01]  /*aa30*/  LDSM.16.M88.4 R12, [R229+0x2800] ;  /* 0x00280000e50c783b */ /* 0x000ea20000000200 */
[----:B------:R-:W-:-:S02]  /*aa40*/  IMAD.MOV.U32 R36, RZ, RZ, R252 ;  /* 0x000000ffff247224 */ /* 0x000fc400078e00fc */
[----:B------:R-:W-:Y:S02]  /*aa50*/  IMAD.MOV.U32 R37, RZ, RZ, R3 ;  /* 0x000000ffff257224 */ /* 0x000fe400078e0003 */
[----:B------:R-:W-:Y:S02]  /*aa60*/  IMAD.MOV.U32 R38, RZ, RZ, R2 ;  /* 0x000000ffff267224 */ /* 0x000fe400078e0002 */
[----:B------:R-:W-:Y:S02]  /*aa70*/  IMAD.MOV.U32 R39, RZ, RZ, R0 ;  /* 0x000000ffff277224 */ /* 0x000fe400078e0000 */
[----:B------:R-:W-:Y:S02]  /*aa80*/  IMAD.U32 R0, RZ, RZ, UR12 ;  /* 0x0000000cff007e24 */ /* 0x000fe4000f8e00ff */
[----:B-1----:R-:W-:-:S05]  /*aa90*/  IMAD.SHL.U32 R43, R43, 0x2, RZ ;  /* 0x000000022b2b7824 */ /* 0x002fca00078e00ff */
[----:B------:R-:W-:-:S05]  /*aaa0*/  LOP3.LUT R43, R43, 0x6, RZ, 0xc0, !PT ;  /* 0x000000062b2b7812 */ /* 0x000fca00078ec0ff */
[----:B------:R-:W-:-:S05]  /*aab0*/  IMAD R0, R0, 0x40, R43 ;  /* 0x0000004000007824 */ /* 0x000fca00078e022b */
[C---:B------:R-:W-:Y:S02]  /*aac0*/  ISETP.GE.AND P0, PT, R0.reuse, R249, PT ;  /* 0x000000f90000720c */ /* 0x040fe40003f06270 */
[C---:B------:R-:W-:Y:S02]  /*aad0*/  ISETP.GE.AND P3, PT, R0.reuse, R248, PT ;  /* 0x000000f80000720c */ /* 0x040fe40003f66270 */
[C---:B------:R-:W-:Y:S01]  /*aae0*/  ISETP.LT.OR P0, PT, R0.reuse, R245, P0 ;  /* 0x000000f50000720c */ /* 0x040fe20000701670 */
[----:B--2---:R-:W-:Y:S01]  /*aaf0*/  HMMA.16816.F32 R56, R8, R12, R56 ;  /* 0x0000000c0838723c */ /* 0x004fe20000001838 */
[----:B------:R-:W-:-:S04]  /*ab00*/  ISETP.LT.OR P3, PT, R0, R244, P3 ;  /* 0x000000f40000720c */ /* 0x000fc80001f61670 */
[----:B------:R-:W-:Y:S01]  /*ab10*/  FSEL R41, R218, -INF , !P3 ;  /* 0xff800000da297808 */ /* 0x000fe20005800000 */
[----:B------:R-:W-:Y:S01]  /*ab20*/  HMMA.16816.F32 R60, R4, R12, R32 ;  /* 0x0000000c043c723c */ /* 0x000fe20000001820 */
[----:B------:R-:W-:-:S04]  /*ab30*/  ISETP.GE.AND P3, PT, R0, R251, PT ;  /* 0x000000fb0000720c */ /* 0x000fc80003f66270 */
[----:B------:R-:W-:Y:S01]  /*ab40*/  ISETP.LT.OR P3, PT, R0, R247, P3 ;  /* 0x000000f70000720c */ /* 0x000fe20001f61670 */
[----:B------:R-:W-:-:S12]  /*ab50*/  HMMA.16816.F32 R32, R8, R14, R20 ;  /* 0x0000000e0820723c */ /* 0x000fd80000001814 */
[----:B------:R-:W-:Y:S02]  /*ab60*/  IMAD.MOV.U32 R40, RZ, RZ, R58 ;  /* 0x000000ffff287224 */ /* 0x000fe400078e003a */
[----:B------:R-:W-:Y:S02]  /*ab70*/  IMAD.MOV.U32 R3, RZ, RZ, R57 ;  /* 0x000000ffff037224 */ /* 0x000fe400078e0039 */
[----:B------:R-:W-:Y:S02]  /*ab80*/  IMAD.MOV.U32 R2, RZ, RZ, R56 ;  /* 0x000000ffff027224 */ /* 0x000fe400078e0038 */
[----:B------:R-:W-:Y:S02]  /*ab90*/  IMAD.MOV.U32 R252, RZ, RZ, R59 ;  /* 0x000000fffffc7224 */ /* 0x000fe400078e003b */
[C---:B------:R-:W-:Y:S01]  /*aba0*/  HMMA.16816.F32 R56, R4.reuse, R14, R28 ;  /* 0x0000000e0438723c */ /* 0x040fe2000000181c */
[----:B------:R-:W1:Y:S06]  /*abb0*/  LDSM.16.M88.4 R12, [R229+0x3000] ;  /* 0x00300000e50c783b */ /* 0x000e6c0000000200 */
[----:B------:R-:W-:Y:S01]  /*abc0*/  FSEL R29, R216, -INF , !P0 ;  /* 0xff800000d81d7808 */ /* 0x000fe20004000000 */
[-C--:B-1----:R-:W-:Y:S06]  /*abd0*/  HMMA.16816.F32 R24, R4, R12.reuse, R36 ;  /* 0x0000000c0418723c */ /* 0x082fec0000001824 */
[----:B------:R-:W-:Y:S06]  /*abe0*/  HMMA.16816.F32 R44, R8, R12, R44 ;  /* 0x0000000c082c723c */ /* 0x000fec000000182c */
[-C--:B------:R-:W-:Y:S06]  /*abf0*/  HMMA.16816.F32 R36, R4, R14.reuse, R220 ;  /* 0x0000000e0424723c */ /* 0x080fec00000018dc */
[----:B------:R-:W-:Y:S01]  /*ac00*/  HMMA.16816.F32 R20, R8, R14, R48 ;  /* 0x0000000e0814723c */ /* 0x000fe20000001830 */
[----:B------:R-:W1:Y:S01]  /*ac10*/  LDSM.16.M88.4 R12, [R229+0x3800] ;  /* 0x00380000e50c783b */ /* 0x000e620000000200 */
[----:B------:R-:W-:Y:S01]  /*ac20*/  IMAD.MOV.U32 R221, RZ, RZ, R2 ;  /* 0x000000ffffdd7224 */ /* 0x000fe200078e0002 */
[----:B------:R-:W-:-:S04]  /*ac30*/  DEPBAR.LE SB0, 0x0 ;  /* 0x000080000000791a */ /* 0x000fc80000000000 */
[C---:B------:R-:W-:Y:S02]  /*ac40*/  VIADD R2, R0.reuse, 0x1 ;  /* 0x0000000100027836 */ /* 0x040fe40000000000 */
[----:B------:R-:W-:Y:S02]  /*ac50*/  IMAD.MOV.U32 R223, RZ, RZ, R3 ;  /* 0x000000ffffdf7224 */ /* 0x000fe400078e0003 */
[----:B------:R-:W-:Y:S01]  /*ac60*/  VIADD R3, R0, 0x8 ;  /* 0x0000000800037836 */ /* 0x000fe20000000000 */
[----:B------:R-:W-:Y:S01]  /*ac70*/  BAR.SYNC.DEFER_BLOCKING 0x0 ;  /* 0x0000000000007b1d */ /* 0x000fe20000010000 */
[C---:B------:R-:W-:Y:S01]  /*ac80*/  ISETP.GE.AND P6, PT, R2.reuse, R251, PT ;  /* 0x000000fb0200720c */ /* 0x040fe20003fc6270 */
[----:B------:R-:W-:Y:S01]  /*ac90*/  IMAD.MOV.U32 R222, RZ, RZ, R40 ;  /* 0x000000ffffde7224 */ /* 0x000fe200078e0028 */
        /* <DEDUP_REMOVED lines=9> */
[C---:B------:R-:W-:Y:S02]  /*ad30*/  ISETP.GE.AND P4, PT, R0.reuse, R250, PT ;  /* 0x000000fa0000720c */ /* 0x040fe40003f86270 */
[----:B------:R-:W-:Y:S02]  /*ad40*/  FSEL R31, R143, -INF , !P5 ;  /* 0xff8000008f1f7808 */ /* 0x000fe40006800000 */
[C---:B------:R-:W-:Y:S02]  /*ad50*/  ISETP.GE.AND P5, PT, R3.reuse, R248, PT ;  /* 0x000000f80300720c */ /* 0x040fe40003fa6270 */
[----:B------:R-:W-:Y:S02]  /*ad60*/  ISETP.LT.OR P4, PT, R0, R246, P4 ;  /* 0x000000f60000720c */ /* 0x000fe40002781670 */
[----:B------:R-:W-:Y:S01]  /*ad70*/  ISETP.LT.OR P5, PT, R3, R244, P5 ;  /* 0x000000f40300720c */ /* 0x000fe20002fa1670 */
[C---:B-1----:R-:W-:Y:S06]  /*ad80*/  HMMA.16816.F32 R48, R4.reuse, R12, R16 ;  /* 0x0000000c0430723c */ /* 0x042fec0000001810 */
[----:B------:R-:W-:Y:S06]  /*ad90*/  HMMA.16816.F32 R16, R4, R14, R208 ;  /* 0x0000000e0410723c */ /* 0x000fec00000018d0 */
[C---:B------:R-:W-:Y:S06]  /*ada0*/  HMMA.16816.F32 R4, R8.reuse, R12, R64 ;  /* 0x0000000c0804723c */ /* 0x040fec0000001840 */
[----:B------:R-:W-:Y:S01]  /*adb0*/  HMMA.16816.F32 R8, R8, R14, R52 ;  /* 0x0000000e0808723c */ /* 0x000fe20000001834 */
[----:B------:R-:W-:-:S02]  /*adc0*/  FSEL R12, R140, -INF , !P3 ;  /* 0xff8000008c0c7808 */ /* 0x000fc40005800000 */
[-C--:B------:R-:W-:Y:S02]  /*add0*/  ISETP.GE.AND P3, PT, R2, R249.reuse, PT ;  /* 0x000000f90200720c */ /* 0x080fe40003f66270 */
[----:B------:R-:W-:Y:S02]  /*ade0*/  FSEL R13, R142, -INF , !P4 ;  /* 0xff8000008e0d7808 */ /* 0x000fe40006000000 */
[----:B------:R-:W-:Y:S02]  /*adf0*/  FSEL R53, R219, -INF , !P0 ;  /* 0xff800000db357808 */ /* 0x000fe40004000000 */
[C---:B------:R-:W-:Y:S02]  /*ae00*/  ISETP.GE.AND P0, PT, R3.reuse, R249, PT ;  /* 0x000000f90300720c */ /* 0x040fe40003f06270 */
[-C--:B------:R-:W-:Y:S02]  /*ae10*/  ISETP.LT.OR P3, PT, R2, R245.reuse, P3 ;  /* 0x000000f50200720c */ /* 0x080fe40001f61670 */
[----:B------:R-:W-:-:S02]  /*ae20*/  ISETP.LT.OR P0, PT, R3, R245, P0 ;  /* 0x000000f50300720c */ /* 0x000fc40000701670 */
[----:B------:R-:W-:Y:S02]  /*ae30*/  FSEL R15, R141, -INF , !P6 ;  /* 0xff8000008d0f7808 */ /* 0x000fe40007000000 */
[C---:B------:R-:W-:Y:S02]  /*ae40*/  ISETP.GE.AND P6, PT, R3.reuse, R251, PT ;  /* 0x000000fb0300720c */ /* 0x040fe40003fc6270 */
[----:B------:R-:W-:Y:S02]  /*ae50*/  ISETP.GE.AND P4, PT, R3, R250, PT ;  /* 0x000000fa0300720c */ /* 0x000fe40003f86270 */
[----:B------:R-:W-:Y:S02]  /*ae60*/  FSEL R42, R212, -INF , !P0 ;  /* 0xff800000d42a7808 */ /* 0x000fe40004000000 */
[----:B------:R-:W-:Y:S02]  /*ae70*/  FSEL R54, R214, -INF , !P5 ;  /* 0xff800000d6367808 */ /* 0x000fe40006800000 */
[----:B------:R-:W-:-:S02]  /*ae80*/  FSEL R52, R213, -INF , !P3 ;  /* 0xff800000d5347808 */ /* 0x000fc40005800000 */
[C---:B------:R-:W-:Y:S02]  /*ae90*/  ISETP.GE.AND P0, PT, R2.reuse, R248, PT ;  /* 0x000000f80200720c */ /* 0x040fe40003f06270 */
[C---:B------:R-:W-:Y:S02]  /*aea0*/  ISETP.GE.AND P5, PT, R2.reuse, R251, PT ;  /* 0x000000fb0200720c */ /* 0x040fe40003fa6270 */
[----:B------:R-:W-:Y:S02]  /*aeb0*/  ISETP.GE.AND P3, PT, R2, R250, PT ;  /* 0x000000fa0200720c */ /* 0x000fe40003f66270 */
[C---:B------:R-:W-:Y:S02]  /*aec0*/  ISETP.LT.OR P6, PT, R3.reuse, R247, P6 ;  /* 0x000000f70300720c */ /* 0x040fe400037c1670 */
[----:B------:R-:W-:Y:S01]  /*aed0*/  ISETP.LT.OR P4, PT, R3, R246, P4 ;  /* 0x000000f60300720c */ /* 0x000fe20002781670 */
[----:B------:R-:W-:Y:S01]  /*aee0*/  VIADD R3, R0, 0x10 ;  /* 0x0000001000037836 */ /* 0x000fe20000000000 */
        /* <DEDUP_REMOVED lines=8> */
[CC--:B------:R-:W-:Y:S02]  /*af70*/  ISETP.GE.AND P6, PT, R3.reuse, R251.reuse, PT ;  /* 0x000000fb0300720c */ /* 0x0c0fe40003fc6270 */
[C---:B------:R-:W-:Y:S02]  /*af80*/  ISETP.GE.AND P0, PT, R2.reuse, R251, PT ;  /* 0x000000fb0200720c */ /* 0x040fe40003f06270 */
[C---:B------:R-:W-:Y:S02]  /*af90*/  ISETP.LT.OR P4, PT, R3.reuse, R246, P4 ;  /* 0x000000f60300720c */ /* 0x040fe40002781670 */
[-C--:B------:R-:W-:Y:S02]  /*afa0*/  ISETP.LT.OR P6, PT, R3, R247.reuse, P6 ;  /* 0x000000f70300720c */ /* 0x080fe400037c1670 */
[----:B------:R-:W-:Y:S02]  /*afb0*/  ISETP.LT.OR P0, PT, R2, R247, P0 ;  /* 0x000000f70200720c */ /* 0x000fe40000701670 */
[----:B------:R-:W-:-:S02]  /*afc0*/  FSEL R28, R137, -INF , !P5 ;  /* 0xff800000891c7808 */ /* 0x000fc40006800000 */
[----:B------:R-:W-:Y:S02]  /*afd0*/  FSEL R137, R222, -INF , !P4 ;  /* 0xff800000de897808 */ /* 0x000fe40006000000 */
[----:B------:R-:W-:Y:S02]  /*afe0*/  FSEL R40, R139, -INF , !P3 ;  /* 0xff8000008b287808 */ /* 0x000fe40005800000 */
[----:B------:R-:W-:Y:S02]  /*aff0*/  FSEL R142, R221, -INF , !P6 ;  /* 0xff800000dd8e7808 */ /* 0x000fe40007000000 */
[----:B------:R-:W-:Y:S02]  /*b000*/  FSEL R222, R223, -INF , !P0 ;  /* 0xff800000dfde7808 */ /* 0x000fe40004000000 */
[C---:B------:R-:W-:Y:S01]  /*b010*/  ISETP.GE.AND P5, PT, R3.reuse, R249, PT ;  /* 0x000000f90300720c */ /* 0x040fe20003fa6270 */
[----:B------:R-:W-:Y:S01]  /*b020*/  STL [R1], R142 ;  /* 0x0000008e01007387 */ /* 0x000fe20000100800 */
[----:B------:R-:W-:-:S02]  /*b030*/  ISETP.GE.AND P3, PT, R3, R248, PT ;  /* 0x000000f80300720c */ /* 0x000fc40003f66270 */
        /* <DEDUP_REMOVED lines=26> */
[----:B------:R-:W-:Y:S02]  /*b1e0*/  FSEL R66, R61, -INF , !P4 ;  /* 0xff8000003d427808 */ /* 0x000fe40006000000 */
[C---:B------:R-:W-:Y:S02]  /*b1f0*/  ISETP.GE.AND P6, PT, R3.reuse, R251, PT ;  /* 0x000000fb0300720c */ /* 0x040fe40003fc6270 */
[C---:B------:R-:W-:Y:S02]  /*b200*/  ISETP.GE.AND P4, PT, R3.reuse, R250, PT ;  /* 0x000000fa0300720c */ /* 0x040fe40003f86270 */
[C---:B------:R-:W-:Y:S02]  /*b210*/  ISETP.LT.OR P0, PT, R2.reuse, R244, P0 ;  /* 0x000000f40200720c */ /* 0x040fe40000701670 */
[CC--:B------:R-:W-:Y:S02]  /*b220*/  ISETP.LT.OR P5, PT, R2.reuse, R247.reuse, P5 ;  /* 0x000000f70200720c */ /* 0x0c0fe40002fa1670 */
[----:B------:R-:W-:Y:S01]  /*b230*/  ISETP.LT.OR P3, PT, R2, R246, P3 ;  /* 0x000000f60200720c */ /* 0x000fe20001f61670 */
[----:B------:R-:W-:Y:S01]  /*b240*/  VIADD R2, R0, 0x21 ;  /* 0x0000002100027836 */ /* 0x000fe20000000000 */
[----:B------:R-:W-:-:S02]  /*b250*/  ISETP.LT.OR P6, PT, R3, R247, P6 ;  /* 0x000000f70300720c */ /* 0x000fc400037c1670 */
[----:B------:R-:W-:Y:S01]  /*b260*/  ISETP.LT.OR P4, PT, R3, R246, P4 ;  /* 0x000000f60300720c */ /* 0x000fe20002781670 */
[----:B------:R-:W-:Y:S01]  /*b270*/  VIADD R3, R0, 0x20 ;  /* 0x0000002000037836 */ /* 0x000fe20000000000 */
[----:B------:R-:W-:Y:S02]  /*b280*/  FSEL R59, R59, -INF , !P0 ;  /* 0xff8000003b3b7808 */ /* 0x000fe40004000000 */
[-C--:B------:R-:W-:Y:S02]  /*b290*/  ISETP.GE.AND P0, PT, R2, R251.reuse, PT ;  /* 0x000000fb0200720c */ /* 0x080fe40003f06270 */
[----:B------:R-:W-:Y:S02]  /*b2a0*/  FSEL R212, R32, -INF , !P6 ;  /* 0xff80000020d47808 */ /* 0x000fe40007000000 */
[----:B------:R-:W-:Y:S02]  /*b2b0*/  FSEL R216, R34, -INF , !P4 ;  /* 0xff80000022d87808 */ /* 0x000fe40006000000 */
[----:B------:R-:W-:-:S02]  /*b2c0*/  ISETP.GE.AND P6, PT, R3, R251, PT ;  /* 0x000000fb0300720c */ /* 0x000fc40003fc6270 */
[C---:B------:R-:W-:Y:S02]  /*b2d0*/  ISETP.GE.AND P4, PT, R3.reuse, R250, PT ;  /* 0x000000fa0300720c */ /* 0x040fe40003f86270 */
[-C--:B------:R-:W-:Y:S02]  /*b2e0*/  ISETP.LT.OR P0, PT, R2, R247.reuse, P0 ;  /* 0x000000f70200720c */ /* 0x080fe40000701670 */
[C---:B------:R-:W-:Y:S02]  /*b2f0*/  ISETP.LT.OR P6, PT, R3.reuse, R247, P6 ;  /* 0x000000f70300720c */ /* 0x040fe400037c1670 */
[----:B------:R-:W-:Y:S02]  /*b300*/  ISETP.LT.OR P4, PT, R3, R246, P4 ;  /* 0x000000f60300720c */ /* 0x000fe40002781670 */
[----:B------:R-:W-:Y:S02]  /*b310*/  FSEL R33, R33, -INF , !P5 ;  /* 0xff80000021217808 */ /* 0x000fe40006800000 */
[----:B------:R-:W-:-:S02]  /*b320*/  FSEL R34, R35, -INF , !P3 ;  /* 0xff80000023227808 */ /* 0x000fc40005800000 */
[C---:B------:R-:W-:Y:S02]  /*b330*/  ISETP.GE.AND P5, PT, R3.reuse, R249, PT ;  /* 0x000000f90300720c */ /* 0x040fe40003fa6270 */
[-C--:B------:R-:W-:Y:S02]  /*b340*/  ISETP.GE.AND P3, PT, R3, R248.reuse, PT ;  /* 0x000000f80300720c */ /* 0x080fe40003f66270 */
[----:B------:R-:W-:Y:S02]  /*b350*/  FSEL R218, R45, -INF , !P0 ;  /* 0xff8000002dda7808 */ /* 0x000fe40004000000 */
[----:B------:R-:W-:Y:S02]  /*b360*/  ISETP.GE.AND P0, PT, R2, R248, PT ;  /* 0x000000f80200720c */ /* 0x000fe40003f06270 */
[----:B------:R-:W-:Y:S02]  /*b370*/  FSEL R219, R44, -INF , !P6 ;  /* 0xff8000002cdb7808 */ /* 0x000fe40007000000 */
[----:B------:R-:W-:-:S02]  /*b380*/  FSEL R136, R46, -INF , !P4 ;  /* 0xff8000002e887808 */ /* 0x000fc40006000000 */
[C---:B------:R-:W-:Y:S02]  /*b390*/  ISETP.GE.AND P6, PT, R2.reuse, R250, PT ;  /* 0x000000fa0200720c */ /* 0x040fe40003fc6270 */
[----:B------:R-:W-:Y:S02]  /*b3a0*/  ISETP.GE.AND P4, PT, R2, R249, PT ;  /* 0x000000f90200720c */ /* 0x000fe40003f86270 */
[C---:B------:R-:W-:Y:S02]  /*b3b0*/  ISETP.LT.OR P5, PT, R3.reuse, R245, P5 ;  /* 0x000000f50300720c */ /* 0x040fe40002fa1670 */
[-C--:B------:R-:W-:Y:S01]  /*b3c0*/  ISETP.LT.OR P3, PT, R3, R244.reuse, P3 ;  /* 0x000000f40300720c */ /* 0x080fe20001f61670 */
[----:B------:R-:W-:Y:S01]  /*b3d0*/  VIADD R3, R0, 0x28 ;  /* 0x0000002800037836 */ /* 0x000fe20000000000 */
[C---:B------:R-:W-:Y:S02]  /*b3e0*/  ISETP.LT.OR P0, PT, R2.reuse, R244, P0 ;  /* 0x000000f40200720c */ /* 0x040fe40000701670 */
[----:B------:R-:W-:-:S02]  /*b3f0*/  ISETP.LT.OR P6, PT, R2, R246, P6 ;  /* 0x000000f60200720c */ /* 0x000fc400037c1670 */
[----:B------:R-:W-:Y:S01]  /*b400*/  ISETP.LT.OR P4, PT, R2, R245, P4 ;  /* 0x000000f50200720c */ /* 0x000fe20002781670 */
[----:B------:R-:W-:Y:S01]  /*b410*/  VIADD R2, R0, 0x29 ;  /* 0x0000002900027836 */ /* 0x000fe20000000000 */
[----:B------:R-:W-:Y:S02]  /*b420*/  FSEL R67, R27, -INF , !P0 ;  /* 0xff8000001b437808 */ /* 0x000fe40004000000 */
[C---:B------:R-:W-:Y:S02]  /*b430*/  ISETP.GE.AND P0, PT, R3.reuse, R249, PT ;  /* 0x000000f90300720c */ /* 0x040fe40003f06270 */
[----:B------:R-:W-:Y:S02]  /*b440*/  FSEL R143, R24, -INF , !P5 ;  /* 0xff800000188f7808 */ /* 0x000fe40006800000 */
[----:B------:R-:W-:Y:S02]  /*b450*/  FSEL R60, R26, -INF , !P3 ;  /* 0xff8000001a3c7808 */ /* 0x000fe40005800000 */
[----:B------:R-:W-:-:S02]  /*b460*/  ISETP.GE.AND P5, PT, R3, R248, PT ;  /* 0x000000f80300720c */ /* 0x000fc40003fa6270 */
[----:B------:R-:W-:Y:S02]  /*b470*/  ISETP.GE.AND P3, PT, R2, R249, PT ;  /* 0x000000f90200720c */ /* 0x000fe40003f66270 */
[----:B------:R-:W-:Y:S02]  /*b480*/  ISETP.LT.OR P0, PT, R3, R245, P0 ;  /* 0x000000f50300720c */ /* 0x000fe40000701670 */
[----:B------:R-:W-:Y:S02]  /*b490*/  FSEL R221, R47, -INF , !P6 ;  /* 0xff8000002fdd7808 */ /* 0x000fe40007000000 */
[----:B------:R-:W-:Y:S02]  /*b4a0*/  FSEL R141, R25, -INF , !P4 ;  /* 0xff800000198d7808 */ /* 0x000fe40006000000 */
[C---:B------:R-:W-:Y:S02]  /*b4b0*/  ISETP.GE.AND P6, PT, R3.reuse, R251, PT ;  /* 0x000000fb0300720c */ /* 0x040fe40003fc6270 */
[----:B------:R-:W-:-:S02]  /*b4c0*/  ISETP.GE.AND P4, PT, R3, R250, PT ;  /* 0x000000fa0300720c */ /* 0x000fc40003f86270 */
[C---:B------:R-:W-:Y:S02]  /*b4d0*/  ISETP.LT.OR P5, PT, R3.reuse, R244, P5 ;  /* 0x000000f40300720c */ /* 0x040fe40002fa1670 */
[----:B------:R-:W-:Y:S02]  /*b4e0*/  ISETP.LT.OR P3, PT, R2, R245, P3 ;  /* 0x000000f50200720c */ /* 0x000fe40001f61670 */
[----:B------:R-:W-:Y:S02]  /*b4f0*/  FSEL R223, R36, -INF , !P0 ;  /* 0xff80000024df7808 */ /* 0x000fe40004000000 */
[----:B------:R-:W-:Y:S02]  /*b500*/  ISETP.GE.AND P0, PT, R2, R248, PT ;  /* 0x000000f80200720c */ /* 0x000fe40003f06270 */
[C---:B------:R-:W-:Y:S02]  /*b510*/  ISETP.LT.OR P6, PT, R3.reuse, R247, P6 ;  /* 0x000000f70300720c */ /* 0x040fe400037c1670 */
[----:B------:R-:W-:-:S02]  /*b520*/  ISETP.LT.OR P4, PT, R3, R246, P4 ;  /* 0x000000f60300720c */ /* 0x000fc40002781670 */
[----:B------:R-:W-:Y:S02]  /*b530*/  FSEL R3, R38, -INF , !P5 ;  /* 0xff80000026037808 */ /* 0x000fe40006800000 */
[----:B------:R-:W-:Y:S02]  /*b540*/  FSEL R57, R37, -INF , !P3 ;  /* 0xff80000025397808 */ /* 0x000fe40005800000 */
[C---:B------:R-:W-:Y:S01]  /*b550*/  ISETP.GE.AND P5, PT, R2.reuse, R251, PT ;  /* 0x000000fb0200720c */ /* 0x040fe20003fa6270 */
[----:B------:R1:W-:Y:S01]  /*b560*/  STL [R1+0x20], R3 ;  /* 0x0000200301007387 */ /* 0x0003e20000100800 */
[C---:B------:R-:W-:Y:S02]  /*b570*/  ISETP.GE.AND P3, PT, R2.reuse, R250, PT ;  /* 0x000000fa0200720c */ /* 0x040fe40003f66270 */
[C---:B------:R-:W-:Y:S02]  /*b580*/  ISETP.LT.OR P0, PT, R2.reuse, R244, P0 ;  /* 0x000000f40200720c */ /* 0x040fe40000701670 */
[----:B------:R-:W-:-:S02]  /*b590*/  ISETP.LT.OR P5, PT, R2, R247, P5 ;  /* 0x000000f70200720c */ /* 0x000fc40002fa1670 */
[----:B------:R-:W-:Y:S02]  /*b5a0*/  ISETP.LT.OR P3, PT, R2, R246, P3 ;  /* 0x000000f60200720c */ /* 0x000fe40001f61670 */
[----:B------:R-:W-:Y:S02]  /*b5b0*/  FSEL R2, R39, -INF , !P0 ;  /* 0xff80000027027808 */ /* 0x000fe40004000000 */
[----:B------:R-:W-:Y:S02]  /*b5c0*/  FSEL R32, R20, -INF , !P6 ;  /* 0xff80000014207808 */ /* 0x000fe40007000000 */
[----:B------:R-:W-:Y:S01]  /*b5d0*/  FSEL R46, R21, -INF , !P5 ;  /* 0xff800000152e7808 */ /* 0x000fe20006800000 */
[----:B------:R2:W-:Y:S01]  /*b5e0*/  STL [R1+0x1c], R2 ;  /* 0x00001c0201007387 */ /* 0x0005e20000100800 */
[----:B------:R-:W-:Y:S02]  /*b5f0*/  FSEL R213, R23, -INF , !P3 ;  /* 0xff80000017d57808 */ /* 0x000fe40005800000 */
[----:B------:R-:W-:Y:S01]  /*b600*/  FSEL R215, R22, -INF , !P4 ;  /* 0xff80000016d77808 */ /* 0x000fe20006000000 */
[----:B-1----:R-:W-:-:S05]  /*b610*/  VIADD R3, R0, 0x30 ;  /* 0x0000003000037836 */ /* 0x002fca0000000000 */
[C---:B------:R-:W-:Y:S02]  /*b620*/  ISETP.GE.AND P5, PT, R3.reuse, R251, PT ;  /* 0x000000fb0300720c */ /* 0x040fe40003fa6270 */
[C---:B------:R-:W-:Y:S02]  /*b630*/  ISETP.GE.AND P3, PT, R3.reuse, R250, PT ;  /* 0x000000fa0300720c */ /* 0x040fe40003f66270 */
[C---:B------:R-:W-:Y:S02]  /*b640*/  ISETP.LT.OR P5, PT, R3.reuse, R247, P5 ;  /* 0x000000f70300720c */ /* 0x040fe40002fa1670 */
[----:B------:R-:W-:Y:S02]  /*b650*/  ISETP.LT.OR P3, PT, R3, R246, P3 ;  /* 0x000000f60300720c */ /* 0x000fe40001f61670 */
[----:B------:R-:W-:Y:S01]  /*b660*/  FSEL R35, R4, -INF , !P5 ;  /* 0xff80000004237808 */ /* 0x000fe20006800000 */
[----:B--2---:R-:W-:Y:S01]  /*b670*/  VIADD R2, R0, 0x31 ;  /* 0x0000003100027836 */ /* 0x004fe20000000000 */
[----:B------:R-:W-:-:S02]  /*b680*/  FSEL R211, R6, -INF , !P3 ;  /* 0xff80000006d37808 */ /* 0x000fc40005800000 */
[----:B------:R-:W-:Y:S02]  /*b690*/  ISETP.GE.AND P0, PT, R3, R249, PT ;  /* 0x000000f90300720c */ /* 0x000fe40003f06270 */
[C---:B------:R-:W-:Y:S02]  /*b6a0*/  ISETP.GE.AND P6, PT, R2.reuse, R251, PT ;  /* 0x000000fb0200720c */ /* 0x040fe40003fc6270 */
[C---:B------:R-:W-:Y:S02]  /*b6b0*/  ISETP.GE.AND P5, PT, R2.reuse, R250, PT ;  /* 0x000000fa0200720c */ /* 0x040fe40003fa6270 */
[C---:B------:R-:W-:Y:S02]  /*b6c0*/  ISETP.LT.OR P6, PT, R2.reuse, R247, P6 ;  /* 0x000000f70200720c */ /* 0x040fe400037c1670 */
[----:B------:R-:W-:Y:S02]  /*b6d0*/  ISETP.GE.AND P3, PT, R2, R249, PT ;  /* 0x000000f90200720c */ /* 0x000fe40003f66270 */
[----:B------:R-:W-:-:S02]  /*b6e0*/  FSEL R47, R5, -INF , !P6 ;  /* 0xff800000052f7808 */ /* 0x000fc40007000000 */
[C---:B------:R-:W-:Y:S02]  /*b6f0*/  ISETP.GE.AND P6, PT, R2.reuse, R248, PT ;  /* 0x000000f80200720c */ /* 0x040fe40003fc6270 */
[C---:B------:R-:W-:Y:S02]  /*b700*/  ISETP.LT.OR P5, PT, R2.reuse, R246, P5 ;  /* 0x000000f60200720c */ /* 0x040fe40002fa1670 */
[CC--:B------:R-:W-:Y:S02]  /*b710*/  ISETP.LT.OR P3, PT, R2.reuse, R245.reuse, P3 ;  /* 0x000000f50200720c */ /* 0x0c0fe40001f61670 */
[----:B------:R-:W-:Y:S01]  /*b720*/  ISETP.LT.OR P6, PT, R2, R244, P6 ;  /* 0x000000f40200720c */ /* 0x000fe200037c1670 */
[C---:B------:R-:W-:Y:S01]  /*b730*/  VIADD R2, R0.reuse, 0x38 ;  /* 0x0000003800027836 */ /* 0x040fe20000000000 */
[C---:B------:R-:W-:Y:S01]  /*b740*/  ISETP.LT.OR P0, PT, R3.reuse, R245, P0 ;  /* 0x000000f50300720c */ /* 0x040fe20000701670 */
[----:B------:R-:W-:Y:S01]  /*b750*/  VIADD R0, R0, 0x39 ;  /* 0x0000003900007836 */ /* 0x000fe20000000000 */
[----:B------:R-:W-:-:S02]  /*b760*/  ISETP.GE.AND P4, PT, R3, R248, PT ;  /* 0x000000f80300720c */ /* 0x000fc40003f86270 */
[----:B------:R-:W-:Y:S02]  /*b770*/  FSEL R217, R48, -INF , !P0 ;  /* 0xff80000030d97808 */ /* 0x000fe40004000000 */
[C---:B------:R-:W-:Y:S02]  /*b780*/  ISETP.GE.AND P0, PT, R2.reuse, R251, PT ;  /* 0x000000fb0200720c */ /* 0x040fe40003f06270 */
[----:B------:R-:W-:Y:S02]  /*b790*/  ISETP.LT.OR P4, PT, R3, R244, P4 ;  /* 0x000000f40300720c */ /* 0x000fe40002781670 */
[----:B------:R-:W-:Y:S02]  /*b7a0*/  ISETP.LT.OR P0, PT, R2, R247, P0 ;  /* 0x000000f70200720c */ /* 0x000fe40000701670 */
[----:B------:R-:W-:Y:S02]  /*b7b0*/  FSEL R3, R50, -INF , !P4 ;  /* 0xff80000032037808 */ /* 0x000fe40006000000 */
[----:B------:R-:W-:-:S02]  /*b7c0*/  FSEL R23, R8, -INF , !P0 ;  /* 0xff80000008177808 */ /* 0x000fc40004000000 */
[C---:B------:R-:W-:Y:S01]  /*b7d0*/  ISETP.GE.AND P0, PT, R0.reuse, R249, PT ;  /* 0x000000f90000720c */ /* 0x040fe20003f06270 */
[----:B------:R1:W-:Y:S01]  /*b7e0*/  STL [R1+0x14], R3 ;  /* 0x0000140301007387 */ /* 0x0003e20000100800 */
[----:B------:R-:W-:Y:S02]  /*b7f0*/  FSEL R214, R49, -INF , !P3 ;  /* 0xff80000031d67808 */ /* 0x000fe40005800000 */
[----:B------:R-:W-:Y:S02]  /*b800*/  ISETP.LT.OR P0, PT, R0, R245, P0 ;  /* 0x000000f50000720c */ /* 0x000fe40000701670 */
[C---:B------:R-:W-:Y:S02]  /*b810*/  ISETP.GE.AND P4, PT, R2.reuse, R249, PT ;  /* 0x000000f90200720c */ /* 0x040fe40003f86270 */
[----:B------:R-:W-:Y:S02]  /*b820*/  ISETP.GE.AND P3, PT, R2, R248, PT ;  /* 0x000000f80200720c */ /* 0x000fe40003f66270 */
[----:B------:R-:W-:-:S02]  /*b830*/  FSEL R208, R17, -INF , !P0 ;  /* 0xff80000011d07808 */ /* 0x000fc40004000000 */
[----:B------:R-:W-:Y:S02]  /*b840*/  PLOP3.LUT P0, PT, PT, PT, UP0, 0x80, 0x0 ;  /* 0x000000000000781c */ /* 0x000fe40003f0f008 */
[C---:B------:R-:W-:Y:S02]  /*b850*/  ISETP.LT.OR P4, PT, R2.reuse, R245, P4 ;  /* 0x000000f50200720c */ /* 0x040fe40002781670 */
[----:B------:R-:W-:Y:S02]  /*b860*/  ISETP.LT.OR P3, PT, R2, R244, P3 ;  /* 0x000000f40200720c */ /* 0x000fe40001f61670 */
[----:B------:R-:W-:Y:S02]  /*b870*/  FSEL R209, R7, -INF , !P5 ;  /* 0xff80000007d17808 */ /* 0x000fe40006800000 */
[----:B------:R-:W-:Y:S02]  /*b880*/  FSEL R140, R51, -INF , !P6 ;  /* 0xff800000338c7808 */ /* 0x000fe40007000000 */
[----:B------:R-:W-:-:S02]  /*b890*/  FSEL R210, R16, -INF , !P4 ;  /* 0xff80000010d27808 */ /* 0x000fc40006000000 */
[----:B------:R-:W-:Y:S02]  /*b8a0*/  FSEL R138, R18, -INF , !P3 ;  /* 0xff800000128a7808 */ /* 0x000fe40005800000 */
[-C--:B------:R-:W-:Y:S02]  /*b8b0*/  ISETP.GE.AND P5, PT, R2, R250.reuse, PT ;  /* 0x000000fa0200720c */ /* 0x080fe40003fa6270 */
[C---:B------:R-:W-:Y:S02]  /*b8c0*/  ISETP.GE.AND P6, PT, R0.reuse, R251, PT ;  /* 0x000000fb0000720c */ /* 0x040fe40003fc6270 */
[C---:B------:R-:W-:Y:S02]  /*b8d0*/  ISETP.GE.AND P4, PT, R0.reuse, R250, PT ;  /* 0x000000fa0000720c */ /* 0x040fe40003f86270 */
[----:B------:R-:W-:Y:S02]  /*b8e0*/  ISETP.GE.AND P3, PT, R0, R248, PT ;  /* 0x000000f80000720c */ /* 0x000fe40003f66270 */
[----:B------:R-:W-:-:S02]  /*b8f0*/  ISETP.LT.OR P5, PT, R2, R246, P5 ;  /* 0x000000f60200720c */ /* 0x000fc40002fa1670 */
[C---:B------:R-:W-:Y:S02]  /*b900*/  ISETP.LT.OR P6, PT, R0.reuse, R247, P6 ;  /* 0x000000f70000720c */ /* 0x040fe400037c1670 */
[C---:B------:R-:W-:Y:S02]  /*b910*/  ISETP.LT.OR P4, PT, R0.reuse, R246, P4 ;  /* 0x000000f60000720c */ /* 0x040fe40002781670 */
[----:B------:R-:W-:Y:S02]  /*b920*/  ISETP.LT.OR P3, PT, R0, R244, P3 ;  /* 0x000000f40000720c */ /* 0x000fe40001f61670 */
[----:B------:R-:W-:Y:S02]  /*b930*/  FSEL R22, R10, -INF , !P5 ;  /* 0xff8000000a167808 */ /* 0x000fe40006800000 */
[----:B------:R-:W-:Y:S02]  /*b940*/  FSEL R56, R19, -INF , !P3 ;  /* 0xff80000013387808 */ /* 0x000fe40005800000 */
[----:B------:R-:W-:-:S02]  /*b950*/  FSEL R20, R9, -INF , !P6 ;  /* 0xff80000009147808 */ /* 0x000fc40007000000 */
[----:B------:R-:W-:Y:S01]  /*b960*/  FSEL R21, R11, -INF , !P4 ;  /* 0xff8000000b157808 */ /* 0x000fe20006000000 */
[----:B-1----:R-:W-:Y:S06]  /*b970*/  @!P0 BRA `(.L_x_701) ;  /* 0x00000004005c8947 */ /* 0x002fec0003800000 */
[----:B------:R-:W2:Y:S04]  /*b980*/  LDL.64 R24, [R1+0x68] ;  /* 0x0000680001187983 */ /* 0x000ea80000100a00 */
[----:B------:R-:W3:Y:S01]  /*b990*/  LDL.64 R44, [R1+0x60] ;  /* 0x00006000012c7983 */ /* 0x000ee20000100a00 */
[----:B------:R-:W-:Y:S01]  /*b9a0*/  UIADD3 UR5, UR19, -0x3, URZ ;  /* 0xfffffffd13057890 */ /* 0x000fe2000fffe03f */
[----:B------:R-:W1:Y:S01]  /*b9b0*/  @!P2 LDC.64 R4, c[0x0][0x218] ;  /* 0x00008600ff04ab82 */ /* 0x000e620000000a00 */
[----:B------:R-:W-:Y:S01]  /*b9c0*/  BSSY B0, `(.L_x_702) ;  /* 0x0000051000007945 */ /* 0x000fe20003800000 */
[----:B------:R4:W-:Y:S01]  /*b9d0*/  @P2 STS.128 [R243+0x8000], RZ ;  /* 0x008000fff3002388 */ /* 0x0009e20000000c00 */
[----:B------:R-:W-:Y:S02]  /*b9e0*/  USHF.R.S32.HI UR4, URZ, 0x1f, UR5 ;  /* 0x0000001f3f047899 */ /* 0x000fe40008011405 */
[----:B------:R-:W-:-:S02]  /*b9f0*/  UIMAD.WIDE.U32 UR20, UR5, UR8, URZ ;  /* 0x00000008051472a5 */ /* 0x000fc4000f8e003f */
[----:B------:R-:W-:Y:S01]  /*ba00*/  UIMAD UR4, UR4, UR8, URZ ;  /* 0x00000008040472a4 */ /* 0x000fe2000f8e023f */
[----:B------:R-:W5:Y:S03]  /*ba10*/  @!P1 LDC.64 R6, c[0x0][0x218] ;  /* 0x00008600ff069b82 */ /* 0x000f660000000a00 */
[----:B------:R-:W-:Y:S01]  /*ba20*/  UIMAD UR4, UR5, UR9, UR4 ;  /* 0x00000009050472a4 */ /* 0x000fe2000f8e0204 */
[----:B------:R-:W-:Y:S02]  /*ba30*/  IMAD.U32 R0, RZ, RZ, UR20 ;  /* 0x00000014ff007e24 */ /* 0x000fe4000f8e00ff */
[----:B------:R-:W-:Y:S01]  /*ba40*/  IMAD.U32 R3, RZ, RZ, UR20 ;  /* 0x00000014ff037e24 */ /* 0x000fe2000f8e00ff */
[----:B------:R-:W-:Y:S01]  /*ba50*/  UIADD3 UR4, UR21, UR4, URZ ;  /* 0x0000000415047290 */ /* 0x000fe2000fffe03f */
[----:B------:R-:W4:Y:S05]  /*ba60*/  @!P2 LDC.64 R8, c[0x0][0x218] ;  /* 0x00008600ff08ab82 */ /* 0x000f2a0000000a00 */
[----:B------:R-:W-:Y:S01]  /*ba70*/  IMAD.U32 R2, RZ, RZ, UR4 ;  /* 0x00000004ff027e24 */ /* 0x000fe2000f8e00ff */
[----:B--2---:R-:W-:-:S04]  /*ba80*/  LEA R0, P3, R0, R24, 0x6 ;  /* 0x0000001800007211 */ /* 0x004fc800078630ff */
[----:B---3--:R-:W-:Y:S02]  /*ba90*/  LEA.HI.X R2, R3, R45, R2, 0x6, P3 ;  /* 0x0000002d03027211 */ /* 0x008fe400018f3402 */
[----:B-1----:R-:W-:-:S04]  /*baa0*/  @!P2 LEA R4, P3, R0, R4, 0x1 ;  /* 0x000000040004a211 */ /* 0x002fc800078608ff */
[----:B------:R-:W-:-:S05]  /*bab0*/  @!P2 LEA.HI.X R5, R0, R5, R2, 0x1, P3 ;  /* 0x000000050005a211 */ /* 0x000fca00018f0c02 */
[----:B------:R-:W-:Y:S01]  /*bac0*/  @!PT LDS RZ, [RZ] ;  /* 0x00000000fffff984 */ /* 0x000fe20000000800 */
[----:B------:R-:W-:Y:S01]  /*bad0*/  @!PT LDS RZ, [RZ] ;  /* 0x00000000fffff984 */ /* 0x000fe20000000800 */
[----:B------:R-:W-:Y:S01]  /*bae0*/  @!PT LDS RZ, [RZ] ;  /* 0x00000000fffff984 */ /* 0x000fe20000000800 */
[----:B------:R5:W-:Y:S04]  /*baf0*/  @!P2 LDGSTS.E.BYPASS.LTC128B.128 [R243+0x8000], desc[UR22][R4.64] ;  /* 0x0800000004f3afae */ /* 0x000be8000b901d56 */
[----:B------:R1:W-:Y:S01]  /*bb00*/  @P1 STS.128 [R243+0xa000], RZ ;  /* 0x00a000fff3001388 */ /* 0x0003e20000000c00 */
[----:B-----5:R-:W-:-:S04]  /*bb10*/  @!P1 LEA R4, P3, R0, R6, 0x1 ;  /* 0x0000000600049211 */ /* 0x020fc800078608ff */
[C---:B------:R-:W-:Y:S02]  /*bb20*/  @!P1 LEA.HI.X R5, R0.reuse, R7, R2, 0x1, P3 ;  /* 0x0000000700059211 */ /* 0x040fe400018f0c02 */
[----:B------:R-:W2:Y:S01]  /*bb30*/  @!P1 LDC.64 R6, c[0x0][0x218] ;  /* 0x00008600ff069b82 */ /* 0x000ea20000000a00 */
[----:B------:R-:W-:Y:S02]  /*bb40*/  IADD3 R0, P4, R0, UR29, RZ ;  /* 0x0000001d00007c10 */ /* 0x000fe4000ff9e0ff */
[----:B------:R-:W-:Y:S01]  /*bb50*/  @!PT LDS RZ, [RZ] ;  /* 0x00000000fffff984 */ /* 0x000fe20000000800 */
[----:B------:R-:W-:Y:S01]  /*bb60*/  @!PT LDS RZ, [RZ] ;  /* 0x00000000fffff984 */ /* 0x000fe20000000800 */
[----:B------:R-:W-:Y:S01]  /*bb70*/  @!PT LDS RZ, [RZ] ;  /* 0x00000000fffff984 */ /* 0x000fe20000000800 */
[----:B------:R4:W-:Y:S02]  /*bb80*/  @!P1 LDGSTS.E.BYPASS.LTC128B.128 [R243+0xa000], desc[UR22][R4.64+0x80] ;  /* 0x0a00008004f39fae */ /* 0x0009e4000b901d56 */
[----:B------:R-:W-:Y:S02]  /*bb90*/  IADD3.X R2, R2, UR28, RZ, P4, !PT ;  /* 0x0000001c02027c10 */ /* 0x000fe4000a7fe4ff */
[----:B------:R1:W-:Y:S01]  /*bba0*/  @P2 STS.128 [R243+0x8800], RZ ;  /* 0x008800fff3002388 */ /* 0x0003e20000000c00 */
[----:B----4-:R-:W-:-:S04]  /*bbb0*/  @!P2 LEA R4, P3, R0, R8, 0x1 ;  /* 0x000000080004a211 */ /* 0x010fc800078608ff */
[C---:B------:R-:W-:Y:S02]  /*bbc0*/  @!P2 LEA.HI.X R5, R0.reuse, R9, R2, 0x1, P3 ;  /* 0x000000090005a211 */ /* 0x040fe400018f0c02 */
[----:B------:R-:W3:Y:S03]  /*bbd0*/  @!P2 LDC.64 R8, c[0x0][0x218] ;  /* 0x00008600ff08ab82 */ /* 0x000ee60000000a00 */
[----:B------:R-:W-:Y:S01]  /*bbe0*/  @!PT LDS RZ, [RZ] ;  /* 0x00000000fffff984 */ /* 0x000fe20000000800 */
[----:B------:R-:W-:Y:S01]  /*bbf0*/  @!PT LDS RZ, [RZ] ;  /* 0x00000000fffff984 */ /* 0x000fe20000000800 */
[----:B------:R-:W-:Y:S01]  /*bc00*/  @!PT LDS RZ, [RZ] ;  /* 0x00000000fffff984 */ /* 0x000fe20000000800 */
[----:B------:R2:W-:Y:S04]  /*bc10*/  @!P2 LDGSTS.E.BYPASS.LTC128B.128 [R243+0x8800], desc[UR22][R4.64] ;  /* 0x0880000004f3afae */ /* 0x0005e8000b901d56 */
[----:B------:R1:W-:Y:S01]  /*bc20*/  @P1 STS.128 [R243+0xa800], RZ ;  /* 0x00a800fff3001388 */ /* 0x0003e20000000c00 */
[----:B--2---:R-:W-:-:S04]  /*bc30*/  @!P1 LEA R4, P3, R0, R6, 0x1 ;  /* 0x0000000600049211 */ /* 0x004fc800078608ff */
        /* <DEDUP_REMOVED lines=9> */
[----:B---3--:R-:W-:-:S04]  /*bcd0*/  @!P2 LEA R4, P3, R0, R8, 0x1 ;  /* 0x000000080004a211 */ /* 0x008fc800078608ff */
        /* <DEDUP_REMOVED lines=9> */
[----:B------:R-:W-:-:S03]  /*bd70*/  IADD3 R0, P4, R0, UR29, RZ ;  /* 0x0000001d00007c10 */ /* 0x000fc6000ff9e0ff */
[----:B------:R-:W-:Y:S01]  /*bd80*/  @!PT LDS RZ, [RZ] ;  /* 0x00000000fffff984 */ /* 0x000fe20000000800 */
[----:B------:R-:W-:Y:S01]  /*bd90*/  @!PT LDS RZ, [RZ] ;  /* 0x00000000fffff984 */ /* 0x000fe20000000800 */
[----:B------:R-:W-:Y:S01]  /*bda0*/  @!PT LDS RZ, [RZ] ;  /* 0x00000000fffff984 */ /* 0x000fe20000000800 */
[----:B------:R3:W-:Y:S01]  /*bdb0*/  @!P1 LDGSTS.E.BYPASS.LTC128B.128 [R243+0xb000], desc[UR22][R4.64+0x80] ;  /* 0x0b00008004f39fae */ /* 0x0007e2000b901d56 */
[----:B------:R-:W-:-:S03]  /*bdc0*/  IADD3.X R3, R2, UR28, RZ, P4, !PT ;  /* 0x0000001c02037c10 */ /* 0x000fc6000a7fe4ff */
        /* <DEDUP_REMOVED lines=16> */
.L_x_703:
[----:B------:R-:W-:Y:S05]  /*bed0*/  BSYNC B0 ;  /* 0x0000000000007941 */ /* 0x000fea0003800000 */
.L_x_702:
[----:B------:R-:W0:Y:S02]  /*bee0*/  LDGDEPBAR ;  /* 0x00000000000079af */ /* 0x000e240000000000 */
.L_x_701:
[----:B------:R-:W-:Y:S01]  /*bef0*/  STL [R1+0x8c], R231 ;  /* 0x00008ce701007387 */ /* 0x000fe20000100800 */
[----:B------:R-:W-:Y:S02]  /*bf00*/  MOV R51, R137 ;  /* 0x0000008900337202 */ /* 0x000fe40000000f00 */
[----:B------:R-:W-:Y:S01]  /*bf10*/  MOV R24, R136 ;  /* 0x0000008800187202 */ /* 0x000fe20000000f00 */
[----:B------:R3:W-:Y:S04]  /*bf20*/  STL [R1+0x88], R230 ;  /* 0x000088e601007387 */ /* 0x0007e80000100800 */
[----:B---3--:R-:W3:Y:S04]  /*bf30*/  LDL.LU R230, [R1+0x20] ;  /* 0x0000200001e67983 */ /* 0x008ee80000300800 */
[----:B------:R4:W-:Y:S04]  /*bf40*/  STL [R1+0x84], R229 ;  /* 0x000084e501007387 */ /* 0x0009e80000100800 */
[----:B----4-:R-:W4:Y:S04]  /*bf50*/  LDL.LU R229, [R1+0x1c] ;  /* 0x00001c0001e57983 */ /* 0x010f280000300800 */
[----:B------:R1:W-:Y:S04]  /*bf60*/  STL [R1+0x80], R224 ;  /* 0x000080e001007387 */ /* 0x0003e80000100800 */
[----:B-1----:R-:W4:Y:S01]  /*bf70*/  LDL.LU R224, [R1+0x14] ;  /* 0x0000140001e07983 */ /* 0x002f220000300800 */
[----:B------:R-:W-:Y:S01]  /*bf80*/  FMNMX.FTZ R0, R135, R12, !PT ;  /* 0x0000000c87007209 */ /* 0x000fe20007810000 */
[----:B------:R-:W-:Y:S01]  /*bf90*/  IMAD.MOV.U32 R49, RZ, RZ, R63 ;  /* 0x000000ffff317224 */ /* 0x000fe200078e003f */
[----:B------:R-:W-:Y:S01]  /*bfa0*/  MOV R27, R62 ;  /* 0x0000003e001b7202 */ /* 0x000fe20000000f00 */
[----:B------:R-:W4:Y:S01]  /*bfb0*/  LDL.LU R36, [R1+0x18] ;  /* 0x0000180001247983 */ /* 0x000f220000300800 */
[----:B------:R-:W-:-:S04]  /*bfc0*/  FMNMX.FTZ R0, R15, R0, !PT ;  /* 0x000000000f007209 */ /* 0x000fc80007810000 */
        /* <DEDUP_REMOVED lines=10> */
[----:B--2---:R-:W-:Y:S02]  /*c070*/  FMNMX.FTZ R3, R35, R0, !PT ;  /* 0x0000000023037209 */ /* 0x004fe40007810000 */
[----:B------:R-:W-:Y:S02]  /*c080*/  FMNMX.FTZ R0, R134, R13, !PT ;  /* 0x0000000d86007209 */ /* 0x000fe40007810000 */
[----:B------:R-:W-:Y:S02]  /*c090*/  FMNMX.FTZ R3, R47, R3, !PT ;  /* 0x000000032f037209 */ /* 0x000fe40007810000 */
[----:B------:R-:W-:Y:S02]  /*c0a0*/  FMNMX.FTZ R0, R31, R0, !PT ;  /* 0x000000001f007209 */ /* 0x000fe40007810000 */
[----:B------:R-:W-:Y:S02]  /*c0b0*/  FMNMX.FTZ R3, R23, R3, !PT ;  /* 0x0000000317037209 */ /* 0x000fe40007810000 */
[----:B------:R-:W-:-:S04]  /*c0c0*/  FMNMX.FTZ R0, R30, R0, !PT ;  /* 0x000000001e007209 */ /* 0x000fc80007810000 */
[----:B------:R-:W-:Y:S02]  /*c0d0*/  FMNMX.FTZ R2, R40, R0, !PT ;  /* 0x0000000028027209 */ /* 0x000fe40007810000 */
[----:B------:R-:W-:Y:S02]  /*c0e0*/  FMNMX.FTZ R0, R20, R3, !PT ;  /* 0x0000000314007209 */ /* 0x000fe40007810000 */
[----:B------:R-:W-:-:S03]  /*c0f0*/  FMNMX.FTZ R2, R51, R2, !PT ;  /* 0x0000000233027209 */ /* 0x000fc60007810000 */
[----:B------:R-:W1:Y:S01]  /*c100*/  SHFL.BFLY PT, R5, R0, 0x2, 0x1f ;  /* 0x0c401f0000057f89 */ /* 0x000e6200000e0000 */
        /* <DEDUP_REMOVED lines=11> */
[----:B-1----:R-:W-:-:S02]  /*c1c0*/  FMNMX.FTZ R2, R0, R5, !PT ;  /* 0x0000000500027209 */ /* 0x002fc40007810000 */
        /* <DEDUP_REMOVED lines=15> */
[----:B------:R-:W-:Y:S01]  /*c2c0*/  FMNMX.FTZ R3, R49, R3, !PT ;  /* 0x0000000331037209 */ /* 0x000fe20007810000 */
[----:B------:R-:W1:Y:S01]  /*c2d0*/  SHFL.BFLY PT, R6, R0, 0x2, 0x1f ;  /* 0x0c401f0000067f89 */ /* 0x000e6200000e0000 */
[----:B------:R-:W-:Y:S02]  /*c2e0*/  FMNMX.FTZ R4, R223, R4, !PT ;  /* 0x00000004df047209 */ /* 0x000fe40007810000 */
[----:B------:R-:W-:Y:S01]  /*c2f0*/  FMNMX.FTZ R3, R58, R3, !PT ;  /* 0x000000033a037209 */ /* 0x000fe20007810000 */
[----:B------:R-:W2:Y:S01]  /*c300*/  SHFL.BFLY PT, R7, R2, 0x1, 0x1f ;  /* 0x0c201f0002077f89 */ /* 0x000ea200000e0000 */
[----:B------:R-:W-:-:S02]  /*c310*/  FMNMX.FTZ R4, R57, R4, !PT ;  /* 0x0000000439047209 */ /* 0x000fc40007810000 */
[----:B------:R-:W-:Y:S02]  /*c320*/  FMNMX.FTZ R3, R59, R3, !PT ;  /* 0x000000033b037209 */ /* 0x000fe40007810000 */
[----:B------:R-:W-:Y:S02]  /*c330*/  FMNMX.FTZ R4, R217, R4, !PT ;  /* 0x00000004d9047209 */ /* 0x000fe40007810000 */
[----:B------:R-:W-:Y:S02]  /*c340*/  FMNMX.FTZ R3, R60, R3, !PT ;  /* 0x000000033c037209 */ /* 0x000fe40007810000 */
[----:B------:R-:W-:Y:S02]  /*c350*/  FMNMX.FTZ R4, R214, R4, !PT ;  /* 0x00000004d6047209 */ /* 0x000fe40007810000 */
[----:B------:R-:W-:Y:S02]  /*c360*/  FMNMX.FTZ R3, R67, R3, !PT ;  /* 0x0000000343037209 */ /* 0x000fe40007810000 */
[----:B------:R-:W-:-:S02]  /*c370*/  FMNMX.FTZ R4, R210, R4, !PT ;  /* 0x00000004d2047209 */ /* 0x000fc40007810000 */
[----:B-1----:R-:W-:Y:S02]  /*c380*/  FMNMX.FTZ R0, R0, R6, !PT ;  /* 0x0000000600007209 */ /* 0x002fe40007810000 */
[----:B--2---:R-:W-:-:S03]  /*c390*/  FMNMX.FTZ R26, R2, R7, !PT ;  /* 0x00000007021a7209 */ /* 0x004fc60007810000 */
[----:B------:R-:W-:Y:S01]  /*c3a0*/  SHFL.BFLY PT, R8, R0, 0x1, 0x1f ;  /* 0x0c201f0000087f89 */ /* 0x000fe200000e0000 */
[----:B------:R-:W-:Y:S02]  /*c3b0*/  FSETP.NEU.FTZ.AND P6, PT, R26, -INF , PT ;  /* 0xff8000001a00780b */ /* 0x000fe40003fdd000 */
[----:B---3--:R-:W-:Y:S02]  /*c3c0*/  FMNMX.FTZ R5, R230, R3, !PT ;  /* 0x00000003e6057209 */ /* 0x008fe40007810000 */
[----:B------:R-:W-:-:S05]  /*c3d0*/  FMNMX.FTZ R3, R208, R4, !PT ;  /* 0x00000004d0037209 */ /* 0x000fca0007810000 */
[----:B------:R-:W1:Y:S01]  /*c3e0*/  SHFL.BFLY PT, R6, R3, 0x2, 0x1f ;  /* 0x0c401f0003067f89 */ /* 0x000e6200000e0000 */
[----:B----4-:R-:W-:Y:S02]  /*c3f0*/  FMNMX.FTZ R2, R229, R5, !PT ;  /* 0x00000005e5027209 */ /* 0x010fe40007810000 */
[----:B-1----:R-:W-:Y:S02]  /*c400*/  FMNMX.FTZ R3, R3, R6, !PT ;  /* 0x0000000603037209 */ /* 0x002fe40007810000 */
[----:B------:R-:W-:-:S04]  /*c410*/  FMNMX.FTZ R2, R224, R2, !PT ;  /* 0x00000002e0027209 */ /* 0x000fc80007810000 */
[----:B------:R-:W-:-:S04]  /*c420*/  FMNMX.FTZ R4, R140, R2, !PT ;  /* 0x000000028c047209 */ /* 0x000fc80007810000 */
[----:B------:R-:W-:-:S04]  /*c430*/  FMNMX.FTZ R4, R138, R4, !PT ;  /* 0x000000048a047209 */ /* 0x000fc80007810000 */
[----:B------:R-:W-:-:S05]  /*c440*/  FMNMX.FTZ R4, R56, R4, !PT ;  /* 0x0000000438047209 */ /* 0x000fca0007810000 */
[----:B------:R-:W1:Y:S04]  /*c450*/  SHFL.BFLY PT, R6, R4, 0x2, 0x1f ;  /* 0x0c401f0004067f89 */ /* 0x000e6800000e0000 */
[----:B------:R-:W2:Y:S01]  /*c460*/  SHFL.BFLY PT, R7, R3, 0x1, 0x1f ;  /* 0x0c201f0003077f89 */ /* 0x000ea200000e0000 */
[----:B------:R-:W-:-:S05]  /*c470*/  FMUL.FTZ R2, R26, UR10 ;  /* 0x0000000a1a027c20 */ /* 0x000fca0008410000 */
[----:B------:R-:W-:Y:S02]  /*c480*/  FSEL R2, R2, RZ, P6 ;  /* 0x000000ff02027208 */ /* 0x000fe40003000000 */
[----:B-1----:R-:W-:-:S05]  /*c490*/  FMNMX.FTZ R4, R4, R6, !PT ;  /* 0x0000000604047209 */ /* 0x002fca0007810000 */
[----:B------:R-:W1:Y:S01]  /*c4a0*/  SHFL.BFLY PT, R6, R4, 0x1, 0x1f ;  /* 0x0c201f0004067f89 */ /* 0x000e6200000e0000 */
[----:B------:R-:W-:-:S04]  /*c4b0*/  FFMA.FTZ R5, R12, UR10, -R2 ;  /* 0x0000000a0c057c23 */ /* 0x000fc80008010802 */
[----:B------:R3:W-:Y:S01]  /*c4c0*/  MUFU.EX2 R10, R5 ;  /* 0x00000005000a7308 */ /* 0x0007e20000000800 */
[----:B------:R-:W-:Y:S02]  /*c4d0*/  FMNMX.FTZ R25, R0, R8, !PT ;  /* 0x0000000800197209 */ /* 0x000fe40007810000 */
[----:B--2---:R-:W-:Y:S01]  /*c4e0*/  FMNMX.FTZ R11, R3, R7, !PT ;  /* 0x00000007030b7209 */ /* 0x004fe20007810000 */
[----:B------:R-:W-:Y:S04]  /*c4f0*/  STL [R1+0x10], R26 ;  /* 0x0000101a01007387 */ /* 0x000fe80000100800 */
[----:B------:R-:W-:Y:S01]  /*c500*/  STL [R1+0xc], R25 ;  /* 0x00000c1901007387 */ /* 0x000fe20000100800 */
[----:B---3--:R-:W-:-:S04]  /*c510*/  FFMA.FTZ R5, R15, UR10, -R2 ;  /* 0x0000000a0f057c23 */ /* 0x008fc80008010802 */
[----:B------:R2:W-:Y:S01]  /*c520*/  MUFU.EX2 R18, R5 ;  /* 0x0000000500127308 */ /* 0x0005e20000000800 */
[----:B------:R3:W-:Y:S01]  /*c530*/  STL [R1+0x8], R11 ;  /* 0x0000080b01007387 */ /* 0x0007e20000100800 */
[----:B--2---:R-:W-:Y:S01]  /*c540*/  FFMA.FTZ R5, R28, UR10, -R2 ;  /* 0x0000000a1c057c23 */ /* 0x004fe20008010802 */
[----:B-1----:R-:W-:-:S05]  /*c550*/  FMNMX.FTZ R28, R4, R6, !PT ;  /* 0x00000006041c7209 */ /* 0x002fca0007810000 */
[----:B------:R-:W-:Y:S04]  /*c560*/  STL [R1+0x4], R28 ;  /* 0x0000041c01007387 */ /* 0x000fe80000100800 */
[----:B------:R-:W2:Y:S01]  /*c570*/  LDL.LU R38, [R1+0x28] ;  /* 0x0000280001267983 */ /* 0x000ea20000300800 */
[----:B------:R-:W-:Y:S01]  /*c580*/  FFMA.FTZ R0, R14, UR10, -R2 ;  /* 0x0000000a0e007c23 */ /* 0x000fe20008010802 */
[----:B------:R-:W-:-:S03]  /*c590*/  FSETP.NEU.FTZ.AND P5, PT, R25, -INF , PT ;  /* 0xff8000001900780b */ /* 0x000fc60003fbd000 */
[----:B------:R1:W-:Y:S01]  /*c5a0*/  MUFU.EX2 R48, R0 ;  /* 0x0000000000307308 */ /* 0x0003e20000000800 */
[----:B------:R-:W-:Y:S01]  /*c5b0*/  FSETP.NEU.FTZ.AND P4, PT, R11, -INF , PT ;  /* 0xff8000000b00780b */ /* 0x000fe20003f9d000 */
[----:B-1----:R-:W-:-:S05]  /*c5c0*/  FMUL.FTZ R0, R25, UR10 ;  /* 0x0000000a19007c20 */ /* 0x002fca0008410000 */
[----:B------:R-:W-:-:S05]  /*c5d0*/  FSEL R0, R0, RZ, P5 ;  /* 0x000000ff00007208 */ /* 0x000fca0002800000 */
[----:B------:R-:W-:-:S04]  /*c5e0*/  FFMA.FTZ R3, R31, UR10, -R0 ;  /* 0x0000000a1f037c23 */ /* 0x000fc80008010800 */
[----:B------:R1:W4:Y:S01]  /*c5f0*/  MUFU.EX2 R19, R3 ;  /* 0x0000000300137308 */ /* 0x0003220000000800 */
[----:B------:R-:W-:Y:S01]  /*c600*/  FMUL.FTZ R12, R28, UR10 ;  /* 0x0000000a1c0c7c20 */ /* 0x000fe20008410000 */
[----:B-1----:R-:W-:-:S05]  /*c610*/  FMUL.FTZ R3, R11, UR10 ;  /* 0x0000000a0b037c20 */ /* 0x002fca0008410000 */
[----:B------:R-:W-:Y:S01]  /*c620*/  FSEL R3, R3, RZ, P4 ;  /* 0x000000ff03037208 */ /* 0x000fe20002000000 */
[----:B------:R1:W-:Y:S04]  /*c630*/  MUFU.EX2 R50, R5 ;  /* 0x0000000500327308 */ /* 0x0003e80000000800 */
[----:B------:R-:W-:Y:S01]  /*c640*/  FFMA.FTZ R4, R43, UR10, -R3 ;  /* 0x0000000a2b047c23 */ /* 0x000fe20008010803 */
[----:B------:R-:W-:-:S03]  /*c650*/  FSETP.NEU.FTZ.AND P3, PT, R28, -INF , PT ;  /* 0xff8000001c00780b */ /* 0x000fc60003f7d000 */
[----:B------:R3:W-:Y:S01]  /*c660*/  MUFU.EX2 R139, R4 ;  /* 0x00000004008b7308 */ /* 0x0007e20000000800 */
[----:B-1----:R-:W-:-:S07]  /*c670*/  FFMA.FTZ R5, R13, UR10, -R0 ;  /* 0x0000000a0d057c23 */ /* 0x002fce0008010800 */
[----:B------:R1:W-:Y:S01]  /*c680*/  MUFU.EX2 R9, R5 ;  /* 0x0000000500097308 */ /* 0x0003e20000000800 */
[----:B---3--:R-:W-:Y:S01]  /*c690*/  FFMA.FTZ R4, R42, UR10, -R3 ;  /* 0x0000000a2a047c23 */ /* 0x008fe20008010803 */
[----:B------:R-:W-:-:S06]  /*c6a0*/  FSEL R12, R12, RZ, P3 ;  /* 0x000000ff0c0c7208 */ /* 0x000fcc0001800000 */
[----:B------:R3:W-:Y:S01]  /*c6b0*/  MUFU.EX2 R137, R4 ;  /* 0x0000000400897308 */ /* 0x0007e20000000800 */
[----:B-1----:R-:W-:-:S07]  /*c6c0*/  FFMA.FTZ R5, R30, UR10, -R0 ;  /* 0x0000000a1e057c23 */ /* 0x002fce0008010800 */
[----:B------:R1:W-:Y:S01]  /*c6d0*/  MUFU.EX2 R136, R5 ;  /* 0x0000000500887308 */ /* 0x0003e20000000800 */
[----:B---3--:R-:W-:-:S07]  /*c6e0*/  FFMA.FTZ R4, R52, UR10, -R3 ;  /* 0x0000000a34047c23 */ /* 0x008fce0008010803 */
[----:B------:R3:W4:Y:S01]  /*c6f0*/  MUFU.EX2 R17, R4 ;  /* 0x0000000400117308 */ /* 0x0007220000000800 */
[----:B-1----:R-:W-:-:S07]  /*c700*/  FFMA.FTZ R5, R40, UR10, -R0 ;  /* 0x0000000a28057c23 */ /* 0x002fce0008010800 */
[----:B------:R1:W4:Y:S01]  /*c710*/  MUFU.EX2 R16, R5 ;  /* 0x0000000500107308 */ /* 0x0003220000000800 */
[----:B---3--:R-:W-:-:S07]  /*c720*/  FFMA.FTZ R4, R41, UR10, -R12 ;  /* 0x0000000a29047c23 */ /* 0x008fce000801080c */
[----:B------:R3:W-:Y:S01]  /*c730*/  MUFU.EX2 R44, R4 ;  /* 0x00000004002c7308 */ /* 0x0007e20000000800 */
[----:B-1----:R-:W-:-:S07]  /*c740*/  FFMA.FTZ R5, R29, UR10, -R3 ;  /* 0x0000000a1d057c23 */ /* 0x002fce0008010803 */
[----:B------:R1:W-:Y:S01]  /*c750*/  MUFU.EX2 R45, R5 ;  /* 0x00000005002d7308 */ /* 0x0003e20000000800 */
[----:B---3--:R-:W-:-:S07]  /*c760*/  FFMA.FTZ R4, R53, UR10, -R12 ;  /* 0x0000000a35047c23 */ /* 0x008fce000801080c */
[----:B------:R3:W-:Y:S01]  /*c770*/  MUFU.EX2 R39, R4 ;  /* 0x0000000400277308 */ /* 0x0007e20000000800 */
[----:B-1----:R-:W-:-:S05]  /*c780*/  FSEL R5, R26, RZ, P6 ;  /* 0x000000ff1a057208 */ /* 0x002fca0003000000 */
[----:B------:R-:W-:Y:S01]  /*c790*/  FADD.FTZ R5, R135, -R5 ;  /* 0x8000000587057221 */ /* 0x000fe20000010000 */
[----:B---3--:R-:W-:Y:S01]  /*c7a0*/  FFMA.FTZ R4, R54, UR10, -R12 ;  /* 0x0000000a36047c23 */ /* 0x008fe2000801080c */
[----:B------:R-:W-:-:S03]  /*c7b0*/  FSEL R6, R25, RZ, P5 ;  /* 0x000000ff19067208 */ /* 0x000fc60002800000 */
[----:B------:R1:W-:Y:S01]  /*c7c0*/  MUFU.EX2 R142, R4 ;  /* 0x00000004008e7308 */ /* 0x0003e20000000800 */
[----:B----4-:R-:W-:Y:S01]  /*c7d0*/  MOV R29, R19 ;  /* 0x00000013001d7202 */ /* 0x010fe20000000f00 */
[----:B------:R-:W-:Y:S01]  /*c7e0*/  FADD.FTZ R6, R134, -R6 ;  /* 0x8000000686067221 */ /* 0x000fe20000010000 */
[----:B------:R-:W-:Y:S02]  /*c7f0*/  MOV R30, R18 ;  /* 0x00000012001e7202 */ /* 0x000fe40000000f00 */
[----:B------:R-:W-:Y:S01]  /*c800*/  MOV R134, R17 ;  /* 0x0000001100867202 */ /* 0x000fe20000000f00 */
[----:B-1----:R-:W-:Y:S01]  /*c810*/  FMUL.FTZ R4, R5, UR10 ;  /* 0x0000000a05047c20 */ /* 0x002fe20008410000 */
[----:B------:R-:W-:-:S05]  /*c820*/  FSEL R5, R11, RZ, P4 ;  /* 0x000000ff0b057208 */ /* 0x000fca0002000000 */
[----:B------:R-:W1:Y:S01]  /*c830*/  MUFU.EX2 R4, R4 ;  /* 0x0000000400047308 */ /* 0x000e620000000800 */
[----:B------:R-:W-:Y:S01]  /*c840*/  FADD.FTZ R7, R133, -R5 ;  /* 0x8000000585077221 */ /* 0x000fe20000010000 */
[----:B------:R-:W-:Y:S01]  /*c850*/  IMAD.MOV.U32 R133, RZ, RZ, R16 ;  /* 0x000000ffff857224 */ /* 0x000fe200078e0010 */
[----:B------:R-:W-:Y:S01]  /*c860*/  FSEL R5, R28, RZ, P3 ;  /* 0x000000ff1c057208 */ /* 0x000fe20001800000 */
[----:B------:R-:W3:Y:S04]  /*c870*/  LDSM.16.MT88.4 R16, [R225+0xc000] ;  /* 0x00c00000e110783b */ /* 0x000ee80000004200 */
[----:B------:R-:W-:Y:S01]  /*c880*/  FADD.FTZ R5, R132, -R5 ;  /* 0x8000000584057221 */ /* 0x000fe20000010000 */
[----:B------:R-:W-:Y:S01]  /*c890*/  FMUL.FTZ R6, R6, UR10 ;  /* 0x0000000a06067c20 */ /* 0x000fe20008410000 */
[----:B------:R-:W-:-:S02]  /*c8a0*/  FMUL.FTZ R7, R7, UR10 ;  /* 0x0000000a07077c20 */ /* 0x000fc40008410000 */
[----:B------:R-:W-:Y:S01]  /*c8b0*/  FMUL.FTZ R13, R5, UR10 ;  /* 0x0000000a050d7c20 */ /* 0x000fe20008410000 */
[----:B------:R-:W-:Y:S01]  /*c8c0*/  FFMA.FTZ R5, R55, UR10, -R12 ;  /* 0x0000000a37057c23 */ /* 0x000fe2000801080c */
[----:B------:R-:W4:Y:S01]  /*c8d0*/  MUFU.EX2 R15, R6 ;  /* 0x00000006000f7308 */ /* 0x000f220000000800 */
[----:B-1----:R-:W-:-:S07]  /*c8e0*/  FMUL.FTZ R40, R116, R4 ;  /* 0x0000000474287220 */ /* 0x002fce0000410000 */
[----:B------:R-:W1:Y:S08]  /*c8f0*/  MUFU.EX2 R14, R7 ;  /* 0x00000007000e7308 */ /* 0x000e700000000800 */
[----:B------:R-:W3:Y:S08]  /*c900*/  MUFU.EX2 R13, R13 ;  /* 0x0000000d000d7308 */ /* 0x000ef00000000800 */
[----:B------:R3:W3:Y:S01]  /*c910*/  MUFU.EX2 R116, R5 ;  /* 0x0000000500747308 */ /* 0x0006e20000000800 */
        /* <DEDUP_REMOVED lines=33> */
[----:B----4-:R-:W-:Y:S01]  /*cb30*/  FMUL.FTZ R174, R174, R15 ;  /* 0x0000000faeae7220 */ /* 0x010fe20000410000 */
[----:B------:R-:W-:Y:S01]  /*cb40*/  MOV R117, R11 ;  /* 0x0000000b00757202 */ /* 0x000fe20000000f00 */
[----:B------:R-:W-:Y:S01]  /*cb50*/  FMUL.FTZ R175, R175, R15 ;  /* 0x0000000fafaf7220 */ /* 0x000fe20000410000 */
[----:B------:R-:W-:Y:S01]  /*cb60*/  F2FP.F16.F32.PACK_AB R10, R50, R48 ;  /* 0x00000030320a723e */ /* 0x000fe200000000ff */
[----:B-1----:R-:W-:Y:S01]  /*cb70*/  FMUL.FTZ R204, R204, R14 ;  /* 0x0000000ecccc7220 */ /* 0x002fe20000410000 */
[----:B------:R-:W-:Y:S01]  /*cb80*/  F2FP.F16.F32.PACK_AB R11, R133, R136 ;  /* 0x00000088850b723e */ /* 0x000fe200000000ff */
[----:B------:R-:W-:Y:S01]  /*cb90*/  FMUL.FTZ R205, R205, R14 ;  /* 0x0000000ecdcd7220 */ /* 0x000fe20000410000 */
[-C--:B---3--:R-:W-:Y:S01]  /*cba0*/  FMUL.FTZ R206, R206, R13.reuse ;  /* 0x0000000dcece7220 */ /* 0x088fe20000410000 */
        /* <DEDUP_REMOVED lines=10> */
[----:B------:R-:W-:Y:S01]  /*cc50*/  FMUL.FTZ R171, R171, R15 ;  /* 0x0000000fabab7220 */ /* 0x000fe20000410000 */
[----:B------:R-:W-:-:S03]  /*cc60*/  MOV R128, R60 ;  /* 0x0000003c00807202 */ /* 0x000fc60000000f00 */
[----:B------:R-:W-:Y:S01]  /*cc70*/  HMMA.16816.F32 R204, R4, R16, R204 ;  /* 0x0000001004cc723c */ /* 0x000fe200000018cc */
[----:B--2---:R-:W-:Y:S01]  /*cc80*/  FFMA.FTZ R38, R38, R15, R9 ;  /* 0x0000000f26267223 */ /* 0x004fe20000010009 */
[----:B------:R-:W-:-:S04]  /*cc90*/  F2FP.F16.F32.PACK_AB R9, R29, R9 ;  /* 0x000000091d09723e */ /* 0x000fc800000000ff */
[----:B------:R-:W-:Y:S06]  /*cca0*/  HMMA.16816.F32 R200, R4, R18, R200 ;  /* 0x0000001204c8723c */ /* 0x000fec00000018c8 */
[C---:B------:R-:W-:Y:S06]  /*ccb0*/  HMMA.16816.F32 R172, R8.reuse, R16, R172 ;  /* 0x0000001008ac723c */ /* 0x040fec00000018ac */
[----:B------:R-:W-:Y:S01]  /*ccc0*/  HMMA.16816.F32 R60, R8, R18, R168 ;  /* 0x00000012083c723c */ /* 0x000fe200000018a8 */
[----:B------:R-:W1:Y:S01]  /*ccd0*/  LDSM.16.MT88.4 R16, [R226+0xc000] ;  /* 0x00c00000e210783b */ /* 0x000e620000004200 */
[-C--:B------:R-:W-:Y:S01]  /*cce0*/  FMUL.FTZ R192, R192, R14.reuse ;  /* 0x0000000ec0c07220 */ /* 0x080fe20000410000 */
[-C--:B------:R-:W-:Y:S01]  /*ccf0*/  FMUL.FTZ R193, R193, R14.reuse ;  /* 0x0000000ec1c17220 */ /* 0x080fe20000410000 */
        /* <DEDUP_REMOVED lines=14> */
[----:B------:R-:W-:Y:S02]  /*cde0*/  MOV R168, R57 ;  /* 0x0000003900a87202 */ /* 0x000fe40000000f00 */
[----:B------:R-:W-:Y:S02]  /*cdf0*/  MOV R129, R56 ;  /* 0x0000003800817202 */ /* 0x000fe40000000f00 */
        /* <DEDUP_REMOVED lines=50> */
[-C--:B------:R-:W-:Y:S01]  /*d120*/  FMUL.FTZ R75, R75, R13.reuse ;  /* 0x0000000d4b4b7220 */ /* 0x080fe20000410000 */
[----:B------:R-:W-:Y:S01]  /*d130*/  MOV R191, R194 ;  /* 0x000000c200bf7202 */ /* 0x000fe20000000f00 */
[-C--:B------:R-:W-:Y:S01]  /*d140*/  FMUL.FTZ R76, R76, R14.reuse ;  /* 0x0000000e4c4c7220 */ /* 0x080fe20000410000 */
[----:B------:R-:W-:Y:S01]  /*d150*/  FMUL.FTZ R77, R77, R14 ;  /* 0x0000000e4d4d7220 */ /* 0x000fe20000410000 */
[-C--:B------:R-:W-:Y:S01]  /*d160*/  FMUL.FTZ R78, R78, R13.reuse ;  /* 0x0000000d4e4e7220 */ /* 0x080fe20000410000 */
[----:B------:R-:W-:Y:S01]  /*d170*/  FMUL.FTZ R79, R79, R13 ;  /* 0x0000000d4f4f7220 */ /* 0x000fe20000410000 */
[----:B------:R-:W-:-:S02]  /*d180*/  IMAD.MOV.U32 R194, RZ, RZ, R143 ;  /* 0x000000ffffc27224 */ /* 0x000fc400078e008f */
[-C--:B------:R-:W-:Y:S01]  /*d190*/  FMUL.FTZ R82, R82, R15.reuse ;  /* 0x0000000f52527220 */ /* 0x080fe20000410000 */
[----:B------:R-:W-:Y:S01]  /*d1a0*/  FMUL.FTZ R83, R83, R15 ;  /* 0x0000000f53537220 */ /* 0x000fe20000410000 */
[----:B------:R-:W-:Y:S02]  /*d1b0*/  MOV R192, R169 ;  /* 0x000000a900c07202 */ /* 0x000fe40000000f00 */
[----:B------:R-:W-:Y:S02]  /*d1c0*/  MOV R193, R129 ;  /* 0x0000008100c17202 */ /* 0x000fe40000000f00 */
[----:B------:R-:W-:Y:S02]  /*d1d0*/  MOV R169, R134 ;  /* 0x0000008600a97202 */ /* 0x000fe40000000f00 */
[----:B------:R-:W-:Y:S01]  /*d1e0*/  MOV R129, R135 ;  /* 0x0000008700817202 */ /* 0x000fe20000000f00 */
[----:B-1----:R-:W-:Y:S07]  /*d1f0*/  HMMA.16816.F32 R144, R8, R16, R68 ;  /* 0x000000100890723c */ /* 0x002fee0000001844 */
[----:B------:R-:W-:-:S02]  /*d200*/  MOV R69, R142 ;  /* 0x0000008e00457202 */ /* 0x000fc40000000f00 */
[----:B------:R-:W-:Y:S02]  /*d210*/  MOV R68, R141 ;  /* 0x0000008d00447202 */ /* 0x000fe40000000f00 */
[----:B------:R-:W-:Y:S02]  /*d220*/  MOV R70, R140 ;  /* 0x0000008c00467202 */ /* 0x000fe40000000f00 */
[----:B------:R-:W-:Y:S01]  /*d230*/  HMMA.16816.F32 R140, R4, R16, R72 ;  /* 0x00000010048c723c */ /* 0x000fe20000001848 */
[----:B------:R-:W-:Y:S02]  /*d240*/  MOV R71, R170 ;  /* 0x000000aa00477202 */ /* 0x000fe40000000f00 */
[----:B------:R-:W-:-:S04]  /*d250*/  MOV R170, R26 ;  /* 0x0000001a00aa7202 */ /* 0x000fc80000000f00 */
[----:B------:R-:W-:Y:S01]  /*d260*/  IMAD.MOV.U32 R73, RZ, RZ, R194 ;  /* 0x000000ffff497224 */ /* 0x000fe200078e00c2 */
[----:B------:R-:W-:Y:S01]  /*d270*/  MOV R72, R168 ;  /* 0x000000a800487202 */ /* 0x000fe20000000f00 */
[----:B------:R-:W-:Y:S01]  /*d280*/  IMAD.MOV.U32 R194, RZ, RZ, R132 ;  /* 0x000000ffffc27224 */ /* 0x000fe200078e0084 */
[----:B------:R-:W-:Y:S02]  /*d290*/  MOV R168, R133 ;  /* 0x0000008500a87202 */ /* 0x000fe40000000f00 */
[----:B------:R-:W-:Y:S07]  /*d2a0*/  HMMA.16816.F32 R132, R4, R18, R76 ;  /* 0x000000120484723c */ /* 0x000fee000000184c */
[----:B------:R-:W-:Y:S01]  /*d2b0*/  MOV R78, R171 ;  /* 0x000000ab004e7202 */ /* 0x000fe20000000f00 */
[----:B------:R-:W-:Y:S01]  /*d2c0*/  IMAD.MOV.U32 R76, RZ, RZ, R27 ;  /* 0x000000ffff4c7224 */ /* 0x000fe200078e001b */
[----:B------:R-:W-:-:S02]  /*d2d0*/  MOV R77, R31 ;  /* 0x0000001f004d7202 */ /* 0x000fc40000000f00 */
[----:B------:R-:W-:Y:S02]  /*d2e0*/  MOV R171, R25 ;  /* 0x0000001900ab7202 */ /* 0x000fe40000000f00 */
[----:B------:R-:W-:Y:S02]  /*d2f0*/  MOV R31, R24 ;  /* 0x00000018001f7202 */ /* 0x000fe40000000f00 */
[----:B------:R-:W-:Y:S01]  /*d300*/  HMMA.16816.F32 R24, R8, R18, R80 ;  /* 0x000000120818723c */ /* 0x000fe20000001850 */
[----:B------:R-:W1:Y:S01]  /*d310*/  LDSM.16.MT88.4 R16, [R226+0xe000] ;  /* 0x00e00000e210783b */ /* 0x000e620000004200 */
[-C--:B------:R-:W-:Y:S01]  /*d320*/  FMUL.FTZ R88, R88, R14.reuse ;  /* 0x0000000e58587220 */ /* 0x080fe20000410000 */
[----:B------:R-:W-:Y:S01]  /*d330*/  FMUL.FTZ R89, R89, R14 ;  /* 0x0000000e59597220 */ /* 0x000fe20000410000 */
[-C--:B------:R-:W-:Y:S01]  /*d340*/  FMUL.FTZ R90, R90, R13.reuse ;  /* 0x0000000d5a5a7220 */ /* 0x080fe20000410000 */
[----:B------:R-:W-:-:S07]  /*d350*/  FMUL.FTZ R91, R91, R13 ;  /* 0x0000000d5b5b7220 */ /* 0x000fce0000410000 */
[-C--:B-1----:R-:W-:Y:S01]  /*d360*/  HMMA.16816.F32 R80, R4, R16.reuse, R88 ;  /* 0x000000100450723c */ /* 0x082fe20000001858 */
[----:B------:R-:W2:Y:S02]  /*d370*/  LDL.LU R89, [R1+0x2c] ;  /* 0x00002c0001597983 */ /* 0x000ea40000300800 */
[-C--:B--2---:R-:W-:Y:S02]  /*d380*/  FFMA.FTZ R45, R89, R14.reuse, R45 ;  /* 0x0000000e592d7223 */ /* 0x084fe4000001002d */
[----:B------:R-:W2:Y:S01]  /*d390*/  LDL.LU R89, [R1+0x30] ;  /* 0x0000300001597983 */ /* 0x000ea20000300800 */
[-C--:B------:R-:W-:Y:S01]  /*d3a0*/  FMUL.FTZ R86, R86, R15.reuse ;  /* 0x0000000f56567220 */ /* 0x080fe20000410000 */
[-C--:B------:R-:W-:Y:S01]  /*d3b0*/  FMUL.FTZ R87, R87, R15.reuse ;  /* 0x0000000f57577220 */ /* 0x080fe20000410000 */
[----:B------:R-:W-:Y:S01]  /*d3c0*/  FMUL.FTZ R98, R98, R15 ;  /* 0x0000000f62627220 */ /* 0x000fe20000410000 */
[-C--:B------:R-:W-:Y:S01]  /*d3d0*/  FMUL.FTZ R92, R92, R14.reuse ;  /* 0x0000000e5c5c7220 */ /* 0x080fe20000410000 */
[----:B------:R-:W-:Y:S01]  /*d3e0*/  FMUL.FTZ R93, R93, R14 ;  /* 0x0000000e5d5d7220 */ /* 0x000fe20000410000 */
[-C--:B------:R-:W-:Y:S01]  /*d3f0*/  FMUL.FTZ R94, R94, R13.reuse ;  /* 0x0000000d5e5e7220 */ /* 0x080fe20000410000 */
[----:B------:R-:W-:Y:S01]  /*d400*/  FMUL.FTZ R95, R95, R13 ;  /* 0x0000000d5f5f7220 */ /* 0x000fe20000410000 */
[----:B------:R-:W-:Y:S01]  /*d410*/  FMUL.FTZ R99, R99, R15 ;  /* 0x0000000f63637220 */ /* 0x000fe20000410000 */
[----:B------:R-:W-:Y:S01]  /*d420*/  MOV R74, R139 ;  /* 0x0000008b004a7202 */ /* 0x000fe20000000f00 */
[----:B------:R-:W-:Y:S01]  /*d430*/  IMAD.MOV.U32 R188, RZ, RZ, R137 ;  /* 0x000000ffffbc7224 */ /* 0x000fe200078e0089 */
[----:B------:R-:W-:Y:S01]  /*d440*/  MOV R75, R138 ;  /* 0x0000008a004b7202 */ /* 0x000fe20000000f00 */
[----:B------:R-:W-:Y:S01]  /*d450*/  HMMA.16816.F32 R152, R8, R16, R84 ;  /* 0x000000100898723c */ /* 0x000fe20000001854 */
[----:B------:R-:W-:-:S05]  /*d460*/  MOV R189, R136 ;  /* 0x0000008800bd7202 */ /* 0x000fca0000000f00 */
        /* <DEDUP_REMOVED lines=15> */
[----:B--2---:R-:W-:-:S02]  /*d560*/  FFMA.FTZ R44, R89, R13, R44 ;  /* 0x0000000d592c7223 */ /* 0x004fc4000001002c */
[----:B------:R-:W2:Y:S01]  /*d570*/  LDL.LU R89, [R1] ;  /* 0x0000000001597983 */ /* 0x000ea20000300800 */
        /* <DEDUP_REMOVED lines=13> */
[----:B------:R-:W-:Y:S01]  /*d650*/  MOV R90, R129 ;  /* 0x00000081005a7202 */ /* 0x000fe20000000f00 */
[----:B------:R-:W-:-:S02]  /*d660*/  IMAD.MOV.U32 R91, RZ, RZ, R192 ;  /* 0x000000ffff5b7224 */ /* 0x000fc400078e00c0 */
[----:B------:R-:W-:Y:S01]  /*d670*/  IMAD.MOV.U32 R79, RZ, RZ, R191 ;  /* 0x000000ffff4f7224 */ /* 0x000fe200078e00bf */
[----:B------:R-:W-:Y:S02]  /*d680*/  MOV R191, R194 ;  /* 0x000000c200bf7202 */ /* 0x000fe40000000f00 */
[----:B------:R-:W-:Y:S01]  /*d690*/  MOV R194, R38 ;  /* 0x0000002600c27202 */ /* 0x000fe20000000f00 */
[----:B------:R-:W-:Y:S01]  /*d6a0*/  FMUL.FTZ R38, R130, R15 ;  /* 0x0000000f82267220 */ /* 0x000fe20000410000 */
[----:B------:R-:W-:Y:S01]  /*d6b0*/  MOV R192, R193 ;  /* 0x000000c100c07202 */ /* 0x000fe20000000f00 */
[C---:B-1----:R-:W-:Y:S06]  /*d6c0*/  HMMA.16816.F32 R120, R4.reuse, R16, R120 ;  /* 0x000000100478723c */ /* 0x042fec0000001878 */
[----:B------:R-:W-:Y:S01]  /*d6d0*/  HMMA.16816.F32 R124, R4, R18, R124 ;  /* 0x00000012047c723c */ /* 0x000fe2000000187c */
[----:B------:R-:W-:-:S02]  /*d6e0*/  MOV R193, R43 ;  /* 0x0000002b00c17202 */ /* 0x000fc40000000f00 */
[----:B------:R-:W-:Y:S01]  /*d6f0*/  MOV R190, R39 ;  /* 0x0000002700be7202 */ /* 0x000fe20000000f00 */
[-C--:B------:R-:W-:Y:S01]  /*d700*/  FMUL.FTZ R43, R119, R15.reuse ;  /* 0x0000000f772b7220 */ /* 0x080fe20000410000 */
[----:B------:R-:W-:Y:S02]  /*d710*/  IMAD.MOV.U32 R129, RZ, RZ, R42 ;  /* 0x000000ffff817224 */ /* 0x000fe400078e002a */
[-C--:B------:R-:W-:Y:S01]  /*d720*/  FMUL.FTZ R42, R118, R15.reuse ;  /* 0x0000000f762a7220 */ /* 0x080fe20000410000 */
[----:B------:R-:W-:Y:S01]  /*d730*/  FMUL.FTZ R39, R131, R15 ;  /* 0x0000000f83277220 */ /* 0x000fe20000410000 */
[----:B------:R-:W-:-:S05]  /*d740*/  FFMA.FTZ R32, R32, UR10, -R2 ;  /* 0x0000000a20207c23 */ /* 0x000fca0008010802 */
[C---:B------:R-:W-:Y:S06]  /*d750*/  HMMA.16816.F32 R40, R8.reuse, R16, R40 ;  /* 0x000000100828723c */ /* 0x040fec0000001828 */
[----:B------:R-:W-:Y:S01]  /*d760*/  HMMA.16816.F32 R36, R8, R18, R36 ;  /* 0x000000120824723c */ /* 0x000fe20000001824 */
[----:B------:R-:W1:Y:S01]  /*d770*/  LDSM.16.MT88.4 R16, [R225+0xc800] ;  /* 0x00c80000e110783b */ /* 0x000e620000004200 */
[--C-:B------:R-:W-:Y:S01]  /*d780*/  FFMA.FTZ R15, R213, UR10, -R0.reuse ;  /* 0x0000000ad50f7c23 */ /* 0x100fe20008010800 */
[--C-:B------:R-:W-:Y:S01]  /*d790*/  FFMA.FTZ R211, R211, UR10, -R0.reuse ;  /* 0x0000000ad3d37c23 */ /* 0x100fe20008010800 */
[----:B------:R-:W-:Y:S01]  /*d7a0*/  FFMA.FTZ R209, R209, UR10, -R0 ;  /* 0x0000000ad1d17c23 */ /* 0x000fe20008010800 */
[--C-:B------:R-:W-:Y:S01]  /*d7b0*/  FFMA.FTZ R217, R217, UR10, -R3.reuse ;  /* 0x0000000ad9d97c23 */ /* 0x100fe20008010803 */
[--C-:B------:R-:W-:Y:S01]  /*d7c0*/  FFMA.FTZ R214, R214, UR10, -R3.reuse ;  /* 0x0000000ad6d67c23 */ /* 0x100fe20008010803 */
[--C-:B------:R-:W-:Y:S01]  /*d7d0*/  FFMA.FTZ R210, R210, UR10, -R3.reuse ;  /* 0x0000000ad2d27c23 */ /* 0x100fe20008010803 */
[----:B------:R-:W-:Y:S01]  /*d7e0*/  FFMA.FTZ R208, R208, UR10, -R3 ;  /* 0x0000000ad0d07c23 */ /* 0x000fe20008010803 */
[----:B------:R-:W-:-:S02]  /*d7f0*/  IMAD.MOV.U32 R131, RZ, RZ, R71 ;  /* 0x000000ffff837224 */ /* 0x000fc400078e0047 */
[----:B--2---:R-:W-:Y:S01]  /*d800*/  FFMA.FTZ R4, R89, UR10, -R2 ;  /* 0x0000000a59047c23 */ /* 0x004fe20008010802 */
[----:B------:R-:W-:Y:S01]  /*d810*/  IMAD.MOV.U32 R89, RZ, RZ, R90 ;  /* 0x000000ffff597224 */ /* 0x000fe200078e005a */
[----:B------:R-:W-:Y:S02]  /*d820*/  MOV R90, R91 ;  /* 0x0000005b005a7202 */ /* 0x000fe40000000f00 */
[----:B------:R-:W-:Y:S02]  /*d830*/  MOV R91, R76 ;  /* 0x0000004c005b7202 */ /* 0x000fe40000000f00 */
[----:B------:R-:W-:Y:S01]  /*d840*/  MOV R76, R77 ;  /* 0x0000004d004c7202 */ /* 0x000fe20000000f00 */
[----:B------:R-:W-:Y:S01]  /*d850*/  IMAD.MOV.U32 R77, RZ, RZ, R78 ;  /* 0x000000ffff4d7224 */ /* 0x000fe200078e004e */
[----:B------:R-:W-:Y:S02]  /*d860*/  MOV R78, R79 ;  /* 0x0000004f004e7202 */ /* 0x000fe40000000f00 */
[----:B------:R-:W-:-:S02]  /*d870*/  MOV R79, R72 ;  /* 0x00000048004f7202 */ /* 0x000fc40000000f00 */
[----:B------:R-:W-:Y:S01]  /*d880*/  MOV R72, R73 ;  /* 0x0000004900487202 */ /* 0x000fe20000000f00 */
[----:B------:R-:W-:Y:S01]  /*d890*/  IMAD.MOV.U32 R73, RZ, RZ, R68 ;  /* 0x000000ffff497224 */ /* 0x000fe200078e0044 */
[----:B------:R-:W-:Y:S02]  /*d8a0*/  MOV R68, R195 ;  /* 0x000000c300447202 */ /* 0x000fe40000000f00 */
[----:B------:R2:W-:Y:S02]  /*d8b0*/  MUFU.EX2 R195, R4 ;  /* 0x0000000400c37308 */ /* 0x0005e40000000800 */
[----:B--2---:R-:W-:-:S06]  /*d8c0*/  FFMA.FTZ R4, R222, UR10, -R2 ;  /* 0x0000000ade047c23 */ /* 0x004fcc0008010802 */
[----:B------:R2:W3:Y:S02]  /*d8d0*/  MUFU.EX2 R7, R4 ;  /* 0x0000000400077308 */ /* 0x0004e40000000800 */
[----:B--2---:R-:W-:-:S06]  /*d8e0*/  FFMA.FTZ R4, R212, UR10, -R2 ;  /* 0x0000000ad4047c23 */ /* 0x004fcc0008010802 */
[----:B------:R2:W-:Y:S02]  /*d8f0*/  MUFU.EX2 R130, R4 ;  /* 0x0000000400827308 */ /* 0x0005e40000000800 */
[----:B--2---:R-:W-:-:S06]  /*d900*/  FFMA.FTZ R4, R33, UR10, -R2 ;  /* 0x0000000a21047c23 */ /* 0x004fcc0008010802 */
[----:B------:R2:W-:Y:S02]  /*d910*/  MUFU.EX2 R100, R4 ;  /* 0x0000000400647308 */ /* 0x0005e40000000800 */
[----:B--2---:R-:W-:-:S06]  /*d920*/  FFMA.FTZ R4, R193, UR10, -R0 ;  /* 0x0000000ac1047c23 */ /* 0x004fcc0008010800 */
[----:B------:R2:W-:Y:S02]  /*d930*/  MUFU.EX2 R193, R4 ;  /* 0x0000000400c17308 */ /* 0x0005e40000000800 */
[----:B--2---:R-:W-:Y:S01]  /*d940*/  FFMA.FTZ R4, R89, UR10, -R0 ;  /* 0x0000000a59047c23 */ /* 0x004fe20008010800 */
        /* <DEDUP_REMOVED lines=13> */
[----:B------:R-:W-:Y:S02]  /*da20*/  MOV R190, R194 ;  /* 0x000000c200be7202 */ /* 0x000fe40000000f00 */
[----:B------:R2:W4:Y:S02]  /*da30*/  MUFU.EX2 R194, R4 ;  /* 0x0000000400c27308 */ /* 0x0005240000000800 */
[----:B--2---:R-:W-:-:S06]  /*da40*/  FFMA.FTZ R4, R216, UR10, -R0 ;  /* 0x0000000ad8047c23 */ /* 0x004fcc0008010800 */
[----:B------:R2:W-:Y:S02]  /*da50*/  MUFU.EX2 R119, R4 ;  /* 0x0000000400777308 */ /* 0x0005e40000000800 */
[----:B--2---:R-:W-:-:S06]  /*da60*/  FFMA.FTZ R4, R34, UR10, -R0 ;  /* 0x0000000a22047c23 */ /* 0x004fcc0008010800 */
[----:B------:R2:W-:Y:S02]  /*da70*/  MUFU.EX2 R6, R4 ;  /* 0x0000000400067308 */ /* 0x0005e40000000800 */
[----:B--2---:R-:W-:-:S06]  /*da80*/  FFMA.FTZ R4, R191, UR10, -R3 ;  /* 0x0000000abf047c23 */ /* 0x004fcc0008010803 */
[----:B------:R2:W-:Y:S02]  /*da90*/  MUFU.EX2 R191, R4 ;  /* 0x0000000400bf7308 */ /* 0x0005e40000000800 */
[----:B--2---:R-:W-:Y:S01]  /*daa0*/  FFMA.FTZ R4, R89, UR10, -R3 ;  /* 0x0000000a59047c23 */ /* 0x004fe20008010803 */
        /* <DEDUP_REMOVED lines=14> */
[----:B------:R2:W-:Y:S01]  /*db90*/  MUFU.EX2 R192, R4 ;  /* 0x0000000400c07308 */ /* 0x0005e20000000800 */
[----:B------:R-:W-:Y:S01]  /*dba0*/  IMAD.MOV.U32 R88, RZ, RZ, R91 ;  /* 0x000000ffff587224 */ /* 0x000fe200078e005b */
[----:B------:R-:W-:Y:S02]  /*dbb0*/  MOV R91, R78 ;  /* 0x0000004e005b7202 */ /* 0x000fe40000000f00 */
[----:B------:R-:W-:Y:S02]  /*dbc0*/  MOV R103, R90 ;  /* 0x0000005a00677202 */ /* 0x000fe40000000f00 */
[----:B------:R-:W-:Y:S01]  /*dbd0*/  MOV R78, R73 ;  /* 0x00000049004e7202 */ /* 0x000fe20000000f00 */
[----:B--2---:R-:W-:-:S04]  /*dbe0*/  FFMA.FTZ R4, R252, UR10, -R3 ;  /* 0x0000000afc047c23 */ /* 0x004fc80008010803 */
[----:B------:R2:W-:Y:S01]  /*dbf0*/  MUFU.EX2 R222, R4 ;  /* 0x0000000400de7308 */ /* 0x0005e20000000800 */
[----:B------:R-:W-:Y:S02]  /*dc00*/  MOV R90, R77 ;  /* 0x0000004d005a7202 */ /* 0x000fe40000000f00 */
[----:B------:R-:W-:Y:S01]  /*dc10*/  MOV R73, R188 ;  /* 0x000000bc00497202 */ /* 0x000fe20000000f00 */
[----:B------:R-:W-:Y:S01]  /*dc20*/  IMAD.MOV.U32 R188, RZ, RZ, R168 ;  /* 0x000000ffffbc7224 */ /* 0x000fe200078e00a8 */
[----:B------:R-:W-:Y:S01]  /*dc30*/  MOV R77, R72 ;  /* 0x00000048004d7202 */ /* 0x000fe20000000f00 */
[----:B------:R-:W-:Y:S01]  /*dc40*/  IMAD.MOV.U32 R72, RZ, RZ, R75 ;  /* 0x000000ffff487224 */ /* 0x000fe200078e004b */
[----:B------:R-:W-:Y:S02]  /*dc50*/  MOV R168, R169 ;  /* 0x000000a900a87202 */ /* 0x000fe40000000f00 */
[----:B------:R-:W-:Y:S01]  /*dc60*/  MOV R75, R190 ;  /* 0x000000be004b7202 */ /* 0x000fe20000000f00 */
[----:B--2---:R-:W-:-:S04]  /*dc70*/  FFMA.FTZ R4, R220, UR10, -R3 ;  /* 0x0000000adc047c23 */ /* 0x004fc80008010803 */
[----:B------:R2:W1:Y:S01]  /*dc80*/  MUFU.EX2 R5, R4 ;  /* 0x0000000400057308 */ /* 0x0004620000000800 */
[----:B------:R-:W-:Y:S02]  /*dc90*/  MOV R169, R170 ;  /* 0x000000aa00a97202 */ /* 0x000fe40000000f00 */
[----:B------:R-:W-:Y:S01]  /*dca0*/  MOV R170, R171 ;  /* 0x000000ab00aa7202 */ /* 0x000fe20000000f00 */
[----:B------:R-:W-:Y:S01]  /*dcb0*/  IMAD.MOV.U32 R171, RZ, RZ, R30 ;  /* 0x000000ffffab7224 */ /* 0x000fe200078e001e */
        /* <DEDUP_REMOVED lines=8> */
[----:B------:R2:W-:Y:S01]  /*dd40*/  MUFU.EX2 R190, R4 ;  /* 0x0000000400be7308 */ /* 0x0005e20000000800 */
[----:B------:R-:W-:-:S02]  /*dd50*/  MOV R74, R189 ;  /* 0x000000bd004a7202 */ /* 0x000fc40000000f00 */
[----:B------:R-:W-:Y:S02]  /*dd60*/  MOV R101, R89 ;  /* 0x0000005900657202 */ /* 0x000fe40000000f00 */
[----:B------:R-:W-:Y:S02]  /*dd70*/  MOV R88, R76 ;  /* 0x0000004c00587202 */ /* 0x000fe40000000f00 */
[----:B------:R-:W-:Y:S01]  /*dd80*/  MOV R89, R79 ;  /* 0x0000004f00597202 */ /* 0x000fe20000000f00 */
[----:B------:R-:W-:Y:S01]  /*dd90*/  IMAD.MOV.U32 R78, RZ, RZ, R74 ;  /* 0x000000ffff4e7224 */ /* 0x000fe200078e004a */
[----:B------:R-:W-:Y:S02]  /*dda0*/  MOV R76, R72 ;  /* 0x00000048004c7202 */ /* 0x000fe40000000f00 */
[----:B------:R-:W-:Y:S01]  /*ddb0*/  MOV R79, R75 ;  /* 0x0000004b004f7202 */ /* 0x000fe20000000f00 */
[----:B--2---:R-:W-:Y:S01]  /*ddc0*/  FFMA.FTZ R4, R103, UR10, -R12 ;  /* 0x0000000a67047c23 */ /* 0x004fe2000801080c */
[----:B------:R-:W-:-:S02]  /*ddd0*/  MOV R103, R91 ;  /* 0x0000005b00677202 */ /* 0x000fc40000000f00 */
[----:B------:R-:W-:Y:S02]  /*dde0*/  MOV R91, R77 ;  /* 0x0000004d005b7202 */ /* 0x000fe40000000f00 */
[----:B------:R-:W-:Y:S02]  /*ddf0*/  MOV R77, R73 ;  /* 0x00000049004d7202 */ /* 0x000fe40000000f00 */
[----:B------:R-:W-:Y:S01]  /*de00*/  MOV R73, R168 ;  /* 0x000000a800497202 */ /* 0x000fe20000000f00 */
[--C-:B------:R-:W-:Y:S01]  /*de10*/  FFMA.FTZ R34, R219, UR10, -R2.reuse ;  /* 0x0000000adb227c23 */ /* 0x100fe20008010802 */
[----:B------:R-:W-:Y:S01]  /*de20*/  MOV R72, R188 ;  /* 0x000000bc00487202 */ /* 0x000fe20000000f00 */
[--C-:B------:R-:W-:Y:S01]  /*de30*/  FFMA.FTZ R33, R218, UR10, -R2.reuse ;  /* 0x0000000ada217c23 */ /* 0x100fe20008010802 */
[----:B------:R-:W-:Y:S01]  /*de40*/  MOV R75, R170 ;  /* 0x000000aa004b7202 */ /* 0x000fe20000000f00 */
[--C-:B------:R-:W-:Y:S01]  /*de50*/  FFMA.FTZ R31, R46, UR10, -R2.reuse ;  /* 0x0000000a2e1f7c23 */ /* 0x100fe20008010802 */
[----:B------:R-:W-:Y:S01]  /*de60*/  MOV R168, R171 ;  /* 0x000000ab00a87202 */ /* 0x000fe20000000f00 */
[----:B------:R-:W-:Y:S01]  /*de70*/  FFMA.FTZ R189, R35, UR10, -R2 ;  /* 0x0000000a23bd7c23 */ /* 0x000fe20008010802 */
[----:B------:R-:W-:-:S02]  /*de80*/  IMAD.MOV.U32 R74, RZ, RZ, R169 ;  /* 0x000000ffff4a7224 */ /* 0x000fc400078e00a9 */
[--C-:B------:R-:W-:Y:S01]  /*de90*/  FFMA.FTZ R171, R47, UR10, -R2.reuse ;  /* 0x0000000a2fab7c23 */ /* 0x100fe20008010802 */
[--C-:B------:R-:W-:Y:S01]  /*dea0*/  FFMA.FTZ R170, R23, UR10, -R2.reuse ;  /* 0x0000000a17aa7c23 */ /* 0x100fe20008010802 */
[----:B------:R-:W-:Y:S01]  /*deb0*/  FFMA.FTZ R188, R20, UR10, -R2 ;  /* 0x0000000a14bc7c23 */ /* 0x000fe20008010802 */
[----:B------:R-:W-:Y:S01]  /*dec0*/  FFMA.FTZ R2, R115, UR10, -R12 ;  /* 0x0000000a73027c23 */ /* 0x000fe2000801080c */
        /* <DEDUP_REMOVED lines=12> */
[----:B------:R-:W-:Y:S02]  /*df90*/  MOV R79, R74 ;  /* 0x0000004a004f7202 */ /* 0x000fe40000000f00 */
[----:B------:R-:W-:Y:S01]  /*dfa0*/  MOV R72, R75 ;  /* 0x0000004b00487202 */ /* 0x000fe20000000f00 */
[--C-:B------:R-:W-:Y:S01]  /*dfb0*/  FFMA.FTZ R30, R30, UR10, -R0.reuse ;  /* 0x0000000a1e1e7c23 */ /* 0x100fe20008010800 */
[----:B------:R-:W-:Y:S01]  /*dfc0*/  MOV R74, R169 ;  /* 0x000000a9004a7202 */ /* 0x000fe20000000f00 */
[--C-:B------:R-:W-:Y:S01]  /*dfd0*/  FFMA.FTZ R29, R221, UR10, -R0.reuse ;  /* 0x0000000add1d7c23 */ /* 0x100fe20008010800 */
[----:B------:R-:W-:Y:S01]  /*dfe0*/  MOV R75, R28 ;  /* 0x0000001c004b7202 */ /* 0x000fe20000000f00 */
[--C-:B------:R-:W-:Y:S01]  /*dff0*/  FFMA.FTZ R28, R215, UR10, -R0.reuse ;  /* 0x0000000ad71c7c23 */ /* 0x100fe20008010800 */
[--C-:B------:R-:W-:Y:S01]  /*e000*/  FFMA.FTZ R169, R22, UR10, -R0.reuse ;  /* 0x0000000a16a97c23 */ /* 0x100fe20008010800 */
[----:B------:R-:W-:Y:S01]  /*e010*/  FFMA.FTZ R168, R21, UR10, -R0 ;  /* 0x0000000a15a87c23 */ /* 0x000fe20008010800 */
[----:B------:R-:W-:Y:S01]  /*e020*/  FFMA.FTZ R0, R113, UR10, -R12 ;  /* 0x0000000a71007c23 */ /* 0x000fe2000801080c */
[----:B------:R-:W2:Y:S08]  /*e030*/  MUFU.EX2 R118, R4 ;  /* 0x0000000400767308 */ /* 0x000eb00000000800 */
[----:B------:R1:W-:Y:S01]  /*e040*/  MUFU.EX2 R35, R2 ;  /* 0x0000000200237308 */ /* 0x0003e20000000800 */
[--C-:B------:R-:W-:Y:S01]  /*e050*/  FFMA.FTZ R14, R114, UR10, -R3.reuse ;  /* 0x0000000a720e7c23 */ /* 0x100fe20008010803 */
[----:B------:R-:W-:Y:S01]  /*e060*/  FFMA.FTZ R13, R101, UR10, -R3 ;  /* 0x0000000a650d7c23 */ /* 0x000fe20008010803 */
[----:B---3--:R-:W-:Y:S01]  /*e070*/  MOV R218, R7 ;  /* 0x0000000700da7202 */ /* 0x008fe20000000f00 */
[----:B------:R-:W3:Y:S04]  /*e080*/  LDSM.16.MT88.4 R20, [R226+0xc800] ;  /* 0x00c80000e214783b */ /* 0x000ee80000004200 */
[----:B------:R2:W2:Y:S01]  /*e090*/  MUFU.EX2 R212, R0 ;  /* 0x0000000000d47308 */ /* 0x0004a20000000800 */
[----:B------:R-:W-:-:S02]  /*e0a0*/  F2FP.F16.F32.PACK_AB R8, R218, R195 ;  /* 0x000000c3da08723e */ /* 0x000fc400000000ff */
[----:B----4-:R-:W-:Y:S01]  /*e0b0*/  F2FP.F16.F32.PACK_AB R9, R194, R193 ;  /* 0x000000c1c209723e */ /* 0x010fe200000000ff */
[--C-:B-1----:R-:W-:Y:S01]  /*e0c0*/  FFMA.FTZ R2, R115, UR10, -R3.reuse ;  /* 0x0000000a73027c23 */ /* 0x102fe20008010803 */
[----:B------:R-:W-:Y:S01]  /*e0d0*/  F2FP.F16.F32.PACK_AB R10, R100, R130 ;  /* 0x00000082640a723e */ /* 0x000fe200000000ff */
[----:B--2---:R-:W-:Y:S01]  /*e0e0*/  FFMA.FTZ R0, R223, UR10, -R3 ;  /* 0x0000000adf007c23 */ /* 0x004fe20008010803 */
[----:B------:R-:W-:Y:S01]  /*e0f0*/  IMAD.MOV.U32 R3, RZ, RZ, R5 ;  /* 0x000000ffff037224 */ /* 0x000fe200078e0005 */
[----:B------:R-:W-:Y:S02]  /*e100*/  MOV R223, R6 ;  /* 0x0000000600df7202 */ /* 0x000fe40000000f00 */
[----:B------:R-:W-:Y:S02]  /*e110*/  F2FP.F16.F32.PACK_AB R4, R192, R191 ;  /* 0x000000bfc004723e */ /* 0x000fe400000000ff */
[----:B------:R-:W-:Y:S02]  /*e120*/  F2FP.F16.F32.PACK_AB R11, R223, R119 ;  /* 0x00000077df0b723e */ /* 0x000fe400000000ff */
[----:B------:R-:W-:-:S02]  /*e130*/  F2FP.F16.F32.PACK_AB R5, R118, R190 ;  /* 0x000000be7605723e */ /* 0x000fc400000000ff */
[----:B------:R-:W-:Y:S02]  /*e140*/  F2FP.F16.F32.PACK_AB R6, R3, R222 ;  /* 0x000000de0306723e */ /* 0x000fe400000000ff */
[----:B------:R-:W-:Y:S01]  /*e150*/  F2FP.F16.F32.PACK_AB R7, R212, R35 ;  /* 0x00000023d407723e */ /* 0x000fe200000000ff */
[-C--:B------:R-:W-:Y:S06]  /*e160*/  HMMA.16816.F32 R172, R8, R16.reuse, R172 ;  /* 0x0000001008ac723c */ /* 0x080fec00000018ac */
[C---:B------:R-:W-:Y:S06]  /*e170*/  HMMA.16816.F32 R204, R4.reuse, R16, R204 ;  /* 0x0000001004cc723c */ /* 0x040fec00000018cc */
[-C--:B------:R-:W-:Y:S06]  /*e180*/  HMMA.16816.F32 R200, R4, R18.reuse, R200 ;  /* 0x0000001204c8723c */ /* 0x080fec00000018c8 */
[----:B------:R-:W-:Y:S01]  /*e190*/  HMMA.16816.F32 R60, R8, R18, R60 ;  /* 0x00000012083c723c */ /* 0x000fe2000000183c */
[----:B------:R-:W1:Y:S01]  /*e1a0*/  LDSM.16.MT88.4 R16, [R228+0xc800] ;  /* 0x00c80000e410783b */ /* 0x000e620000004200 */
[----:B------:R-:W-:Y:S01]  /*e1b0*/  MOV R101, R76 ;  /* 0x0000004c00657202 */ /* 0x000fe20000000f00 */
[----:B------:R-:W-:Y:S01]  /*e1c0*/  IMAD.MOV.U32 R113, RZ, RZ, R79 ;  /* 0x000000ffff717224 */ /* 0x000fe200078e004f */
[----:B------:R-:W-:-:S02]  /*e1d0*/  MOV R115, R77 ;  /* 0x0000004d00737202 */ /* 0x000fc40000000f00 */
[----:B------:R-:W-:Y:S01]  /*e1e0*/  MOV R114, R78 ;  /* 0x0000004e00727202 */ /* 0x000fe20000000f00 */
[----:B---3--:R-:W-:Y:S01]  /*e1f0*/  HMMA.16816.F32 R64, R4, R22, R64 ;  /* 0x000000160440723c */ /* 0x008fe20000001840 */
[----:B------:R-:W-:Y:S02]  /*e200*/  MOV R219, R68 ;  /* 0x0000004400db7202 */ /* 0x000fe40000000f00 */
[----:B------:R-:W-:Y:S02]  /*e210*/  MOV R220, R69 ;  /* 0x0000004500dc7202 */ /* 0x000fe40000000f00 */
[----:B------:R-:W-:Y:S01]  /*e220*/  MOV R252, R70 ;  /* 0x0000004600fc7202 */ /* 0x000fe20000000f00 */
[----:B------:R-:W-:Y:S01]  /*e230*/  HMMA.16816.F32 R76, R8, R20, R164 ;  /* 0x00000014084c723c */ /* 0x000fe200000018a4 */
[----:B------:R-:W-:Y:S01]  /*e240*/  MOV R112, R72 ;  /* 0x0000004800707202 */ /* 0x000fe20000000f00 */
[----:B------:R-:W-:Y:S01]  /*e250*/  IMAD.MOV.U32 R46, RZ, RZ, R75 ;  /* 0x000000ffff2e7224 */ /* 0x000fe200078e004b */
[----:B------:R-:W-:-:S02]  /*e260*/  MOV R47, R73 ;  /* 0x00000049002f7202 */ /* 0x000fc40000000f00 */
[----:B------:R-:W-:Y:S01]  /*e270*/  MOV R216, R74 ;  /* 0x0000004a00d87202 */ /* 0x000fe20000000f00 */
[----:B------:R-:W-:Y:S06]  /*e280*/  HMMA.16816.F32 R68, R4, R20, R196 ;  /* 0x000000140444723c */ /* 0x000fec00000018c4 */
[C---:B------:R-:W-:Y:S01]  /*e290*/  HMMA.16816.F32 R56, R8.reuse, R22, R56 ;  /* 0x000000160838723c */ /* 0x040fe20000001838 */
[----:B------:R-:W2:Y:S05]  /*e2a0*/  LDSM.16.MT88.4 R20, [R227+0xc800] ;  /* 0x00c80000e314783b */ /* 0x000eaa0000004200 */
        /* <DEDUP_REMOVED lines=9> */
[----:B------:R-:W-:Y:S01]  /*e340*/  MOV R221, R102 ;  /* 0x0000006600dd7202 */ /* 0x000fe20000000f00 */
[----:B--2---:R-:W-:Y:S01]  /*e350*/  HMMA.16816.F32 R156, R8, R22, R148 ;  /* 0x00000016089c723c */ /* 0x004fe20000001894 */
[----:B------:R-:W-:Y:S01]  /*e360*/  MOV R215, R131 ;  /* 0x0000008300d77202 */ /* 0x000fe20000000f00 */
[----:B------:R-:W-:Y:S01]  /*e370*/  IMAD.MOV.U32 R101, RZ, RZ, R128 ;  /* 0x000000ffff657224 */ /* 0x000fe200078e0080 */
[----:B------:R-:W-:Y:S01]  /*e380*/  MOV R166, R130 ;  /* 0x0000008200a67202 */ /* 0x000fe20000000f00 */
[----:B------:R-:W-:Y:S01]  /*e390*/  IMAD.MOV.U32 R252, RZ, RZ, R89 ;  /* 0x000000fffffc7224 */ /* 0x000fe200078e0059 */
[----:B------:R-:W-:-:S02]  /*e3a0*/  MOV R219, R103 ;  /* 0x0000006700db7202 */ /* 0x000fc40000000f00 */
[----:B------:R-:W-:Y:S02]  /*e3b0*/  MOV R151, R220 ;  /* 0x000000dc00977202 */ /* 0x000fe40000000f00 */
[----:B------:R-:W-:Y:S01]  /*e3c0*/  MOV R102, R129 ;  /* 0x0000008100667202 */ /* 0x000fe20000000f00 */
[-C--:B------:R-:W-:Y:S01]  /*e3d0*/  HMMA.16816.F32 R160, R8, R20.reuse, R160 ;  /* 0x0000001408a0723c */ /* 0x080fe200000018a0 */
[----:B------:R-:W-:Y:S02]  /*e3e0*/  MOV R220, R88 ;  /* 0x0000005800dc7202 */ /* 0x000fe40000000f00 */
[----:B------:R-:W-:Y:S02]  /*e3f0*/  MOV R149, R90 ;  /* 0x0000005a00957202 */ /* 0x000fe40000000f00 */
[----:B------:R-:W-:Y:S01]  /*e400*/  MOV R103, R91 ;  /* 0x0000005b00677202 */ /* 0x000fe20000000f00 */
[C---:B------:R-:W-:Y:S06]  /*e410*/  HMMA.16816.F32 R180, R4.reuse, R20, R180 ;  /* 0x0000001404b4723c */ /* 0x040fec00000018b4 */
[C---:B------:R-:W-:Y:S01]  /*e420*/  HMMA.16816.F32 R176, R4.reuse, R22, R176 ;  /* 0x0000001604b0723c */ /* 0x040fe200000018b0 */
[----:B------:R-:W2:Y:S05]  /*e430*/  LDSM.16.MT88.4 R20, [R228+0xe800] ;  /* 0x00e80000e414783b */ /* 0x000eaa0000004200 */
[----:B-1----:R-:W-:Y:S06]  /*e440*/  HMMA.16816.F32 R128, R4, R18, R132 ;  /* 0x000000120480723c */ /* 0x002fec0000001884 */
[-C--:B------:R-:W-:Y:S06]  /*e450*/  HMMA.16816.F32 R144, R8, R16.reuse, R144 ;  /* 0x000000100890723c */ /* 0x080fec0000001890 */
[----:B------:R-:W-:Y:S06]  /*e460*/  HMMA.16816.F32 R88, R4, R16, R140 ;  /* 0x000000100458723c */ /* 0x000fec000000188c */
[----:B------:R-:W-:Y:S01]  /*e470*/  HMMA.16816.F32 R132, R8, R18, R24 ;  /* 0x000000120884723c */ /* 0x000fe20000001818 */
[----:B------:R-:W1:Y:S04]  /*e480*/  LDSM.16.MT88.4 R24, [R226+0xe800] ;  /* 0x00e80000e218783b */ /* 0x000e680000004200 */
[----:B------:R-:W3:Y:S01]  /*e490*/  LDSM.16.MT88.4 R16, [R227+0xe800] ;  /* 0x00e80000e310783b */ /* 0x000ee20000004200 */
[----:B------:R-:W-:Y:S01]  /*e4a0*/  MOV R148, R47 ;  /* 0x0000002f00947202 */ /* 0x000fe20000000f00 */
[----:B------:R-:W-:Y:S01]  /*e4b0*/  IMAD.MOV.U32 R165, RZ, RZ, R112 ;  /* 0x000000ffffa57224 */ /* 0x000fe200078e0070 */
[----:B------:R-:W-:-:S02]  /*e4c0*/  MOV R47, R113 ;  /* 0x00000071002f7202 */ /* 0x000fc40000000f00 */
[----:B------:R-:W-:Y:S01]  /*e4d0*/  MOV R164, R114 ;  /* 0x0000007200a47202 */ /* 0x000fe20000000f00 */
[----:B--2---:R-:W-:Y:S01]  /*e4e0*/  HMMA.16816.F32 R104, R4, R20, R104 ;  /* 0x000000140468723c */ /* 0x004fe20000001868 */
[----:B------:R-:W-:Y:S02]  /*e4f0*/  MOV R150, R115 ;  /* 0x0000007300967202 */ /* 0x000fe40000000f00 */
[----:B------:R-:W-:-:S03]  /*e500*/  MOV R141, R119 ;  /* 0x00000077008d7202 */ /* 0x000fc60000000f00 */
[----:B------:R-:W-:Y:S01]  /*e510*/  HMMA.16816.F32 R108, R4, R22, R108 ;  /* 0x00000016046c723c */ /* 0x000fe2000000186c */
[----:B------:R-:W-:Y:S02]  /*e520*/  MOV R143, R118 ;  /* 0x00000076008f7202 */ /* 0x000fe40000000f00 */
[----:B------:R-:W-:Y:S02]  /*e530*/  MOV R197, R117 ;  /* 0x0000007500c57202 */ /* 0x000fe40000000f00 */
[----:B------:R-:W-:Y:S01]  /*e540*/  MOV R140, R220 ;  /* 0x000000dc008c7202 */ /* 0x000fe20000000f00 */
[----:B------:R-:W-:Y:S01]  /*e550*/  HMMA.16816.F32 R96, R8, R20, R96 ;  /* 0x000000140860723c */ /* 0x000fe20000001860 */
[----:B------:R2:W-:Y:S05]  /*e560*/  MUFU.EX2 R220, R2 ;  /* 0x0000000200dc7308 */ /* 0x0005ea0000000800 */
[C---:B-1----:R-:W-:Y:S06]  /*e570*/  HMMA.16816.F32 R112, R4.reuse, R24, R80 ;  /* 0x000000180470723c */ /* 0x042fec0000001850 */
[C---:B------:R-:W-:Y:S06]  /*e580*/  HMMA.16816.F32 R92, R4.reuse, R26, R92 ;  /* 0x0000001a045c723c */ /* 0x040fec000000185c */
[C---:B---3--:R-:W-:Y:S06]  /*e590*/  HMMA.16816.F32 R120, R4.reuse, R16, R120 ;  /* 0x000000100478723c */ /* 0x048fec0000001878 */
[----:B------:R-:W-:Y:S07]  /*e5a0*/  HMMA.16816.F32 R124, R4, R18, R124 ;  /* 0x00000012047c723c */ /* 0x000fee000000187c */
[----:B------:R-:W-:-:S02]  /*e5b0*/  MOV R7, R212 ;  /* 0x000000d400077202 */ /* 0x000fc40000000f00 */
[----:B------:R-:W-:Y:S02]  /*e5c0*/  MOV R212, R116 ;  /* 0x0000007400d47202 */ /* 0x000fe40000000f00 */
[----:B------:R-:W-:Y:S01]  /*e5d0*/  HMMA.16816.F32 R116, R8, R24, R152 ;  /* 0x000000180874723c */ /* 0x000fe20000001898 */
[----:B------:R-:W-:Y:S01]  /*e5e0*/  MOV R5, R199 ;  /* 0x000000c700057202 */ /* 0x000fe20000000f00 */
[----:B------:R-:W-:Y:S01]  /*e5f0*/  IMAD.MOV.U32 R6, RZ, RZ, R222 ;  /* 0x000000ffff067224 */ /* 0x000fe200078e00de */
[----:B------:R-:W-:-:S04]  /*e600*/  MOV R4, R252 ;  /* 0x000000fc00047202 */ /* 0x000fc80000000f00 */
[----:B------:R-:W-:Y:S01]  /*e610*/  MOV R153, R101 ;  /* 0x0000006500997202 */ /* 0x000fe20000000f00 */
[----:B------:R-:W-:Y:S01]  /*e620*/  IMAD.MOV.U32 R154, RZ, RZ, R102 ;  /* 0x000000ffff9a7224 */ /* 0x000fe200078e0066 */
[----:B------:R-:W-:Y:S01]  /*e630*/  MOV R155, R103 ;  /* 0x00000067009b7202 */ /* 0x000fe20000000f00 */
[----:B------:R1:W-:Y:S03]  /*e640*/  MUFU.EX2 R222, R0 ;  /* 0x0000000000de7308 */ /* 0x0003e60000000800 */
[----:B------:R-:W-:Y:S02]  /*e650*/  MOV R152, R154 ;  /* 0x0000009a00987202 */ /* 0x000fe40000000f00 */
[----:B------:R-:W-:Y:S01]  /*e660*/  MOV R154, R155 ;  /* 0x0000009b009a7202 */ /* 0x000fe20000000f00 */
[----:B------:R-:W-:Y:S01]  /*e670*/  IMAD.MOV.U32 R155, RZ, RZ, R4 ;  /* 0x000000ffff9b7224 */ /* 0x000fe200078e0004 */
[----:B------:R-:W-:Y:S01]  /*e680*/  MOV R199, R3 ;  /* 0x0000000300c77202 */ /* 0x000fe20000000f00 */
[----:B------:R-:W-:Y:S01]  /*e690*/  IMAD.MOV.U32 R3, RZ, RZ, R221 ;  /* 0x000000ffff037224 */ /* 0x000fe200078e00dd */
[----:B------:R-:W-:Y:S01]  /*e6a0*/  MOV R4, R148 ;  /* 0x0000009400047202 */ /* 0x000fe20000000f00 */
[----:B------:R-:W-:Y:S01]  /*e6b0*/  HMMA.16816.F32 R84, R8, R22, R84 ;  /* 0x000000160854723c */ /* 0x000fe20000001854 */
[--C-:B--2---:R-:W-:Y:S01]  /*e6c0*/  FFMA.FTZ R2, R152, UR10, -R12.reuse ;  /* 0x0000000a98027c23 */ /* 0x104fe2000801080c */
[----:B------:R-:W2:Y:S01]  /*e6d0*/  LDSM.16.MT88.4 R20, [R225+0xd000] ;  /* 0x00d00000e114783b */ /* 0x000ea20000004200 */
[----:B-1----:R-:W-:Y:S01]  /*e6e0*/  FFMA.FTZ R0, R153, UR10, -R12 ;  /* 0x0000000a99007c23 */ /* 0x002fe2000801080c */
[----:B------:R-:W-:-:S02]  /*e6f0*/  MOV R153, R5 ;  /* 0x0000000500997202 */ /* 0x000fc40000000f00 */
[----:B------:R-:W-:Y:S01]  /*e700*/  MOV R5, R231 ;  /* 0x000000e700057202 */ /* 0x000fe20000000f00 */
[----:B------:R-:W-:Y:S01]  /*e710*/  IMAD.MOV.U32 R196, RZ, RZ, R100 ;  /* 0x000000ffffc47224 */ /* 0x000fe200078e0064 */
[----:B------:R-:W-:Y:S01]  /*e720*/  MUFU.EX2 R15, R15 ;  /* 0x0000000f000f7308 */ /* 0x000fe20000000800 */
[----:B------:R-:W-:Y:S01]  /*e730*/  IMAD.MOV.U32 R152, RZ, RZ, R153 ;  /* 0x000000ffff987224 */ /* 0x000fe200078e0099 */
[----:B------:R-:W-:Y:S02]  /*e740*/  MOV R153, R4 ;  /* 0x0000000400997202 */ /* 0x000fe40000000f00 */
[----:B------:R-:W-:Y:S02]  /*e750*/  MOV R198, R223 ;  /* 0x000000df00c67202 */ /* 0x000fe40000000f00 */
[----:B------:R-:W-:Y:S02]  /*e760*/  MOV R142, R219 ;  /* 0x000000db008e7202 */ /* 0x000fe40000000f00 */
[----:B------:R-:W-:Y:S01]  /*e770*/  MUFU.EX2 R28, R28 ;  /* 0x0000001c001c7308 */ /* 0x000fe20000000800 */
[----:B------:R-:W-:Y:S01]  /*e780*/  MOV R4, R5 ;  /* 0x0000000500047202 */ /* 0x000fe20000000f00 */
[----:B------:R-:W-:Y:S01]  /*e790*/  HMMA.16816.F32 R100, R8, R26, R136 ;  /* 0x0000001a0864723c */ /* 0x000fe20000001888 */
[----:B------:R-:W-:Y:S01]  /*e7a0*/  MOV R5, R3 ;  /* 0x0000000300057202 */ /* 0x000fe20000000f00 */
[----:B------:R-:W-:Y:S01]  /*e7b0*/  IMAD.MOV.U32 R25, RZ, RZ, R152 ;  /* 0x000000ffff197224 */ /* 0x000fe200078e0098 */
[----:B------:R-:W-:Y:S01]  /*e7c0*/  MOV R152, R4 ;  /* 0x0000000400987202 */ /* 0x000fe20000000f00 */
[--C-:B------:R-:W-:Y:S01]  /*e7d0*/  FFMA.FTZ R35, R35, UR10, -R12.reuse ;  /* 0x0000000a23237c23 */ /* 0x100fe2000801080c */
[----:B------:R1:W5:Y:S01]  /*e7e0*/  LDL.LU R231, [R1+0x8c] ;  /* 0x00008c0001e77983 */ /* 0x0003620000300800 */
[----:B------:R3:W-:Y:S01]  /*e7f0*/  MUFU.EX2 R27, R32 ;  /* 0x00000020001b7308 */ /* 0x0007e20000000800 */
[----:B------:R-:W-:Y:S01]  /*e800*/  FADD.FTZ R5, R216, R5 ;  /* 0x00000005d8057221 */ /* 0x000fe20000010000 */
[--C-:B------:R-:W-:Y:S01]  /*e810*/  FFMA.FTZ R3, R230, UR10, -R12.reuse ;  /* 0x0000000ae6037c23 */ /* 0x100fe2000801080c */
[----:B------:R-:W-:Y:S01]  /*e820*/  FFMA.FTZ R4, R229, UR10, -R12 ;  /* 0x0000000ae5047c23 */ /* 0x000fe2000801080c */
[----:B------:R-:W-:-:S04]  /*e830*/  MOV R136, R218 ;  /* 0x000000da00887202 */ /* 0x000fc80000000f00 */
[----:B------:R4:W-:Y:S01]  /*e840*/  MUFU.EX2 R216, R2 ;  /* 0x0000000200d87308 */ /* 0x0009e20000000800 */
[----:B---3--:R-:W-:Y:S01]  /*e850*/  FFMA.FTZ R32, R149, UR10, -R12 ;  /* 0x0000000a95207c23 */ /* 0x008fe2000801080c */
[----:B------:R-:W-:-:S06]  /*e860*/  MOV R149, R150 ;  /* 0x0000009600957202 */ /* 0x000fcc0000000f00 */
[----:B------:R3:W-:Y:S01]  /*e870*/  MUFU.EX2 R252, R34 ;  /* 0x0000002200fc7308 */ /* 0x0007e20000000800 */
[----:B------:R-:W-:Y:S01]  /*e880*/  MOV R150, R151 ;  /* 0x0000009700967202 */ /* 0x000fe20000000f00 */
[----:B------:R-:W-:-:S06]  /*e890*/  IMAD.MOV.U32 R151, RZ, RZ, R213 ;  /* 0x000000ffff977224 */ /* 0x000fcc00078e00d5 */
[----:B------:R-:W2:Y:S01]  /*e8a0*/  MUFU.EX2 R138, R33 ;  /* 0x00000021008a7308 */ /* 0x000ea20000000800 */
[----:B----4-:R-:W-:Y:S01]  /*e8b0*/  FADD.FTZ R2, R154, R45 ;  /* 0x0000002d9a027221 */ /* 0x010fe20000010000 */
[----:B------:R-:W-:-:S06]  /*e8c0*/  MOV R154, R155 ;  /* 0x0000009b009a7202 */ /* 0x000fcc0000000f00 */
[----:B------:R-:W-:Y:S01]  /*e8d0*/  MUFU.EX2 R137, R31 ;  /* 0x0000001f00897308 */ /* 0x000fe20000000800 */
[----:B------:R-:W-:-:S07]  /*e8e0*/  MOV R155, R6 ;  /* 0x00000006009b7202 */ /* 0x000fce0000000f00 */
[----:B------:R-:W-:Y:S01]  /*e8f0*/  MUFU.EX2 R221, R30 ;  /* 0x0000001e00dd7308 */ /* 0x000fe20000000800 */
[----:B------:R-:W-:Y:S01]  /*e900*/  MOV R6, R7 ;  /* 0x0000000700067202 */ /* 0x000fe20000000f00 */
[----:B------:R-:W-:-:S06]  /*e910*/  IMAD.MOV.U32 R7, RZ, RZ, R141 ;  /* 0x000000ffff077224 */ /* 0x000fcc00078e008d */
[----:B------:R-:W4:Y:S08]  /*e920*/  MUFU.EX2 R223, R29 ;  /* 0x0000001d00df7308 */ /* 0x000f300000000800 */
[----:B------:R-:W1:Y:S08]  /*e930*/  MUFU.EX2 R219, R14 ;  /* 0x0000000e00db7308 */ /* 0x000e700000000800 */
[----:B------:R-:W-:Y:S01]  /*e940*/  MUFU.EX2 R148, R13 ;  /* 0x0000000d00947308 */ /* 0x000fe20000000800 */
[----:B------:R-:W-:Y:S01]  /*e950*/  HMMA.16816.F32 R80, R8, R16, R40 ;  /* 0x000000100850723c */ /* 0x000fe20000001828 */
[----:B------:R-:W-:-:S05]  /*e960*/  FADD.FTZ R140, R140, R5 ;  /* 0x000000058c8c7221 */ /* 0x000fca0000010000 */
[----:B------:R-:W-:Y:S01]  /*e970*/  HMMA.16816.F32 R36, R8, R18, R36 ;  /* 0x000000120824723c */ /* 0x000fe20000001824 */
[----:B------:R2:W1:Y:S01]  /*e980*/  MUFU.EX2 R213, R0 ;  /* 0x0000000000d57308 */ /* 0x0004620000000800 */
[----:B------:R-:W-:Y:S01]  /*e990*/  MOV R26, R197 ;  /* 0x000000c5001a7202 */ /* 0x000fe20000000f00 */
[----:B------:R-:W1:Y:S01]  /*e9a0*/  LDSM.16.MT88.4 R16, [R226+0xd000] ;  /* 0x00d00000e210783b */ /* 0x000e620000004200 */
[----:B------:R-:W-:Y:S01]  /*e9b0*/  MOV R24, R198 ;  /* 0x000000c600187202 */ /* 0x000fe20000000f00 */
[----:B------:R-:W-:Y:S02]  /*e9c0*/  FADD.FTZ R142, R142, R44 ;  /* 0x0000002c8e8e7221 */ /* 0x000fe40000010000 */
[----:B------:R1:W5:Y:S02]  /*e9d0*/  LDL.LU R230, [R1+0x88] ;  /* 0x0000880001e67983 */ /* 0x0003640000300800 */
[----:B------:R1:W-:Y:S01]  /*e9e0*/  MUFU.EX2 R218, R4 ;  /* 0x0000000400da7308 */ /* 0x0003e20000000800 */
[----:B------:R-:W-:Y:S01]  /*e9f0*/  MOV R139, R6 ;  /* 0x00000006008b7202 */ /* 0x000fe20000000f00 */
[----:B---3--:R-:W-:Y:S01]  /*ea00*/  FFMA.FTZ R34, R224, UR10, -R12 ;  /* 0x0000000ae0227c23 */ /* 0x008fe2000801080c */
[----:B--2---:R-:W-:Y:S01]  /*ea10*/  FADD.FTZ R0, R153, R152 ;  /* 0x0000009899007221 */ /* 0x004fe20000010000 */
[----:B------:R-:W-:Y:S01]  /*ea20*/  F2FP.F16.F32.PACK_AB R8, R138, R252 ;  /* 0x000000fc8a08723e */ /* 0x000fe200000000ff */
[----:B------:R-:W-:Y:S01]  /*ea30*/  FFMA.FTZ R33, R25, UR10, -R12 ;  /* 0x0000000a19217c23 */ /* 0x000fe2000801080c */
[----:B----4-:R-:W-:Y:S01]  /*ea40*/  F2FP.F16.F32.PACK_AB R9, R223, R221 ;  /* 0x000000dddf09723e */ /* 0x010fe200000000ff */
[----:B------:R-:W-:Y:S01]  /*ea50*/  FADD.FTZ R141, R215, R0 ;  /* 0x00000000d78d7221 */ /* 0x000fe20000010000 */
[----:B------:R-:W-:Y:S01]  /*ea60*/  F2FP.F16.F32.PACK_AB R10, R137, R27 ;  /* 0x0000001b890a723e */ /* 0x000fe200000000ff */
[----:B------:R2:W3:Y:S01]  /*ea70*/  MUFU.EX2 R215, R3 ;  /* 0x0000000300d77308 */ /* 0x0004e20000000800 */
[----:B------:R-:W-:Y:S01]  /*ea80*/  FADD.FTZ R0, R154, R2 ;  /* 0x000000029a007221 */ /* 0x000fe20000010000 */
[----:B------:R-:W-:Y:S01]  /*ea90*/  IMAD.MOV.U32 R154, RZ, RZ, R7 ;  /* 0x000000ffff9a7224 */ /* 0x000fe200078e0007 */
[----:B-1----:R-:W-:Y:S01]  /*eaa0*/  F2FP.F16.F32.PACK_AB R4, R220, R219 ;  /* 0x000000dbdc04723e */ /* 0x002fe200000000ff */
[----:B------:R1:W5:Y:S01]  /*eab0*/  LDL.LU R229, [R1+0x84] ;  /* 0x0000840001e57983 */ /* 0x0003620000300800 */
[----:B------:R-:W-:-:S02]  /*eac0*/  F2FP.F16.F32.PACK_AB R5, R216, R213 ;  /* 0x000000d5d805723e */ /* 0x000fc400000000ff */
[----:B------:R-:W-:Y:S01]  /*ead0*/  F2FP.F16.F32.PACK_AB R6, R148, R222 ;  /* 0x000000de9406723e */ /* 0x000fe200000000ff */
[----:B------:R-:W-:Y:S01]  /*eae0*/  IMAD.MOV.U32 R25, RZ, RZ, R199 ;  /* 0x000000ffff197224 */ /* 0x000fe200078e00c7 */
[----:B--2---:R-:W-:Y:S02]  /*eaf0*/  MOV R3, R15 ;  /* 0x0000000f00037202 */ /* 0x004fe40000000f00 */
[----:B------:R-:W-:Y:S01]  /*eb00*/  MOV R152, R196 ;  /* 0x000000c400987202 */ /* 0x000fe20000000f00 */
[----:B------:R-:W2:Y:S01]  /*eb10*/  LDSM.16.MT88.4 R12, [R228+0xd000] ;  /* 0x00d00000e40c783b */ /* 0x000ea20000004200 */
[----:B------:R-:W-:Y:S02]  /*eb20*/  F2FP.F16.F32.PACK_AB R11, R3, R28 ;  /* 0x0000001c030b723e */ /* 0x000fe400000000ff */
[----:B---3--:R-:W-:Y:S02]  /*eb30*/  F2FP.F16.F32.PACK_AB R7, R218, R215 ;  /* 0x000000d7da07723e */ /* 0x008fe400000000ff */
[----:B------:R-:W-:-:S02]  /*eb40*/  MOV R153, R143 ;  /* 0x0000008f00997202 */ /* 0x000fc40000000f00 */
[----:B------:R-:W-:Y:S01]  /*eb50*/  MOV R31, R165 ;  /* 0x000000a5001f7202 */ /* 0x000fe20000000f00 */
[-C--:B------:R-:W-:Y:S01]  /*eb60*/  HMMA.16816.F32 R172, R8, R20.reuse, R172 ;  /* 0x0000001408ac723c */ /* 0x080fe200000018ac */
[----:B------:R-:W-:Y:S02]  /*eb70*/  MOV R30, R166 ;  /* 0x000000a6001e7202 */ /* 0x000fe40000000f00 */
[----:B------:R-:W-:Y:S01]  /*eb80*/  MOV R29, R167 ;  /* 0x000000a7001d7202 */ /* 0x000fe20000000f00 */
[----:B------:R-:W-:Y:S01]  /*eb90*/  MUFU.EX2 R211, R211 ;  /* 0x000000d300d37308 */ /* 0x000fe20000000800 */
[----:B------:R-:W-:Y:S01]  /*eba0*/  MOV R2, R137 ;  /* 0x0000008900027202 */ /* 0x000fe20000000f00 */
[C---:B------:R-:W-:Y:S01]  /*ebb0*/  HMMA.16816.F32 R204, R4.reuse, R20, R204 ;  /* 0x0000001404cc723c */ /* 0x040fe200000018cc */
[----:B------:R1:W5:Y:S05]  /*ebc0*/  LDL.LU R224, [R1+0x80] ;  /* 0x0000800001e07983 */ /* 0x00036a0000300800 */
[-C--:B------:R-:W-:Y:S06]  /*ebd0*/  HMMA.16816.F32 R200, R4, R22.reuse, R200 ;  /* 0x0000001604c8723c */ /* 0x080fec00000018c8 */
[----:B------:R-:W-:Y:S01]  /*ebe0*/  HMMA.16816.F32 R40, R8, R22, R60 ;  /* 0x000000160828723c */ /* 0x000fe2000000183c */
[----:B------:R-:W3:Y:S01]  /*ebf0*/  LDSM.16.MT88.4 R20, [R225+0xf000] ;  /* 0x00f00000e114783b */ /* 0x000ee20000004200 */
[----:B------:R-:W-:-:S04]  /*ec00*/  MOV R143, R164 ;  /* 0x000000a4008f7202 */ /* 0x000fc80000000f00 */
[-C--:B------:R-:W-:Y:S06]  /*ec10*/  HMMA.16816.F32 R196, R4, R16.reuse, R68 ;  /* 0x0000001004c4723c */ /* 0x080fec0000001844 */
[----:B------:R-:W-:Y:S01]  /*ec20*/  HMMA.16816.F32 R164, R8, R16, R76 ;  /* 0x0000001008a4723c */ /* 0x000fe2000000184c */
[----:B------:R-:W-:Y:S01]  /*ec30*/  IMAD.MOV.U32 R71, RZ, RZ, R136 ;  /* 0x000000ffff477224 */ /* 0x000fe200078e0088 */
[----:B------:R-:W-:Y:S02]  /*ec40*/  MOV R69, R138 ;  /* 0x0000008a00457202 */ /* 0x000fe40000000f00 */
[----:B------:R-:W-:-:S02]  /*ec50*/  MOV R68, R139 ;  /* 0x0000008b00447202 */ /* 0x000fc40000000f00 */
[----:B------:R-:W-:Y:S01]  /*ec60*/  HMMA.16816.F32 R64, R4, R18, R64 ;  /* 0x000000120440723c */ /* 0x000fe20000001840 */
[----:B------:R-:W-:-:S05]  /*ec70*/  MOV R70, R28 ;  /* 0x0000001c00467202 */ /* 0x000fca0000000f00 */
[C---:B------:R-:W-:Y:S01]  /*ec80*/  HMMA.16816.F32 R136, R8.reuse, R18, R56 ;  /* 0x000000120888723c */ /* 0x040fe20000001838 */
[----:B------:R-:W4:Y:S05]  /*ec90*/  LDSM.16.MT88.4 R16, [R226+0xf000] ;  /* 0x00f00000e210783b */ /* 0x000f2a0000004200 */
[-C--:B--2---:R-:W-:Y:S06]  /*eca0*/  HMMA.16816.F32 R60, R8, R12.reuse, R52 ;  /* 0x0000000c083c723c */ /* 0x084fec0000001834 */
[----:B------:R-:W-:Y:S01]  /*ecb0*/  HMMA.16816.F32 R48, R4, R12, R48 ;  /* 0x0000000c0430723c */ /* 0x000fe20000001830 */
[----:B------:R-:W-:Y:S01]  /*ecc0*/  IMAD.MOV.U32 R52, RZ, RZ, R26 ;  /* 0x000000ffff347224 */ /* 0x000fe200078e001a */
[----:B------:R-:W-:-:S02]  /*ecd0*/  MOV R53, R27 ;  /* 0x0000001b00357202 */ /* 0x000fc40000000f00 */
[----:B------:R-:W-:Y:S02]  /*ece0*/  MOV R54, R24 ;  /* 0x0000001800367202 */ /* 0x000fe40000000f00 */
[C---:B---3--:R-:W-:Y:S01]  /*ecf0*/  HMMA.16816.F32 R76, R4.reuse, R22, R128 ;  /* 0x00000016044c723c */ /* 0x048fe20000001880 */
[----:B------:R-:W-:Y:S02]  /*ed00*/  MOV R55, R25 ;  /* 0x0000001900377202 */ /* 0x000fe40000000f00 */
[----:B------:R-:W2:Y:S03]  /*ed10*/  LDSM.16.MT88.4 R24, [R227+0xd000] ;  /* 0x00d00000e318783b */ /* 0x000ea60000004200 */
[----:B------:R-:W-:Y:S01]  /*ed20*/  HMMA.16816.F32 R184, R4, R14, R184 ;  /* 0x0000000e04b8723c */ /* 0x000fe200000018b8 */
[----:B------:R-:W-:Y:S01]  /*ed30*/  MOV R131, R29 ;  /* 0x0000001d00837202 */ /* 0x000fe20000000f00 */
[----:B------:R-:W-:Y:S01]  /*ed40*/  IMAD.MOV.U32 R130, RZ, RZ, R30 ;  /* 0x000000ffff827224 */ /* 0x000fe200078e001e */
[----:B------:R-:W-:-:S02]  /*ed50*/  MOV R129, R31 ;  /* 0x0000001f00817202 */ /* 0x000fc40000000f00 */
[----:B------:R-:W-:Y:S01]  /*ed60*/  LDSM.16.MT88.4 R28, [R227+0xf000] ;  /* 0x00f00000e31c783b */ /* 0x000fe20000004200 */
[----:B------:R-:W-:Y:S03]  /*ed70*/  HMMA.16816.F32 R56, R8, R14, R72 ;  /* 0x0000000e0838723c */ /* 0x000fe60000001848 */
[----:B------:R-:W3:Y:S03]  /*ed80*/  LDSM.16.MT88.4 R12, [R228+0xf000] ;  /* 0x00f00000e40c783b */ /* 0x000ee60000004200 */
[----:B------:R-:W-:Y:S01]  /*ed90*/  HMMA.16816.F32 R72, R4, R20, R88 ;  /* 0x000000140448723c */ /* 0x000fe20000001858 */
[----:B------:R-:W-:-:S05]  /*eda0*/  MOV R128, R47 ;  /* 0x0000002f00807202 */ /* 0x000fca0000000f00 */
[C---:B----4-:R-:W-:Y:S07]  /*edb0*/  HMMA.16816.F32 R88, R4.reuse, R16, R112 ;  /* 0x000000100458723c */ /* 0x050fee0000001870 */
[----:B------:R-:W-:Y:S01]  /*edc0*/  MOV R115, R46 ;  /* 0x0000002e00737202 */ /* 0x000fe20000000f00 */
[----:B------:R-:W-:Y:S01]  /*edd0*/  HMMA.16816.F32 R92, R4, R18, R92 ;  /* 0x00000012045c723c */ /* 0x000fe2000000185c */
[----:B------:R-:W-:-:S05]  /*ede0*/  MOV R114, R55 ;  /* 0x0000003700727202 */ /* 0x000fca0000000f00 */
[C---:B--2---:R-:W-:Y:S06]  /*edf0*/  HMMA.16816.F32 R180, R4.reuse, R24, R180 ;  /* 0x0000001804b4723c */ /* 0x044fec00000018b4 */
[C---:B------:R-:W-:Y:S06]  /*ee00*/  HMMA.16816.F32 R176, R4.reuse, R26, R176 ;  /* 0x0000001a04b0723c */ /* 0x040fec00000018b0 */
[C---:B---3--:R-:W-:Y:S06]  /*ee10*/  HMMA.16816.F32 R104, R4.reuse, R12, R104 ;  /* 0x0000000c0468723c */ /* 0x048fec0000001868 */
[C---:B------:R-:W-:Y:S06]  /*ee20*/  HMMA.16816.F32 R108, R4.reuse, R14, R108 ;  /* 0x0000000e046c723c */ /* 0x040fec000000186c */
[C---:B------:R-:W-:Y:S06]  /*ee30*/  HMMA.16816.F32 R120, R4.reuse, R28, R120 ;  /* 0x0000001c0478723c */ /* 0x040fec0000001878 */
[----:B------:R-:W-:Y:S07]  /*ee40*/  HMMA.16816.F32 R44, R4, R30, R124 ;  /* 0x0000001e042c723c */ /* 0x000fee000000187c */
[----:B------:R-:W-:Y:S01]  /*ee50*/  MOV R7, R2 ;  /* 0x0000000200077202 */ /* 0x000fe20000000f00 */
[----:B------:R-:W-:Y:S01]  /*ee60*/  IMAD.MOV.U32 R2, RZ, RZ, R149 ;  /* 0x000000ffff027224 */ /* 0x000fe200078e0095 */
[----:B------:R-:W-:Y:S01]  /*ee70*/  MOV R6, R3 ;  /* 0x0000000300067202 */ /* 0x000fe20000000f00 */
[----:B------:R-:W-:Y:S01]  /*ee80*/  IMAD.MOV.U32 R126, RZ, RZ, R52 ;  /* 0x000000ffff7e7224 */ /* 0x000fe200078e0034 */
[----:B------:R-:W-:-:S02]  /*ee90*/  MOV R127, R115 ;  /* 0x00000073007f7202 */ /* 0x000fc40000000f00 */
[----:B------:R-:W-:Y:S02]  /*eea0*/  MOV R5, R148 ;  /* 0x0000009400057202 */ /* 0x000fe40000000f00 */
[----:B------:R-:W-:Y:S02]  /*eeb0*/  MOV R4, R150 ;  /* 0x0000009600047202 */ /* 0x000fe40000000f00 */
[----:B------:R-:W-:Y:S02]  /*eec0*/  MOV R3, R151 ;  /* 0x0000009700037202 */ /* 0x000fe40000000f00 */
[----:B------:R-:W-:Y:S01]  /*eed0*/  MOV R125, R53 ;  /* 0x00000035007d7202 */ /* 0x000fe20000000f00 */
[----:B------:R-:W-:Y:S01]  /*eee0*/  HMMA.16816.F32 R148, R8, R24, R160 ;  /* 0x000000180894723c */ /* 0x000fe200000018a0 */
[----:B------:R-:W-:-:S05]  /*eef0*/  MOV R115, R54 ;  /* 0x0000003600737202 */ /* 0x000fca0000000f00 */
[----:B------:R-:W-:Y:S01]  /*ef00*/  HMMA.16816.F32 R52, R8, R22, R132 ;  /* 0x000000160834723c */ /* 0x000fe20000001884 */
[----:B------:R-:W-:Y:S01]  /*ef10*/  MOV R161, R143 ;  /* 0x0000008f00a17202 */ /* 0x000fe20000000f00 */
[----:B------:R-:W-:Y:S01]  /*ef20*/  IMAD.MOV.U32 R162, RZ, RZ, R212 ;  /* 0x000000ffffa27224 */ /* 0x000fe200078e00d4 */
[----:B------:R-:W-:Y:S08]  /*ef30*/  MUFU.EX2 R143, R171 ;  /* 0x000000ab008f7308 */ /* 0x000ff00000000800 */
[----:B------:R-:W-:Y:S08]  /*ef40*/  MUFU.EX2 R212, R170 ;  /* 0x000000aa00d47308 */ /* 0x000ff00000000800 */
[----:B------:R-:W-:Y:S08]  /*ef50*/  MUFU.EX2 R132, R169 ;  /* 0x000000a900847308 */ /* 0x000ff00000000800 */
[----:B------:R2:W-:Y:S02]  /*ef60*/  MUFU.EX2 R133, R168 ;  /* 0x000000a800857308 */ /* 0x0005e40000000800 */
[----:B--2---:R-:W2:Y:S06]  /*ef70*/  LDSM.16.MT88.4 R168, [R225+0xd800] ;  /* 0x00d80000e1a8783b */ /* 0x004eac0000004200 */
[----:B------:R-:W-:Y:S08]  /*ef80*/  MUFU.EX2 R134, R189 ;  /* 0x000000bd00867308 */ /* 0x000ff00000000800 */
[----:B------:R-:W-:Y:S08]  /*ef90*/  MUFU.EX2 R135, R188 ;  /* 0x000000bc00877308 */ /* 0x000ff00000000800 */
[----:B------:R-:W-:Y:S08]  /*efa0*/  MUFU.EX2 R209, R209 ;  /* 0x000000d100d17308 */ /* 0x000ff00000000800 */
[----:B------:R-:W-:Y:S08]  /*efb0*/  MUFU.EX2 R217, R217 ;  /* 0x000000d900d97308 */ /* 0x000ff00000000800 */
[----:B------:R-:W3:Y:S08]  /*efc0*/  MUFU.EX2 R214, R214 ;  /* 0x000000d600d67308 */ /* 0x000ef00000000800 */
[----:B------:R-:W-:Y:S08]  /*efd0*/  MUFU.EX2 R210, R210 ;  /* 0x000000d200d27308 */ /* 0x000ff00000000800 */
[----:B------:R-:W-:Y:S08]  /*efe0*/  MUFU.EX2 R208, R208 ;  /* 0x000000d000d07308 */ /* 0x000ff00000000800 */
[----:B------:R-:W-:Y:S08]  /*eff0*/  MUFU.EX2 R34, R34 ;  /* 0x0000002200227308 */ /* 0x000ff00000000800 */
[----:B------:R-:W4:Y:S08]  /*f000*/  MUFU.EX2 R33, R33 ;  /* 0x0000002100217308 */ /* 0x000f300000000800 */
[----:B------:R-:W-:Y:S08]  /*f010*/  MUFU.EX2 R32, R32 ;  /* 0x0000002000207308 */ /* 0x000ff00000000800 */
[----:B------:R-:W1:Y:S01]  /*f020*/  MUFU.EX2 R35, R35 ;  /* 0x0000002300237308 */ /* 0x000e620000000800 */
[----:B------:R-:W-:Y:S01]  /*f030*/  FADD.FTZ R3, R3, R141 ;  /* 0x0000008d03037221 */ /* 0x000fe20000010000 */
[----:B------:R-:W-:Y:S01]  /*f040*/  MOV R113, R68 ;  /* 0x0000004400717202 */ /* 0x000fe20000000f00 */
[----:B------:R-:W-:Y:S01]  /*f050*/  IMAD.MOV.U32 R112, RZ, RZ, R69 ;  /* 0x000000ffff707224 */ /* 0x000fe200078e0045 */
[----:B------:R-:W-:-:S02]  /*f060*/  MOV R124, R70 ;  /* 0x00000046007c7202 */ /* 0x000fc40000000f00 */
[----:B------:R-:W-:Y:S01]  /*f070*/  MOV R163, R71 ;  /* 0x0000004700a37202 */ /* 0x000fe20000000f00 */
[----:B------:R-:W-:Y:S01]  /*f080*/  FADD.FTZ R4, R4, R142 ;  /* 0x0000008e04047221 */ /* 0x000fe20000010000 */
[C---:B------:R-:W-:Y:S01]  /*f090*/  HMMA.16816.F32 R68, R8.reuse, R20, R144 ;  /* 0x000000140844723c */ /* 0x040fe20000001890 */
[----:B------:R-:W-:Y:S01]  /*f0a0*/  FADD.FTZ R3, R195, R3 ;  /* 0x00000003c3037221 */ /* 0x000fe20000010000 */
[----:B------:R-:W-:Y:S01]  /*f0b0*/  FADD.FTZ R2, R2, R140 ;  /* 0x0000008c02027221 */ /* 0x000fe20000010000 */
[----:B------:R-:W-:Y:S01]  /*f0c0*/  MOV R141, R124 ;  /* 0x0000007c008d7202 */ /* 0x000fe20000000f00 */
[----:B------:R-:W-:Y:S02]  /*f0d0*/  IMAD.MOV.U32 R140, RZ, RZ, R125 ;  /* 0x000000ffff8c7224 */ /* 0x000fe400078e007d */
[----:B------:R-:W-:Y:S01]  /*f0e0*/  HMMA.16816.F32 R20, R8, R16, R116 ;  /* 0x000000100814723c */ /* 0x000fe20000001874 */
[----:B---3--:R-:W-:Y:S01]  /*f0f0*/  F2FP.F16.F32.PACK_AB R124, R214, R217 ;  /* 0x000000d9d67c723e */ /* 0x008fe200000000ff */
[----:B------:R-:W-:Y:S01]  /*f100*/  FADD.FTZ R0, R161, R0 ;  /* 0x00000000a1007221 */ /* 0x000fe20000010000 */
[----:B----4-:R-:W-:-:S03]  /*f110*/  F2FP.F16.F32.PACK_AB R125, R33, R34 ;  /* 0x00000022217d723e */ /* 0x010fc600000000ff */
[----:B------:R-:W-:Y:S01]  /*f120*/  HMMA.16816.F32 R24, R8, R26, R156 ;  /* 0x0000001a0818723c */ /* 0x000fe2000000189c */
[----:B------:R-:W-:Y:S01]  /*f130*/  FADD.FTZ R4, R162, R4 ;  /* 0x00000004a2047221 */ /* 0x000fe20000010000 */
[----:B------:R-:W-:-:S04]  /*f140*/  FADD.FTZ R3, R163, R3 ;  /* 0x00000003a3037221 */ /* 0x000fc80000010000 */
[C---:B------:R-:W-:Y:S01]  /*f150*/  HMMA.16816.F32 R36, R8.reuse, R30, R36 ;  /* 0x0000001e0824723c */ /* 0x040fe20000001824 */
[----:B------:R-:W-:Y:S01]  /*f160*/  IMAD.MOV.U32 R159, RZ, RZ, R130 ;  /* 0x000000ffff9f7224 */ /* 0x000fe200078e0082 */
[----:B------:R-:W-:Y:S01]  /*f170*/  MOV R158, R131 ;  /* 0x00000083009e7202 */ /* 0x000fe20000000f00 */
[----:B------:R-:W3:Y:S01]  /*f180*/  LDSM.16.MT88.4 R160, [R226+0xd800] ;  /* 0x00d80000e2a0783b */ /* 0x000ee20000004200 */
[----:B------:R-:W-:Y:S02]  /*f190*/  F2FP.F16.F32.PACK_AB R130, R135, R212 ;  /* 0x000000d48782723e */ /* 0x000fe400000000ff */
[----:B------:R-:W-:Y:S01]  /*f1a0*/  HMMA.16816.F32 R116, R8, R28, R80 ;  /* 0x0000001c0874723c */ /* 0x000fe20000001850 */
[----:B------:R-:W-:Y:S01]  /*f1b0*/  MOV R31, R128 ;  /* 0x00000080001f7202 */ /* 0x000fe20000000f00 */
[----:B------:R-:W-:Y:S01]  /*f1c0*/  IMAD.MOV.U32 R157, RZ, RZ, R155 ;  /* 0x000000ffff9d7224 */ /* 0x000fe200078e009b */
[----:B------:R-:W-:Y:S01]  /*f1d0*/  MOV R30, R129 ;  /* 0x00000081001e7202 */ /* 0x000fe20000000f00 */
[----:B------:R-:W-:Y:S01]  /*f1e0*/  LDSM.16.MT88.4 R144, [R227+0xd800] ;  /* 0x00d80000e390783b */ /* 0x000fe20000004200 */
[----:B------:R-:W-:-:S02]  /*f1f0*/  F2FP.F16.F32.PACK_AB R128, R143, R134 ;  /* 0x000000868f80723e */ /* 0x000fc400000000ff */
[----:B------:R-:W-:Y:S02]  /*f200*/  MOV R29, R126 ;  /* 0x0000007e001d7202 */ /* 0x000fe40000000f00 */
[----:B------:R-:W-:Y:S02]  /*f210*/  MOV R188, R152 ;  /* 0x0000009800bc7202 */ /* 0x000fe40000000f00 */
[----:B------:R-:W-:Y:S01]  /*f220*/  MOV R189, R153 ;  /* 0x0000009900bd7202 */ /* 0x000fe20000000f00 */
[----:B------:R-:W-:Y:S01]  /*f230*/  HMMA.16816.F32 R16, R8, R18, R100 ;  /* 0x000000120810723c */ /* 0x000fe20000001864 */
[----:B------:R-:W-:Y:S01]  /*f240*/  MOV R28, R127 ;  /* 0x0000007f001c7202 */ /* 0x000fe20000000f00 */
[----:B------:R-:W-:Y:S01]  /*f250*/  LDSM.16.MT88.4 R80, [R225+0xf800] ;  /* 0x00f80000e150783b */ /* 0x000fe20000004200 */
[----:B------:R-:W-:Y:S02]  /*f260*/  F2FP.F16.F32.PACK_AB R129, R209, R211 ;  /* 0x000000d3d181723e */ /* 0x000fe400000000ff */
[----:B------:R-:W-:-:S02]  /*f270*/  F2FP.F16.F32.PACK_AB R131, R133, R132 ;  /* 0x000000848583723e */ /* 0x000fc400000000ff */
[----:B------:R-:W-:Y:S02]  /*f280*/  F2FP.F16.F32.PACK_AB R126, R208, R210 ;  /* 0x000000d2d07e723e */ /* 0x000fe400000000ff */
[----:B-1----:R-:W-:Y:S02]  /*f290*/  F2FP.F16.F32.PACK_AB R127, R35, R32 ;  /* 0x00000020237f723e */ /* 0x002fe400000000ff */
[----:B------:R-:W-:Y:S02]  /*f2a0*/  MOV R156, R154 ;  /* 0x0000009a009c7202 */ /* 0x000fe40000000f00 */
[----:B------:R-:W1:Y:S01]  /*f2b0*/  LDSM.16.MT88.4 R152, [R228+0xd800] ;  /* 0x00d80000e498783b */ /* 0x000e620000004200 */
[----:B------:R-:W-:Y:S01]  /*f2c0*/  HMMA.16816.F32 R100, R8, R12, R96 ;  /* 0x0000000c0864723c */ /* 0x000fe20000001860 */
[----:B------:R-:W-:Y:S02]  /*f2d0*/  MOV R142, R7 ;  /* 0x00000007008e7202 */ /* 0x000fe40000000f00 */
[----:B------:R-:W4:Y:S03]  /*f2e0*/  LDSM.16.MT88.4 R96, [R226+0xf800] ;  /* 0x00f80000e260783b */ /* 0x000f260000004200 */
[-C--:B--2---:R-:W-:Y:S06]  /*f2f0*/  HMMA.16816.F32 R172, R128, R168.reuse, R172 ;  /* 0x000000a880ac723c */ /* 0x084fec00000018ac */
[C---:B------:R-:W-:Y:S06]  /*f300*/  HMMA.16816.F32 R204, R124.reuse, R168, R204 ;  /* 0x000000a87ccc723c */ /* 0x040fec00000018cc */
[----:B------:R-:W-:Y:S06]  /*f310*/  HMMA.16816.F32 R200, R124, R170, R200 ;  /* 0x000000aa7cc8723c */ /* 0x000fec00000018c8 */
[----:B------:R-:W-:Y:S06]  /*f320*/  HMMA.16816.F32 R12, R8, R14, R84 ;  /* 0x0000000e080c723c */ /* 0x000fec0000001854 */
[----:B------:R-:W-:Y:S01]  /*f330*/  HMMA.16816.F32 R168, R128, R170, R40 ;  /* 0x000000aa80a8723c */ /* 0x000fe20000001828 */
[----:B------:R-:W-:Y:S01]  /*f340*/  FADD.FTZ R9, R190, R4 ;  /* 0x00000004be097221 */ /* 0x000fe20000010000 */
[----:B------:R-:W-:-:S02]  /*f350*/  MOV R11, R5 ;  /* 0x00000005000b7202 */ /* 0x000fc40000000f00 */
[----:B------:R-:W-:Y:S02]  /*f360*/  MOV R10, R6 ;  /* 0x00000006000a7202 */ /* 0x000fe40000000f00 */
[----:B------:R-:W-:Y:S01]  /*f370*/  LDSM.16.MT88.4 R4, [R227+0xf800] ;  /* 0x00f80000e304783b */ /* 0x000fe20000004200 */
[----:B------:R-:W-:Y:S02]  /*f380*/  MOV R43, R112 ;  /* 0x00000070002b7202 */ /* 0x000fe40000000f00 */
[----:B------:R-:W-:Y:S02]  /*f390*/  MOV R42, R113 ;  /* 0x00000071002a7202 */ /* 0x000fe40000000f00 */
[----:B------:R-:W-:Y:S02]  /*f3a0*/  MOV R41, R114 ;  /* 0x0000007200297202 */ /* 0x000fe40000000f00 */
[----:B------:R-:W-:Y:S02]  /*f3b0*/  MOV R40, R115 ;  /* 0x0000007300287202 */ /* 0x000fe40000000f00 */
[----:B------:R-:W2:Y:S01]  /*f3c0*/  LDSM.16.MT88.4 R112, [R228+0xf800] ;  /* 0x00f80000e470783b */ /* 0x000ea20000004200 */
[----:B------:R-:W-:Y:S01]  /*f3d0*/  FADD.FTZ R2, R193, R2 ;  /* 0x00000002c1027221 */ /* 0x000fe20000010000 */
[----:B------:R-:W-:-:S03]  /*f3e0*/  FADD.FTZ R0, R191, R0 ;  /* 0x00000000bf007221 */ /* 0x000fc60000010000 */
[----:B------:R-:W-:Y:S01]  /*f3f0*/  FADD.FTZ R2, R194, R2 ;  /* 0x00000002c2027221 */ /* 0x000fe20000010000 */
[----:B------:R-:W-:Y:S01]  /*f400*/  FADD.FTZ R8, R192, R0 ;  /* 0x00000000c0087221 */ /* 0x000fe20000010000 */
[----:B------:R-:W-:Y:S01]  /*f410*/  MOV R0, R189 ;  /* 0x000000bd00007202 */ /* 0x000fe20000000f00 */
[C---:B---3--:R-:W-:Y:S07]  /*f420*/  HMMA.16816.F32 R192, R124.reuse, R162, R64 ;  /* 0x000000a27cc0723c */ /* 0x048fee0000001840 */
[----:B------:R-:W-:Y:S01]  /*f430*/  IMAD.MOV.U32 R67, RZ, RZ, R188 ;  /* 0x000000ffff437224 */ /* 0x000fe200078e00bc */
[----:B------:R-:W-:Y:S01]  /*f440*/  MOV R64, R156 ;  /* 0x0000009c00407202 */ /* 0x000fe20000000f00 */
[----:B-1----:R-:W-:Y:S01]  /*f450*/  HMMA.16816.F32 R188, R124, R152, R48 ;  /* 0x000000987cbc723c */ /* 0x002fe20000001830 */
[----:B------:R-:W-:Y:S01]  /*f460*/  MOV R65, R157 ;  /* 0x0000009d00417202 */ /* 0x000fe20000000f00 */
[----:B------:R-:W-:Y:S01]  /*f470*/  FADD.FTZ R0, R0, R9 ;  /* 0x0000000900007221 */ /* 0x000fe20000010000 */
[----:B------:R-:W-:-:S04]  /*f480*/  MOV R66, R158 ;  /* 0x0000009e00427202 */ /* 0x000fc80000000f00 */
[----:B------:R-:W-:Y:S01]  /*f490*/  IMAD.MOV.U32 R51, RZ, RZ, R159 ;  /* 0x000000ffff337224 */ /* 0x000fe200078e009f */
[----:B------:R-:W-:Y:S01]  /*f4a0*/  HMMA.16816.F32 R196, R124, R160, R196 ;  /* 0x000000a07cc4723c */ /* 0x000fe200000018c4 */
[----:B------:R-:W-:Y:S02]  /*f4b0*/  FADD.FTZ R2, R64, R2 ;  /* 0x0000000240027221 */ /* 0x000fe40000010000 */
[----:B------:R-:W-:-:S03]  /*f4c0*/  FADD.FTZ R3, R51, R3 ;  /* 0x0000000333037221 */ /* 0x000fc60000010000 */
[----:B------:R-:W-:Y:S01]  /*f4d0*/  HMMA.16816.F32 R184, R124, R154, R184 ;  /* 0x0000009a7cb8723c */ /* 0x000fe200000018b8 */
[----:B------:R-:W-:-:S05]  /*f4e0*/  FADD.FTZ R2, R40, R2 ;  /* 0x0000000228027221 */ /* 0x000fca0000010000 */
[C---:B------:R-:W-:Y:S06]  /*f4f0*/  HMMA.16816.F32 R180, R124.reuse, R144, R180 ;  /* 0x000000907cb4723c */ /* 0x040fec00000018b4 */
[C---:B------:R-:W-:Y:S06]  /*f500*/  HMMA.16816.F32 R176, R124.reuse, R146, R176 ;  /* 0x000000927cb0723c */ /* 0x040fec00000018b0 */
[C---:B------:R-:W-:Y:S06]  /*f510*/  HMMA.16816.F32 R72, R124.reuse, R80, R72 ;  /* 0x000000507c48723c */ /* 0x040fec0000001848 */
[C---:B------:R-:W-:Y:S06]  /*f520*/  HMMA.16816.F32 R76, R124.reuse, R82, R76 ;  /* 0x000000527c4c723c */ /* 0x040fec000000184c */
[C---:B----4-:R-:W-:Y:S06]  /*f530*/  HMMA.16816.F32 R88, R124.reuse, R96, R88 ;  /* 0x000000607c58723c */ /* 0x050fec0000001858 */
[C---:B------:R-:W-:Y:S06]  /*f540*/  HMMA.16816.F32 R92, R124.reuse, R98, R92 ;  /* 0x000000627c5c723c */ /* 0x040fec000000185c */
[C---:B--2---:R-:W-:Y:S06]  /*f550*/  HMMA.16816.F32 R104, R124.reuse, R112, R104 ;  /* 0x000000707c68723c */ /* 0x044fec0000001868 */
        /* <DEDUP_REMOVED lines=58> */
[----:B------:R-:W-:-:S02]  /*f900*/  MOV R134, R30 ;  /* 0x0000001e00867202 */ /* 0x000fc40000000f00 */
[----:B------:R-:W-:Y:S02]  /*f910*/  MOV R135, R31 ;  /* 0x0000001f00877202 */ /* 0x000fe40000000f00 */
[----:B------:R-:W-:Y:S02]  /*f920*/  MOV R132, R28 ;  /* 0x0000001c00847202 */ /* 0x000fe40000000f00 */
[----:B------:R-:W-:Y:S01]  /*f930*/  MOV R133, R29 ;  /* 0x0000001d00857202 */ /* 0x000fe20000000f00 */
[----:B------:R-:W-:Y:S06]  /*f940*/  @!P0 BRA `(.L_x_700) ;  /* 0x0000007000688947 */ /* 0x000fec0003800000 */
[----:B------:R-:W2:Y:S04]  /*f950*/  LDL.64 R30, [R1+0x78] ;  /* 0x00007800011e7983 */ /* 0x000ea80000100a00 */
[----:B------:R-:W3:Y:S01]  /*f960*/  LDL.64 R28, [R1+0x70] ;  /* 0x00007000011c7983 */ /* 0x000ee20000100a00 */
[----:B------:R-:W-:Y:S01]  /*f970*/  UIADD3 UR12, UR19, -0x3, URZ ;  /* 0xfffffffd130c7890 */ /* 0x000fe2000fffe03f */
[----:B------:R-:W4:Y:S01]  /*f980*/  @!P2 LDC.64 R6, c[0x0][0x220] ;  /* 0x00008800ff06ab82 */ /* 0x000f220000000a00 */
[----:B------:R-:W-:-:S04]  /*f990*/  DEPBAR.LE SB0, 0x0 ;  /* 0x000080000000791a */ /* 0x000fc80000000000 */
[----:B------:R-:W-:-:S03]  /*f9a0*/  USHF.R.S32.HI UR4, URZ, 0x1f, UR12 ;  /* 0x0000001f3f047899 */ /* 0x000fc6000801140c */
[----:B------:R-:W-:Y:S01]  /*f9b0*/  BAR.SYNC.DEFER_BLOCKING 0x0 ;  /* 0x0000000000007b1d */ /* 0x000fe20000010000 */
[----:B------:R-:W-:-:S07]  /*f9c0*/  UIMAD UR4, UR4, UR6, URZ ;  /* 0x00000006040472a4 */ /* 0x000fce000f8e023f */
[----:B------:R-:W4:Y:S01]  /*f9d0*/  @!P1 LDC.64 R8, c[0x0][0x220] ;  /* 0x00008800ff089b82 */ /* 0x000f220000000a00 */
[----:B------:R-:W-:Y:S02]  /*f9e0*/  UIMAD.WIDE.U32 UR20, UR12, UR6, URZ ;  /* 0x000000060c1472a5 */ /* 0x000fe4000f8e003f */
[----:B------:R-:W-:-:S05]  /*f9f0*/  UIMAD UR4, UR12, UR7, UR4 ;  /* 0x000000070c0472a4 */ /* 0x000fca000f8e0204 */
[----:B------:R-:W4:Y:S01]  /*fa00*/  @!P2 LDC.64 R10, c[0x0][0x220] ;  /* 0x00008800ff0aab82 */ /* 0x000f220000000a00 */
[----:B------:R-:W-:Y:S01]  /*fa10*/  UIADD3 UR4, UR21, UR4, URZ ;  /* 0x0000000415047290 */ /* 0x000fe2000fffe03f */
[----:B-1----:R-:W-:-:S06]  /*fa20*/  IMAD.U32 R2, RZ, RZ, UR20 ;  /* 0x00000014ff027e24 */ /* 0x002fcc000f8e00ff */
[----:B------:R-:W1:Y:S01]  /*fa30*/  @!P2 LDC.64 R14, c[0x0][0x220] ;  /* 0x00008800ff0eab82 */ /* 0x000e620000000a00 */
[----:B------:R-:W-:Y:S01]  /*fa40*/  IMAD.U32 R3, RZ, RZ, UR21 ;  /* 0x00000015ff037e24 */ /* 0x000fe2000f8e00ff */
[----:B------:R-:W-:-:S06]  /*fa50*/  MOV R3, UR4 ;  /* 0x0000000400037c02 */ /* 0x000fcc0008000f00 */
[----:B------:R-:W1:Y:S08]  /*fa60*/  @!P1 LDC.64 R12, c[0x0][0x220] ;  /* 0x00008800ff0c9b82 */ /* 0x000e700000000a00 */
[----:B------:R-:W1:Y:S08]  /*fa70*/  @!P1 LDC.64 R16, c[0x0][0x220] ;  /* 0x00008800ff109b82 */ /* 0x000e700000000a00 */
[----:B------:R-:W1:Y:S08]  /*fa80*/  @!P2 LDC.64 R18, c[0x0][0x220] ;  /* 0x00008800ff12ab82 */ /* 0x000e700000000a00 */
[----:B------:R-:W1:Y:S01]  /*fa90*/  @!P1 LDC.64 R20, c[0x0][0x220] ;  /* 0x00008800ff149b82 */ /* 0x000e620000000a00 */
[----:B------:R-:W-:Y:S01]  /*faa0*/  @P2 STS.128 [R243+0xc000], RZ ;  /* 0x00c000fff3002388 */ /* 0x000fe20000000c00 */
[----:B--2---:R-:W-:-:S04]  /*fab0*/  LEA R0, P0, R2, R30, 0x6 ;  /* 0x0000001e02007211 */ /* 0x004fc800078030ff */
[----:B---3--:R-:W-:Y:S02]  /*fac0*/  LEA.HI.X R3, R2, R29, R3, 0x6, P0 ;  /* 0x0000001d02037211 */ /* 0x008fe400000f3403 */
[C---:B----4-:R-:W-:Y:S02]  /*fad0*/  @!P2 LEA R6, P3, R0.reuse, R6, 0x1 ;  /* 0x000000060006a211 */ /* 0x050fe400078608ff */
[C---:B------:R-:W-:Y:S02]  /*fae0*/  @!P1 LEA R8, P0, R0.reuse, R8, 0x1 ;  /* 0x0000000800089211 */ /* 0x040fe400078008ff */
[C-C-:B------:R-:W-:Y:S02]  /*faf0*/  @!P2 LEA.HI.X R7, R0.reuse, R7, R3.reuse, 0x1, P3 ;  /* 0x000000070007a211 */ /* 0x140fe400018f0c03 */
[C---:B------:R-:W-:Y:S02]  /*fb00*/  IADD3 R2, P3, R0.reuse, UR32, RZ ;  /* 0x0000002000027c10 */ /* 0x040fe4000ff7e0ff */
[----:B------:R-:W-:Y:S01]  /*fb10*/  @!P1 LEA.HI.X R9, R0, R9, R3, 0x1, P0 ;  /* 0x0000000900099211 */ /* 0x000fe200000f0c03 */
[----:B------:R-:W-:Y:S01]  /*fb20*/  @!PT LDS RZ, [RZ] ;  /* 0x00000000fffff984 */ /* 0x000fe20000000800 */
[----:B------:R-:W-:Y:S01]  /*fb30*/  @!PT LDS RZ, [RZ] ;  /* 0x00000000fffff984 */ /* 0x000fe20000000800 */
[----:B------:R-:W-:Y:S01]  /*fb40*/  @!PT LDS RZ, [RZ] ;  /* 0x00000000fffff984 */ /* 0x000fe20000000800 */
[----:B------:R2:W-:Y:S01]  /*fb50*/  @!P2 LDGSTS.E.BYPASS.LTC128B.128 [R243+0xc000], desc[UR22][R6.64] ;  /* 0x0c00000006f3afae */ /* 0x0005e2000b901d56 */
[----:B------:R-:W-:-:S02]  /*fb60*/  @!P2 LEA R10, P0, R2, R10, 0x1 ;  /* 0x0000000a020aa211 */ /* 0x000fc400078008ff */
[----:B------:R-:W-:Y:S02]  /*fb70*/  IADD3.X R5, R3, UR13, RZ, P3, !PT ;  /* 0x0000000d03057c10 */ /* 0x000fe40009ffe4ff */
[C---:B------:R-:W-:Y:S02]  /*fb80*/  IADD3 R0, P4, R2.reuse, UR32, RZ ;  /* 0x0000002002007c10 */ /* 0x040fe4000ff9e0ff */
[----:B------:R-:W-:Y:S02]  /*fb90*/  @!P2 LEA.HI.X R11, R2, R11, R5, 0x1, P0 ;  /* 0x0000000b020ba211 */ /* 0x000fe400000f0c05 */
[----:B-1----:R-:W-:Y:S02]  /*fba0*/  @!P2 LEA R14, P3, R0, R14, 0x1 ;  /* 0x0000000e000ea211 */ /* 0x002fe400078608ff */
[----:B------:R-:W-:Y:S02]  /*fbb0*/  IADD3.X R4, R5, UR13, RZ, P4, !PT ;  /* 0x0000000d05047c10 */ /* 0x000fe4000a7fe4ff */
[----:B------:R-:W-:-:S02]  /*fbc0*/  @!P1 LEA R12, P0, R2, R12, 0x1 ;  /* 0x0000000c020c9211 */ /* 0x000fc400078008ff */
[C---:B------:R-:W-:Y:S01]  /*fbd0*/  IADD3 R3, P5, R0.reuse, UR32, RZ ;  /* 0x0000002000037c10 */ /* 0x040fe2000ffbe0ff */
[----:B------:R-:W-:Y:S01]  /*fbe0*/  @P1 STS.128 [R243+0xe000], RZ ;  /* 0x00e000fff3001388 */ /* 0x000fe20000000c00 */
[----:B------:R-:W-:Y:S02]  /*fbf0*/  @!P2 LEA.HI.X R15, R0, R15, R4, 0x1, P3 ;  /* 0x0000000f000fa211 */ /* 0x000fe400018f0c04 */
[----:B------:R-:W-:Y:S01]  /*fc00*/  @!P1 LEA.HI.X R13, R2, R13, R5, 0x1, P0 ;  /* 0x0000000d020d9211 */ /* 0x000fe200000f0c05 */
[----:B------:R-:W-:Y:S01]  /*fc10*/  @!PT LDS RZ, [RZ] ;  /* 0x00000000fffff984 */ /* 0x000fe20000000800 */
[----:B------:R-:W-:Y:S01]  /*fc20*/  @!PT LDS RZ, [RZ] ;  /* 0x00000000fffff984 */ /* 0x000fe20000000800 */
[----:B------:R-:W-:Y:S01]  /*fc30*/  @!PT LDS RZ, [RZ] ;  /* 0x00000000fffff984 */ /* 0x000fe20000000800 */
[----:B------:R1:W-:Y:S01]  /*fc40*/  @!P1 LDGSTS.E.BYPASS.LTC128B.128 [R243+0xe000], desc[UR22][R8.64+0x80] ;  /* 0x0e00008008f39fae */ /* 0x0003e2000b901d56 */
[----:B------:R-:W-:-:S03]  /*fc50*/  IADD3.X R5, R4, UR13, RZ, P5, !PT ;  /* 0x0000000d04057c10 */ /* 0x000fc6000affe4ff */
[----:B------:R-:W-:Y:S01]  /*fc60*/  @P2 STS.128 [R243+0xc800], RZ ;  /* 0x00c800fff3002388 */ /* 0x000fe20000000c00 */
[----:B--2---:R-:W-:-:S03]  /*fc70*/  @!P1 LEA R6, P3, R0, R16, 0x1 ;  /* 0x0000001000069211 */ /* 0x004fc600078608ff */
[----:B------:R-:W-:Y:S01]  /*fc80*/  @!PT LDS RZ, [RZ] ;  /* 0x00000000fffff984 */ /* 0x000fe20000000800 */
[----:B------:R-:W-:Y:S01]  /*fc90*/  @!PT LDS RZ, [RZ] ;  /* 0x00000000fffff984 */ /* 0x000fe20000000800 */
[----:B------:R-:W-:Y:S01]  /*fca0*/  @!PT LDS RZ, [RZ] ;  /* 0x00000000fffff984 */ /* 0x000fe20000000800 */
[----:B------:R-:W-:Y:S01]  /*fcb0*/  @!P2 LDGSTS.E.BYPASS.LTC128B.128 [R243+0xc800], desc[UR22][R10.64] ;  /* 0x0c8000000af3afae */ /* 0x000fe2000b901d56 */
[C---:B------:R-:W-:Y:S02]  /*fcc0*/  @!P1 LEA R2, P0, R3.reuse, R20, 0x1 ;  /* 0x0000001403029211 */ /* 0x040fe400078008ff */
[----:B------:R-:W-:Y:S01]  /*fcd0*/  @!P1 LEA.HI.X R7, R0, R17, R4, 0x1, P3 ;  /* 0x0000001100079211 */ /* 0x000fe200018f0c04 */
[----:B------:R-:W-:Y:S04]  /*fce0*/  @P1 STS.128 [R243+0xe800], RZ ;  /* 0x00e800fff3001388 */ /* 0x000fe80000000c00 */
[----:B------:R-:W-:Y:S01]  /*fcf0*/  @!PT LDS RZ, [RZ] ;  /* 0x00000000fffff984 */ /* 0x000fe20000000800 */
[----:B------:R-:W-:Y:S01]  /*fd00*/  @!PT LDS RZ, [RZ] ;  /* 0x00000000fffff984 */ /* 0x000fe20000000800 */
[----:B------:R-:W-:Y:S01]  /*fd10*/  @!PT LDS RZ, [RZ] ;  /* 0x00000000fffff984 */ /* 0x000fe20000000800 */
[----:B------:R-:W-:Y:S04]  /*fd20*/  @!P1 LDGSTS.E.BYPASS.LTC128B.128 [R243+0xe800], desc[UR22][R12.64+0x80] ;  /* 0x0e8000800cf39fae */ /* 0x000fe8000b901d56 */
[----:B------:R-:W-:Y:S04]  /*fd30*/  @P2 STS.128 [R243+0xd000], RZ ;  /* 0x00d000fff3002388 */ /* 0x000fe80000000c00 */
[----:B------:R-:W-:Y:S01]  /*fd40*/  @!PT LDS RZ, [RZ] ;  /* 0x00000000fffff984 */ /* 0x000fe20000000800 */
[----:B------:R-:W-:Y:S01]  /*fd50*/  @!PT LDS RZ, [RZ] ;  /* 0x00000000fffff984 */ /* 0x000fe20000000800 */
[----:B------:R-:W-:Y:S01]  /*fd60*/  @!PT LDS RZ, [RZ] ;  /* 0x00000000fffff984 */ /* 0x000fe20000000800 */
[----:B------:R2:W-:Y:S01]  /*fd70*/  @!P2 LDGSTS.E.BYPASS.LTC128B.128 [R243+0xd000], desc[UR22][R14.64] ;  /* 0x0d0000000ef3afae */ /* 0x0005e2000b901d56 */
[----:B-1----:R-:W-:-:S03]  /*fd80*/  @!P2 LEA R8, P4, R3, R18, 0x1 ;  /* 0x000000120308a211 */ /* 0x002fc600078808ff */
[----:B------:R-:W-:Y:S01]  /*fd90*/  @P1 STS.128 [R243+0xf000], RZ ;  /* 0x00f000fff3001388 */ /* 0x000fe20000000c00 */
[----:B------:R-:W-:-:S03]  /*fda0*/  @!P2 LEA.HI.X R9, R3, R19, R5, 0x1, P4 ;  /* 0x000000130309a211 */ /* 0x000fc600020f0c05 */
        /* <DEDUP_REMOVED lines=15> */
[----:B-----5:R-:W-:Y:S04]  /*fea0*/  LDSM.16.M88.4 R16, [R231] ;  /* 0x00000000e710783b */ /* 0x020fe80000000200 */
[----:B------:R-:W4:Y:S04]  /*feb0*/  LDSM.16.M88.4 R36, [R224+0x9800] ;  /* 0x00980000e024783b */ /* 0x000f280000000200 */
[----:B--2---:R-:W2:Y:S04]  /*fec0*/  LDSM.16.M88.4 R12, [R231+0x2000] ;  /* 0x00200000e70c783b */ /* 0x004ea80000000200 */
[----:B------:R-:W3:Y:S04]  /*fed0*/  LDSM.16.M88.4 R48, [R224+0x8000] ;  /* 0x00800000e030783b */ /* 0x000ee80000000200 */
[----:B------:R-:W3:Y:S04]  /*fee0*/  LDSM.16.M88.4 R40, [R224+0x9000] ;  /* 0x00900000e028783b */ /* 0x000ee80000000200 */
[----:B-1----:R-:W-:Y:S04]  /*fef0*/  LDSM.16.M88.4 R8, [R232] ;  /* 0x00000000e808783b */ /* 0x002fe80000000200 */
[----:B------:R-:W1:Y:S04]  /*ff00*/  LDSM.16.M88.4 R20, [R240] ;  /* 0x00000000f014783b */ /* 0x000e680000000200 */
[----:B------:R-:W1:Y:S04]  /*ff10*/  LDSM.16.M88.4 R4, [R232+0x2000] ;  /* 0x00200000e804783b */ /* 0x000e680000000200 */
[----:B------:R-:W1:Y:S04]  /*ff20*/  LDSM.16.M88.4 R44, [R224+0x8800] ;  /* 0x00880000e02c783b */ /* 0x000e680000000200 */
[----:B------:R-:W1:Y:S04]  /*ff30*/  LDSM.16.M88.4 R32, [R235] ;  /* 0x00000000eb20783b */ /* 0x000e680000000200 */
[----:B------:R-:W1:Y:S01]  /*ff40*/  LDSM.16.M88.4 R24, [R241] ;  /* 0x00000000f118783b */ /* 0x000e620000000200 */
[-C--:B----4-:R-:W-:Y:S03]  /*ff50*/  HMMA.16816.F32 R56, R16, R36.reuse, RZ ;  /* 0x000000241038723c */ /* 0x090fe600000018ff */
[----:B------:R-:W4:Y:S04]  /*ff60*/  LDSM.16.M88.4 R28, [R242] ;  /* 0x00000000f21c783b */ /* 0x000f280000000200 */
[----:B------:R-:W0:Y:S01]  /*ff70*/  LDGDEPBAR ;  /* 0x00000000000079af */ /* 0x000e220000000000 */
[----:B--2---:R-:W-:Y:S06]  /*ff80*/  HMMA.16816.F32 R52, R12, R36, RZ ;  /* 0x000000240c34723c */ /* 0x004fec00000018ff */
[-C--:B---3--:R-:W-:Y:S06]  /*ff90*/  HMMA.16816.F32 R208, R16, R48.reuse, RZ ;  /* 0x0000003010d0723c */ /* 0x088fec00000018ff */
[C---:B------:R-:W-:Y:S06]  /*ffa0*/  HMMA.16816.F32 R140, R12.reuse, R48, RZ ;  /* 0x000000300c8c723c */ /* 0x040fec00000018ff */
[----:B------:R-:W-:Y:S06]  /*ffb0*/  HMMA.16816.F32 R60, R12, R40, RZ ;  /* 0x000000280c3c723c */ /* 0x000fec00000018ff */
[-C--:B-1----:R-:W-:Y:S06]  /*ffc0*/  HMMA.16816.F32 R56, R8, R20.reuse, R56 ;  /* 0x000000140838723c */ /* 0x082fec0000001838 */
[----:B------:R-:W-:Y:S06]  /*ffd0*/  HMMA.16816.F32 R52, R4, R20, R52 ;  /* 0x000000140434723c */ /* 0x000fec0000001834 */
[-C--:B------:R-:W-:Y:S06]  /*ffe0*/  HMMA.16816.F32 R136, R16, R44.reuse, RZ ;  /* 0x0000002c1088723c */ /* 0x080fec00000018ff */
[----:B------:R-:W-:Y:S06]  /*fff0*/  HMMA.16816.F32 R132, R12, R44, RZ ;  /* 0x0000002c0c84723c */ /* 0x000fec00000018ff */
[----:B------:R-:W-:Y:S01]  /*10000*/  HMMA.16816.F32 R64, R16, R40, RZ ;  /* 0x000000281040723c */ /* 0x000fe200000018ff */
[----:B------:R-:W-:Y:S01]  /*10010*/  MOV R252, R56 ;  /* 0x0000003800fc7202 */ /* 0x000fe20000000f00 */
[----:B------:R-:W-:-:S02]  /*10020*/  IMAD.MOV.U32 R37, RZ, RZ, R57 ;  /* 0x000000ffff257224 */ /* 0x000fc400078e0039 */
[----:B------:R-:W-:Y:S02]  /*10030*/  IMAD.MOV.U32 R36, RZ, RZ, R58 ;  /* 0x000000ffff247224 */ /* 0x000fe400078e003a */
[-C--:B------:R-:W-:Y:S06]  /*10040*/  HMMA.16816.F32 R212, R8, R32.reuse, R208 ;  /* 0x0000002008d4723c */ /* 0x080fec00000018d0 */
[C---:B------:R-:W-:Y:S06]  /*10050*/  HMMA.16816.F32 R140, R4.reuse, R32, R140 ;  /* 0x00000020048c723c */ /* 0x040fec000000188c */
[----:B------:R-:W-:Y:S01]  /*10060*/  HMMA.16816.F32 R60, R4, R24, R60 ;  /* 0x00000018043c723c */ /* 0x000fe2000000183c */
[----:B------:R-:W-:-:S05]  /*10070*/  MOV R33, R59 ;  /* 0x0000003b00217202 */ /* 0x000fca0000000f00 */
[----:B------:R-:W-:Y:S01]  /*10080*/  HMMA.16816.F32 R56, R12, R46, RZ ;  /* 0x0000002e0c38723c */ /* 0x000fe200000018ff */
[----:B------:R-:W-:Y:S02]  /*10090*/  IMAD.MOV.U32 R40, RZ, RZ, R53 ;  /* 0x000000ffff287224 */ /* 0x000fe400078e0035 */
[----:B------:R-:W-:Y:S01]  /*100a0*/  IMAD.MOV.U32 R41, RZ, RZ, R52 ;  /* 0x000000ffff297224 */ /* 0x000fe200078e0034 */
[----:B------:R-:W-:Y:S01]  /*100b0*/  MOV R21, R54 ;  /* 0x0000003600157202 */ /* 0x000fe20000000f00 */
[----:B------:R-:W-:Y:S01]  /*100c0*/  IMAD.MOV.U32 R20, RZ, RZ, R55 ;  /* 0x000000ffff147224 */ /* 0x000fe200078e0037 */
[-C--:B----4-:R-:W-:Y:S06]  /*100d0*/  HMMA.16816.F32 R220, R8, R28.reuse, R136 ;  /* 0x0000001c08dc723c */ /* 0x090fec0000001888 */
[----:B------:R-:W-:Y:S06]  /*100e0*/  HMMA.16816.F32 R216, R4, R28, R132 ;  /* 0x0000001c04d8723c */ /* 0x000fec0000001884 */
[----:B------:R-:W-:Y:S01]  /*100f0*/  HMMA.16816.F32 R64, R8, R24, R64 ;  /* 0x000000180840723c */ /* 0x000fe20000001840 */
[----:B------:R-:W-:Y:S01]  /*10100*/  IMAD.MOV.U32 R32, RZ, RZ, R60 ;  /* 0x000000ffff207224 */ /* 0x000fe200078e003c */
[----:B------:R-:W-:-:S04]  /*10110*/  MOV R29, R61 ;  /* 0x0000003d001d7202 */ /* 0x000fc80000000f00 */
[----:B------:R-:W-:Y:S01]  /*10120*/  HMMA.16816.F32 R52, R12, R42, RZ ;  /* 0x0000002a0c34723c */ /* 0x000fe200000018ff */
[----:B------:R-:W-:Y:S02]  /*10130*/  IMAD.MOV.U32 R25, RZ, RZ, R62 ;  /* 0x000000ffff197224 */ /* 0x000fe400078e003e */
[----:B------:R-:W-:-:S03]  /*10140*/  IMAD.MOV.U32 R24, RZ, RZ, R63 ;  /* 0x000000ffff187224 */ /* 0x000fc600078e003f */
[----:B------:R-:W-:Y:S06]  /*10150*/  HMMA.16816.F32 R60, R12, R50, RZ ;  /* 0x000000320c3c723c */ /* 0x000fec00000018ff */
[----:B------:R-:W-:Y:S06]  /*10160*/  HMMA.16816.F32 R132, R4, R30, R56 ;  /* 0x0000001e0484723c */ /* 0x000fec0000001838 */
[----:B------:R-:W-:Y:S01]  /*10170*/  HMMA.16816.F32 R12, R12, R38, RZ ;  /* 0x000000260c0c723c */ /* 0x000fe200000018ff */
[----:B------:R-:W-:Y:S01]  /*10180*/  IMAD.MOV.U32 R58, RZ, RZ, R41 ;  /* 0x000000ffff3a7224 */ /* 0x000fe200078e0029 */
[----:B------:R-:W-:-:S04]  /*10190*/  MOV R59, R40 ;  /* 0x00000028003b7202 */ /* 0x000fc80000000f00 */
[C---:B------:R-:W-:Y:S06]  /*101a0*/  HMMA.16816.F32 R48, R16.reuse, R50, RZ ;  /* 0x000000321030723c */ /* 0x040fec00000018ff */
[C---:B------:R-:W-:Y:S06]  /*101b0*/  HMMA.16816.F32 R44, R16.reuse, R46, RZ ;  /* 0x0000002e102c723c */ /* 0x040fec00000018ff */
[C---:B------:R-:W-:Y:S06]  /*101c0*/  HMMA.16816.F32 R40, R16.reuse, R42, RZ ;  /* 0x0000002a1028723c */ /* 0x040fec00000018ff */
[----:B------:R-:W-:Y:S01]  /*101d0*/  HMMA.16816.F32 R16, R16, R38, RZ ;  /* 0x000000261010723c */ /* 0x000fe200000018ff */
[----:B------:R-:W-:Y:S01]  /*101e0*/  IMAD.MOV.U32 R28, RZ, RZ, R64 ;  /* 0x000000ffff1c7224 */ /* 0x000fe200078e0040 */
[----:B------:R-:W-:Y:S01]  /*101f0*/  MOV R2, R66 ;  /* 0x0000004200027202 */ /* 0x000fe20000000f00 */
[----:B------:R-:W-:-:S02]  /*10200*/  IMAD.MOV.U32 R3, RZ, RZ, R65 ;  /* 0x000000ffff037224 */ /* 0x000fc400078e0041 */
[----:B------:R-:W-:Y:S01]  /*10210*/  IMAD.MOV.U32 R0, RZ, RZ, R67 ;  /* 0x000000ffff007224 */ /* 0x000fe200078e0043 */
        /* <DEDUP_REMOVED lines=13> */
[----:B------:R-:W-:-:S04]  /*102f0*/  IMAD.MOV.U32 R141, RZ, RZ, R59 ;  /* 0x000000ffff8d7224 */ /* 0x000fc800078e003b */
[----:B------:R-:W-:Y:S01]  /*10300*/  IMAD.MOV.U32 R66, RZ, RZ, R25 ;  /* 0x000000ffff427224 */ /* 0x000fe200078e0019 */
[----:B------:R-:W-:Y:S01]  /*10310*/  MOV R67, R24 ;  /* 0x0000001800437202 */ /* 0x000fe20000000f00 */
[C---:B--2---:R-:W-:Y:S06]  /*10320*/  HMMA.16816.F32 R56, R8.reuse, R12, R212 ;  /* 0x0000000c0838723c */ /* 0x044fec00000018d4 */
[----:B------:R-:W-:Y:S01]  /*10330*/  HMMA.16816.F32 R24, R8, R14, R48 ;  /* 0x0000000e0818723c */ /* 0x000fe20000001830 */
[----:B------:R-:W1:Y:S01]  /*10340*/  LDSM.16.M88.4 R12, [R230+0x8800] ;  /* 0x00880000e60c783b */ /* 0x000e620000000200 */
        /* <DEDUP_REMOVED lines=8> */
[-C--:B-1----:R-:W-:Y:S06]  /*103d0*/  HMMA.16816.F32 R36, R8, R12.reuse, R220 ;  /* 0x0000000c0824723c */ /* 0x082fec00000018dc */
[C---:B------:R-:W-:Y:S06]  /*103e0*/  HMMA.16816.F32 R32, R4.reuse, R12, R216 ;  /* 0x0000000c0420723c */ /* 0x040fec00000018d8 */
[-C--:B------:R-:W-:Y:S06]  /*103f0*/  HMMA.16816.F32 R28, R4, R14.reuse, R132 ;  /* 0x0000000e041c723c */ /* 0x080fec0000001884 */
[----:B------:R-:W-:Y:S01]  /*10400*/  HMMA.16816.F32 R20, R8, R14, R44 ;  /* 0x0000000e0814723c */ /* 0x000fe2000000182c */
[----:B------:R-:W1:Y:S01]  /*10410*/  LDSM.16.M88.4 R12, [R230+0x9000] ;  /* 0x00900000e60c783b */ /* 0x000e620000000200 */
[----:B------:R-:W-:Y:S01]  /*10420*/  IMAD.MOV.U32 R49, RZ, RZ, R3 ;  /* 0x000000ffff317224 */ /* 0x000fe200078e0003 */
[----:B------:R-:W-:Y:S01]  /*10430*/  MOV R50, R2 ;  /* 0x0000000200327202 */ /* 0x000fe20000000f00 */
[----:B------:R-:W-:-:S02]  /*10440*/  IMAD.MOV.U32 R51, RZ, RZ, R0 ;  /* 0x000000ffff337224 */ /* 0x000fc400078e0000 */
[----:B------:R-:W-:Y:S01]  /*10450*/  IMAD.MOV.U32 R212, RZ, RZ, R252 ;  /* 0x000000ffffd47224 */ /* 0x000fe200078e00fc */
        /* <DEDUP_REMOVED lines=27> */
[C---:B------:R-:W-:Y:S06]  /*10610*/  HMMA.16816.F32 R40, R4.reuse, R12, R44 ;  /* 0x0000000c0428723c */ /* 0x040fec000000182c */
[-C--:B------:R-:W-:Y:S06]  /*10620*/  HMMA.16816.F32 R36, R4, R14.reuse, R132 ;  /* 0x0000000e0424723c */ /* 0x080fec0000001884 */
[----:B------:R-:W-:Y:S01]  /*10630*/  HMMA.16816.F32 R28, R8, R14, R64 ;  /* 0x0000000e081c723c */ /* 0x000fe20000001840 */
[----:B------:R-:W1:Y:S01]  /*10640*/  LDSM.16.M88.4 R12, [R229+0x1800] ;  /* 0x00180000e50c783b */ /* 0x000e620000000200 */
[----:B------:R-:W-:Y:S01]  /*10650*/  MOV R132, R252 ;  /* 0x000000fc00847202 */ /* 0x000fe20000000f00 */
[----:B------:R-:W-:Y:S01]  /*10660*/  IMAD.MOV.U32 R133, RZ, RZ, R3 ;  /* 0x000000ffff857224 */ /* 0x000fe200078e0003 */
[----:B------:R-:W-:Y:S01]  /*10670*/  MOV R135, R0 ;  /* 0x0000000000877202 */ /* 0x000fe20000000f00 */
        /* <DEDUP_REMOVED lines=13> */
[----:B------:R-:W-:Y:S01]  /*10750*/  IMAD.MOV.U32 R252, RZ, RZ, R132 ;  /* 0x000000fffffc7224 */ /* 0x000fe200078e0084 */
[----:B------:R-:W-:Y:S01]  /*10760*/  MOV R2, R134 ;  /* 0x0000008600027202 */ /* 0x000fe20000000f00 */
[----:B------:R-:W-:-:S02]  /*10770*/  IMAD.MOV.U32 R3, RZ, RZ, R133 ;  /* 0x000000ffff037224 */ /* 0x000fc400078e0085 */
[----:B------:R-:W-:Y:S02]  /*10780*/  IMAD.MOV.U32 R0, RZ, RZ, R135 ;  /* 0x000000ffff007224 */ /* 0x000fe400078e0087 */
[-C--:B-1----:R-:W-:Y:S06]  /*10790*/  HMMA.16816.F32 R132, R8, R12.reuse, R220 ;  /* 0x0000000c0884723c */ /* 0x082fec00000018dc */
[C---:B------:R-:W-:Y:S06]  /*107a0*/  HMMA.16816.F32 R212, R4.reuse, R12, R56 ;  /* 0x0000000c04d4723c */ /* 0x040fec0000001838 */
[-C--:B------:R-:W-:Y:S06]  /*107b0*/  HMMA.16816.F32 R208, R4, R14.reuse, R52 ;  /* 0x0000000e04d0723c */ /* 0x080fec0000001834 */
[----:B------:R-:W-:Y:S01]  /*107c0*/  HMMA.16816.F32 R136, R8, R14, R32 ;  /* 0x0000000e0888723c */ /* 0x000fe20000001820 */
[----:B------:R-:W1:Y:S05]  /*107d0*/  LDSM.16.M88.4 R12, [R224+0xb000] ;  /* 0x00b00000e00c783b */ /* 0x000e6a0000000200 */
        /* <DEDUP_REMOVED lines=27> */
[----:B------:R-:W-:Y:S01]  /*10990*/  IMAD.MOV.U32 R20, RZ, RZ, R40 ;  /* 0x000000ffff147224 */ /* 0x000fe200078e0028 */
[----:B------:R-:W-:Y:S01]  /*109a0*/  MOV R3, R41 ;  /* 0x0000002900037202 */ /* 0x000fe20000000f00 */
[----:B------:R-:W-:Y:S02]  /*109b0*/  IMAD.MOV.U32 R2, RZ, RZ, R42 ;  /* 0x000000ffff027224 */ /* 0x000fe400078e002a */
[----:B------:R-:W-:Y:S02]  /*109c0*/  IMAD.MOV.U32 R0, RZ, RZ, R43 ;  /* 0x000000ffff007224 */ /* 0x000fe400078e002b */
[C---:B------:R-:W-:Y:S01]  /*109d0*/  HMMA.16816.F32 R40, R8.reuse, R12, R64 ;  /* 0x0000000c0828723c */ /* 0x040fe20000001840 */
[----:B------:R-:W1:Y:S05]  /*109e0*/  LDSM.16.M88.4 R12, [R238] ;  /* 0x00000000ee0c783b */ /* 0x000e6a0000000200 */
[-C--:B-1----:R-:W-:Y:S06]  /*109f0*/  HMMA.16816.F32 R64, R8, R12.reuse, R32 ;  /* 0x0000000c0840723c */ /* 0x082fec0000001820 */
[C---:B------:R-:W-:Y:S06]  /*10a00*/  HMMA.16816.F32 R32, R4.reuse, R12, R212 ;  /* 0x0000000c0420723c */ /* 0x040fec00000018d4 */
[----:B------:R-:W-:Y:S01]  /*10a10*/  HMMA.16816.F32 R28, R4, R14, R208 ;  /* 0x0000000e041c723c */ /* 0x000fe200000018d0 */
[----:B------:R-:W-:-:S05]  /*10a20*/  MOV R212, R20 ;  /* 0x0000001400d47202 */ /* 0x000fca0000000f00 */
[C---:B------:R-:W-:Y:S01]  /*10a30*/  HMMA.16816.F32 R20, R8.reuse, R14, R136 ;  /* 0x0000000e0814723c */ /* 0x040fe20000001888 */
[----:B------:R-:W1:Y:S05]  /*10a40*/  LDSM.16.M88.4 R12, [R237] ;  /* 0x00000000ed0c783b */ /* 0x000e6a0000000200 */
[-C--:B-1----:R-:W-:Y:S06]  /*10a50*/  HMMA.16816.F32 R140, R8, R12.reuse, R220 ;  /* 0x0000000c088c723c */ /* 0x082fec00000018dc */
[C---:B------:R-:W-:Y:S06]  /*10a60*/  HMMA.16816.F32 R220, R4.reuse, R12, R132 ;  /* 0x0000000c04dc723c */ /* 0x040fec0000001884 */
[-C--:B------:R-:W-:Y:S06]  /*10a70*/  HMMA.16816.F32 R216, R4, R14.reuse, R60 ;  /* 0x0000000e04d8723c */ /* 0x080fec000000183c */
[----:B------:R-:W-:Y:S01]  /*10a80*/  HMMA.16816.F32 R208, R8, R14, R56 ;  /* 0x0000000e08d0723c */ /* 0x000fe20000001838 */
[----:B------:R-:W1:Y:S05]  /*10a90*/  LDSM.16.M88.4 R12, [R236] ;  /* 0x00000000ec0c783b */ /* 0x000e6a0000000200 */
[----:B------:R-:W-:Y:S01]  /*10aa0*/  IMAD.MOV.U32 R139, RZ, RZ, R140 ;  /* 0x000000ffff8b7224 */ /* 0x000fe200078e008c */
[----:B------:R-:W-:Y:S01]  /*10ab0*/  MOV R138, R141 ;  /* 0x0000008d008a7202 */ /* 0x000fe20000000f00 */
[----:B------:R-:W-:Y:S01]  /*10ac0*/  IMAD.MOV.U32 R137, RZ, RZ, R142 ;  /* 0x000000ffff897224 */ /* 0x000fe200078e008e */
[----:B------:R-:W-:Y:S01]  /*10ad0*/  MOV R136, R143 ;  /* 0x0000008f00887202 */ /* 0x000fe20000000f00 */
[----:B------:R-:W-:Y:S01]  /*10ae0*/  IMAD.MOV.U32 R213, RZ, RZ, R3 ;  /* 0x000000ffffd57224 */ /* 0x000fe200078e0003 */
[----:B------:R-:W-:Y:S01]  /*10af0*/  MOV R215, R0 ;  /* 0x0000000000d77202 */ /* 0x000fe20000000f00 */
[----:B------:R-:W-:Y:S01]  /*10b00*/  IMAD.MOV.U32 R214, RZ, RZ, R2 ;  /* 0x000000ffffd67224 */ /* 0x000fe200078e0002 */
[----:B-1----:R-:W-:Y:S06]  /*10b10*/  HMMA.16816.F32 R140, R4, R12, R52 ;  /* 0x0000000c048c723c */ /* 0x002fec0000001834 */
[----:B------:R-:W-:-:S15]  /*10b20*/  HMMA.16816.F32 R16, R8, R14, R16 ;  /* 0x0000000e0810723c */ /* 0x000fde0000001810 */
[----:B------:R-:W-:-:S03]  /*10b30*/  NOP ;  /* 0x0000000000007918 */ /* 0x000fc60000000000 */
[----:B------:R-:W-:Y:S01]  /*10b40*/  IMAD.MOV.U32 R52, RZ, RZ, R140 ;  /* 0x000000ffff347224 */ /* 0x000fe200078e008c */
[----:B------:R-:W-:Y:S01]  /*10b50*/  MOV R3, R141 ;  /* 0x0000008d00037202 */ /* 0x000fe20000000f00 */
[----:B------:R-:W-:Y:S01]  /*10b60*/  IMAD.MOV.U32 R2, RZ, RZ, R142 ;  /* 0x000000ffff027224 */ /* 0x000fe200078e008e */
[----:B------:R-:W-:Y:S02]  /*10b70*/  MOV R0, R143 ;  /* 0x0000008f00007202 */ /* 0x000fe40000000f00 */
[----:B------:R-:W-:Y:S01]  /*10b80*/  HMMA.16816.F32 R140, R4, R14, R48 ;  /* 0x0000000e048c723c */ /* 0x000fe20000001830 */
[----:B------:R-:W-:Y:S06]  /*10b90*/  LDSM.16.M88.4 R4, [R234+0x6000] ;  /* 0x00600000ea04783b */ /* 0x000fec0000000200 */
[----:B------:R-:W-:Y:S01]  /*10ba0*/  IMAD.MOV.U32 R48, RZ, RZ, R139 ;  /* 0x000000ffff307224 */ /* 0x000fe200078e008b */
[----:B------:R-:W-:Y:S01]  /*10bb0*/  MOV R49, R138 ;  /* 0x0000008a00317202 */ /* 0x000fe20000000f00 */
[----:B------:R-:W-:Y:S01]  /*10bc0*/  IMAD.MOV.U32 R50, RZ, RZ, R137 ;  /* 0x000000ffff327224 */ /* 0x000fe200078e0089 */
[----:B------:R-:W-:-:S02]  /*10bd0*/  MOV R51, R136 ;  /* 0x0000008800337202 */ /* 0x000fc40000000f00 */
[----:B------:R-:W-:Y:S01]  /*10be0*/  HMMA.16816.F32 R136, R8, R12, R44 ;  /* 0x0000000c0888723c */ /* 0x000fe2000000182c */
[----:B------:R-:W1:Y:S04]  /*10bf0*/  LDSM.16.M88.4 R12, [R230+0xa000] ;  /* 0x00a00000e60c783b */ /* 0x000e680000000200 */
[----:B------:R-:W2:Y:S02]  /*10c00*/  LDSM.16.M88.4 R8, [R234+0x4000] ;  /* 0x00400000ea08783b */ /* 0x000ea40000000200 */
[----:B------:R-:W-:Y:S02]  /*10c10*/  IMAD.MOV.U32 R44, RZ, RZ, R52 ;  /* 0x000000ffff2c7224 */ /* 0x000fe400078e0034 */
[-C--:B-1----:R-:W-:Y:S06]  /*10c20*/  HMMA.16816.F32 R52, R4, R12.reuse, R212 ;  /* 0x0000000c0434723c */ /* 0x082fec00000018d4 */
[----:B--2---:R-:W-:Y:S06]  /*10c30*/  HMMA.16816.F32 R212, R8, R12, R40 ;  /* 0x0000000c08d4723c */ /* 0x004fec0000001828 */
[-C--:B------:R-:W-:Y:S06]  /*10c40*/  HMMA.16816.F32 R132, R4, R14.reuse, R36 ;  /* 0x0000000e0484723c */ /* 0x080fec0000001824 */
[----:B------:R-:W-:Y:S01]  /*10c50*/  HMMA.16816.F32 R60, R8, R14, R24 ;  /* 0x0000000e083c723c */ /* 0x000fe20000001818 */
[----:B------:R-:W1:Y:S01]  /*10c60*/  LDSM.16.M88.4 R12, [R230+0xa800] ;  /* 0x00a80000e60c783b */ /* 0x000e620000000200 */
[----:B------:R-:W-:Y:S01]  /*10c70*/  MOV R45, R3 ;  /* 0x00000003002d7202 */ /* 0x000fe20000000f00 */
[----:B------:R-:W-:Y:S01]  /*10c80*/  IMAD.MOV.U32 R46, RZ, RZ, R2 ;  /* 0x000000ffff2e7224 */ /* 0x000fe200078e0002 */
[----:B------:R-:W-:-:S02]  /*10c90*/  MOV R47, R0 ;  /* 0x00000000002f7202 */ /* 0x000fc40000000f00 */
[----:B------:R-:W-:Y:S01]  /*10ca0*/  IMAD.MOV.U32 R252, RZ, RZ, R52 ;  /* 0x000000fffffc7224 */ /* 0x000fe200078e0034 */
[----:B------:R-:W-:Y:S01]  /*10cb0*/  MOV R3, R53 ;  /* 0x0000003500037202 */ /* 0x000fe20000000f00 */
[----:B------:R-:W-:Y:S01]  /*10cc0*/  IMAD.MOV.U32 R2, RZ, RZ, R54 ;  /* 0x000000ffff027224 */ /* 0x000fe200078e0036 */
[----:B------:R-:W-:Y:S01]  /*10cd0*/  MOV R0, R55 ;  /* 0x0000003700007202 */ /* 0x000fe20000000f00 */
        /* <DEDUP_REMOVED lines=10> */
[----:B------:R-:W-:Y:S01]  /*10d80*/  IMAD.MOV.U32 R220, RZ, RZ, R252 ;  /* 0x000000ffffdc7224 */ /* 0x000fe200078e00fc */
[----:B------:R-:W-:Y:S01]  /*10d90*/  MOV R221, R3 ;  /* 0x0000000300dd7202 */ /* 0x000fe20000000f00 */
[----:B------:R-:W-:Y:S01]  /*10da0*/  IMAD.MOV.U32 R222, RZ, RZ, R2 ;  /* 0x000000ffffde7224 */ /* 0x000fe200078e0002 */
[----:B------:R-:W-:Y:S01]  /*10db0*/  MOV R223, R0 ;  /* 0x0000000000df7202 */ /* 0x000fe20000000f00 */
        /* <DEDUP_REMOVED lines=9> */
[C---:B--2---:R-:W-:Y:S06]  /*10e50*/  HMMA.16816.F32 R212, R8.reuse, R12, R212 ;  /* 0x0000000c08d4723c */ /* 0x044fec00000018d4 */
[----:B------:R-:W-:Y:S01]  /*10e60*/  HMMA.16816.F32 R132, R8, R14, R60 ;  /* 0x0000000e0884723c */ /* 0x000fe2000000183c */
[----:B------:R-:W1:Y:S05]  /*10e70*/  LDSM.16.M88.4 R12, [R229+0x2800] ;  /* 0x00280000e50c783b */ /* 0x000e6a0000000200 */
[C---:B-1----:R-:W-:Y:S06]  /*10e80*/  HMMA.16816.F32 R60, R4.reuse, R12, R56 ;  /* 0x0000000c043c723c */ /* 0x042fec0000001838 */
[----:B------:R-:W-:Y:S06]  /*10e90*/  HMMA.16816.F32 R56, R4, R14, R52 ;  /* 0x0000000e0438723c */ /* 0x000fec0000001834 */
[C---:B------:R-:W-:Y:S06]  /*10ea0*/  HMMA.16816.F32 R64, R8.reuse, R12, R64 ;  /* 0x0000000c0840723c */ /* 0x040fec0000001840 */
[----:B------:R-:W-:Y:S01]  /*10eb0*/  HMMA.16816.F32 R52, R8, R14, R32 ;  /* 0x0000000e0834723c */ /* 0x000fe20000001820 */
[----:B------:R-:W1:Y:S01]  /*10ec0*/  LDSM.16.M88.4 R12, [R229+0x3000] ;  /* 0x00300000e50c783b */ /* 0x000e620000000200 */
[----:B------:R-:W-:-:S06]  /*10ed0*/  UISETP.GT.AND UP0, UPT, UR12, UR15, UPT ;  /* 0x0000000f0c00728c */ /* 0x000fcc000bf04270 */
[----:B------:R-:W-:Y:S01]  /*10ee0*/  PLOP3.LUT P0, PT, PT, PT, UP0, 0x80, 0x0 ;  /* 0x000000000000781c */ /* 0x000fe20003f0f008 */
[-C--:B-1----:R-:W-:Y:S06]  /*10ef0*/  HMMA.16816.F32 R48, R8, R12.reuse, R48 ;  /* 0x0000000c0830723c */ /* 0x082fec0000001830 */
[C---:B------:R-:W-:Y:S06]  /*10f00*/  HMMA.16816.F32 R40, R4.reuse, R12, R40 ;  /* 0x0000000c0428723c */ /* 0x040fec0000001828 */
[-C--:B------:R-:W-:Y:S06]  /*10f10*/  HMMA.16816.F32 R36, R4, R14.reuse, R36 ;  /* 0x0000000e0424723c */ /* 0x080fec0000001824 */
[----:B------:R-:W-:Y:S01]  /*10f20*/  HMMA.16816.F32 R32, R8, R14, R28 ;  /* 0x0000000e0820723c */ /* 0x000fe2000000181c */
[----:B------:R-:W1:Y:S01]  /*10f30*/  LDSM.16.M88.4 R12, [R229+0x3800] ;  /* 0x00380000e50c783b */ /* 0x000e620000000200 */
[----:B------:R-:W-:-:S04]  /*10f40*/  DEPBAR.LE SB0, 0x0 ;  /* 0x000080000000791a */ /* 0x000fc80000000000 */
[C---:B-1----:R-:W-:Y:S06]  /*10f50*/  HMMA.16816.F32 R208, R4.reuse, R14, R24 ;  /* 0x0000000e04d0723c */ /* 0x042fec0000001818 */
[-C--:B------:R-:W-:Y:S06]  /*10f60*/  HMMA.16816.F32 R44, R4, R12.reuse, R44 ;  /* 0x0000000c042c723c */ /* 0x080fec000000182c */
[C---:B------:R-:W-:Y:S06]  /*10f70*/  HMMA.16816.F32 R28, R8.reuse, R12, R20 ;  /* 0x0000000c081c723c */ /* 0x040fec0000001814 */
[----:B------:R-:W-:Y:S01]  /*10f80*/  HMMA.16816.F32 R24, R8, R14, R16 ;  /* 0x0000000e0818723c */ /* 0x000fe20000001810 */
[----:B------:R-:W-:Y:S06]  /*10f90*/  BAR.SYNC.DEFER_BLOCKING 0x0 ;  /* 0x0000000000007b1d */ /* 0x000fec0000010000 */
[----:B------:R-:W-:-:S02]  /*10fa0*/  NOP ;  /* 0x0000000000007918 */ /* 0x000fc40000000000 */
[----:B------:R-:W-:-:S15]  /*10fb0*/  @!P0 BRA `(.L_x_704) ;  /* 0x00000004005c8947 */ /* 0x000fde0003800000 */
        /* <DEDUP_REMOVED lines=11> */
[----:B------:R-:W-:-:S03]  /*11070*/  IMAD.U32 R0, RZ, RZ, UR6 ;  /* 0x00000006ff007e24 */ /* 0x000fc6000f8e00ff */
[----:B------:R-:W-:Y:S01]  /*11080*/  UIADD3 UR4, UR7, UR4, URZ ;  /* 0x0000000407047290 */ /* 0x000fe2000fffe03f */
[----:B------:R-:W4:Y:S01]  /*11090*/  @!P2 LDC.64 R8, c[0x0][0x218] ;  /* 0x00008600ff08ab82 */ /* 0x000f220000000a00 */
[----:B--2---:R-:W-:Y:S01]  /*110a0*/  LEA R0, P0, R0, R2, 0x6 ;  /* 0x0000000200007211 */ /* 0x004fe200078030ff */
[----:B------:R-:W-:-:S03]  /*110b0*/  IMAD.U32 R3, RZ, RZ, UR6 ;  /* 0x00000006ff037e24 */ /* 0x000fc6000f8e00ff */
[----:B------:R-:W-:-:S05]  /*110c0*/  IMAD.U32 R2, RZ, RZ, UR4 ;  /* 0x00000004ff027e24 */ /* 0x000fca000f8e00ff */
        /* <DEDUP_REMOVED lines=68> */
.L_x_706:
[----:B------:R-:W-:Y:S05]  /*11510*/  BSYNC B0 ;  /* 0x0000000000007941 */ /* 0x000fea0003800000 */
.L_x_705:
[----:B------:R-:W0:Y:S02]  /*11520*/  LDGDEPBAR ;  /* 0x00000000000079af */ /* 0x000e240000000000 */
.L_x_704:
[----:B--2---:R-:W2:Y:S01]  /*11530*/  S2R R2, SR_TID.X ;  /* 0x0000000000027919 */ /* 0x004ea20000002100 */
[----:B------:R-:W-:Y:S01]  /*11540*/  IMAD.U32 R0, RZ, RZ, UR12 ;  /* 0x0000000cff007e24 */ /* 0x000fe2000f8e00ff */
[----:B------:R-:W-:Y:S04]  /*11550*/  STL [R1+0xbc], R243 ;  /* 0x0000bcf301007387 */ /* 0x000fe80000100800 */
[----:B------:R-:W-:Y:S04]  /*11560*/  STL [R1+0xb8], R242 ;  /* 0x0000b8f201007387 */ /* 0x000fe80000100800 */
[----:B------:R-:W-:Y:S04]  /*11570*/  STL [R1+0xb4], R241 ;  /* 0x0000b4f101007387 */ /* 0x000fe80000100800 */
[----:B------:R-:W-:Y:S04]  /*11580*/  STL [R1+0xb0], R240 ;  /* 0x0000b0f001007387 */ /* 0x000fe80000100800 */
[----:B------:R-:W-:Y:S04]  /*11590*/  STL [R1+0xac], R239 ;  /* 0x0000acef01007387 */ /* 0x000fe80000100800 */
[----:B------:R-:W-:Y:S04]  /*115a0*/  STL [R1+0xa8], R238 ;  /* 0x0000a8ee01007387 */ /* 0x000fe80000100800 */
[----:B------:R-:W-:Y:S01]  /*115b0*/  STL [R1+0xa4], R237 ;  /* 0x0000a4ed01007387 */ /* 0x000fe20000100800 */
[----:B--2---:R-:W-:-:S03]  /*115c0*/  IMAD.SHL.U32 R2, R2, 0x2, RZ ;  /* 0x0000000202027824 */ /* 0x004fc600078e00ff */
[----:B------:R-:W-:Y:S02]  /*115d0*/  STL [R1+0xa0], R236 ;  /* 0x0000a0ec01007387 */ /* 0x000fe40000100800 */
[----:B------:R-:W-:Y:S02]  /*115e0*/  LOP3.LUT R2, R2, 0x6, RZ, 0xc0, !PT ;  /* 0x0000000602027812 */ /* 0x000fe400078ec0ff */
[----:B------:R2:W-:Y:S02]  /*115f0*/  STL [R1+0x9c], R235 ;  /* 0x00009ceb01007387 */ /* 0x0005e40000100800 */
[----:B------:R-:W-:Y:S02]  /*11600*/  LEA R0, R0, R2, 0x6 ;  /* 0x0000000200007211 */ /* 0x000fe400078e30ff */
[----:B------:R-:W-:Y:S02]  /*11610*/  STL [R1+0x98], R234 ;  /* 0x000098ea01007387 */ /* 0x000fe40000100800 */
[C---:B------:R-:W-:Y:S01]  /*11620*/  ISETP.GE.AND P2, PT, R0.reuse, R251, PT ;  /* 0x000000fb0000720c */ /* 0x040fe20003f46270 */
[C---:B------:R-:W-:Y:S01]  /*11630*/  VIADD R2, R0.reuse, 0x1 ;  /* 0x0000000100027836 */ /* 0x040fe20000000000 */
[C---:B------:R-:W-:Y:S01]  /*11640*/  ISETP.GE.AND P3, PT, R0.reuse, R250, PT ;  /* 0x000000fa0000720c */ /* 0x040fe20003f66270 */
[----:B------:R-:W-:Y:S01]  /*11650*/  STL [R1+0x94], R233 ;  /* 0x000094e901007387 */ /* 0x000fe20000100800 */
[----:B------:R-:W-:-:S02]  /*11660*/  ISETP.LT.OR P2, PT, R0, R247, P2 ;  /* 0x000000f70000720c */ /* 0x000fc40001741670 */
[C---:B------:R-:W-:Y:S01]  /*11670*/  ISETP.GE.AND P0, PT, R2.reuse, R251, PT ;  /* 0x000000fb0200720c */ /* 0x040fe20003f06270 */
[----:B------:R-:W-:Y:S01]  /*11680*/  STL [R1+0x90], R232 ;  /* 0x000090e801007387 */ /* 0x000fe20000100800 */
[C---:B------:R-:W-:Y:S02]  /*11690*/  ISETP.GE.AND P6, PT, R2.reuse, R250, PT ;  /* 0x000000fa0200720c */ /* 0x040fe40003fc6270 */
[CC--:B------:R-:W-:Y:S01]  /*116a0*/  ISETP.GE.AND P5, PT, R2.reuse, R249.reuse, PT ;  /* 0x000000f90200720c */ /* 0x0c0fe20003fa6270 */
[----:B------:R3:W-:Y:S01]  /*116b0*/  STL [R1+0x8c], R231 ;  /* 0x00008ce701007387 */ /* 0x0007e20000100800 */
[----:B------:R-:W-:Y:S02]  /*116c0*/  ISETP.GE.AND P4, PT, R2, R248, PT ;  /* 0x000000f80200720c */ /* 0x000fe40003f86270 */
[----:B-1----:R-:W-:Y:S01]  /*116d0*/  FSEL R4, R212, -INF , !P2 ;  /* 0xff800000d4047808 */ /* 0x002fe20005000000 */
[----:B------:R-:W-:Y:S01]  /*116e0*/  STL [R1+0x88], R230 ;  /* 0x000088e601007387 */ /* 0x000fe20000100800 */
[----:B------:R-:W-:-:S02]  /*116f0*/  ISETP.GE.AND P1, PT, R0, R249, PT ;  /* 0x000000f90000720c */ /* 0x000fc40003f26270 */
[----:B------:R-:W-:Y:S01]  /*11700*/  ISETP.GE.AND P2, PT, R0, R248, PT ;  /* 0x000000f80000720c */ /* 0x000fe20003f46270 */
[----:B------:R-:W-:Y:S01]  /*11710*/  STL [R1+0x84], R229 ;  /* 0x000084e501007387 */ /* 0x000fe20000100800 */
[C---:B------:R-:W-:Y:S02]  /*11720*/  ISETP.LT.OR P0, PT, R2.reuse, R247, P0 ;  /* 0x000000f70200720c */ /* 0x040fe40000701670 */
[C---:B------:R-:W-:Y:S01]  /*11730*/  ISETP.LT.OR P6, PT, R2.reuse, R246, P6 ;  /* 0x000000f60200720c */ /* 0x040fe200037c1670 */
[----:B------:R-:W-:Y:S01]  /*11740*/  STL [R1+0x80], R224 ;  /* 0x000080e001007387 */ /* 0x000fe20000100800 */
[C---:B------:R-:W-:Y:S02]  /*11750*/  ISETP.LT.OR P5, PT, R2.reuse, R245, P5 ;  /* 0x000000f50200720c */ /* 0x040fe40002fa1670 */
[----:B------:R-:W-:Y:S01]  /*11760*/  ISETP.LT.OR P4, PT, R2, R244, P4 ;  /* 0x000000f40200720c */ /* 0x000fe20002781670 */
[C---:B------:R-:W-:Y:S01]  /*11770*/  VIADD R2, R0.reuse, 0x8 ;  /* 0x0000000800027836 */ /* 0x040fe20000000000 */
[----:B------:R-:W-:-:S02]  /*11780*/  ISETP.LT.OR P3, PT, R0, R246, P3 ;  /* 0x000000f60000720c */ /* 0x000fc40001f61670 */
[C---:B------:R-:W-:Y:S02]  /*11790*/  ISETP.LT.OR P1, PT, R0.reuse, R245, P1 ;  /* 0x000000f50000720c */ /* 0x040fe40000f21670 */
        /* <DEDUP_REMOVED lines=12> */
[----:B------:R-:W-:Y:S02]  /*11860*/  ISETP.LT.OR P0, PT, R2, R244, P0 ;  /* 0x000000f40200720c */ /* 0x000fe40000701670 */
[----:B------:R-:W-:Y:S02]  /*11870*/  IADD3 R2, R0, 0x9, RZ ;  /* 0x0000000900027810 */ /* 0x000fe40007ffe0ff */
[----:B------:R-:W-:Y:S02]  /*11880*/  FSEL R11, R215, -INF , !P6 ;  /* 0xff800000d70b7808 */ /* 0x000fe40007000000 */
[----:B------:R-:W-:Y:S02]  /*11890*/  FSEL R18, R141, -INF , !P5 ;  /* 0xff8000008d127808 */ /* 0x000fe40006800000 */
[----:B------:R-:W-:Y:S01]  /*118a0*/  FSEL R20, R143, -INF , !P4 ;  /* 0xff8000008f147808 */ /* 0x000fe20006000000 */
[----:B------:R-:W4:Y:S01]  /*118b0*/  LDL.LU R141, [R1+0x10] ;  /* 0x00001000018d7983 */ /* 0x000f220000300800 */
[----:B------:R-:W-:-:S02]  /*118c0*/  FSEL R7, R132, -INF , !P3 ;  /* 0xff80000084077808 */ /* 0x000fc40005800000 */
[C---:B------:R-:W-:Y:S01]  /*118d0*/  ISETP.GE.AND P4, PT, R2.reuse, R251, PT ;  /* 0x000000fb0200720c */ /* 0x040fe20003f86270 */
[----:B------:R-:W4:Y:S01]  /*118e0*/  LDL.LU R142, [R1+0xc] ;  /* 0x00000c00018e7983 */ /* 0x000f220000300800 */
        /* <DEDUP_REMOVED lines=36> */
[----:B------:R-:W-:-:S02]  /*11b30*/  FSEL R217, R60, -INF , !P0 ;  /* 0xff8000003cd97808 */ /* 0x000fc40004000000 */
[----:B------:R-:W-:Y:S02]  /*11b40*/  FSEL R62, R65, -INF , !P3 ;  /* 0xff800000413e7808 */ /* 0x000fe40005800000 */
[C---:B------:R-:W-:Y:S02]  /*11b50*/  ISETP.GE.AND P2, PT, R2.reuse, R251, PT ;  /* 0x000000fb0200720c */ /* 0x040fe40003f46270 */
[C---:B------:R-:W-:Y:S02]  /*11b60*/  ISETP.GE.AND P0, PT, R2.reuse, R250, PT ;  /* 0x000000fa0200720c */ /* 0x040fe40003f06270 */
[C---:B------:R-:W-:Y:S02]  /*11b70*/  ISETP.GE.AND P4, PT, R2.reuse, R249, PT ;  /* 0x000000f90200720c */ /* 0x040fe40003f86270 */
[C---:B------:R-:W-:Y:S02]  /*11b80*/  ISETP.GE.AND P3, PT, R2.reuse, R248, PT ;  /* 0x000000f80200720c */ /* 0x040fe40003f66270 */
        /* <DEDUP_REMOVED lines=29> */
[----:B------:R-:W-:Y:S02]  /*11d60*/  ISETP.LT.OR P1, PT, R2, R244, P1 ;  /* 0x000000f40200720c */ /* 0x000fe40000f21670 */
[----:B------:R-:W-:Y:S02]  /*11d70*/  IADD3 R2, R0, 0x21, RZ ;  /* 0x0000002100027810 */ /* 0x000fe40007ffe0ff */
[----:B------:R-:W-:Y:S02]  /*11d80*/  FSEL R55, R55, -INF , !P6 ;  /* 0xff80000037377808 */ /* 0x000fe40007000000 */
[----:B------:R-:W-:-:S02]  /*11d90*/  FSEL R61, R57, -INF , !P5 ;  /* 0xff800000393d7808 */ /* 0x000fc40006800000 */
[----:B------:R-:W-:Y:S02]  /*11da0*/  FSEL R216, R59, -INF , !P2 ;  /* 0xff8000003bd87808 */ /* 0x000fe40005000000 */
[----:B------:R-:W-:Y:S02]  /*11db0*/  FSEL R3, R48, -INF , !P0 ;  /* 0xff80000030037808 */ /* 0x000fe40004000000 */
        /* <DEDUP_REMOVED lines=9> */
[----:B------:R-:W-:Y:S02]  /*11e50*/  FSEL R136, R50, -INF , !P4 ;  /* 0xff80000032887808 */ /* 0x000fe40006000000 */
[----:B------:R-:W-:-:S02]  /*11e60*/  FSEL R48, R40, -INF , !P3 ;  /* 0xff80000028307808 */ /* 0x000fc40005800000 */
[----:B--2---:R-:W-:Y:S02]  /*11e70*/  FSEL R235, R42, -INF , !P1 ;  /* 0xff8000002aeb7808 */ /* 0x004fe40004800000 */
        /* <DEDUP_REMOVED lines=12> */
[----:B---3--:R-:W-:Y:S02]  /*11f40*/  FSEL R231, R43, -INF , !P0 ;  /* 0xff8000002be77808 */ /* 0x008fe40004000000 */
[----:B------:R-:W-:Y:S02]  /*11f50*/  FSEL R32, R32, -INF , !P4 ;  /* 0xff80000020207808 */ /* 0x000fe40006000000 */
[C---:B------:R-:W-:Y:S02]  /*11f60*/  ISETP.GE.AND P6, PT, R2.reuse, R251, PT ;  /* 0x000000fb0200720c */ /* 0x040fe40003fc6270 */
[C---:B------:R-:W-:Y:S02]  /*11f70*/  ISETP.GE.AND P0, PT, R2.reuse, R250, PT ;  /* 0x000000fa0200720c */ /* 0x040fe40003f06270 */
[C---:B------:R-:W-:Y:S02]  /*11f80*/  ISETP.GE.AND P5, PT, R2.reuse, R249, PT ;  /* 0x000000f90200720c */ /* 0x040fe40003fa6270 */
[C---:B------:R-:W-:Y:S01]  /*11f90*/  ISETP.GE.AND P4, PT, R2.reuse, R248, PT ;  /* 0x000000f80200720c */ /* 0x040fe20003f86270 */
[----:B------:R1:W-:Y:S01]  /*11fa0*/  STL [R1+0x24], R3 ;  /* 0x0000240301007387 */ /* 0x0003e20000100800 */
[----:B------:R-:W-:-:S02]  /*11fb0*/  ISETP.LT.OR P6, PT, R2, R247, P6 ;  /* 0x000000f70200720c */ /* 0x000fc400037c1670 */
[C---:B------:R-:W-:Y:S01]  /*11fc0*/  ISETP.LT.OR P0, PT, R2.reuse, R246, P0 ;  /* 0x000000f60200720c */ /* 0x040fe20000701670 */
[----:B------:R-:W2:Y:S01]  /*11fd0*/  LDL.LU R140, [R1+0x8] ;  /* 0x00000800018c7983 */ /* 0x000ea20000300800 */
[C---:B------:R-:W-:Y:S02]  /*11fe0*/  ISETP.LT.OR P5, PT, R2.reuse, R245, P5 ;  /* 0x000000f50200720c */ /* 0x040fe40002fa1670 */
[----:B------:R-:W-:Y:S01]  /*11ff0*/  ISETP.LT.OR P4, PT, R2, R244, P4 ;  /* 0x000000f40200720c */ /* 0x000fe20002781670 */
[----:B------:R-:W-:Y:S01]  /*12000*/  VIADD R2, R0, 0x31 ;  /* 0x0000003100027836 */ /* 0x000fe20000000000 */
[----:B------:R-:W-:Y:S01]  /*12010*/  FSEL R252, R33, -INF , !P6 ;  /* 0xff80000021fc7808 */ /* 0x000fe20007000000 */
[----:B------:R-:W3:Y:S01]  /*12020*/  LDL.LU R236, [R1+0x4] ;  /* 0x0000040001ec7983 */ /* 0x000ee20000300800 */
[----:B------:R-:W-:Y:S02]  /*12030*/  FSEL R240, R35, -INF , !P0 ;  /* 0xff80000023f07808 */ /* 0x000fe40004000000 */
[----:B------:R-:W-:-:S02]  /*12040*/  FSEL R223, R38, -INF , !P2 ;  /* 0xff80000026df7808 */ /* 0x000fc40005000000 */
[----:B------:R-:W-:Y:S02]  /*12050*/  ISETP.GE.AND P2, PT, R2, R251, PT ;  /* 0x000000fb0200720c */ /* 0x000fe40003f46270 */
[----:B-1----:R-:W-:-:S04]  /*12060*/  IADD3 R3, R0, 0x30, RZ ;  /* 0x0000003000037810 */ /* 0x002fc80007ffe0ff */
        /* <DEDUP_REMOVED lines=17> */
[----:B------:R-:W-:Y:S02]  /*12180*/  ISETP.LT.OR P1, PT, R3, R245, P1 ;  /* 0x000000f50300720c */ /* 0x000fe40000f21670 */
[----:B------:R-:W-:Y:S01]  /*12190*/  IADD3 R0, R0, 0x39, RZ ;  /* 0x0000003900007810 */ /* 0x000fe20007ffe0ff */
[----:B------:R1:W-:Y:S01]  /*121a0*/  STL [R1+0xc0], R251 ;  /* 0x0000c0fb01007387 */ /* 0x0003e20000100800 */
[----:B------:R-:W-:-:S02]  /*121b0*/  FSEL R37, R37, -INF , !P5 ;  /* 0xff80000025257808 */ /* 0x000fc40006800000 */
[----:B------:R-:W-:Y:S02]  /*121c0*/  FSEL R51, R44, -INF , !P1 ;  /* 0xff8000002c337808 */ /* 0x000fe40004800000 */
[-C--:B------:R-:W-:Y:S02]  /*121d0*/  ISETP.GE.AND P5, PT, R2, R251.reuse, PT ;  /* 0x000000fb0200720c */ /* 0x080fe40003fa6270 */
[----:B------:R-:W-:Y:S02]  /*121e0*/  ISETP.GE.AND P1, PT, R0, R251, PT ;  /* 0x000000fb0000720c */ /* 0x000fe40003f26270 */
[----:B-1----:R-:W3:Y:S01]  /*121f0*/  LDL.LU R251, [R1+0x24] ;  /* 0x0000240001fb7983 */ /* 0x002ee20000300800 */
[----:B------:R-:W-:Y:S02]  /*12200*/  FSEL R230, R31, -INF , !P6 ;  /* 0xff8000001fe67808 */ /* 0x000fe40007000000 */
[----:B------:R-:W-:Y:S02]  /*12210*/  ISETP.GE.AND P6, PT, R2, R250, PT ;  /* 0x000000fa0200720c */ /* 0x000fe40003fc6270 */
[----:B------:R-:W-:-:S02]  /*12220*/  ISETP.LT.OR P1, PT, R0, R247, P1 ;  /* 0x000000f70000720c */ /* 0x000fc40000f21670 */
[C---:B------:R-:W-:Y:S02]  /*12230*/  ISETP.LT.OR P6, PT, R2.reuse, R246, P6 ;  /* 0x000000f60200720c */ /* 0x040fe400037c1670 */
[----:B------:R-:W-:Y:S02]  /*12240*/  ISETP.LT.OR P5, PT, R2, R247, P5 ;  /* 0x000000f70200720c */ /* 0x000fe40002fa1670 */
[----:B------:R-:W-:Y:S02]  /*12250*/  FSEL R229, R26, -INF , !P6 ;  /* 0xff8000001ae57808 */ /* 0x000fe40007000000 */
[----:B------:R-:W-:Y:S01]  /*12260*/  FSEL R59, R25, -INF , !P1 ;  /* 0xff800000193b7808 */ /* 0x000fe20004800000 */
[----:B------:R-:W3:Y:S01]  /*12270*/  LDL.LU R26, [R1+0x2c] ;  /* 0x00002c00011a7983 */ /* 0x000ee20000300800 */
[----:B------:R-:W-:Y:S02]  /*12280*/  FSEL R233, R24, -INF , !P5 ;  /* 0xff80000018e97808 */ /* 0x000fe40006800000 */
[----:B------:R-:W-:-:S02]  /*12290*/  ISETP.GE.AND P6, PT, R2, R249, PT ;  /* 0x000000f90200720c */ /* 0x000fc40003fc6270 */
[----:B------:R-:W-:Y:S02]  /*122a0*/  ISETP.GE.AND P1, PT, R2, R248, PT ;  /* 0x000000f80200720c */ /* 0x000fe40003f26270 */
[----:B------:R-:W-:Y:S02]  /*122b0*/  ISETP.GE.AND P5, PT, R0, R250, PT ;  /* 0x000000fa0000720c */ /* 0x000fe40003fa6270 */
[C---:B------:R-:W-:Y:S02]  /*122c0*/  ISETP.LT.OR P6, PT, R2.reuse, R245, P6 ;  /* 0x000000f50200720c */ /* 0x040fe400037c1670 */
[----:B------:R-:W-:Y:S02]  /*122d0*/  ISETP.LT.OR P1, PT, R2, R244, P1 ;  /* 0x000000f40200720c */ /* 0x000fe40000f21670 */
[----:B------:R-:W-:Y:S02]  /*122e0*/  ISETP.LT.OR P5, PT, R0, R246, P5 ;  /* 0x000000f60000720c */ /* 0x000fe40002fa1670 */
[----:B----4-:R-:W-:-:S02]  /*122f0*/  FMNMX.FTZ R2, R141, R4, !PT ;  /* 0x000000048d027209 */ /* 0x010fc40007810000 */
[----:B------:R-:W-:Y:S02]  /*12300*/  FSEL R224, R27, -INF , !P5 ;  /* 0xff8000001be07808 */ /* 0x000fe40006800000 */
[----:B------:R-:W-:Y:S02]  /*12310*/  FSEL R242, R45, -INF , !P0 ;  /* 0xff8000002df27808 */ /* 0x000fe40004000000 */
[----:B------:R-:W-:Y:S02]  /*12320*/  FMNMX.FTZ R2, R8, R2, !PT ;  /* 0x0000000208027209 */ /* 0x000fe40007810000 */
[C---:B------:R-:W-:Y:S02]  /*12330*/  ISETP.GE.AND P5, PT, R0.reuse, R249, PT ;  /* 0x000000f90000720c */ /* 0x040fe40003fa6270 */
[----:B------:R-:W-:Y:S02]  /*12340*/  ISETP.GE.AND P0, PT, R0, R248, PT ;  /* 0x000000f80000720c */ /* 0x000fe40003f06270 */
[----:B------:R-:W-:-:S02]  /*12350*/  FMNMX.FTZ R2, R7, R2, !PT ;  /* 0x0000000207027209 */ /* 0x000fc40007810000 */
[C---:B------:R-:W-:Y:S02]  /*12360*/  ISETP.LT.OR P5, PT, R0.reuse, R245, P5 ;  /* 0x000000f50000720c */ /* 0x040fe40002fa1670 */
[----:B------:R-:W-:Y:S02]  /*12370*/  ISETP.LT.OR P0, PT, R0, R244, P0 ;  /* 0x000000f40000720c */ /* 0x000fe40000701670 */
        /* <DEDUP_REMOVED lines=10> */
[----:B------:R-:W-:-:S04]  /*12420*/  FMNMX.FTZ R0, R213, R0, !PT ;  /* 0x00000000d5007209 */ /* 0x000fc80007810000 */
[----:B------:R-:W-:-:S04]  /*12430*/  FMNMX.FTZ R0, R54, R0, !PT ;  /* 0x0000000036007209 */ /* 0x000fc80007810000 */
[----:B------:R-:W-:-:S04]  /*12440*/  FMNMX.FTZ R0, R55, R0, !PT ;  /* 0x0000000037007209 */ /* 0x000fc80007810000 */
[----:B------:R-:W-:Y:S02]  /*12450*/  FMNMX.FTZ R0, R136, R0, !PT ;  /* 0x0000000088007209 */ /* 0x000fe40007810000 */
[----:B------:R-:W-:Y:S02]  /*12460*/  FSEL R52, R34, -INF , !P3 ;  /* 0xff80000022347808 */ /* 0x000fe40005800000 */
[----:B------:R-:W-:Y:S02]  /*12470*/  FMNMX.FTZ R0, R137, R0, !PT ;  /* 0x0000000089007209 */ /* 0x000fe40007810000 */
[C---:B------:R-:W-:Y:S02]  /*12480*/  ISETP.GE.AND P3, PT, R3.reuse, R248, PT ;  /* 0x000000f80300720c */ /* 0x040fe40003f66270 */
[----:B------:R-:W-:Y:S02]  /*12490*/  FMNMX.FTZ R0, R52, R0, !PT ;  /* 0x0000000034007209 */ /* 0x000fe40007810000 */
[----:B------:R-:W-:-:S02]  /*124a0*/  ISETP.LT.OR P3, PT, R3, R244, P3 ;  /* 0x000000f40300720c */ /* 0x000fc40001f61670 */
[----:B------:R-:W-:-:S04]  /*124b0*/  FMNMX.FTZ R3, R240, R0, !PT ;  /* 0x00000000f0037209 */ /* 0x000fc80007810000 */
[----:B------:R-:W-:-:S04]  /*124c0*/  FMNMX.FTZ R3, R30, R3, !PT ;  /* 0x000000031e037209 */ /* 0x000fc80007810000 */
[----:B------:R-:W-:-:S04]  /*124d0*/  FMNMX.FTZ R3, R230, R3, !PT ;  /* 0x00000003e6037209 */ /* 0x000fc80007810000 */
[----:B------:R-:W-:Y:S02]  /*124e0*/  FMNMX.FTZ R3, R229, R3, !PT ;  /* 0x00000003e5037209 */ /* 0x000fe40007810000 */
[----:B------:R-:W-:Y:S02]  /*124f0*/  FSEL R221, R208, -INF , !P6 ;  /* 0xff800000d0dd7808 */ /* 0x000fe40007000000 */
[----:B------:R-:W-:Y:S02]  /*12500*/  FSEL R241, R209, -INF , !P5 ;  /* 0xff800000d1f17808 */ /* 0x000fe40006800000 */
[----:B------:R-:W-:Y:S02]  /*12510*/  FSEL R232, R39, -INF , !P4 ;  /* 0xff80000027e87808 */ /* 0x000fe40006000000 */
[----:B------:R-:W-:Y:S02]  /*12520*/  FSEL R66, R46, -INF , !P3 ;  /* 0xff8000002e427808 */ /* 0x000fe40005800000 */
[----:B------:R-:W-:-:S02]  /*12530*/  FSEL R65, R47, -INF , !P2 ;  /* 0xff8000002f417808 */ /* 0x000fc40005000000 */
[----:B------:R-:W-:Y:S02]  /*12540*/  FSEL R58, R210, -INF , !P1 ;  /* 0xff800000d23a7808 */ /* 0x000fe40004800000 */
[----:B------:R-:W-:Y:S02]  /*12550*/  FSEL R44, R211, -INF , !P0 ;  /* 0xff800000d32c7808 */ /* 0x000fe40004000000 */
[----:B--2---:R-:W-:Y:S02]  /*12560*/  FMNMX.FTZ R0, R140, R14, !PT ;  /* 0x0000000e8c007209 */ /* 0x004fe40007810000 */
[----:B---3--:R-:W-:-:S04]  /*12570*/  FMNMX.FTZ R2, R251, R2, !PT ;  /* 0x00000002fb027209 */ /* 0x008fc80007810000 */
[----:B------:R-:W-:-:S04]  /*12580*/  FMNMX.FTZ R2, R222, R2, !PT ;  /* 0x00000002de027209 */ /* 0x000fc80007810000 */
[----:B------:R-:W-:-:S04]  /*12590*/  FMNMX.FTZ R2, R32, R2, !PT ;  /* 0x0000000220027209 */ /* 0x000fc80007810000 */
[----:B------:R-:W-:-:S04]  /*125a0*/  FMNMX.FTZ R2, R252, R2, !PT ;  /* 0x00000002fc027209 */ /* 0x000fc80007810000 */
[----:B------:R-:W-:-:S04]  /*125b0*/  FMNMX.FTZ R2, R28, R2, !PT ;  /* 0x000000021c027209 */ /* 0x000fc80007810000 */
[----:B------:R-:W-:-:S04]  /*125c0*/  FMNMX.FTZ R2, R234, R2, !PT ;  /* 0x00000002ea027209 */ /* 0x000fc80007810000 */
[----:B------:R-:W-:Y:S02]  /*125d0*/  FMNMX.FTZ R9, R233, R2, !PT ;  /* 0x00000002e9097209 */ /* 0x000fe40007810000 */
[----:B------:R-:W-:Y:S02]  /*125e0*/  FMNMX.FTZ R2, R18, R0, !PT ;  /* 0x0000000012027209 */ /* 0x000fe40007810000 */
[----:B------:R-:W-:Y:S02]  /*125f0*/  FMNMX.FTZ R0, R59, R9, !PT ;  /* 0x000000093b007209 */ /* 0x000fe40007810000 */
[----:B------:R-:W-:-:S03]  /*12600*/  FMNMX.FTZ R2, R17, R2, !PT ;  /* 0x0000000211027209 */ /* 0x000fc60007810000 */
[----:B------:R-:W1:Y:S01]  /*12610*/  SHFL.BFLY PT, R10, R0, 0x2, 0x1f ;  /* 0x0c401f00000a7f89 */ /* 0x000e6200000e0000 */
[----:B------:R-:W-:-:S04]  /*12620*/  FMNMX.FTZ R2, R19, R2, !PT ;  /* 0x0000000213027209 */ /* 0x000fc80007810000 */
[----:B------:R-:W-:Y:S02]  /*12630*/  FMNMX.FTZ R9, R217, R2, !PT ;  /* 0x00000002d9097209 */ /* 0x000fe40007810000 */
[----:B------:R-:W-:Y:S02]  /*12640*/  FMNMX.FTZ R2, R224, R3, !PT ;  /* 0x00000003e0027209 */ /* 0x000fe40007810000 */
[----:B------:R-:W-:Y:S02]  /*12650*/  FMNMX.FTZ R3, R236, R16, !PT ;  /* 0x00000010ec037209 */ /* 0x000fe40007810000 */
[----:B------:R-:W-:Y:S01]  /*12660*/  FMNMX.FTZ R9, R215, R9, !PT ;  /* 0x00000009d7097209 */ /* 0x000fe20007810000 */
[----:B------:R-:W2:Y:S01]  /*12670*/  SHFL.BFLY PT, R22, R2, 0x2, 0x1f ;  /* 0x0c401f0002167f89 */ /* 0x000ea200000e0000 */
[----:B------:R-:W-:Y:S02]  /*12680*/  FMNMX.FTZ R3, R20, R3, !PT ;  /* 0x0000000314037209 */ /* 0x000fe40007810000 */
[----:B------:R-:W-:-:S02]  /*12690*/  FMNMX.FTZ R9, R63, R9, !PT ;  /* 0x000000093f097209 */ /* 0x000fc40007810000 */
[----:B------:R-:W-:Y:S02]  /*126a0*/  FMNMX.FTZ R3, R21, R3, !PT ;  /* 0x0000000315037209 */ /* 0x000fe40007810000 */
[----:B------:R-:W-:Y:S02]  /*126b0*/  FMNMX.FTZ R9, R61, R9, !PT ;  /* 0x000000093d097209 */ /* 0x000fe40007810000 */
[----:B------:R-:W-:Y:S02]  /*126c0*/  FMNMX.FTZ R3, R23, R3, !PT ;  /* 0x0000000317037209 */ /* 0x000fe40007810000 */
[----:B-1----:R-:W-:Y:S02]  /*126d0*/  FMNMX.FTZ R0, R0, R10, !PT ;  /* 0x0000000a00007209 */ /* 0x002fe40007810000 */
[----:B------:R-:W-:Y:S02]  /*126e0*/  FMNMX.FTZ R10, R48, R9, !PT ;  /* 0x00000009300a7209 */ /* 0x000fe40007810000 */
[----:B------:R-:W-:-:S02]  /*126f0*/  FMNMX.FTZ R3, R220, R3, !PT ;  /* 0x00000003dc037209 */ /* 0x000fc40007810000 */
[----:B------:R-:W-:Y:S01]  /*12700*/  FMNMX.FTZ R10, R41, R10, !PT ;  /* 0x0000000a290a7209 */ /* 0x000fe20007810000 */
[----:B------:R-:W1:Y:S01]  /*12710*/  SHFL.BFLY PT, R12, R0, 0x1, 0x1f ;  /* 0x0c201f00000c7f89 */ /* 0x000e6200000e0000 */
[----:B------:R-:W-:Y:S02]  /*12720*/  FMNMX.FTZ R3, R219, R3, !PT ;  /* 0x00000003db037209 */ /* 0x000fe40007810000 */
[----:B------:R-:W-:Y:S02]  /*12730*/  FMNMX.FTZ R10, R36, R10, !PT ;  /* 0x0000000a240a7209 */ /* 0x000fe40007810000 */
[----:B------:R-:W-:Y:S02]  /*12740*/  FMNMX.FTZ R9, R218, R3, !PT ;  /* 0x00000003da097209 */ /* 0x000fe40007810000 */
[----:B------:R-:W-:Y:S02]  /*12750*/  FMNMX.FTZ R10, R37, R10, !PT ;  /* 0x0000000a250a7209 */ /* 0x000fe40007810000 */
[----:B--2---:R-:W-:-:S02]  /*12760*/  FMNMX.FTZ R3, R2, R22, !PT ;  /* 0x0000001602037209 */ /* 0x004fc40007810000 */
        /* <DEDUP_REMOVED lines=9> */
[----:B------:R-:W-:Y:S01]  /*12800*/  FMNMX.FTZ R0, R232, R10, !PT ;  /* 0x0000000ae8007209 */ /* 0x000fe20007810000 */
[----:B------:R-:W1:Y:S03]  /*12810*/  SHFL.BFLY PT, R9, R2, 0x2, 0x1f ;  /* 0x0c401f0002097f89 */ /* 0x000e6600000e0000 */
[----:B------:R-:W-:-:S04]  /*12820*/  FMNMX.FTZ R0, R66, R0, !PT ;  /* 0x0000000042007209 */ /* 0x000fc80007810000 */
[----:B------:R-:W-:Y:S01]  /*12830*/  FMNMX.FTZ R0, R65, R0, !PT ;  /* 0x0000000041007209 */ /* 0x000fe20007810000 */
[----:B------:R-:W2:Y:S03]  /*12840*/  SHFL.BFLY PT, R134, R3, 0x1, 0x1f ;  /* 0x0c201f0003867f89 */ /* 0x000ea600000e0000 */
[----:B------:R-:W-:-:S04]  /*12850*/  FMNMX.FTZ R0, R58, R0, !PT ;  /* 0x000000003a007209 */ /* 0x000fc80007810000 */
[----:B------:R-:W-:-:S05]  /*12860*/  FMNMX.FTZ R132, R44, R0, !PT ;  /* 0x000000002c847209 */ /* 0x000fca0007810000 */
[----:B------:R-:W3:Y:S01]  /*12870*/  SHFL.BFLY PT, R0, R132, 0x2, 0x1f ;  /* 0x0c401f0084007f89 */ /* 0x000ee200000e0000 */
[----:B-1----:R-:W-:Y:S01]  /*12880*/  FMNMX.FTZ R2, R2, R9, !PT ;  /* 0x0000000902027209 */ /* 0x002fe20007810000 */
[----:B------:R-:W-:-:S04]  /*12890*/  FMUL.FTZ R12, R135, UR10 ;  /* 0x0000000a870c7c20 */ /* 0x000fc80008410000 */
[----:B------:R-:W1:Y:S01]  /*128a0*/  SHFL.BFLY PT, R133, R2, 0x1, 0x1f ;  /* 0x0c201f0002857f89 */ /* 0x000e6200000e0000 */
[----:B------:R-:W-:Y:S02]  /*128b0*/  FSETP.NEU.FTZ.AND P1, PT, R135, -INF , PT ;  /* 0xff8000008700780b */ /* 0x000fe40003f3d000 */
[----:B--2---:R-:W-:Y:S02]  /*128c0*/  FMNMX.FTZ R134, R3, R134, !PT ;  /* 0x0000008603867209 */ /* 0x004fe40007810000 */
[----:B------:R-:W-:Y:S02]  /*128d0*/  FSEL R12, R12, RZ, P1 ;  /* 0x000000ff0c0c7208 */ /* 0x000fe40000800000 */
[C---:B------:R-:W-:Y:S01]  /*128e0*/  FSETP.NEU.FTZ.AND P3, PT, R134.reuse, -INF , PT ;  /* 0xff8000008600780b */ /* 0x040fe20003f7d000 */
[----:B------:R-:W-:Y:S02]  /*128f0*/  FMUL.FTZ R3, R134, UR10 ;  /* 0x0000000a86037c20 */ /* 0x000fe40008410000 */
[----:B------:R-:W-:Y:S01]  /*12900*/  FFMA.FTZ R4, R4, UR10, -R12 ;  /* 0x0000000a04047c23 */ /* 0x000fe2000801080c */
[----:B---3--:R-:W-:-:S03]  /*12910*/  FMNMX.FTZ R132, R132, R0, !PT ;  /* 0x0000000084847209 */ /* 0x008fc60007810000 */
[----:B------:R2:W-:Y:S01]  /*12920*/  MUFU.EX2 R25, R4 ;  /* 0x0000000400197308 */ /* 0x0005e20000000800 */
[----:B------:R-:W-:-:S05]  /*12930*/  FSEL R3, R3, RZ, P3 ;  /* 0x000000ff03037208 */ /* 0x000fca0001800000 */
[----:B------:R-:W-:Y:S01]  /*12940*/  FFMA.FTZ R0, R11, UR10, -R3 ;  /* 0x0000000a0b007c23 */ /* 0x000fe20008010803 */
[----:B-1----:R-:W-:Y:S01]  /*12950*/  FMNMX.FTZ R133, R2, R133, !PT ;  /* 0x0000008502857209 */ /* 0x002fe20007810000 */
[----:B--2---:R-:W1:Y:S02]  /*12960*/  SHFL.BFLY PT, R4, R132, 0x1, 0x1f ;  /* 0x0c201f0084047f89 */ /* 0x004e6400000e0000 */
[----:B------:R2:W-:Y:S02]  /*12970*/  MUFU.EX2 R138, R0 ;  /* 0x00000000008a7308 */ /* 0x0005e40000000800 */
[C---:B------:R-:W-:Y:S01]  /*12980*/  FMUL.FTZ R2, R133.reuse, UR10 ;  /* 0x0000000a85027c20 */ /* 0x040fe20008410000 */
[----:B------:R-:W-:-:S04]  /*12990*/  FSETP.NEU.FTZ.AND P2, PT, R133, -INF , PT ;  /* 0xff8000008500780b */ /* 0x000fc80003f5d000 */
[----:B------:R-:W-:Y:S01]  /*129a0*/  FSEL R2, R2, RZ, P2 ;  /* 0x000000ff02027208 */ /* 0x000fe20001000000 */
[----:B--2---:R-:W-:-:S04]  /*129b0*/  FFMA.FTZ R0, R13, UR10, -R3 ;  /* 0x0000000a0d007c23 */ /* 0x004fc80008010803 */
[----:B------:R2:W-:Y:S01]  /*129c0*/  MUFU.EX2 R239, R0 ;  /* 0x0000000000ef7308 */ /* 0x0005e20000000800 */
[----:B-1----:R-:W-:Y:S01]  /*129d0*/  FMNMX.FTZ R132, R132, R4, !PT ;  /* 0x0000000484847209 */ /* 0x002fe20007810000 */
[----:B--2---:R-:W-:-:S06]  /*129e0*/  FFMA.FTZ R0, R15, UR10, -R3 ;  /* 0x0000000a0f007c23 */ /* 0x004fcc0008010803 */
[----:B------:R1:W-:Y:S01]  /*129f0*/  MUFU.EX2 R237, R0 ;  /* 0x0000000000ed7308 */ /* 0x0003e20000000800 */
[--C-:B------:R-:W-:Y:S01]  /*12a00*/  FFMA.FTZ R4, R17, UR10, -R2.reuse ;  /* 0x0000000a11047c23 */ /* 0x100fe20008010802 */
[----:B------:R-:W-:Y:S01]  /*12a10*/  FSETP.NEU.FTZ.AND P0, PT, R132, -INF , PT ;  /* 0xff8000008400780b */ /* 0x000fe20003f1d000 */
[----:B-1----:R-:W-:-:S05]  /*12a20*/  FFMA.FTZ R0, R14, UR10, -R2 ;  /* 0x0000000a0e007c23 */ /* 0x002fca0008010802 */
[----:B------:R1:W-:Y:S08]  /*12a30*/  MUFU.EX2 R22, R0 ;  /* 0x0000000000167308 */ /* 0x0003f00000000800 */
[----:B------:R2:W-:Y:S01]  /*12a40*/  MUFU.EX2 R57, R4 ;  /* 0x0000000400397308 */ /* 0x0005e20000000800 */
[----:B-1----:R-:W-:-:S07]  /*12a50*/  FFMA.FTZ R0, R18, UR10, -R2 ;  /* 0x0000000a12007c23 */ /* 0x002fce0008010802 */
[----:B------:R1:W3:Y:S01]  /*12a60*/  MUFU.EX2 R139, R0 ;  /* 0x00000000008b7308 */ /* 0x0002e20000000800 */
[----:B--2---:R-:W-:-:S07]  /*12a70*/  FFMA.FTZ R4, R19, UR10, -R2 ;  /* 0x0000000a13047c23 */ /* 0x004fce0008010802 */
[----:B------:R2:W-:Y:S01]  /*12a80*/  MUFU.EX2 R64, R4 ;  /* 0x0000000400407308 */ /* 0x0005e20000000800 */
[----:B-1----:R-:W-:-:S05]  /*12a90*/  FMUL.FTZ R0, R132, UR10 ;  /* 0x0000000a84007c20 */ /* 0x002fca0008410000 */
[----:B------:R-:W-:-:S05]  /*12aa0*/  FSEL R0, R0, RZ, P0 ;  /* 0x000000ff00007208 */ /* 0x000fca0000000000 */
[--C-:B--2---:R-:W-:Y:S01]  /*12ab0*/  FFMA.FTZ R4, R16, UR10, -R0.reuse ;  /* 0x0000000a10047c23 */ /* 0x104fe20008010800 */
[----:B------:R-:W-:Y:S01]  /*12ac0*/  FFMA.FTZ R5, R5, UR10, -R3 ;  /* 0x0000000a05057c23 */ /* 0x000fe20008010803 */
[----:B------:R-:W1:Y:S02]  /*12ad0*/  LDSM.16.MT88.4 R16, [R225+0xc000] ;  /* 0x00c00000e110783b */ /* 0x000e640000004200 */
[----:B------:R2:W-:Y:S08]  /*12ae0*/  MUFU.EX2 R45, R4 ;  /* 0x00000004002d7308 */ /* 0x0005f00000000800 */
[----:B------:R4:W-:Y:S01]  /*12af0*/  MUFU.EX2 R27, R5 ;  /* 0x00000005001b7308 */ /* 0x0009e20000000800 */
[----:B--2---:R-:W-:-:S07]  /*12b00*/  FFMA.FTZ R4, R20, UR10, -R0 ;  /* 0x0000000a14047c23 */ /* 0x004fce0008010800 */
[----:B------:R2:W-:Y:S01]  /*12b10*/  MUFU.EX2 R238, R4 ;  /* 0x0000000400ee7308 */ /* 0x0005e20000000800 */
[----:B----4-:R-:W-:-:S05]  /*12b20*/  FSEL R5, R135, RZ, P1 ;  /* 0x000000ff87057208 */ /* 0x010fca0000800000 */
[----:B------:R-:W-:Y:S01]  /*12b30*/  FADD.FTZ R5, R141, -R5 ;  /* 0x800000058d057221 */ /* 0x000fe20000010000 */
[----:B--2---:R-:W-:-:S04]  /*12b40*/  FFMA.FTZ R4, R21, UR10, -R0 ;  /* 0x0000000a15047c23 */ /* 0x004fc80008010800 */
[----:B------:R2:W-:Y:S01]  /*12b50*/  MUFU.EX2 R20, R4 ;  /* 0x0000000400147308 */ /* 0x0005e20000000800 */
[----:B------:R-:W-:Y:S01]  /*12b60*/  FMUL.FTZ R15, R5, UR10 ;  /* 0x0000000a050f7c20 */ /* 0x000fe20008410000 */
        /* <DEDUP_REMOVED lines=8> */
[--C-:B------:R-:W-:Y:S01]  /*12bf0*/  FFMA.FTZ R8, R8, UR10, -R12.reuse ;  /* 0x0000000a08087c23 */ /* 0x100fe2000801080c */
[--C-:B------:R-:W-:Y:S01]  /*12c00*/  FFMA.FTZ R7, R7, UR10, -R12.reuse ;  /* 0x0000000a07077c23 */ /* 0x100fe2000801080c */
[----:B------:R-:W-:Y:S01]  /*12c10*/  FFMA.FTZ R6, R6, UR10, -R12 ;  /* 0x0000000a06067c23 */ /* 0x000fe2000801080c */
[----:B------:R2:W-:Y:S01]  /*12c20*/  MUFU.EX2 R24, R4 ;  /* 0x0000000400187308 */ /* 0x0005e20000000800 */
[----:B------:R-:W-:-:S07]  /*12c30*/  FMUL.FTZ R5, R5, UR10 ;  /* 0x0000000a05057c20 */ /* 0x000fce0008410000 */
[----:B------:R-:W-:Y:S01]  /*12c40*/  MUFU.EX2 R243, R8 ;  /* 0x0000000800f37308 */ /* 0x000fe20000000800 */
[----:B--2---:R-:W-:-:S07]  /*12c50*/  FFMA.FTZ R4, R23, UR10, -R0 ;  /* 0x0000000a17047c23 */ /* 0x004fce0008010800 */
[----:B------:R-:W-:Y:S08]  /*12c60*/  MUFU.EX2 R67, R7 ;  /* 0x0000000700437308 */ /* 0x000ff00000000800 */
[----:B------:R-:W-:Y:S08]  /*12c70*/  MUFU.EX2 R56, R6 ;  /* 0x0000000600387308 */ /* 0x000ff00000000800 */
[----:B------:R-:W2:Y:S08]  /*12c80*/  MUFU.EX2 R15, R15 ;  /* 0x0000000f000f7308 */ /* 0x000eb00000000800 */
[----:B------:R-:W4:Y:S08]  /*12c90*/  MUFU.EX2 R14, R14 ;  /* 0x0000000e000e7308 */ /* 0x000f300000000800 */
[----:B------:R-:W1:Y:S08]  /*12ca0*/  MUFU.EX2 R13, R5 ;  /* 0x00000005000d7308 */ /* 0x000e700000000800 */
[----:B------:R1:W1:Y:S01]  /*12cb0*/  MUFU.EX2 R236, R4 ;  /* 0x0000000400ec7308 */ /* 0x0002620000000800 */
[----:B---3--:R-:W-:-:S02]  /*12cc0*/  IMAD.MOV.U32 R21, RZ, RZ, R139 ;  /* 0x000000ffff157224 */ /* 0x008fc400078e008b */
[----:B------:R-:W-:Y:S02]  /*12cd0*/  IMAD.MOV.U32 R23, RZ, RZ, R138 ;  /* 0x000000ffff177224 */ /* 0x000fe400078e008a */
[-C--:B--2---:R-:W-:Y:S01]  /*12ce0*/  FMUL.FTZ R172, R172, R15.reuse ;  /* 0x0000000facac7220 */ /* 0x084fe20000410000 */
[----:B------:R-:W-:Y:S01]  /*12cf0*/  FMUL.FTZ R173, R173, R15 ;  /* 0x0000000fadad7220 */ /* 0x000fe20000410000 */
[-C--:B----4-:R-:W-:Y:S01]  /*12d00*/  FMUL.FTZ R174, R174, R14.reuse ;  /* 0x0000000eaeae7220 */ /* 0x090fe20000410000 */
[----:B------:R-:W-:Y:S01]  /*12d10*/  FMUL.FTZ R175, R175, R14 ;  /* 0x0000000eafaf7220 */ /* 0x000fe20000410000 */
[----:B------:R-:W-:Y:S01]  /*12d20*/  F2FP.F16.F32.PACK_AB R8, R243, R25 ;  /* 0x00000019f308723e */ /* 0x000fe200000000ff */
[----:B-1----:R-:W-:Y:S01]  /*12d30*/  FMUL.FTZ R204, R204, R13 ;  /* 0x0000000dcccc7220 */ /* 0x002fe20000410000 */
        /* <DEDUP_REMOVED lines=8> */
[----:B------:R-:W-:Y:S01]  /*12dc0*/  F2FP.F16.F32.PACK_AB R4, R21, R22 ;  /* 0x000000161504723e */ /* 0x000fe200000000ff */
[----:B------:R-:W-:Y:S01]  /*12dd0*/  FMUL.FTZ R169, R169, R15 ;  /* 0x0000000fa9a97220 */ /* 0x000fe20000410000 */
[----:B------:R-:W-:Y:S01]  /*12de0*/  F2FP.F16.F32.PACK_AB R5, R238, R45 ;  /* 0x0000002dee05723e */ /* 0x000fe200000000ff */
[----:B------:R-:W-:Y:S01]  /*12df0*/  FMUL.FTZ R170, R170, R14 ;  /* 0x0000000eaaaa7220 */ /* 0x000fe20000410000 */
[----:B------:R-:W-:Y:S01]  /*12e00*/  F2FP.F16.F32.PACK_AB R7, R236, R20 ;  /* 0x00000014ec07723e */ /* 0x000fe200000000ff */
[----:B------:R-:W-:Y:S01]  /*12e10*/  FMUL.FTZ R171, R171, R14 ;  /* 0x0000000eabab7220 */ /* 0x000fe20000410000 */
[-C--:B------:R-:W-:Y:S01]  /*12e20*/  FMUL.FTZ R200, R200, R13.reuse ;  /* 0x0000000dc8c87220 */ /* 0x080fe20000410000 */
[----:B------:R-:W-:Y:S01]  /*12e30*/  FMUL.FTZ R201, R201, R13 ;  /* 0x0000000dc9c97220 */ /* 0x000fe20000410000 */
[-C--:B------:R-:W-:Y:S01]  /*12e40*/  FMUL.FTZ R202, R202, R24.reuse ;  /* 0x00000018caca7220 */ /* 0x080fe20000410000 */
[----:B------:R-:W-:Y:S01]  /*12e50*/  FMUL.FTZ R203, R203, R24 ;  /* 0x00000018cbcb7220 */ /* 0x000fe20000410000 */
        /* <DEDUP_REMOVED lines=86> */
[----:B------:R-:W-:Y:S01]  /*133c0*/  MOV R46, R140 ;  /* 0x0000008c002e7202 */ /* 0x000fe20000000f00 */
[----:B------:R-:W-:-:S02]  /*133d0*/  IMAD.MOV.U32 R47, RZ, RZ, R143 ;  /* 0x000000ffff2f7224 */ /* 0x000fc400078e008f */
[-C--:B-1----:R-:W-:Y:S06]  /*133e0*/  HMMA.16816.F32 R140, R8, R16.reuse, R68 ;  /* 0x00000010088c723c */ /* 0x082fec0000001844 */
[----:B------:R-:W-:Y:S01]  /*133f0*/  HMMA.16816.F32 R144, R4, R16, R72 ;  /* 0x000000100490723c */ /* 0x000fe20000001848 */
[----:B------:R-:W-:Y:S01]  /*13400*/  IMAD.MOV.U32 R69, RZ, RZ, R137 ;  /* 0x000000ffff457224 */ /* 0x000fe200078e0089 */
[----:B------:R-:W-:-:S04]  /*13410*/  MOV R70, R136 ;  /* 0x0000008800467202 */ /* 0x000fc80000000f00 */
[-C--:B------:R-:W-:Y:S06]  /*13420*/  HMMA.16816.F32 R148, R4, R18.reuse, R76 ;  /* 0x000000120494723c */ /* 0x080fec000000184c */
[----:B------:R-:W-:Y:S01]  /*13430*/  HMMA.16816.F32 R136, R8, R18, R80 ;  /* 0x000000120888723c */ /* 0x000fe20000001850 */
[----:B------:R-:W1:Y:S01]  /*13440*/  LDSM.16.MT88.4 R16, [R226+0xe000] ;  /* 0x00e00000e210783b */ /* 0x000e620000004200 */
[-C--:B------:R-:W-:Y:S01]  /*13450*/  FMUL.FTZ R84, R84, R15.reuse ;  /* 0x0000000f54547220 */ /* 0x080fe20000410000 */
[----:B------:R-:W-:Y:S01]  /*13460*/  FMUL.FTZ R85, R85, R15 ;  /* 0x0000000f55557220 */ /* 0x000fe20000410000 */
[-C--:B------:R-:W-:Y:S01]  /*13470*/  FMUL.FTZ R86, R86, R14.reuse ;  /* 0x0000000e56567220 */ /* 0x080fe20000410000 */
[----:B------:R-:W-:Y:S01]  /*13480*/  FMUL.FTZ R87, R87, R14 ;  /* 0x0000000e57577220 */ /* 0x000fe20000410000 */
[----:B------:R-:W-:-:S06]  /*13490*/  IMAD.MOV.U32 R75, RZ, RZ, R41 ;  /* 0x000000ffff4b7224 */ /* 0x000fcc00078e0029 */
[C---:B-1----:R-:W-:Y:S01]  /*134a0*/  HMMA.16816.F32 R40, R8.reuse, R16, R84 ;  /* 0x000000100828723c */ /* 0x042fe20000001854 */
[----:B------:R-:W2:Y:S04]  /*134b0*/  LDL.LU R86, [R1+0x18] ;  /* 0x0000180001567983 */ /* 0x000ea80000300800 */
        /* <DEDUP_REMOVED lines=18> */
[----:B------:R-:W-:Y:S01]  /*135e0*/  HMMA.16816.F32 R28, R8, R18, R96 ;  /* 0x00000012081c723c */ /* 0x000fe20000001860 */
[----:B------:R-:W-:-:S05]  /*135f0*/  IMAD.MOV.U32 R82, RZ, RZ, R37 ;  /* 0x000000ffff527224 */ /* 0x000fca00078e0025 */
[C---:B------:R-:W-:Y:S06]  /*13600*/  HMMA.16816.F32 R36, R4.reuse, R16, R88 ;  /* 0x000000100424723c */ /* 0x040fec0000001858 */
        /* <DEDUP_REMOVED lines=36> */
[----:B------:R-:W-:-:S04]  /*13850*/  IMAD.MOV.U32 R84, RZ, RZ, R51 ;  /* 0x000000ffff547224 */ /* 0x000fc800078e0033 */
[----:B------:R-:W-:Y:S02]  /*13860*/  IMAD.MOV.U32 R93, RZ, RZ, R77 ;  /* 0x000000ffff5d7224 */ /* 0x000fe400078e004d */
[----:B------:R-:W-:Y:S01]  /*13870*/  IMAD.MOV.U32 R77, RZ, RZ, R75 ;  /* 0x000000ffff4d7224 */ /* 0x000fe200078e004b */
[----:B------:R-:W-:Y:S01]  /*13880*/  MOV R75, R52 ;  /* 0x00000034004b7202 */ /* 0x000fe20000000f00 */
[----:B------:R-:W-:-:S05]  /*13890*/  IMAD.MOV.U32 R83, RZ, RZ, R57 ;  /* 0x000000ffff537224 */ /* 0x000fca00078e0039 */
[----:B------:R-:W-:Y:S01]  /*138a0*/  MOV R95, R83 ;  /* 0x00000053005f7202 */ /* 0x000fe20000000f00 */
[C---:B-1----:R-:W-:Y:S06]  /*138b0*/  HMMA.16816.F32 R120, R4.reuse, R16, R120 ;  /* 0x000000100478723c */ /* 0x042fec0000001878 */
[----:B------:R-:W-:Y:S07]  /*138c0*/  HMMA.16816.F32 R124, R4, R18, R124 ;  /* 0x00000012047c723c */ /* 0x000fee000000187c */
[----:B------:R-:W-:-:S04]  /*138d0*/  FFMA.FTZ R4, R212, UR10, -R12 ;  /* 0x0000000ad4047c23 */ /* 0x000fc8000801080c */
[----:B------:R1:W-:Y:S01]  /*138e0*/  MUFU.EX2 R51, R4 ;  /* 0x0000000400337308 */ /* 0x0003e20000000800 */
[----:B------:R-:W-:Y:S02]  /*138f0*/  MOV R83, R78 ;  /* 0x0000004e00537202 */ /* 0x000fe40000000f00 */
[----:B------:R-:W-:Y:S01]  /*13900*/  MOV R78, R68 ;  /* 0x00000044004e7202 */ /* 0x000fe20000000f00 */
[----:B-1----:R-:W-:-:S04]  /*13910*/  FFMA.FTZ R4, R62, UR10, -R12 ;  /* 0x0000000a3e047c23 */ /* 0x002fc8000801080c */
[----:B------:R1:W-:Y:S01]  /*13920*/  MUFU.EX2 R52, R4 ;  /* 0x0000000400347308 */ /* 0x0003e20000000800 */
[----:B------:R-:W-:Y:S01]  /*13930*/  MOV R90, R49 ;  /* 0x00000031005a7202 */ /* 0x000fe20000000f00 */
[----:B-1----:R-:W-:Y:S01]  /*13940*/  FFMA.FTZ R4, R60, UR10, -R12 ;  /* 0x0000000a3c047c23 */ /* 0x002fe2000801080c */
[----:B------:R-:W-:Y:S02]  /*13950*/  IMAD.MOV.U32 R89, RZ, RZ, R50 ;  /* 0x000000ffff597224 */ /* 0x000fe400078e0032 */
[----:B------:R-:W-:Y:S02]  /*13960*/  IMAD.MOV.U32 R85, RZ, RZ, R74 ;  /* 0x000000ffff557224 */ /* 0x000fe400078e004a */
[----:B------:R-:W-:Y:S02]  /*13970*/  IMAD.MOV.U32 R74, RZ, RZ, R238 ;  /* 0x000000ffff4a7224 */ /* 0x000fe400078e00ee */
[----:B------:R-:W-:Y:S01]  /*13980*/  FFMA.FTZ R26, R26, R13, R22 ;  /* 0x0000000d1a1a7223 */ /* 0x000fe20000010016 */
[----:B------:R-:W-:-:S02]  /*13990*/  IMAD.MOV.U32 R91, RZ, RZ, R47 ;  /* 0x000000ffff5b7224 */ /* 0x000fc400078e002f */
        /* <DEDUP_REMOVED lines=8> */
[----:B------:R-:W-:Y:S02]  /*13a20*/  IMAD.MOV.U32 R76, RZ, RZ, R58 ;  /* 0x000000ffff4c7224 */ /* 0x000fe400078e003a */
[----:B------:R-:W-:-:S02]  /*13a30*/  IMAD.MOV.U32 R81, RZ, RZ, R56 ;  /* 0x000000ffff517224 */ /* 0x000fc400078e0038 */
[----:B------:R-:W-:Y:S01]  /*13a40*/  HMMA.16816.F32 R56, R8, R16, R116 ;  /* 0x000000100838723c */ /* 0x000fe20000001874 */
[----:B------:R-:W-:-:S05]  /*13a50*/  IMAD.MOV.U32 R88, RZ, RZ, R46 ;  /* 0x000000ffff587224 */ /* 0x000fca00078e002e */
[----:B------:R-:W-:Y:S01]  /*13a60*/  HMMA.16816.F32 R128, R8, R18, R128 ;  /* 0x000000120880723c */ /* 0x000fe20000001880 */
[----:B------:R-:W1:Y:S01]  /*13a70*/  LDSM.16.MT88.4 R16, [R225+0xc800] ;  /* 0x00c80000e110783b */ /* 0x000e620000004200 */
[----:B------:R-:W-:Y:S01]  /*13a80*/  IMAD.MOV.U32 R94, RZ, RZ, R76 ;  /* 0x000000ffff5e7224 */ /* 0x000fe200078e004c */
[----:B------:R-:W-:Y:S01]  /*13a90*/  MOV R76, R73 ;  /* 0x00000049004c7202 */ /* 0x000fe20000000f00 */
[----:B------:R-:W-:Y:S02]  /*13aa0*/  IMAD.MOV.U32 R73, RZ, RZ, R240 ;  /* 0x000000ffff497224 */ /* 0x000fe400078e00f0 */
[----:B--2---:R-:W-:Y:S01]  /*13ab0*/  FFMA.FTZ R25, R86, R15, R25 ;  /* 0x0000000f56197223 */ /* 0x004fe20000010019 */
[----:B------:R-:W-:Y:S02]  /*13ac0*/  IMAD.MOV.U32 R86, RZ, RZ, R72 ;  /* 0x000000ffff567224 */ /* 0x000fe400078e0048 */
[----:B------:R2:W-:Y:S02]  /*13ad0*/  MUFU.EX2 R72, R4 ;  /* 0x0000000400487308 */ /* 0x0005e40000000800 */
[----:B--2---:R-:W-:-:S06]  /*13ae0*/  FFMA.FTZ R4, R53, UR10, -R12 ;  /* 0x0000000a35047c23 */ /* 0x004fcc000801080c */
[----:B------:R2:W-:Y:S02]  /*13af0*/  MUFU.EX2 R68, R4 ;  /* 0x0000000400447308 */ /* 0x0005e40000000800 */
[----:B--2---:R-:W-:-:S06]  /*13b00*/  FFMA.FTZ R4, R214, UR10, -R3 ;  /* 0x0000000ad6047c23 */ /* 0x004fcc0008010803 */
[----:B------:R2:W-:Y:S01]  /*13b10*/  MUFU.EX2 R49, R4 ;  /* 0x0000000400317308 */ /* 0x0005e20000000800 */
[----:B---3--:R-:W-:Y:S01]  /*13b20*/  FFMA.FTZ R27, R87, R14, R27 ;  /* 0x0000000e571b7223 */ /* 0x008fe2000001001b */
[----:B--2---:R-:W-:-:S06]  /*13b30*/  FFMA.FTZ R4, R213, UR10, -R3 ;  /* 0x0000000ad5047c23 */ /* 0x004fcc0008010803 */
[----:B------:R2:W-:Y:S01]  /*13b40*/  MUFU.EX2 R50, R4 ;  /* 0x0000000400327308 */ /* 0x0005e20000000800 */
[----:B------:R-:W-:Y:S01]  /*13b50*/  IMAD.MOV.U32 R87, RZ, RZ, R79 ;  /* 0x000000ffff577224 */ /* 0x000fe200078e004f */
[----:B------:R-:W-:Y:S01]  /*13b60*/  MOV R79, R48 ;  /* 0x00000030004f7202 */ /* 0x000fe20000000f00 */
[----:B--2---:R-:W-:-:S05]  /*13b70*/  FFMA.FTZ R4, R54, UR10, -R3 ;  /* 0x0000000a36047c23 */ /* 0x004fca0008010803 */
[----:B------:R2:W-:Y:S02]  /*13b80*/  MUFU.EX2 R238, R4 ;  /* 0x0000000400ee7308 */ /* 0x0005e40000000800 */
[----:B--2---:R-:W-:-:S06]  /*13b90*/  FFMA.FTZ R4, R55, UR10, -R3 ;  /* 0x0000000a37047c23 */ /* 0x004fcc0008010803 */
        /* <DEDUP_REMOVED lines=12> */
[----:B------:R2:W3:Y:S02]  /*13c60*/  MUFU.EX2 R5, R4 ;  /* 0x0000000400057308 */ /* 0x0004e40000000800 */
[----:B--2---:R-:W-:-:S06]  /*13c70*/  FFMA.FTZ R4, R218, UR10, -R0 ;  /* 0x0000000ada047c23 */ /* 0x004fcc0008010800 */
[----:B------:R2:W-:Y:S02]  /*13c80*/  MUFU.EX2 R240, R4 ;  /* 0x0000000400f07308 */ /* 0x0005e40000000800 */
[----:B--2---:R-:W-:-:S06]  /*13c90*/  FFMA.FTZ R4, R216, UR10, -R0 ;  /* 0x0000000ad8047c23 */ /* 0x004fcc0008010800 */
[----:B------:R2:W4:Y:S01]  /*13ca0*/  MUFU.EX2 R22, R4 ;  /* 0x0000000400167308 */ /* 0x0005220000000800 */
[----:B---3--:R-:W-:Y:S01]  /*13cb0*/  IMAD.MOV.U32 R216, RZ, RZ, R5 ;  /* 0x000000ffffd87224 */ /* 0x008fe200078e0005 */
[----:B------:R-:W-:Y:S02]  /*13cc0*/  F2FP.F16.F32.PACK_AB R8, R52, R51 ;  /* 0x000000333408723e */ /* 0x000fe400000000ff */
[----:B------:R-:W-:Y:S02]  /*13cd0*/  F2FP.F16.F32.PACK_AB R9, R50, R49 ;  /* 0x000000313209723e */ /* 0x000fe400000000ff */
[----:B------:R-:W-:Y:S02]  /*13ce0*/  F2FP.F16.F32.PACK_AB R10, R68, R72 ;  /* 0x00000048440a723e */ /* 0x000fe400000000ff */
[----:B------:R-:W-:Y:S02]  /*13cf0*/  F2FP.F16.F32.PACK_AB R11, R13, R238 ;  /* 0x000000ee0d0b723e */ /* 0x000fe400000000ff */
[----:B------:R-:W-:-:S02]  /*13d00*/  F2FP.F16.F32.PACK_AB R6, R213, R215 ;  /* 0x000000d7d506723e */ /* 0x000fc400000000ff */
[----:B------:R-:W-:Y:S02]  /*13d10*/  F2FP.F16.F32.PACK_AB R5, R216, R46 ;  /* 0x0000002ed805723e */ /* 0x000fe400000000ff */
[----:B--2---:R-:W-:Y:S02]  /*13d20*/  F2FP.F16.F32.PACK_AB R4, R47, R48 ;  /* 0x000000302f04723e */ /* 0x004fe400000000ff */
[----:B----4-:R-:W-:Y:S01]  /*13d30*/  F2FP.F16.F32.PACK_AB R7, R22, R240 ;  /* 0x000000f01607723e */ /* 0x010fe200000000ff */
[-C--:B-1----:R-:W-:Y:S06]  /*13d40*/  HMMA.16816.F32 R172, R8, R16.reuse, R172 ;  /* 0x0000001008ac723c */ /* 0x082fec00000018ac */
[C---:B------:R-:W-:Y:S06]  /*13d50*/  HMMA.16816.F32 R204, R4.reuse, R16, R204 ;  /* 0x0000001004cc723c */ /* 0x040fec00000018cc */
[-C--:B------:R-:W-:Y:S06]  /*13d60*/  HMMA.16816.F32 R200, R4, R18.reuse, R200 ;  /* 0x0000001204c8723c */ /* 0x080fec00000018c8 */
[----:B------:R-:W-:Y:S01]  /*13d70*/  HMMA.16816.F32 R60, R8, R18, R88 ;  /* 0x00000012083c723c */ /* 0x000fe20000001858 */
[----:B------:R-:W1:Y:S01]  /*13d80*/  LDSM.16.MT88.4 R16, [R226+0xc800] ;  /* 0x00c80000e210783b */ /* 0x000e620000004200 */
[----:B------:R-:W-:-:S02]  /*13d90*/  IMAD.MOV.U32 R214, RZ, RZ, R84 ;  /* 0x000000ffffd67224 */ /* 0x000fc400078e0054 */
[----:B------:R-:W-:Y:S01]  /*13da0*/  IMAD.MOV.U32 R54, RZ, RZ, R87 ;  /* 0x000000ffff367224 */ /* 0x000fe200078e0057 */
[----:B------:R-:W-:Y:S01]  /*13db0*/  MOV R55, R83 ;  /* 0x0000005300377202 */ /* 0x000fe20000000f00 */
[----:B------:R-:W-:Y:S01]  /*13dc0*/  IMAD.MOV.U32 R53, RZ, RZ, R81 ;  /* 0x000000ffff357224 */ /* 0x000fe200078e0051 */
[-C--:B-1----:R-:W-:Y:S06]  /*13dd0*/  HMMA.16816.F32 R112, R8, R16.reuse, R208 ;  /* 0x000000100870723c */ /* 0x082fec00000018d0 */
[----:B------:R-:W-:Y:S01]  /*13de0*/  HMMA.16816.F32 R88, R4, R16, R196 ;  /* 0x000000100458723c */ /* 0x000fe200000018c4 */
[----:B------:R-:W-:-:S06]  /*13df0*/  MOV R209, R85 ;  /* 0x0000005500d17202 */ /* 0x000fcc0000000f00 */
[----:B------:R-:W-:Y:S02]  /*13e00*/  IMAD.MOV.U32 R196, RZ, RZ, R86 ;  /* 0x000000ffffc47224 */ /* 0x000fe400078e0056 */
[----:B------:R-:W-:Y:S07]  /*13e10*/  HMMA.16816.F32 R84, R4, R18, R192 ;  /* 0x000000120454723c */ /* 0x000fee00000018c0 */
[----:B------:R-:W-:Y:S01]  /*13e20*/  MOV R194, R80 ;  /* 0x0000005000c27202 */ /* 0x000fe20000000f00 */
[----:B------:R-:W-:-:S02]  /*13e30*/  IMAD.MOV.U32 R193, RZ, RZ, R82 ;  /* 0x000000ffffc17224 */ /* 0x000fc400078e0052 */
[----:B------:R-:W-:Y:S01]  /*13e40*/  HMMA.16816.F32 R80, R8, R18, R168 ;  /* 0x000000120850723c */ /* 0x000fe200000018a8 */
[----:B------:R-:W1:Y:S01]  /*13e50*/  LDSM.16.MT88.4 R16, [R228+0xc800] ;  /* 0x00c80000e410783b */ /* 0x000e620000004200 */
[----:B------:R-:W-:Y:S01]  /*13e60*/  IMAD.MOV.U32 R192, RZ, RZ, R76 ;  /* 0x000000ffffc07224 */ /* 0x000fe200078e004c */
[----:B------:R-:W-:Y:S01]  /*13e70*/  MOV R212, R78 ;  /* 0x0000004e00d47202 */ /* 0x000fe20000000f00 */
[----:B------:R-:W-:Y:S02]  /*13e80*/  IMAD.MOV.U32 R210, RZ, RZ, R72 ;  /* 0x000000ffffd27224 */ /* 0x000fe400078e0048 */
[----:B------:R-:W-:Y:S01]  /*13e90*/  IMAD.MOV.U32 R218, RZ, RZ, R74 ;  /* 0x000000ffffda7224 */ /* 0x000fe200078e004a */
[----:B------:R-:W-:Y:S01]  /*13ea0*/  MOV R169, R73 ;  /* 0x0000004900a97202 */ /* 0x000fe20000000f00 */
[----:B------:R-:W-:Y:S02]  /*13eb0*/  IMAD.MOV.U32 R171, RZ, RZ, R77 ;  /* 0x000000ffffab7224 */ /* 0x000fe400078e004d */
[----:B------:R-:W-:-:S02]  /*13ec0*/  IMAD.MOV.U32 R170, RZ, RZ, R79 ;  /* 0x000000ffffaa7224 */ /* 0x000fc400078e004f */
[----:B------:R-:W-:Y:S01]  /*13ed0*/  IMAD.MOV.U32 R168, RZ, RZ, R75 ;  /* 0x000000ffffa87224 */ /* 0x000fe200078e004b */
[-C--:B-1----:R-:W-:Y:S06]  /*13ee0*/  HMMA.16816.F32 R76, R8, R16.reuse, R164 ;  /* 0x00000010084c723c */ /* 0x082fec00000018a4 */
[C---:B------:R-:W-:Y:S06]  /*13ef0*/  HMMA.16816.F32 R72, R4.reuse, R16, R188 ;  /* 0x000000100448723c */ /* 0x040fec00000018bc */
[-C--:B------:R-:W-:Y:S06]  /*13f00*/  HMMA.16816.F32 R184, R4, R18.reuse, R184 ;  /* 0x0000001204b8723c */ /* 0x080fec00000018b8 */
[----:B------:R-:W-:Y:S01]  /*13f10*/  HMMA.16816.F32 R96, R8, R18, R160 ;  /* 0x000000120860723c */ /* 0x000fe200000018a0 */
[----:B------:R-:W1:Y:S01]  /*13f20*/  LDSM.16.MT88.4 R16, [R227+0xc800] ;  /* 0x00c80000e310783b */ /* 0x000e620000004200 */
[----:B------:R-:W-:Y:S01]  /*13f30*/  IMAD.MOV.U32 R191, RZ, RZ, R69 ;  /* 0x000000ffffbf7224 */ /* 0x000fe200078e0045 */
[----:B------:R-:W-:Y:S01]  /*13f40*/  MOV R190, R70 ;  /* 0x0000004600be7202 */ /* 0x000fe20000000f00 */
[----:B------:R-:W-:-:S02]  /*13f50*/  IMAD.MOV.U32 R198, RZ, RZ, R68 ;  /* 0x000000ffffc67224 */ /* 0x000fc400078e0044 */
[----:B------:R-:W-:Y:S02]  /*13f60*/  IMAD.MOV.U32 R199, RZ, RZ, R71 ;  /* 0x000000ffffc77224 */ /* 0x000fe400078e0047 */
[C---:B-1----:R-:W-:Y:S01]  /*13f70*/  HMMA.16816.F32 R68, R4.reuse, R16, R180 ;  /* 0x000000100444723c */ /* 0x042fe200000018b4 */
[----:B------:R-:W2:Y:S01]  /*13f80*/  LDL.LU R183, [R1+0x30] ;  /* 0x0000300001b77983 */ /* 0x000ea20000300800 */
[----:B------:R-:W-:Y:S01]  /*13f90*/  MOV R195, R93 ;  /* 0x0000005d00c37202 */ /* 0x000fe20000000f00 */
[----:B------:R-:W-:Y:S02]  /*13fa0*/  IMAD.MOV.U32 R15, RZ, RZ, R94 ;  /* 0x000000ffff0f7224 */ /* 0x000fe400078e005e */
[----:B------:R-:W-:Y:S01]  /*13fb0*/  IMAD.MOV.U32 R14, RZ, RZ, R95 ;  /* 0x000000ffff0e7224 */ /* 0x000fe200078e005f */
[----:B------:R-:W-:Y:S06]  /*13fc0*/  HMMA.16816.F32 R176, R4, R18, R176 ;  /* 0x0000001204b0723c */ /* 0x000fec00000018b0 */
[C---:B------:R-:W-:Y:S06]  /*13fd0*/  HMMA.16816.F32 R92, R8.reuse, R16, R156 ;  /* 0x00000010085c723c */ /* 0x040fec000000189c */
[C---:B------:R-:W-:Y:S01]  /*13fe0*/  HMMA.16816.F32 R116, R8.reuse, R18, R152 ;  /* 0x000000120874723c */ /* 0x040fe20000001898 */
[----:B------:R-:W1:Y:S05]  /*13ff0*/  LDSM.16.MT88.4 R16, [R225+0xe800] ;  /* 0x00e80000e110783b */ /* 0x000e6a0000004200 */
        /* <DEDUP_REMOVED lines=12> */
[----:B------:R-:W3:Y:S01]  /*140c0*/  LDSM.16.MT88.4 R20, [R228+0xe800] ;  /* 0x00e80000e414783b */ /* 0x000ee20000004200 */
        /* <DEDUP_REMOVED lines=8> */
[C---:B---3--:R-:W-:Y:S01]  /*14150*/  HMMA.16816.F32 R104, R4.reuse, R20, R104 ;  /* 0x000000140468723c */ /* 0x048fe20000001868 */
[----:B------:R-:W-:Y:S02]  /*14160*/  IMAD.MOV.U32 R168, RZ, RZ, R170 ;  /* 0x000000ffffa87224 */ /* 0x000fe400078e00aa */
[----:B------:R-:W-:Y:S01]  /*14170*/  IMAD.MOV.U32 R170, RZ, RZ, R192 ;  /* 0x000000ffffaa7224 */ /* 0x000fe200078e00c0 */
[----:B------:R-:W-:Y:S02]  /*14180*/  MOV R192, R194 ;  /* 0x000000c200c07202 */ /* 0x000fe40000000f00 */
[----:B------:R-:W-:Y:S01]  /*14190*/  HMMA.16816.F32 R108, R4, R22, R108 ;  /* 0x00000016046c723c */ /* 0x000fe2000000186c */
[----:B------:R-:W-:Y:S02]  /*141a0*/  IMAD.MOV.U32 R194, RZ, RZ, R196 ;  /* 0x000000ffffc27224 */ /* 0x000fe400078e00c4 */
[----:B------:R-:W-:-:S03]  /*141b0*/  IMAD.MOV.U32 R196, RZ, RZ, R214 ;  /* 0x000000ffffc47224 */ /* 0x000fc600078e00d6 */
[C---:B-1----:R-:W-:Y:S06]  /*141c0*/  HMMA.16816.F32 R120, R4.reuse, R16, R120 ;  /* 0x000000100478723c */ /* 0x042fec0000001878 */
[----:B------:R-:W-:Y:S07]  /*141d0*/  HMMA.16816.F32 R124, R4, R18, R124 ;  /* 0x00000012047c723c */ /* 0x000fee000000187c */
[----:B------:R-:W-:Y:S01]  /*141e0*/  FFMA.FTZ R4, R251, UR10, -R12 ;  /* 0x0000000afb047c23 */ /* 0x000fe2000801080c */
[----:B--2---:R-:W-:Y:S01]  /*141f0*/  FFMA.FTZ R45, R183, R24, R45 ;  /* 0x00000018b72d7223 */ /* 0x004fe2000001002d */
[----:B------:R-:W-:Y:S01]  /*14200*/  MOV R183, R189 ;  /* 0x000000bd00b77202 */ /* 0x000fe20000000f00 */
[----:B------:R-:W-:-:S02]  /*14210*/  IMAD.MOV.U32 R189, RZ, RZ, R191 ;  /* 0x000000ffffbd7224 */ /* 0x000fc400078e00bf */
        /* <DEDUP_REMOVED lines=13> */
[----:B------:R-:W-:Y:S01]  /*142f0*/  HMMA.16816.F32 R128, R8, R18, R128 ;  /* 0x000000120880723c */ /* 0x000fe20000001880 */
[----:B------:R-:W-:Y:S01]  /*14300*/  IMAD.MOV.U32 R171, RZ, RZ, R193 ;  /* 0x000000ffffab7224 */ /* 0x000fe200078e00c1 */
[----:B------:R-:W-:Y:S01]  /*14310*/  LDSM.16.MT88.4 R16, [R228+0xd000] ;  /* 0x00d00000e410783b */ /* 0x000fe20000004200 */
[----:B------:R-:W-:-:S02]  /*14320*/  IMAD.MOV.U32 R193, RZ, RZ, R195 ;  /* 0x000000ffffc17224 */ /* 0x000fc400078e00c3 */
[----:B------:R-:W-:Y:S01]  /*14330*/  IMAD.MOV.U32 R195, RZ, RZ, R217 ;  /* 0x000000ffffc37224 */ /* 0x000fe200078e00d9 */
[----:B------:R-:W-:Y:S01]  /*14340*/  HMMA.16816.F32 R152, R8, R20, R100 ;  /* 0x000000140898723c */ /* 0x000fe20000001864 */
[----:B------:R-:W-:Y:S01]  /*14350*/  FFMA.FTZ R44, R44, UR10, -R0 ;  /* 0x0000000a2c2c7c23 */ /* 0x000fe20008010800 */
[----:B------:R2:W5:Y:S01]  /*14360*/  LDL.LU R251, [R1+0xc0] ;  /* 0x0000c00001fb7983 */ /* 0x0005620000300800 */
[----:B-1----:R-:W-:-:S04]  /*14370*/  FFMA.FTZ R4, R182, UR10, -R12 ;  /* 0x0000000ab6047c23 */ /* 0x002fc8000801080c */
[----:B------:R1:W-:Y:S01]  /*14380*/  MUFU.EX2 R217, R4 ;  /* 0x0000000400d97308 */ /* 0x0003e20000000800 */
[----:B------:R-:W-:Y:S01]  /*14390*/  IMAD.MOV.U32 R182, RZ, RZ, R188 ;  /* 0x000000ffffb67224 */ /* 0x000fe200078e00bc */
[----:B------:R-:W-:Y:S01]  /*143a0*/  MOV R188, R190 ;  /* 0x000000be00bc7202 */ /* 0x000fe20000000f00 */
[----:B------:R-:W-:Y:S02]  /*143b0*/  IMAD.MOV.U32 R190, RZ, RZ, R168 ;  /* 0x000000ffffbe7224 */ /* 0x000fe400078e00a8 */
[----:B------:R-:W-:Y:S01]  /*143c0*/  IMAD.MOV.U32 R168, RZ, RZ, R170 ;  /* 0x000000ffffa87224 */ /* 0x000fe200078e00aa */
[----:B------:R-:W-:Y:S01]  /*143d0*/  MOV R170, R192 ;  /* 0x000000c000aa7202 */ /* 0x000fe20000000f00 */
[----:B-1----:R-:W-:Y:S01]  /*143e0*/  FFMA.FTZ R4, R181, UR10, -R12 ;  /* 0x0000000ab5047c23 */ /* 0x002fe2000801080c */
[----:B------:R-:W-:Y:S02]  /*143f0*/  MOV R181, R183 ;  /* 0x000000b700b57202 */ /* 0x000fe40000000f00 */
[----:B------:R-:W-:-:S02]  /*14400*/  MOV R183, R189 ;  /* 0x000000bd00b77202 */ /* 0x000fc40000000f00 */
[----:B------:R-:W-:Y:S02]  /*14410*/  MOV R189, R191 ;  /* 0x000000bf00bd7202 */ /* 0x000fe40000000f00 */
[----:B------:R-:W-:Y:S02]  /*14420*/  MOV R191, R169 ;  /* 0x000000a900bf7202 */ /* 0x000fe40000000f00 */
[----:B------:R-:W-:Y:S02]  /*14430*/  MOV R169, R171 ;  /* 0x000000ab00a97202 */ /* 0x000fe40000000f00 */
[----:B------:R-:W-:Y:S02]  /*14440*/  MOV R171, R193 ;  /* 0x000000c100ab7202 */ /* 0x000fe40000000f00 */
[----:B------:R-:W-:Y:S02]  /*14450*/  MOV R193, R195 ;  /* 0x000000c300c17202 */ /* 0x000fe40000000f00 */
[----:B------:R-:W-:-:S02]  /*14460*/  MOV R195, R219 ;  /* 0x000000db00c37202 */ /* 0x000fc40000000f00 */
[----:B------:R1:W-:Y:S01]  /*14470*/  MUFU.EX2 R219, R4 ;  /* 0x0000000400db7308 */ /* 0x0003e20000000800 */
[----:B------:R-:W-:Y:S01]  /*14480*/  MOV R192, R194 ;  /* 0x000000c200c07202 */ /* 0x000fe20000000f00 */
[----:B------:R-:W-:Y:S01]  /*14490*/  IMAD.MOV.U32 R180, RZ, RZ, R182 ;  /* 0x000000ffffb47224 */ /* 0x000fe200078e00b6 */
[----:B------:R-:W-:Y:S01]  /*144a0*/  MOV R194, R196 ;  /* 0x000000c400c27202 */ /* 0x000fe20000000f00 */
[----:B------:R-:W-:Y:S01]  /*144b0*/  IMAD.MOV.U32 R182, RZ, RZ, R188 ;  /* 0x000000ffffb67224 */ /* 0x000fe200078e00bc */
[----:B------:R-:W-:Y:S01]  /*144c0*/  MOV R196, R242 ;  /* 0x000000f200c47202 */ /* 0x000fe20000000f00 */
[----:B------:R-:W-:Y:S02]  /*144d0*/  IMAD.MOV.U32 R188, RZ, RZ, R190 ;  /* 0x000000ffffbc7224 */ /* 0x000fe400078e00be */
[----:B------:R-:W-:Y:S02]  /*144e0*/  IMAD.MOV.U32 R190, RZ, RZ, R168 ;  /* 0x000000ffffbe7224 */ /* 0x000fe400078e00a8 */
[----:B------:R-:W-:-:S02]  /*144f0*/  IMAD.MOV.U32 R168, RZ, RZ, R170 ;  /* 0x000000ffffa87224 */ /* 0x000fc400078e00aa */
[----:B-1----:R-:W-:Y:S01]  /*14500*/  FFMA.FTZ R4, R252, UR10, -R12 ;  /* 0x0000000afc047c23 */ /* 0x002fe2000801080c */
[----:B------:R-:W-:-:S03]  /*14510*/  IMAD.MOV.U32 R170, RZ, RZ, R192 ;  /* 0x000000ffffaa7224 */ /* 0x000fc600078e00c0 */
[----:B------:R1:W-:Y:S01]  /*14520*/  MUFU.EX2 R252, R4 ;  /* 0x0000000400fc7308 */ /* 0x0003e20000000800 */
[----:B------:R-:W-:Y:S02]  /*14530*/  IMAD.MOV.U32 R192, RZ, RZ, R194 ;  /* 0x000000ffffc07224 */ /* 0x000fe400078e00c2 */
[----:B------:R-:W-:Y:S02]  /*14540*/  IMAD.MOV.U32 R194, RZ, RZ, R196 ;  /* 0x000000ffffc27224 */ /* 0x000fe400078e00c4 */
[----:B------:R-:W-:Y:S01]  /*14550*/  IMAD.MOV.U32 R196, RZ, RZ, R241 ;  /* 0x000000ffffc47224 */ /* 0x000fe200078e00f1 */
[----:B------:R-:W-:Y:S02]  /*14560*/  MOV R43, R181 ;  /* 0x000000b5002b7202 */ /* 0x000fe40000000f00 */
[----:B------:R-:W-:Y:S01]  /*14570*/  MOV R181, R183 ;  /* 0x000000b700b57202 */ /* 0x000fe20000000f00 */
[----:B-1----:R-:W-:Y:S01]  /*14580*/  FFMA.FTZ R4, R180, UR10, -R3 ;  /* 0x0000000ab4047c23 */ /* 0x002fe20008010803 */
        /* <DEDUP_REMOVED lines=8> */
[----:B------:R-:W-:Y:S01]  /*14610*/  IMAD.MOV.U32 R196, RZ, RZ, R211 ;  /* 0x000000ffffc47224 */ /* 0x000fe200078e00d3 */
[----:B------:R-:W-:Y:S01]  /*14620*/  MOV R183, R189 ;  /* 0x000000bd00b77202 */ /* 0x000fe20000000f00 */
[----:B------:R1:W-:Y:S01]  /*14630*/  MUFU.EX2 R211, R4 ;  /* 0x0000000400d37308 */ /* 0x0003e20000000800 */
[----:B------:R-:W-:Y:S02]  /*14640*/  MOV R189, R191 ;  /* 0x000000bf00bd7202 */ /* 0x000fe40000000f00 */
[----:B------:R-:W-:Y:S02]  /*14650*/  MOV R191, R169 ;  /* 0x000000a900bf7202 */ /* 0x000fe40000000f00 */
[----:B------:R-:W-:Y:S02]  /*14660*/  MOV R169, R171 ;  /* 0x000000ab00a97202 */ /* 0x000fe40000000f00 */
        /* <DEDUP_REMOVED lines=48> */
[----:B------:R1:W-:Y:S01]  /*14970*/  MUFU.EX2 R216, R4 ;  /* 0x0000000400d87308 */ /* 0x0003e20000000800 */
[----:B------:R-:W-:Y:S02]  /*14980*/  MOV R42, R180 ;  /* 0x000000b4002a7202 */ /* 0x000fe40000000f00 */
[----:B------:R-:W-:Y:S02]  /*14990*/  MOV R180, R182 ;  /* 0x000000b600b47202 */ /* 0x000fe40000000f00 */
[----:B------:R-:W-:Y:S02]  /*149a0*/  MOV R182, R188 ;  /* 0x000000bc00b67202 */ /* 0x000fe40000000f00 */
[----:B------:R-:W-:Y:S02]  /*149b0*/  MOV R188, R190 ;  /* 0x000000be00bc7202 */ /* 0x000fe40000000f00 */
[----:B------:R-:W-:Y:S02]  /*149c0*/  MOV R190, R168 ;  /* 0x000000a800be7202 */ /* 0x000fe40000000f00 */
[----:B------:R-:W-:Y:S01]  /*149d0*/  MOV R168, R170 ;  /* 0x000000aa00a87202 */ /* 0x000fe20000000f00 */
[----:B-1----:R-:W-:Y:S01]  /*149e0*/  FFMA.FTZ R4, R43, UR10, -R3 ;  /* 0x0000000a2b047c23 */ /* 0x002fe20008010803 */
[----:B------:R-:W-:-:S02]  /*149f0*/  IMAD.MOV.U32 R43, RZ, RZ, R181 ;  /* 0x000000ffff2b7224 */ /* 0x000fc400078e00b5 */
[----:B------:R-:W-:Y:S02]  /*14a00*/  IMAD.MOV.U32 R181, RZ, RZ, R183 ;  /* 0x000000ffffb57224 */ /* 0x000fe400078e00b7 */
        /* <DEDUP_REMOVED lines=20> */
[----:B------:R1:W-:Y:S01]  /*14b50*/  MUFU.EX2 R218, R4 ;  /* 0x0000000400da7308 */ /* 0x0003e20000000800 */
[----:B------:R-:W-:Y:S02]  /*14b60*/  MOV R169, R171 ;  /* 0x000000ab00a97202 */ /* 0x000fe40000000f00 */
[----:B------:R-:W-:Y:S02]  /*14b70*/  MOV R171, R193 ;  /* 0x000000c100ab7202 */ /* 0x000fe40000000f00 */
[----:B------:R-:W-:-:S02]  /*14b80*/  MOV R193, R195 ;  /* 0x000000c300c17202 */ /* 0x000fc40000000f00 */
[----:B------:R-:W-:Y:S02]  /*14b90*/  MOV R195, R197 ;  /* 0x000000c500c37202 */ /* 0x000fe40000000f00 */
[----:B------:R-:W-:Y:S01]  /*14ba0*/  MOV R197, R208 ;  /* 0x000000d000c57202 */ /* 0x000fe20000000f00 */
[----:B-1----:R-:W-:Y:S01]  /*14bb0*/  FFMA.FTZ R4, R42, UR10, -R2 ;  /* 0x0000000a2a047c23 */ /* 0x002fe20008010802 */
[----:B------:R-:W-:Y:S02]  /*14bc0*/  IMAD.MOV.U32 R42, RZ, RZ, R180 ;  /* 0x000000ffff2a7224 */ /* 0x000fe400078e00b4 */
[----:B------:R-:W-:Y:S01]  /*14bd0*/  IMAD.MOV.U32 R180, RZ, RZ, R182 ;  /* 0x000000ffffb47224 */ /* 0x000fe200078e00b6 */
[----:B------:R1:W-:Y:S01]  /*14be0*/  MUFU.EX2 R208, R4 ;  /* 0x0000000400d07308 */ /* 0x0003e20000000800 */
[----:B------:R-:W-:Y:S02]  /*14bf0*/  IMAD.MOV.U32 R182, RZ, RZ, R188 ;  /* 0x000000ffffb67224 */ /* 0x000fe400078e00bc */
[----:B------:R-:W-:-:S02]  /*14c00*/  IMAD.MOV.U32 R188, RZ, RZ, R190 ;  /* 0x000000ffffbc7224 */ /* 0x000fc400078e00be */
[----:B------:R-:W-:Y:S02]  /*14c10*/  IMAD.MOV.U32 R190, RZ, RZ, R168 ;  /* 0x000000ffffbe7224 */ /* 0x000fe400078e00a8 */
[----:B------:R-:W-:Y:S02]  /*14c20*/  IMAD.MOV.U32 R168, RZ, RZ, R170 ;  /* 0x000000ffffa87224 */ /* 0x000fe400078e00aa */
        /* <DEDUP_REMOVED lines=29> */
[----:B------:R1:W-:Y:S01]  /*14e00*/  MUFU.EX2 R210, R4 ;  /* 0x0000000400d27308 */ /* 0x0003e20000000800 */
[----:B------:R-:W-:-:S02]  /*14e10*/  IMAD.MOV.U32 R40, RZ, RZ, R42 ;  /* 0x000000ffff287224 */ /* 0x000fc400078e002a */
[----:B------:R-:W-:Y:S02]  /*14e20*/  IMAD.MOV.U32 R42, RZ, RZ, R181 ;  /* 0x000000ffff2a7224 */ /* 0x000fe400078e00b5 */
[----:B------:R-:W-:Y:S02]  /*14e30*/  IMAD.MOV.U32 R181, RZ, RZ, R183 ;  /* 0x000000ffffb57224 */ /* 0x000fe400078e00b7 */
[----:B-1----:R-:W-:Y:S01]  /*14e40*/  FFMA.FTZ R4, R41, UR10, -R2 ;  /* 0x0000000a29047c23 */ /* 0x002fe20008010802 */
[----:B------:R-:W-:Y:S02]  /*14e50*/  MOV R41, R180 ;  /* 0x000000b400297202 */ /* 0x000fe40000000f00 */
[----:B------:R-:W-:Y:S02]  /*14e60*/  MOV R180, R182 ;  /* 0x000000b600b47202 */ /* 0x000fe40000000f00 */
        /* <DEDUP_REMOVED lines=8> */
[----:B------:R-:W-:Y:S02]  /*14ef0*/  MOV R198, R212 ;  /* 0x000000d400c67202 */ /* 0x000fe40000000f00 */
[----:B------:R1:W-:Y:S01]  /*14f00*/  MUFU.EX2 R212, R4 ;  /* 0x0000000400d47308 */ /* 0x0003e20000000800 */
[----:B------:R-:W-:Y:S02]  /*14f10*/  IMAD.MOV.U32 R39, RZ, RZ, R42 ;  /* 0x000000ffff277224 */ /* 0x000fe400078e002a */
[----:B------:R-:W-:-:S03]  /*14f20*/  IMAD.MOV.U32 R42, RZ, RZ, R181 ;  /* 0x000000ffff2a7224 */ /* 0x000fc600078e00b5 */
[----:B------:R-:W-:Y:S01]  /*14f30*/  MOV R38, R39 ;  /* 0x0000002700267202 */ /* 0x000fe20000000f00 */
[----:B-1----:R-:W-:Y:S01]  /*14f40*/  FFMA.FTZ R4, R40, UR10, -R2 ;  /* 0x0000000a28047c23 */ /* 0x002fe20008010802 */
[----:B------:R-:W-:Y:S02]  /*14f50*/  MOV R40, R41 ;  /* 0x0000002900287202 */ /* 0x000fe40000000f00 */
[----:B------:R-:W-:Y:S01]  /*14f60*/  MOV R41, R180 ;  /* 0x000000b400297202 */ /* 0x000fe20000000f00 */
[----:B------:R-:W-:-:S04]  /*14f70*/  IMAD.MOV.U32 R37, RZ, RZ, R38 ;  /* 0x000000ffff257224 */ /* 0x000fc800078e0026 */
[----:B------:R-:W-:Y:S01]  /*14f80*/  IMAD.MOV.U32 R39, RZ, RZ, R41 ;  /* 0x000000ffff277224 */ /* 0x000fe200078e0029 */
[----:B------:R-:W-:Y:S02]  /*14f90*/  MOV R41, R42 ;  /* 0x0000002a00297202 */ /* 0x000fe40000000f00 */
[----:B------:R-:W-:Y:S02]  /*14fa0*/  MOV R180, R182 ;  /* 0x000000b600b47202 */ /* 0x000fe40000000f00 */
[----:B------:R-:W-:Y:S01]  /*14fb0*/  MOV R38, R39 ;  /* 0x0000002700267202 */ /* 0x000fe20000000f00 */
[----:B------:R-:W-:Y:S02]  /*14fc0*/  IMAD.MOV.U32 R39, RZ, RZ, R41 ;  /* 0x000000ffff277224 */ /* 0x000fe400078e0029 */
[----:B------:R-:W-:Y:S02]  /*14fd0*/  IMAD.MOV.U32 R183, RZ, RZ, R189 ;  /* 0x000000ffffb77224 */ /* 0x000fe400078e00bd */
        /* <DEDUP_REMOVED lines=33> */
[----:B------:R-:W-:Y:S01]  /*151f0*/  IMAD.MOV.U32 R171, RZ, RZ, R193 ;  /* 0x000000ffffab7224 */ /* 0x000fe200078e00c1 */
[----:B------:R-:W-:Y:S01]  /*15200*/  MOV R33, R34 ;  /* 0x0000002200217202 */ /* 0x000fe20000000f00 */
[----:B------:R-:W-:Y:S02]  /*15210*/  IMAD.MOV.U32 R195, RZ, RZ, R197 ;  /* 0x000000ffffc37224 */ /* 0x000fe400078e00c5 */
[----:B------:R-:W-:-:S02]  /*15220*/  IMAD.MOV.U32 R55, RZ, RZ, R236 ;  /* 0x000000ffff377224 */ /* 0x000fc400078e00ec */
[----:B------:R-:W-:Y:S01]  /*15230*/  IMAD.MOV.U32 R28, RZ, RZ, R29 ;  /* 0x000000ffff1c7224 */ /* 0x000fe200078e001d */
[----:B------:R-:W-:Y:S01]  /*15240*/  MOV R182, R189 ;  /* 0x000000bd00b67202 */ /* 0x000fe20000000f00 */
[----:B------:R-:W-:Y:S01]  /*15250*/  IMAD.MOV.U32 R197, RZ, RZ, R215 ;  /* 0x000000ffffc57224 */ /* 0x000fe200078e00d7 */
[----:B------:R-:W-:Y:S01]  /*15260*/  MOV R30, R32 ;  /* 0x00000020001e7202 */ /* 0x000fe20000000f00 */
[----:B------:R-:W-:Y:S01]  /*15270*/  IMAD.MOV.U32 R34, RZ, RZ, R35 ;  /* 0x000000ffff227224 */ /* 0x000fe200078e0023 */
[----:B------:R-:W-:Y:S01]  /*15280*/  MOV R35, R36 ;  /* 0x0000002400237202 */ /* 0x000fe20000000f00 */
[----:B------:R-:W-:Y:S02]  /*15290*/  IMAD.MOV.U32 R215, RZ, RZ, R237 ;  /* 0x000000ffffd77224 */ /* 0x000fe400078e00ed */
[--C-:B------:R-:W-:Y:S01]  /*152a0*/  FFMA.FTZ R38, R38, UR10, -R3.reuse ;  /* 0x0000000a26267c23 */ /* 0x100fe20008010803 */
[----:B------:R-:W-:Y:S02]  /*152b0*/  IMAD.MOV.U32 R181, RZ, RZ, R188 ;  /* 0x000000ffffb57224 */ /* 0x000fe400078e00bc */
[----:B------:R-:W-:Y:S01]  /*152c0*/  FFMA.FTZ R37, R230, UR10, -R3 ;  /* 0x0000000ae6257c23 */ /* 0x000fe20008010803 */
[----:B------:R-:W-:Y:S01]  /*152d0*/  IMAD.MOV.U32 R183, RZ, RZ, R190 ;  /* 0x000000ffffb77224 */ /* 0x000fe200078e00be */
[----:B------:R-:W-:Y:S01]  /*152e0*/  MOV R190, R169 ;  /* 0x000000a900be7202 */ /* 0x000fe20000000f00 */
[----:B------:R-:W-:-:S02]  /*152f0*/  IMAD.MOV.U32 R189, RZ, RZ, R168 ;  /* 0x000000ffffbd7224 */ /* 0x000fc400078e00a8 */
[--C-:B------:R-:W-:Y:S01]  /*15300*/  FFMA.FTZ R36, R229, UR10, -R3.reuse ;  /* 0x0000000ae5247c23 */ /* 0x100fe20008010803 */
[----:B------:R-:W-:Y:S01]  /*15310*/  FFMA.FTZ R32, R224, UR10, -R3 ;  /* 0x0000000ae0207c23 */ /* 0x000fe20008010803 */
[----:B------:R-:W-:Y:S01]  /*15320*/  IMAD.MOV.U32 R193, RZ, RZ, R195 ;  /* 0x000000ffffc17224 */ /* 0x000fe200078e00c3 */
[----:B------:R-:W-:Y:S01]  /*15330*/  MOV R168, R171 ;  /* 0x000000ab00a87202 */ /* 0x000fe20000000f00 */
[----:B------:R-:W-:Y:S02]  /*15340*/  IMAD.MOV.U32 R169, RZ, RZ, R196 ;  /* 0x000000ffffa97224 */ /* 0x000fe400078e00c4 */
[----:B------:R-:W-:Y:S01]  /*15350*/  FFMA.FTZ R3, R28, UR10, -R0 ;  /* 0x0000000a1c037c23 */ /* 0x000fe20008010800 */
[----:B------:R-:W-:Y:S01]  /*15360*/  IMAD.MOV.U32 R195, RZ, RZ, R197 ;  /* 0x000000ffffc37224 */ /* 0x000fe200078e00c5 */
[----:B------:R-:W-:Y:S01]  /*15370*/  MOV R188, R191 ;  /* 0x000000bf00bc7202 */ /* 0x000fe20000000f00 */
[----:B------:R-:W-:Y:S01]  /*15380*/  IMAD.MOV.U32 R171, RZ, RZ, R198 ;  /* 0x000000ffffab7224 */ /* 0x000fe200078e00c6 */
[----:B------:R-:W-:Y:S01]  /*15390*/  MOV R196, R55 ;  /* 0x0000003700c47202 */ /* 0x000fe20000000f00 */
[----:B------:R-:W-:Y:S01]  /*153a0*/  FFMA.FTZ R28, R180, UR10, -R2 ;  /* 0x0000000ab41c7c23 */ /* 0x000fe20008010802 */
[----:B------:R-:W-:-:S02]  /*153b0*/  IMAD.MOV.U32 R197, RZ, RZ, R215 ;  /* 0x000000ffffc57224 */ /* 0x000fc400078e00d7 */
[--C-:B------:R-:W-:Y:S01]  /*153c0*/  FFMA.FTZ R43, R43, UR10, -R12.reuse ;  /* 0x0000000a2b2b7c23 */ /* 0x100fe2000801080c */
[--C-:B------:R-:W-:Y:S01]  /*153d0*/  FFMA.FTZ R42, R234, UR10, -R12.reuse ;  /* 0x0000000aea2a7c23 */ /* 0x100fe2000801080c */
[--C-:B------:R-:W-:Y:S01]  /*153e0*/  FFMA.FTZ R41, R233, UR10, -R12.reuse ;  /* 0x0000000ae9297c23 */ /* 0x100fe2000801080c */
[----:B------:R-:W-:Y:S01]  /*153f0*/  FFMA.FTZ R40, R40, UR10, -R12 ;  /* 0x0000000a28287c23 */ /* 0x000fe2000801080c */
[----:B------:R-:W-:Y:S01]  /*15400*/  MOV R198, R13 ;  /* 0x0000000d00c67202 */ /* 0x000fe20000000f00 */
[----:B------:R-:W-:Y:S01]  /*15410*/  IMAD.MOV.U32 R55, RZ, RZ, R14 ;  /* 0x000000ffff377224 */ /* 0x000fe200078e000e */
[----:B------:R-:W-:Y:S01]  /*15420*/  MOV R39, R15 ;  /* 0x0000000f00277202 */ /* 0x000fe20000000f00 */
[----:B------:R-:W-:Y:S01]  /*15430*/  IMAD.MOV.U32 R180, RZ, RZ, R181 ;  /* 0x000000ffffb47224 */ /* 0x000fe200078e00b5 */
[----:B------:R-:W1:Y:S01]  /*15440*/  LDSM.16.MT88.4 R12, [R225+0xd000] ;  /* 0x00d00000e10c783b */ /* 0x000e620000004200 */
[----:B------:R-:W-:Y:S01]  /*15450*/  MOV R181, R182 ;  /* 0x000000b600b57202 */ /* 0x000fe20000000f00 */
[----:B------:R-:W-:-:S02]  /*15460*/  IMAD.MOV.U32 R191, RZ, RZ, R170 ;  /* 0x000000ffffbf7224 */ /* 0x000fc400078e00aa */
[----:B------:R-:W-:Y:S01]  /*15470*/  IMAD.MOV.U32 R182, RZ, RZ, R183 ;  /* 0x000000ffffb67224 */ /* 0x000fe200078e00b7 */
[----:B------:R-:W-:Y:S01]  /*15480*/  MOV R183, R188 ;  /* 0x000000bc00b77202 */ /* 0x000fe20000000f00 */
[----:B------:R-:W-:Y:S01]  /*15490*/  IMAD.MOV.U32 R188, RZ, RZ, R189 ;  /* 0x000000ffffbc7224 */ /* 0x000fe200078e00bd */
[----:B------:R-:W-:Y:S02]  /*154a0*/  MOV R170, R197 ;  /* 0x000000c500aa7202 */ /* 0x000fe40000000f00 */
        /* <DEDUP_REMOVED lines=12> */
[--C-:B------:R-:W-:Y:S01]  /*15570*/  FFMA.FTZ R31, R31, UR10, -R2.reuse ;  /* 0x0000000a1f1f7c23 */ /* 0x100fe20008010802 */
[--C-:B------:R-:W-:Y:S01]  /*15580*/  FFMA.FTZ R30, R30, UR10, -R2.reuse ;  /* 0x0000000a1e1e7c23 */ /* 0x100fe20008010802 */
[----:B------:R-:W-:Y:S01]  /*15590*/  FFMA.FTZ R29, R29, UR10, -R2 ;  /* 0x0000000a1d1d7c23 */ /* 0x000fe20008010802 */
[--C-:B---3--:R-:W-:Y:S01]  /*155a0*/  FFMA.FTZ R4, R235, UR10, -R0.reuse ;  /* 0x0000000aeb047c23 */ /* 0x108fe20008010800 */
[----:B------:R-:W-:Y:S01]  /*155b0*/  IMAD.MOV.U32 R196, RZ, RZ, R197 ;  /* 0x000000ffffc47224 */ /* 0x000fe200078e00c5 */
[----:B------:R-:W-:Y:S01]  /*155c0*/  MOV R197, R198 ;  /* 0x000000c600c57202 */ /* 0x000fe20000000f00 */
[----:B------:R-:W-:Y:S01]  /*155d0*/  FFMA.FTZ R2, R33, UR10, -R0 ;  /* 0x0000000a21027c23 */ /* 0x000fe20008010800 */
[----:B------:R3:W-:Y:S01]  /*155e0*/  MUFU.EX2 R53, R4 ;  /* 0x0000000400357308 */ /* 0x0007e20000000800 */
[----:B------:R-:W-:Y:S01]  /*155f0*/  IMAD.MOV.U32 R198, RZ, RZ, R55 ;  /* 0x000000ffffc67224 */ /* 0x000fe200078e0037 */
[----:B------:R-:W-:Y:S01]  /*15600*/  MOV R34, R54 ;  /* 0x0000003600227202 */ /* 0x000fe20000000f00 */
[----:B------:R-:W-:Y:S01]  /*15610*/  HMMA.16816.F32 R64, R8, R22, R64 ;  /* 0x000000160840723c */ /* 0x000fe20000001840 */
[----:B----4-:R-:W-:Y:S01]  /*15620*/  F2FP.F16.F32.PACK_AB R6, R215, R212 ;  /* 0x000000d4d706723e */ /* 0x010fe200000000ff */
[----:B------:R-:W4:Y:S03]  /*15630*/  LDSM.16.MT88.4 R20, [R226+0xd000] ;  /* 0x00d00000e214783b */ /* 0x000f260000004200 */
[----:B------:R2:W-:Y:S01]  /*15640*/  MUFU.EX2 R55, R3 ;  /* 0x0000000300377308 */ /* 0x0005e20000000800 */
[----:B------:R-:W-:Y:S01]  /*15650*/  IMAD.MOV.U32 R24, RZ, RZ, R189 ;  /* 0x000000ffff187224 */ /* 0x000fe200078e00bd */
[----:B------:R-:W-:Y:S01]  /*15660*/  MOV R102, R190 ;  /* 0x000000be00667202 */ /* 0x000fe20000000f00 */
[----:B------:R-:W-:-:S02]  /*15670*/  IMAD.MOV.U32 R103, RZ, RZ, R191 ;  /* 0x000000ffff677224 */ /* 0x000fc400078e00bf */
[--C-:B------:R-:W-:Y:S01]  /*15680*/  FFMA.FTZ R35, R35, UR10, -R0.reuse ;  /* 0x0000000a23237c23 */ /* 0x100fe20008010800 */
[----:B------:R1:W5:Y:S01]  /*15690*/  LDL.LU R243, [R1+0xbc] ;  /* 0x0000bc0001f37983 */ /* 0x0003620000300800 */
[----:B---3--:R-:W-:Y:S01]  /*156a0*/  FFMA.FTZ R4, R231, UR10, -R0 ;  /* 0x0000000ae7047c23 */ /* 0x008fe20008010800 */
[----:B--2---:R-:W-:-:S03]  /*156b0*/  FADD.FTZ R3, R209, R25 ;  /* 0x00000019d1037221 */ /* 0x004fc60000010000 */
[----:B------:R2:W3:Y:S01]  /*156c0*/  MUFU.EX2 R54, R4 ;  /* 0x0000000400367308 */ /* 0x0004e20000000800 */
[----:B------:R-:W-:Y:S02]  /*156d0*/  F2FP.F16.F32.PACK_AB R8, R217, R214 ;  /* 0x000000d6d908723e */ /* 0x000fe400000000ff */
[----:B------:R-:W-:Y:S02]  /*156e0*/  F2FP.F16.F32.PACK_AB R9, R213, R211 ;  /* 0x000000d3d509723e */ /* 0x000fe400000000ff */
[----:B------:R-:W-:Y:S02]  /*156f0*/  F2FP.F16.F32.PACK_AB R10, R252, R219 ;  /* 0x000000dbfc0a723e */ /* 0x000fe400000000ff */
[----:B------:R-:W-:Y:S01]  /*15700*/  F2FP.F16.F32.PACK_AB R11, R218, R216 ;  /* 0x000000d8da0b723e */ /* 0x000fe200000000ff */
[----:B------:R-:W1:Y:S01]  /*15710*/  MUFU.EX2 R209, R2 ;  /* 0x0000000200d17308 */ /* 0x000e620000000800 */
[----:B------:R-:W-:Y:S01]  /*15720*/  MOV R191, R168 ;  /* 0x000000a800bf7202 */ /* 0x000fe20000000f00 */
[----:B------:R-:W-:Y:S01]  /*15730*/  IMAD.MOV.U32 R190, RZ, RZ, R169 ;  /* 0x000000ffffbe7224 */ /* 0x000fe200078e00a9 */
[----:B------:R-:W-:Y:S01]  /*15740*/  MOV R189, R170 ;  /* 0x000000aa00bd7202 */ /* 0x000fe20000000f00 */
[--C-:B------:R-:W-:Y:S01]  /*15750*/  FFMA.FTZ R34, R34, UR10, -R0.reuse ;  /* 0x0000000a22227c23 */ /* 0x100fe20008010800 */
[----:B------:R-:W-:Y:S01]  /*15760*/  FFMA.FTZ R33, R39, UR10, -R0 ;  /* 0x0000000a27217c23 */ /* 0x000fe20008010800 */
[----:B------:R4:W5:Y:S01]  /*15770*/  LDL.LU R242, [R1+0xb8] ;  /* 0x0000b80001f27983 */ /* 0x0009620000300800 */
[----:B--2---:R-:W-:-:S02]  /*15780*/  F2FP.F16.F32.PACK_AB R4, R210, R208 ;  /* 0x000000d0d204723e */ /* 0x004fc400000000ff */
[----:B---3--:R-:W-:Y:S02]  /*15790*/  F2FP.F16.F32.PACK_AB R5, R54, R53 ;  /* 0x000000353605723e */ /* 0x008fe400000000ff */
[----:B-1----:R-:W-:Y:S01]  /*157a0*/  F2FP.F16.F32.PACK_AB R7, R209, R55 ;  /* 0x00000037d107723e */ /* 0x002fe200000000ff */
[C---:B------:R-:W-:Y:S06]  /*157b0*/  HMMA.16816.F32 R172, R8.reuse, R12, R172 ;  /* 0x0000000c08ac723c */ /* 0x040fec00000018ac */
[C---:B------:R-:W-:Y:S06]  /*157c0*/  HMMA.16816.F32 R60, R8.reuse, R14, R60 ;  /* 0x0000000e083c723c */ /* 0x040fec000000183c */
[----:B------:R-:W-:Y:S01]  /*157d0*/  HMMA.16816.F32 R76, R8, R16, R76 ;  /* 0x00000010084c723c */ /* 0x000fe2000000184c */
[----:B------:R-:W-:Y:S01]  /*157e0*/  MOV R25, R188 ;  /* 0x000000bc00197202 */ /* 0x000fe20000000f00 */
[----:B------:R-:W-:Y:S01]  /*157f0*/  IMAD.MOV.U32 R168, RZ, RZ, R197 ;  /* 0x000000ffffa87224 */ /* 0x000fe200078e00c5 */
[----:B------:R-:W-:Y:S01]  /*15800*/  MOV R169, R198 ;  /* 0x000000c600a97202 */ /* 0x000fe20000000f00 */
[----:B------:R-:W-:-:S02]  /*15810*/  IMAD.MOV.U32 R170, RZ, RZ, R199 ;  /* 0x000000ffffaa7224 */ /* 0x000fc400078e00c7 */
[----:B------:R-:W-:Y:S01]  /*15820*/  IMAD.MOV.U32 R101, RZ, RZ, R189 ;  /* 0x000000ffff657224 */ /* 0x000fe200078e00bd */
[C---:B------:R-:W-:Y:S01]  /*15830*/  HMMA.16816.F32 R204, R4.reuse, R12, R204 ;  /* 0x0000000c04cc723c */ /* 0x040fe200000018cc */
[----:B------:R-:W-:Y:S02]  /*15840*/  IMAD.MOV.U32 R0, RZ, RZ, R103 ;  /* 0x000000ffff007224 */ /* 0x000fe400078e0067 */
[----:B------:R-:W-:Y:S01]  /*15850*/  FADD.FTZ R2, R180, R27 ;  /* 0x0000001bb4027221 */ /* 0x000fe20000010000 */
[----:B------:R-:W-:Y:S01]  /*15860*/  FADD.FTZ R39, R181, R26 ;  /* 0x0000001ab5277221 */ /* 0x000fe20000010000 */
[----:B------:R2:W5:Y:S01]  /*15870*/  LDL.LU R241, [R1+0xb4] ;  /* 0x0000b40001f17983 */ /* 0x0005620000300800 */
[----:B------:R-:W-:Y:S03]  /*15880*/  HMMA.16816.F32 R200, R4, R14, R200 ;  /* 0x0000000e04c8723c */ /* 0x000fe600000018c8 */
[----:B------:R-:W1:Y:S01]  /*15890*/  LDSM.16.MT88.4 R12, [R227+0xd000] ;  /* 0x00d00000e30c783b */ /* 0x000e620000004200 */
[----:B------:R-:W-:Y:S01]  /*158a0*/  IMAD.MOV.U32 R188, RZ, RZ, R171 ;  /* 0x000000ffffbc7224 */ /* 0x000fe200078e00ab */
[----:B------:R-:W-:-:S02]  /*158b0*/  MOV R171, R196 ;  /* 0x000000c400ab7202 */ /* 0x000fc40000000f00 */
[C---:B----4-:R-:W-:Y:S01]  /*158c0*/  HMMA.16816.F32 R196, R4.reuse, R20, R88 ;  /* 0x0000001404c4723c */ /* 0x050fe20000001858 */
[----:B------:R-:W-:Y:S01]  /*158d0*/  IMAD.MOV.U32 R103, RZ, RZ, R191 ;  /* 0x000000ffff677224 */ /* 0x000fe200078e00bf */
[----:B------:R-:W-:Y:S02]  /*158e0*/  MOV R100, R188 ;  /* 0x000000bc00647202 */ /* 0x000fe40000000f00 */
[----:B------:R-:W-:Y:S02]  /*158f0*/  MOV R189, R78 ;  /* 0x0000004e00bd7202 */ /* 0x000fe40000000f00 */
[C---:B------:R-:W-:Y:S01]  /*15900*/  HMMA.16816.F32 R72, R4.reuse, R16, R72 ;  /* 0x000000100448723c */ /* 0x040fe20000001848 */
[----:B------:R-:W-:Y:S01]  /*15910*/  MOV R88, R102 ;  /* 0x0000006600587202 */ /* 0x000fe20000000f00 */
[----:B------:R-:W-:Y:S01]  /*15920*/  IMAD.MOV.U32 R188, RZ, RZ, R79 ;  /* 0x000000ffffbc7224 */ /* 0x000fe200078e004f */
[----:B------:R-:W-:Y:S01]  /*15930*/  MOV R102, R190 ;  /* 0x000000be00667202 */ /* 0x000fe20000000f00 */
[----:B------:R-:W-:Y:S01]  /*15940*/  IMAD.MOV.U32 R190, RZ, RZ, R77 ;  /* 0x000000ffffbe7224 */ /* 0x000fe200078e004d */
[----:B------:R-:W-:Y:S01]  /*15950*/  MOV R191, R76 ;  /* 0x0000004c00bf7202 */ /* 0x000fe20000000f00 */
[----:B------:R-:W-:Y:S01]  /*15960*/  HMMA.16816.F32 R184, R4, R18, R184 ;  /* 0x0000001204b8723c */ /* 0x000fe200000018b8 */
[----:B------:R-:W-:Y:S01]  /*15970*/  MOV R26, R182 ;  /* 0x000000b6001a7202 */ /* 0x000fe20000000f00 */
[----:B------:R-:W-:-:S04]  /*15980*/  IMAD.MOV.U32 R27, RZ, RZ, R183 ;  /* 0x000000ffff1b7224 */ /* 0x000fc800078e00b7 */
[C---:B------:R-:W-:Y:S06]  /*15990*/  HMMA.16816.F32 R112, R8.reuse, R20, R112 ;  /* 0x000000140870723c */ /* 0x040fec0000001870 */
[C---:B------:R-:W-:Y:S01]  /*159a0*/  HMMA.16816.F32 R80, R8.reuse, R22, R80 ;  /* 0x000000160850723c */ /* 0x040fe20000001850 */
[----:B------:R-:W-:Y:S01]  /*159b0*/  FADD.FTZ R0, R0, R45 ;  /* 0x0000002d00007221 */ /* 0x000fe20000010000 */
[----:B------:R2:W5:Y:S04]  /*159c0*/  LDL.LU R240, [R1+0xb0] ;  /* 0x0000b00001f07983 */ /* 0x0005680000300800 */
[C---:B------:R-:W-:Y:S01]  /*159d0*/  HMMA.16816.F32 R76, R8.reuse, R18, R96 ;  /* 0x00000012084c723c */ /* 0x040fe20000001860 */
[----:B------:R-:W-:Y:S01]  /*159e0*/  MOV R21, R192 ;  /* 0x000000c000157202 */ /* 0x000fe20000000f00 */
[----:B------:R-:W-:Y:S01]  /*159f0*/  IMAD.MOV.U32 R89, RZ, RZ, R193 ;  /* 0x000000ffff597224 */ /* 0x000fe200078e00c1 */
[----:B------:R-:W-:Y:S01]  /*15a00*/  MOV R90, R194 ;  /* 0x000000c2005a7202 */ /* 0x000fe20000000f00 */
[----:B------:R-:W-:Y:S01]  /*15a10*/  IMAD.MOV.U32 R91, RZ, RZ, R195 ;  /* 0x000000ffff5b7224 */ /* 0x000fe200078e00c3 */
[----:B------:R2:W5:Y:S01]  /*15a20*/  LDL.LU R239, [R1+0xac] ;  /* 0x0000ac0001ef7983 */ /* 0x0005620000300800 */
[----:B-1----:R-:W-:Y:S03]  /*15a30*/  HMMA.16816.F32 R16, R8, R12, R92 ;  /* 0x0000000c0810723c */ /* 0x002fe6000000185c */
[----:B------:R2:W5:Y:S03]  /*15a40*/  LDL.LU R238, [R1+0xa8] ;  /* 0x0000a80001ee7983 */ /* 0x0005660000300800 */
[----:B------:R-:W-:Y:S01]  /*15a50*/  HMMA.16816.F32 R192, R4, R22, R84 ;  /* 0x0000001604c0723c */ /* 0x000fe20000001854 */
[----:B------:R-:W-:-:S15]  /*15a60*/  IMAD.MOV.U32 R95, RZ, RZ, R100 ;  /* 0x000000ffff5f7224 */ /* 0x000fde00078e0064 */
[----:B------:R-:W-:-:S02]  /*15a70*/  NOP ;  /* 0x0000000000007918 */ /* 0x000fc40000000000 */
[----:B------:R-:W-:Y:S01]  /*15a80*/  IMAD.MOV.U32 R99, RZ, RZ, R16 ;  /* 0x000000ffff637224 */ /* 0x000fe200078e0010 */
[----:B------:R-:W-:Y:S01]  /*15a90*/  MOV R98, R17 ;  /* 0x0000001100627202 */ /* 0x000fe20000000f00 */
[----:B------:R-:W-:Y:S01]  /*15aa0*/  IMAD.MOV.U32 R97, RZ, RZ, R18 ;  /* 0x000000ffff617224 */ /* 0x000fe200078e0012 */
[----:B------:R-:W-:Y:S01]  /*15ab0*/  MOV R96, R19 ;  /* 0x0000001300607202 */ /* 0x000fe20000000f00 */
[----:B------:R-:W-:Y:S01]  /*15ac0*/  HMMA.16816.F32 R68, R4, R12, R68 ;  /* 0x0000000c0444723c */ /* 0x000fe20000001844 */
[----:B------:R-:W-:Y:S01]  /*15ad0*/  MOV R183, R112 ;  /* 0x0000007000b77202 */ /* 0x000fe20000000f00 */
[----:B------:R-:W-:Y:S01]  /*15ae0*/  IMAD.MOV.U32 R182, RZ, RZ, R113 ;  /* 0x000000ffffb67224 */ /* 0x000fe200078e0071 */
[----:B------:R-:W-:Y:S01]  /*15af0*/  MOV R181, R114 ;  /* 0x0000007200b57202 */ /* 0x000fe20000000f00 */
[----:B------:R-:W-:Y:S01]  /*15b00*/  IMAD.MOV.U32 R180, RZ, RZ, R115 ;  /* 0x000000ffffb47224 */ /* 0x000fe200078e0073 */
[----:B------:R2:W5:Y:S01]  /*15b10*/  LDL.LU R237, [R1+0xa4] ;  /* 0x0000a40001ed7983 */ /* 0x0005620000300800 */
[-C--:B------:R-:W-:Y:S01]  /*15b20*/  HMMA.16816.F32 R16, R8, R14.reuse, R116 ;  /* 0x0000000e0810723c */ /* 0x080fe20000001874 */
[----:B------:R-:W-:Y:S01]  /*15b30*/  MOV R87, R21 ;  /* 0x0000001500577202 */ /* 0x000fe20000000f00 */
[----:B------:R-:W-:Y:S01]  /*15b40*/  IMAD.MOV.U32 R114, RZ, RZ, R81 ;  /* 0x000000ffff727224 */ /* 0x000fe200078e0051 */
[----:B------:R-:W-:Y:S01]  /*15b50*/  MOV R100, R101 ;  /* 0x0000006500647202 */ /* 0x000fe20000000f00 */
[----:B------:R-:W1:Y:S03]  /*15b60*/  LDSM.16.MT88.4 R20, [R226+0xf000] ;  /* 0x00f00000e214783b */ /* 0x000e660000004200 */
[----:B------:R-:W-:Y:S01]  /*15b70*/  MOV R116, R26 ;  /* 0x0000001a00747202 */ /* 0x000fe20000000f00 */
[----:B------:R-:W-:Y:S01]  /*15b80*/  IMAD.MOV.U32 R117, RZ, RZ, R27 ;  /* 0x000000ffff757224 */ /* 0x000fe200078e001b */
[----:B------:R-:W-:Y:S01]  /*15b90*/  MOV R118, R25 ;  /* 0x0000001900767202 */ /* 0x000fe20000000f00 */
[----:B------:R-:W-:Y:S01]  /*15ba0*/  IMAD.MOV.U32 R119, RZ, RZ, R24 ;  /* 0x000000ffff777224 */ /* 0x000fe200078e0018 */
[----:B------:R-:W-:Y:S01]  /*15bb0*/  HMMA.16816.F32 R176, R4, R14, R176 ;  /* 0x0000000e04b0723c */ /* 0x000fe200000018b0 */
[----:B------:R-:W3:Y:S01]  /*15bc0*/  LDSM.16.MT88.4 R24, [R225+0xf000] ;  /* 0x00f00000e118783b */ /* 0x000ee20000004200 */
        /* <DEDUP_REMOVED lines=9> */
[----:B------:R2:W5:Y:S02]  /*15c60*/  LDL.LU R236, [R1+0xa0] ;  /* 0x0000a00001ec7983 */ /* 0x0005640000300800 */
[----:B------:R-:W-:Y:S01]  /*15c70*/  MOV R14, R17 ;  /* 0x00000011000e7202 */ /* 0x000fe20000000f00 */
[----:B------:R-:W-:Y:S01]  /*15c80*/  IMAD.MOV.U32 R13, RZ, RZ, R18 ;  /* 0x000000ffff0d7224 */ /* 0x000fe200078e0012 */
[----:B------:R-:W-:Y:S01]  /*15c90*/  MOV R12, R16 ;  /* 0x00000010000c7202 */ /* 0x000fe20000000f00 */
[----:B------:R-:W-:Y:S01]  /*15ca0*/  IMAD.MOV.U32 R103, RZ, RZ, R168 ;  /* 0x000000ffff677224 */ /* 0x000fe200078e00a8 */
[----:B------:R2:W5:Y:S01]  /*15cb0*/  LDL.LU R235, [R1+0x9c] ;  /* 0x00009c0001eb7983 */ /* 0x0005620000300800 */
[----:B------:R-:W-:-:S03]  /*15cc0*/  IMAD.MOV.U32 R168, RZ, RZ, R19 ;  /* 0x000000ffffa87224 */ /* 0x000fc600078e0013 */
[----:B------:R-:W4:Y:S04]  /*15cd0*/  LDSM.16.MT88.4 R16, [R228+0xf000] ;  /* 0x00f00000e410783b */ /* 0x000f280000004200 */
[----:B------:R2:W5:Y:S04]  /*15ce0*/  LDL.LU R234, [R1+0x98] ;  /* 0x0000980001ea7983 */ /* 0x0005680000300800 */
[----:B------:R2:W5:Y:S01]  /*15cf0*/  LDL.LU R233, [R1+0x94] ;  /* 0x0000940001e97983 */ /* 0x0005620000300800 */
[----:B-1----:R-:W-:Y:S03]  /*15d00*/  HMMA.16816.F32 R156, R8, R20, R156 ;  /* 0x00000014089c723c */ /* 0x002fe6000000189c */
[----:B------:R2:W5:Y:S04]  /*15d10*/  LDL.LU R232, [R1+0x90] ;  /* 0x0000900001e87983 */ /* 0x0005680000300800 */
[----:B------:R2:W5:Y:S01]  /*15d20*/  LDL.LU R231, [R1+0x8c] ;  /* 0x00008c0001e77983 */ /* 0x0005620000300800 */
[C---:B---3--:R-:W-:Y:S03]  /*15d30*/  HMMA.16816.F32 R76, R4.reuse, R24, R144 ;  /* 0x00000018044c723c */ /* 0x048fe60000001890 */
[----:B------:R2:W5:Y:S04]  /*15d40*/  LDL.LU R230, [R1+0x88] ;  /* 0x0000880001e67983 */ /* 0x0005680000300800 */
[----:B------:R2:W5:Y:S01]  /*15d50*/  LDL.LU R229, [R1+0x84] ;  /* 0x0000840001e57983 */ /* 0x0005620000300800 */
[----:B------:R-:W-:Y:S01]  /*15d60*/  IMAD.MOV.U32 R146, RZ, RZ, R14 ;  /* 0x000000ffff927224 */ /* 0x000fe200078e000e */
[----:B------:R-:W-:Y:S01]  /*15d70*/  MOV R147, R13 ;  /* 0x0000000d00937202 */ /* 0x000fe20000000f00 */
[----:B------:R-:W-:Y:S01]  /*15d80*/  IMAD.MOV.U32 R145, RZ, RZ, R12 ;  /* 0x000000ffff917224 */ /* 0x000fe200078e000c */
[----:B------:R-:W-:Y:S01]  /*15d90*/  MOV R144, R87 ;  /* 0x0000005700907202 */ /* 0x000fe20000000f00 */
[----:B------:R-:W1:Y:S01]  /*15da0*/  LDSM.16.MT88.4 R12, [R227+0xf000] ;  /* 0x00f00000e30c783b */ /* 0x000e620000004200 */
[----:B------:R-:W-:Y:S03]  /*15db0*/  HMMA.16816.F32 R84, R4, R26, R148 ;  /* 0x0000001a0454723c */ /* 0x000fe60000001894 */
[----:B------:R2:W5:Y:S04]  /*15dc0*/  LDL.LU R224, [R1+0x80] ;  /* 0x0000800001e07983 */ /* 0x0005680000300800 */
[----:B------:R-:W-:Y:S01]  /*15dd0*/  MOV R151, R88 ;  /* 0x0000005800977202 */ /* 0x000fe20000000f00 */
[----:B------:R-:W-:Y:S01]  /*15de0*/  IMAD.MOV.U32 R150, RZ, RZ, R89 ;  /* 0x000000ffff967224 */ /* 0x000fe200078e0059 */
[----:B------:R-:W-:Y:S01]  /*15df0*/  MOV R149, R90 ;  /* 0x0000005a00957202 */ /* 0x000fe20000000f00 */
[----:B------:R-:W-:-:S02]  /*15e00*/  IMAD.MOV.U32 R148, RZ, RZ, R91 ;  /* 0x000000ffff947224 */ /* 0x000fc400078e005b */
[C---:B------:R-:W-:Y:S07]  /*15e10*/  HMMA.16816.F32 R88, R4.reuse, R20, R140 ;  /* 0x000000140458723c */ /* 0x040fee000000188c */
[----:B------:R-:W-:Y:S02]  /*15e20*/  MOV R140, R95 ;  /* 0x0000005f008c7202 */ /* 0x000fe40000000f00 */
[----:B------:R-:W-:Y:S01]  /*15e30*/  HMMA.16816.F32 R92, R4, R22, R136 ;  /* 0x00000016045c723c */ /* 0x000fe20000001888 */
[----:B------:R-:W-:Y:S01]  /*15e40*/  IMAD.MOV.U32 R141, RZ, RZ, R100 ;  /* 0x000000ffff8d7224 */ /* 0x000fe200078e0064 */
[----:B------:R-:W-:Y:S01]  /*15e50*/  MOV R142, R101 ;  /* 0x00000065008e7202 */ /* 0x000fe20000000f00 */
[----:B------:R-:W-:-:S04]  /*15e60*/  IMAD.MOV.U32 R143, RZ, RZ, R102 ;  /* 0x000000ffff8f7224 */ /* 0x000fc800078e0066 */
[----:B------:R-:W-:Y:S01]  /*15e70*/  MOV R139, R103 ;  /* 0x00000067008b7202 */ /* 0x000fe20000000f00 */
[C---:B----4-:R-:W-:Y:S06]  /*15e80*/  HMMA.16816.F32 R104, R4.reuse, R16, R104 ;  /* 0x000000100468723c */ /* 0x050fec0000001868 */
[C---:B------:R-:W-:Y:S06]  /*15e90*/  HMMA.16816.F32 R108, R4.reuse, R18, R108 ;  /* 0x00000012046c723c */ /* 0x040fec000000186c */
[C---:B-1----:R-:W-:Y:S06]  /*15ea0*/  HMMA.16816.F32 R120, R4.reuse, R12, R120 ;  /* 0x0000000c0478723c */ /* 0x042fec0000001878 */
[----:B------:R-:W-:Y:S07]  /*15eb0*/  HMMA.16816.F32 R100, R4, R14, R124 ;  /* 0x0000000e0464723c */ /* 0x000fee000000187c */
[----:B------:R-:W-:Y:S01]  /*15ec0*/  IMAD.MOV.U32 R127, RZ, RZ, R116 ;  /* 0x000000ffff7f7224 */ /* 0x000fe200078e0074 */
[----:B------:R-:W-:Y:S01]  /*15ed0*/  MOV R126, R117 ;  /* 0x00000075007e7202 */ /* 0x000fe20000000f00 */
[----:B------:R-:W-:Y:S01]  /*15ee0*/  IMAD.MOV.U32 R4, RZ, RZ, R118 ;  /* 0x000000ffff047224 */ /* 0x000fe200078e0076 */
[----:B------:R-:W-:-:S02]  /*15ef0*/  MOV R5, R119 ;  /* 0x0000007700057202 */ /* 0x000fc40000000f00 */
[C---:B------:R-:W-:Y:S07]  /*15f00*/  HMMA.16816.F32 R116, R8.reuse, R24, R164 ;  /* 0x000000180874723c */ /* 0x040fee00000018a4 */
[----:B------:R-:W-:Y:S02]  /*15f10*/  IMAD.MOV.U32 R167, RZ, RZ, R139 ;  /* 0x000000ffffa77224 */ /* 0x000fe400078e008b */
[----:B------:R-:W-:Y:S01]  /*15f20*/  HMMA.16816.F32 R136, R8, R26, R160 ;  /* 0x0000001a0888723c */ /* 0x000fe200000018a0 */
[----:B------:R-:W-:Y:S01]  /*15f30*/  MOV R166, R4 ;  /* 0x0000000400a67202 */ /* 0x000fe20000000f00 */
[----:B------:R-:W-:-:S05]  /*15f40*/  IMAD.MOV.U32 R165, RZ, RZ, R5 ;  /* 0x000000ffffa57224 */ /* 0x000fca00078e0005 */
        /* <DEDUP_REMOVED lines=8> */
[----:B------:R-:W1:Y:S01]  /*15fd0*/  LDSM.16.MT88.4 R168, [R225+0xd800] ;  /* 0x00d80000e1a8783b */ /* 0x000e620000004200 */
[C---:B------:R-:W-:Y:S01]  /*15fe0*/  HMMA.16816.F32 R220, R8.reuse, R22, R220 ;  /* 0x0000001608dc723c */ /* 0x040fe200000018dc */
[----:B------:R-:W-:Y:S01]  /*15ff0*/  MOV R164, R140 ;  /* 0x0000008c00a47202 */ /* 0x000fe20000000f00 */
[----:B------:R-:W-:Y:S01]  /*16000*/  IMAD.MOV.U32 R163, RZ, RZ, R141 ;  /* 0x000000ffffa37224 */ /* 0x000fe200078e008d */
[----:B------:R-:W-:Y:S01]  /*16010*/  MOV R162, R142 ;  /* 0x0000008e00a27202 */ /* 0x000fe20000000f00 */
[----:B------:R-:W-:Y:S01]  /*16020*/  IMAD.MOV.U32 R27, RZ, RZ, R143 ;  /* 0x000000ffff1b7224 */ /* 0x000fe200078e008f */
[----:B------:R-:W-:Y:S01]  /*16030*/  MUFU.EX2 R22, R43 ;  /* 0x0000002b00167308 */ /* 0x000fe20000000800 */
[C---:B------:R-:W-:Y:S06]  /*16040*/  HMMA.16816.F32 R140, R8.reuse, R16, R152 ;  /* 0x00000010088c723c */ /* 0x040fec0000001898 */
[C---:B------:R-:W-:Y:S01]  /*16050*/  HMMA.16816.F32 R64, R8.reuse, R18, R64 ;  /* 0x000000120840723c */ /* 0x040fe20000001840 */
[----:B------:R-:W3:Y:S05]  /*16060*/  MUFU.EX2 R23, R42 ;  /* 0x0000002a00177308 */ /* 0x000eea0000000800 */
[----:B------:R-:W-:Y:S03]  /*16070*/  HMMA.16816.F32 R56, R8, R12, R56 ;  /* 0x0000000c0838723c */ /* 0x000fe60000001838 */
[----:B------:R-:W-:Y:S08]  /*16080*/  MUFU.EX2 R24, R41 ;  /* 0x0000002900187308 */ /* 0x000ff00000000800 */
[----:B------:R4:W-:Y:S01]  /*16090*/  MUFU.EX2 R25, R40 ;  /* 0x0000002800197308 */ /* 0x0009e20000000800 */
[----:B------:R-:W-:-:S07]  /*160a0*/  FADD.FTZ R4, R4, R39 ;  /* 0x0000002704047221 */ /* 0x000fce0000010000 */
[----:B------:R-:W-:Y:S01]  /*160b0*/  MUFU.EX2 R20, R38 ;  /* 0x0000002600147308 */ /* 0x000fe20000000800 */
[----:B------:R-:W-:-:S07]  /*160c0*/  FADD.FTZ R2, R160, R2 ;  /* 0x00000002a0027221 */ /* 0x000fce0000010000 */
[----:B------:R-:W-:Y:S01]  /*160d0*/  MUFU.EX2 R21, R32 ;  /* 0x0000002000157308 */ /* 0x000fe20000000800 */
[----:B----4-:R-:W-:Y:S01]  /*160e0*/  HMMA.16816.F32 R40, R8, R14, R128 ;  /* 0x0000000e0828723c */ /* 0x010fe20000001880 */
[----:B------:R-:W-:Y:S01]  /*160f0*/  FADD.FTZ R3, R27, R3 ;  /* 0x000000031b037221 */ /* 0x000fe20000010000 */
[----:B------:R-:W-:Y:S01]  /*16100*/  FADD.FTZ R0, R161, R0 ;  /* 0x00000000a1007221 */ /* 0x000fe20000010000 */
[----:B------:R-:W-:Y:S01]  /*16110*/  MOV R125, R156 ;  /* 0x0000009c007d7202 */ /* 0x000fe20000000f00 */
[----:B------:R-:W-:Y:S01]  /*16120*/  IMAD.MOV.U32 R124, RZ, RZ, R157 ;  /* 0x000000ffff7c7224 */ /* 0x000fe200078e009d */
[----:B------:R-:W-:Y:S01]  /*16130*/  MOV R45, R145 ;  /* 0x00000091002d7202 */ /* 0x000fe20000000f00 */
[----:B------:R-:W-:Y:S01]  /*16140*/  IMAD.MOV.U32 R6, RZ, RZ, R159 ;  /* 0x000000ffff067224 */ /* 0x000fe200078e009f */
[----:B------:R4:W2:Y:S01]  /*16150*/  MUFU.EX2 R18, R37 ;  /* 0x0000002500127308 */ /* 0x0008a20000000800 */
[----:B------:R-:W-:Y:S01]  /*16160*/  MOV R7, R158 ;  /* 0x0000009e00077202 */ /* 0x000fe20000000f00 */
[----:B------:R-:W-:Y:S06]  /*16170*/  LDSM.16.MT88.4 R152, [R228+0xd800] ;  /* 0x00d80000e498783b */ /* 0x000fec0000004200 */
[----:B------:R3:W1:Y:S08]  /*16180*/  MUFU.EX2 R19, R36 ;  /* 0x0000002400137308 */ /* 0x0006700000000800 */
[----:B------:R-:W-:Y:S08]  /*16190*/  MUFU.EX2 R13, R31 ;  /* 0x0000001f000d7308 */ /* 0x000ff00000000800 */
[----:B------:R-:W1:Y:S08]  /*161a0*/  MUFU.EX2 R16, R30 ;  /* 0x0000001e00107308 */ /* 0x000e700000000800 */
[----:B------:R-:W-:Y:S08]  /*161b0*/  MUFU.EX2 R17, R29 ;  /* 0x0000001d00117308 */ /* 0x000ff00000000800 */
[----:B------:R-:W1:Y:S08]  /*161c0*/  MUFU.EX2 R12, R28 ;  /* 0x0000001c000c7308 */ /* 0x000e700000000800 */
[----:B------:R-:W-:Y:S08]  /*161d0*/  MUFU.EX2 R8, R35 ;  /* 0x0000002300087308 */ /* 0x000ff00000000800 */
[----:B------:R-:W1:Y:S08]  /*161e0*/  MUFU.EX2 R10, R34 ;  /* 0x00000022000a7308 */ /* 0x000e700000000800 */
[----:B------:R-:W-:Y:S08]  /*161f0*/  MUFU.EX2 R11, R33 ;  /* 0x00000021000b7308 */ /* 0x000ff00000000800 */
[----:B------:R1:W1:Y:S01]  /*16200*/  MUFU.EX2 R9, R44 ;  /* 0x0000002c00097308 */ /* 0x0002620000000800 */
[----:B------:R-:W-:Y:S01]  /*16210*/  FADD.FTZ R4, R163, R4 ;  /* 0x00000004a3047221 */ /* 0x000fe20000010000 */
[----:B------:R-:W-:Y:S01]  /*16220*/  FADD.FTZ R2, R162, R2 ;  /* 0x00000002a2027221 */ /* 0x000fe20000010000 */
[----:B------:R-:W-:Y:S01]  /*16230*/  FADD.FTZ R5, R5, R3 ;  /* 0x0000000305057221 */ /* 0x000fe20000010000 */
[----:B------:R-:W-:Y:S01]  /*16240*/  FADD.FTZ R3, R164, R0 ;  /* 0x00000000a4037221 */ /* 0x000fe20000010000 */
[----:B------:R-:W-:Y:S01]  /*16250*/  FADD.FTZ R0, R48, R4 ;  /* 0x0000000430007221 */ /* 0x000fe20000010000 */
[----:B------:R-:W-:Y:S01]  /*16260*/  FADD.FTZ R2, R49, R2 ;  /* 0x0000000231027221 */ /* 0x000fe20000010000 */
[----:B----4-:R-:W-:Y:S01]  /*16270*/  IMAD.MOV.U32 R37, RZ, RZ, R126 ;  /* 0x000000ffff257224 */ /* 0x010fe200078e007e */
[----:B---3--:R-:W-:Y:S01]  /*16280*/  MOV R36, R127 ;  /* 0x0000007f00247202 */ /* 0x008fe20000000f00 */
[----:B------:R-:W-:Y:S01]  /*16290*/  IMAD.MOV.U32 R48, RZ, RZ, R125 ;  /* 0x000000ffff307224 */ /* 0x000fe200078e007d */
[----:B------:R-:W-:Y:S01]  /*162a0*/  MOV R49, R124 ;  /* 0x0000007c00317202 */ /* 0x000fe20000000f00 */
[----:B------:R-:W-:Y:S01]  /*162b0*/  FADD.FTZ R15, R46, R3 ;  /* 0x000000032e0f7221 */ /* 0x000fe20000010000 */
[----:B------:R-:W-:Y:S01]  /*162c0*/  F2FP.F16.F32.PACK_AB R128, R23, R22 ;  /* 0x000000161780723e */ /* 0x000fe200000000ff */
[----:B------:R-:W-:Y:S01]  /*162d0*/  FADD.FTZ R14, R47, R0 ;  /* 0x000000002f0e7221 */ /* 0x000fe20000010000 */
[----:B--2---:R-:W-:-:S02]  /*162e0*/  F2FP.F16.F32.PACK_AB R129, R18, R20 ;  /* 0x000000141281723e */ /* 0x004fc400000000ff */
[----:B------:R-:W-:Y:S02]  /*162f0*/  F2FP.F16.F32.PACK_AB R130, R25, R24 ;  /* 0x000000181982723e */ /* 0x000fe400000000ff */
[----:B-1----:R-:W-:Y:S01]  /*16300*/  F2FP.F16.F32.PACK_AB R131, R21, R19 ;  /* 0x000000131583723e */ /* 0x002fe200000000ff */
[----:B------:R-:W-:Y:S01]  /*16310*/  IMAD.MOV.U32 R44, RZ, RZ, R144 ;  /* 0x000000ffff2c7224 */ /* 0x000fe200078e0090 */
[----:B------:R-:W-:Y:S01]  /*16320*/  F2FP.F16.F32.PACK_AB R124, R16, R13 ;  /* 0x0000000d107c723e */ /* 0x000fe200000000ff */
[----:B------:R-:W-:Y:S01]  /*16330*/  IMAD.MOV.U32 R32, RZ, RZ, R148 ;  /* 0x000000ffff207224 */ /* 0x000fe200078e0094 */
[----:B------:R-:W-:Y:S01]  /*16340*/  F2FP.F16.F32.PACK_AB R126, R12, R17 ;  /* 0x000000110c7e723e */ /* 0x000fe200000000ff */
[----:B------:R-:W-:Y:S01]  /*16350*/  IMAD.MOV.U32 R30, RZ, RZ, R150 ;  /* 0x000000ffff1e7224 */ /* 0x000fe200078e0096 */
[----:B------:R-:W-:Y:S01]  /*16360*/  F2FP.F16.F32.PACK_AB R125, R10, R8 ;  /* 0x000000080a7d723e */ /* 0x000fe200000000ff */
[----:B------:R-:W-:Y:S01]  /*16370*/  IMAD.MOV.U32 R33, RZ, RZ, R115 ;  /* 0x000000ffff217224 */ /* 0x000fe200078e0073 */
[----:B------:R-:W-:Y:S01]  /*16380*/  F2FP.F16.F32.PACK_AB R127, R9, R11 ;  /* 0x0000000b097f723e */ /* 0x000fe200000000ff */
[----:B------:R-:W-:Y:S01]  /*16390*/  IMAD.MOV.U32 R46, RZ, RZ, R146 ;  /* 0x000000ffff2e7224 */ /* 0x000fe200078e0092 */
[----:B------:R-:W-:Y:S01]  /*163a0*/  MOV R47, R147 ;  /* 0x00000093002f7202 */ /* 0x000fe20000000f00 */
[----:B------:R-:W-:Y:S01]  /*163b0*/  IMAD.MOV.U32 R35, RZ, RZ, R113 ;  /* 0x000000ffff237224 */ /* 0x000fe200078e0071 */
[----:B------:R-:W1:Y:S01]  /*163c0*/  LDSM.16.MT88.4 R144, [R227+0xd800] ;  /* 0x00d80000e390783b */ /* 0x000e620000004200 */
[----:B------:R-:W-:Y:S01]  /*163d0*/  FADD.FTZ R5, R51, R5 ;  /* 0x0000000533057221 */ /* 0x000fe20000010000 */
[-C--:B------:R-:W-:Y:S01]  /*163e0*/  HMMA.16816.F32 R172, R128, R168.reuse, R172 ;  /* 0x000000a880ac723c */ /* 0x080fe200000018ac */
[----:B------:R-:W-:Y:S01]  /*163f0*/  MOV R31, R149 ;  /* 0x00000095001f7202 */ /* 0x000fe20000000f00 */
[----:B------:R-:W-:Y:S01]  /*16400*/  FADD.FTZ R2, R50, R2 ;  /* 0x0000000232027221 */ /* 0x000fe20000010000 */
[----:B------:R-:W-:Y:S01]  /*16410*/  MOV R29, R151 ;  /* 0x00000097001d7202 */ /* 0x000fe20000000f00 */
[----:B------:R-:W2:Y:S02]  /*16420*/  LDSM.16.MT88.4 R160, [R226+0xd800] ;  /* 0x00d80000e2a0783b */ /* 0x000ea40000004200 */
[----:B------:R-:W-:Y:S01]  /*16430*/  HMMA.16816.F32 R204, R124, R168, R204 ;  /* 0x000000a87ccc723c */ /* 0x000fe200000018cc */
[----:B------:R-:W-:Y:S01]  /*16440*/  FADD.FTZ R3, R52, R5 ;  /* 0x0000000534037221 */ /* 0x000fe20000010000 */
[----:B------:R-:W-:Y:S01]  /*16450*/  IMAD.MOV.U32 R50, RZ, RZ, R7 ;  /* 0x000000ffff327224 */ /* 0x000fe200078e0007 */
[----:B------:R-:W-:-:S03]  /*16460*/  MOV R51, R6 ;  /* 0x0000000600337202 */ /* 0x000fc60000000f00 */
[-C--:B------:R-:W-:Y:S01]  /*16470*/  HMMA.16816.F32 R200, R124, R170.reuse, R200 ;  /* 0x000000aa7cc8723c */ /* 0x080fe200000018c8 */
[----:B------:R-:W-:Y:S01]  /*16480*/  IMAD.MOV.U32 R148, RZ, RZ, R99 ;  /* 0x000000ffff947224 */ /* 0x000fe200078e0063 */
[----:B------:R-:W-:Y:S01]  /*16490*/  MOV R149, R98 ;  /* 0x0000006200957202 */ /* 0x000fe20000000f00 */
[----:B------:R-:W-:Y:S01]  /*164a0*/  IMAD.MOV.U32 R150, RZ, RZ, R97 ;  /* 0x000000ffff967224 */ /* 0x000fe200078e0061 */
[----:B------:R-:W-:Y:S01]  /*164b0*/  MOV R151, R96 ;  /* 0x0000006000977202 */ /* 0x000fe20000000f00 */
[----:B------:R-:W-:Y:S01]  /*164c0*/  LDSM.16.MT88.4 R4, [R227+0xf800] ;  /* 0x00f80000e304783b */ /* 0x000fe20000004200 */
[----:B------:R-:W-:Y:S01]  /*164d0*/  HMMA.16816.F32 R168, R128, R170, R60 ;  /* 0x000000aa80a8723c */ /* 0x000fe2000000183c */
[----:B------:R-:W-:Y:S02]  /*164e0*/  MOV R34, R114 ;  /* 0x0000007200227202 */ /* 0x000fe40000000f00 */
[----:B------:R-:W-:Y:S01]  /*164f0*/  MOV R28, R112 ;  /* 0x00000070001c7202 */ /* 0x000fe20000000f00 */
[----:B------:R-:W-:Y:S03]  /*16500*/  LDSM.16.MT88.4 R96, [R226+0xf800] ;  /* 0x00f80000e260783b */ /* 0x000fe60000004200 */
[----:B------:R-:W-:Y:S01]  /*16510*/  IMAD.MOV.U32 R60, RZ, RZ, R83 ;  /* 0x000000ffff3c7224 */ /* 0x000fe200078e0053 */
[----:B------:R-:W-:Y:S01]  /*16520*/  MOV R61, R82 ;  /* 0x00000052003d7202 */ /* 0x000fe20000000f00 */
[----:B------:R-:W-:Y:S01]  /*16530*/  IMAD.MOV.U32 R62, RZ, RZ, R81 ;  /* 0x000000ffff3e7224 */ /* 0x000fe200078e0051 */
[----:B------:R-:W-:Y:S01]  /*16540*/  MOV R63, R80 ;  /* 0x00000050003f7202 */ /* 0x000fe20000000f00 */
[----:B------:R-:W-:Y:S04]  /*16550*/  LDSM.16.MT88.4 R112, [R228+0xf800] ;  /* 0x00f80000e470783b */ /* 0x000fe80000004200 */
[----:B------:R-:W3:Y:S01]  /*16560*/  LDSM.16.MT88.4 R80, [R225+0xf800] ;  /* 0x00f80000e150783b */ /* 0x000ee20000004200 */
[----:B------:R-:W-:Y:S01]  /*16570*/  MOV R27, R165 ;  /* 0x000000a5001b7202 */ /* 0x000fe20000000f00 */
[----:B------:R-:W-:Y:S01]  /*16580*/  IMAD.MOV.U32 R26, RZ, RZ, R166 ;  /* 0x000000ffff1a7224 */ /* 0x000fe200078e00a6 */
[----:B------:R-:W-:Y:S01]  /*16590*/  MOV R38, R167 ;  /* 0x000000a700267202 */ /* 0x000fe20000000f00 */
[----:B------:R-:W-:Y:S01]  /*165a0*/  IMAD.MOV.U32 R164, RZ, RZ, R183 ;  /* 0x000000ffffa47224 */ /* 0x000fe200078e00b7 */
[----:B------:R-:W-:Y:S01]  /*165b0*/  MOV R165, R182 ;  /* 0x000000b600a57202 */ /* 0x000fe20000000f00 */
[----:B------:R-:W-:Y:S01]  /*165c0*/  IMAD.MOV.U32 R166, RZ, RZ, R181 ;  /* 0x000000ffffa67224 */ /* 0x000fe200078e00b5 */
[----:B------:R-:W-:-:S02]  /*165d0*/  MOV R167, R180 ;  /* 0x000000b400a77202 */ /* 0x000fc40000000f00 */
[----:B-1----:R-:W-:Y:S01]  /*165e0*/  HMMA.16816.F32 R180, R124, R144, R68 ;  /* 0x000000907cb4723c */ /* 0x002fe20000001844 */
[----:B------:R-:W-:Y:S01]  /*165f0*/  IMAD.MOV.U32 R156, RZ, RZ, R191 ;  /* 0x000000ffff9c7224 */ /* 0x000fe200078e00bf */
[----:B------:R-:W-:Y:S01]  /*16600*/  MOV R157, R190 ;  /* 0x000000be009d7202 */ /* 0x000fe20000000f00 */
[----:B------:R-:W-:Y:S01]  /*16610*/  IMAD.MOV.U32 R158, RZ, RZ, R189 ;  /* 0x000000ffff9e7224 */ /* 0x000fe200078e00bd */
[----:B------:R-:W-:-:S03]  /*16620*/  MOV R159, R188 ;  /* 0x000000bc009f7202 */ /* 0x000fc60000000f00 */
[----:B------:R-:W-:Y:S01]  /*16630*/  IMAD.MOV.U32 R68, RZ, RZ, R33 ;  /* 0x000000ffff447224 */ /* 0x000fe200078e0021 */
[----:B------:R-:W-:Y:S01]  /*16640*/  MOV R69, R34 ;  /* 0x0000002200457202 */ /* 0x000fe20000000f00 */
[----:B------:R-:W-:Y:S01]  /*16650*/  IMAD.MOV.U32 R70, RZ, RZ, R35 ;  /* 0x000000ffff467224 */ /* 0x000fe200078e0023 */
[----:B------:R-:W-:Y:S01]  /*16660*/  MOV R71, R28 ;  /* 0x0000001c00477202 */ /* 0x000fe20000000f00 */
[----:B------:R-:W-:Y:S01]  /*16670*/  HMMA.16816.F32 R188, R124, R152, R72 ;  /* 0x000000987cbc723c */ /* 0x000fe20000001848 */
[----:B------:R-:W-:Y:S01]  /*16680*/  FADD.FTZ R0, R29, R15 ;  /* 0x0000000f1d007221 */ /* 0x000fe20000010000 */
[----:B------:R-:W-:Y:S01]  /*16690*/  FADD.FTZ R3, R30, R3 ;  /* 0x000000031e037221 */ /* 0x000fe20000010000 */
[----:B------:R-:W-:-:S03]  /*166a0*/  FADD.FTZ R2, R31, R2 ;  /* 0x000000021f027221 */ /* 0x000fc60000010000 */
[C---:B--2---:R-:W-:Y:S06]  /*166b0*/  HMMA.16816.F32 R196, R124.reuse, R160, R196 ;  /* 0x000000a07cc4723c */ /* 0x044fec00000018c4 */
[----:B------:R-:W-:Y:S06]  /*166c0*/  HMMA.16816.F32 R192, R124, R162, R192 ;  /* 0x000000a27cc0723c */ /* 0x000fec00000018c0 */
[----:B------:R-:W-:Y:S06]  /*166d0*/  HMMA.16816.F32 R164, R128, R160, R164 ;  /* 0x000000a080a4723c */ /* 0x000fec00000018a4 */
[C---:B---3--:R-:W-:Y:S06]  /*166e0*/  HMMA.16816.F32 R72, R124.reuse, R80, R76 ;  /* 0x000000507c48723c */ /* 0x048fec000000184c */
        /* <DEDUP_REMOVED lines=9> */
[----:B------:R-:W-:-:S05]  /*16780*/  FADD.FTZ R2, R38, R2 ;  /* 0x0000000226027221 */ /* 0x000fca0000010000 */
        /* <DEDUP_REMOVED lines=54> */
.L_x_700:
[----:B------:R-:W-:-:S06]  /*16af0*/  UISETP.GT.AND UP0, UPT, UR12, UR15, UPT ;  /* 0x0000000f0c00728c */ /* 0x000fcc000bf04270 */
[----:B------:R-:W-:-:S13]  /*16b00*/  PLOP3.LUT P0, PT, PT, PT, UP0, 0x80, 0x0 ;  /* 0x000000000000781c */ /* 0x000fda0003f0f008 */
[----:B------:R-:W-:Y:S05]  /*16b10*/  @!P0 BRA `(.L_x_707) ;  /* 0x0000005800188947 */ /* 0x000fea0003800000 */
[----:B-12---:R-:W1:Y:S01]  /*16b20*/  S2R R2, SR_TID.X ;  /* 0x0000000000027919 */ /* 0x006e620000002100 */
[----:B------:R-:W-:Y:S01]  /*16b30*/  ULDC UR4, c[0x0][0x2d0] ;  /* 0x0000b40000047ab9 */ /* 0x000fe20000000800 */
[----:B------:R-:W-:Y:S01]  /*16b40*/  MOV R138, R134 ;  /* 0x00000086008a7202 */ /* 0x000fe20000000f00 */
[----:B-----5:R-:W-:Y:S01]  /*16b50*/  IMAD.MOV.U32 R137, RZ, RZ, R135 ;  /* 0x000000ffff897224 */ /* 0x020fe200078e0087 */
[----:B------:R-:W-:Y:S01]  /*16b60*/  MOV R139, R133 ;  /* 0x00000085008b7202 */ /* 0x000fe20000000f00 */
[----:B------:R-:W-:Y:S01]  /*16b70*/  IMAD.MOV.U32 R140, RZ, RZ, R132 ;  /* 0x000000ffff8c7224 */ /* 0x000fe200078e0084 */
[----:B------:R-:W-:Y:S01]  /*16b80*/  ULDC UR5, c[0x0][0x2d0] ;  /* 0x0000b40000057ab9 */ /* 0x000fe20000000800 */
[----:B------:R-:W-:Y:S01]  /*16b90*/  ULDC.64 UR6, c[0x0][0x248] ;  /* 0x0000920000067ab9 */ /* 0x000fe20000000a00 */
[----:B-1----:R-:W-:-:S04]  /*16ba0*/  SHF.R.S32.HI R0, RZ, 0x1f, R2 ;  /* 0x0000001fff007819 */ /* 0x002fc80000011402 */
[----:B------:R-:W-:-:S04]  /*16bb0*/  LEA.HI R0, R0, R2, RZ, 0x3 ;  /* 0x0000000200007211 */ /* 0x000fc800078f18ff */
[----:B------:R-:W-:-:S05]  /*16bc0*/  LOP3.LUT R0, R0, 0xfffffff8, RZ, 0xc0, !PT ;  /* 0xfffffff800007812 */ /* 0x000fca00078ec0ff */
[----:B------:R-:W-:-:S04]  /*16bd0*/  IMAD.IADD R0, R2, 0x1, -R0 ;  /* 0x0000000102007824 */ /* 0x000fc800078e0a00 */
[----:B------:R-:W-:-:S05]  /*16be0*/  IMAD.SHL.U32 R0, R0, 0x8, RZ ;  /* 0x0000000800007824 */ /* 0x000fca00078e00ff */
[----:B------:R-:W-:Y:S01]  /*16bf0*/  ISETP.GE.AND P3, PT, R0, UR4, PT ;  /* 0x0000000400007c0c */ /* 0x000fe2000bf66270 */
[----:B------:R-:W-:-:S12]  /*16c00*/  ULDC UR4, c[0x0][0x2ec] ;  /* 0x0000bb0000047ab9 */ /* 0x000fd80000000800 */
[----:B------:R-:W1:Y:S08]  /*16c10*/  @!P3 LDC.64 R2, c[0x0][0x220] ;  /* 0x00008800ff02bb82 */ /* 0x000e700000000a00 */
[----:B------:R-:W2:Y:S08]  /*16c20*/  @!P3 LDC.64 R6, c[0x0][0x220] ;  /* 0x00008800ff06bb82 */ /* 0x000eb00000000a00 */
[----:B------:R-:W3:Y:S01]  /*16c30*/  @!P3 LDC.64 R4, c[0x0][0x220] ;  /* 0x00008800ff04bb82 */ /* 0x000ee20000000a00 */
[----:B-1----:R1:W-:Y:S04]  /*16c40*/  @!P3 STL.64 [R1+0x58], R2 ;  /* 0x000058020100b387 */ /* 0x0023e80000100a00 */
[----:B--2---:R2:W-:Y:S04]  /*16c50*/  @!P3 STL.64 [R1+0x50], R6 ;  /* 0x000050060100b387 */ /* 0x0045e80000100a00 */
[----:B---3--:R3:W-:Y:S01]  /*16c60*/  @!P3 STL.64 [R1+0x48], R4 ;  /* 0x000048040100b387 */ /* 0x0087e20000100a00 */
[----:B-1----:R-:W1:Y:S03]  /*16c70*/  @!P3 LDC.64 R2, c[0x0][0x220] ;  /* 0x00008800ff02bb82 */ /* 0x002e660000000a00 */
[----:B-1----:R1:W-:Y:S04]  /*16c80*/  @!P3 STL.64 [R1+0x40], R2 ;  /* 0x000040020100b387 */ /* 0x0023e80000100a00 */
[----:B--2---:R-:W1:Y:S04]  /*16c90*/  LDL.LU.64 R6, [R1+0x70] ;  /* 0x0000700001067983 */ /* 0x004e680000300a00 */
[----:B---3--:R-:W2:Y:S01]  /*16ca0*/  LDL.LU.64 R4, [R1+0x78] ;  /* 0x0000780001047983 */ /* 0x008ea20000300a00 */
[----:B-1----:R-:W-:Y:S01]  /*16cb0*/  MOV R3, R7 ;  /* 0x0000000700037202 */ /* 0x002fe20000000f00 */
[----:B--2---:R-:W-:-:S05]  /*16cc0*/  IMAD.MOV.U32 R2, RZ, RZ, R4 ;  /* 0x000000ffff027224 */ /* 0x004fca00078e0004 */
[----:B------:R1:W-:Y:S01]  /*16cd0*/  STL.64 [R1+0x38], R2 ;  /* 0x0000380201007387 */ /* 0x0003e20000100a00 */
[----:B------:R-:W-:Y:S05]  /*16ce0*/  BRA `(.L_x_708) ;  /* 0x0000000400547947 */ /* 0x000fea0003800000 */
.L_x_710:
        /* <DEDUP_REMOVED lines=16> */
[C---:B-1----:R-:W-:Y:S01]  /*16df0*/  @!P3 LEA R134, P1, R0.reuse, R134, 0x1 ;  /* 0x000000860086b211 */ /* 0x042fe200078208ff */
[----:B------:R-:W1:Y:S01]  /*16e00*/  @!P3 LDC.64 R142, c[0x0][0x218] ;  /* 0x00008600ff8ebb82 */ /* 0x000e620000000a00 */
        /* <DEDUP_REMOVED lines=8> */
[----:B------:R-:W-:Y:S01]  /*16e90*/  IADD3.X R2, R2, UR28, RZ, P0, !PT ;  /* 0x0000001c02027c10 */ /* 0x000fe200087fe4ff */
[----:B------:R4:W-:Y:S04]  /*16ea0*/  @P2 STS.128 [R243+0xa000], RZ ;  /* 0x00a000fff3002388 */ /* 0x0009e80000000c00 */
[----:B------:R-:W-:Y:S01]  /*16eb0*/  @!PT LDS RZ, [RZ] ;  /* 0x00000000fffff984 */ /* 0x000fe20000000800 */
[----:B------:R-:W-:Y:S01]  /*16ec0*/  @!PT LDS RZ, [RZ] ;  /* 0x00000000fffff984 */ /* 0x000fe20000000800 */
[----:B------:R-:W-:Y:S01]  /*16ed0*/  @!PT LDS RZ, [RZ] ;  /* 0x00000000fffff984 */ /* 0x000fe20000000800 */
[----:B------:R3:W-:Y:S04]  /*16ee0*/  @!P2 LDGSTS.E.BYPASS.LTC128B.128 [R243+0xa000], desc[UR22][R132.64+0x80] ;  /* 0x0a00008084f3afae */ /* 0x0007e8000b901d56 */
[----:B------:R4:W-:Y:S01]  /*16ef0*/  @P3 STS.128 [R243+0x8800], RZ ;  /* 0x008800fff3003388 */ /* 0x0009e20000000c00 */
[----:B--2---:R-:W2:Y:S08]  /*16f00*/  @!P3 LDC.64 R134, c[0x0][0x218] ;  /* 0x00008600ff86bb82 */ /* 0x004eb00000000a00 */
[----:B---3--:R-:W3:Y:S01]  /*16f10*/  @!P2 LDC.64 R132, c[0x0][0x218] ;  /* 0x00008600ff84ab82 */ /* 0x008ee20000000a00 */
[C---:B--2---:R-:W-:Y:S04]  /*16f20*/  @!P3 LEA R134, P1, R0.reuse, R134, 0x1 ;  /* 0x000000860086b211 */ /* 0x044fe800078208ff */
[C-C-:B------:R-:W-:Y:S02]  /*16f30*/  @!P3 LEA.HI.X R135, R0.reuse, R135, R2.reuse, 0x1, P1 ;  /* 0x000000870087b211 */ /* 0x140fe400008f0c02 */
[C---:B---3--:R-:W-:Y:S03]  /*16f40*/  @!P2 LEA R132, P0, R0.reuse, R132, 0x1 ;  /* 0x000000840084a211 */ /* 0x048fe600078008ff */
[----:B------:R-:W-:Y:S01]  /*16f50*/  @!PT LDS RZ, [RZ] ;  /* 0x00000000fffff984 */ /* 0x000fe20000000800 */
[----:B------:R-:W-:Y:S01]  /*16f60*/  @!PT LDS RZ, [RZ] ;  /* 0x00000000fffff984 */ /* 0x000fe20000000800 */
[----:B------:R-:W-:Y:S01]  /*16f70*/  @!PT LDS RZ, [RZ] ;  /* 0x00000000fffff984 */ /* 0x000fe20000000800 */
[----:B------:R2:W-:Y:S01]  /*16f80*/  @!P3 LDGSTS.E.BYPASS.LTC128B.128 [R243+0x8800], desc[UR22][R134.64] ;  /* 0x0880000086f3bfae */ /* 0x0005e2000b901d56 */
[C---:B------:R-:W-:Y:S03]  /*16f90*/  @!P2 LEA.HI.X R133, R0.reuse, R133, R2, 0x1, P0 ;  /* 0x000000850085a211 */ /* 0x040fe600000f0c02 */
[----:B------:R4:W-:Y:S01]  /*16fa0*/  @P2 STS.128 [R243+0xa800], RZ ;  /* 0x00a800fff3002388 */ /* 0x0009e20000000c00 */
[----:B------:R-:W-:Y:S03]  /*16fb0*/  IADD3 R0, P0, R0, UR29, RZ ;  /* 0x0000001d00007c10 */ /* 0x000fe6000ff1e0ff */
[----:B------:R-:W-:Y:S01]  /*16fc0*/  @!PT LDS RZ, [RZ] ;  /* 0x00000000fffff984 */ /* 0x000fe20000000800 */
[----:B------:R-:W-:Y:S01]  /*16fd0*/  @!PT LDS RZ, [RZ] ;  /* 0x00000000fffff984 */ /* 0x000fe20000000800 */
[----:B------:R-:W-:Y:S01]  /*16fe0*/  @!PT LDS RZ, [RZ] ;  /* 0x00000000fffff984 */ /* 0x000fe20000000800 */
[----:B------:R3:W-:Y:S01]  /*16ff0*/  @!P2 LDGSTS.E.BYPASS.LTC128B.128 [R243+0xa800], desc[UR22][R132.64+0x80] ;  /* 0x0a80008084f3afae */ /* 0x0007e2000b901d56 */
[----:B------:R-:W-:Y:S03]  /*17000*/  IADD3.X R2, R2, UR28, RZ, P0, !PT ;  /* 0x0000001c02027c10 */ /* 0x000fe600087fe4ff */
        /* <DEDUP_REMOVED lines=19> */
[----:B--2---:R-:W2:Y:S01]  /*17140*/  @!P2 LDC.64 R134, c[0x0][0x218] ;  /* 0x00008600ff86ab82 */ /* 0x004ea20000000a00 */
[C---:B-1----:R-:W-:Y:S04]  /*17150*/  @!P3 LEA R132, P1, R0.reuse, R142, 0x1 ;  /* 0x0000008e0084b211 */ /* 0x042fe800078208ff */
[C-C-:B------:R-:W-:Y:S05]  /*17160*/  @!P3 LEA.HI.X R133, R0.reuse, R143, R3.reuse, 0x1, P1 ;  /* 0x0000008f0085b211 */ /* 0x140fea00008f0c03 */
[----:B------:R-:W-:Y:S01]  /*17170*/  @!PT LDS RZ, [RZ] ;  /* 0x00000000fffff984 */ /* 0x000fe20000000800 */
[----:B------:R-:W-:Y:S01]  /*17180*/  @!PT LDS RZ, [RZ] ;  /* 0x00000000fffff984 */ /* 0x000fe20000000800 */
[----:B------:R-:W-:Y:S01]  /*17190*/  @!PT LDS RZ, [RZ] ;  /* 0x00000000fffff984 */ /* 0x000fe20000000800 */
[----:B------:R4:W-:Y:S04]  /*171a0*/  @!P3 LDGSTS.E.BYPASS.LTC128B.128 [R243+0x9800], desc[UR22][R132.64] ;  /* 0x0980000084f3bfae */ /* 0x0009e8000b901d56 */
[----:B------:R4:W-:Y:S01]  /*171b0*/  @P2 STS.128 [R243+0xb800], RZ ;  /* 0x00b800fff3002388 */ /* 0x0009e20000000c00 */
[C---:B--2---:R-:W-:Y:S04]  /*171c0*/  @!P2 LEA R2, P0, R0.reuse, R134, 0x1 ;  /* 0x000000860002a211 */ /* 0x044fe800078008ff */
[----:B------:R-:W-:Y:S05]  /*171d0*/  @!P2 LEA.HI.X R3, R0, R135, R3, 0x1, P0 ;  /* 0x000000870003a211 */ /* 0x000fea00000f0c03 */
[----:B------:R-:W-:Y:S01]  /*171e0*/  @!PT LDS RZ, [RZ] ;  /* 0x00000000fffff984 */ /* 0x000fe20000000800 */
[----:B------:R-:W-:Y:S01]  /*171f0*/  @!PT LDS RZ, [RZ] ;  /* 0x00000000fffff984 */ /* 0x000fe20000000800 */
[----:B------:R-:W-:Y:S01]  /*17200*/  @!PT LDS RZ, [RZ] ;  /* 0x00000000fffff984 */ /* 0x000fe20000000800 */
[----:B------:R4:W-:Y:S04]  /*17210*/  @!P2 LDGSTS.E.BYPASS.LTC128B.128 [R243+0xb800], desc[UR22][R2.64+0x80] ;  /* 0x0b80008002f3afae */ /* 0x0009e8000b901d56 */
[----:B------:R-:W0:Y:S01]  /*17220*/  LDGDEPBAR ;  /* 0x00000000000079af */ /* 0x000e220000000000 */
[----:B------:R-:W-:Y:S05]  /*17230*/  BRA `(.L_x_709) ;  /* 0x0000001000387947 */ /* 0x000fea0003800000 */
.L_x_708:
[----:B---3--:R-:W2:Y:S01]  /*17240*/  LDL R0, [R1+0x34] ;  /* 0x0000340001007983 */ /* 0x008ea20000100800 */
[----:B------:R-:W-:Y:S04]  /*17250*/  DEPBAR.LE SB0, 0x0 ;  /* 0x000080000000791a */ /* 0x000fe80000000000 */
[----:B------:R-:W3:Y:S01]  /*17260*/  LDL.64 R10, [R1+0x38] ;  /* 0x00003800010a7983 */ /* 0x000ee20000100a00 */
[----:B------:R-:W-:Y:S04]  /*17270*/  UIADD3 UR8, UR12, -0x1, URZ ;  /* 0xffffffff0c087890 */ /* 0x000fe8000fffe03f */
[----:B------:R-:W4:Y:S01]  /*17280*/  LDL R7, [R1+0x58] ;  /* 0x0000580001077983 */ /* 0x000f220000100800 */
[----:B------:R-:W-:Y:S02]  /*17290*/  USHF.R.S32.HI UR10, URZ, 0x1f, UR8 ;  /* 0x0000001f3f0a7899 */ /* 0x000fe40008011408 */
[----:B------:R-:W-:Y:S02]  /*172a0*/  UIMAD UR9, UR30, UR8, URZ ;  /* 0x000000081e0972a4 */ /* 0x000fe4000f8e023f */
[----:B-----5:R-:W5:Y:S01]  /*172b0*/  LDL R5, [R1+0x5c] ;  /* 0x00005c0001057983 */ /* 0x020f620000100800 */
[----:B-1----:R-:W-:Y:S01]  /*172c0*/  IMAD.U32 R2, RZ, RZ, UR8 ;  /* 0x00000008ff027e24 */ /* 0x002fe2000f8e00ff */
[----:B------:R-:W-:Y:S03]  /*172d0*/  UISETP.GT.AND UP0, UPT, UR8, UR15, UPT ;  /* 0x0000000f0800728c */ /* 0x000fe6000bf04270 */
[----:B------:R-:W5:Y:S01]  /*172e0*/  LDL R6, [R1+0x50] ;  /* 0x0000500001067983 */ /* 0x000f620000100800 */
[----:B------:R-:W-:Y:S04]  /*172f0*/  UIMAD UR9, UR10, UR31, UR9 ;  /* 0x0000001f0a0972a4 */ /* 0x000fe8000f8e0209 */
[----:B------:R-:W5:Y:S05]  /*17300*/  LDL R4, [R1+0x54] ;  /* 0x0000540001047983 */ /* 0x000f6a0000100800 */
[----:B------:R-:W5:Y:S05]  /*17310*/  LDL R12, [R1+0x48] ;  /* 0x00004800010c7983 */ /* 0x000f6a0000100800 */
[----:B------:R-:W5:Y:S05]  /*17320*/  LDL R21, [R1+0x4c] ;  /* 0x00004c0001157983 */ /* 0x000f6a0000100800 */
[----:B------:R-:W5:Y:S05]  /*17330*/  LDL R22, [R1+0x40] ;  /* 0x0000400001167983 */ /* 0x000f6a0000100800 */
[----:B------:R-:W5:Y:S01]  /*17340*/  LDL R20, [R1+0x44] ;  /* 0x0000440001147983 */ /* 0x000f620000100800 */
[----:B------:R-:W-:Y:S06]  /*17350*/  BAR.SYNC.DEFER_BLOCKING 0x0 ;  /* 0x0000000000007b1d */ /* 0x000fec0000010000 */
[----:B------:R-:W-:Y:S01]  /*17360*/  @P3 STS.128 [R243+0xc000], RZ ;  /* 0x00c000fff3003388 */ /* 0x000fe20000000c00 */
[----:B--2---:R-:W-:Y:S01]  /*17370*/  ISETP.GE.AND P2, PT, R0, UR5, PT ;  /* 0x0000000500007c0c */ /* 0x004fe2000bf46270 */
[----:B---3--:R-:W-:Y:S04]  /*17380*/  IMAD.WIDE.U32 R2, R2, UR31, R10 ;  /* 0x0000001f02027c25 */ /* 0x008fe8000f8e000a */
[----:B------:R-:W-:Y:S01]  /*17390*/  VIADD R0, R3, UR9 ;  /* 0x0000000903007c36 */ /* 0x000fe20008000000 */
[C---:B----4-:R-:W-:Y:S02]  /*173a0*/  @!P3 LEA R10, P4, R2.reuse, R7, 0x1 ;  /* 0x00000007020ab211 */ /* 0x050fe400078808ff */
[C---:B------:R-:W-:Y:S05]  /*173b0*/  IADD3 R3, P1, R2.reuse, UR32, RZ ;  /* 0x0000002002037c10 */ /* 0x040fea000ff3e0ff */
[----:B------:R-:W1:Y:S01]  /*173c0*/  @!P2 LDC.64 R8, c[0x0][0x220] ;  /* 0x00008800ff08ab82 */ /* 0x000e620000000a00 */
[--C-:B-----5:R-:W-:Y:S02]  /*173d0*/  @!P3 LEA.HI.X R11, R2, R5, R0.reuse, 0x1, P4 ;  /* 0x00000005020bb211 */ /* 0x120fe400020f0c00 */
[----:B------:R-:W-:Y:S03]  /*173e0*/  IADD3.X R5, R0, UR13, RZ, P1, !PT ;  /* 0x0000000d00057c10 */ /* 0x000fe60008ffe4ff */
[----:B------:R-:W-:Y:S01]  /*173f0*/  @!PT LDS RZ, [RZ] ;  /* 0x00000000fffff984 */ /* 0x000fe20000000800 */
[----:B------:R-:W-:Y:S01]  /*17400*/  @!PT LDS RZ, [RZ] ;  /* 0x00000000fffff984 */ /* 0x000fe20000000800 */
[----:B------:R-:W-:Y:S01]  /*17410*/  @!PT LDS RZ, [RZ] ;  /* 0x00000000fffff984 */ /* 0x000fe20000000800 */
[----:B------:R2:W-:Y:S02]  /*17420*/  @!P3 LDGSTS.E.BYPASS.LTC128B.128 [R243+0xc000], desc[UR22][R10.64] ;  /* 0x0c0000000af3bfae */ /* 0x0005e4000b901d56 */
[----:B------:R-:W3:Y:S03]  /*17430*/  @!P2 LDC.64 R14, c[0x0][0x220] ;  /* 0x00008800ff0eab82 */ /* 0x000ee60000000a00 */
[----:B------:R-:W-:Y:S05]  /*17440*/  @P2 STS.128 [R243+0xe000], RZ ;  /* 0x00e000fff3002388 */ /* 0x000fea0000000c00 */
[----:B------:R-:W4:Y:S01]  /*17450*/  @!P2 LDC.64 R16, c[0x0][0x220] ;  /* 0x00008800ff10ab82 */ /* 0x000f220000000a00 */
[C---:B-1----:R-:W-:Y:S07]  /*17460*/  @!P2 LEA R8, P0, R2.reuse, R8, 0x1 ;  /* 0x000000080208a211 */ /* 0x042fee00078008ff */
[----:B------:R-:W1:Y:S01]  /*17470*/  @!P2 LDC.64 R18, c[0x0][0x220] ;  /* 0x00008800ff12ab82 */ /* 0x000e620000000a00 */
[----:B------:R-:W-:Y:S02]  /*17480*/  @!P2 LEA.HI.X R9, R2, R9, R0, 0x1, P0 ;  /* 0x000000090209a211 */ /* 0x000fe400000f0c00 */
[C---:B------:R-:W-:Y:S02]  /*17490*/  @!P3 LEA R6, P0, R3.reuse, R6, 0x1 ;  /* 0x000000060306b211 */ /* 0x040fe400078008ff */
[C---:B------:R-:W-:Y:S01]  /*174a0*/  IADD3 R0, P1, R3.reuse, UR32, RZ ;  /* 0x0000002003007c10 */ /* 0x040fe2000ff3e0ff */
[----:B------:R-:W-:Y:S01]  /*174b0*/  @!PT LDS RZ, [RZ] ;  /* 0x00000000fffff984 */ /* 0x000fe20000000800 */
[----:B------:R-:W-:Y:S01]  /*174c0*/  @!PT LDS RZ, [RZ] ;  /* 0x00000000fffff984 */ /* 0x000fe20000000800 */
[----:B------:R-:W-:Y:S01]  /*174d0*/  @!PT LDS RZ, [RZ] ;  /* 0x00000000fffff984 */ /* 0x000fe20000000800 */
[----:B------:R4:W-:Y:S01]  /*174e0*/  @!P2 LDGSTS.E.BYPASS.LTC128B.128 [R243+0xe000], desc[UR22][R8.64+0x80] ;  /* 0x0e00008008f3afae */ /* 0x0009e2000b901d56 */
[C-C-:B------:R-:W-:Y:S02]  /*174f0*/  @!P3 LEA.HI.X R7, R3.reuse, R4, R5.reuse, 0x1, P0 ;  /* 0x000000040307b211 */ /* 0x140fe400000f0c05 */
[----:B---3--:R-:W-:Y:S02]  /*17500*/  @!P2 LEA R14, P0, R3, R14, 0x1 ;  /* 0x0000000e030ea211 */ /* 0x008fe400078008ff */
[----:B------:R-:W-:Y:S01]  /*17510*/  @P3 STS.128 [R243+0xc800], RZ ;  /* 0x00c800fff3003388 */ /* 0x000fe20000000c00 */
[----:B------:R-:W-:Y:S02]  /*17520*/  IADD3.X R4, R5, UR13, RZ, P1, !PT ;  /* 0x0000000d05047c10 */ /* 0x000fe40008ffe4ff */
[----:B------:R-:W-:Y:S02]  /*17530*/  @!P2 LEA.HI.X R15, R3, R15, R5, 0x1, P0 ;  /* 0x0000000f030fa211 */ /* 0x000fe400000f0c05 */
[----:B------:R-:W-:Y:S01]  /*17540*/  @!PT LDS RZ, [RZ] ;  /* 0x00000000fffff984 */ /* 0x000fe20000000800 */
[----:B------:R-:W-:Y:S01]  /*17550*/  @!PT LDS RZ, [RZ] ;  /* 0x00000000fffff984 */ /* 0x000fe20000000800 */
[----:B------:R-:W-:Y:S01]  /*17560*/  @!PT LDS RZ, [RZ] ;  /* 0x00000000fffff984 */ /* 0x000fe20000000800 */
[----:B------:R1:W-:Y:S01]  /*17570*/  @!P3 LDGSTS.E.BYPASS.LTC128B.128 [R243+0xc800], desc[UR22][R6.64] ;  /* 0x0c80000006f3bfae */ /* 0x0003e2000b901d56 */
[C---:B------:R-:W-:Y:S02]  /*17580*/  @!P3 LEA R12, P0, R0.reuse, R12, 0x1 ;  /* 0x0000000c000cb211 */ /* 0x040fe400078008ff */
[C---:B------:R-:W-:Y:S02]  /*17590*/  IADD3 R2, P4, R0.reuse, UR32, RZ ;  /* 0x0000002000027c10 */ /* 0x040fe4000ff9e0ff */
[----:B------:R-:W-:Y:S01]  /*175a0*/  @P2 STS.128 [R243+0xe800], RZ ;  /* 0x00e800fff3002388 */ /* 0x000fe20000000c00 */
[--C-:B------:R-:W-:Y:S02]  /*175b0*/  @!P3 LEA.HI.X R13, R0, R21, R4.reuse, 0x1, P0 ;  /* 0x00000015000db211 */ /* 0x100fe400000f0c04 */
[----:B------:R-:W-:Y:S02]  /*175c0*/  IADD3.X R3, R4, UR13, RZ, P4, !PT ;  /* 0x0000000d04037c10 */ /* 0x000fe4000a7fe4ff */
[----:B------:R-:W-:Y:S01]  /*175d0*/  @!PT LDS RZ, [RZ] ;  /* 0x00000000fffff984 */ /* 0x000fe20000000800 */
[----:B------:R-:W-:Y:S01]  /*175e0*/  @!PT LDS RZ, [RZ] ;  /* 0x00000000fffff984 */ /* 0x000fe20000000800 */
[----:B------:R-:W-:Y:S01]  /*175f0*/  @!PT LDS RZ, [RZ] ;  /* 0x00000000fffff984 */ /* 0x000fe20000000800 */
[----:B------:R-:W-:Y:S01]  /*17600*/  @!P2 LDGSTS.E.BYPASS.LTC128B.128 [R243+0xe800], desc[UR22][R14.64+0x80] ;  /* 0x0e8000800ef3afae */ /* 0x000fe2000b901d56 */
[C---:B--2---:R-:W-:Y:S04]  /*17610*/  @!P3 LEA R10, P4, R2.reuse, R22, 0x1 ;  /* 0x00000016020ab211 */ /* 0x044fe800078808ff */
[----:B------:R-:W-:Y:S01]  /*17620*/  @P3 STS.128 [R243+0xd000], RZ ;  /* 0x00d000fff3003388 */ /* 0x000fe20000000c00 */
[--C-:B------:R-:W-:Y:S04]  /*17630*/  @!P3 LEA.HI.X R11, R2, R20, R3.reuse, 0x1, P4 ;  /* 0x00000014020bb211 */ /* 0x100fe800020f0c03 */
[----:B------:R-:W-:Y:S01]  /*17640*/  @!PT LDS RZ, [RZ] ;  /* 0x00000000fffff984 */ /* 0x000fe20000000800 */
[----:B------:R-:W-:Y:S01]  /*17650*/  @!PT LDS RZ, [RZ] ;  /* 0x00000000fffff984 */ /* 0x000fe20000000800 */
[----:B------:R-:W-:Y:S01]  /*17660*/  @!PT LDS RZ, [RZ] ;  /* 0x00000000fffff984 */ /* 0x000fe20000000800 */
[----:B------:R-:W-:Y:S01]  /*17670*/  @!P3 LDGSTS.E.BYPASS.LTC128B.128 [R243+0xd000], desc[UR22][R12.64] ;  /* 0x0d0000000cf3bfae */ /* 0x000fe2000b901d56 */
[C---:B----4-:R-:W-:Y:S04]  /*17680*/  @!P2 LEA R8, P1, R0.reuse, R16, 0x1 ;  /* 0x000000100008a211 */ /* 0x050fe800078208ff */
[----:B------:R-:W-:Y:S01]  /*17690*/  @P2 STS.128 [R243+0xf000], RZ ;  /* 0x00f000fff3002388 */ /* 0x000fe20000000c00 */
[----:B------:R-:W-:Y:S02]  /*176a0*/  @!P2 LEA.HI.X R9, R0, R17, R4, 0x1, P1 ;  /* 0x000000110009a211 */ /* 0x000fe400008f0c04 */
[C---:B-1----:R-:W-:Y:S03]  /*176b0*/  @!P2 LEA R6, P0, R2.reuse, R18, 0x1 ;  /* 0x000000120206a211 */ /* 0x042fe600078008ff */
[----:B------:R-:W-:Y:S01]  /*176c0*/  @!PT LDS RZ, [RZ] ;  /* 0x00000000fffff984 */ /* 0x000fe20000000800 */
[----:B------:R-:W-:Y:S01]  /*176d0*/  @!PT LDS RZ, [RZ] ;  /* 0x00000000fffff984 */ /* 0x000fe20000000800 */
[----:B------:R-:W-:Y:S01]  /*176e0*/  @!PT LDS RZ, [RZ] ;  /* 0x00000000fffff984 */ /* 0x000fe20000000800 */
[----:B------:R-:W-:Y:S01]  /*176f0*/  @!P2 LDGSTS.E.BYPASS.LTC128B.128 [R243+0xf000], desc[UR22][R8.64+0x80] ;  /* 0x0f00008008f3afae */ /* 0x000fe2000b901d56 */
[----:B------:R-:W-:Y:S04]  /*17700*/  @!P2 LEA.HI.X R7, R2, R19, R3, 0x1, P0 ;  /* 0x000000130207a211 */ /* 0x000fe800000f0c03 */
[----:B------:R-:W-:Y:S01]  /*17710*/  @P3 STS.128 [R243+0xd800], RZ ;  /* 0x00d800fff3003388 */ /* 0x000fe20000000c00 */
[----:B------:R-:W-:Y:S04]  /*17720*/  PLOP3.LUT P0, PT, PT, PT, UP0, 0x80, 0x0 ;  /* 0x000000000000781c */ /* 0x000fe80003f0f008 */
        /* <DEDUP_REMOVED lines=17> */
[----:B------:R-:W-:Y:S01]  /*17840*/  LDSM.16.M88.4 R212, [R232+0x2000] ;  /* 0x00200000e8d4783b */ /* 0x000fe20000000200 */
        /* <DEDUP_REMOVED lines=37> */
[----:B------:R-:W-:Y:S05]  /*17aa0*/  LDSM.16.M88.4 R132, [R234] ;  /* 0x00000000ea84783b */ /* 0x000fea0000000200 */
[----:B------:R-:W1:Y:S02]  /*17ab0*/  LDSM.16.M88.4 R208, [R230+0x8000] ;  /* 0x00800000e6d0783b */ /* 0x000e640000000200 */
        /* <DEDUP_REMOVED lines=20> */
[----:B------:R-:W-:Y:S05]  /*17c00*/  LDSM.16.M88.4 R132, [R233] ;  /* 0x00000000e984783b */ /* 0x000fea0000000200 */
[----:B------:R-:W1:Y:S02]  /*17c10*/  LDSM.16.M88.4 R208, [R229] ;  /* 0x00000000e5d0783b */ /* 0x000e640000000200 */
        /* <DEDUP_REMOVED lines=20> */
[----:B------:R-:W-:Y:S05]  /*17d60*/  LDSM.16.M88.4 R132, [R231+0x4000] ;  /* 0x00400000e784783b */ /* 0x000fea0000000200 */
        /* <DEDUP_REMOVED lines=22> */
[----:B------:R-:W1:Y:S02]  /*17ed0*/  LDSM.16.M88.4 R208, [R239] ;  /* 0x00000000efd0783b */ /* 0x000e640000000200 */
        /* <DEDUP_REMOVED lines=68> */
.L_x_709:
[----:B----4-:R-:W1:Y:S01]  /*18320*/  S2R R2, SR_TID.X ;  /* 0x0000000000027919 */ /* 0x010e620000002100 */
[----:B------:R-:W-:Y:S01]  /*18330*/  IMAD.U32 R0, RZ, RZ, UR8 ;  /* 0x00000008ff007e24 */ /* 0x000fe2000f8e00ff */
[----:B------:R-:W-:Y:S01]  /*18340*/  UISETP.GT.AND UP0, UPT, UR8, UR15, UPT ;  /* 0x0000000f0800728c */ /* 0x000fe2000bf04270 */
[----:B------:R-:W-:Y:S01]  /*18350*/  STL [R1+0xa4], R237 ;  /* 0x0000a4ed01007387 */ /* 0x000fe20000100800 */
[----:B------:R-:W-:Y:S03]  /*18360*/  UMOV UR12, UR8 ;  /* 0x00000008000c7c82 */ /* 0x000fe60008000000 */
[----:B------:R-:W-:Y:S04]  /*18370*/  STL [R1+0xa0], R236 ;  /* 0x0000a0ec01007387 */ /* 0x000fe80000100800 */
[----:B------:R-:W-:Y:S04]  /*18380*/  STL [R1+0x9c], R235 ;  /* 0x00009ceb01007387 */ /* 0x000fe80000100800 */
[----:B------:R-:W-:Y:S04]  /*18390*/  STL [R1+0x98], R234 ;  /* 0x000098ea01007387 */ /* 0x000fe80000100800 */
[----:B------:R-:W-:Y:S04]  /*183a0*/  STL [R1+0x94], R233 ;  /* 0x000094e901007387 */ /* 0x000fe80000100800 */
[----:B------:R-:W-:Y:S04]  /*183b0*/  STL [R1+0x90], R232 ;  /* 0x000090e801007387 */ /* 0x000fe80000100800 */
[----:B------:R-:W-:Y:S01]  /*183c0*/  STL [R1+0x8c], R231 ;  /* 0x00008ce701007387 */ /* 0x000fe20000100800 */
[----:B-1----:R-:W-:Y:S03]  /*183d0*/  IMAD.SHL.U32 R2, R2, 0x2, RZ ;  /* 0x0000000202027824 */ /* 0x002fe600078e00ff */
[----:B------:R-:W-:Y:S02]  /*183e0*/  STL [R1+0x88], R230 ;  /* 0x000088e601007387 */ /* 0x000fe40000100800 */
[----:B------:R-:W-:Y:S02]  /*183f0*/  LOP3.LUT R2, R2, 0x6, RZ, 0xc0, !PT ;  /* 0x0000000602027812 */ /* 0x000fe400078ec0ff */
[----:B------:R-:W-:Y:S02]  /*18400*/  STL [R1+0x84], R229 ;  /* 0x000084e501007387 */ /* 0x000fe40000100800 */
[----:B------:R-:W-:Y:S02]  /*18410*/  LEA R0, R0, R2, 0x6 ;  /* 0x0000000200007211 */ /* 0x000fe400078e30ff */
[----:B------:R-:W-:Y:S02]  /*18420*/  STL [R1+0x80], R224 ;  /* 0x000080e001007387 */ /* 0x000fe40000100800 */
[C---:B------:R-:W-:Y:S01]  /*18430*/  ISETP.GE.AND P6, PT, R0.reuse, R247, PT ;  /* 0x000000f70000720c */ /* 0x040fe20003fc6270 */
[C---:B------:R-:W-:Y:S01]  /*18440*/  VIADD R2, R0.reuse, 0x1 ;  /* 0x0000000100027836 */ /* 0x040fe20000000000 */
[CC--:B------:R-:W-:Y:S01]  /*18450*/  ISETP.GE.AND P1, PT, R0.reuse, R246.reuse, PT ;  /* 0x000000f60000720c */ /* 0x0c0fe20003f26270 */
[C---:B------:R-:W-:Y:S01]  /*18460*/  VIADD R3, R0.reuse, 0x8 ;  /* 0x0000000800037836 */ /* 0x040fe20000000000 */
[----:B------:R-:W-:Y:S02]  /*18470*/  ISETP.GE.OR P6, PT, R0, R251, !P6 ;  /* 0x000000fb0000720c */ /* 0x000fe400077c6670 */
[C---:B------:R-:W-:Y:S02]  /*18480*/  ISETP.GE.AND P5, PT, R2.reuse, R247, PT ;  /* 0x000000f70200720c */ /* 0x040fe40003fa6270 */
[C---:B------:R-:W-:Y:S02]  /*18490*/  ISETP.GE.AND P4, PT, R2.reuse, R246, PT ;  /* 0x000000f60200720c */ /* 0x040fe40003f86270 */
[C---:B------:R-:W-:Y:S02]  /*184a0*/  ISETP.GE.OR P5, PT, R2.reuse, R251, !P5 ;  /* 0x000000fb0200720c */ /* 0x040fe40006fa6670 */
[-C--:B------:R-:W-:Y:S02]  /*184b0*/  ISETP.GE.AND P0, PT, R2, R244.reuse, PT ;  /* 0x000000f40200720c */ /* 0x080fe40003f06270 */
[----:B------:R-:W-:Y:S01]  /*184c0*/  FSEL R209, R5, -INF , !P5 ;  /* 0xff80000005d17808 */ /* 0x000fe20006800000 */
[C---:B------:R-:W-:Y:S01]  /*184d0*/  VIADD R5, R0.reuse, 0x29 ;  /* 0x0000002900057836 */ /* 0x040fe20000000000 */
[----:B------:R-:W-:Y:S02]  /*184e0*/  ISETP.GE.AND P5, PT, R0, R244, PT ;  /* 0x000000f40000720c */ /* 0x000fe40003fa6270 */
[C---:B------:R-:W-:Y:S02]  /*184f0*/  ISETP.GE.AND P2, PT, R2.reuse, R245, PT ;  /* 0x000000f50200720c */ /* 0x040fe40003f46270 */
[C---:B------:R-:W-:Y:S02]  /*18500*/  ISETP.GE.OR P4, PT, R2.reuse, R250, !P4 ;  /* 0x000000fa0200720c */ /* 0x040fe40006786670 */
[-C--:B------:R-:W-:Y:S02]  /*18510*/  ISETP.GE.OR P0, PT, R2, R248.reuse, !P0 ;  /* 0x000000f80200720c */ /* 0x080fe40004706670 */
[----:B------:R-:W-:Y:S02]  /*18520*/  ISETP.GE.OR P5, PT, R0, R248, !P5 ;  /* 0x000000f80000720c */ /* 0x000fe40006fa6670 */
[----:B------:R-:W-:Y:S02]  /*18530*/  ISETP.GE.OR P2, PT, R2, R249, !P2 ;  /* 0x000000f90200720c */ /* 0x000fe40005746670 */
[----:B------:R-:W-:Y:S02]  /*18540*/  IADD3 R2, R0, 0x9, RZ ;  /* 0x0000000900027810 */ /* 0x000fe40007ffe0ff */
[----:B------:R-:W-:Y:S02]  /*18550*/  FSEL R210, R10, -INF , !P5 ;  /* 0xff8000000ad27808 */ /* 0x000fe40006800000 */
[----:B------:R-:W-:Y:S01]  /*18560*/  FSEL R143, R9, -INF , !P2 ;  /* 0xff800000098f7808 */ /* 0x000fe20005000000 */
[----:B------:R-:W-:Y:S01]  /*18570*/  VIADD R9, R0, 0x19 ;  /* 0x0000001900097836 */ /* 0x000fe20000000000 */
[----:B------:R-:W-:Y:S02]  /*18580*/  FSEL R132, R4, -INF , !P6 ;  /* 0xff80000004847808 */ /* 0x000fe40007000000 */
[CC--:B------:R-:W-:Y:S02]  /*18590*/  ISETP.GE.AND P5, PT, R3.reuse, R245.reuse, PT ;  /* 0x000000f50300720c */ /* 0x0c0fe40003fa6270 */
[-C--:B------:R-:W-:Y:S02]  /*185a0*/  ISETP.GE.AND P2, PT, R2, R245.reuse, PT ;  /* 0x000000f50200720c */ /* 0x080fe40003f46270 */
[C---:B------:R-:W-:Y:S02]  /*185b0*/  ISETP.GE.AND P6, PT, R0.reuse, R245, PT ;  /* 0x000000f50000720c */ /* 0x040fe40003fc6270 */
[-C--:B------:R-:W-:Y:S02]  /*185c0*/  ISETP.GE.OR P5, PT, R3, R249.reuse, !P5 ;  /* 0x000000f90300720c */ /* 0x080fe40006fa6670 */
[C---:B------:R-:W-:Y:S02]  /*185d0*/  ISETP.GE.OR P1, PT, R0.reuse, R250, !P1 ;  /* 0x000000fa0000720c */ /* 0x040fe40004f26670 */
[-C--:B------:R-:W-:Y:S02]  /*185e0*/  ISETP.GE.OR P6, PT, R0, R249.reuse, !P6 ;  /* 0x000000f90000720c */ /* 0x080fe400077c6670 */
[----:B------:R-:W-:Y:S02]  /*185f0*/  ISETP.GE.OR P2, PT, R2, R249, !P2 ;  /* 0x000000f90200720c */ /* 0x000fe40005746670 */
[----:B------:R-:W-:Y:S02]  /*18600*/  FSEL R208, R7, -INF , !P4 ;  /* 0xff80000007d07808 */ /* 0x000fe40006000000 */
[----:B------:R-:W-:Y:S02]  /*18610*/  FSEL R211, R11, -INF , !P0 ;  /* 0xff8000000bd37808 */ /* 0x000fe40004000000 */
[----:B------:R-:W-:Y:S02]  /*18620*/  FSEL R12, R12, -INF , !P5 ;  /* 0xff8000000c0c7808 */ /* 0x000fe40006800000 */
[----:B------:R-:W-:Y:S01]  /*18630*/  FSEL R141, R6, -INF , !P1 ;  /* 0xff800000068d7808 */ /* 0x000fe20004800000 */
[----:B------:R-:W-:Y:S01]  /*18640*/  VIADD R6, R0, 0x28 ;  /* 0x0000002800067836 */ /* 0x000fe20000000000 */
[----:B------:R-:W-:Y:S01]  /*18650*/  FSEL R142, R8, -INF , !P6 ;  /* 0xff800000088e7808 */ /* 0x000fe20007000000 */
[----:B------:R-:W-:Y:S01]  /*18660*/  VIADD R8, R0, 0x20 ;  /* 0x0000002000087836 */ /* 0x000fe20000000000 */
[----:B------:R-:W-:Y:S02]  /*18670*/  FSEL R13, R13, -INF , !P2 ;  /* 0xff8000000d0d7808 */ /* 0x000fe40005000000 */
[C---:B------:R-:W-:Y:S02]  /*18680*/  ISETP.GE.AND P1, PT, R3.reuse, R244, PT ;  /* 0x000000f40300720c */ /* 0x040fe40003f26270 */
[CC--:B------:R-:W-:Y:S02]  /*18690*/  ISETP.GE.AND P6, PT, R3.reuse, R247.reuse, PT ;  /* 0x000000f70300720c */ /* 0x0c0fe40003fc6270 */
[C---:B------:R-:W-:Y:S02]  /*186a0*/  ISETP.GE.AND P4, PT, R3.reuse, R246, PT ;  /* 0x000000f60300720c */ /* 0x040fe40003f86270 */
[C---:B------:R-:W-:Y:S02]  /*186b0*/  ISETP.GE.AND P0, PT, R2.reuse, R244, PT ;  /* 0x000000f40200720c */ /* 0x040fe40003f06270 */
[C---:B------:R-:W-:Y:S02]  /*186c0*/  ISETP.GE.AND P5, PT, R2.reuse, R247, PT ;  /* 0x000000f70200720c */ /* 0x040fe40003fa6270 */
[----:B------:R-:W-:Y:S02]  /*186d0*/  ISETP.GE.AND P2, PT, R2, R246, PT ;  /* 0x000000f60200720c */ /* 0x000fe40003f46270 */
[C---:B------:R-:W-:Y:S02]  /*186e0*/  ISETP.GE.OR P1, PT, R3.reuse, R248, !P1 ;  /* 0x000000f80300720c */ /* 0x040fe40004f26670 */
[CC--:B------:R-:W-:Y:S02]  /*186f0*/  ISETP.GE.OR P6, PT, R3.reuse, R251.reuse, !P6 ;  /* 0x000000fb0300720c */ /* 0x0c0fe400077c6670 */
[----:B------:R-:W-:Y:S01]  /*18700*/  ISETP.GE.OR P4, PT, R3, R250, !P4 ;  /* 0x000000fa0300720c */ /* 0x000fe20006786670 */
[----:B------:R-:W-:Y:S01]  /*18710*/  VIADD R3, R0, 0x10 ;  /* 0x0000001000037836 */ /* 0x000fe20000000000 */
[C---:B------:R-:W-:Y:S02]  /*18720*/  ISETP.GE.OR P0, PT, R2.reuse, R248, !P0 ;  /* 0x000000f80200720c */ /* 0x040fe40004706670 */
[C---:B------:R-:W-:Y:S02]  /*18730*/  ISETP.GE.OR P5, PT, R2.reuse, R251, !P5 ;  /* 0x000000fb0200720c */ /* 0x040fe40006fa6670 */
[----:B------:R-:W-:Y:S01]  /*18740*/  ISETP.GE.OR P2, PT, R2, R250, !P2 ;  /* 0x000000fa0200720c */ /* 0x000fe20005746670 */
[----:B------:R-:W-:Y:S01]  /*18750*/  VIADD R2, R0, 0x11 ;  /* 0x0000001100027836 */ /* 0x000fe20000000000 */
[----:B------:R-:W-:Y:S02]  /*18760*/  FSEL R15, R15, -INF , !P0 ;  /* 0xff8000000f0f7808 */ /* 0x000fe40004000000 */
[----:B------:R-:W-:Y:S02]  /*18770*/  FSEL R19, R19, -INF , !P2 ;  /* 0xff80000013137808 */ /* 0x000fe40005000000 */
[CC--:B------:R-:W-:Y:S02]  /*18780*/  ISETP.GE.AND P0, PT, R2.reuse, R247.reuse, PT ;  /* 0x000000f70200720c */ /* 0x0c0fe40003f06270 */
[C---:B------:R-:W-:Y:S02]  /*18790*/  ISETP.GE.AND P2, PT, R3.reuse, R247, PT ;  /* 0x000000f70300720c */ /* 0x040fe40003f46270 */
[-C--:B------:R-:W-:Y:S02]  /*187a0*/  ISETP.GE.OR P0, PT, R2, R251.reuse, !P0 ;  /* 0x000000fb0200720c */ /* 0x080fe40004706670 */
[----:B------:R-:W-:Y:S02]  /*187b0*/  ISETP.GE.OR P2, PT, R3, R251, !P2 ;  /* 0x000000fb0300720c */ /* 0x000fe40005746670 */
[----:B------:R-:W-:Y:S02]  /*187c0*/  FSEL R21, R21, -INF , !P0 ;  /* 0xff80000015157808 */ /* 0x000fe40004000000 */
[----:B------:R-:W-:Y:S02]  /*187d0*/  FSEL R17, R17, -INF , !P5 ;  /* 0xff80000011117808 */ /* 0x000fe40006800000 */
[----:B------:R-:W-:Y:S02]  /*187e0*/  FSEL R18, R18, -INF , !P4 ;  /* 0xff80000012127808 */ /* 0x000fe40006000000 */
[----:B------:R-:W-:Y:S02]  /*187f0*/  FSEL R20, R20, -INF , !P2 ;  /* 0xff80000014147808 */ /* 0x000fe40005000000 */
[----:B------:R-:W-:Y:S02]  /*18800*/  FSEL R16, R16, -INF , !P6 ;  /* 0xff80000010107808 */ /* 0x000fe40007000000 */
[C---:B------:R-:W-:Y:S02]  /*18810*/  ISETP.GE.AND P0, PT, R2.reuse, R244, PT ;  /* 0x000000f40200720c */ /* 0x040fe40003f06270 */
[CC--:B------:R-:W-:Y:S02]  /*18820*/  ISETP.GE.AND P6, PT, R3.reuse, R246.reuse, PT ;  /* 0x000000f60300720c */ /* 0x0c0fe40003fc6270 */
[CC--:B------:R-:W-:Y:S02]  /*18830*/  ISETP.GE.AND P4, PT, R3.reuse, R245.reuse, PT ;  /* 0x000000f50300720c */ /* 0x0c0fe40003f86270 */
[C---:B------:R-:W-:Y:S02]  /*18840*/  ISETP.GE.AND P5, PT, R2.reuse, R246, PT ;  /* 0x000000f60200720c */ /* 0x040fe40003fa6270 */
[C---:B------:R-:W-:Y:S02]  /*18850*/  ISETP.GE.AND P2, PT, R2.reuse, R245, PT ;  /* 0x000000f50200720c */ /* 0x040fe40003f46270 */
[C---:B------:R-:W-:Y:S02]  /*18860*/  ISETP.GE.OR P0, PT, R2.reuse, R248, !P0 ;  /* 0x000000f80200720c */ /* 0x040fe40004706670 */
[CC--:B------:R-:W-:Y:S02]  /*18870*/  ISETP.GE.OR P6, PT, R3.reuse, R250.reuse, !P6 ;  /* 0x000000fa0300720c */ /* 0x0c0fe400077c6670 */
[CC--:B------:R-:W-:Y:S02]  /*18880*/  ISETP.GE.OR P4, PT, R3.reuse, R249.reuse, !P4 ;  /* 0x000000f90300720c */ /* 0x0c0fe40006786670 */
[C---:B------:R-:W-:Y:S02]  /*18890*/  ISETP.GE.OR P5, PT, R2.reuse, R250, !P5 ;  /* 0x000000fa0200720c */ /* 0x040fe40006fa6670 */
[----:B------:R-:W-:Y:S02]  /*188a0*/  ISETP.GE.OR P2, PT, R2, R249, !P2 ;  /* 0x000000f90200720c */ /* 0x000fe40005746670 */
[----:B------:R-:W-:Y:S02]  /*188b0*/  IADD3 R2, R0, 0x18, RZ ;  /* 0x0000001800027810 */ /* 0x000fe40007ffe0ff */
[----:B------:R-:W-:Y:S02]  /*188c0*/  FSEL R22, R22, -INF , !P6 ;  /* 0xff80000016167808 */ /* 0x000fe40007000000 */
[----:B------:R-:W-:Y:S02]  /*188d0*/  FSEL R24, R24, -INF , !P4 ;  /* 0xff80000018187808 */ /* 0x000fe40006000000 */
[C---:B------:R-:W-:Y:S02]  /*188e0*/  ISETP.GE.AND P4, PT, R2.reuse, R246, PT ;  /* 0x000000f60200720c */ /* 0x040fe40003f86270 */
[C---:B------:R-:W-:Y:S02]  /*188f0*/  ISETP.GE.AND P6, PT, R2.reuse, R247, PT ;  /* 0x000000f70200720c */ /* 0x040fe40003fc6270 */
[C---:B------:R-:W-:Y:S02]  /*18900*/  ISETP.GE.OR P4, PT, R2.reuse, R250, !P4 ;  /* 0x000000fa0200720c */ /* 0x040fe40006786670 */
[----:B------:R-:W-:Y:S02]  /*18910*/  ISETP.GE.OR P6, PT, R2, R251, !P6 ;  /* 0x000000fb0200720c */ /* 0x000fe400077c6670 */
[----:B------:R-:W-:Y:S02]  /*18920*/  FSEL R34, R34, -INF , !P4 ;  /* 0xff80000022227808 */ /* 0x000fe40006000000 */
[----:B------:R-:W-:Y:S02]  /*18930*/  FSEL R32, R32, -INF , !P6 ;  /* 0xff80000020207808 */ /* 0x000fe40007000000 */
[C---:B------:R-:W-:Y:S02]  /*18940*/  ISETP.GE.AND P6, PT, R8.reuse, R247, PT ;  /* 0x000000f70800720c */ /* 0x040fe40003fc6270 */
[C---:B------:R-:W-:Y:S02]  /*18950*/  ISETP.GE.AND P4, PT, R8.reuse, R246, PT ;  /* 0x000000f60800720c */ /* 0x040fe40003f86270 */
[C---:B------:R-:W-:Y:S02]  /*18960*/  ISETP.GE.OR P6, PT, R8.reuse, R251, !P6 ;  /* 0x000000fb0800720c */ /* 0x040fe400077c6670 */
[----:B------:R-:W-:Y:S02]  /*18970*/  ISETP.GE.OR P4, PT, R8, R250, !P4 ;  /* 0x000000fa0800720c */ /* 0x000fe40006786670 */
[----:B------:R-:W-:Y:S02]  /*18980*/  FSEL R14, R14, -INF , !P1 ;  /* 0xff8000000e0e7808 */ /* 0x000fe40004800000 */
[C---:B------:R-:W-:Y:S02]  /*18990*/  ISETP.GE.AND P1, PT, R3.reuse, R244, PT ;  /* 0x000000f40300720c */ /* 0x040fe40003f26270 */
[----:B------:R-:W-:Y:S02]  /*189a0*/  FSEL R36, R36, -INF , !P6 ;  /* 0xff80000024247808 */ /* 0x000fe40007000000 */
[----:B------:R-:W-:Y:S02]  /*189b0*/  FSEL R38, R38, -INF , !P4 ;  /* 0xff80000026267808 */ /* 0x000fe40006000000 */
[CC--:B------:R-:W-:Y:S02]  /*189c0*/  ISETP.GE.AND P6, PT, R6.reuse, R247.reuse, PT ;  /* 0x000000f70600720c */ /* 0x0c0fe40003fc6270 */
[----:B------:R-:W-:Y:S02]  /*189d0*/  ISETP.GE.AND P4, PT, R6, R246, PT ;  /* 0x000000f60600720c */ /* 0x000fe40003f86270 */
[----:B------:R-:W-:Y:S01]  /*189e0*/  ISETP.GE.OR P1, PT, R3, R248, !P1 ;  /* 0x000000f80300720c */ /* 0x000fe20004f26670 */
[----:B------:R-:W-:Y:S01]  /*189f0*/  VIADD R3, R0, 0x31 ;  /* 0x0000003100037836 */ /* 0x000fe20000000000 */
[----:B------:R-:W-:Y:S02]  /*18a00*/  FSEL R23, R23, -INF , !P5 ;  /* 0xff80000017177808 */ /* 0x000fe40006800000 */
[----:B------:R-:W-:Y:S02]  /*18a10*/  FSEL R25, R25, -INF , !P2 ;  /* 0xff80000019197808 */ /* 0x000fe40005000000 */
[C---:B------:R-:W-:Y:S02]  /*18a20*/  ISETP.GE.AND P5, PT, R9.reuse, R247, PT ;  /* 0x000000f70900720c */ /* 0x040fe40003fa6270 */
[----:B------:R-:W-:Y:S02]  /*18a30*/  ISETP.GE.AND P2, PT, R9, R246, PT ;  /* 0x000000f60900720c */ /* 0x000fe40003f46270 */
[CC--:B------:R-:W-:Y:S02]  /*18a40*/  ISETP.GE.OR P6, PT, R6.reuse, R251.reuse, !P6 ;  /* 0x000000fb0600720c */ /* 0x0c0fe400077c6670 */
[----:B------:R-:W-:Y:S02]  /*18a50*/  ISETP.GE.OR P4, PT, R6, R250, !P4 ;  /* 0x000000fa0600720c */ /* 0x000fe40006786670 */
[----:B------:R-:W-:Y:S02]  /*18a60*/  IADD3 R4, R0, 0x30, RZ ;  /* 0x0000003000047810 */ /* 0x000fe40007ffe0ff */
[----:B------:R-:W-:Y:S02]  /*18a70*/  FSEL R214, R26, -INF , !P1 ;  /* 0xff8000001ad67808 */ /* 0x000fe40004800000 */
[----:B------:R-:W-:Y:S02]  /*18a80*/  FSEL R215, R27, -INF , !P0 ;  /* 0xff8000001bd77808 */ /* 0x000fe40004000000 */
[----:B------:R-:W-:Y:S02]  /*18a90*/  ISETP.GE.AND P1, PT, R2, R244, PT ;  /* 0x000000f40200720c */ /* 0x000fe40003f26270 */
[C---:B------:R-:W-:Y:S02]  /*18aa0*/  ISETP.GE.OR P2, PT, R9.reuse, R250, !P2 ;  /* 0x000000fa0900720c */ /* 0x040fe40005746670 */
[----:B------:R-:W-:Y:S02]  /*18ab0*/  FSEL R48, R48, -INF , !P6 ;  /* 0xff80000030307808 */ /* 0x000fe40007000000 */
[----:B------:R-:W-:Y:S02]  /*18ac0*/  FSEL R50, R50, -INF , !P4 ;  /* 0xff80000032327808 */ /* 0x000fe40006000000 */
[----:B------:R-:W-:Y:S02]  /*18ad0*/  ISETP.GE.OR P5, PT, R9, R251, !P5 ;  /* 0x000000fb0900720c */ /* 0x000fe40006fa6670 */
[----:B------:R-:W-:Y:S02]  /*18ae0*/  ISETP.GE.AND P0, PT, R2, R245, PT ;  /* 0x000000f50200720c */ /* 0x000fe40003f06270 */
[----:B------:R-:W-:Y:S02]  /*18af0*/  IADD3 R7, R0, 0x21, RZ ;  /* 0x0000002100077810 */ /* 0x000fe40007ffe0ff */
[-C--:B------:R-:W-:Y:S02]  /*18b00*/  ISETP.GE.AND P4, PT, R4, R247.reuse, PT ;  /* 0x000000f70400720c */ /* 0x080fe40003f86270 */
[----:B------:R-:W-:Y:S02]  /*18b10*/  ISETP.GE.AND P6, PT, R3, R247, PT ;  /* 0x000000f70300720c */ /* 0x000fe40003fc6270 */
[C---:B------:R-:W-:Y:S02]  /*18b20*/  ISETP.GE.OR P1, PT, R2.reuse, R248, !P1 ;  /* 0x000000f80200720c */ /* 0x040fe40004f26670 */
[----:B------:R-:W-:Y:S02]  /*18b30*/  FSEL R35, R35, -INF , !P2 ;  /* 0xff80000023237808 */ /* 0x000fe40005000000 */
[----:B------:R-:W-:Y:S02]  /*18b40*/  FSEL R33, R33, -INF , !P5 ;  /* 0xff80000021217808 */ /* 0x000fe40006800000 */
[----:B------:R-:W-:Y:S01]  /*18b50*/  ISETP.GE.OR P0, PT, R2, R249, !P0 ;  /* 0x000000f90200720c */ /* 0x000fe20004706670 */
[----:B------:R-:W-:Y:S01]  /*18b60*/  VIADD R2, R0, 0x38 ;  /* 0x0000003800027836 */ /* 0x000fe20000000000 */
[C---:B------:R-:W-:Y:S02]  /*18b70*/  ISETP.GE.AND P2, PT, R7.reuse, R246, PT ;  /* 0x000000f60700720c */ /* 0x040fe40003f46270 */
[----:B------:R-:W-:Y:S02]  /*18b80*/  ISETP.GE.OR P4, PT, R4, R251, !P4 ;  /* 0x000000fb0400720c */ /* 0x000fe40006786670 */
[----:B------:R-:W-:Y:S02]  /*18b90*/  ISETP.GE.AND P5, PT, R7, R247, PT ;  /* 0x000000f70700720c */ /* 0x000fe40003fa6270 */
[-C--:B------:R-:W-:Y:S02]  /*18ba0*/  ISETP.GE.OR P6, PT, R3, R251.reuse, !P6 ;  /* 0x000000fb0300720c */ /* 0x080fe400077c6670 */
[----:B------:R-:W-:Y:S02]  /*18bb0*/  IADD3 R0, R0, 0x39, RZ ;  /* 0x0000003900007810 */ /* 0x000fe40007ffe0ff */
[----:B------:R-:W-:Y:S02]  /*18bc0*/  ISETP.GE.OR P2, PT, R7, R250, !P2 ;  /* 0x000000fa0700720c */ /* 0x000fe40005746670 */
[----:B------:R-:W-:Y:S02]  /*18bd0*/  FSEL R52, R52, -INF , !P4 ;  /* 0xff80000034347808 */ /* 0x000fe40006000000 */
[----:B------:R-:W-:Y:S02]  /*18be0*/  FSEL R53, R53, -INF , !P6 ;  /* 0xff80000035357808 */ /* 0x000fe40007000000 */
[----:B------:R-:W-:Y:S02]  /*18bf0*/  ISETP.GE.OR P5, PT, R7, R251, !P5 ;  /* 0x000000fb0700720c */ /* 0x000fe40006fa6670 */
[-C--:B------:R-:W-:Y:S02]  /*18c00*/  ISETP.GE.AND P4, PT, R2, R247.reuse, PT ;  /* 0x000000f70200720c */ /* 0x080fe40003f86270 */
[-C--:B------:R-:W-:Y:S02]  /*18c10*/  ISETP.GE.AND P6, PT, R0, R247.reuse, PT ;  /* 0x000000f70000720c */ /* 0x080fe40003fc6270 */
[----:B------:R-:W-:Y:S02]  /*18c20*/  FSEL R39, R39, -INF , !P2 ;  /* 0xff80000027277808 */ /* 0x000fe40005000000 */
[----:B------:R-:W-:Y:S02]  /*18c30*/  FSEL R37, R37, -INF , !P5 ;  /* 0xff80000025257808 */ /* 0x000fe40006800000 */
[C---:B------:R-:W-:Y:S02]  /*18c40*/  ISETP.GE.AND P5, PT, R5.reuse, R247, PT ;  /* 0x000000f70500720c */ /* 0x040fe40003fa6270 */
[----:B------:R-:W-:Y:S02]  /*18c50*/  ISETP.GE.AND P2, PT, R5, R246, PT ;  /* 0x000000f60500720c */ /* 0x000fe40003f46270 */
[-C--:B------:R-:W-:Y:S02]  /*18c60*/  ISETP.GE.OR P4, PT, R2, R251.reuse, !P4 ;  /* 0x000000fb0200720c */ /* 0x080fe40006786670 */
[-C--:B------:R-:W-:Y:S02]  /*18c70*/  ISETP.GE.OR P6, PT, R0, R251.reuse, !P6 ;  /* 0x000000fb0000720c */ /* 0x080fe400077c6670 */
[----:B------:R-:W-:Y:S02]  /*18c80*/  FSEL R64, R64, -INF , !P4 ;  /* 0xff80000040407808 */ /* 0x000fe40006000000 */
[----:B------:R-:W-:Y:S02]  /*18c90*/  FSEL R65, R65, -INF , !P6 ;  /* 0xff80000041417808 */ /* 0x000fe40007000000 */
[C---:B------:R-:W-:Y:S02]  /*18ca0*/  ISETP.GE.OR P5, PT, R5.reuse, R251, !P5 ;  /* 0x000000fb0500720c */ /* 0x040fe40006fa6670 */
[----:B------:R-:W-:Y:S02]  /*18cb0*/  ISETP.GE.OR P2, PT, R5, R250, !P2 ;  /* 0x000000fa0500720c */ /* 0x000fe40005746670 */
[C---:B------:R-:W-:Y:S02]  /*18cc0*/  ISETP.GE.AND P6, PT, R9.reuse, R244, PT ;  /* 0x000000f40900720c */ /* 0x040fe40003fc6270 */
[----:B------:R-:W-:Y:S02]  /*18cd0*/  ISETP.GE.AND P4, PT, R9, R245, PT ;  /* 0x000000f50900720c */ /* 0x000fe40003f86270 */
[----:B------:R-:W-:Y:S02]  /*18ce0*/  FSEL R49, R49, -INF , !P5 ;  /* 0xff80000031317808 */ /* 0x000fe40006800000 */
[----:B------:R-:W-:Y:S02]  /*18cf0*/  FSEL R51, R51, -INF , !P2 ;  /* 0xff80000033337808 */ /* 0x000fe40005000000 */
[C---:B------:R-:W-:Y:S02]  /*18d00*/  ISETP.GE.OR P6, PT, R9.reuse, R248, !P6 ;  /* 0x000000f80900720c */ /* 0x040fe400077c6670 */
[-C--:B------:R-:W-:Y:S02]  /*18d10*/  ISETP.GE.AND P5, PT, R4, R246.reuse, PT ;  /* 0x000000f60400720c */ /* 0x080fe40003fa6270 */
[----:B------:R-:W-:Y:S02]  /*18d20*/  ISETP.GE.OR P4, PT, R9, R249, !P4 ;  /* 0x000000f90900720c */ /* 0x000fe40006786670 */
[C---:B------:R-:W-:Y:S02]  /*18d30*/  ISETP.GE.AND P2, PT, R3.reuse, R246, PT ;  /* 0x000000f60300720c */ /* 0x040fe40003f46270 */
[----:B------:R-:W-:Y:S02]  /*18d40*/  FMNMX.FTZ R9, R132, R137, !PT ;  /* 0x0000008984097209 */ /* 0x000fe40007810000 */
[-C--:B------:R-:W-:Y:S02]  /*18d50*/  ISETP.GE.OR P5, PT, R4, R250.reuse, !P5 ;  /* 0x000000fa0400720c */ /* 0x080fe40006fa6670 */
[----:B------:R-:W-:Y:S02]  /*18d60*/  ISETP.GE.OR P2, PT, R3, R250, !P2 ;  /* 0x000000fa0300720c */ /* 0x000fe40005746670 */
[----:B------:R-:W-:Y:S02]  /*18d70*/  FMNMX.FTZ R9, R209, R9, !PT ;  /* 0x00000009d1097209 */ /* 0x000fe40007810000 */
[----:B------:R-:W-:Y:S02]  /*18d80*/  FSEL R54, R54, -INF , !P5 ;  /* 0xff80000036367808 */ /* 0x000fe40006800000 */
[----:B------:R-:W-:Y:S02]  /*18d90*/  FSEL R55, R55, -INF , !P2 ;  /* 0xff80000037377808 */ /* 0x000fe40005000000 */
[-C--:B------:R-:W-:Y:S02]  /*18da0*/  ISETP.GE.AND P5, PT, R2, R246.reuse, PT ;  /* 0x000000f60200720c */ /* 0x080fe40003fa6270 */
[----:B------:R-:W-:Y:S02]  /*18db0*/  ISETP.GE.AND P2, PT, R0, R246, PT ;  /* 0x000000f60000720c */ /* 0x000fe40003f46270 */
[----:B------:R-:W-:Y:S02]  /*18dc0*/  FMNMX.FTZ R9, R16, R9, !PT ;  /* 0x0000000910097209 */ /* 0x000fe40007810000 */
[----:B------:R-:W-:Y:S02]  /*18dd0*/  FSEL R29, R29, -INF , !P4 ;  /* 0xff8000001d1d7808 */ /* 0x000fe40006000000 */
[----:B------:R-:W-:Y:S02]  /*18de0*/  FSEL R28, R28, -INF , !P0 ;  /* 0xff8000001c1c7808 */ /* 0x000fe40004000000 */
[C---:B------:R-:W-:Y:S02]  /*18df0*/  ISETP.GE.AND P0, PT, R7.reuse, R245, PT ;  /* 0x000000f50700720c */ /* 0x040fe40003f06270 */
[----:B------:R-:W-:Y:S02]  /*18e00*/  ISETP.GE.AND P4, PT, R7, R244, PT ;  /* 0x000000f40700720c */ /* 0x000fe40003f86270 */
[-C--:B------:R-:W-:Y:S02]  /*18e10*/  ISETP.GE.OR P5, PT, R2, R250.reuse, !P5 ;  /* 0x000000fa0200720c */ /* 0x080fe40006fa6670 */
[----:B------:R-:W-:Y:S02]  /*18e20*/  ISETP.GE.OR P2, PT, R0, R250, !P2 ;  /* 0x000000fa0000720c */ /* 0x000fe40005746670 */
[----:B------:R-:W-:Y:S02]  /*18e30*/  FMNMX.FTZ R9, R17, R9, !PT ;  /* 0x0000000911097209 */ /* 0x000fe40007810000 */
[C---:B------:R-:W-:Y:S02]  /*18e40*/  ISETP.GE.OR P0, PT, R7.reuse, R249, !P0 ;  /* 0x000000f90700720c */ /* 0x040fe40004706670 */
[----:B------:R-:W-:Y:S02]  /*18e50*/  ISETP.GE.OR P4, PT, R7, R248, !P4 ;  /* 0x000000f80700720c */ /* 0x000fe40006786670 */
[----:B------:R-:W-:Y:S02]  /*18e60*/  FSEL R66, R66, -INF , !P5 ;  /* 0xff80000042427808 */ /* 0x000fe40006800000 */
[----:B------:R-:W-:Y:S02]  /*18e70*/  FSEL R67, R67, -INF , !P2 ;  /* 0xff80000043437808 */ /* 0x000fe40005000000 */
[----:B------:R-:W-:Y:S02]  /*18e80*/  FMNMX.FTZ R7, R20, R9, !PT ;  /* 0x0000000914077209 */ /* 0x000fe40007810000 */
[C---:B------:R-:W-:Y:S02]  /*18e90*/  ISETP.GE.AND P2, PT, R8.reuse, R245, PT ;  /* 0x000000f50800720c */ /* 0x040fe40003f46270 */
[----:B------:R-:W-:Y:S02]  /*18ea0*/  ISETP.GE.AND P5, PT, R8, R244, PT ;  /* 0x000000f40800720c */ /* 0x000fe40003fa6270 */
[----:B------:R-:W-:Y:S02]  /*18eb0*/  FMNMX.FTZ R9, R21, R7, !PT ;  /* 0x0000000715097209 */ /* 0x000fe40007810000 */
[----:B------:R-:W-:Y:S02]  /*18ec0*/  FMNMX.FTZ R10, R142, R139, !PT ;  /* 0x0000008b8e0a7209 */ /* 0x000fe40007810000 */
[C---:B------:R-:W-:Y:S02]  /*18ed0*/  ISETP.GE.OR P2, PT, R8.reuse, R249, !P2 ;  /* 0x000000f90800720c */ /* 0x040fe40005746670 */
[----:B------:R-:W-:Y:S02]  /*18ee0*/  ISETP.GE.OR P5, PT, R8, R248, !P5 ;  /* 0x000000f80800720c */ /* 0x000fe40006fa6670 */
[----:B------:R-:W-:Y:S02]  /*18ef0*/  FMNMX.FTZ R8, R141, R138, !PT ;  /* 0x0000008a8d087209 */ /* 0x000fe40007810000 */
[----:B------:R-:W-:Y:S02]  /*18f00*/  FMNMX.FTZ R9, R32, R9, !PT ;  /* 0x0000000920097209 */ /* 0x000fe40007810000 */
[----:B------:R-:W-:Y:S02]  /*18f10*/  FMNMX.FTZ R7, R143, R10, !PT ;  /* 0x0000000a8f077209 */ /* 0x000fe40007810000 */
[----:B------:R-:W-:Y:S02]  /*18f20*/  FMNMX.FTZ R8, R208, R8, !PT ;  /* 0x00000008d0087209 */ /* 0x000fe40007810000 */
[----:B------:R-:W-:Y:S02]  /*18f30*/  FMNMX.FTZ R9, R33, R9, !PT ;  /* 0x0000000921097209 */ /* 0x000fe40007810000 */
[----:B------:R-:W-:Y:S02]  /*18f40*/  FMNMX.FTZ R7, R12, R7, !PT ;  /* 0x000000070c077209 */ /* 0x000fe40007810000 */
[----:B------:R-:W-:Y:S02]  /*18f50*/  FSEL R213, R30, -INF , !P1 ;  /* 0xff8000001ed57808 */ /* 0x000fe40004800000 */
[----:B------:R-:W-:Y:S02]  /*18f60*/  FSEL R40, R40, -INF , !P2 ;  /* 0xff80000028287808 */ /* 0x000fe40005000000 */
[----:B------:R-:W-:Y:S02]  /*18f70*/  FMNMX.FTZ R8, R18, R8, !PT ;  /* 0x0000000812087209 */ /* 0x000fe40007810000 */
[C---:B------:R-:W-:Y:S02]  /*18f80*/  ISETP.GE.AND P1, PT, R6.reuse, R245, PT ;  /* 0x000000f50600720c */ /* 0x040fe40003f26270 */
[----:B------:R-:W-:Y:S02]  /*18f90*/  ISETP.GE.AND P2, PT, R6, R244, PT ;  /* 0x000000f40600720c */ /* 0x000fe40003f46270 */
[----:B------:R-:W-:Y:S02]  /*18fa0*/  FMNMX.FTZ R9, R36, R9, !PT ;  /* 0x0000000924097209 */ /* 0x000fe40007810000 */
        /* <DEDUP_REMOVED lines=15> */
[----:B------:R-:W-:Y:S02]  /*190a0*/  FSEL R41, R41, -INF , !P0 ;  /* 0xff80000029297808 */ /* 0x000fe40004000000 */
[C---:B------:R-:W-:Y:S02]  /*190b0*/  ISETP.GE.AND P0, PT, R5.reuse, R245, PT ;  /* 0x000000f50500720c */ /* 0x040fe40003f06270 */
[----:B------:R-:W-:Y:S02]  /*190c0*/  FMNMX.FTZ R6, R40, R6, !PT ;  /* 0x0000000628067209 */ /* 0x000fe40007810000 */
[----:B------:R-:W-:Y:S02]  /*190d0*/  FMNMX.FTZ R7, R38, R7, !PT ;  /* 0x0000000726077209 */ /* 0x000fe40007810000 */
[----:B------:R-:W-:Y:S02]  /*190e0*/  ISETP.GE.OR P0, PT, R5, R249, !P0 ;  /* 0x000000f90500720c */ /* 0x000fe40004706670 */
[----:B------:R-:W-:Y:S02]  /*190f0*/  FSEL R44, R44, -INF , !P1 ;  /* 0xff8000002c2c7808 */ /* 0x000fe40004800000 */
[C---:B------:R-:W-:Y:S02]  /*19100*/  ISETP.GE.AND P1, PT, R4.reuse, R245, PT ;  /* 0x000000f50400720c */ /* 0x040fe40003f26270 */
[----:B------:R-:W-:Y:S02]  /*19110*/  FMNMX.FTZ R6, R41, R6, !PT ;  /* 0x0000000629067209 */ /* 0x000fe40007810000 */
[----:B------:R-:W-:Y:S02]  /*19120*/  FMNMX.FTZ R7, R39, R7, !PT ;  /* 0x0000000727077209 */ /* 0x000fe40007810000 */
[----:B------:R-:W-:Y:S02]  /*19130*/  FSEL R45, R45, -INF , !P0 ;  /* 0xff8000002d2d7808 */ /* 0x000fe40004000000 */
[----:B------:R-:W-:Y:S02]  /*19140*/  ISETP.GE.OR P1, PT, R4, R249, !P1 ;  /* 0x000000f90400720c */ /* 0x000fe40004f26670 */
[C---:B------:R-:W-:Y:S02]  /*19150*/  ISETP.GE.AND P0, PT, R3.reuse, R245, PT ;  /* 0x000000f50300720c */ /* 0x040fe40003f06270 */
[----:B------:R-:W-:Y:S02]  /*19160*/  FMNMX.FTZ R6, R44, R6, !PT ;  /* 0x000000062c067209 */ /* 0x000fe40007810000 */
[----:B------:R-:W-:Y:S02]  /*19170*/  FMNMX.FTZ R7, R50, R7, !PT ;  /* 0x0000000732077209 */ /* 0x000fe40007810000 */
[----:B------:R-:W-:Y:S02]  /*19180*/  FSEL R56, R56, -INF , !P1 ;  /* 0xff80000038387808 */ /* 0x000fe40004800000 */
[----:B------:R-:W-:Y:S02]  /*19190*/  ISETP.GE.OR P0, PT, R3, R249, !P0 ;  /* 0x000000f90300720c */ /* 0x000fe40004706670 */
[----:B------:R-:W-:Y:S02]  /*191a0*/  FMNMX.FTZ R6, R45, R6, !PT ;  /* 0x000000062d067209 */ /* 0x000fe40007810000 */
[----:B------:R-:W-:Y:S02]  /*191b0*/  ISETP.GE.AND P1, PT, R2, R245, PT ;  /* 0x000000f50200720c */ /* 0x000fe40003f26270 */
[----:B------:R-:W-:Y:S02]  /*191c0*/  FMNMX.FTZ R8, R52, R8, !PT ;  /* 0x0000000834087209 */ /* 0x000fe40007810000 */
[----:B------:R-:W-:Y:S02]  /*191d0*/  FMNMX.FTZ R7, R51, R7, !PT ;  /* 0x0000000733077209 */ /* 0x000fe40007810000 */
[----:B------:R-:W-:Y:S02]  /*191e0*/  FSEL R57, R57, -INF , !P0 ;  /* 0xff80000039397808 */ /* 0x000fe40004000000 */
[----:B------:R-:W-:Y:S02]  /*191f0*/  FMNMX.FTZ R6, R56, R6, !PT ;  /* 0x0000000638067209 */ /* 0x000fe40007810000 */
[----:B------:R-:W-:Y:S02]  /*19200*/  ISETP.GE.OR P1, PT, R2, R249, !P1 ;  /* 0x000000f90200720c */ /* 0x000fe40004f26670 */
[----:B------:R-:W-:Y:S02]  /*19210*/  ISETP.GE.AND P0, PT, R0, R245, PT ;  /* 0x000000f50000720c */ /* 0x000fe40003f06270 */
[----:B------:R-:W-:Y:S02]  /*19220*/  FMNMX.FTZ R135, R53, R8, !PT ;  /* 0x0000000835877209 */ /* 0x000fe40007810000 */
[----:B------:R-:W-:Y:S02]  /*19230*/  FMNMX.FTZ R134, R54, R7, !PT ;  /* 0x0000000736867209 */ /* 0x000fe40007810000 */
[----:B------:R-:W-:Y:S02]  /*19240*/  FSEL R60, R60, -INF , !P1 ;  /* 0xff8000003c3c7808 */ /* 0x000fe40004800000 */
[----:B------:R-:W-:Y:S02]  /*19250*/  ISETP.GE.OR P0, PT, R0, R249, !P0 ;  /* 0x000000f90000720c */ /* 0x000fe40004706670 */
[----:B------:R-:W-:Y:S02]  /*19260*/  FMNMX.FTZ R6, R57, R6, !PT ;  /* 0x0000000639067209 */ /* 0x000fe40007810000 */
[----:B------:R-:W-:Y:S02]  /*19270*/  FMNMX.FTZ R135, R64, R135, !PT ;  /* 0x0000008740877209 */ /* 0x000fe40007810000 */
[----:B------:R-:W-:Y:S02]  /*19280*/  FMNMX.FTZ R134, R55, R134, !PT ;  /* 0x0000008637867209 */ /* 0x000fe40007810000 */
[----:B------:R-:W-:Y:S02]  /*19290*/  ISETP.GE.AND P1, PT, R5, R244, PT ;  /* 0x000000f40500720c */ /* 0x000fe40003f26270 */
[----:B------:R-:W-:Y:S02]  /*192a0*/  FSEL R61, R61, -INF , !P0 ;  /* 0xff8000003d3d7808 */ /* 0x000fe40004000000 */
[----:B------:R-:W-:Y:S02]  /*192b0*/  FMNMX.FTZ R133, R60, R6, !PT ;  /* 0x000000063c857209 */ /* 0x000fe40007810000 */
[----:B------:R-:W-:Y:S02]  /*192c0*/  FMNMX.FTZ R135, R65, R135, !PT ;  /* 0x0000008741877209 */ /* 0x000fe40007810000 */
[----:B------:R-:W-:Y:S02]  /*192d0*/  FMNMX.FTZ R134, R66, R134, !PT ;  /* 0x0000008642867209 */ /* 0x000fe40007810000 */
[----:B------:R-:W-:Y:S01]  /*192e0*/  ISETP.GE.OR P1, PT, R5, R248, !P1 ;  /* 0x000000f80500720c */ /* 0x000fe20004f26670 */
[----:B------:R-:W1:Y:S01]  /*192f0*/  SHFL.BFLY PT, R8, R135, 0x2, 0x1f ;  /* 0x0c401f0087087f89 */ /* 0x000e6200000e0000 */
[----:B------:R-:W-:Y:S02]  /*19300*/  ISETP.GE.AND P0, PT, R4, R244, PT ;  /* 0x000000f40400720c */ /* 0x000fe40003f06270 */
[----:B------:R-:W-:Y:S02]  /*19310*/  FMNMX.FTZ R5, R210, R140, !PT ;  /* 0x0000008cd2057209 */ /* 0x000fe40007810000 */
[----:B------:R-:W-:Y:S02]  /*19320*/  FMNMX.FTZ R133, R61, R133, !PT ;  /* 0x000000853d857209 */ /* 0x000fe40007810000 */
[----:B------:R-:W-:Y:S02]  /*19330*/  FMNMX.FTZ R134, R67, R134, !PT ;  /* 0x0000008643867209 */ /* 0x000fe40007810000 */
[----:B------:R-:W-:Y:S01]  /*19340*/  ISETP.GE.OR P0, PT, R4, R248, !P0 ;  /* 0x000000f80400720c */ /* 0x000fe20004706670 */
[----:B------:R-:W2:Y:S01]  /*19350*/  SHFL.BFLY PT, R6, R133, 0x2, 0x1f ;  /* 0x0c401f0085067f89 */ /* 0x000ea200000e0000 */
[----:B------:R-:W-:Y:S02]  /*19360*/  FMNMX.FTZ R4, R211, R5, !PT ;  /* 0x00000005d3047209 */ /* 0x000fe40007810000 */
[----:B------:R-:W-:Y:S05]  /*19370*/  FSEL R212, R31, -INF , !P6 ;  /* 0xff8000001fd47808 */ /* 0x000fea0007000000 */
[----:B------:R-:W3:Y:S01]  /*19380*/  SHFL.BFLY PT, R5, R134, 0x2, 0x1f ;  /* 0x0c401f0086057f89 */ /* 0x000ee200000e0000 */
[----:B------:R-:W-:Y:S02]  /*19390*/  FMNMX.FTZ R4, R14, R4, !PT ;  /* 0x000000040e047209 */ /* 0x000fe40007810000 */
[----:B------:R-:W-:Y:S02]  /*193a0*/  FSEL R42, R42, -INF , !P5 ;  /* 0xff8000002a2a7808 */ /* 0x000fe40006800000 */
[----:B------:R-:W-:Y:S02]  /*193b0*/  FMNMX.FTZ R4, R15, R4, !PT ;  /* 0x000000040f047209 */ /* 0x000fe40007810000 */
[----:B------:R-:W-:Y:S02]  /*193c0*/  FSEL R43, R43, -INF , !P4 ;  /* 0xff8000002b2b7808 */ /* 0x000fe40006000000 */
[----:B------:R-:W-:Y:S02]  /*193d0*/  FMNMX.FTZ R4, R214, R4, !PT ;  /* 0x00000004d6047209 */ /* 0x000fe40007810000 */
[----:B-1----:R-:W-:Y:S02]  /*193e0*/  FMNMX.FTZ R135, R135, R8, !PT ;  /* 0x0000000887877209 */ /* 0x002fe40007810000 */
[----:B------:R-:W-:Y:S02]  /*193f0*/  FMNMX.FTZ R4, R215, R4, !PT ;  /* 0x00000004d7047209 */ /* 0x000fe40007810000 */
[----:B------:R-:W-:Y:S02]  /*19400*/  ISETP.GE.AND P4, PT, R3, R244, PT ;  /* 0x000000f40300720c */ /* 0x000fe40003f86270 */
[----:B------:R-:W-:Y:S02]  /*19410*/  FMNMX.FTZ R4, R213, R4, !PT ;  /* 0x00000004d5047209 */ /* 0x000fe40007810000 */
[----:B------:R-:W-:Y:S02]  /*19420*/  FSEL R46, R46, -INF , !P2 ;  /* 0xff8000002e2e7808 */ /* 0x000fe40005000000 */
[----:B--2---:R-:W-:Y:S02]  /*19430*/  FMNMX.FTZ R133, R133, R6, !PT ;  /* 0x0000000685857209 */ /* 0x004fe40007810000 */
[----:B------:R-:W-:Y:S01]  /*19440*/  FMNMX.FTZ R4, R212, R4, !PT ;  /* 0x00000004d4047209 */ /* 0x000fe20007810000 */
[----:B------:R-:W1:Y:S01]  /*19450*/  SHFL.BFLY PT, R6, R135, 0x1, 0x1f ;  /* 0x0c201f0087067f89 */ /* 0x000e6200000e0000 */
[----:B---3--:R-:W-:Y:S02]  /*19460*/  FMNMX.FTZ R134, R134, R5, !PT ;  /* 0x0000000586867209 */ /* 0x008fe40007810000 */
[----:B------:R-:W-:Y:S02]  /*19470*/  FMNMX.FTZ R4, R42, R4, !PT ;  /* 0x000000042a047209 */ /* 0x000fe40007810000 */
[----:B------:R-:W-:Y:S03]  /*19480*/  ISETP.GE.OR P4, PT, R3, R248, !P4 ;  /* 0x000000f80300720c */ /* 0x000fe60006786670 */
[----:B------:R-:W2:Y:S01]  /*19490*/  SHFL.BFLY PT, R5, R134, 0x1, 0x1f ;  /* 0x0c201f0086057f89 */ /* 0x000ea200000e0000 */
[----:B------:R-:W-:Y:S02]  /*194a0*/  FMNMX.FTZ R4, R43, R4, !PT ;  /* 0x000000042b047209 */ /* 0x000fe40007810000 */
[----:B------:R-:W-:Y:S02]  /*194b0*/  FSEL R47, R47, -INF , !P1 ;  /* 0xff8000002f2f7808 */ /* 0x000fe40004800000 */
[----:B------:R-:W-:Y:S02]  /*194c0*/  FMNMX.FTZ R3, R46, R4, !PT ;  /* 0x000000042e037209 */ /* 0x000fe40007810000 */
[----:B------:R-:W-:Y:S01]  /*194d0*/  ISETP.GE.AND P1, PT, R2, R244, PT ;  /* 0x000000f40200720c */ /* 0x000fe20003f26270 */
[----:B------:R-:W3:Y:S01]  /*194e0*/  SHFL.BFLY PT, R4, R133, 0x1, 0x1f ;  /* 0x0c201f0085047f89 */ /* 0x000ee200000e0000 */
[----:B------:R-:W-:Y:S02]  /*194f0*/  FSEL R58, R58, -INF , !P0 ;  /* 0xff8000003a3a7808 */ /* 0x000fe40004000000 */
[----:B------:R-:W-:Y:S02]  /*19500*/  FMNMX.FTZ R3, R47, R3, !PT ;  /* 0x000000032f037209 */ /* 0x000fe40007810000 */
[----:B------:R-:W-:Y:S02]  /*19510*/  ISETP.GE.OR P1, PT, R2, R248, !P1 ;  /* 0x000000f80200720c */ /* 0x000fe40004f26670 */
[----:B------:R-:W-:Y:S02]  /*19520*/  ISETP.GE.AND P0, PT, R0, R244, PT ;  /* 0x000000f40000720c */ /* 0x000fe40003f06270 */
[----:B------:R-:W-:Y:S02]  /*19530*/  FSEL R59, R59, -INF , !P4 ;  /* 0xff8000003b3b7808 */ /* 0x000fe40006000000 */
[----:B------:R-:W-:Y:S02]  /*19540*/  FMNMX.FTZ R2, R58, R3, !PT ;  /* 0x000000033a027209 */ /* 0x000fe40007810000 */
[----:B------:R-:W-:Y:S02]  /*19550*/  ISETP.GE.OR P0, PT, R0, R248, !P0 ;  /* 0x000000f80000720c */ /* 0x000fe40004706670 */
[----:B------:R-:W-:Y:S01]  /*19560*/  FSEL R229, R62, -INF , !P1 ;  /* 0xff8000003ee57808 */ /* 0x000fe20004800000 */
[----:B------:R-:W-:Y:S01]  /*19570*/  IMAD.MOV.U32 R62, RZ, RZ, R47 ;  /* 0x000000ffff3e7224 */ /* 0x000fe200078e002f */
[----:B------:R-:W-:Y:S02]  /*19580*/  FMNMX.FTZ R0, R59, R2, !PT ;  /* 0x000000023b007209 */ /* 0x000fe40007810000 */
[----:B-1----:R-:W-:Y:S02]  /*19590*/  FMNMX.FTZ R135, R135, R6, !PT ;  /* 0x0000000687877209 */ /* 0x002fe40007810000 */
[----:B------:R-:W-:Y:S02]  /*195a0*/  FSEL R136, R63, -INF , !P0 ;  /* 0xff8000003f887808 */ /* 0x000fe40004000000 */
[----:B------:R-:W-:Y:S02]  /*195b0*/  FMNMX.FTZ R0, R229, R0, !PT ;  /* 0x00000000e5007209 */ /* 0x000fe40007810000 */
[----:B--2---:R-:W-:Y:S01]  /*195c0*/  FMNMX.FTZ R134, R134, R5, !PT ;  /* 0x0000000586867209 */ /* 0x004fe20007810000 */
[C---:B------:R-:W-:Y:S01]  /*195d0*/  FMUL.FTZ R5, R135.reuse, UR4 ;  /* 0x0000000487057c20 */ /* 0x040fe20008410000 */
[----:B------:R-:W-:Y:S02]  /*195e0*/  FSETP.NEU.FTZ.AND P2, PT, R135, -INF , PT ;  /* 0xff8000008700780b */ /* 0x000fe40003f5d000 */
[----:B------:R-:W-:Y:S01]  /*195f0*/  FMNMX.FTZ R0, R136, R0, !PT ;  /* 0x0000000088007209 */ /* 0x000fe20007810000 */
[C---:B------:R-:W-:Y:S01]  /*19600*/  FMUL.FTZ R7, R134.reuse, UR4 ;  /* 0x0000000486077c20 */ /* 0x040fe20008410000 */
[----:B------:R-:W-:Y:S02]  /*19610*/  FSEL R5, R5, RZ, P2 ;  /* 0x000000ff05057208 */ /* 0x000fe40001000000 */
[----:B------:R-:W-:Y:S01]  /*19620*/  FSETP.NEU.FTZ.AND P1, PT, R134, -INF , PT ;  /* 0xff8000008600780b */ /* 0x000fe20003f3d000 */
[----:B------:R-:W1:Y:S01]  /*19630*/  SHFL.BFLY PT, R2, R0, 0x2, 0x1f ;  /* 0x0c401f0000027f89 */ /* 0x000e6200000e0000 */
[----:B---3--:R-:W-:Y:S01]  /*19640*/  FMNMX.FTZ R133, R133, R4, !PT ;  /* 0x0000000485857209 */ /* 0x008fe20007810000 */
[--C-:B------:R-:W-:Y:S01]  /*19650*/  FFMA.FTZ R3, R132, UR4, -R5.reuse ;  /* 0x0000000484037c23 */ /* 0x100fe20008010805 */
[----:B------:R-:W-:Y:S01]  /*19660*/  FSEL R7, R7, RZ, P1 ;  /* 0x000000ff07077208 */ /* 0x000fe20000800000 */
[--C-:B------:R-:W-:Y:S01]  /*19670*/  FFMA.FTZ R6, R16, UR4, -R5.reuse ;  /* 0x0000000410067c23 */ /* 0x100fe20008010805 */
[C---:B------:R-:W-:Y:S01]  /*19680*/  FSETP.NEU.FTZ.AND P0, PT, R133.reuse, -INF , PT ;  /* 0xff8000008500780b */ /* 0x040fe20003f1d000 */
[----:B------:R2:W-:Y:S01]  /*19690*/  MUFU.EX2 R11, R3 ;  /* 0x00000003000b7308 */ /* 0x0005e20000000800 */
[----:B------:R-:W-:Y:S01]  /*196a0*/  FMUL.FTZ R8, R133, UR4 ;  /* 0x0000000485087c20 */ /* 0x000fe20008410000 */
[--C-:B------:R-:W-:Y:S01]  /*196b0*/  FFMA.FTZ R27, R65, UR4, -R5.reuse ;  /* 0x00000004411b7c23 */ /* 0x100fe20008010805 */
[--C-:B------:R-:W-:Y:S01]  /*196c0*/  FFMA.FTZ R223, R21, UR4, -R5.reuse ;  /* 0x0000000415df7c23 */ /* 0x100fe20008010805 */
[--C-:B------:R-:W-:Y:S01]  /*196d0*/  FFMA.FTZ R232, R33, UR4, -R5.reuse ;  /* 0x0000000421e87c23 */ /* 0x100fe20008010805 */
[--C-:B------:R-:W-:Y:S01]  /*196e0*/  FFMA.FTZ R224, R36, UR4, -R5.reuse ;  /* 0x0000000424e07c23 */ /* 0x100fe20008010805 */
[----:B------:R-:W-:Y:S01]  /*196f0*/  FSEL R8, R8, RZ, P0 ;  /* 0x000000ff08087208 */ /* 0x000fe20000000000 */
[--C-:B------:R-:W-:Y:S03]  /*19700*/  FFMA.FTZ R230, R37, UR4, -R5.reuse ;  /* 0x0000000425e67c23 */ /* 0x100fe60008010805 */
[----:B------:R3:W4:Y:S01]  /*19710*/  MUFU.EX2 R231, R6 ;  /* 0x0000000600e77308 */ /* 0x0007220000000800 */
[--C-:B------:R-:W-:Y:S01]  /*19720*/  FFMA.FTZ R63, R52, UR4, -R5.reuse ;  /* 0x00000004343f7c23 */ /* 0x100fe20008010805 */
[--C-:B------:R-:W-:Y:S01]  /*19730*/  FFMA.FTZ R252, R20, UR4, -R5.reuse ;  /* 0x0000000414fc7c23 */ /* 0x100fe20008010805 */
[--C-:B------:R-:W-:Y:S01]  /*19740*/  FFMA.FTZ R26, R32, UR4, -R5.reuse ;  /* 0x00000004201a7c23 */ /* 0x100fe20008010805 */
[----:B------:R-:W-:Y:S01]  /*19750*/  FFMA.FTZ R47, R49, UR4, -R5 ;  /* 0x00000004312f7c23 */ /* 0x000fe20008010805 */
[----:B------:R-:W-:Y:S01]  /*19760*/  FSEL R4, R134, RZ, P1 ;  /* 0x000000ff86047208 */ /* 0x000fe20000800000 */
[--C-:B------:R-:W-:Y:S01]  /*19770*/  FFMA.FTZ R219, R34, UR4, -R7.reuse ;  /* 0x0000000422db7c23 */ /* 0x100fe20008010807 */
[----:B------:R-:W-:Y:S01]  /*19780*/  FFMA.FTZ R9, R13, UR4, -R8 ;  /* 0x000000040d097c23 */ /* 0x000fe20008010808 */
[--C-:B------:R-:W-:Y:S01]  /*19790*/  FFMA.FTZ R67, R67, UR4, -R7.reuse ;  /* 0x0000000443437c23 */ /* 0x100fe20008010807 */
[--C-:B--2---:R-:W-:Y:S01]  /*197a0*/  FFMA.FTZ R3, R141, UR4, -R7.reuse ;  /* 0x000000048d037c23 */ /* 0x104fe20008010807 */
[----:B-1----:R-:W-:Y:S01]  /*197b0*/  FMNMX.FTZ R0, R0, R2, !PT ;  /* 0x0000000200007209 */ /* 0x002fe20007810000 */
[--C-:B------:R-:W-:Y:S01]  /*197c0*/  FFMA.FTZ R2, R208, UR4, -R7.reuse ;  /* 0x00000004d0027c23 */ /* 0x100fe20008010807 */
[----:B------:R-:W-:Y:S01]  /*197d0*/  FADD.FTZ R4, -R4, R138 ;  /* 0x0000008a04047221 */ /* 0x000fe20000010100 */
[----:B------:R1:W-:Y:S01]  /*197e0*/  MUFU.EX2 R141, R3 ;  /* 0x00000003008d7308 */ /* 0x0003e20000000800 */
[--C-:B------:R-:W-:Y:S01]  /*197f0*/  FFMA.FTZ R66, R66, UR4, -R7.reuse ;  /* 0x0000000442427c23 */ /* 0x100fe20008010807 */
[--C-:B------:R-:W-:Y:S01]  /*19800*/  FFMA.FTZ R217, R22, UR4, -R7.reuse ;  /* 0x0000000416d97c23 */ /* 0x100fe20008010807 */
[----:B------:R-:W-:Y:S02]  /*19810*/  IMAD.MOV.U32 R22, RZ, RZ, R42 ;  /* 0x000000ffff167224 */ /* 0x000fe400078e002a */
[----:B---3--:R-:W-:Y:S01]  /*19820*/  FFMA.FTZ R6, R19, UR4, -R7 ;  /* 0x0000000413067c23 */ /* 0x008fe20008010807 */
[----:B------:R-:W-:Y:S01]  /*19830*/  FFMA.FTZ R19, R64, UR4, -R5 ;  /* 0x0000000440137c23 */ /* 0x000fe20008010805 */
[----:B------:R-:W-:Y:S01]  /*19840*/  FFMA.FTZ R42, R40, UR4, -R8 ;  /* 0x00000004282a7c23 */ /* 0x000fe20008010808 */
[----:B------:R-:W-:Y:S02]  /*19850*/  IMAD.MOV.U32 R40, RZ, RZ, R66 ;  /* 0x000000ffff287224 */ /* 0x000fe400078e0042 */
[----:B------:R2:W-:Y:S01]  /*19860*/  MUFU.EX2 R222, R2 ;  /* 0x0000000200de7308 */ /* 0x0005e20000000800 */
[--C-:B------:R-:W-:Y:S01]  /*19870*/  FFMA.FTZ R218, R35, UR4, -R7.reuse ;  /* 0x0000000423da7c23 */ /* 0x100fe20008010807 */
[----:B----4-:R-:W-:Y:S01]  /*19880*/  MOV R35, R231 ;  /* 0x000000e700237202 */ /* 0x010fe20000000f00 */
[----:B------:R-:W-:Y:S01]  /*19890*/  FFMA.FTZ R38, R38, UR4, -R7 ;  /* 0x0000000426267c23 */ /* 0x000fe20008010807 */
[--C-:B------:R-:W-:Y:S01]  /*198a0*/  FFMA.FTZ R208, R25, UR4, -R8.reuse ;  /* 0x0000000419d07c23 */ /* 0x100fe20008010808 */
[--C-:B------:R-:W-:Y:S01]  /*198b0*/  FFMA.FTZ R231, R45, UR4, -R8.reuse ;  /* 0x000000042de77c23 */ /* 0x100fe20008010808 */
[--C-:B------:R-:W-:Y:S01]  /*198c0*/  FFMA.FTZ R61, R61, UR4, -R8.reuse ;  /* 0x000000043d3d7c23 */ /* 0x100fe20008010808 */
[--C-:B------:R-:W-:Y:S03]  /*198d0*/  FFMA.FTZ R138, R28, UR4, -R8.reuse ;  /* 0x000000041c8a7c23 */ /* 0x100fe60008010808 */
[----:B------:R3:W-:Y:S01]  /*198e0*/  MUFU.EX2 R235, R6 ;  /* 0x0000000600eb7308 */ /* 0x0007e20000000800 */
[--C-:B-1----:R-:W-:Y:S01]  /*198f0*/  FFMA.FTZ R3, R142, UR4, -R8.reuse ;  /* 0x000000048e037c23 */ /* 0x102fe20008010808 */
[----:B------:R-:W-:Y:S01]  /*19900*/  FFMA.FTZ R142, R53, UR4, -R5 ;  /* 0x00000004358e7c23 */ /* 0x000fe20008010805 */
[--C-:B------:R-:W-:Y:S01]  /*19910*/  FFMA.FTZ R31, R41, UR4, -R8.reuse ;  /* 0x00000004291f7c23 */ /* 0x100fe20008010808 */
[--C-:B------:R-:W-:Y:S01]  /*19920*/  FFMA.FTZ R30, R44, UR4, -R8.reuse ;  /* 0x000000042c1e7c23 */ /* 0x100fe20008010808 */
[--C-:B------:R-:W-:Y:S01]  /*19930*/  FFMA.FTZ R60, R60, UR4, -R8.reuse ;  /* 0x000000043c3c7c23 */ /* 0x100fe20008010808 */
[----:B------:R-:W-:Y:S01]  /*19940*/  FFMA.FTZ R57, R57, UR4, -R8 ;  /* 0x0000000439397c23 */ /* 0x000fe20008010808 */
[----:B------:R-:W-:Y:S03]  /*19950*/  IMAD.MOV.U32 R13, RZ, RZ, R46 ;  /* 0x000000ffff0d7224 */ /* 0x000fe600078e002e */
[----:B------:R1:W-:Y:S01]  /*19960*/  MUFU.EX2 R10, R3 ;  /* 0x00000003000a7308 */ /* 0x0003e20000000800 */
[----:B--2---:R-:W-:Y:S01]  /*19970*/  FFMA.FTZ R2, R143, UR4, -R8 ;  /* 0x000000048f027c23 */ /* 0x004fe20008010808 */
[--C-:B------:R-:W-:Y:S01]  /*19980*/  FFMA.FTZ R143, R54, UR4, -R7.reuse ;  /* 0x00000004368f7c23 */ /* 0x100fe20008010807 */
[----:B------:R-:W-:Y:S01]  /*19990*/  FFMA.FTZ R46, R50, UR4, -R7 ;  /* 0x00000004322e7c23 */ /* 0x000fe20008010807 */
[----:B------:R-:W-:Y:S02]  /*199a0*/  IMAD.MOV.U32 R44, RZ, RZ, R35 ;  /* 0x000000ffff2c7224 */ /* 0x000fe400078e0023 */
[----:B------:R-:W-:Y:S04]  /*199b0*/  IMAD.MOV.U32 R25, RZ, RZ, R22 ;  /* 0x000000ffff197224 */ /* 0x000fe800078e0016 */
[----:B------:R2:W4:Y:S01]  /*199c0*/  MUFU.EX2 R216, R2 ;  /* 0x0000000200d87308 */ /* 0x0005220000000800 */
[--C-:B---3--:R-:W-:Y:S01]  /*199d0*/  FFMA.FTZ R6, R12, UR4, -R8.reuse ;  /* 0x000000040c067c23 */ /* 0x108fe20008010808 */
[----:B------:R-:W-:Y:S01]  /*199e0*/  FFMA.FTZ R12, R56, UR4, -R8 ;  /* 0x00000004380c7c23 */ /* 0x000fe20008010808 */
[----:B------:R-:W-:Y:S07]  /*199f0*/  IMAD.MOV.U32 R28, RZ, RZ, R38 ;  /* 0x000000ffff1c7224 */ /* 0x000fee00078e0026 */
[----:B------:R-:W-:Y:S01]  /*19a00*/  MUFU.EX2 R221, R6 ;  /* 0x0000000600dd7308 */ /* 0x000fe20000000800 */
[--C-:B-1----:R-:W-:Y:S01]  /*19a10*/  FFMA.FTZ R3, R209, UR4, -R5.reuse ;  /* 0x00000004d1037c23 */ /* 0x102fe20008010805 */
[----:B------:R-:W-:Y:S08]  /*19a20*/  FFMA.FTZ R209, R24, UR4, -R8 ;  /* 0x0000000418d17c23 */ /* 0x000ff00008010808 */
[----:B------:R1:W-:Y:S01]  /*19a30*/  MUFU.EX2 R220, R3 ;  /* 0x0000000300dc7308 */ /* 0x0003e20000000800 */
[--C-:B--2---:R-:W-:Y:S01]  /*19a40*/  FFMA.FTZ R2, R17, UR4, -R5.reuse ;  /* 0x0000000411027c23 */ /* 0x104fe20008010805 */
[----:B------:R-:W-:Y:S08]  /*19a50*/  FFMA.FTZ R17, R48, UR4, -R5 ;  /* 0x0000000430117c23 */ /* 0x000ff00008010805 */
[----:B------:R2:W-:Y:S10]  /*19a60*/  MUFU.EX2 R236, R2 ;  /* 0x0000000200ec7308 */ /* 0x0005f40000000800 */
[----:B------:R-:W-:Y:S01]  /*19a70*/  MUFU.EX2 R234, R9 ;  /* 0x0000000900ea7308 */ /* 0x000fe20000000800 */
[----:B-1----:R-:W1:Y:S09]  /*19a80*/  SHFL.BFLY PT, R3, R0, 0x1, 0x1f ;  /* 0x0c201f0000037f89 */ /* 0x002e7200000e0000 */
[----:B------:R-:W-:Y:S01]  /*19a90*/  MUFU.EX2 R232, R232 ;  /* 0x000000e800e87308 */ /* 0x000fe20000000800 */
[--C-:B--2---:R-:W-:Y:S01]  /*19aa0*/  FFMA.FTZ R2, R18, UR4, -R7.reuse ;  /* 0x0000000412027c23 */ /* 0x104fe20008010807 */
[----:B----4-:R-:W-:Y:S02]  /*19ab0*/  IMAD.MOV.U32 R18, RZ, RZ, R216 ;  /* 0x000000ffff127224 */ /* 0x010fe400078e00d8 */
[----:B------:R-:W-:Y:S01]  /*19ac0*/  FFMA.FTZ R216, R23, UR4, -R7 ;  /* 0x0000000417d87c23 */ /* 0x000fe20008010807 */
[----:B------:R-:W-:Y:S02]  /*19ad0*/  IMAD.MOV.U32 R23, RZ, RZ, R17 ;  /* 0x000000ffff177224 */ /* 0x000fe400078e0011 */
[----:B------:R-:W-:Y:S03]  /*19ae0*/  IMAD.MOV.U32 R45, RZ, RZ, R18 ;  /* 0x000000ffff2d7224 */ /* 0x000fe600078e0012 */
[----:B------:R2:W3:Y:S01]  /*19af0*/  MUFU.EX2 R16, R2 ;  /* 0x0000000200107308 */ /* 0x0004e20000000800 */
[----:B------:R-:W-:Y:S09]  /*19b00*/  MOV R24, R23 ;  /* 0x0000001700187202 */ /* 0x000ff20000000f00 */
[----:B------:R-:W-:Y:S01]  /*19b10*/  MUFU.EX2 R224, R224 ;  /* 0x000000e000e07308 */ /* 0x000fe20000000800 */
[----:B-1----:R-:W-:Y:S02]  /*19b20*/  FMNMX.FTZ R132, R0, R3, !PT ;  /* 0x0000000300847209 */ /* 0x002fe40007810000 */
[----:B------:R-:W-:Y:S02]  /*19b30*/  FSEL R0, R133, RZ, P0 ;  /* 0x000000ff85007208 */ /* 0x000fe40000000000 */
[----:B------:R-:W-:Y:S03]  /*19b40*/  FSETP.NEU.FTZ.AND P0, PT, R132, -INF , PT ;  /* 0xff8000008400780b */ /* 0x000fe60003f1d000 */
[----:B------:R-:W-:Y:S01]  /*19b50*/  FADD.FTZ R3, -R0, R139 ;  /* 0x0000008b00037221 */ /* 0x000fe20000010100 */
[----:B--2---:R-:W-:Y:S01]  /*19b60*/  FSEL R2, R135, RZ, P2 ;  /* 0x000000ff87027208 */ /* 0x004fe20001000000 */
[----:B---3--:R-:W-:Y:S01]  /*19b70*/  IMAD.MOV.U32 R34, RZ, RZ, R16 ;  /* 0x000000ffff227224 */ /* 0x008fe200078e0010 */
[----:B------:R-:W-:Y:S01]  /*19b80*/  FSEL R0, R132, RZ, P0 ;  /* 0x000000ff84007208 */ /* 0x000fe20000000000 */
[----:B------:R-:W-:Y:S01]  /*19b90*/  FMUL.FTZ R3, R3, UR4 ;  /* 0x0000000403037c20 */ /* 0x000fe20008410000 */
[----:B------:R-:W-:Y:S01]  /*19ba0*/  MUFU.EX2 R231, R231 ;  /* 0x000000e700e77308 */ /* 0x000fe20000000800 */
[----:B------:R-:W-:Y:S01]  /*19bb0*/  FADD.FTZ R2, -R2, R137 ;  /* 0x0000008902027221 */ /* 0x000fe20000010100 */
[----:B------:R-:W-:Y:S01]  /*19bc0*/  FMUL.FTZ R137, R132, UR4 ;  /* 0x0000000484897c20 */ /* 0x000fe20008410000 */
[----:B------:R-:W-:Y:S01]  /*19bd0*/  FADD.FTZ R6, -R0, R140 ;  /* 0x0000008c00067221 */ /* 0x000fe20000010100 */
[----:B------:R-:W-:Y:S01]  /*19be0*/  FFMA.FTZ R140, R55, UR4, -R7 ;  /* 0x00000004378c7c23 */ /* 0x000fe20008010807 */
[----:B------:R-:W-:Y:S02]  /*19bf0*/  IMAD.MOV.U32 R41, RZ, RZ, R34 ;  /* 0x000000ffff297224 */ /* 0x000fe400078e0022 */
[----:B------:R-:W-:Y:S02]  /*19c00*/  FSEL R137, R137, RZ, P0 ;  /* 0x000000ff89897208 */ /* 0x000fe40000000000 */
[----:B------:R-:W-:Y:S03]  /*19c10*/  PLOP3.LUT P0, PT, PT, PT, UP0, 0x80, 0x0 ;  /* 0x000000000000781c */ /* 0x000fe60003f0f008 */
[--C-:B------:R-:W-:Y:S01]  /*19c20*/  FFMA.FTZ R0, R210, UR4, -R137.reuse ;  /* 0x00000004d2007c23 */ /* 0x100fe20008010889 */
[--C-:B------:R-:W-:Y:S01]  /*19c30*/  FFMA.FTZ R5, R15, UR4, -R137.reuse ;  /* 0x000000040f057c23 */ /* 0x100fe20008010889 */
[--C-:B------:R-:W-:Y:S01]  /*19c40*/  FFMA.FTZ R9, R211, UR4, -R137.reuse ;  /* 0x00000004d3097c23 */ /* 0x100fe20008010889 */
[----:B------:R-:W-:Y:S01]  /*19c50*/  FFMA.FTZ R211, R29, UR4, -R8 ;  /* 0x000000041dd37c23 */ /* 0x000fe20008010808 */
[----:B------:R1:W-:Y:S01]  /*19c60*/  MUFU.EX2 R139, R0 ;  /* 0x00000000008b7308 */ /* 0x0003e20000000800 */
[----:B------:R-:W-:Y:S01]  /*19c70*/  MOV R29, R67 ;  /* 0x00000043001d7202 */ /* 0x000fe20000000f00 */
[----:B------:R-:W-:Y:S08]  /*19c80*/  FMUL.FTZ R8, R6, UR4 ;  /* 0x0000000406087c20 */ /* 0x000ff00008410000 */
[----:B------:R-:W-:Y:S10]  /*19c90*/  MUFU.EX2 R233, R5 ;  /* 0x0000000500e97308 */ /* 0x000ff40000000800 */
[----:B------:R2:W-:Y:S01]  /*19ca0*/  MUFU.EX2 R210, R9 ;  /* 0x0000000900d27308 */ /* 0x0005e20000000800 */
[----:B-1----:R-:W-:Y:S01]  /*19cb0*/  FFMA.FTZ R0, R14, UR4, -R137 ;  /* 0x000000040e007c23 */ /* 0x002fe20008010889 */
[----:B------:R-:W-:Y:S01]  /*19cc0*/  MOV R14, R27 ;  /* 0x0000001b000e7202 */ /* 0x000fe20000000f00 */
[--C-:B------:R-:W-:Y:S02]  /*19cd0*/  FFMA.FTZ R27, R39, UR4, -R7.reuse ;  /* 0x00000004271b7c23 */ /* 0x100fe40008010807 */
[----:B------:R-:W3:Y:S02]  /*19ce0*/  LDL.LU R39, [R1+0x18] ;  /* 0x0000180001277983 */ /* 0x000ee40000300800 */
[----:B------:R-:W-:Y:S03]  /*19cf0*/  IMAD.MOV.U32 R15, RZ, RZ, R14 ;  /* 0x000000ffff0f7224 */ /* 0x000fe600078e000e */
[----:B------:R1:W-:Y:S01]  /*19d00*/  MUFU.EX2 R237, R0 ;  /* 0x0000000000ed7308 */ /* 0x0003e20000000800 */
[----:B------:R-:W4:Y:S01]  /*19d10*/  LDL.LU R56, [R1+0x28] ;  /* 0x0000280001387983 */ /* 0x000f220000300800 */
[----:B------:R-:W-:Y:S02]  /*19d20*/  MOV R14, R19 ;  /* 0x00000013000e7202 */ /* 0x000fe40000000f00 */
[----:B--2---:R-:W-:Y:S01]  /*19d30*/  MOV R9, R43 ;  /* 0x0000002b00097202 */ /* 0x004fe20000000f00 */
[----:B------:R-:W-:Y:S01]  /*19d40*/  FFMA.FTZ R43, R51, UR4, -R7 ;  /* 0x00000004332b7c23 */ /* 0x000fe20008010807 */
[----:B-1----:R-:W-:Y:S04]  /*19d50*/  FMUL.FTZ R0, R2, UR4 ;  /* 0x0000000402007c20 */ /* 0x002fe80008410000 */
[----:B------:R-:W1:Y:S02]  /*19d60*/  MUFU.EX2 R2, R0 ;  /* 0x0000000000027308 */ /* 0x000e640000000800 */
[----:B-1----:R-:W-:Y:S01]  /*19d70*/  FMUL.FTZ R48, R2, R152 ;  /* 0x0000009802307220 */ /* 0x002fe20000410000 */
[----:B------:R-:W-:Y:S01]  /*19d80*/  FMUL.FTZ R0, R4, UR4 ;  /* 0x0000000404007c20 */ /* 0x000fe20008410000 */
        /* <DEDUP_REMOVED lines=31> */
[----:B------:R-:W1:Y:S01]  /*19f80*/  MUFU.EX2 R0, R0 ;  /* 0x0000000000007308 */ /* 0x000e620000000800 */
        /* <DEDUP_REMOVED lines=8> */
[----:B------:R-:W-:Y:S02]  /*1a010*/  IMAD.MOV.U32 R149, RZ, RZ, R160 ;  /* 0x000000ffff957224 */ /* 0x000fe400078e00a0 */
[----:B------:R-:W-:Y:S01]  /*1a020*/  IMAD.MOV.U32 R61, RZ, RZ, R60 ;  /* 0x000000ffff3d7224 */ /* 0x000fe200078e003c */
[----:B------:R-:W-:Y:S01]  /*1a030*/  MOV R60, R57 ;  /* 0x00000039003c7202 */ /* 0x000fe20000000f00 */
[----:B------:R-:W-:Y:S02]  /*1a040*/  IMAD.MOV.U32 R57, RZ, RZ, R12 ;  /* 0x000000ffff397224 */ /* 0x000fe400078e000c */
[----:B------:R-:W-:Y:S02]  /*1a050*/  IMAD.MOV.U32 R172, RZ, RZ, R28 ;  /* 0x000000ffffac7224 */ /* 0x000fe400078e001c */
[C---:B-1----:R-:W-:Y:S01]  /*1a060*/  FMUL.FTZ R66, R0.reuse, R146 ;  /* 0x0000009200427220 */ /* 0x042fe20000410000 */
[C---:B------:R-:W-:Y:S01]  /*1a070*/  FMUL.FTZ R67, R0.reuse, R147 ;  /* 0x0000009300437220 */ /* 0x040fe20000410000 */
[C---:B------:R-:W-:Y:S01]  /*1a080*/  FMUL.FTZ R6, R0.reuse, R174 ;  /* 0x000000ae00067220 */ /* 0x040fe20000410000 */
[----:B------:R-:W1:Y:S01]  /*1a090*/  LDSM.16.MT88.4 R144, [R225+0xc000] ;  /* 0x00c00000e190783b */ /* 0x000e620000004200 */
        /* <DEDUP_REMOVED lines=28> */
[----:B------:R-:W-:Y:S01]  /*1a260*/  IMAD.MOV.U32 R155, RZ, RZ, R140 ;  /* 0x000000ffff9b7224 */ /* 0x000fe200078e008c */
[----:B------:R-:W-:Y:S01]  /*1a270*/  MOV R154, R143 ;  /* 0x0000008f009a7202 */ /* 0x000fe20000000f00 */
[----:B------:R-:W-:Y:S01]  /*1a280*/  IMAD.MOV.U32 R158, RZ, RZ, R142 ;  /* 0x000000ffff9e7224 */ /* 0x000fe200078e008e */
[----:B------:R-:W-:Y:S01]  /*1a290*/  F2FP.F16.F32.PACK_AB R140, R220, R11 ;  /* 0x0000000bdc8c723e */ /* 0x000fe200000000ff */
[----:B------:R-:W-:Y:S01]  /*1a2a0*/  IMAD.MOV.U32 R160, RZ, RZ, R57 ;  /* 0x000000ffffa07224 */ /* 0x000fe200078e0039 */
[----:B------:R-:W-:Y:S01]  /*1a2b0*/  MOV R175, R149 ;  /* 0x0000009500af7202 */ /* 0x000fe20000000f00 */
        /* <DEDUP_REMOVED lines=9> */
[----:B------:R-:W-:Y:S01]  /*1a350*/  MOV R170, R160 ;  /* 0x000000a000aa7202 */ /* 0x000fe20000000f00 */
[----:B------:R-:W-:Y:S01]  /*1a360*/  IMAD.MOV.U32 R160, RZ, RZ, R59 ;  /* 0x000000ffffa07224 */ /* 0x000fe200078e003b */
[----:B------:R-:W-:Y:S03]  /*1a370*/  MUFU.EX2 R173, R223 ;  /* 0x000000df00ad7308 */ /* 0x000fe60000000800 */
[----:B------:R-:W-:Y:S07]  /*1a380*/  FFMA.FTZ R160, R160, UR4, -R137 ;  /* 0x00000004a0a07c23 */ /* 0x000fee0008010889 */
[----:B------:R-:W-:Y:S10]  /*1a390*/  MUFU.EX2 R167, R217 ;  /* 0x000000d900a77308 */ /* 0x000ff40000000800 */
[----:B------:R-:W-:Y:S10]  /*1a3a0*/  MUFU.EX2 R174, R216 ;  /* 0x000000d800ae7308 */ /* 0x000ff40000000800 */
[----:B------:R-:W-:Y:S01]  /*1a3b0*/  MUFU.EX2 R163, R163 ;  /* 0x000000a300a37308 */ /* 0x000fe20000000800 */
[----:B---3--:R-:W-:Y:S01]  /*1a3c0*/  FFMA.FTZ R152, R2, R39, R11 ;  /* 0x0000002702987223 */ /* 0x008fe2000001000b */
[C---:B------:R-:W-:Y:S08]  /*1a3d0*/  FMUL.FTZ R39, R0.reuse, R159 ;  /* 0x0000009f00277220 */ /* 0x040ff00000410000 */
[----:B------:R2:W3:Y:S01]  /*1a3e0*/  MUFU.EX2 R2, R3 ;  /* 0x0000000300027308 */ /* 0x0004e20000000800 */
[----:B------:R-:W-:Y:S01]  /*1a3f0*/  MOV R159, R58 ;  /* 0x0000003a009f7202 */ /* 0x000fe20000000f00 */
[----:B----4-:R-:W-:Y:S01]  /*1a400*/  FFMA.FTZ R157, R0, R56, R141 ;  /* 0x00000038009d7223 */ /* 0x010fe2000001008d */
[----:B------:R-:W-:Y:S01]  /*1a410*/  F2FP.F16.F32.PACK_AB R141, R222, R141 ;  /* 0x0000008dde8d723e */ /* 0x000fe200000000ff */
[----:B------:R-:W-:Y:S02]  /*1a420*/  IMAD.MOV.U32 R56, RZ, RZ, R29 ;  /* 0x000000ffff387224 */ /* 0x000fe400078e001d */
[----:B------:R-:W-:Y:S04]  /*1a430*/  FFMA.FTZ R159, R159, UR4, -R137 ;  /* 0x000000049f9f7c23 */ /* 0x000fe80008010889 */
[----:B------:R4:W1:Y:S01]  /*1a440*/  MUFU.EX2 R0, R8 ;  /* 0x0000000800007308 */ /* 0x0008620000000800 */
[----:B------:R-:W-:Y:S04]  /*1a450*/  IMAD.MOV.U32 R165, RZ, RZ, R56 ;  /* 0x000000ffffa57224 */ /* 0x000fe800078e0038 */
[----:B------:R-:W-:Y:S05]  /*1a460*/  IMAD.MOV.U32 R171, RZ, RZ, R165 ;  /* 0x000000ffffab7224 */ /* 0x000fea00078e00a5 */
[----:B------:R1:W-:Y:S01]  /*1a470*/  MUFU.EX2 R165, R252 ;  /* 0x000000fc00a57308 */ /* 0x0003e20000000800 */
[----:B--2---:R-:W2:Y:S01]  /*1a480*/  LDL.LU R3, [R1+0x2c] ;  /* 0x00002c0001037983 */ /* 0x004ea20000300800 */
[C---:B---3--:R-:W-:Y:S01]  /*1a490*/  FMUL.FTZ R40, R2.reuse, R188 ;  /* 0x000000bc02287220 */ /* 0x048fe20000410000 */
[----:B------:R-:W-:Y:S02]  /*1a4a0*/  IMAD.MOV.U32 R188, RZ, RZ, R41 ;  /* 0x000000ffffbc7224 */ /* 0x000fe400078e0029 */
[C---:B------:R-:W-:Y:S01]  /*1a4b0*/  FMUL.FTZ R41, R2.reuse, R189 ;  /* 0x000000bd02297220 */ /* 0x040fe20000410000 */
[----:B------:R-:W-:Y:S01]  /*1a4c0*/  MOV R189, R44 ;  /* 0x0000002c00bd7202 */ /* 0x000fe20000000f00 */
[C---:B------:R-:W-:Y:S01]  /*1a4d0*/  FMUL.FTZ R45, R2.reuse, R185 ;  /* 0x000000b9022d7220 */ /* 0x040fe20000410000 */
[----:B------:R-:W-:Y:S01]  /*1a4e0*/  IMAD.MOV.U32 R185, RZ, RZ, R161 ;  /* 0x000000ffffb97224 */ /* 0x000fe200078e00a1 */
[----:B------:R-:W-:Y:S01]  /*1a4f0*/  F2FP.F16.F32.PACK_AB R143, R235, R188 ;  /* 0x000000bceb8f723e */ /* 0x000fe200000000ff */
[----:B----4-:R-:W-:Y:S01]  /*1a500*/  FMUL.FTZ R8, R2, R204 ;  /* 0x000000cc02087220 */ /* 0x010fe20000410000 */
[----:B------:R-:W-:Y:S01]  /*1a510*/  F2FP.F16.F32.PACK_AB R142, R236, R189 ;  /* 0x000000bdec8e723e */ /* 0x000fe200000000ff */
[----:B------:R-:W-:Y:S01]  /*1a520*/  FMUL.FTZ R9, R2, R205 ;  /* 0x000000cd02097220 */ /* 0x000fe20000410000 */
[----:B-1----:R-:W-:Y:S01]  /*1a530*/  FMUL.FTZ R11, R0, R207 ;  /* 0x000000cf000b7220 */ /* 0x002fe20000410000 */
[C---:B------:R-:W-:Y:S01]  /*1a540*/  FMUL.FTZ R12, R2.reuse, R200 ;  /* 0x000000c8020c7220 */ /* 0x040fe20000410000 */
[----:B------:R-:W-:Y:S01]  /*1a550*/  FMUL.FTZ R13, R2, R201 ;  /* 0x000000c9020d7220 */ /* 0x000fe20000410000 */
[----:B------:R-:W-:Y:S01]  /*1a560*/  FMUL.FTZ R15, R0, R203 ;  /* 0x000000cb000f7220 */ /* 0x000fe20000410000 */
[----:B------:R-:W-:Y:S01]  /*1a570*/  FMUL.FTZ R44, R2, R184 ;  /* 0x000000b8022c7220 */ /* 0x000fe20000410000 */
[-C--:B------:R-:W-:Y:S05]  /*1a580*/  HMMA.16816.F32 R4, R140, R144.reuse, R4 ;  /* 0x000000908c04723c */ /* 0x080fea0000001804 */
[----:B------:R-:W-:Y:S02]  /*1a590*/  IMAD.MOV.U32 R204, RZ, RZ, R14 ;  /* 0x000000ffffcc7224 */ /* 0x000fe400078e000e */
[----:B------:R-:W-:Y:S01]  /*1a5a0*/  FMUL.FTZ R14, R0, R202 ;  /* 0x000000ca000e7220 */ /* 0x000fe20000410000 */
[C---:B------:R-:W-:Y:S03]  /*1a5b0*/  FMUL.FTZ R56, R2.reuse, R180 ;  /* 0x000000b402387220 */ /* 0x040fe60000410000 */
[----:B------:R-:W-:Y:S02]  /*1a5c0*/  IMAD.MOV.U32 R184, RZ, RZ, R27 ;  /* 0x000000ffffb87224 */ /* 0x000fe400078e001b */
[----:B------:R-:W-:Y:S02]  /*1a5d0*/  IMAD.MOV.U32 R180, RZ, RZ, R26 ;  /* 0x000000ffffb47224 */ /* 0x000fe400078e001a */
[C---:B------:R-:W-:Y:S01]  /*1a5e0*/  FMUL.FTZ R24, R2.reuse, R196 ;  /* 0x000000c402187220 */ /* 0x040fe20000410000 */
[----:B------:R-:W-:Y:S01]  /*1a5f0*/  FMUL.FTZ R25, R2, R197 ;  /* 0x000000c502197220 */ /* 0x000fe20000410000 */
[C---:B------:R-:W-:Y:S01]  /*1a600*/  FMUL.FTZ R26, R0.reuse, R198 ;  /* 0x000000c6001a7220 */ /* 0x040fe20000410000 */
[----:B------:R-:W-:Y:S01]  /*1a610*/  FMUL.FTZ R27, R0, R199 ;  /* 0x000000c7001b7220 */ /* 0x000fe20000410000 */
[----:B------:R-:W-:Y:S01]  /*1a620*/  IMAD.MOV.U32 R201, RZ, RZ, R31 ;  /* 0x000000ffffc97224 */ /* 0x000fe200078e001f */
[----:B------:R-:W-:Y:S01]  /*1a630*/  MOV R200, R30 ;  /* 0x0000001e00c87202 */ /* 0x000fe20000000f00 */
[C---:B------:R-:W-:Y:S01]  /*1a640*/  FMUL.FTZ R28, R2.reuse, R192 ;  /* 0x000000c0021c7220 */ /* 0x040fe20000410000 */
[----:B------:R-:W-:Y:S01]  /*1a650*/  FMUL.FTZ R29, R2, R193 ;  /* 0x000000c1021d7220 */ /* 0x000fe20000410000 */
[C---:B------:R-:W-:Y:S01]  /*1a660*/  FMUL.FTZ R30, R0.reuse, R194 ;  /* 0x000000c2001e7220 */ /* 0x040fe20000410000 */
[C---:B------:R-:W-:Y:S01]  /*1a670*/  FMUL.FTZ R31, R0.reuse, R195 ;  /* 0x000000c3001f7220 */ /* 0x040fe20000410000 */
[----:B------:R-:W-:Y:S01]  /*1a680*/  MOV R196, R43 ;  /* 0x0000002b00c47202 */ /* 0x000fe20000000f00 */
[----:B------:R-:W-:Y:S02]  /*1a690*/  IMAD.MOV.U32 R192, RZ, RZ, R42 ;  /* 0x000000ffffc07224 */ /* 0x000fe400078e002a */
[C---:B------:R-:W-:Y:S01]  /*1a6a0*/  FMUL.FTZ R42, R0.reuse, R190 ;  /* 0x000000be002a7220 */ /* 0x040fe20000410000 */
[C---:B------:R-:W-:Y:S01]  /*1a6b0*/  FMUL.FTZ R43, R0.reuse, R191 ;  /* 0x000000bf002b7220 */ /* 0x040fe20000410000 */
[----:B------:R-:W-:Y:S02]  /*1a6c0*/  IMAD.MOV.U32 R193, RZ, RZ, R47 ;  /* 0x000000ffffc17224 */ /* 0x000fe400078e002f */
[C---:B------:R-:W-:Y:S01]  /*1a6d0*/  FMUL.FTZ R47, R0.reuse, R187 ;  /* 0x000000bb002f7220 */ /* 0x040fe20000410000 */
[----:B------:R-:W-:Y:S02]  /*1a6e0*/  IMAD.MOV.U32 R197, RZ, RZ, R46 ;  /* 0x000000ffffc57224 */ /* 0x000fe400078e002e */
[----:B------:R-:W-:Y:S01]  /*1a6f0*/  FMUL.FTZ R46, R0, R186 ;  /* 0x000000ba002e7220 */ /* 0x000fe20000410000 */
[----:B------:R-:W-:Y:S01]  /*1a700*/  FMUL.FTZ R57, R2, R181 ;  /* 0x000000b502397220 */ /* 0x000fe20000410000 */
[C---:B------:R-:W-:Y:S01]  /*1a710*/  FMUL.FTZ R58, R0.reuse, R182 ;  /* 0x000000b6003a7220 */ /* 0x040fe20000410000 */
[----:B------:R-:W-:Y:S01]  /*1a720*/  FMUL.FTZ R59, R0, R183 ;  /* 0x000000b7003b7220 */ /* 0x000fe20000410000 */
        /* <DEDUP_REMOVED lines=34> */
[----:B------:R-:W-:Y:S02]  /*1a950*/  IMAD.MOV.U32 R203, RZ, RZ, R164 ;  /* 0x000000ffffcb7224 */ /* 0x000fe400078e00a4 */
[C---:B------:R-:W-:Y:S01]  /*1a960*/  FMUL.FTZ R122, R0.reuse, R122 ;  /* 0x0000007a007a7220 */ /* 0x040fe20000410000 */
[----:B------:R-:W-:Y:S02]  /*1a970*/  IMAD.MOV.U32 R202, RZ, RZ, R166 ;  /* 0x000000ffffca7224 */ /* 0x000fe400078e00a6 */
[C---:B------:R-:W-:Y:S01]  /*1a980*/  FMUL.FTZ R123, R0.reuse, R123 ;  /* 0x0000007b007b7220 */ /* 0x040fe20000410000 */
[C---:B------:R-:W-:Y:S01]  /*1a990*/  FMUL.FTZ R126, R0.reuse, R126 ;  /* 0x0000007e007e7220 */ /* 0x040fe20000410000 */
[----:B------:R-:W-:Y:S01]  /*1a9a0*/  FMUL.FTZ R127, R0, R127 ;  /* 0x0000007f007f7220 */ /* 0x000fe20000410000 */
[----:B------:R1:W-:Y:S01]  /*1a9b0*/  MUFU.EX2 R176, R180 ;  /* 0x000000b400b07308 */ /* 0x0003e20000000800 */
[----:B------:R-:W-:Y:S01]  /*1a9c0*/  MOV R207, R205 ;  /* 0x000000cd00cf7202 */ /* 0x000fe20000000f00 */
[----:B------:R-:W-:Y:S01]  /*1a9d0*/  IMAD.MOV.U32 R205, RZ, RZ, R204 ;  /* 0x000000ffffcd7224 */ /* 0x000fe200078e00cc */
[----:B------:R-:W-:Y:S01]  /*1a9e0*/  MOV R204, R230 ;  /* 0x000000e600cc7202 */ /* 0x000fe20000000f00 */
[----:B------:R-:W-:Y:S01]  /*1a9f0*/  IMAD.MOV.U32 R198, RZ, RZ, R172 ;  /* 0x000000ffffc67224 */ /* 0x000fe200078e00ac */
[----:B------:R-:W3:Y:S01]  /*1aa00*/  LDL.LU R178, [R1+0x30] ;  /* 0x0000300001b27983 */ /* 0x000ee20000300800 */
[----:B------:R-:W-:Y:S01]  /*1aa10*/  FFMA.FTZ R252, R136, UR4, -R137 ;  /* 0x0000000488fc7c23 */ /* 0x000fe20008010889 */
[----:B------:R-:W-:Y:S03]  /*1aa20*/  FADD.FTZ R136, R220, R152 ;  /* 0x00000098dc887221 */ /* 0x000fe60000010000 */
[----:B------:R-:W-:Y:S10]  /*1aa30*/  MUFU.EX2 R177, R219 ;  /* 0x000000db00b17308 */ /* 0x000ff40000000800 */
[----:B------:R4:W-:Y:S01]  /*1aa40*/  MUFU.EX2 R181, R218 ;  /* 0x000000da00b57308 */ /* 0x0009e20000000800 */
[----:B-1----:R-:W-:Y:S09]  /*1aa50*/  IMAD.MOV.U32 R180, RZ, RZ, R229 ;  /* 0x000000ffffb47224 */ /* 0x002ff200078e00e5 */
[----:B------:R-:W-:Y:S10]  /*1aa60*/  MUFU.EX2 R172, R209 ;  /* 0x000000d100ac7308 */ /* 0x000ff40000000800 */
[----:B------:R-:W-:Y:S01]  /*1aa70*/  MUFU.EX2 R230, R211 ;  /* 0x000000d300e67308 */ /* 0x000fe20000000800 */
[----:B----4-:R-:W-:Y:S09]  /*1aa80*/  LDSM.16.MT88.4 R216, [R226+0xf800] ;  /* 0x00f80000e2d8783b */ /* 0x010ff20000004200 */
[----:B------:R1:W-:Y:S10]  /*1aa90*/  MUFU.EX2 R179, R138 ;  /* 0x0000008a00b37308 */ /* 0x0003f40000000800 */
[----:B------:R-:W-:Y:S10]  /*1aaa0*/  MUFU.EX2 R204, R204 ;  /* 0x000000cc00cc7308 */ /* 0x000ff40000000800 */
[----:B------:R-:W-:Y:S01]  /*1aab0*/  MUFU.EX2 R191, R162 ;  /* 0x000000a200bf7308 */ /* 0x000fe20000000800 */
[----:B-1----:R-:W-:Y:S01]  /*1aac0*/  FFMA.FTZ R138, R203, UR4, -R137 ;  /* 0x00000004cb8a7c23 */ /* 0x002fe20008010889 */
[----:B------:R-:W-:Y:S08]  /*1aad0*/  IMAD.MOV.U32 R203, RZ, RZ, R185 ;  /* 0x000000ffffcb7224 */ /* 0x000ff000078e00b9 */
        /* <DEDUP_REMOVED lines=8> */
[----:B--2---:R-:W-:Y:S01]  /*1ab60*/  FFMA.FTZ R156, R2, R3, R10 ;  /* 0x00000003029c7223 */ /* 0x004fe2000001000a */
[----:B------:R-:W-:Y:S01]  /*1ab70*/  IMAD.MOV.U32 R3, RZ, RZ, R148 ;  /* 0x000000ffff037224 */ /* 0x000fe200078e0094 */
[----:B------:R-:W-:Y:S01]  /*1ab80*/  F2FP.F16.F32.PACK_AB R148, R185, R10 ;  /* 0x0000000ab994723e */ /* 0x000fe200000000ff */
[----:B------:R-:W-:Y:S01]  /*1ab90*/  FMUL.FTZ R10, R0, R206 ;  /* 0x000000ce000a7220 */ /* 0x000fe20000410000 */
[--C-:B------:R-:W-:Y:S01]  /*1aba0*/  FFMA.FTZ R2, R214, UR4, -R137.reuse ;  /* 0x00000004d6027c23 */ /* 0x100fe20008010889 */
[--C-:B------:R-:W-:Y:S01]  /*1abb0*/  FFMA.FTZ R3, R3, UR4, -R137.reuse ;  /* 0x0000000403037c23 */ /* 0x100fe20008010889 */
[----:B------:R-:W-:Y:S01]  /*1abc0*/  IMAD.MOV.U32 R206, RZ, RZ, R184 ;  /* 0x000000ffffce7224 */ /* 0x000fe200078e00b8 */
[----:B------:R-:W-:Y:S02]  /*1abd0*/  MOV R184, R175 ;  /* 0x000000af00b87202 */ /* 0x000fe40000000f00 */
[----:B------:R1:W-:Y:S01]  /*1abe0*/  MUFU.EX2 R164, R2 ;  /* 0x0000000200a47308 */ /* 0x0003e20000000800 */
[C---:B------:R-:W-:Y:S06]  /*1abf0*/  HMMA.16816.F32 R8, R148.reuse, R144, R8 ;  /* 0x000000909408723c */ /* 0x040fec0000001808 */
[-C--:B------:R-:W-:Y:S03]  /*1ac00*/  HMMA.16816.F32 R12, R148, R146.reuse, R12 ;  /* 0x00000092940c723c */ /* 0x080fe6000000180c */
[----:B------:R-:W-:Y:S03]  /*1ac10*/  MUFU.EX2 R175, R208 ;  /* 0x000000d000af7308 */ /* 0x000fe60000000800 */
[C---:B------:R-:W-:Y:S01]  /*1ac20*/  HMMA.16816.F32 R16, R140.reuse, R146, R16 ;  /* 0x000000928c10723c */ /* 0x040fe20000001810 */
[----:B------:R-:W2:Y:S06]  /*1ac30*/  LDSM.16.MT88.4 R144, [R226+0xc000] ;  /* 0x00c00000e290783b */ /* 0x000eac0000004200 */
[----:B------:R4:W2:Y:S01]  /*1ac40*/  MUFU.EX2 R198, R184 ;  /* 0x000000b800c67308 */ /* 0x0008a20000000800 */
[----:B-1----:R-:W-:Y:S09]  /*1ac50*/  FFMA.FTZ R2, R215, UR4, -R137 ;  /* 0x00000004d7027c23 */ /* 0x002ff20008010889 */
[----:B------:R1:W-:Y:S10]  /*1ac60*/  MUFU.EX2 R166, R2 ;  /* 0x0000000200a67308 */ /* 0x0003f40000000800 */
[----:B------:R2:W-:Y:S01]  /*1ac70*/  MUFU.EX2 R185, R138 ;  /* 0x0000008a00b97308 */ /* 0x0005e20000000800 */
[----:B----4-:R-:W-:Y:S02]  /*1ac80*/  IMAD.MOV.U32 R184, RZ, RZ, R158 ;  /* 0x000000ffffb87224 */ /* 0x010fe400078e009e */
[----:B------:R-:W-:Y:S07]  /*1ac90*/  IMAD.MOV.U32 R158, RZ, RZ, R153 ;  /* 0x000000ffff9e7224 */ /* 0x000fee00078e0099 */
[----:B------:R-:W-:Y:S01]  /*1aca0*/  MUFU.EX2 R187, R184 ;  /* 0x000000b800bb7308 */ /* 0x000fe20000000800 */
[--C-:B-1----:R-:W-:Y:S09]  /*1acb0*/  FFMA.FTZ R2, R213, UR4, -R137.reuse ;  /* 0x00000004d5027c23 */ /* 0x102ff20008010889 */
[----:B------:R1:W-:Y:S01]  /*1acc0*/  MUFU.EX2 R182, R2 ;  /* 0x0000000200b67308 */ /* 0x0003e20000000800 */
[----:B--2---:R-:W-:Y:S01]  /*1acd0*/  F2FP.F16.F32.PACK_AB R138, R195, R198 ;  /* 0x000000c6c38a723e */ /* 0x004fe200000000ff */
[-C--:B------:R-:W-:Y:S08]  /*1ace0*/  HMMA.16816.F32 R20, R140, R144.reuse, R20 ;  /* 0x000000908c14723c */ /* 0x080ff00000001814 */
[----:B------:R-:W-:Y:S01]  /*1acf0*/  MUFU.EX2 R184, R161 ;  /* 0x000000a100b87308 */ /* 0x000fe20000000800 */
[C---:B------:R-:W-:Y:S09]  /*1ad00*/  HMMA.16816.F32 R24, R148.reuse, R144, R24 ;  /* 0x000000909418723c */ /* 0x040ff20000001818 */
[----:B------:R-:W-:Y:S02]  /*1ad10*/  MUFU.EX2 R161, R169 ;  /* 0x000000a900a17308 */ /* 0x000fe40000000800 */
[----:B-1----:R-:W-:Y:S01]  /*1ad20*/  FFMA.FTZ R2, R212, UR4, -R137 ;  /* 0x00000004d4027c23 */ /* 0x002fe20008010889 */
[-C--:B------:R-:W-:Y:S01]  /*1ad30*/  HMMA.16816.F32 R28, R148, R146.reuse, R28 ;  /* 0x00000092941c723c */ /* 0x080fe2000000181c */
[----:B------:R-:W-:Y:S05]  /*1ad40*/  LDSM.16.MT88.4 R212, [R225+0xf800] ;  /* 0x00f80000e1d4783b */ /* 0x000fea0000004200 */
[C---:B------:R-:W-:Y:S01]  /*1ad50*/  HMMA.16816.F32 R32, R140.reuse, R146, R32 ;  /* 0x000000928c20723c */ /* 0x040fe20000001820 */
[----:B------:R1:W-:Y:S02]  /*1ad60*/  MUFU.EX2 R229, R2 ;  /* 0x0000000200e57308 */ /* 0x0003e40000000800 */
[----:B------:R-:W2:Y:S02]  /*1ad70*/  LDSM.16.MT88.4 R144, [R228+0xc000] ;  /* 0x00c00000e490783b */ /* 0x000ea40000004200 */
[----:B---3--:R-:W-:Y:S01]  /*1ad80*/  FFMA.FTZ R139, R0, R178, R139 ;  /* 0x000000b2008b7223 */ /* 0x008fe2000001008b */
[--C-:B------:R-:W-:Y:S01]  /*1ad90*/  FFMA.FTZ R0, R207, UR4, -R137.reuse ;  /* 0x00000004cf007c23 */ /* 0x100fe20008010889 */
[----:B------:R-:W-:Y:S01]  /*1ada0*/  MOV R207, R189 ;  /* 0x000000bd00cf7202 */ /* 0x000fe20000000f00 */
[--C-:B------:R-:W-:Y:S03]  /*1adb0*/  FFMA.FTZ R178, R180, UR4, -R137.reuse ;  /* 0x00000004b4b27c23 */ /* 0x100fe60008010889 */
[----:B------:R-:W-:Y:S01]  /*1adc0*/  MOV R189, R154 ;  /* 0x0000009a00bd7202 */ /* 0x000fe20000000f00 */
[----:B-1----:R-:W-:Y:S01]  /*1add0*/  FFMA.FTZ R2, R202, UR4, -R137 ;  /* 0x00000004ca027c23 */ /* 0x002fe20008010889 */
[----:B------:R-:W-:Y:S10]  /*1ade0*/  MUFU.EX2 R180, R192 ;  /* 0x000000c000b47308 */ /* 0x000ff40000000800 */
[----:B------:R-:W-:Y:S10]  /*1adf0*/  MUFU.EX2 R192, R200 ;  /* 0x000000c800c07308 */ /* 0x000ff40000000800 */
[----:B------:R1:W-:Y:S01]  /*1ae00*/  MUFU.EX2 R200, R3 ;  /* 0x0000000300c87308 */ /* 0x0003e20000000800 */
[-C--:B--2---:R-:W-:Y:S09]  /*1ae10*/  HMMA.16816.F32 R36, R140, R144.reuse, R36 ;  /* 0x000000908c24723c */ /* 0x084ff20000001824 */
[----:B------:R2:W-:Y:S01]  /*1ae20*/  MUFU.EX2 R193, R2 ;  /* 0x0000000200c17308 */ /* 0x0005e20000000800 */
[C---:B------:R-:W-:Y:S09]  /*1ae30*/  HMMA.16816.F32 R40, R148.reuse, R144, R40 ;  /* 0x000000909428723c */ /* 0x040ff20000001828 */
[----:B------:R3:W4:Y:S02]  /*1ae40*/  MUFU.EX2 R202, R206 ;  /* 0x000000ce00ca7308 */ /* 0x0007240000000800 */
[----:B-1----:R-:W-:Y:S01]  /*1ae50*/  FADD.FTZ R3, R210, R139 ;  /* 0x0000008bd2037221 */ /* 0x002fe20000010000 */
[-C--:B------:R-:W-:Y:S01]  /*1ae60*/  HMMA.16816.F32 R44, R148, R146.reuse, R44 ;  /* 0x00000092942c723c */ /* 0x080fe2000000182c */
[----:B------:R-:W-:Y:S02]  /*1ae70*/  LDSM.16.MT88.4 R208, [R227+0xd800] ;  /* 0x00d80000e3d0783b */ /* 0x000fe40000004200 */
[----:B------:R-:W-:Y:S03]  /*1ae80*/  F2FP.F16.F32.PACK_AB R139, R196, R197 ;  /* 0x000000c5c48b723e */ /* 0x000fe600000000ff */
[C---:B------:R-:W-:Y:S01]  /*1ae90*/  HMMA.16816.F32 R48, R140.reuse, R146, R48 ;  /* 0x000000928c30723c */ /* 0x040fe20000001830 */
[----:B------:R1:W1:Y:S02]  /*1aea0*/  MUFU.EX2 R190, R0 ;  /* 0x0000000000be7308 */ /* 0x0002640000000800 */
[----:B------:R-:W1:Y:S02]  /*1aeb0*/  LDSM.16.MT88.4 R144, [R227+0xc000] ;  /* 0x00c00000e390783b */ /* 0x000e640000004200 */
[----:B--2---:R-:W-:Y:S01]  /*1aec0*/  FADD.FTZ R2, R222, R157 ;  /* 0x0000009dde027221 */ /* 0x004fe20000010000 */
[----:B---3--:R-:W-:Y:S05]  /*1aed0*/  IMAD.MOV.U32 R206, RZ, RZ, R188 ;  /* 0x000000ffffce7224 */ /* 0x008fea00078e00bc */
[----:B------:R-:W-:Y:S01]  /*1aee0*/  MUFU.EX2 R189, R189 ;  /* 0x000000bd00bd7308 */ /* 0x000fe20000000800 */
[----:B------:R-:W-:Y:S01]  /*1aef0*/  IMAD.MOV.U32 R188, RZ, RZ, R155 ;  /* 0x000000ffffbc7224 */ /* 0x000fe200078e009b */
[----:B----4-:R-:W-:Y:S01]  /*1af00*/  F2FP.F16.F32.PACK_AB R137, R202, R199 ;  /* 0x000000c7ca89723e */ /* 0x010fe200000000ff */
[----:B------:R-:W-:Y:S01]  /*1af10*/  LDSM.16.MT88.4 R152, [R225+0xd000] ;  /* 0x00d00000e198783b */ /* 0x000fe20000004200 */
[----:B------:R-:W-:Y:S01]  /*1af20*/  FADD.FTZ R157, R206, R2 ;  /* 0x00000002ce9d7221 */ /* 0x000fe20000010000 */
[----:B------:R-:W-:Y:S01]  /*1af30*/  FADD.FTZ R2, R237, R3 ;  /* 0x00000003ed027221 */ /* 0x000fe20000010000 */
[----:B------:R-:W-:Y:S04]  /*1af40*/  MOV R206, R158 ;  /* 0x0000009e00ce7202 */ /* 0x000fe80000000f00 */
[----:B------:R-:W-:Y:S01]  /*1af50*/  MUFU.EX2 R186, R188 ;  /* 0x000000bc00ba7308 */ /* 0x000fe20000000800 */
[----:B-1----:R-:W-:Y:S01]  /*1af60*/  FADD.FTZ R0, R203, R156 ;  /* 0x0000009ccb007221 */ /* 0x002fe20000010000 */
[----:B------:R-:W-:Y:S01]  /*1af70*/  FADD.FTZ R156, R207, R136 ;  /* 0x00000088cf9c7221 */ /* 0x000fe20000010000 */
[----:B------:R-:W-:Y:S01]  /*1af80*/  F2FP.F16.F32.PACK_AB R136, R204, R224 ;  /* 0x000000e0cc88723e */ /* 0x000fe200000000ff */
[----:B------:R3:W5:Y:S01]  /*1af90*/  LDL.LU R237, [R1+0xa4] ;  /* 0x0000a40001ed7983 */ /* 0x0007620000300800 */
[----:B------:R-:W-:Y:S01]  /*1afa0*/  FADD.FTZ R158, R221, R0 ;  /* 0x00000000dd9e7221 */ /* 0x000fe20000010000 */
[----:B------:R-:W-:Y:S01]  /*1afb0*/  FADD.FTZ R0, R235, R157 ;  /* 0x0000009deb007221 */ /* 0x000fe20000010000 */
[----:B------:R-:W-:Y:S01]  /*1afc0*/  IMAD.MOV.U32 R157, RZ, RZ, R163 ;  /* 0x000000ffff9d7224 */ /* 0x000fe200078e00a3 */
[----:B------:R-:W-:Y:S02]  /*1afd0*/  LDSM.16.MT88.4 R220, [R228+0xf800] ;  /* 0x00f80000e4dc783b */ /* 0x000fe40000004200 */
[----:B------:R-:W-:Y:S01]  /*1afe0*/  MUFU.EX2 R188, R170 ;  /* 0x000000aa00bc7308 */ /* 0x000fe20000000800 */
[----:B------:R-:W-:Y:S01]  /*1aff0*/  FADD.FTZ R3, R234, R158 ;  /* 0x0000009eea037221 */ /* 0x000fe20000010000 */
[----:B------:R-:W-:Y:S02]  /*1b000*/  IMAD.MOV.U32 R158, RZ, RZ, R162 ;  /* 0x000000ffff9e7224 */ /* 0x000fe400078e00a2 */
[----:B------:R-:W-:Y:S01]  /*1b010*/  FADD.FTZ R2, R233, R2 ;  /* 0x00000002e9027221 */ /* 0x000fe20000010000 */
[----:B------:R-:W-:Y:S01]  /*1b020*/  FADD.FTZ R0, R167, R0 ;  /* 0x00000000a7007221 */ /* 0x000fe20000010000 */
[----:B------:R-:W-:Y:S02]  /*1b030*/  FADD.FTZ R3, R172, R3 ;  /* 0x00000003ac037221 */ /* 0x000fe40000010000 */
[----:B------:R-:W-:Y:S02]  /*1b040*/  FADD.FTZ R2, R164, R2 ;  /* 0x00000002a4027221 */ /* 0x000fe40000010000 */
[----:B------:R1:W2:Y:S01]  /*1b050*/  MUFU.EX2 R203, R168 ;  /* 0x000000a800cb7308 */ /* 0x0002a20000000800 */
[----:B------:R-:W-:Y:S01]  /*1b060*/  FADD.FTZ R0, R174, R0 ;  /* 0x00000000ae007221 */ /* 0x000fe20000010000 */
[----:B------:R-:W-:Y:S01]  /*1b070*/  FADD.FTZ R3, R175, R3 ;  /* 0x00000003af037221 */ /* 0x000fe20000010000 */
[----:B------:R-:W-:Y:S02]  /*1b080*/  FADD.FTZ R2, R166, R2 ;  /* 0x00000002a6027221 */ /* 0x000fe40000010000 */
[----:B------:R-:W-:Y:S01]  /*1b090*/  FADD.FTZ R0, R177, R0 ;  /* 0x00000000b1007221 */ /* 0x000fe20000010000 */
[----:B------:R-:W-:Y:S04]  /*1b0a0*/  FADD.FTZ R3, R179, R3 ;  /* 0x00000003b3037221 */ /* 0x000fe80000010000 */
[----:B------:R-:W4:Y:S01]  /*1b0b0*/  MUFU.EX2 R194, R206 ;  /* 0x000000ce00c27308 */ /* 0x000f220000000800 */
[-C--:B------:R-:W-:Y:S03]  /*1b0c0*/  HMMA.16816.F32 R52, R140, R144.reuse, R52 ;  /* 0x000000908c34723c */ /* 0x080fe60000001834 */
[----:B------:R-:W-:Y:S03]  /*1b0d0*/  FADD.FTZ R3, R230, R3 ;  /* 0x00000003e6037221 */ /* 0x000fe60000010000 */
[C---:B------:R-:W-:Y:S01]  /*1b0e0*/  HMMA.16816.F32 R56, R148.reuse, R144, R56 ;  /* 0x000000909438723c */ /* 0x040fe20000001838 */
[----:B-1----:R-:W-:Y:S05]  /*1b0f0*/  LDSM.16.MT88.4 R168, [R225+0xd800] ;  /* 0x00d80000e1a8783b */ /* 0x002fea0000004200 */
        /* <DEDUP_REMOVED lines=28> */
[----:B------:R-:W-:Y:S01]  /*1b2c0*/  F2FP.F16.F32.PACK_AB R143, R181, R177 ;  /* 0x000000b1b58f723e */ /* 0x000fe200000000ff */
[----:B------:R-:W-:Y:S01]  /*1b2d0*/  IMAD.MOV.U32 R177, RZ, RZ, R198 ;  /* 0x000000ffffb17224 */ /* 0x000fe200078e00c6 */
[----:B------:R-:W-:Y:S01]  /*1b2e0*/  F2FP.F16.F32.PACK_AB R146, R230, R179 ;  /* 0x000000b3e692723e */ /* 0x000fe200000000ff */
[----:B------:R-:W-:Y:S01]  /*1b2f0*/  IMAD.MOV.U32 R179, RZ, RZ, R197 ;  /* 0x000000ffffb37224 */ /* 0x000fe200078e00c5 */
[----:B------:R-:W-:Y:S03]  /*1b300*/  F2FP.F16.F32.PACK_AB R147, R229, R182 ;  /* 0x000000b6e593723e */ /* 0x000fe600000000ff */
        /* <DEDUP_REMOVED lines=38> */
[----:B------:R-:W1:Y:S05]  /*1b570*/  LDSM.16.MT88.4 R144, [R226+0xd000] ;  /* 0x00d00000e290783b */ /* 0x000e6a0000004200 */
[----:B------:R-:W-:Y:S03]  /*1b580*/  HMMA.16816.F32 R128, R140, R150, R128 ;  /* 0x000000968c80723c */ /* 0x000fe60000001880 */
[----:B------:R-:W3:Y:S03]  /*1b590*/  LDSM.16.MT88.4 R148, [R228+0xd000] ;  /* 0x00d00000e494783b */ /* 0x000ee60000004200 */
[-C--:B------:R-:W-:Y:S05]  /*1b5a0*/  HMMA.16816.F32 R4, R136, R152.reuse, R4 ;  /* 0x000000988804723c */ /* 0x080fea0000001804 */
[----:B------:R-:W-:Y:S02]  /*1b5b0*/  F2FP.F16.F32.PACK_AB R142, R231, R192 ;  /* 0x000000c0e78e723e */ /* 0x000fe400000000ff */
[----:B------:R-:W-:Y:S04]  /*1b5c0*/  F2FP.F16.F32.PACK_AB R140, R201, R180 ;  /* 0x000000b4c98c723e */ /* 0x000fe800000000ff */
[----:B------:R-:W-:Y:S02]  /*1b5d0*/  F2FP.F16.F32.PACK_AB R141, R200, R185 ;  /* 0x000000b9c88d723e */ /* 0x000fe400000000ff */
[----:B------:R-:W-:Y:S07]  /*1b5e0*/  F2FP.F16.F32.PACK_AB R143, R190, R193 ;  /* 0x000000c1be8f723e */ /* 0x000fee00000000ff */
        /* <DEDUP_REMOVED lines=25> */
[C---:B------:R-:W-:Y:S01]  /*1b780*/  HMMA.16816.F32 R88, R140.reuse, R148, R88 ;  /* 0x000000948c58723c */ /* 0x040fe20000001858 */
[----:B------:R-:W-:Y:S05]  /*1b790*/  MUFU.EX2 R149, R160 ;  /* 0x000000a000957308 */ /* 0x000fea0000000800 */
[-C--:B------:R-:W-:Y:S05]  /*1b7a0*/  HMMA.16816.F32 R92, R140, R150.reuse, R92 ;  /* 0x000000968c5c723c */ /* 0x080fea000000185c */
[----:B------:R-:W-:Y:S01]  /*1b7b0*/  FADD.FTZ R148, R236, R156 ;  /* 0x0000009cec947221 */ /* 0x000fe20000010000 */
[C---:B------:R-:W-:Y:S01]  /*1b7c0*/  HMMA.16816.F32 R96, R136.reuse, R150, R96 ;  /* 0x000000968860723c */ /* 0x040fe20000001860 */
[----:B------:R3:W5:Y:S01]  /*1b7d0*/  LDL.LU R236, [R1+0xa0] ;  /* 0x0000a00001ec7983 */ /* 0x0007620000300800 */
[----:B------:R4:W3:Y:S03]  /*1b7e0*/  MUFU.EX2 R150, R159 ;  /* 0x0000009f00967308 */ /* 0x0008e60000000800 */
[----:B------:R1:W5:Y:S01]  /*1b7f0*/  LDL.LU R235, [R1+0x9c] ;  /* 0x00009c0001eb7983 */ /* 0x0003620000300800 */
[-C--:B--2---:R-:W-:Y:S03]  /*1b800*/  HMMA.16816.F32 R100, R136, R152.reuse, R100 ;  /* 0x000000988864723c */ /* 0x084fe60000001864 */
[----:B------:R2:W5:Y:S03]  /*1b810*/  LDL.LU R234, [R1+0x98] ;  /* 0x0000980001ea7983 */ /* 0x0005660000300800 */
[----:B------:R3:W2:Y:S01]  /*1b820*/  MUFU.EX2 R156, R178 ;  /* 0x000000b2009c7308 */ /* 0x0006a20000000800 */
[----:B------:R-:W-:Y:S01]  /*1b830*/  FADD.FTZ R148, R165, R148 ;  /* 0x00000094a5947221 */ /* 0x000fe20000010000 */
[C---:B------:R-:W-:Y:S04]  /*1b840*/  HMMA.16816.F32 R104, R140.reuse, R152, R104 ;  /* 0x000000988c68723c */ /* 0x040fe80000001868 */
[----:B------:R-:W-:Y:S02]  /*1b850*/  FADD.FTZ R148, R173, R148 ;  /* 0x00000094ad947221 */ /* 0x000fe40000010000 */
[-C--:B------:R-:W-:Y:S05]  /*1b860*/  HMMA.16816.F32 R108, R140, R154.reuse, R108 ;  /* 0x0000009a8c6c723c */ /* 0x080fea000000186c */
[----:B----4-:R-:W-:Y:S01]  /*1b870*/  MOV R159, R161 ;  /* 0x000000a1009f7202 */ /* 0x010fe20000000f00 */
[C---:B------:R-:W-:Y:S01]  /*1b880*/  HMMA.16816.F32 R112, R136.reuse, R154, R112 ;  /* 0x0000009a8870723c */ /* 0x040fe20000001870 */
[----:B------:R-:W4:Y:S04]  /*1b890*/  LDSM.16.MT88.4 R160, [R226+0xd800] ;  /* 0x00d80000e2a0783b */ /* 0x000f280000004200 */
[----:B------:R-:W-:Y:S01]  /*1b8a0*/  FADD.FTZ R233, R176, R148 ;  /* 0x00000094b0e97221 */ /* 0x000fe20000010000 */
[-C--:B-1----:R-:W-:Y:S03]  /*1b8b0*/  HMMA.16816.F32 R116, R136, R144.reuse, R116 ;  /* 0x000000908874723c */ /* 0x082fe60000001874 */
[----:B------:R-:W1:Y:S02]  /*1b8c0*/  LDSM.16.MT88.4 R152, [R228+0xd800] ;  /* 0x00d80000e498783b */ /* 0x000e640000004200 */
[----:B---3--:R-:W-:Y:S01]  /*1b8d0*/  IMAD.MOV.U32 R178, RZ, RZ, R203 ;  /* 0x000000ffffb27224 */ /* 0x008fe200078e00cb */
[C---:B------:R-:W-:Y:S05]  /*1b8e0*/  HMMA.16816.F32 R120, R140.reuse, R144, R120 ;  /* 0x000000908c78723c */ /* 0x040fea0000001878 */
[----:B------:R-:W-:Y:S01]  /*1b8f0*/  IMAD.MOV.U32 R151, RZ, RZ, R204 ;  /* 0x000000ffff977224 */ /* 0x000fe200078e00cc */
[-C--:B------:R-:W-:Y:S05]  /*1b900*/  HMMA.16816.F32 R124, R140, R146.reuse, R124 ;  /* 0x000000928c7c723c */ /* 0x080fea000000187c */
[----:B------:R-:W-:Y:S01]  /*1b910*/  MOV R145, R202 ;  /* 0x000000ca00917202 */ /* 0x000fe20000000f00 */
[----:B------:R-:W-:Y:S05]  /*1b920*/  HMMA.16816.F32 R128, R136, R146, R128 ;  /* 0x000000928880723c */ /* 0x000fea0000001880 */
[----:B------:R-:W-:Y:S01]  /*1b930*/  F2FP.F16.F32.PACK_AB R140, R184, R188 ;  /* 0x000000bcb88c723e */ /* 0x000fe200000000ff */
[----:B------:R-:W-:Y:S01]  /*1b940*/  IMAD.MOV.U32 R144, RZ, RZ, R201 ;  /* 0x000000ffff907224 */ /* 0x000fe200078e00c9 */
[----:B------:R-:W-:Y:S01]  /*1b950*/  F2FP.F16.F32.PACK_AB R136, R187, R194 ;  /* 0x000000c2bb88723e */ /* 0x000fe200000000ff */
[----:B------:R-:W-:Y:S03]  /*1b960*/  IMAD.MOV.U32 R176, RZ, RZ, R200 ;  /* 0x000000ffffb07224 */ /* 0x000fe600078e00c8 */
[----:B------:R-:W-:Y:S02]  /*1b970*/  F2FP.F16.F32.PACK_AB R137, R186, R189 ;  /* 0x000000bdba89723e */ /* 0x000fe400000000ff */
[----:B------:R-:W-:Y:S02]  /*1b980*/  F2FP.F16.F32.PACK_AB R138, R157, R183 ;  /* 0x000000b79d8a723e */ /* 0x000fe400000000ff */
[----:B------:R-:W-:Y:S02]  /*1b990*/  F2FP.F16.F32.PACK_AB R139, R158, R191 ;  /* 0x000000bf9e8b723e */ /* 0x000fe400000000ff */
[----:B------:R-:W-:Y:S02]  /*1b9a0*/  F2FP.F16.F32.PACK_AB R142, R178, R159 ;  /* 0x0000009fb28e723e */ /* 0x000fe400000000ff */
[----:B------:R-:W-:Y:S02]  /*1b9b0*/  F2FP.F16.F32.PACK_AB R141, R149, R150 ;  /* 0x00000096958d723e */ /* 0x000fe400000000ff */
[----:B--2---:R-:W-:Y:S01]  /*1b9c0*/  F2FP.F16.F32.PACK_AB R143, R252, R156 ;  /* 0x0000009cfc8f723e */ /* 0x004fe200000000ff */
[-C--:B------:R-:W-:Y:S01]  /*1b9d0*/  HMMA.16816.F32 R172, R136, R168.reuse, R4 ;  /* 0x000000a888ac723c */ /* 0x080fe20000001804 */
[----:B------:R-:W2:Y:S02]  /*1b9e0*/  LDSM.16.MT88.4 R4, [R227+0xf800] ;  /* 0x00f80000e304783b */ /* 0x000ea40000004200 */
[----:B------:R-:W-:Y:S03]  /*1b9f0*/  MOV R148, R199 ;  /* 0x000000c700947202 */ /* 0x000fe60000000f00 */
[C---:B------:R-:W-:Y:S06]  /*1ba00*/  HMMA.16816.F32 R204, R140.reuse, R168, R8 ;  /* 0x000000a88ccc723c */ /* 0x040fec0000001808 */
[-C--:B------:R-:W-:Y:S05]  /*1ba10*/  HMMA.16816.F32 R200, R140, R170.reuse, R12 ;  /* 0x000000aa8cc8723c */ /* 0x080fea000000180c */
[----:B------:R-:W-:Y:S01]  /*1ba20*/  MOV R8, R196 ;  /* 0x000000c400087202 */ /* 0x000fe20000000f00 */
[C---:B------:R-:W-:Y:S05]  /*1ba30*/  HMMA.16816.F32 R168, R136.reuse, R170, R16 ;  /* 0x000000aa88a8723c */ /* 0x040fea0000001810 */
[----:B------:R-:W-:Y:S01]  /*1ba40*/  IMAD.MOV.U32 R10, RZ, RZ, R158 ;  /* 0x000000ffff0a7224 */ /* 0x000fe200078e009e */
[-C--:B----4-:R-:W-:Y:S05]  /*1ba50*/  HMMA.16816.F32 R164, R136, R160.reuse, R20 ;  /* 0x000000a088a4723c */ /* 0x090fea0000001814 */
[----:B------:R-:W-:Y:S01]  /*1ba60*/  MOV R15, R157 ;  /* 0x0000009d000f7202 */ /* 0x000fe20000000f00 */
[C---:B------:R-:W-:Y:S05]  /*1ba70*/  HMMA.16816.F32 R196, R140.reuse, R160, R24 ;  /* 0x000000a08cc4723c */ /* 0x040fea0000001818 */
[----:B------:R-:W-:Y:S01]  /*1ba80*/  IMAD.MOV.U32 R14, RZ, RZ, R156 ;  /* 0x000000ffff0e7224 */ /* 0x000fe200078e009c */
[----:B------:R-:W-:Y:S01]  /*1ba90*/  MOV R13, R159 ;  /* 0x0000009f000d7202 */ /* 0x000fe20000000f00 */
[----:B------:R-:W-:Y:S01]  /*1baa0*/  IMAD.MOV.U32 R26, RZ, RZ, R195 ;  /* 0x000000ffff1a7224 */ /* 0x000fe200078e00c3 */
[----:B------:R-:W-:Y:S03]  /*1bab0*/  MOV R25, R193 ;  /* 0x000000c100197202 */ /* 0x000fe60000000f00 */
[----:B------:R-:W-:Y:S01]  /*1bac0*/  IMAD.MOV.U32 R27, RZ, RZ, R194 ;  /* 0x000000ffff1b7224 */ /* 0x000fe200078e00c2 */
[----:B------:R-:W-:Y:S01]  /*1bad0*/  MOV R12, R191 ;  /* 0x000000bf000c7202 */ /* 0x000fe20000000f00 */
[----:B------:R-:W-:Y:S01]  /*1bae0*/  IMAD.MOV.U32 R24, RZ, RZ, R192 ;  /* 0x000000ffff187224 */ /* 0x000fe200078e00c0 */
[----:B------:R-:W-:Y:S01]  /*1baf0*/  MOV R11, R178 ;  /* 0x000000b2000b7202 */ /* 0x000fe20000000f00 */
[-C--:B------:R-:W-:Y:S03]  /*1bb00*/  HMMA.16816.F32 R192, R140, R162.reuse, R28 ;  /* 0x000000a28cc0723c */ /* 0x080fe6000000181c */
[----:B------:R-:W-:Y:S01]  /*1bb10*/  IMAD.MOV.U32 R9, RZ, RZ, R190 ;  /* 0x000000ffff097224 */ /* 0x000fe200078e00be */
[----:B------:R-:W-:Y:S01]  /*1bb20*/  MOV R19, R183 ;  /* 0x000000b700137202 */ /* 0x000fe20000000f00 */
[----:B------:R-:W-:Y:S01]  /*1bb30*/  IMAD.MOV.U32 R23, RZ, RZ, R187 ;  /* 0x000000ffff177224 */ /* 0x000fe200078e00bb */
[C---:B------:R-:W-:Y:S05]  /*1bb40*/  HMMA.16816.F32 R160, R136.reuse, R162, R32 ;  /* 0x000000a288a0723c */ /* 0x040fea0000001820 */
[----:B------:R-:W-:Y:S01]  /*1bb50*/  MOV R16, R186 ;  /* 0x000000ba00107202 */ /* 0x000fe20000000f00 */
[-C--:B-1----:R-:W-:Y:S05]  /*1bb60*/  HMMA.16816.F32 R156, R136, R152.reuse, R36 ;  /* 0x00000098889c723c */ /* 0x082fea0000001824 */
[----:B------:R-:W-:Y:S01]  /*1bb70*/  IMAD.MOV.U32 R32, RZ, RZ, R185 ;  /* 0x000000ffff207224 */ /* 0x000fe200078e00b9 */
[----:B------:R-:W-:Y:S01]  /*1bb80*/  MOV R35, R144 ;  /* 0x0000009000237202 */ /* 0x000fe20000000f00 */
[----:B------:R-:W-:Y:S01]  /*1bb90*/  IMAD.MOV.U32 R37, RZ, RZ, R182 ;  /* 0x000000ffff257224 */ /* 0x000fe200078e00b6 */
[----:B------:R-:W-:Y:S03]  /*1bba0*/  MOV R38, R181 ;  /* 0x000000b500267202 */ /* 0x000fe60000000f00 */
[----:B------:R-:W-:Y:S02]  /*1bbb0*/  IMAD.MOV.U32 R39, RZ, RZ, R180 ;  /* 0x000000ffff277224 */ /* 0x000fe400078e00b4 */
        /* <DEDUP_REMOVED lines=10> */
[----:B------:R-:W-:Y:S01]  /*1bc60*/  FADD.FTZ R2, R229, R2 ;  /* 0x00000002e5027221 */ /* 0x000fe20000010000 */
[----:B------:R-:W-:Y:S01]  /*1bc70*/  IMAD.MOV.U32 R32, RZ, RZ, R33 ;  /* 0x000000ffff207224 */ /* 0x000fe200078e0021 */
[----:B------:R-:W-:Y:S01]  /*1bc80*/  MOV R33, R34 ;  /* 0x0000002200217202 */ /* 0x000fe20000000f00 */
        /* <DEDUP_REMOVED lines=18> */
[----:B------:R-:W-:Y:S01]  /*1bdb0*/  IMAD.MOV.U32 R35, RZ, RZ, R28 ;  /* 0x000000ffff237224 */ /* 0x000fe200078e001c */
[----:B------:R3:W5:Y:S01]  /*1bdc0*/  LDL.LU R233, [R1+0x94] ;  /* 0x0000940001e97983 */ /* 0x0007620000300800 */
        /* <DEDUP_REMOVED lines=13> */
[----:B------:R3:W5:Y:S01]  /*1bea0*/  LDL.LU R230, [R1+0x88] ;  /* 0x0000880001e67983 */ /* 0x0007620000300800 */
[----:B------:R-:W-:Y:S01]  /*1beb0*/  IMAD.MOV.U32 R29, RZ, RZ, R30 ;  /* 0x000000ffff1d7224 */ /* 0x000fe200078e001e */
[----:B------:R-:W-:Y:S01]  /*1bec0*/  MOV R30, R31 ;  /* 0x0000001f001e7202 */ /* 0x000fe20000000f00 */
[----:B------:R-:W-:Y:S01]  /*1bed0*/  IMAD.MOV.U32 R31, RZ, RZ, R24 ;  /* 0x000000ffff1f7224 */ /* 0x000fe200078e0018 */
[----:B------:R-:W-:Y:S01]  /*1bee0*/  MOV R24, R25 ;  /* 0x0000001900187202 */ /* 0x000fe20000000f00 */
[----:B------:R3:W5:Y:S01]  /*1bef0*/  LDL.LU R229, [R1+0x84] ;  /* 0x0000840001e57983 */ /* 0x0007620000300800 */
[----:B------:R-:W-:Y:S01]  /*1bf00*/  IMAD.MOV.U32 R25, RZ, RZ, R26 ;  /* 0x000000ffff197224 */ /* 0x000fe200078e001a */
[----:B------:R-:W-:Y:S01]  /*1bf10*/  MOV R26, R9 ;  /* 0x00000009001a7202 */ /* 0x000fe20000000f00 */
[----:B------:R-:W-:Y:S01]  /*1bf20*/  FADD.FTZ R9, R224, R8 ;  /* 0x00000008e0097221 */ /* 0x000fe20000010000 */
[----:B------:R-:W-:Y:S01]  /*1bf30*/  MOV R20, R189 ;  /* 0x000000bd00147202 */ /* 0x000fe20000000f00 */
[----:B------:R3:W5:Y:S01]  /*1bf40*/  LDL.LU R224, [R1+0x80] ;  /* 0x0000800001e07983 */ /* 0x0007620000300800 */
[----:B------:R-:W-:Y:S01]  /*1bf50*/  IMAD.MOV.U32 R21, RZ, RZ, R188 ;  /* 0x000000ffff157224 */ /* 0x000fe200078e00bc */
[----:B------:R-:W-:Y:S01]  /*1bf60*/  MOV R17, R184 ;  /* 0x000000b800117202 */ /* 0x000fe20000000f00 */
[C---:B------:R-:W-:Y:S04]  /*1bf70*/  HMMA.16816.F32 R188, R140.reuse, R152, R40 ;  /* 0x000000988cbc723c */ /* 0x040fe80000001828 */
[----:B------:R-:W-:Y:S01]  /*1bf80*/  MOV R22, R150 ;  /* 0x0000009600167202 */ /* 0x000fe20000000f00 */
[----:B------:R-:W-:Y:S01]  /*1bf90*/  IMAD.MOV.U32 R18, RZ, RZ, R149 ;  /* 0x000000ffff127224 */ /* 0x000fe200078e0095 */
        /* <DEDUP_REMOVED lines=31> */
[-C--:B------:R-:W-:Y:S06]  /*1c190*/  HMMA.16816.F32 R108, R140, R222.reuse, R108 ;  /* 0x000000de8c6c723c */ /* 0x080fec000000186c */
[C---:B------:R-:W-:Y:S06]  /*1c1a0*/  HMMA.16816.F32 R112, R136.reuse, R222, R112 ;  /* 0x000000de8870723c */ /* 0x040fec0000001870 */
[-C--:B--2---:R-:W-:Y:S06]  /*1c1b0*/  HMMA.16816.F32 R116, R136, R4.reuse, R116 ;  /* 0x000000048874723c */ /* 0x084fec0000001874 */
        /* <DEDUP_REMOVED lines=19> */
[----:B------:R-:W-:Y:S01]  /*1c2f0*/  IMAD.MOV.U32 R140, RZ, RZ, R132 ;  /* 0x000000ffff8c7224 */ /* 0x000fe200078e0084 */
[----:B------:R3:W-:Y:S01]  /*1c300*/  STL [R1+0x18], R4 ;  /* 0x0000180401007387 */ /* 0x0007e20000100800 */
[----:B------:R-:W-:Y:S01]  /*1c310*/  MOV R138, R134 ;  /* 0x00000086008a7202 */ /* 0x000fe20000000f00 */
[----:B------:R-:W-:Y:S01]  /*1c320*/  IMAD.MOV.U32 R137, RZ, RZ, R135 ;  /* 0x000000ffff897224 */ /* 0x000fe200078e0087 */
[----:B------:R-:W-:Y:S01]  /*1c330*/  MOV R139, R133 ;  /* 0x00000085008b7202 */ /* 0x000fe20000000f00 */
[----:B------:R3:W-:Y:S04]  /*1c340*/  STL [R1+0x28], R3 ;  /* 0x0000280301007387 */ /* 0x0007e80000100800 */
[----:B------:R3:W-:Y:S04]  /*1c350*/  STL [R1+0x2c], R2 ;  /* 0x00002c0201007387 */ /* 0x0007e80000100800 */
[----:B------:R3:W-:Y:S01]  /*1c360*/  STL [R1+0x30], R0 ;  /* 0x0000300001007387 */ /* 0x0007e20000100800 */
[----:B------:R-:W-:Y:S05]  /*1c370*/  @P0 BRA `(.L_x_708) ;  /* 0xffffffac00b00947 */ /* 0x000fea000383ffff */
.L_x_707:
[----:B------:R-:W1:Y:S04]  /*1c380*/  LDL.LU R8, [R1+0x18] ;  /* 0x0000180001087983 */ /* 0x000e680000300800 */
[----:B------:R-:W4:Y:S04]  /*1c390*/  LDL.LU R7, [R1+0x28] ;  /* 0x0000280001077983 */ /* 0x000f280000300800 */
[----:B------:R-:W4:Y:S04]  /*1c3a0*/  LDL.LU R6, [R1+0x2c] ;  /* 0x00002c0001067983 */ /* 0x000f280000300800 */
[----:B------:R-:W4:Y:S01]  /*1c3b0*/  LDL.LU R5, [R1+0x30] ;  /* 0x0000300001057983 */ /* 0x000f220000300800 */
[----:B------:R-:W2:Y:S01]  /*1c3c0*/  S2UR UR7, SR_CTAID.X ;  /* 0x00000000000779c3 */ /* 0x000ea20000002500 */
[----:B------:R-:W-:Y:S01]  /*1c3d0*/  UISETP.NE.AND UP0, UPT, UR16, -0x1, UPT ;  /* 0xffffffff1000788c */ /* 0x000fe2000bf05270 */
[----:B------:R-:W-:Y:S01]  /*1c3e0*/  MOV R67, 0x40 ;  /* 0x0000004000437802 */ /* 0x000fe20000000f00 */
[----:B------:R-:W3:Y:S01]  /*1c3f0*/  S2R R140, SR_TID.X ;  /* 0x00000000008c7919 */ /* 0x000ee20000002100 */
[----:B------:R-:W3:Y:S04]  /*1c400*/  S2R R142, SR_TID.X ;  /* 0x00000000008e7919 */ /* 0x000ee80000002100 */
[----:B------:R-:W3:Y:S04]  /*1c410*/  S2UR UR8, SR_CgaCtaId ;  /* 0x00000000000879c3 */ /* 0x000ee80000008800 */
[----:B------:R-:W-:-:S02]  /*1c420*/  @UP0 ULDC.64 UR4, c[0x0][0x298] ;  /* 0x0000a60000040ab9 */ /* 0x000fc40000000a00 */
[----:B------:R-:W-:-:S03]  /*1c430*/  @UP0 UIMAD.WIDE.U32 UR10, UR16, UR4, URZ ;  /* 0x00000004100a02a5 */ /* 0x000fc6000f8e003f */
[----:B------:R-:W-:Y:S01]  /*1c440*/  UMOV UR4, 0x400 ;  /* 0x0000040000047882 */ /* 0x000fe20000000000 */
[----:B--2---:R-:W-:Y:S02]  /*1c450*/  UIMAD UR6, UR7, -0x80, UR18 ;  /* 0xffffff80070678a4 */ /* 0x004fe4000f8e0212 */
[----:B---3--:R-:W-:Y:S02]  /*1c460*/  ULEA UR4, UR8, UR4, 0x18 ;  /* 0x0000000408047291 */ /* 0x008fe4000f8ec03f */
[----:B------:R-:W-:Y:S01]  /*1c470*/  @UP0 UIMAD UR8, UR16, UR5, UR11 ;  /* 0x00000005100802a4 */ /* 0x000fe2000f8e020b */
[----:B------:R-:W-:Y:S02]  /*1c480*/  SHF.R.S32.HI R139, RZ, 0x1f, R140 ;  /* 0x0000001fff8b7819 */ /* 0x000fe4000001148c */
[----:B------:R-:W-:-:S04]  /*1c490*/  SHF.R.S32.HI R141, RZ, 0x1f, R142 ;  /* 0x0000001fff8d7819 */ /* 0x000fc8000001148e */
[----:B------:R-:W-:Y:S01]  /*1c4a0*/  LEA.HI R141, R141, R142, RZ, 0x3 ;  /* 0x0000008e8d8d7211 */ /* 0x000fe200078f18ff */
[----:B-1----:R-:W1:Y:S04]  /*1c4b0*/  SHFL.BFLY PT, R2, R8, 0x2, 0x1f ;  /* 0x0c401f0008027f89 */ /* 0x002e6800000e0000 */
[----:B----4-:R-:W2:Y:S04]  /*1c4c0*/  SHFL.BFLY PT, R4, R7, 0x2, 0x1f ;  /* 0x0c401f0007047f89 */ /* 0x010ea800000e0000 */
[----:B------:R-:W3:Y:S04]  /*1c4d0*/  SHFL.BFLY PT, R3, R6, 0x2, 0x1f ;  /* 0x0c401f0006037f89 */ /* 0x000ee800000e0000 */
        /* <DEDUP_REMOVED lines=10> */
[----:B--2--5:R-:W-:-:S04]  /*1c580*/  FADD.FTZ R136, R4, R7 ;  /* 0x0000000704887221 */ /* 0x024fc80000010000 */
[----:B------:R-:W-:Y:S02]  /*1c590*/  FSETP.NE.FTZ.AND P4, PT, R2, RZ, PT ;  /* 0x000000ff0200720b */ /* 0x000fe40003f95000 */
[----:B------:R-:W-:Y:S01]  /*1c5a0*/  LOP3.LUT R4, R141, 0xfffffff8, RZ, 0xc0, !PT ;  /* 0xfffffff88d047812 */ /* 0x000fe200078ec0ff */
[----:B---3--:R-:W-:Y:S01]  /*1c5b0*/  FADD.FTZ R137, R3, R6 ;  /* 0x0000000603897221 */ /* 0x008fe20000010000 */
[C---:B------:R-:W-:Y:S02]  /*1c5c0*/  LEA.HI R3, R139.reuse, R140, RZ, 0x2 ;  /* 0x0000008c8b037211 */ /* 0x040fe400078f10ff */
[----:B------:R-:W-:Y:S01]  /*1c5d0*/  IADD3 R142, -R4, R142, RZ ;  /* 0x0000008e048e7210 */ /* 0x000fe20007ffe1ff */
[----:B----4-:R-:W-:Y:S01]  /*1c5e0*/  FADD.FTZ R138, R0, R5 ;  /* 0x00000005008a7221 */ /* 0x010fe20000010000 */
[----:B------:R-:W-:Y:S02]  /*1c5f0*/  MOV R0, 0x3f800000 ;  /* 0x3f80000000007802 */ /* 0x000fe40000000f00 */
[----:B------:R-:W-:-:S02]  /*1c600*/  LEA.HI R5, R139, R140, RZ, 0x5 ;  /* 0x0000008c8b057211 */ /* 0x000fc400078f28ff */
[----:B------:R-:W-:Y:S02]  /*1c610*/  LOP3.LUT R8, R3, 0x3ffffffc, RZ, 0xc0, !PT ;  /* 0x3ffffffc03087812 */ /* 0x000fe400078ec0ff */
[----:B------:R-:W1:Y:S01]  /*1c620*/  @P4 MUFU.RCP R0, R2 ;  /* 0x0000000200004308 */ /* 0x000e620000001000 */
[----:B------:R-:W-:Y:S02]  /*1c630*/  LOP3.LUT R6, R5, 0xffffffe0, RZ, 0xc0, !PT ;  /* 0xffffffe005067812 */ /* 0x000fe400078ec0ff */
[-C--:B------:R-:W-:Y:S02]  /*1c640*/  LEA.HI R139, R139, R140.reuse, RZ, 0x3 ;  /* 0x0000008c8b8b7211 */ /* 0x080fe400078f18ff */
[-C--:B------:R-:W-:Y:S02]  /*1c650*/  IADD3 R8, -R8, R140.reuse, RZ ;  /* 0x0000008c08087210 */ /* 0x080fe40007ffe1ff */
[----:B------:R-:W-:Y:S02]  /*1c660*/  IADD3 R140, -R6, R140, RZ ;  /* 0x0000008c068c7210 */ /* 0x000fe40007ffe1ff */
[----:B------:R-:W-:-:S02]  /*1c670*/  SHF.R.S32.HI R4, RZ, 0x2, R3 ;  /* 0x00000002ff047819 */ /* 0x000fc40000011403 */
[----:B------:R-:W-:Y:S02]  /*1c680*/  SHF.R.S32.HI R6, RZ, 0x1f, R3 ;  /* 0x0000001fff067819 */ /* 0x000fe40000011403 */
[----:B------:R-:W-:Y:S02]  /*1c690*/  SHF.R.S32.HI R5, RZ, 0x5, R5 ;  /* 0x00000005ff057819 */ /* 0x000fe40000011405 */
[----:B------:R-:W-:Y:S02]  /*1c6a0*/  LEA.HI R6, R6, R4, RZ, 0x3 ;  /* 0x0000000406067211 */ /* 0x000fe400078f18ff */
[----:B------:R-:W-:Y:S01]  /*1c6b0*/  FSETP.NE.FTZ.AND P6, PT, R136, RZ, PT ;  /* 0x000000ff8800720b */ /* 0x000fe20003fd5000 */
[C---:B-1----:R-:W-:Y:S01]  /*1c6c0*/  FMUL.FTZ R172, R0.reuse, R172 ;  /* 0x000000ac00ac7220 */ /* 0x042fe20000410000 */
[----:B------:R-:W-:Y:S01]  /*1c6d0*/  SHF.R.S32.HI R7, RZ, 0x3, R139 ;  /* 0x00000003ff077819 */ /* 0x000fe2000001148b */
[C---:B------:R-:W-:Y:S01]  /*1c6e0*/  FMUL.FTZ R173, R0.reuse, R173 ;  /* 0x000000ad00ad7220 */ /* 0x040fe20000410000 */
[----:B------:R-:W-:Y:S01]  /*1c6f0*/  LEA R8, R5, R8, 0x9 ;  /* 0x0000000805087211 */ /* 0x000fe200078e48ff */
[----:B------:R-:W-:Y:S01]  /*1c700*/  FMUL.FTZ R168, R0, R168 ;  /* 0x000000a800a87220 */ /* 0x000fe20000410000 */
[----:B------:R-:W-:Y:S01]  /*1c710*/  LOP3.LUT R5, R6, 0xfffffff8, RZ, 0xc0, !PT ;  /* 0xfffffff806057812 */ /* 0x000fe200078ec0ff */
[C---:B------:R-:W-:Y:S01]  /*1c720*/  FMUL.FTZ R169, R0.reuse, R169 ;  /* 0x000000a900a97220 */ /* 0x040fe20000410000 */
[----:B------:R-:W-:Y:S01]  /*1c730*/  ISETP.GE.AND P0, PT, R7, UR6, PT ;  /* 0x0000000607007c0c */ /* 0x000fe2000bf06270 */
        /* <DEDUP_REMOVED lines=30> */
[----:B------:R-:W1:Y:S01]  /*1c920*/  @P4 LDC R5, c[0x0][0x2e8] ;  /* 0x0000ba00ff054b82 */ /* 0x000e620000000800 */
[----:B------:R-:W-:Y:S01]  /*1c930*/  MOV R80, 0x20 ;  /* 0x0000002000507802 */ /* 0x000fe20000000f00 */
[----:B------:R-:W2:Y:S01]  /*1c940*/  @P6 MUFU.RCP R3, R136 ;  /* 0x0000008800036308 */ /* 0x000ea20000001000 */
[C---:B------:R-:W-:Y:S02]  /*1c950*/  SHF.L.U32 R21, R0.reuse, 0x6, RZ ;  /* 0x0000000600157819 */ /* 0x040fe400000006ff */
[----:B------:R-:W-:Y:S02]  /*1c960*/  R2P PR, R0, 0x6 ;  /* 0x0000000600007804 */ /* 0x000fe40000000000 */
[----:B------:R-:W-:Y:S02]  /*1c970*/  LOP3.LUT R21, R21, 0x1c0, RZ, 0xc0, !PT ;  /* 0x000001c015157812 */ /* 0x000fe400078ec0ff */
[----:B------:R-:W-:-:S02]  /*1c980*/  PLOP3.LUT P5, PT, PT, PT, UP0, 0x80, 0x0 ;  /* 0x000000000000781c */ /* 0x000fc40003faf008 */
[----:B------:R-:W-:Y:S02]  /*1c990*/  LOP3.LUT R4, R0, 0x1, RZ, 0xc0, !PT ;  /* 0x0000000100047812 */ /* 0x000fe400078ec0ff */
[----:B------:R3:W4:Y:S01]  /*1c9a0*/  @P4 MUFU.LG2 R0, R2 ;  /* 0x0000000200004308 */ /* 0x0007220000000c00 */
[----:B------:R-:W-:Y:S02]  /*1c9b0*/  LEA.HI R21, R21, R21, RZ, 0x1d ;  /* 0x0000001515157211 */ /* 0x000fe400078fe8ff */
[----:B------:R-:W-:Y:S02]  /*1c9c0*/  ISETP.NE.U32.AND P3, PT, R4, 0x1, PT ;  /* 0x000000010400780c */ /* 0x000fe40003f65070 */
        /* <DEDUP_REMOVED lines=10> */
[----:B------:R-:W-:-:S02]  /*1ca70*/  SEL R80, R80, 0xffffffe0, !P1 ;  /* 0xffffffe050507807 */ /* 0x000fc40004800000 */
[----:B------:R-:W-:Y:S01]  /*1ca80*/  SEL R67, R67, 0xffffffc0, !P2 ;  /* 0xffffffc043437807 */ /* 0x000fe20005000000 */
[----:B---34-:R-:W-:Y:S06]  /*1ca90*/  @P5 BRA `(.L_x_711) ;  /* 0x00000000001c5947 */ /* 0x018fec0003800000 */
[----:B------:R-:W2:Y:S01]  /*1caa0*/  S2UR UR9, SR_CTAID.Y ;  /* 0x00000000000979c3 */ /* 0x000ea20000002600 */
[----:B------:R-:W-:Y:S01]  /*1cab0*/  ULDC.64 UR4, c[0x0][0x290] ;  /* 0x0000a40000047ab9 */ /* 0x000fe20000000a00 */
[----:B--2---:R-:W-:Y:S02]  /*1cac0*/  USHF.R.S32.HI UR8, URZ, 0x1f, UR9 ;  /* 0x0000001f3f087899 */ /* 0x004fe40008011409 */
[----:B------:R-:W-:Y:S02]  /*1cad0*/  UIMAD.WIDE.U32 UR10, UR9, UR4, URZ ;  /* 0x00000004090a72a5 */ /* 0x000fe4000f8e003f */
[----:B------:R-:W-:-:S04]  /*1cae0*/  UIMAD UR8, UR8, UR4, URZ ;  /* 0x00000004080872a4 */ /* 0x000fc8000f8e023f */
[----:B------:R-:W-:-:S04]  /*1caf0*/  UIMAD UR8, UR9, UR5, UR8 ;  /* 0x00000005090872a4 */ /* 0x000fc8000f8e0208 */
[----:B------:R-:W-:-:S12]  /*1cb00*/  UIADD3 UR8, UR11, UR8, URZ ;  /* 0x000000080b087290 */ /* 0x000fd8000fffe03f */
.L_x_711:
[----:B------:R-:W-:Y:S01]  /*1cb10*/  ULDC.U8 UR4, c[0x0][0x3d8] ;  /* 0x0000f60000047ab9 */ /* 0x000fe20000000000 */
[----:B------:R-:W-:Y:S01]  /*1cb20*/  ULDC.U8 UR9, c[0x0][0x3d9] ;  /* 0x0000f64000097ab9 */ /* 0x000fe20000000000 */
[----:B------:R-:W-:Y:S01]  /*1cb30*/  ISETP.NE.AND P1, PT, RZ, UR4, PT ;  /* 0x00000004ff007c0c */ /* 0x000fe2000bf25270 */
[----:B------:R-:W-:Y:S01]  /*1cb40*/  @P4 FMUL.FTZ R0, R0, 0.69314718246459960938 ;  /* 0x3f31721800004820 */ /* 0x000fe20000410000 */
[----:B------:R-:W-:Y:S01]  /*1cb50*/  MOV R81, 0x7f800000 ;  /* 0x7f80000000517802 */ /* 0x000fe20000000f00 */
[C---:B------:R-:W-:Y:S01]  /*1cb60*/  FMUL.FTZ R158, R3.reuse, R158 ;  /* 0x0000009e039e7220 */ /* 0x040fe20000410000 */
[----:B------:R-:W-:Y:S01]  /*1cb70*/  P2R R4, PR, RZ, 0x2 ;  /* 0x00000002ff047803 */ /* 0x000fe20000000000 */
[C---:B------:R-:W-:Y:S01]  /*1cb80*/  FMUL.FTZ R18, R3.reuse, R159 ;  /* 0x0000009f03127220 */ /* 0x040fe20000410000 */
[----:B------:R-:W-:Y:S01]  /*1cb90*/  ISETP.NE.OR P1, PT, RZ, UR9, !P1 ;  /* 0x00000009ff007c0c */ /* 0x000fe2000cf25670 */
[----:B------:R-:W-:Y:S01]  /*1cba0*/  FMUL.FTZ R154, R3, R154 ;  /* 0x0000009a039a7220 */ /* 0x000fe20000410000 */
[----:B------:R-:W-:Y:S01]  /*1cbb0*/  FSETP.NE.FTZ.AND P5, PT, R137, RZ, PT ;  /* 0x000000ff8900720b */ /* 0x000fe20003fb5000 */
[----:B------:R-:W-:Y:S01]  /*1cbc0*/  FMUL.FTZ R15, R3, R155 ;  /* 0x0000009b030f7220 */ /* 0x000fe20000410000 */
[----:B-1----:R-:W-:Y:S01]  /*1cbd0*/  @P4 FFMA.FTZ R81, R135, R5, R0 ;  /* 0x0000000587514223 */ /* 0x002fe20000010000 */
[----:B------:R-:W-:Y:S01]  /*1cbe0*/  PLOP3.LUT P2, PT, PT, PT, PT, 0x8, 0x0 ;  /* 0x000000000000781c */ /* 0x000fe20003f4e170 */
[----:B------:R-:W-:Y:S01]  /*1cbf0*/  FMUL.FTZ R150, R3, R150 ;  /* 0x0000009603967220 */ /* 0x000fe20000410000 */
[----:B------:R-:W-:-:S06]  /*1cc00*/  CS2R R68, SRZ ;  /* 0x0000000000447805 */ /* 0x000fcc000001ff00 */
[----:B------:R-:W-:Y:S05]  /*1cc10*/  @P1 BRA `(.L_x_712) ;  /* 0x00000000001c1947 */ /* 0x000fea0003800000 */
[----:B------:R-:W1:Y:S01]  /*1cc20*/  S2UR UR5, SR_CTAID.Y ;  /* 0x00000000000579c3 */ /* 0x000e620000002600 */
[----:B------:R-:W-:Y:S01]  /*1cc30*/  ULDC UR4, c[0x0][0x2c4] ;  /* 0x0000b10000047ab9 */ /* 0x000fe20000000800 */
[----:B------:R-:W-:Y:S01]  /*1cc40*/  PLOP3.LUT P2, PT, PT, PT, PT, 0x80, 0x0 ;  /* 0x000000000000781c */ /* 0x000fe20003f4f070 */
[----:B-1----:R-:W-:-:S04]  /*1cc50*/  @!UP0 UIMAD UR16, UR5, UR4, URZ ;  /* 0x00000004051082a4 */ /* 0x002fc8000f8e023f */
[----:B------:R-:W-:Y:S02]  /*1cc60*/  USHF.R.S32.HI UR4, URZ, 0x1f, UR16 ;  /* 0x0000001f3f047899 */ /* 0x000fe40008011410 */
[----:B------:R-:W-:-:S04]  /*1cc70*/  IMAD.U32 R68, RZ, RZ, UR16 ;  /* 0x00000010ff447e24 */ /* 0x000fc8000f8e00ff */
[----:B------:R-:W-:-:S07]  /*1cc80*/  MOV R69, UR4 ;  /* 0x0000000400457c02 */ /* 0x000fce0008000f00 */
.L_x_712:
[----:B------:R-:W-:Y:S01]  /*1cc90*/  ISETP.NE.AND P1, PT, RZ, UR9, PT ;  /* 0x00000009ff007c0c */ /* 0x000fe2000bf25270 */
[----:B------:R-:W-:Y:S01]  /*1cca0*/  FMUL.FTZ R26, R3, R151 ;  /* 0x00000097031a7220 */ /* 0x000fe20000410000 */
[----:B------:R-:W-:Y:S01]  /*1ccb0*/  IADD3 R20, R21, -0x10, RZ ;  /* 0xfffffff015147810 */ /* 0x000fe20007ffe0ff */
[----:B------:R-:W-:Y:S01]  /*1ccc0*/  FMUL.FTZ R146, R3, R146 ;  /* 0x0000009203927220 */ /* 0x000fe20000410000 */
[----:B------:R-:W-:Y:S01]  /*1ccd0*/  @P3 IADD3 R20, R21, 0x10, RZ ;  /* 0x0000001015143810 */ /* 0x000fe20007ffe0ff */
[C---:B------:R-:W-:Y:S01]  /*1cce0*/  FMUL.FTZ R50, R3.reuse, R147 ;  /* 0x0000009303327220 */ /* 0x040fe20000410000 */
[----:B------:R-:W-:Y:S01]  /*1ccf0*/  ISETP.NE.AND P3, PT, R4, RZ, PT ;  /* 0x000000ff0400720c */ /* 0x000fe20003f65270 */
[C---:B------:R-:W-:Y:S01]  /*1cd00*/  FMUL.FTZ R70, R3.reuse, R70 ;  /* 0x0000004603467220 */ /* 0x040fe20000410000 */
[----:B------:R-:W-:Y:S01]  /*1cd10*/  PLOP3.LUT P4, PT, PT, PT, PT, 0x8, 0x0 ;  /* 0x000000000000781c */ /* 0x000fe20003f8e170 */
[C---:B------:R-:W-:Y:S01]  /*1cd20*/  FMUL.FTZ R46, R3.reuse, R71 ;  /* 0x00000047032e7220 */ /* 0x040fe20000410000 */
[----:B------:R-:W-:Y:S01]  /*1cd30*/  MOV R0, 0x3f800000 ;  /* 0x3f80000000007802 */ /* 0x000fe20000000f00 */
[C---:B------:R-:W-:Y:S01]  /*1cd40*/  FMUL.FTZ R82, R3.reuse, R82 ;  /* 0x0000005203527220 */ /* 0x040fe20000410000 */
[----:B------:R-:W-:Y:S01]  /*1cd50*/  MOV R2, 0x3f800000 ;  /* 0x3f80000000027802 */ /* 0x000fe20000000f00 */
[C---:B------:R-:W-:Y:S01]  /*1cd60*/  FMUL.FTZ R42, R3.reuse, R83 ;  /* 0x00000053032a7220 */ /* 0x040fe20000410000 */
[----:B------:R-:W-:Y:S01]  /*1cd70*/  @!P1 PLOP3.LUT P4, PT, P3, PT, PT, 0x80, 0x0 ;  /* 0x000000000000981c */ /* 0x000fe20001f8f070 */
[C---:B------:R-:W-:Y:S01]  /*1cd80*/  FMUL.FTZ R86, R3.reuse, R86 ;  /* 0x0000005603567220 */ /* 0x040fe20000410000 */
        /* <DEDUP_REMOVED lines=15> */
[----:B------:R-:W-:Y:S01]  /*1ce80*/  BSSY B0, `(.L_x_713) ;  /* 0x000012c000007945 */ /* 0x000fe20003800000 */
[----:B------:R-:W-:-:S02]  /*1ce90*/  F2FP.F16.F32.PACK_AB R4, R175, R174 ;  /* 0x000000aeaf04723e */ /* 0x000fc400000000ff */
        /* <DEDUP_REMOVED lines=90> */
[----:B-1----:R-:W-:Y:S02]  /*1d440*/  IADD3 R5, R67, R20, RZ ;  /* 0x0000001443057210 */ /* 0x002fe40007ffe0ff */
[----:B------:R-:W-:Y:S02]  /*1d450*/  F2FP.F16.F32.PACK_AB R17, R17, R188 ;  /* 0x000000bc1111723e */ /* 0x000fe400000000ff */
[----:B--2---:R-:W-:-:S02]  /*1d460*/  IADD3 R0, R21, R80, RZ ;  /* 0x0000005015007210 */ /* 0x004fc40007ffe0ff */
[----:B------:R-:W-:Y:S01]  /*1d470*/  F2FP.F16.F32.PACK_AB R25, R191, R25 ;  /* 0x00000019bf19723e */ /* 0x000fe200000000ff */
[----:B---3--:R-:W-:Y:S02]  /*1d480*/  IMAD.IADD R13, R80, 0x1, R20 ;  /* 0x00000001500d7824 */ /* 0x008fe400078e0214 */
[----:B------:R1:W-:Y:S01]  /*1d490*/  STS [R0], R10 ;  /* 0x0000000a00007388 */ /* 0x0003e20000000800 */
[----:B------:R-:W-:Y:S02]  /*1d4a0*/  F2FP.F16.F32.PACK_AB R24, R24, R184 ;  /* 0x000000b81818723e */ /* 0x000fe400000000ff */
[-C--:B----4-:R-:W-:Y:S01]  /*1d4b0*/  IADD3 R3, R21, R67.reuse, RZ ;  /* 0x0000004315037210 */ /* 0x090fe20007ffe0ff */
[----:B------:R-:W-:Y:S01]  /*1d4c0*/  STS [R0+0x400], R9 ;  /* 0x0004000900007388 */ /* 0x000fe20000000800 */
[----:B------:R-:W-:Y:S02]  /*1d4d0*/  F2FP.F16.F32.PACK_AB R28, R187, R28 ;  /* 0x0000001cbb1c723e */ /* 0x000fe400000000ff */
[----:B------:R-:W-:Y:S01]  /*1d4e0*/  F2FP.F16.F32.PACK_AB R27, R27, R148 ;  /* 0x000000941b1b723e */ /* 0x000fe200000000ff */
[----:B------:R2:W-:Y:S01]  /*1d4f0*/  STS [R13], R7 ;  /* 0x000000070d007388 */ /* 0x0005e20000000800 */
[----:B------:R-:W-:Y:S01]  /*1d500*/  F2FP.F16.F32.PACK_AB R26, R26, R150 ;  /* 0x000000961a1a723e */ /* 0x000fe200000000ff */
[----:B-----5:R-:W3:Y:S01]  /*1d510*/  @P3 LDC R12, c[0x0][0x2e8] ;  /* 0x0000ba00ff0c3b82 */ /* 0x020ee20000000800 */
[----:B------:R-:W-:Y:S01]  /*1d520*/  IADD3 R2, R0, R67, RZ ;  /* 0x0000004300027210 */ /* 0x000fe20007ffe0ff */
[----:B------:R4:W-:Y:S01]  /*1d530*/  STS [R13+0x400], R6 ;  /* 0x000400060d007388 */ /* 0x0009e20000000800 */
[----:B------:R-:W-:-:S02]  /*1d540*/  F2FP.F16.F32.PACK_AB R51, R51, R144 ;  /* 0x000000903333723e */ /* 0x000fc400000000ff */
[----:B------:R-:W-:Y:S01]  /*1d550*/  F2FP.F16.F32.PACK_AB R50, R50, R146 ;  /* 0x000000923232723e */ /* 0x000fe200000000ff */
[----:B------:R5:W-:Y:S01]  /*1d560*/  STS [R0+0x2000], R8 ;  /* 0x0020000800007388 */ /* 0x000be20000000800 */
[----:B------:R-:W-:Y:S01]  /*1d570*/  IADD3 R4, R13, R67, RZ ;  /* 0x000000430d047210 */ /* 0x000fe20007ffe0ff */
[----:B------:R-:W3:Y:S01]  /*1d580*/  @!P1 LDC R11, c[0x0][0x270] ;  /* 0x00009c00ff0b9b82 */ /* 0x000ee20000000800 */
[----:B------:R-:W-:Y:S01]  /*1d590*/  F2FP.F16.F32.PACK_AB R53, R53, R180 ;  /* 0x000000b43535723e */ /* 0x000fe200000000ff */
[----:B------:R-:W-:Y:S01]  /*1d5a0*/  STS [R0+0x2400], R14 ;  /* 0x0024000e00007388 */ /* 0x000fe20000000800 */
[----:B------:R-:W-:Y:S02]  /*1d5b0*/  F2FP.F16.F32.PACK_AB R52, R183, R52 ;  /* 0x00000034b734723e */ /* 0x000fe400000000ff */
[----:B------:R-:W-:Y:S01]  /*1d5c0*/  F2FP.F16.F32.PACK_AB R49, R49, R176 ;  /* 0x000000b03131723e */ /* 0x000fe200000000ff */
[----:B------:R-:W-:Y:S01]  /*1d5d0*/  STS [R13+0x2000], R23 ;  /* 0x002000170d007388 */ /* 0x000fe20000000800 */
[----:B------:R-:W-:Y:S01]  /*1d5e0*/  F2FP.F16.F32.PACK_AB R48, R179, R48 ;  /* 0x00000030b330723e */ /* 0x000fe200000000ff */
[----:B-1----:R-:W1:Y:S01]  /*1d5f0*/  @P6 LDC R10, c[0x0][0x2e8] ;  /* 0x0000ba00ff0a6b82 */ /* 0x002e620000000800 */
[----:B------:R-:W-:Y:S01]  /*1d600*/  F2FP.F16.F32.PACK_AB R47, R47, R29 ;  /* 0x0000001d2f2f723e */ /* 0x000fe200000000ff */
[----:B------:R-:W-:Y:S01]  /*1d610*/  STS [R13+0x2400], R22 ;  /* 0x002400160d007388 */ /* 0x000fe20000000800 */
        /* <DEDUP_REMOVED lines=9> */
[----:B------:R3:W-:Y:S01]  /*1d6b0*/  STS [R5], R16 ;  /* 0x0000001005007388 */ /* 0x0007e20000000800 */
[----:B------:R-:W-:Y:S01]  /*1d6c0*/  F2FP.F16.F32.PACK_AB R40, R79, R40 ;  /* 0x000000284f28723e */ /* 0x000fe200000000ff */
[----:B----4-:R-:W4:Y:S01]  /*1d6d0*/  @!P1 LDC R6, c[0x0][0x2c4] ;  /* 0x0000b100ff069b82 */ /* 0x010f220000000800 */
[----:B------:R-:W-:Y:S01]  /*1d6e0*/  F2FP.F16.F32.PACK_AB R39, R39, R84 ;  /* 0x000000542727723e */ /* 0x000fe200000000ff */
[----:B------:R-:W-:Y:S01]  /*1d6f0*/  STS [R5+0x400], R15 ;  /* 0x0004000f05007388 */ /* 0x000fe20000000800 */
[----:B------:R-:W-:-:S02]  /*1d700*/  F2FP.F16.F32.PACK_AB R38, R38, R86 ;  /* 0x000000562626723e */ /* 0x000fc400000000ff */
[----:B------:R-:W-:Y:S01]  /*1d710*/  F2FP.F16.F32.PACK_AB R35, R35, R96 ;  /* 0x000000602323723e */ /* 0x000fe200000000ff */
[----:B------:R1:W-:Y:S01]  /*1d720*/  STS [R3+0x2000], R17 ;  /* 0x0020001103007388 */ /* 0x0003e20000000800 */
[----:B------:R-:W-:Y:S01]  /*1d730*/  F2FP.F16.F32.PACK_AB R34, R34, R98 ;  /* 0x000000622222723e */ /* 0x000fe200000000ff */
[----:B-----5:R-:W5:Y:S01]  /*1d740*/  @P1 LDC.64 R8, c[0x0][0x2c0] ;  /* 0x0000b000ff081b82 */ /* 0x020f620000000a00 */
        /* <DEDUP_REMOVED lines=15> */
[----:B------:R-:W-:Y:S01]  /*1d840*/  F2FP.F16.F32.PACK_AB R61, R107, R61 ;  /* 0x0000003d6b3d723e */ /* 0x000fe200000000ff */
[----:B---3--:R-:W-:Y:S01]  /*1d850*/  IMAD.MOV.U32 R16, RZ, RZ, 0x7f800000 ;  /* 0x7f800000ff107424 */ /* 0x008fe200078e00ff */
        /* <DEDUP_REMOVED lines=15> */
[----:B------:R-:W-:Y:S01]  /*1d950*/  @!P1 MOV R7, 0x1 ;  /* 0x0000000100079802 */ /* 0x000fe20000000f00 */
[----:B------:R-:W-:Y:S01]  /*1d960*/  STS [R4+0x2400], R48 ;  /* 0x0024003004007388 */ /* 0x000fe20000000800 */
[----:B------:R-:W-:Y:S02]  /*1d970*/  MOV R19, 0x7f800000 ;  /* 0x7f80000000137802 */ /* 0x000fe40000000f00 */
[----:B-1----:R-:W-:Y:S01]  /*1d980*/  MOV R17, 0x7f800000 ;  /* 0x7f80000000117802 */ /* 0x002fe20000000f00 */
        /* <DEDUP_REMOVED lines=15> */
[----:B-1----:R-:W-:-:S03]  /*1da80*/  SHF.R.S32.HI R20, RZ, 0x3, R141 ;  /* 0x00000003ff147819 */ /* 0x002fc6000001148d */
[----:B------:R-:W-:Y:S04]  /*1da90*/  STS [R13+0x6000], R33 ;  /* 0x006000210d007388 */ /* 0x000fe80000000800 */
[----:B------:R-:W-:Y:S04]  /*1daa0*/  STS [R13+0x6400], R32 ;  /* 0x006400200d007388 */ /* 0x000fe80000000800 */
[----:B------:R-:W-:Y:S04]  /*1dab0*/  STS [R3+0x4000], R31 ;  /* 0x0040001f03007388 */ /* 0x000fe80000000800 */
[----:B------:R-:W-:Y:S04]  /*1dac0*/  STS [R3+0x4400], R30 ;  /* 0x0044001e03007388 */ /* 0x000fe80000000800 */
[----:B------:R-:W-:Y:S04]  /*1dad0*/  STS [R5+0x4000], R29 ;  /* 0x0040001d05007388 */ /* 0x000fe80000000800 */
[----:B------:R-:W-:Y:S01]  /*1dae0*/  STS [R5+0x4400], R60 ;  /* 0x0044003c05007388 */ /* 0x000fe20000000800 */
[----:B---3--:R-:W-:-:S02]  /*1daf0*/  @P1 IMAD.MOV.U32 R0, RZ, RZ, 0x1 ;  /* 0x00000001ff001424 */ /* 0x008fc400078e00ff */
[----:B----4-:R-:W-:Y:S01]  /*1db00*/  @!P1 IMAD R0, R6, R11, RZ ;  /* 0x0000000b06009224 */ /* 0x010fe200078e02ff */
[----:B------:R-:W-:Y:S01]  /*1db10*/  STS [R3+0x6000], R62 ;  /* 0x0060003e03007388 */ /* 0x000fe20000000800 */
[----:B------:R-:W-:Y:S03]  /*1db20*/  @P5 MUFU.LG2 R11, R137 ;  /* 0x00000089000b5308 */ /* 0x000fe60000000c00 */
[----:B------:R1:W-:Y:S04]  /*1db30*/  STS [R3+0x6400], R61 ;  /* 0x0064003d03007388 */ /* 0x0003e80000000800 */
[----:B------:R-:W-:Y:S04]  /*1db40*/  STS [R5+0x6000], R59 ;  /* 0x0060003b05007388 */ /* 0x000fe80000000800 */
[----:B------:R3:W-:Y:S04]  /*1db50*/  STS [R5+0x6400], R58 ;  /* 0x0064003a05007388 */ /* 0x0007e80000000800 */
[----:B------:R-:W-:Y:S04]  /*1db60*/  STS [R2+0x4000], R57 ;  /* 0x0040003902007388 */ /* 0x000fe80000000800 */
[----:B------:R-:W-:Y:S04]  /*1db70*/  STS [R2+0x4400], R56 ;  /* 0x0044003802007388 */ /* 0x000fe80000000800 */
[----:B------:R-:W-:Y:S04]  /*1db80*/  STS [R4+0x4000], R55 ;  /* 0x0040003704007388 */ /* 0x000fe80000000800 */
[----:B------:R-:W-:Y:S01]  /*1db90*/  STS [R4+0x4400], R54 ;  /* 0x0044003604007388 */ /* 0x000fe20000000800 */
[----:B-1----:R-:W-:-:S03]  /*1dba0*/  LEA.HI.SX32 R3, R139, 0x10, 0x1d ;  /* 0x000000108b037811 */ /* 0x002fc600078feaff */
[----:B------:R-:W-:Y:S01]  /*1dbb0*/  STS [R2+0x6000], R66 ;  /* 0x0060004202007388 */ /* 0x000fe20000000800 */
[----:B------:R-:W-:-:S03]  /*1dbc0*/  ISETP.GE.AND P4, PT, R3, UR6, PT ;  /* 0x0000000603007c0c */ /* 0x000fc6000bf86270 */
[----:B------:R5:W-:Y:S01]  /*1dbd0*/  STS [R2+0x6400], R65 ;  /* 0x0064004102007388 */ /* 0x000be20000000800 */
[----:B---3--:R-:W1:Y:S03]  /*1dbe0*/  @P6 MUFU.LG2 R5, R136 ;  /* 0x0000008800056308 */ /* 0x008e660000000c00 */
[----:B------:R-:W-:Y:S04]  /*1dbf0*/  STS [R4+0x6000], R64 ;  /* 0x0060004004007388 */ /* 0x000fe80000000800 */
[----:B------:R1:W-:Y:S01]  /*1dc00*/  STS [R4+0x6400], R63 ;  /* 0x0064003f04007388 */ /* 0x0003e20000000800 */
[----:B------:R-:W-:Y:S06]  /*1dc10*/  BAR.SYNC.DEFER_BLOCKING 0x0 ;  /* 0x0000000000007b1d */ /* 0x000fec0000010000 */
[----:B------:R-:W3:Y:S01]  /*1dc20*/  S2R R13, SR_CTAID.Y ;  /* 0x00000000000d7919 */ /* 0x000ee20000002600 */
[----:B------:R-:W4:Y:S01]  /*1dc30*/  S2R R28, SR_CTAID.Z ;  /* 0x00000000001c7919 */ /* 0x000f220000002700 */
[----:B-----5:R-:W-:Y:S01]  /*1dc40*/  @P1 IMAD R2, R9, R8, RZ ;  /* 0x0000000809021224 */ /* 0x020fe200078e02ff */
[----:B------:R-:W-:Y:S01]  /*1dc50*/  @!P1 MOV R2, R6 ;  /* 0x0000000600029202 */ /* 0x000fe20000000f00 */
[----:B------:R-:W5:Y:S01]  /*1dc60*/  @P5 LDC R9, c[0x0][0x2e8] ;  /* 0x0000ba00ff095b82 */ /* 0x000f620000000800 */
[----:B------:R-:W2:Y:S01]  /*1dc70*/  @P3 MUFU.LG2 R8, R138 ;  /* 0x0000008a00083308 */ /* 0x000ea20000000c00 */
[----:B-1----:R-:W-:Y:S01]  /*1dc80*/  @P6 FMUL.FTZ R4, R5, 0.69314718246459960938 ;  /* 0x3f31721805046820 */ /* 0x002fe20000410000 */
[----:B------:R1:W1:Y:S03]  /*1dc90*/  LDS.128 R24, [R243+0x3800] ;  /* 0x00380000f3187984 */ /* 0x0002660000000c00 */
[----:B------:R-:W-:Y:S01]  /*1dca0*/  @P6 FFMA.FTZ R19, R134, R10, R4 ;  /* 0x0000000a86136223 */ /* 0x000fe20000010004 */
[----:B------:R-:W-:Y:S01]  /*1dcb0*/  LOP3.LUT P6, RZ, R140, 0x3, RZ, 0xc0, !PT ;  /* 0x000000038cff7812 */ /* 0x000fe200078cc0ff */
[----:B------:R-:W-:Y:S01]  /*1dcc0*/  @P5 FMUL.FTZ R4, R11, 0.69314718246459960938 ;  /* 0x3f3172180b045820 */ /* 0x000fe20000410000 */
[----:B--2---:R-:W-:-:S04]  /*1dcd0*/  @P3 FMUL.FTZ R5, R8, 0.69314718246459960938 ;  /* 0x3f31721808053820 */ /* 0x004fc80000410000 */
[----:B------:R-:W-:Y:S01]  /*1dce0*/  @P3 FFMA.FTZ R17, R132, R12, R5 ;  /* 0x0000000c84113223 */ /* 0x000fe20000010005 */
[----:B-----5:R-:W-:Y:S01]  /*1dcf0*/  @P5 FFMA.FTZ R16, R133, R9, R4 ;  /* 0x0000000985105223 */ /* 0x020fe20000010004 */
[----:B---3--:R-:W-:Y:S01]  /*1dd00*/  IMAD R3, R13, R0, RZ ;  /* 0x000000000d037224 */ /* 0x008fe200078e02ff */
[----:B------:R-:W-:-:S04]  /*1dd10*/  IADD3 R0, R20, 0x20, RZ ;  /* 0x0000002014007810 */ /* 0x000fc80007ffe0ff */
[----:B------:R-:W-:Y:S02]  /*1dd20*/  SEL R3, R3, RZ, !P2 ;  /* 0x000000ff03037207 */ /* 0x000fe40005000000 */
[----:B------:R-:W-:Y:S01]  /*1dd30*/  ISETP.GE.AND P2, PT, R0, UR14, PT ;  /* 0x0000000e00007c0c */ /* 0x000fe2000bf46270 */
[----:B------:R-:W-:Y:S02]  /*1dd40*/  IMAD R0, R7, UR7, RZ ;  /* 0x0000000707007c24 */ /* 0x000fe4000f8e02ff */
[----:B----4-:R-:W-:Y:S01]  /*1dd50*/  IMAD R2, R28, R2, R3 ;  /* 0x000000021c027224 */ /* 0x010fe200078e0203 */
[----:B------:R-:W-:Y:S02]  /*1dd60*/  IADD3 R3, R20, 0x30, RZ ;  /* 0x0000003014037810 */ /* 0x000fe40007ffe0ff */
[----:B------:R-:W-:Y:S02]  /*1dd70*/  SHF.L.U32 R0, R0, 0x7, RZ ;  /* 0x0000000700007819 */ /* 0x000fe400000006ff */
[----:B------:R-:W-:-:S02]  /*1dd80*/  ISETP.GE.AND P1, PT, R3, UR14, PT ;  /* 0x0000000e03007c0c */ /* 0x000fc4000bf26270 */
[----:B------:R-:W-:Y:S02]  /*1dd90*/  SHF.R.S32.HI R3, RZ, 0x1f, R0 ;  /* 0x0000001fff037819 */ /* 0x000fe40000011400 */
[--C-:B------:R-:W-:Y:S02]  /*1dda0*/  IADD3 R5, P5, P3, R0, R68, R2.reuse ;  /* 0x0000004400057210 */ /* 0x100fe40007bbe002 */
[----:B------:R-:W-:-:S04]  /*1ddb0*/  SHF.R.S32.HI R0, RZ, 0x1f, R2 ;  /* 0x0000001fff007819 */ /* 0x000fc80000011402 */
[----:B------:R-:W-:Y:S01]  /*1ddc0*/  IADD3.X R4, R3, R69, R0, P5, P3 ;  /* 0x0000004503047210 */ /* 0x000fe20002fe6400 */
[----:B-1----:R-:W-:Y:S06]  /*1ddd0*/  @P6 BRA `(.L_x_714) ;  /* 0x0000000000d86947 */ /* 0x002fec0003800000 */
[----:B------:R-:W1:Y:S01]  /*1dde0*/  S2R R6, SR_TID.X ;  /* 0x0000000000067919 */ /* 0x000e620000002100 */
[----:B------:R-:W-:Y:S02]  /*1ddf0*/  P2R R22, PR, RZ, 0x1 ;  /* 0x00000001ff167803 */ /* 0x000fe40000000000 */
[----:B------:R-:W-:Y:S02]  /*1de00*/  P2R R18, PR, RZ, 0x2 ;  /* 0x00000002ff127803 */ /* 0x000fe40000000000 */
[----:B-1----:R-:W-:-:S04]  /*1de10*/  SHF.R.S32.HI R2, RZ, 0x1f, R6 ;  /* 0x0000001fff027819 */ /* 0x002fc80000011406 */
[----:B------:R-:W-:-:S04]  /*1de20*/  LEA.HI R2, R2, R6, RZ, 0x5 ;  /* 0x0000000602027211 */ /* 0x000fc800078f28ff */
[----:B------:R-:W-:Y:S02]  /*1de30*/  SHF.R.S32.HI R0, RZ, 0x5, R2 ;  /* 0x00000005ff007819 */ /* 0x000fe40000011402 */
[----:B------:R-:W-:Y:S02]  /*1de40*/  LOP3.LUT R2, R2, 0xffffffe0, RZ, 0xc0, !PT ;  /* 0xffffffe002027812 */ /* 0x000fe400078ec0ff */
[----:B------:R-:W-:-:S03]  /*1de50*/  SHF.R.S32.HI R3, RZ, 0x1f, R0 ;  /* 0x0000001fff037819 */ /* 0x000fc60000011400 */
[----:B------:R-:W-:Y:S01]  /*1de60*/  IMAD.IADD R2, R6, 0x1, -R2 ;  /* 0x0000000106027824 */ /* 0x000fe200078e0a02 */
[----:B------:R-:W-:-:S04]  /*1de70*/  LEA.HI R3, R3, R0, RZ, 0x2 ;  /* 0x0000000003037211 */ /* 0x000fc800078f10ff */
[----:B------:R-:W-:Y:S02]  /*1de80*/  SHF.R.S32.HI R6, RZ, 0x1f, R2 ;  /* 0x0000001fff067819 */ /* 0x000fe40000011402 */
[----:B------:R-:W-:Y:S02]  /*1de90*/  LOP3.LUT R3, R3, 0xfffffffc, RZ, 0xc0, !PT ;  /* 0xfffffffc03037812 */ /* 0x000fe400078ec0ff */
[----:B------:R-:W-:-:S03]  /*1dea0*/  LEA.HI R2, R6, R2, RZ, 0x2 ;  /* 0x0000000206027211 */ /* 0x000fc600078f10ff */
[----:B------:R-:W-:Y:S01]  /*1deb0*/  IMAD.IADD R3, R0, 0x1, -R3 ;  /* 0x0000000100037824 */ /* 0x000fe200078e0a03 */
        /* <DEDUP_REMOVED lines=40> */
.L_x_714:
[----:B------:R-:W-:Y:S05]  /*1e140*/  BSYNC B0 ;  /* 0x0000000000007941 */ /* 0x000fea0003800000 */
.L_x_713:
[----:B------:R1:W5:Y:S01]  /*1e150*/  LDL R29, [R1+0x34] ;  /* 0x00003400011d7983 */ /* 0x0003620000100800 */
[C---:B--2---:R-:W-:Y:S01]  /*1e160*/  VIADD R3, R20.reuse, 0x40 ;  /* 0x0000004014037836 */ /* 0x044fe20000000000 */
[----:B------:R-:W-:Y:S01]  /*1e170*/  SHF.R.S32.HI R4, RZ, 0x1f, R23 ;  /* 0x0000001fff047819 */ /* 0x000fe20000011417 */
[----:B------:R-:W-:Y:S01]  /*1e180*/  VIADD R0, R20, 0x50 ;  /* 0x0000005014007836 */ /* 0x000fe20000000000 */
[----:B------:R1:W2:Y:S01]  /*1e190*/  LDS.128 R16, [R243] ;  /* 0x00000000f3107984 */ /* 0x0002a20000000c00 */
[----:B------:R-:W-:Y:S01]  /*1e1a0*/  IADD3 R2, P3, R23, UR10, RZ ;  /* 0x0000000a17027c10 */ /* 0x000fe2000ff7e0ff */
[----:B------:R-:W-:Y:S01]  /*1e1b0*/  ULDC.64 UR4, c[0x0][0x2a0] ;  /* 0x0000a80000047ab9 */ /* 0x000fe20000000a00 */
[----:B------:R-:W-:Y:S01]  /*1e1c0*/  SHF.R.S32.HI R5, RZ, 0x1f, R28 ;  /* 0x0000001fff057819 */ /* 0x000fe2000001141c */
[----:B------:R1:W3:Y:S01]  /*1e1d0*/  LDS.128 R12, [R243+0x4000] ;  /* 0x00400000f30c7984 */ /* 0x0002e20000000c00 */
[----:B------:R-:W-:Y:S01]  /*1e1e0*/  ISETP.GE.AND P5, PT, R3, UR14, PT ;  /* 0x0000000e03007c0c */ /* 0x000fe2000bfa6270 */
[----:B------:R-:W-:Y:S01]  /*1e1f0*/  BSSY B0, `(.L_x_715) ;  /* 0x000001a000007945 */ /* 0x000fe20003800000 */
[----:B------:R-:W-:Y:S01]  /*1e200*/  IADD3.X R3, R4, UR8, RZ, P3, !PT ;  /* 0x0000000804037c10 */ /* 0x000fe20009ffe4ff */
[----:B------:R-:W-:Y:S01]  /*1e210*/  VIADD R22, R20, 0x60 ;  /* 0x0000006014167836 */ /* 0x000fe20000000000 */
[----:B------:R-:W-:Y:S01]  /*1e220*/  ISETP.GE.AND P3, PT, R0, UR14, PT ;  /* 0x0000000e00007c0c */ /* 0x000fe2000bf66270 */
[----:B------:R-:W-:Y:S01]  /*1e230*/  IMAD R0, R5, UR4, RZ ;  /* 0x0000000405007c24 */ /* 0x000fe2000f8e02ff */
[----:B------:R-:W-:Y:S01]  /*1e240*/  SHF.R.S32.HI R21, RZ, 0x1f, R20 ;  /* 0x0000001fff157819 */ /* 0x000fe20000011414 */
[----:B------:R-:W-:Y:S01]  /*1e250*/  IMAD.WIDE.U32 R10, R28, UR4, R2 ;  /* 0x000000041c0a7c25 */ /* 0x000fe2000f8e0002 */
[----:B------:R-:W-:-:S03]  /*1e260*/  MOV R6, UR17 ;  /* 0x0000001100067c02 */ /* 0x000fc60008000f00 */
[----:B------:R-:W-:Y:S02]  /*1e270*/  IMAD R0, R28, UR5, R0 ;  /* 0x000000051c007c24 */ /* 0x000fe4000f8e0200 */
[----:B------:R-:W-:-:S03]  /*1e280*/  IMAD.WIDE R6, R6, 0x80, R20 ;  /* 0x0000008006067825 */ /* 0x000fc600078e0214 */
[----:B------:R-:W-:Y:S01]  /*1e290*/  IADD3 R9, R0, R11, RZ ;  /* 0x0000000b00097210 */ /* 0x000fe20007ffe0ff */
        /* <DEDUP_REMOVED lines=15> */
.L_x_716:
[----:B------:R-:W-:Y:S05]  /*1e390*/  BSYNC B0 ;  /* 0x0000000000007941 */ /* 0x000fea0003800000 */
.L_x_715:
        /* <DEDUP_REMOVED lines=23> */
.L_x_718:
[----:B------:R-:W-:Y:S05]  /*1e510*/  BSYNC B0 ;  /* 0x0000000000007941 */ /* 0x000fea0003800000 */
.L_x_717:
        /* <DEDUP_REMOVED lines=22> */
.L_x_720:
[----:B------:R-:W-:Y:S05]  /*1e680*/  BSYNC B0 ;  /* 0x0000000000007941 */ /* 0x000fea0003800000 */
.L_x_719:
        /* <DEDUP_REMOVED lines=21> */
.L_x_722:
[----:B------:R-:W-:Y:S05]  /*1e7e0*/  BSYNC B0 ;  /* 0x0000000000007941 */ /* 0x000fea0003800000 */
.L_x_721:
        /* <DEDUP_REMOVED lines=21> */
.L_x_724:
[----:B------:R-:W-:Y:S05]  /*1e940*/  BSYNC B0 ;  /* 0x0000000000007941 */ /* 0x000fea0003800000 */
.L_x_723:
        /* <DEDUP_REMOVED lines=21> */
.L_x_726:
[----:B------:R-:W-:Y:S05]  /*1eaa0*/  BSYNC B0 ;  /* 0x0000000000007941 */ /* 0x000fea0003800000 */
.L_x_725:
        /* <DEDUP_REMOVED lines=21> */
.L_x_728:
[----:B------:R-:W-:Y:S05]  /*1ec00*/  BSYNC B0 ;  /* 0x0000000000007941 */ /* 0x000fea0003800000 */
.L_x_727:
[----:B-1----:R1:W1:Y:S01]  /*1ec10*/  LDS.128 R12, [R243+0x7800] ;  /* 0x00780000f30c7984 */ /* 0x0022620000000c00 */
        /* <DEDUP_REMOVED lines=20> */
.L_x_729:
        /* <DEDUP_REMOVED lines=10> */
.L_x_2925:


//--------------------- .text._ZN5flash16flash_fwd_kernelI23Flash_fwd_kernel_traitsILi128ELi128ELi64ELi4ELb0ELb0EN7cutlass6half_tE19Flash_kernel_traitsILi128ELi128ELi64ELi4ES3_EELb0ELb0ELb1ELb0ELb0ELb0ELb1ELb0EEEvNS_16Flash_fwd_paramsE --------------------------
	.section	.text._ZN5flash16flash_fwd_kernelI23Flash_fwd_kernel_traitsILi128ELi128ELi64ELi4ELb0ELb0EN7cutlass6half_tE19Flash_kernel_traitsILi128ELi128ELi64ELi4ES3_EELb0ELb0ELb1ELb0ELb0ELb0ELb1ELb0EEEvNS_16Flash_fwd_paramsE,"ax",@progbits
	.align	128
        .global         _ZN5flash16flash_fwd_kernelI23Flash_fwd_kernel_traitsILi128ELi128ELi64ELi4ELb0ELb0EN7cutlass6half_tE19Flash_kernel_traitsILi128ELi128ELi64ELi4ES3_EELb0ELb0ELb1ELb0ELb0ELb0ELb1ELb0EEEvNS_16Flash_fwd_paramsE
        .type           _ZN5flash16flash_fwd_kernelI23Flash_fwd_kernel_traitsILi128ELi128ELi64ELi4ELb0ELb0EN7cutlass6half_tE19Flash_kernel_traitsILi128ELi128ELi64ELi4ES3_EELb0ELb0ELb1ELb0ELb0ELb0ELb1ELb0EEEvNS_16Flash_fwd_paramsE,@function
        .size           _ZN5flash16flash_fwd_kernelI23Flash_fwd_kernel_traitsILi128ELi128ELi64ELi4ELb0ELb0EN7cutlass6half_tE19Flash_kernel_traitsILi128ELi128ELi64ELi4ES3_EELb0ELb0ELb1ELb0ELb0ELb0ELb1ELb0EEEvNS_16Flash_fwd_paramsE,(.L_x_2926 - _ZN5flash16flash_fwd_kernelI23Flash_fwd_kernel_traitsILi128ELi128ELi64ELi4ELb0ELb0EN7cutlass6half_tE19Flash_kernel_traitsILi128ELi128ELi64ELi4ES3_EELb0ELb0ELb1ELb0ELb0ELb0ELb1ELb0EEEvNS_16Flash_fwd_paramsE)
        .other          _ZN5flash16flash_fwd_kernelI23Flash_fwd_kernel_traitsILi128ELi128ELi64ELi4ELb0ELb0EN7cutlass6half_tE19Flash_kernel_traitsILi128ELi128ELi64ELi4ES3_EELb0ELb0ELb1ELb0ELb0ELb0ELb1ELb0EEEvNS_16Flash_fwd_paramsE,@"STO_CUDA_ENTRY STV_DEFAULT"
_ZN5flash16flash_fwd_kernelI23Flash_fwd_kernel_traitsILi128ELi128ELi64ELi4ELb0ELb0EN7cutlass6half_tE19Flash_kernel_traitsILi128ELi128ELi64ELi4ES3_EELb0ELb0ELb1ELb0ELb0ELb0ELb1ELb0EEEvNS_16Flash_fwd_paramsE:
.text._ZN5flash16flash_fwd_kernelI23Flash_fwd_kernel_traitsILi128ELi128ELi64ELi4ELb0ELb0EN7cutlass6half_tE19Flash_kernel_traitsILi128ELi128ELi64ELi4ES3_EELb0ELb0ELb1ELb0ELb0ELb0ELb1ELb0EEEvNS_16Flash_fwd_paramsE:
        /* <DEDUP_REMOVED lines=55> */
.L_x_730:
[----:B------:R-:W-:-:S05]  /*0370*/  ULDC UR7, c[0x0][0x2c8] ;  /* 0x0000b20000077ab9 */ /* 0x000fca0000000800 */
.L_x_731:
        /* <DEDUP_REMOVED lines=132> */
.L_x_734:
[----:B------:R-:W-:Y:S05]  /*0bc0*/  BSYNC B0 ;  /* 0x0000000000007941 */ /* 0x000fea0003800000 */
.L_x_733:
        /* <DEDUP_REMOVED lines=21> */
.L_x_736:
[----:B------:R-:W-:Y:S05]  /*0d20*/  BSYNC B0 ;  /* 0x0000000000007941 */ /* 0x000fea0003800000 */
.L_x_735:
        /* <DEDUP_REMOVED lines=21> */
.L_x_738:
[----:B------:R-:W-:Y:S05]  /*0e80*/  BSYNC B0 ;  /* 0x0000000000007941 */ /* 0x000fea0003800000 */
.L_x_737:
        /* <DEDUP_REMOVED lines=21> */
.L_x_740:
[----:B------:R-:W-:Y:S05]  /*0fe0*/  BSYNC B0 ;  /* 0x0000000000007941 */ /* 0x000fea0003800000 */
.L_x_739:
        /* <DEDUP_REMOVED lines=20> */
.L_x_742:
[----:B------:R-:W-:Y:S05]  /*1130*/  BSYNC B0 ;  /* 0x0000000000007941 */ /* 0x000fea0003800000 */
.L_x_741:
        /* <DEDUP_REMOVED lines=20> */
.L_x_744:
[----:B------:R-:W-:Y:S05]  /*1280*/  BSYNC B0 ;  /* 0x0000000000007941 */ /* 0x000fea0003800000 */
.L_x_743:
        /* <DEDUP_REMOVED lines=20> */
.L_x_746:
[----:B------:R-:W-:Y:S05]  /*13d0*/  BSYNC B0 ;  /* 0x0000000000007941 */ /* 0x000fea0003800000 */
.L_x_745:
        /* <DEDUP_REMOVED lines=20> */
.L_x_748:
[----:B------:R-:W-:Y:S05]  /*1520*/  BSYNC B0 ;  /* 0x0000000000007941 */ /* 0x000fea0003800000 */
.L_x_747:
        /* <DEDUP_REMOVED lines=10> */
.L_x_750:
[----:B------:R-:W-:Y:S05]  /*15d0*/  BSYNC B0 ;  /* 0x0000000000007941 */ /* 0x000fea0003800000 */
.L_x_749:
        /* <DEDUP_REMOVED lines=15> */
.L_x_752:
[----:B------:R-:W-:Y:S05]  /*16d0*/  BSYNC B0 ;  /* 0x0000000000007941 */ /* 0x000fea0003800000 */
.L_x_751:
        /* <DEDUP_REMOVED lines=10> */
.L_x_754:
[----:B------:R-:W-:Y:S05]  /*1780*/  BSYNC B0 ;  /* 0x0000000000007941 */ /* 0x000fea0003800000 */
.L_x_753:
        /* <DEDUP_REMOVED lines=10> */
.L_x_756:
[----:B------:R-:W-:Y:S05]  /*1830*/  BSYNC B0 ;  /* 0x0000000000007941 */ /* 0x000fea0003800000 */
.L_x_755:
        /* <DEDUP_REMOVED lines=10> */
.L_x_758:
[----:B------:R-:W-:Y:S05]  /*18e0*/  BSYNC B0 ;  /* 0x0000000000007941 */ /* 0x000fea0003800000 */
.L_x_757:
        /* <DEDUP_REMOVED lines=10> */
.L_x_760:
[----:B------:R-:W-:Y:S05]  /*1990*/  BSYNC B0 ;  /* 0x0000000000007941 */ /* 0x000fea0003800000 */
.L_x_759:
        /* <DEDUP_REMOVED lines=10> */
.L_x_762:
[----:B------:R-:W-:Y:S05]  /*1a40*/  BSYNC B0 ;  /* 0x0000000000007941 */ /* 0x000fea0003800000 */
.L_x_761:
        /* <DEDUP_REMOVED lines=10> */
.L_x_732:
        /* <DEDUP_REMOVED lines=70> */
.L_x_763:
        /* <DEDUP_REMOVED lines=32> */
.L_x_764:
        /* <DEDUP_REMOVED lines=79> */
.L_x_766:
[----:B------:R-:W-:Y:S05]  /*2640*/  BSYNC B0 ;  /* 0x0000000000007941 */ /* 0x000fea0003800000 */
.L_x_765:
        /* <DEDUP_REMOVED lines=33> */
.L_x_768:
[----:B------:R-:W-:Y:S05]  /*2860*/  BSYNC B0 ;  /* 0x0000000000007941 */ /* 0x000fea0003800000 */
.L_x_767:
        /* <DEDUP_REMOVED lines=34> */
.L_x_770:
[----:B------:R-:W-:Y:S05]  /*2a90*/  BSYNC B0 ;  /* 0x0000000000007941 */ /* 0x000fea0003800000 */
.L_x_769:
        /* <DEDUP_REMOVED lines=33> */
.L_x_772:
[----:B------:R-:W-:Y:S05]  /*2cb0*/  BSYNC B0 ;  /* 0x0000000000007941 */ /* 0x000fea0003800000 */
.L_x_771:
        /* <DEDUP_REMOVED lines=32> */
.L_x_774:
[----:B------:R-:W-:Y:S05]  /*2ec0*/  BSYNC B0 ;  /* 0x0000000000007941 */ /* 0x000fea0003800000 */
.L_x_773:
        /* <DEDUP_REMOVED lines=33> */
.L_x_776:
[----:B------:R-:W-:Y:S05]  /*30e0*/  BSYNC B0 ;  /* 0x0000000000007941 */ /* 0x000fea0003800000 */
.L_x_775:
        /* <DEDUP_REMOVED lines=31> */
.L_x_778:
[----:B------:R-:W-:Y:S05]  /*32e0*/  BSYNC B0 ;  /* 0x0000000000007941 */ /* 0x000fea0003800000 */
.L_x_777:
        /* <DEDUP_REMOVED lines=31> */
.L_x_780:
[----:B------:R-:W-:Y:S05]  /*34e0*/  BSYNC B0 ;  /* 0x0000000000007941 */ /* 0x000fea0003800000 */
.L_x_779:
        /* <DEDUP_REMOVED lines=35> */
.L_x_782:
[----:B------:R-:W-:Y:S05]  /*3720*/  BSYNC B0 ;  /* 0x0000000000007941 */ /* 0x000fea0003800000 */
.L_x_781:
        /* <DEDUP_REMOVED lines=27> */
.L_x_784:
[----:B------:R-:W-:Y:S05]  /*38e0*/  BSYNC B0 ;  /* 0x0000000000007941 */ /* 0x000fea0003800000 */
.L_x_783:
        /* <DEDUP_REMOVED lines=34> */
.L_x_786:
[----:B------:R-:W-:Y:S05]  /*3b10*/  BSYNC B0 ;  /* 0x0000000000007941 */ /* 0x000fea0003800000 */
.L_x_785:
        /* <DEDUP_REMOVED lines=27> */
.L_x_788:
[----:B------:R-:W-:Y:S05]  /*3cd0*/  BSYNC B0 ;  /* 0x0000000000007941 */ /* 0x000fea0003800000 */
.L_x_787:
        /* <DEDUP_REMOVED lines=55> */
.L_x_790:
[----:B------:R-:W-:Y:S05]  /*4050*/  BSYNC B0 ;  /* 0x0000000000007941 */ /* 0x000fea0003800000 */
.L_x_789:
        /* <DEDUP_REMOVED lines=29> */
.L_x_792:
[----:B------:R-:W-:Y:S05]  /*4230*/  BSYNC B0 ;  /* 0x0000000000007941 */ /* 0x000fea0003800000 */
.L_x_791:
        /* <DEDUP_REMOVED lines=29> */
.L_x_794:
[----:B------:R-:W-:Y:S05]  /*4410*/  BSYNC B0 ;  /* 0x0000000000007941 */ /* 0x000fea0003800000 */
.L_x_793:
        /* <DEDUP_REMOVED lines=29> */
.L_x_796:
[----:B------:R-:W-:Y:S05]  /*45f0*/  BSYNC B0 ;  /* 0x0000000000007941 */ /* 0x000fea0003800000 */
.L_x_795:
[----:B------:R-:W-:Y:S01]  /*4600*/  LDSM.16.M88.4 R12, [R231] ;  /* 0x00000000e70c783b */ /* 0x000fe20000000200 */
[----:B------:R-:W-:Y:S01]  /*4610*/  R2P PR, R24, 0x6 ;  /* 0x0000000618007804 */ /* 0x000fe20000000000 */
[C---:B------:R-:W-:Y:S01]  /*4620*/  VIADD R0, R224.reuse, 0x8000 ;  /* 0x00008000e0007836 */ /* 0x040fe20000000000 */
[----:B------:R-:W-:Y:S01]  /*4630*/  ULDC UR33, c[0x0][0x39c] ;  /* 0x0000e70000217ab9 */ /* 0x000fe20000000800 */
[----:B------:R-:W5:Y:S01]  /*4640*/  LDSM.16.M88.4 R16, [R224+0x8000] ;  /* 0x00800000e010783b */ /* 0x000f620000000200 */
[----:B------:R-:W-:Y:S01]  /*4650*/  VIADD R235, R224, 0x8020 ;  /* 0x00008020e0eb7836 */ /* 0x000fe20000000000 */
[----:B------:R-:W-:Y:S01]  /*4660*/  LOP3.LUT R3, R169, 0xffffffe0, RZ, 0xc0, !PT ;  /* 0xffffffe0a9037812 */ /* 0x000fe200078ec0ff */
[--C-:B------:R-:W-:Y:S01]  /*4670*/  IMAD R232, R4, 0x2, R231.reuse ;  /* 0x0000000204e87824 */ /* 0x100fe200078e02e7 */
[----:B-1-34-:R-:W1:Y:S01]  /*4680*/  LDSM.16.M88.4 R8, [R231+0x2000] ;  /* 0x00200000e708783b */ /* 0x01ae620000000200 */
[C---:B------:R-:W-:Y:S01]  /*4690*/  IMAD R234, R2.reuse, 0x2, R231 ;  /* 0x0000000202ea7824 */ /* 0x040fe200078e02e7 */
[----:B------:R-:W-:Y:S01]  /*46a0*/  UIADD3 UR5, UR25, 0x1, -UR18 ;  /* 0x0000000119057890 */ /* 0x000fe2000fffe812 */
[----:B------:R-:W-:Y:S01]  /*46b0*/  IMAD R233, R2, 0x2, R232 ;  /* 0x0000000202e97824 */ /* 0x000fe200078e02e8 */
[----:B------:R-:W3:Y:S01]  /*46c0*/  LDSM.16.M88.4 R40, [R224+0x9000] ;  /* 0x00900000e028783b */ /* 0x000ee20000000200 */
[----:B------:R-:W-:Y:S01]  /*46d0*/  LEA R6, R168, UR24, 0x4 ;  /* 0x00000018a8067c11 */ /* 0x000fe2000f8e20ff */
[----:B------:R-:W-:Y:S01]  /*46e0*/  @P1 VIADD R235, R0, 0xffffffe0 ;  /* 0xffffffe000eb1836 */ /* 0x000fe20000000000 */
[----:B------:R-:W-:Y:S01]  /*46f0*/  UIADD3 UR5, UR5, UR20, URZ ;  /* 0x0000001405057290 */ /* 0x000fe2000fffe03f */
[----:B------:R-:W4:Y:S01]  /*4700*/  LDSM.16.M88.4 R20, [R224+0x8800] ;  /* 0x00880000e014783b */ /* 0x000f220000000200 */
[----:B------:R-:W-:Y:S01]  /*4710*/  IMAD.MOV.U32 R0, RZ, RZ, 0x40 ;  /* 0x00000040ff007424 */ /* 0x000fe200078e00ff */
[----:B------:R-:W-:Y:S01]  /*4720*/  UIADD3 UR21, UR25, -UR21, -UR18 ;  /* 0x8000001519157290 */ /* 0x000fe2000fffe812 */
[C---:B------:R-:W-:Y:S01]  /*4730*/  VIADD R242, R235.reuse, 0x800 ;  /* 0x00000800ebf27836 */ /* 0x040fe20000000000 */
[----:B------:R-:W4:Y:S01]  /*4740*/  LDSM.16.M88.4 R32, [R224+0x9800] ;  /* 0x00980000e020783b */ /* 0x000f220000000200 */
[----:B------:R-:W-:Y:S01]  /*4750*/  UISETP.GT.AND UP0, UPT, UR12, UR15, UPT ;  /* 0x0000000f0c00728c */ /* 0x000fe2000bf04270 */
[----:B------:R-:W-:Y:S01]  /*4760*/  SEL R0, R0, 0xffffffc0, !P2 ;  /* 0xffffffc000007807 */ /* 0x000fe20005000000 */
[C---:B------:R-:W-:Y:S01]  /*4770*/  VIADD R241, R235.reuse, 0x1000 ;  /* 0x00001000ebf17836 */ /* 0x040fe20000000000 */
[----:B------:R-:W-:Y:S01]  /*4780*/  LDSM.16.M88.4 R24, [R232] ;  /* 0x00000000e818783b */ /* 0x000fe20000000200 */
[----:B------:R-:W-:-:S02]  /*4790*/  VIADD R240, R235, 0x1800 ;  /* 0x00001800ebf07836 */ /* 0x000fc40000000000 */
[----:B------:R-:W-:Y:S01]  /*47a0*/  IMAD.IADD R230, R224, 0x1, R0 ;  /* 0x00000001e0e67824 */ /* 0x000fe200078e0200 */
[----:B------:R-:W4:Y:S01]  /*47b0*/  LDSM.16.M88.4 R36, [R235] ;  /* 0x00000000eb24783b */ /* 0x000f220000000200 */
[----:B------:R-:W-:Y:S02]  /*47c0*/  IMAD.IADD R229, R0, 0x1, R235 ;  /* 0x0000000100e57824 */ /* 0x000fe400078e02eb */
[C---:B------:R-:W-:Y:S01]  /*47d0*/  VIADD R239, R235.reuse, 0x2000 ;  /* 0x00002000ebef7836 */ /* 0x040fe20000000000 */
[----:B------:R-:W-:Y:S01]  /*47e0*/  LDSM.16.M88.4 R56, [R235+0x1000] ;  /* 0x00100000eb38783b */ /* 0x000fe20000000200 */
[C---:B------:R-:W-:Y:S02]  /*47f0*/  VIADD R238, R235.reuse, 0x2800 ;  /* 0x00002800ebee7836 */ /* 0x040fe40000000000 */
[C---:B------:R-:W-:Y:S01]  /*4800*/  VIADD R237, R235.reuse, 0x3000 ;  /* 0x00003000ebed7836 */ /* 0x040fe20000000000 */
[----:B------:R-:W-:Y:S01]  /*4810*/  LDSM.16.M88.4 R60, [R235+0x800] ;  /* 0x00080000eb3c783b */ /* 0x000fe20000000200 */
[----:B------:R-:W-:-:S03]  /*4820*/  VIADD R236, R235, 0x3800 ;  /* 0x00003800ebec7836 */ /* 0x000fc60000000000 */
[----:B------:R-:W-:Y:S01]  /*4830*/  LDSM.16.M88.4 R64, [R235+0x1800] ;  /* 0x00180000eb40783b */ /* 0x000fe20000000200 */
[-C--:B-----5:R-:W-:Y:S03]  /*4840*/  HMMA.16816.F32 R48, R12, R16.reuse, RZ ;  /* 0x000000100c30723c */ /* 0x0a0fe600000018ff */
[----:B--2---:R-:W-:Y:S04]  /*4850*/  LDSM.16.M88.4 R28, [R234] ;  /* 0x00000000ea1c783b */ /* 0x004fe80000000200 */
[----:B------:R-:W-:Y:S01]  /*4860*/  LDSM.16.M88.4 R76, [R230+0x8000] ;  /* 0x00800000e64c783b */ /* 0x000fe20000000200 */
[C---:B-1----:R-:W-:Y:S03]  /*4870*/  HMMA.16816.F32 R52, R8.reuse, R16, RZ ;  /* 0x000000100834723c */ /* 0x042fe600000018ff */
[----:B------:R-:W0:Y:S03]  /*4880*/  LDGDEPBAR ;  /* 0x00000000000079af */ /* 0x000e260000000000 */
[-C--:B------:R-:W-:Y:S06]  /*4890*/  HMMA.16816.F32 R88, R8, R18.reuse, RZ ;  /* 0x000000120858723c */ /* 0x080fec00000018ff */
[----:B------:R-:W-:Y:S01]  /*48a0*/  HMMA.16816.F32 R128, R12, R18, RZ ;  /* 0x000000120c80723c */ /* 0x000fe200000018ff */
[----:B------:R-:W1:Y:S05]  /*48b0*/  LDSM.16.M88.4 R16, [R232+0x2000] ;  /* 0x00200000e810783b */ /* 0x000e6a0000000200 */
[C---:B---3--:R-:W-:Y:S06]  /*48c0*/  HMMA.16816.F32 R68, R8.reuse, R40, RZ ;  /* 0x000000280844723c */ /* 0x048fec00000018ff */
[C---:B----4-:R-:W-:Y:S06]  /*48d0*/  HMMA.16816.F32 R44, R8.reuse, R20, RZ ;  /* 0x00000014082c723c */ /* 0x050fec00000018ff */
[----:B------:R-:W-:Y:S06]  /*48e0*/  HMMA.16816.F32 R84, R8, R22, RZ ;  /* 0x000000160854723c */ /* 0x000fec00000018ff */
        /* <DEDUP_REMOVED lines=8> */
[----:B------:R-:W-:Y:S01]  /*4970*/  HMMA.16816.F32 R124, R8, R34, RZ ;  /* 0x00000022087c723c */ /* 0x000fe200000018ff */
[----:B------:R-:W2:Y:S04]  /*4980*/  LDSM.16.M88.4 R8, [R234+0x2000] ;  /* 0x00200000ea08783b */ /* 0x000ea80000000200 */
[----:B------:R-:W-:Y:S01]  /*4990*/  LDSM.16.M88.4 R32, [R233] ;  /* 0x00000000e920783b */ /* 0x000fe20000000200 */
[----:B------:R-:W-:Y:S03]  /*49a0*/  HMMA.16816.F32 R12, R24, R36, R48 ;  /* 0x00000024180c723c */ /* 0x000fe60000001830 */
[----:B------:R-:W-:Y:S03]  /*49b0*/  LDSM.16.M88.4 R48, [R230+0x9000] ;  /* 0x00900000e630783b */ /* 0x000fe60000000200 */
[C---:B-1----:R-:W-:Y:S01]  /*49c0*/  HMMA.16816.F32 R92, R16.reuse, R56, R68 ;  /* 0x00000038105c723c */ /* 0x042fe20000001844 */
[----:B------:R-:W1:Y:S05]  /*49d0*/  LDSM.16.M88.4 R68, [R229] ;  /* 0x00000000e544783b */ /* 0x000e6a0000000200 */
[C---:B------:R-:W-:Y:S01]  /*49e0*/  HMMA.16816.F32 R100, R16.reuse, R36, R52 ;  /* 0x000000241064723c */ /* 0x040fe20000001834 */
[----:B------:R-:W3:Y:S05]  /*49f0*/  LDSM.16.M88.4 R52, [R230+0x8800] ;  /* 0x00880000e634783b */ /* 0x000eea0000000200 */
[----:B------:R-:W-:Y:S01]  /*4a00*/  HMMA.16816.F32 R96, R16, R60, R44 ;  /* 0x0000003c1060723c */ /* 0x000fe2000000182c */
[----:B------:R-:W4:Y:S05]  /*4a10*/  LDSM.16.M88.4 R44, [R230+0x9800] ;  /* 0x00980000e62c783b */ /* 0x000f2a0000000200 */
[----:B------:R-:W-:Y:S01]  /*4a20*/  HMMA.16816.F32 R140, R24, R64, R20 ;  /* 0x00000040188c723c */ /* 0x000fe20000001814 */
[----:B------:R-:W5:Y:S05]  /*4a30*/  LDSM.16.M88.4 R20, [R233+0x2000] ;  /* 0x00200000e914783b */ /* 0x000f6a0000000200 */
[----:B------:R-:W-:Y:S06]  /*4a40*/  HMMA.16816.F32 R12, R28, R76, R12 ;  /* 0x0000004c1c0c723c */ /* 0x000fec000000180c */
[C---:B------:R-:W-:Y:S01]  /*4a50*/  HMMA.16816.F32 R40, R16.reuse, R64, R72 ;  /* 0x000000401028723c */ /* 0x040fe20000001848 */
[----:B------:R-:W-:Y:S05]  /*4a60*/  LDSM.16.M88.4 R72, [R224+0xa000] ;  /* 0x00a00000e048783b */ /* 0x000fea0000000200 */
[C---:B------:R-:W-:Y:S06]  /*4a70*/  HMMA.16816.F32 R88, R16.reuse, R38, R88 ;  /* 0x000000261058723c */ /* 0x040fec0000001858 */
[C---:B------:R-:W-:Y:S06]  /*4a80*/  HMMA.16816.F32 R84, R16.reuse, R62, R84 ;  /* 0x0000003e1054723c */ /* 0x040fec0000001854 */
[C---:B------:R-:W-:Y:S06]  /*4a90*/  HMMA.16816.F32 R80, R16.reuse, R58, R80 ;  /* 0x0000003a1050723c */ /* 0x040fec0000001850 */
[----:B------:R-:W-:Y:S01]  /*4aa0*/  HMMA.16816.F32 R132, R16, R66, R124 ;  /* 0x000000421084723c */ /* 0x000fe2000000187c */
[----:B------:R-:W5:Y:S05]  /*4ab0*/  LDSM.16.M88.4 R16, [R231+0x4000] ;  /* 0x00400000e710783b */ /* 0x000f6a0000000200 */
[C---:B------:R-:W-:Y:S06]  /*4ac0*/  HMMA.16816.F32 R144, R24.reuse, R60, R120 ;  /* 0x0000003c1890723c */ /* 0x040fec0000001878 */
[C---:B------:R-:W-:Y:S06]  /*4ad0*/  HMMA.16816.F32 R148, R24.reuse, R56, R112 ;  /* 0x000000381894723c */ /* 0x040fec0000001870 */
[C---:B------:R-:W-:Y:S06]  /*4ae0*/  HMMA.16816.F32 R128, R24.reuse, R38, R128 ;  /* 0x000000261880723c */ /* 0x040fec0000001880 */
[----:B------:R-:W-:Y:S06]  /*4af0*/  HMMA.16816.F32 R120, R24, R58, R108 ;  /* 0x0000003a1878723c */ /* 0x000fec000000186c */
[----:B--2---:R-:W-:Y:S06]  /*4b00*/  HMMA.16816.F32 R100, R8, R76, R100 ;  /* 0x0000004c0864723c */ /* 0x004fec0000001864 */
[C---:B------:R-:W-:Y:S01]  /*4b10*/  HMMA.16816.F32 R116, R24.reuse, R62, R116 ;  /* 0x0000003e1874723c */ /* 0x040fe20000001874 */
[----:B------:R-:W-:Y:S05]  /*4b20*/  LDSM.16.M88.4 R60, [R229+0x800] ;  /* 0x00080000e53c783b */ /* 0x000fea0000000200 */
[----:B------:R-:W-:Y:S06]  /*4b30*/  HMMA.16816.F32 R36, R24, R66, R104 ;  /* 0x000000421824723c */ /* 0x000fec0000001868 */
[----:B-1----:R-:W-:Y:S01]  /*4b40*/  HMMA.16816.F32 R24, R32, R68, R12 ;  /* 0x000000442018723c */ /* 0x002fe2000000180c */
[----:B------:R-:W1:Y:S05]  /*4b50*/  LDSM.16.M88.4 R12, [R231+0x6000] ;  /* 0x00600000e70c783b */ /* 0x000e6a0000000200 */
[C---:B---3--:R-:W-:Y:S06]  /*4b60*/  HMMA.16816.F32 R124, R8.reuse, R52, R96 ;  /* 0x00000034087c723c */ /* 0x048fec0000001860 */
[C---:B----4-:R-:W-:Y:S01]  /*4b70*/  HMMA.16816.F32 R108, R8.reuse, R44, R40 ;  /* 0x0000002c086c723c */ /* 0x050fe20000001828 */
[----:B------:R-:W-:Y:S05]  /*4b80*/  LDSM.16.M88.4 R40, [R232+0x4000] ;  /* 0x00400000e828783b */ /* 0x000fea0000000200 */
[C---:B------:R-:W-:Y:S01]  /*4b90*/  HMMA.16816.F32 R56, R8.reuse, R78, R88 ;  /* 0x0000004e0838723c */ /* 0x040fe20000001858 */
[----:B------:R-:W-:Y:S05]  /*4ba0*/  LDSM.16.M88.4 R88, [R229+0x1000] ;  /* 0x00100000e558783b */ /* 0x000fea0000000200 */
[C---:B------:R-:W-:Y:S01]  /*4bb0*/  HMMA.16816.F32 R96, R8.reuse, R54, R84 ;  /* 0x000000360860723c */ /* 0x040fe20000001854 */
[----:B------:R-:W2:Y:S05]  /*4bc0*/  LDSM.16.M88.4 R84, [R235+0x2000] ;  /* 0x00200000eb54783b */ /* 0x000eaa0000000200 */
[C---:B------:R-:W-:Y:S06]  /*4bd0*/  HMMA.16816.F32 R112, R8.reuse, R48, R92 ;  /* 0x000000300870723c */ /* 0x040fec000000185c */
[----:B------:R-:W-:Y:S01]  /*4be0*/  HMMA.16816.F32 R92, R8, R50, R80 ;  /* 0x00000032085c723c */ /* 0x000fe20000001850 */
[----:B------:R-:W3:Y:S05]  /*4bf0*/  LDSM.16.M88.4 R80, [R229+0x1800] ;  /* 0x00180000e550783b */ /* 0x000eea0000000200 */
[C---:B------:R-:W-:Y:S06]  /*4c00*/  HMMA.16816.F32 R76, R28.reuse, R78, R128 ;  /* 0x0000004e1c4c723c */ /* 0x040fec0000001880 */
[C---:B------:R-:W-:Y:S06]  /*4c10*/  HMMA.16816.F32 R156, R28.reuse, R48, R148 ;  /* 0x000000301c9c723c */ /* 0x040fec0000001894 */
[----:B------:R-:W-:Y:S06]  /*4c20*/  HMMA.16816.F32 R164, R28, R50, R120 ;  /* 0x000000321ca4723c */ /* 0x000fec0000001878 */
[----:B-----5:R-:W-:Y:S06]  /*4c30*/  HMMA.16816.F32 R48, R20, R68, R100 ;  /* 0x000000441430723c */ /* 0x020fec0000001864 */
[----:B------:R-:W-:Y:S01]  /*4c40*/  HMMA.16816.F32 R64, R8, R46, R132 ;  /* 0x0000002e0840723c */ /* 0x000fe20000001884 */
[----:B------:R-:W4:Y:S05]  /*4c50*/  LDSM.16.M88.4 R8, [R232+0x6000] ;  /* 0x00600000e808783b */ /* 0x000f2a0000000200 */
[----:B------:R-:W-:Y:S06]  /*4c60*/  HMMA.16816.F32 R24, R16, R72, R24 ;  /* 0x000000481018723c */ /* 0x000fec0000001818 */
[C---:B------:R-:W-:Y:S06]  /*4c70*/  HMMA.16816.F32 R160, R28.reuse, R44, R140 ;  /* 0x0000002c1ca0723c */ /* 0x040fec000000188c */
[----:B------:R-:W-:Y:S01]  /*4c80*/  HMMA.16816.F32 R140, R28, R46, R36 ;  /* 0x0000002e1c8c723c */ /* 0x000fe20000001824 */
[----:B------:R-:W-:Y:S04]  /*4c90*/  LDSM.16.M88.4 R36, [R234+0x4000] ;  /* 0x00400000ea24783b */ /* 0x000fe80000000200 */
[----:B------:R-:W-:Y:S01]  /*4ca0*/  LDSM.16.M88.4 R44, [R224+0xb800] ;  /* 0x00b80000e02c783b */ /* 0x000fe20000000200 */
[----:B------:R-:W-:Y:S03]  /*4cb0*/  HMMA.16816.F32 R120, R20, R70, R56 ;  /* 0x000000461478723c */ /* 0x000fe60000001838 */
[----:B------:R-:W5:Y:S03]  /*4cc0*/  LDSM.16.M88.4 R56, [R230+0xa000] ;  /* 0x00a00000e638783b */ /* 0x000f660000000200 */
[C---:B------:R-:W-:Y:S06]  /*4cd0*/  HMMA.16816.F32 R104, R28.reuse, R52, R144 ;  /* 0x000000341c68723c */ /* 0x040fec0000001890 */
[----:B------:R-:W-:Y:S01]  /*4ce0*/  HMMA.16816.F32 R116, R28, R54, R116 ;  /* 0x000000361c74723c */ /* 0x000fe20000001874 */
[----:B------:R-:W-:Y:S05]  /*4cf0*/  LDSM.16.M88.4 R52, [R224+0xa800] ;  /* 0x00a80000e034783b */ /* 0x000fea0000000200 */
[----:B------:R-:W-:Y:S06]  /*4d00*/  HMMA.16816.F32 R76, R32, R70, R76 ;  /* 0x00000046204c723c */ /* 0x000fec000000184c */
[----:B-1----:R-:W-:Y:S01]  /*4d10*/  HMMA.16816.F32 R68, R12, R72, R48 ;  /* 0x000000480c44723c */ /* 0x002fe20000001830 */
[----:B------:R-:W-:Y:S05]  /*4d20*/  LDSM.16.M88.4 R48, [R224+0xb000] ;  /* 0x00b00000e030783b */ /* 0x000fea0000000200 */
[----:B--2---:R-:W-:Y:S01]  /*4d30*/  HMMA.16816.F32 R28, R40, R84, R24 ;  /* 0x00000054281c723c */ /* 0x004fe20000001818 */
[----:B------:R-:W1:Y:S05]  /*4d40*/  LDSM.16.M88.4 R24, [R234+0x6000] ;  /* 0x00600000ea18783b */ /* 0x000e6a0000000200 */
[C---:B------:R-:W-:Y:S06]  /*4d50*/  HMMA.16816.F32 R132, R20.reuse, R60, R124 ;  /* 0x0000003c1484723c */ /* 0x040fec000000187c */
[C---:B------:R-:W-:Y:S06]  /*4d60*/  HMMA.16816.F32 R128, R20.reuse, R62, R96 ;  /* 0x0000003e1480723c */ /* 0x040fec0000001860 */
[C---:B------:R-:W-:Y:S06]  /*4d70*/  HMMA.16816.F32 R152, R20.reuse, R88, R112 ;  /* 0x000000581498723c */ /* 0x040fec0000001870 */
[C---:B------:R-:W-:Y:S06]  /*4d80*/  HMMA.16816.F32 R148, R20.reuse, R90, R92 ;  /* 0x0000005a1494723c */ /* 0x040fec000000185c */
[C---:B---3--:R-:W-:Y:S06]  /*4d90*/  HMMA.16816.F32 R144, R20.reuse, R80, R108 ;  /* 0x000000501490723c */ /* 0x048fec000000186c */
[----:B------:R-:W-:Y:S01]  /*4da0*/  HMMA.16816.F32 R124, R20, R82, R64 ;  /* 0x00000052147c723c */ /* 0x000fe20000001840 */
[----:B------:R-:W-:Y:S04]  /*4db0*/  LDSM.16.M88.4 R20, [R233+0x4000] ;  /* 0x00400000e914783b */ /* 0x000fe80000000200 */
[----:B------:R-:W2:Y:S01]  /*4dc0*/  LDSM.16.M88.4 R64, [R229+0x2000] ;  /* 0x00200000e540783b */ /* 0x000ea20000000200 */
[C---:B------:R-:W-:Y:S06]  /*4dd0*/  HMMA.16816.F32 R104, R32.reuse, R60, R104 ;  /* 0x0000003c2068723c */ /* 0x040fec0000001868 */
[----:B------:R-:W-:Y:S06]  /*4de0*/  HMMA.16816.F32 R108, R32, R62, R116 ;  /* 0x0000003e206c723c */ /* 0x000fec0000001874 */
[----:B----4-:R-:W-:Y:S06]  /*4df0*/  HMMA.16816.F32 R60, R8, R84, R68 ;  /* 0x00000054083c723c */ /* 0x010fec0000001844 */
[----:B------:R-:W-:Y:S06]  /*4e00*/  HMMA.16816.F32 R68, R16, R74, R76 ;  /* 0x0000004a1044723c */ /* 0x000fec000000184c */
[----:B-----5:R-:W-:Y:S01]  /*4e10*/  HMMA.16816.F32 R76, R36, R56, R28 ;  /* 0x00000038244c723c */ /* 0x020fe2000000181c */
[----:B------:R-:W3:Y:S05]  /*4e20*/  LDSM.16.M88.4 R28, [R233+0x6000] ;  /* 0x00600000e91c783b */ /* 0x000eea0000000200 */
[----:B------:R-:W-:Y:S06]  /*4e30*/  HMMA.16816.F32 R72, R12, R74, R120 ;  /* 0x0000004a0c48723c */ /* 0x000fec0000001878 */
[C---:B------:R-:W-:Y:S06]  /*4e40*/  HMMA.16816.F32 R100, R32.reuse, R88, R156 ;  /* 0x000000582064723c */ /* 0x040fec000000189c */
[C---:B------:R-:W-:Y:S06]  /*4e50*/  HMMA.16816.F32 R92, R32.reuse, R90, R164 ;  /* 0x0000005a205c723c */ /* 0x040fec00000018a4 */
[C---:B------:R-:W-:Y:S06]  /*4e60*/  HMMA.16816.F32 R88, R32.reuse, R80, R160 ;  /* 0x000000502058723c */ /* 0x040fec00000018a0 */
[----:B------:R-:W-:Y:S06]  /*4e70*/  HMMA.16816.F32 R96, R32, R82, R140 ;  /* 0x000000522060723c */ /* 0x000fec000000188c */
[----:B-1----:R-:W-:Y:S01]  /*4e80*/  HMMA.16816.F32 R32, R24, R56, R60 ;  /* 0x000000381820723c */ /* 0x002fe2000000183c */
[----:B------:R-:W1:Y:S05]  /*4e90*/  LDSM.16.M88.4 R60, [R235+0x2800] ;  /* 0x00280000eb3c783b */ /* 0x000e6a0000000200 */
[----:B------:R-:W-:Y:S06]  /*4ea0*/  HMMA.16816.F32 R68, R40, R86, R68 ;  /* 0x000000562844723c */ /* 0x000fec0000001844 */
[----:B--2---:R-:W-:Y:S06]  /*4eb0*/  HMMA.16816.F32 R80, R20, R64, R76 ;  /* 0x000000401450723c */ /* 0x004fec000000184c */
[----:B------:R-:W-:Y:S06]  /*4ec0*/  HMMA.16816.F32 R76, R16, R52, R104 ;  /* 0x00000034104c723c */ /* 0x000fec0000001868 */
[----:B------:R-:W-:Y:S06]  /*4ed0*/  HMMA.16816.F32 R72, R8, R86, R72 ;  /* 0x000000560848723c */ /* 0x000fec0000001848 */
[----:B---3--:R-:W-:Y:S06]  /*4ee0*/  HMMA.16816.F32 R84, R28, R64, R32 ;  /* 0x000000401c54723c */ /* 0x008fec0000001820 */
[----:B------:R-:W-:Y:S01]  /*4ef0*/  HMMA.16816.F32 R32, R36, R58, R68 ;  /* 0x0000003a2420723c */ /* 0x000fe20000001844 */
[----:B------:R-:W-:-:S05]  /*4f00*/  FMUL.FTZ R0, R80, UR33 ;  /* 0x0000002150007c20 */ /* 0x000fca0008410000 */
[C---:B------:R-:W-:Y:S06]  /*4f10*/  HMMA.16816.F32 R112, R12.reuse, R52, R132 ;  /* 0x000000340c70723c */ /* 0x040fec0000001884 */
[C---:B------:R-:W-:Y:S01]  /*4f20*/  HMMA.16816.F32 R116, R12.reuse, R54, R128 ;  /* 0x000000360c74723c */ /* 0x040fe20000001880 */
[----:B------:R2:W3:Y:S05]  /*4f30*/  MUFU.TANH R129, R0 ;  /* 0x0000000000817308 */ /* 0x0004ea0000002400 */
[C---:B------:R-:W-:Y:S06]  /*4f40*/  HMMA.16816.F32 R120, R12.reuse, R48, R152 ;  /* 0x000000300c78723c */ /* 0x040fec0000001898 */
[C---:B------:R-:W-:Y:S06]  /*4f50*/  HMMA.16816.F32 R148, R12.reuse, R50, R148 ;  /* 0x000000320c94723c */ /* 0x040fec0000001894 */
[----:B------:R-:W-:Y:S01]  /*4f60*/  HMMA.16816.F32 R144, R12, R44, R144 ;  /* 0x0000002c0c90723c */ /* 0x000fe20000001890 */
[----:B--2---:R-:W-:-:S04]  /*4f70*/  FMUL.FTZ R0, R81, UR33 ;  /* 0x0000002151007c20 */ /* 0x004fc80008410000 */
[----:B------:R2:W-:Y:S01]  /*4f80*/  MUFU.TANH R128, R0 ;  /* 0x0000000000807308 */ /* 0x0005e20000002400 */
[----:B------:R-:W-:Y:S01]  /*4f90*/  HMMA.16816.F32 R124, R12, R46, R124 ;  /* 0x0000002e0c7c723c */ /* 0x000fe2000000187c */
[----:B------:R-:W4:Y:S05]  /*4fa0*/  LDSM.16.M88.4 R12, [R230+0xa800] ;  /* 0x00a80000e60c783b */ /* 0x000f2a0000000200 */
[----:B------:R-:W-:Y:S06]  /*4fb0*/  HMMA.16816.F32 R108, R16, R54, R108 ;  /* 0x00000036106c723c */ /* 0x000fec000000186c */
[----:B------:R-:W-:Y:S01]  /*4fc0*/  HMMA.16816.F32 R56, R24, R58, R72 ;  /* 0x0000003a1838723c */ /* 0x000fe20000001848 */
[----:B--2---:R-:W-:-:S05]  /*4fd0*/  FMUL.FTZ R0, R82, UR33 ;  /* 0x0000002152007c20 */ /* 0x004fca0008410000 */
[----:B-1----:R-:W-:Y:S01]  /*4fe0*/  HMMA.16816.F32 R52, R40, R60, R76 ;  /* 0x0000003c2834723c */ /* 0x002fe2000000184c */
[----:B------:R1:W2:Y:S05]  /*4ff0*/  MUFU.TANH R158, R0 ;  /* 0x00000000009e7308 */ /* 0x0002aa0000002400 */
[C---:B------:R-:W-:Y:S06]  /*5000*/  HMMA.16816.F32 R100, R16.reuse, R48, R100 ;  /* 0x000000301064723c */ /* 0x040fec0000001864 */
[----:B------:R-:W-:Y:S06]  /*5010*/  HMMA.16816.F32 R92, R16, R50, R92 ;  /* 0x00000032105c723c */ /* 0x000fec000000185c */
[----:B------:R-:W-:Y:S01]  /*5020*/  HMMA.16816.F32 R48, R20, R66, R32 ;  /* 0x000000421430723c */ /* 0x000fe20000001820 */
[----:B-1----:R-:W-:Y:S01]  /*5030*/  FMUL.FTZ R0, R83, UR33 ;  /* 0x0000002153007c20 */ /* 0x002fe20008410000 */
[----:B------:R-:W1:Y:S03]  /*5040*/  LDSM.16.M88.4 R32, [R229+0x2800] ;  /* 0x00280000e520783b */ /* 0x000e660000000200 */
[----:B------:R5:W-:Y:S01]  /*5050*/  MUFU.TANH R157, R0 ;  /* 0x00000000009d7308 */ /* 0x000be20000002400 */
[C---:B------:R-:W-:Y:S06]  /*5060*/  HMMA.16816.F32 R88, R16.reuse, R44, R88 ;  /* 0x0000002c1058723c */ /* 0x040fec0000001858 */
[----:B------:R-:W-:Y:S01]  /*5070*/  HMMA.16816.F32 R104, R16, R46, R96 ;  /* 0x0000002e1068723c */ /* 0x000fe20000001860 */
[----:B------:R-:W3:Y:S05]  /*5080*/  LDSM.16.M88.4 R16, [R235+0x3000] ;  /* 0x00300000eb10783b */ /* 0x000eea0000000200 */
[----:B------:R-:W-:Y:S01]  /*5090*/  HMMA.16816.F32 R44, R8, R60, R112 ;  /* 0x0000003c082c723c */ /* 0x000fe20000001870 */
[----:B-----5:R-:W-:-:S05]  /*50a0*/  FMUL.FTZ R0, R84, UR33 ;  /* 0x0000002154007c20 */ /* 0x020fca0008410000 */
[----:B------:R-:W-:Y:S01]  /*50b0*/  HMMA.16816.F32 R56, R28, R66, R56 ;  /* 0x000000421c38723c */ /* 0x000fe20000001838 */
[----:B------:R-:W5:Y:S01]  /*50c0*/  LDSM.16.M88.4 R64, [R235+0x3800] ;  /* 0x00380000eb40783b */ /* 0x000f620000000200 */
[----:B------:R2:W5:Y:S04]  /*50d0*/  MUFU.TANH R82, R0 ;  /* 0x0000000000527308 */ /* 0x0005680000002400 */
[----:B----4-:R-:W-:Y:S06]  /*50e0*/  HMMA.16816.F32 R52, R36, R12, R52 ;  /* 0x0000000c2434723c */ /* 0x010fec0000001834 */
[----:B------:R-:W-:Y:S06]  /*50f0*/  HMMA.16816.F32 R68, R8, R62, R116 ;  /* 0x0000003e0844723c */ /* 0x000fec0000001874 */
[----:B------:R-:W-:Y:S01]  /*5100*/  HMMA.16816.F32 R44, R24, R12, R44 ;  /* 0x0000000c182c723c */ /* 0x000fe2000000182c */
[----:B--2---:R-:W-:-:S04]  /*5110*/  FMUL.FTZ R0, R85, UR33 ;  /* 0x0000002155007c20 */ /* 0x004fc80008410000 */
[----:B------:R2:W-:Y:S01]  /*5120*/  MUFU.TANH R114, R0 ;  /* 0x0000000000727308 */ /* 0x0005e20000002400 */
[----:B------:R-:W-:Y:S06]  /*5130*/  HMMA.16816.F32 R60, R40, R62, R108 ;  /* 0x0000003e283c723c */ /* 0x000fec000000186c */
[----:B-1----:R-:W-:Y:S06]  /*5140*/  HMMA.16816.F32 R52, R20, R32, R52 ;  /* 0x000000201434723c */ /* 0x002fec0000001834 */
[----:B---3--:R-:W-:Y:S01]  /*5150*/  HMMA.16816.F32 R72, R8, R16, R120 ;  /* 0x000000100848723c */ /* 0x008fe20000001878 */
[----:B--2---:R-:W-:-:S05]  /*5160*/  FMUL.FTZ R0, R86, UR33 ;  /* 0x0000002156007c20 */ /* 0x004fca0008410000 */
[C---:B------:R-:W-:Y:S01]  /*5170*/  HMMA.16816.F32 R76, R8.reuse, R18, R148 ;  /* 0x00000012084c723c */ /* 0x040fe20000001894 */
[----:B------:R1:W2:Y:S05]  /*5180*/  MUFU.TANH R80, R0 ;  /* 0x0000000000507308 */ /* 0x0002aa0000002400 */
[C---:B-----5:R-:W-:Y:S06]  /*5190*/  HMMA.16816.F32 R144, R8.reuse, R64, R144 ;  /* 0x000000400890723c */ /* 0x060fec0000001890 */
[----:B------:R-:W-:Y:S01]  /*51a0*/  HMMA.16816.F32 R96, R8, R66, R124 ;  /* 0x000000420860723c */ /* 0x000fe2000000187c */
[----:B------:R-:W3:Y:S01]  /*51b0*/  LDSM.16.M88.4 R8, [R230+0xb000] ;  /* 0x00b00000e608783b */ /* 0x000ee20000000200 */
[----:B-1----:R-:W-:-:S04]  /*51c0*/  FMUL.FTZ R0, R87, UR33 ;  /* 0x0000002157007c20 */ /* 0x002fc80008410000 */
[----:B------:R1:W-:Y:S02]  /*51d0*/  MUFU.TANH R112, R0 ;  /* 0x0000000000707308 */ /* 0x0003e40000002400 */
[----:B-1----:R-:W-:-:S06]  /*51e0*/  FMUL.FTZ R0, R48, UR33 ;  /* 0x0000002130007c20 */ /* 0x002fcc0008410000 */
[----:B------:R1:W-:Y:S02]  /*51f0*/  MUFU.TANH R81, R0 ;  /* 0x0000000000517308 */ /* 0x0003e40000002400 */
[----:B-1----:R-:W-:-:S06]  /*5200*/  FMUL.FTZ R0, R49, UR33 ;  /* 0x0000002131007c20 */ /* 0x002fcc0008410000 */
[----:B------:R1:W-:Y:S02]  /*5210*/  MUFU.TANH R113, R0 ;  /* 0x0000000000717308 */ /* 0x0003e40000002400 */
[----:B-1----:R-:W-:-:S06]  /*5220*/  FMUL.FTZ R0, R50, UR33 ;  /* 0x0000002132007c20 */ /* 0x002fcc0008410000 */
[----:B------:R1:W4:Y:S02]  /*5230*/  MUFU.TANH R156, R0 ;  /* 0x00000000009c7308 */ /* 0x0003240000002400 */
[----:B-1----:R-:W-:Y:S02]  /*5240*/  FMUL.FTZ R0, R51, UR33 ;  /* 0x0000002133007c20 */ /* 0x002fe40008410000 */
[----:B------:R-:W-:Y:S04]  /*5250*/  HMMA.16816.F32 R48, R40, R16, R100 ;  /* 0x000000102830723c */ /* 0x000fe80000001864 */
[----:B------:R1:W-:Y:S02]  /*5260*/  MUFU.TANH R152, R0 ;  /* 0x0000000000987308 */ /* 0x0003e40000002400 */
[----:B-1----:R-:W-:-:S06]  /*5270*/  FMUL.FTZ R0, R56, UR33 ;  /* 0x0000002138007c20 */ /* 0x002fcc0008410000 */
[----:B------:R1:W5:Y:S02]  /*5280*/  MUFU.TANH R110, R0 ;  /* 0x00000000006e7308 */ /* 0x0003640000002400 */
[----:B-1----:R-:W-:-:S06]  /*5290*/  FMUL.FTZ R0, R57, UR33 ;  /* 0x0000002139007c20 */ /* 0x002fcc0008410000 */
[----:B------:R1:W-:Y:S02]  /*52a0*/  MUFU.TANH R111, R0 ;  /* 0x00000000006f7308 */ /* 0x0003e40000002400 */
[----:B-1----:R-:W-:-:S06]  /*52b0*/  FMUL.FTZ R0, R58, UR33 ;  /* 0x000000213a007c20 */ /* 0x002fcc0008410000 */
[----:B------:R1:W5:Y:S02]  /*52c0*/  MUFU.TANH R108, R0 ;  /* 0x00000000006c7308 */ /* 0x0003640000002400 */
[----:B-1----:R-:W-:Y:S02]  /*52d0*/  FMUL.FTZ R0, R59, UR33 ;  /* 0x000000213b007c20 */ /* 0x002fe40008410000 */
[----:B------:R-:W-:Y:S04]  /*52e0*/  HMMA.16816.F32 R56, R28, R32, R44 ;  /* 0x000000201c38723c */ /* 0x000fe8000000182c */
[----:B------:R1:W5:Y:S02]  /*52f0*/  MUFU.TANH R109, R0 ;  /* 0x00000000006d7308 */ /* 0x0003640000002400 */
[----:B------:R-:W-:Y:S06]  /*5300*/  HMMA.16816.F32 R44, R36, R14, R60 ;  /* 0x0000000e242c723c */ /* 0x000fec000000183c */
[----:B------:R-:W-:Y:S01]  /*5310*/  HMMA.16816.F32 R60, R40, R18, R92 ;  /* 0x00000012283c723c */ /* 0x000fe2000000185c */
[----:B------:R-:W2:Y:S05]  /*5320*/  LDSM.16.M88.4 R16, [R229+0x3000] ;  /* 0x00300000e510783b */ /* 0x000eaa0000000200 */
[----:B------:R-:W-:Y:S01]  /*5330*/  HMMA.16816.F32 R12, R24, R14, R68 ;  /* 0x0000000e180c723c */ /* 0x000fe20000001844 */
[----:B-1----:R-:W-:-:S04]  /*5340*/  FMUL.FTZ R0, R52, UR33 ;  /* 0x0000002134007c20 */ /* 0x002fc80008410000 */
[----:B------:R1:W5:Y:S01]  /*5350*/  MUFU.TANH R125, R0 ;  /* 0x00000000007d7308 */ /* 0x0003620000002400 */
[----:B------:R-:W-:Y:S06]  /*5360*/  HMMA.16816.F32 R68, R40, R64, R88 ;  /* 0x000000402844723c */ /* 0x000fec0000001858 */
[----:B------:R-:W-:Y:S01]  /*5370*/  HMMA.16816.F32 R44, R20, R34, R44 ;  /* 0x00000022142c723c */ /* 0x000fe2000000182c */
[----:B-1----:R-:W-:-:S11]  /*5380*/  FMUL.FTZ R0, R53, UR33 ;  /* 0x0000002135007c20 */ /* 0x002fd60008410000 */
[----:B------:R-:W-:Y:S01]  /*5390*/  HMMA.16816.F32 R32, R28, R34, R12 ;  /* 0x000000221c20723c */ /* 0x000fe2000000180c */
[----:B------:R1:W-:Y:S11]  /*53a0*/  MUFU.TANH R124, R0 ;  /* 0x00000000007c7308 */ /* 0x0003f60000002400 */
[----:B------:R-:W-:Y:S01]  /*53b0*/  FMUL.FTZ R13, R46, UR33 ;  /* 0x000000212e0d7c20 */ /* 0x000fe20008410000 */
[----:B------:R-:W-:-:S03]  /*53c0*/  FMUL.FTZ R15, R47, UR33 ;  /* 0x000000212f0f7c20 */ /* 0x000fc60008410000 */
[----:B------:R-:W-:Y:S01]  /*53d0*/  MUFU.TANH R92, R13 ;  /* 0x0000000d005c7308 */ /* 0x000fe20000002400 */
[----:B-1----:R-:W-:-:S07]  /*53e0*/  FMUL.FTZ R0, R54, UR33 ;  /* 0x0000002136007c20 */ /* 0x002fce0008410000 */
[----:B------:R1:W5:Y:S08]  /*53f0*/  MUFU.TANH R151, R0 ;  /* 0x0000000000977308 */ /* 0x0003700000002400 */
[----:B------:R-:W-:Y:S01]  /*5400*/  MUFU.TANH R148, R15 ;  /* 0x0000000f00947308 */ /* 0x000fe20000002400 */
[----:B-1----:R-:W-:Y:S02]  /*5410*/  FMUL.FTZ R0, R55, UR33 ;  /* 0x0000002137007c20 */ /* 0x002fe40008410000 */
[-C--:B---3--:R-:W-:Y:S05]  /*5420*/  HMMA.16816.F32 R52, R36, R8.reuse, R48 ;  /* 0x000000082434723c */ /* 0x088fea0000001830 */
[----:B------:R1:W-:Y:S01]  /*5430*/  MUFU.TANH R150, R0 ;  /* 0x0000000000967308 */ /* 0x0003e20000002400 */
[----:B------:R-:W-:Y:S07]  /*5440*/  HMMA.16816.F32 R48, R24, R8, R72 ;  /* 0x000000081830723c */ /* 0x000fee0000001848 */
[----:B------:R-:W-:-:S02]  /*5450*/  IMAD.U32 R8, RZ, RZ, UR25 ;  /* 0x00000019ff087e24 */ /* 0x000fc4000f8e00ff */
[----:B-1----:R-:W-:-:S04]  /*5460*/  FMUL.FTZ R0, R56, UR33 ;  /* 0x0000002138007c20 */ /* 0x002fc80008410000 */
[----:B------:R1:W-:Y:S11]  /*5470*/  MUFU.TANH R84, R0 ;  /* 0x0000000000547308 */ /* 0x0003f60000002400 */
[----:B--2---:R-:W-:Y:S01]  /*5480*/  HMMA.16816.F32 R48, R28, R16, R48 ;  /* 0x000000101c30723c */ /* 0x004fe20000001830 */
[----:B-1----:R-:W-:-:S04]  /*5490*/  FMUL.FTZ R0, R57, UR33 ;  /* 0x0000002139007c20 */ /* 0x002fc80008410000 */
[----:B------:R1:W-:Y:S02]  /*54a0*/  MUFU.TANH R85, R0 ;  /* 0x0000000000557308 */ /* 0x0003e40000002400 */
[----:B-1----:R-:W-:Y:S02]  /*54b0*/  IMAD.IADD R0, R170, 0x1, -R3 ;  /* 0x00000001aa007824 */ /* 0x002fe400078e0a03 */
[----:B------:R-:W-:Y:S01]  /*54c0*/  FMUL.FTZ R3, R58, UR33 ;  /* 0x000000213a037c20 */ /* 0x000fe20008410000 */
[----:B------:R-:W-:-:S03]  /*54d0*/  IMAD.SHL.U32 R170, R170, 0x2, RZ ;  /* 0x00000002aaaa7824 */ /* 0x000fc600078e00ff */
[----:B------:R1:W2:Y:S01]  /*54e0*/  MUFU.TANH R86, R3 ;  /* 0x0000000300567308 */ /* 0x0002a20000002400 */
[----:B------:R-:W-:Y:S02]  /*54f0*/  SHF.R.S32.HI R5, RZ, 0x1f, R0 ;  /* 0x0000001fff057819 */ /* 0x000fe40000011400 */
[----:B------:R-:W-:Y:S02]  /*5500*/  LOP3.LUT R7, R170, 0x6, RZ, 0xc0, !PT ;  /* 0x00000006aa077812 */ /* 0x000fe400078ec0ff */
[----:B------:R-:W-:Y:S01]  /*5510*/  LEA.HI R0, R5, R0, RZ, 0x2 ;  /* 0x0000000005007211 */ /* 0x000fe200078f10ff */
[----:B------:R-:W-:-:S03]  /*5520*/  FMUL.FTZ R5, R45, UR33 ;  /* 0x000000212d057c20 */ /* 0x000fc60008410000 */
[----:B------:R-:W-:-:S05]  /*5530*/  SHF.R.S32.HI R0, RZ, 0x2, R0 ;  /* 0x00000002ff007819 */ /* 0x000fca0000011400 */
[----:B------:R-:W-:Y:S01]  /*5540*/  IMAD.IADD R6, R0, 0x1, R6 ;  /* 0x0000000100067824 */ /* 0x000fe200078e0206 */
[----:B------:R-:W-:Y:S01]  /*5550*/  LOP3.LUT R0, R138, R139, RZ, 0xfc, !PT ;  /* 0x0000008b8a007212 */ /* 0x000fe200078efcff */
[----:B-1----:R-:W-:Y:S02]  /*5560*/  FMUL.FTZ R3, R59, UR33 ;  /* 0x000000213b037c20 */ /* 0x002fe40008410000 */
[C---:B------:R-:W-:Y:S01]  /*5570*/  VIADD R12, R6.reuse, 0x40 ;  /* 0x00000040060c7836 */ /* 0x040fe20000000000 */
[C---:B------:R-:W-:Y:S01]  /*5580*/  VIADDMNMX R251, R6.reuse, UR5, R8, PT ;  /* 0x0000000506fb7c46 */ /* 0x040fe2000b800108 */
[C---:B------:R-:W-:Y:S01]  /*5590*/  VIADD R13, R6.reuse, 0x48 ;  /* 0x00000048060d7836 */ /* 0x040fe20000000000 */
[----:B------:R1:W3:Y:S01]  /*55a0*/  MUFU.TANH R100, R3 ;  /* 0x0000000300647308 */ /* 0x0002e20000002400 */
[----:B------:R-:W-:Y:S01]  /*55b0*/  VIADD R9, R6, 0x8 ;  /* 0x0000000806097836 */ /* 0x000fe20000000000 */
[----:B------:R-:W-:Y:S02]  /*55c0*/  VIADDMNMX R245, R12, UR21, RZ, !PT ;  /* 0x000000150cf57c46 */ /* 0x000fe4000f8001ff */
[----:B------:R-:W-:-:S02]  /*55d0*/  VIADDMNMX R244, R13, UR21, RZ, !PT ;  /* 0x000000150df47c46 */ /* 0x000fc4000f8001ff */
[----:B------:R-:W-:Y:S02]  /*55e0*/  VIADDMNMX R247, R6, UR21, RZ, !PT ;  /* 0x0000001506f77c46 */ /* 0x000fe4000f8001ff */
[----:B------:R-:W-:Y:S01]  /*55f0*/  VIADDMNMX R246, R9, UR21, RZ, !PT ;  /* 0x0000001509f67c46 */ /* 0x000fe2000f8001ff */
[----:B------:R-:W-:Y:S01]  /*5600*/  MUFU.TANH R138, R5 ;  /* 0x00000005008a7308 */ /* 0x000fe20000002400 */
[----:B-1----:R-:W-:Y:S02]  /*5610*/  FMUL.FTZ R3, R44, UR33 ;  /* 0x000000212c037c20 */ /* 0x002fe40008410000 */
[----:B------:R-:W-:Y:S05]  /*5620*/  HMMA.16816.F32 R44, R24, R10, R76 ;  /* 0x0000000a182c723c */ /* 0x000fea000000184c */
[----:B------:R1:W3:Y:S02]  /*5630*/  MUFU.TANH R88, R3 ;  /* 0x0000000300587308 */ /* 0x0002e40000002400 */
[----:B-1----:R-:W-:-:S04]  /*5640*/  IMAD.U32 R3, RZ, RZ, UR12 ;  /* 0x0000000cff037e24 */ /* 0x002fc8000f8e00ff */
[----:B------:R-:W-:-:S13]  /*5650*/  IMAD R3, R3, 0x40, R7 ;  /* 0x0000004003037824 */ /* 0x000fda00078e0207 */
[----:B------:R-:W-:Y:S01]  /*5660*/  HMMA.16816.F32 R44, R28, R18, R44 ;  /* 0x000000121c2c723c */ /* 0x000fe2000000182c */
[----:B------:R-:W-:Y:S02]  /*5670*/  IMAD.U32 R7, RZ, RZ, UR5 ;  /* 0x00000005ff077e24 */ /* 0x000fe4000f8e00ff */
[C---:B------:R-:W-:Y:S01]  /*5680*/  VIADD R5, R3.reuse, 0x1 ;  /* 0x0000000103057836 */ /* 0x040fe20000000000 */
[----:B------:R-:W-:Y:S02]  /*5690*/  ISETP.GE.AND P4, PT, R3, R251, PT ;  /* 0x000000fb0300720c */ /* 0x000fe40003f86270 */
[C-C-:B------:R-:W-:Y:S02]  /*56a0*/  IADD3 R14, R7.reuse, 0x40, R6.reuse ;  /* 0x00000040070e7810 */ /* 0x140fe40007ffe006 */
[----:B------:R-:W-:Y:S02]  /*56b0*/  IADD3 R8, R7, 0x8, R6 ;  /* 0x0000000807087810 */ /* 0x000fe40007ffe006 */
[----:B------:R-:W-:-:S02]  /*56c0*/  VIMNMX R249, R14, UR25, PT ;  /* 0x000000190ef97c48 */ /* 0x000fc4000bfe0100 */
[----:B------:R-:W-:Y:S01]  /*56d0*/  HMMA.16816.F32 R12, R20, R16, R52 ;  /* 0x00000010140c723c */ /* 0x000fe20000001834 */
[----:B------:R-:W-:Y:S02]  /*56e0*/  VIMNMX R250, R8, UR25, PT ;  /* 0x0000001908fa7c48 */ /* 0x000fe4000bfe0100 */
[----:B------:R-:W-:Y:S01]  /*56f0*/  IADD3 R7, R7, 0x48, R6 ;  /* 0x0000004807077810 */ /* 0x000fe20007ffe006 */
[----:B------:R-:W-:Y:S01]  /*5700*/  FMUL.FTZ R6, R32, UR33 ;  /* 0x0000002120067c20 */ /* 0x000fe20008410000 */
[C---:B------:R-:W-:Y:S01]  /*5710*/  ISETP.GE.AND P5, PT, R3.reuse, R250, PT ;  /* 0x000000fa0300720c */ /* 0x040fe20003fa6270 */
[----:B------:R-:W-:Y:S01]  /*5720*/  HMMA.16816.F32 R52, R40, R66, R104 ;  /* 0x000000422834723c */ /* 0x000fe20000001868 */
[C---:B------:R-:W-:Y:S01]  /*5730*/  ISETP.LT.OR P4, PT, R3.reuse, R247, P4 ;  /* 0x000000f70300720c */ /* 0x040fe20002781670 */
[----:B------:R1:W3:Y:S01]  /*5740*/  MUFU.TANH R87, R6 ;  /* 0x0000000600577308 */ /* 0x0002e20000002400 */
[----:B------:R-:W-:Y:S02]  /*5750*/  ISETP.LT.OR P5, PT, R3, R246, P5 ;  /* 0x000000f60300720c */ /* 0x000fe40002fa1670 */
[----:B------:R-:W-:Y:S01]  /*5760*/  VIMNMX R248, R7, UR25, PT ;  /* 0x0000001907f87c48 */ /* 0x000fe2000bfe0100 */
[----:B------:R-:W-:Y:S01]  /*5770*/  FMUL.FTZ R7, R35, UR33 ;  /* 0x0000002123077c20 */ /* 0x000fe20008410000 */
[----:B------:R-:W-:-:S02]  /*5780*/  FSEL R64, R129, -INF , !P4 ;  /* 0xff80000081407808 */ /* 0x000fc40006000000 */
[----:B------:R-:W-:Y:S01]  /*5790*/  FSEL R158, R158, -INF , !P5 ;  /* 0xff8000009e9e7808 */ /* 0x000fe20006800000 */
[----:B------:R4:W-:Y:S01]  /*57a0*/  MUFU.TANH R83, R7 ;  /* 0x0000000700537308 */ /* 0x0009e20000002400 */
[C---:B------:R-:W-:Y:S02]  /*57b0*/  ISETP.GE.AND P4, PT, R3.reuse, R249, PT ;  /* 0x000000f90300720c */ /* 0x040fe40003f86270 */
[----:B------:R-:W-:Y:S02]  /*57c0*/  ISETP.GE.AND P5, PT, R3, R248, PT ;  /* 0x000000f80300720c */ /* 0x000fe40003fa6270 */
[----:B------:R-:W-:Y:S02]  /*57d0*/  ISETP.GE.AND P3, PT, R5, R251, PT ;  /* 0x000000fb0500720c */ /* 0x000fe40003f66270 */
[----:B------:R-:W-:Y:S01]  /*57e0*/  ISETP.LT.OR P4, PT, R3, R245, P4 ;  /* 0x000000f50300720c */ /* 0x000fe20002781670 */
[----:B-1----:R-:W-:Y:S01]  /*57f0*/  FMUL.FTZ R6, R33, UR33 ;  /* 0x0000002121067c20 */ /* 0x002fe20008410000 */
[----:B------:R-:W-:-:S02]  /*5800*/  ISETP.LT.OR P5, PT, R3, R244, P5 ;  /* 0x000000f40300720c */ /* 0x000fc40002fa1670 */
[C---:B------:R-:W-:Y:S01]  /*5810*/  ISETP.LT.OR P3, PT, R5.reuse, R247, P3 ;  /* 0x000000f70500720c */ /* 0x040fe20001f61670 */
[----:B------:R1:W-:Y:S01]  /*5820*/  MUFU.TANH R91, R6 ;  /* 0x00000006005b7308 */ /* 0x0003e20000002400 */
[----:B------:R-:W-:Y:S02]  /*5830*/  FSEL R59, R82, -INF , !P4 ;  /* 0xff800000523b7808 */ /* 0x000fe40006000000 */
[----:B------:R-:W-:Y:S01]  /*5840*/  FSEL R65, R80, -INF , !P5 ;  /* 0xff80000050417808 */ /* 0x000fe20006800000 */
[----:B----4-:R-:W-:Y:S01]  /*5850*/  FMUL.FTZ R7, R12, UR33 ;  /* 0x000000210c077c20 */ /* 0x010fe20008410000 */
[C---:B------:R-:W-:Y:S02]  /*5860*/  ISETP.GE.AND P2, PT, R5.reuse, R250, PT ;  /* 0x000000fa0500720c */ /* 0x040fe40003f46270 */
[C---:B------:R-:W-:Y:S01]  /*5870*/  ISETP.GE.AND P1, PT, R5.reuse, R249, PT ;  /* 0x000000f90500720c */ /* 0x040fe20003f26270 */
[----:B------:R4:W-:Y:S01]  /*5880*/  MUFU.TANH R82, R7 ;  /* 0x0000000700527308 */ /* 0x0009e20000002400 */
[----:B------:R-:W-:-:S02]  /*5890*/  ISETP.GE.AND P6, PT, R5, R248, PT ;  /* 0x000000f80500720c */ /* 0x000fc40003fc6270 */
[----:B------:R-:W-:Y:S02]  /*58a0*/  FSEL R80, R128, -INF , !P3 ;  /* 0xff80000080507808 */ /* 0x000fe40005800000 */
[C---:B------:R-:W-:Y:S02]  /*58b0*/  ISETP.LT.OR P2, PT, R5.reuse, R246, P2 ;  /* 0x000000f60500720c */ /* 0x040fe40001741670 */
[----:B------:R-:W-:Y:S01]  /*58c0*/  ISETP.LT.OR P1, PT, R5, R245, P1 ;  /* 0x000000f50500720c */ /* 0x000fe20000f21670 */
[----:B-1----:R-:W-:Y:S01]  /*58d0*/  VIADD R6, R3, 0x8 ;  /* 0x0000000803067836 */ /* 0x002fe20000000000 */
[----:B------:R-:W-:Y:S01]  /*58e0*/  ISETP.LT.OR P6, PT, R5, R244, P6 ;  /* 0x000000f40500720c */ /* 0x000fe200037c1670 */
[----:B------:R-:W-:Y:S01]  /*58f0*/  FMUL.FTZ R5, R34, UR33 ;  /* 0x0000002122057c20 */ /* 0x000fe20008410000 */
[----:B------:R-:W-:Y:S01]  /*5900*/  FSEL R157, R157, -INF , !P2 ;  /* 0xff8000009d9d7808 */ /* 0x000fe20005000000 */
[----:B------:R-:W-:Y:S01]  /*5910*/  HMMA.16816.F32 R32, R36, R10, R60 ;  /* 0x0000000a2420723c */ /* 0x000fe2000000183c */
[C---:B------:R-:W-:Y:S01]  /*5920*/  ISETP.GE.AND P0, PT, R6.reuse, R251, PT ;  /* 0x000000fb0600720c */ /* 0x040fe20003f06270 */
[----:B------:R-:W-:Y:S01]  /*5930*/  LDSM.16.M88.4 R8, [R229+0x3800] ;  /* 0x00380000e508783b */ /* 0x000fe20000000200 */
[C---:B------:R-:W-:Y:S01]  /*5940*/  ISETP.GE.AND P4, PT, R6.reuse, R250, PT ;  /* 0x000000fa0600720c */ /* 0x040fe20003f86270 */
[----:B----4-:R-:W-:Y:S01]  /*5950*/  FMUL.FTZ R7, R13, UR33 ;  /* 0x000000210d077c20 */ /* 0x010fe20008410000 */
[C---:B------:R-:W-:Y:S01]  /*5960*/  ISETP.GE.AND P5, PT, R6.reuse, R249, PT ;  /* 0x000000f90600720c */ /* 0x040fe20003fa6270 */
[----:B------:R1:W4:Y:S01]  /*5970*/  MUFU.TANH R74, R5 ;  /* 0x00000005004a7308 */ /* 0x0003220000002400 */
[----:B------:R-:W-:-:S02]  /*5980*/  ISETP.GE.AND P3, PT, R6, R248, PT ;  /* 0x000000f80600720c */ /* 0x000fc40003f66270 */
[C---:B------:R-:W-:Y:S02]  /*5990*/  ISETP.LT.OR P0, PT, R6.reuse, R247, P0 ;  /* 0x000000f70600720c */ /* 0x040fe40000701670 */
[C---:B------:R-:W-:Y:S02]  /*59a0*/  ISETP.LT.OR P4, PT, R6.reuse, R246, P4 ;  /* 0x000000f60600720c */ /* 0x040fe40002781670 */
[C---:B------:R-:W-:Y:S01]  /*59b0*/  ISETP.LT.OR P5, PT, R6.reuse, R245, P5 ;  /* 0x000000f50600720c */ /* 0x040fe20002fa1670 */
[----:B------:R2:W-:Y:S01]  /*59c0*/  MUFU.TANH R90, R7 ;  /* 0x00000007005a7308 */ /* 0x0005e20000002400 */
[----:B------:R-:W-:Y:S01]  /*59d0*/  ISETP.LT.OR P3, PT, R6, R244, P3 ;  /* 0x000000f40600720c */ /* 0x000fe20001f61670 */
[----:B------:R-:W-:Y:S01]  /*59e0*/  FMUL.FTZ R6, R15, UR33 ;  /* 0x000000210f067c20 */ /* 0x000fe20008410000 */
[----:B------:R-:W-:Y:S02]  /*59f0*/  FSEL R156, R156, -INF , !P4 ;  /* 0xff8000009c9c7808 */ /* 0x000fe40006000000 */
[----:B-----5:R-:W-:-:S02]  /*5a00*/  FSEL R56, R110, -INF , !P5 ;  /* 0xff8000006e387808 */ /* 0x020fc40006800000 */
[----:B------:R-:W-:Y:S01]  /*5a10*/  FSEL R60, R108, -INF , !P3 ;  /* 0xff8000006c3c7808 */ /* 0x000fe20005800000 */
[----:B------:R5:W-:Y:S01]  /*5a20*/  MUFU.TANH R89, R6 ;  /* 0x0000000600597308 */ /* 0x000be20000002400 */
[----:B-1----:R-:W-:Y:S01]  /*5a30*/  VIADD R5, R3, 0x9 ;  /* 0x0000000903057836 */ /* 0x002fe20000000000 */
[----:B------:R-:W-:Y:S01]  /*5a40*/  HMMA.16816.F32 R32, R20, R18, R32 ;  /* 0x000000121420723c */ /* 0x000fe20000001820 */
[----:B------:R-:W-:Y:S02]  /*5a50*/  FSEL R57, R114, -INF , !P1 ;  /* 0xff80000072397808 */ /* 0x000fe40004800000 */
[----:B------:R-:W-:Y:S02]  /*5a60*/  FSEL R58, R112, -INF , !P6 ;  /* 0xff800000703a7808 */ /* 0x000fe40007000000 */
[----:B------:R-:W-:Y:S01]  /*5a70*/  ISETP.GE.AND P2, PT, R5, R251, PT ;  /* 0x000000fb0500720c */ /* 0x000fe20003f46270 */
[----:B--2---:R-:W-:Y:S01]  /*5a80*/  FMUL.FTZ R7, R14, UR33 ;  /* 0x000000210e077c20 */ /* 0x004fe20008410000 */
[----:B------:R-:W-:Y:S01]  /*5a90*/  FSEL R81, R81, -INF , !P0 ;  /* 0xff80000051517808 */ /* 0x000fe20004000000 */
[----:B------:R-:W1:Y:S01]  /*5aa0*/  LDSM.16.M88.4 R12, [R230+0xb800] ;  /* 0x00b80000e60c783b */ /* 0x000e620000000200 */
[C---:B------:R-:W-:Y:S01]  /*5ab0*/  ISETP.LT.OR P2, PT, R5.reuse, R247, P2 ;  /* 0x000000f70500720c */ /* 0x040fe20001741670 */
[----:B------:R2:W4:Y:S01]  /*5ac0*/  MUFU.TANH R75, R7 ;  /* 0x00000007004b7308 */ /* 0x0005220000002400 */
[----:B------:R-:W-:Y:S01]  /*5ad0*/  ISETP.GE.AND P1, PT, R5, R250, PT ;  /* 0x000000fa0500720c */ /* 0x000fe20003f26270 */
[----:B------:R-:W-:-:S04]  /*5ae0*/  DEPBAR.LE SB0, 0x0 ;  /* 0x000080000000791a */ /* 0x000fc80000000000 */
[----:B-----5:R-:W-:Y:S01]  /*5af0*/  VIADD R6, R3, 0x10 ;  /* 0x0000001003067836 */ /* 0x020fe20000000000 */
[----:B------:R-:W-:Y:S02]  /*5b00*/  FSEL R126, R113, -INF , !P2 ;  /* 0xff800000717e7808 */ /* 0x000fe40005000000 */
[----:B------:R-:W-:Y:S02]  /*5b10*/  ISETP.GE.AND P6, PT, R5, R249, PT ;  /* 0x000000f90500720c */ /* 0x000fe40003fc6270 */
[C---:B------:R-:W-:Y:S02]  /*5b20*/  ISETP.GE.AND P4, PT, R6.reuse, R251, PT ;  /* 0x000000fb0600720c */ /* 0x040fe40003f86270 */
[----:B------:R-:W-:Y:S01]  /*5b30*/  ISETP.GE.AND P5, PT, R6, R250, PT ;  /* 0x000000fa0600720c */ /* 0x000fe20003fa6270 */
[----:B------:R-:W-:Y:S01]  /*5b40*/  FMUL.FTZ R34, R34, UR33 ;  /* 0x0000002122227c20 */ /* 0x000fe20008410000 */
[C---:B------:R-:W-:Y:S01]  /*5b50*/  ISETP.GE.AND P3, PT, R6.reuse, R249, PT ;  /* 0x000000f90600720c */ /* 0x040fe20003f66270 */
[----:B------:R-:W-:Y:S01]  /*5b60*/  FMUL.FTZ R35, R35, UR33 ;  /* 0x0000002123237c20 */ /* 0x000fe20008410000 */
[----:B--2---:R-:W-:Y:S01]  /*5b70*/  FMUL.FTZ R7, R49, UR33 ;  /* 0x0000002131077c20 */ /* 0x004fe20008410000 */
[C---:B------:R-:W-:Y:S01]  /*5b80*/  ISETP.GE.AND P2, PT, R6.reuse, R248, PT ;  /* 0x000000f80600720c */ /* 0x040fe20003f46270 */
[----:B------:R-:W-:Y:S01]  /*5b90*/  MUFU.TANH R49, R34 ;  /* 0x0000002200317308 */ /* 0x000fe20000002400 */
[----:B------:R-:W-:-:S02]  /*5ba0*/  ISETP.LT.OR P4, PT, R6, R247, P4 ;  /* 0x000000f70600720c */ /* 0x000fc40002781670 */
[C---:B------:R-:W-:Y:S02]  /*5bb0*/  ISETP.LT.OR P5, PT, R6.reuse, R246, P5 ;  /* 0x000000f60600720c */ /* 0x040fe40002fa1670 */
[CC--:B------:R-:W-:Y:S02]  /*5bc0*/  ISETP.LT.OR P3, PT, R6.reuse, R245.reuse, P3 ;  /* 0x000000f50600720c */ /* 0x0c0fe40001f61670 */
[----:B------:R-:W-:Y:S01]  /*5bd0*/  ISETP.LT.OR P2, PT, R6, R244, P2 ;  /* 0x000000f40600720c */ /* 0x000fe20001741670 */
[----:B------:R2:W-:Y:S01]  /*5be0*/  MUFU.TANH R73, R7 ;  /* 0x0000000700497308 */ /* 0x0005e20000002400 */
[----:B------:R-:W-:Y:S01]  /*5bf0*/  ISETP.GE.AND P0, PT, R5, R248, PT ;  /* 0x000000f80500720c */ /* 0x000fe20003f06270 */
[----:B------:R-:W-:Y:S01]  /*5c00*/  FMUL.FTZ R6, R51, UR33 ;  /* 0x0000002133067c20 */ /* 0x000fe20008410000 */
[C---:B------:R-:W-:Y:S02]  /*5c10*/  ISETP.LT.OR P1, PT, R5.reuse, R246, P1 ;  /* 0x000000f60500720c */ /* 0x040fe40000f21670 */
[----:B------:R-:W-:-:S02]  /*5c20*/  ISETP.LT.OR P6, PT, R5, R245, P6 ;  /* 0x000000f50500720c */ /* 0x000fc400037c1670 */
[----:B------:R-:W-:Y:S01]  /*5c30*/  ISETP.LT.OR P0, PT, R5, R244, P0 ;  /* 0x000000f40500720c */ /* 0x000fe20000701670 */
[----:B------:R5:W-:Y:S01]  /*5c40*/  MUFU.TANH R67, R6 ;  /* 0x0000000600437308 */ /* 0x000be20000002400 */
[----:B------:R-:W-:Y:S01]  /*5c50*/  FMUL.FTZ R5, R48, UR33 ;  /* 0x0000002130057c20 */ /* 0x000fe20008410000 */
[----:B------:R-:W-:Y:S01]  /*5c60*/  FSEL R152, R152, -INF , !P1 ;  /* 0xff80000098987808 */ /* 0x000fe20004800000 */
[C---:B-1----:R-:W-:Y:S01]  /*5c70*/  HMMA.16816.F32 R16, R36.reuse, R12, R68 ;  /* 0x0000000c2410723c */ /* 0x042fe20000001844 */
[----:B------:R-:W-:Y:S02]  /*5c80*/  FSEL R51, R109, -INF , !P0 ;  /* 0xff8000006d337808 */ /* 0x000fe40004000000 */
[----:B------:R-:W-:Y:S02]  /*5c90*/  FSEL R125, R125, -INF , !P4 ;  /* 0xff8000007d7d7808 */ /* 0x000fe40006000000 */
[----:B------:R-:W-:Y:S01]  /*5ca0*/  MUFU.TANH R62, R35 ;  /* 0x00000023003e7308 */ /* 0x000fe20000002400 */
[----:B--2---:R-:W-:Y:S01]  /*5cb0*/  FMUL.FTZ R7, R50, UR33 ;  /* 0x0000002132077c20 */ /* 0x004fe20008410000 */
[----:B------:R-:W-:Y:S01]  /*5cc0*/  FSEL R50, R111, -INF , !P6 ;  /* 0xff8000006f327808 */ /* 0x000fe20007000000 */
[----:B------:R-:W-:Y:S01]  /*5cd0*/  HMMA.16816.F32 R36, R36, R14, R52 ;  /* 0x0000000e2424723c */ /* 0x000fe20000001834 */
[----:B------:R-:W-:-:S02]  /*5ce0*/  FSEL R151, R151, -INF , !P5 ;  /* 0xff80000097977808 */ /* 0x000fc40006800000 */
[----:B------:R-:W-:Y:S02]  /*5cf0*/  FSEL R86, R86, -INF , !P2 ;  /* 0xff80000056567808 */ /* 0x000fe40005000000 */
[----:B------:R1:W-:Y:S01]  /*5d00*/  MUFU.TANH R63, R7 ;  /* 0x00000007003f7308 */ /* 0x0003e20000002400 */
[----:B-----5:R-:W-:Y:S01]  /*5d10*/  FMUL.FTZ R6, R32, UR33 ;  /* 0x0000002120067c20 */ /* 0x020fe20008410000 */
[----:B------:R-:W-:-:S06]  /*5d20*/  FSEL R84, R84, -INF , !P3 ;  /* 0xff80000054547808 */ /* 0x000fcc0005800000 */
[----:B------:R2:W5:Y:S03]  /*5d30*/  MUFU.TANH R72, R5 ;  /* 0x0000000500487308 */ /* 0x0005660000002400 */
[----:B------:R-:W-:Y:S05]  /*5d40*/  HMMA.16816.F32 R40, R20, R8, R16 ;  /* 0x000000081428723c */ /* 0x000fea0000001810 */
[----:B------:R3:W5:Y:S01]  /*5d50*/  MUFU.TANH R66, R6 ;  /* 0x0000000600427308 */ /* 0x0007620000002400 */
[----:B-1----:R-:W-:Y:S02]  /*5d60*/  FMUL.FTZ R7, R33, UR33 ;  /* 0x0000002121077c20 */ /* 0x002fe40008410000 */
[C---:B------:R-:W-:Y:S05]  /*5d70*/  HMMA.16816.F32 R32, R24.reuse, R12, R144 ;  /* 0x0000000c1820723c */ /* 0x040fea0000001890 */
[----:B------:R1:W-:Y:S01]  /*5d80*/  MUFU.TANH R61, R7 ;  /* 0x00000007003d7308 */ /* 0x0003e20000002400 */
[----:B--2---:R-:W-:Y:S01]  /*5d90*/  VIADD R5, R3, 0x11 ;  /* 0x0000001103057836 */ /* 0x004fe20000000000 */
[----:B------:R-:W-:Y:S01]  /*5da0*/  HMMA.16816.F32 R24, R24, R14, R96 ;  /* 0x0000000e1818723c */ /* 0x000fe20000001860 */
[----:B------:R-:W-:-:S03]  /*5db0*/  FMUL.FTZ R12, R46, UR33 ;  /* 0x000000212e0c7c20 */ /* 0x000fc60008410000 */
[C---:B------:R-:W-:Y:S02]  /*5dc0*/  ISETP.GE.AND P1, PT, R5.reuse, R251, PT ;  /* 0x000000fb0500720c */ /* 0x040fe40003f26270 */
[----:B------:R-:W-:Y:S01]  /*5dd0*/  ISETP.GE.AND P6, PT, R5, R250, PT ;  /* 0x000000fa0500720c */ /* 0x000fe20003fc6270 */
[----:B---3--:R-:W-:Y:S01]  /*5de0*/  VIADD R6, R3, 0x18 ;  /* 0x0000001803067836 */ /* 0x008fe20000000000 */
[C---:B------:R-:W-:Y:S01]  /*5df0*/  ISETP.GE.AND P0, PT, R5.reuse, R249, PT ;  /* 0x000000f90500720c */ /* 0x040fe20003f06270 */
[----:B------:R-:W-:Y:S01]  /*5e00*/  HMMA.16816.F32 R20, R20, R10, R36 ;  /* 0x0000000a1414723c */ /* 0x000fe20000001824 */
[----:B------:R-:W-:Y:S01]  /*5e10*/  ISETP.GE.AND P4, PT, R5, R248, PT ;  /* 0x000000f80500720c */ /* 0x000fe20003f86270 */
[----:B------:R-:W-:Y:S01]  /*5e20*/  MUFU.TANH R12, R12 ;  /* 0x0000000c000c7308 */ /* 0x000fe20000002400 */
[C---:B------:R-:W-:Y:S01]  /*5e30*/  ISETP.GE.AND P5, PT, R6.reuse, R251, PT ;  /* 0x000000fb0600720c */ /* 0x040fe20003fa6270 */
[----:B------:R-:W-:Y:S01]  /*5e40*/  FMUL.FTZ R43, R43, UR33 ;  /* 0x000000212b2b7c20 */ /* 0x000fe20008410000 */
[----:B------:R-:W-:Y:S01]  /*5e50*/  ISETP.LT.OR P1, PT, R5, R247, P1 ;  /* 0x000000f70500720c */ /* 0x000fe20000f21670 */
[----:B-1----:R-:W-:Y:S01]  /*5e60*/  FMUL.FTZ R7, R47, UR33 ;  /* 0x000000212f077c20 */ /* 0x002fe20008410000 */
[C---:B------:R-:W-:Y:S01]  /*5e70*/  ISETP.LT.OR P6, PT, R5.reuse, R246, P6 ;  /* 0x000000f60500720c */ /* 0x040fe200037c1670 */
[----:B------:R-:W-:Y:S01]  /*5e80*/  HMMA.16816.F32 R16, R28, R8, R32 ;  /* 0x000000081c10723c */ /* 0x000fe20000001820 */
[C---:B------:R-:W-:Y:S01]  /*5e90*/  ISETP.LT.OR P0, PT, R5.reuse, R245, P0 ;  /* 0x000000f50500720c */ /* 0x040fe20000701670 */
[----:B------:R-:W-:Y:S01]  /*5ea0*/  MUFU.TANH R43, R43 ;  /* 0x0000002b002b7308 */ /* 0x000fe20000002400 */
[----:B------:R-:W-:Y:S01]  /*5eb0*/  ISETP.LT.OR P4, PT, R5, R244, P4 ;  /* 0x000000f40500720c */ /* 0x000fe20002781670 */
[----:B------:R-:W-:Y:S01]  /*5ec0*/  VIADD R5, R3, 0x19 ;  /* 0x0000001903057836 */ /* 0x000fe20000000000 */
[----:B------:R-:W-:-:S02]  /*5ed0*/  ISETP.LT.OR P5, PT, R6, R247, P5 ;  /* 0x000000f70600720c */ /* 0x000fc40002fa1670 */
[----:B------:R-:W-:Y:S01]  /*5ee0*/  FSEL R124, R124, -INF , !P1 ;  /* 0xff8000007c7c7808 */ /* 0x000fe20004800000 */
[----:B------:R-:W-:Y:S01]  /*5ef0*/  HMMA.16816.F32 R28, R28, R10, R24 ;  /* 0x0000000a1c1c723c */ /* 0x000fe20000001818 */
[----:B------:R-:W-:Y:S02]  /*5f00*/  FSEL R150, R150, -INF , !P6 ;  /* 0xff80000096967808 */ /* 0x000fe40007000000 */
[C---:B------:R-:W-:Y:S02]  /*5f10*/  ISETP.GE.AND P2, PT, R6.reuse, R250, PT ;  /* 0x000000fa0600720c */ /* 0x040fe40003f46270 */
[C---:B------:R-:W-:Y:S02]  /*5f20*/  ISETP.GE.AND P1, PT, R6.reuse, R249, PT ;  /* 0x000000f90600720c */ /* 0x040fe40003f26270 */
[----:B------:R-:W-:Y:S01]  /*5f30*/  ISETP.GE.AND P6, PT, R6, R248, PT ;  /* 0x000000f80600720c */ /* 0x000fe20003fc6270 */
[----:B------:R-:W-:Y:S01]  /*5f40*/  FMUL.FTZ R22, R22, UR33 ;  /* 0x0000002116167c20 */ /* 0x000fe20008410000 */
[----:B------:R-:W-:Y:S01]  /*5f50*/  FSEL R85, R85, -INF , !P0 ;  /* 0xff80000055557808 */ /* 0x000fe20004000000 */
[----:B------:R-:W-:Y:S01]  /*5f60*/  FMUL.FTZ R21, R21, UR33 ;  /* 0x0000002115157c20 */ /* 0x000fe20008410000 */
[----:B------:R-:W-:Y:S01]  /*5f70*/  FSEL R100, R100, -INF , !P4 ;  /* 0xff80000064647808 */ /* 0x000fe20006000000 */
[----:B------:R-:W-:Y:S01]  /*5f80*/  FMUL.FTZ R23, R23, UR33 ;  /* 0x0000002117177c20 */ /* 0x000fe20008410000 */
[----:B------:R-:W-:Y:S01]  /*5f90*/  FSEL R139, R88, -INF , !P5 ;  /* 0xff800000588b7808 */ /* 0x000fe20006800000 */
[----:B------:R-:W-:Y:S01]  /*5fa0*/  MUFU.TANH R22, R22 ;  /* 0x0000001600167308 */ /* 0x000fe20000002400 */
[C---:B------:R-:W-:Y:S01]  /*5fb0*/  ISETP.GE.AND P3, PT, R5.reuse, R251, PT ;  /* 0x000000fb0500720c */ /* 0x040fe20003f66270 */
[----:B------:R-:W-:Y:S01]  /*5fc0*/  FMUL.FTZ R16, R16, UR33 ;  /* 0x0000002110107c20 */ /* 0x000fe20008410000 */
[C---:B------:R-:W-:Y:S01]  /*5fd0*/  ISETP.GE.AND P0, PT, R5.reuse, R250, PT ;  /* 0x000000fa0500720c */ /* 0x040fe20003f06270 */
[----:B------:R-:W-:Y:S01]  /*5fe0*/  FMUL.FTZ R18, R18, UR33 ;  /* 0x0000002112127c20 */ /* 0x000fe20008410000 */
[----:B------:R-:W-:Y:S01]  /*5ff0*/  ISETP.GE.AND P4, PT, R5, R249, PT ;  /* 0x000000f90500720c */ /* 0x000fe20003f86270 */
[----:B------:R-:W-:Y:S01]  /*6000*/  FMUL.FTZ R19, R19, UR33 ;  /* 0x0000002113137c20 */ /* 0x000fe20008410000 */
[----:B------:R-:W-:Y:S01]  /*6010*/  ISETP.GE.AND P5, PT, R5, R248, PT ;  /* 0x000000f80500720c */ /* 0x000fe20003fa6270 */
[----:B------:R-:W-:Y:S01]  /*6020*/  MUFU.TANH R16, R16 ;  /* 0x0000001000107308 */ /* 0x000fe20000002400 */
[C---:B------:R-:W-:Y:S01]  /*6030*/  ISETP.LT.OR P2, PT, R6.reuse, R246, P2 ;  /* 0x000000f60600720c */ /* 0x040fe20001741670 */
[----:B------:R-:W-:Y:S01]  /*6040*/  FMUL.FTZ R17, R17, UR33 ;  /* 0x0000002111117c20 */ /* 0x000fe20008410000 */
[----:B------:R-:W-:Y:S01]  /*6050*/  ISETP.LT.OR P1, PT, R6, R245, P1 ;  /* 0x000000f50600720c */ /* 0x000fe20000f21670 */
[----:B------:R-:W-:Y:S01]  /*6060*/  FMUL.FTZ R28, R28, UR33 ;  /* 0x000000211c1c7c20 */ /* 0x000fe20008410000 */
[----:B------:R-:W-:Y:S01]  /*6070*/  ISETP.LT.OR P6, PT, R6, R244, P6 ;  /* 0x000000f40600720c */ /* 0x000fe200037c1670 */
[----:B------:R-:W-:Y:S01]  /*6080*/  FMUL.FTZ R6, R44, UR33 ;  /* 0x000000212c067c20 */ /* 0x000fe20008410000 */
[C---:B------:R-:W-:Y:S01]  /*6090*/  ISETP.LT.OR P3, PT, R5.reuse, R247, P3 ;  /* 0x000000f70500720c */ /* 0x040fe20001f61670 */
[----:B------:R1:W-:Y:S01]  /*60a0*/  MUFU.TANH R44, R7 ;  /* 0x00000007002c7308 */ /* 0x0003e20000002400 */
[----:B------:R-:W-:Y:S01]  /*60b0*/  ISETP.LT.OR P0, PT, R5, R246, P0 ;  /* 0x000000f60500720c */ /* 0x000fe20000701670 */
[----:B------:R-:W-:Y:S01]  /*60c0*/  FMUL.FTZ R29, R29, UR33 ;  /* 0x000000211d1d7c20 */ /* 0x000fe20008410000 */
[C---:B------:R-:W-:Y:S01]  /*60d0*/  ISETP.LT.OR P4, PT, R5.reuse, R245, P4 ;  /* 0x000000f50500720c */ /* 0x040fe20002781670 */
[----:B------:R-:W-:Y:S01]  /*60e0*/  FMUL.FTZ R30, R30, UR33 ;  /* 0x000000211e1e7c20 */ /* 0x000fe20008410000 */
[----:B------:R-:W-:Y:S01]  /*60f0*/  ISETP.LT.OR P5, PT, R5, R244, P5 ;  /* 0x000000f40500720c */ /* 0x000fe20002fa1670 */
[----:B------:R-:W-:Y:S01]  /*6100*/  VIADD R5, R3, 0x20 ;  /* 0x0000002003057836 */ /* 0x000fe20000000000 */
[----:B------:R-:W-:Y:S01]  /*6110*/  FSEL R149, R92, -INF , !P2 ;  /* 0xff8000005c957808 */ /* 0x000fe20005000000 */
[----:B------:R2:W3:Y:S01]  /*6120*/  MUFU.TANH R48, R6 ;  /* 0x0000000600307308 */ /* 0x0004e20000002400 */
[----:B------:R-:W-:Y:S01]  /*6130*/  FSEL R46, R87, -INF , !P1 ;  /* 0xff800000572e7808 */ /* 0x000fe20004800000 */
[----:B------:R-:W-:Y:S01]  /*6140*/  FMUL.FTZ R31, R31, UR33 ;  /* 0x000000211f1f7c20 */ /* 0x000fe20008410000 */
[----:B------:R-:W-:-:S02]  /*6150*/  ISETP.GE.AND P2, PT, R5, R251, PT ;  /* 0x000000fb0500720c */ /* 0x000fc40003f46270 */
[----:B----4-:R-:W-:Y:S02]  /*6160*/  FSEL R47, R74, -INF , !P6 ;  /* 0xff8000004a2f7808 */ /* 0x010fe40007000000 */
[C---:B------:R-:W-:Y:S01]  /*6170*/  ISETP.LT.OR P2, PT, R5.reuse, R247, P2 ;  /* 0x000000f70500720c */ /* 0x040fe20001741670 */
[----:B------:R-:W-:Y:S01]  /*6180*/  MUFU.TANH R18, R18 ;  /* 0x0000001200127308 */ /* 0x000fe20000002400 */
[----:B------:R-:W-:Y:S01]  /*6190*/  FSEL R138, R138, -INF , !P3 ;  /* 0xff8000008a8a7808 */ /* 0x000fe20005800000 */
[----:B-1----:R-:W-:Y:S01]  /*61a0*/  FMUL.FTZ R7, R40, UR33 ;  /* 0x0000002128077c20 */ /* 0x002fe20008410000 */
[C---:B------:R-:W-:Y:S02]  /*61b0*/  ISETP.GE.AND P1, PT, R5.reuse, R250, PT ;  /* 0x000000fa0500720c */ /* 0x040fe40003f26270 */
[C---:B------:R-:W-:Y:S02]  /*61c0*/  ISETP.GE.AND P6, PT, R5.reuse, R249, PT ;  /* 0x000000f90500720c */ /* 0x040fe40003fc6270 */
[----:B------:R-:W-:Y:S01]  /*61d0*/  ISETP.GE.AND P3, PT, R5, R248, PT ;  /* 0x000000f80500720c */ /* 0x000fe20003f66270 */
[----:B------:R1:W-:Y:S01]  /*61e0*/  MUFU.TANH R9, R7 ;  /* 0x0000000700097308 */ /* 0x0003e20000002400 */
[----:B--2---:R-:W-:Y:S01]  /*61f0*/  FMUL.FTZ R6, R45, UR33 ;  /* 0x000000212d067c20 */ /* 0x004fe20008410000 */
[----:B------:R-:W-:-:S02]  /*6200*/  FSEL R148, R148, -INF , !P0 ;  /* 0xff80000094947808 */ /* 0x000fc40004000000 */
[----:B------:R-:W-:Y:S02]  /*6210*/  FSEL R32, R91, -INF , !P4 ;  /* 0xff8000005b207808 */ /* 0x000fe40006000000 */
[----:B------:R-:W-:Y:S02]  /*6220*/  FSEL R40, R83, -INF , !P5 ;  /* 0xff80000053287808 */ /* 0x000fe40006800000 */
[----:B------:R2:W-:Y:S01]  /*6230*/  MUFU.TANH R45, R6 ;  /* 0x00000006002d7308 */ /* 0x0005e20000002400 */
[----:B------:R-:W-:Y:S02]  /*6240*/  FSEL R192, R82, -INF , !P2 ;  /* 0xff80000052c07808 */ /* 0x000fe40005000000 */
[C---:B------:R-:W-:Y:S02]  /*6250*/  ISETP.LT.OR P1, PT, R5.reuse, R246, P1 ;  /* 0x000000f60500720c */ /* 0x040fe40000f21670 */
[C---:B------:R-:W-:Y:S02]  /*6260*/  ISETP.LT.OR P6, PT, R5.reuse, R245, P6 ;  /* 0x000000f50500720c */ /* 0x040fe400037c1670 */
[----:B------:R-:W-:Y:S01]  /*6270*/  ISETP.LT.OR P3, PT, R5, R244, P3 ;  /* 0x000000f40500720c */ /* 0x000fe20001f61670 */
[----:B------:R-:W-:Y:S01]  /*6280*/  VIADD R5, R3, 0x28 ;  /* 0x0000002803057836 */ /* 0x000fe20000000000 */
[----:B------:R-:W-:Y:S01]  /*6290*/  FSEL R191, R75, -INF , !P1 ;  /* 0xff8000004bbf7808 */ /* 0x000fe20004800000 */
[----:B-1----:R-:W-:Y:S01]  /*62a0*/  FMUL.FTZ R7, R41, UR33 ;  /* 0x0000002129077c20 */ /* 0x002fe20008410000 */
[----:B-----5:R-:W-:Y:S01]  /*62b0*/  FSEL R189, R72, -INF , !P6 ;  /* 0xff80000048bd7808 */ /* 0x020fe20007000000 */
[----:B------:R-:W-:Y:S01]  /*62c0*/  MUFU.TANH R19, R19 ;  /* 0x0000001300137308 */ /* 0x000fe20000002400 */
[----:B------:R-:W-:-:S02]  /*62d0*/  ISETP.GE.AND P1, PT, R5, R251, PT ;  /* 0x000000fb0500720c */ /* 0x000fc40003f26270 */
[----:B------:R-:W-:Y:S01]  /*62e0*/  ISETP.GE.AND P6, PT, R5, R250, PT ;  /* 0x000000fa0500720c */ /* 0x000fe20003fc6270 */
[----:B--2---:R-:W-:Y:S01]  /*62f0*/  VIADD R6, R3, 0x21 ;  /* 0x0000002103067836 */ /* 0x004fe20000000000 */
[C---:B------:R-:W-:Y:S02]  /*6300*/  ISETP.LT.OR P1, PT, R5.reuse, R247, P1 ;  /* 0x000000f70500720c */ /* 0x040fe40000f21670 */
[----:B------:R-:W-:Y:S01]  /*6310*/  ISETP.LT.OR P6, PT, R5, R246, P6 ;  /* 0x000000f60500720c */ /* 0x000fe200037c1670 */
[----:B------:R1:W-:Y:S01]  /*6320*/  MUFU.TANH R13, R7 ;  /* 0x00000007000d7308 */ /* 0x0003e20000002400 */
[C---:B------:R-:W-:Y:S02]  /*6330*/  ISETP.GE.AND P0, PT, R6.reuse, R251, PT ;  /* 0x000000fb0600720c */ /* 0x040fe40003f06270 */
[C---:B------:R-:W-:Y:S02]  /*6340*/  ISETP.GE.AND P4, PT, R6.reuse, R250, PT ;  /* 0x000000fa0600720c */ /* 0x040fe40003f86270 */
[----:B------:R-:W-:-:S02]  /*6350*/  ISETP.GE.AND P5, PT, R6, R249, PT ;  /* 0x000000f90600720c */ /* 0x000fc40003fa6270 */
[C---:B------:R-:W-:Y:S01]  /*6360*/  ISETP.GE.AND P2, PT, R6.reuse, R248, PT ;  /* 0x000000f80600720c */ /* 0x040fe20003f46270 */
[----:B------:R-:W-:Y:S01]  /*6370*/  MUFU.TANH R17, R17 ;  /* 0x0000001100117308 */ /* 0x000fe20000002400 */
[C---:B------:R-:W-:Y:S02]  /*6380*/  ISETP.LT.OR P0, PT, R6.reuse, R247, P0 ;  /* 0x000000f70600720c */ /* 0x040fe40000701670 */
[C---:B------:R-:W-:Y:S02]  /*6390*/  ISETP.LT.OR P4, PT, R6.reuse, R246, P4 ;  /* 0x000000f60600720c */ /* 0x040fe40002781670 */
[C---:B------:R-:W-:Y:S02]  /*63a0*/  ISETP.LT.OR P5, PT, R6.reuse, R245, P5 ;  /* 0x000000f50600720c */ /* 0x040fe40002fa1670 */
[----:B------:R-:W-:Y:S01]  /*63b0*/  ISETP.LT.OR P2, PT, R6, R244, P2 ;  /* 0x000000f40600720c */ /* 0x000fe20001741670 */
[----:B------:R-:W-:Y:S01]  /*63c0*/  FMUL.FTZ R6, R42, UR33 ;  /* 0x000000212a067c20 */ /* 0x000fe20008410000 */
[----:B------:R-:W-:Y:S01]  /*63d0*/  FSEL R190, R63, -INF , !P3 ;  /* 0xff8000003fbe7808 */ /* 0x000fe20005800000 */
[----:B-1----:R-:W-:Y:S01]  /*63e0*/  FMUL.FTZ R7, R20, UR33 ;  /* 0x0000002114077c20 */ /* 0x002fe20008410000 */
[----:B------:R-:W-:Y:S01]  /*63f0*/  FSEL R188, R90, -INF , !P0 ;  /* 0xff8000005abc7808 */ /* 0x000fe20004000000 */
[----:B------:R1:W2:Y:S01]  /*6400*/  MUFU.TANH R8, R6 ;  /* 0x0000000600087308 */ /* 0x0002a20000002400 */
[----:B------:R-:W-:-:S02]  /*6410*/  ISETP.GE.AND P3, PT, R5, R249, PT ;  /* 0x000000f90500720c */ /* 0x000fc40003f66270 */
[----:B------:R-:W-:Y:S02]  /*6420*/  ISETP.GE.AND P0, PT, R5, R248, PT ;  /* 0x000000f80500720c */ /* 0x000fe40003f06270 */
[----:B------:R-:W-:Y:S02]  /*6430*/  FSEL R180, R89, -INF , !P4 ;  /* 0xff80000059b47808 */ /* 0x000fe40006000000 */
[----:B------:R-:W-:Y:S01]  /*6440*/  FSEL R183, R67, -INF , !P2 ;  /* 0xff80000043b77808 */ /* 0x000fe20005000000 */
[----:B------:R-:W4:Y:S01]  /*6450*/  MUFU.TANH R7, R7 ;  /* 0x0000000700077308 */ /* 0x000f220000002400 */
[----:B------:R-:W-:Y:S02]  /*6460*/  FSEL R177, R66, -INF , !P1 ;  /* 0xff80000042b17808 */ /* 0x000fe40004800000 */
[----:B------:R-:W-:Y:S02]  /*6470*/  FSEL R179, R49, -INF , !P6 ;  /* 0xff80000031b37808 */ /* 0x000fe40007000000 */
[----:B------:R-:W-:-:S02]  /*6480*/  ISETP.LT.OR P3, PT, R5, R245, P3 ;  /* 0x000000f50500720c */ /* 0x000fc40001f61670 */
[----:B------:R-:W-:Y:S01]  /*6490*/  ISETP.LT.OR P0, PT, R5, R244, P0 ;  /* 0x000000f40500720c */ /* 0x000fe20000701670 */
[C---:B------:R-:W-:Y:S01]  /*64a0*/  VIADD R5, R3.reuse, 0x30 ;  /* 0x0000003003057836 */ /* 0x040fe20000000000 */
[----:B---3--:R-:W-:Y:S01]  /*64b0*/  FSEL R178, R48, -INF , !P3 ;  /* 0xff80000030b27808 */ /* 0x008fe20005800000 */
[----:B-1----:R-:W-:Y:S01]  /*64c0*/  VIADD R6, R3, 0x29 ;  /* 0x0000002903067836 */ /* 0x002fe20000000000 */
[----:B------:R-:W-:Y:S01]  /*64d0*/  FSEL R182, R73, -INF , !P5 ;  /* 0xff80000049b67808 */ /* 0x000fe20006800000 */
[----:B------:R-:W-:Y:S01]  /*64e0*/  MUFU.TANH R21, R21 ;  /* 0x0000001500157308 */ /* 0x000fe20000002400 */
[-C--:B------:R-:W-:Y:S02]  /*64f0*/  ISETP.GE.AND P3, PT, R5, R250.reuse, PT ;  /* 0x000000fa0500720c */ /* 0x080fe40003f66270 */
[C---:B------:R-:W-:Y:S02]  /*6500*/  ISETP.GE.AND P4, PT, R6.reuse, R251, PT ;  /* 0x000000fb0600720c */ /* 0x040fe40003f86270 */
[----:B------:R-:W-:-:S02]  /*6510*/  ISETP.GE.AND P2, PT, R6, R250, PT ;  /* 0x000000fa0600720c */ /* 0x000fc40003f46270 */
[C---:B------:R-:W-:Y:S01]  /*6520*/  ISETP.GE.AND P1, PT, R6.reuse, R249, PT ;  /* 0x000000f90600720c */ /* 0x040fe20003f26270 */
[----:B------:R-:W-:Y:S01]  /*6530*/  MUFU.TANH R23, R23 ;  /* 0x0000001700177308 */ /* 0x000fe20000002400 */
[C---:B------:R-:W-:Y:S02]  /*6540*/  ISETP.GE.AND P6, PT, R6.reuse, R248, PT ;  /* 0x000000f80600720c */ /* 0x040fe40003fc6270 */
[C---:B------:R-:W-:Y:S02]  /*6550*/  ISETP.LT.OR P4, PT, R6.reuse, R247, P4 ;  /* 0x000000f70600720c */ /* 0x040fe40002781670 */
[C---:B------:R-:W-:Y:S02]  /*6560*/  ISETP.LT.OR P2, PT, R6.reuse, R246, P2 ;  /* 0x000000f60600720c */ /* 0x040fe40001741670 */
[C---:B------:R-:W-:Y:S01]  /*6570*/  ISETP.LT.OR P1, PT, R6.reuse, R245, P1 ;  /* 0x000000f50600720c */ /* 0x040fe20000f21670 */
[----:B------:R-:W1:Y:S01]  /*6580*/  MUFU.TANH R28, R28 ;  /* 0x0000001c001c7308 */ /* 0x000e620000002400 */
[----:B------:R-:W-:Y:S01]  /*6590*/  ISETP.LT.OR P6, PT, R6, R244, P6 ;  /* 0x000000f40600720c */ /* 0x000fe200037c1670 */
[----:B------:R-:W-:Y:S01]  /*65a0*/  VIADD R6, R3, 0x31 ;  /* 0x0000003103067836 */ /* 0x000fe20000000000 */
[----:B------:R-:W-:-:S02]  /*65b0*/  FSEL R181, R12, -INF , !P0 ;  /* 0xff8000000cb57808 */ /* 0x000fc40004000000 */
[----:B------:R-:W-:Y:S02]  /*65c0*/  FSEL R171, R61, -INF , !P4 ;  /* 0xff8000003dab7808 */ /* 0x000fe40006000000 */
[C---:B------:R-:W-:Y:S01]  /*65d0*/  ISETP.GE.AND P5, PT, R5.reuse, R251, PT ;  /* 0x000000fb0500720c */ /* 0x040fe20003fa6270 */
[----:B------:R-:W-:Y:S01]  /*65e0*/  MUFU.TANH R29, R29 ;  /* 0x0000001d001d7308 */ /* 0x000fe20000002400 */
[C---:B------:R-:W-:Y:S02]  /*65f0*/  ISETP.GE.AND P0, PT, R5.reuse, R249, PT ;  /* 0x000000f90500720c */ /* 0x040fe40003f06270 */
[C---:B------:R-:W-:Y:S02]  /*6600*/  ISETP.GE.AND P4, PT, R5.reuse, R248, PT ;  /* 0x000000f80500720c */ /* 0x040fe40003f86270 */
[----:B------:R-:W-:Y:S02]  /*6610*/  FSEL R163, R62, -INF , !P2 ;  /* 0xff8000003ea37808 */ /* 0x000fe40005000000 */
[----:B------:R-:W-:Y:S01]  /*6620*/  ISETP.GE.AND P2, PT, R6, R251, PT ;  /* 0x000000fb0600720c */ /* 0x000fe20003f46270 */
[----:B------:R-:W3:Y:S01]  /*6630*/  MUFU.TANH R30, R30 ;  /* 0x0000001e001e7308 */ /* 0x000ee20000002400 */
[----:B------:R-:W-:-:S02]  /*6640*/  ISETP.LT.OR P3, PT, R5, R246, P3 ;  /* 0x000000f60500720c */ /* 0x000fc40001f61670 */
[C---:B------:R-:W-:Y:S02]  /*6650*/  ISETP.LT.OR P5, PT, R5.reuse, R247, P5 ;  /* 0x000000f70500720c */ /* 0x040fe40002fa1670 */
[C---:B------:R-:W-:Y:S02]  /*6660*/  ISETP.LT.OR P0, PT, R5.reuse, R245, P0 ;  /* 0x000000f50500720c */ /* 0x040fe40000701670 */
[----:B------:R-:W-:Y:S01]  /*6670*/  ISETP.LT.OR P4, PT, R5, R244, P4 ;  /* 0x000000f40500720c */ /* 0x000fe20002781670 */
[C---:B------:R-:W-:Y:S01]  /*6680*/  VIADD R5, R3.reuse, 0x38 ;  /* 0x0000003803057836 */ /* 0x040fe20000000000 */
[----:B------:R-:W-:Y:S01]  /*6690*/  ISETP.LT.OR P2, PT, R6, R247, P2 ;  /* 0x000000f70600720c */ /* 0x000fe20001741670 */
[----:B------:R-:W5:Y:S01]  /*66a0*/  MUFU.TANH R31, R31 ;  /* 0x0000001f001f7308 */ /* 0x000f620000002400 */
[----:B--2---:R-:W-:Y:S01]  /*66b0*/  FSEL R176, R8, -INF , !P3 ;  /* 0xff80000008b07808 */ /* 0x004fe20005800000 */
[----:B------:R-:W-:Y:S01]  /*66c0*/  VIADD R3, R3, 0x39 ;  /* 0x0000003903037836 */ /* 0x000fe20000000000 */
[----:B------:R-:W-:Y:S01]  /*66d0*/  BAR.SYNC.DEFER_BLOCKING 0x0 ;  /* 0x0000000000007b1d */ /* 0x000fe20000010000 */
[----:B------:R-:W-:-:S02]  /*66e0*/  ISETP.GE.AND P3, PT, R6, R248, PT ;  /* 0x000000f80600720c */ /* 0x000fc40003f66270 */
[----:B------:R-:W-:Y:S02]  /*66f0*/  FSEL R168, R45, -INF , !P1 ;  /* 0xff8000002da87808 */ /* 0x000fe40004800000 */
[----:B------:R-:W-:Y:S02]  /*6700*/  FSEL R167, R16, -INF , !P0 ;  /* 0xff80000010a77808 */ /* 0x000fe40004000000 */
[----:B------:R-:W-:Y:S02]  /*6710*/  FSEL R159, R18, -INF , !P4 ;  /* 0xff800000129f7808 */ /* 0x000fe40006000000 */
[----:B------:R-:W-:Y:S02]  /*6720*/  FSEL R162, R13, -INF , !P2 ;  /* 0xff8000000da27808 */ /* 0x000fe40005000000 */
[C---:B------:R-:W-:Y:S02]  /*6730*/  ISETP.GE.AND P1, PT, R5.reuse, R251, PT ;  /* 0x000000fb0500720c */ /* 0x040fe40003f26270 */
[----:B------:R-:W-:-:S02]  /*6740*/  ISETP.GE.AND P0, PT, R5, R250, PT ;  /* 0x000000fa0500720c */ /* 0x000fc40003f06270 */
[C---:B------:R-:W-:Y:S02]  /*6750*/  ISETP.GE.AND P4, PT, R5.reuse, R249, PT ;  /* 0x000000f90500720c */ /* 0x040fe40003f86270 */
[C---:B------:R-:W-:Y:S02]  /*6760*/  ISETP.GE.AND P2, PT, R5.reuse, R248, PT ;  /* 0x000000f80500720c */ /* 0x040fe40003f46270 */
[----:B------:R-:W-:Y:S02]  /*6770*/  ISETP.LT.OR P3, PT, R6, R244, P3 ;  /* 0x000000f40600720c */ /* 0x000fe40001f61670 */
[C---:B------:R-:W-:Y:S02]  /*6780*/  ISETP.LT.OR P1, PT, R5.reuse, R247, P1 ;  /* 0x000000f70500720c */ /* 0x040fe40000f21670 */
[C---:B------:R-:W-:Y:S02]  /*6790*/  ISETP.LT.OR P0, PT, R5.reuse, R246, P0 ;  /* 0x000000f60500720c */ /* 0x040fe40000701670 */
[----:B------:R-:W-:-:S02]  /*67a0*/  ISETP.LT.OR P4, PT, R5, R245, P4 ;  /* 0x000000f50500720c */ /* 0x000fc40002781670 */
[----:B------:R-:W-:Y:S02]  /*67b0*/  ISETP.LT.OR P2, PT, R5, R244, P2 ;  /* 0x000000f40500720c */ /* 0x000fe40001741670 */
[----:B------:R-:W-:Y:S02]  /*67c0*/  FSEL R5, R19, -INF , !P3 ;  /* 0xff80000013057808 */ /* 0x000fe40005800000 */
[----:B------:R-:W-:Y:S02]  /*67d0*/  FSEL R170, R44, -INF , !P6 ;  /* 0xff8000002caa7808 */ /* 0x000fe40007000000 */
[----:B------:R-:W-:Y:S01]  /*67e0*/  FSEL R169, R9, -INF , !P5 ;  /* 0xff80000009a97808 */ /* 0x000fe20006800000 */
[----:B------:R2:W-:Y:S01]  /*67f0*/  STL [R1], R5 ;  /* 0x0000000501007387 */ /* 0x0005e20000100800 */
[C---:B------:R-:W-:Y:S02]  /*6800*/  ISETP.GE.AND P6, PT, R6.reuse, R250, PT ;  /* 0x000000fa0600720c */ /* 0x040fe40003fc6270 */
[----:B------:R-:W-:-:S02]  /*6810*/  ISETP.GE.AND P5, PT, R6, R249, PT ;  /* 0x000000f90600720c */ /* 0x000fc40003fa6270 */
[----:B------:R-:W-:Y:S02]  /*6820*/  FSEL R160, R22, -INF , !P0 ;  /* 0xff80000016a07808 */ /* 0x000fe40004000000 */
[----:B------:R-:W-:Y:S02]  /*6830*/  PLOP3.LUT P0, PT, PT, PT, UP0, 0x80, 0x0 ;  /* 0x000000000000781c */ /* 0x000fe40003f0f008 */
[C---:B------:R-:W-:Y:S02]  /*6840*/  ISETP.LT.OR P6, PT, R6.reuse, R246, P6 ;  /* 0x000000f60600720c */ /* 0x040fe400037c1670 */
[----:B------:R-:W-:Y:S02]  /*6850*/  ISETP.LT.OR P5, PT, R6, R245, P5 ;  /* 0x000000f50600720c */ /* 0x000fe40002fa1670 */
[----:B------:R-:W-:Y:S02]  /*6860*/  FSEL R161, R43, -INF , !P6 ;  /* 0xff8000002ba17808 */ /* 0x000fe40007000000 */
[----:B------:R-:W-:-:S02]  /*6870*/  FSEL R252, R17, -INF , !P5 ;  /* 0xff80000011fc7808 */ /* 0x000fc40006800000 */
[----:B----4-:R-:W-:Y:S02]  /*6880*/  FSEL R154, R7, -INF , !P1 ;  /* 0xff800000079a7808 */ /* 0x010fe40004800000 */
        /* <DEDUP_REMOVED lines=8> */
[----:B-1----:R-:W-:Y:S02]  /*6910*/  FSEL R218, R28, -INF , !P4 ;  /* 0xff8000001cda7808 */ /* 0x002fe40006000000 */
[----:B---3--:R-:W-:Y:S02]  /*6920*/  FSEL R219, R30, -INF , !P2 ;  /* 0xff8000001edb7808 */ /* 0x008fe40005000000 */
[----:B------:R-:W-:-:S02]  /*6930*/  FSEL R153, R21, -INF , !P6 ;  /* 0xff80000015997808 */ /* 0x000fc40007000000 */
[----:B------:R-:W-:Y:S02]  /*6940*/  FSEL R155, R23, -INF , !P5 ;  /* 0xff800000179b7808 */ /* 0x000fe40006800000 */
[----:B------:R-:W-:Y:S02]  /*6950*/  FSEL R216, R29, -INF , !P3 ;  /* 0xff8000001dd87808 */ /* 0x000fe40005800000 */
[----:B-----5:R-:W-:Y:S01]  /*6960*/  FSEL R217, R31, -INF , !P1 ;  /* 0xff8000001fd97808 */ /* 0x020fe20004800000 */
[----:B--2---:R-:W-:Y:S06]  /*6970*/  @!P0 BRA `(.L_x_797) ;  /* 0x00000004004c8947 */ /* 0x004fec0003800000 */
        /* <DEDUP_REMOVED lines=81> */
.L_x_799:
[----:B------:R-:W-:Y:S05]  /*6e90*/  BSYNC B0 ;  /* 0x0000000000007941 */ /* 0x000fea0003800000 */
.L_x_798:
[----:B------:R-:W0:Y:S02]  /*6ea0*/  LDGDEPBAR ;  /* 0x00000000000079af */ /* 0x000e240000000000 */
.L_x_797:
[----:B------:R-:W-:Y:S01]  /*6eb0*/  STL [R1+0xd8], R242 ;  /* 0x0000d8f201007387 */ /* 0x000fe20000100800 */
[----:B------:R-:W-:Y:S01]  /*6ec0*/  FMNMX.FTZ R5, R64, R80, !PT ;  /* 0x0000005040057209 */ /* 0x000fe20007810000 */
[----:B------:R-:W-:Y:S02]  /*6ed0*/  ULDC UR10, c[0x0][0x2ec] ;  /* 0x0000bb00000a7ab9 */ /* 0x000fe40000000800 */
[----:B------:R-:W-:Y:S04]  /*6ee0*/  STL [R1+0xd4], R241 ;  /* 0x0000d4f101007387 */ /* 0x000fe80000100800 */
[----:B------:R-:W-:Y:S04]  /*6ef0*/  STL [R1+0xd0], R240 ;  /* 0x0000d0f001007387 */ /* 0x000fe80000100800 */
[----:B------:R-:W-:Y:S04]  /*6f00*/  STL [R1+0xcc], R239 ;  /* 0x0000ccef01007387 */ /* 0x000fe80000100800 */
[----:B------:R-:W-:Y:S04]  /*6f10*/  STL [R1+0xc8], R238 ;  /* 0x0000c8ee01007387 */ /* 0x000fe80000100800 */
[----:B------:R-:W-:Y:S04]  /*6f20*/  STL [R1+0xc4], R237 ;  /* 0x0000c4ed01007387 */ /* 0x000fe80000100800 */
[----:B------:R3:W-:Y:S04]  /*6f30*/  STL [R1+0xc0], R236 ;  /* 0x0000c0ec01007387 */ /* 0x0007e80000100800 */
[----:B---3--:R-:W3:Y:S01]  /*6f40*/  LDL.LU R236, [R1] ;  /* 0x0000000001ec7983 */ /* 0x008ee20000300800 */
[----:B------:R-:W-:-:S02]  /*6f50*/  FMNMX.FTZ R3, R59, R57, !PT ;  /* 0x000000393b037209 */ /* 0x000fc40007810000 */
[----:B------:R-:W-:Y:S01]  /*6f60*/  FMNMX.FTZ R5, R81, R5, !PT ;  /* 0x0000000551057209 */ /* 0x000fe20007810000 */
[----:B------:R-:W-:Y:S01]  /*6f70*/  STL [R1+0xbc], R235 ;  /* 0x0000bceb01007387 */ /* 0x000fe20000100800 */
        /* <DEDUP_REMOVED lines=51> */
[C---:B------:R-:W-:Y:S01]  /*72b0*/  IMAD R228, R2.reuse, 0x2, R225 ;  /* 0x0000000202e47824 */ /* 0x040fe200078e02e1 */
        /* <DEDUP_REMOVED lines=13> */
[----:B------:R-:W-:Y:S01]  /*7390*/  LDSM.16.MT88.4 R36, [R225+0xe800] ;  /* 0x00e80000e124783b */ /* 0x000fe20000004200 */
[----:B-1----:R-:W-:-:S02]  /*73a0*/  FMNMX.FTZ R135, R135, R5, !PT ;  /* 0x0000000587877209 */ /* 0x002fc40007810000 */
[----:B----4-:R-:W-:Y:S02]  /*73b0*/  FMNMX.FTZ R133, R133, R6, !PT ;  /* 0x0000000685857209 */ /* 0x010fe40007810000 */
        /* <DEDUP_REMOVED lines=23> */
[----:B------:R-:W-:Y:S02]  /*7530*/  FFMA.FTZ R4, R60, UR10, -R16 ;  /* 0x0000000a3c047c23 */ /* 0x000fe40008010810 */
[----:B------:R-:W2:Y:S01]  /*7540*/  LDSM.16.MT88.4 R60, [R226+0xc000] ;  /* 0x00c00000e23c783b */ /* 0x000ea20000004200 */
[----:B------:R-:W-:Y:S01]  /*7550*/  MUFU.EX2 R200, R0 ;  /* 0x0000000000c87308 */ /* 0x000fe20000000800 */
[----:B-1----:R-:W-:-:S07]  /*7560*/  FFMA.FTZ R5, R57, UR10, -R17 ;  /* 0x0000000a39057c23 */ /* 0x002fce0008010811 */
[----:B------:R-:W-:Y:S08]  /*7570*/  MUFU.EX2 R224, R4 ;  /* 0x0000000400e07308 */ /* 0x000ff00000000800 */
[----:B------:R1:W3:Y:S02]  /*7580*/  MUFU.EX2 R231, R5 ;  /* 0x0000000500e77308 */ /* 0x0002e40000000800 */
[--C-:B-1----:R-:W-:Y:S01]  /*7590*/  FFMA.FTZ R5, R56, UR10, -R17.reuse ;  /* 0x0000000a38057c23 */ /* 0x102fe20008010811 */
[----:B---3--:R-:W-:Y:S01]  /*75a0*/  F2FP.F16.F32.PACK_AB R4, R231, R230 ;  /* 0x000000e6e704723e */ /* 0x008fe200000000ff */
[----:B------:R-:W1:Y:S04]  /*75b0*/  LDSM.16.MT88.4 R56, [R225+0xc000] ;  /* 0x00c00000e138783b */ /* 0x000e680000004200 */
[----:B------:R3:W-:Y:S02]  /*75c0*/  MUFU.EX2 R238, R5 ;  /* 0x0000000500ee7308 */ /* 0x0007e40000000800 */
[----:B---3--:R-:W-:-:S06]  /*75d0*/  FFMA.FTZ R5, R50, UR10, -R17 ;  /* 0x0000000a32057c23 */ /* 0x008fcc0008010811 */
[----:B------:R3:W4:Y:S02]  /*75e0*/  MUFU.EX2 R166, R5 ;  /* 0x0000000500a67308 */ /* 0x0007240000000800 */
[----:B---3--:R-:W-:Y:S01]  /*75f0*/  FFMA.FTZ R5, R65, UR10, -R16 ;  /* 0x0000000a41057c23 */ /* 0x008fe20008010810 */
[----:B----4-:R-:W-:Y:S01]  /*7600*/  F2FP.F16.F32.PACK_AB R6, R166, R238 ;  /* 0x000000eea606723e */ /* 0x010fe200000000ff */
[----:B------:R-:W3:Y:S04]  /*7610*/  LDSM.16.MT88.4 R64, [R228+0xc000] ;  /* 0x00c00000e440783b */ /* 0x000ee80000004200 */
[----:B------:R4:W2:Y:S02]  /*7620*/  MUFU.EX2 R201, R5 ;  /* 0x0000000500c97308 */ /* 0x0008a40000000800 */
[----:B----4-:R-:W-:-:S04]  /*7630*/  FMNMX.FTZ R5, R158, R157, !PT ;  /* 0x0000009d9e057209 */ /* 0x010fc80007810000 */
[----:B------:R-:W-:Y:S02]  /*7640*/  FMNMX.FTZ R0, R156, R5, !PT ;  /* 0x000000059c007209 */ /* 0x000fe40007810000 */
[----:B--2---:R-:W-:Y:S02]  /*7650*/  F2FP.F16.F32.PACK_AB R5, R200, R201 ;  /* 0x000000c9c805723e */ /* 0x004fe400000000ff */
[----:B------:R-:W-:-:S04]  /*7660*/  FMNMX.FTZ R0, R152, R0, !PT ;  /* 0x0000000098007209 */ /* 0x000fc80007810000 */
[----:B------:R-:W-:Y:S01]  /*7670*/  FMNMX.FTZ R2, R151, R0, !PT ;  /* 0x0000000097027209 */ /* 0x000fe20007810000 */
[----:B------:R-:W-:-:S04]  /*7680*/  FFMA.FTZ R0, R51, UR10, -R16 ;  /* 0x0000000a33007c23 */ /* 0x000fc80008010810 */
[----:B------:R2:W4:Y:S02]  /*7690*/  MUFU.EX2 R240, R0 ;  /* 0x0000000000f07308 */ /* 0x0005240000000800 */
[----:B--2---:R-:W-:Y:S01]  /*76a0*/  FMNMX.FTZ R0, R150, R2, !PT ;  /* 0x0000000296007209 */ /* 0x004fe20007810000 */
[--C-:B------:R-:W-:Y:S01]  /*76b0*/  FFMA.FTZ R2, R80, UR10, -R3.reuse ;  /* 0x0000000a50027c23 */ /* 0x100fe20008010803 */
[----:B----4-:R-:W-:Y:S02]  /*76c0*/  F2FP.F16.F32.PACK_AB R7, R240, R224 ;  /* 0x000000e0f007723e */ /* 0x010fe400000000ff */
[----:B------:R-:W-:Y:S02]  /*76d0*/  FMNMX.FTZ R0, R149, R0, !PT ;  /* 0x0000000095007209 */ /* 0x000fe40007810000 */
[----:B------:R2:W4:Y:S03]  /*76e0*/  MUFU.EX2 R241, R2 ;  /* 0x0000000200f17308 */ /* 0x0005260000000800 */
[C---:B------:R-:W-:Y:S06]  /*76f0*/  HMMA.16816.F32 R48, R4.reuse, R60, RZ ;  /* 0x0000003c0430723c */ /* 0x040fec00000018ff */
[C---:B-1----:R-:W-:Y:S06]  /*7700*/  HMMA.16816.F32 R20, R4.reuse, R56, RZ ;  /* 0x000000380414723c */ /* 0x042fec00000018ff */
[C---:B---3--:R-:W-:Y:S01]  /*7710*/  HMMA.16816.F32 R116, R4.reuse, R64, RZ ;  /* 0x000000400474723c */ /* 0x048fe200000018ff */
[----:B--2---:R-:W-:Y:S01]  /*7720*/  FMNMX.FTZ R2, R148, R0, !PT ;  /* 0x0000000094027209 */ /* 0x004fe20007810000 */
[----:B------:R-:W-:Y:S01]  /*7730*/  FFMA.FTZ R0, R81, UR10, -R3 ;  /* 0x0000000a51007c23 */ /* 0x000fe20008010803 */
[----:B----4-:R-:W-:Y:S01]  /*7740*/  F2FP.F16.F32.PACK_AB R12, R241, R242 ;  /* 0x000000f2f10c723e */ /* 0x010fe200000000ff */
[----:B------:R-:W1:Y:S01]  /*7750*/  LDSM.16.MT88.4 R80, [R228+0xe000] ;  /* 0x00e00000e450783b */ /* 0x000e620000004200 */
[----:B------:R-:W-:Y:S01]  /*7760*/  FMNMX.FTZ R2, R191, R2, !PT ;  /* 0x00000002bf027209 */ /* 0x000fe20007810000 */
[----:B------:R2:W-:Y:S01]  /*7770*/  MUFU.EX2 R137, R0 ;  /* 0x0000000000897308 */ /* 0x0005e20000000800 */
[C---:B------:R-:W-:Y:S06]  /*7780*/  HMMA.16816.F32 R96, R4.reuse, R76, RZ ;  /* 0x0000004c0460723c */ /* 0x040fec00000018ff */
[C---:B------:R-:W-:Y:S06]  /*7790*/  HMMA.16816.F32 R108, R4.reuse, R68, RZ ;  /* 0x00000044046c723c */ /* 0x040fec00000018ff */
[----:B------:R-:W-:Y:S01]  /*77a0*/  HMMA.16816.F32 R104, R4, R72, RZ ;  /* 0x000000480468723c */ /* 0x000fe200000018ff */
[----:B--2---:R-:W-:Y:S01]  /*77b0*/  FMNMX.FTZ R0, R180, R2, !PT ;  /* 0x00000002b4007209 */ /* 0x004fe20007810000 */
        /* <DEDUP_REMOVED lines=10> */
[C---:B-1----:R-:W-:Y:S01]  /*7860*/  HMMA.16816.F32 R88, R4.reuse, R80, RZ ;  /* 0x000000500458723c */ /* 0x042fe200000018ff */
[--C-:B--2---:R-:W-:Y:S02]  /*7870*/  FFMA.FTZ R2, R85, UR10, -R17.reuse ;  /* 0x0000000a55027c23 */ /* 0x104fe40008010811 */
[----:B------:R-:W-:Y:S02]  /*7880*/  FMNMX.FTZ R0, R155, R0, !PT ;  /* 0x000000009b007209 */ /* 0x000fe40007810000 */
[----:B------:R1:W2:Y:S01]  /*7890*/  MUFU.EX2 R165, R2 ;  /* 0x0000000200a57308 */ /* 0x0002a20000000800 */
[C---:B------:R-:W-:Y:S02]  /*78a0*/  HMMA.16816.F32 R140, R4.reuse, R74, RZ ;  /* 0x0000004a048c723c */ /* 0x040fe400000018ff */
[----:B------:R-:W3:Y:S04]  /*78b0*/  SHFL.BFLY PT, R8, R0, 0x2, 0x1f ;  /* 0x0c401f0000087f89 */ /* 0x000ee800000e0000 */
[----:B------:R-:W-:Y:S01]  /*78c0*/  HMMA.16816.F32 R128, R4, R78, RZ ;  /* 0x0000004e0480723c */ /* 0x000fe200000018ff */
[----:B-1----:R-:W-:-:S04]  /*78d0*/  FFMA.FTZ R2, R46, UR10, -R17 ;  /* 0x0000000a2e027c23 */ /* 0x002fc80008010811 */
[----:B------:R1:W-:Y:S01]  /*78e0*/  MUFU.EX2 R18, R2 ;  /* 0x0000000200127308 */ /* 0x0003e20000000800 */
[----:B---3--:R-:W-:Y:S02]  /*78f0*/  FMNMX.FTZ R0, R0, R8, !PT ;  /* 0x0000000800007209 */ /* 0x008fe40007810000 */
[----:B--2---:R-:W-:-:S03]  /*7900*/  F2FP.F16.F32.PACK_AB R8, R165, R237 ;  /* 0x000000eda508723e */ /* 0x004fc600000000ff */
[----:B------:R-:W2:Y:S01]  /*7910*/  SHFL.BFLY PT, R13, R0, 0x1, 0x1f ;  /* 0x0c201f00000d7f89 */ /* 0x000ea200000e0000 */
[----:B-1----:R-:W-:-:S03]  /*7920*/  FFMA.FTZ R2, R32, UR10, -R17 ;  /* 0x0000000a20027c23 */ /* 0x002fc60008010811 */
[----:B------:R-:W1:Y:S01]  /*7930*/  LDSM.16.MT88.4 R32, [R226+0xc800] ;  /* 0x00c80000e220783b */ /* 0x000e620000004200 */
[----:B------:R3:W4:Y:S01]  /*7940*/  MUFU.EX2 R14, R2 ;  /* 0x00000002000e7308 */ /* 0x0007220000000800 */
[----:B--2---:R-:W-:Y:S01]  /*7950*/  FMNMX.FTZ R134, R0, R13, !PT ;  /* 0x0000000d00867209 */ /* 0x004fe20007810000 */
[----:B------:R-:W-:Y:S01]  /*7960*/  FFMA.FTZ R0, R139, UR10, -R3 ;  /* 0x0000000a8b007c23 */ /* 0x000fe20008010803 */
[----:B---3--:R-:W-:Y:S01]  /*7970*/  FFMA.FTZ R2, R86, UR10, -R16 ;  /* 0x0000000a56027c23 */ /* 0x008fe20008010810 */
[----:B----4-:R-:W-:-:S04]  /*7980*/  F2FP.F16.F32.PACK_AB R10, R14, R18 ;  /* 0x000000120e0a723e */ /* 0x010fc800000000ff */
[----:B------:R2:W-:Y:S01]  /*7990*/  MUFU.EX2 R235, R0 ;  /* 0x0000000000eb7308 */ /* 0x0005e20000000800 */
[C---:B------:R-:W-:Y:S01]  /*79a0*/  FSETP.NEU.FTZ.AND P1, PT, R134.reuse, -INF , PT ;  /* 0xff8000008600780b */ /* 0x040fe20003f3d000 */
[----:B------:R-:W-:Y:S06]  /*79b0*/  HMMA.16816.F32 R84, R4, R92, RZ ;  /* 0x0000005c0454723c */ /* 0x000fec00000018ff */
[----:B------:R3:W-:Y:S01]  /*79c0*/  MUFU.EX2 R15, R2 ;  /* 0x00000002000f7308 */ /* 0x0007e20000000800 */
[----:B--2---:R-:W-:-:S05]  /*79d0*/  FMUL.FTZ R0, R134, UR10 ;  /* 0x0000000a86007c20 */ /* 0x004fca0008410000 */
[----:B------:R-:W-:Y:S01]  /*79e0*/  FSEL R0, R0, RZ, P1 ;  /* 0x000000ff00007208 */ /* 0x000fe20000800000 */
[--C-:B---3--:R-:W-:Y:S02]  /*79f0*/  FFMA.FTZ R2, R100, UR10, -R16.reuse ;  /* 0x0000000a64027c23 */ /* 0x108fe40008010810 */
[----:B------:R-:W-:Y:S02]  /*7a00*/  HMMA.16816.F32 R100, R4, R58, RZ ;  /* 0x0000003a0464723c */ /* 0x000fe400000018ff */
[----:B------:R2:W3:Y:S02]  /*7a10*/  MUFU.EX2 R234, R2 ;  /* 0x0000000200ea7308 */ /* 0x0004e40000000800 */
[--C-:B--2---:R-:W-:Y:S01]  /*7a20*/  FFMA.FTZ R2, R47, UR10, -R16.reuse ;  /* 0x0000000a2f027c23 */ /* 0x104fe20008010810 */
[----:B---3--:R-:W-:Y:S01]  /*7a30*/  F2FP.F16.F32.PACK_AB R9, R234, R15 ;  /* 0x0000000fea09723e */ /* 0x008fe200000000ff */
[----:B------:R-:W2:Y:S04]  /*7a40*/  LDSM.16.MT88.4 R44, [R226+0xe800] ;  /* 0x00e80000e22c783b */ /* 0x000ea80000004200 */
[----:B------:R3:W-:Y:S02]  /*7a50*/  MUFU.EX2 R164, R2 ;  /* 0x0000000200a47308 */ /* 0x0007e40000000800 */
[----:B---3--:R-:W-:-:S02]  /*7a60*/  FFMA.FTZ R2, R40, UR10, -R16 ;  /* 0x0000000a28027c23 */ /* 0x008fc40008010810 */
[----:B------:R-:W3:Y:S04]  /*7a70*/  LDSM.16.MT88.4 R40, [R227+0xc800] ;  /* 0x00c80000e328783b */ /* 0x000ee80000004200 */
[----:B------:R-:W4:Y:S02]  /*7a80*/  MUFU.EX2 R19, R2 ;  /* 0x0000000200137308 */ /* 0x000f240000000800 */
[----:B----4-:R-:W-:Y:S01]  /*7a90*/  F2FP.F16.F32.PACK_AB R11, R19, R164 ;  /* 0x000000a4130b723e */ /* 0x010fe200000000ff */
[----:B------:R-:W-:-:S05]  /*7aa0*/  FFMA.FTZ R2, R126, UR10, -R3 ;  /* 0x0000000a7e027c23 */ /* 0x000fca0008010803 */
[----:B------:R4:W3:Y:S01]  /*7ab0*/  MUFU.EX2 R239, R2 ;  /* 0x0000000200ef7308 */ /* 0x0008e20000000800 */
[C---:B-1----:R-:W-:Y:S01]  /*7ac0*/  HMMA.16816.F32 R196, R8.reuse, R32, R48 ;  /* 0x0000002008c4723c */ /* 0x042fe20000001830 */
[----:B------:R-:W1:Y:S05]  /*7ad0*/  LDSM.16.MT88.4 R48, [R228+0xe800] ;  /* 0x00e80000e430783b */ /* 0x000e6a0000004200 */
[C---:B------:R-:W-:Y:S06]  /*7ae0*/  HMMA.16816.F32 R204, R8.reuse, R24, R20 ;  /* 0x0000001808cc723c */ /* 0x040fec0000001814 */
[----:B------:R-:W-:Y:S01]  /*7af0*/  HMMA.16816.F32 R208, R8, R28, R116 ;  /* 0x0000001c08d0723c */ /* 0x000fe20000001874 */
[----:B----4-:R-:W-:-:S05]  /*7b00*/  FFMA.FTZ R2, R125, UR10, -R3 ;  /* 0x0000000a7d027c23 */ /* 0x010fca0008010803 */
[C---:B------:R-:W-:Y:S01]  /*7b10*/  HMMA.16816.F32 R124, R4.reuse, R82, RZ ;  /* 0x00000052047c723c */ /* 0x040fe200000018ff */
[----:B------:R4:W1:Y:S01]  /*7b20*/  MUFU.EX2 R172, R2 ;  /* 0x0000000200ac7308 */ /* 0x0008620000000800 */
[----:B------:R-:W-:Y:S01]  /*7b30*/  MOV R118, R159 ;  /* 0x0000009f00767202 */ /* 0x000fe20000000f00 */
[----:B------:R-:W-:Y:S01]  /*7b40*/  IMAD.MOV.U32 R117, RZ, RZ, R18 ;  /* 0x000000ffff757224 */ /* 0x000fe200078e0012 */
[----:B------:R-:W-:Y:S02]  /*7b50*/  MOV R119, R165 ;  /* 0x000000a500777202 */ /* 0x000fe40000000f00 */
[----:B------:R-:W-:Y:S06]  /*7b60*/  HMMA.16816.F32 R4, R4, R94, RZ ;  /* 0x0000005e0404723c */ /* 0x000fec00000018ff */
[----:B--2---:R-:W-:Y:S01]  /*7b70*/  HMMA.16816.F32 R220, R8, R44, R96 ;  /* 0x0000002c08dc723c */ /* 0x004fe20000001860 */
[----:B----4-:R-:W-:-:S06]  /*7b80*/  FFMA.FTZ R2, R138, UR10, -R3 ;  /* 0x0000000a8a027c23 */ /* 0x010fcc0008010803 */
[----:B------:R-:W-:Y:S01]  /*7b90*/  IMAD.MOV.U32 R98, RZ, RZ, R15 ;  /* 0x000000ffff627224 */ /* 0x000fe200078e000f */
[----:B------:R-:W-:Y:S01]  /*7ba0*/  MOV R97, R14 ;  /* 0x0000000e00617202 */ /* 0x000fe20000000f00 */
[C---:B---3--:R-:W-:Y:S01]  /*7bb0*/  HMMA.16816.F32 R212, R8.reuse, R40, R108 ;  /* 0x0000002808d4723c */ /* 0x048fe2000000186c */
[----:B------:R2:W-:Y:S01]  /*7bc0*/  MUFU.EX2 R159, R2 ;  /* 0x00000002009f7308 */ /* 0x0005e20000000800 */
[----:B------:R-:W-:Y:S01]  /*7bd0*/  F2FP.F16.F32.PACK_AB R14, R239, R137 ;  /* 0x00000089ef0e723e */ /* 0x000fe200000000ff */
[----:B-1----:R-:W-:Y:S01]  /*7be0*/  IMAD.MOV.U32 R138, RZ, RZ, R172 ;  /* 0x000000ffff8a7224 */ /* 0x002fe200078e00ac */
[----:B------:R-:W-:Y:S02]  /*7bf0*/  MOV R99, R167 ;  /* 0x000000a700637202 */ /* 0x000fe40000000f00 */
[C---:B------:R-:W-:Y:S06]  /*7c00*/  HMMA.16816.F32 R20, R8.reuse, R48, R88 ;  /* 0x000000300814723c */ /* 0x040fec0000001858 */
[----:B------:R-:W-:Y:S01]  /*7c10*/  HMMA.16816.F32 R108, R8, R50, R124 ;  /* 0x00000032086c723c */ /* 0x000fe2000000187c */
[----:B--2---:R-:W-:-:S05]  /*7c20*/  FFMA.FTZ R2, R158, UR10, -R0 ;  /* 0x0000000a9e027c23 */ /* 0x004fca0008010800 */
[C---:B------:R-:W-:Y:S01]  /*7c30*/  HMMA.16816.F32 R104, R8.reuse, R36, R104 ;  /* 0x000000240868723c */ /* 0x040fe20000001868 */
[----:B------:R1:W-:Y:S05]  /*7c40*/  MUFU.EX2 R232, R2 ;  /* 0x0000000200e87308 */ /* 0x0003ea0000000800 */
[C---:B------:R-:W-:Y:S06]  /*7c50*/  HMMA.16816.F32 R100, R8.reuse, R26, R100 ;  /* 0x0000001a0864723c */ /* 0x040fec0000001864 */
[----:B------:R-:W-:Y:S01]  /*7c60*/  IMAD.MOV.U32 R88, RZ, RZ, R21 ;  /* 0x000000ffff587224 */ /* 0x000fe200078e0015 */
[----:B------:R-:W-:Y:S01]  /*7c70*/  MOV R195, R22 ;  /* 0x0000001600c37202 */ /* 0x000fe20000000f00 */
[----:B------:R-:W-:Y:S01]  /*7c80*/  IMAD.MOV.U32 R194, RZ, RZ, R23 ;  /* 0x000000ffffc27224 */ /* 0x000fe200078e0017 */
[----:B------:R-:W-:Y:S01]  /*7c90*/  MOV R193, R20 ;  /* 0x0000001400c17202 */ /* 0x000fe20000000f00 */
[----:B------:R-:W-:Y:S01]  /*7ca0*/  HMMA.16816.F32 R120, R8, R34, R120 ;  /* 0x000000220878723c */ /* 0x000fe20000001878 */
[----:B-1----:R-:W-:-:S05]  /*7cb0*/  FFMA.FTZ R2, R157, UR10, -R0 ;  /* 0x0000000a9d027c23 */ /* 0x002fca0008010800 */
[C---:B------:R-:W-:Y:S01]  /*7cc0*/  HMMA.16816.F32 R20, R8.reuse, R52, R84 ;  /* 0x000000340814723c */ /* 0x040fe20000001854 */
[----:B------:R1:W2:Y:S05]  /*7cd0*/  MUFU.EX2 R233, R2 ;  /* 0x0000000200e97308 */ /* 0x0002aa0000000800 */
[C---:B------:R-:W-:Y:S06]  /*7ce0*/  HMMA.16816.F32 R184, R8.reuse, R30, R112 ;  /* 0x0000001e08b8723c */ /* 0x040fec0000001870 */
[C---:B------:R-:W-:Y:S06]  /*7cf0*/  HMMA.16816.F32 R144, R8.reuse, R42, R144 ;  /* 0x0000002a0890723c */ /* 0x040fec0000001890 */
[----:B------:R-:W-:Y:S01]  /*7d00*/  HMMA.16816.F32 R140, R8, R38, R140 ;  /* 0x00000026088c723c */ /* 0x000fe2000000188c */
[----:B-1----:R-:W-:Y:S01]  /*7d10*/  FFMA.FTZ R2, R156, UR10, -R0 ;  /* 0x0000000a9c027c23 */ /* 0x002fe20008010800 */
[----:B--2---:R-:W-:-:S03]  /*7d20*/  F2FP.F16.F32.PACK_AB R13, R233, R232 ;  /* 0x000000e8e90d723e */ /* 0x004fc600000000ff */
[----:B------:R1:W-:Y:S01]  /*7d30*/  MUFU.EX2 R136, R2 ;  /* 0x0000000200887308 */ /* 0x0003e20000000800 */
[----:B------:R-:W-:Y:S01]  /*7d40*/  IMAD.MOV.U32 R85, RZ, RZ, R22 ;  /* 0x000000ffff557224 */ /* 0x000fe200078e0016 */
[----:B------:R-:W-:Y:S01]  /*7d50*/  MOV R84, R21 ;  /* 0x0000001500547202 */ /* 0x000fe20000000f00 */
[----:B------:R-:W-:Y:S01]  /*7d60*/  IMAD.MOV.U32 R203, RZ, RZ, R23 ;  /* 0x000000ffffcb7224 */ /* 0x000fe200078e0017 */
[----:B------:R-:W-:Y:S01]  /*7d70*/  MOV R202, R20 ;  /* 0x0000001400ca7202 */ /* 0x000fe20000000f00 */
        /* <DEDUP_REMOVED lines=25> */
[----:B------:R-:W-:Y:S01]  /*7f10*/  HMMA.16816.F32 R20, R12, R78, RZ ;  /* 0x0000004e0c14723c */ /* 0x000fe200000018ff */
[----:B------:R-:W-:Y:S02]  /*7f20*/  IMAD.MOV.U32 R24, RZ, RZ, R164 ;  /* 0x000000ffff187224 */ /* 0x000fe400078e00a4 */
[----:B------:R-:W-:-:S03]  /*7f30*/  IMAD.MOV.U32 R25, RZ, RZ, R98 ;  /* 0x000000ffff197224 */ /* 0x000fc600078e0062 */
[----:B------:R-:W-:Y:S06]  /*7f40*/  HMMA.16816.F32 R164, R4, R32, R8 ;  /* 0x0000002004a4723c */ /* 0x000fec0000001808 */
[----:B------:R-:W-:Y:S07]  /*7f50*/  HMMA.16816.F32 R8, R12, R64, RZ ;  /* 0x000000400c08723c */ /* 0x000fee00000018ff */
[----:B------:R-:W-:-:S02]  /*7f60*/  MOV R65, R159 ;  /* 0x0000009f00417202 */ /* 0x000fc40000000f00 */
[----:B------:R-:W-:-:S03]  /*7f70*/  MOV R64, R88 ;  /* 0x0000005800407202 */ /* 0x000fc60000000f00 */
[----:B------:R-:W-:-:S12]  /*7f80*/  HMMA.16816.F32 R20, R4, R46, R20 ;  /* 0x0000002e0414723c */ /* 0x000fd80000001814 */
[----:B------:R-:W-:Y:S06]  /*7f90*/  HMMA.16816.F32 R156, R4, R28, R8 ;  /* 0x0000001c049c723c */ /* 0x000fec0000001808 */
[----:B------:R-:W-:Y:S01]  /*7fa0*/  HMMA.16816.F32 R8, R12, R68, RZ ;  /* 0x000000440c08723c */ /* 0x000fe200000018ff */
[----:B------:R-:W-:Y:S01]  /*7fb0*/  IMAD.MOV.U32 R29, RZ, RZ, R86 ;  /* 0x000000ffff1d7224 */ /* 0x000fe200078e0056 */
[----:B------:R-:W-:-:S05]  /*7fc0*/  MOV R28, R97 ;  /* 0x00000061001c7202 */ /* 0x000fca0000000f00 */
[----:B------:R-:W-:Y:S01]  /*7fd0*/  IMAD.MOV.U32 R68, RZ, RZ, R116 ;  /* 0x000000ffff447224 */ /* 0x000fe200078e0074 */
[----:B------:R-:W-:-:S15]  /*7fe0*/  MOV R69, R118 ;  /* 0x0000007600457202 */ /* 0x000fde0000000f00 */
[----:B------:R-:W-:-:S01]  /*7ff0*/  NOP ;  /* 0x0000000000007918 */ /* 0x000fc20000000000 */
[----:B------:R-:W-:Y:S06]  /*8000*/  HMMA.16816.F32 R84, R4, R40, R8 ;  /* 0x000000280454723c */ /* 0x000fec0000001808 */
[----:B------:R-:W-:Y:S07]  /*8010*/  HMMA.16816.F32 R8, R12, R72, RZ ;  /* 0x000000480c08723c */ /* 0x000fee00000018ff */
[----:B------:R-:W-:-:S15]  /*8020*/  IMAD.MOV.U32 R73, RZ, RZ, R119 ;  /* 0x000000ffff497224 */ /* 0x000fde00078e0077 */
[----:B------:R-:W-:-:S02]  /*8030*/  NOP ;  /* 0x0000000000007918 */ /* 0x000fc40000000000 */
[----:B------:R-:W-:Y:S06]  /*8040*/  HMMA.16816.F32 R88, R4, R36, R8 ;  /* 0x000000240458723c */ /* 0x000fec0000001808 */
[----:B------:R-:W-:-:S15]  /*8050*/  HMMA.16816.F32 R8, R12, R76, RZ ;  /* 0x0000004c0c08723c */ /* 0x000fde00000018ff */
[----:B------:R-:W-:-:S09]  /*8060*/  NOP ;  /* 0x0000000000007918 */ /* 0x000fd20000000000 */
[----:B------:R-:W-:Y:S06]  /*8070*/  HMMA.16816.F32 R96, R4, R44, R8 ;  /* 0x0000002c0460723c */ /* 0x000fec0000001808 */
[----:B------:R-:W-:-:S15]  /*8080*/  HMMA.16816.F32 R8, R12, R80, RZ ;  /* 0x000000500c08723c */ /* 0x000fde00000018ff */
[----:B------:R-:W-:-:S09]  /*8090*/  NOP ;  /* 0x0000000000007918 */ /* 0x000fd20000000000 */
[----:B------:R-:W-:Y:S06]  /*80a0*/  HMMA.16816.F32 R116, R4, R48, R8 ;  /* 0x000000300474723c */ /* 0x000fec0000001808 */
[----:B------:R-:W-:Y:S07]  /*80b0*/  HMMA.16816.F32 R8, R12, R92, RZ ;  /* 0x0000005c0c08723c */ /* 0x000fee00000018ff */
[----:B------:R-:W-:-:S15]  /*80c0*/  MOV R93, R200 ;  /* 0x000000c8005d7202 */ /* 0x000fde0000000f00 */
[----:B------:R-:W-:-:S02]  /*80d0*/  NOP ;  /* 0x0000000000007918 */ /* 0x000fc40000000000 */
        /* <DEDUP_REMOVED lines=11> */
[----:B------:R-:W-:-:S15]  /*8190*/  HMMA.16816.F32 R8, R12, R70, RZ ;  /* 0x000000460c08723c */ /* 0x000fde00000018ff */
[----:B------:R-:W-:-:S09]  /*81a0*/  NOP ;  /* 0x0000000000007918 */ /* 0x000fd20000000000 */
[----:B------:R-:W-:Y:S06]  /*81b0*/  HMMA.16816.F32 R40, R4, R42, R8 ;  /* 0x0000002a0428723c */ /* 0x000fec0000001808 */
[----:B------:R-:W-:-:S15]  /*81c0*/  HMMA.16816.F32 R8, R12, R74, RZ ;  /* 0x0000004a0c08723c */ /* 0x000fde00000018ff */
[----:B------:R-:W-:-:S09]  /*81d0*/  NOP ;  /* 0x0000000000007918 */ /* 0x000fd20000000000 */
[----:B------:R-:W-:Y:S06]  /*81e0*/  HMMA.16816.F32 R36, R4, R38, R8 ;  /* 0x000000260424723c */ /* 0x000fec0000001808 */
[C---:B------:R-:W-:Y:S06]  /*81f0*/  HMMA.16816.F32 R8, R12.reuse, R82, RZ ;  /* 0x000000520c08723c */ /* 0x040fec00000018ff */
[----:B------:R-:W-:Y:S01]  /*8200*/  HMMA.16816.F32 R12, R12, R94, RZ ;  /* 0x0000005e0c0c723c */ /* 0x000fe200000018ff */
        /* <DEDUP_REMOVED lines=8> */
[----:B------:R-:W-:Y:S02]  /*8290*/  MOV R29, R24 ;  /* 0x00000018001d7202 */ /* 0x000fe40000000f00 */
        /* <DEDUP_REMOVED lines=12> */
[----:B------:R-:W-:Y:S01]  /*8360*/  FFMA.FTZ R25, R162, UR10, -R3 ;  /* 0x0000000aa2197c23 */ /* 0x000fe20008010803 */
[----:B------:R-:W-:-:S02]  /*8370*/  IMAD.MOV.U32 R162, RZ, RZ, R19 ;  /* 0x000000ffffa27224 */ /* 0x000fc400078e0013 */
[--C-:B------:R-:W-:Y:S01]  /*8380*/  FFMA.FTZ R24, R154, UR10, -R3.reuse ;  /* 0x0000000a9a187c23 */ /* 0x100fe20008010803 */
[--C-:B------:R-:W-:Y:S01]  /*8390*/  FFMA.FTZ R19, R153, UR10, -R3.reuse ;  /* 0x0000000a99137c23 */ /* 0x100fe20008010803 */
[----:B------:R-:W-:Y:S01]  /*83a0*/  MOV R153, R81 ;  /* 0x0000005100997202 */ /* 0x000fe20000000f00 */
[----:B------:R-:W-:Y:S01]  /*83b0*/  HMMA.16816.F32 R52, R4, R54, R12 ;  /* 0x000000360434723c */ /* 0x000fe2000000180c */
[----:B------:R-:W2:Y:S01]  /*83c0*/  LDSM.16.MT88.4 R12, [R225+0xd000] ;  /* 0x00d00000e10c783b */ /* 0x000ea20000004200 */
[----:B-1----:R-:W-:Y:S01]  /*83d0*/  FFMA.FTZ R2, R188, UR10, -R3 ;  /* 0x0000000abc027c23 */ /* 0x002fe20008010803 */
[----:B------:R-:W-:Y:S02]  /*83e0*/  IMAD.MOV.U32 R154, RZ, RZ, R76 ;  /* 0x000000ffff9a7224 */ /* 0x000fe400078e004c */
[----:B------:R-:W-:Y:S01]  /*83f0*/  IMAD.MOV.U32 R76, RZ, RZ, R201 ;  /* 0x000000ffff4c7224 */ /* 0x000fe200078e00c9 */
[----:B------:R1:W3:Y:S01]  /*8400*/  MUFU.EX2 R71, R2 ;  /* 0x0000000200477308 */ /* 0x0002e20000000800 */
[----:B------:R-:W-:-:S07]  /*8410*/  FFMA.FTZ R4, R190, UR10, -R16 ;  /* 0x0000000abe047c23 */ /* 0x000fce0008010810 */
[----:B------:R-:W-:Y:S01]  /*8420*/  MUFU.EX2 R27, R4 ;  /* 0x00000004001b7308 */ /* 0x000fe20000000800 */
[----:B-1----:R-:W-:Y:S01]  /*8430*/  FFMA.FTZ R2, R177, UR10, -R3 ;  /* 0x0000000ab1027c23 */ /* 0x002fe20008010803 */
[----:B---3--:R-:W-:-:S06]  /*8440*/  F2FP.F16.F32.PACK_AB R8, R71, R237 ;  /* 0x000000ed4708723e */ /* 0x008fcc00000000ff */
[----:B------:R1:W-:Y:S02]  /*8450*/  MUFU.EX2 R44, R2 ;  /* 0x00000002002c7308 */ /* 0x0003e40000000800 */
[----:B-1----:R-:W-:Y:S01]  /*8460*/  FFMA.FTZ R2, R171, UR10, -R3 ;  /* 0x0000000aab027c23 */ /* 0x002fe20008010803 */
[----:B------:R-:W-:Y:S01]  /*8470*/  FFMA.FTZ R3, R161, UR10, -R0 ;  /* 0x0000000aa1037c23 */ /* 0x000fe20008010800 */
[----:B------:R-:W-:Y:S01]  /*8480*/  MOV R161, R149 ;  /* 0x0000009500a17202 */ /* 0x000fe20000000f00 */
[----:B------:R-:W-:-:S03]  /*8490*/  IMAD.MOV.U32 R149, RZ, RZ, R150 ;  /* 0x000000ffff957224 */ /* 0x000fc600078e0096 */
[----:B------:R1:W3:Y:S01]  /*84a0*/  MUFU.EX2 R75, R2 ;  /* 0x00000002004b7308 */ /* 0x0002e20000000800 */
[----:B------:R-:W-:Y:S01]  /*84b0*/  MOV R150, R151 ;  /* 0x0000009700967202 */ /* 0x000fe20000000f00 */
[----:B------:R-:W-:Y:S02]  /*84c0*/  IMAD.MOV.U32 R151, RZ, RZ, R203 ;  /* 0x000000ffff977224 */ /* 0x000fe400078e00cb */
[----:B------:R-:W-:Y:S02]  /*84d0*/  IMAD.MOV.U32 R171, RZ, RZ, R18 ;  /* 0x000000ffffab7224 */ /* 0x000fe400078e0012 */
[--C-:B------:R-:W-:Y:S01]  /*84e0*/  FFMA.FTZ R18, R176, UR10, -R0.reuse ;  /* 0x0000000ab0127c23 */ /* 0x100fe20008010800 */
[----:B-1----:R-:W-:Y:S01]  /*84f0*/  FFMA.FTZ R2, R191, UR10, -R0 ;  /* 0x0000000abf027c23 */ /* 0x002fe20008010800 */
[----:B---3--:R-:W-:-:S03]  /*8500*/  F2FP.F16.F32.PACK_AB R10, R75, R44 ;  /* 0x0000002c4b0a723e */ /* 0x008fc600000000ff */
[----:B------:R1:W-:Y:S02]  /*8510*/  MUFU.EX2 R74, R2 ;  /* 0x00000002004a7308 */ /* 0x0003e40000000800 */
[----:B-1----:R-:W-:-:S06]  /*8520*/  FFMA.FTZ R2, R180, UR10, -R0 ;  /* 0x0000000ab4027c23 */ /* 0x002fcc0008010800 */
[----:B------:R1:W3:Y:S02]  /*8530*/  MUFU.EX2 R45, R2 ;  /* 0x00000002002d7308 */ /* 0x0002e40000000800 */
[----:B-1----:R-:W-:Y:S01]  /*8540*/  FFMA.FTZ R2, R179, UR10, -R0 ;  /* 0x0000000ab3027c23 */ /* 0x002fe20008010800 */
[----:B---3--:R-:W-:-:S05]  /*8550*/  F2FP.F16.F32.PACK_AB R9, R45, R74 ;  /* 0x0000004a2d09723e */ /* 0x008fca00000000ff */
[----:B------:R1:W-:Y:S02]  /*8560*/  MUFU.EX2 R70, R2 ;  /* 0x0000000200467308 */ /* 0x0003e40000000800 */
[----:B-1----:R-:W-:Y:S01]  /*8570*/  FFMA.FTZ R2, R163, UR10, -R0 ;  /* 0x0000000aa3027c23 */ /* 0x002fe20008010800 */
[----:B------:R-:W-:Y:S01]  /*8580*/  IMAD.MOV.U32 R163, RZ, RZ, R73 ;  /* 0x000000ffffa37224 */ /* 0x000fe200078e0049 */
[----:B------:R-:W-:-:S04]  /*8590*/  MOV R73, R65 ;  /* 0x0000004100497202 */ /* 0x000fc80000000f00 */
        /* <DEDUP_REMOVED lines=9> */
[----:B------:R-:W-:Y:S01]  /*8630*/  IMAD.MOV.U32 R68, RZ, RZ, R195 ;  /* 0x000000ffff447224 */ /* 0x000fe200078e00c3 */
[----:B------:R-:W-:Y:S01]  /*8640*/  MOV R73, R29 ;  /* 0x0000001d00497202 */ /* 0x000fe20000000f00 */
[----:B-1----:R-:W-:Y:S01]  /*8650*/  FFMA.FTZ R2, R189, UR10, -R17 ;  /* 0x0000000abd027c23 */ /* 0x002fe20008010811 */
[----:B---3--:R-:W-:-:S03]  /*8660*/  F2FP.F16.F32.PACK_AB R11, R46, R70 ;  /* 0x000000462e0b723e */ /* 0x008fc600000000ff */
[----:B------:R1:W-:Y:S04]  /*8670*/  MUFU.EX2 R67, R2 ;  /* 0x0000000200437308 */ /* 0x0003e80000000800 */
[----:B--2---:R-:W-:Y:S01]  /*8680*/  HMMA.16816.F32 R172, R8, R12, R172 ;  /* 0x0000000c08ac723c */ /* 0x004fe200000018ac */
[----:B-1----:R-:W-:-:S04]  /*8690*/  FFMA.FTZ R2, R182, UR10, -R17 ;  /* 0x0000000ab6027c23 */ /* 0x002fc80008010811 */
[----:B------:R1:W2:Y:S02]  /*86a0*/  MUFU.EX2 R138, R2 ;  /* 0x00000002008a7308 */ /* 0x0002a40000000800 */
[----:B-1----:R-:W-:Y:S01]  /*86b0*/  FFMA.FTZ R2, R178, UR10, -R17 ;  /* 0x0000000ab2027c23 */ /* 0x002fe20008010811 */
[----:B--2---:R-:W-:-:S05]  /*86c0*/  F2FP.F16.F32.PACK_AB R4, R138, R67 ;  /* 0x000000438a04723e */ /* 0x004fca00000000ff */
[----:B------:R1:W-:Y:S02]  /*86d0*/  MUFU.EX2 R139, R2 ;  /* 0x00000002008b7308 */ /* 0x0003e40000000800 */
[----:B-1----:R-:W-:Y:S01]  /*86e0*/  FFMA.FTZ R2, R168, UR10, -R17 ;  /* 0x0000000aa8027c23 */ /* 0x002fe20008010811 */
[----:B------:R-:W-:Y:S02]  /*86f0*/  MOV R168, R148 ;  /* 0x0000009400a87202 */ /* 0x000fe40000000f00 */
[----:B------:R-:W-:-:S03]  /*8700*/  MOV R148, R202 ;  /* 0x000000ca00947202 */ /* 0x000fc60000000f00 */
[----:B------:R1:W2:Y:S02]  /*8710*/  MUFU.EX2 R47, R2 ;  /* 0x00000002002f7308 */ /* 0x0002a40000000800 */
[----:B-1----:R-:W-:Y:S01]  /*8720*/  FFMA.FTZ R2, R183, UR10, -R16 ;  /* 0x0000000ab7027c23 */ /* 0x002fe20008010810 */
[----:B--2---:R-:W-:-:S05]  /*8730*/  F2FP.F16.F32.PACK_AB R6, R47, R139 ;  /* 0x0000008b2f06723e */ /* 0x004fca00000000ff */
[----:B------:R1:W2:Y:S02]  /*8740*/  MUFU.EX2 R65, R2 ;  /* 0x0000000200417308 */ /* 0x0002a40000000800 */
[----:B-1----:R-:W-:Y:S01]  /*8750*/  FFMA.FTZ R2, R181, UR10, -R16 ;  /* 0x0000000ab5027c23 */ /* 0x002fe20008010810 */
[----:B--2---:R-:W-:-:S05]  /*8760*/  F2FP.F16.F32.PACK_AB R5, R65, R27 ;  /* 0x0000001b4105723e */ /* 0x004fca00000000ff */
[----:B------:R1:W-:Y:S02]  /*8770*/  MUFU.EX2 R66, R2 ;  /* 0x0000000200427308 */ /* 0x0003e40000000800 */
[----:B-1----:R-:W-:Y:S01]  /*8780*/  FFMA.FTZ R2, R170, UR10, -R16 ;  /* 0x0000000aaa027c23 */ /* 0x002fe20008010810 */
[----:B------:R-:W-:Y:S01]  /*8790*/  MOV R170, R77 ;  /* 0x0000004d00aa7202 */ /* 0x000fe20000000f00 */
[----:B------:R-:W-:-:S04]  /*87a0*/  IMAD.MOV.U32 R77, RZ, RZ, R28 ;  /* 0x000000ffff4d7224 */ /* 0x000fc800078e001c */
[----:B------:R-:W1:Y:S01]  /*87b0*/  MUFU.EX2 R64, R2 ;  /* 0x0000000200407308 */ /* 0x000e620000000800 */
[----:B------:R-:W-:Y:S01]  /*87c0*/  HMMA.16816.F32 R28, R8, R14, R56 ;  /* 0x0000000e081c723c */ /* 0x000fe20000001838 */
[----:B-1----:R-:W-:Y:S01]  /*87d0*/  F2FP.F16.F32.PACK_AB R7, R64, R66 ;  /* 0x000000424007723e */ /* 0x002fe200000000ff */
[--C-:B------:R-:W-:Y:S01]  /*87e0*/  FFMA.FTZ R2, R160, UR10, -R0.reuse ;  /* 0x0000000aa0027c23 */ /* 0x100fe20008010800 */
[----:B------:R-:W-:Y:S01]  /*87f0*/  FFMA.FTZ R0, R155, UR10, -R0 ;  /* 0x0000000a9b007c23 */ /* 0x000fe20008010800 */
[----:B------:R-:W-:Y:S01]  /*8800*/  IMAD.MOV.U32 R160, RZ, RZ, R74 ;  /* 0x000000ffffa07224 */ /* 0x000fe200078e004a */
[----:B------:R-:W-:-:S03]  /*8810*/  MOV R155, R71 ;  /* 0x00000047009b7202 */ /* 0x000fc60000000f00 */
[C---:B------:R-:W-:Y:S06]  /*8820*/  HMMA.16816.F32 R204, R4.reuse, R12, R204 ;  /* 0x0000000c04cc723c */ /* 0x040fec00000018cc */
[----:B------:R-:W-:Y:S01]  /*8830*/  HMMA.16816.F32 R200, R4, R14, R100 ;  /* 0x0000000e04c8723c */ /* 0x000fe20000001864 */
[----:B------:R-:W1:Y:S06]  /*8840*/  LDSM.16.MT88.4 R12, [R226+0xd000] ;  /* 0x00d00000e20c783b */ /* 0x000e6c0000004200 */
        /* <DEDUP_REMOVED lines=26> */
[-C--:B------:R-:W-:Y:S01]  /*89f0*/  HMMA.16816.F32 R176, R4, R14.reuse, R144 ;  /* 0x0000000e04b0723c */ /* 0x080fe20000001890 */
[----:B------:R-:W-:Y:S01]  /*8a00*/  MOV R214, R45 ;  /* 0x0000002d00d67202 */ /* 0x000fe20000000f00 */
[----:B------:R-:W-:Y:S01]  /*8a10*/  IMAD.MOV.U32 R215, RZ, RZ, R44 ;  /* 0x000000ffffd77224 */ /* 0x000fe200078e002c */
[----:B------:R-:W-:Y:S01]  /*8a20*/  MOV R213, R77 ;  /* 0x0000004d00d57202 */ /* 0x000fe20000000f00 */
[----:B------:R-:W-:Y:S01]  /*8a30*/  IMAD.MOV.U32 R212, RZ, RZ, R100 ;  /* 0x000000ffffd47224 */ /* 0x000fe200078e0064 */
[----:B------:R-:W-:Y:S01]  /*8a40*/  MOV R100, R242 ;  /* 0x000000f200647202 */ /* 0x000fe20000000f00 */
[C---:B------:R-:W-:Y:S01]  /*8a50*/  HMMA.16816.F32 R56, R8.reuse, R14, R40 ;  /* 0x0000000e0838723c */ /* 0x040fe20000001828 */
[----:B------:R-:W1:Y:S01]  /*8a60*/  LDSM.16.MT88.4 R12, [R225+0xf000] ;  /* 0x00f00000e10c783b */ /* 0x000e620000004200 */
[----:B------:R-:W-:Y:S01]  /*8a70*/  IMAD.MOV.U32 R144, RZ, RZ, R72 ;  /* 0x000000ffff907224 */ /* 0x000fe200078e0048 */
[----:B------:R-:W-:Y:S01]  /*8a80*/  MOV R145, R73 ;  /* 0x0000004900917202 */ /* 0x000fe20000000f00 */
[----:B------:R-:W-:Y:S01]  /*8a90*/  IMAD.MOV.U32 R146, RZ, RZ, R68 ;  /* 0x000000ffff927224 */ /* 0x000fe200078e0044 */
[----:B------:R-:W-:Y:S01]  /*8aa0*/  MOV R147, R69 ;  /* 0x0000004500937202 */ /* 0x000fe20000000f00 */
[----:B------:R-:W-:Y:S01]  /*8ab0*/  MUFU.EX2 R26, R26 ;  /* 0x0000001a001a7308 */ /* 0x000fe20000000800 */
[----:B------:R2:W5:Y:S01]  /*8ac0*/  LDL.LU R242, [R1+0xd8] ;  /* 0x0000d80001f27983 */ /* 0x0005620000300800 */
[-C--:B-1----:R-:W-:Y:S06]  /*8ad0*/  HMMA.16816.F32 R68, R8, R12.reuse, R88 ;  /* 0x0000000c0844723c */ /* 0x082fec0000001858 */
[C---:B------:R-:W-:Y:S06]  /*8ae0*/  HMMA.16816.F32 R72, R4.reuse, R12, R104 ;  /* 0x0000000c0448723c */ /* 0x040fec0000001868 */
[-C--:B------:R-:W-:Y:S06]  /*8af0*/  HMMA.16816.F32 R76, R4, R14.reuse, R140 ;  /* 0x0000000e044c723c */ /* 0x080fec000000188c */
[C---:B------:R-:W-:Y:S01]  /*8b00*/  HMMA.16816.F32 R44, R8.reuse, R14, R36 ;  /* 0x0000000e082c723c */ /* 0x040fe20000001824 */
[----:B------:R-:W1:Y:S05]  /*8b10*/  LDSM.16.MT88.4 R12, [R226+0xf000] ;  /* 0x00f00000e20c783b */ /* 0x000e6a0000004200 */
[C---:B-1----:R-:W-:Y:S01]  /*8b20*/  HMMA.16816.F32 R40, R8.reuse, R14, R20 ;  /* 0x0000000e0828723c */ /* 0x042fe20000001814 */
[----:B------:R-:W1:Y:S05]  /*8b30*/  LDSM.16.MT88.4 R20, [R228+0xf000] ;  /* 0x00f00000e414783b */ /* 0x000e6a0000004200 */
[-C--:B------:R-:W-:Y:S06]  /*8b40*/  HMMA.16816.F32 R84, R8, R12.reuse, R96 ;  /* 0x0000000c0854723c */ /* 0x080fec0000001860 */
[C---:B------:R-:W-:Y:S06]  /*8b50*/  HMMA.16816.F32 R88, R4.reuse, R12, R220 ;  /* 0x0000000c0458723c */ /* 0x040fec00000018dc */
[----:B------:R-:W-:Y:S01]  /*8b60*/  HMMA.16816.F32 R92, R4, R14, R128 ;  /* 0x0000000e045c723c */ /* 0x000fe20000001880 */
[----:B------:R-:W3:Y:S01]  /*8b70*/  LDSM.16.MT88.4 R12, [R227+0xf000] ;  /* 0x00f00000e30c783b */ /* 0x000ee20000004200 */
[----:B------:R-:W-:-:S04]  /*8b80*/  MOV R142, R100 ;  /* 0x00000064008e7202 */ /* 0x000fc80000000f00 */
[C---:B-1----:R-:W-:Y:S07]  /*8b90*/  HMMA.16816.F32 R104, R4.reuse, R20, R144 ;  /* 0x000000140468723c */ /* 0x042fee0000001890 */
[----:B------:R-:W-:Y:S01]  /*8ba0*/  IMAD.MOV.U32 R145, RZ, RZ, R161 ;  /* 0x000000ffff917224 */ /* 0x000fe200078e00a1 */
[----:B------:R-:W-:Y:S01]  /*8bb0*/  HMMA.16816.F32 R108, R4, R22, R108 ;  /* 0x00000016046c723c */ /* 0x000fe2000000186c */
[----:B------:R-:W-:Y:S01]  /*8bc0*/  IMAD.MOV.U32 R146, RZ, RZ, R163 ;  /* 0x000000ffff927224 */ /* 0x000fe200078e00a3 */
[----:B------:R-:W-:-:S02]  /*8bd0*/  MOV R147, R101 ;  /* 0x0000006500937202 */ /* 0x000fc40000000f00 */
[----:B------:R-:W-:Y:S02]  /*8be0*/  MOV R140, R145 ;  /* 0x00000091008c7202 */ /* 0x000fe40000000f00 */
[----:B------:R-:W-:Y:S01]  /*8bf0*/  HMMA.16816.F32 R48, R8, R22, R48 ;  /* 0x000000160830723c */ /* 0x000fe20000001830 */
[----:B------:R1:W-:Y:S01]  /*8c00*/  MUFU.EX2 R22, R0 ;  /* 0x0000000000167308 */ /* 0x0003e20000000800 */
[----:B------:R-:W-:-:S04]  /*8c10*/  IMAD.MOV.U32 R101, RZ, RZ, R241 ;  /* 0x000000ffff657224 */ /* 0x000fc800078e00f1 */
[----:B---3--:R-:W-:Y:S01]  /*8c20*/  HMMA.16816.F32 R36, R4, R14, R124 ;  /* 0x0000000e0424723c */ /* 0x008fe2000000187c */
[----:B------:R-:W-:-:S05]  /*8c30*/  IMAD.MOV.U32 R141, RZ, RZ, R146 ;  /* 0x000000ffff8d7224 */ /* 0x000fca00078e0092 */
[----:B------:R-:W-:Y:S01]  /*8c40*/  HMMA.16816.F32 R52, R8, R14, R52 ;  /* 0x0000000e0834723c */ /* 0x000fe20000001834 */
[----:B------:R-:W-:Y:S02]  /*8c50*/  MOV R144, R102 ;  /* 0x0000006600907202 */ /* 0x000fe40000000f00 */
[----:B------:R-:W-:Y:S01]  /*8c60*/  MOV R161, R162 ;  /* 0x000000a200a17202 */ /* 0x000fe20000000f00 */
[----:B-1----:R-:W-:Y:S01]  /*8c70*/  FFMA.FTZ R0, R140, UR10, -R17 ;  /* 0x0000000a8c007c23 */ /* 0x002fe20008010811 */
[----:B------:R-:W-:Y:S01]  /*8c80*/  IMAD.MOV.U32 R145, RZ, RZ, R103 ;  /* 0x000000ffff917224 */ /* 0x000fe200078e0067 */
[----:B------:R-:W-:Y:S01]  /*8c90*/  MUFU.EX2 R23, R19 ;  /* 0x0000001300177308 */ /* 0x000fe20000000800 */
[----:B------:R-:W-:Y:S01]  /*8ca0*/  IMAD.MOV.U32 R143, RZ, RZ, R101 ;  /* 0x000000ffff8f7224 */ /* 0x000fe200078e0065 */
[----:B------:R-:W-:Y:S01]  /*8cb0*/  HMMA.16816.F32 R120, R4, R12, R120 ;  /* 0x0000000c0478723c */ /* 0x000fe20000001878 */
[----:B------:R-:W-:Y:S01]  /*8cc0*/  MOV R163, R240 ;  /* 0x000000f000a37202 */ /* 0x000fe20000000f00 */
[----:B------:R2:W5:Y:S04]  /*8cd0*/  LDL.LU R241, [R1+0xd4] ;  /* 0x0000d40001f17983 */ /* 0x0005680000300800 */
[----:B------:R1:W-:Y:S01]  /*8ce0*/  MUFU.EX2 R14, R0 ;  /* 0x00000000000e7308 */ /* 0x0003e20000000800 */
[----:B------:R-:W-:Y:S01]  /*8cf0*/  IMAD.MOV.U32 R140, RZ, RZ, R141 ;  /* 0x000000ffff8c7224 */ /* 0x000fe200078e008d */
[----:B------:R-:W-:-:S06]  /*8d00*/  MOV R146, R238 ;  /* 0x000000ee00927202 */ /* 0x000fcc0000000f00 */
[----:B------:R-:W-:Y:S01]  /*8d10*/  MUFU.EX2 R19, R18 ;  /* 0x0000001200137308 */ /* 0x000fe20000000800 */
[----:B------:R-:W-:Y:S01]  /*8d20*/  MOV R141, R142 ;  /* 0x0000008e008d7202 */ /* 0x000fe20000000f00 */
[----:B------:R-:W-:Y:S01]  /*8d30*/  IMAD.MOV.U32 R142, RZ, RZ, R143 ;  /* 0x000000ffff8e7224 */ /* 0x000fe200078e008f */
[C---:B------:R-:W-:Y:S01]  /*8d40*/  HMMA.16816.F32 R100, R8.reuse, R20, R116 ;  /* 0x000000140864723c */ /* 0x040fe20000001874 */
[----:B------:R-:W-:Y:S01]  /*8d50*/  FFMA.FTZ R4, R236, UR10, -R16 ;  /* 0x0000000aec047c23 */ /* 0x000fe20008010810 */
[----:B------:R-:W-:Y:S02]  /*8d60*/  IMAD.MOV.U32 R162, RZ, RZ, R239 ;  /* 0x000000ffffa27224 */ /* 0x000fe400078e00ef */
[----:B------:R-:W-:Y:S01]  /*8d70*/  FADD.FTZ R6, R232, R233 ;  /* 0x000000e9e8067221 */ /* 0x000fe20000010000 */
[----:B------:R-:W-:Y:S01]  /*8d80*/  IMAD.MOV.U32 R222, RZ, RZ, R163 ;  /* 0x000000ffffde7224 */ /* 0x000fe200078e00a3 */
[----:B------:R-:W3:Y:S01]  /*8d90*/  MUFU.EX2 R25, R25 ;  /* 0x0000001900197308 */ /* 0x000ee20000000800 */
[----:B-1----:R-:W-:Y:S01]  /*8da0*/  FFMA.FTZ R0, R252, UR10, -R17 ;  /* 0x0000000afc007c23 */ /* 0x002fe20008010811 */
[----:B------:R-:W-:Y:S01]  /*8db0*/  MOV R143, R144 ;  /* 0x00000090008f7202 */ /* 0x000fe20000000f00 */
[----:B------:R-:W-:Y:S01]  /*8dc0*/  IMAD.MOV.U32 R144, RZ, RZ, R145 ;  /* 0x000000ffff907224 */ /* 0x000fe200078e0091 */
[----:B------:R2:W5:Y:S04]  /*8dd0*/  LDL.LU R240, [R1+0xd0] ;  /* 0x0000d00001f07983 */ /* 0x0005680000300800 */
        /* <DEDUP_REMOVED lines=9> */
[----:B------:R-:W4:Y:S08]  /*8e70*/  MUFU.EX2 R20, R3 ;  /* 0x0000000300147308 */ /* 0x000f300000000800 */
[----:B------:R-:W-:Y:S01]  /*8e80*/  MUFU.EX2 R21, R2 ;  /* 0x0000000200157308 */ /* 0x000fe20000000800 */
[----:B-1----:R-:W-:Y:S01]  /*8e90*/  FFMA.FTZ R0, R218, UR10, -R17 ;  /* 0x0000000ada007c23 */ /* 0x002fe20008010811 */
[----:B------:R-:W-:Y:S01]  /*8ea0*/  MOV R142, R144 ;  /* 0x00000090008e7202 */ /* 0x000fe20000000f00 */
[----:B------:R-:W-:Y:S01]  /*8eb0*/  FADD.FTZ R8, R230, R231 ;  /* 0x000000e7e6087221 */ /* 0x000fe20000010000 */
[----:B------:R-:W-:Y:S01]  /*8ec0*/  MOV R160, R237 ;  /* 0x000000ed00a07202 */ /* 0x000fe20000000f00 */
[----:B------:R-:W-:Y:S03]  /*8ed0*/  LDSM.16.MT88.4 R112, [R228+0xf800] ;  /* 0x00f80000e470783b */ /* 0x000fe60000004200 */
[----:B------:R1:W-:Y:S01]  /*8ee0*/  MUFU.EX2 R18, R0 ;  /* 0x0000000000127308 */ /* 0x0003e20000000800 */
[----:B------:R-:W-:Y:S01]  /*8ef0*/  MOV R144, R146 ;  /* 0x0000009200907202 */ /* 0x000fe20000000f00 */
[----:B------:R2:W5:Y:S01]  /*8f00*/  LDL.LU R239, [R1+0xcc] ;  /* 0x0000cc0001ef7983 */ /* 0x0005620000300800 */
[----:B------:R-:W-:Y:S01]  /*8f10*/  MOV R146, R212 ;  /* 0x000000d400927202 */ /* 0x000fe20000000f00 */
[----:B------:R-:W-:-:S02]  /*8f20*/  IMAD.MOV.U32 R212, RZ, RZ, R155 ;  /* 0x000000ffffd47224 */ /* 0x000fc400078e009b */
[----:B------:R-:W-:Y:S02]  /*8f30*/  IMAD.MOV.U32 R155, RZ, RZ, R161 ;  /* 0x000000ffff9b7224 */ /* 0x000fe400078e00a1 */
[----:B-1----:R-:W-:Y:S01]  /*8f40*/  FFMA.FTZ R0, R216, UR10, -R17 ;  /* 0x0000000ad8007c23 */ /* 0x002fe20008010811 */
[----:B------:R-:W-:Y:S01]  /*8f50*/  MOV R98, R144 ;  /* 0x0000009000627202 */ /* 0x000fe20000000f00 */
[----:B------:R-:W-:Y:S01]  /*8f60*/  MUFU.EX2 R13, R4 ;  /* 0x00000004000d7308 */ /* 0x000fe20000000800 */
[----:B------:R-:W-:Y:S01]  /*8f70*/  IMAD.MOV.U32 R161, RZ, RZ, R154 ;  /* 0x000000ffffa17224 */ /* 0x000fe200078e009a */
[----:B------:R-:W-:Y:S01]  /*8f80*/  MOV R223, R142 ;  /* 0x0000008e00df7202 */ /* 0x000fe20000000f00 */
[--C-:B------:R-:W-:Y:S01]  /*8f90*/  FFMA.FTZ R3, R219, UR10, -R16.reuse ;  /* 0x0000000adb037c23 */ /* 0x100fe20008010810 */
[----:B------:R-:W-:-:S04]  /*8fa0*/  FFMA.FTZ R2, R217, UR10, -R16 ;  /* 0x0000000ad9027c23 */ /* 0x000fc80008010810 */
[----:B------:R-:W1:Y:S01]  /*8fb0*/  MUFU.EX2 R24, R24 ;  /* 0x0000001800187308 */ /* 0x000e620000000800 */
[----:B---3--:R-:W-:Y:S01]  /*8fc0*/  F2FP.F16.F32.PACK_AB R128, R25, R26 ;  /* 0x0000001a1980723e */ /* 0x008fe200000000ff */
[----:B------:R2:W5:Y:S06]  /*8fd0*/  LDL.LU R238, [R1+0xc8] ;  /* 0x0000c80001ee7983 */ /* 0x00056c0000300800 */
[----:B------:R3:W-:Y:S01]  /*8fe0*/  MUFU.EX2 R17, R0 ;  /* 0x0000000000117308 */ /* 0x0007e20000000800 */
[----:B------:R-:W-:Y:S01]  /*8ff0*/  MOV R144, R161 ;  /* 0x000000a100907202 */ /* 0x000fe20000000f00 */
[----:B------:R2:W5:Y:S01]  /*9000*/  LDL.LU R237, [R1+0xc4] ;  /* 0x0000c40001ed7983 */ /* 0x0005620000300800 */
[----:B------:R-:W-:-:S05]  /*9010*/  MOV R161, R224 ;  /* 0x000000e000a17202 */ /* 0x000fca0000000f00 */
[----:B------:R4:W-:Y:S01]  /*9020*/  MUFU.EX2 R10, R3 ;  /* 0x00000003000a7308 */ /* 0x0009e20000000800 */
[----:B------:R-:W-:Y:S01]  /*9030*/  MOV R154, R169 ;  /* 0x000000a9009a7202 */ /* 0x000fe20000000f00 */
[----:B------:R2:W5:Y:S01]  /*9040*/  LDL.LU R236, [R1+0xc0] ;  /* 0x0000c00001ec7983 */ /* 0x0005620000300800 */
[----:B---3--:R-:W-:Y:S01]  /*9050*/  FFMA.FTZ R0, R140, UR10, -R16 ;  /* 0x0000000a8c007c23 */ /* 0x008fe20008010810 */
[----:B------:R-:W-:Y:S02]  /*9060*/  IMAD.MOV.U32 R140, RZ, RZ, R141 ;  /* 0x000000ffff8c7224 */ /* 0x000fe400078e008d */
[----:B------:R-:W-:Y:S02]  /*9070*/  IMAD.MOV.U32 R141, RZ, RZ, R143 ;  /* 0x000000ffff8d7224 */ /* 0x000fe400078e008f */
[----:B------:R-:W-:Y:S02]  /*9080*/  IMAD.MOV.U32 R143, RZ, RZ, R145 ;  /* 0x000000ffff8f7224 */ /* 0x000fe400078e0091 */
[----:B------:R-:W-:-:S02]  /*9090*/  IMAD.MOV.U32 R145, RZ, RZ, R147 ;  /* 0x000000ffff917224 */ /* 0x000fc400078e0093 */
[----:B------:R-:W-:Y:S01]  /*90a0*/  FADD.FTZ R5, R140, R99 ;  /* 0x000000638c057221 */ /* 0x000fe20000010000 */
[----:B------:R-:W-:Y:S01]  /*90b0*/  IMAD.MOV.U32 R97, RZ, RZ, R143 ;  /* 0x000000ffff617224 */ /* 0x000fe200078e008f */
[----:B------:R-:W-:Y:S02]  /*90c0*/  MOV R96, R141 ;  /* 0x0000008d00607202 */ /* 0x000fe40000000f00 */
[----:B------:R-:W-:Y:S01]  /*90d0*/  MOV R99, R145 ;  /* 0x0000009100637202 */ /* 0x000fe20000000f00 */
[----:B------:R-:W-:Y:S01]  /*90e0*/  FADD.FTZ R4, R97, R8 ;  /* 0x0000000861047221 */ /* 0x000fe20000010000 */
[----:B------:R-:W-:Y:S02]  /*90f0*/  IMAD.MOV.U32 R97, RZ, RZ, R98 ;  /* 0x000000ffff617224 */ /* 0x000fe400078e0062 */
[----:B------:R-:W-:Y:S01]  /*9100*/  FADD.FTZ R7, R96, R223 ;  /* 0x000000df60077221 */ /* 0x000fe20000010000 */
[----:B------:R-:W-:Y:S01]  /*9110*/  FADD.FTZ R5, R137, R5 ;  /* 0x0000000589057221 */ /* 0x000fe20000010000 */
[----:B------:R-:W-:-:S02]  /*9120*/  MOV R98, R99 ;  /* 0x0000006300627202 */ /* 0x000fc40000000f00 */
[----:B------:R-:W-:Y:S01]  /*9130*/  FADD.FTZ R7, R161, R7 ;  /* 0x00000007a1077221 */ /* 0x000fe20000010000 */
[----:B------:R-:W-:Y:S01]  /*9140*/  FADD.FTZ R5, R162, R5 ;  /* 0x00000005a2057221 */ /* 0x000fe20000010000 */
[----:B------:R-:W-:Y:S01]  /*9150*/  MOV R223, R98 ;  /* 0x0000006200df7202 */ /* 0x000fe20000000f00 */
[----:B------:R3:W2:Y:S01]  /*9160*/  MUFU.EX2 R11, R0 ;  /* 0x00000000000b7308 */ /* 0x0006a20000000800 */
[----:B------:R-:W-:Y:S01]  /*9170*/  FADD.FTZ R9, R97, R4 ;  /* 0x0000000461097221 */ /* 0x000fe20000010000 */
[----:B------:R-:W-:Y:S02]  /*9180*/  FADD.FTZ R8, R222, R7 ;  /* 0x00000007de087221 */ /* 0x000fe40000010000 */
[----:B----4-:R-:W-:Y:S01]  /*9190*/  FADD.FTZ R3, R223, R5 ;  /* 0x00000005df037221 */ /* 0x010fe20000010000 */
[----:B---3--:R-:W-:Y:S02]  /*91a0*/  FADD.FTZ R0, R136, R6 ;  /* 0x0000000688007221 */ /* 0x008fe40000010000 */
[----:B------:R-:W3:Y:S01]  /*91b0*/  LDSM.16.MT88.4 R4, [R227+0xf800] ;  /* 0x00f80000e304783b */ /* 0x000ee20000004200 */
[----:B------:R-:W-:Y:S01]  /*91c0*/  MOV R147, R160 ;  /* 0x000000a000937202 */ /* 0x000fe20000000f00 */
[----:B------:R4:W2:Y:S01]  /*91d0*/  MUFU.EX2 R12, R2 ;  /* 0x00000002000c7308 */ /* 0x0008a20000000800 */
[----:B------:R-:W-:-:S02]  /*91e0*/  MOV R160, R153 ;  /* 0x0000009900a07202 */ /* 0x000fc40000000f00 */
[----:B------:R-:W-:Y:S01]  /*91f0*/  MOV R153, R170 ;  /* 0x000000aa00997202 */ /* 0x000fe20000000f00 */
[----:B------:R-:W-:Y:S02]  /*9200*/  IMAD.MOV.U32 R170, RZ, RZ, R168 ;  /* 0x000000ffffaa7224 */ /* 0x000fe400078e00a8 */
[----:B------:R-:W-:Y:S01]  /*9210*/  IMAD.MOV.U32 R140, RZ, RZ, R146 ;  /* 0x000000ffff8c7224 */ /* 0x000fe200078e0092 */
[----:B------:R-:W-:Y:S01]  /*9220*/  MOV R169, R171 ;  /* 0x000000ab00a97202 */ /* 0x000fe20000000f00 */
[----:B------:R-:W-:Y:S01]  /*9230*/  IMAD.MOV.U32 R146, RZ, RZ, R154 ;  /* 0x000000ffff927224 */ /* 0x000fe200078e009a */
[----:B------:R-:W-:Y:S02]  /*9240*/  MOV R143, R147 ;  /* 0x00000093008f7202 */ /* 0x000fe40000000f00 */
[----:B------:R-:W-:Y:S02]  /*9250*/  MOV R145, R153 ;  /* 0x0000009900917202 */ /* 0x000fe40000000f00 */
[----:B------:R-:W-:-:S02]  /*9260*/  MOV R147, R170 ;  /* 0x000000aa00937202 */ /* 0x000fc40000000f00 */
[----:B------:R-:W-:Y:S02]  /*9270*/  MOV R168, R235 ;  /* 0x000000eb00a87202 */ /* 0x000fe40000000f00 */
[----:B------:R-:W-:Y:S02]  /*9280*/  MOV R142, R155 ;  /* 0x0000009b008e7202 */ /* 0x000fe40000000f00 */
        /* <DEDUP_REMOVED lines=21> */
[----:B----4-:R-:W-:Y:S01]  /*93e0*/  FADD.FTZ R2, R96, R0 ;  /* 0x0000000060027221 */ /* 0x010fe20000010000 */
[----:B-1----:R-:W-:Y:S01]  /*93f0*/  F2FP.F16.F32.PACK_AB R130, R23, R24 ;  /* 0x000000181782723e */ /* 0x002fe200000000ff */
[----:B------:R1:W5:Y:S01]  /*9400*/  LDL.LU R235, [R1+0xbc] ;  /* 0x0000bc0001eb7983 */ /* 0x0003620000300800 */
[----:B------:R-:W-:-:S02]  /*9410*/  F2FP.F16.F32.PACK_AB R131, R22, R21 ;  /* 0x000000151683723e */ /* 0x000fc400000000ff */
[----:B------:R-:W-:Y:S02]  /*9420*/  F2FP.F16.F32.PACK_AB R124, R15, R14 ;  /* 0x0000000e0f7c723e */ /* 0x000fe400000000ff */
[----:B--2---:R-:W-:Y:S02]  /*9430*/  F2FP.F16.F32.PACK_AB R125, R13, R11 ;  /* 0x0000000b0d7d723e */ /* 0x004fe400000000ff */
[----:B------:R-:W-:Y:S02]  /*9440*/  F2FP.F16.F32.PACK_AB R126, R17, R18 ;  /* 0x00000012117e723e */ /* 0x000fe400000000ff */
[----:B------:R-:W-:Y:S02]  /*9450*/  F2FP.F16.F32.PACK_AB R127, R12, R10 ;  /* 0x0000000a0c7f723e */ /* 0x000fe400000000ff */
[----:B------:R-:W-:Y:S02]  /*9460*/  MOV R99, R146 ;  /* 0x0000009200637202 */ /* 0x000fe40000000f00 */
[----:B------:R-:W-:-:S02]  /*9470*/  MOV R98, R145 ;  /* 0x0000009100627202 */ /* 0x000fc40000000f00 */
[----:B------:R-:W-:Y:S01]  /*9480*/  MOV R217, R80 ;  /* 0x0000005000d97202 */ /* 0x000fe20000000f00 */
[----:B------:R-:W-:Y:S01]  /*9490*/  IMAD.MOV.U32 R16, RZ, RZ, R83 ;  /* 0x000000ffff107224 */ /* 0x000fe200078e0053 */
[----:B------:R-:W-:Y:S01]  /*94a0*/  MOV R0, R81 ;  /* 0x0000005100007202 */ /* 0x000fe20000000f00 */
[----:B------:R-:W2:Y:S01]  /*94b0*/  LDSM.16.MT88.4 R168, [R225+0xd800] ;  /* 0x00d80000e1a8783b */ /* 0x000ea20000004200 */
[----:B------:R-:W-:Y:S02]  /*94c0*/  MOV R146, R153 ;  /* 0x0000009900927202 */ /* 0x000fe40000000f00 */
[----:B------:R-:W-:Y:S02]  /*94d0*/  MOV R145, R155 ;  /* 0x0000009b00917202 */ /* 0x000fe40000000f00 */
[----:B------:R-:W-:Y:S01]  /*94e0*/  MOV R219, R82 ;  /* 0x0000005200db7202 */ /* 0x000fe20000000f00 */
[-C--:B---3--:R-:W-:Y:S01]  /*94f0*/  HMMA.16816.F32 R120, R124, R4.reuse, R120 ;  /* 0x000000047c78723c */ /* 0x088fe20000001878 */
        /* <DEDUP_REMOVED lines=15> */
[----:B------:R-:W3:Y:S01]  /*95f0*/  LDSM.16.MT88.4 R160, [R226+0xd800] ;  /* 0x00d80000e2a0783b */ /* 0x000ee20000004200 */
[----:B------:R-:W-:Y:S01]  /*9600*/  FADD.FTZ R4, R218, R4 ;  /* 0x00000004da047221 */ /* 0x000fe20000010000 */
[----:B------:R-:W-:Y:S02]  /*9610*/  FADD.FTZ R2, R221, R0 ;  /* 0x00000000dd027221 */ /* 0x000fe40000010000 */
        /* <DEDUP_REMOVED lines=16> */
[----:B------:R-:W1:Y:S01]  /*9720*/  LDSM.16.MT88.4 R144, [R227+0xd800] ;  /* 0x00d80000e390783b */ /* 0x000e620000004200 */
[----:B------:R-:W-:Y:S01]  /*9730*/  FADD.FTZ R0, R66, R0 ;  /* 0x0000000042007221 */ /* 0x000fe20000010000 */
[----:B------:R-:W-:Y:S01]  /*9740*/  FADD.FTZ R2, R139, R2 ;  /* 0x000000028b027221 */ /* 0x000fe20000010000 */
[----:B------:R-:W-:Y:S01]  /*9750*/  FADD.FTZ R4, R209, R4 ;  /* 0x00000004d1047221 */ /* 0x000fe20000010000 */
[----:B------:R-:W1:Y:S01]  /*9760*/  LDSM.16.MT88.4 R80, [R225+0xf800] ;  /* 0x00f80000e150783b */ /* 0x000e620000004200 */
[----:B------:R-:W-:-:S03]  /*9770*/  FADD.FTZ R3, R210, R3 ;  /* 0x00000003d2037221 */ /* 0x000fc60000010000 */
        /* <DEDUP_REMOVED lines=35> */
[-C--:B---3--:R-:W-:Y:S06]  /*99b0*/  HMMA.16816.F32 R164, R128, R160.reuse, R164 ;  /* 0x000000a080a4723c */ /* 0x088fec00000018a4 */
[C---:B------:R-:W-:Y:S06]  /*99c0*/  HMMA.16816.F32 R196, R124.reuse, R160, R196 ;  /* 0x000000a07cc4723c */ /* 0x040fec00000018c4 */
[----:B------:R-:W-:Y:S06]  /*99d0*/  HMMA.16816.F32 R192, R124, R162, R192 ;  /* 0x000000a27cc0723c */ /* 0x000fec00000018c0 */
[-C--:B----4-:R-:W-:Y:S06]  /*99e0*/  HMMA.16816.F32 R156, R128, R152.reuse, R156 ;  /* 0x00000098809c723c */ /* 0x090fec000000189c */
[C---:B------:R-:W-:Y:S06]  /*99f0*/  HMMA.16816.F32 R188, R124.reuse, R152, R188 ;  /* 0x000000987cbc723c */ /* 0x040fec00000018bc */
[C---:B------:R-:W-:Y:S06]  /*9a00*/  HMMA.16816.F32 R184, R124.reuse, R154, R184 ;  /* 0x0000009a7cb8723c */ /* 0x040fec00000018b8 */
[C---:B-1----:R-:W-:Y:S06]  /*9a10*/  HMMA.16816.F32 R180, R124.reuse, R144, R180 ;  /* 0x000000907cb4723c */ /* 0x042fec00000018b4 */
        /* <DEDUP_REMOVED lines=299> */
[----:B------:R-:W1:Y:S01]  /*acd0*/  LDSM.16.M88.4 R12, [R239] ;  /* 0x00000000ef0c783b */ /* 0x000e620000000200 */
[----:B------:R-:W-:-:S02]  /*ace0*/  IMAD.MOV.U32 R57, RZ, RZ, R3 ;  /* 0x000000ffff397224 */ /* 0x000fc400078e0003 */
[----:B------:R-:W-:Y:S01]  /*acf0*/  IMAD.MOV.U32 R58, RZ, RZ, R2 ;  /* 0x000000ffff3a7224 */ /* 0x000fe200078e0002 */
[----:B------:R-:W2:Y:S01]  /*ad00*/  LDSM.16.M88.4 R8, [R232+0x4000] ;  /* 0x00400000e808783b */ /* 0x000ea20000000200 */
[----:B------:R-:W-:Y:S02]  /*ad10*/  IMAD.MOV.U32 R59, RZ, RZ, R0 ;  /* 0x000000ffff3b7224 */ /* 0x000fe400078e0000 */
[----:B------:R-:W-:Y:S01]  /*ad20*/  IMAD.MOV.U32 R56, RZ, RZ, R252 ;  /* 0x000000ffff387224 */ /* 0x000fe200078e00fc */
        /* <DEDUP_REMOVED lines=13> */
[----:B------:R-:W1:Y:S05]  /*ae00*/  LDSM.16.M88.4 R12, [R237] ;  /* 0x00000000ed0c783b */ /* 0x000e6a0000000200 */
[-C--:B-1----:R-:W-:Y:S06]  /*ae10*/  HMMA.16816.F32 R136, R4, R12.reuse, R60 ;  /* 0x0000000c0488723c */ /* 0x082fec000000183c */
[----:B------:R-:W-:Y:S06]  /*ae20*/  HMMA.16816.F32 R212, R8, R12, R220 ;  /* 0x0000000c08d4723c */ /* 0x000fec00000018dc */
        /* <DEDUP_REMOVED lines=25> */
[----:B------:R-:W-:Y:S01]  /*afc0*/  HMMA.16816.F32 R44, R4, R14, R140 ;  /* 0x0000000e042c723c */ /* 0x000fe2000000188c */
[----:B------:R-:W-:-:S02]  /*afd0*/  IMAD.MOV.U32 R208, RZ, RZ, R223 ;  /* 0x000000ffffd07224 */ /* 0x000fc400078e00df */
[----:B------:R-:W-:Y:S02]  /*afe0*/  IMAD.MOV.U32 R209, RZ, RZ, R222 ;  /* 0x000000ffffd17224 */ /* 0x000fe400078e00de */
[----:B------:R-:W-:Y:S01]  /*aff0*/  IMAD.MOV.U32 R210, RZ, RZ, R221 ;  /* 0x000000ffffd27224 */ /* 0x000fe200078e00dd */
[----:B------:R-:W-:Y:S01]  /*b000*/  HMMA.16816.F32 R48, R8, R14, R64 ;  /* 0x0000000e0830723c */ /* 0x000fe20000001840 */
[----:B------:R-:W1:Y:S01]  /*b010*/  LDSM.16.M88.4 R12, [R230+0xb000] ;  /* 0x00b00000e60c783b */ /* 0x000e620000000200 */
[----:B------:R-:W-:-:S04]  /*b020*/  IMAD.MOV.U32 R211, RZ, RZ, R220 ;  /* 0x000000ffffd37224 */ /* 0x000fc800078e00dc */
[----:B------:R-:W-:Y:S02]  /*b030*/  IMAD.MOV.U32 R3, RZ, RZ, R216 ;  /* 0x000000ffff037224 */ /* 0x000fe400078e00d8 */
[----:B------:R-:W-:Y:S02]  /*b040*/  IMAD.MOV.U32 R2, RZ, RZ, R217 ;  /* 0x000000ffff027224 */ /* 0x000fe400078e00d9 */
[----:B------:R-:W-:Y:S02]  /*b050*/  IMAD.MOV.U32 R0, RZ, RZ, R218 ;  /* 0x000000ffff007224 */ /* 0x000fe400078e00da */
[----:B------:R-:W-:Y:S02]  /*b060*/  IMAD.MOV.U32 R252, RZ, RZ, R219 ;  /* 0x000000fffffc7224 */ /* 0x000fe400078e00db */
        /* <DEDUP_REMOVED lines=17> */
[----:B------:R-:W-:-:S15]  /*b180*/  HMMA.16816.F32 R212, R8, R12, R24 ;  /* 0x0000000c08d4723c */ /* 0x000fde0000001818 */
[----:B------:R-:W-:-:S03]  /*b190*/  NOP ;  /* 0x0000000000007918 */ /* 0x000fc60000000000 */
[----:B------:R-:W-:Y:S02]  /*b1a0*/  IMAD.MOV.U32 R52, RZ, RZ, R60 ;  /* 0x000000ffff347224 */ /* 0x000fe400078e003c */
[----:B------:R-:W-:Y:S02]  /*b1b0*/  IMAD.MOV.U32 R3, RZ, RZ, R61 ;  /* 0x000000ffff037224 */ /* 0x000fe400078e003d */
[----:B------:R-:W-:Y:S02]  /*b1c0*/  IMAD.MOV.U32 R2, RZ, RZ, R62 ;  /* 0x000000ffff027224 */ /* 0x000fe400078e003e */
[----:B------:R-:W-:Y:S02]  /*b1d0*/  IMAD.MOV.U32 R0, RZ, RZ, R63 ;  /* 0x000000ffff007224 */ /* 0x000fe400078e003f */
[----:B------:R-:W-:Y:S01]  /*b1e0*/  HMMA.16816.F32 R60, R4, R14, R36 ;  /* 0x0000000e043c723c */ /* 0x000fe20000001824 */
[----:B------:R-:W-:Y:S06]  /*b1f0*/  LDSM.16.M88.4 R4, [R233+0x6000] ;  /* 0x00600000e904783b */ /* 0x000fec0000000200 */
[----:B------:R-:W-:-:S02]  /*b200*/  IMAD.MOV.U32 R36, RZ, RZ, R141 ;  /* 0x000000ffff247224 */ /* 0x000fc400078e008d */
[----:B------:R-:W-:Y:S02]  /*b210*/  IMAD.MOV.U32 R37, RZ, RZ, R142 ;  /* 0x000000ffff257224 */ /* 0x000fe400078e008e */
[----:B------:R-:W-:Y:S02]  /*b220*/  IMAD.MOV.U32 R38, RZ, RZ, R143 ;  /* 0x000000ffff267224 */ /* 0x000fe400078e008f */
[----:B------:R-:W-:Y:S01]  /*b230*/  HMMA.16816.F32 R140, R8, R14, R16 ;  /* 0x0000000e088c723c */ /* 0x000fe20000001810 */
[----:B------:R-:W1:Y:S01]  /*b240*/  LDSM.16.M88.4 R12, [R229+0x2000] ;  /* 0x00200000e50c783b */ /* 0x000e620000000200 */
[----:B------:R-:W-:-:S03]  /*b250*/  IMAD.MOV.U32 R39, RZ, RZ, R252 ;  /* 0x000000ffff277224 */ /* 0x000fc600078e00fc */
[----:B------:R-:W2:Y:S01]  /*b260*/  LDSM.16.M88.4 R8, [R233+0x4000] ;  /* 0x00400000e908783b */ /* 0x000ea20000000200 */
[----:B------:R-:W3:Y:S01]  /*b270*/  S2R R252, SR_TID.X ;  /* 0x0000000000fc7919 */ /* 0x000ee20000002100 */
[----:B-1----:R-:W-:Y:S01]  /*b280*/  HMMA.16816.F32 R208, R4, R12, R208 ;  /* 0x0000000c04d0723c */ /* 0x002fe200000018d0 */
[----:B---3--:R-:W-:-:S05]  /*b290*/  IMAD.SHL.U32 R252, R252, 0x2, RZ ;  /* 0x00000002fcfc7824 */ /* 0x008fca00078e00ff */
[----:B--2---:R-:W-:Y:S01]  /*b2a0*/  HMMA.16816.F32 R136, R8, R12, R20 ;  /* 0x0000000c0888723c */ /* 0x004fe20000001814 */
[----:B------:R-:W-:-:S05]  /*b2b0*/  LOP3.LUT R252, R252, 0x6, RZ, 0xc0, !PT ;  /* 0x00000006fcfc7812 */ /* 0x000fca00078ec0ff */
[-C--:B------:R-:W-:Y:S06]  /*b2c0*/  HMMA.16816.F32 R32, R4, R14.reuse, R32 ;  /* 0x0000000e0420723c */ /* 0x080fec0000001820 */
[----:B------:R-:W-:Y:S01]  /*b2d0*/  HMMA.16816.F32 R28, R8, R14, R28 ;  /* 0x0000000e081c723c */ /* 0x000fe2000000181c */
[----:B------:R-:W1:Y:S05]  /*b2e0*/  LDSM.16.M88.4 R12, [R229+0x2800] ;  /* 0x00280000e50c783b */ /* 0x000e6a0000000200 */
[----:B------:R-:W-:Y:S01]  /*b2f0*/  FMUL.FTZ R208, R208, UR33 ;  /* 0x00000021d0d07c20 */ /* 0x000fe20008410000 */
[----:B------:R-:W-:Y:S01]  /*b300*/  FMUL.FTZ R209, R209, UR33 ;  /* 0x00000021d1d17c20 */ /* 0x000fe20008410000 */
[----:B------:R-:W-:Y:S01]  /*b310*/  FMUL.FTZ R210, R210, UR33 ;  /* 0x00000021d2d27c20 */ /* 0x000fe20008410000 */
[----:B------:R-:W-:-:S03]  /*b320*/  FMUL.FTZ R211, R211, UR33 ;  /* 0x00000021d3d37c20 */ /* 0x000fc60008410000 */
[----:B------:R-:W-:Y:S01]  /*b330*/  FMUL.FTZ R136, R136, UR33 ;  /* 0x0000002188887c20 */ /* 0x000fe20008410000 */
[----:B------:R-:W-:Y:S01]  /*b340*/  FMUL.FTZ R138, R138, UR33 ;  /* 0x000000218a8a7c20 */ /* 0x000fe20008410000 */
[----:B------:R-:W-:Y:S01]  /*b350*/  FMUL.FTZ R139, R139, UR33 ;  /* 0x000000218b8b7c20 */ /* 0x000fe20008410000 */
[----:B------:R-:W-:Y:S01]  /*b360*/  FMUL.FTZ R137, R137, UR33 ;  /* 0x0000002189897c20 */ /* 0x000fe20008410000 */
[----:B------:R-:W-:Y:S02]  /*b370*/  MUFU.TANH R209, R209 ;  /* 0x000000d100d17308 */ /* 0x000fe40000002400 */
[----:B------:R-:W-:Y:S01]  /*b380*/  FMUL.FTZ R32, R32, UR33 ;  /* 0x0000002120207c20 */ /* 0x000fe20008410000 */
[----:B------:R-:W-:Y:S01]  /*b390*/  FMUL.FTZ R33, R33, UR33 ;  /* 0x0000002121217c20 */ /* 0x000fe20008410000 */
[----:B------:R-:W-:Y:S01]  /*b3a0*/  FMUL.FTZ R34, R34, UR33 ;  /* 0x0000002122227c20 */ /* 0x000fe20008410000 */
[----:B------:R-:W-:-:S03]  /*b3b0*/  FMUL.FTZ R35, R35, UR33 ;  /* 0x0000002123237c20 */ /* 0x000fc60008410000 */
[----:B------:R-:W-:Y:S01]  /*b3c0*/  MUFU.TANH R139, R139 ;  /* 0x0000008b008b7308 */ /* 0x000fe20000002400 */
[----:B------:R-:W-:Y:S01]  /*b3d0*/  FMUL.FTZ R30, R30, UR33 ;  /* 0x000000211e1e7c20 */ /* 0x000fe20008410000 */
[----:B------:R-:W-:Y:S01]  /*b3e0*/  FMUL.FTZ R28, R28, UR33 ;  /* 0x000000211c1c7c20 */ /* 0x000fe20008410000 */
[----:B------:R-:W-:Y:S01]  /*b3f0*/  FMUL.FTZ R31, R31, UR33 ;  /* 0x000000211f1f7c20 */ /* 0x000fe20008410000 */
[----:B------:R-:W-:-:S04]  /*b400*/  FMUL.FTZ R29, R29, UR33 ;  /* 0x000000211d1d7c20 */ /* 0x000fc80008410000 */
[----:B------:R-:W-:Y:S08]  /*b410*/  MUFU.TANH R210, R210 ;  /* 0x000000d200d27308 */ /* 0x000ff00000002400 */
[----:B------:R-:W-:Y:S01]  /*b420*/  MUFU.TANH R211, R211 ;  /* 0x000000d300d37308 */ /* 0x000fe20000002400 */
[-C--:B-1----:R-:W-:Y:S06]  /*b430*/  HMMA.16816.F32 R24, R8, R12.reuse, R36 ;  /* 0x0000000c0818723c */ /* 0x082fec0000001824 */
[C---:B------:R-:W-:Y:S01]  /*b440*/  HMMA.16816.F32 R16, R4.reuse, R12, R40 ;  /* 0x0000000c0410723c */ /* 0x040fe20000001828 */
[----:B------:R-:W-:Y:S05]  /*b450*/  MUFU.TANH R30, R30 ;  /* 0x0000001e001e7308 */ /* 0x000fea0000002400 */
[-C--:B------:R-:W-:Y:S03]  /*b460*/  HMMA.16816.F32 R36, R4, R14.reuse, R44 ;  /* 0x0000000e0424723c */ /* 0x080fe6000000182c */
[----:B------:R-:W-:Y:S03]  /*b470*/  MUFU.TANH R32, R32 ;  /* 0x0000002000207308 */ /* 0x000fe60000002400 */
[----:B------:R-:W-:Y:S01]  /*b480*/  HMMA.16816.F32 R20, R8, R14, R48 ;  /* 0x0000000e0814723c */ /* 0x000fe20000001830 */
[----:B------:R-:W1:Y:S01]  /*b490*/  LDSM.16.M88.4 R12, [R229+0x3000] ;  /* 0x00300000e50c783b */ /* 0x000e620000000200 */
[----:B------:R-:W-:-:S02]  /*b4a0*/  IMAD.MOV.U32 R44, RZ, RZ, R52 ;  /* 0x000000ffff2c7224 */ /* 0x000fc400078e0034 */
[----:B------:R-:W-:Y:S01]  /*b4b0*/  IMAD.MOV.U32 R45, RZ, RZ, R3 ;  /* 0x000000ffff2d7224 */ /* 0x000fe200078e0003 */
[----:B------:R-:W-:Y:S01]  /*b4c0*/  MUFU.TANH R34, R34 ;  /* 0x0000002200227308 */ /* 0x000fe20000002400 */
[----:B------:R-:W-:Y:S02]  /*b4d0*/  IMAD.MOV.U32 R46, RZ, RZ, R2 ;  /* 0x000000ffff2e7224 */ /* 0x000fe400078e0002 */
[----:B------:R-:W-:Y:S01]  /*b4e0*/  FMUL.FTZ R26, R26, UR33 ;  /* 0x000000211a1a7c20 */ /* 0x000fe20008410000 */
[----:B------:R-:W-:Y:S02]  /*b4f0*/  IMAD.MOV.U32 R47, RZ, RZ, R0 ;  /* 0x000000ffff2f7224 */ /* 0x000fe400078e0000 */
[----:B------:R-:W-:Y:S01]  /*b500*/  FMUL.FTZ R27, R27, UR33 ;  /* 0x000000211b1b7c20 */ /* 0x000fe20008410000 */
[----:B------:R-:W-:Y:S02]  /*b510*/  IMAD.U32 R0, RZ, RZ, UR12 ;  /* 0x0000000cff007e24 */ /* 0x000fe4000f8e00ff */
[----:B------:R-:W-:Y:S01]  /*b520*/  FMUL.FTZ R24, R24, UR33 ;  /* 0x0000002118187c20 */ /* 0x000fe20008410000 */
[----:B------:R-:W-:Y:S01]  /*b530*/  FMUL.FTZ R16, R16, UR33 ;  /* 0x0000002110107c20 */ /* 0x000fe20008410000 */
[----:B------:R-:W-:Y:S01]  /*b540*/  FMUL.FTZ R19, R19, UR33 ;  /* 0x0000002113137c20 */ /* 0x000fe20008410000 */
[----:B------:R-:W-:-:S02]  /*b550*/  IMAD R0, R0, 0x40, R252 ;  /* 0x0000004000007824 */ /* 0x000fc400078e02fc */
[----:B------:R-:W-:Y:S01]  /*b560*/  FMUL.FTZ R17, R17, UR33 ;  /* 0x0000002111117c20 */ /* 0x000fe20008410000 */
[----:B------:R-:W-:Y:S01]  /*b570*/  FMUL.FTZ R18, R18, UR33 ;  /* 0x0000002112127c20 */ /* 0x000fe20008410000 */
[----:B------:R-:W-:Y:S01]  /*b580*/  FMUL.FTZ R25, R25, UR33 ;  /* 0x0000002119197c20 */ /* 0x000fe20008410000 */
[C---:B------:R-:W-:Y:S01]  /*b590*/  VIADD R2, R0.reuse, 0x1 ;  /* 0x0000000100027836 */ /* 0x040fe20000000000 */
[----:B------:R-:W-:Y:S01]  /*b5a0*/  ISETP.GE.AND P3, PT, R0, R251, PT ;  /* 0x000000fb0000720c */ /* 0x000fe20003f66270 */
[----:B------:R-:W-:Y:S01]  /*b5b0*/  FMUL.FTZ R36, R36, UR33 ;  /* 0x0000002124247c20 */ /* 0x000fe20008410000 */
[----:B------:R-:W-:Y:S01]  /*b5c0*/  FMUL.FTZ R37, R37, UR33 ;  /* 0x0000002125257c20 */ /* 0x000fe20008410000 */
[----:B------:R-:W-:Y:S01]  /*b5d0*/  FMUL.FTZ R38, R38, UR33 ;  /* 0x0000002126267c20 */ /* 0x000fe20008410000 */
[----:B------:R-:W-:Y:S01]  /*b5e0*/  ISETP.LT.OR P3, PT, R0, R247, P3 ;  /* 0x000000f70000720c */ /* 0x000fe20001f61670 */
[----:B------:R-:W-:Y:S01]  /*b5f0*/  FMUL.FTZ R21, R21, UR33 ;  /* 0x0000002115157c20 */ /* 0x000fe20008410000 */
[----:B------:R-:W-:Y:S01]  /*b600*/  ISETP.GE.AND P0, PT, R2, R251, PT ;  /* 0x000000fb0200720c */ /* 0x000fe20003f06270 */
[----:B------:R-:W-:Y:S01]  /*b610*/  FMUL.FTZ R20, R20, UR33 ;  /* 0x0000002114147c20 */ /* 0x000fe20008410000 */
[C---:B------:R-:W-:Y:S01]  /*b620*/  ISETP.GE.AND P6, PT, R2.reuse, R250, PT ;  /* 0x000000fa0200720c */ /* 0x040fe20003fc6270 */
[----:B------:R-:W-:Y:S01]  /*b630*/  FMUL.FTZ R23, R23, UR33 ;  /* 0x0000002117177c20 */ /* 0x000fe20008410000 */
[----:B------:R-:W-:Y:S01]  /*b640*/  ISETP.GE.AND P5, PT, R2, R249, PT ;  /* 0x000000f90200720c */ /* 0x000fe20003fa6270 */
[----:B------:R-:W-:Y:S01]  /*b650*/  FMUL.FTZ R22, R22, UR33 ;  /* 0x0000002116167c20 */ /* 0x000fe20008410000 */
[C---:B------:R-:W-:Y:S01]  /*b660*/  ISETP.GE.AND P4, PT, R2.reuse, R248, PT ;  /* 0x000000f80200720c */ /* 0x040fe20003f86270 */
[----:B------:R-:W-:Y:S01]  /*b670*/  MUFU.TANH R36, R36 ;  /* 0x0000002400247308 */ /* 0x000fe20000002400 */
[C---:B------:R-:W-:Y:S01]  /*b680*/  ISETP.LT.OR P0, PT, R2.reuse, R247, P0 ;  /* 0x000000f70200720c */ /* 0x040fe20000701670 */
[----:B------:R-:W-:Y:S01]  /*b690*/  FMUL.FTZ R39, R39, UR33 ;  /* 0x0000002127277c20 */ /* 0x000fe20008410000 */
[----:B------:R-:W-:-:S02]  /*b6a0*/  ISETP.LT.OR P6, PT, R2, R246, P6 ;  /* 0x000000f60200720c */ /* 0x000fc400037c1670 */
[C---:B------:R-:W-:Y:S02]  /*b6b0*/  ISETP.LT.OR P5, PT, R2.reuse, R245, P5 ;  /* 0x000000f50200720c */ /* 0x040fe40002fa1670 */
[----:B------:R-:W-:Y:S01]  /*b6c0*/  ISETP.LT.OR P4, PT, R2, R244, P4 ;  /* 0x000000f40200720c */ /* 0x000fe20002781670 */
[----:B------:R-:W-:Y:S01]  /*b6d0*/  VIADD R2, R0, 0x8 ;  /* 0x0000000800027836 */ /* 0x000fe20000000000 */
[-C--:B-1----:R-:W-:Y:S01]  /*b6e0*/  HMMA.16816.F32 R40, R8, R12.reuse, R56 ;  /* 0x0000000c0828723c */ /* 0x082fe20000001838 */
[----:B------:R-:W-:Y:S05]  /*b6f0*/  MUFU.TANH R3, R22 ;  /* 0x0000001600037308 */ /* 0x000fea0000002400 */
[C---:B------:R-:W-:Y:S03]  /*b700*/  HMMA.16816.F32 R48, R4.reuse, R12, R220 ;  /* 0x0000000c0430723c */ /* 0x040fe600000018dc */
[----:B------:R-:W-:Y:S03]  /*b710*/  MUFU.TANH R37, R37 ;  /* 0x0000002500257308 */ /* 0x000fe60000002400 */
[-C--:B------:R-:W-:Y:S05]  /*b720*/  HMMA.16816.F32 R56, R4, R14.reuse, R216 ;  /* 0x0000000e0438723c */ /* 0x080fea00000018d8 */
[----:B------:R-:W-:Y:S01]  /*b730*/  MUFU.TANH R38, R38 ;  /* 0x0000002600267308 */ /* 0x000fe20000002400 */
[----:B------:R-:W-:Y:S01]  /*b740*/  HMMA.16816.F32 R52, R8, R14, R64 ;  /* 0x0000000e0834723c */ /* 0x000fe20000001840 */
[----:B------:R-:W1:Y:S01]  /*b750*/  LDSM.16.M88.4 R12, [R229+0x3800] ;  /* 0x00380000e50c783b */ /* 0x000e620000000200 */
[----:B------:R-:W-:-:S04]  /*b760*/  DEPBAR.LE SB0, 0x0 ;  /* 0x000080000000791a */ /* 0x000fc80000000000 */
[----:B------:R-:W-:Y:S01]  /*b770*/  FMUL.FTZ R40, R40, UR33 ;  /* 0x0000002128287c20 */ /* 0x000fe20008410000 */
[----:B------:R-:W-:Y:S01]  /*b780*/  FMUL.FTZ R42, R42, UR33 ;  /* 0x000000212a2a7c20 */ /* 0x000fe20008410000 */
[----:B------:R-:W-:Y:S01]  /*b790*/  MUFU.TANH R39, R39 ;  /* 0x0000002700277308 */ /* 0x000fe20000002400 */
[----:B------:R-:W-:Y:S01]  /*b7a0*/  FMUL.FTZ R41, R41, UR33 ;  /* 0x0000002129297c20 */ /* 0x000fe20008410000 */
[----:B------:R-:W-:Y:S02]  /*b7b0*/  FMUL.FTZ R43, R43, UR33 ;  /* 0x000000212b2b7c20 */ /* 0x000fe40008410000 */
        /* <DEDUP_REMOVED lines=16> */
[C---:B-1----:R-:W-:Y:S06]  /*b8c0*/  HMMA.16816.F32 R64, R4.reuse, R12, R44 ;  /* 0x0000000c0440723c */ /* 0x042fec000000182c */
[----:B------:R-:W-:Y:S01]  /*b8d0*/  HMMA.16816.F32 R60, R4, R14, R60 ;  /* 0x0000000e043c723c */ /* 0x000fe2000000183c */
[----:B------:R-:W-:Y:S05]  /*b8e0*/  MUFU.TANH R43, R43 ;  /* 0x0000002b002b7308 */ /* 0x000fea0000002400 */
[C---:B------:R-:W-:Y:S03]  /*b8f0*/  HMMA.16816.F32 R44, R8.reuse, R12, R212 ;  /* 0x0000000c082c723c */ /* 0x040fe600000018d4 */
[----:B------:R-:W-:Y:S03]  /*b900*/  MUFU.TANH R12, R138 ;  /* 0x0000008a000c7308 */ /* 0x000fe60000002400 */
[----:B------:R-:W-:Y:S05]  /*b910*/  HMMA.16816.F32 R4, R8, R14, R140 ;  /* 0x0000000e0804723c */ /* 0x000fea000000188c */
[----:B------:R-:W1:Y:S01]  /*b920*/  MUFU.TANH R10, R136 ;  /* 0x00000088000a7308 */ /* 0x000e620000002400 */
[----:B------:R-:W-:Y:S01]  /*b930*/  FMUL.FTZ R64, R64, UR33 ;  /* 0x0000002140407c20 */ /* 0x000fe20008410000 */
[----:B------:R-:W-:Y:S01]  /*b940*/  FMUL.FTZ R65, R65, UR33 ;  /* 0x0000002141417c20 */ /* 0x000fe20008410000 */
[----:B------:R-:W-:Y:S01]  /*b950*/  FMUL.FTZ R66, R66, UR33 ;  /* 0x0000002142427c20 */ /* 0x000fe20008410000 */
[----:B------:R-:W-:-:S04]  /*b960*/  FMUL.FTZ R67, R67, UR33 ;  /* 0x0000002143437c20 */ /* 0x000fc80008410000 */
[----:B------:R-:W-:Y:S05]  /*b970*/  MUFU.TANH R15, R208 ;  /* 0x000000d0000f7308 */ /* 0x000fea0000002400 */
[----:B------:R-:W-:Y:S01]  /*b980*/  FMUL.FTZ R44, R44, UR33 ;  /* 0x000000212c2c7c20 */ /* 0x000fe20008410000 */
[----:B------:R-:W-:Y:S01]  /*b990*/  FMUL.FTZ R46, R46, UR33 ;  /* 0x000000212e2e7c20 */ /* 0x000fe20008410000 */
[----:B------:R-:W-:Y:S01]  /*b9a0*/  FMUL.FTZ R45, R45, UR33 ;  /* 0x000000212d2d7c20 */ /* 0x000fe20008410000 */
[----:B------:R-:W2:Y:S01]  /*b9b0*/  MUFU.TANH R11, R137 ;  /* 0x00000089000b7308 */ /* 0x000ea20000002400 */
[----:B-1----:R-:W-:Y:S01]  /*b9c0*/  FSEL R10, R10, -INF , !P3 ;  /* 0xff8000000a0a7808 */ /* 0x002fe20005800000 */
[----:B------:R-:W-:Y:S01]  /*b9d0*/  FMUL.FTZ R47, R47, UR33 ;  /* 0x000000212f2f7c20 */ /* 0x000fe20008410000 */
[----:B------:R-:W-:Y:S01]  /*b9e0*/  ISETP.GE.AND P3, PT, R0, R250, PT ;  /* 0x000000fa0000720c */ /* 0x000fe20003f66270 */
[----:B------:R-:W-:Y:S01]  /*b9f0*/  FMUL.FTZ R4, R4, UR33 ;  /* 0x0000002104047c20 */ /* 0x000fe20008410000 */
[----:B------:R-:W-:-:S02]  /*ba00*/  FMUL.FTZ R5, R5, UR33 ;  /* 0x0000002105057c20 */ /* 0x000fc40008410000 */
[----:B------:R-:W-:Y:S01]  /*ba10*/  ISETP.LT.OR P3, PT, R0, R246, P3 ;  /* 0x000000f60000720c */ /* 0x000fe20001f61670 */
[----:B------:R-:W1:Y:S03]  /*ba20*/  MUFU.TANH R13, R28 ;  /* 0x0000001c000d7308 */ /* 0x000e660000002400 */
[----:B------:R-:W-:Y:S02]  /*ba30*/  FSEL R12, R12, -INF , !P3 ;  /* 0xff8000000c0c7808 */ /* 0x000fe40005800000 */
[----:B------:R-:W-:-:S03]  /*ba40*/  ISETP.GE.AND P3, PT, R0, R249, PT ;  /* 0x000000f90000720c */ /* 0x000fc60003f66270 */
[----:B------:R-:W-:Y:S01]  /*ba50*/  MUFU.TANH R140, R31 ;  /* 0x0000001f008c7308 */ /* 0x000fe20000002400 */
[C---:B------:R-:W-:Y:S02]  /*ba60*/  ISETP.LT.OR P3, PT, R0.reuse, R245, P3 ;  /* 0x000000f50000720c */ /* 0x040fe40001f61670 */
[----:B--2---:R-:W-:Y:S02]  /*ba70*/  FSEL R11, R11, -INF , !P0 ;  /* 0xff8000000b0b7808 */ /* 0x004fe40004000000 */
[----:B------:R-:W-:Y:S02]  /*ba80*/  FSEL R15, R15, -INF , !P3 ;  /* 0xff8000000f0f7808 */ /* 0x000fe40005800000 */
[----:B------:R-:W-:Y:S01]  /*ba90*/  ISETP.GE.AND P3, PT, R0, R248, PT ;  /* 0x000000f80000720c */ /* 0x000fe20003f66270 */
[----:B------:R-:W2:Y:S01]  /*baa0*/  MUFU.TANH R136, R33 ;  /* 0x0000002100887308 */ /* 0x000ea20000002400 */
[----:B------:R-:W-:Y:S02]  /*bab0*/  ISETP.GE.AND P0, PT, R2, R250, PT ;  /* 0x000000fa0200720c */ /* 0x000fe40003f06270 */
[----:B------:R-:W-:-:S02]  /*bac0*/  ISETP.LT.OR P3, PT, R0, R244, P3 ;  /* 0x000000f40000720c */ /* 0x000fc40001f61670 */
[----:B------:R-:W-:-:S03]  /*bad0*/  ISETP.LT.OR P0, PT, R2, R246, P0 ;  /* 0x000000f60200720c */ /* 0x000fc60000701670 */
[----:B------:R-:W-:Y:S08]  /*bae0*/  MUFU.TANH R31, R26 ;  /* 0x0000001a001f7308 */ /* 0x000ff00000002400 */
[----:B------:R3:W-:Y:S08]  /*baf0*/  MUFU.TANH R26, R16 ;  /* 0x00000010001a7308 */ /* 0x0007f00000002400 */
[----:B------:R4:W-:Y:S08]  /*bb00*/  MUFU.TANH R28, R19 ;  /* 0x00000013001c7308 */ /* 0x0009f00000002400 */
[----:B------:R1:W-:Y:S01]  /*bb10*/  MUFU.TANH R33, R21 ;  /* 0x0000001500217308 */ /* 0x0003e20000002400 */
[----:B---3--:R-:W-:-:S02]  /*bb20*/  FSEL R16, R139, -INF , !P6 ;  /* 0xff8000008b107808 */ /* 0x008fc40007000000 */
[----:B------:R-:W-:-:S04]  /*bb30*/  ISETP.GE.AND P6, PT, R2, R249, PT ;  /* 0x000000f90200720c */ /* 0x000fc80003fc6270 */
[----:B------:R-:W-:Y:S01]  /*bb40*/  ISETP.LT.OR P6, PT, R2, R245, P6 ;  /* 0x000000f50200720c */ /* 0x000fe200037c1670 */
[----:B------:R-:W3:Y:S01]  /*bb50*/  MUFU.TANH R14, R29 ;  /* 0x0000001d000e7308 */ /* 0x000ee20000002400 */
[----:B----4-:R-:W-:Y:S02]  /*bb60*/  FSEL R19, R210, -INF , !P3 ;  /* 0xff800000d2137808 */ /* 0x010fe40005800000 */
[----:B------:R-:W-:-:S04]  /*bb70*/  ISETP.GE.AND P3, PT, R2, R251, PT ;  /* 0x000000fb0200720c */ /* 0x000fc80003f66270 */
[C---:B------:R-:W-:Y:S01]  /*bb80*/  ISETP.LT.OR P3, PT, R2.reuse, R247, P3 ;  /* 0x000000f70200720c */ /* 0x040fe20001f61670 */
[----:B------:R-:W4:Y:S01]  /*bb90*/  MUFU.TANH R138, R35 ;  /* 0x00000023008a7308 */ /* 0x000f220000002400 */
[----:B-1----:R-:W-:Y:S02]  /*bba0*/  FSEL R21, R209, -INF , !P5 ;  /* 0xff800000d1157808 */ /* 0x002fe40006800000 */
[C---:B------:R-:W-:Y:S02]  /*bbb0*/  ISETP.GE.AND P5, PT, R2.reuse, R248, PT ;  /* 0x000000f80200720c */ /* 0x040fe40003fa6270 */
[----:B------:R-:W-:Y:S02]  /*bbc0*/  FSEL R13, R13, -INF , !P3 ;  /* 0xff8000000d0d7808 */ /* 0x000fe40005800000 */
[----:B------:R-:W-:Y:S01]  /*bbd0*/  ISETP.LT.OR P5, PT, R2, R244, P5 ;  /* 0x000000f40200720c */ /* 0x000fe20002fa1670 */
[----:B------:R-:W-:Y:S01]  /*bbe0*/  VIADD R2, R0, 0x9 ;  /* 0x0000000900027836 */ /* 0x000fe20000000000 */
[----:B------:R-:W-:Y:S04]  /*bbf0*/  MUFU.TANH R35, R27 ;  /* 0x0000001b00237308 */ /* 0x000fe80000002400 */
[----:B------:R-:W-:-:S04]  /*bc00*/  ISETP.GE.AND P3, PT, R2, R250, PT ;  /* 0x000000fa0200720c */ /* 0x000fc80003f66270 */
[----:B------:R1:W-:Y:S01]  /*bc10*/  MUFU.TANH R29, R17 ;  /* 0x00000011001d7308 */ /* 0x0003e20000002400 */
[----:B------:R-:W-:-:S07]  /*bc20*/  ISETP.LT.OR P3, PT, R2, R246, P3 ;  /* 0x000000f60200720c */ /* 0x000fce0001f61670 */
[----:B------:R2:W-:Y:S08]  /*bc30*/  MUFU.TANH R27, R20 ;  /* 0x00000014001b7308 */ /* 0x0005f00000002400 */
[----:B------:R3:W-:Y:S01]  /*bc40*/  MUFU.TANH R8, R23 ;  /* 0x0000001700087308 */ /* 0x0007e20000002400 */
[----:B-1----:R-:W-:Y:S02]  /*bc50*/  FSEL R17, R30, -INF , !P0 ;  /* 0xff8000001e117808 */ /* 0x002fe40004000000 */
[----:B------:R-:W-:-:S04]  /*bc60*/  ISETP.GE.AND P0, PT, R2, R249, PT ;  /* 0x000000f90200720c */ /* 0x000fc80003f06270 */
[----:B------:R-:W-:Y:S01]  /*bc70*/  ISETP.LT.OR P0, PT, R2, R245, P0 ;  /* 0x000000f50200720c */ /* 0x000fe20000701670 */
[----:B------:R1:W4:Y:S01]  /*bc80*/  MUFU.TANH R137, R24 ;  /* 0x0000001800897308 */ /* 0x0003220000002400 */
[----:B--2---:R-:W-:Y:S02]  /*bc90*/  FSEL R20, R32, -INF , !P6 ;  /* 0xff80000020147808 */ /* 0x004fe40007000000 */
[----:B------:R-:W-:Y:S02]  /*bca0*/  ISETP.GE.AND P6, PT, R2, R248, PT ;  /* 0x000000f80200720c */ /* 0x000fe40003fc6270 */
[----:B------:R-:W-:Y:S02]  /*bcb0*/  FSEL R22, R136, -INF , !P0 ;  /* 0xff80000088167808 */ /* 0x000fe40004000000 */
[----:B------:R-:W-:Y:S01]  /*bcc0*/  ISETP.LT.OR P6, PT, R2, R244, P6 ;  /* 0x000000f40200720c */ /* 0x000fe200037c1670 */
[----:B------:R2:W4:Y:S01]  /*bcd0*/  MUFU.TANH R9, R18 ;  /* 0x0000001200097308 */ /* 0x0005220000002400 */
[----:B---3--:R-:W-:-:S02]  /*bce0*/  FSEL R23, R211, -INF , !P4 ;  /* 0xff800000d3177808 */ /* 0x008fc40006000000 */
[----:B------:R-:W-:-:S04]  /*bcf0*/  ISETP.GE.AND P4, PT, R2, R251, PT ;  /* 0x000000fb0200720c */ /* 0x000fc80003f86270 */
[----:B------:R-:W-:Y:S01]  /*bd00*/  ISETP.LT.OR P4, PT, R2, R247, P4 ;  /* 0x000000f70200720c */ /* 0x000fe20002781670 */
[----:B------:R-:W-:Y:S01]  /*bd10*/  VIADD R2, R0, 0x10 ;  /* 0x0000001000027836 */ /* 0x000fe20000000000 */
[----:B-1----:R-:W-:Y:S01]  /*bd20*/  FSEL R24, R34, -INF , !P5 ;  /* 0xff80000022187808 */ /* 0x002fe20006800000 */
[----:B------:R4:W1:Y:S01]  /*bd30*/  MUFU.TANH R141, R25 ;  /* 0x00000019008d7308 */ /* 0x0008620000002400 */
[----:B------:R-:W-:Y:S02]  /*bd40*/  FSEL R14, R14, -INF , !P4 ;  /* 0xff8000000e0e7808 */ /* 0x000fe40006000000 */
[C---:B------:R-:W-:Y:S02]  /*bd50*/  ISETP.GE.AND P5, PT, R2.reuse, R251, PT ;  /* 0x000000fb0200720c */ /* 0x040fe40003fa6270 */
[----:B------:R-:W-:Y:S02]  /*bd60*/  ISETP.GE.AND P4, PT, R2, R250, PT ;  /* 0x000000fa0200720c */ /* 0x000fe40003f86270 */
[----:B--2---:R-:W-:Y:S01]  /*bd70*/  FSEL R18, R140, -INF , !P3 ;  /* 0xff8000008c127808 */ /* 0x004fe20005800000 */
[----:B------:R-:W-:Y:S01]  /*bd80*/  MUFU.TANH R49, R49 ;  /* 0x0000003100317308 */ /* 0x000fe20000002400 */
[----:B------:R-:W-:-:S02]  /*bd90*/  ISETP.GE.AND P3, PT, R2, R249, PT ;  /* 0x000000f90200720c */ /* 0x000fc40003f66270 */
[C---:B------:R-:W-:Y:S02]  /*bda0*/  ISETP.GE.AND P0, PT, R2.reuse, R248, PT ;  /* 0x000000f80200720c */ /* 0x040fe40003f06270 */
[C---:B------:R-:W-:Y:S02]  /*bdb0*/  ISETP.LT.OR P5, PT, R2.reuse, R247, P5 ;  /* 0x000000f70200720c */ /* 0x040fe40002fa1670 */
[C---:B------:R-:W-:Y:S01]  /*bdc0*/  ISETP.LT.OR P4, PT, R2.reuse, R246, P4 ;  /* 0x000000f60200720c */ /* 0x040fe20002781670 */
[----:B------:R-:W2:Y:S01]  /*bdd0*/  MUFU.TANH R50, R50 ;  /* 0x0000003200327308 */ /* 0x000ea20000002400 */
[C---:B------:R-:W-:Y:S02]  /*bde0*/  ISETP.LT.OR P3, PT, R2.reuse, R245, P3 ;  /* 0x000000f50200720c */ /* 0x040fe40001f61670 */
[----:B------:R-:W-:Y:S01]  /*bdf0*/  ISETP.LT.OR P0, PT, R2, R244, P0 ;  /* 0x000000f40200720c */ /* 0x000fe20000701670 */
[----:B------:R-:W-:Y:S01]  /*be00*/  VIADD R2, R0, 0x11 ;  /* 0x0000001100027836 */ /* 0x000fe20000000000 */
[----:B----4-:R-:W-:-:S02]  /*be10*/  FSEL R25, R138, -INF , !P6 ;  /* 0xff8000008a197808 */ /* 0x010fc40007000000 */
[----:B------:R-:W-:Y:S01]  /*be20*/  FSEL R137, R137, -INF , !P5 ;  /* 0xff80000089897808 */ /* 0x000fe20006800000 */
[----:B------:R-:W3:Y:S01]  /*be30*/  MUFU.TANH R51, R51 ;  /* 0x0000003300337308 */ /* 0x000ee20000002400 */
[----:B------:R-:W-:Y:S02]  /*be40*/  FSEL R30, R31, -INF , !P4 ;  /* 0xff8000001f1e7808 */ /* 0x000fe40006000000 */
[----:B------:R-:W-:Y:S02]  /*be50*/  FSEL R26, R26, -INF , !P3 ;  /* 0xff8000001a1a7808 */ /* 0x000fe40005800000 */
[C---:B------:R-:W-:Y:S01]  /*be60*/  ISETP.GE.AND P6, PT, R2.reuse, R251, PT ;  /* 0x000000fb0200720c */ /* 0x040fe20003fc6270 */
[----:B------:R-:W-:Y:S01]  /*be70*/  STL [R1+0x10], R30 ;  /* 0x0000101e01007387 */ /* 0x000fe20000100800 */
[C---:B------:R-:W-:Y:S01]  /*be80*/  ISETP.GE.AND P5, PT, R2.reuse, R250, PT ;  /* 0x000000fa0200720c */ /* 0x040fe20003fa6270 */
[----:B------:R-:W4:Y:S01]  /*be90*/  MUFU.TANH R52, R52 ;  /* 0x0000003400347308 */ /* 0x000f220000002400 */
[C---:B------:R-:W-:Y:S01]  /*bea0*/  ISETP.GE.AND P4, PT, R2.reuse, R249, PT ;  /* 0x000000f90200720c */ /* 0x040fe20003f86270 */
[----:B------:R2:W-:Y:S01]  /*beb0*/  STL [R1+0x14], R26 ;  /* 0x0000141a01007387 */ /* 0x0005e20000100800 */
[----:B------:R-:W-:-:S02]  /*bec0*/  ISETP.GE.AND P3, PT, R2, R248, PT ;  /* 0x000000f80200720c */ /* 0x000fc40003f66270 */
[C---:B------:R-:W-:Y:S02]  /*bed0*/  ISETP.LT.OR P6, PT, R2.reuse, R247, P6 ;  /* 0x000000f70200720c */ /* 0x040fe400037c1670 */
[C---:B------:R-:W-:Y:S01]  /*bee0*/  ISETP.LT.OR P5, PT, R2.reuse, R246, P5 ;  /* 0x000000f60200720c */ /* 0x040fe20002fa1670 */
[----:B------:R-:W4:Y:S01]  /*bef0*/  MUFU.TANH R54, R54 ;  /* 0x0000003600367308 */ /* 0x000f220000002400 */
[C---:B------:R-:W-:Y:S02]  /*bf00*/  ISETP.LT.OR P4, PT, R2.reuse, R245, P4 ;  /* 0x000000f50200720c */ /* 0x040fe40002781670 */
[----:B------:R-:W-:Y:S01]  /*bf10*/  ISETP.LT.OR P3, PT, R2, R244, P3 ;  /* 0x000000f40200720c */ /* 0x000fe20001f61670 */
[----:B------:R-:W-:Y:S01]  /*bf20*/  VIADD R2, R0, 0x18 ;  /* 0x0000001800027836 */ /* 0x000fe20000000000 */
[----:B------:R-:W-:Y:S02]  /*bf30*/  FSEL R140, R9, -INF , !P0 ;  /* 0xff800000098c7808 */ /* 0x000fe40004000000 */
[----:B-1----:R-:W-:Y:S01]  /*bf40*/  FSEL R139, R141, -INF , !P6 ;  /* 0xff8000008d8b7808 */ /* 0x002fe20007000000 */
[----:B------:R-:W1:Y:S01]  /*bf50*/  MUFU.TANH R56, R56 ;  /* 0x0000003800387308 */ /* 0x000e620000002400 */
[----:B------:R-:W-:-:S02]  /*bf60*/  FSEL R9, R35, -INF , !P5 ;  /* 0xff80000023097808 */ /* 0x000fc40006800000 */
[----:B------:R-:W-:Y:S02]  /*bf70*/  FSEL R141, R29, -INF , !P4 ;  /* 0xff8000001d8d7808 */ /* 0x000fe40006000000 */
[C---:B------:R-:W-:Y:S01]  /*bf80*/  ISETP.GE.AND P0, PT, R2.reuse, R251, PT ;  /* 0x000000fb0200720c */ /* 0x040fe20003f06270 */
[----:B------:R3:W-:Y:S01]  /*bf90*/  STL [R1+0xc], R9 ;  /* 0x00000c0901007387 */ /* 0x0007e20000100800 */
[C---:B------:R-:W-:Y:S01]  /*bfa0*/  ISETP.GE.AND P6, PT, R2.reuse, R250, PT ;  /* 0x000000fa0200720c */ /* 0x040fe20003fc6270 */
[----:B------:R-:W-:Y:S01]  /*bfb0*/  MUFU.TANH R53, R53 ;  /* 0x0000003500357308 */ /* 0x000fe20000002400 */
[C---:B------:R-:W-:Y:S02]  /*bfc0*/  ISETP.GE.AND P5, PT, R2.reuse, R249, PT ;  /* 0x000000f90200720c */ /* 0x040fe40003fa6270 */
[C---:B------:R-:W-:Y:S02]  /*bfd0*/  ISETP.GE.AND P4, PT, R2.reuse, R248, PT ;  /* 0x000000f80200720c */ /* 0x040fe40003f86270 */
[----:B------:R-:W-:-:S02]  /*bfe0*/  ISETP.LT.OR P0, PT, R2, R247, P0 ;  /* 0x000000f70200720c */ /* 0x000fc40000701670 */
[C---:B------:R-:W-:Y:S01]  /*bff0*/  ISETP.LT.OR P6, PT, R2.reuse, R246, P6 ;  /* 0x000000f60200720c */ /* 0x040fe200037c1670 */
[----:B------:R-:W-:Y:S01]  /*c000*/  MUFU.TANH R55, R55 ;  /* 0x0000003700377308 */ /* 0x000fe20000002400 */
[C---:B------:R-:W-:Y:S02]  /*c010*/  ISETP.LT.OR P5, PT, R2.reuse, R245, P5 ;  /* 0x000000f50200720c */ /* 0x040fe40002fa1670 */
[----:B------:R-:W-:Y:S01]  /*c020*/  ISETP.LT.OR P4, PT, R2, R244, P4 ;  /* 0x000000f40200720c */ /* 0x000fe20002781670 */
[----:B------:R-:W-:Y:S01]  /*c030*/  VIADD R2, R0, 0x19 ;  /* 0x0000001900027836 */ /* 0x000fe20000000000 */
[----:B------:R-:W-:Y:S02]  /*c040*/  FSEL R142, R28, -INF , !P3 ;  /* 0xff8000001c8e7808 */ /* 0x000fe40005800000 */
[----:B------:R-:W-:Y:S01]  /*c050*/  FSEL R252, R27, -INF , !P0 ;  /* 0xff8000001bfc7808 */ /* 0x000fe20004000000 */
[----:B------:R-:W-:Y:S01]  /*c060*/  MUFU.TANH R57, R57 ;  /* 0x0000003900397308 */ /* 0x000fe20000002400 */
[----:B--2---:R-:W-:-:S02]  /*c070*/  FSEL R26, R3, -INF , !P6 ;  /* 0xff800000031a7808 */ /* 0x004fc40007000000 */
[----:B------:R-:W-:Y:S02]  /*c080*/  FSEL R36, R36, -INF , !P5 ;  /* 0xff80000024247808 */ /* 0x000fe40006800000 */
[C---:B------:R-:W-:Y:S02]  /*c090*/  ISETP.GE.AND P3, PT, R2.reuse, R251, PT ;  /* 0x000000fb0200720c */ /* 0x040fe40003f66270 */
[C---:B------:R-:W-:Y:S01]  /*c0a0*/  ISETP.GE.AND P0, PT, R2.reuse, R250, PT ;  /* 0x000000fa0200720c */ /* 0x040fe20003f06270 */
[----:B------:R-:W2:Y:S01]  /*c0b0*/  MUFU.TANH R58, R58 ;  /* 0x0000003a003a7308 */ /* 0x000ea20000002400 */
[C---:B------:R-:W-:Y:S02]  /*c0c0*/  ISETP.GE.AND P6, PT, R2.reuse, R249, PT ;  /* 0x000000f90200720c */ /* 0x040fe40003fc6270 */
[C---:B------:R-:W-:Y:S02]  /*c0d0*/  ISETP.GE.AND P5, PT, R2.reuse, R248, PT ;  /* 0x000000f80200720c */ /* 0x040fe40003fa6270 */
[----:B------:R-:W-:-:S02]  /*c0e0*/  ISETP.LT.OR P3, PT, R2, R247, P3 ;  /* 0x000000f70200720c */ /* 0x000fc40001f61670 */
[C---:B------:R-:W-:Y:S01]  /*c0f0*/  ISETP.LT.OR P0, PT, R2.reuse, R246, P0 ;  /* 0x000000f60200720c */ /* 0x040fe20000701670 */
[----:B------:R-:W2:Y:S01]  /*c100*/  MUFU.TANH R59, R59 ;  /* 0x0000003b003b7308 */ /* 0x000ea20000002400 */
[C---:B------:R-:W-:Y:S02]  /*c110*/  ISETP.LT.OR P6, PT, R2.reuse, R245, P6 ;  /* 0x000000f50200720c */ /* 0x040fe400037c1670 */
[----:B------:R-:W-:Y:S01]  /*c120*/  ISETP.LT.OR P5, PT, R2, R244, P5 ;  /* 0x000000f40200720c */ /* 0x000fe20002fa1670 */
[----:B------:R-:W-:Y:S01]  /*c130*/  VIADD R2, R0, 0x20 ;  /* 0x0000002000027836 */ /* 0x000fe20000000000 */
[----:B------:R-:W-:Y:S02]  /*c140*/  FSEL R38, R38, -INF , !P4 ;  /* 0xff80000026267808 */ /* 0x000fe40006000000 */
[----:B------:R-:W-:Y:S01]  /*c150*/  FSEL R219, R33, -INF , !P3 ;  /* 0xff80000021db7808 */ /* 0x000fe20005800000 */
[----:B------:R-:W2:Y:S01]  /*c160*/  MUFU.TANH R44, R44 ;  /* 0x0000002c002c7308 */ /* 0x000ea20000002400 */
[----:B------:R-:W-:-:S02]  /*c170*/  FSEL R221, R8, -INF , !P0 ;  /* 0xff80000008dd7808 */ /* 0x000fc40004000000 */
        /* <DEDUP_REMOVED lines=35> */
[----:B---3--:R-:W-:Y:S01]  /*c3b0*/  MUFU.TANH R9, R4 ;  /* 0x0000000400097308 */ /* 0x008fe20000002400 */
[----:B------:R-:W-:Y:S01]  /*c3c0*/  BAR.SYNC.DEFER_BLOCKING 0x0 ;  /* 0x0000000000007b1d */ /* 0x000fe20000010000 */
[C---:B------:R-:W-:Y:S02]  /*c3d0*/  ISETP.GE.AND P4, PT, R2.reuse, R249, PT ;  /* 0x000000f90200720c */ /* 0x040fe40003f86270 */
[C---:B------:R-:W-:Y:S02]  /*c3e0*/  ISETP.GE.AND P3, PT, R2.reuse, R248, PT ;  /* 0x000000f80200720c */ /* 0x040fe40003f66270 */
[----:B------:R-:W-:-:S02]  /*c3f0*/  ISETP.LT.OR P6, PT, R2, R247, P6 ;  /* 0x000000f70200720c */ /* 0x000fc400037c1670 */
[C---:B------:R-:W-:Y:S01]  /*c400*/  ISETP.LT.OR P5, PT, R2.reuse, R246, P5 ;  /* 0x000000f60200720c */ /* 0x040fe20002fa1670 */
[----:B------:R3:W-:Y:S01]  /*c410*/  MUFU.TANH R8, R5 ;  /* 0x0000000500087308 */ /* 0x0007e20000002400 */
[C---:B------:R-:W-:Y:S02]  /*c420*/  ISETP.LT.OR P4, PT, R2.reuse, R245, P4 ;  /* 0x000000f50200720c */ /* 0x040fe40002781670 */
[----:B------:R-:W-:Y:S01]  /*c430*/  ISETP.LT.OR P3, PT, R2, R244, P3 ;  /* 0x000000f40200720c */ /* 0x000fe20001f61670 */
[----:B------:R-:W-:Y:S01]  /*c440*/  VIADD R2, R0, 0x29 ;  /* 0x0000002900027836 */ /* 0x000fe20000000000 */
[----:B------:R-:W-:Y:S02]  /*c450*/  FSEL R136, R51, -INF , !P0 ;  /* 0xff80000033887808 */ /* 0x000fe40004000000 */
[----:B----4-:R-:W-:Y:S01]  /*c460*/  FSEL R32, R52, -INF , !P6 ;  /* 0xff80000034207808 */ /* 0x010fe20007000000 */
[----:B------:R-:W-:Y:S01]  /*c470*/  MUFU.TANH R67, R67 ;  /* 0x0000004300437308 */ /* 0x000fe20000002400 */
[----:B------:R-:W-:-:S02]  /*c480*/  FSEL R216, R54, -INF , !P5 ;  /* 0xff80000036d87808 */ /* 0x000fc40006800000 */
[----:B-1----:R-:W-:Y:S02]  /*c490*/  FSEL R217, R56, -INF , !P4 ;  /* 0xff80000038d97808 */ /* 0x002fe40006000000 */
[C---:B------:R-:W-:Y:S02]  /*c4a0*/  ISETP.GE.AND P0, PT, R2.reuse, R251, PT ;  /* 0x000000fb0200720c */ /* 0x040fe40003f06270 */
[C---:B------:R-:W-:Y:S02]  /*c4b0*/  ISETP.GE.AND P6, PT, R2.reuse, R250, PT ;  /* 0x000000fa0200720c */ /* 0x040fe40003fc6270 */
[----:B------:R-:W-:Y:S01]  /*c4c0*/  ISETP.GE.AND P5, PT, R2, R249, PT ;  /* 0x000000f90200720c */ /* 0x000fe20003fa6270 */
[----:B---3--:R-:W-:Y:S01]  /*c4d0*/  FMUL.FTZ R5, R60, UR33 ;  /* 0x000000213c057c20 */ /* 0x008fe20008410000 */
[C---:B------:R-:W-:Y:S02]  /*c4e0*/  ISETP.GE.AND P4, PT, R2.reuse, R248, PT ;  /* 0x000000f80200720c */ /* 0x040fe40003f86270 */
[----:B------:R-:W-:-:S02]  /*c4f0*/  ISETP.LT.OR P0, PT, R2, R247, P0 ;  /* 0x000000f70200720c */ /* 0x000fc40000701670 */
[C---:B------:R-:W-:Y:S01]  /*c500*/  ISETP.LT.OR P6, PT, R2.reuse, R246, P6 ;  /* 0x000000f60200720c */ /* 0x040fe200037c1670 */
[----:B------:R-:W1:Y:S01]  /*c510*/  MUFU.TANH R5, R5 ;  /* 0x0000000500057308 */ /* 0x000e620000002400 */
[C---:B------:R-:W-:Y:S02]  /*c520*/  ISETP.LT.OR P5, PT, R2.reuse, R245, P5 ;  /* 0x000000f50200720c */ /* 0x040fe40002fa1670 */
[----:B------:R-:W-:Y:S01]  /*c530*/  ISETP.LT.OR P4, PT, R2, R244, P4 ;  /* 0x000000f40200720c */ /* 0x000fe20002781670 */
[----:B------:R-:W-:Y:S01]  /*c540*/  VIADD R2, R0, 0x30 ;  /* 0x0000003000027836 */ /* 0x000fe20000000000 */
[----:B--2---:R-:W-:Y:S02]  /*c550*/  FSEL R3, R58, -INF , !P3 ;  /* 0xff8000003a037808 */ /* 0x004fe40005800000 */
[----:B------:R-:W-:Y:S02]  /*c560*/  FSEL R31, R53, -INF , !P0 ;  /* 0xff800000351f7808 */ /* 0x000fe40004000000 */
[----:B------:R-:W-:Y:S01]  /*c570*/  FSEL R214, R55, -INF , !P6 ;  /* 0xff80000037d67808 */ /* 0x000fe20007000000 */
[----:B------:R2:W-:Y:S01]  /*c580*/  STL [R1+0x24], R3 ;  /* 0x0000240301007387 */ /* 0x0005e20000100800 */
        /* <DEDUP_REMOVED lines=12> */
[----:B------:R-:W-:Y:S01]  /*c650*/  FSEL R212, R46, -INF , !P0 ;  /* 0xff8000002ed47808 */ /* 0x000fe20004000000 */
[----:B------:R3:W-:Y:S01]  /*c660*/  STL [R1+0x20], R4 ;  /* 0x0000200401007387 */ /* 0x0007e20000100800 */
[----:B------:R-:W-:Y:S01]  /*c670*/  FSEL R213, R64, -INF , !P6 ;  /* 0xff80000040d57808 */ /* 0x000fe20007000000 */
[----:B--2---:R-:W-:Y:S01]  /*c680*/  FMUL.FTZ R3, R6, UR33 ;  /* 0x0000002106037c20 */ /* 0x004fe20008410000 */
[C---:B------:R-:W-:Y:S01]  /*c690*/  ISETP.GE.AND P4, PT, R2.reuse, R251, PT ;  /* 0x000000fb0200720c */ /* 0x040fe20003f86270 */
[----:B------:R-:W-:Y:S01]  /*c6a0*/  FMUL.FTZ R6, R7, UR33 ;  /* 0x0000002107067c20 */ /* 0x000fe20008410000 */
[C---:B------:R-:W-:Y:S01]  /*c6b0*/  ISETP.GE.AND P3, PT, R2.reuse, R250, PT ;  /* 0x000000fa0200720c */ /* 0x040fe20003f66270 */
[----:B------:R2:W4:Y:S01]  /*c6c0*/  MUFU.TANH R7, R3 ;  /* 0x0000000300077308 */ /* 0x0005220000002400 */
[----:B------:R-:W-:-:S02]  /*c6d0*/  ISETP.GE.AND P0, PT, R2, R249, PT ;  /* 0x000000f90200720c */ /* 0x000fc40003f06270 */
[C---:B------:R-:W-:Y:S02]  /*c6e0*/  ISETP.GE.AND P6, PT, R2.reuse, R248, PT ;  /* 0x000000f80200720c */ /* 0x040fe40003fc6270 */
[C---:B------:R-:W-:Y:S02]  /*c6f0*/  ISETP.LT.OR P4, PT, R2.reuse, R247, P4 ;  /* 0x000000f70200720c */ /* 0x040fe40002781670 */
[C---:B------:R-:W-:Y:S01]  /*c700*/  ISETP.LT.OR P3, PT, R2.reuse, R246, P3 ;  /* 0x000000f60200720c */ /* 0x040fe20001f61670 */
[----:B------:R-:W-:Y:S01]  /*c710*/  MUFU.TANH R6, R6 ;  /* 0x0000000600067308 */ /* 0x000fe20000002400 */
[C---:B------:R-:W-:Y:S02]  /*c720*/  ISETP.LT.OR P0, PT, R2.reuse, R245, P0 ;  /* 0x000000f50200720c */ /* 0x040fe40000701670 */
[----:B------:R-:W-:Y:S01]  /*c730*/  ISETP.LT.OR P6, PT, R2, R244, P6 ;  /* 0x000000f40200720c */ /* 0x000fe200037c1670 */
[C---:B------:R-:W-:Y:S01]  /*c740*/  VIADD R2, R0.reuse, 0x38 ;  /* 0x0000003800027836 */ /* 0x040fe20000000000 */
[----:B------:R-:W-:Y:S01]  /*c750*/  FSEL R30, R45, -INF , !P4 ;  /* 0xff8000002d1e7808 */ /* 0x000fe20006000000 */
[----:B------:R-:W-:Y:S01]  /*c760*/  VIADD R0, R0, 0x39 ;  /* 0x0000003900007836 */ /* 0x000fe20000000000 */
[----:B------:R-:W-:-:S02]  /*c770*/  FSEL R209, R47, -INF , !P3 ;  /* 0xff8000002fd17808 */ /* 0x000fc40005800000 */
[----:B--2---:R-:W-:Y:S02]  /*c780*/  FSEL R3, R66, -INF , !P5 ;  /* 0xff80000042037808 */ /* 0x004fe40006800000 */
[----:B------:R-:W-:Y:S01]  /*c790*/  FSEL R211, R65, -INF , !P0 ;  /* 0xff80000041d37808 */ /* 0x000fe20004000000 */
[----:B---3--:R-:W-:Y:S01]  /*c7a0*/  FMUL.FTZ R4, R61, UR33 ;  /* 0x000000213d047c20 */ /* 0x008fe20008410000 */
[C---:B------:R-:W-:Y:S01]  /*c7b0*/  ISETP.GE.AND P5, PT, R2.reuse, R251, PT ;  /* 0x000000fb0200720c */ /* 0x040fe20003fa6270 */
[----:B------:R2:W-:Y:S01]  /*c7c0*/  STL [R1+0x1c], R3 ;  /* 0x00001c0301007387 */ /* 0x0005e20000100800 */
[C---:B------:R-:W-:Y:S02]  /*c7d0*/  ISETP.GE.AND P4, PT, R2.reuse, R250, PT ;  /* 0x000000fa0200720c */ /* 0x040fe40003f86270 */
[C---:B------:R-:W-:Y:S01]  /*c7e0*/  ISETP.GE.AND P3, PT, R2.reuse, R249, PT ;  /* 0x000000f90200720c */ /* 0x040fe20003f66270 */
[----:B------:R-:W-:Y:S01]  /*c7f0*/  MUFU.TANH R4, R4 ;  /* 0x0000000400047308 */ /* 0x000fe20000002400 */
[----:B------:R-:W-:-:S02]  /*c800*/  ISETP.GE.AND P0, PT, R2, R248, PT ;  /* 0x000000f80200720c */ /* 0x000fc40003f06270 */
[C---:B------:R-:W-:Y:S02]  /*c810*/  ISETP.LT.OR P5, PT, R2.reuse, R247, P5 ;  /* 0x000000f70200720c */ /* 0x040fe40002fa1670 */
[C---:B------:R-:W-:Y:S02]  /*c820*/  ISETP.LT.OR P4, PT, R2.reuse, R246, P4 ;  /* 0x000000f60200720c */ /* 0x040fe40002781670 */
[C---:B------:R-:W-:Y:S02]  /*c830*/  ISETP.LT.OR P3, PT, R2.reuse, R245, P3 ;  /* 0x000000f50200720c */ /* 0x040fe40001f61670 */
[----:B------:R-:W-:Y:S01]  /*c840*/  ISETP.LT.OR P0, PT, R2, R244, P0 ;  /* 0x000000f40200720c */ /* 0x000fe20000701670 */
[----:B------:R-:W-:Y:S01]  /*c850*/  FMUL.FTZ R2, R63, UR33 ;  /* 0x000000213f027c20 */ /* 0x000fe20008410000 */
[----:B-1----:R-:W-:Y:S02]  /*c860*/  FSEL R208, R5, -INF , !P3 ;  /* 0xff80000005d07808 */ /* 0x002fe40005800000 */
[----:B------:R-:W-:-:S02]  /*c870*/  ISETP.GE.AND P3, PT, R0, R248, PT ;  /* 0x000000f80000720c */ /* 0x000fc40003f66270 */
[----:B------:R-:W-:Y:S01]  /*c880*/  FSEL R48, R67, -INF , !P6 ;  /* 0xff80000043307808 */ /* 0x000fe20007000000 */
[----:B------:R-:W1:Y:S01]  /*c890*/  MUFU.TANH R2, R2 ;  /* 0x0000000200027308 */ /* 0x000e620000002400 */
[----:B------:R-:W-:Y:S02]  /*c8a0*/  FSEL R29, R9, -INF , !P5 ;  /* 0xff800000091d7808 */ /* 0x000fe40006800000 */
[----:B----4-:R-:W-:Y:S01]  /*c8b0*/  FSEL R46, R7, -INF , !P4 ;  /* 0xff800000072e7808 */ /* 0x010fe20006000000 */
[----:B--2---:R-:W-:Y:S01]  /*c8c0*/  FMUL.FTZ R3, R62, UR33 ;  /* 0x000000213e037c20 */ /* 0x004fe20008410000 */
[C---:B------:R-:W-:Y:S02]  /*c8d0*/  ISETP.GE.AND P6, PT, R0.reuse, R251, PT ;  /* 0x000000fb0000720c */ /* 0x040fe40003fc6270 */
[C---:B------:R-:W-:Y:S02]  /*c8e0*/  ISETP.GE.AND P5, PT, R0.reuse, R250, PT ;  /* 0x000000fa0000720c */ /* 0x040fe40003fa6270 */
[C---:B------:R-:W-:Y:S01]  /*c8f0*/  ISETP.GE.AND P4, PT, R0.reuse, R249, PT ;  /* 0x000000f90000720c */ /* 0x040fe20003f86270 */
[----:B------:R-:W2:Y:S01]  /*c900*/  MUFU.TANH R3, R3 ;  /* 0x0000000300037308 */ /* 0x000ea20000002400 */
[----:B------:R-:W-:-:S02]  /*c910*/  ISETP.LT.OR P3, PT, R0, R244, P3 ;  /* 0x000000f40000720c */ /* 0x000fc40001f61670 */
[C---:B------:R-:W-:Y:S02]  /*c920*/  ISETP.LT.OR P6, PT, R0.reuse, R247, P6 ;  /* 0x000000f70000720c */ /* 0x040fe400037c1670 */
[C---:B------:R-:W-:Y:S02]  /*c930*/  ISETP.LT.OR P5, PT, R0.reuse, R246, P5 ;  /* 0x000000f60000720c */ /* 0x040fe40002fa1670 */
[----:B------:R-:W-:Y:S02]  /*c940*/  ISETP.LT.OR P4, PT, R0, R245, P4 ;  /* 0x000000f50000720c */ /* 0x000fe40002781670 */
[----:B-1----:R-:W-:Y:S02]  /*c950*/  FSEL R0, R2, -INF , !P3 ;  /* 0xff80000002007808 */ /* 0x002fe40005800000 */
[----:B------:R-:W-:Y:S02]  /*c960*/  FSEL R28, R8, -INF , !P6 ;  /* 0xff800000081c7808 */ /* 0x000fe40007000000 */
[----:B------:R-:W-:Y:S01]  /*c970*/  FSEL R35, R6, -INF , !P5 ;  /* 0xff80000006237808 */ /* 0x000fe20006800000 */
[----:B------:R1:W-:Y:S01]  /*c980*/  STL [R1+0x18], R0 ;  /* 0x0000180001007387 */ /* 0x0003e20000100800 */
[----:B------:R-:W-:-:S02]  /*c990*/  FSEL R47, R4, -INF , !P4 ;  /* 0xff800000042f7808 */ /* 0x000fc40006000000 */
[----:B--2---:R-:W-:Y:S02]  /*c9a0*/  FSEL R58, R3, -INF , !P0 ;  /* 0xff800000033a7808 */ /* 0x004fe40004000000 */
[----:B------:R-:W-:-:S13]  /*c9b0*/  PLOP3.LUT P0, PT, PT, PT, UP0, 0x80, 0x0 ;  /* 0x000000000000781c */ /* 0x000fda0003f0f008 */
[----:B------:R-:W-:Y:S05]  /*c9c0*/  @!P0 BRA `(.L_x_801) ;  /* 0x00000004005c8947 */ /* 0x000fea0003800000 */
[----:B------:R-:W2:Y:S04]  /*c9d0*/  LDL.64 R42, [R1+0x80] ;  /* 0x00008000012a7983 */ /* 0x000ea80000100a00 */
[----:B------:R-:W3:Y:S01]  /*c9e0*/  LDL.64 R40, [R1+0x78] ;  /* 0x0000780001287983 */ /* 0x000ee20000100a00 */
[----:B------:R-:W-:Y:S01]  /*c9f0*/  UIADD3 UR5, UR19, -0x3, URZ ;  /* 0xfffffffd13057890 */ /* 0x000fe2000fffe03f */
[----:B------:R-:W4:Y:S01]  /*ca00*/  @!P2 LDC.64 R4, c[0x0][0x218] ;  /* 0x00008600ff04ab82 */ /* 0x000f220000000a00 */
[----:B------:R-:W-:Y:S01]  /*ca10*/  BSSY B0, `(.L_x_802) ;  /* 0x0000051000007945 */ /* 0x000fe20003800000 */
[----:B------:R2:W-:Y:S01]  /*ca20*/  @P2 STS.128 [R243+0x8000], RZ ;  /* 0x008000fff3002388 */ /* 0x0005e20000000c00 */
[----:B------:R-:W-:Y:S02]  /*ca30*/  USHF.R.S32.HI UR4, URZ, 0x1f, UR5 ;  /* 0x0000001f3f047899 */ /* 0x000fe40008011405 */
[----:B------:R-:W-:-:S02]  /*ca40*/  UIMAD.WIDE.U32 UR20, UR5, UR8, URZ ;  /* 0x00000008051472a5 */ /* 0x000fc4000f8e003f */
[----:B------:R-:W-:Y:S01]  /*ca50*/  UIMAD UR4, UR4, UR8, URZ ;  /* 0x00000008040472a4 */ /* 0x000fe2000f8e023f */
[----:B------:R-:W5:Y:S03]  /*ca60*/  @!P1 LDC.64 R6, c[0x0][0x218] ;  /* 0x00008600ff069b82 */ /* 0x000f660000000a00 */
[----:B------:R-:W-:Y:S01]  /*ca70*/  UIMAD UR4, UR5, UR9, UR4 ;  /* 0x00000009050472a4 */ /* 0x000fe2000f8e0204 */
[----:B-1----:R-:W-:Y:S02]  /*ca80*/  IMAD.U32 R0, RZ, RZ, UR20 ;  /* 0x00000014ff007e24 */ /* 0x002fe4000f8e00ff */
[----:B------:R-:W-:Y:S01]  /*ca90*/  IMAD.U32 R3, RZ, RZ, UR20 ;  /* 0x00000014ff037e24 */ /* 0x000fe2000f8e00ff */
[----:B------:R-:W-:Y:S01]  /*caa0*/  UIADD3 UR4, UR21, UR4, URZ ;  /* 0x0000000415047290 */ /* 0x000fe2000fffe03f */
[----:B------:R-:W1:Y:S05]  /*cab0*/  @!P2 LDC.64 R8, c[0x0][0x218] ;  /* 0x00008600ff08ab82 */ /* 0x000e6a0000000a00 */
[----:B------:R-:W-:Y:S01]  /*cac0*/  IMAD.U32 R2, RZ, RZ, UR4 ;  /* 0x00000004ff027e24 */ /* 0x000fe2000f8e00ff */
[----:B--2---:R-:W-:-:S04]  /*cad0*/  LEA R0, P3, R0, R42, 0x6 ;  /* 0x0000002a00007211 */ /* 0x004fc800078630ff */
[----:B---3--:R-:W-:Y:S02]  /*cae0*/  LEA.HI.X R2, R3, R41, R2, 0x6, P3 ;  /* 0x0000002903027211 */ /* 0x008fe400018f3402 */
[----:B----4-:R-:W-:-:S04]  /*caf0*/  @!P2 LEA R4, P3, R0, R4, 0x1 ;  /* 0x000000040004a211 */ /* 0x010fc800078608ff */
        /* <DEDUP_REMOVED lines=8> */
[----:B------:R-:W3:Y:S01]  /*cb80*/  @!P1 LDC.64 R6, c[0x0][0x218] ;  /* 0x00008600ff069b82 */ /* 0x000ee20000000a00 */
[----:B------:R-:W-:Y:S02]  /*cb90*/  IADD3 R0, P4, R0, UR29, RZ ;  /* 0x0000001d00007c10 */ /* 0x000fe4000ff9e0ff */
[----:B------:R-:W-:Y:S01]  /*cba0*/  @!PT LDS RZ, [RZ] ;  /* 0x00000000fffff984 */ /* 0x000fe20000000800 */
[----:B------:R-:W-:Y:S01]  /*cbb0*/  @!PT LDS RZ, [RZ] ;  /* 0x00000000fffff984 */ /* 0x000fe20000000800 */
[----:B------:R-:W-:Y:S01]  /*cbc0*/  @!PT LDS RZ, [RZ] ;  /* 0x00000000fffff984 */ /* 0x000fe20000000800 */
[----:B------:R1:W-:Y:S02]  /*cbd0*/  @!P1 LDGSTS.E.BYPASS.LTC128B.128 [R243+0xa000], desc[UR22][R4.64+0x80] ;  /* 0x0a00008004f39fae */ /* 0x0003e4000b901d56 */
[----:B------:R-:W-:Y:S02]  /*cbe0*/  IADD3.X R2, R2, UR28, RZ, P4, !PT ;  /* 0x0000001c02027c10 */ /* 0x000fe4000a7fe4ff */
[----:B------:R2:W-:Y:S01]  /*cbf0*/  @P2 STS.128 [R243+0x8800], RZ ;  /* 0x008800fff3002388 */ /* 0x0005e20000000c00 */
[----:B-1----:R-:W-:-:S04]  /*cc00*/  @!P2 LEA R4, P3, R0, R8, 0x1 ;  /* 0x000000080004a211 */ /* 0x002fc800078608ff */
[C---:B------:R-:W-:Y:S02]  /*cc10*/  @!P2 LEA.HI.X R5, R0.reuse, R9, R2, 0x1, P3 ;  /* 0x000000090005a211 */ /* 0x040fe400018f0c02 */
[----:B------:R-:W1:Y:S03]  /*cc20*/  @!P2 LDC.64 R8, c[0x0][0x218] ;  /* 0x00008600ff08ab82 */ /* 0x000e660000000a00 */
[----:B------:R-:W-:Y:S01]  /*cc30*/  @!PT LDS RZ, [RZ] ;  /* 0x00000000fffff984 */ /* 0x000fe20000000800 */
[----:B------:R-:W-:Y:S01]  /*cc40*/  @!PT LDS RZ, [RZ] ;  /* 0x00000000fffff984 */ /* 0x000fe20000000800 */
[----:B------:R-:W-:Y:S01]  /*cc50*/  @!PT LDS RZ, [RZ] ;  /* 0x00000000fffff984 */ /* 0x000fe20000000800 */
[----:B------:R3:W-:Y:S04]  /*cc60*/  @!P2 LDGSTS.E.BYPASS.LTC128B.128 [R243+0x8800], desc[UR22][R4.64] ;  /* 0x0880000004f3afae */ /* 0x0007e8000b901d56 */
[----:B------:R2:W-:Y:S01]  /*cc70*/  @P1 STS.128 [R243+0xa800], RZ ;  /* 0x00a800fff3001388 */ /* 0x0005e20000000c00 */
[----:B---3--:R-:W-:-:S04]  /*cc80*/  @!P1 LEA R4, P3, R0, R6, 0x1 ;  /* 0x0000000600049211 */ /* 0x008fc800078608ff */
        /* <DEDUP_REMOVED lines=41> */
.L_x_803:
[----:B------:R-:W-:Y:S05]  /*cf20*/  BSYNC B0 ;  /* 0x0000000000007941 */ /* 0x000fea0003800000 */
.L_x_802:
[----:B------:R-:W0:Y:S02]  /*cf30*/  LDGDEPBAR ;  /* 0x00000000000079af */ /* 0x000e240000000000 */
.L_x_801:
[----:B------:R-:W3:Y:S04]  /*cf40*/  LDL.LU R42, [R1+0x10] ;  /* 0x00001000012a7983 */ /* 0x000ee80000300800 */
[----:B------:R-:W4:Y:S01]  /*cf50*/  LDL.LU R43, [R1+0xc] ;  /* 0x00000c00012b7983 */ /* 0x000f220000300800 */
[----:B------:R-:W-:-:S03]  /*cf60*/  MOV R49, R141 ;  /* 0x0000008d00317202 */ /* 0x000fc60000000f00 */
[----:B------:R-:W4:Y:S01]  /*cf70*/  LDL.LU R51, [R1+0x14] ;  /* 0x0000140001337983 */ /* 0x000f220000300800 */
[----:B------:R-:W-:Y:S01]  /*cf80*/  MOV R52, R26 ;  /* 0x0000001a00347202 */ /* 0x000fe20000000f00 */
[----:B------:R-:W-:Y:S01]  /*cf90*/  IMAD.MOV.U32 R54, RZ, RZ, R36 ;  /* 0x000000ffff367224 */ /* 0x000fe200078e0024 */
[----:B------:R-:W-:Y:S01]  /*cfa0*/  MOV R57, R143 ;  /* 0x0000008f00397202 */ /* 0x000fe20000000f00 */
[----:B------:R2:W-:Y:S01]  /*cfb0*/  STL [R1+0xa8], R232 ;  /* 0x0000a8e801007387 */ /* 0x0005e20000100800 */
[----:B------:R-:W-:Y:S02]  /*cfc0*/  MOV R55, R140 ;  /* 0x0000008c00377202 */ /* 0x000fe40000000f00 */
[----:B------:R-:W-:Y:S02]  /*cfd0*/  MOV R53, R38 ;  /* 0x0000002600357202 */ /* 0x000fe40000000f00 */
[----:B------:R-:W-:Y:S01]  /*cfe0*/  MOV R56, R39 ;  /* 0x0000002700387202 */ /* 0x000fe20000000f00 */
[----:B--2---:R-:W2:Y:S04]  /*cff0*/  LDL.LU R232, [R1+0x18] ;  /* 0x0000180001e87983 */ /* 0x004ea80000300800 */
[----:B------:R-:W-:Y:S04]  /*d000*/  STL [R1+0xa4], R231 ;  /* 0x0000a4e701007387 */ /* 0x000fe80000100800 */
[----:B------:R1:W-:Y:S04]  /*d010*/  STL [R1+0xa0], R230 ;  /* 0x0000a0e601007387 */ /* 0x0003e80000100800 */
[----:B-1----:R-:W2:Y:S04]  /*d020*/  LDL.LU R230, [R1+0x24] ;  /* 0x0000240001e67983 */ /* 0x002ea80000300800 */
[----:B------:R1:W-:Y:S04]  /*d030*/  STL [R1+0x9c], R229 ;  /* 0x00009ce501007387 */ /* 0x0003e80000100800 */
[----:B-1----:R-:W2:Y:S04]  /*d040*/  LDL.LU R229, [R1+0x20] ;  /* 0x0000200001e57983 */ /* 0x002ea80000300800 */
[----:B------:R1:W-:Y:S04]  /*d050*/  STL [R1+0x98], R224 ;  /* 0x000098e001007387 */ /* 0x0003e80000100800 */
[----:B-1----:R-:W2:Y:S01]  /*d060*/  LDL.LU R224, [R1+0x1c] ;  /* 0x00001c0001e07983 */ /* 0x002ea20000300800 */
        /* <DEDUP_REMOVED lines=17> */
[----:B------:R-:W-:-:S04]  /*d180*/  FMNMX.FTZ R0, R17, R0, !PT ;  /* 0x0000000011007209 */ /* 0x000fc80007810000 */
[----:B------:R-:W-:Y:S02]  /*d190*/  FMNMX.FTZ R2, R18, R0, !PT ;  /* 0x0000000012027209 */ /* 0x000fe40007810000 */
[----:B------:R-:W-:-:S05]  /*d1a0*/  FMNMX.FTZ R0, R28, R3, !PT ;  /* 0x000000031c007209 */ /* 0x000fca0007810000 */
[----:B------:R-:W1:Y:S01]  /*d1b0*/  SHFL.BFLY PT, R5, R0, 0x2, 0x1f ;  /* 0x0c401f0000057f89 */ /* 0x000e6200000e0000 */
[----:B---3--:R-:W-:-:S04]  /*d1c0*/  FMNMX.FTZ R2, R42, R2, !PT ;  /* 0x000000022a027209 */ /* 0x008fc80007810000 */
        /* <DEDUP_REMOVED lines=13> */
[----:B------:R-:W-:Y:S01]  /*d2a0*/  FMNMX.FTZ R5, R214, R4, !PT ;  /* 0x00000004d6057209 */ /* 0x000fe20007810000 */
[----:B------:R-:W1:Y:S01]  /*d2b0*/  SHFL.BFLY PT, R7, R2, 0x1, 0x1f ;  /* 0x0c201f0002077f89 */ /* 0x000e6200000e0000 */
        /* <DEDUP_REMOVED lines=14> */
[----:B------:R-:W3:Y:S01]  /*d3a0*/  SHFL.BFLY PT, R6, R0, 0x2, 0x1f ;  /* 0x0c401f0000067f89 */ /* 0x000ee200000e0000 */
        /* <DEDUP_REMOVED lines=9> */
[----:B--2---:R-:W-:Y:S02]  /*d440*/  FMNMX.FTZ R5, R230, R3, !PT ;  /* 0x00000003e6057209 */ /* 0x004fe40007810000 */
[----:B------:R-:W-:Y:S02]  /*d450*/  FMNMX.FTZ R3, R47, R4, !PT ;  /* 0x000000042f037209 */ /* 0x000fe40007810000 */
[----:B-1----:R-:W-:Y:S02]  /*d460*/  FMNMX.FTZ R231, R2, R7, !PT ;  /* 0x0000000702e77209 */ /* 0x002fe40007810000 */
[----:B---3--:R-:W-:Y:S02]  /*d470*/  FMNMX.FTZ R0, R0, R6, !PT ;  /* 0x0000000600007209 */ /* 0x008fe40007810000 */
[----:B------:R-:W1:Y:S01]  /*d480*/  SHFL.BFLY PT, R6, R3, 0x2, 0x1f ;  /* 0x0c401f0003067f89 */ /* 0x000e6200000e0000 */
[----:B------:R-:W-:-:S03]  /*d490*/  FSETP.NEU.FTZ.AND P6, PT, R231, -INF , PT ;  /* 0xff800000e700780b */ /* 0x000fc60003fdd000 */
[----:B------:R-:W2:Y:S04]  /*d4a0*/  SHFL.BFLY PT, R8, R0, 0x1, 0x1f ;  /* 0x0c201f0000087f89 */ /* 0x000ea800000e0000 */
[----:B------:R-:W-:Y:S01]  /*d4b0*/  STL [R1+0x3c], R231 ;  /* 0x00003ce701007387 */ /* 0x000fe20000100800 */
[----:B------:R-:W-:Y:S02]  /*d4c0*/  FMNMX.FTZ R2, R229, R5, !PT ;  /* 0x00000005e5027209 */ /* 0x000fe40007810000 */
[----:B-1----:R-:W-:Y:S02]  /*d4d0*/  FMNMX.FTZ R3, R3, R6, !PT ;  /* 0x0000000603037209 */ /* 0x002fe40007810000 */
[----:B--2---:R-:W-:-:S03]  /*d4e0*/  FMNMX.FTZ R27, R0, R8, !PT ;  /* 0x00000008001b7209 */ /* 0x004fc60007810000 */
[----:B------:R-:W1:Y:S01]  /*d4f0*/  SHFL.BFLY PT, R7, R3, 0x1, 0x1f ;  /* 0x0c201f0003077f89 */ /* 0x000e6200000e0000 */
[----:B------:R-:W-:-:S03]  /*d500*/  FSETP.NEU.FTZ.AND P5, PT, R27, -INF , PT ;  /* 0xff8000001b00780b */ /* 0x000fc60003fbd000 */
[----:B------:R-:W-:Y:S01]  /*d510*/  STL [R1+0x30], R27 ;  /* 0x0000301b01007387 */ /* 0x000fe20000100800 */
[----:B------:R-:W-:-:S04]  /*d520*/  FMNMX.FTZ R2, R224, R2, !PT ;  /* 0x00000002e0027209 */ /* 0x000fc80007810000 */
[----:B------:R-:W-:Y:S01]  /*d530*/  FMNMX.FTZ R4, R48, R2, !PT ;  /* 0x0000000230047209 */ /* 0x000fe20007810000 */
[----:B------:R-:W-:-:S03]  /*d540*/  FMUL.FTZ R2, R231, UR10 ;  /* 0x0000000ae7027c20 */ /* 0x000fc60008410000 */
[----:B------:R-:W-:Y:S02]  /*d550*/  FMNMX.FTZ R4, R58, R4, !PT ;  /* 0x000000043a047209 */ /* 0x000fe40007810000 */
[----:B------:R-:W-:Y:S02]  /*d560*/  FSEL R2, R2, RZ, P6 ;  /* 0x000000ff02027208 */ /* 0x000fe40003000000 */
[----:B------:R-:W-:Y:S02]  /*d570*/  FMNMX.FTZ R4, R232, R4, !PT ;  /* 0x00000004e8047209 */ /* 0x000fe40007810000 */
[----:B-1----:R-:W-:Y:S01]  /*d580*/  FMNMX.FTZ R141, R3, R7, !PT ;  /* 0x00000007038d7209 */ /* 0x002fe20007810000 */
[--C-:B------:R-:W-:Y:S01]  /*d590*/  FFMA.FTZ R0, R13, UR10, -R2.reuse ;  /* 0x0000000a0d007c23 */ /* 0x100fe20008010802 */
[----:B------:R-:W-:Y:S01]  /*d5a0*/  FFMA.FTZ R5, R10, UR10, -R2 ;  /* 0x0000000a0a057c23 */ /* 0x000fe20008010802 */
[----:B------:R-:W1:Y:S01]  /*d5b0*/  SHFL.BFLY PT, R6, R4, 0x2, 0x1f ;  /* 0x0c401f0004067f89 */ /* 0x000e6200000e0000 */
[----:B------:R-:W-:Y:S01]  /*d5c0*/  FSETP.NEU.FTZ.AND P4, PT, R141, -INF , PT ;  /* 0xff8000008d00780b */ /* 0x000fe20003f9d000 */
[----:B------:R2:W-:Y:S02]  /*d5d0*/  MUFU.EX2 R143, R0 ;  /* 0x00000000008f7308 */ /* 0x0005e40000000800 */
[----:B------:R-:W-:Y:S06]  /*d5e0*/  STL [R1+0x2c], R141 ;  /* 0x00002c8d01007387 */ /* 0x000fec0000100800 */
[----:B------:R3:W-:Y:S01]  /*d5f0*/  MUFU.EX2 R10, R5 ;  /* 0x00000005000a7308 */ /* 0x0007e20000000800 */
[----:B--2---:R-:W-:Y:S01]  /*d600*/  FMUL.FTZ R0, R27, UR10 ;  /* 0x0000000a1b007c20 */ /* 0x004fe20008410000 */
[----:B-1----:R-:W-:-:S04]  /*d610*/  FMNMX.FTZ R4, R4, R6, !PT ;  /* 0x0000000604047209 */ /* 0x002fc80007810000 */
[----:B------:R-:W-:Y:S01]  /*d620*/  FSEL R0, R0, RZ, P5 ;  /* 0x000000ff00007208 */ /* 0x000fe20002800000 */
[----:B---3--:R-:W-:Y:S01]  /*d630*/  FFMA.FTZ R5, R11, UR10, -R2 ;  /* 0x0000000a0b057c23 */ /* 0x008fe20008010802 */
[----:B------:R-:W1:Y:S03]  /*d640*/  SHFL.BFLY PT, R6, R4, 0x1, 0x1f ;  /* 0x0c201f0004067f89 */ /* 0x000e6600000e0000 */
[----:B------:R-:W-:Y:S01]  /*d650*/  FFMA.FTZ R3, R16, UR10, -R0 ;  /* 0x0000000a10037c23 */ /* 0x000fe20008010800 */
[----:B------:R2:W-:Y:S08]  /*d660*/  MUFU.EX2 R39, R5 ;  /* 0x0000000500277308 */ /* 0x0005f00000000800 */
[----:B------:R3:W-:Y:S01]  /*d670*/  MUFU.EX2 R37, R3 ;  /* 0x0000000300257308 */ /* 0x0007e20000000800 */
[----:B--2---:R-:W-:Y:S01]  /*d680*/  FFMA.FTZ R5, R14, UR10, -R2 ;  /* 0x0000000a0e057c23 */ /* 0x004fe20008010802 */
[----:B-1----:R-:W-:-:S06]  /*d690*/  FMNMX.FTZ R38, R4, R6, !PT ;  /* 0x0000000604267209 */ /* 0x002fcc0007810000 */
[----:B------:R1:W-:Y:S01]  /*d6a0*/  MUFU.EX2 R59, R5 ;  /* 0x00000005003b7308 */ /* 0x0003e20000000800 */
[----:B---3--:R-:W-:Y:S01]  /*d6b0*/  FMUL.FTZ R3, R141, UR10 ;  /* 0x0000000a8d037c20 */ /* 0x008fe20008410000 */
[----:B------:R2:W-:Y:S04]  /*d6c0*/  STL [R1+0x28], R38 ;  /* 0x0000282601007387 */ /* 0x0005e80000100800 */
[----:B------:R-:W3:Y:S01]  /*d6d0*/  LDL.LU R40, [R1+0x34] ;  /* 0x0000340001287983 */ /* 0x000ee20000300800 */
[----:B------:R-:W-:-:S03]  /*d6e0*/  FSEL R3, R3, RZ, P4 ;  /* 0x000000ff03037208 */ /* 0x000fc60002000000 */
[----:B------:R-:W4:Y:S02]  /*d6f0*/  LDL.LU R50, [R1+0x38] ;  /* 0x0000380001327983 */ /* 0x000f240000300800 */
[----:B------:R-:W-:Y:S01]  /*d700*/  FFMA.FTZ R4, R21, UR10, -R3 ;  /* 0x0000000a15047c23 */ /* 0x000fe20008010803 */
[----:B------:R-:W-:Y:S02]  /*d710*/  IMAD.MOV.U32 R21, RZ, RZ, R38 ;  /* 0x000000ffff157224 */ /* 0x000fe400078e0026 */
[----:B-1----:R-:W-:Y:S01]  /*d720*/  FFMA.FTZ R5, R12, UR10, -R0 ;  /* 0x0000000a0c057c23 */ /* 0x002fe20008010800 */
[----:B------:R1:W-:Y:S01]  /*d730*/  MUFU.EX2 R8, R4 ;  /* 0x0000000400087308 */ /* 0x0003e20000000800 */
[C---:B------:R-:W-:Y:S01]  /*d740*/  FMUL.FTZ R12, R21.reuse, UR10 ;  /* 0x0000000a150c7c20 */ /* 0x040fe20008410000 */
[----:B------:R-:W-:-:S06]  /*d750*/  FSETP.NEU.FTZ.AND P3, PT, R21, -INF , PT ;  /* 0xff8000001500780b */ /* 0x000fcc0003f7d000 */
[----:B------:R2:W-:Y:S01]  /*d760*/  MUFU.EX2 R9, R5 ;  /* 0x0000000500097308 */ /* 0x0005e20000000800 */
[----:B------:R-:W-:Y:S01]  /*d770*/  FSEL R12, R12, RZ, P3 ;  /* 0x000000ff0c0c7208 */ /* 0x000fe20001800000 */
[----:B-1----:R-:W-:Y:S01]  /*d780*/  FFMA.FTZ R4, R20, UR10, -R3 ;  /* 0x0000000a14047c23 */ /* 0x002fe20008010803 */
[----:B------:R-:W-:-:S05]  /*d790*/  MOV R20, R27 ;  /* 0x0000001b00147202 */ /* 0x000fca0000000f00 */
[----:B------:R1:W-:Y:S01]  /*d7a0*/  MUFU.EX2 R27, R4 ;  /* 0x00000004001b7308 */ /* 0x0003e20000000800 */
[----:B--2---:R-:W-:-:S07]  /*d7b0*/  FFMA.FTZ R5, R17, UR10, -R0 ;  /* 0x0000000a11057c23 */ /* 0x004fce0008010800 */
[----:B------:R2:W-:Y:S01]  /*d7c0*/  MUFU.EX2 R26, R5 ;  /* 0x00000005001a7308 */ /* 0x0005e20000000800 */
[----:B-1----:R-:W-:-:S07]  /*d7d0*/  FFMA.FTZ R4, R22, UR10, -R3 ;  /* 0x0000000a16047c23 */ /* 0x002fce0008010803 */
[----:B------:R1:W-:Y:S01]  /*d7e0*/  MUFU.EX2 R38, R4 ;  /* 0x0000000400267308 */ /* 0x0003e20000000800 */
[----:B--2---:R-:W-:-:S07]  /*d7f0*/  FFMA.FTZ R5, R18, UR10, -R0 ;  /* 0x0000000a12057c23 */ /* 0x004fce0008010800 */
[----:B------:R2:W2:Y:S01]  /*d800*/  MUFU.EX2 R36, R5 ;  /* 0x0000000500247308 */ /* 0x0004a20000000800 */
[----:B-1----:R-:W-:Y:S02]  /*d810*/  FFMA.FTZ R4, R19, UR10, -R12 ;  /* 0x0000000a13047c23 */ /* 0x002fe4000801080c */
[----:B------:R-:W1:Y:S05]  /*d820*/  LDSM.16.MT88.4 R16, [R225+0xc000] ;  /* 0x00c00000e110783b */ /* 0x000e6a0000004200 */
[----:B------:R2:W-:Y:S02]  /*d830*/  MUFU.EX2 R44, R4 ;  /* 0x00000004002c7308 */ /* 0x0005e40000000800 */
[----:B--2---:R-:W-:-:S06]  /*d840*/  FFMA.FTZ R5, R15, UR10, -R3 ;  /* 0x0000000a0f057c23 */ /* 0x004fcc0008010803 */
[----:B------:R2:W-:Y:S01]  /*d850*/  MUFU.EX2 R45, R5 ;  /* 0x00000005002d7308 */ /* 0x0005e20000000800 */
[----:B------:R-:W-:-:S07]  /*d860*/  FFMA.FTZ R4, R23, UR10, -R12 ;  /* 0x0000000a17047c23 */ /* 0x000fce000801080c */
[----:B------:R1:W-:Y:S01]  /*d870*/  MUFU.EX2 R11, R4 ;  /* 0x00000004000b7308 */ /* 0x0003e20000000800 */
[----:B--2---:R-:W-:-:S05]  /*d880*/  FSEL R5, R231, RZ, P6 ;  /* 0x000000ffe7057208 */ /* 0x004fca0003000000 */
[----:B------:R-:W-:Y:S01]  /*d890*/  FADD.FTZ R5, R135, -R5 ;  /* 0x8000000587057221 */ /* 0x000fe20000010000 */
[----:B-1----:R-:W-:-:S04]  /*d8a0*/  FFMA.FTZ R4, R24, UR10, -R12 ;  /* 0x0000000a18047c23 */ /* 0x002fc8000801080c */
[----:B------:R1:W-:Y:S01]  /*d8b0*/  MUFU.EX2 R23, R4 ;  /* 0x0000000400177308 */ /* 0x0003e20000000800 */
[----:B------:R-:W-:Y:S01]  /*d8c0*/  FSEL R6, R20, RZ, P5 ;  /* 0x000000ff14067208 */ /* 0x000fe20002800000 */
[----:B-1----:R-:W-:Y:S01]  /*d8d0*/  FMUL.FTZ R4, R5, UR10 ;  /* 0x0000000a05047c20 */ /* 0x002fe20008410000 */
[----:B------:R-:W-:-:S05]  /*d8e0*/  FSEL R5, R141, RZ, P4 ;  /* 0x000000ff8d057208 */ /* 0x000fca0002000000 */
[----:B------:R-:W-:Y:S01]  /*d8f0*/  FADD.FTZ R7, R133, -R5 ;  /* 0x8000000585077221 */ /* 0x000fe20000010000 */
[----:B------:R-:W-:Y:S01]  /*d900*/  FSEL R5, R21, RZ, P3 ;  /* 0x000000ff15057208 */ /* 0x000fe20001800000 */
[----:B------:R-:W-:Y:S01]  /*d910*/  FADD.FTZ R6, R134, -R6 ;  /* 0x8000000686067221 */ /* 0x000fe20000010000 */
[----:B------:R-:W1:Y:S03]  /*d920*/  MUFU.EX2 R4, R4 ;  /* 0x0000000400047308 */ /* 0x000e660000000800 */
[----:B------:R-:W-:Y:S01]  /*d930*/  FADD.FTZ R5, R132, -R5 ;  /* 0x8000000584057221 */ /* 0x000fe20000010000 */
[----:B------:R-:W-:Y:S01]  /*d940*/  FMUL.FTZ R6, R6, UR10 ;  /* 0x0000000a06067c20 */ /* 0x000fe20008410000 */
[----:B------:R-:W-:Y:S02]  /*d950*/  FMUL.FTZ R7, R7, UR10 ;  /* 0x0000000a07077c20 */ /* 0x000fe40008410000 */
[----:B------:R-:W-:Y:S01]  /*d960*/  FMUL.FTZ R13, R5, UR10 ;  /* 0x0000000a050d7c20 */ /* 0x000fe20008410000 */
[----:B------:R-:W-:Y:S01]  /*d970*/  FFMA.FTZ R5, R25, UR10, -R12 ;  /* 0x0000000a19057c23 */ /* 0x000fe2000801080c */
[----:B------:R-:W2:Y:S08]  /*d980*/  MUFU.EX2 R15, R6 ;  /* 0x00000006000f7308 */ /* 0x000eb00000000800 */
[----:B------:R-:W2:Y:S08]  /*d990*/  MUFU.EX2 R14, R7 ;  /* 0x00000007000e7308 */ /* 0x000eb00000000800 */
[----:B------:R-:W2:Y:S08]  /*d9a0*/  MUFU.EX2 R13, R13 ;  /* 0x0000000d000d7308 */ /* 0x000eb00000000800 */
[----:B------:R2:W2:Y:S01]  /*d9b0*/  MUFU.EX2 R132, R5 ;  /* 0x0000000500847308 */ /* 0x0004a20000000800 */
[----:B------:R-:W-:Y:S01]  /*d9c0*/  MOV R135, R36 ;  /* 0x0000002400877202 */ /* 0x000fe20000000f00 */
[----:B-1----:R-:W-:Y:S01]  /*d9d0*/  FMUL.FTZ R36, R128, R4 ;  /* 0x0000000480247220 */ /* 0x002fe20000410000 */
[----:B------:R-:W-:-:S02]  /*d9e0*/  MOV R24, R11 ;  /* 0x0000000b00187202 */ /* 0x000fc40000000f00 */
        /* <DEDUP_REMOVED lines=31> */
[-C--:B--2---:R-:W-:Y:S01]  /*dbe0*/  FMUL.FTZ R174, R174, R15.reuse ;  /* 0x0000000faeae7220 */ /* 0x084fe20000410000 */
[----:B------:R-:W-:Y:S01]  /*dbf0*/  FMUL.FTZ R175, R175, R15 ;  /* 0x0000000fafaf7220 */ /* 0x000fe20000410000 */
[----:B------:R-:W-:Y:S01]  /*dc00*/  F2FP.F16.F32.PACK_AB R11, R135, R26 ;  /* 0x0000001a870b723e */ /* 0x000fe200000000ff */
[-C--:B------:R-:W-:Y:S01]  /*dc10*/  FMUL.FTZ R204, R204, R14.reuse ;  /* 0x0000000ecccc7220 */ /* 0x080fe20000410000 */
        /* <DEDUP_REMOVED lines=8> */
[-C--:B------:R-:W-:Y:S01]  /*dca0*/  FMUL.FTZ R201, R201, R14.reuse ;  /* 0x0000000ec9c97220 */ /* 0x080fe20000410000 */
[-C--:B------:R-:W-:Y:S01]  /*dcb0*/  FMUL.FTZ R202, R202, R13.reuse ;  /* 0x0000000dcaca7220 */ /* 0x080fe20000410000 */
[----:B------:R-:W-:Y:S01]  /*dcc0*/  FMUL.FTZ R203, R203, R13 ;  /* 0x0000000dcbcb7220 */ /* 0x000fe20000410000 */
[-C--:B------:R-:W-:Y:S01]  /*dcd0*/  FMUL.FTZ R171, R171, R15.reuse ;  /* 0x0000000fabab7220 */ /* 0x080fe20000410000 */
        /* <DEDUP_REMOVED lines=12> */
[----:B------:R-:W-:Y:S01]  /*dda0*/  MOV R22, R58 ;  /* 0x0000003a00167202 */ /* 0x000fe20000000f00 */
[----:B------:R-:W-:-:S02]  /*ddb0*/  IMAD.MOV.U32 R117, RZ, RZ, R57 ;  /* 0x000000ffff757224 */ /* 0x000fc400078e0039 */
[-C--:B---3--:R-:W-:Y:S01]  /*ddc0*/  FFMA.FTZ R140, R40, R4.reuse, R10 ;  /* 0x00000004288c7223 */ /* 0x088fe2000001000a */
[----:B------:R-:W-:Y:S01]  /*ddd0*/  FMUL.FTZ R40, R116, R4 ;  /* 0x0000000474287220 */ /* 0x000fe20000410000 */
[----:B------:R-:W-:Y:S01]  /*dde0*/  IMAD.MOV.U32 R116, RZ, RZ, R8 ;  /* 0x000000ffff747224 */ /* 0x000fe200078e0008 */
[----:B------:R-:W-:Y:S01]  /*ddf0*/  F2FP.F16.F32.PACK_AB R8, R39, R10 ;  /* 0x0000000a2708723e */ /* 0x000fe200000000ff */
[----:B----4-:R-:W-:Y:S01]  /*de00*/  FFMA.FTZ R50, R50, R15, R9 ;  /* 0x0000000f32327223 */ /* 0x010fe20000010009 */
[----:B------:R-:W-:Y:S02]  /*de10*/  F2FP.F16.F32.PACK_AB R9, R128, R9 ;  /* 0x000000098009723e */ /* 0x000fe400000000ff */
[----:B------:R-:W-:Y:S02]  /*de20*/  F2FP.F16.F32.PACK_AB R10, R59, R143 ;  /* 0x0000008f3b0a723e */ /* 0x000fe400000000ff */
[----:B------:R-:W-:-:S05]  /*de30*/  F2FP.F16.F32.PACK_AB R4, R116, R45 ;  /* 0x0000002d7404723e */ /* 0x000fca00000000ff */
[-C--:B------:R-:W-:Y:S06]  /*de40*/  HMMA.16816.F32 R172, R8, R16.reuse, R172 ;  /* 0x0000001008ac723c */ /* 0x080fec00000018ac */
[C---:B------:R-:W-:Y:S06]  /*de50*/  HMMA.16816.F32 R204, R4.reuse, R16, R204 ;  /* 0x0000001004cc723c */ /* 0x040fec00000018cc */
[-C--:B------:R-:W-:Y:S06]  /*de60*/  HMMA.16816.F32 R200, R4, R18.reuse, R200 ;  /* 0x0000001204c8723c */ /* 0x080fec00000018c8 */
[----:B------:R-:W-:Y:S01]  /*de70*/  HMMA.16816.F32 R60, R8, R18, R168 ;  /* 0x00000012083c723c */ /* 0x000fe200000018a8 */
[----:B------:R-:W1:Y:S06]  /*de80*/  LDSM.16.MT88.4 R16, [R226+0xc000] ;  /* 0x00c00000e210783b */ /* 0x000e6c0000004200 */
[----:B------:R-:W-:-:S02]  /*de90*/  MOV R170, R59 ;  /* 0x0000003b00aa7202 */ /* 0x000fc40000000f00 */
        /* <DEDUP_REMOVED lines=69> */
[----:B------:R-:W-:Y:S01]  /*e2f0*/  HMMA.16816.F32 R140, R4, R16, R72 ;  /* 0x00000010048c723c */ /* 0x000fe20000001848 */
[----:B------:R-:W-:-:S02]  /*e300*/  MOV R68, R192 ;  /* 0x000000c000447202 */ /* 0x000fc40000000f00 */
[----:B------:R-:W-:Y:S02]  /*e310*/  MOV R192, R193 ;  /* 0x000000c100c07202 */ /* 0x000fe40000000f00 */
[----:B------:R-:W-:Y:S01]  /*e320*/  MOV R193, R26 ;  /* 0x0000001a00c17202 */ /* 0x000fe20000000f00 */
[----:B------:R-:W-:Y:S01]  /*e330*/  HMMA.16816.F32 R132, R4, R18, R76 ;  /* 0x000000120484723c */ /* 0x000fe2000000184c */
[----:B------:R-:W-:Y:S02]  /*e340*/  MOV R75, R24 ;  /* 0x00000018004b7202 */ /* 0x000fe40000000f00 */
[----:B------:R-:W-:-:S04]  /*e350*/  MOV R74, R27 ;  /* 0x0000001b004a7202 */ /* 0x000fc80000000f00 */
[----:B------:R-:W-:Y:S02]  /*e360*/  MOV R77, R25 ;  /* 0x00000019004d7202 */ /* 0x000fe40000000f00 */
[----:B------:R-:W-:Y:S01]  /*e370*/  HMMA.16816.F32 R24, R8, R18, R80 ;  /* 0x000000120818723c */ /* 0x000fe20000001850 */
[----:B------:R-:W1:Y:S01]  /*e380*/  LDSM.16.MT88.4 R16, [R226+0xe000] ;  /* 0x00e00000e210783b */ /* 0x000e620000004200 */
[-C--:B------:R-:W-:Y:S01]  /*e390*/  FMUL.FTZ R88, R88, R14.reuse ;  /* 0x0000000e58587220 */ /* 0x080fe20000410000 */
[----:B------:R-:W-:Y:S01]  /*e3a0*/  FMUL.FTZ R89, R89, R14 ;  /* 0x0000000e59597220 */ /* 0x000fe20000410000 */
[-C--:B------:R-:W-:Y:S01]  /*e3b0*/  FMUL.FTZ R90, R90, R13.reuse ;  /* 0x0000000d5a5a7220 */ /* 0x080fe20000410000 */
[----:B------:R-:W-:-:S07]  /*e3c0*/  FMUL.FTZ R91, R91, R13 ;  /* 0x0000000d5b5b7220 */ /* 0x000fce0000410000 */
[----:B-1----:R-:W-:Y:S01]  /*e3d0*/  HMMA.16816.F32 R80, R4, R16, R88 ;  /* 0x000000100450723c */ /* 0x002fe20000001858 */
        /* <DEDUP_REMOVED lines=13> */
[----:B------:R-:W-:Y:S01]  /*e4b0*/  MOV R71, R155 ;  /* 0x0000009b00477202 */ /* 0x000fe20000000f00 */
[----:B------:R-:W-:Y:S01]  /*e4c0*/  HMMA.16816.F32 R92, R4, R18, R92 ;  /* 0x00000012045c723c */ /* 0x000fe2000000185c */
[----:B------:R-:W-:Y:S02]  /*e4d0*/  MOV R128, R138 ;  /* 0x0000008a00807202 */ /* 0x000fe40000000f00 */
[----:B------:R-:W-:Y:S02]  /*e4e0*/  MOV R129, R136 ;  /* 0x0000008800817202 */ /* 0x000fe40000000f00 */
[----:B------:R-:W-:Y:S01]  /*e4f0*/  MOV R91, R139 ;  /* 0x0000008b005b7202 */ /* 0x000fe20000000f00 */
[----:B------:R-:W-:Y:S01]  /*e500*/  HMMA.16816.F32 R152, R8, R16, R84 ;  /* 0x000000100898723c */ /* 0x000fe20000001854 */
[----:B------:R-:W-:-:S05]  /*e510*/  MOV R90, R137 ;  /* 0x00000089005a7202 */ /* 0x000fca0000000f00 */
        /* <DEDUP_REMOVED lines=14> */
[----:B--2---:R-:W-:-:S02]  /*e600*/  FFMA.FTZ R45, R89, R14, R45 ;  /* 0x0000000e592d7223 */ /* 0x004fc4000001002d */
[----:B------:R-:W2:Y:S01]  /*e610*/  LDL.LU R89, [R1+0x44] ;  /* 0x0000440001597983 */ /* 0x000ea20000300800 */
        /* <DEDUP_REMOVED lines=16> */
[C---:B-1----:R-:W-:Y:S06]  /*e720*/  HMMA.16816.F32 R120, R4.reuse, R16, R120 ;  /* 0x000000100478723c */ /* 0x042fec0000001878 */
[----:B------:R-:W-:Y:S07]  /*e730*/  HMMA.16816.F32 R124, R4, R18, R124 ;  /* 0x00000012047c723c */ /* 0x000fee000000187c */
[----:B------:R-:W-:Y:S01]  /*e740*/  FFMA.FTZ R4, R90, UR10, -R2 ;  /* 0x0000000a5a047c23 */ /* 0x000fe20008010802 */
[----:B------:R-:W-:-:S02]  /*e750*/  MOV R90, R76 ;  /* 0x0000004c005a7202 */ /* 0x000fc40000000f00 */
[----:B------:R-:W-:Y:S02]  /*e760*/  MOV R76, R78 ;  /* 0x0000004e004c7202 */ /* 0x000fe40000000f00 */
[----:B------:R-:W-:Y:S02]  /*e770*/  MOV R78, R195 ;  /* 0x000000c3004e7202 */ /* 0x000fe40000000f00 */
[----:B------:R1:W-:Y:S01]  /*e780*/  MUFU.EX2 R195, R4 ;  /* 0x0000000400c37308 */ /* 0x0003e20000000800 */
[----:B------:R-:W-:Y:S01]  /*e790*/  MOV R69, R194 ;  /* 0x000000c200457202 */ /* 0x000fe20000000f00 */
[----:B------:R-:W-:Y:S02]  /*e7a0*/  IMAD.MOV.U32 R194, RZ, RZ, R43 ;  /* 0x000000ffffc27224 */ /* 0x000fe400078e002b */
[-C--:B------:R-:W-:Y:S01]  /*e7b0*/  FMUL.FTZ R43, R119, R15.reuse ;  /* 0x0000000f772b7220 */ /* 0x080fe20000410000 */
[-C--:B------:R-:W-:Y:S01]  /*e7c0*/  FMUL.FTZ R42, R118, R15.reuse ;  /* 0x0000000f762a7220 */ /* 0x080fe20000410000 */
[-C--:B------:R-:W-:Y:S01]  /*e7d0*/  FMUL.FTZ R38, R130, R15.reuse ;  /* 0x0000000f82267220 */ /* 0x080fe20000410000 */
[----:B------:R-:W-:Y:S01]  /*e7e0*/  FMUL.FTZ R39, R131, R15 ;  /* 0x0000000f83277220 */ /* 0x000fe20000410000 */
[--C-:B------:R-:W-:Y:S01]  /*e7f0*/  FFMA.FTZ R34, R34, UR10, -R2.reuse ;  /* 0x0000000a22227c23 */ /* 0x100fe20008010802 */
[--C-:B------:R-:W-:Y:S01]  /*e800*/  FFMA.FTZ R33, R33, UR10, -R2.reuse ;  /* 0x0000000a21217c23 */ /* 0x100fe20008010802 */
[----:B------:R-:W-:-:S02]  /*e810*/  FFMA.FTZ R32, R32, UR10, -R2 ;  /* 0x0000000a20207c23 */ /* 0x000fc40008010802 */
[----:B------:R-:W-:Y:S01]  /*e820*/  HMMA.16816.F32 R40, R8, R16, R40 ;  /* 0x000000100828723c */ /* 0x000fe20000001828 */
[--C-:B------:R-:W-:Y:S01]  /*e830*/  FFMA.FTZ R31, R31, UR10, -R2.reuse ;  /* 0x0000000a1f1f7c23 */ /* 0x100fe20008010802 */
[----:B------:R-:W-:-:S04]  /*e840*/  FFMA.FTZ R210, R210, UR10, -R2 ;  /* 0x0000000ad2d27c23 */ /* 0x000fc80008010802 */
[----:B------:R-:W-:Y:S01]  /*e850*/  HMMA.16816.F32 R36, R8, R18, R36 ;  /* 0x000000120824723c */ /* 0x000fe20000001824 */
[----:B------:R-:W3:Y:S01]  /*e860*/  LDSM.16.MT88.4 R16, [R225+0xc800] ;  /* 0x00c80000e110783b */ /* 0x000ee20000004200 */
[--C-:B------:R-:W-:Y:S01]  /*e870*/  FFMA.FTZ R15, R214, UR10, -R0.reuse ;  /* 0x0000000ad60f7c23 */ /* 0x100fe20008010800 */
[--C-:B------:R-:W-:Y:S01]  /*e880*/  FFMA.FTZ R212, R212, UR10, -R0.reuse ;  /* 0x0000000ad4d47c23 */ /* 0x100fe20008010800 */
[----:B------:R-:W-:Y:S01]  /*e890*/  FFMA.FTZ R209, R209, UR10, -R0 ;  /* 0x0000000ad1d17c23 */ /* 0x000fe20008010800 */
[--C-:B------:R-:W-:Y:S01]  /*e8a0*/  FFMA.FTZ R14, R117, UR10, -R3.reuse ;  /* 0x0000000a750e7c23 */ /* 0x100fe20008010803 */
[--C-:B------:R-:W-:Y:S01]  /*e8b0*/  FFMA.FTZ R213, R213, UR10, -R3.reuse ;  /* 0x0000000ad5d57c23 */ /* 0x100fe20008010803 */
[--C-:B------:R-:W-:Y:S01]  /*e8c0*/  FFMA.FTZ R211, R211, UR10, -R3.reuse ;  /* 0x0000000ad3d37c23 */ /* 0x100fe20008010803 */
[----:B------:R-:W-:Y:S01]  /*e8d0*/  FFMA.FTZ R208, R208, UR10, -R3 ;  /* 0x0000000ad0d07c23 */ /* 0x000fe20008010803 */
[----:B--2---:R-:W-:Y:S01]  /*e8e0*/  FFMA.FTZ R44, R89, R13, R44 ;  /* 0x0000000d592c7223 */ /* 0x004fe2000001002c */
[----:B------:R-:W-:-:S05]  /*e8f0*/  MOV R89, R91 ;  /* 0x0000005b00597202 */ /* 0x000fca0000000f00 */
[----:B-1----:R-:W-:Y:S01]  /*e900*/  FFMA.FTZ R4, R89, UR10, -R2 ;  /* 0x0000000a59047c23 */ /* 0x002fe20008010802 */
[----:B------:R-:W-:-:S03]  /*e910*/  IMAD.MOV.U32 R91, RZ, RZ, R77 ;  /* 0x000000ffff5b7224 */ /* 0x000fc600078e004d */
[----:B------:R1:W2:Y:S01]  /*e920*/  MUFU.EX2 R7, R4 ;  /* 0x0000000400077308 */ /* 0x0002a20000000800 */
[----:B------:R-:W-:Y:S01]  /*e930*/  MOV R77, R79 ;  /* 0x0000004f004d7202 */ /* 0x000fe20000000f00 */
[----:B------:R-:W-:Y:S01]  /*e940*/  IMAD.MOV.U32 R79, RZ, RZ, R169 ;  /* 0x000000ffff4f7224 */ /* 0x000fe200078e00a9 */
[----:B------:R-:W-:Y:S01]  /*e950*/  MOV R89, R90 ;  /* 0x0000005a00597202 */ /* 0x000fe20000000f00 */
[----:B------:R-:W-:Y:S01]  /*e960*/  IMAD.MOV.U32 R90, RZ, RZ, R91 ;  /* 0x000000ffff5a7224 */ /* 0x000fe200078e005b */
[----:B------:R-:W-:Y:S02]  /*e970*/  MOV R91, R76 ;  /* 0x0000004c005b7202 */ /* 0x000fe40000000f00 */
[----:B------:R-:W-:Y:S01]  /*e980*/  MOV R76, R77 ;  /* 0x0000004d004c7202 */ /* 0x000fe20000000f00 */
[----:B-1----:R-:W-:-:S04]  /*e990*/  FFMA.FTZ R4, R252, UR10, -R2 ;  /* 0x0000000afc047c23 */ /* 0x002fc80008010802 */
[----:B------:R1:W4:Y:S01]  /*e9a0*/  MUFU.EX2 R6, R4 ;  /* 0x0000000400067308 */ /* 0x0003220000000800 */
[----:B------:R-:W-:Y:S01]  /*e9b0*/  MOV R77, R78 ;  /* 0x0000004e004d7202 */ /* 0x000fe20000000f00 */
[----:B------:R-:W-:Y:S01]  /*e9c0*/  IMAD.MOV.U32 R78, RZ, RZ, R79 ;  /* 0x000000ffff4e7224 */ /* 0x000fe200078e004f */
[----:B------:R-:W-:Y:S02]  /*e9d0*/  MOV R79, R72 ;  /* 0x00000048004f7202 */ /* 0x000fe40000000f00 */
[----:B------:R-:W-:Y:S01]  /*e9e0*/  MOV R72, R231 ;  /* 0x000000e700487202 */ /* 0x000fe20000000f00 */
[----:B-1----:R-:W-:-:S04]  /*e9f0*/  FFMA.FTZ R4, R219, UR10, -R2 ;  /* 0x0000000adb047c23 */ /* 0x002fc80008010802 */
[----:B------:R1:W-:Y:S02]  /*ea00*/  MUFU.EX2 R112, R4 ;  /* 0x0000000400707308 */ /* 0x0003e40000000800 */
[----:B-1----:R-:W-:Y:S01]  /*ea10*/  FFMA.FTZ R4, R89, UR10, -R0 ;  /* 0x0000000a59047c23 */ /* 0x002fe20008010800 */
        /* <DEDUP_REMOVED lines=9> */
[----:B------:R-:W-:Y:S02]  /*eab0*/  IMAD.MOV.U32 R74, RZ, RZ, R193 ;  /* 0x000000ffff4a7224 */ /* 0x000fe400078e00c1 */
[----:B------:R1:W-:Y:S02]  /*eac0*/  MUFU.EX2 R193, R4 ;  /* 0x0000000400c17308 */ /* 0x0003e40000000800 */
[----:B-1----:R-:W-:-:S06]  /*ead0*/  FFMA.FTZ R4, R194, UR10, -R0 ;  /* 0x0000000ac2047c23 */ /* 0x002fcc0008010800 */
[----:B------:R1:W-:Y:S02]  /*eae0*/  MUFU.EX2 R194, R4 ;  /* 0x0000000400c27308 */ /* 0x0003e40000000800 */
[----:B-1----:R-:W-:Y:S01]  /*eaf0*/  FFMA.FTZ R4, R89, UR10, -R0 ;  /* 0x0000000a59047c23 */ /* 0x002fe20008010800 */
        /* <DEDUP_REMOVED lines=9> */
[----:B------:R-:W-:Y:S02]  /*eb90*/  MOV R74, R75 ;  /* 0x0000004b004a7202 */ /* 0x000fe40000000f00 */
[----:B------:R-:W-:Y:S02]  /*eba0*/  MOV R75, R116 ;  /* 0x00000074004b7202 */ /* 0x000fe40000000f00 */
[----:B------:R1:W-:Y:S02]  /*ebb0*/  MUFU.EX2 R116, R4 ;  /* 0x0000000400747308 */ /* 0x0003e40000000800 */
[----:B-1----:R-:W-:-:S06]  /*ebc0*/  FFMA.FTZ R4, R221, UR10, -R0 ;  /* 0x0000000add047c23 */ /* 0x002fcc0008010800 */
[----:B------:R1:W-:Y:S02]  /*ebd0*/  MUFU.EX2 R119, R4 ;  /* 0x0000000400777308 */ /* 0x0003e40000000800 */
[----:B-1----:R-:W-:-:S06]  /*ebe0*/  FFMA.FTZ R4, R191, UR10, -R3 ;  /* 0x0000000abf047c23 */ /* 0x002fcc0008010803 */
[----:B------:R1:W-:Y:S02]  /*ebf0*/  MUFU.EX2 R191, R4 ;  /* 0x0000000400bf7308 */ /* 0x0003e40000000800 */
[----:B-1----:R-:W-:-:S06]  /*ec00*/  FFMA.FTZ R4, R192, UR10, -R3 ;  /* 0x0000000ac0047c23 */ /* 0x002fcc0008010803 */
[----:B------:R1:W-:Y:S01]  /*ec10*/  MUFU.EX2 R192, R4 ;  /* 0x0000000400c07308 */ /* 0x0003e20000000800 */
[----:B------:R-:W-:Y:S01]  /*ec20*/  IMAD.MOV.U32 R88, RZ, RZ, R91 ;  /* 0x000000ffff587224 */ /* 0x000fe200078e005b */
[----:B------:R-:W-:Y:S01]  /*ec30*/  MOV R91, R78 ;  /* 0x0000004e005b7202 */ /* 0x000fe20000000f00 */
[----:B-1----:R-:W-:-:S05]  /*ec40*/  FFMA.FTZ R4, R89, UR10, -R3 ;  /* 0x0000000a59047c23 */ /* 0x002fca0008010803 */
[----:B------:R1:W-:Y:S01]  /*ec50*/  MUFU.EX2 R118, R4 ;  /* 0x0000000400767308 */ /* 0x0003e20000000800 */
[----:B------:R-:W-:Y:S01]  /*ec60*/  MOV R89, R76 ;  /* 0x0000004c00597202 */ /* 0x000fe20000000f00 */
[----:B------:R-:W-:Y:S01]  /*ec70*/  IMAD.MOV.U32 R76, RZ, RZ, R79 ;  /* 0x000000ffff4c7224 */ /* 0x000fe200078e004f */
[----:B------:R-:W-:Y:S02]  /*ec80*/  MOV R78, R73 ;  /* 0x00000049004e7202 */ /* 0x000fe40000000f00 */
[----:B------:R-:W-:Y:S01]  /*ec90*/  MOV R73, R68 ;  /* 0x0000004400497202 */ /* 0x000fe20000000f00 */
[----:B-1----:R-:W-:-:S04]  /*eca0*/  FFMA.FTZ R4, R222, UR10, -R3 ;  /* 0x0000000ade047c23 */ /* 0x002fc80008010803 */
[----:B------:R1:W-:Y:S01]  /*ecb0*/  MUFU.EX2 R130, R4 ;  /* 0x0000000400827308 */ /* 0x0003e20000000800 */
[----:B------:R-:W-:Y:S01]  /*ecc0*/  MOV R79, R74 ;  /* 0x0000004a004f7202 */ /* 0x000fe20000000f00 */
[----:B------:R-:W-:Y:S01]  /*ecd0*/  IMAD.MOV.U32 R68, RZ, RZ, R71 ;  /* 0x000000ffff447224 */ /* 0x000fe200078e0047 */
[----:B------:R-:W-:Y:S02]  /*ece0*/  MOV R74, R69 ;  /* 0x00000045004a7202 */ /* 0x000fe40000000f00 */
[----:B------:R-:W-:Y:S01]  /*ecf0*/  MOV R71, R168 ;  /* 0x000000a800477202 */ /* 0x000fe20000000f00 */
[----:B------:R-:W-:Y:S01]  /*ed00*/  IMAD.MOV.U32 R168, RZ, RZ, R171 ;  /* 0x000000ffffa87224 */ /* 0x000fe200078e00ab */
[----:B------:R-:W-:Y:S01]  /*ed10*/  MOV R69, R188 ;  /* 0x000000bc00457202 */ /* 0x000fe20000000f00 */
[----:B-1----:R-:W-:-:S04]  /*ed20*/  FFMA.FTZ R4, R190, UR10, -R12 ;  /* 0x0000000abe047c23 */ /* 0x002fc8000801080c */
[----:B------:R1:W-:Y:S01]  /*ed30*/  MUFU.EX2 R190, R4 ;  /* 0x0000000400be7308 */ /* 0x0003e20000000800 */
[--C-:B------:R-:W-:Y:S01]  /*ed40*/  FFMA.FTZ R188, R30, UR10, -R2.reuse ;  /* 0x0000000a1ebc7c23 */ /* 0x100fe20008010802 */
[----:B------:R-:W-:Y:S01]  /*ed50*/  FFMA.FTZ R171, R29, UR10, -R2 ;  /* 0x0000000a1dab7c23 */ /* 0x000fe20008010802 */
[----:B------:R-:W-:Y:S02]  /*ed60*/  MOV R103, R89 ;  /* 0x0000005900677202 */ /* 0x000fe40000000f00 */
[----:B------:R-:W-:Y:S02]  /*ed70*/  MOV R89, R91 ;  /* 0x0000005b00597202 */ /* 0x000fe40000000f00 */
[----:B------:R-:W-:Y:S01]  /*ed80*/  MOV R91, R76 ;  /* 0x0000004c005b7202 */ /* 0x000fe20000000f00 */
[----:B------:R-:W-:Y:S02]  /*ed90*/  IMAD.MOV.U32 R76, RZ, RZ, R78 ;  /* 0x000000ffff4c7224 */ /* 0x000fe400078e004e */
[----:B-1----:R-:W-:Y:S01]  /*eda0*/  FFMA.FTZ R4, R90, UR10, -R12 ;  /* 0x0000000a5a047c23 */ /* 0x002fe2000801080c */
[----:B------:R-:W-:-:S02]  /*edb0*/  MOV R90, R77 ;  /* 0x0000004d005a7202 */ /* 0x000fc40000000f00 */
[----:B------:R-:W-:Y:S01]  /*edc0*/  MOV R77, R72 ;  /* 0x00000048004d7202 */ /* 0x000fe20000000f00 */
[----:B------:R-:W-:Y:S01]  /*edd0*/  IMAD.MOV.U32 R72, RZ, RZ, R75 ;  /* 0x000000ffff487224 */ /* 0x000fe200078e004b */
[----:B------:R-:W-:Y:S02]  /*ede0*/  MOV R75, R70 ;  /* 0x00000046004b7202 */ /* 0x000fe40000000f00 */
[----:B------:R-:W-:Y:S01]  /*edf0*/  MOV R70, R189 ;  /* 0x000000bd00467202 */ /* 0x000fe20000000f00 */
[----:B------:R-:W-:Y:S01]  /*ee00*/  FFMA.FTZ R189, R28, UR10, -R2 ;  /* 0x0000000a1cbd7c23 */ /* 0x000fe20008010802 */
[----:B------:R-:W-:Y:S01]  /*ee10*/  FFMA.FTZ R2, R88, UR10, -R12 ;  /* 0x0000000a58027c23 */ /* 0x000fe2000801080c */
        /* <DEDUP_REMOVED lines=15> */
[----:B------:R-:W1:Y:S01]  /*ef10*/  MUFU.EX2 R5, R4 ;  /* 0x0000000400057308 */ /* 0x000e620000000800 */
[--C-:B------:R-:W-:Y:S01]  /*ef20*/  FFMA.FTZ R30, R223, UR10, -R0.reuse ;  /* 0x0000000adf1e7c23 */ /* 0x100fe20008010800 */
[--C-:B------:R-:W-:Y:S01]  /*ef30*/  FFMA.FTZ R29, R218, UR10, -R0.reuse ;  /* 0x0000000ada1d7c23 */ /* 0x100fe20008010800 */
[--C-:B------:R-:W-:Y:S01]  /*ef40*/  FFMA.FTZ R28, R216, UR10, -R0.reuse ;  /* 0x0000000ad81c7c23 */ /* 0x100fe20008010800 */
[--C-:B------:R-:W-:Y:S01]  /*ef50*/  FFMA.FTZ R170, R46, UR10, -R0.reuse ;  /* 0x0000000a2eaa7c23 */ /* 0x100fe20008010800 */
[----:B------:R-:W-:Y:S01]  /*ef60*/  FFMA.FTZ R169, R35, UR10, -R0 ;  /* 0x0000000a23a97c23 */ /* 0x000fe20008010800 */
[----:B------:R-:W-:Y:S01]  /*ef70*/  FFMA.FTZ R0, R103, UR10, -R12 ;  /* 0x0000000a67007c23 */ /* 0x000fe2000801080c */
[----:B------:R-:W-:Y:S01]  /*ef80*/  MOV R103, R88 ;  /* 0x0000005800677202 */ /* 0x000fe20000000f00 */
[----:B------:R3:W1:Y:S01]  /*ef90*/  MUFU.EX2 R4, R2 ;  /* 0x0000000200047308 */ /* 0x0006620000000800 */
[----:B------:R-:W-:Y:S01]  /*efa0*/  MOV R88, R89 ;  /* 0x0000005900587202 */ /* 0x000fe20000000f00 */
[----:B------:R-:W-:Y:S01]  /*efb0*/  IMAD.MOV.U32 R89, RZ, RZ, R76 ;  /* 0x000000ffff597224 */ /* 0x000fe200078e004c */
[----:B------:R-:W-:-:S02]  /*efc0*/  MOV R76, R77 ;  /* 0x0000004d004c7202 */ /* 0x000fc40000000f00 */
[----:B------:R-:W-:-:S03]  /*efd0*/  MOV R77, R78 ;  /* 0x0000004e004d7202 */ /* 0x000fc60000000f00 */
[----:B------:R2:W1:Y:S01]  /*efe0*/  MUFU.EX2 R117, R0 ;  /* 0x0000000000757308 */ /* 0x0004620000000800 */
[----:B------:R-:W-:Y:S01]  /*eff0*/  MOV R78, R79 ;  /* 0x0000004f004e7202 */ /* 0x000fe20000000f00 */
        /* <DEDUP_REMOVED lines=8> */
[----:B------:R-:W-:Y:S02]  /*f080*/  IMAD.MOV.U32 R71, RZ, RZ, R168 ;  /* 0x000000ffff477224 */ /* 0x000fe400078e00a8 */
[--C-:B---3--:R-:W-:Y:S01]  /*f090*/  FFMA.FTZ R2, R220, UR10, -R3.reuse ;  /* 0x0000000adc027c23 */ /* 0x108fe20008010803 */
[--C-:B------:R-:W-:Y:S01]  /*f0a0*/  FFMA.FTZ R13, R215, UR10, -R3.reuse ;  /* 0x0000000ad70d7c23 */ /* 0x100fe20008010803 */
[--C-:B--2---:R-:W-:Y:S01]  /*f0b0*/  FFMA.FTZ R0, R217, UR10, -R3.reuse ;  /* 0x0000000ad9007c23 */ /* 0x104fe20008010803 */
[----:B------:R-:W-:Y:S01]  /*f0c0*/  FFMA.FTZ R168, R47, UR10, -R3 ;  /* 0x0000000a2fa87c23 */ /* 0x000fe20008010803 */
[----:B------:R-:W-:Y:S02]  /*f0d0*/  MOV R223, R7 ;  /* 0x0000000700df7202 */ /* 0x000fe40000000f00 */
[----:B----4-:R-:W-:Y:S02]  /*f0e0*/  MOV R214, R6 ;  /* 0x0000000600d67202 */ /* 0x010fe40000000f00 */
[----:B-1----:R-:W-:-:S02]  /*f0f0*/  MOV R220, R5 ;  /* 0x0000000500dc7202 */ /* 0x002fc40000000f00 */
[----:B------:R-:W-:Y:S02]  /*f100*/  MOV R3, R4 ;  /* 0x0000000400037202 */ /* 0x000fe40000000f00 */
[----:B------:R-:W-:Y:S02]  /*f110*/  MOV R21, R232 ;  /* 0x000000e800157202 */ /* 0x000fe40000000f00 */
[----:B------:R-:W-:Y:S02]  /*f120*/  F2FP.F16.F32.PACK_AB R8, R223, R195 ;  /* 0x000000c3df08723e */ /* 0x000fe400000000ff */
[----:B------:R-:W-:Y:S02]  /*f130*/  F2FP.F16.F32.PACK_AB R9, R194, R193 ;  /* 0x000000c1c209723e */ /* 0x000fe400000000ff */
[----:B------:R-:W-:Y:S01]  /*f140*/  F2FP.F16.F32.PACK_AB R11, R119, R116 ;  /* 0x00000074770b723e */ /* 0x000fe200000000ff */
[----:B------:R-:W-:Y:S01]  /*f150*/  IMAD.MOV.U32 R218, RZ, RZ, R23 ;  /* 0x000000ffffda7224 */ /* 0x000fe200078e0017 */
[----:B------:R-:W-:-:S02]  /*f160*/  F2FP.F16.F32.PACK_AB R10, R112, R214 ;  /* 0x000000d6700a723e */ /* 0x000fc400000000ff */
[----:B------:R-:W-:Y:S02]  /*f170*/  MOV R219, R22 ;  /* 0x0000001600db7202 */ /* 0x000fe40000000f00 */
[----:B------:R-:W-:Y:S01]  /*f180*/  MOV R222, R20 ;  /* 0x0000001400de7202 */ /* 0x000fe20000000f00 */
[----:B------:R-:W-:Y:S01]  /*f190*/  IMAD.MOV.U32 R131, RZ, RZ, R68 ;  /* 0x000000ffff837224 */ /* 0x000fe200078e0044 */
[----:B------:R-:W-:Y:S02]  /*f1a0*/  F2FP.F16.F32.PACK_AB R4, R192, R191 ;  /* 0x000000bfc004723e */ /* 0x000fe400000000ff */
[----:B------:R-:W-:Y:S02]  /*f1b0*/  MOV R102, R77 ;  /* 0x0000004d00667202 */ /* 0x000fe40000000f00 */
[----:B------:R-:W-:Y:S02]  /*f1c0*/  MOV R101, R78 ;  /* 0x0000004e00657202 */ /* 0x000fe40000000f00 */
[----:B------:R-:W-:Y:S01]  /*f1d0*/  MOV R100, R79 ;  /* 0x0000004f00647202 */ /* 0x000fe20000000f00 */
[----:B------:R-:W-:Y:S01]  /*f1e0*/  IMAD.MOV.U32 R115, RZ, RZ, R72 ;  /* 0x000000ffff737224 */ /* 0x000fe200078e0048 */
[----:B------:R-:W-:Y:S01]  /*f1f0*/  F2FP.F16.F32.PACK_AB R5, R220, R190 ;  /* 0x000000bedc05723e */ /* 0x000fe200000000ff */
[----:B------:R-:W-:Y:S01]  /*f200*/  MUFU.EX2 R15, R15 ;  /* 0x0000000f000f7308 */ /* 0x000fe20000000800 */
[----:B------:R-:W-:Y:S01]  /*f210*/  F2FP.F16.F32.PACK_AB R6, R130, R118 ;  /* 0x000000768206723e */ /* 0x000fe200000000ff */
[----:B------:R1:W5:Y:S01]  /*f220*/  LDL.LU R232, [R1+0xa8] ;  /* 0x0000a80001e87983 */ /* 0x0003620000300800 */
[----:B------:R-:W-:-:S02]  /*f230*/  F2FP.F16.F32.PACK_AB R7, R117, R3 ;  /* 0x000000037507723e */ /* 0x000fc400000000ff */
[----:B------:R-:W-:Y:S01]  /*f240*/  MOV R221, R21 ;  /* 0x0000001500dd7202 */ /* 0x000fe20000000f00 */
[C---:B------:R-:W-:Y:S01]  /*f250*/  HMMA.16816.F32 R172, R8.reuse, R16, R172 ;  /* 0x0000001008ac723c */ /* 0x040fe200000018ac */
[----:B------:R-:W2:Y:S05]  /*f260*/  LDSM.16.MT88.4 R20, [R226+0xc800] ;  /* 0x00c80000e214783b */ /* 0x000eaa0000004200 */
[----:B------:R-:W-:Y:S01]  /*f270*/  HMMA.16816.F32 R60, R8, R18, R60 ;  /* 0x00000012083c723c */ /* 0x000fe2000000183c */
[----:B------:R-:W-:Y:S02]  /*f280*/  MOV R47, R88 ;  /* 0x00000058002f7202 */ /* 0x000fe40000000f00 */
[----:B------:R-:W-:-:S02]  /*f290*/  MOV R35, R69 ;  /* 0x0000004500237202 */ /* 0x000fc40000000f00 */
[----:B------:R-:W-:Y:S01]  /*f2a0*/  MOV R46, R70 ;  /* 0x00000046002e7202 */ /* 0x000fe20000000f00 */
[C---:B------:R-:W-:Y:S01]  /*f2b0*/  HMMA.16816.F32 R204, R4.reuse, R16, R204 ;  /* 0x0000001004cc723c */ /* 0x040fe200000018cc */
[----:B------:R-:W-:Y:S02]  /*f2c0*/  MOV R216, R71 ;  /* 0x0000004700d87202 */ /* 0x000fe40000000f00 */
[----:B------:R-:W-:Y:S02]  /*f2d0*/  MOV R252, R103 ;  /* 0x0000006700fc7202 */ /* 0x000fe40000000f00 */
[----:B------:R-:W-:Y:S01]  /*f2e0*/  MOV R114, R74 ;  /* 0x0000004a00727202 */ /* 0x000fe20000000f00 */
[----:B------:R-:W-:Y:S01]  /*f2f0*/  HMMA.16816.F32 R200, R4, R18, R200 ;  /* 0x0000001204c8723c */ /* 0x000fe200000018c8 */
[----:B------:R-:W3:Y:S01]  /*f300*/  LDSM.16.MT88.4 R16, [R228+0xc800] ;  /* 0x00c80000e410783b */ /* 0x000ee20000004200 */
[----:B------:R-:W-:Y:S01]  /*f310*/  IMAD.MOV.U32 R88, RZ, RZ, R76 ;  /* 0x000000ffff587224 */ /* 0x000fe200078e004c */
[----:B------:R-:W-:-:S02]  /*f320*/  MOV R103, R73 ;  /* 0x0000004900677202 */ /* 0x000fc40000000f00 */
[----:B------:R-:W-:Y:S01]  /*f330*/  MOV R113, R75 ;  /* 0x0000004b00717202 */ /* 0x000fe20000000f00 */
[----:B------:R-:W-:Y:S01]  /*f340*/  IMAD.MOV.U32 R217, RZ, RZ, R222 ;  /* 0x000000ffffd97224 */ /* 0x000fe200078e00de */
[----:B------:R-:W-:Y:S01]  /*f350*/  MOV R215, R131 ;  /* 0x0000008300d77202 */ /* 0x000fe20000000f00 */
[----:B------:R-:W-:Y:S01]  /*f360*/  MUFU.EX2 R28, R28 ;  /* 0x0000001c001c7308 */ /* 0x000fe20000000800 */
[----:B------:R1:W5:Y:S01]  /*f370*/  LDL.LU R231, [R1+0xa4] ;  /* 0x0000a40001e77983 */ /* 0x0003620000300800 */
        /* <DEDUP_REMOVED lines=9> */
[----:B------:R-:W3:Y:S01]  /*f410*/  LDSM.16.MT88.4 R16, [R225+0xe800] ;  /* 0x00e80000e110783b */ /* 0x000ee20000004200 */
[----:B------:R-:W-:Y:S01]  /*f420*/  IMAD.MOV.U32 R167, RZ, RZ, R130 ;  /* 0x000000ffffa77224 */ /* 0x000fe200078e0082 */
[----:B------:R-:W-:Y:S01]  /*f430*/  MOV R198, R219 ;  /* 0x000000db00c67202 */ /* 0x000fe20000000f00 */
[----:B------:R-:W-:Y:S01]  /*f440*/  IMAD.MOV.U32 R222, RZ, RZ, R102 ;  /* 0x000000ffffde7224 */ /* 0x000fe200078e0066 */
[----:B------:R-:W-:Y:S01]  /*f450*/  MOV R166, R119 ;  /* 0x0000007700a67202 */ /* 0x000fe20000000f00 */
[----:B------:R-:W-:Y:S01]  /*f460*/  IMAD.MOV.U32 R102, RZ, RZ, R91 ;  /* 0x000000ffff667224 */ /* 0x000fe200078e005b */
[----:B------:R-:W-:Y:S01]  /*f470*/  MOV R219, R89 ;  /* 0x0000005900db7202 */ /* 0x000fe20000000f00 */
[----:B--2---:R-:W-:Y:S07]  /*f480*/  HMMA.16816.F32 R156, R8, R22, R148 ;  /* 0x00000016089c723c */ /* 0x004fee0000001894 */
[----:B------:R-:W-:-:S02]  /*f490*/  MOV R149, R218 ;  /* 0x000000da00957202 */ /* 0x000fc40000000f00 */
[----:B------:R-:W-:Y:S02]  /*f4a0*/  MOV R148, R223 ;  /* 0x000000df00947202 */ /* 0x000fe40000000f00 */
[----:B------:R-:W-:Y:S02]  /*f4b0*/  MOV R218, R100 ;  /* 0x0000006400da7202 */ /* 0x000fe40000000f00 */
[----:B------:R-:W-:Y:S02]  /*f4c0*/  MOV R223, R101 ;  /* 0x0000006500df7202 */ /* 0x000fe40000000f00 */
[----:B------:R-:W-:Y:S02]  /*f4d0*/  MOV R101, R129 ;  /* 0x0000008100657202 */ /* 0x000fe40000000f00 */
[----:B------:R-:W-:Y:S01]  /*f4e0*/  MOV R100, R128 ;  /* 0x0000008000647202 */ /* 0x000fe20000000f00 */
[----:B------:R-:W-:Y:S01]  /*f4f0*/  IMAD.MOV.U32 R151, RZ, RZ, R35 ;  /* 0x000000ffff977224 */ /* 0x000fe200078e0023 */
[----:B------:R-:W-:Y:S01]  /*f500*/  MOV R35, R221 ;  /* 0x000000dd00237202 */ /* 0x000fe20000000f00 */
[----:B---3--:R-:W-:Y:S01]  /*f510*/  HMMA.16816.F32 R128, R4, R18, R132 ;  /* 0x000000120480723c */ /* 0x008fe20000001884 */
[----:B------:R-:W-:-:S05]  /*f520*/  MOV R221, R88 ;  /* 0x0000005800dd7202 */ /* 0x000fca0000000f00 */
[----:B------:R-:W-:Y:S01]  /*f530*/  HMMA.16816.F32 R132, R8, R18, R24 ;  /* 0x000000120884723c */ /* 0x000fe20000001818 */
[----:B------:R-:W2:Y:S01]  /*f540*/  LDSM.16.MT88.4 R24, [R226+0xe800] ;  /* 0x00e80000e218783b */ /* 0x000ea20000004200 */
[----:B------:R-:W-:-:S04]  /*f550*/  MOV R119, R90 ;  /* 0x0000005a00777202 */ /* 0x000fc80000000f00 */
[-C--:B------:R-:W-:Y:S06]  /*f560*/  HMMA.16816.F32 R160, R8, R20.reuse, R160 ;  /* 0x0000001408a0723c */ /* 0x080fec00000018a0 */
[C---:B------:R-:W-:Y:S06]  /*f570*/  HMMA.16816.F32 R180, R4.reuse, R20, R180 ;  /* 0x0000001404b4723c */ /* 0x040fec00000018b4 */
[----:B------:R-:W-:Y:S01]  /*f580*/  HMMA.16816.F32 R176, R4, R22, R176 ;  /* 0x0000001604b0723c */ /* 0x000fe200000018b0 */
[----:B------:R-:W3:Y:S05]  /*f590*/  LDSM.16.MT88.4 R20, [R228+0xe800] ;  /* 0x00e80000e414783b */ /* 0x000eea0000004200 */
[-C--:B------:R-:W-:Y:S06]  /*f5a0*/  HMMA.16816.F32 R144, R8, R16.reuse, R144 ;  /* 0x000000100890723c */ /* 0x080fec0000001890 */
[----:B------:R-:W-:Y:S01]  /*f5b0*/  HMMA.16816.F32 R88, R4, R16, R140 ;  /* 0x000000100458723c */ /* 0x000fe2000000188c */
[----:B------:R-:W4:Y:S01]  /*f5c0*/  LDSM.16.MT88.4 R16, [R227+0xe800] ;  /* 0x00e80000e310783b */ /* 0x000f220000004200 */
[----:B------:R-:W-:Y:S01]  /*f5d0*/  IMAD.MOV.U32 R196, RZ, RZ, R117 ;  /* 0x000000ffffc47224 */ /* 0x000fe200078e0075 */
[----:B------:R-:W-:-:S04]  /*f5e0*/  MOV R197, R116 ;  /* 0x0000007400c57202 */ /* 0x000fc80000000f00 */
[----:B------:R-:W-:Y:S02]  /*f5f0*/  MOV R141, R119 ;  /* 0x00000077008d7202 */ /* 0x000fe40000000f00 */
[----:B------:R-:W-:Y:S02]  /*f600*/  MOV R143, R118 ;  /* 0x00000076008f7202 */ /* 0x000fe40000000f00 */
[----:B--2---:R-:W-:Y:S01]  /*f610*/  HMMA.16816.F32 R116, R8, R24, R152 ;  /* 0x000000180874723c */ /* 0x004fe20000001898 */
[----:B------:R-:W-:Y:S01]  /*f620*/  MOV R150, R216 ;  /* 0x000000d800967202 */ /* 0x000fe20000000f00 */
[----:B------:R-:W-:Y:S01]  /*f630*/  IMAD.MOV.U32 R199, RZ, RZ, R112 ;  /* 0x000000ffffc77224 */ /* 0x000fe200078e0070 */
[----:B------:R-:W-:Y:S01]  /*f640*/  MOV R165, R113 ;  /* 0x0000007100a57202 */ /* 0x000fe20000000f00 */
[----:B------:R-:W-:-:S03]  /*f650*/  IMAD.MOV.U32 R142, RZ, RZ, R221 ;  /* 0x000000ffff8e7224 */ /* 0x000fc600078e00dd */
[----:B------:R-:W-:Y:S01]  /*f660*/  MOV R152, R100 ;  /* 0x0000006400987202 */ /* 0x000fe20000000f00 */
[----:B------:R-:W-:Y:S01]  /*f670*/  IMAD.MOV.U32 R154, RZ, RZ, R102 ;  /* 0x000000ffff9a7224 */ /* 0x000fe200078e0066 */
[----:B------:R-:W-:Y:S01]  /*f680*/  MOV R153, R101 ;  /* 0x0000006500997202 */ /* 0x000fe20000000f00 */
[C---:B------:R-:W-:Y:S01]  /*f690*/  HMMA.16816.F32 R92, R4.reuse, R26, R92 ;  /* 0x0000001a045c723c */ /* 0x040fe2000000185c */
[----:B------:R-:W-:Y:S01]  /*f6a0*/  MOV R164, R114 ;  /* 0x0000007200a47202 */ /* 0x000fe20000000f00 */
[----:B------:R2:W-:Y:S01]  /*f6b0*/  MUFU.EX2 R221, R0 ;  /* 0x0000000000dd7308 */ /* 0x0005e20000000800 */
[----:B------:R-:W-:Y:S02]  /*f6c0*/  MOV R216, R115 ;  /* 0x0000007300d87202 */ /* 0x000fe40000000f00 */
[----:B------:R-:W-:Y:S01]  /*f6d0*/  MOV R155, R103 ;  /* 0x00000067009b7202 */ /* 0x000fe20000000f00 */
[----:B------:R-:W-:Y:S01]  /*f6e0*/  HMMA.16816.F32 R112, R4, R24, R80 ;  /* 0x000000180470723c */ /* 0x000fe20000001850 */
[----:B------:R-:W-:-:S05]  /*f6f0*/  MOV R140, R219 ;  /* 0x000000db008c7202 */ /* 0x000fca0000000f00 */
[C---:B---3--:R-:W-:Y:S06]  /*f700*/  HMMA.16816.F32 R104, R4.reuse, R20, R104 ;  /* 0x000000140468723c */ /* 0x048fec0000001868 */
[----:B------:R-:W-:Y:S01]  /*f710*/  HMMA.16816.F32 R108, R4, R22, R108 ;  /* 0x00000016046c723c */ /* 0x000fe2000000186c */
[----:B--2---:R-:W-:Y:S01]  /*f720*/  FFMA.FTZ R0, R152, UR10, -R12 ;  /* 0x0000000a98007c23 */ /* 0x004fe2000801080c */
[----:B------:R-:W-:-:S04]  /*f730*/  MOV R152, R153 ;  /* 0x0000009900987202 */ /* 0x000fc80000000f00 */
[----:B----4-:R-:W-:Y:S01]  /*f740*/  HMMA.16816.F32 R120, R4, R16, R120 ;  /* 0x000000100478723c */ /* 0x010fe20000001878 */
[----:B------:R-:W-:Y:S01]  /*f750*/  MOV R153, R154 ;  /* 0x0000009a00997202 */ /* 0x000fe20000000f00 */
[----:B------:R-:W-:-:S04]  /*f760*/  IMAD.MOV.U32 R154, RZ, RZ, R155 ;  /* 0x000000ffff9a7224 */ /* 0x000fc800078e009b */
[----:B------:R-:W-:Y:S01]  /*f770*/  HMMA.16816.F32 R124, R4, R18, R124 ;  /* 0x00000012047c723c */ /* 0x000fe2000000187c */
[----:B------:R2:W-:Y:S06]  /*f780*/  MUFU.EX2 R219, R2 ;  /* 0x0000000200db7308 */ /* 0x0005ec0000000800 */
[----:B------:R-:W-:Y:S02]  /*f790*/  MOV R4, R223 ;  /* 0x000000df00047202 */ /* 0x000fe40000000f00 */
[----:B------:R-:W-:Y:S02]  /*f7a0*/  MOV R6, R198 ;  /* 0x000000c600067202 */ /* 0x000fe40000000f00 */
[----:B------:R-:W-:-:S02]  /*f7b0*/  MOV R155, R4 ;  /* 0x00000004009b7202 */ /* 0x000fc40000000f00 */
[----:B------:R-:W-:Y:S02]  /*f7c0*/  MOV R4, R6 ;  /* 0x0000000600047202 */ /* 0x000fe40000000f00 */
[----:B------:R-:W-:Y:S01]  /*f7d0*/  MOV R6, R252 ;  /* 0x000000fc00067202 */ /* 0x000fe20000000f00 */
[----:B--2---:R-:W-:Y:S01]  /*f7e0*/  FFMA.FTZ R2, R152, UR10, -R12 ;  /* 0x0000000a98027c23 */ /* 0x004fe2000801080c */
[----:B------:R-:W-:Y:S01]  /*f7f0*/  IMAD.MOV.U32 R152, RZ, RZ, R154 ;  /* 0x000000ffff987224 */ /* 0x000fe200078e009a */
[----:B------:R-:W-:Y:S02]  /*f800*/  MOV R154, R155 ;  /* 0x0000009b009a7202 */ /* 0x000fe40000000f00 */
[----:B------:R-:W-:Y:S01]  /*f810*/  MOV R155, R4 ;  /* 0x00000004009b7202 */ /* 0x000fe20000000f00 */
[----:B------:R-:W-:Y:S01]  /*f820*/  HMMA.16816.F32 R96, R8, R20, R96 ;  /* 0x000000140860723c */ /* 0x000fe20000001860 */
[----:B------:R-:W-:Y:S02]  /*f830*/  MOV R4, R6 ;  /* 0x0000000600047202 */ /* 0x000fe40000000f00 */
[----:B------:R-:W-:-:S03]  /*f840*/  MOV R25, R154 ;  /* 0x0000009a00197202 */ /* 0x000fc60000000f00 */
[C---:B------:R-:W-:Y:S01]  /*f850*/  HMMA.16816.F32 R84, R8.reuse, R22, R84 ;  /* 0x000000160854723c */ /* 0x040fe20000001854 */
[----:B------:R-:W2:Y:S01]  /*f860*/  LDSM.16.MT88.4 R20, [R225+0xd000] ;  /* 0x00d00000e114783b */ /* 0x000ea20000004200 */
[----:B------:R-:W-:Y:S01]  /*f870*/  MOV R154, R155 ;  /* 0x0000009b009a7202 */ /* 0x000fe20000000f00 */
[----:B------:R-:W-:Y:S01]  /*f880*/  IMAD.MOV.U32 R6, RZ, RZ, R3 ;  /* 0x000000ffff067224 */ /* 0x000fe200078e0003 */
[----:B------:R-:W-:Y:S02]  /*f890*/  MOV R155, R4 ;  /* 0x00000004009b7202 */ /* 0x000fe40000000f00 */
[----:B------:R-:W-:Y:S01]  /*f8a0*/  HMMA.16816.F32 R100, R8, R26, R136 ;  /* 0x0000001a0864723c */ /* 0x000fe20000001888 */
[----:B------:R3:W-:Y:S01]  /*f8b0*/  MUFU.EX2 R27, R32 ;  /* 0x00000020001b7308 */ /* 0x0007e20000000800 */
[----:B------:R-:W-:Y:S02]  /*f8c0*/  MOV R5, R218 ;  /* 0x000000da00057202 */ /* 0x000fe40000000f00 */
[----:B------:R-:W-:Y:S01]  /*f8d0*/  MOV R7, R222 ;  /* 0x000000de00077202 */ /* 0x000fe20000000f00 */
[--C-:B------:R-:W-:Y:S01]  /*f8e0*/  FFMA.FTZ R3, R230, UR10, -R12.reuse ;  /* 0x0000000ae6037c23 */ /* 0x100fe2000801080c */
[----:B------:R-:W-:Y:S01]  /*f8f0*/  FFMA.FTZ R4, R229, UR10, -R12 ;  /* 0x0000000ae5047c23 */ /* 0x000fe2000801080c */
[----:B------:R-:W-:Y:S01]  /*f900*/  FADD.FTZ R5, R216, R5 ;  /* 0x00000005d8057221 */ /* 0x000fe20000010000 */
[----:B------:R-:W-:Y:S01]  /*f910*/  IMAD.MOV.U32 R198, RZ, RZ, R220 ;  /* 0x000000ffffc67224 */ /* 0x000fe200078e00dc */
[----:B------:R4:W-:Y:S01]  /*f920*/  MUFU.EX2 R216, R2 ;  /* 0x0000000200d87308 */ /* 0x0009e20000000800 */
[----:B------:R-:W-:-:S07]  /*f930*/  IMAD.MOV.U32 R136, RZ, RZ, R217 ;  /* 0x000000ffff887224 */ /* 0x000fce00078e00d9 */
[----:B------:R-:W-:Y:S01]  /*f940*/  MUFU.EX2 R223, R34 ;  /* 0x0000002200df7308 */ /* 0x000fe20000000800 */
[----:B---3--:R-:W-:Y:S01]  /*f950*/  FFMA.FTZ R32, R154, UR10, -R12 ;  /* 0x0000000a9a207c23 */ /* 0x008fe2000801080c */
[----:B------:R-:W-:Y:S01]  /*f960*/  IMAD.MOV.U32 R154, RZ, RZ, R155 ;  /* 0x000000ffff9a7224 */ /* 0x000fe200078e009b */
[----:B------:R-:W-:Y:S01]  /*f970*/  MOV R155, R6 ;  /* 0x00000006009b7202 */ /* 0x000fe20000000f00 */
[----:B------:R-:W-:Y:S01]  /*f980*/  HMMA.16816.F32 R80, R8, R16, R40 ;  /* 0x000000100850723c */ /* 0x000fe20000001828 */
[----:B------:R-:W-:-:S05]  /*f990*/  MOV R6, R214 ;  /* 0x000000d600067202 */ /* 0x000fca0000000f00 */
[----:B------:R-:W-:Y:S01]  /*f9a0*/  HMMA.16816.F32 R36, R8, R18, R36 ;  /* 0x000000120824723c */ /* 0x000fe20000001824 */
[----:B------:R3:W-:Y:S01]  /*f9b0*/  MUFU.EX2 R214, R0 ;  /* 0x0000000000d67308 */ /* 0x0007e20000000800 */
[----:B----4-:R-:W-:Y:S01]  /*f9c0*/  FADD.FTZ R2, R7, R45 ;  /* 0x0000002d07027221 */ /* 0x010fe20000010000 */
[----:B------:R-:W-:-:S06]  /*f9d0*/  MOV R7, R141 ;  /* 0x0000008d00077202 */ /* 0x000fcc0000000f00 */
[----:B------:R-:W4:Y:S08]  /*f9e0*/  MUFU.EX2 R138, R33 ;  /* 0x00000021008a7308 */ /* 0x000f300000000800 */
[----:B------:R1:W2:Y:S01]  /*f9f0*/  MUFU.EX2 R137, R31 ;  /* 0x0000001f00897308 */ /* 0x0002a20000000800 */
[----:B---3--:R-:W-:-:S07]  /*fa00*/  FADD.FTZ R0, R153, R152 ;  /* 0x0000009899007221 */ /* 0x008fce0000010000 */
[----:B------:R-:W-:Y:S01]  /*fa10*/  MUFU.EX2 R222, R29 ;  /* 0x0000001d00de7308 */ /* 0x000fe20000000800 */
[----:B------:R-:W-:-:S07]  /*fa20*/  FADD.FTZ R141, R215, R0 ;  /* 0x00000000d78d7221 */ /* 0x000fce0000010000 */
[----:B------:R-:W-:Y:S08]  /*fa30*/  MUFU.EX2 R218, R14 ;  /* 0x0000000e00da7308 */ /* 0x000ff00000000800 */
[----:B------:R-:W-:Y:S01]  /*fa40*/  MUFU.EX2 R252, R13 ;  /* 0x0000000d00fc7308 */ /* 0x000fe20000000800 */
[----:B------:R-:W-:Y:S01]  /*fa50*/  FADD.FTZ R140, R140, R5 ;  /* 0x000000058c8c7221 */ /* 0x000fe20000010000 */
[----:B------:R-:W3:Y:S01]  /*fa60*/  LDSM.16.MT88.4 R16, [R226+0xd000] ;  /* 0x00d00000e210783b */ /* 0x000ee20000004200 */
[----:B------:R-:W-:Y:S01]  /*fa70*/  FFMA.FTZ R35, R35, UR10, -R12 ;  /* 0x0000000a23237c23 */ /* 0x000fe2000801080c */
[----:B------:R-:W-:Y:S01]  /*fa80*/  MOV R139, R196 ;  /* 0x000000c4008b7202 */ /* 0x000fe20000000f00 */
[----:B------:R-:W-:Y:S01]  /*fa90*/  IMAD.MOV.U32 R24, RZ, RZ, R166 ;  /* 0x000000ffff187224 */ /* 0x000fe200078e00a6 */
[----:B------:R-:W-:Y:S01]  /*faa0*/  MOV R26, R164 ;  /* 0x000000a4001a7202 */ /* 0x000fe20000000f00 */
[----:B------:R-:W-:Y:S01]  /*fab0*/  FADD.FTZ R142, R142, R44 ;  /* 0x0000002c8e8e7221 */ /* 0x000fe20000010000 */
[----:B------:R-:W2:Y:S01]  /*fac0*/  MUFU.EX2 R220, R30 ;  /* 0x0000001e00dc7308 */ /* 0x000ea20000000800 */
[----:B------:R3:W5:Y:S07]  /*fad0*/  LDL.LU R230, [R1+0xa0] ;  /* 0x0000a00001e67983 */ /* 0x00076e0000300800 */
[----:B------:R2:W-:Y:S08]  /*fae0*/  MUFU.EX2 R215, R3 ;  /* 0x0000000300d77308 */ /* 0x0005f00000000800 */
[----:B------:R3:W3:Y:S01]  /*faf0*/  MUFU.EX2 R217, R4 ;  /* 0x0000000400d97308 */ /* 0x0006e20000000800 */
[----:B-1----:R-:W-:Y:S01]  /*fb00*/  MOV R31, R6 ;  /* 0x00000006001f7202 */ /* 0x002fe20000000f00 */
[----:B------:R-:W-:Y:S01]  /*fb10*/  FADD.FTZ R0, R7, R2 ;  /* 0x0000000207007221 */ /* 0x000fe20000010000 */
[----:B----4-:R-:W-:-:S02]  /*fb20*/  F2FP.F16.F32.PACK_AB R8, R138, R223 ;  /* 0x000000df8a08723e */ /* 0x010fc400000000ff */
[----:B--2---:R-:W-:Y:S01]  /*fb30*/  F2FP.F16.F32.PACK_AB R10, R137, R27 ;  /* 0x0000001b890a723e */ /* 0x004fe200000000ff */
[--C-:B------:R-:W-:Y:S01]  /*fb40*/  FFMA.FTZ R34, R224, UR10, -R12.reuse ;  /* 0x0000000ae0227c23 */ /* 0x100fe2000801080c */
[----:B------:R-:W-:Y:S02]  /*fb50*/  F2FP.F16.F32.PACK_AB R9, R222, R220 ;  /* 0x000000dcde09723e */ /* 0x000fe400000000ff */
[----:B------:R-:W-:Y:S01]  /*fb60*/  F2FP.F16.F32.PACK_AB R5, R216, R214 ;  /* 0x000000d6d805723e */ /* 0x000fe200000000ff */
[----:B------:R-:W-:Y:S01]  /*fb70*/  IMAD.MOV.U32 R3, RZ, RZ, R15 ;  /* 0x000000ffff037224 */ /* 0x000fe200078e000f */
[----:B------:R-:W-:Y:S01]  /*fb80*/  F2FP.F16.F32.PACK_AB R6, R252, R221 ;  /* 0x000000ddfc06723e */ /* 0x000fe200000000ff */
[----:B------:R-:W-:Y:S01]  /*fb90*/  FFMA.FTZ R33, R25, UR10, -R12 ;  /* 0x0000000a19217c23 */ /* 0x000fe2000801080c */
[----:B------:R-:W-:Y:S01]  /*fba0*/  MOV R29, R154 ;  /* 0x0000009a001d7202 */ /* 0x000fe20000000f00 */
[----:B------:R-:W1:Y:S01]  /*fbb0*/  LDSM.16.MT88.4 R12, [R228+0xd000] ;  /* 0x00d00000e40c783b */ /* 0x000e620000004200 */
[----:B------:R-:W-:-:S02]  /*fbc0*/  F2FP.F16.F32.PACK_AB R11, R3, R28 ;  /* 0x0000001c030b723e */ /* 0x000fc400000000ff */
[----:B---3--:R-:W-:Y:S01]  /*fbd0*/  F2FP.F16.F32.PACK_AB R4, R219, R218 ;  /* 0x000000dadb04723e */ /* 0x008fe200000000ff */
[----:B------:R-:W-:Y:S01]  /*fbe0*/  IMAD.MOV.U32 R153, RZ, RZ, R198 ;  /* 0x000000ffff997224 */ /* 0x000fe200078e00c6 */
[----:B------:R-:W-:Y:S02]  /*fbf0*/  F2FP.F16.F32.PACK_AB R7, R217, R215 ;  /* 0x000000d7d907723e */ /* 0x000fe400000000ff */
[----:B------:R-:W-:Y:S01]  /*fc00*/  MOV R152, R199 ;  /* 0x000000c700987202 */ /* 0x000fe20000000f00 */
[-C--:B------:R-:W-:Y:S01]  /*fc10*/  HMMA.16816.F32 R172, R8, R20.reuse, R172 ;  /* 0x0000001408ac723c */ /* 0x080fe200000018ac */
[----:B------:R-:W-:Y:S01]  /*fc20*/  MOV R30, R155 ;  /* 0x0000009b001e7202 */ /* 0x000fe20000000f00 */
[----:B------:R-:W-:Y:S01]  /*fc30*/  MUFU.EX2 R210, R210 ;  /* 0x000000d200d27308 */ /* 0x000fe20000000800 */
[----:B------:R2:W5:Y:S03]  /*fc40*/  LDL.LU R229, [R1+0x9c] ;  /* 0x00009c0001e57983 */ /* 0x0005660000300800 */
[C---:B------:R-:W-:Y:S06]  /*fc50*/  HMMA.16816.F32 R204, R4.reuse, R20, R204 ;  /* 0x0000001404cc723c */ /* 0x040fec00000018cc */
[-C--:B------:R-:W-:Y:S06]  /*fc60*/  HMMA.16816.F32 R200, R4, R22.reuse, R200 ;  /* 0x0000001604c8723c */ /* 0x080fec00000018c8 */
[----:B------:R-:W-:Y:S01]  /*fc70*/  HMMA.16816.F32 R40, R8, R22, R60 ;  /* 0x000000160828723c */ /* 0x000fe2000000183c */
[----:B------:R-:W3:Y:S01]  /*fc80*/  LDSM.16.MT88.4 R20, [R225+0xf000] ;  /* 0x00f00000e114783b */ /* 0x000ee20000004200 */
[----:B------:R-:W-:-:S02]  /*fc90*/  MOV R154, R197 ;  /* 0x000000c5009a7202 */ /* 0x000fc40000000f00 */
[----:B------:R-:W-:Y:S02]  /*fca0*/  MOV R25, R167 ;  /* 0x000000a700197202 */ /* 0x000fe40000000f00 */
[----:B------:R-:W-:Y:S01]  /*fcb0*/  MOV R2, R137 ;  /* 0x0000008900027202 */ /* 0x000fe20000000f00 */
[----:B------:R-:W-:Y:S01]  /*fcc0*/  HMMA.16816.F32 R196, R4, R16, R68 ;  /* 0x0000001004c4723c */ /* 0x000fe20000001844 */
[----:B------:R-:W-:Y:S01]  /*fcd0*/  MOV R155, R143 ;  /* 0x0000008f009b7202 */ /* 0x000fe20000000f00 */
[----:B------:R-:W-:Y:S01]  /*fce0*/  MUFU.EX2 R212, R212 ;  /* 0x000000d400d47308 */ /* 0x000fe20000000800 */
[----:B------:R2:W5:Y:S04]  /*fcf0*/  LDL.LU R224, [R1+0x98] ;  /* 0x0000980001e07983 */ /* 0x0005680000300800 */
        /* <DEDUP_REMOVED lines=8> */
[----:B------:R-:W-:-:S03]  /*fd80*/  MOV R70, R28 ;  /* 0x0000001c00467202 */ /* 0x000fc60000000f00 */
[C---:B------:R-:W-:Y:S06]  /*fd90*/  HMMA.16816.F32 R164, R8.reuse, R16, R76 ;  /* 0x0000001008a4723c */ /* 0x040fec000000184c */
[C---:B------:R-:W-:Y:S01]  /*fda0*/  HMMA.16816.F32 R136, R8.reuse, R18, R56 ;  /* 0x000000120888723c */ /* 0x040fe20000001838 */
[----:B------:R-:W4:Y:S05]  /*fdb0*/  LDSM.16.MT88.4 R16, [R226+0xf000] ;  /* 0x00f00000e210783b */ /* 0x000f2a0000004200 */
[----:B-1----:R-:W-:Y:S06]  /*fdc0*/  HMMA.16816.F32 R60, R8, R12, R52 ;  /* 0x0000000c083c723c */ /* 0x002fec0000001834 */
[----:B---3--:R-:W-:Y:S01]  /*fdd0*/  HMMA.16816.F32 R76, R4, R22, R128 ;  /* 0x00000016044c723c */ /* 0x008fe20000001880 */
[----:B------:R-:W-:Y:S01]  /*fde0*/  MOV R52, R26 ;  /* 0x0000001a00347202 */ /* 0x000fe20000000f00 */
[----:B------:R-:W-:Y:S01]  /*fdf0*/  IMAD.MOV.U32 R54, RZ, RZ, R24 ;  /* 0x000000ffff367224 */ /* 0x000fe200078e0018 */
[----:B------:R-:W-:-:S02]  /*fe00*/  MOV R53, R27 ;  /* 0x0000001b00357202 */ /* 0x000fc40000000f00 */
[----:B------:R-:W-:Y:S01]  /*fe10*/  MOV R55, R25 ;  /* 0x0000001900377202 */ /* 0x000fe20000000f00 */
[C---:B------:R-:W-:Y:S01]  /*fe20*/  HMMA.16816.F32 R48, R4.reuse, R12, R48 ;  /* 0x0000000c0430723c */ /* 0x040fe20000001830 */
[----:B------:R-:W-:Y:S01]  /*fe30*/  MOV R131, R29 ;  /* 0x0000001d00837202 */ /* 0x000fe20000000f00 */
[----:B------:R-:W-:Y:S01]  /*fe40*/  IMAD.MOV.U32 R129, RZ, RZ, R31 ;  /* 0x000000ffff817224 */ /* 0x000fe200078e001f */
[----:B------:R-:W-:Y:S01]  /*fe50*/  MOV R130, R30 ;  /* 0x0000001e00827202 */ /* 0x000fe20000000f00 */
[----:B------:R-:W1:Y:S02]  /*fe60*/  LDSM.16.MT88.4 R24, [R227+0xd000] ;  /* 0x00d00000e318783b */ /* 0x000e640000004200 */
[-C--:B------:R-:W-:Y:S02]  /*fe70*/  HMMA.16816.F32 R184, R4, R14.reuse, R184 ;  /* 0x0000000e04b8723c */ /* 0x080fe400000018b8 */
[----:B------:R-:W-:Y:S04]  /*fe80*/  LDSM.16.MT88.4 R28, [R227+0xf000] ;  /* 0x00f00000e31c783b */ /* 0x000fe80000004200 */
[----:B------:R-:W-:Y:S01]  /*fe90*/  HMMA.16816.F32 R56, R8, R14, R72 ;  /* 0x0000000e0838723c */ /* 0x000fe20000001848 */
[----:B------:R-:W3:Y:S01]  /*fea0*/  LDSM.16.MT88.4 R12, [R228+0xf000] ;  /* 0x00f00000e40c783b */ /* 0x000ee20000004200 */
[----:B------:R-:W-:-:S04]  /*feb0*/  MOV R128, R47 ;  /* 0x0000002f00807202 */ /* 0x000fc80000000f00 */
[C---:B------:R-:W-:Y:S06]  /*fec0*/  HMMA.16816.F32 R72, R4.reuse, R20, R88 ;  /* 0x000000140448723c */ /* 0x040fec0000001858 */
[C---:B----4-:R-:W-:Y:S06]  /*fed0*/  HMMA.16816.F32 R88, R4.reuse, R16, R112 ;  /* 0x000000100458723c */ /* 0x050fec0000001870 */
[----:B------:R-:W-:Y:S01]  /*fee0*/  HMMA.16816.F32 R92, R4, R18, R92 ;  /* 0x00000012045c723c */ /* 0x000fe2000000185c */
[----:B------:R-:W-:Y:S01]  /*fef0*/  MOV R115, R46 ;  /* 0x0000002e00737202 */ /* 0x000fe20000000f00 */
[----:B------:R-:W-:Y:S01]  /*ff00*/  IMAD.MOV.U32 R113, RZ, RZ, R68 ;  /* 0x000000ffff717224 */ /* 0x000fe200078e0044 */
[----:B------:R-:W-:-:S02]  /*ff10*/  MOV R114, R55 ;  /* 0x0000003700727202 */ /* 0x000fc40000000f00 */
[----:B------:R-:W-:Y:S01]  /*ff20*/  MOV R112, R69 ;  /* 0x0000004500707202 */ /* 0x000fe20000000f00 */
[C---:B-1----:R-:W-:Y:S06]  /*ff30*/  HMMA.16816.F32 R180, R4.reuse, R24, R180 ;  /* 0x0000001804b4723c */ /* 0x042fec00000018b4 */
[C---:B------:R-:W-:Y:S06]  /*ff40*/  HMMA.16816.F32 R176, R4.reuse, R26, R176 ;  /* 0x0000001a04b0723c */ /* 0x040fec00000018b0 */
[C---:B---3--:R-:W-:Y:S06]  /*ff50*/  HMMA.16816.F32 R104, R4.reuse, R12, R104 ;  /* 0x0000000c0468723c */ /* 0x048fec0000001868 */
[C---:B------:R-:W-:Y:S06]  /*ff60*/  HMMA.16816.F32 R108, R4.reuse, R14, R108 ;  /* 0x0000000e046c723c */ /* 0x040fec000000186c */
[C---:B------:R-:W-:Y:S06]  /*ff70*/  HMMA.16816.F32 R120, R4.reuse, R28, R120 ;  /* 0x0000001c0478723c */ /* 0x040fec0000001878 */
[----:B------:R-:W-:Y:S07]  /*ff80*/  HMMA.16816.F32 R44, R4, R30, R124 ;  /* 0x0000001e042c723c */ /* 0x000fee000000187c */
[----:B------:R-:W-:Y:S01]  /*ff90*/  MOV R7, R2 ;  /* 0x0000000200077202 */ /* 0x000fe20000000f00 */
[----:B------:R-:W-:Y:S01]  /*ffa0*/  IMAD.MOV.U32 R6, RZ, RZ, R3 ;  /* 0x000000ffff067224 */ /* 0x000fe200078e0003 */
[----:B------:R-:W-:-:S02]  /*ffb0*/  MOV R5, R148 ;  /* 0x0000009400057202 */ /* 0x000fc40000000f00 */
[----:B------:R-:W-:Y:S02]  /*ffc0*/  MOV R4, R149 ;  /* 0x0000009500047202 */ /* 0x000fe40000000f00 */
[----:B------:R-:W-:Y:S02]  /*ffd0*/  MOV R3, R150 ;  /* 0x0000009600037202 */ /* 0x000fe40000000f00 */
[----:B------:R-:W-:Y:S01]  /*ffe0*/  MOV R2, R151 ;  /* 0x0000009700027202 */ /* 0x000fe20000000f00 */
[----:B------:R-:W-:Y:S01]  /*fff0*/  IMAD.MOV.U32 R126, RZ, RZ, R52 ;  /* 0x000000ffff7e7224 */ /* 0x000fe200078e0034 */
[----:B------:R-:W-:Y:S01]  /*10000*/  MOV R127, R115 ;  /* 0x00000073007f7202 */ /* 0x000fe20000000f00 */
[----:B------:R-:W-:Y:S01]  /*10010*/  HMMA.16816.F32 R148, R8, R24, R160 ;  /* 0x000000180894723c */ /* 0x000fe200000018a0 */
[----:B------:R-:W-:Y:S02]  /*10020*/  MOV R125, R53 ;  /* 0x00000035007d7202 */ /* 0x000fe40000000f00 */
[----:B------:R-:W-:-:S02]  /*10030*/  MOV R115, R54 ;  /* 0x0000003600737202 */ /* 0x000fc40000000f00 */
[----:B------:R-:W-:Y:S01]  /*10040*/  MOV R124, R70 ;  /* 0x00000046007c7202 */ /* 0x000fe20000000f00 */
[C---:B------:R-:W-:Y:S01]  /*10050*/  HMMA.16816.F32 R52, R8.reuse, R22, R132 ;  /* 0x000000160834723c */ /* 0x040fe20000001884 */
[----:B------:R-:W-:Y:S01]  /*10060*/  IMAD.MOV.U32 R162, RZ, RZ, R71 ;  /* 0x000000ffffa27224 */ /* 0x000fe200078e0047 */
[----:B------:R-:W-:Y:S01]  /*10070*/  MOV R163, R143 ;  /* 0x0000008f00a37202 */ /* 0x000fe20000000f00 */
[----:B------:R-:W-:Y:S03]  /*10080*/  MUFU.EX2 R132, R170 ;  /* 0x000000aa00847308 */ /* 0x000fe60000000800 */
[C---:B------:R-:W-:Y:S05]  /*10090*/  HMMA.16816.F32 R68, R8.reuse, R20, R144 ;  /* 0x000000140844723c */ /* 0x040fea0000001890 */
[----:B------:R-:W-:Y:S01]  /*100a0*/  MUFU.EX2 R133, R169 ;  /* 0x000000a900857308 */ /* 0x000fe20000000800 */
[C---:B------:R-:W-:Y:S07]  /*100b0*/  HMMA.16816.F32 R20, R8.reuse, R16, R116 ;  /* 0x000000100814723c */ /* 0x040fee0000001874 */
[----:B------:R-:W-:Y:S01]  /*100c0*/  MUFU.EX2 R135, R188 ;  /* 0x000000bc00877308 */ /* 0x000fe20000000800 */
[C---:B------:R-:W-:Y:S07]  /*100d0*/  HMMA.16816.F32 R116, R8.reuse, R28, R80 ;  /* 0x0000001c0874723c */ /* 0x040fee0000001850 */
[----:B------:R-:W-:Y:S08]  /*100e0*/  MUFU.EX2 R134, R189 ;  /* 0x000000bd00867308 */ /* 0x000ff00000000800 */
[----:B------:R-:W-:Y:S08]  /*100f0*/  MUFU.EX2 R209, R209 ;  /* 0x000000d100d17308 */ /* 0x000ff00000000800 */
[----:B------:R-:W-:Y:S08]  /*10100*/  MUFU.EX2 R213, R213 ;  /* 0x000000d500d57308 */ /* 0x000ff00000000800 */
[----:B------:R-:W1:Y:S08]  /*10110*/  MUFU.EX2 R211, R211 ;  /* 0x000000d300d37308 */ /* 0x000e700000000800 */
[----:B------:R-:W-:Y:S08]  /*10120*/  MUFU.EX2 R208, R208 ;  /* 0x000000d000d07308 */ /* 0x000ff00000000800 */
[----:B------:R-:W-:Y:S08]  /*10130*/  MUFU.EX2 R34, R34 ;  /* 0x0000002200227308 */ /* 0x000ff00000000800 */
[----:B------:R-:W3:Y:S08]  /*10140*/  MUFU.EX2 R33, R33 ;  /* 0x0000002100217308 */ /* 0x000ef00000000800 */
[----:B------:R-:W-:Y:S08]  /*10150*/  MUFU.EX2 R32, R32 ;  /* 0x0000002000207308 */ /* 0x000ff00000000800 */
[----:B------:R-:W-:Y:S01]  /*10160*/  MUFU.EX2 R35, R35 ;  /* 0x0000002300237308 */ /* 0x000fe20000000800 */
[----:B------:R-:W-:Y:S01]  /*10170*/  FADD.FTZ R4, R4, R142 ;  /* 0x0000008e04047221 */ /* 0x000fe20000010000 */
[C---:B------:R-:W-:Y:S01]  /*10180*/  HMMA.16816.F32 R24, R8.reuse, R26, R156 ;  /* 0x0000001a0818723c */ /* 0x040fe2000000189c */
[----:B------:R-:W-:Y:S01]  /*10190*/  FADD.FTZ R3, R3, R141 ;  /* 0x0000008d03037221 */ /* 0x000fe20000010000 */
[----:B------:R-:W-:Y:S01]  /*101a0*/  FADD.FTZ R2, R2, R140 ;  /* 0x0000008c02027221 */ /* 0x000fe20000010000 */
[----:B------:R-:W-:Y:S01]  /*101b0*/  FADD.FTZ R0, R162, R0 ;  /* 0x00000000a2007221 */ /* 0x000fe20000010000 */
[----:B------:R-:W-:Y:S02]  /*101c0*/  LDSM.16.MT88.4 R144, [R227+0xd800] ;  /* 0x00d80000e390783b */ /* 0x000fe40000004200 */
[----:B------:R-:W4:Y:S08]  /*101d0*/  MUFU.EX2 R143, R171 ;  /* 0x000000ab008f7308 */ /* 0x000f300000000800 */
[----:B------:R2:W4:Y:S01]  /*101e0*/  MUFU.EX2 R28, R168 ;  /* 0x000000a8001c7308 */ /* 0x0005220000000800 */
[C---:B------:R-:W-:Y:S01]  /*101f0*/  HMMA.16816.F32 R16, R8.reuse, R18, R100 ;  /* 0x000000120810723c */ /* 0x040fe20000001864 */
[----:B------:R-:W-:Y:S01]  /*10200*/  MOV R29, R126 ;  /* 0x0000007e001d7202 */ /* 0x000fe20000000f00 */
[----:B------:R-:W-:Y:S04]  /*10210*/  LDSM.16.MT88.4 R80, [R225+0xf800] ;  /* 0x00f80000e150783b */ /* 0x000fe80000004200 */
[----:B--2---:R-:W2:Y:S01]  /*10220*/  LDSM.16.MT88.4 R168, [R225+0xd800] ;  /* 0x00d80000e1a8783b */ /* 0x004ea20000004200 */
[----:B------:R-:W-:Y:S01]  /*10230*/  HMMA.16816.F32 R100, R8, R12, R96 ;  /* 0x0000000c0864723c */ /* 0x000fe20000001860 */
[----:B------:R-:W-:Y:S01]  /*10240*/  MOV R141, R124 ;  /* 0x0000007c008d7202 */ /* 0x000fe20000000f00 */
[----:B------:R-:W-:Y:S01]  /*10250*/  IMAD.MOV.U32 R140, RZ, RZ, R125 ;  /* 0x000000ffff8c7224 */ /* 0x000fe200078e007d */
[----:B------:R-:W-:Y:S01]  /*10260*/  MOV R158, R131 ;  /* 0x00000083009e7202 */ /* 0x000fe20000000f00 */
[----:B------:R-:W-:-:S02]  /*10270*/  IMAD.MOV.U32 R159, RZ, RZ, R130 ;  /* 0x000000ffff9f7224 */ /* 0x000fc400078e0082 */
[C---:B------:R-:W-:Y:S01]  /*10280*/  HMMA.16816.F32 R12, R8.reuse, R14, R84 ;  /* 0x0000000e080c723c */ /* 0x040fe20000001854 */
[----:B-1----:R-:W-:Y:S01]  /*10290*/  F2FP.F16.F32.PACK_AB R124, R211, R213 ;  /* 0x000000d5d37c723e */ /* 0x002fe200000000ff */
[----:B------:R-:W-:Y:S01]  /*102a0*/  FADD.FTZ R4, R163, R4 ;  /* 0x00000004a3047221 */ /* 0x000fe20000010000 */
[----:B---3--:R-:W-:Y:S01]  /*102b0*/  F2FP.F16.F32.PACK_AB R125, R33, R34 ;  /* 0x00000022217d723e */ /* 0x008fe200000000ff */
[----:B------:R-:W1:Y:S02]  /*102c0*/  LDSM.16.MT88.4 R160, [R226+0xd800] ;  /* 0x00d80000e2a0783b */ /* 0x000e640000004200 */
[----:B------:R-:W-:Y:S01]  /*102d0*/  HMMA.16816.F32 R36, R8, R30, R36 ;  /* 0x0000001e0824723c */ /* 0x000fe20000001824 */
[----:B----4-:R-:W-:Y:S01]  /*102e0*/  F2FP.F16.F32.PACK_AB R130, R134, R143 ;  /* 0x0000008f8682723e */ /* 0x010fe200000000ff */
[----:B------:R-:W-:Y:S01]  /*102f0*/  IMAD.MOV.U32 R157, RZ, RZ, R155 ;  /* 0x000000ffff9d7224 */ /* 0x000fe200078e009b */
[----:B------:R-:W-:Y:S02]  /*10300*/  F2FP.F16.F32.PACK_AB R131, R133, R132 ;  /* 0x000000848583723e */ /* 0x000fe400000000ff */
[----:B------:R-:W-:-:S02]  /*10310*/  MOV R189, R152 ;  /* 0x0000009800bd7202 */ /* 0x000fc40000000f00 */
[----:B------:R-:W-:Y:S02]  /*10320*/  MOV R188, R153 ;  /* 0x0000009900bc7202 */ /* 0x000fe40000000f00 */
[----:B------:R-:W-:Y:S01]  /*10330*/  MOV R156, R154 ;  /* 0x0000009a009c7202 */ /* 0x000fe20000000f00 */
[----:B------:R-:W-:Y:S01]  /*10340*/  FADD.FTZ R3, R195, R3 ;  /* 0x00000003c3037221 */ /* 0x000fe20000010000 */
[----:B------:R-:W-:Y:S01]  /*10350*/  MOV R31, R127 ;  /* 0x0000007f001f7202 */ /* 0x000fe20000000f00 */
[----:B------:R-:W3:Y:S01]  /*10360*/  LDSM.16.MT88.4 R152, [R228+0xd800] ;  /* 0x00d80000e498783b */ /* 0x000ee20000004200 */
[----:B------:R-:W-:Y:S02]  /*10370*/  MOV R30, R128 ;  /* 0x00000080001e7202 */ /* 0x000fe40000000f00 */
[----:B------:R-:W-:Y:S01]  /*10380*/  MOV R11, R129 ;  /* 0x00000081000b7202 */ /* 0x000fe20000000f00 */
[----:B------:R-:W4:Y:S01]  /*10390*/  LDSM.16.MT88.4 R96, [R226+0xf800] ;  /* 0x00f80000e260783b */ /* 0x000f220000004200 */
[----:B------:R-:W-:-:S02]  /*103a0*/  F2FP.F16.F32.PACK_AB R128, R135, R210 ;  /* 0x000000d28780723e */ /* 0x000fc400000000ff */
[----:B------:R-:W-:Y:S02]  /*103b0*/  F2FP.F16.F32.PACK_AB R129, R209, R212 ;  /* 0x000000d4d181723e */ /* 0x000fe400000000ff */
[----:B------:R-:W-:Y:S02]  /*103c0*/  F2FP.F16.F32.PACK_AB R126, R28, R208 ;  /* 0x000000d01c7e723e */ /* 0x000fe400000000ff */
[----:B------:R-:W-:Y:S01]  /*103d0*/  F2FP.F16.F32.PACK_AB R127, R35, R32 ;  /* 0x00000020237f723e */ /* 0x000fe200000000ff */
[----:B------:R-:W-:Y:S01]  /*103e0*/  FADD.FTZ R9, R190, R4 ;  /* 0x00000004be097221 */ /* 0x000fe20000010000 */
[----:B------:R-:W-:Y:S01]  /*103f0*/  FADD.FTZ R3, R5, R3 ;  /* 0x0000000305037221 */ /* 0x000fe20000010000 */
[----:B--2---:R-:W-:Y:S01]  /*10400*/  HMMA.16816.F32 R172, R128, R168, R172 ;  /* 0x000000a880ac723c */ /* 0x004fe200000018ac */
[----:B------:R-:W-:Y:S02]  /*10410*/  MOV R10, R6 ;  /* 0x00000006000a7202 */ /* 0x000fe40000000f00 */
[----:B------:R-:W-:-:S02]  /*10420*/  MOV R142, R7 ;  /* 0x00000007008e7202 */ /* 0x000fc40000000f00 */
[----:B------:R-:W-:Y:S01]  /*10430*/  LDSM.16.MT88.4 R4, [R227+0xf800] ;  /* 0x00f80000e304783b */ /* 0x000fe20000004200 */
[C---:B------:R-:W-:Y:S06]  /*10440*/  HMMA.16816.F32 R204, R124.reuse, R168, R204 ;  /* 0x000000a87ccc723c */ /* 0x040fec00000018cc */
[-C--:B------:R-:W-:Y:S06]  /*10450*/  HMMA.16816.F32 R200, R124, R170.reuse, R200 ;  /* 0x000000aa7cc8723c */ /* 0x080fec00000018c8 */
[----:B------:R-:W-:Y:S07]  /*10460*/  HMMA.16816.F32 R168, R128, R170, R40 ;  /* 0x000000aa80a8723c */ /* 0x000fee0000001828 */
[----:B------:R-:W-:-:S02]  /*10470*/  MOV R43, R112 ;  /* 0x00000070002b7202 */ /* 0x000fc40000000f00 */
        /* <DEDUP_REMOVED lines=9> */
[C---:B-1----:R-:W-:Y:S07]  /*10510*/  HMMA.16816.F32 R192, R124.reuse, R162, R64 ;  /* 0x000000a27cc0723c */ /* 0x042fee0000001840 */
[----:B------:R-:W-:Y:S01]  /*10520*/  IMAD.MOV.U32 R67, RZ, RZ, R189 ;  /* 0x000000ffff437224 */ /* 0x000fe200078e00bd */
[----:B------:R-:W-:Y:S01]  /*10530*/  MOV R64, R156 ;  /* 0x0000009c00407202 */ /* 0x000fe20000000f00 */
[----:B---3--:R-:W-:Y:S01]  /*10540*/  HMMA.16816.F32 R188, R124, R152, R48 ;  /* 0x000000987cbc723c */ /* 0x008fe20000001830 */
        /* <DEDUP_REMOVED lines=92> */
[----:B-1----:R-:W-:-:S06]  /*10b10*/  MOV R2, UR20 ;  /* 0x0000001400027c02 */ /* 0x002fcc0008000f00 */
[----:B------:R-:W1:Y:S01]  /*10b20*/  @!P2 LDC.64 R14, c[0x0][0x220] ;  /* 0x00008800ff0eab82 */ /* 0x000e620000000a00 */
[----:B------:R-:W-:Y:S01]  /*10b30*/  MOV R3, UR21 ;  /* 0x0000001500037c02 */ /* 0x000fe20008000f00 */
[----:B------:R-:W-:-:S06]  /*10b40*/  IMAD.U32 R3, RZ, RZ, UR4 ;  /* 0x00000004ff037e24 */ /* 0x000fcc000f8e00ff */
        /* <DEDUP_REMOVED lines=76> */
[----:B------:R-:W1:Y:S04]  /*11010*/  LDSM.16.M88.4 R28, [R242] ;  /* 0x00000000f21c783b */ /* 0x000e680000000200 */
[----:B------:R-:W1:Y:S04]  /*11020*/  LDSM.16.M88.4 R24, [R241] ;  /* 0x00000000f118783b */ /* 0x000e680000000200 */
[----:B------:R-:W1:Y:S01]  /*11030*/  LDSM.16.M88.4 R48, [R224+0x8000] ;  /* 0x00800000e030783b */ /* 0x000e620000000200 */
        /* <DEDUP_REMOVED lines=9> */
[----:B------:R-:W-:Y:S06]  /*110d0*/  HMMA.16816.F32 R64, R16, R40, RZ ;  /* 0x000000281040723c */ /* 0x000fec00000018ff */
[-C--:B------:R-:W-:Y:S06]  /*110e0*/  HMMA.16816.F32 R220, R8, R28.reuse, R136 ;  /* 0x0000001c08dc723c */ /* 0x080fec0000001888 */
[----:B------:R-:W-:Y:S01]  /*110f0*/  HMMA.16816.F32 R216, R4, R28, R132 ;  /* 0x0000001c04d8723c */ /* 0x000fe20000001884 */
[----:B------:R-:W-:Y:S01]  /*11100*/  MOV R3, R57 ;  /* 0x0000003900037202 */ /* 0x000fe20000000f00 */
[----:B------:R-:W-:Y:S01]  /*11110*/  IMAD.MOV.U32 R0, RZ, RZ, R59 ;  /* 0x000000ffff007224 */ /* 0x000fe200078e003b */
[----:B------:R-:W-:-:S03]  /*11120*/  MOV R2, R58 ;  /* 0x0000003a00027202 */ /* 0x000fc60000000f00 */
[----:B------:R-:W-:Y:S01]  /*11130*/  HMMA.16816.F32 R60, R4, R24, R60 ;  /* 0x00000018043c723c */ /* 0x000fe2000000183c */
[----:B------:R-:W-:-:S05]  /*11140*/  IMAD.MOV.U32 R28, RZ, RZ, R56 ;  /* 0x000000ffff1c7224 */ /* 0x000fca00078e0038 */
[----:B------:R-:W-:Y:S01]  /*11150*/  HMMA.16816.F32 R56, R12, R46, RZ ;  /* 0x0000002e0c38723c */ /* 0x000fe200000018ff */
[----:B------:R-:W-:Y:S02]  /*11160*/  MOV R40, R53 ;  /* 0x0000003500287202 */ /* 0x000fe40000000f00 */
[----:B------:R-:W-:Y:S01]  /*11170*/  MOV R41, R52 ;  /* 0x0000003400297202 */ /* 0x000fe20000000f00 */
[----:B------:R-:W-:Y:S01]  /*11180*/  IMAD.MOV.U32 R21, RZ, RZ, R54 ;  /* 0x000000ffff157224 */ /* 0x000fe200078e0036 */
[----:B------:R-:W-:Y:S01]  /*11190*/  MOV R20, R55 ;  /* 0x0000003700147202 */ /* 0x000fe20000000f00 */
[----:B------:R-:W-:Y:S06]  /*111a0*/  HMMA.16816.F32 R212, R8, R24, R64 ;  /* 0x0000001808d4723c */ /* 0x000fec0000001840 */
[-C--:B------:R-:W-:Y:S06]  /*111b0*/  HMMA.16816.F32 R208, R16, R48.reuse, RZ ;  /* 0x0000003010d0723c */ /* 0x080fec00000018ff */
[----:B------:R-:W-:Y:S01]  /*111c0*/  HMMA.16816.F32 R140, R12, R48, RZ ;  /* 0x000000300c8c723c */ /* 0x000fe200000018ff */
[----:B------:R-:W-:Y:S01]  /*111d0*/  MOV R252, R60 ;  /* 0x0000003c00fc7202 */ /* 0x000fe20000000f00 */
[----:B------:R-:W-:Y:S01]  /*111e0*/  IMAD.MOV.U32 R37, RZ, RZ, R61 ;  /* 0x000000ffff257224 */ /* 0x000fe200078e003d */
[----:B------:R-:W-:-:S02]  /*111f0*/  MOV R25, R62 ;  /* 0x0000003e00197202 */ /* 0x000fc40000000f00 */
[----:B------:R-:W-:Y:S01]  /*11200*/  MOV R24, R63 ;  /* 0x0000003f00187202 */ /* 0x000fe20000000f00 */
[C---:B------:R-:W-:Y:S06]  /*11210*/  HMMA.16816.F32 R52, R12.reuse, R42, RZ ;  /* 0x0000002a0c34723c */ /* 0x040fec00000018ff */
[----:B------:R-:W-:Y:S06]  /*11220*/  HMMA.16816.F32 R60, R12, R50, RZ ;  /* 0x000000320c3c723c */ /* 0x000fec00000018ff */
[----:B------:R-:W-:Y:S06]  /*11230*/  HMMA.16816.F32 R132, R4, R30, R56 ;  /* 0x0000001e0484723c */ /* 0x000fec0000001838 */
[----:B------:R-:W-:Y:S01]  /*11240*/  HMMA.16816.F32 R12, R12, R38, RZ ;  /* 0x000000260c0c723c */ /* 0x000fe200000018ff */
[----:B------:R-:W-:Y:S01]  /*11250*/  MOV R58, R41 ;  /* 0x00000029003a7202 */ /* 0x000fe20000000f00 */
[----:B------:R-:W-:-:S04]  /*11260*/  IMAD.MOV.U32 R59, RZ, RZ, R40 ;  /* 0x000000ffff3b7224 */ /* 0x000fc800078e0028 */
[C---:B------:R-:W-:Y:S06]  /*11270*/  HMMA.16816.F32 R48, R16.reuse, R50, RZ ;  /* 0x000000321030723c */ /* 0x040fec00000018ff */
[C---:B------:R-:W-:Y:S06]  /*11280*/  HMMA.16816.F32 R44, R16.reuse, R46, RZ ;  /* 0x0000002e102c723c */ /* 0x040fec00000018ff */
[C---:B------:R-:W-:Y:S06]  /*11290*/  HMMA.16816.F32 R40, R16.reuse, R42, RZ ;  /* 0x0000002a1028723c */ /* 0x040fec00000018ff */
[----:B------:R-:W-:Y:S01]  /*112a0*/  HMMA.16816.F32 R16, R16, R38, RZ ;  /* 0x000000261010723c */ /* 0x000fe200000018ff */
[----:B------:R-:W-:-:S02]  /*112b0*/  MOV R36, R212 ;  /* 0x000000d400247202 */ /* 0x000fc40000000f00 */
[----:B------:R-:W-:-:S03]  /*112c0*/  MOV R29, R215 ;  /* 0x000000d7001d7202 */ /* 0x000fc60000000f00 */
[-C--:B----4-:R-:W-:Y:S06]  /*112d0*/  HMMA.16816.F32 R208, R8, R32.reuse, R208 ;  /* 0x0000002008d0723c */ /* 0x090fec00000018d0 */
[C---:B------:R-:W-:Y:S06]  /*112e0*/  HMMA.16816.F32 R140, R4.reuse, R32, R140 ;  /* 0x00000020048c723c */ /* 0x040fec000000188c */
[----:B------:R-:W-:Y:S01]  /*112f0*/  HMMA.16816.F32 R64, R4, R34, R60 ;  /* 0x000000220440723c */ /* 0x000fe2000000183c */
[----:B------:R-:W-:Y:S01]  /*11300*/  MOV R33, R213 ;  /* 0x000000d500217202 */ /* 0x000fe20000000f00 */
[----:B------:R-:W-:-:S04]  /*11310*/  IMAD.MOV.U32 R32, RZ, RZ, R214 ;  /* 0x000000ffff207224 */ /* 0x000fc800078e00d6 */
        /* <DEDUP_REMOVED lines=9> */
[----:B-1----:R-:W-:Y:S07]  /*113b0*/  HMMA.16816.F32 R60, R4, R12, R140 ;  /* 0x0000000c043c723c */ /* 0x002fee000000188c */
[----:B------:R-:W-:-:S02]  /*113c0*/  MOV R140, R58 ;  /* 0x0000003a008c7202 */ /* 0x000fc40000000f00 */
[----:B------:R-:W-:Y:S01]  /*113d0*/  MOV R141, R59 ;  /* 0x0000003b008d7202 */ /* 0x000fe20000000f00 */
[----:B------:R-:W-:Y:S06]  /*113e0*/  HMMA.16816.F32 R52, R4, R14, R64 ;  /* 0x0000000e0434723c */ /* 0x000fec0000001840 */
[----:B--2---:R-:W-:Y:S07]  /*113f0*/  HMMA.16816.F32 R56, R8, R12, R208 ;  /* 0x0000000c0838723c */ /* 0x004fee00000018d0 */
[----:B------:R-:W-:-:S02]  /*11400*/  MOV R210, R25 ;  /* 0x0000001900d27202 */ /* 0x000fc40000000f00 */
[----:B------:R-:W-:Y:S02]  /*11410*/  MOV R211, R24 ;  /* 0x0000001800d37202 */ /* 0x000fe40000000f00 */
[----:B------:R-:W-:Y:S01]  /*11420*/  HMMA.16816.F32 R24, R8, R14, R48 ;  /* 0x0000000e0818723c */ /* 0x000fe20000001830 */
[----:B------:R-:W1:Y:S01]  /*11430*/  LDSM.16.M88.4 R12, [R230+0x8800] ;  /* 0x00880000e60c783b */ /* 0x000e620000000200 */
[----:B------:R-:W-:Y:S02]  /*11440*/  MOV R65, R33 ;  /* 0x0000002100417202 */ /* 0x000fe40000000f00 */
[----:B------:R-:W-:Y:S01]  /*11450*/  MOV R66, R32 ;  /* 0x0000002000427202 */ /* 0x000fe20000000f00 */
[----:B------:R-:W-:Y:S01]  /*11460*/  IMAD.MOV.U32 R142, RZ, RZ, R21 ;  /* 0x000000ffff8e7224 */ /* 0x000fe200078e0015 */
[----:B------:R-:W-:Y:S01]  /*11470*/  MOV R143, R20 ;  /* 0x00000014008f7202 */ /* 0x000fe20000000f00 */
[----:B------:R-:W-:Y:S02]  /*11480*/  IMAD.MOV.U32 R209, RZ, RZ, R37 ;  /* 0x000000ffffd17224 */ /* 0x000fe400078e0025 */
[----:B------:R-:W-:-:S02]  /*11490*/  IMAD.MOV.U32 R64, RZ, RZ, R36 ;  /* 0x000000ffff407224 */ /* 0x000fc400078e0024 */
[----:B------:R-:W-:Y:S01]  /*114a0*/  IMAD.MOV.U32 R67, RZ, RZ, R29 ;  /* 0x000000ffff437224 */ /* 0x000fe200078e001d */
[----:B-1----:R-:W-:Y:S06]  /*114b0*/  HMMA.16816.F32 R32, R8, R12, R220 ;  /* 0x0000000c0820723c */ /* 0x002fec00000018dc */
[----:B------:R-:W-:Y:S01]  /*114c0*/  HMMA.16816.F32 R36, R4, R14, R132 ;  /* 0x0000000e0424723c */ /* 0x000fe20000001884 */
[----:B------:R-:W-:-:S05]  /*114d0*/  MOV R220, R28 ;  /* 0x0000001c00dc7202 */ /* 0x000fca0000000f00 */
[----:B------:R-:W-:Y:S06]  /*114e0*/  HMMA.16816.F32 R28, R4, R12, R216 ;  /* 0x0000000c041c723c */ /* 0x000fec00000018d8 */
[----:B------:R-:W-:Y:S01]  /*114f0*/  HMMA.16816.F32 R20, R8, R14, R44 ;  /* 0x0000000e0814723c */ /* 0x000fe2000000182c */
[----:B------:R-:W1:Y:S01]  /*11500*/  LDSM.16.M88.4 R12, [R230+0x9000] ;  /* 0x00900000e60c783b */ /* 0x000e620000000200 */
[----:B------:R-:W-:Y:S01]  /*11510*/  MOV R208, R252 ;  /* 0x000000fc00d07202 */ /* 0x000fe20000000f00 */
[----:B------:R-:W-:Y:S01]  /*11520*/  IMAD.MOV.U32 R222, RZ, RZ, R2 ;  /* 0x000000ffffde7224 */ /* 0x000fe200078e0002 */
[----:B------:R-:W-:-:S02]  /*11530*/  MOV R221, R3 ;  /* 0x0000000300dd7202 */ /* 0x000fc40000000f00 */
[-C--:B-1----:R-:W-:Y:S06]  /*11540*/  HMMA.16816.F32 R44, R8, R12.reuse, R64 ;  /* 0x0000000c082c723c */ /* 0x082fec0000001840 */
[C---:B------:R-:W-:Y:S06]  /*11550*/  HMMA.16816.F32 R48, R4.reuse, R12, R208 ;  /* 0x0000000c0430723c */ /* 0x040fec00000018d0 */
[-C--:B------:R-:W-:Y:S06]  /*11560*/  HMMA.16816.F32 R132, R4, R14.reuse, R136 ;  /* 0x0000000e0484723c */ /* 0x080fec0000001888 */
[----:B------:R-:W-:Y:S01]  /*11570*/  HMMA.16816.F32 R64, R8, R14, R40 ;  /* 0x0000000e0840723c */ /* 0x000fe20000001828 */
[----:B------:R-:W1:Y:S01]  /*11580*/  LDSM.16.M88.4 R12, [R230+0x9800] ;  /* 0x00980000e60c783b */ /* 0x000e620000000200 */
[----:B------:R-:W-:-:S04]  /*11590*/  MOV R223, R0 ;  /* 0x0000000000df7202 */ /* 0x000fc80000000f00 */
        /* <DEDUP_REMOVED lines=12> */
[----:B------:R-:W-:Y:S01]  /*11660*/  MOV R252, R40 ;  /* 0x0000002800fc7202 */ /* 0x000fe20000000f00 */
[----:B------:R-:W-:Y:S01]  /*11670*/  IMAD.MOV.U32 R3, RZ, RZ, R41 ;  /* 0x000000ffff037224 */ /* 0x000fe200078e0029 */
[----:B------:R-:W-:-:S02]  /*11680*/  MOV R2, R42 ;  /* 0x0000002a00027202 */ /* 0x000fc40000000f00 */
[----:B------:R-:W-:Y:S01]  /*11690*/  MOV R0, R43 ;  /* 0x0000002b00007202 */ /* 0x000fe20000000f00 */
[-C--:B-1----:R-:W-:Y:S06]  /*116a0*/  HMMA.16816.F32 R32, R8, R12.reuse, R32 ;  /* 0x0000000c0820723c */ /* 0x082fec0000001820 */
[C---:B------:R-:W-:Y:S06]  /*116b0*/  HMMA.16816.F32 R40, R4.reuse, R12, R28 ;  /* 0x0000000c0428723c */ /* 0x040fec000000181c */
[-C--:B------:R-:W-:Y:S06]  /*116c0*/  HMMA.16816.F32 R36, R4, R14.reuse, R36 ;  /* 0x0000000e0424723c */ /* 0x080fec0000001824 */
[----:B------:R-:W-:Y:S01]  /*116d0*/  HMMA.16816.F32 R20, R8, R14, R20 ;  /* 0x0000000e0814723c */ /* 0x000fe20000001814 */
[----:B------:R-:W1:Y:S05]  /*116e0*/  LDSM.16.M88.4 R12, [R229+0x1000] ;  /* 0x00100000e50c783b */ /* 0x000e6a0000000200 */
[----:B------:R-:W-:Y:S01]  /*116f0*/  IMAD.MOV.U32 R19, RZ, RZ, R32 ;  /* 0x000000ffff137224 */ /* 0x000fe200078e0020 */
[----:B------:R-:W-:Y:S01]  /*11700*/  MOV R17, R34 ;  /* 0x0000002200117202 */ /* 0x000fe20000000f00 */
[----:B------:R-:W-:Y:S01]  /*11710*/  IMAD.MOV.U32 R16, RZ, RZ, R35 ;  /* 0x000000ffff107224 */ /* 0x000fe200078e0023 */
[----:B------:R-:W-:Y:S01]  /*11720*/  MOV R18, R33 ;  /* 0x0000002100127202 */ /* 0x000fe20000000f00 */
[----:B-1----:R-:W-:Y:S06]  /*11730*/  HMMA.16816.F32 R24, R4, R14, R132 ;  /* 0x0000000e0418723c */ /* 0x002fec0000001884 */
[----:B------:R-:W-:Y:S01]  /*11740*/  HMMA.16816.F32 R32, R8, R12, R44 ;  /* 0x0000000c0820723c */ /* 0x000fe2000000182c */
[----:B------:R-:W-:Y:S01]  /*11750*/  MOV R132, R19 ;  /* 0x0000001300847202 */ /* 0x000fe20000000f00 */
[----:B------:R-:W-:Y:S01]  /*11760*/  IMAD.MOV.U32 R134, RZ, RZ, R17 ;  /* 0x000000ffff867224 */ /* 0x000fe200078e0011 */
[----:B------:R-:W-:-:S02]  /*11770*/  MOV R133, R18 ;  /* 0x0000001200857202 */ /* 0x000fc40000000f00 */
[----:B------:R-:W-:Y:S01]  /*11780*/  MOV R135, R16 ;  /* 0x0000001000877202 */ /* 0x000fe20000000f00 */
[----:B------:R-:W-:Y:S06]  /*11790*/  HMMA.16816.F32 R28, R4, R12, R48 ;  /* 0x0000000c041c723c */ /* 0x000fec0000001830 */
[----:B------:R-:W-:Y:S01]  /*117a0*/  HMMA.16816.F32 R16, R8, R14, R64 ;  /* 0x0000000e0810723c */ /* 0x000fe20000001840 */
[----:B------:R-:W1:Y:S06]  /*117b0*/  LDSM.16.M88.4 R12, [R229+0x1800] ;  /* 0x00180000e50c783b */ /* 0x000e6c0000000200 */
        /* <DEDUP_REMOVED lines=8> */
[----:B------:R-:W-:Y:S01]  /*11840*/  IMAD.MOV.U32 R65, RZ, RZ, R3 ;  /* 0x000000ffff417224 */ /* 0x000fe200078e0003 */
[----:B------:R-:W-:-:S02]  /*11850*/  MOV R66, R2 ;  /* 0x0000000200427202 */ /* 0x000fc40000000f00 */
[----:B------:R-:W-:-:S07]  /*11860*/  MOV R67, R0 ;  /* 0x0000000000437202 */ /* 0x000fce0000000f00 */
[-C--:B-1----:R-:W-:Y:S06]  /*11870*/  HMMA.16816.F32 R208, R4, R12.reuse, R64 ;  /* 0x0000000c04d0723c */ /* 0x082fec0000001840 */
[----:B--2---:R-:W-:Y:S06]  /*11880*/  HMMA.16816.F32 R136, R8, R12, R216 ;  /* 0x0000000c0888723c */ /* 0x004fec00000018d8 */
[-C--:B------:R-:W-:Y:S06]  /*11890*/  HMMA.16816.F32 R212, R4, R14.reuse, R212 ;  /* 0x0000000e04d4723c */ /* 0x080fec00000018d4 */
[----:B------:R-:W-:Y:S01]  /*118a0*/  HMMA.16816.F32 R140, R8, R14, R60 ;  /* 0x0000000e088c723c */ /* 0x000fe2000000183c */
[----:B------:R-:W1:Y:S05]  /*118b0*/  LDSM.16.M88.4 R12, [R224+0xa800] ;  /* 0x00a80000e00c783b */ /* 0x000e6a0000000200 */
[----:B------:R-:W-:Y:S01]  /*118c0*/  IMAD.MOV.U32 R64, RZ, RZ, R208 ;  /* 0x000000ffff407224 */ /* 0x000fe200078e00d0 */
[----:B------:R-:W-:-:S02]  /*118d0*/  MOV R3, R209 ;  /* 0x000000d100037202 */ /* 0x000fc40000000f00 */
[----:B------:R-:W-:Y:S02]  /*118e0*/  MOV R2, R210 ;  /* 0x000000d200027202 */ /* 0x000fe40000000f00 */
[----:B------:R-:W-:Y:S02]  /*118f0*/  MOV R0, R211 ;  /* 0x000000d300007202 */ /* 0x000fe40000000f00 */
[-C--:B-1----:R-:W-:Y:S06]  /*11900*/  HMMA.16816.F32 R208, R4, R12.reuse, R40 ;  /* 0x0000000c04d0723c */ /* 0x082fec0000001828 */
[----:B------:R-:W-:Y:S01]  /*11910*/  HMMA.16816.F32 R220, R8, R12, R132 ;  /* 0x0000000c08dc723c */ /* 0x000fe20000001884 */
[----:B------:R-:W-:-:S05]  /*11920*/  IMAD.MOV.U32 R40, RZ, RZ, R64 ;  /* 0x000000ffff287224 */ /* 0x000fca00078e0040 */
        /* <DEDUP_REMOVED lines=8> */
[----:B------:R-:W-:-:S02]  /*119b0*/  MOV R41, R3 ;  /* 0x0000000300297202 */ /* 0x000fc40000000f00 */
[----:B------:R-:W-:Y:S02]  /*119c0*/  MOV R42, R2 ;  /* 0x00000002002a7202 */ /* 0x000fe40000000f00 */
[----:B------:R-:W-:Y:S01]  /*119d0*/  MOV R43, R0 ;  /* 0x00000000002b7202 */ /* 0x000fe20000000f00 */
        /* <DEDUP_REMOVED lines=11> */
[----:B------:R-:W-:Y:S02]  /*11a90*/  MOV R3, R41 ;  /* 0x0000002900037202 */ /* 0x000fe40000000f00 */
[----:B------:R-:W-:Y:S02]  /*11aa0*/  MOV R2, R42 ;  /* 0x0000002a00027202 */ /* 0x000fe40000000f00 */
[----:B------:R-:W-:Y:S02]  /*11ab0*/  MOV R0, R43 ;  /* 0x0000002b00007202 */ /* 0x000fe40000000f00 */
[----:B------:R-:W-:Y:S01]  /*11ac0*/  HMMA.16816.F32 R40, R8, R12, R136 ;  /* 0x0000000c0828723c */ /* 0x000fe20000001888 */
[----:B------:R-:W1:Y:S05]  /*11ad0*/  LDSM.16.M88.4 R12, [R238] ;  /* 0x00000000ee0c783b */ /* 0x000e6a0000000200 */
[----:B-1----:R-:W-:Y:S06]  /*11ae0*/  HMMA.16816.F32 R140, R4, R14, R132 ;  /* 0x0000000e048c723c */ /* 0x002fec0000001884 */
[-C--:B------:R-:W-:Y:S06]  /*11af0*/  HMMA.16816.F32 R220, R8, R12.reuse, R220 ;  /* 0x0000000c08dc723c */ /* 0x080fec00000018dc */
[----:B------:R-:W-:Y:S06]  /*11b00*/  HMMA.16816.F32 R208, R4, R12, R208 ;  /* 0x0000000c04d0723c */ /* 0x000fec00000018d0 */
[----:B------:R-:W-:Y:S01]  /*11b10*/  HMMA.16816.F32 R132, R8, R14, R64 ;  /* 0x0000000e0884723c */ /* 0x000fe20000001840 */
[----:B------:R-:W1:Y:S05]  /*11b20*/  LDSM.16.M88.4 R12, [R237] ;  /* 0x00000000ed0c783b */ /* 0x000e6a0000000200 */
[-C--:B-1----:R-:W-:Y:S06]  /*11b30*/  HMMA.16816.F32 R136, R4, R12.reuse, R60 ;  /* 0x0000000c0488723c */ /* 0x082fec000000183c */
[----:B------:R-:W-:Y:S06]  /*11b40*/  HMMA.16816.F32 R212, R8, R12, R216 ;  /* 0x0000000c08d4723c */ /* 0x000fec00000018d8 */
[-C--:B------:R-:W-:Y:S06]  /*11b50*/  HMMA.16816.F32 R64, R4, R14.reuse, R36 ;  /* 0x0000000e0440723c */ /* 0x080fec0000001824 */
[----:B------:R-:W-:Y:S01]  /*11b60*/  HMMA.16816.F32 R60, R8, R14, R28 ;  /* 0x0000000e083c723c */ /* 0x000fe2000000181c */
[----:B------:R-:W1:Y:S01]  /*11b70*/  LDSM.16.M88.4 R12, [R236] ;  /* 0x00000000ec0c783b */ /* 0x000e620000000200 */
[----:B------:R-:W-:Y:S01]  /*11b80*/  IMAD.MOV.U32 R216, RZ, RZ, R48 ;  /* 0x000000ffffd87224 */ /* 0x000fe200078e0030 */
        /* <DEDUP_REMOVED lines=13> */
[----:B------:R-:W-:Y:S01]  /*11c60*/  IMAD.MOV.U32 R216, RZ, RZ, R28 ;  /* 0x000000ffffd87224 */ /* 0x000fe200078e001c */
[----:B------:R-:W-:Y:S02]  /*11c70*/  MOV R3, R29 ;  /* 0x0000001d00037202 */ /* 0x000fe40000000f00 */
[----:B------:R-:W-:Y:S02]  /*11c80*/  MOV R2, R30 ;  /* 0x0000001e00027202 */ /* 0x000fe40000000f00 */
[----:B------:R-:W-:Y:S02]  /*11c90*/  MOV R0, R31 ;  /* 0x0000001f00007202 */ /* 0x000fe40000000f00 */
[----:B------:R-:W-:Y:S01]  /*11ca0*/  HMMA.16816.F32 R28, R4, R14, R44 ;  /* 0x0000000e041c723c */ /* 0x000fe2000000182c */
[----:B------:R-:W1:Y:S05]  /*11cb0*/  LDSM.16.M88.4 R12, [R230+0xa800] ;  /* 0x00a80000e60c783b */ /* 0x000e6a0000000200 */
[-C--:B-1----:R-:W-:Y:S06]  /*11cc0*/  HMMA.16816.F32 R52, R8, R12.reuse, R220 ;  /* 0x0000000c0834723c */ /* 0x082fec00000018dc */
[C---:B------:R-:W-:Y:S06]  /*11cd0*/  HMMA.16816.F32 R24, R4.reuse, R12, R208 ;  /* 0x0000000c0418723c */ /* 0x040fec00000018d0 */
[-C--:B------:R-:W-:Y:S06]  /*11ce0*/  HMMA.16816.F32 R44, R4, R14.reuse, R140 ;  /* 0x0000000e042c723c */ /* 0x080fec000000188c */
[C---:B------:R-:W-:Y:S01]  /*11cf0*/  HMMA.16816.F32 R40, R8.reuse, R14, R132 ;  /* 0x0000000e0828723c */ /* 0x040fe20000001884 */
[----:B------:R-:W1:Y:S05]  /*11d00*/  LDSM.16.M88.4 R12, [R230+0xb000] ;  /* 0x00b00000e60c783b */ /* 0x000e6a0000000200 */
[-C--:B-1----:R-:W-:Y:S06]  /*11d10*/  HMMA.16816.F32 R212, R8, R12.reuse, R212 ;  /* 0x0000000c08d4723c */ /* 0x082fec00000018d4 */
[----:B------:R-:W-:Y:S07]  /*11d20*/  HMMA.16816.F32 R220, R4, R12, R136 ;  /* 0x0000000c04dc723c */ /* 0x000fee0000001888 */
[----:B------:R-:W-:-:S02]  /*11d30*/  IMAD.MOV.U32 R136, RZ, RZ, R216 ;  /* 0x000000ffff887224 */ /* 0x000fc400078e00d8 */
[----:B------:R-:W-:Y:S09]  /*11d40*/  HMMA.16816.F32 R216, R4, R14, R64 ;  /* 0x0000000e04d8723c */ /* 0x000ff20000001840 */
[----:B------:R-:W-:Y:S01]  /*11d50*/  IMAD.MOV.U32 R135, RZ, RZ, R212 ;  /* 0x000000ffff877224 */ /* 0x000fe200078e00d4 */
[----:B------:R-:W-:-:S02]  /*11d60*/  MOV R134, R213 ;  /* 0x000000d500867202 */ /* 0x000fc40000000f00 */
[----:B------:R-:W-:Y:S02]  /*11d70*/  MOV R133, R214 ;  /* 0x000000d600857202 */ /* 0x000fe40000000f00 */
[----:B------:R-:W-:Y:S02]  /*11d80*/  MOV R132, R215 ;  /* 0x000000d700847202 */ /* 0x000fe40000000f00 */
[----:B------:R-:W-:Y:S01]  /*11d90*/  HMMA.16816.F32 R212, R8, R14, R60 ;  /* 0x0000000e08d4723c */ /* 0x000fe2000000183c */
[----:B------:R-:W1:Y:S01]  /*11da0*/  LDSM.16.M88.4 R12, [R230+0xb800] ;  /* 0x00b80000e60c783b */ /* 0x000e620000000200 */
[----:B------:R-:W-:Y:S02]  /*11db0*/  MOV R137, R3 ;  /* 0x0000000300897202 */ /* 0x000fe40000000f00 */
[----:B------:R-:W-:Y:S02]  /*11dc0*/  MOV R138, R2 ;  /* 0x00000002008a7202 */ /* 0x000fe40000000f00 */
[----:B------:R-:W-:Y:S01]  /*11dd0*/  MOV R139, R0 ;  /* 0x00000000008b7202 */ /* 0x000fe20000000f00 */
[C---:B-1----:R-:W-:Y:S06]  /*11de0*/  HMMA.16816.F32 R140, R4.reuse, R12, R56 ;  /* 0x0000000c048c723c */ /* 0x042fec0000001838 */
[----:B------:R-:W-:Y:S01]  /*11df0*/  HMMA.16816.F32 R208, R4, R14, R48 ;  /* 0x0000000e04d0723c */ /* 0x000fe20000001830 */
[----:B------:R-:W-:-:S15]  /*11e00*/  LDSM.16.M88.4 R4, [R233+0x6000] ;  /* 0x00600000e904783b */ /* 0x000fde0000000200 */
[----:B------:R-:W-:-:S02]  /*11e10*/  NOP ;  /* 0x0000000000007918 */ /* 0x000fc40000000000 */
[----:B------:R-:W-:Y:S01]  /*11e20*/  IMAD.MOV.U32 R56, RZ, RZ, R140 ;  /* 0x000000ffff387224 */ /* 0x000fe200078e008c */
[----:B------:R-:W-:Y:S02]  /*11e30*/  MOV R3, R141 ;  /* 0x0000008d00037202 */ /* 0x000fe40000000f00 */
[----:B------:R-:W-:Y:S02]  /*11e40*/  MOV R2, R142 ;  /* 0x0000008e00027202 */ /* 0x000fe40000000f00 */
[----:B------:R-:W-:Y:S02]  /*11e50*/  MOV R0, R143 ;  /* 0x0000008f00007202 */ /* 0x000fe40000000f00 */
[----:B------:R-:W-:Y:S07]  /*11e60*/  HMMA.16816.F32 R140, R8, R12, R36 ;  /* 0x0000000c088c723c */ /* 0x000fee0000001824 */
[----:B------:R-:W-:Y:S01]  /*11e70*/  IMAD.MOV.U32 R36, RZ, RZ, R135 ;  /* 0x000000ffff247224 */ /* 0x000fe200078e0087 */
[----:B------:R-:W-:-:S02]  /*11e80*/  MOV R37, R134 ;  /* 0x0000008600257202 */ /* 0x000fc40000000f00 */
[----:B------:R-:W-:Y:S02]  /*11e90*/  MOV R38, R133 ;  /* 0x0000008500267202 */ /* 0x000fe40000000f00 */
[----:B------:R-:W-:Y:S02]  /*11ea0*/  MOV R39, R132 ;  /* 0x0000008400277202 */ /* 0x000fe40000000f00 */
[----:B------:R-:W-:Y:S01]  /*11eb0*/  HMMA.16816.F32 R132, R8, R14, R16 ;  /* 0x0000000e0884723c */ /* 0x000fe20000001810 */
[----:B------:R-:W1:Y:S04]  /*11ec0*/  LDSM.16.M88.4 R12, [R229+0x2000] ;  /* 0x00200000e50c783b */ /* 0x000e680000000200 */
[----:B------:R-:W2:Y:S02]  /*11ed0*/  LDSM.16.M88.4 R8, [R233+0x4000] ;  /* 0x00400000e908783b */ /* 0x000ea40000000200 */
[----:B------:R-:W-:Y:S01]  /*11ee0*/  IMAD.MOV.U32 R16, RZ, RZ, R56 ;  /* 0x000000ffff107224 */ /* 0x000fe200078e0038 */
        /* <DEDUP_REMOVED lines=10> */
[----:B------:R-:W-:-:S02]  /*11f90*/  MOV R17, R3 ;  /* 0x0000000300117202 */ /* 0x000fc40000000f00 */
[----:B------:R-:W-:Y:S02]  /*11fa0*/  MOV R18, R2 ;  /* 0x0000000200127202 */ /* 0x000fe40000000f00 */
[----:B------:R-:W-:Y:S01]  /*11fb0*/  MOV R19, R0 ;  /* 0x0000000000137202 */ /* 0x000fe20000000f00 */
[-C--:B-1----:R-:W-:Y:S06]  /*11fc0*/  HMMA.16816.F32 R36, R8, R12.reuse, R36 ;  /* 0x0000000c0824723c */ /* 0x082fec0000001824 */
[C---:B------:R-:W-:Y:S06]  /*11fd0*/  HMMA.16816.F32 R32, R4.reuse, R12, R220 ;  /* 0x0000000c0420723c */ /* 0x040fec00000018dc */
[-C--:B------:R-:W-:Y:S06]  /*11fe0*/  HMMA.16816.F32 R28, R4, R14.reuse, R216 ;  /* 0x0000000e041c723c */ /* 0x080fec00000018d8 */
[----:B------:R-:W-:Y:S01]  /*11ff0*/  HMMA.16816.F32 R24, R8, R14, R212 ;  /* 0x0000000e0818723c */ /* 0x000fe200000018d4 */
[----:B------:R-:W1:Y:S01]  /*12000*/  LDSM.16.M88.4 R12, [R229+0x3800] ;  /* 0x00380000e50c783b */ /* 0x000e620000000200 */
[----:B------:R-:W-:Y:S01]  /*12010*/  FMUL.FTZ R66, R66, UR33 ;  /* 0x0000002142427c20 */ /* 0x000fe20008410000 */
        /* <DEDUP_REMOVED lines=14> */
[----:B------:R-:W-:Y:S01]  /*12100*/  UISETP.GT.AND UP0, UPT, UR12, UR15, UPT ;  /* 0x0000000f0c00728c */ /* 0x000fe2000bf04270 */
        /* <DEDUP_REMOVED lines=23> */
[C---:B-1----:R-:W-:Y:S01]  /*12280*/  HMMA.16816.F32 R20, R4.reuse, R12, R16 ;  /* 0x0000000c0414723c */ /* 0x042fe20000001810 */
[----:B------:R-:W-:Y:S01]  /*12290*/  FMUL.FTZ R51, R51, UR33 ;  /* 0x0000002133337c20 */ /* 0x000fe20008410000 */
[----:B------:R-:W-:Y:S01]  /*122a0*/  FMUL.FTZ R47, R47, UR33 ;  /* 0x000000212f2f7c20 */ /* 0x000fe20008410000 */
[----:B------:R-:W-:Y:S01]  /*122b0*/  FMUL.FTZ R24, R24, UR33 ;  /* 0x0000002118187c20 */ /* 0x000fe20008410000 */
[----:B------:R-:W-:Y:S01]  /*122c0*/  FMUL.FTZ R25, R25, UR33 ;  /* 0x0000002119197c20 */ /* 0x000fe20008410000 */
[----:B------:R-:W-:Y:S01]  /*122d0*/  FMUL.FTZ R26, R26, UR33 ;  /* 0x000000211a1a7c20 */ /* 0x000fe20008410000 */
[----:B------:R-:W-:Y:S01]  /*122e0*/  HMMA.16816.F32 R16, R4, R14, R208 ;  /* 0x0000000e0410723c */ /* 0x000fe200000018d0 */
[----:B------:R-:W-:Y:S01]  /*122f0*/  FMUL.FTZ R27, R27, UR33 ;  /* 0x000000211b1b7c20 */ /* 0x000fe20008410000 */
[----:B------:R-:W-:Y:S01]  /*12300*/  FMUL.FTZ R28, R28, UR33 ;  /* 0x000000211c1c7c20 */ /* 0x000fe20008410000 */
[----:B------:R-:W-:Y:S01]  /*12310*/  FMUL.FTZ R29, R29, UR33 ;  /* 0x000000211d1d7c20 */ /* 0x000fe20008410000 */
[----:B------:R-:W-:Y:S01]  /*12320*/  FMUL.FTZ R30, R30, UR33 ;  /* 0x000000211e1e7c20 */ /* 0x000fe20008410000 */
[----:B------:R-:W-:Y:S01]  /*12330*/  FMUL.FTZ R31, R31, UR33 ;  /* 0x000000211f1f7c20 */ /* 0x000fe20008410000 */
[----:B------:R-:W-:Y:S01]  /*12340*/  HMMA.16816.F32 R4, R8, R12, R140 ;  /* 0x0000000c0804723c */ /* 0x000fe2000000188c */
[----:B------:R-:W-:-:S05]  /*12350*/  DEPBAR.LE SB0, 0x0 ;  /* 0x000080000000791a */ /* 0x000fca0000000000 */
[----:B------:R-:W-:Y:S01]  /*12360*/  HMMA.16816.F32 R8, R8, R14, R132 ;  /* 0x0000000e0808723c */ /* 0x000fe20000001884 */
[----:B------:R1:W2:Y:S01]  /*12370*/  MUFU.TANH R141, R66 ;  /* 0x00000042008d7308 */ /* 0x0002a20000002400 */
[----:B------:R-:W-:-:S04]  /*12380*/  PLOP3.LUT P0, PT, PT, PT, UP0, 0x80, 0x0 ;  /* 0x000000000000781c */ /* 0x000fc80003f0f008 */
[----:B------:R-:W-:Y:S01]  /*12390*/  FMUL.FTZ R22, R22, UR33 ;  /* 0x0000002116167c20 */ /* 0x000fe20008410000 */
[----:B------:R-:W-:Y:S01]  /*123a0*/  FMUL.FTZ R23, R23, UR33 ;  /* 0x0000002117177c20 */ /* 0x000fe20008410000 */
[----:B------:R-:W-:Y:S01]  /*123b0*/  FMUL.FTZ R20, R20, UR33 ;  /* 0x0000002114147c20 */ /* 0x000fe20008410000 */
[----:B------:R1:W3:Y:S01]  /*123c0*/  MUFU.TANH R208, R65 ;  /* 0x0000004100d07308 */ /* 0x0002e20000002400 */
[----:B------:R-:W-:Y:S02]  /*123d0*/  FMUL.FTZ R21, R21, UR33 ;  /* 0x0000002115157c20 */ /* 0x000fe40008410000 */
[----:B------:R-:W-:Y:S01]  /*123e0*/  FMUL.FTZ R18, R18, UR33 ;  /* 0x0000002112127c20 */ /* 0x000fe20008410000 */
[----:B------:R-:W-:Y:S01]  /*123f0*/  FMUL.FTZ R16, R16, UR33 ;  /* 0x0000002110107c20 */ /* 0x000fe20008410000 */
[----:B------:R-:W-:Y:S01]  /*12400*/  FMUL.FTZ R17, R17, UR33 ;  /* 0x0000002111117c20 */ /* 0x000fe20008410000 */
[----:B------:R-:W-:Y:S02]  /*12410*/  FMUL.FTZ R19, R19, UR33 ;  /* 0x0000002113137c20 */ /* 0x000fe40008410000 */
[----:B------:R1:W4:Y:S01]  /*12420*/  MUFU.TANH R133, R58 ;  /* 0x0000003a00857308 */ /* 0x0003220000002400 */
[----:B------:R-:W-:Y:S01]  /*12430*/  FMUL.FTZ R4, R4, UR33 ;  /* 0x0000002104047c20 */ /* 0x000fe20008410000 */
[----:B------:R-:W-:Y:S01]  /*12440*/  FMUL.FTZ R5, R5, UR33 ;  /* 0x0000002105057c20 */ /* 0x000fe20008410000 */
[----:B------:R-:W-:Y:S01]  /*12450*/  FMUL.FTZ R6, R6, UR33 ;  /* 0x0000002106067c20 */ /* 0x000fe20008410000 */
[----:B------:R-:W-:-:S03]  /*12460*/  FMUL.FTZ R7, R7, UR33 ;  /* 0x0000002107077c20 */ /* 0x000fc60008410000 */
[----:B------:R-:W-:Y:S01]  /*12470*/  FMUL.FTZ R8, R8, UR33 ;  /* 0x0000002108087c20 */ /* 0x000fe20008410000 */
[----:B------:R1:W1:Y:S01]  /*12480*/  MUFU.TANH R135, R59 ;  /* 0x0000003b00877308 */ /* 0x0002620000002400 */
[----:B------:R-:W-:Y:S01]  /*12490*/  FMUL.FTZ R9, R9, UR33 ;  /* 0x0000002109097c20 */ /* 0x000fe20008410000 */
[----:B------:R-:W-:Y:S01]  /*124a0*/  FMUL.FTZ R10, R10, UR33 ;  /* 0x000000210a0a7c20 */ /* 0x000fe20008410000 */
[----:B------:R-:W-:-:S05]  /*124b0*/  FMUL.FTZ R11, R11, UR33 ;  /* 0x000000210b0b7c20 */ /* 0x000fca0008410000 */
[----:B------:R1:W1:Y:S08]  /*124c0*/  MUFU.TANH R15, R60 ;  /* 0x0000003c000f7308 */ /* 0x0002700000002400 */
        /* <DEDUP_REMOVED lines=42> */
[----:B------:R-:W1:Y:S08]  /*12770*/  MUFU.TANH R136, R136 ;  /* 0x0000008800887308 */ /* 0x000e700000002400 */
[----:B------:R-:W1:Y:S08]  /*12780*/  MUFU.TANH R139, R139 ;  /* 0x0000008b008b7308 */ /* 0x000e700000002400 */
[----:B------:R-:W1:Y:S08]  /*12790*/  MUFU.TANH R47, R47 ;  /* 0x0000002f002f7308 */ /* 0x000e700000002400 */
        /* <DEDUP_REMOVED lines=13> */
[----:B------:R1:W1:Y:S01]  /*12870*/  MUFU.TANH R56, R19 ;  /* 0x0000001300387308 */ /* 0x0002620000002400 */
[----:B------:R-:W-:Y:S06]  /*12880*/  BAR.SYNC.DEFER_BLOCKING 0x0 ;  /* 0x0000000000007b1d */ /* 0x000fec0000010000 */
[----:B--234-:R-:W-:Y:S05]  /*12890*/  @!P0 BRA `(.L_x_804) ;  /* 0x00000004005c8947 */ /* 0x01cfea0003800000 */
[----:B------:R-:W2:Y:S04]  /*128a0*/  LDL.64 R2, [R1+0x80] ;  /* 0x0000800001027983 */ /* 0x000ea80000100a00 */
[----:B------:R-:W3:Y:S01]  /*128b0*/  LDL.64 R222, [R1+0x78] ;  /* 0x0000780001de7983 */ /* 0x000ee20000100a00 */
[----:B------:R-:W-:Y:S01]  /*128c0*/  UIADD3 UR19, UR19, -0x4, URZ ;  /* 0xfffffffc13137890 */ /* 0x000fe2000fffe03f */
[----:B-1----:R-:W1:Y:S01]  /*128d0*/  @!P2 LDC.64 R4, c[0x0][0x218] ;  /* 0x00008600ff04ab82 */ /* 0x002e620000000a00 */
        /* <DEDUP_REMOVED lines=81> */
.L_x_806:
[----:B------:R-:W-:Y:S05]  /*12df0*/  BSYNC B0 ;  /* 0x0000000000007941 */ /* 0x000fea0003800000 */
.L_x_805:
[----:B------:R-:W0:Y:S02]  /*12e00*/  LDGDEPBAR ;  /* 0x00000000000079af */ /* 0x000e240000000000 */
.L_x_804:
[----:B------:R-:W-:Y:S01]  /*12e10*/  STL [R1+0xc8], R240 ;  /* 0x0000c8f001007387 */ /* 0x000fe20000100800 */
[----:B------:R-:W-:-:S03]  /*12e20*/  IMAD.U32 R0, RZ, RZ, UR12 ;  /* 0x0000000cff007e24 */ /* 0x000fc6000f8e00ff */
[----:B------:R-:W-:Y:S04]  /*12e30*/  STL [R1+0xc4], R239 ;  /* 0x0000c4ef01007387 */ /* 0x000fe80000100800 */
[----:B------:R-:W-:Y:S04]  /*12e40*/  STL [R1+0xc0], R238 ;  /* 0x0000c0ee01007387 */ /* 0x000fe80000100800 */
[----:B------:R-:W-:Y:S04]  /*12e50*/  STL [R1+0xbc], R237 ;  /* 0x0000bced01007387 */ /* 0x000fe80000100800 */
[----:B------:R-:W-:Y:S04]  /*12e60*/  STL [R1+0xb8], R236 ;  /* 0x0000b8ec01007387 */ /* 0x000fe80000100800 */
[----:B------:R3:W-:Y:S04]  /*12e70*/  STL [R1+0xb4], R235 ;  /* 0x0000b4eb01007387 */ /* 0x0007e80000100800 */
[----:B------:R-:W-:Y:S04]  /*12e80*/  STL [R1+0xb0], R234 ;  /* 0x0000b0ea01007387 */ /* 0x000fe80000100800 */
[----:B------:R-:W-:Y:S04]  /*12e90*/  STL [R1+0xac], R233 ;  /* 0x0000ace901007387 */ /* 0x000fe80000100800 */
[----:B------:R-:W-:Y:S04]  /*12ea0*/  STL [R1+0xa8], R232 ;  /* 0x0000a8e801007387 */ /* 0x000fe80000100800 */
[----:B------:R4:W-:Y:S04]  /*12eb0*/  STL [R1+0xa4], R231 ;  /* 0x0000a4e701007387 */ /* 0x0009e80000100800 */
[----:B------:R4:W-:Y:S04]  /*12ec0*/  STL [R1+0xa0], R230 ;  /* 0x0000a0e601007387 */ /* 0x0009e80000100800 */
[----:B------:R4:W-:Y:S04]  /*12ed0*/  STL [R1+0x9c], R229 ;  /* 0x00009ce501007387 */ /* 0x0009e80000100800 */
[----:B------:R4:W-:Y:S04]  /*12ee0*/  STL [R1+0x98], R224 ;  /* 0x000098e001007387 */ /* 0x0009e80000100800 */
[----:B------:R-:W4:Y:S04]  /*12ef0*/  LDL.LU R223, [R1+0x3c] ;  /* 0x00003c0001df7983 */ /* 0x000f280000300800 */
[----:B------:R-:W4:Y:S04]  /*12f00*/  LDL.LU R222, [R1+0x30] ;  /* 0x0000300001de7983 */ /* 0x000f280000300800 */
[----:B------:R-:W4:Y:S04]  /*12f10*/  LDL.LU R221, [R1+0x2c] ;  /* 0x00002c0001dd7983 */ /* 0x000f280000300800 */
[----:B------:R-:W4:Y:S01]  /*12f20*/  LDL.LU R220, [R1+0x28] ;  /* 0x0000280001dc7983 */ /* 0x000f220000300800 */
[----:B--2---:R-:W2:Y:S02]  /*12f30*/  S2R R2, SR_TID.X ;  /* 0x0000000000027919 */ /* 0x004ea40000002100 */
[----:B--2---:R-:W-:-:S05]  /*12f40*/  IMAD.SHL.U32 R2, R2, 0x2, RZ ;  /* 0x0000000202027824 */ /* 0x004fca00078e00ff */
[----:B------:R-:W-:-:S04]  /*12f50*/  LOP3.LUT R2, R2, 0x6, RZ, 0xc0, !PT ;  /* 0x0000000602027812 */ /* 0x000fc800078ec0ff */
[----:B------:R-:W-:-:S04]  /*12f60*/  LEA R0, R0, R2, 0x6 ;  /* 0x0000000200007211 */ /* 0x000fc800078e30ff */
[C---:B------:R-:W-:Y:S01]  /*12f70*/  ISETP.GE.AND P0, PT, R0.reuse, R251, PT ;  /* 0x000000fb0000720c */ /* 0x040fe20003f06270 */
[C---:B------:R-:W-:Y:S01]  /*12f80*/  VIADD R2, R0.reuse, 0x1 ;  /* 0x0000000100027836 */ /* 0x040fe20000000000 */
[CC--:B------:R-:W-:Y:S02]  /*12f90*/  ISETP.GE.AND P5, PT, R0.reuse, R250.reuse, PT ;  /* 0x000000fa0000720c */ /* 0x0c0fe40003fa6270 */
[----:B------:R-:W-:Y:S02]  /*12fa0*/  ISETP.LT.OR P0, PT, R0, R247, P0 ;  /* 0x000000f70000720c */ /* 0x000fe40000701670 */
[C---:B------:R-:W-:Y:S02]  /*12fb0*/  ISETP.GE.AND P6, PT, R2.reuse, R251, PT ;  /* 0x000000fb0200720c */ /* 0x040fe40003fc6270 */
[C---:B------:R-:W-:Y:S02]  /*12fc0*/  ISETP.GE.AND P4, PT, R2.reuse, R250, PT ;  /* 0x000000fa0200720c */ /* 0x040fe40003f86270 */
[----:B------:R-:W-:-:S02]  /*12fd0*/  ISETP.GE.AND P1, PT, R2, R249, PT ;  /* 0x000000f90200720c */ /* 0x000fc40003f26270 */
[-C--:B------:R-:W-:Y:S02]  /*12fe0*/  ISETP.GE.AND P2, PT, R2, R248.reuse, PT ;  /* 0x000000f80200720c */ /* 0x080fe40003f46270 */
[----:B-1----:R-:W-:Y:S02]  /*12ff0*/  FSEL R3, R142, -INF , !P0 ;  /* 0xff8000008e037808 */ /* 0x002fe40004000000 */
[C---:B------:R-:W-:Y:S02]  /*13000*/  ISETP.GE.AND P3, PT, R0.reuse, R249, PT ;  /* 0x000000f90000720c */ /* 0x040fe40003f66270 */
[----:B------:R-:W-:Y:S02]  /*13010*/  ISETP.GE.AND P0, PT, R0, R248, PT ;  /* 0x000000f80000720c */ /* 0x000fe40003f06270 */
[C---:B------:R-:W-:Y:S02]  /*13020*/  ISETP.LT.OR P6, PT, R2.reuse, R247, P6 ;  /* 0x000000f70200720c */ /* 0x040fe400037c1670 */
[----:B------:R-:W-:-:S02]  /*13030*/  ISETP.LT.OR P4, PT, R2, R246, P4 ;  /* 0x000000f60200720c */ /* 0x000fc40002781670 */
[CC--:B------:R-:W-:Y:S02]  /*13040*/  ISETP.LT.OR P1, PT, R2.reuse, R245.reuse, P1 ;  /* 0x000000f50200720c */ /* 0x0c0fe40000f21670 */
[----:B------:R-:W-:Y:S01]  /*13050*/  ISETP.LT.OR P2, PT, R2, R244, P2 ;  /* 0x000000f40200720c */ /* 0x000fe20001741670 */
[C---:B------:R-:W-:Y:S01]  /*13060*/  VIADD R2, R0.reuse, 0x8 ;  /* 0x0000000800027836 */ /* 0x040fe20000000000 */
[C---:B------:R-:W-:Y:S02]  /*13070*/  ISETP.LT.OR P5, PT, R0.reuse, R246, P5 ;  /* 0x000000f60000720c */ /* 0x040fe40002fa1670 */
[C---:B------:R-:W-:Y:S02]  /*13080*/  ISETP.LT.OR P3, PT, R0.reuse, R245, P3 ;  /* 0x000000f50000720c */ /* 0x040fe40001f61670 */
        /* <DEDUP_REMOVED lines=12> */
[----:B------:R-:W-:Y:S02]  /*13150*/  ISETP.LT.OR P6, PT, R2, R244, P6 ;  /* 0x000000f40200720c */ /* 0x000fe400037c1670 */
[----:B------:R-:W-:-:S02]  /*13160*/  IADD3 R2, R0, 0x9, RZ ;  /* 0x0000000900027810 */ /* 0x000fc40007ffe0ff */
        /* <DEDUP_REMOVED lines=93> */
[----:B---3--:R-:W-:Y:S02]  /*13740*/  FSEL R235, R40, -INF , !P2 ;  /* 0xff80000028eb7808 */ /* 0x008fe40005000000 */
        /* <DEDUP_REMOVED lines=12> */
[----:B----4-:R-:W-:Y:S02]  /*13810*/  FSEL R231, R39, -INF , !P6 ;  /* 0xff80000027e77808 */ /* 0x010fe40007000000 */
        /* <DEDUP_REMOVED lines=12> */
[----:B------:R-:W-:Y:S01]  /*138e0*/  FSEL R239, R32, -INF , !P5 ;  /* 0xff80000020ef7808 */ /* 0x000fe20006800000 */
[----:B------:R-:W-:Y:S01]  /*138f0*/  IMAD.MOV.U32 R34, RZ, RZ, R36 ;  /* 0x000000ffff227224 */ /* 0x000fe200078e0024 */
        /* <DEDUP_REMOVED lines=25> */
[C---:B------:R-:W-:Y:S02]  /*13a90*/  ISETP.GE.AND P5, PT, R2.reuse, R251, PT ;  /* 0x000000fb0200720c */ /* 0x040fe40003fa6270 */
[----:B------:R-:W-:Y:S01]  /*13aa0*/  ISETP.GE.AND P0, PT, R2, R250, PT ;  /* 0x000000fa0200720c */ /* 0x000fe20003f06270 */
[----:B------:R-:W-:Y:S01]  /*13ab0*/  VIADD R0, R0, 0x39 ;  /* 0x0000003900007836 */ /* 0x000fe20000000000 */
[C---:B------:R-:W-:Y:S02]  /*13ac0*/  ISETP.LT.OR P5, PT, R2.reuse, R247, P5 ;  /* 0x000000f70200720c */ /* 0x040fe40002fa1670 */
[----:B------:R-:W-:Y:S02]  /*13ad0*/  ISETP.LT.OR P0, PT, R2, R246, P0 ;  /* 0x000000f60200720c */ /* 0x000fe40000701670 */
[----:B------:R-:W-:-:S02]  /*13ae0*/  FSEL R230, R27, -INF , !P6 ;  /* 0xff8000001be67808 */ /* 0x000fc40007000000 */
[----:B------:R-:W-:Y:S02]  /*13af0*/  FSEL R65, R25, -INF , !P1 ;  /* 0xff80000019417808 */ /* 0x000fe40004800000 */
[----:B------:R-:W-:Y:S02]  /*13b00*/  FSEL R233, R24, -INF , !P5 ;  /* 0xff80000018e97808 */ /* 0x000fe40006800000 */
[----:B------:R-:W-:Y:S02]  /*13b10*/  FSEL R229, R22, -INF , !P0 ;  /* 0xff80000016e57808 */ /* 0x000fe40004000000 */
[C---:B------:R-:W-:Y:S02]  /*13b20*/  ISETP.GE.AND P6, PT, R2.reuse, R249, PT ;  /* 0x000000f90200720c */ /* 0x040fe40003fc6270 */
[----:B------:R-:W-:Y:S02]  /*13b30*/  ISETP.GE.AND P1, PT, R2, R248, PT ;  /* 0x000000f80200720c */ /* 0x000fe40003f26270 */
[----:B------:R-:W-:-:S02]  /*13b40*/  ISETP.GE.AND P5, PT, R0, R251, PT ;  /* 0x000000fb0000720c */ /* 0x000fc40003fa6270 */
[----:B------:R-:W-:Y:S02]  /*13b50*/  ISETP.GE.AND P0, PT, R0, R250, PT ;  /* 0x000000fa0000720c */ /* 0x000fe40003f06270 */
[C---:B------:R-:W-:Y:S02]  /*13b60*/  ISETP.LT.OR P6, PT, R2.reuse, R245, P6 ;  /* 0x000000f50200720c */ /* 0x040fe400037c1670 */
[----:B------:R-:W-:Y:S02]  /*13b70*/  ISETP.LT.OR P1, PT, R2, R244, P1 ;  /* 0x000000f40200720c */ /* 0x000fe40000f21670 */
[C---:B------:R-:W-:Y:S02]  /*13b80*/  ISETP.LT.OR P5, PT, R0.reuse, R247, P5 ;  /* 0x000000f70000720c */ /* 0x040fe40002fa1670 */
[----:B------:R-:W-:Y:S02]  /*13b90*/  ISETP.LT.OR P0, PT, R0, R246, P0 ;  /* 0x000000f60000720c */ /* 0x000fe40000701670 */
[----:B------:R-:W-:-:S02]  /*13ba0*/  FMNMX.FTZ R2, R223, R3, !PT ;  /* 0x00000003df027209 */ /* 0x000fc40007810000 */
[----:B------:R-:W-:Y:S02]  /*13bb0*/  FSEL R58, R23, -INF , !P5 ;  /* 0xff800000173a7808 */ /* 0x000fe40006800000 */
[----:B------:R-:W-:Y:S02]  /*13bc0*/  FSEL R224, R12, -INF , !P0 ;  /* 0xff8000000ce07808 */ /* 0x000fe40004000000 */
[C---:B------:R-:W-:Y:S02]  /*13bd0*/  ISETP.GE.AND P5, PT, R0.reuse, R249, PT ;  /* 0x000000f90000720c */ /* 0x040fe40003fa6270 */
[C---:B------:R-:W-:Y:S02]  /*13be0*/  ISETP.GE.AND P0, PT, R0.reuse, R248, PT ;  /* 0x000000f80000720c */ /* 0x040fe40003f06270 */
[----:B------:R-:W-:Y:S02]  /*13bf0*/  FMNMX.FTZ R2, R7, R2, !PT ;  /* 0x0000000207027209 */ /* 0x000fe40007810000 */
[----:B------:R-:W-:-:S02]  /*13c00*/  ISETP.LT.OR P5, PT, R0, R245, P5 ;  /* 0x000000f50000720c */ /* 0x000fc40002fa1670 */
[----:B------:R-:W-:Y:S02]  /*13c10*/  ISETP.LT.OR P0, PT, R0, R244, P0 ;  /* 0x000000f40000720c */ /* 0x000fe40000701670 */
        /* <DEDUP_REMOVED lines=22> */
[----:B------:R-:W-:-:S02]  /*13d80*/  MOV R28, R8 ;  /* 0x00000008001c7202 */ /* 0x000fc40000000f00 */
        /* <DEDUP_REMOVED lines=32> */
[----:B--2---:R-:W-:Y:S02]  /*13f90*/  FMNMX.FTZ R135, R135, R12, !PT ;  /* 0x0000000c87877209 */ /* 0x004fe40007810000 */
[----:B------:R-:W-:Y:S02]  /*13fa0*/  FMNMX.FTZ R0, R235, R0, !PT ;  /* 0x00000000eb007209 */ /* 0x000fe40007810000 */
[----:B------:R-:W-:Y:S02]  /*13fb0*/  FSEL R39, R51, -INF , !P6 ;  /* 0xff80000033277808 */ /* 0x000fe40007000000 */
[----:B------:R-:W-:Y:S01]  /*13fc0*/  FMNMX.FTZ R2, R65, R2, !PT ;  /* 0x0000000241027209 */ /* 0x000fe20007810000 */
[----:B------:R-:W1:Y:S01]  /*13fd0*/  SHFL.BFLY PT, R12, R135, 0x1, 0x1f ;  /* 0x0c201f00870c7f89 */ /* 0x000e6200000e0000 */
[----:B------:R-:W-:Y:S02]  /*13fe0*/  FMNMX.FTZ R0, R231, R0, !PT ;  /* 0x00000000e7007209 */ /* 0x000fe40007810000 */
[----:B------:R-:W-:-:S02]  /*13ff0*/  FSEL R240, R31, -INF , !P5 ;  /* 0xff8000001ff07808 */ /* 0x000fc40006800000 */
[----:B------:R-:W-:Y:S02]  /*14000*/  FMNMX.FTZ R2, R39, R2, !PT ;  /* 0x0000000227027209 */ /* 0x000fe40007810000 */
[----:B------:R-:W-:Y:S02]  /*14010*/  FMNMX.FTZ R8, R239, R0, !PT ;  /* 0x00000000ef087209 */ /* 0x000fe40007810000 */
[----:B------:R-:W-:Y:S02]  /*14020*/  FSEL R232, R138, -INF , !P4 ;  /* 0xff8000008ae87808 */ /* 0x000fe40006000000 */
[----:B------:R-:W-:Y:S02]  /*14030*/  FMNMX.FTZ R0, R240, R2, !PT ;  /* 0x00000002f0007209 */ /* 0x000fe40007810000 */
[----:B------:R-:W-:Y:S02]  /*14040*/  FMNMX.FTZ R2, R232, R8, !PT ;  /* 0x00000008e8027209 */ /* 0x000fe40007810000 */
[----:B------:R-:W-:Y:S01]  /*14050*/  FSEL R64, R64, -INF , !P3 ;  /* 0xff80000040407808 */ /* 0x000fe20005800000 */
[----:B------:R-:W2:Y:S01]  /*14060*/  SHFL.BFLY PT, R8, R0, 0x2, 0x1f ;  /* 0x0c401f0000087f89 */ /* 0x000ea200000e0000 */
[----:B------:R-:W-:-:S02]  /*14070*/  FSEL R29, R63, -INF , !P2 ;  /* 0xff8000003f1d7808 */ /* 0x000fc40005000000 */
[----:B------:R-:W-:Y:S02]  /*14080*/  FMNMX.FTZ R2, R64, R2, !PT ;  /* 0x0000000240027209 */ /* 0x000fe40007810000 */
[----:B------:R-:W-:Y:S02]  /*14090*/  FSEL R52, R18, -INF , !P1 ;  /* 0xff80000012347808 */ /* 0x000fe40004800000 */
[----:B------:R-:W3:Y:S01]  /*140a0*/  SHFL.BFLY PT, R18, R134, 0x1, 0x1f ;  /* 0x0c201f0086127f89 */ /* 0x000ee200000e0000 */
[----:B------:R-:W-:Y:S02]  /*140b0*/  FMNMX.FTZ R2, R29, R2, !PT ;  /* 0x000000021d027209 */ /* 0x000fe40007810000 */
[----:B------:R-:W-:Y:S02]  /*140c0*/  FSEL R44, R56, -INF , !P0 ;  /* 0xff800000382c7808 */ /* 0x000fe40004000000 */
[----:B------:R-:W-:Y:S02]  /*140d0*/  FMNMX.FTZ R2, R52, R2, !PT ;  /* 0x0000000234027209 */ /* 0x000fe40007810000 */
[----:B-1----:R-:W-:-:S02]  /*140e0*/  FMNMX.FTZ R135, R135, R12, !PT ;  /* 0x0000000c87877209 */ /* 0x002fc40007810000 */
[----:B------:R-:W-:Y:S02]  /*140f0*/  FMNMX.FTZ R132, R44, R2, !PT ;  /* 0x000000022c847209 */ /* 0x000fe40007810000 */
[C---:B------:R-:W-:Y:S01]  /*14100*/  FSETP.NEU.FTZ.AND P1, PT, R135.reuse, -INF , PT ;  /* 0xff8000008700780b */ /* 0x040fe20003f3d000 */
[----:B------:R-:W-:Y:S02]  /*14110*/  FMUL.FTZ R12, R135, UR10 ;  /* 0x0000000a870c7c20 */ /* 0x000fe40008410000 */
[----:B------:R-:W1:Y:S03]  /*14120*/  SHFL.BFLY PT, R2, R132, 0x2, 0x1f ;  /* 0x0c401f0084027f89 */ /* 0x000e6600000e0000 */
[----:B------:R-:W-:Y:S02]  /*14130*/  FSEL R12, R12, RZ, P1 ;  /* 0x000000ff0c0c7208 */ /* 0x000fe40000800000 */
[----:B--2---:R-:W-:-:S03]  /*14140*/  FMNMX.FTZ R0, R0, R8, !PT ;  /* 0x0000000800007209 */ /* 0x004fc60007810000 */
[----:B------:R-:W-:Y:S02]  /*14150*/  FFMA.FTZ R3, R3, UR10, -R12 ;  /* 0x0000000a03037c23 */ /* 0x000fe4000801080c */
[----:B------:R-:W2:Y:S01]  /*14160*/  SHFL.BFLY PT, R133, R0, 0x1, 0x1f ;  /* 0x0c201f0000857f89 */ /* 0x000ea200000e0000 */
[----:B---3--:R-:W-:Y:S01]  /*14170*/  FMNMX.FTZ R134, R134, R18, !PT ;  /* 0x0000001286867209 */ /* 0x008fe20007810000 */
[----:B------:R3:W-:Y:S03]  /*14180*/  MUFU.EX2 R25, R3 ;  /* 0x0000000300197308 */ /* 0x0007e60000000800 */
[C---:B------:R-:W-:Y:S01]  /*14190*/  FSETP.NEU.FTZ.AND P3, PT, R134.reuse, -INF , PT ;  /* 0xff8000008600780b */ /* 0x040fe20003f7d000 */
[----:B---3--:R-:W-:-:S05]  /*141a0*/  FMUL.FTZ R3, R134, UR10 ;  /* 0x0000000a86037c20 */ /* 0x008fca0008410000 */
[----:B------:R-:W-:Y:S02]  /*141b0*/  FSEL R3, R3, RZ, P3 ;  /* 0x000000ff03037208 */ /* 0x000fe40001800000 */
[----:B-1----:R-:W-:-:S03]  /*141c0*/  FMNMX.FTZ R132, R132, R2, !PT ;  /* 0x0000000284847209 */ /* 0x002fc60007810000 */
[----:B------:R-:W-:-:S04]  /*141d0*/  FFMA.FTZ R4, R4, UR10, -R3 ;  /* 0x0000000a04047c23 */ /* 0x000fc80008010803 */
[----:B------:R1:W-:Y:S01]  /*141e0*/  MUFU.EX2 R23, R4 ;  /* 0x0000000400177308 */ /* 0x0003e20000000800 */
[----:B--2---:R-:W-:Y:S01]  /*141f0*/  FMNMX.FTZ R133, R0, R133, !PT ;  /* 0x0000008500857209 */ /* 0x004fe20007810000 */
[----:B------:R-:W-:-:S03]  /*14200*/  FFMA.FTZ R0, R9, UR10, -R3 ;  /* 0x0000000a09007c23 */ /* 0x000fc60008010803 */
[C---:B------:R-:W-:Y:S01]  /*14210*/  FSETP.NEU.FTZ.AND P2, PT, R133.reuse, -INF , PT ;  /* 0xff8000008500780b */ /* 0x040fe20003f5d000 */
[----:B------:R-:W-:Y:S02]  /*14220*/  FMUL.FTZ R2, R133, UR10 ;  /* 0x0000000a85027c20 */ /* 0x000fe40008410000 */
[----:B------:R2:W-:Y:S01]  /*14230*/  MUFU.EX2 R40, R0 ;  /* 0x0000000000287308 */ /* 0x0005e20000000800 */
[----:B-1----:R-:W1:Y:S02]  /*14240*/  SHFL.BFLY PT, R4, R132, 0x1, 0x1f ;  /* 0x0c201f0084047f89 */ /* 0x002e6400000e0000 */
[----:B------:R-:W-:Y:S01]  /*14250*/  FSEL R2, R2, RZ, P2 ;  /* 0x000000ff02027208 */ /* 0x000fe20001000000 */
[----:B--2---:R-:W-:-:S04]  /*14260*/  FFMA.FTZ R0, R10, UR10, -R3 ;  /* 0x0000000a0a007c23 */ /* 0x004fc80008010803 */
[----:B------:R2:W-:Y:S02]  /*14270*/  MUFU.EX2 R238, R0 ;  /* 0x0000000000ee7308 */ /* 0x0005e40000000800 */
[----:B--2---:R-:W-:-:S06]  /*14280*/  FFMA.FTZ R0, R13, UR10, -R3 ;  /* 0x0000000a0d007c23 */ /* 0x004fcc0008010803 */
[----:B------:R2:W-:Y:S01]  /*14290*/  MUFU.EX2 R237, R0 ;  /* 0x0000000000ed7308 */ /* 0x0005e20000000800 */
[----:B-1----:R-:W-:Y:S01]  /*142a0*/  FMNMX.FTZ R132, R132, R4, !PT ;  /* 0x0000000484847209 */ /* 0x002fe20007810000 */
[----:B------:R-:W-:-:S03]  /*142b0*/  FFMA.FTZ R4, R15, UR10, -R2 ;  /* 0x0000000a0f047c23 */ /* 0x000fc60008010802 */
[----:B------:R-:W-:Y:S01]  /*142c0*/  FSETP.NEU.FTZ.AND P0, PT, R132, -INF , PT ;  /* 0xff8000008400780b */ /* 0x000fe20003f1d000 */
[----:B--2---:R-:W-:-:S04]  /*142d0*/  FFMA.FTZ R0, R11, UR10, -R2 ;  /* 0x0000000a0b007c23 */ /* 0x004fc80008010802 */
        /* <DEDUP_REMOVED lines=8> */
[----:B--2---:R-:W-:Y:S01]  /*14360*/  FFMA.FTZ R4, R14, UR10, -R0 ;  /* 0x0000000a0e047c23 */ /* 0x004fe20008010800 */
[----:B------:R-:W-:-:S03]  /*14370*/  FFMA.FTZ R5, R5, UR10, -R12 ;  /* 0x0000000a05057c23 */ /* 0x000fc6000801080c */
[----:B------:R1:W-:Y:S08]  /*14380*/  MUFU.EX2 R45, R4 ;  /* 0x00000004002d7308 */ /* 0x0003f00000000800 */
[----:B------:R2:W-:Y:S01]  /*14390*/  MUFU.EX2 R67, R5 ;  /* 0x0000000500437308 */ /* 0x0005e20000000800 */
[----:B-1----:R-:W-:Y:S02]  /*143a0*/  FFMA.FTZ R4, R19, UR10, -R0 ;  /* 0x0000000a13047c23 */ /* 0x002fe40008010800 */
[----:B------:R-:W1:Y:S05]  /*143b0*/  LDSM.16.MT88.4 R16, [R225+0xc000] ;  /* 0x00c00000e110783b */ /* 0x000e6a0000004200 */
[----:B------:R3:W-:Y:S01]  /*143c0*/  MUFU.EX2 R57, R4 ;  /* 0x0000000400397308 */ /* 0x0007e20000000800 */
[----:B--2---:R-:W-:-:S05]  /*143d0*/  FSEL R5, R135, RZ, P1 ;  /* 0x000000ff87057208 */ /* 0x004fca0000800000 */
[----:B------:R-:W-:Y:S01]  /*143e0*/  FADD.FTZ R5, R223, -R5 ;  /* 0x80000005df057221 */ /* 0x000fe20000010000 */
[----:B---3--:R-:W-:-:S04]  /*143f0*/  FFMA.FTZ R4, R20, UR10, -R0 ;  /* 0x0000000a14047c23 */ /* 0x008fc80008010800 */
        /* <DEDUP_REMOVED lines=11> */
[----:B------:R-:W-:Y:S01]  /*144b0*/  FFMA.FTZ R6, R6, UR10, -R12 ;  /* 0x0000000a06067c23 */ /* 0x000fe2000801080c */
[----:B------:R-:W-:Y:S01]  /*144c0*/  FMUL.FTZ R5, R5, UR10 ;  /* 0x0000000a05057c20 */ /* 0x000fe20008410000 */
[----:B------:R2:W-:Y:S08]  /*144d0*/  MUFU.EX2 R24, R4 ;  /* 0x0000000400187308 */ /* 0x0005f00000000800 */
[----:B------:R-:W-:Y:S01]  /*144e0*/  MUFU.EX2 R37, R7 ;  /* 0x0000000700257308 */ /* 0x000fe20000000800 */
[----:B--2---:R-:W-:-:S07]  /*144f0*/  FFMA.FTZ R4, R21, UR10, -R0 ;  /* 0x0000000a15047c23 */ /* 0x004fce0008010800 */
[----:B------:R-:W-:Y:S08]  /*14500*/  MUFU.EX2 R32, R6 ;  /* 0x0000000600207308 */ /* 0x000ff00000000800 */
[----:B------:R-:W2:Y:S08]  /*14510*/  MUFU.EX2 R15, R15 ;  /* 0x0000000f000f7308 */ /* 0x000eb00000000800 */
[----:B------:R-:W3:Y:S08]  /*14520*/  MUFU.EX2 R14, R14 ;  /* 0x0000000e000e7308 */ /* 0x000ef00000000800 */
[----:B------:R-:W4:Y:S08]  /*14530*/  MUFU.EX2 R13, R5 ;  /* 0x00000005000d7308 */ /* 0x000f300000000800 */
[----:B------:R1:W1:Y:S01]  /*14540*/  MUFU.EX2 R236, R4 ;  /* 0x0000000400ec7308 */ /* 0x0002620000000800 */
[-C--:B--2---:R-:W-:Y:S01]  /*14550*/  FMUL.FTZ R172, R172, R15.reuse ;  /* 0x0000000facac7220 */ /* 0x084fe20000410000 */
[----:B------:R-:W-:Y:S01]  /*14560*/  FMUL.FTZ R173, R173, R15 ;  /* 0x0000000fadad7220 */ /* 0x000fe20000410000 */
[-C--:B---3--:R-:W-:Y:S01]  /*14570*/  FMUL.FTZ R174, R174, R14.reuse ;  /* 0x0000000eaeae7220 */ /* 0x088fe20000410000 */
[----:B------:R-:W-:Y:S01]  /*14580*/  FMUL.FTZ R175, R175, R14 ;  /* 0x0000000eafaf7220 */ /* 0x000fe20000410000 */
[----:B------:R-:W-:Y:S01]  /*14590*/  F2FP.F16.F32.PACK_AB R8, R37, R25 ;  /* 0x000000192508723e */ /* 0x000fe200000000ff */
[-C--:B------:R-:W-:Y:S01]  /*145a0*/  FMUL.FTZ R206, R206, R24.reuse ;  /* 0x00000018cece7220 */ /* 0x080fe20000410000 */
[----:B------:R-:W-:Y:S01]  /*145b0*/  F2FP.F16.F32.PACK_AB R9, R40, R23 ;  /* 0x000000172809723e */ /* 0x000fe200000000ff */
[----:B------:R-:W-:Y:S01]  /*145c0*/  FMUL.FTZ R207, R207, R24 ;  /* 0x00000018cfcf7220 */ /* 0x000fe20000410000 */
[----:B------:R-:W-:Y:S01]  /*145d0*/  F2FP.F16.F32.PACK_AB R10, R67, R32 ;  /* 0x00000020430a723e */ /* 0x000fe200000000ff */
[-C--:B----4-:R-:W-:Y:S01]  /*145e0*/  FMUL.FTZ R204, R204, R13.reuse ;  /* 0x0000000dcccc7220 */ /* 0x090fe20000410000 */
[----:B------:R-:W-:Y:S01]  /*145f0*/  F2FP.F16.F32.PACK_AB R11, R237, R238 ;  /* 0x000000eeed0b723e */ /* 0x000fe200000000ff */
[----:B------:R-:W-:Y:S01]  /*14600*/  FMUL.FTZ R205, R205, R13 ;  /* 0x0000000dcdcd7220 */ /* 0x000fe20000410000 */
[----:B------:R-:W-:Y:S01]  /*14610*/  F2FP.F16.F32.PACK_AB R6, R66, R50 ;  /* 0x000000324206723e */ /* 0x000fe200000000ff */
[----:B------:R-:W-:Y:S01]  /*14620*/  FMUL.FTZ R168, R168, R15 ;  /* 0x0000000fa8a87220 */ /* 0x000fe20000410000 */
[----:B------:R-:W-:Y:S01]  /*14630*/  F2FP.F16.F32.PACK_AB R5, R57, R45 ;  /* 0x0000002d3905723e */ /* 0x000fe200000000ff */
[----:B------:R-:W-:Y:S01]  /*14640*/  FMUL.FTZ R169, R169, R15 ;  /* 0x0000000fa9a97220 */ /* 0x000fe20000410000 */
[----:B-1----:R-:W-:Y:S01]  /*14650*/  F2FP.F16.F32.PACK_AB R4, R51, R22 ;  /* 0x000000163304723e */ /* 0x002fe200000000ff */
[-C--:B------:R-:W-:Y:S01]  /*14660*/  FMUL.FTZ R170, R170, R14.reuse ;  /* 0x0000000eaaaa7220 */ /* 0x080fe20000410000 */
        /* <DEDUP_REMOVED lines=103> */
[----:B------:R-:W-:Y:S01]  /*14ce0*/  IMAD.MOV.U32 R21, RZ, RZ, R39 ;  /* 0x000000ffff157224 */ /* 0x000fe200078e0027 */
[----:B------:R-:W-:Y:S01]  /*14cf0*/  MOV R73, R38 ;  /* 0x0000002600497202 */ /* 0x000fe20000000f00 */
[----:B------:R-:W-:-:S02]  /*14d00*/  IMAD.MOV.U32 R83, RZ, RZ, R37 ;  /* 0x000000ffff537224 */ /* 0x000fc400078e0025 */
[----:B------:R-:W-:Y:S02]  /*14d10*/  IMAD.MOV.U32 R82, RZ, RZ, R36 ;  /* 0x000000ffff527224 */ /* 0x000fe400078e0024 */
[----:B------:R-:W-:Y:S01]  /*14d20*/  IMAD.MOV.U32 R75, RZ, RZ, R27 ;  /* 0x000000ffff4b7224 */ /* 0x000fe200078e001b */
[----:B-1----:R-:W-:Y:S01]  /*14d30*/  HMMA.16816.F32 R36, R4, R16, R88 ;  /* 0x000000100424723c */ /* 0x002fe20000001858 */
[----:B------:R-:W2:Y:S04]  /*14d40*/  LDL.LU R90, [R1+0x34] ;  /* 0x00003400015a7983 */ /* 0x000ea80000300800 */
[----:B------:R-:W3:Y:S01]  /*14d50*/  LDL.LU R27, [R1+0x38] ;  /* 0x00003800011b7983 */ /* 0x000ee20000300800 */
[----:B------:R-:W-:-:S03]  /*14d60*/  IMAD.MOV.U32 R77, RZ, RZ, R26 ;  /* 0x000000ffff4d7224 */ /* 0x000fc600078e001a */
[----:B------:R-:W4:Y:S01]  /*14d70*/  LDL.LU R26, [R1+0x40] ;  /* 0x00004000011a7983 */ /* 0x000f220000300800 */
        /* <DEDUP_REMOVED lines=14> */
[----:B------:R-:W-:Y:S01]  /*14e60*/  HMMA.16816.F32 R40, R8, R16, R84 ;  /* 0x000000100828723c */ /* 0x000fe20000001854 */
[----:B------:R-:W-:Y:S01]  /*14e70*/  IMAD.MOV.U32 R74, RZ, RZ, R31 ;  /* 0x000000ffff4a7224 */ /* 0x000fe200078e001f */
[----:B------:R-:W-:Y:S01]  /*14e80*/  MOV R70, R33 ;  /* 0x0000002100467202 */ /* 0x000fe20000000f00 */
[----:B------:R-:W-:-:S02]  /*14e90*/  IMAD.MOV.U32 R80, RZ, RZ, R34 ;  /* 0x000000ffff507224 */ /* 0x000fc400078e0022 */
[----:B------:R-:W-:Y:S02]  /*14ea0*/  IMAD.MOV.U32 R20, RZ, RZ, R30 ;  /* 0x000000ffff147224 */ /* 0x000fe400078e001e */
[----:B------:R-:W-:Y:S01]  /*14eb0*/  IMAD.MOV.U32 R84, RZ, RZ, R29 ;  /* 0x000000ffff547224 */ /* 0x000fe200078e001d */
[----:B------:R-:W-:Y:S01]  /*14ec0*/  MOV R86, R35 ;  /* 0x0000002300567202 */ /* 0x000fe20000000f00 */
[----:B------:R-:W-:Y:S02]  /*14ed0*/  IMAD.MOV.U32 R85, RZ, RZ, R28 ;  /* 0x000000ffff557224 */ /* 0x000fe400078e001c */
[----:B------:R-:W-:Y:S01]  /*14ee0*/  IMAD.MOV.U32 R87, RZ, RZ, R32 ;  /* 0x000000ffff577224 */ /* 0x000fe200078e0020 */
        /* <DEDUP_REMOVED lines=40> */
[C---:B-1----:R-:W-:Y:S06]  /*15170*/  HMMA.16816.F32 R120, R4.reuse, R16, R120 ;  /* 0x000000100478723c */ /* 0x042fec0000001878 */
[----:B------:R-:W-:Y:S07]  /*15180*/  HMMA.16816.F32 R124, R4, R18, R124 ;  /* 0x00000012047c723c */ /* 0x000fee000000187c */
[----:B------:R-:W-:-:S04]  /*15190*/  FFMA.FTZ R4, R208, UR10, -R12 ;  /* 0x0000000ad0047c23 */ /* 0x000fc8000801080c */
[----:B------:R1:W-:Y:S02]  /*151a0*/  MUFU.EX2 R51, R4 ;  /* 0x0000000400337308 */ /* 0x0003e40000000800 */
[----:B-1----:R-:W-:Y:S01]  /*151b0*/  FFMA.FTZ R4, R60, UR10, -R12 ;  /* 0x0000000a3c047c23 */ /* 0x002fe2000801080c */
[----:B------:R-:W-:Y:S02]  /*151c0*/  IMAD.MOV.U32 R93, RZ, RZ, R73 ;  /* 0x000000ffff5d7224 */ /* 0x000fe400078e0049 */
[----:B------:R-:W-:Y:S02]  /*151d0*/  IMAD.MOV.U32 R73, RZ, RZ, R75 ;  /* 0x000000ffff497224 */ /* 0x000fe400078e004b */
[----:B------:R-:W-:Y:S02]  /*151e0*/  IMAD.MOV.U32 R75, RZ, RZ, R50 ;  /* 0x000000ffff4b7224 */ /* 0x000fe400078e0032 */
[----:B------:R-:W-:Y:S02]  /*151f0*/  IMAD.MOV.U32 R95, RZ, RZ, R83 ;  /* 0x000000ffff5f7224 */ /* 0x000fe400078e0053 */
[----:B------:R-:W-:-:S02]  /*15200*/  IMAD.MOV.U32 R83, RZ, RZ, R71 ;  /* 0x000000ffff537224 */ /* 0x000fc400078e0047 */
[----:B------:R-:W-:Y:S02]  /*15210*/  IMAD.MOV.U32 R71, RZ, RZ, R47 ;  /* 0x000000ffff477224 */ /* 0x000fe400078e002f */
        /* <DEDUP_REMOVED lines=9> */
[----:B------:R-:W-:-:S02]  /*152b0*/  IMAD.MOV.U32 R76, RZ, RZ, R59 ;  /* 0x000000ffff4c7224 */ /* 0x000fc400078e003b */
[----:B------:R-:W-:Y:S02]  /*152c0*/  IMAD.MOV.U32 R79, RZ, RZ, R58 ;  /* 0x000000ffff4f7224 */ /* 0x000fe400078e003a */
[C---:B------:R-:W-:Y:S06]  /*152d0*/  HMMA.16816.F32 R56, R8.reuse, R16, R116 ;  /* 0x000000100838723c */ /* 0x040fec0000001874 */
[----:B------:R-:W-:Y:S01]  /*152e0*/  HMMA.16816.F32 R128, R8, R18, R128 ;  /* 0x000000120880723c */ /* 0x000fe20000001880 */
[----:B------:R-:W1:Y:S01]  /*152f0*/  LDSM.16.MT88.4 R16, [R225+0xc800] ;  /* 0x00c80000e110783b */ /* 0x000e620000004200 */
[----:B------:R-:W-:Y:S01]  /*15300*/  MOV R98, R95 ;  /* 0x0000005f00627202 */ /* 0x000fe20000000f00 */
[----:B------:R-:W-:-:S02]  /*15310*/  IMAD.MOV.U32 R95, RZ, RZ, R89 ;  /* 0x000000ffff5f7224 */ /* 0x000fc400078e0059 */
[----:B--2---:R-:W-:Y:S01]  /*15320*/  FFMA.FTZ R25, R90, R15, R25 ;  /* 0x0000000f5a197223 */ /* 0x004fe20000010019 */
[----:B------:R-:W-:Y:S01]  /*15330*/  MOV R90, R82 ;  /* 0x00000052005a7202 */ /* 0x000fe20000000f00 */
[----:B------:R-:W-:Y:S02]  /*15340*/  IMAD.MOV.U32 R82, RZ, RZ, R72 ;  /* 0x000000ffff527224 */ /* 0x000fe400078e0048 */
[----:B------:R-:W-:Y:S01]  /*15350*/  IMAD.MOV.U32 R72, RZ, RZ, R74 ;  /* 0x000000ffff487224 */ /* 0x000fe200078e004a */
[----:B------:R-:W-:Y:S01]  /*15360*/  MOV R74, R68 ;  /* 0x00000044004a7202 */ /* 0x000fe20000000f00 */
[----:B------:R-:W-:Y:S02]  /*15370*/  IMAD.MOV.U32 R68, RZ, RZ, R52 ;  /* 0x000000ffff447224 */ /* 0x000fe400078e0034 */
[----:B------:R2:W-:Y:S01]  /*15380*/  MUFU.EX2 R52, R4 ;  /* 0x0000000400347308 */ /* 0x0005e20000000800 */
[----:B---3--:R-:W-:Y:S01]  /*15390*/  FFMA.FTZ R27, R27, R14, R23 ;  /* 0x0000000e1b1b7223 */ /* 0x008fe20000010017 */
[----:B------:R-:W-:Y:S01]  /*153a0*/  IMAD.MOV.U32 R94, RZ, RZ, R82 ;  /* 0x000000ffff5e7224 */ /* 0x000fe200078e0052 */
[----:B------:R-:W-:Y:S01]  /*153b0*/  MOV R82, R20 ;  /* 0x0000001400527202 */ /* 0x000fe20000000f00 */
[----:B--2---:R-:W-:-:S04]  /*153c0*/  FFMA.FTZ R4, R55, UR10, -R12 ;  /* 0x0000000a37047c23 */ /* 0x004fc8000801080c */
[----:B------:R2:W3:Y:S01]  /*153d0*/  MUFU.EX2 R5, R4 ;  /* 0x0000000400057308 */ /* 0x0004e20000000800 */
[----:B------:R-:W-:Y:S01]  /*153e0*/  MOV R20, R49 ;  /* 0x0000003100147202 */ /* 0x000fe20000000f00 */
[----:B--2---:R-:W-:-:S06]  /*153f0*/  FFMA.FTZ R4, R48, UR10, -R12 ;  /* 0x0000000a30047c23 */ /* 0x004fcc000801080c */
[----:B------:R2:W-:Y:S02]  /*15400*/  MUFU.EX2 R23, R4 ;  /* 0x0000000400177308 */ /* 0x0005e40000000800 */
[----:B--2---:R-:W-:-:S06]  /*15410*/  FFMA.FTZ R4, R210, UR10, -R3 ;  /* 0x0000000ad2047c23 */ /* 0x004fcc0008010803 */
[----:B------:R2:W-:Y:S01]  /*15420*/  MUFU.EX2 R49, R4 ;  /* 0x0000000400317308 */ /* 0x0005e20000000800 */
[----:B----4-:R-:W-:Y:S01]  /*15430*/  FFMA.FTZ R26, R26, R13, R22 ;  /* 0x0000000d1a1a7223 */ /* 0x010fe20000010016 */
[----:B--2---:R-:W-:-:S06]  /*15440*/  FFMA.FTZ R4, R62, UR10, -R3 ;  /* 0x0000000a3e047c23 */ /* 0x004fcc0008010803 */
[----:B------:R2:W-:Y:S02]  /*15450*/  MUFU.EX2 R50, R4 ;  /* 0x0000000400327308 */ /* 0x0005e40000000800 */
[----:B--2---:R-:W-:-:S06]  /*15460*/  FFMA.FTZ R4, R61, UR10, -R3 ;  /* 0x0000000a3d047c23 */ /* 0x004fcc0008010803 */
[----:B------:R2:W4:Y:S02]  /*15470*/  MUFU.EX2 R6, R4 ;  /* 0x0000000400067308 */ /* 0x0005240000000800 */
[----:B--2---:R-:W-:-:S06]  /*15480*/  FFMA.FTZ R4, R53, UR10, -R3 ;  /* 0x0000000a35047c23 */ /* 0x004fcc0008010803 */
[----:B------:R2:W-:Y:S01]  /*15490*/  MUFU.EX2 R13, R4 ;  /* 0x00000004000d7308 */ /* 0x0005e20000000800 */
[----:B---3--:R-:W-:Y:S01]  /*154a0*/  MOV R210, R5 ;  /* 0x0000000500d27202 */ /* 0x008fe20000000f00 */
[----:B--2---:R-:W-:-:S06]  /*154b0*/  FFMA.FTZ R4, R213, UR10, -R2 ;  /* 0x0000000ad5047c23 */ /* 0x004fcc0008010802 */
[----:B------:R2:W-:Y:S01]  /*154c0*/  MUFU.EX2 R48, R4 ;  /* 0x0000000400307308 */ /* 0x0005e20000000800 */
[----:B------:R-:W-:Y:S01]  /*154d0*/  MOV R88, R72 ;  /* 0x0000004800587202 */ /* 0x000fe20000000f00 */
[----:B--2---:R-:W-:-:S06]  /*154e0*/  FFMA.FTZ R4, R211, UR10, -R2 ;  /* 0x0000000ad3047c23 */ /* 0x004fcc0008010802 */
[----:B------:R2:W-:Y:S01]  /*154f0*/  MUFU.EX2 R47, R4 ;  /* 0x00000004002f7308 */ /* 0x0005e20000000800 */
[----:B------:R-:W-:Y:S01]  /*15500*/  MOV R72, R68 ;  /* 0x0000004400487202 */ /* 0x000fe20000000f00 */
[----:B------:R-:W-:Y:S02]  /*15510*/  IMAD.MOV.U32 R68, RZ, RZ, R70 ;  /* 0x000000ffff447224 */ /* 0x000fe400078e0046 */
[----:B------:R-:W-:Y:S02]  /*15520*/  IMAD.MOV.U32 R70, RZ, RZ, R46 ;  /* 0x000000ffff467224 */ /* 0x000fe400078e002e */
[----:B--2---:R-:W-:-:S04]  /*15530*/  FFMA.FTZ R4, R209, UR10, -R2 ;  /* 0x0000000ad1047c23 */ /* 0x004fc80008010802 */
[----:B------:R2:W3:Y:S02]  /*15540*/  MUFU.EX2 R5, R4 ;  /* 0x0000000400057308 */ /* 0x0004e40000000800 */
[----:B--2---:R-:W-:-:S06]  /*15550*/  FFMA.FTZ R4, R54, UR10, -R2 ;  /* 0x0000000a36047c23 */ /* 0x004fcc0008010802 */
[----:B------:R2:W1:Y:S02]  /*15560*/  MUFU.EX2 R211, R4 ;  /* 0x0000000400d37308 */ /* 0x0004640000000800 */
[----:B--2---:R-:W-:-:S06]  /*15570*/  FFMA.FTZ R4, R216, UR10, -R0 ;  /* 0x0000000ad8047c23 */ /* 0x004fcc0008010800 */
[----:B------:R2:W-:Y:S02]  /*15580*/  MUFU.EX2 R46, R4 ;  /* 0x00000004002e7308 */ /* 0x0005e40000000800 */
[----:B--2---:R-:W-:-:S06]  /*15590*/  FFMA.FTZ R4, R215, UR10, -R0 ;  /* 0x0000000ad7047c23 */ /* 0x004fcc0008010800 */
[----:B------:R2:W1:Y:S02]  /*155a0*/  MUFU.EX2 R213, R4 ;  /* 0x0000000400d57308 */ /* 0x0004640000000800 */
[----:B--2---:R-:W-:-:S06]  /*155b0*/  FFMA.FTZ R4, R214, UR10, -R0 ;  /* 0x0000000ad6047c23 */ /* 0x004fcc0008010800 */
[----:B------:R2:W-:Y:S01]  /*155c0*/  MUFU.EX2 R22, R4 ;  /* 0x0000000400167308 */ /* 0x0005e20000000800 */
[----:B----4-:R-:W-:Y:S02]  /*155d0*/  IMAD.MOV.U32 R215, RZ, RZ, R6 ;  /* 0x000000ffffd77224 */ /* 0x010fe400078e0006 */
[----:B--2---:R-:W-:-:S05]  /*155e0*/  FFMA.FTZ R4, R212, UR10, -R0 ;  /* 0x0000000ad4047c23 */ /* 0x004fca0008010800 */
[----:B------:R2:W4:Y:S01]  /*155f0*/  MUFU.EX2 R14, R4 ;  /* 0x00000004000e7308 */ /* 0x0005220000000800 */
[----:B---3--:R-:W-:Y:S01]  /*15600*/  MOV R212, R5 ;  /* 0x0000000500d47202 */ /* 0x008fe20000000f00 */
        /* <DEDUP_REMOVED lines=9> */
[----:B------:R-:W-:-:S02]  /*156a0*/  F2FP.F16.F32.PACK_AB R11, R13, R215 ;  /* 0x000000d70d0b723e */ /* 0x000fc400000000ff */
[----:B-1----:R-:W-:Y:S02]  /*156b0*/  F2FP.F16.F32.PACK_AB R6, R211, R212 ;  /* 0x000000d4d306723e */ /* 0x002fe400000000ff */
[----:B------:R-:W-:Y:S02]  /*156c0*/  F2FP.F16.F32.PACK_AB R5, R213, R46 ;  /* 0x0000002ed505723e */ /* 0x000fe400000000ff */
[----:B--2---:R-:W-:Y:S02]  /*156d0*/  F2FP.F16.F32.PACK_AB R4, R47, R48 ;  /* 0x000000302f04723e */ /* 0x004fe400000000ff */
[----:B----4-:R-:W-:Y:S01]  /*156e0*/  F2FP.F16.F32.PACK_AB R7, R14, R22 ;  /* 0x000000160e07723e */ /* 0x010fe200000000ff */
[----:B------:R-:W-:Y:S01]  /*156f0*/  IMAD.MOV.U32 R87, RZ, RZ, R81 ;  /* 0x000000ffff577224 */ /* 0x000fe200078e0051 */
[----:B------:R-:W-:Y:S01]  /*15700*/  MOV R81, R77 ;  /* 0x0000004d00517202 */ /* 0x000fe20000000f00 */
[----:B------:R-:W-:Y:S02]  /*15710*/  IMAD.MOV.U32 R77, RZ, RZ, R79 ;  /* 0x000000ffff4d7224 */ /* 0x000fe400078e004f */
[----:B------:R-:W-:Y:S01]  /*15720*/  IMAD.MOV.U32 R79, RZ, RZ, R73 ;  /* 0x000000ffff4f7224 */ /* 0x000fe200078e0049 */
[----:B------:R-:W-:Y:S01]  /*15730*/  MOV R73, R63 ;  /* 0x0000003f00497202 */ /* 0x000fe20000000f00 */
[-C--:B------:R-:W-:Y:S06]  /*15740*/  HMMA.16816.F32 R172, R8, R16.reuse, R172 ;  /* 0x0000001008ac723c */ /* 0x080fec00000018ac */
[C---:B------:R-:W-:Y:S06]  /*15750*/  HMMA.16816.F32 R204, R4.reuse, R16, R204 ;  /* 0x0000001004cc723c */ /* 0x040fec00000018cc */
[-C--:B------:R-:W-:Y:S06]  /*15760*/  HMMA.16816.F32 R200, R4, R18.reuse, R200 ;  /* 0x0000001204c8723c */ /* 0x080fec00000018c8 */
[----:B------:R-:W-:Y:S01]  /*15770*/  HMMA.16816.F32 R60, R8, R18, R96 ;  /* 0x00000012083c723c */ /* 0x000fe20000001860 */
[----:B------:R-:W1:Y:S01]  /*15780*/  LDSM.16.MT88.4 R16, [R226+0xc800] ;  /* 0x00c80000e210783b */ /* 0x000e620000004200 */
        /* <DEDUP_REMOVED lines=15> */
[----:B------:R-:W-:Y:S02]  /*15880*/  IMAD.MOV.U32 R93, RZ, RZ, R80 ;  /* 0x000000ffff5d7224 */ /* 0x000fe400078e0050 */
[----:B------:R-:W-:Y:S02]  /*15890*/  IMAD.MOV.U32 R94, RZ, RZ, R82 ;  /* 0x000000ffff5e7224 */ /* 0x000fe400078e0052 */
        /* <DEDUP_REMOVED lines=43> */
[-C--:B-1----:R-:W-:Y:S07]  /*15b50*/  HMMA.16816.F32 R68, R4, R16.reuse, R180 ;  /* 0x000000100444723c */ /* 0x082fee00000018b4 */
[----:B------:R-:W-:Y:S01]  /*15b60*/  MOV R182, R199 ;  /* 0x000000c700b67202 */ /* 0x000fe20000000f00 */
[----:B------:R-:W-:Y:S01]  /*15b70*/  IMAD.MOV.U32 R199, RZ, RZ, R118 ;  /* 0x000000ffffc77224 */ /* 0x000fe200078e0076 */
[----:B------:R-:W-:Y:S06]  /*15b80*/  HMMA.16816.F32 R92, R8, R16, R156 ;  /* 0x00000010085c723c */ /* 0x000fec000000189c */
        /* <DEDUP_REMOVED lines=8> */
[-C--:B-1----:R-:W-:Y:S01]  /*15c10*/  HMMA.16816.F32 R156, R8, R16.reuse, R40 ;  /* 0x00000010089c723c */ /* 0x082fe20000001828 */
        /* <DEDUP_REMOVED lines=11> */
[----:B------:R-:W1:Y:S05]  /*15cd0*/  LDSM.16.MT88.4 R20, [R228+0xe800] ;  /* 0x00e80000e414783b */ /* 0x000e6a0000004200 */
[-C--:B------:R-:W-:Y:S06]  /*15ce0*/  HMMA.16816.F32 R136, R4, R18.reuse, R32 ;  /* 0x000000120488723c */ /* 0x080fec0000001820 */
[----:B------:R-:W-:Y:S01]  /*15cf0*/  HMMA.16816.F32 R220, R8, R18, R28 ;  /* 0x0000001208dc723c */ /* 0x000fe2000000181c */
[----:B------:R-:W4:Y:S01]  /*15d00*/  LDSM.16.MT88.4 R16, [R227+0xe800] ;  /* 0x00e80000e310783b */ /* 0x000f220000004200 */
[----:B------:R-:W-:-:S02]  /*15d10*/  IMAD.MOV.U32 R41, RZ, RZ, R43 ;  /* 0x000000ffff297224 */ /* 0x000fc400078e002b */
[----:B------:R-:W-:Y:S02]  /*15d20*/  IMAD.MOV.U32 R43, RZ, RZ, R181 ;  /* 0x000000ffff2b7224 */ /* 0x000fe400078e00b5 */
[----:B------:R-:W-:Y:S02]  /*15d30*/  IMAD.MOV.U32 R181, RZ, RZ, R183 ;  /* 0x000000ffffb57224 */ /* 0x000fe400078e00b7 */
[----:B------:R-:W-:Y:S02]  /*15d40*/  IMAD.MOV.U32 R183, RZ, RZ, R189 ;  /* 0x000000ffffb77224 */ /* 0x000fe400078e00bd */
[----:B------:R-:W-:Y:S02]  /*15d50*/  IMAD.MOV.U32 R189, RZ, RZ, R191 ;  /* 0x000000ffffbd7224 */ /* 0x000fe400078e00bf */
[----:B------:R-:W-:Y:S02]  /*15d60*/  IMAD.MOV.U32 R191, RZ, RZ, R169 ;  /* 0x000000ffffbf7224 */ /* 0x000fe400078e00a9 */
[----:B------:R-:W-:Y:S01]  /*15d70*/  IMAD.MOV.U32 R169, RZ, RZ, R214 ;  /* 0x000000ffffa97224 */ /* 0x000fe200078e00d6 */
[C---:B-1----:R-:W-:Y:S06]  /*15d80*/  HMMA.16816.F32 R104, R4.reuse, R20, R104 ;  /* 0x000000140468723c */ /* 0x042fec0000001868 */
[C---:B------:R-:W-:Y:S06]  /*15d90*/  HMMA.16816.F32 R108, R4.reuse, R22, R108 ;  /* 0x00000016046c723c */ /* 0x040fec000000186c */
[C---:B----4-:R-:W-:Y:S06]  /*15da0*/  HMMA.16816.F32 R120, R4.reuse, R16, R120 ;  /* 0x000000100478723c */ /* 0x050fec0000001878 */
[----:B------:R-:W-:Y:S07]  /*15db0*/  HMMA.16816.F32 R124, R4, R18, R124 ;  /* 0x00000012047c723c */ /* 0x000fee000000187c */
[----:B------:R-:W-:-:S04]  /*15dc0*/  FFMA.FTZ R4, R252, UR10, -R12 ;  /* 0x0000000afc047c23 */ /* 0x000fc8000801080c */
[----:B------:R1:W-:Y:S02]  /*15dd0*/  MUFU.EX2 R214, R4 ;  /* 0x0000000400d67308 */ /* 0x0003e40000000800 */
[----:B-1----:R-:W-:-:S06]  /*15de0*/  FFMA.FTZ R4, R217, UR10, -R12 ;  /* 0x0000000ad9047c23 */ /* 0x002fcc000801080c */
[----:B------:R1:W4:Y:S02]  /*15df0*/  MUFU.EX2 R217, R4 ;  /* 0x0000000400d97308 */ /* 0x0003240000000800 */
[----:B-1----:R-:W-:-:S06]  /*15e00*/  FFMA.FTZ R4, R219, UR10, -R12 ;  /* 0x0000000adb047c23 */ /* 0x002fcc000801080c */
[----:B------:R1:W-:Y:S02]  /*15e10*/  MUFU.EX2 R219, R4 ;  /* 0x0000000400db7308 */ /* 0x0003e40000000800 */
[----:B-1----:R-:W-:-:S06]  /*15e20*/  FFMA.FTZ R4, R218, UR10, -R12 ;  /* 0x0000000ada047c23 */ /* 0x002fcc000801080c */
[----:B------:R1:W-:Y:S02]  /*15e30*/  MUFU.EX2 R252, R4 ;  /* 0x0000000400fc7308 */ /* 0x0003e40000000800 */
[----:B-1----:R-:W-:Y:S01]  /*15e40*/  FFMA.FTZ R4, R41, UR10, -R3 ;  /* 0x0000000a29047c23 */ /* 0x002fe20008010803 */
[----:B---3--:R-:W-:Y:S01]  /*15e50*/  FFMA.FTZ R45, R42, R24, R45 ;  /* 0x000000182a2d7223 */ /* 0x008fe2000001002d */
[----:B------:R-:W-:Y:S02]  /*15e60*/  MOV R42, R180 ;  /* 0x000000b4002a7202 */ /* 0x000fe40000000f00 */
        /* <DEDUP_REMOVED lines=28> */
[----:B------:R1:W-:Y:S01]  /*16030*/  MUFU.EX2 R211, R4 ;  /* 0x0000000400d37308 */ /* 0x0003e20000000800 */
[----:B------:R-:W-:Y:S01]  /*16040*/  HMMA.16816.F32 R56, R8, R16, R56 ;  /* 0x000000100838723c */ /* 0x000fe20000001838 */
[----:B------:R-:W-:Y:S01]  /*16050*/  FFMA.FTZ R44, R44, UR10, -R0 ;  /* 0x0000000a2c2c7c23 */ /* 0x000fe20008010800 */
[----:B------:R2:W5:Y:S01]  /*16060*/  LDL.LU R239, [R1+0xc4] ;  /* 0x0000c40001ef7983 */ /* 0x0005620000300800 */
        /* <DEDUP_REMOVED lines=23> */
[----:B------:R1:W3:Y:S01]  /*161e0*/  MUFU.EX2 R213, R4 ;  /* 0x0000000400d57308 */ /* 0x0002e20000000800 */
[----:B------:R-:W-:Y:S02]  /*161f0*/  MOV R40, R42 ;  /* 0x0000002a00287202 */ /* 0x000fe40000000f00 */
[----:B------:R-:W-:Y:S01]  /*16200*/  MOV R42, R180 ;  /* 0x000000b4002a7202 */ /* 0x000fe20000000f00 */
[----:B-1----:R-:W-:Y:S01]  /*16210*/  FFMA.FTZ R4, R41, UR10, -R3 ;  /* 0x0000000a29047c23 */ /* 0x002fe20008010803 */
        /* <DEDUP_REMOVED lines=11> */
[----:B------:R1:W-:Y:S01]  /*162d0*/  MUFU.EX2 R216, R4 ;  /* 0x0000000400d87308 */ /* 0x0003e20000000800 */
[----:B------:R-:W-:Y:S02]  /*162e0*/  MOV R180, R182 ;  /* 0x000000b600b47202 */ /* 0x000fe40000000f00 */
[----:B------:R-:W-:Y:S02]  /*162f0*/  MOV R182, R188 ;  /* 0x000000bc00b67202 */ /* 0x000fe40000000f00 */
[----:B------:R-:W-:Y:S02]  /*16300*/  MOV R188, R190 ;  /* 0x000000be00bc7202 */ /* 0x000fe40000000f00 */
[----:B------:R-:W-:Y:S01]  /*16310*/  MOV R190, R168 ;  /* 0x000000a800be7202 */ /* 0x000fe20000000f00 */
[----:B-1----:R-:W-:-:S04]  /*16320*/  FFMA.FTZ R4, R40, UR10, -R3 ;  /* 0x0000000a28047c23 */ /* 0x002fc80008010803 */
[----:B------:R1:W2:Y:S01]  /*16330*/  MUFU.EX2 R218, R4 ;  /* 0x0000000400da7308 */ /* 0x0002a20000000800 */
        /* <DEDUP_REMOVED lines=31> */
[----:B------:R1:W-:Y:S01]  /*16530*/  MUFU.EX2 R208, R4 ;  /* 0x0000000400d07308 */ /* 0x0003e20000000800 */
[----:B------:R-:W-:Y:S04]  /*16540*/  LDSM.16.MT88.4 R16, [R228+0xd000] ;  /* 0x00d00000e410783b */ /* 0x000fe80000004200 */
[----:B------:R-:W-:Y:S01]  /*16550*/  HMMA.16816.F32 R152, R8, R20, R100 ;  /* 0x000000140898723c */ /* 0x000fe20000001864 */
        /* <DEDUP_REMOVED lines=25> */
[----:B------:R-:W-:Y:S02]  /*166f0*/  IMAD.MOV.U32 R181, RZ, RZ, R183 ;  /* 0x000000ffffb57224 */ /* 0x000fe400078e00b7 */
[----:B------:R-:W-:Y:S02]  /*16700*/  IMAD.MOV.U32 R183, RZ, RZ, R189 ;  /* 0x000000ffffb77224 */ /* 0x000fe400078e00bd */
[----:B------:R-:W-:Y:S01]  /*16710*/  IMAD.MOV.U32 R198, RZ, RZ, R215 ;  /* 0x000000ffffc67224 */ /* 0x000fe200078e00d7 */
[----:B------:R-:W-:Y:S01]  /*16720*/  MOV R215, R210 ;  /* 0x000000d200d77202 */ /* 0x000fe20000000f00 */
[----:B------:R-:W-:Y:S01]  /*16730*/  IMAD.MOV.U32 R189, RZ, RZ, R191 ;  /* 0x000000ffffbd7224 */ /* 0x000fe200078e00bf */
[----:B------:R1:W-:Y:S01]  /*16740*/  MUFU.EX2 R210, R4 ;  /* 0x0000000400d27308 */ /* 0x0003e20000000800 */
[----:B------:R-:W-:-:S02]  /*16750*/  IMAD.MOV.U32 R191, RZ, RZ, R169 ;  /* 0x000000ffffbf7224 */ /* 0x000fc400078e00a9 */
[----:B------:R-:W-:Y:S02]  /*16760*/  IMAD.MOV.U32 R169, RZ, RZ, R171 ;  /* 0x000000ffffa97224 */ /* 0x000fe400078e00ab */
[----:B------:R-:W-:Y:S02]  /*16770*/  IMAD.MOV.U32 R171, RZ, RZ, R193 ;  /* 0x000000ffffab7224 */ /* 0x000fe400078e00c1 */
[----:B------:R-:W-:Y:S02]  /*16780*/  IMAD.MOV.U32 R193, RZ, RZ, R195 ;  /* 0x000000ffffc17224 */ /* 0x000fe400078e00c3 */
[----:B------:R-:W-:Y:S02]  /*16790*/  IMAD.MOV.U32 R195, RZ, RZ, R197 ;  /* 0x000000ffffc37224 */ /* 0x000fe400078e00c5 */
[----:B------:R-:W-:Y:S02]  /*167a0*/  IMAD.MOV.U32 R197, RZ, RZ, R212 ;  /* 0x000000ffffc57224 */ /* 0x000fe400078e00d4 */
[----:B-1----:R-:W-:Y:S01]  /*167b0*/  FFMA.FTZ R4, R41, UR10, -R2 ;  /* 0x0000000a29047c23 */ /* 0x002fe20008010802 */
[----:B------:R-:W-:-:S02]  /*167c0*/  MOV R41, R180 ;  /* 0x000000b400297202 */ /* 0x000fc40000000f00 */
[----:B------:R-:W-:Y:S01]  /*167d0*/  MOV R180, R182 ;  /* 0x000000b600b47202 */ /* 0x000fe20000000f00 */
[----:B------:R1:W-:Y:S01]  /*167e0*/  MUFU.EX2 R212, R4 ;  /* 0x0000000400d47308 */ /* 0x0003e20000000800 */
[----:B------:R-:W-:Y:S02]  /*167f0*/  IMAD.MOV.U32 R39, RZ, RZ, R42 ;  /* 0x000000ffff277224 */ /* 0x000fe400078e002a */
[----:B------:R-:W-:-:S03]  /*16800*/  IMAD.MOV.U32 R42, RZ, RZ, R181 ;  /* 0x000000ffff2a7224 */ /* 0x000fc600078e00b5 */
[----:B------:R-:W-:Y:S01]  /*16810*/  MOV R38, R39 ;  /* 0x0000002700267202 */ /* 0x000fe20000000f00 */
[----:B-1----:R-:W-:Y:S01]  /*16820*/  FFMA.FTZ R4, R40, UR10, -R2 ;  /* 0x0000000a28047c23 */ /* 0x002fe20008010802 */
[----:B------:R-:W-:Y:S02]  /*16830*/  MOV R40, R41 ;  /* 0x0000002900287202 */ /* 0x000fe40000000f00 */
[----:B------:R-:W-:Y:S01]  /*16840*/  MOV R41, R180 ;  /* 0x000000b400297202 */ /* 0x000fe20000000f00 */
[----:B------:R-:W-:Y:S01]  /*16850*/  IMAD.MOV.U32 R37, RZ, RZ, R38 ;  /* 0x000000ffff257224 */ /* 0x000fe200078e0026 */
[----:B------:R-:W-:-:S03]  /*16860*/  MOV R182, R188 ;  /* 0x000000bc00b67202 */ /* 0x000fc60000000f00 */
[----:B------:R-:W-:Y:S01]  /*16870*/  IMAD.MOV.U32 R39, RZ, RZ, R41 ;  /* 0x000000ffff277224 */ /* 0x000fe200078e0029 */
[----:B------:R-:W-:Y:S02]  /*16880*/  MOV R41, R42 ;  /* 0x0000002a00297202 */ /* 0x000fe40000000f00 */
[----:B------:R-:W-:Y:S02]  /*16890*/  MOV R180, R182 ;  /* 0x000000b600b47202 */ /* 0x000fe40000000f00 */
[----:B------:R-:W-:Y:S01]  /*168a0*/  MOV R38, R39 ;  /* 0x0000002700267202 */ /* 0x000fe20000000f00 */
[----:B------:R-:W-:Y:S01]  /*168b0*/  IMAD.MOV.U32 R39, RZ, RZ, R41 ;  /* 0x000000ffff277224 */ /* 0x000fe200078e0029 */
[----:B------:R-:W-:Y:S01]  /*168c0*/  MOV R188, R190 ;  /* 0x000000be00bc7202 */ /* 0x000fe20000000f00 */
[----:B------:R-:W-:-:S03]  /*168d0*/  IMAD.MOV.U32 R33, RZ, RZ, R180 ;  /* 0x000000ffff217224 */ /* 0x000fc600078e00b4 */
        /* <DEDUP_REMOVED lines=49> */
[--C-:B------:R-:W-:Y:S01]  /*16bf0*/  FFMA.FTZ R38, R38, UR10, -R3.reuse ;  /* 0x0000000a26267c23 */ /* 0x100fe20008010803 */
[--C-:B------:R-:W-:Y:S01]  /*16c00*/  FFMA.FTZ R37, R230, UR10, -R3.reuse ;  /* 0x0000000ae6257c23 */ /* 0x100fe20008010803 */
[--C-:B------:R-:W-:Y:S01]  /*16c10*/  FFMA.FTZ R36, R229, UR10, -R3.reuse ;  /* 0x0000000ae5247c23 */ /* 0x100fe20008010803 */
[----:B------:R-:W-:Y:S01]  /*16c20*/  FFMA.FTZ R32, R224, UR10, -R3 ;  /* 0x0000000ae0207c23 */ /* 0x000fe20008010803 */
[----:B------:R-:W-:Y:S01]  /*16c30*/  IMAD.MOV.U32 R183, RZ, RZ, R190 ;  /* 0x000000ffffb77224 */ /* 0x000fe200078e00be */
[----:B------:R-:W-:Y:S01]  /*16c40*/  MOV R168, R171 ;  /* 0x000000ab00a87202 */ /* 0x000fe20000000f00 */
[----:B------:R-:W-:Y:S01]  /*16c50*/  FFMA.FTZ R3, R28, UR10, -R0 ;  /* 0x0000000a1c037c23 */ /* 0x000fe20008010800 */
[----:B------:R-:W-:Y:S01]  /*16c60*/  MOV R170, R197 ;  /* 0x000000c500aa7202 */ /* 0x000fe20000000f00 */
[----:B------:R-:W-:-:S02]  /*16c70*/  IMAD.MOV.U32 R171, RZ, RZ, R198 ;  /* 0x000000ffffab7224 */ /* 0x000fc400078e00c6 */
[----:B------:R-:W-:Y:S01]  /*16c80*/  FFMA.FTZ R28, R180, UR10, -R2 ;  /* 0x0000000ab41c7c23 */ /* 0x000fe20008010802 */
[----:B------:R-:W-:Y:S02]  /*16c90*/  IMAD.MOV.U32 R197, RZ, RZ, R55 ;  /* 0x000000ffffc57224 */ /* 0x000fe400078e0037 */
        /* <DEDUP_REMOVED lines=8> */
[----:B------:R-:W-:Y:S01]  /*16d20*/  MOV R190, R169 ;  /* 0x000000a900be7202 */ /* 0x000fe20000000f00 */
[----:B------:R-:W1:Y:S01]  /*16d30*/  LDSM.16.MT88.4 R12, [R225+0xd000] ;  /* 0x00d00000e10c783b */ /* 0x000e620000004200 */
[----:B------:R-:W-:Y:S01]  /*16d40*/  MOV R181, R182 ;  /* 0x000000b600b57202 */ /* 0x000fe20000000f00 */
[----:B------:R-:W-:-:S02]  /*16d50*/  IMAD.MOV.U32 R53, RZ, RZ, R236 ;  /* 0x000000ffff357224 */ /* 0x000fc400078e00ec */
[----:B------:R-:W-:Y:S01]  /*16d60*/  IMAD.MOV.U32 R182, RZ, RZ, R183 ;  /* 0x000000ffffb67224 */ /* 0x000fe200078e00b7 */
[----:B------:R-:W-:Y:S01]  /*16d70*/  MOV R183, R188 ;  /* 0x000000bc00b77202 */ /* 0x000fe20000000f00 */
[----:B------:R-:W-:Y:S02]  /*16d80*/  IMAD.MOV.U32 R169, RZ, RZ, R196 ;  /* 0x000000ffffa97224 */ /* 0x000fe400078e00c4 */
[----:B------:R-:W-:Y:S01]  /*16d90*/  FFMA.FTZ R31, R31, UR10, -R2 ;  /* 0x0000000a1f1f7c23 */ /* 0x000fe20008010802 */
[----:B------:R-:W-:Y:S01]  /*16da0*/  IMAD.MOV.U32 R188, RZ, RZ, R189 ;  /* 0x000000ffffbc7224 */ /* 0x000fe200078e00bd */
[----:B------:R-:W-:Y:S01]  /*16db0*/  MOV R189, R190 ;  /* 0x000000be00bd7202 */ /* 0x000fe20000000f00 */
[----:B------:R-:W-:Y:S01]  /*16dc0*/  IMAD.MOV.U32 R190, RZ, RZ, R191 ;  /* 0x000000ffffbe7224 */ /* 0x000fe200078e00bf */
[----:B------:R4:W2:Y:S01]  /*16dd0*/  MUFU.EX2 R215, R4 ;  /* 0x0000000400d77308 */ /* 0x0008a20000000800 */
[----:B------:R-:W-:Y:S01]  /*16de0*/  MOV R196, R53 ;  /* 0x0000003500c47202 */ /* 0x000fe20000000f00 */
[----:B------:R-:W-:Y:S01]  /*16df0*/  HMMA.16816.F32 R64, R8, R22, R64 ;  /* 0x000000160840723c */ /* 0x000fe20000001840 */
[----:B------:R-:W-:Y:S01]  /*16e00*/  MOV R29, R33 ;  /* 0x00000021001d7202 */ /* 0x000fe20000000f00 */
[----:B------:R1:W5:Y:S01]  /*16e10*/  LDL.LU R237, [R1+0xbc] ;  /* 0x0000bc0001ed7983 */ /* 0x0003620000300800 */
[----:B------:R-:W-:Y:S01]  /*16e20*/  MOV R191, R168 ;  /* 0x000000a800bf7202 */ /* 0x000fe20000000f00 */
[----:B------:R-:W-:Y:S01]  /*16e30*/  IMAD.MOV.U32 R168, RZ, RZ, R169 ;  /* 0x000000ffffa87224 */ /* 0x000fe200078e00a9 */
[----:B------:R-:W-:Y:S01]  /*16e40*/  MOV R169, R170 ;  /* 0x000000aa00a97202 */ /* 0x000fe20000000f00 */
[----:B------:R-:W-:-:S02]  /*16e50*/  IMAD.MOV.U32 R33, RZ, RZ, R34 ;  /* 0x000000ffff217224 */ /* 0x000fc400078e0022 */
[--C-:B------:R-:W-:Y:S01]  /*16e60*/  FFMA.FTZ R30, R30, UR10, -R2.reuse ;  /* 0x0000000a1e1e7c23 */ /* 0x100fe20008010802 */
[----:B------:R-:W-:Y:S01]  /*16e70*/  IMAD.MOV.U32 R170, RZ, RZ, R171 ;  /* 0x000000ffffaa7224 */ /* 0x000fe200078e00ab */
[----:B------:R-:W-:Y:S01]  /*16e80*/  MOV R171, R196 ;  /* 0x000000c400ab7202 */ /* 0x000fe20000000f00 */
[----:B------:R-:W-:Y:S01]  /*16e90*/  FFMA.FTZ R29, R29, UR10, -R2 ;  /* 0x0000000a1d1d7c23 */ /* 0x000fe20008010802 */
[----:B------:R-:W-:Y:S02]  /*16ea0*/  IMAD.MOV.U32 R196, RZ, RZ, R197 ;  /* 0x000000ffffc47224 */ /* 0x000fe400078e00c5 */
[--C-:B----4-:R-:W-:Y:S01]  /*16eb0*/  FFMA.FTZ R4, R235, UR10, -R0.reuse ;  /* 0x0000000aeb047c23 */ /* 0x110fe20008010800 */
[----:B------:R-:W-:Y:S01]  /*16ec0*/  MOV R197, R198 ;  /* 0x000000c600c57202 */ /* 0x000fe20000000f00 */
[----:B------:R-:W-:Y:S01]  /*16ed0*/  FFMA.FTZ R2, R33, UR10, -R0 ;  /* 0x0000000a21027c23 */ /* 0x000fe20008010800 */
[----:B------:R-:W-:Y:S01]  /*16ee0*/  F2FP.F16.F32.PACK_AB R8, R217, R214 ;  /* 0x000000d6d908723e */ /* 0x000fe200000000ff */
[----:B------:R4:W-:Y:S01]  /*16ef0*/  MUFU.EX2 R53, R4 ;  /* 0x0000000400357308 */ /* 0x0009e20000000800 */
[----:B------:R-:W-:Y:S01]  /*16f00*/  IMAD.MOV.U32 R198, RZ, RZ, R55 ;  /* 0x000000ffffc67224 */ /* 0x000fe200078e0037 */
[----:B------:R-:W-:Y:S01]  /*16f10*/  MOV R34, R54 ;  /* 0x0000003600227202 */ /* 0x000fe20000000f00 */
[----:B------:R-:W1:Y:S01]  /*16f20*/  LDSM.16.MT88.4 R20, [R226+0xd000] ;  /* 0x00d00000e214783b */ /* 0x000e620000004200 */
[----:B---3--:R-:W-:-:S02]  /*16f30*/  F2FP.F16.F32.PACK_AB R9, R213, R211 ;  /* 0x000000d3d509723e */ /* 0x008fc400000000ff */
[----:B------:R-:W-:Y:S01]  /*16f40*/  F2FP.F16.F32.PACK_AB R10, R252, R219 ;  /* 0x000000dbfc0a723e */ /* 0x000fe200000000ff */
[----:B------:R-:W-:Y:S01]  /*16f50*/  IMAD.MOV.U32 R24, RZ, RZ, R189 ;  /* 0x000000ffff187224 */ /* 0x000fe200078e00bd */
[----:B------:R3:W-:Y:S01]  /*16f60*/  MUFU.EX2 R55, R3 ;  /* 0x0000000300377308 */ /* 0x0007e20000000800 */
[----:B--2---:R-:W-:Y:S01]  /*16f70*/  F2FP.F16.F32.PACK_AB R11, R218, R216 ;  /* 0x000000d8da0b723e */ /* 0x004fe200000000ff */
[--C-:B------:R-:W-:Y:S01]  /*16f80*/  FFMA.FTZ R35, R35, UR10, -R0.reuse ;  /* 0x0000000a23237c23 */ /* 0x100fe20008010800 */
[----:B------:R-:W-:Y:S01]  /*16f90*/  F2FP.F16.F32.PACK_AB R6, R215, R212 ;  /* 0x000000d4d706723e */ /* 0x000fe200000000ff */
[----:B------:R2:W5:Y:S01]  /*16fa0*/  LDL.LU R236, [R1+0xb8] ;  /* 0x0000b80001ec7983 */ /* 0x0005620000300800 */
[----:B----4-:R-:W-:Y:S01]  /*16fb0*/  FFMA.FTZ R4, R231, UR10, -R0 ;  /* 0x0000000ae7047c23 */ /* 0x010fe20008010800 */
[----:B---3--:R-:W-:-:S03]  /*16fc0*/  FADD.FTZ R3, R209, R25 ;  /* 0x00000019d1037221 */ /* 0x008fc60000010000 */
[----:B------:R3:W4:Y:S01]  /*16fd0*/  MUFU.EX2 R54, R4 ;  /* 0x0000000400367308 */ /* 0x0007220000000800 */
[C---:B-1----:R-:W-:Y:S01]  /*16fe0*/  HMMA.16816.F32 R172, R8.reuse, R12, R172 ;  /* 0x0000000c08ac723c */ /* 0x042fe200000018ac */
[----:B------:R-:W-:Y:S01]  /*16ff0*/  MOV R102, R190 ;  /* 0x000000be00667202 */ /* 0x000fe20000000f00 */
[----:B------:R-:W-:Y:S01]  /*17000*/  IMAD.MOV.U32 R103, RZ, RZ, R191 ;  /* 0x000000ffff677224 */ /* 0x000fe200078e00bf */
[----:B------:R-:W-:Y:S01]  /*17010*/  MOV R189, R170 ;  /* 0x000000aa00bd7202 */ /* 0x000fe20000000f00 */
[--C-:B------:R-:W-:Y:S01]  /*17020*/  FFMA.FTZ R34, R34, UR10, -R0.reuse ;  /* 0x0000000a22227c23 */ /* 0x100fe20008010800 */
[----:B------:R-:W-:Y:S01]  /*17030*/  FFMA.FTZ R33, R39, UR10, -R0 ;  /* 0x0000000a27217c23 */ /* 0x000fe20008010800 */
[----:B------:R-:W-:Y:S01]  /*17040*/  HMMA.16816.F32 R60, R8, R14, R60 ;  /* 0x0000000e083c723c */ /* 0x000fe2000000183c */
[----:B------:R-:W1:Y:S01]  /*17050*/  MUFU.EX2 R209, R2 ;  /* 0x0000000200d17308 */ /* 0x000e620000000800 */
[----:B------:R2:W5:Y:S01]  /*17060*/  LDL.LU R235, [R1+0xb4] ;  /* 0x0000b40001eb7983 */ /* 0x0005620000300800 */
[----:B---3--:R-:W-:-:S02]  /*17070*/  F2FP.F16.F32.PACK_AB R4, R210, R208 ;  /* 0x000000d0d204723e */ /* 0x008fc400000000ff */
[----:B----4-:R-:W-:Y:S01]  /*17080*/  F2FP.F16.F32.PACK_AB R5, R54, R53 ;  /* 0x000000353605723e */ /* 0x010fe200000000ff */
[----:B------:R-:W-:Y:S01]  /*17090*/  HMMA.16816.F32 R76, R8, R16, R76 ;  /* 0x00000010084c723c */ /* 0x000fe2000000184c */
[----:B------:R-:W-:Y:S02]  /*170a0*/  MOV R25, R188 ;  /* 0x000000bc00197202 */ /* 0x000fe40000000f00 */
[----:B-1----:R-:W-:Y:S01]  /*170b0*/  F2FP.F16.F32.PACK_AB R7, R209, R55 ;  /* 0x00000037d107723e */ /* 0x002fe200000000ff */
[----:B------:R-:W-:Y:S01]  /*170c0*/  IMAD.MOV.U32 R190, RZ, RZ, R169 ;  /* 0x000000ffffbe7224 */ /* 0x000fe200078e00a9 */
[----:B------:R-:W-:Y:S01]  /*170d0*/  MOV R191, R168 ;  /* 0x000000a800bf7202 */ /* 0x000fe20000000f00 */
[----:B------:R-:W-:Y:S02]  /*170e0*/  IMAD.MOV.U32 R170, RZ, RZ, R199 ;  /* 0x000000ffffaa7224 */ /* 0x000fe400078e00c7 */
[----:B------:R-:W-:Y:S02]  /*170f0*/  IMAD.MOV.U32 R0, RZ, RZ, R103 ;  /* 0x000000ffff007224 */ /* 0x000fe400078e0067 */
[----:B------:R-:W-:Y:S01]  /*17100*/  IMAD.MOV.U32 R101, RZ, RZ, R189 ;  /* 0x000000ffff657224 */ /* 0x000fe200078e00bd */
[C---:B------:R-:W-:Y:S01]  /*17110*/  HMMA.16816.F32 R204, R4.reuse, R12, R204 ;  /* 0x0000000c04cc723c */ /* 0x040fe200000018cc */
[----:B------:R-:W-:Y:S01]  /*17120*/  FADD.FTZ R2, R180, R27 ;  /* 0x0000001bb4027221 */ /* 0x000fe20000010000 */
[----:B------:R-:W-:Y:S01]  /*17130*/  FADD.FTZ R39, R181, R26 ;  /* 0x0000001ab5277221 */ /* 0x000fe20000010000 */
[----:B------:R2:W5:Y:S03]  /*17140*/  LDL.LU R234, [R1+0xb0] ;  /* 0x0000b00001ea7983 */ /* 0x0005660000300800 */
[C---:B------:R-:W-:Y:S01]  /*17150*/  HMMA.16816.F32 R200, R4.reuse, R14, R200 ;  /* 0x0000000e04c8723c */ /* 0x040fe200000018c8 */
[----:B------:R-:W1:Y:S01]  /*17160*/  LDSM.16.MT88.4 R12, [R227+0xd000] ;  /* 0x00d00000e30c783b */ /* 0x000e620000004200 */
[----:B------:R-:W-:Y:S01]  /*17170*/  IMAD.MOV.U32 R188, RZ, RZ, R171 ;  /* 0x000000ffffbc7224 */ /* 0x000fe200078e00ab */
[----:B------:R-:W-:Y:S01]  /*17180*/  MOV R171, R196 ;  /* 0x000000c400ab7202 */ /* 0x000fe20000000f00 */
[----:B------:R-:W-:Y:S01]  /*17190*/  IMAD.MOV.U32 R168, RZ, RZ, R197 ;  /* 0x000000ffffa87224 */ /* 0x000fe200078e00c5 */
[----:B------:R-:W-:Y:S01]  /*171a0*/  MOV R169, R198 ;  /* 0x000000c600a97202 */ /* 0x000fe20000000f00 */
[----:B------:R-:W-:Y:S01]  /*171b0*/  IMAD.MOV.U32 R103, RZ, RZ, R191 ;  /* 0x000000ffff677224 */ /* 0x000fe200078e00bf */
[----:B------:R-:W-:Y:S01]  /*171c0*/  HMMA.16816.F32 R196, R4, R20, R88 ;  /* 0x0000001404c4723c */ /* 0x000fe20000001858 */
[----:B------:R-:W-:Y:S01]  /*171d0*/  MOV R100, R188 ;  /* 0x000000bc00647202 */ /* 0x000fe20000000f00 */
[----:B------:R-:W-:Y:S01]  /*171e0*/  IMAD.MOV.U32 R188, RZ, RZ, R79 ;  /* 0x000000ffffbc7224 */ /* 0x000fe200078e004f */
[----:B------:R-:W-:-:S02]  /*171f0*/  MOV R191, R76 ;  /* 0x0000004c00bf7202 */ /* 0x000fc40000000f00 */
[----:B------:R-:W-:Y:S01]  /*17200*/  MOV R189, R78 ;  /* 0x0000004e00bd7202 */ /* 0x000fe20000000f00 */
[----:B------:R-:W-:Y:S01]  /*17210*/  HMMA.16816.F32 R72, R4, R16, R72 ;  /* 0x000000100448723c */ /* 0x000fe20000001848 */
[----:B------:R-:W-:-:S05]  /*17220*/  MOV R88, R102 ;  /* 0x0000006600587202 */ /* 0x000fca0000000f00 */
[----:B------:R-:W-:Y:S01]  /*17230*/  HMMA.16816.F32 R184, R4, R18, R184 ;  /* 0x0000001204b8723c */ /* 0x000fe200000018b8 */
[----:B------:R-:W-:Y:S01]  /*17240*/  MOV R102, R190 ;  /* 0x000000be00667202 */ /* 0x000fe20000000f00 */
[----:B------:R-:W-:Y:S01]  /*17250*/  IMAD.MOV.U32 R190, RZ, RZ, R77 ;  /* 0x000000ffffbe7224 */ /* 0x000fe200078e004d */
[----:B------:R-:W-:Y:S01]  /*17260*/  MOV R26, R182 ;  /* 0x000000b6001a7202 */ /* 0x000fe20000000f00 */
[----:B------:R-:W-:Y:S02]  /*17270*/  IMAD.MOV.U32 R27, RZ, RZ, R183 ;  /* 0x000000ffff1b7224 */ /* 0x000fe400078e00b7 */
        /* <DEDUP_REMOVED lines=29> */
[----:B------:R-:W-:Y:S03]  /*17450*/  LDSM.16.MT88.4 R20, [R226+0xf000] ;  /* 0x00f00000e214783b */ /* 0x000fe60000004200 */
[----:B------:R-:W-:Y:S01]  /*17460*/  MOV R116, R26 ;  /* 0x0000001a00747202 */ /* 0x000fe20000000f00 */
[----:B------:R-:W-:Y:S01]  /*17470*/  IMAD.MOV.U32 R117, RZ, RZ, R27 ;  /* 0x000000ffff757224 */ /* 0x000fe200078e001b */
[----:B------:R-:W-:Y:S01]  /*17480*/  MOV R118, R25 ;  /* 0x0000001900767202 */ /* 0x000fe20000000f00 */
[----:B------:R-:W-:Y:S01]  /*17490*/  IMAD.MOV.U32 R119, RZ, RZ, R24 ;  /* 0x000000ffff777224 */ /* 0x000fe200078e0018 */
[----:B------:R-:W-:Y:S01]  /*174a0*/  HMMA.16816.F32 R176, R4, R14, R176 ;  /* 0x0000000e04b0723c */ /* 0x000fe200000018b0 */
[----:B------:R-:W1:Y:S01]  /*174b0*/  LDSM.16.MT88.4 R24, [R225+0xf000] ;  /* 0x00f00000e118783b */ /* 0x000e620000004200 */
        /* <DEDUP_REMOVED lines=16> */
[----:B------:R-:W3:Y:S01]  /*175c0*/  LDSM.16.MT88.4 R16, [R228+0xf000] ;  /* 0x00f00000e410783b */ /* 0x000ee20000004200 */
[----:B-1----:R-:W-:Y:S07]  /*175d0*/  HMMA.16816.F32 R76, R4, R24, R144 ;  /* 0x00000018044c723c */ /* 0x002fee0000001890 */
[----:B------:R-:W-:Y:S01]  /*175e0*/  IMAD.MOV.U32 R146, RZ, RZ, R14 ;  /* 0x000000ffff927224 */ /* 0x000fe200078e000e */
[----:B------:R-:W-:Y:S01]  /*175f0*/  MOV R147, R13 ;  /* 0x0000000d00937202 */ /* 0x000fe20000000f00 */
[----:B------:R-:W-:-:S02]  /*17600*/  IMAD.MOV.U32 R145, RZ, RZ, R12 ;  /* 0x000000ffff917224 */ /* 0x000fc400078e000c */
[----:B------:R-:W1:Y:S01]  /*17610*/  LDSM.16.MT88.4 R12, [R227+0xf000] ;  /* 0x00f00000e30c783b */ /* 0x000e620000004200 */
[----:B------:R-:W-:Y:S02]  /*17620*/  MOV R144, R87 ;  /* 0x0000005700907202 */ /* 0x000fe40000000f00 */
[----:B------:R-:W-:Y:S07]  /*17630*/  HMMA.16816.F32 R84, R4, R26, R148 ;  /* 0x0000001a0454723c */ /* 0x000fee0000001894 */
        /* <DEDUP_REMOVED lines=11> */
[C---:B---3--:R-:W-:Y:S06]  /*176f0*/  HMMA.16816.F32 R104, R4.reuse, R16, R104 ;  /* 0x000000100468723c */ /* 0x048fec0000001868 */
        /* <DEDUP_REMOVED lines=29> */
[----:B------:R-:W-:Y:S05]  /*178d0*/  MUFU.EX2 R22, R43 ;  /* 0x0000002b00167308 */ /* 0x000fea0000000800 */
[C---:B------:R-:W-:Y:S03]  /*178e0*/  HMMA.16816.F32 R64, R8.reuse, R18, R64 ;  /* 0x000000120840723c */ /* 0x040fe60000001840 */
[----:B------:R-:W-:Y:S03]  /*178f0*/  MUFU.EX2 R25, R40 ;  /* 0x0000002800197308 */ /* 0x000fe60000000800 */
[----:B------:R-:W-:Y:S05]  /*17900*/  HMMA.16816.F32 R56, R8, R12, R56 ;  /* 0x0000000c0838723c */ /* 0x000fea0000001838 */
[----:B------:R-:W-:Y:S01]  /*17910*/  MUFU.EX2 R20, R38 ;  /* 0x0000002600147308 */ /* 0x000fe20000000800 */
[----:B------:R-:W-:-:S07]  /*17920*/  FADD.FTZ R4, R4, R39 ;  /* 0x0000002704047221 */ /* 0x000fce0000010000 */
[----:B------:R-:W-:Y:S01]  /*17930*/  MUFU.EX2 R21, R32 ;  /* 0x0000002000157308 */ /* 0x000fe20000000800 */
[----:B------:R-:W-:Y:S01]  /*17940*/  FADD.FTZ R2, R160, R2 ;  /* 0x00000002a0027221 */ /* 0x000fe20000010000 */
[----:B------:R-:W-:Y:S01]  /*17950*/  FADD.FTZ R3, R27, R3 ;  /* 0x000000031b037221 */ /* 0x000fe20000010000 */
[----:B------:R-:W-:Y:S01]  /*17960*/  FADD.FTZ R0, R161, R0 ;  /* 0x00000000a1007221 */ /* 0x000fe20000010000 */
[----:B------:R-:W-:Y:S01]  /*17970*/  MOV R125, R156 ;  /* 0x0000009c007d7202 */ /* 0x000fe20000000f00 */
[----:B------:R-:W-:Y:S01]  /*17980*/  IMAD.MOV.U32 R124, RZ, RZ, R157 ;  /* 0x000000ffff7c7224 */ /* 0x000fe200078e009d */
[----:B------:R-:W-:Y:S01]  /*17990*/  MOV R45, R145 ;  /* 0x00000091002d7202 */ /* 0x000fe20000000f00 */
[----:B------:R-:W-:Y:S01]  /*179a0*/  IMAD.MOV.U32 R6, RZ, RZ, R159 ;  /* 0x000000ffff067224 */ /* 0x000fe200078e009f */
[----:B------:R3:W4:Y:S01]  /*179b0*/  MUFU.EX2 R23, R42 ;  /* 0x0000002a00177308 */ /* 0x0007220000000800 */
[----:B------:R-:W-:Y:S01]  /*179c0*/  MOV R7, R158 ;  /* 0x0000009e00077202 */ /* 0x000fe20000000f00 */
[----:B------:R-:W-:Y:S06]  /*179d0*/  LDSM.16.MT88.4 R152, [R228+0xd800] ;  /* 0x00d80000e498783b */ /* 0x000fec0000004200 */
[----:B------:R2:W1:Y:S08]  /*179e0*/  MUFU.EX2 R18, R37 ;  /* 0x0000002500127308 */ /* 0x0004700000000800 */
[----:B------:R4:W1:Y:S01]  /*179f0*/  MUFU.EX2 R19, R36 ;  /* 0x0000002400137308 */ /* 0x0008620000000800 */
[----:B---3--:R-:W-:Y:S07]  /*17a00*/  HMMA.16816.F32 R40, R8, R14, R128 ;  /* 0x0000000e0828723c */ /* 0x008fee0000001880 */
[----:B------:R-:W-:Y:S08]  /*17a10*/  MUFU.EX2 R13, R31 ;  /* 0x0000001f000d7308 */ /* 0x000ff00000000800 */
[----:B------:R-:W3:Y:S08]  /*17a20*/  MUFU.EX2 R16, R30 ;  /* 0x0000001e00107308 */ /* 0x000ef00000000800 */
[----:B------:R-:W-:Y:S08]  /*17a30*/  MUFU.EX2 R17, R29 ;  /* 0x0000001d00117308 */ /* 0x000ff00000000800 */
[----:B------:R-:W3:Y:S08]  /*17a40*/  MUFU.EX2 R12, R28 ;  /* 0x0000001c000c7308 */ /* 0x000ef00000000800 */
[----:B------:R-:W-:Y:S08]  /*17a50*/  MUFU.EX2 R8, R35 ;  /* 0x0000002300087308 */ /* 0x000ff00000000800 */
[----:B------:R-:W3:Y:S08]  /*17a60*/  MUFU.EX2 R10, R34 ;  /* 0x00000022000a7308 */ /* 0x000ef00000000800 */
[----:B------:R-:W-:Y:S08]  /*17a70*/  MUFU.EX2 R11, R33 ;  /* 0x00000021000b7308 */ /* 0x000ff00000000800 */
[----:B------:R3:W3:Y:S01]  /*17a80*/  MUFU.EX2 R9, R44 ;  /* 0x0000002c00097308 */ /* 0x0006e20000000800 */
[----:B------:R-:W-:Y:S01]  /*17a90*/  FADD.FTZ R4, R163, R4 ;  /* 0x00000004a3047221 */ /* 0x000fe20000010000 */
[----:B------:R-:W-:Y:S01]  /*17aa0*/  FADD.FTZ R2, R162, R2 ;  /* 0x00000002a2027221 */ /* 0x000fe20000010000 */
[----:B------:R-:W-:Y:S01]  /*17ab0*/  FADD.FTZ R5, R5, R3 ;  /* 0x0000000305057221 */ /* 0x000fe20000010000 */
[----:B------:R-:W-:Y:S01]  /*17ac0*/  FADD.FTZ R3, R164, R0 ;  /* 0x00000000a4037221 */ /* 0x000fe20000010000 */
[----:B------:R-:W-:Y:S01]  /*17ad0*/  FADD.FTZ R0, R48, R4 ;  /* 0x0000000430007221 */ /* 0x000fe20000010000 */
[----:B------:R-:W-:Y:S01]  /*17ae0*/  FADD.FTZ R2, R49, R2 ;  /* 0x0000000231027221 */ /* 0x000fe20000010000 */
[----:B--2---:R-:W-:Y:S01]  /*17af0*/  IMAD.MOV.U32 R37, RZ, RZ, R126 ;  /* 0x000000ffff257224 */ /* 0x004fe200078e007e */
[----:B----4-:R-:W-:Y:S01]  /*17b00*/  MOV R36, R127 ;  /* 0x0000007f00247202 */ /* 0x010fe20000000f00 */
[----:B------:R-:W-:Y:S01]  /*17b10*/  IMAD.MOV.U32 R48, RZ, RZ, R125 ;  /* 0x000000ffff307224 */ /* 0x000fe200078e007d */
[----:B------:R-:W-:Y:S01]  /*17b20*/  MOV R49, R124 ;  /* 0x0000007c00317202 */ /* 0x000fe20000000f00 */
[----:B------:R-:W-:Y:S01]  /*17b30*/  FADD.FTZ R15, R46, R3 ;  /* 0x000000032e0f7221 */ /* 0x000fe20000010000 */
[----:B------:R-:W-:Y:S01]  /*17b40*/  F2FP.F16.F32.PACK_AB R128, R23, R22 ;  /* 0x000000161780723e */ /* 0x000fe200000000ff */
[----:B------:R-:W-:Y:S01]  /*17b50*/  FADD.FTZ R14, R47, R0 ;  /* 0x000000002f0e7221 */ /* 0x000fe20000010000 */
[----:B-1----:R-:W-:-:S02]  /*17b60*/  F2FP.F16.F32.PACK_AB R129, R18, R20 ;  /* 0x000000141281723e */ /* 0x002fc400000000ff */
[----:B------:R-:W-:Y:S02]  /*17b70*/  F2FP.F16.F32.PACK_AB R130, R25, R24 ;  /* 0x000000181982723e */ /* 0x000fe400000000ff */
[----:B------:R-:W-:Y:S01]  /*17b80*/  F2FP.F16.F32.PACK_AB R131, R21, R19 ;  /* 0x000000131583723e */ /* 0x000fe200000000ff */
[----:B---3--:R-:W-:Y:S01]  /*17b90*/  IMAD.MOV.U32 R44, RZ, RZ, R144 ;  /* 0x000000ffff2c7224 */ /* 0x008fe200078e0090 */
        /* <DEDUP_REMOVED lines=125> */
.L_x_800:
        /* <DEDUP_REMOVED lines=33> */
.L_x_810:
[----:B------:R-:W3:Y:S01]  /*18580*/  LDL.64 R210, [R1+0x80] ;  /* 0x0000800001d27983 */ /* 0x000ee20000100a00 */
[----:B------:R-:W4:Y:S01]  /*18590*/  @!P3 LDC.64 R6, c[0x0][0x218] ;  /* 0x00008600ff06bb82 */ /* 0x000f220000000a00 */
[----:B------:R-:W-:Y:S02]  /*185a0*/  UIADD3 UR11, UR12, -0x2, URZ ;  /* 0xfffffffe0c0b7890 */ /* 0x000fe4000fffe03f */
[----:B------:R-:W5:Y:S02]  /*185b0*/  LDL.64 R8, [R1+0x78] ;  /* 0x0000780001087983 */ /* 0x000f640000100a00 */
[----:B------:R-:W-:Y:S02]  /*185c0*/  USHF.R.S32.HI UR10, URZ, 0x1f, UR11 ;  /* 0x0000001f3f0a7899 */ /* 0x000fe4000801140b */
[----:B------:R1:W-:Y:S01]  /*185d0*/  @P3 STS.128 [R243+0x8000], RZ ;  /* 0x008000fff3003388 */ /* 0x0003e20000000c00 */
[----:B------:R-:W-:Y:S01]  /*185e0*/  UIMAD.WIDE.U32 UR20, UR11, UR6, URZ ;  /* 0x000000060b1472a5 */ /* 0x000fe2000f8e003f */
[----:B------:R-:W1:Y:S01]  /*185f0*/  @!P2 LDC.64 R4, c[0x0][0x218] ;  /* 0x00008600ff04ab82 */ /* 0x000e620000000a00 */
[----:B------:R-:W-:Y:S04]  /*18600*/  UIMAD UR10, UR10, UR6, URZ ;  /* 0x000000060a0a72a4 */ /* 0x000fe8000f8e023f */
[----:B------:R-:W-:Y:S01]  /*18610*/  UIMAD UR10, UR11, UR7, UR10 ;  /* 0x000000070b0a72a4 */ /* 0x000fe2000f8e020a */
[----:B--2---:R-:W-:Y:S02]  /*18620*/  IMAD.U32 R0, RZ, RZ, UR20 ;  /* 0x00000014ff007e24 */ /* 0x004fe4000f8e00ff */
[----:B------:R-:W-:Y:S01]  /*18630*/  IMAD.U32 R3, RZ, RZ, UR20 ;  /* 0x00000014ff037e24 */ /* 0x000fe2000f8e00ff */
[----:B------:R-:W-:Y:S06]  /*18640*/  UIADD3 UR10, UR21, UR10, URZ ;  /* 0x0000000a150a7290 */ /* 0x000fec000fffe03f */
[----:B------:R-:W-:Y:S01]  /*18650*/  IMAD.U32 R2, RZ, RZ, UR10 ;  /* 0x0000000aff027e24 */ /* 0x000fe2000f8e00ff */
[----:B---3--:R-:W-:Y:S04]  /*18660*/  LEA R0, P0, R0, R210, 0x6 ;  /* 0x000000d200007211 */ /* 0x008fe800078030ff */
[----:B-----5:R-:W-:Y:S02]  /*18670*/  LEA.HI.X R2, R3, R9, R2, 0x6, P0 ;  /* 0x0000000903027211 */ /* 0x020fe400000f3402 */
[C---:B----4-:R-:W-:Y:S01]  /*18680*/  @!P3 LEA R6, P1, R0.reuse, R6, 0x1 ;  /* 0x000000060006b211 */ /* 0x050fe200078208ff */
[----:B------:R-:W2:Y:S01]  /*18690*/  @!P3 LDC.64 R8, c[0x0][0x218] ;  /* 0x00008600ff08bb82 */ /* 0x000ea20000000a00 */
[C---:B-1----:R-:W-:Y:S02]  /*186a0*/  @!P2 LEA R4, P0, R0.reuse, R4, 0x1 ;  /* 0x000000040004a211 */ /* 0x042fe400078008ff */
        /* <DEDUP_REMOVED lines=14> */
[----:B-1----:R-:W1:Y:S08]  /*18790*/  @!P3 LDC.64 R6, c[0x0][0x218] ;  /* 0x00008600ff06bb82 */ /* 0x002e700000000a00 */
[----:B----4-:R-:W4:Y:S01]  /*187a0*/  @!P2 LDC.64 R4, c[0x0][0x218] ;  /* 0x00008600ff04ab82 */ /* 0x010f220000000a00 */
[C---:B-1----:R-:W-:Y:S04]  /*187b0*/  @!P3 LEA R6, P1, R0.reuse, R6, 0x1 ;  /* 0x000000060006b211 */ /* 0x042fe800078208ff */
[C-C-:B------:R-:W-:Y:S02]  /*187c0*/  @!P3 LEA.HI.X R7, R0.reuse, R7, R2.reuse, 0x1, P1 ;  /* 0x000000070007b211 */ /* 0x140fe400008f0c02 */
[C---:B----4-:R-:W-:Y:S03]  /*187d0*/  @!P2 LEA R4, P0, R0.reuse, R4, 0x1 ;  /* 0x000000040004a211 */ /* 0x050fe600078008ff */
        /* <DEDUP_REMOVED lines=31> */
[----:B-1----:R-:W1:Y:S01]  /*189d0*/  @!P2 LDC.64 R6, c[0x0][0x218] ;  /* 0x00008600ff06ab82 */ /* 0x002e620000000a00 */
[C---:B--2---:R-:W-:Y:S04]  /*189e0*/  @!P3 LEA R4, P1, R0.reuse, R8, 0x1 ;  /* 0x000000080004b211 */ /* 0x044fe800078208ff */
[C-C-:B------:R-:W-:Y:S05]  /*189f0*/  @!P3 LEA.HI.X R5, R0.reuse, R9, R3.reuse, 0x1, P1 ;  /* 0x000000090005b211 */ /* 0x140fea00008f0c03 */
[----:B------:R-:W-:Y:S01]  /*18a00*/  @!PT LDS RZ, [RZ] ;  /* 0x00000000fffff984 */ /* 0x000fe20000000800 */
[----:B------:R-:W-:Y:S01]  /*18a10*/  @!PT LDS RZ, [RZ] ;  /* 0x00000000fffff984 */ /* 0x000fe20000000800 */
[----:B------:R-:W-:Y:S01]  /*18a20*/  @!PT LDS RZ, [RZ] ;  /* 0x00000000fffff984 */ /* 0x000fe20000000800 */
[----:B------:R3:W-:Y:S04]  /*18a30*/  @!P3 LDGSTS.E.BYPASS.LTC128B.128 [R243+0x9800], desc[UR22][R4.64] ;  /* 0x0980000004f3bfae */ /* 0x0007e8000b901d56 */
[----:B------:R3:W-:Y:S01]  /*18a40*/  @P2 STS.128 [R243+0xb800], RZ ;  /* 0x00b800fff3002388 */ /* 0x0007e20000000c00 */
[C---:B-1----:R-:W-:Y:S04]  /*18a50*/  @!P2 LEA R2, P0, R0.reuse, R6, 0x1 ;  /* 0x000000060002a211 */ /* 0x042fe800078008ff */
[----:B------:R-:W-:Y:S05]  /*18a60*/  @!P2 LEA.HI.X R3, R0, R7, R3, 0x1, P0 ;  /* 0x000000070003a211 */ /* 0x000fea00000f0c03 */
[----:B------:R-:W-:Y:S01]  /*18a70*/  @!PT LDS RZ, [RZ] ;  /* 0x00000000fffff984 */ /* 0x000fe20000000800 */
[----:B------:R-:W-:Y:S01]  /*18a80*/  @!PT LDS RZ, [RZ] ;  /* 0x00000000fffff984 */ /* 0x000fe20000000800 */
[----:B------:R-:W-:Y:S01]  /*18a90*/  @!PT LDS RZ, [RZ] ;  /* 0x00000000fffff984 */ /* 0x000fe20000000800 */
[----:B------:R3:W-:Y:S04]  /*18aa0*/  @!P2 LDGSTS.E.BYPASS.LTC128B.128 [R243+0xb800], desc[UR22][R2.64+0x80] ;  /* 0x0b80008002f3afae */ /* 0x0007e8000b901d56 */
[----:B------:R-:W0:Y:S01]  /*18ab0*/  LDGDEPBAR ;  /* 0x00000000000079af */ /* 0x000e220000000000 */
[----:B------:R-:W-:Y:S05]  /*18ac0*/  BRA `(.L_x_809) ;  /* 0x0000001000e87947 */ /* 0x000fea0003800000 */
.L_x_808:
[----:B----4-:R-:W2:Y:S01]  /*18ad0*/  LDL R0, [R1+0x48] ;  /* 0x0000480001007983 */ /* 0x010ea20000100800 */
        /* <DEDUP_REMOVED lines=19> */
[----:B---3--:R-:W-:Y:S03]  /*18c10*/  IMAD.WIDE.U32 R2, R2, UR31, R10 ;  /* 0x0000001f02027c25 */ /* 0x008fe6000f8e000a */
[C---:B----4-:R-:W-:Y:S02]  /*18c20*/  @!P3 LEA R10, P4, R2.reuse, R7, 0x1 ;  /* 0x00000007020ab211 */ /* 0x050fe400078808ff */
[----:B------:R-:W-:Y:S07]  /*18c30*/  IADD3 R0, R3, UR10, RZ ;  /* 0x0000000a03007c10 */ /* 0x000fee000fffe0ff */
[----:B------:R-:W1:Y:S01]  /*18c40*/  @!P2 LDC.64 R8, c[0x0][0x220] ;  /* 0x00008800ff08ab82 */ /* 0x000e620000000a00 */
[C---:B------:R-:W-:Y:S02]  /*18c50*/  IADD3 R3, P1, R2.reuse, UR32, RZ ;  /* 0x0000002002037c10 */ /* 0x040fe4000ff3e0ff */
[--C-:B-----5:R-:W-:Y:S02]  /*18c60*/  @!P3 LEA.HI.X R11, R2, R5, R0.reuse, 0x1, P4 ;  /* 0x00000005020bb211 */ /* 0x120fe400020f0c00 */
[----:B------:R-:W-:Y:S03]  /*18c70*/  IADD3.X R5, R0, UR13, RZ, P1, !PT ;  /* 0x0000000d00057c10 */ /* 0x000fe60008ffe4ff */
[----:B------:R-:W2:Y:S01]  /*18c80*/  @!P2 LDC.64 R14, c[0x0][0x220] ;  /* 0x00008800ff0eab82 */ /* 0x000ea20000000a00 */
[----:B------:R-:W-:Y:S01]  /*18c90*/  @!PT LDS RZ, [RZ] ;  /* 0x00000000fffff984 */ /* 0x000fe20000000800 */
[----:B------:R-:W-:Y:S01]  /*18ca0*/  @!PT LDS RZ, [RZ] ;  /* 0x00000000fffff984 */ /* 0x000fe20000000800 */
[----:B------:R-:W-:Y:S01]  /*18cb0*/  @!PT LDS RZ, [RZ] ;  /* 0x00000000fffff984 */ /* 0x000fe20000000800 */
[----:B------:R3:W-:Y:S05]  /*18cc0*/  @!P3 LDGSTS.E.BYPASS.LTC128B.128 [R243+0xc000], desc[UR22][R10.64] ;  /* 0x0c0000000af3bfae */ /* 0x0007ea000b901d56 */
[----:B------:R-:W-:Y:S02]  /*18cd0*/  @P2 STS.128 [R243+0xe000], RZ ;  /* 0x00e000fff3002388 */ /* 0x000fe40000000c00 */
        /* <DEDUP_REMOVED lines=11> */
[----:B--2---:R-:W-:Y:S02]  /*18d90*/  @!P2 LEA R14, P0, R3, R14, 0x1 ;  /* 0x0000000e030ea211 */ /* 0x004fe400078008ff */
        /* <DEDUP_REMOVED lines=16> */
[C---:B---3--:R-:W-:Y:S04]  /*18ea0*/  @!P3 LEA R10, P4, R2.reuse, R22, 0x1 ;  /* 0x00000016020ab211 */ /* 0x048fe800078808ff */
        /* <DEDUP_REMOVED lines=198> */
[----:B------:R-:W-:Y:S01]  /*19b10*/  MUFU.TANH R136, R5 ;  /* 0x0000000500887308 */ /* 0x000fe20000002400 */
[----:B------:R-:W-:Y:S01]  /*19b20*/  FMUL.FTZ R12, R12, UR5 ;  /* 0x000000050c0c7c20 */ /* 0x000fe20008410000 */
[----:B------:R-:W-:Y:S01]  /*19b30*/  FMUL.FTZ R13, R13, UR5 ;  /* 0x000000050d0d7c20 */ /* 0x000fe20008410000 */
[----:B------:R-:W-:Y:S01]  /*19b40*/  FMUL.FTZ R14, R14, UR5 ;  /* 0x000000050e0e7c20 */ /* 0x000fe20008410000 */
[----:B------:R-:W-:Y:S01]  /*19b50*/  FMUL.FTZ R15, R15, UR5 ;  /* 0x000000050f0f7c20 */ /* 0x000fe20008410000 */
[----:B------:R-:W-:Y:S01]  /*19b60*/  FMUL.FTZ R16, R16, UR5 ;  /* 0x0000000510107c20 */ /* 0x000fe20008410000 */
[----:B------:R-:W-:Y:S04]  /*19b70*/  FMUL.FTZ R17, R17, UR5 ;  /* 0x0000000511117c20 */ /* 0x000fe80008410000 */
[----:B------:R-:W-:Y:S01]  /*19b80*/  MUFU.TANH R141, R6 ;  /* 0x00000006008d7308 */ /* 0x000fe20000002400 */
[----:B--2---:R2:W-:Y:S01]  /*19b90*/  STL [R1+0x8], R0 ;  /* 0x0000080001007387 */ /* 0x0045e20000100800 */
[----:B------:R-:W-:Y:S01]  /*19ba0*/  FMUL.FTZ R18, R18, UR5 ;  /* 0x0000000512127c20 */ /* 0x000fe20008410000 */
[----:B------:R-:W-:Y:S07]  /*19bb0*/  FMUL.FTZ R19, R19, UR5 ;  /* 0x0000000513137c20 */ /* 0x000fee0008410000 */
[----:B------:R3:W-:Y:S01]  /*19bc0*/  MUFU.TANH R252, R7 ;  /* 0x0000000700fc7308 */ /* 0x0007e20000002400 */
[-C--:B-1----:R-:W-:Y:S09]  /*19bd0*/  HMMA.16816.F32 R20, R132, R208.reuse, R20 ;  /* 0x000000d08414723c */ /* 0x082ff20000001814 */
[----:B------:R-:W-:Y:S01]  /*19be0*/  MUFU.TANH R220, R8 ;  /* 0x0000000800dc7308 */ /* 0x000fe20000002400 */
[C---:B------:R-:W-:Y:S09]  /*19bf0*/  HMMA.16816.F32 R24, R212.reuse, R208, R24 ;  /* 0x000000d0d418723c */ /* 0x040ff20000001818 */
[----:B------:R-:W-:Y:S01]  /*19c00*/  MUFU.TANH R219, R9 ;  /* 0x0000000900db7308 */ /* 0x000fe20000002400 */
[----:B---3--:R-:W-:Y:S01]  /*19c10*/  LDSM.16.M88.4 R4, [R229+0x3800] ;  /* 0x00380000e504783b */ /* 0x008fe20000000200 */
[-C--:B------:R-:W-:Y:S08]  /*19c20*/  HMMA.16816.F32 R28, R212, R210.reuse, R28 ;  /* 0x000000d2d41c723c */ /* 0x080ff0000000181c */
[----:B--2---:R-:W1:Y:S01]  /*19c30*/  MUFU.TANH R0, R11 ;  /* 0x0000000b00007308 */ /* 0x004e620000002400 */
[C---:B------:R-:W-:Y:S01]  /*19c40*/  HMMA.16816.F32 R32, R132.reuse, R210, R32 ;  /* 0x000000d28420723c */ /* 0x040fe20000001820 */
[----:B------:R-:W2:Y:S01]  /*19c50*/  LDSM.16.M88.4 R208, [R229+0x3000] ;  /* 0x00300000e5d0783b */ /* 0x000ea20000000200 */
[----:B------:R-:W-:Y:S07]  /*19c60*/  DEPBAR.LE SB0, 0x0 ;  /* 0x000080000000791a */ /* 0x000fee0000000000 */
[----:B------:R-:W-:Y:S01]  /*19c70*/  MUFU.TANH R10, R10 ;  /* 0x0000000a000a7308 */ /* 0x000fe20000002400 */
[----:B------:R-:W-:Y:S01]  /*19c80*/  BAR.SYNC.DEFER_BLOCKING 0x0 ;  /* 0x0000000000007b1d */ /* 0x000fe20000010000 */
[----:B------:R-:W-:Y:S01]  /*19c90*/  FMUL.FTZ R20, R20, UR5 ;  /* 0x0000000514147c20 */ /* 0x000fe20008410000 */
[----:B------:R-:W-:Y:S01]  /*19ca0*/  FMUL.FTZ R21, R21, UR5 ;  /* 0x0000000515157c20 */ /* 0x000fe20008410000 */
[----:B------:R-:W-:Y:S01]  /*19cb0*/  FMUL.FTZ R24, R24, UR5 ;  /* 0x0000000518187c20 */ /* 0x000fe20008410000 */
[----:B------:R-:W-:Y:S05]  /*19cc0*/  FMUL.FTZ R25, R25, UR5 ;  /* 0x0000000519197c20 */ /* 0x000fea0008410000 */
[----:B------:R-:W-:Y:S01]  /*19cd0*/  MUFU.TANH R221, R13 ;  /* 0x0000000d00dd7308 */ /* 0x000fe20000002400 */
[----:B-1----:R1:W-:Y:S01]  /*19ce0*/  STL [R1+0x4], R0 ;  /* 0x0000040001007387 */ /* 0x0023e20000100800 */
[----:B------:R-:W-:Y:S08]  /*19cf0*/  FMUL.FTZ R11, R23, UR5 ;  /* 0x00000005170b7c20 */ /* 0x000ff00008410000 */
[----:B------:R-:W-:Y:S10]  /*19d00*/  MUFU.TANH R222, R14 ;  /* 0x0000000e00de7308 */ /* 0x000ff40000002400 */
[----:B------:R-:W-:Y:S10]  /*19d10*/  MUFU.TANH R223, R15 ;  /* 0x0000000f00df7308 */ /* 0x000ff40000002400 */
[----:B------:R-:W-:Y:S01]  /*19d20*/  MUFU.TANH R143, R16 ;  /* 0x00000010008f7308 */ /* 0x000fe20000002400 */
[-C--:B--2---:R-:W-:Y:S09]  /*19d30*/  HMMA.16816.F32 R36, R132, R208.reuse, R36 ;  /* 0x000000d08424723c */ /* 0x084ff20000001824 */
[----:B-1----:R-:W1:Y:S01]  /*19d40*/  MUFU.TANH R0, R12 ;  /* 0x0000000c00007308 */ /* 0x002e620000002400 */
[C---:B------:R-:W-:Y:S06]  /*19d50*/  HMMA.16816.F32 R40, R212.reuse, R208, R40 ;  /* 0x000000d0d428723c */ /* 0x040fec0000001828 */
[-C--:B------:R-:W-:Y:S03]  /*19d60*/  HMMA.16816.F32 R44, R212, R210.reuse, R44 ;  /* 0x000000d2d42c723c */ /* 0x080fe6000000182c */
[----:B------:R2:W3:Y:S03]  /*19d70*/  MUFU.TANH R209, R17 ;  /* 0x0000001100d17308 */ /* 0x0004e60000002400 */
[C---:B------:R-:W-:Y:S07]  /*19d80*/  HMMA.16816.F32 R48, R132.reuse, R210, R48 ;  /* 0x000000d28430723c */ /* 0x040fee0000001830 */
[----:B------:R2:W4:Y:S01]  /*19d90*/  MUFU.TANH R142, R18 ;  /* 0x00000012008e7308 */ /* 0x0005220000002400 */
[----:B-1----:R2:W-:Y:S03]  /*19da0*/  STL [R1], R0 ;  /* 0x0000000001007387 */ /* 0x0025e60000100800 */
[----:B------:R-:W-:Y:S01]  /*19db0*/  FMUL.FTZ R12, R22, UR5 ;  /* 0x00000005160c7c20 */ /* 0x000fe20008410000 */
[-C--:B------:R-:W-:Y:S05]  /*19dc0*/  HMMA.16816.F32 R52, R132, R4.reuse, R52 ;  /* 0x000000048434723c */ /* 0x080fea0000001834 */
[----:B------:R2:W1:Y:S01]  /*19dd0*/  MUFU.TANH R208, R19 ;  /* 0x0000001300d07308 */ /* 0x0004620000002400 */
[C---:B------:R-:W-:Y:S06]  /*19de0*/  HMMA.16816.F32 R56, R212.reuse, R4, R56 ;  /* 0x00000004d438723c */ /* 0x040fec0000001838 */
[-C--:B------:R-:W-:Y:S03]  /*19df0*/  HMMA.16816.F32 R60, R212, R6.reuse, R60 ;  /* 0x00000006d43c723c */ /* 0x080fe6000000183c */
[----:B------:R2:W1:Y:S03]  /*19e00*/  MUFU.TANH R218, R20 ;  /* 0x0000001400da7308 */ /* 0x0004660000002400 */
[----:B------:R-:W-:Y:S07]  /*19e10*/  HMMA.16816.F32 R64, R132, R6, R64 ;  /* 0x000000068440723c */ /* 0x000fee0000001840 */
[----:B------:R2:W1:Y:S10]  /*19e20*/  MUFU.TANH R217, R21 ;  /* 0x0000001500d97308 */ /* 0x0004740000002400 */
[----:B------:R-:W1:Y:S10]  /*19e30*/  MUFU.TANH R12, R12 ;  /* 0x0000000c000c7308 */ /* 0x000e740000002400 */
[----:B------:R-:W1:Y:S10]  /*19e40*/  MUFU.TANH R11, R11 ;  /* 0x0000000b000b7308 */ /* 0x000e740000002400 */
[----:B------:R2:W1:Y:S01]  /*19e50*/  MUFU.TANH R216, R24 ;  /* 0x0000001800d87308 */ /* 0x0004620000002400 */
[----:B---34-:R-:W-:Y:S05]  /*19e60*/  @P0 BRA `(.L_x_810) ;  /* 0xffffffe400c40947 */ /* 0x018fea000383ffff */
.L_x_809:
[----:B---3--:R-:W-:Y:S01]  /*19e70*/  MUFU.TANH R4, R25 ;  /* 0x0000001900047308 */ /* 0x008fe20000002400 */
[----:B------:R-:W3:Y:S01]  /*19e80*/  LDL.LU R3, [R1] ;  /* 0x0000000001037983 */ /* 0x000ee20000300800 */
[----:B--2---:R-:W-:Y:S01]  /*19e90*/  MOV R0, UR9 ;  /* 0x0000000900007c02 */ /* 0x004fe20008000f00 */
[----:B------:R-:W-:Y:S01]  /*19ea0*/  FMUL.FTZ R26, R26, UR5 ;  /* 0x000000051a1a7c20 */ /* 0x000fe20008410000 */
[----:B------:R-:W-:Y:S01]  /*19eb0*/  FMUL.FTZ R39, R39, UR5 ;  /* 0x0000000527277c20 */ /* 0x000fe20008410000 */
[----:B------:R-:W2:Y:S01]  /*19ec0*/  LDL.LU R5, [R1+0x4] ;  /* 0x0000040001057983 */ /* 0x000ea20000300800 */
[----:B------:R-:W-:Y:S01]  /*19ed0*/  FMUL.FTZ R64, R64, UR5 ;  /* 0x0000000540407c20 */ /* 0x000fe20008410000 */
[----:B------:R-:W-:Y:S03]  /*19ee0*/  FMUL.FTZ R65, R65, UR5 ;  /* 0x0000000541417c20 */ /* 0x000fe60008410000 */
[----:B------:R4:W4:Y:S01]  /*19ef0*/  MUFU.TANH R14, R26 ;  /* 0x0000001a000e7308 */ /* 0x0009220000002400 */
[----:B------:R-:W4:Y:S01]  /*19f00*/  LDL.LU R6, [R1+0x8] ;  /* 0x0000080001067983 */ /* 0x000f220000300800 */
[----:B------:R-:W-:Y:S01]  /*19f10*/  MOV R7, R10 ;  /* 0x0000000a00077202 */ /* 0x000fe20000000f00 */
[----:B------:R-:W-:Y:S01]  /*19f20*/  FMUL.FTZ R27, R27, UR5 ;  /* 0x000000051b1b7c20 */ /* 0x000fe20008410000 */
[----:B------:R-:W-:Y:S01]  /*19f30*/  FMUL.FTZ R29, R29, UR5 ;  /* 0x000000051d1d7c20 */ /* 0x000fe20008410000 */
[----:B------:R-:W1:Y:S01]  /*19f40*/  S2R R2, SR_TID.X ;  /* 0x0000000000027919 */ /* 0x000e620000002100 */
[----:B------:R-:W-:Y:S01]  /*19f50*/  FMUL.FTZ R30, R30, UR5 ;  /* 0x000000051e1e7c20 */ /* 0x000fe20008410000 */
[----:B------:R-:W-:Y:S01]  /*19f60*/  FMUL.FTZ R32, R32, UR5 ;  /* 0x0000000520207c20 */ /* 0x000fe20008410000 */
[----:B------:R-:W-:Y:S02]  /*19f70*/  FMUL.FTZ R28, R28, UR5 ;  /* 0x000000051c1c7c20 */ /* 0x000fe40008410000 */
[----:B------:R-:W-:Y:S01]  /*19f80*/  MUFU.TANH R27, R27 ;  /* 0x0000001b001b7308 */ /* 0x000fe20000002400 */
[----:B------:R-:W-:Y:S01]  /*19f90*/  STL [R1+0xb4], R235 ;  /* 0x0000b4eb01007387 */ /* 0x000fe20000100800 */
[----:B------:R-:W-:Y:S01]  /*19fa0*/  FMUL.FTZ R41, R41, UR5 ;  /* 0x0000000529297c20 */ /* 0x000fe20008410000 */
[----:B------:R-:W-:Y:S01]  /*19fb0*/  FMUL.FTZ R44, R44, UR5 ;  /* 0x000000052c2c7c20 */ /* 0x000fe20008410000 */
[----:B------:R-:W-:Y:S01]  /*19fc0*/  FMUL.FTZ R37, R37, UR5 ;  /* 0x0000000525257c20 */ /* 0x000fe20008410000 */
[----:B------:R-:W-:Y:S01]  /*19fd0*/  STL [R1+0xb0], R234 ;  /* 0x0000b0ea01007387 */ /* 0x000fe20000100800 */
[----:B------:R-:W-:Y:S01]  /*19fe0*/  FMUL.FTZ R33, R33, UR5 ;  /* 0x0000000521217c20 */ /* 0x000fe20008410000 */
[----:B------:R-:W-:Y:S03]  /*19ff0*/  FMUL.FTZ R38, R38, UR5 ;  /* 0x0000000526267c20 */ /* 0x000fe60008410000 */
        /* <DEDUP_REMOVED lines=13> */
[----:B------:R3:W-:Y:S01]  /*1a0d0*/  STL [R1+0xa0], R230 ;  /* 0x0000a0e601007387 */ /* 0x0007e20000100800 */
[----:B------:R-:W-:Y:S01]  /*1a0e0*/  FMUL.FTZ R35, R35, UR5 ;  /* 0x0000000523237c20 */ /* 0x000fe20008410000 */
[----:B------:R-:W-:Y:S03]  /*1a0f0*/  FMUL.FTZ R36, R36, UR5 ;  /* 0x0000000524247c20 */ /* 0x000fe60008410000 */
[----:B------:R-:W3:Y:S01]  /*1a100*/  MUFU.TANH R13, R28 ;  /* 0x0000001c000d7308 */ /* 0x000ee20000002400 */
[----:B------:R-:W-:Y:S01]  /*1a110*/  STL [R1+0x9c], R229 ;  /* 0x00009ce501007387 */ /* 0x000fe20000100800 */
[----:B------:R-:W-:Y:S01]  /*1a120*/  FMUL.FTZ R48, R48, UR5 ;  /* 0x0000000530307c20 */ /* 0x000fe20008410000 */
[----:B------:R-:W-:Y:S01]  /*1a130*/  FMUL.FTZ R45, R45, UR5 ;  /* 0x000000052d2d7c20 */ /* 0x000fe20008410000 */
[----:B------:R-:W-:Y:S01]  /*1a140*/  FMUL.FTZ R51, R51, UR5 ;  /* 0x0000000533337c20 */ /* 0x000fe20008410000 */
[----:B------:R-:W-:Y:S01]  /*1a150*/  STL [R1+0x98], R224 ;  /* 0x000098e001007387 */ /* 0x000fe20000100800 */
[----:B------:R-:W-:Y:S01]  /*1a160*/  FMUL.FTZ R49, R49, UR5 ;  /* 0x0000000531317c20 */ /* 0x000fe20008410000 */
[----:B------:R-:W-:Y:S03]  /*1a170*/  FMUL.FTZ R50, R50, UR5 ;  /* 0x0000000532327c20 */ /* 0x000fe60008410000 */
[----:B------:R-:W3:Y:S01]  /*1a180*/  MUFU.TANH R29, R29 ;  /* 0x0000001d001d7308 */ /* 0x000ee20000002400 */
[----:B------:R-:W-:Y:S01]  /*1a190*/  FMUL.FTZ R54, R54, UR5 ;  /* 0x0000000536367c20 */ /* 0x000fe20008410000 */
[----:B------:R-:W-:Y:S01]  /*1a1a0*/  FMUL.FTZ R55, R55, UR5 ;  /* 0x0000000537377c20 */ /* 0x000fe20008410000 */
[----:B------:R-:W-:Y:S01]  /*1a1b0*/  FMUL.FTZ R56, R56, UR5 ;  /* 0x0000000538387c20 */ /* 0x000fe20008410000 */
[----:B------:R-:W-:Y:S01]  /*1a1c0*/  FMUL.FTZ R57, R57, UR5 ;  /* 0x0000000539397c20 */ /* 0x000fe20008410000 */
[----:B------:R-:W-:Y:S01]  /*1a1d0*/  FMUL.FTZ R43, R43, UR5 ;  /* 0x000000052b2b7c20 */ /* 0x000fe20008410000 */
[----:B------:R-:W-:Y:S01]  /*1a1e0*/  FMUL.FTZ R63, R63, UR5 ;  /* 0x000000053f3f7c20 */ /* 0x000fe20008410000 */
[----:B------:R-:W-:Y:S03]  /*1a1f0*/  FMUL.FTZ R31, R31, UR5 ;  /* 0x000000051f1f7c20 */ /* 0x000fe60008410000 */
[----:B------:R-:W-:Y:S01]  /*1a200*/  MUFU.TANH R32, R41 ;  /* 0x0000002900207308 */ /* 0x000fe20000002400 */
[----:B------:R-:W-:Y:S01]  /*1a210*/  FMUL.FTZ R42, R42, UR5 ;  /* 0x000000052a2a7c20 */ /* 0x000fe20008410000 */
[----:B------:R-:W-:Y:S01]  /*1a220*/  FMUL.FTZ R46, R46, UR5 ;  /* 0x000000052e2e7c20 */ /* 0x000fe20008410000 */
[----:B------:R-:W-:Y:S01]  /*1a230*/  FMUL.FTZ R47, R47, UR5 ;  /* 0x000000052f2f7c20 */ /* 0x000fe20008410000 */
[----:B------:R-:W-:Y:S01]  /*1a240*/  FMUL.FTZ R58, R58, UR5 ;  /* 0x000000053a3a7c20 */ /* 0x000fe20008410000 */
[----:B------:R-:W-:Y:S01]  /*1a250*/  FMUL.FTZ R59, R59, UR5 ;  /* 0x000000053b3b7c20 */ /* 0x000fe20008410000 */
[----:B------:R-:W-:Y:S01]  /*1a260*/  FMUL.FTZ R62, R62, UR5 ;  /* 0x000000053e3e7c20 */ /* 0x000fe20008410000 */
[----:B------:R-:W-:Y:S03]  /*1a270*/  UISETP.GT.AND UP0, UPT, UR9, UR15, UPT ;  /* 0x0000000f0900728c */ /* 0x000fe6000bf04270 */
[----:B------:R3:W-:Y:S01]  /*1a280*/  MUFU.TANH R30, R44 ;  /* 0x0000002c001e7308 */ /* 0x0007e20000002400 */
[----:B------:R-:W-:Y:S09]  /*1a290*/  UMOV UR12, UR9 ;  /* 0x00000009000c7c82 */ /* 0x000ff20008000000 */
[----:B------:R-:W-:Y:S01]  /*1a2a0*/  MUFU.TANH R28, R39 ;  /* 0x00000027001c7308 */ /* 0x000fe20000002400 */
[----:B-1----:R-:W-:Y:S04]  /*1a2b0*/  SHF.L.U32 R2, R2, 0x1, RZ ;  /* 0x0000000102027819 */ /* 0x002fe800000006ff */
[----:B------:R-:W-:Y:S05]  /*1a2c0*/  LOP3.LUT R2, R2, 0x6, RZ, 0xc0, !PT ;  /* 0x0000000602027812 */ /* 0x000fea00078ec0ff */
[----:B------:R-:W-:Y:S01]  /*1a2d0*/  MUFU.TANH R25, R48 ;  /* 0x0000003000197308 */ /* 0x000fe20000002400 */
[----:B------:R-:W-:Y:S04]  /*1a2e0*/  IMAD R0, R0, 0x40, R2 ;  /* 0x0000004000007824 */ /* 0x000fe800078e0202 */
[C---:B------:R-:W-:Y:S01]  /*1a2f0*/  VIADD R2, R0.reuse, 0x1 ;  /* 0x0000000100027836 */ /* 0x040fe20000000000 */
[CC--:B------:R-:W-:Y:S04]  /*1a300*/  ISETP.GE.AND P4, PT, R0.reuse, R247.reuse, PT ;  /* 0x000000f70000720c */ /* 0x0c0fe80003f86270 */
[----:B------:R-:W-:Y:S01]  /*1a310*/  MUFU.TANH R21, R52 ;  /* 0x0000003400157308 */ /* 0x000fe20000002400 */
[-C--:B------:R-:W-:Y:S02]  /*1a320*/  ISETP.GE.AND P6, PT, R0, R246.reuse, PT ;  /* 0x000000f60000720c */ /* 0x080fe40003fc6270 */
[----:B------:R-:W-:Y:S02]  /*1a330*/  ISETP.GE.AND P1, PT, R2, R247, PT ;  /* 0x000000f70200720c */ /* 0x000fe40003f26270 */
[-C--:B------:R-:W-:Y:S02]  /*1a340*/  ISETP.GE.OR P4, PT, R0, R251.reuse, !P4 ;  /* 0x000000fb0000720c */ /* 0x080fe40006786670 */
[C---:B------:R-:W-:Y:S03]  /*1a350*/  ISETP.GE.OR P1, PT, R2.reuse, R251, !P1 ;  /* 0x000000fb0200720c */ /* 0x040fe60004f26670 */
[----:B------:R-:W-:Y:S01]  /*1a360*/  MUFU.TANH R19, R53 ;  /* 0x0000003500137308 */ /* 0x000fe20000002400 */
[C---:B------:R-:W-:Y:S02]  /*1a370*/  ISETP.GE.AND P5, PT, R2.reuse, R246, PT ;  /* 0x000000f60200720c */ /* 0x040fe40003fa6270 */
[C---:B------:R-:W-:Y:S02]  /*1a380*/  ISETP.GE.AND P0, PT, R2.reuse, R245, PT ;  /* 0x000000f50200720c */ /* 0x040fe40003f06270 */
[-C--:B------:R-:W-:Y:S02]  /*1a390*/  ISETP.GE.AND P2, PT, R2, R244.reuse, PT ;  /* 0x000000f40200720c */ /* 0x080fe40003f46270 */
[----:B------:R-:W-:Y:S03]  /*1a3a0*/  FSEL R213, R136, -INF , !P1 ;  /* 0xff80000088d57808 */ /* 0x000fe60004800000 */
[----:B------:R-:W-:Y:S01]  /*1a3b0*/  MUFU.TANH R43, R43 ;  /* 0x0000002b002b7308 */ /* 0x000fe20000002400 */
[----:B------:R-:W-:Y:S02]  /*1a3c0*/  ISETP.GE.AND P1, PT, R0, R244, PT ;  /* 0x000000f40000720c */ /* 0x000fe40003f26270 */
[C---:B------:R-:W-:Y:S02]  /*1a3d0*/  ISETP.GE.OR P5, PT, R2.reuse, R250, !P5 ;  /* 0x000000fa0200720c */ /* 0x040fe40006fa6670 */
[C---:B------:R-:W-:Y:S02]  /*1a3e0*/  ISETP.GE.OR P0, PT, R2.reuse, R249, !P0 ;  /* 0x000000f90200720c */ /* 0x040fe40004706670 */
[----:B------:R-:W-:Y:S03]  /*1a3f0*/  ISETP.GE.OR P2, PT, R2, R248, !P2 ;  /* 0x000000f80200720c */ /* 0x000fe60005746670 */
[----:B------:R-:W-:Y:S01]  /*1a400*/  MUFU.TANH R63, R63 ;  /* 0x0000003f003f7308 */ /* 0x000fe20000002400 */
[C---:B------:R-:W-:Y:S01]  /*1a410*/  ISETP.GE.OR P6, PT, R0.reuse, R250, !P6 ;  /* 0x000000fa0000720c */ /* 0x040fe200077c6670 */
[C---:B------:R-:W-:Y:S01]  /*1a420*/  VIADD R2, R0.reuse, 0x9 ;  /* 0x0000000900027836 */ /* 0x040fe20000000000 */
[----:B------:R-:W-:Y:S02]  /*1a430*/  ISETP.GE.OR P1, PT, R0, R248, !P1 ;  /* 0x000000f80000720c */ /* 0x000fe40004f26670 */
[----:B------:R-:W-:Y:S02]  /*1a440*/  FSEL R211, R219, -INF , !P0 ;  /* 0xff800000dbd37808 */ /* 0x000fe40004000000 */
[----:B------:R-:W-:Y:S03]  /*1a450*/  FSEL R132, R141, -INF , !P6 ;  /* 0xff8000008d847808 */ /* 0x000fe60007000000 */
[----:B------:R-:W-:Y:S01]  /*1a460*/  MUFU.TANH R22, R51 ;  /* 0x0000003300167308 */ /* 0x000fe20000002400 */
[----:B------:R-:W-:Y:S02]  /*1a470*/  FSEL R219, R7, -INF , !P1 ;  /* 0xff80000007db7808 */ /* 0x000fe40004800000 */
[----:B------:R-:W-:Y:S02]  /*1a480*/  ISETP.GE.AND P1, PT, R2, R245, PT ;  /* 0x000000f50200720c */ /* 0x000fe40003f26270 */
[----:B------:R-:W-:Y:S02]  /*1a490*/  FSEL R210, R252, -INF , !P5 ;  /* 0xff800000fcd27808 */ /* 0x000fe40006800000 */
[C---:B------:R-:W-:Y:S03]  /*1a4a0*/  ISETP.GE.OR P1, PT, R2.reuse, R249, !P1 ;  /* 0x000000f90200720c */ /* 0x040fe60004f26670 */
[----:B------:R-:W-:Y:S01]  /*1a4b0*/  MUFU.TANH R7, R33 ;  /* 0x0000002100077308 */ /* 0x000fe20000002400 */
[----:B------:R-:W-:Y:S02]  /*1a4c0*/  FSEL R221, R221, -INF , !P1 ;  /* 0xff800000dddd7808 */ /* 0x000fe40004800000 */
[C---:B------:R-:W-:Y:S07]  /*1a4d0*/  ISETP.GE.AND P1, PT, R2.reuse, R246, PT ;  /* 0x000000f60200720c */ /* 0x040fee0003f26270 */
[----:B------:R-:W-:Y:S01]  /*1a4e0*/  MUFU.TANH R33, R40 ;  /* 0x0000002800217308 */ /* 0x000fe20000002400 */
[----:B------:R-:W-:Y:S04]  /*1a4f0*/  ISETP.GE.OR P1, PT, R2, R250, !P1 ;  /* 0x000000fa0200720c */ /* 0x000fe80004f26670 */
[----:B------:R-:W-:Y:S05]  /*1a500*/  FSEL R208, R208, -INF , !P1 ;  /* 0xff800000d0d07808 */ /* 0x000fea0004800000 */
        /* <DEDUP_REMOVED lines=13> */
[----:B----4-:R-:W-:Y:S02]  /*1a5e0*/  FSEL R10, R6, -INF , !P4 ;  /* 0xff800000060a7808 */ /* 0x010fe40006000000 */
[----:B--2---:R-:W-:Y:S01]  /*1a5f0*/  MOV R6, R5 ;  /* 0x0000000500067202 */ /* 0x004fe20000000f00 */
[----:B---3--:R-:W-:Y:S01]  /*1a600*/  IMAD.MOV.U32 R5, RZ, RZ, R3 ;  /* 0x000000ffff057224 */ /* 0x008fe200078e0003 */
[C---:B------:R-:W-:Y:S02]  /*1a610*/  IADD3 R3, R0.reuse, 0x8, RZ ;  /* 0x0000000800037810 */ /* 0x040fe40007ffe0ff */
[CC--:B------:R-:W-:Y:S02]  /*1a620*/  ISETP.GE.AND P4, PT, R0.reuse, R245.reuse, PT ;  /* 0x000000f50000720c */ /* 0x0c0fe40003f86270 */
[C---:B------:R-:W-:Y:S02]  /*1a630*/  ISETP.GE.AND P6, PT, R3.reuse, R245, PT ;  /* 0x000000f50300720c */ /* 0x040fe40003fc6270 */
[-C--:B------:R-:W-:Y:S02]  /*1a640*/  ISETP.GE.OR P4, PT, R0, R249.reuse, !P4 ;  /* 0x000000f90000720c */ /* 0x080fe40006786670 */
[----:B------:R-:W-:Y:S02]  /*1a650*/  ISETP.GE.OR P6, PT, R3, R249, !P6 ;  /* 0x000000f90300720c */ /* 0x000fe400077c6670 */
[----:B------:R-:W-:Y:S02]  /*1a660*/  FSEL R26, R220, -INF , !P4 ;  /* 0xff800000dc1a7808 */ /* 0x000fe40006000000 */
[----:B------:R-:W-:Y:S02]  /*1a670*/  FSEL R220, R5, -INF , !P6 ;  /* 0xff80000005dc7808 */ /* 0x000fe40007000000 */
[----:B------:R-:W-:Y:S01]  /*1a680*/  FSEL R252, R6, -INF , !P2 ;  /* 0xff80000006fc7808 */ /* 0x000fe20005000000 */
[----:B------:R-:W1:Y:S01]  /*1a690*/  MUFU.TANH R5, R35 ;  /* 0x0000002300057308 */ /* 0x000e620000002400 */
[CC--:B------:R-:W-:Y:S02]  /*1a6a0*/  ISETP.GE.AND P2, PT, R2.reuse, R244.reuse, PT ;  /* 0x000000f40200720c */ /* 0x0c0fe40003f46270 */
[CC--:B------:R-:W-:Y:S02]  /*1a6b0*/  ISETP.GE.AND P6, PT, R2.reuse, R247.reuse, PT ;  /* 0x000000f70200720c */ /* 0x0c0fe40003fc6270 */
[C---:B------:R-:W-:Y:S02]  /*1a6c0*/  ISETP.GE.AND P5, PT, R3.reuse, R244, PT ;  /* 0x000000f40300720c */ /* 0x040fe40003fa6270 */
[C---:B------:R-:W-:Y:S03]  /*1a6d0*/  ISETP.GE.AND P4, PT, R3.reuse, R247, PT ;  /* 0x000000f70300720c */ /* 0x040fe60003f86270 */
[----:B------:R-:W2:Y:S01]  /*1a6e0*/  MUFU.TANH R6, R34 ;  /* 0x0000002200067308 */ /* 0x000ea20000002400 */
[C---:B------:R-:W-:Y:S02]  /*1a6f0*/  ISETP.GE.AND P0, PT, R3.reuse, R246, PT ;  /* 0x000000f60300720c */ /* 0x040fe40003f06270 */
[CC--:B------:R-:W-:Y:S02]  /*1a700*/  ISETP.GE.OR P2, PT, R2.reuse, R248.reuse, !P2 ;  /* 0x000000f80200720c */ /* 0x0c0fe40005746670 */
[-C--:B------:R-:W-:Y:S01]  /*1a710*/  ISETP.GE.OR P6, PT, R2, R251.reuse, !P6 ;  /* 0x000000fb0200720c */ /* 0x080fe200077c6670 */
[C---:B------:R-:W-:Y:S01]  /*1a720*/  VIADD R2, R0.reuse, 0x11 ;  /* 0x0000001100027836 */ /* 0x040fe20000000000 */
[C---:B------:R-:W-:Y:S03]  /*1a730*/  ISETP.GE.OR P5, PT, R3.reuse, R248, !P5 ;  /* 0x000000f80300720c */ /* 0x040fe60006fa6670 */
[----:B------:R1:W3:Y:S01]  /*1a740*/  MUFU.TANH R34, R37 ;  /* 0x0000002500227308 */ /* 0x0002e20000002400 */
[C---:B------:R-:W-:Y:S02]  /*1a750*/  ISETP.GE.OR P0, PT, R3.reuse, R250, !P0 ;  /* 0x000000fa0300720c */ /* 0x040fe40004706670 */
[----:B------:R-:W-:Y:S02]  /*1a760*/  ISETP.GE.OR P4, PT, R3, R251, !P4 ;  /* 0x000000fb0300720c */ /* 0x000fe40006786670 */
[----:B------:R-:W-:Y:S02]  /*1a770*/  IADD3 R3, R0, 0x10, RZ ;  /* 0x0000001000037810 */ /* 0x000fe40007ffe0ff */
[----:B------:R-:W-:Y:S03]  /*1a780*/  FSEL R222, R222, -INF , !P5 ;  /* 0xff800000dede7808 */ /* 0x000fe60006800000 */
[----:B------:R-:W4:Y:S01]  /*1a790*/  MUFU.TANH R35, R36 ;  /* 0x0000002400237308 */ /* 0x000f220000002400 */
[----:B------:R-:W-:Y:S02]  /*1a7a0*/  FSEL R142, R142, -INF , !P0 ;  /* 0xff8000008e8e7808 */ /* 0x000fe40004000000 */
[CC--:B------:R-:W-:Y:S02]  /*1a7b0*/  ISETP.GE.AND P5, PT, R3.reuse, R247.reuse, PT ;  /* 0x000000f70300720c */ /* 0x0c0fe40003fa6270 */
[C---:B------:R-:W-:Y:S02]  /*1a7c0*/  ISETP.GE.AND P0, PT, R2.reuse, R247, PT ;  /* 0x000000f70200720c */ /* 0x040fe40003f06270 */
[-C--:B------:R-:W-:Y:S03]  /*1a7d0*/  ISETP.GE.OR P5, PT, R3, R251.reuse, !P5 ;  /* 0x000000fb0300720c */ /* 0x080fe60006fa6670 */
[----:B------:R2:W-:Y:S01]  /*1a7e0*/  MUFU.TANH R36, R38 ;  /* 0x0000002600247308 */ /* 0x0005e20000002400 */
        /* <DEDUP_REMOVED lines=8> */
[C---:B------:R-:W-:Y:S02]  /*1a870*/  ISETP.GE.AND P0, PT, R2.reuse, R244, PT ;  /* 0x000000f40200720c */ /* 0x040fe40003f06270 */
[C---:B------:R-:W-:Y:S02]  /*1a880*/  ISETP.GE.AND P2, PT, R3.reuse, R246, PT ;  /* 0x000000f60300720c */ /* 0x040fe40003f46270 */
[C---:B------:R-:W-:Y:S02]  /*1a890*/  ISETP.GE.AND P4, PT, R3.reuse, R245, PT ;  /* 0x000000f50300720c */ /* 0x040fe40003f86270 */
[C---:B------:R-:W-:Y:S02]  /*1a8a0*/  ISETP.GE.AND P6, PT, R3.reuse, R244, PT ;  /* 0x000000f40300720c */ /* 0x040fe40003fc6270 */
[C---:B------:R-:W-:Y:S02]  /*1a8b0*/  ISETP.GE.OR P1, PT, R2.reuse, R250, !P1 ;  /* 0x000000fa0200720c */ /* 0x040fe40004f26670 */
[CC--:B------:R-:W-:Y:S02]  /*1a8c0*/  ISETP.GE.OR P5, PT, R2.reuse, R249.reuse, !P5 ;  /* 0x000000f90200720c */ /* 0x0c0fe40006fa6670 */
[----:B------:R-:W-:Y:S01]  /*1a8d0*/  ISETP.GE.OR P0, PT, R2, R248, !P0 ;  /* 0x000000f80200720c */ /* 0x000fe20004706670 */
[C---:B------:R-:W-:Y:S01]  /*1a8e0*/  VIADD R2, R0.reuse, 0x19 ;  /* 0x0000001900027836 */ /* 0x040fe20000000000 */
[C---:B------:R-:W-:Y:S02]  /*1a8f0*/  ISETP.GE.OR P2, PT, R3.reuse, R250, !P2 ;  /* 0x000000fa0300720c */ /* 0x040fe40005746670 */
[C---:B------:R-:W-:Y:S02]  /*1a900*/  ISETP.GE.OR P4, PT, R3.reuse, R249, !P4 ;  /* 0x000000f90300720c */ /* 0x040fe40006786670 */
[----:B------:R-:W-:Y:S02]  /*1a910*/  ISETP.GE.OR P6, PT, R3, R248, !P6 ;  /* 0x000000f80300720c */ /* 0x000fe400077c6670 */
[----:B------:R-:W-:Y:S02]  /*1a920*/  IADD3 R3, R0, 0x18, RZ ;  /* 0x0000001800037810 */ /* 0x000fe40007ffe0ff */
[----:B------:R-:W-:Y:S02]  /*1a930*/  FSEL R215, R12, -INF , !P2 ;  /* 0xff8000000cd77808 */ /* 0x000fe40005000000 */
[----:B------:R-:W-:Y:S01]  /*1a940*/  FSEL R230, R14, -INF , !P6 ;  /* 0xff8000000ee67808 */ /* 0x000fe20007000000 */
[----:B------:R-:W-:Y:S01]  /*1a950*/  MUFU.TANH R12, R65 ;  /* 0x00000041000c7308 */ /* 0x000fe20000002400 */
[CC--:B------:R-:W-:Y:S02]  /*1a960*/  ISETP.GE.AND P2, PT, R3.reuse, R245.reuse, PT ;  /* 0x000000f50300720c */ /* 0x0c0fe40003f46270 */
[C---:B------:R-:W-:Y:S02]  /*1a970*/  ISETP.GE.AND P6, PT, R2.reuse, R245, PT ;  /* 0x000000f50200720c */ /* 0x040fe40003fc6270 */
[-C--:B------:R-:W-:Y:S02]  /*1a980*/  ISETP.GE.OR P2, PT, R3, R249.reuse, !P2 ;  /* 0x000000f90300720c */ /* 0x080fe40005746670 */
[C---:B------:R-:W-:Y:S03]  /*1a990*/  ISETP.GE.OR P6, PT, R2.reuse, R249, !P6 ;  /* 0x000000f90200720c */ /* 0x040fe600077c6670 */
[----:B------:R-:W-:Y:S01]  /*1a9a0*/  MUFU.TANH R14, R61 ;  /* 0x0000003d000e7308 */ /* 0x000fe20000002400 */
[----:B------:R-:W-:Y:S02]  /*1a9b0*/  FSEL R44, R13, -INF , !P2 ;  /* 0xff8000000d2c7808 */ /* 0x000fe40005000000 */
[----:B------:R-:W-:Y:S02]  /*1a9c0*/  FSEL R41, R29, -INF , !P6 ;  /* 0xff8000001d297808 */ /* 0x000fe40007000000 */
[----:B------:R-:W-:Y:S02]  /*1a9d0*/  FSEL R15, R27, -INF , !P0 ;  /* 0xff8000001b0f7808 */ /* 0x000fe40004000000 */
[CC--:B------:R-:W-:Y:S03]  /*1a9e0*/  ISETP.GE.AND P0, PT, R2.reuse, R247.reuse, PT ;  /* 0x000000f70200720c */ /* 0x0c0fe60003f06270 */
[----:B------:R-:W4:Y:S01]  /*1a9f0*/  MUFU.TANH R29, R45 ;  /* 0x0000002d001d7308 */ /* 0x000f220000002400 */
[C---:B------:R-:W-:Y:S02]  /*1aa00*/  ISETP.GE.AND P2, PT, R2.reuse, R246, PT ;  /* 0x000000f60200720c */ /* 0x040fe40003f46270 */
[-C--:B------:R-:W-:Y:S02]  /*1aa10*/  ISETP.GE.AND P6, PT, R2, R244.reuse, PT ;  /* 0x000000f40200720c */ /* 0x080fe40003fc6270 */
[----:B------:R-:W-:Y:S02]  /*1aa20*/  FSEL R212, R11, -INF , !P1 ;  /* 0xff8000000bd47808 */ /* 0x000fe40004800000 */
[----:B------:R-:W-:Y:S03]  /*1aa30*/  FSEL R216, R216, -INF , !P4 ;  /* 0xff800000d8d87808 */ /* 0x000fe60006000000 */
[----:B------:R-:W-:Y:S01]  /*1aa40*/  MUFU.TANH R13, R64 ;  /* 0x00000040000d7308 */ /* 0x000fe20000002400 */
[----:B------:R-:W-:Y:S02]  /*1aa50*/  FSEL R214, R4, -INF , !P5 ;  /* 0xff80000004d67808 */ /* 0x000fe40006800000 */
[C---:B------:R-:W-:Y:S02]  /*1aa60*/  ISETP.GE.AND P1, PT, R3.reuse, R244, PT ;  /* 0x000000f40300720c */ /* 0x040fe40003f26270 */
[C---:B------:R-:W-:Y:S02]  /*1aa70*/  ISETP.GE.AND P4, PT, R3.reuse, R247, PT ;  /* 0x000000f70300720c */ /* 0x040fe40003f86270 */
[C---:B------:R-:W-:Y:S03]  /*1aa80*/  ISETP.GE.AND P5, PT, R3.reuse, R246, PT ;  /* 0x000000f60300720c */ /* 0x040fe60003fa6270 */
[----:B------:R-:W-:Y:S01]  /*1aa90*/  MUFU.TANH R11, R66 ;  /* 0x00000042000b7308 */ /* 0x000fe20000002400 */
[CC--:B------:R-:W-:Y:S02]  /*1aaa0*/  ISETP.GE.OR P0, PT, R2.reuse, R251.reuse, !P0 ;  /* 0x000000fb0200720c */ /* 0x0c0fe40004706670 */
[C---:B------:R-:W-:Y:S02]  /*1aab0*/  ISETP.GE.OR P2, PT, R2.reuse, R250, !P2 ;  /* 0x000000fa0200720c */ /* 0x040fe40005746670 */
[-C--:B------:R-:W-:Y:S01]  /*1aac0*/  ISETP.GE.OR P6, PT, R2, R248.reuse, !P6 ;  /* 0x000000f80200720c */ /* 0x080fe200077c6670 */
[C---:B------:R-:W-:Y:S01]  /*1aad0*/  VIADD R2, R0.reuse, 0x21 ;  /* 0x0000002100027836 */ /* 0x040fe20000000000 */
[C---:B------:R-:W-:Y:S02]  /*1aae0*/  ISETP.GE.OR P1, PT, R3.reuse, R248, !P1 ;  /* 0x000000f80300720c */ /* 0x040fe40004f26670 */
[C---:B------:R-:W-:Y:S02]  /*1aaf0*/  ISETP.GE.OR P4, PT, R3.reuse, R251, !P4 ;  /* 0x000000fb0300720c */ /* 0x040fe40006786670 */
[----:B------:R-:W-:Y:S02]  /*1ab00*/  ISETP.GE.OR P5, PT, R3, R250, !P5 ;  /* 0x000000fa0300720c */ /* 0x000fe40006fa6670 */
[C---:B------:R-:W-:Y:S02]  /*1ab10*/  IADD3 R3, R0.reuse, 0x20, RZ ;  /* 0x0000002000037810 */ /* 0x040fe40007ffe0ff */
[----:B-1----:R-:W-:Y:S01]  /*1ab20*/  FSEL R37, R5, -INF , !P2 ;  /* 0xff80000005257808 */ /* 0x002fe20005000000 */
[----:B------:R-:W-:Y:S01]  /*1ab30*/  VIADD R5, R0, 0x30 ;  /* 0x0000003000057836 */ /* 0x000fe20000000000 */
[----:B------:R-:W-:Y:S02]  /*1ab40*/  FSEL R232, R9, -INF , !P1 ;  /* 0xff80000009e87808 */ /* 0x000fe40004800000 */
[CC--:B------:R-:W-:Y:S01]  /*1ab50*/  ISETP.GE.AND P2, PT, R2.reuse, R247.reuse, PT ;  /* 0x000000f70200720c */ /* 0x0c0fe20003f46270 */
[----:B------:R-:W-:Y:S01]  /*1ab60*/  MUFU.TANH R9, R67 ;  /* 0x0000004300097308 */ /* 0x000fe20000002400 */
[C---:B------:R-:W-:Y:S02]  /*1ab70*/  ISETP.GE.AND P1, PT, R3.reuse, R247, PT ;  /* 0x000000f70300720c */ /* 0x040fe40003f26270 */
[-C--:B------:R-:W-:Y:S02]  /*1ab80*/  ISETP.GE.OR P2, PT, R2, R251.reuse, !P2 ;  /* 0x000000fb0200720c */ /* 0x080fe40005746670 */
[----:B------:R-:W-:Y:S02]  /*1ab90*/  ISETP.GE.OR P1, PT, R3, R251, !P1 ;  /* 0x000000fb0300720c */ /* 0x000fe40004f26670 */
[----:B------:R-:W-:Y:S02]  /*1aba0*/  FSEL R39, R7, -INF , !P0 ;  /* 0xff80000007277808 */ /* 0x000fe40004000000 */
[----:B------:R-:W-:Y:S02]  /*1abb0*/  FSEL R40, R8, -INF , !P4 ;  /* 0xff80000008287808 */ /* 0x000fe40006000000 */
[----:B--2---:R-:W-:Y:S02]  /*1abc0*/  FSEL R38, R6, -INF , !P5 ;  /* 0xff80000006267808 */ /* 0x004fe40006800000 */
[----:B---3--:R-:W-:Y:S02]  /*1abd0*/  FSEL R34, R34, -INF , !P2 ;  /* 0xff80000022227808 */ /* 0x008fe40005000000 */
[C---:B------:R-:W-:Y:S02]  /*1abe0*/  ISETP.GE.AND P4, PT, R3.reuse, R246, PT ;  /* 0x000000f60300720c */ /* 0x040fe40003f86270 */
[CC--:B------:R-:W-:Y:S02]  /*1abf0*/  ISETP.GE.AND P0, PT, R3.reuse, R245.reuse, PT ;  /* 0x000000f50300720c */ /* 0x0c0fe40003f06270 */
[----:B------:R-:W-:Y:S02]  /*1ac00*/  ISETP.GE.AND P5, PT, R3, R244, PT ;  /* 0x000000f40300720c */ /* 0x000fe40003fa6270 */
[----:B----4-:R-:W-:Y:S02]  /*1ac10*/  FSEL R35, R35, -INF , !P1 ;  /* 0xff80000023237808 */ /* 0x010fe40004800000 */
[C---:B------:R-:W-:Y:S02]  /*1ac20*/  ISETP.GE.AND P2, PT, R2.reuse, R245, PT ;  /* 0x000000f50200720c */ /* 0x040fe40003f46270 */
[----:B------:R-:W-:Y:S02]  /*1ac30*/  ISETP.GE.AND P1, PT, R2, R246, PT ;  /* 0x000000f60200720c */ /* 0x000fe40003f26270 */
[C---:B------:R-:W-:Y:S02]  /*1ac40*/  ISETP.GE.OR P4, PT, R3.reuse, R250, !P4 ;  /* 0x000000fa0300720c */ /* 0x040fe40006786670 */
[CC--:B------:R-:W-:Y:S02]  /*1ac50*/  ISETP.GE.OR P0, PT, R3.reuse, R249.reuse, !P0 ;  /* 0x000000f90300720c */ /* 0x0c0fe40004706670 */
[----:B------:R-:W-:Y:S01]  /*1ac60*/  ISETP.GE.OR P5, PT, R3, R248, !P5 ;  /* 0x000000f80300720c */ /* 0x000fe20006fa6670 */
[----:B------:R-:W-:Y:S01]  /*1ac70*/  VIADD R3, R0, 0x28 ;  /* 0x0000002800037836 */ /* 0x000fe20000000000 */
[C---:B------:R-:W-:Y:S02]  /*1ac80*/  ISETP.GE.OR P2, PT, R2.reuse, R249, !P2 ;  /* 0x000000f90200720c */ /* 0x040fe40005746670 */
[----:B------:R-:W-:Y:S02]  /*1ac90*/  ISETP.GE.OR P1, PT, R2, R250, !P1 ;  /* 0x000000fa0200720c */ /* 0x000fe40004f26670 */
[----:B------:R-:W-:Y:S02]  /*1aca0*/  FSEL R32, R32, -INF , !P2 ;  /* 0xff80000020207808 */ /* 0x000fe40005000000 */
[----:B------:R-:W-:Y:S02]  /*1acb0*/  FSEL R28, R28, -INF , !P1 ;  /* 0xff8000001c1c7808 */ /* 0x000fe40004800000 */
[C---:B------:R-:W-:Y:S02]  /*1acc0*/  ISETP.GE.AND P2, PT, R3.reuse, R247, PT ;  /* 0x000000f70300720c */ /* 0x040fe40003f46270 */
[C---:B------:R-:W-:Y:S02]  /*1acd0*/  ISETP.GE.AND P1, PT, R3.reuse, R245, PT ;  /* 0x000000f50300720c */ /* 0x040fe40003f26270 */
[C---:B------:R-:W-:Y:S02]  /*1ace0*/  ISETP.GE.OR P2, PT, R3.reuse, R251, !P2 ;  /* 0x000000fb0300720c */ /* 0x040fe40005746670 */
[----:B------:R-:W-:Y:S02]  /*1acf0*/  IADD3 R6, R0, 0x29, RZ ;  /* 0x0000002900067810 */ /* 0x000fe40007ffe0ff */
[----:B------:R-:W-:Y:S02]  /*1ad00*/  ISETP.GE.OR P1, PT, R3, R249, !P1 ;  /* 0x000000f90300720c */ /* 0x000fe40004f26670 */
[----:B------:R-:W-:Y:S02]  /*1ad10*/  FSEL R33, R33, -INF , !P0 ;  /* 0xff80000021217808 */ /* 0x000fe40004000000 */
[----:B------:R-:W-:Y:S02]  /*1ad20*/  FSEL R25, R25, -INF , !P2 ;  /* 0xff80000019197808 */ /* 0x000fe40005000000 */
[C---:B------:R-:W-:Y:S02]  /*1ad30*/  ISETP.GE.AND P0, PT, R6.reuse, R245, PT ;  /* 0x000000f50600720c */ /* 0x040fe40003f06270 */
[----:B------:R-:W-:Y:S02]  /*1ad40*/  ISETP.GE.AND P2, PT, R6, R246, PT ;  /* 0x000000f60600720c */ /* 0x000fe40003f46270 */
[----:B------:R-:W-:Y:S02]  /*1ad50*/  FSEL R30, R30, -INF , !P1 ;  /* 0xff8000001e1e7808 */ /* 0x000fe40004800000 */
[C---:B------:R-:W-:Y:S02]  /*1ad60*/  ISETP.GE.AND P1, PT, R6.reuse, R247, PT ;  /* 0x000000f70600720c */ /* 0x040fe40003f26270 */
[C---:B------:R-:W-:Y:S02]  /*1ad70*/  ISETP.GE.OR P0, PT, R6.reuse, R249, !P0 ;  /* 0x000000f90600720c */ /* 0x040fe40004706670 */
[C---:B------:R-:W-:Y:S02]  /*1ad80*/  ISETP.GE.OR P2, PT, R6.reuse, R250, !P2 ;  /* 0x000000fa0600720c */ /* 0x040fe40005746670 */
[----:B------:R-:W-:Y:S02]  /*1ad90*/  ISETP.GE.OR P1, PT, R6, R251, !P1 ;  /* 0x000000fb0600720c */ /* 0x000fe40004f26670 */
[----:B------:R-:W-:Y:S02]  /*1ada0*/  FSEL R29, R29, -INF , !P0 ;  /* 0xff8000001d1d7808 */ /* 0x000fe40004000000 */
[----:B------:R-:W-:Y:S02]  /*1adb0*/  FSEL R22, R22, -INF , !P2 ;  /* 0xff80000016167808 */ /* 0x000fe40005000000 */
[-C--:B------:R-:W-:Y:S02]  /*1adc0*/  ISETP.GE.AND P0, PT, R3, R246.reuse, PT ;  /* 0x000000f60300720c */ /* 0x080fe40003f06270 */
[----:B------:R-:W-:Y:S02]  /*1add0*/  FSEL R24, R24, -INF , !P1 ;  /* 0xff80000018187808 */ /* 0x000fe40004800000 */
[C---:B------:R-:W-:Y:S02]  /*1ade0*/  ISETP.GE.AND P2, PT, R5.reuse, R246, PT ;  /* 0x000000f60500720c */ /* 0x040fe40003f46270 */
[----:B------:R-:W-:Y:S02]  /*1adf0*/  ISETP.GE.AND P1, PT, R5, R247, PT ;  /* 0x000000f70500720c */ /* 0x000fe40003f26270 */
[-C--:B------:R-:W-:Y:S02]  /*1ae00*/  ISETP.GE.OR P0, PT, R3, R250.reuse, !P0 ;  /* 0x000000fa0300720c */ /* 0x080fe40004706670 */
[C---:B------:R-:W-:Y:S02]  /*1ae10*/  ISETP.GE.OR P2, PT, R5.reuse, R250, !P2 ;  /* 0x000000fa0500720c */ /* 0x040fe40005746670 */
[----:B------:R-:W-:Y:S02]  /*1ae20*/  IADD3 R4, R0, 0x31, RZ ;  /* 0x0000003100047810 */ /* 0x000fe40007ffe0ff */
[----:B------:R-:W-:Y:S02]  /*1ae30*/  ISETP.GE.OR P1, PT, R5, R251, !P1 ;  /* 0x000000fb0500720c */ /* 0x000fe40004f26670 */
[----:B------:R-:W-:Y:S02]  /*1ae40*/  FSEL R23, R23, -INF , !P0 ;  /* 0xff80000017177808 */ /* 0x000fe40004000000 */
[----:B------:R-:W-:Y:S02]  /*1ae50*/  FSEL R18, R18, -INF , !P2 ;  /* 0xff80000012127808 */ /* 0x000fe40005000000 */
[----:B------:R-:W-:Y:S02]  /*1ae60*/  FSEL R21, R21, -INF , !P1 ;  /* 0xff80000015157808 */ /* 0x000fe40004800000 */
[C---:B------:R-:W-:Y:S02]  /*1ae70*/  ISETP.GE.AND P0, PT, R4.reuse, R247, PT ;  /* 0x000000f70400720c */ /* 0x040fe40003f06270 */
[C---:B------:R-:W-:Y:S02]  /*1ae80*/  ISETP.GE.AND P2, PT, R3.reuse, R244, PT ;  /* 0x000000f40300720c */ /* 0x040fe40003f46270 */
[C---:B------:R-:W-:Y:S02]  /*1ae90*/  ISETP.GE.AND P1, PT, R4.reuse, R246, PT ;  /* 0x000000f60400720c */ /* 0x040fe40003f26270 */
[----:B------:R-:W-:Y:S02]  /*1aea0*/  ISETP.GE.OR P0, PT, R4, R251, !P0 ;  /* 0x000000fb0400720c */ /* 0x000fe40004706670 */
[----:B------:R-:W-:Y:S02]  /*1aeb0*/  ISETP.GE.OR P2, PT, R3, R248, !P2 ;  /* 0x000000f80300720c */ /* 0x000fe40005746670 */
[----:B------:R-:W-:Y:S02]  /*1aec0*/  FMNMX.FTZ R3, R10, R137, !PT ;  /* 0x000000890a037209 */ /* 0x000fe40007810000 */
[----:B------:R-:W-:Y:S02]  /*1aed0*/  ISETP.GE.OR P1, PT, R4, R250, !P1 ;  /* 0x000000fa0400720c */ /* 0x000fe40004f26670 */
[----:B------:R-:W-:Y:S02]  /*1aee0*/  FSEL R36, R36, -INF , !P4 ;  /* 0xff80000024247808 */ /* 0x000fe40006000000 */
[----:B------:R-:W-:Y:S02]  /*1aef0*/  MOV R51, R15 ;  /* 0x0000000f00337202 */ /* 0x000fe40000000f00 */
[----:B------:R-:W-:Y:S01]  /*1af00*/  ISETP.GE.AND P4, PT, R2, R244, PT ;  /* 0x000000f40200720c */ /* 0x000fe20003f86270 */
[----:B------:R-:W1:Y:S01]  /*1af10*/  MUFU.TANH R15, R60 ;  /* 0x0000003c000f7308 */ /* 0x000e620000002400 */
[----:B------:R-:W-:Y:S02]  /*1af20*/  FSEL R19, R19, -INF , !P0 ;  /* 0xff80000013137808 */ /* 0x000fe40004000000 */
[----:B------:R-:W-:Y:S02]  /*1af30*/  FMNMX.FTZ R3, R213, R3, !PT ;  /* 0x00000003d5037209 */ /* 0x000fe40007810000 */
[----:B------:R-:W-:Y:S02]  /*1af40*/  FSEL R17, R17, -INF , !P1 ;  /* 0xff80000011117808 */ /* 0x000fe40004800000 */
[-C--:B------:R-:W-:Y:S02]  /*1af50*/  ISETP.GE.AND P0, PT, R5, R245.reuse, PT ;  /* 0x000000f50500720c */ /* 0x080fe40003f06270 */
[----:B------:R-:W-:Y:S02]  /*1af60*/  ISETP.GE.AND P1, PT, R4, R245, PT ;  /* 0x000000f50400720c */ /* 0x000fe40003f26270 */
[----:B------:R-:W-:Y:S01]  /*1af70*/  ISETP.GE.OR P4, PT, R2, R248, !P4 ;  /* 0x000000f80200720c */ /* 0x000fe20006786670 */
[----:B------:R-:W-:Y:S01]  /*1af80*/  VIADD R2, R0, 0x38 ;  /* 0x0000003800027836 */ /* 0x000fe20000000000 */
[----:B------:R-:W-:Y:S02]  /*1af90*/  FMNMX.FTZ R3, R143, R3, !PT ;  /* 0x000000038f037209 */ /* 0x000fe40007810000 */
[-C--:B------:R-:W-:Y:S02]  /*1afa0*/  ISETP.GE.OR P0, PT, R5, R249.reuse, !P0 ;  /* 0x000000f90500720c */ /* 0x080fe40004706670 */
[----:B------:R-:W-:Y:S02]  /*1afb0*/  ISETP.GE.OR P1, PT, R4, R249, !P1 ;  /* 0x000000f90400720c */ /* 0x000fe40004f26670 */
[----:B------:R-:W-:Y:S02]  /*1afc0*/  FMNMX.FTZ R3, R209, R3, !PT ;  /* 0x00000003d1037209 */ /* 0x000fe40007810000 */
[----:B------:R-:W-:Y:S02]  /*1afd0*/  FSEL R20, R20, -INF , !P0 ;  /* 0xff80000014147808 */ /* 0x000fe40004000000 */
[----:B------:R-:W-:Y:S02]  /*1afe0*/  FSEL R16, R16, -INF , !P1 ;  /* 0xff80000010107808 */ /* 0x000fe40004800000 */
[----:B------:R-:W-:Y:S02]  /*1aff0*/  ISETP.GE.AND P0, PT, R2, R245, PT ;  /* 0x000000f50200720c */ /* 0x000fe40003f06270 */
[----:B------:R-:W-:Y:S02]  /*1b000*/  ISETP.GE.AND P1, PT, R6, R244, PT ;  /* 0x000000f40600720c */ /* 0x000fe40003f26270 */
[----:B------:R-:W-:Y:S02]  /*1b010*/  FMNMX.FTZ R3, R218, R3, !PT ;  /* 0x00000003da037209 */ /* 0x000fe40007810000 */
[----:B------:R-:W-:Y:S02]  /*1b020*/  ISETP.GE.OR P0, PT, R2, R249, !P0 ;  /* 0x000000f90200720c */ /* 0x000fe40004706670 */
[----:B------:R-:W-:Y:S02]  /*1b030*/  ISETP.GE.OR P1, PT, R6, R248, !P1 ;  /* 0x000000f80600720c */ /* 0x000fe40004f26670 */
[----:B------:R-:W-:Y:S02]  /*1b040*/  IADD3 R0, R0, 0x39, RZ ;  /* 0x0000003900007810 */ /* 0x000fe40007ffe0ff */
[----:B------:R-:W-:Y:S02]  /*1b050*/  FMNMX.FTZ R6, R132, R138, !PT ;  /* 0x0000008a84067209 */ /* 0x000fe40007810000 */
[----:B------:R-:W-:Y:S02]  /*1b060*/  FMNMX.FTZ R7, R217, R3, !PT ;  /* 0x00000003d9077209 */ /* 0x000fe40007810000 */
[----:B-1----:R-:W-:Y:S02]  /*1b070*/  FSEL R15, R15, -INF , !P0 ;  /* 0xff8000000f0f7808 */ /* 0x002fe40004000000 */
[----:B------:R-:W-:Y:S02]  /*1b080*/  ISETP.GE.AND P0, PT, R0, R245, PT ;  /* 0x000000f50000720c */ /* 0x000fe40003f06270 */
[----:B------:R-:W-:Y:S02]  /*1b090*/  FMNMX.FTZ R6, R210, R6, !PT ;  /* 0x00000006d2067209 */ /* 0x000fe40007810000 */
[----:B------:R-:W-:Y:S02]  /*1b0a0*/  FMNMX.FTZ R7, R40, R7, !PT ;  /* 0x0000000728077209 */ /* 0x000fe40007810000 */
[----:B------:R-:W-:Y:S02]  /*1b0b0*/  FMNMX.FTZ R3, R26, R139, !PT ;  /* 0x0000008b1a037209 */ /* 0x000fe40007810000 */
[----:B------:R-:W-:Y:S02]  /*1b0c0*/  ISETP.GE.OR P0, PT, R0, R249, !P0 ;  /* 0x000000f90000720c */ /* 0x000fe40004706670 */
[----:B------:R-:W-:Y:S02]  /*1b0d0*/  FMNMX.FTZ R6, R142, R6, !PT ;  /* 0x000000068e067209 */ /* 0x000fe40007810000 */
[----:B------:R-:W-:Y:S02]  /*1b0e0*/  FMNMX.FTZ R7, R39, R7, !PT ;  /* 0x0000000727077209 */ /* 0x000fe40007810000 */
[----:B------:R-:W-:Y:S02]  /*1b0f0*/  FMNMX.FTZ R3, R211, R3, !PT ;  /* 0x00000003d3037209 */ /* 0x000fe40007810000 */
[----:B------:R-:W-:Y:S02]  /*1b100*/  FSEL R14, R14, -INF , !P0 ;  /* 0xff8000000e0e7808 */ /* 0x000fe40004000000 */
[----:B------:R-:W-:Y:S02]  /*1b110*/  FMNMX.FTZ R6, R208, R6, !PT ;  /* 0x00000006d0067209 */ /* 0x000fe40007810000 */
[----:B------:R-:W-:Y:S02]  /*1b120*/  ISETP.GE.AND P0, PT, R2, R247, PT ;  /* 0x000000f70200720c */ /* 0x000fe40003f06270 */
[----:B------:R-:W-:Y:S02]  /*1b130*/  FMNMX.FTZ R3, R220, R3, !PT ;  /* 0x00000003dc037209 */ /* 0x000fe40007810000 */
[----:B------:R-:W-:Y:S02]  /*1b140*/  FMNMX.FTZ R7, R35, R7, !PT ;  /* 0x0000000723077209 */ /* 0x000fe40007810000 */
[----:B------:R-:W-:Y:S02]  /*1b150*/  FMNMX.FTZ R8, R215, R6, !PT ;  /* 0x00000006d7087209 */ /* 0x000fe40007810000 */
[----:B------:R-:W-:Y:S02]  /*1b160*/  ISETP.GE.OR P0, PT, R2, R251, !P0 ;  /* 0x000000fb0200720c */ /* 0x000fe40004706670 */
[----:B------:R-:W-:Y:S02]  /*1b170*/  FMNMX.FTZ R3, R221, R3, !PT ;  /* 0x00000003dd037209 */ /* 0x000fe40007810000 */
[----:B------:R-:W-:Y:S02]  /*1b180*/  FMNMX.FTZ R6, R34, R7, !PT ;  /* 0x0000000722067209 */ /* 0x000fe40007810000 */
[----:B------:R-:W-:Y:S02]  /*1b190*/  FSEL R13, R13, -INF , !P0 ;  /* 0xff8000000d0d7808 */ /* 0x000fe40004000000 */
[----:B------:R-:W-:Y:S02]  /*1b1a0*/  FMNMX.FTZ R3, R216, R3, !PT ;  /* 0x00000003d8037209 */ /* 0x000fe40007810000 */
[----:B------:R-:W-:Y:S02]  /*1b1b0*/  FMNMX.FTZ R7, R25, R6, !PT ;  /* 0x0000000619077209 */ /* 0x000fe40007810000 */
[----:B------:R-:W-:Y:S02]  /*1b1c0*/  ISETP.GE.AND P0, PT, R0, R247, PT ;  /* 0x000000f70000720c */ /* 0x000fe40003f06270 */
[----:B------:R-:W-:Y:S02]  /*1b1d0*/  FMNMX.FTZ R6, R212, R8, !PT ;  /* 0x00000008d4067209 */ /* 0x000fe40007810000 */
[----:B------:R-:W-:Y:S02]  /*1b1e0*/  FMNMX.FTZ R3, R214, R3, !PT ;  /* 0x00000003d6037209 */ /* 0x000fe40007810000 */
[----:B------:R-:W-:Y:S02]  /*1b1f0*/  ISETP.GE.OR P0, PT, R0, R251, !P0 ;  /* 0x000000fb0000720c */ /* 0x000fe40004706670 */
[----:B------:R-:W-:Y:S02]  /*1b200*/  FMNMX.FTZ R6, R38, R6, !PT ;  /* 0x0000000626067209 */ /* 0x000fe40007810000 */
[----:B------:R-:W-:Y:S02]  /*1b210*/  FSEL R12, R12, -INF , !P0 ;  /* 0xff8000000c0c7808 */ /* 0x000fe40004000000 */
[----:B------:R-:W-:Y:S02]  /*1b220*/  FMNMX.FTZ R3, R44, R3, !PT ;  /* 0x000000032c037209 */ /* 0x000fe40007810000 */
        /* <DEDUP_REMOVED lines=20> */
[----:B------:R-:W-:Y:S01]  /*1b370*/  ISETP.GE.AND P0, PT, R5, R244, PT ;  /* 0x000000f40500720c */ /* 0x000fe20003f06270 */
[----:B------:R-:W1:Y:S01]  /*1b380*/  SHFL.BFLY PT, R7, R135, 0x2, 0x1f ;  /* 0x0c401f0087077f89 */ /* 0x000e6200000e0000 */
[----:B------:R-:W-:Y:S02]  /*1b390*/  FMNMX.FTZ R3, R29, R3, !PT ;  /* 0x000000031d037209 */ /* 0x000fe40007810000 */
[----:B------:R-:W-:Y:S02]  /*1b3a0*/  FMNMX.FTZ R6, R18, R6, !PT ;  /* 0x0000000612067209 */ /* 0x000fe40007810000 */
        /* <DEDUP_REMOVED lines=12> */
[----:B-1----:R-:W-:Y:S02]  /*1b470*/  FMNMX.FTZ R135, R135, R7, !PT ;  /* 0x0000000787877209 */ /* 0x002fe40007810000 */
[----:B------:R-:W-:Y:S05]  /*1b480*/  FMNMX.FTZ R5, R223, R5, !PT ;  /* 0x00000005df057209 */ /* 0x000fea0007810000 */
[----:B------:R-:W1:Y:S01]  /*1b490*/  SHFL.BFLY PT, R7, R3, 0x2, 0x1f ;  /* 0x0c401f0003077f89 */ /* 0x000e6200000e0000 */
[----:B------:R-:W-:Y:S02]  /*1b4a0*/  FSEL R50, R31, -INF , !P6 ;  /* 0xff8000001f327808 */ /* 0x000fe40007000000 */
[----:B------:R-:W-:Y:S02]  /*1b4b0*/  FMNMX.FTZ R5, R230, R5, !PT ;  /* 0x00000005e6057209 */ /* 0x000fe40007810000 */
[----:B------:R-:W-:Y:S02]  /*1b4c0*/  FSEL R49, R42, -INF , !P5 ;  /* 0xff8000002a317808 */ /* 0x000fe40006800000 */
[----:B------:R-:W-:Y:S02]  /*1b4d0*/  FMNMX.FTZ R5, R51, R5, !PT ;  /* 0x0000000533057209 */ /* 0x000fe40007810000 */
[----:B------:R-:W-:Y:S02]  /*1b4e0*/  FSEL R66, R43, -INF , !P4 ;  /* 0xff8000002b427808 */ /* 0x000fe40006000000 */
[----:B------:R-:W-:Y:S02]  /*1b4f0*/  FMNMX.FTZ R5, R232, R5, !PT ;  /* 0x00000005e8057209 */ /* 0x000fe40007810000 */
[----:B------:R-:W-:Y:S02]  /*1b500*/  ISETP.GE.AND P4, PT, R4, R244, PT ;  /* 0x000000f40400720c */ /* 0x000fe40003f86270 */
[----:B------:R-:W-:Y:S02]  /*1b510*/  FMNMX.FTZ R5, R50, R5, !PT ;  /* 0x0000000532057209 */ /* 0x000fe40007810000 */
[----:B------:R-:W-:Y:S02]  /*1b520*/  FSEL R54, R46, -INF , !P2 ;  /* 0xff8000002e367808 */ /* 0x000fe40005000000 */
[----:B------:R-:W-:Y:S02]  /*1b530*/  FMNMX.FTZ R5, R49, R5, !PT ;  /* 0x0000000531057209 */ /* 0x000fe40007810000 */
[----:B--2---:R-:W-:Y:S02]  /*1b540*/  FMNMX.FTZ R134, R134, R6, !PT ;  /* 0x0000000686867209 */ /* 0x004fe40007810000 */
[----:B------:R-:W2:Y:S01]  /*1b550*/  SHFL.BFLY PT, R6, R135, 0x1, 0x1f ;  /* 0x0c201f0087067f89 */ /* 0x000ea200000e0000 */
[----:B------:R-:W-:Y:S02]  /*1b560*/  FMNMX.FTZ R5, R66, R5, !PT ;  /* 0x0000000542057209 */ /* 0x000fe40007810000 */
[----:B-1----:R-:W-:Y:S02]  /*1b570*/  FMNMX.FTZ R3, R3, R7, !PT ;  /* 0x0000000703037209 */ /* 0x002fe40007810000 */
[----:B------:R-:W-:Y:S03]  /*1b580*/  ISETP.GE.OR P4, PT, R4, R248, !P4 ;  /* 0x000000f80400720c */ /* 0x000fe60006786670 */
[----:B------:R-:W-:Y:S01]  /*1b590*/  SHFL.BFLY PT, R7, R134, 0x1, 0x1f ;  /* 0x0c201f0086077f89 */ /* 0x000fe200000e0000 */
[----:B------:R-:W-:Y:S02]  /*1b5a0*/  FSEL R57, R47, -INF , !P1 ;  /* 0xff8000002f397808 */ /* 0x000fe40004800000 */
[----:B------:R-:W-:Y:S05]  /*1b5b0*/  FMNMX.FTZ R4, R54, R5, !PT ;  /* 0x0000000536047209 */ /* 0x000fea0007810000 */
[----:B------:R-:W1:Y:S01]  /*1b5c0*/  SHFL.BFLY PT, R133, R3, 0x1, 0x1f ;  /* 0x0c201f0003857f89 */ /* 0x000e6200000e0000 */
[----:B------:R-:W-:Y:S02]  /*1b5d0*/  ISETP.GE.AND P1, PT, R2, R244, PT ;  /* 0x000000f40200720c */ /* 0x000fe40003f26270 */
[----:B------:R-:W-:Y:S02]  /*1b5e0*/  FSEL R58, R58, -INF , !P0 ;  /* 0xff8000003a3a7808 */ /* 0x000fe40004000000 */
[----:B------:R-:W-:Y:S02]  /*1b5f0*/  FMNMX.FTZ R4, R57, R4, !PT ;  /* 0x0000000439047209 */ /* 0x000fe40007810000 */
[----:B------:R-:W-:Y:S02]  /*1b600*/  ISETP.GE.OR P1, PT, R2, R248, !P1 ;  /* 0x000000f80200720c */ /* 0x000fe40004f26670 */
[----:B------:R-:W-:Y:S02]  /*1b610*/  ISETP.GE.AND P0, PT, R0, R244, PT ;  /* 0x000000f40000720c */ /* 0x000fe40003f06270 */
[----:B------:R-:W-:Y:S02]  /*1b620*/  FSEL R59, R59, -INF , !P4 ;  /* 0xff8000003b3b7808 */ /* 0x000fe40006000000 */
[----:B------:R-:W-:Y:S02]  /*1b630*/  FMNMX.FTZ R2, R58, R4, !PT ;  /* 0x000000043a027209 */ /* 0x000fe40007810000 */
[----:B------:R-:W-:Y:S02]  /*1b640*/  ISETP.GE.OR P0, PT, R0, R248, !P0 ;  /* 0x000000f80000720c */ /* 0x000fe40004706670 */
[----:B------:R-:W-:Y:S02]  /*1b650*/  FSEL R31, R62, -INF , !P1 ;  /* 0xff8000003e1f7808 */ /* 0x000fe40004800000 */
[----:B------:R-:W-:Y:S02]  /*1b660*/  FMNMX.FTZ R0, R59, R2, !PT ;  /* 0x000000023b007209 */ /* 0x000fe40007810000 */
[----:B--2---:R-:W-:Y:S02]  /*1b670*/  FMNMX.FTZ R135, R135, R6, !PT ;  /* 0x0000000687877209 */ /* 0x004fe40007810000 */
[----:B------:R-:W-:Y:S02]  /*1b680*/  FSEL R136, R63, -INF , !P0 ;  /* 0xff8000003f887808 */ /* 0x000fe40004000000 */
[----:B------:R-:W-:Y:S01]  /*1b690*/  FMNMX.FTZ R0, R31, R0, !PT ;  /* 0x000000001f007209 */ /* 0x000fe20007810000 */
[C---:B------:R-:W-:Y:S01]  /*1b6a0*/  FMUL.FTZ R5, R135.reuse, UR4 ;  /* 0x0000000487057c20 */ /* 0x040fe20008410000 */
[----:B------:R-:W-:Y:S02]  /*1b6b0*/  FSETP.NEU.FTZ.AND P2, PT, R135, -INF , PT ;  /* 0xff8000008700780b */ /* 0x000fe40003f5d000 */
[----:B------:R-:W-:Y:S02]  /*1b6c0*/  FMNMX.FTZ R0, R136, R0, !PT ;  /* 0x0000000088007209 */ /* 0x000fe40007810000 */
[----:B------:R-:W-:Y:S02]  /*1b6d0*/  FSEL R5, R5, RZ, P2 ;  /* 0x000000ff05057208 */ /* 0x000fe40001000000 */
[----:B-1----:R-:W-:Y:S01]  /*1b6e0*/  FMNMX.FTZ R133, R3, R133, !PT ;  /* 0x0000008503857209 */ /* 0x002fe20007810000 */
[----:B------:R-:W1:Y:S01]  /*1b6f0*/  SHFL.BFLY PT, R2, R0, 0x2, 0x1f ;  /* 0x0c401f0000027f89 */ /* 0x000e6200000e0000 */
[----:B------:R-:W-:Y:S01]  /*1b700*/  FMNMX.FTZ R134, R134, R7, !PT ;  /* 0x0000000786867209 */ /* 0x000fe20007810000 */
[--C-:B------:R-:W-:Y:S01]  /*1b710*/  FFMA.FTZ R3, R10, UR4, -R5.reuse ;  /* 0x000000040a037c23 */ /* 0x100fe20008010805 */
[C---:B------:R-:W-:Y:S01]  /*1b720*/  FSETP.NEU.FTZ.AND P0, PT, R133.reuse, -INF , PT ;  /* 0xff8000008500780b */ /* 0x040fe20003f1d000 */
[----:B------:R-:W-:Y:S01]  /*1b730*/  FMUL.FTZ R8, R133, UR4 ;  /* 0x0000000485087c20 */ /* 0x000fe20008410000 */
[C---:B------:R-:W-:Y:S01]  /*1b740*/  FSETP.NEU.FTZ.AND P1, PT, R134.reuse, -INF , PT ;  /* 0xff8000008600780b */ /* 0x040fe20003f3d000 */
[----:B------:R2:W-:Y:S01]  /*1b750*/  MUFU.EX2 R27, R3 ;  /* 0x00000003001b7308 */ /* 0x0005e20000000800 */
[----:B------:R-:W-:Y:S01]  /*1b760*/  FMUL.FTZ R7, R134, UR4 ;  /* 0x0000000486077c20 */ /* 0x000fe20008410000 */
[--C-:B------:R-:W-:Y:S01]  /*1b770*/  FFMA.FTZ R6, R143, UR4, -R5.reuse ;  /* 0x000000048f067c23 */ /* 0x100fe20008010805 */
[----:B------:R-:W-:Y:S01]  /*1b780*/  FSEL R8, R8, RZ, P0 ;  /* 0x000000ff08087208 */ /* 0x000fe20000000000 */
[--C-:B------:R-:W-:Y:S01]  /*1b790*/  FFMA.FTZ R218, R218, UR4, -R5.reuse ;  /* 0x00000004dada7c23 */ /* 0x100fe20008010805 */
[--C-:B------:R-:W-:Y:S01]  /*1b7a0*/  FFMA.FTZ R217, R217, UR4, -R5.reuse ;  /* 0x00000004d9d97c23 */ /* 0x100fe20008010805 */
[----:B------:R-:W-:Y:S01]  /*1b7b0*/  FSEL R7, R7, RZ, P1 ;  /* 0x000000ff07077208 */ /* 0x000fe20000800000 */
[--C-:B------:R-:W-:Y:S03]  /*1b7c0*/  FFMA.FTZ R224, R35, UR4, -R5.reuse ;  /* 0x0000000423e07c23 */ /* 0x100fe60008010805 */
        /* <DEDUP_REMOVED lines=9> */
[--C-:B--2---:R-:W-:Y:S01]  /*1b860*/  FFMA.FTZ R3, R132, UR4, -R7.reuse ;  /* 0x0000000484037c23 */ /* 0x104fe20008010807 */
[----:B-1----:R-:W-:Y:S01]  /*1b870*/  FMNMX.FTZ R0, R0, R2, !PT ;  /* 0x0000000200007209 */ /* 0x002fe20007810000 */
[--C-:B------:R-:W-:Y:S01]  /*1b880*/  FFMA.FTZ R2, R210, UR4, -R7.reuse ;  /* 0x00000004d2027c23 */ /* 0x100fe20008010807 */
[----:B------:R-:W-:Y:S01]  /*1b890*/  MUFU.EX2 R233, R10 ;  /* 0x0000000a00e97308 */ /* 0x000fe20000000800 */
[----:B------:R-:W-:Y:S01]  /*1b8a0*/  FSEL R4, R134, RZ, P1 ;  /* 0x000000ff86047208 */ /* 0x000fe20000800000 */
[--C-:B------:R-:W-:Y:S01]  /*1b8b0*/  FFMA.FTZ R210, R37, UR4, -R7.reuse ;  /* 0x0000000425d27c23 */ /* 0x100fe20008010807 */
[--C-:B------:R-:W-:Y:S01]  /*1b8c0*/  FFMA.FTZ R43, R17, UR4, -R7.reuse ;  /* 0x00000004112b7c23 */ /* 0x100fe20008010807 */
[----:B------:R-:W-:Y:S01]  /*1b8d0*/  FFMA.FTZ R47, R33, UR4, -R8 ;  /* 0x00000004212f7c23 */ /* 0x000fe20008010808 */
[--C-:B---3--:R-:W-:Y:S01]  /*1b8e0*/  FFMA.FTZ R6, R208, UR4, -R7.reuse ;  /* 0x00000004d0067c23 */ /* 0x108fe20008010807 */
[----:B------:R-:W-:Y:S01]  /*1b8f0*/  FADD.FTZ R4, -R4, R138 ;  /* 0x0000008a04047221 */ /* 0x000fe20000010100 */
        /* <DEDUP_REMOVED lines=10> */
[--C-:B------:R-:W-:Y:S01]  /*1b9a0*/  FFMA.FTZ R61, R15, UR4, -R8.reuse ;  /* 0x000000040f3d7c23 */ /* 0x100fe20008010808 */
[--C-:B------:R-:W-:Y:S01]  /*1b9b0*/  FFMA.FTZ R13, R11, UR4, -R7.reuse ;  /* 0x000000040b0d7c23 */ /* 0x100fe20008010807 */
[----:B------:R-:W-:Y:S01]  /*1b9c0*/  FFMA.FTZ R30, R30, UR4, -R8 ;  /* 0x000000041e1e7c23 */ /* 0x000fe20008010808 */
[----:B------:R-:W-:Y:S02]  /*1b9d0*/  IMAD.MOV.U32 R11, RZ, RZ, R42 ;  /* 0x000000ffff0b7224 */ /* 0x000fe400078e002a */
[--C-:B------:R-:W-:Y:S01]  /*1b9e0*/  FFMA.FTZ R215, R215, UR4, -R7.reuse ;  /* 0x00000004d7d77c23 */ /* 0x100fe20008010807 */
[--C-:B------:R-:W-:Y:S01]  /*1b9f0*/  FFMA.FTZ R212, R212, UR4, -R7.reuse ;  /* 0x00000004d4d47c23 */ /* 0x100fe20008010807 */
[--C-:B------:R-:W-:Y:S02]  /*1ba00*/  FFMA.FTZ R28, R28, UR4, -R7.reuse ;  /* 0x000000041c1c7c23 */ /* 0x100fe40008010807 */
[----:B------:R3:W-:Y:S01]  /*1ba10*/  MUFU.EX2 R234, R6 ;  /* 0x0000000600ea7308 */ /* 0x0007e20000000800 */
[----:B-1----:R-:W-:Y:S01]  /*1ba20*/  FFMA.FTZ R3, R26, UR4, -R8 ;  /* 0x000000041a037c23 */ /* 0x002fe20008010808 */
[--C-:B------:R-:W-:Y:S01]  /*1ba30*/  FFMA.FTZ R63, R23, UR4, -R7.reuse ;  /* 0x00000004173f7c23 */ /* 0x100fe20008010807 */
[--C-:B------:R-:W-:Y:S01]  /*1ba40*/  FFMA.FTZ R62, R22, UR4, -R7.reuse ;  /* 0x00000004163e7c23 */ /* 0x100fe20008010807 */
[--C-:B------:R-:W-:Y:S01]  /*1ba50*/  FFMA.FTZ R9, R9, UR4, -R7.reuse ;  /* 0x0000000409097c23 */ /* 0x100fe20008010807 */
[----:B------:R-:W-:Y:S01]  /*1ba60*/  IMAD.MOV.U32 R29, RZ, RZ, R18 ;  /* 0x000000ffff1d7224 */ /* 0x000fe200078e0012 */
[----:B------:R-:W-:Y:S04]  /*1ba70*/  MOV R15, R19 ;  /* 0x00000013000f7202 */ /* 0x000fe80000000f00 */
[----:B------:R1:W-:Y:S01]  /*1ba80*/  MUFU.EX2 R26, R3 ;  /* 0x00000003001a7308 */ /* 0x0003e20000000800 */
[--C-:B--2---:R-:W-:Y:S01]  /*1ba90*/  FFMA.FTZ R2, R211, UR4, -R8.reuse ;  /* 0x00000004d3027c23 */ /* 0x104fe20008010808 */
[----:B------:R-:W-:Y:S01]  /*1baa0*/  FFMA.FTZ R211, R38, UR4, -R7 ;  /* 0x0000000426d37c23 */ /* 0x000fe20008010807 */
[----:B------:R-:W-:Y:S07]  /*1bab0*/  MOV R42, R51 ;  /* 0x00000033002a7202 */ /* 0x000fee0000000f00 */
[----:B------:R2:W4:Y:S01]  /*1bac0*/  MUFU.EX2 R67, R2 ;  /* 0x0000000200437308 */ /* 0x0005220000000800 */
[--C-:B---3--:R-:W-:Y:S09]  /*1bad0*/  FFMA.FTZ R6, R220, UR4, -R8.reuse ;  /* 0x00000004dc067c23 */ /* 0x108ff20008010808 */
[----:B------:R-:W-:Y:S01]  /*1bae0*/  MUFU.EX2 R220, R6 ;  /* 0x0000000600dc7308 */ /* 0x000fe20000000800 */
[--C-:B-1----:R-:W-:Y:S09]  /*1baf0*/  FFMA.FTZ R3, R213, UR4, -R5.reuse ;  /* 0x00000004d5037c23 */ /* 0x102ff20008010805 */
[----:B------:R1:W-:Y:S01]  /*1bb00*/  MUFU.EX2 R213, R3 ;  /* 0x0000000300d57308 */ /* 0x0003e20000000800 */
[----:B--2---:R-:W-:Y:S01]  /*1bb10*/  FFMA.FTZ R2, R209, UR4, -R5 ;  /* 0x00000004d1027c23 */ /* 0x004fe20008010805 */
[----:B----4-:R-:W-:Y:S01]  /*1bb20*/  MOV R14, R67 ;  /* 0x00000043000e7202 */ /* 0x010fe20000000f00 */
[----:B------:R-:W-:Y:S01]  /*1bb30*/  FFMA.FTZ R209, R41, UR4, -R8 ;  /* 0x0000000429d17c23 */ /* 0x000fe20008010808 */
[----:B------:R-:W-:Y:S01]  /*1bb40*/  MOV R41, R43 ;  /* 0x0000002b00297202 */ /* 0x000fe20000000f00 */
[----:B------:R-:W-:Y:S05]  /*1bb50*/  IMAD.MOV.U32 R43, RZ, RZ, R50 ;  /* 0x000000ffff2b7224 */ /* 0x000fea00078e0032 */
[----:B------:R2:W-:Y:S10]  /*1bb60*/  MUFU.EX2 R235, R2 ;  /* 0x0000000200eb7308 */ /* 0x0005f40000000800 */
[----:B------:R-:W-:Y:S01]  /*1bb70*/  MUFU.EX2 R224, R224 ;  /* 0x000000e000e07308 */ /* 0x000fe20000000800 */
[----:B-1----:R-:W1:Y:S09]  /*1bb80*/  SHFL.BFLY PT, R3, R0, 0x1, 0x1f ;  /* 0x0c201f0000037f89 */ /* 0x002e7200000e0000 */
[----:B------:R-:W-:Y:S01]  /*1bb90*/  MUFU.EX2 R231, R231 ;  /* 0x000000e700e77308 */ /* 0x000fe20000000800 */
[----:B--2---:R-:W-:Y:S01]  /*1bba0*/  FFMA.FTZ R2, R142, UR4, -R7 ;  /* 0x000000048e027c23 */ /* 0x004fe20008010807 */
[----:B------:R-:W-:Y:S01]  /*1bbb0*/  FFMA.FTZ R142, R25, UR4, -R5 ;  /* 0x00000004198e7c23 */ /* 0x000fe20008010805 */
[----:B------:R-:W-:Y:S07]  /*1bbc0*/  FFMA.FTZ R25, R20, UR4, -R8 ;  /* 0x0000000414197c23 */ /* 0x000fee0008010808 */
[----:B------:R2:W3:Y:S01]  /*1bbd0*/  MUFU.EX2 R48, R2 ;  /* 0x0000000200307308 */ /* 0x0004e20000000800 */
[----:B-1----:R-:W-:Y:S02]  /*1bbe0*/  FMNMX.FTZ R132, R0, R3, !PT ;  /* 0x0000000300847209 */ /* 0x002fe40007810000 */
[----:B------:R-:W-:Y:S02]  /*1bbf0*/  FSEL R0, R133, RZ, P0 ;  /* 0x000000ff85007208 */ /* 0x000fe40000000000 */
[----:B------:R-:W-:Y:S03]  /*1bc00*/  FSETP.NEU.FTZ.AND P0, PT, R132, -INF , PT ;  /* 0xff8000008400780b */ /* 0x000fe60003f1d000 */
[----:B------:R-:W-:Y:S01]  /*1bc10*/  FADD.FTZ R3, -R0, R139 ;  /* 0x0000008b00037221 */ /* 0x000fe20000010100 */
[----:B--2---:R-:W-:Y:S02]  /*1bc20*/  FSEL R2, R135, RZ, P2 ;  /* 0x000000ff87027208 */ /* 0x004fe40001000000 */
[----:B------:R-:W-:Y:S01]  /*1bc30*/  FSEL R0, R132, RZ, P0 ;  /* 0x000000ff84007208 */ /* 0x000fe20000000000 */
[----:B------:R-:W-:Y:S01]  /*1bc40*/  FMUL.FTZ R3, R3, UR4 ;  /* 0x0000000403037c20 */ /* 0x000fe20008410000 */
[----:B---3--:R-:W-:Y:S01]  /*1bc50*/  MOV R40, R48 ;  /* 0x0000003000287202 */ /* 0x008fe20000000f00 */
[----:B------:R-:W-:Y:S01]  /*1bc60*/  FADD.FTZ R2, -R2, R137 ;  /* 0x0000008902027221 */ /* 0x000fe20000010100 */
[----:B------:R-:W-:Y:S01]  /*1bc70*/  FMUL.FTZ R137, R132, UR4 ;  /* 0x0000000484897c20 */ /* 0x000fe20008410000 */
[----:B------:R-:W-:Y:S01]  /*1bc80*/  FADD.FTZ R6, -R0, R140 ;  /* 0x0000008c00067221 */ /* 0x000fe20000010100 */
[----:B------:R-:W-:Y:S02]  /*1bc90*/  IMAD.MOV.U32 R140, RZ, RZ, R49 ;  /* 0x000000ffff8c7224 */ /* 0x000fe400078e0031 */
[----:B------:R-:W-:Y:S01]  /*1bca0*/  IMAD.MOV.U32 R44, RZ, RZ, R40 ;  /* 0x000000ffff2c7224 */ /* 0x000fe200078e0028 */
[----:B------:R-:W-:Y:S01]  /*1bcb0*/  FSEL R137, R137, RZ, P0 ;  /* 0x000000ff89897208 */ /* 0x000fe20000000000 */
[----:B------:R-:W-:Y:S01]  /*1bcc0*/  FMUL.FTZ R8, R6, UR4 ;  /* 0x0000000406087c20 */ /* 0x000fe20008410000 */
[----:B------:R-:W-:Y:S01]  /*1bcd0*/  MOV R40, R140 ;  /* 0x0000008c00287202 */ /* 0x000fe20000000f00 */
[----:B------:R-:W-:Y:S01]  /*1bce0*/  IMAD.MOV.U32 R140, RZ, RZ, R66 ;  /* 0x000000ffff8c7224 */ /* 0x000fe200078e0042 */
[----:B------:R-:W-:Y:S01]  /*1bcf0*/  PLOP3.LUT P0, PT, PT, PT, UP0, 0x80, 0x0 ;  /* 0x000000000000781c */ /* 0x000fe20003f0f008 */
[----:B------:R-:W-:Y:S01]  /*1bd00*/  FFMA.FTZ R0, R219, UR4, -R137 ;  /* 0x00000004db007c23 */ /* 0x000fe20008010889 */
[----:B------:R-:W-:Y:S01]  /*1bd10*/  FFMA.FTZ R219, R39, UR4, -R5 ;  /* 0x0000000427db7c23 */ /* 0x000fe20008010805 */
[--C-:B------:R-:W-:Y:S01]  /*1bd20*/  FFMA.FTZ R5, R223, UR4, -R137.reuse ;  /* 0x00000004df057c23 */ /* 0x100fe20008010889 */
[----:B------:R-:W2:Y:S01]  /*1bd30*/  LDL.LU R39, [R1+0x34] ;  /* 0x0000340001277983 */ /* 0x000ea20000300800 */
[----:B------:R1:W-:Y:S01]  /*1bd40*/  MUFU.EX2 R139, R0 ;  /* 0x00000000008b7308 */ /* 0x0003e20000000800 */
[----:B------:R-:W-:Y:S01]  /*1bd50*/  FFMA.FTZ R10, R252, UR4, -R137 ;  /* 0x00000004fc0a7c23 */ /* 0x000fe20008010889 */
[----:B------:R-:W-:Y:S08]  /*1bd60*/  FFMA.FTZ R252, R36, UR4, -R7 ;  /* 0x0000000424fc7c23 */ /* 0x000ff00008010807 */
[----:B------:R-:W-:Y:S10]  /*1bd70*/  MUFU.EX2 R223, R5 ;  /* 0x0000000500df7308 */ /* 0x000ff40000000800 */
[----:B------:R3:W-:Y:S01]  /*1bd80*/  MUFU.EX2 R208, R10 ;  /* 0x0000000a00d07308 */ /* 0x0007e20000000800 */
[----:B-1----:R-:W-:Y:S09]  /*1bd90*/  FFMA.FTZ R0, R222, UR4, -R137 ;  /* 0x00000004de007c23 */ /* 0x002ff20008010889 */
[----:B------:R1:W-:Y:S01]  /*1bda0*/  MUFU.EX2 R222, R0 ;  /* 0x0000000000de7308 */ /* 0x0003e20000000800 */
[----:B---3--:R-:W-:Y:S02]  /*1bdb0*/  IMAD.MOV.U32 R10, RZ, RZ, R143 ;  /* 0x000000ffff0a7224 */ /* 0x008fe400078e008f */
[----:B------:R-:W-:Y:S02]  /*1bdc0*/  IMAD.MOV.U32 R143, RZ, RZ, R54 ;  /* 0x000000ffff8f7224 */ /* 0x000fe400078e0036 */
[----:B-1----:R-:W-:Y:S05]  /*1bdd0*/  FMUL.FTZ R0, R2, UR4 ;  /* 0x0000000402007c20 */ /* 0x002fea0008410000 */
[----:B------:R-:W1:Y:S02]  /*1bde0*/  MUFU.EX2 R2, R0 ;  /* 0x0000000000027308 */ /* 0x000e640000000800 */
[C---:B-1----:R-:W-:Y:S01]  /*1bdf0*/  FMUL.FTZ R64, R2.reuse, R144 ;  /* 0x0000009002407220 */ /* 0x042fe20000410000 */
[----:B------:R-:W-:Y:S01]  /*1be00*/  FMUL.FTZ R48, R2, R152 ;  /* 0x0000009802307220 */ /* 0x000fe20000410000 */
[----:B------:R-:W3:Y:S01]  /*1be10*/  LDL.LU R144, [R1+0x38] ;  /* 0x0000380001907983 */ /* 0x000ee20000300800 */
        /* <DEDUP_REMOVED lines=44> */
[----:B------:R-:W-:Y:S02]  /*1c0e0*/  MOV R172, R15 ;  /* 0x0000000f00ac7202 */ /* 0x000fe40000000f00 */
[----:B------:R-:W-:Y:S01]  /*1c0f0*/  MOV R15, R24 ;  /* 0x00000018000f7202 */ /* 0x000fe20000000f00 */
        /* <DEDUP_REMOVED lines=45> */
[----:B------:R-:W-:Y:S08]  /*1c3d0*/  IMAD.MOV.U32 R158, RZ, RZ, R172 ;  /* 0x000000ffff9e7224 */ /* 0x000ff000078e00ac */
[----:B------:R-:W-:Y:S10]  /*1c3e0*/  MUFU.EX2 R173, R217 ;  /* 0x000000d900ad7308 */ /* 0x000ff40000000800 */
[----:B------:R-:W-:Y:S10]  /*1c3f0*/  MUFU.EX2 R167, R215 ;  /* 0x000000d700a77308 */ /* 0x000ff40000000800 */
[----:B------:R-:W-:Y:S10]  /*1c400*/  MUFU.EX2 R174, R212 ;  /* 0x000000d400ae7308 */ /* 0x000ff40000000800 */
[----:B------:R-:W-:Y:S10]  /*1c410*/  MUFU.EX2 R172, R216 ;  /* 0x000000d800ac7308 */ /* 0x000ff40000000800 */
[----:B------:R-:W-:Y:S01]  /*1c420*/  MUFU.EX2 R168, R168 ;  /* 0x000000a800a87308 */ /* 0x000fe20000000800 */
[----:B--2---:R-:W-:Y:S01]  /*1c430*/  FFMA.FTZ R152, R2, R39, R27 ;  /* 0x0000002702987223 */ /* 0x004fe2000001001b */
[----:B------:R-:W-:Y:S08]  /*1c440*/  FMUL.FTZ R39, R0, R159 ;  /* 0x0000009f00277220 */ /* 0x000ff00000410000 */
[----:B------:R1:W2:Y:S01]  /*1c450*/  MUFU.EX2 R2, R3 ;  /* 0x0000000300027308 */ /* 0x0002a20000000800 */
[----:B------:R-:W-:Y:S04]  /*1c460*/  IMAD.MOV.U32 R159, RZ, RZ, R58 ;  /* 0x000000ffff9f7224 */ /* 0x000fe800078e003a */
[----:B------:R-:W-:Y:S01]  /*1c470*/  FFMA.FTZ R159, R159, UR4, -R137 ;  /* 0x000000049f9f7c23 */ /* 0x000fe20008010889 */
[----:B-1----:R-:W4:Y:S01]  /*1c480*/  LDL.LU R3, [R1+0x40] ;  /* 0x0000400001037983 */ /* 0x002f220000300800 */
[C---:B--2---:R-:W-:Y:S01]  /*1c490*/  FMUL.FTZ R41, R2.reuse, R189 ;  /* 0x000000bd02297220 */ /* 0x044fe20000410000 */
[----:B------:R-:W-:Y:S01]  /*1c4a0*/  MOV R189, R45 ;  /* 0x0000002d00bd7202 */ /* 0x000fe20000000f00 */
[C---:B------:R-:W-:Y:S01]  /*1c4b0*/  FMUL.FTZ R45, R2.reuse, R185 ;  /* 0x000000b9022d7220 */ /* 0x040fe20000410000 */
[C---:B------:R-:W-:Y:S01]  /*1c4c0*/  FMUL.FTZ R40, R2.reuse, R188 ;  /* 0x000000bc02287220 */ /* 0x040fe20000410000 */
[----:B------:R-:W-:Y:S02]  /*1c4d0*/  IMAD.MOV.U32 R185, RZ, RZ, R56 ;  /* 0x000000ffffb97224 */ /* 0x000fe400078e0038 */
[C---:B------:R-:W-:Y:S01]  /*1c4e0*/  FMUL.FTZ R56, R2.reuse, R180 ;  /* 0x000000b402387220 */ /* 0x040fe20000410000 */
[----:B------:R-:W-:Y:S01]  /*1c4f0*/  IMAD.MOV.U32 R188, RZ, RZ, R44 ;  /* 0x000000ffffbc7224 */ /* 0x000fe200078e002c */
[----:B------:R-:W-:Y:S01]  /*1c500*/  MOV R180, R153 ;  /* 0x0000009900b47202 */ /* 0x000fe20000000f00 */
[----:B------:R-:W-:Y:S02]  /*1c510*/  IMAD.MOV.U32 R153, RZ, RZ, R156 ;  /* 0x000000ffff997224 */ /* 0x000fe400078e009c */
[C---:B------:R-:W-:Y:S01]  /*1c520*/  FMUL.FTZ R44, R2.reuse, R184 ;  /* 0x000000b8022c7220 */ /* 0x040fe20000410000 */
[----:B------:R-:W-:Y:S01]  /*1c530*/  MOV R184, R143 ;  /* 0x0000008f00b87202 */ /* 0x000fe20000000f00 */
[C---:B------:R-:W-:Y:S01]  /*1c540*/  FMUL.FTZ R9, R2.reuse, R205 ;  /* 0x000000cd02097220 */ /* 0x040fe20000410000 */
[----:B------:R-:W-:Y:S01]  /*1c550*/  F2FP.F16.F32.PACK_AB R142, R235, R189 ;  /* 0x000000bdeb8e723e */ /* 0x000fe200000000ff */
[----:B------:R-:W-:Y:S01]  /*1c560*/  FMUL.FTZ R29, R2, R193 ;  /* 0x000000c1021d7220 */ /* 0x000fe20000410000 */
[----:B------:R-:W-:Y:S01]  /*1c570*/  F2FP.F16.F32.PACK_AB R143, R234, R188 ;  /* 0x000000bcea8f723e */ /* 0x000fe200000000ff */
        /* <DEDUP_REMOVED lines=8> */
[----:B------:R-:W-:Y:S02]  /*1c600*/  IMAD.MOV.U32 R200, RZ, RZ, R30 ;  /* 0x000000ffffc87224 */ /* 0x000fe400078e001e */
[C---:B------:R-:W-:Y:S01]  /*1c610*/  FMUL.FTZ R28, R2.reuse, R192 ;  /* 0x000000c0021c7220 */ /* 0x040fe20000410000 */
[----:B------:R-:W-:Y:S01]  /*1c620*/  IMAD.MOV.U32 R192, RZ, RZ, R47 ;  /* 0x000000ffffc07224 */ /* 0x000fe200078e002f */
[----:B------:R-:W-:Y:S01]  /*1c630*/  MOV R201, R46 ;  /* 0x0000002e00c97202 */ /* 0x000fe20000000f00 */
[C---:B------:R-:W-:Y:S01]  /*1c640*/  FMUL.FTZ R57, R2.reuse, R181 ;  /* 0x000000b502397220 */ /* 0x040fe20000410000 */
[----:B------:R-:W-:Y:S01]  /*1c650*/  MOV R205, R160 ;  /* 0x000000a000cd7202 */ /* 0x000fe20000000f00 */
[----:B------:R-:W-:Y:S01]  /*1c660*/  IMAD.MOV.U32 R197, RZ, RZ, R63 ;  /* 0x000000ffffc57224 */ /* 0x000fe200078e003f */
        /* <DEDUP_REMOVED lines=15> */
[----:B---3--:R-:W-:Y:S01]  /*1c760*/  FFMA.FTZ R157, R0, R144, R141 ;  /* 0x00000090009d7223 */ /* 0x008fe2000001008d */
[----:B------:R-:W-:Y:S01]  /*1c770*/  F2FP.F16.F32.PACK_AB R141, R185, R141 ;  /* 0x0000008db98d723e */ /* 0x000fe200000000ff */
[----:B------:R-:W1:Y:S01]  /*1c780*/  LDSM.16.MT88.4 R144, [R225+0xc000] ;  /* 0x00c00000e190783b */ /* 0x000e620000004200 */
[----:B------:R2:W3:Y:S01]  /*1c790*/  MUFU.EX2 R0, R8 ;  /* 0x0000000800007308 */ /* 0x0004e20000000800 */
[C---:B------:R-:W-:Y:S01]  /*1c7a0*/  FMUL.FTZ R109, R2.reuse, R109 ;  /* 0x0000006d026d7220 */ /* 0x040fe20000410000 */
[C---:B------:R-:W-:Y:S01]  /*1c7b0*/  FMUL.FTZ R120, R2.reuse, R120 ;  /* 0x0000007802787220 */ /* 0x040fe20000410000 */
[C---:B------:R-:W-:Y:S01]  /*1c7c0*/  FMUL.FTZ R121, R2.reuse, R121 ;  /* 0x0000007902797220 */ /* 0x040fe20000410000 */
[C---:B------:R-:W-:Y:S01]  /*1c7d0*/  FMUL.FTZ R124, R2.reuse, R124 ;  /* 0x0000007c027c7220 */ /* 0x040fe20000410000 */
[----:B------:R-:W-:Y:S01]  /*1c7e0*/  FMUL.FTZ R125, R2, R125 ;  /* 0x0000007d027d7220 */ /* 0x000fe20000410000 */
[----:B------:R-:W-:Y:S04]  /*1c7f0*/  FFMA.FTZ R160, R160, UR4, -R137 ;  /* 0x00000004a0a07c23 */ /* 0x000fe80008010889 */
[----:B------:R-:W-:Y:S10]  /*1c800*/  MUFU.EX2 R176, R221 ;  /* 0x000000dd00b07308 */ /* 0x000ff40000000800 */
[----:B------:R-:W-:Y:S01]  /*1c810*/  MUFU.EX2 R177, R211 ;  /* 0x000000d300b17308 */ /* 0x000fe20000000800 */
[----:B--2---:R-:W-:Y:S01]  /*1c820*/  FMUL.FTZ R8, R2, R204 ;  /* 0x000000cc02087220 */ /* 0x004fe20000410000 */
[C---:B---3--:R-:W-:Y:S01]  /*1c830*/  FMUL.FTZ R10, R0.reuse, R206 ;  /* 0x000000ce000a7220 */ /* 0x048fe20000410000 */
[C---:B------:R-:W-:Y:S01]  /*1c840*/  FMUL.FTZ R11, R0.reuse, R207 ;  /* 0x000000cf000b7220 */ /* 0x040fe20000410000 */
[----:B------:R-:W-:Y:S02]  /*1c850*/  IMAD.MOV.U32 R207, RZ, RZ, R14 ;  /* 0x000000ffffcf7224 */ /* 0x000fe400078e000e */
[C---:B------:R-:W-:Y:S01]  /*1c860*/  FMUL.FTZ R14, R0.reuse, R202 ;  /* 0x000000ca000e7220 */ /* 0x040fe20000410000 */
[C---:B------:R-:W-:Y:S01]  /*1c870*/  FMUL.FTZ R15, R0.reuse, R203 ;  /* 0x000000cb000f7220 */ /* 0x040fe20000410000 */
[----:B------:R-:W-:Y:S01]  /*1c880*/  IMAD.MOV.U32 R204, RZ, RZ, R161 ;  /* 0x000000ffffcc7224 */ /* 0x000fe200078e00a1 */
[----:B------:R-:W-:Y:S01]  /*1c890*/  MOV R161, R31 ;  /* 0x0000001f00a17202 */ /* 0x000fe20000000f00 */
[C---:B------:R-:W-:Y:S01]  /*1c8a0*/  FMUL.FTZ R30, R0.reuse, R194 ;  /* 0x000000c2001e7220 */ /* 0x040fe20000410000 */
[C---:B------:R-:W-:Y:S01]  /*1c8b0*/  FMUL.FTZ R31, R0.reuse, R195 ;  /* 0x000000c3001f7220 */ /* 0x040fe20000410000 */
[----:B------:R-:W-:Y:S01]  /*1c8c0*/  MOV R202, R43 ;  /* 0x0000002b00ca7202 */ /* 0x000fe20000000f00 */
[----:B------:R-:W-:Y:S02]  /*1c8d0*/  IMAD.MOV.U32 R203, RZ, RZ, R42 ;  /* 0x000000ffffcb7224 */ /* 0x000fe400078e002a */
        /* <DEDUP_REMOVED lines=20> */
[----:B------:R-:W-:Y:S02]  /*1ca20*/  IMAD.MOV.U32 R206, RZ, RZ, R171 ;  /* 0x000000ffffce7224 */ /* 0x000fe400078e00ab */
[C---:B------:R-:W-:Y:S01]  /*1ca30*/  FMUL.FTZ R122, R0.reuse, R122 ;  /* 0x0000007a007a7220 */ /* 0x040fe20000410000 */
[C---:B------:R-:W-:Y:S01]  /*1ca40*/  FMUL.FTZ R123, R0.reuse, R123 ;  /* 0x0000007b007b7220 */ /* 0x040fe20000410000 */
[C---:B------:R-:W-:Y:S01]  /*1ca50*/  FMUL.FTZ R126, R0.reuse, R126 ;  /* 0x0000007e007e7220 */ /* 0x040fe20000410000 */
[----:B------:R-:W-:Y:S01]  /*1ca60*/  FMUL.FTZ R127, R0, R127 ;  /* 0x0000007f007f7220 */ /* 0x000fe20000410000 */
[----:B------:R-:W-:Y:S01]  /*1ca70*/  MUFU.EX2 R181, R210 ;  /* 0x000000d200b57308 */ /* 0x000fe20000000800 */
[----:B------:R-:W-:Y:S01]  /*1ca80*/  MOV R171, R175 ;  /* 0x000000af00ab7202 */ /* 0x000fe20000000f00 */
[----:B------:R-:W-:Y:S08]  /*1ca90*/  IMAD.MOV.U32 R194, RZ, RZ, R185 ;  /* 0x000000ffffc27224 */ /* 0x000ff000078e00b9 */
[----:B------:R-:W-:Y:S10]  /*1caa0*/  MUFU.EX2 R175, R214 ;  /* 0x000000d600af7308 */ /* 0x000ff40000000800 */
[----:B------:R2:W-:Y:S10]  /*1cab0*/  MUFU.EX2 R179, R138 ;  /* 0x0000008a00b37308 */ /* 0x0005f40000000800 */
[----:B------:R-:W-:Y:S10]  /*1cac0*/  MUFU.EX2 R163, R163 ;  /* 0x000000a300a37308 */ /* 0x000ff40000000800 */
[----:B------:R-:W-:Y:S01]  /*1cad0*/  MUFU.EX2 R195, R193 ;  /* 0x000000c100c37308 */ /* 0x000fe20000000800 */
[----:B--2---:R-:W2:Y:S09]  /*1cae0*/  LDL.LU R138, [R1+0x44] ;  /* 0x00004400018a7983 */ /* 0x004eb20000300800 */
[----:B------:R-:W-:Y:S10]  /*1caf0*/  MUFU.EX2 R197, R197 ;  /* 0x000000c500c57308 */ /* 0x000ff40000000800 */
[----:B------:R-:W-:Y:S10]  /*1cb00*/  MUFU.EX2 R196, R196 ;  /* 0x000000c400c47308 */ /* 0x000ff40000000800 */
[----:B------:R-:W-:Y:S10]  /*1cb10*/  MUFU.EX2 R201, R201 ;  /* 0x000000c900c97308 */ /* 0x000ff40000000800 */
[----:B------:R-:W-:Y:S10]  /*1cb20*/  MUFU.EX2 R183, R205 ;  /* 0x000000cd00b77308 */ /* 0x000ff40000000800 */
[----:B------:R-:W-:Y:S01]  /*1cb30*/  MUFU.EX2 R191, R204 ;  /* 0x000000cc00bf7308 */ /* 0x000fe20000000800 */
[----:B----4-:R-:W-:Y:S01]  /*1cb40*/  FFMA.FTZ R156, R2, R3, R26 ;  /* 0x00000003029c7223 */ /* 0x010fe2000001001a */
[----:B------:R-:W-:Y:S01]  /*1cb50*/  MOV R3, R140 ;  /* 0x0000008c00037202 */ /* 0x000fe20000000f00 */
[C---:B------:R-:W-:Y:S01]  /*1cb60*/  FMUL.FTZ R26, R0.reuse, R198 ;  /* 0x000000c6001a7220 */ /* 0x040fe20000410000 */
[----:B------:R-:W-:Y:S01]  /*1cb70*/  F2FP.F16.F32.PACK_AB R140, R213, R27 ;  /* 0x0000001bd58c723e */ /* 0x000fe200000000ff */
[----:B------:R-:W-:Y:S01]  /*1cb80*/  FMUL.FTZ R27, R0, R199 ;  /* 0x000000c7001b7220 */ /* 0x000fe20000410000 */
[----:B------:R-:W-:Y:S01]  /*1cb90*/  IMAD.MOV.U32 R198, RZ, RZ, R232 ;  /* 0x000000ffffc67224 */ /* 0x000fe200078e00e8 */
[----:B------:R-:W-:Y:S03]  /*1cba0*/  MOV R2, R230 ;  /* 0x000000e600027202 */ /* 0x000fe60000000f00 */
[----:B------:R3:W-:Y:S01]  /*1cbb0*/  MUFU.EX2 R232, R219 ;  /* 0x000000db00e87308 */ /* 0x0007e20000000800 */
[--C-:B------:R-:W-:Y:S01]  /*1cbc0*/  FFMA.FTZ R3, R3, UR4, -R137.reuse ;  /* 0x0000000403037c23 */ /* 0x100fe20008010889 */
[----:B------:R-:W-:Y:S01]  /*1cbd0*/  IMAD.MOV.U32 R199, RZ, RZ, R198 ;  /* 0x000000ffffc77224 */ /* 0x000fe200078e00c6 */
[-C--:B-1----:R-:W-:Y:S07]  /*1cbe0*/  HMMA.16816.F32 R4, R140, R144.reuse, R4 ;  /* 0x000000908c04723c */ /* 0x082fee0000001804 */
[----:B------:R-:W-:Y:S01]  /*1cbf0*/  MUFU.EX2 R230, R209 ;  /* 0x000000d100e67308 */ /* 0x000fe20000000800 */
[C---:B------:R-:W-:Y:S04]  /*1cc00*/  HMMA.16816.F32 R8, R148.reuse, R144, R8 ;  /* 0x000000909408723c */ /* 0x040fe80000001808 */
[--C-:B------:R-:W-:Y:S02]  /*1cc10*/  FFMA.FTZ R2, R2, UR4, -R137.reuse ;  /* 0x0000000402027c23 */ /* 0x100fe40008010889 */
[-C--:B------:R-:W-:Y:S01]  /*1cc20*/  HMMA.16816.F32 R12, R148, R146.reuse, R12 ;  /* 0x00000092940c723c */ /* 0x080fe2000000180c */
[----:B---3--:R-:W-:Y:S04]  /*1cc30*/  LDSM.16.MT88.4 R216, [R226+0xf800] ;  /* 0x00f80000e2d8783b */ /* 0x008fe80000004200 */
[----:B------:R-:W-:Y:S01]  /*1cc40*/  MOV R198, R203 ;  /* 0x000000cb00c67202 */ /* 0x000fe20000000f00 */
[C---:B------:R-:W-:Y:S03]  /*1cc50*/  HMMA.16816.F32 R16, R140.reuse, R146, R16 ;  /* 0x000000928c10723c */ /* 0x040fe60000001810 */
[----:B------:R-:W1:Y:S02]  /*1cc60*/  LDSM.16.MT88.4 R144, [R226+0xc000] ;  /* 0x00c00000e290783b */ /* 0x000e640000004200 */
[----:B------:R-:W-:Y:S01]  /*1cc70*/  IMAD.MOV.U32 R203, RZ, RZ, R202 ;  /* 0x000000ffffcb7224 */ /* 0x000fe200078e00ca */
[----:B------:R-:W-:Y:S01]  /*1cc80*/  MOV R202, R206 ;  /* 0x000000ce00ca7202 */ /* 0x000fe20000000f00 */
[----:B------:R-:W-:Y:S01]  /*1cc90*/  IMAD.MOV.U32 R206, RZ, RZ, R184 ;  /* 0x000000ffffce7224 */ /* 0x000fe200078e00b8 */
[----:B------:R-:W-:Y:S03]  /*1cca0*/  MOV R184, R166 ;  /* 0x000000a600b87202 */ /* 0x000fe60000000f00 */
[----:B------:R-:W-:Y:S02]  /*1ccb0*/  IMAD.MOV.U32 R166, RZ, RZ, R164 ;  /* 0x000000ffffa67224 */ /* 0x000fe400078e00a4 */
[----:B------:R3:W-:Y:S02]  /*1ccc0*/  MUFU.EX2 R164, R2 ;  /* 0x0000000200a47308 */ /* 0x0007e40000000800 */
[--C-:B---3--:R-:W-:Y:S01]  /*1ccd0*/  FFMA.FTZ R2, R198, UR4, -R137.reuse ;  /* 0x00000004c6027c23 */ /* 0x108fe20008010889 */
[----:B------:R-:W-:Y:S01]  /*1cce0*/  MOV R198, R203 ;  /* 0x000000cb00c67202 */ /* 0x000fe20000000f00 */
[----:B------:R-:W-:Y:S01]  /*1ccf0*/  IMAD.MOV.U32 R203, RZ, RZ, R206 ;  /* 0x000000ffffcb7224 */ /* 0x000fe200078e00ce */
[----:B------:R-:W-:Y:S05]  /*1cd00*/  MOV R206, R166 ;  /* 0x000000a600ce7202 */ /* 0x000fea0000000f00 */
[----:B------:R3:W-:Y:S01]  /*1cd10*/  MUFU.EX2 R166, R2 ;  /* 0x0000000200a67308 */ /* 0x0007e20000000800 */
[-C--:B-1----:R-:W-:Y:S06]  /*1cd20*/  HMMA.16816.F32 R20, R140, R144.reuse, R20 ;  /* 0x000000908c14723c */ /* 0x082fec0000001814 */
[C---:B------:R-:W-:Y:S05]  /*1cd30*/  HMMA.16816.F32 R24, R148.reuse, R144, R24 ;  /* 0x000000909418723c */ /* 0x040fea0000001818 */
[--C-:B---3--:R-:W-:Y:S01]  /*1cd40*/  FFMA.FTZ R2, R199, UR4, -R137.reuse ;  /* 0x00000004c7027c23 */ /* 0x108fe20008010889 */
[-C--:B------:R-:W-:Y:S01]  /*1cd50*/  HMMA.16816.F32 R28, R148, R146.reuse, R28 ;  /* 0x00000092941c723c */ /* 0x080fe2000000181c */
[----:B------:R1:W-:Y:S05]  /*1cd60*/  MUFU.EX2 R199, R252 ;  /* 0x000000fc00c77308 */ /* 0x0003ea0000000800 */
[C---:B------:R-:W-:Y:S01]  /*1cd70*/  HMMA.16816.F32 R32, R140.reuse, R146, R32 ;  /* 0x000000928c20723c */ /* 0x040fe20000001820 */
[----:B------:R-:W3:Y:S04]  /*1cd80*/  LDSM.16.MT88.4 R144, [R228+0xc000] ;  /* 0x00c00000e490783b */ /* 0x000ee80000004200 */
[----:B------:R4:W-:Y:S01]  /*1cd90*/  MUFU.EX2 R182, R2 ;  /* 0x0000000200b67308 */ /* 0x0009e20000000800 */
[--C-:B-1----:R-:W-:Y:S01]  /*1cda0*/  FFMA.FTZ R252, R136, UR4, -R137.reuse ;  /* 0x0000000488fc7c23 */ /* 0x102fe20008010889 */
[----:B------:R-:W-:Y:S02]  /*1cdb0*/  FADD.FTZ R136, R213, R152 ;  /* 0x00000098d5887221 */ /* 0x000fe40000010000 */
[----:B------:R-:W-:Y:S06]  /*1cdc0*/  LDSM.16.MT88.4 R212, [R225+0xf800] ;  /* 0x00f80000e1d4783b */ /* 0x000fec0000004200 */
[----:B------:R-:W-:Y:S01]  /*1cdd0*/  MUFU.EX2 R252, R252 ;  /* 0x000000fc00fc7308 */ /* 0x000fe20000000800 */
[----:B----4-:R-:W-:Y:S01]  /*1cde0*/  FFMA.FTZ R2, R198, UR4, -R137 ;  /* 0x00000004c6027c23 */ /* 0x010fe20008010889 */
[----:B------:R-:W-:Y:S01]  /*1cdf0*/  IMAD.MOV.U32 R198, RZ, RZ, R206 ;  /* 0x000000ffffc67224 */ /* 0x000fe200078e00ce */
[----:B------:R-:W-:Y:S01]  /*1ce00*/  MOV R206, R161 ;  /* 0x000000a100ce7202 */ /* 0x000fe20000000f00 */
[----:B------:R-:W-:Y:S06]  /*1ce10*/  IMAD.MOV.U32 R161, RZ, RZ, R229 ;  /* 0x000000ffffa17224 */ /* 0x000fec00078e00e5 */
[----:B------:R1:W-:Y:S01]  /*1ce20*/  MUFU.EX2 R229, R2 ;  /* 0x0000000200e57308 */ /* 0x0003e20000000800 */
[--C-:B------:R-:W-:Y:S01]  /*1ce30*/  FFMA.FTZ R178, R206, UR4, -R137.reuse ;  /* 0x00000004ceb27c23 */ /* 0x100fe20008010889 */
[----:B------:R-:W-:Y:S01]  /*1ce40*/  IMAD.MOV.U32 R206, RZ, RZ, R188 ;  /* 0x000000ffffce7224 */ /* 0x000fe200078e00bc */
[----:B------:R-:W-:Y:S07]  /*1ce50*/  MOV R188, R155 ;  /* 0x0000009b00bc7202 */ /* 0x000fee0000000f00 */
[----:B------:R-:W-:Y:S01]  /*1ce60*/  MUFU.EX2 R161, R161 ;  /* 0x000000a100a17308 */ /* 0x000fe20000000800 */
[-C--:B---3--:R-:W-:Y:S09]  /*1ce70*/  HMMA.16816.F32 R36, R140, R144.reuse, R36 ;  /* 0x000000908c24723c */ /* 0x088ff20000001824 */
[----:B------:R-:W-:Y:S02]  /*1ce80*/  MUFU.EX2 R186, R188 ;  /* 0x000000bc00ba7308 */ /* 0x000fe40000000800 */
[----:B-1----:R-:W-:Y:S01]  /*1ce90*/  FFMA.FTZ R2, R203, UR4, -R137 ;  /* 0x00000004cb027c23 */ /* 0x002fe20008010889 */
[----:B------:R-:W-:Y:S01]  /*1cea0*/  MOV R203, R180 ;  /* 0x000000b400cb7202 */ /* 0x000fe20000000f00 */
[----:B--2---:R-:W-:Y:S01]  /*1ceb0*/  FFMA.FTZ R139, R0, R138, R139 ;  /* 0x0000008a008b7223 */ /* 0x004fe2000001008b */
[C---:B------:R-:W-:Y:S05]  /*1cec0*/  HMMA.16816.F32 R40, R148.reuse, R144, R40 ;  /* 0x000000909428723c */ /* 0x040fea0000001828 */
[----:B------:R-:W-:Y:S01]  /*1ced0*/  MUFU.EX2 R188, R162 ;  /* 0x000000a200bc7308 */ /* 0x000fe20000000800 */
[--C-:B------:R-:W-:Y:S01]  /*1cee0*/  FFMA.FTZ R138, R198, UR4, -R137.reuse ;  /* 0x00000004c68a7c23 */ /* 0x100fe20008010889 */
[-C--:B------:R-:W-:Y:S08]  /*1cef0*/  HMMA.16816.F32 R44, R148, R146.reuse, R44 ;  /* 0x00000092942c723c */ /* 0x080ff0000000182c */
[----:B------:R-:W-:Y:S01]  /*1cf00*/  MUFU.EX2 R162, R170 ;  /* 0x000000aa00a27308 */ /* 0x000fe20000000800 */
[C---:B------:R-:W-:Y:S01]  /*1cf10*/  HMMA.16816.F32 R48, R140.reuse, R146, R48 ;  /* 0x000000928c30723c */ /* 0x040fe20000001830 */
[----:B------:R-:W1:Y:S03]  /*1cf20*/  LDSM.16.MT88.4 R144, [R227+0xc000] ;  /* 0x00c00000e390783b */ /* 0x000e660000004200 */
[----:B------:R-:W-:Y:S05]  /*1cf30*/  FFMA.FTZ R0, R202, UR4, -R137 ;  /* 0x00000004ca007c23 */ /* 0x000fea0008010889 */
[----:B------:R2:W3:Y:S10]  /*1cf40*/  MUFU.EX2 R202, R207 ;  /* 0x000000cf00ca7308 */ /* 0x0004f40000000800 */
[----:B------:R4:W1:Y:S10]  /*1cf50*/  MUFU.EX2 R198, R184 ;  /* 0x000000b800c67308 */ /* 0x0008740000000800 */
[----:B------:R-:W-:Y:S01]  /*1cf60*/  MUFU.EX2 R180, R192 ;  /* 0x000000c000b47308 */ /* 0x000fe20000000800 */
[----:B--2---:R-:W-:Y:S01]  /*1cf70*/  MOV R207, R189 ;  /* 0x000000bd00cf7202 */ /* 0x004fe20000000f00 */
[----:B------:R-:W-:Y:S01]  /*1cf80*/  IMAD.MOV.U32 R189, RZ, RZ, R154 ;  /* 0x000000ffffbd7224 */ /* 0x000fe200078e009a */
[----:B---3--:R-:W-:Y:S07]  /*1cf90*/  F2FP.F16.F32.PACK_AB R137, R202, R199 ;  /* 0x000000c7ca89723e */ /* 0x008fee00000000ff */
[----:B------:R-:W2:Y:S01]  /*1cfa0*/  MUFU.EX2 R192, R200 ;  /* 0x000000c800c07308 */ /* 0x000ea20000000800 */
[----:B----4-:R-:W-:Y:S01]  /*1cfb0*/  MOV R184, R158 ;  /* 0x0000009e00b87202 */ /* 0x010fe20000000f00 */
[----:B------:R-:W-:Y:S02]  /*1cfc0*/  IMAD.MOV.U32 R158, RZ, RZ, R153 ;  /* 0x000000ffff9e7224 */ /* 0x000fe400078e0099 */
[----:B------:R-:W-:Y:S06]  /*1cfd0*/  LDSM.16.MT88.4 R152, [R225+0xd000] ;  /* 0x00d00000e198783b */ /* 0x000fec0000004200 */
[----:B------:R3:W-:Y:S01]  /*1cfe0*/  MUFU.EX2 R200, R3 ;  /* 0x0000000300c87308 */ /* 0x0007e20000000800 */
[-C--:B-1----:R-:W-:Y:S06]  /*1cff0*/  HMMA.16816.F32 R52, R140, R144.reuse, R52 ;  /* 0x000000908c34723c */ /* 0x082fec0000001834 */
[C---:B------:R-:W-:Y:S03]  /*1d000*/  HMMA.16816.F32 R56, R148.reuse, R144, R56 ;  /* 0x000000909438723c */ /* 0x040fe60000001838 */
[----:B------:R-:W-:Y:S03]  /*1d010*/  MUFU.EX2 R187, R184 ;  /* 0x000000b800bb7308 */ /* 0x000fe60000000800 */
[-C--:B------:R-:W-:Y:S07]  /*1d020*/  HMMA.16816.F32 R60, R148, R146.reuse, R60 ;  /* 0x00000092943c723c */ /* 0x080fee000000183c */
[----:B------:R-:W-:Y:S01]  /*1d030*/  MUFU.EX2 R184, R171 ;  /* 0x000000ab00b87308 */ /* 0x000fe20000000800 */
[----:B---3--:R-:W-:Y:S01]  /*1d040*/  FADD.FTZ R3, R208, R139 ;  /* 0x0000008bd0037221 */ /* 0x008fe20000010000 */
[C---:B------:R-:W-:Y:S01]  /*1d050*/  HMMA.16816.F32 R64, R140.reuse, R146, R64 ;  /* 0x000000928c40723c */ /* 0x040fe20000001840 */
[----:B------:R-:W1:Y:S03]  /*1d060*/  LDSM.16.MT88.4 R144, [R225+0xe000] ;  /* 0x00e00000e190783b */ /* 0x000e660000004200 */
[----:B------:R-:W-:Y:S04]  /*1d070*/  F2FP.F16.F32.PACK_AB R139, R196, R197 ;  /* 0x000000c5c48b723e */ /* 0x000fe800000000ff */
[----:B------:R3:W-:Y:S01]  /*1d080*/  MUFU.EX2 R190, R0 ;  /* 0x0000000000be7308 */ /* 0x0007e20000000800 */
[----:B------:R-:W-:Y:S09]  /*1d090*/  LDSM.16.MT88.4 R208, [R227+0xd800] ;  /* 0x00d80000e3d0783b */ /* 0x000ff20000004200 */
[----:B------:R4:W2:Y:S10]  /*1d0a0*/  MUFU.EX2 R185, R138 ;  /* 0x0000008a00b97308 */ /* 0x0008b40000000800 */
[----:B------:R2:W1:Y:S01]  /*1d0b0*/  MUFU.EX2 R193, R2 ;  /* 0x0000000200c17308 */ /* 0x0004620000000800 */
[----:B---3--:R-:W-:Y:S01]  /*1d0c0*/  FADD.FTZ R0, R203, R156 ;  /* 0x0000009ccb007221 */ /* 0x008fe20000010000 */
[----:B------:R-:W-:Y:S01]  /*1d0d0*/  FADD.FTZ R156, R207, R136 ;  /* 0x00000088cf9c7221 */ /* 0x000fe20000010000 */
[----:B------:R-:W-:Y:S07]  /*1d0e0*/  F2FP.F16.F32.PACK_AB R136, R161, R224 ;  /* 0x000000e0a188723e */ /* 0x000fee00000000ff */
[----:B------:R3:W3:Y:S01]  /*1d0f0*/  MUFU.EX2 R203, R169 ;  /* 0x000000a900cb7308 */ /* 0x0006e20000000800 */
[----:B----4-:R-:W-:Y:S09]  /*1d100*/  F2FP.F16.F32.PACK_AB R138, R195, R198 ;  /* 0x000000c6c38a723e */ /* 0x010ff200000000ff */
[----:B------:R-:W-:Y:S01]  /*1d110*/  MUFU.EX2 R189, R189 ;  /* 0x000000bd00bd7308 */ /* 0x000fe20000000800 */
[----:B--2---:R-:W-:Y:S01]  /*1d120*/  FADD.FTZ R2, R194, R157 ;  /* 0x0000009dc2027221 */ /* 0x004fe20000010000 */
[-C--:B-1----:R-:W-:Y:S03]  /*1d130*/  HMMA.16816.F32 R68, R140, R144.reuse, R68 ;  /* 0x000000908c44723c */ /* 0x082fe60000001844 */
[----:B------:R-:W-:Y:S01]  /*1d140*/  FADD.FTZ R157, R206, R2 ;  /* 0x00000002ce9d7221 */ /* 0x000fe20000010000 */
[----:B------:R-:W-:Y:S01]  /*1d150*/  FADD.FTZ R2, R222, R3 ;  /* 0x00000003de027221 */ /* 0x000fe20000010000 */
[----:B------:R-:W-:Y:S01]  /*1d160*/  MOV R206, R158 ;  /* 0x0000009e00ce7202 */ /* 0x000fe20000000f00 */
[C---:B------:R-:W-:Y:S03]  /*1d170*/  HMMA.16816.F32 R72, R148.reuse, R144, R72 ;  /* 0x000000909448723c */ /* 0x040fe60000001848 */
[----:B------:R-:W1:Y:S02]  /*1d180*/  MUFU.EX2 R194, R206 ;  /* 0x000000ce00c27308 */ /* 0x000e640000000800 */
[----:B------:R-:W-:Y:S01]  /*1d190*/  FADD.FTZ R158, R220, R0 ;  /* 0x00000000dc9e7221 */ /* 0x000fe20000010000 */
[-C--:B------:R-:W-:Y:S05]  /*1d1a0*/  HMMA.16816.F32 R76, R148, R146.reuse, R76 ;  /* 0x00000092944c723c */ /* 0x080fea000000184c */
[----:B------:R-:W-:Y:S01]  /*1d1b0*/  FADD.FTZ R0, R234, R157 ;  /* 0x0000009dea007221 */ /* 0x000fe20000010000 */
[C---:B------:R-:W-:Y:S01]  /*1d1c0*/  HMMA.16816.F32 R80, R140.reuse, R146, R80 ;  /* 0x000000928c50723c */ /* 0x040fe20000001850 */
[----:B------:R-:W2:Y:S04]  /*1d1d0*/  LDSM.16.MT88.4 R144, [R226+0xe000] ;  /* 0x00e00000e290783b */ /* 0x000ea80000004200 */
[----:B------:R-:W-:Y:S02]  /*1d1e0*/  IMAD.MOV.U32 R157, RZ, RZ, R168 ;  /* 0x000000ffff9d7224 */ /* 0x000fe400078e00a8 */
[----:B------:R-:W-:Y:S01]  /*1d1f0*/  FADD.FTZ R2, R223, R2 ;  /* 0x00000002df027221 */ /* 0x000fe20000010000 */
[----:B------:R-:W-:Y:S03]  /*1d200*/  FADD.FTZ R3, R233, R158 ;  /* 0x0000009ee9037221 */ /* 0x000fe60000010000 */
[----:B------:R-:W-:Y:S01]  /*1d210*/  MOV R158, R163 ;  /* 0x000000a3009e7202 */ /* 0x000fe20000000f00 */
[----:B---3--:R-:W-:Y:S01]  /*1d220*/  LDSM.16.MT88.4 R168, [R225+0xd800] ;  /* 0x00d80000e1a8783b */ /* 0x008fe20000004200 */
[----:B------:R-:W-:Y:S01]  /*1d230*/  FADD.FTZ R3, R172, R3 ;  /* 0x00000003ac037221 */ /* 0x000fe20000010000 */
[----:B------:R-:W-:Y:S01]  /*1d240*/  FADD.FTZ R0, R167, R0 ;  /* 0x00000000a7007221 */ /* 0x000fe20000010000 */
[----:B------:R-:W-:Y:S02]  /*1d250*/  FADD.FTZ R2, R164, R2 ;  /* 0x00000002a4027221 */ /* 0x000fe40000010000 */
[----:B------:R-:W-:Y:S01]  /*1d260*/  FADD.FTZ R3, R175, R3 ;  /* 0x00000003af037221 */ /* 0x000fe20000010000 */
[----:B------:R-:W-:Y:S02]  /*1d270*/  FADD.FTZ R0, R174, R0 ;  /* 0x00000000ae007221 */ /* 0x000fe40000010000 */
[----:B------:R-:W-:Y:S01]  /*1d280*/  LDSM.16.MT88.4 R220, [R228+0xf800] ;  /* 0x00f80000e4dc783b */ /* 0x000fe20000004200 */
[----:B------:R-:W-:Y:S01]  /*1d290*/  FADD.FTZ R2, R166, R2 ;  /* 0x00000002a6027221 */ /* 0x000fe20000010000 */
[----:B------:R-:W-:Y:S01]  /*1d2a0*/  FADD.FTZ R3, R179, R3 ;  /* 0x00000003b3037221 */ /* 0x000fe20000010000 */
[----:B------:R-:W-:Y:S03]  /*1d2b0*/  FADD.FTZ R0, R177, R0 ;  /* 0x00000000b1007221 */ /* 0x000fe60000010000 */
[----:B------:R-:W-:Y:S01]  /*1d2c0*/  FADD.FTZ R3, R230, R3 ;  /* 0x00000003e6037221 */ /* 0x000fe20000010000 */
[-C--:B--2---:R-:W-:Y:S06]  /*1d2d0*/  HMMA.16816.F32 R84, R140, R144.reuse, R84 ;  /* 0x000000908c54723c */ /* 0x084fec0000001854 */
[C---:B------:R-:W-:Y:S06]  /*1d2e0*/  HMMA.16816.F32 R88, R148.reuse, R144, R88 ;  /* 0x000000909458723c */ /* 0x040fec0000001858 */
[-C--:B------:R-:W-:Y:S06]  /*1d2f0*/  HMMA.16816.F32 R92, R148, R146.reuse, R92 ;  /* 0x00000092945c723c */ /* 0x080fec000000185c */
[C---:B------:R-:W-:Y:S01]  /*1d300*/  HMMA.16816.F32 R96, R140.reuse, R146, R96 ;  /* 0x000000928c60723c */ /* 0x040fe20000001860 */
[----:B------:R-:W2:Y:S05]  /*1d310*/  LDSM.16.MT88.4 R144, [R228+0xe000] ;  /* 0x00e00000e490783b */ /* 0x000eaa0000004200 */
[-C--:B--2---:R-:W-:Y:S06]  /*1d320*/  HMMA.16816.F32 R100, R140, R144.reuse, R100 ;  /* 0x000000908c64723c */ /* 0x084fec0000001864 */
[C---:B------:R-:W-:Y:S06]  /*1d330*/  HMMA.16816.F32 R104, R148.reuse, R144, R104 ;  /* 0x000000909468723c */ /* 0x040fec0000001868 */
[-C--:B------:R-:W-:Y:S06]  /*1d340*/  HMMA.16816.F32 R108, R148, R146.reuse, R108 ;  /* 0x00000092946c723c */ /* 0x080fec000000186c */
[C---:B------:R-:W-:Y:S01]  /*1d350*/  HMMA.16816.F32 R112, R140.reuse, R146, R112 ;  /* 0x000000928c70723c */ /* 0x040fe20000001870 */
[----:B------:R-:W2:Y:S05]  /*1d360*/  LDSM.16.MT88.4 R144, [R227+0xe000] ;  /* 0x00e00000e390783b */ /* 0x000eaa0000004200 */
[-C--:B--2---:R-:W-:Y:S06]  /*1d370*/  HMMA.16816.F32 R116, R140, R144.reuse, R116 ;  /* 0x000000908c74723c */ /* 0x084fec0000001874 */
[C---:B------:R-:W-:Y:S06]  /*1d380*/  HMMA.16816.F32 R120, R148.reuse, R144, R120 ;  /* 0x000000909478723c */ /* 0x040fec0000001878 */
[-C--:B------:R-:W-:Y:S01]  /*1d390*/  HMMA.16816.F32 R124, R148, R146.reuse, R124 ;  /* 0x00000092947c723c */ /* 0x080fe2000000187c */
[----:B------:R-:W2:Y:S04]  /*1d3a0*/  LDSM.16.MT88.4 R148, [R225+0xc800] ;  /* 0x00c80000e194783b */ /* 0x000ea80000004200 */
[----:B------:R-:W-:Y:S01]  /*1d3b0*/  F2FP.F16.F32.PACK_AB R144, R175, R172 ;  /* 0x000000acaf90723e */ /* 0x000fe200000000ff */
[----:B------:R-:W-:Y:S05]  /*1d3c0*/  HMMA.16816.F32 R128, R140, R146, R128 ;  /* 0x000000928c80723c */ /* 0x000fea0000001880 */
[----:B------:R-:W-:Y:S02]  /*1d3d0*/  F2FP.F16.F32.PACK_AB R145, R166, R164 ;  /* 0x000000a4a691723e */ /* 0x000fe400000000ff */
[----:B------:R-:W-:Y:S04]  /*1d3e0*/  F2FP.F16.F32.PACK_AB R142, R232, R176 ;  /* 0x000000b0e88e723e */ /* 0x000fe800000000ff */
[----:B------:R-:W-:Y:S02]  /*1d3f0*/  F2FP.F16.F32.PACK_AB R140, R173, R165 ;  /* 0x000000a5ad8c723e */ /* 0x000fe400000000ff */
[----:B------:R-:W-:Y:S02]  /*1d400*/  F2FP.F16.F32.PACK_AB R141, R174, R167 ;  /* 0x000000a7ae8d723e */ /* 0x000fe400000000ff */
[----:B------:R-:W-:Y:S02]  /*1d410*/  F2FP.F16.F32.PACK_AB R143, R181, R177 ;  /* 0x000000b1b58f723e */ /* 0x000fe400000000ff */
[----:B------:R-:W-:Y:S01]  /*1d420*/  F2FP.F16.F32.PACK_AB R146, R230, R179 ;  /* 0x000000b3e692723e */ /* 0x000fe200000000ff */
[----:B------:R-:W-:Y:S01]  /*1d430*/  IMAD.MOV.U32 R179, RZ, RZ, R197 ;  /* 0x000000ffffb37224 */ /* 0x000fe200078e00c5 */
[----:B------:R-:W-:Y:S02]  /*1d440*/  F2FP.F16.F32.PACK_AB R147, R229, R182 ;  /* 0x000000b6e593723e */ /* 0x000fe400000000ff */
[----:B------:R-:W-:Y:S01]  /*1d450*/  MOV R177, R198 ;  /* 0x000000c600b17202 */ /* 0x000fe20000000f00 */
        /* <DEDUP_REMOVED lines=38> */
[----:B------:R-:W2:Y:S05]  /*1d6c0*/  LDSM.16.MT88.4 R144, [R226+0xd000] ;  /* 0x00d00000e290783b */ /* 0x000eaa0000004200 */
        /* <DEDUP_REMOVED lines=40> */
[-C--:B----4-:R-:W-:Y:S06]  /*1d950*/  HMMA.16816.F32 R100, R136, R152.reuse, R100 ;  /* 0x000000988864723c */ /* 0x090fec0000001864 */
[----:B------:R4:W3:Y:S01]  /*1d960*/  MUFU.EX2 R156, R178 ;  /* 0x000000b2009c7308 */ /* 0x0008e20000000800 */
[----:B------:R-:W-:Y:S01]  /*1d970*/  MOV R151, R161 ;  /* 0x000000a100977202 */ /* 0x000fe20000000f00 */
[C---:B------:R-:W-:Y:S04]  /*1d980*/  HMMA.16816.F32 R104, R140.reuse, R152, R104 ;  /* 0x000000988c68723c */ /* 0x040fe80000001868 */
[----:B------:R-:W-:Y:S02]  /*1d990*/  FADD.FTZ R148, R165, R148 ;  /* 0x00000094a5947221 */ /* 0x000fe40000010000 */
[-C--:B------:R-:W-:Y:S05]  /*1d9a0*/  HMMA.16816.F32 R108, R140, R154.reuse, R108 ;  /* 0x0000009a8c6c723c */ /* 0x080fea000000186c */
[----:B-1----:R-:W-:Y:S01]  /*1d9b0*/  IMAD.MOV.U32 R159, RZ, RZ, R162 ;  /* 0x000000ffff9f7224 */ /* 0x002fe200078e00a2 */
[C---:B------:R-:W-:Y:S01]  /*1d9c0*/  HMMA.16816.F32 R112, R136.reuse, R154, R112 ;  /* 0x0000009a8870723c */ /* 0x040fe20000001870 */
[----:B------:R-:W1:Y:S04]  /*1d9d0*/  LDSM.16.MT88.4 R160, [R226+0xd800] ;  /* 0x00d80000e2a0783b */ /* 0x000e680000004200 */
[----:B------:R-:W-:Y:S01]  /*1d9e0*/  FADD.FTZ R148, R173, R148 ;  /* 0x00000094ad947221 */ /* 0x000fe20000010000 */
[-C--:B--2---:R-:W-:Y:S03]  /*1d9f0*/  HMMA.16816.F32 R116, R136, R144.reuse, R116 ;  /* 0x000000908874723c */ /* 0x084fe60000001874 */
[----:B------:R-:W2:Y:S02]  /*1da00*/  LDSM.16.MT88.4 R152, [R228+0xd800] ;  /* 0x00d80000e498783b */ /* 0x000ea40000004200 */
[----:B------:R-:W-:Y:S01]  /*1da10*/  FADD.FTZ R233, R176, R148 ;  /* 0x00000094b0e97221 */ /* 0x000fe20000010000 */
[C---:B------:R-:W-:Y:S05]  /*1da20*/  HMMA.16816.F32 R120, R140.reuse, R144, R120 ;  /* 0x000000908c78723c */ /* 0x040fea0000001878 */
[----:B----4-:R-:W-:Y:S01]  /*1da30*/  IMAD.MOV.U32 R178, RZ, RZ, R203 ;  /* 0x000000ffffb27224 */ /* 0x010fe200078e00cb */
        /* <DEDUP_REMOVED lines=11> */
[----:B---3--:R-:W-:Y:S02]  /*1daf0*/  F2FP.F16.F32.PACK_AB R141, R149, R150 ;  /* 0x00000096958d723e */ /* 0x008fe400000000ff */
[----:B------:R-:W-:Y:S01]  /*1db00*/  F2FP.F16.F32.PACK_AB R143, R252, R156 ;  /* 0x0000009cfc8f723e */ /* 0x000fe200000000ff */
[-C--:B------:R-:W-:Y:S01]  /*1db10*/  HMMA.16816.F32 R172, R136, R168.reuse, R4 ;  /* 0x000000a888ac723c */ /* 0x080fe20000001804 */
[----:B------:R-:W3:Y:S02]  /*1db20*/  LDSM.16.MT88.4 R4, [R227+0xf800] ;  /* 0x00f80000e304783b */ /* 0x000ee40000004200 */
[----:B------:R-:W-:Y:S03]  /*1db30*/  MOV R176, R200 ;  /* 0x000000c800b07202 */ /* 0x000fe60000000f00 */
[C---:B------:R-:W-:Y:S06]  /*1db40*/  HMMA.16816.F32 R204, R140.reuse, R168, R8 ;  /* 0x000000a88ccc723c */ /* 0x040fec0000001808 */
[-C--:B------:R-:W-:Y:S05]  /*1db50*/  HMMA.16816.F32 R200, R140, R170.reuse, R12 ;  /* 0x000000aa8cc8723c */ /* 0x080fea000000180c */
[----:B------:R-:W-:Y:S01]  /*1db60*/  MOV R8, R196 ;  /* 0x000000c400087202 */ /* 0x000fe20000000f00 */
[C---:B------:R-:W-:Y:S05]  /*1db70*/  HMMA.16816.F32 R168, R136.reuse, R170, R16 ;  /* 0x000000aa88a8723c */ /* 0x040fea0000001810 */
[----:B------:R-:W-:Y:S01]  /*1db80*/  MOV R10, R158 ;  /* 0x0000009e000a7202 */ /* 0x000fe20000000f00 */
[-C--:B-1----:R-:W-:Y:S05]  /*1db90*/  HMMA.16816.F32 R164, R136, R160.reuse, R20 ;  /* 0x000000a088a4723c */ /* 0x082fea0000001814 */
[----:B------:R-:W-:Y:S01]  /*1dba0*/  IMAD.MOV.U32 R15, RZ, RZ, R157 ;  /* 0x000000ffff0f7224 */ /* 0x000fe200078e009d */
[C---:B------:R-:W-:Y:S05]  /*1dbb0*/  HMMA.16816.F32 R196, R140.reuse, R160, R24 ;  /* 0x000000a08cc4723c */ /* 0x040fea0000001818 */
[----:B------:R-:W-:Y:S01]  /*1dbc0*/  MOV R14, R156 ;  /* 0x0000009c000e7202 */ /* 0x000fe20000000f00 */
[----:B------:R-:W-:Y:S01]  /*1dbd0*/  IMAD.MOV.U32 R13, RZ, RZ, R159 ;  /* 0x000000ffff0d7224 */ /* 0x000fe200078e009f */
[----:B------:R-:W-:Y:S01]  /*1dbe0*/  MOV R27, R194 ;  /* 0x000000c2001b7202 */ /* 0x000fe20000000f00 */
[----:B------:R-:W-:Y:S03]  /*1dbf0*/  IMAD.MOV.U32 R26, RZ, RZ, R195 ;  /* 0x000000ffff1a7224 */ /* 0x000fe600078e00c3 */
[----:B------:R-:W-:Y:S01]  /*1dc00*/  IMAD.MOV.U32 R25, RZ, RZ, R193 ;  /* 0x000000ffff197224 */ /* 0x000fe200078e00c1 */
[----:B------:R-:W-:Y:S01]  /*1dc10*/  MOV R24, R192 ;  /* 0x000000c000187202 */ /* 0x000fe20000000f00 */
[----:B------:R-:W-:Y:S01]  /*1dc20*/  IMAD.MOV.U32 R11, RZ, RZ, R178 ;  /* 0x000000ffff0b7224 */ /* 0x000fe200078e00b2 */
[-C--:B------:R-:W-:Y:S03]  /*1dc30*/  HMMA.16816.F32 R192, R140, R162.reuse, R28 ;  /* 0x000000a28cc0723c */ /* 0x080fe6000000181c */
[----:B------:R-:W-:Y:S01]  /*1dc40*/  MOV R9, R190 ;  /* 0x000000be00097202 */ /* 0x000fe20000000f00 */
[----:B------:R-:W-:Y:S01]  /*1dc50*/  IMAD.MOV.U32 R12, RZ, RZ, R191 ;  /* 0x000000ffff0c7224 */ /* 0x000fe200078e00bf */
[----:B------:R-:W-:Y:S01]  /*1dc60*/  MOV R23, R187 ;  /* 0x000000bb00177202 */ /* 0x000fe20000000f00 */
[C---:B------:R-:W-:Y:S05]  /*1dc70*/  HMMA.16816.F32 R160, R136.reuse, R162, R32 ;  /* 0x000000a288a0723c */ /* 0x040fea0000001820 */
[----:B------:R-:W-:Y:S01]  /*1dc80*/  IMAD.MOV.U32 R19, RZ, RZ, R183 ;  /* 0x000000ffff137224 */ /* 0x000fe200078e00b7 */
[-C--:B--2---:R-:W-:Y:S05]  /*1dc90*/  HMMA.16816.F32 R156, R136, R152.reuse, R36 ;  /* 0x00000098889c723c */ /* 0x084fea0000001824 */
[----:B------:R-:W-:Y:S01]  /*1dca0*/  MOV R32, R185 ;  /* 0x000000b900207202 */ /* 0x000fe20000000f00 */
[----:B------:R-:W-:Y:S01]  /*1dcb0*/  IMAD.MOV.U32 R35, RZ, RZ, R144 ;  /* 0x000000ffff237224 */ /* 0x000fe200078e0090 */
[----:B------:R-:W-:Y:S01]  /*1dcc0*/  MOV R37, R182 ;  /* 0x000000b600257202 */ /* 0x000fe20000000f00 */
[----:B------:R-:W-:Y:S03]  /*1dcd0*/  IMAD.MOV.U32 R38, RZ, RZ, R181 ;  /* 0x000000ffff267224 */ /* 0x000fe600078e00b5 */
        /* <DEDUP_REMOVED lines=39> */
[----:B------:R-:W-:Y:S02]  /*1df50*/  IMAD.MOV.U32 R26, RZ, RZ, R231 ;  /* 0x000000ffff1a7224 */ /* 0x000fe400078e00e7 */
[----:B------:R-:W-:Y:S01]  /*1df60*/  FADD.FTZ R0, R36, R0 ;  /* 0x0000000024007221 */ /* 0x000fe20000010000 */
[----:B------:R4:W5:Y:S01]  /*1df70*/  LDL.LU R231, [R1+0xa4] ;  /* 0x0000a40001e77983 */ /* 0x0009620000300800 */
[----:B------:R-:W-:Y:S01]  /*1df80*/  MOV R36, R34 ;  /* 0x0000002200247202 */ /* 0x000fe20000000f00 */
[----:B------:R-:W-:Y:S01]  /*1df90*/  IMAD.MOV.U32 R34, RZ, RZ, R35 ;  /* 0x000000ffff227224 */ /* 0x000fe200078e0023 */
[----:B------:R-:W-:Y:S01]  /*1dfa0*/  MOV R35, R28 ;  /* 0x0000001c00237202 */ /* 0x000fe20000000f00 */
[----:B------:R-:W-:Y:S01]  /*1dfb0*/  IMAD.MOV.U32 R28, RZ, RZ, R29 ;  /* 0x000000ffff1c7224 */ /* 0x000fe200078e001d */
[----:B------:R4:W5:Y:S01]  /*1dfc0*/  LDL.LU R230, [R1+0xa0] ;  /* 0x0000a00001e67983 */ /* 0x0009620000300800 */
[----:B------:R-:W-:Y:S01]  /*1dfd0*/  MOV R29, R30 ;  /* 0x0000001e001d7202 */ /* 0x000fe20000000f00 */
[----:B------:R-:W-:Y:S02]  /*1dfe0*/  IMAD.MOV.U32 R30, RZ, RZ, R31 ;  /* 0x000000ffff1e7224 */ /* 0x000fe400078e001f */
[----:B------:R-:W-:Y:S01]  /*1dff0*/  FADD.FTZ R2, R229, R2 ;  /* 0x00000002e5027221 */ /* 0x000fe20000010000 */
[----:B------:R-:W-:Y:S01]  /*1e000*/  MOV R31, R24 ;  /* 0x00000018001f7202 */ /* 0x000fe20000000f00 */
[----:B------:R-:W-:Y:S01]  /*1e010*/  IMAD.MOV.U32 R24, RZ, RZ, R25 ;  /* 0x000000ffff187224 */ /* 0x000fe200078e0019 */
[----:B------:R4:W5:Y:S01]  /*1e020*/  LDL.LU R229, [R1+0x9c] ;  /* 0x00009c0001e57983 */ /* 0x0009620000300800 */
[----:B------:R-:W-:Y:S01]  /*1e030*/  MOV R25, R26 ;  /* 0x0000001a00197202 */ /* 0x000fe20000000f00 */
[----:B------:R-:W-:Y:S02]  /*1e040*/  IMAD.MOV.U32 R26, RZ, RZ, R9 ;  /* 0x000000ffff1a7224 */ /* 0x000fe400078e0009 */
[----:B------:R-:W-:Y:S01]  /*1e050*/  FADD.FTZ R9, R224, R8 ;  /* 0x00000008e0097221 */ /* 0x000fe20000010000 */
[----:B------:R-:W-:Y:S01]  /*1e060*/  IMAD.MOV.U32 R20, RZ, RZ, R189 ;  /* 0x000000ffff147224 */ /* 0x000fe200078e00bd */
[----:B------:R4:W5:Y:S01]  /*1e070*/  LDL.LU R224, [R1+0x98] ;  /* 0x0000980001e07983 */ /* 0x0009620000300800 */
[----:B------:R-:W-:Y:S01]  /*1e080*/  MOV R21, R188 ;  /* 0x000000bc00157202 */ /* 0x000fe20000000f00 */
[----:B------:R-:W-:Y:S01]  /*1e090*/  IMAD.MOV.U32 R16, RZ, RZ, R186 ;  /* 0x000000ffff107224 */ /* 0x000fe200078e00ba */
[C---:B------:R-:W-:Y:S04]  /*1e0a0*/  HMMA.16816.F32 R188, R140.reuse, R152, R40 ;  /* 0x000000988cbc723c */ /* 0x040fe80000001828 */
[----:B------:R-:W-:Y:S01]  /*1e0b0*/  IMAD.MOV.U32 R17, RZ, RZ, R184 ;  /* 0x000000ffff117224 */ /* 0x000fe200078e00b8 */
[----:B------:R-:W-:Y:S01]  /*1e0c0*/  MOV R18, R149 ;  /* 0x0000009500127202 */ /* 0x000fe20000000f00 */
[-C--:B------:R-:W-:Y:S05]  /*1e0d0*/  HMMA.16816.F32 R184, R140, R154.reuse, R44 ;  /* 0x0000009a8cb8723c */ /* 0x080fea000000182c */
[----:B------:R-:W-:Y:S01]  /*1e0e0*/  IMAD.MOV.U32 R22, RZ, RZ, R150 ;  /* 0x000000ffff167224 */ /* 0x000fe200078e0096 */
        /* <DEDUP_REMOVED lines=30> */
[-C--:B------:R-:W-:Y:S06]  /*1e2d0*/  HMMA.16816.F32 R108, R140, R222.reuse, R108 ;  /* 0x000000de8c6c723c */ /* 0x080fec000000186c */
        /* <DEDUP_REMOVED lines=23> */
[----:B------:R-:W-:Y:S01]  /*1e450*/  IMAD.MOV.U32 R138, RZ, RZ, R134 ;  /* 0x000000ffff8a7224 */ /* 0x000fe200078e0086 */
[----:B------:R-:W-:Y:S01]  /*1e460*/  MOV R137, R135 ;  /* 0x0000008700897202 */ /* 0x000fe20000000f00 */
[----:B------:R-:W-:Y:S01]  /*1e470*/  IMAD.MOV.U32 R139, RZ, RZ, R133 ;  /* 0x000000ffff8b7224 */ /* 0x000fe200078e0085 */
[----:B------:R4:W-:Y:S04]  /*1e480*/  STL [R1+0x38], R3 ;  /* 0x0000380301007387 */ /* 0x0009e80000100800 */
[----:B------:R4:W-:Y:S04]  /*1e490*/  STL [R1+0x40], R2 ;  /* 0x0000400201007387 */ /* 0x0009e80000100800 */
[----:B------:R4:W-:Y:S01]  /*1e4a0*/  STL [R1+0x44], R0 ;  /* 0x0000440001007387 */ /* 0x0009e20000100800 */
[----:B------:R-:W-:Y:S05]  /*1e4b0*/  @P0 BRA `(.L_x_808) ;  /* 0xffffffa400840947 */ /* 0x000fea000383ffff */
.L_x_807:
[----:B------:R-:W1:Y:S04]  /*1e4c0*/  LDL.LU R8, [R1+0x34] ;  /* 0x0000340001087983 */ /* 0x000e680000300800 */
[----:B------:R-:W3:Y:S04]  /*1e4d0*/  LDL.LU R7, [R1+0x38] ;  /* 0x0000380001077983 */ /* 0x000ee80000300800 */
[----:B------:R-:W3:Y:S04]  /*1e4e0*/  LDL.LU R6, [R1+0x40] ;  /* 0x0000400001067983 */ /* 0x000ee80000300800 */
[----:B------:R-:W3:Y:S01]  /*1e4f0*/  LDL.LU R5, [R1+0x44] ;  /* 0x0000440001057983 */ /* 0x000ee20000300800 */
[----:B------:R-:W2:Y:S01]  /*1e500*/  S2UR UR7, SR_CTAID.X ;  /* 0x00000000000779c3 */ /* 0x000ea20000002500 */
[----:B------:R-:W-:Y:S01]  /*1e510*/  UISETP.NE.AND UP0, UPT, UR16, -0x1, UPT ;  /* 0xffffffff1000788c */ /* 0x000fe2000bf05270 */
[----:B------:R-:W-:Y:S01]  /*1e520*/  MOV R67, 0x40 ;  /* 0x0000004000437802 */ /* 0x000fe20000000f00 */
[----:B------:R-:W4:Y:S01]  /*1e530*/  S2R R140, SR_TID.X ;  /* 0x00000000008c7919 */ /* 0x000f220000002100 */
[----:B------:R-:W4:Y:S04]  /*1e540*/  S2R R142, SR_TID.X ;  /* 0x00000000008e7919 */ /* 0x000f280000002100 */
[----:B------:R-:W4:Y:S04]  /*1e550*/  S2UR UR8, SR_CgaCtaId ;  /* 0x00000000000879c3 */ /* 0x000f280000008800 */
[----:B------:R-:W-:-:S02]  /*1e560*/  @UP0 ULDC.64 UR4, c[0x0][0x298] ;  /* 0x0000a60000040ab9 */ /* 0x000fc40000000a00 */
[----:B------:R-:W-:-:S03]  /*1e570*/  @UP0 UIMAD.WIDE.U32 UR10, UR16, UR4, URZ ;  /* 0x00000004100a02a5 */ /* 0x000fc6000f8e003f */
[----:B------:R-:W-:Y:S01]  /*1e580*/  UMOV UR4, 0x400 ;  /* 0x0000040000047882 */ /* 0x000fe20000000000 */
[----:B--2---:R-:W-:Y:S02]  /*1e590*/  UIMAD UR6, UR7, -0x80, UR18 ;  /* 0xffffff80070678a4 */ /* 0x004fe4000f8e0212 */
[----:B----4-:R-:W-:Y:S02]  /*1e5a0*/  ULEA UR4, UR8, UR4, 0x18 ;  /* 0x0000000408047291 */ /* 0x010fe4000f8ec03f */
[----:B------:R-:W-:Y:S01]  /*1e5b0*/  @UP0 UIMAD UR8, UR16, UR5, UR11 ;  /* 0x00000005100802a4 */ /* 0x000fe2000f8e020b */
[----:B------:R-:W-:Y:S02]  /*1e5c0*/  SHF.R.S32.HI R139, RZ, 0x1f, R140 ;  /* 0x0000001fff8b7819 */ /* 0x000fe4000001148c */
[----:B------:R-:W-:-:S04]  /*1e5d0*/  SHF.R.S32.HI R141, RZ, 0x1f, R142 ;  /* 0x0000001fff8d7819 */ /* 0x000fc8000001148e */
[----:B------:R-:W-:Y:S01]  /*1e5e0*/  LEA.HI R141, R141, R142, RZ, 0x3 ;  /* 0x0000008e8d8d7211 */ /* 0x000fe200078f18ff */
[----:B-1----:R-:W1:Y:S04]  /*1e5f0*/  SHFL.BFLY PT, R2, R8, 0x2, 0x1f ;  /* 0x0c401f0008027f89 */ /* 0x002e6800000e0000 */
[----:B---3--:R-:W2:Y:S04]  /*1e600*/  SHFL.BFLY PT, R4, R7, 0x2, 0x1f ;  /* 0x0c401f0007047f89 */ /* 0x008ea800000e0000 */
        /* <DEDUP_REMOVED lines=100> */
.L_x_811:
        /* <DEDUP_REMOVED lines=24> */
.L_x_812:
        /* <DEDUP_REMOVED lines=331> */
.L_x_814:
[----:B------:R-:W-:Y:S05]  /*20280*/  BSYNC B0 ;  /* 0x0000000000007941 */ /* 0x000fea0003800000 */
.L_x_813:
        /* <DEDUP_REMOVED lines=36> */
.L_x_816:
[----:B------:R-:W-:Y:S05]  /*204d0*/  BSYNC B0 ;  /* 0x0000000000007941 */ /* 0x000fea0003800000 */
.L_x_815:
        /* <DEDUP_REMOVED lines=23> */
.L_x_818:
[----:B------:R-:W-:Y:S05]  /*20650*/  BSYNC B0 ;  /* 0x0000000000007941 */ /* 0x000fea0003800000 */
.L_x_817:
        /* <DEDUP_REMOVED lines=22> */
.L_x_820:
[----:B------:R-:W-:Y:S05]  /*207c0*/  BSYNC B0 ;  /* 0x0000000000007941 */ /* 0x000fea0003800000 */
.L_x_819:
        /* <DEDUP_REMOVED lines=21> */
.L_x_822:
[----:B------:R-:W-:Y:S05]  /*20920*/  BSYNC B0 ;  /* 0x0000000000007941 */ /* 0x000fea0003800000 */
.L_x_821:
        /* <DEDUP_REMOVED lines=21> */
.L_x_824:
[----:B------:R-:W-:Y:S05]  /*20a80*/  BSYNC B0 ;  /* 0x0000000000007941 */ /* 0x000fea0003800000 */
.L_x_823:
        /* <DEDUP_REMOVED lines=21> */
.L_x_826:
[----:B------:R-:W-:Y:S05]  /*20be0*/  BSYNC B0 ;  /* 0x0000000000007941 */ /* 0x000fea0003800000 */
.L_x_825:
        /* <DEDUP_REMOVED lines=21> */
.L_x_828:
[----:B------:R-:W-:Y:S05]  /*20d40*/  BSYNC B0 ;  /* 0x0000000000007941 */ /* 0x000fea0003800000 */
.L_x_827:
        /* <DEDUP_REMOVED lines=21> */
.L_x_829:
        /* <DEDUP_REMOVED lines=14> */
.L_x_2926:


//--------------------- .text._ZN5flash16flash_fwd_kernelI23Flash_fwd_kernel_traitsILi128ELi128ELi64ELi4ELb0ELb0EN7cutlass6half_tE19Flash_kernel_traitsILi128ELi128ELi64ELi4ES3_EELb0ELb0ELb1ELb1ELb0ELb0ELb0ELb0EEEvNS_16Flash_fwd_paramsE --------------------------
	.section	.text._ZN5flash16flash_fwd_kernelI23Flash_fwd_kernel_traitsILi128ELi128ELi64ELi4ELb0ELb0EN7cutlass6half_tE19Flash_kernel_traitsILi128ELi128ELi64ELi4ES3_EELb0ELb0ELb1ELb1ELb0ELb0ELb0ELb0EEEvNS_16Flash_fwd_paramsE,"ax",@progbits
	.align	128
        .global         _ZN5flash16flash_fwd_kernelI23Flash_fwd_kernel_traitsILi128ELi128ELi64ELi4ELb0ELb0EN7cutlass6half_tE19Flash_kernel_traitsILi128ELi128ELi64ELi4ES3_EELb0ELb0ELb1ELb1ELb0ELb0ELb0ELb0EEEvNS_16Flash_fwd_paramsE
        .type           _ZN5flash16flash_fwd_kernelI23Flash_fwd_kernel_traitsILi128ELi128ELi64ELi4ELb0ELb0EN7cutlass6half_tE19Flash_kernel_traitsILi128ELi128ELi64ELi4ES3_EELb0ELb0ELb1ELb1ELb0ELb0ELb0ELb0EEEvNS_16Flash_fwd_paramsE,@function
        .size           _ZN5flash16flash_fwd_kernelI23Flash_fwd_kernel_traitsILi128ELi128ELi64ELi4ELb0ELb0EN7cutlass6half_tE19Flash_kernel_traitsILi128ELi128ELi64ELi4ES3_EELb0ELb0ELb1ELb1ELb0ELb0ELb0ELb0EEEvNS_16Flash_fwd_paramsE,(.L_x_2927 - _ZN5flash16flash_fwd_kernelI23Flash_fwd_kernel_traitsILi128ELi128ELi64ELi4ELb0ELb0EN7cutlass6half_tE19Flash_kernel_traitsILi128ELi128ELi64ELi4ES3_EELb0ELb0ELb1ELb1ELb0ELb0ELb0ELb0EEEvNS_16Flash_fwd_paramsE)
        .other          _ZN5flash16flash_fwd_kernelI23Flash_fwd_kernel_traitsILi128ELi128ELi64ELi4ELb0ELb0EN7cutlass6half_tE19Flash_kernel_traitsILi128ELi128ELi64ELi4ES3_EELb0ELb0ELb1ELb1ELb0ELb0ELb0ELb0EEEvNS_16Flash_fwd_paramsE,@"STO_CUDA_ENTRY STV_DEFAULT"
_ZN5flash16flash_fwd_kernelI23Flash_fwd_kernel_traitsILi128ELi128ELi64ELi4ELb0ELb0EN7cutlass6half_tE19Flash_kernel_traitsILi128ELi128ELi64ELi4ES3_EELb0ELb0ELb1ELb1ELb0ELb0ELb0ELb0EEEvNS_16Flash_fwd_paramsE:
.text._ZN5flash16flash_fwd_kernelI23Flash_fwd_kernel_traitsILi128ELi128ELi64ELi4ELb0ELb0EN7cutlass6half_tE19Flash_kernel_traitsILi128ELi128ELi64ELi4ES3_EELb0ELb0ELb1ELb1ELb0ELb0ELb0ELb0EEEvNS_16Flash_fwd_paramsE:
        /* <DEDUP_REMOVED lines=55> */
.L_x_830:
[----:B------:R-:W-:-:S05]  /*0370*/  ULDC UR7, c[0x0][0x2c8] ;  /* 0x0000b20000077ab9 */ /* 0x000fca0000000800 */
.L_x_831:
        /* <DEDUP_REMOVED lines=132> */
.L_x_834:
[----:B------:R-:W-:Y:S05]  /*0bc0*/  BSYNC B0 ;  /* 0x0000000000007941 */ /* 0x000fea0003800000 */
.L_x_833:
        /* <DEDUP_REMOVED lines=21> */
.L_x_836:
[----:B------:R-:W-:Y:S05]  /*0d20*/  BSYNC B0 ;  /* 0x0000000000007941 */ /* 0x000fea0003800000 */
.L_x_835:
        /* <DEDUP_REMOVED lines=21> */
.L_x_838:
[----:B------:R-:W-:Y:S05]  /*0e80*/  BSYNC B0 ;  /* 0x0000000000007941 */ /* 0x000fea0003800000 */
.L_x_837:
        /* <DEDUP_REMOVED lines=21> */
.L_x_840:
[----:B------:R-:W-:Y:S05]  /*0fe0*/  BSYNC B0 ;  /* 0x0000000000007941 */ /* 0x000fea0003800000 */
.L_x_839:
        /* <DEDUP_REMOVED lines=20> */
.L_x_842:
[----:B------:R-:W-:Y:S05]  /*1130*/  BSYNC B0 ;  /* 0x0000000000007941 */ /* 0x000fea0003800000 */
.L_x_841:
        /* <DEDUP_REMOVED lines=20> */
.L_x_844:
[----:B------:R-:W-:Y:S05]  /*1280*/  BSYNC B0 ;  /* 0x0000000000007941 */ /* 0x000fea0003800000 */
.L_x_843:
        /* <DEDUP_REMOVED lines=20> */
.L_x_846:
[----:B------:R-:W-:Y:S05]  /*13d0*/  BSYNC B0 ;  /* 0x0000000000007941 */ /* 0x000fea0003800000 */
.L_x_845:
        /* <DEDUP_REMOVED lines=20> */
.L_x_848:
[----:B------:R-:W-:Y:S05]  /*1520*/  BSYNC B0 ;  /* 0x0000000000007941 */ /* 0x000fea0003800000 */
.L_x_847:
        /* <DEDUP_REMOVED lines=10> */
.L_x_850:
[----:B------:R-:W-:Y:S05]  /*15d0*/  BSYNC B0 ;  /* 0x0000000000007941 */ /* 0x000fea0003800000 */
.L_x_849:
        /* <DEDUP_REMOVED lines=15> */
.L_x_852:
[----:B------:R-:W-:Y:S05]  /*16d0*/  BSYNC B0 ;  /* 0x0000000000007941 */ /* 0x000fea0003800000 */
.L_x_851:
        /* <DEDUP_REMOVED lines=10> */
.L_x_854:
[----:B------:R-:W-:Y:S05]  /*1780*/  BSYNC B0 ;  /* 0x0000000000007941 */ /* 0x000fea0003800000 */
.L_x_853:
        /* <DEDUP_REMOVED lines=10> */
.L_x_856:
[----:B------:R-:W-:Y:S05]  /*1830*/  BSYNC B0 ;  /* 0x0000000000007941 */ /* 0x000fea0003800000 */
.L_x_855:
        /* <DEDUP_REMOVED lines=10> */
.L_x_858:
[----:B------:R-:W-:Y:S05]  /*18e0*/  BSYNC B0 ;  /* 0x0000000000007941 */ /* 0x000fea0003800000 */
.L_x_857:
        /* <DEDUP_REMOVED lines=10> */
.L_x_860:
[----:B------:R-:W-:Y:S05]  /*1990*/  BSYNC B0 ;  /* 0x0000000000007941 */ /* 0x000fea0003800000 */
.L_x_859:
        /* <DEDUP_REMOVED lines=10> */
.L_x_862:
[----:B------:R-:W-:Y:S05]  /*1a40*/  BSYNC B0 ;  /* 0x0000000000007941 */ /* 0x000fea0003800000 */
.L_x_861:
        /* <DEDUP_REMOVED lines=10> */
.L_x_832:
        /* <DEDUP_REMOVED lines=8> */
[----:B------:R-:W-:Y:S01]  /*1b70*/  LEA.HI R26, R27, R163, RZ, 0x4 ;  /* 0x000000a31b1a7211 */ /* 0x000fe200078f20ff */
[----:B------:R-:W-:Y:S01]  /*1b80*/  USHF.R.S32.HI UR19, URZ, 0x1f, UR24 ;  /* 0x0000001f3f137899 */ /* 0x000fe20008011418 */
[----:B------:R-:W-:-:S03]  /*1b90*/  SHF.R.S32.HI R6, RZ, 0x3, R5 ;  /* 0x00000003ff067819 */ /* 0x000fc60000011405 */
[----:B------:R-:W-:Y:S01]  /*1ba0*/  PLOP3.LUT P1, PT, PT, PT, UP1, 0x80, 0x0 ;  /* 0x000000000000781c */ /* 0x000fe20003f2f018 */
[----:B------:R-:W-:Y:S01]  /*1bb0*/  @UP0 ULDC.64 UR4, c[0x0][0x240] ;  /* 0x0000900000040ab9 */ /* 0x000fe20000000a00 */
[----:B------:R-:W-:Y:S02]  /*1bc0*/  @!UP0 USHF.R.S32.HI UR7, URZ, 0x1f, UR23 ;  /* 0x0000001f3f078899 */ /* 0x000fe40008011417 */
[----:B------:R-:W-:Y:S02]  /*1bd0*/  @UP0 UIMAD.WIDE.U32 UR12, UR16, UR4, URZ ;  /* 0x00000004100c02a5 */ /* 0x000fe4000f8e003f */
[----:B------:R-:W-:Y:S02]  /*1be0*/  @UP1 UIADD3 UR29, UR11, UR6, URZ ;  /* 0x000000060b1d1290 */ /* 0x000fe4000fffe03f */
[----:B------:R-:W-:Y:S01]  /*1bf0*/  @UP0 UIMAD UR10, UR16, UR5, UR13 ;  /* 0x00000005100a02a4 */ /* 0x000fe2000f8e020d */
[----:B------:R-:W-:Y:S01]  /*1c00*/  @UP1 ULDC.64 UR8, c[0x0][0x248] ;  /* 0x0000920000081ab9 */ /* 0x000fe20000000a00 */
[----:B-1----:R-:W-:Y:S01]  /*1c10*/  IABS R0, R12 ;  /* 0x0000000c00007213 */ /* 0x002fe20000000000 */
[----:B------:R-:W-:Y:S01]  /*1c20*/  @!UP0 ULDC.64 UR4, c[0x0][0x228] ;  /* 0x00008a0000048ab9 */ /* 0x000fe20000000a00 */
[----:B------:R-:W-:-:S02]  /*1c30*/  @UP1 UIMAD.WIDE.U32 UR32, UR29, UR8, URZ ;  /* 0x000000081d2012a5 */ /* 0x000fc4000f8e003f */
[----:B------:R-:W-:Y:S01]  /*1c40*/  @!UP0 UIMAD UR7, UR7, UR4, URZ ;  /* 0x00000004070782a4 */ /* 0x000fe2000f8e023f */
[----:B------:R-:W-:Y:S01]  /*1c50*/  IMAD.MOV.U32 R7, RZ, RZ, R0 ;  /* 0x000000ffff077224 */ /* 0x000fe200078e0000 */
[----:B------:R-:W-:Y:S02]  /*1c60*/  @!UP0 UIMAD.WIDE.U32 UR30, UR23, UR4, URZ ;  /* 0x00000004171e82a5 */ /* 0x000fe4000f8e003f */
[----:B------:R-:W-:Y:S01]  /*1c70*/  @!UP0 UIMAD UR5, UR23, UR5, UR7 ;  /* 0x00000005170582a4 */ /* 0x000fe2000f8e0207 */
[----:B------:R-:W1:Y:S01]  /*1c80*/  I2F.RP R2, R7 ;  /* 0x0000000700027306 */ /* 0x000e620000209400 */
[----:B--2---:R-:W-:Y:S01]  /*1c90*/  IABS R4, R4 ;  /* 0x0000000400047213 */ /* 0x004fe20000000000 */
        /* <DEDUP_REMOVED lines=11> */
[----:B------:R-:W-:Y:S02]  /*1d50*/  IMAD.MOV.U32 R3, RZ, RZ, R4 ;  /* 0x000000ffff037224 */ /* 0x000fe400078e0004 */
[----:B------:R-:W-:Y:S02]  /*1d60*/  VIADD R4, R6, 0x50 ;  /* 0x0000005006047836 */ /* 0x000fe40000000000 */
[----:B------:R-:W-:-:S03]  /*1d70*/  IMAD.HI.U32 R2, R2, R3, RZ ;  /* 0x0000000302027227 */ /* 0x000fc600078e00ff */
[----:B------:R-:W-:Y:S01]  /*1d80*/  ISETP.GE.AND P3, PT, R4, UR14, PT ;  /* 0x0000000e04007c0c */ /* 0x000fe2000bf66270 */
[----:B------:R-:W-:-:S04]  /*1d90*/  IMAD.MOV R0, RZ, RZ, -R2 ;  /* 0x000000ffff007224 */ /* 0x000fc800078e0a02 */
[----:B------:R-:W-:Y:S02]  /*1da0*/  IMAD R0, R7, R0, R3 ;  /* 0x0000000007007224 */ /* 0x000fe400078e0203 */
[----:B------:R-:W-:-:S03]  /*1db0*/  VIADD R3, R6, 0x40 ;  /* 0x0000004006037836 */ /* 0x000fc60000000000 */
[----:B------:R-:W-:Y:S02]  /*1dc0*/  ISETP.GT.U32.AND P5, PT, R7, R0, PT ;  /* 0x000000000700720c */ /* 0x000fe40003fa4070 */
[----:B------:R-:W-:Y:S01]  /*1dd0*/  ISETP.GE.AND P4, PT, R3, UR14, PT ;  /* 0x0000000e03007c0c */ /* 0x000fe2000bf86270 */
[----:B------:R-:W-:-:S05]  /*1de0*/  VIADD R3, R6, 0x60 ;  /* 0x0000006006037836 */ /* 0x000fca0000000000 */
[----:B------:R-:W-:Y:S02]  /*1df0*/  ISETP.GE.AND P0, PT, R3, UR14, PT ;  /* 0x0000000e03007c0c */ /* 0x000fe4000bf06270 */
[----:B------:R-:W-:-:S03]  /*1e00*/  LOP3.LUT R3, R12, UR24, RZ, 0x3c, !PT ;  /* 0x000000180c037c12 */ /* 0x000fc6000f8e3cff */
[----:B------:R-:W-:Y:S01]  /*1e10*/  @!P5 IMAD.IADD R0, R0, 0x1, -R7 ;  /* 0x000000010000d824 */ /* 0x000fe200078e0a07 */
[----:B------:R-:W-:Y:S01]  /*1e20*/  ISETP.GE.AND P2, PT, R3, RZ, PT ;  /* 0x000000ff0300720c */ /* 0x000fe20003f46270 */
[----:B------:R-:W-:Y:S01]  /*1e30*/  @!P5 VIADD R2, R2, 0x1 ;  /* 0x000000010202d836 */ /* 0x000fe20000000000 */
[----:B------:R-:W-:Y:S02]  /*1e40*/  LOP3.LUT R3, R26, 0xfffffff0, RZ, 0xc0, !PT ;  /* 0xfffffff01a037812 */ /* 0x000fe400078ec0ff */
[----:B------:R-:W-:Y:S02]  /*1e50*/  ISETP.GE.U32.AND P6, PT, R0, R7, PT ;  /* 0x000000070000720c */ /* 0x000fe40003fc6070 */
[----:B------:R-:W-:Y:S01]  /*1e60*/  LOP3.LUT R0, R5, 0xfffffff8, RZ, 0xc0, !PT ;  /* 0xfffffff805007812 */ /* 0x000fe200078ec0ff */
[C---:B------:R-:W-:Y:S01]  /*1e70*/  IMAD.IADD R3, R163.reuse, 0x1, -R3 ;  /* 0x00000001a3037824 */ /* 0x040fe200078e0a03 */
[----:B------:R-:W-:Y:S02]  /*1e80*/  SHF.R.S32.HI R7, RZ, 0x1f, R6 ;  /* 0x0000001fff077819 */ /* 0x000fe40000011406 */
[----:B------:R-:W-:Y:S01]  /*1e90*/  ISETP.NE.AND P5, PT, R12, RZ, PT ;  /* 0x000000ff0c00720c */ /* 0x000fe20003fa5270 */
[----:B------:R-:W-:Y:S01]  /*1ea0*/  IMAD.IADD R24, R163, 0x1, -R0 ;  /* 0x00000001a3187824 */ /* 0x000fe200078e0a00 */
[----:B------:R-:W-:Y:S01]  /*1eb0*/  SHF.R.S32.HI R5, RZ, 0x1f, R3 ;  /* 0x0000001fff057819 */ /* 0x000fe20000011403 */
[----:B------:R-:W-:-:S02]  /*1ec0*/  IMAD.SHL.U32 R0, R6, 0x40, RZ ;  /* 0x0000004006007824 */ /* 0x000fc400078e00ff */
[----:B------:R-:W-:Y:S02]  /*1ed0*/  IMAD.SHL.U32 R136, R24, 0x8, RZ ;  /* 0x0000000818887824 */ /* 0x000fe400078e00ff */
[----:B------:R-:W-:Y:S01]  /*1ee0*/  IMAD.WIDE R8, R8, 0x80, R6 ;  /* 0x0000008008087825 */ /* 0x000fe200078e0206 */
        /* <DEDUP_REMOVED lines=15> */
.L_x_863:
[----:B------:R-:W-:Y:S01]  /*1fe0*/  @UP1 UIADD3 UR4, UR11, UR6, URZ ;  /* 0x000000060b041290 */ /* 0x000fe2000fffe03f */
[----:B------:R-:W-:Y:S02]  /*1ff0*/  SHF.R.U32.HI R0, RZ, 0x3, R0 ;  /* 0x00000003ff007819 */ /* 0x000fe40000011600 */
        /* <DEDUP_REMOVED lines=21> */
.L_x_864:
[----:B------:R-:W-:Y:S01]  /*2150*/  @P6 VIADD R2, R2, 0x1 ;  /* 0x0000000102026836 */ /* 0x000fe20000000000 */
[----:B------:R-:W-:Y:S01]  /*2160*/  IADD3 R166, R136, 0x40, RZ ;  /* 0x0000004088a67810 */ /* 0x000fe20007ffe0ff */
[----:B------:R-:W-:Y:S01]  /*2170*/  IMAD R10, R7, UR8, RZ ;  /* 0x00000008070a7c24 */ /* 0x000fe2000f8e02ff */
[----:B------:R-:W-:Y:S01]  /*2180*/  ULDC.64 UR4, c[0x0][0x258] ;  /* 0x0000960000047ab9 */ /* 0x000fe20000000a00 */
[C---:B------:R-:W-:Y:S01]  /*2190*/  IMAD.WIDE.U32 R4, R6.reuse, UR8, R136 ;  /* 0x0000000806047c25 */ /* 0x040fe2000f8e0088 */
[C---:B------:R-:W-:Y:S01]  /*21a0*/  ISETP.GE.AND P6, PT, R6.reuse, UR14, PT ;  /* 0x0000000e06007c0c */ /* 0x040fe2000bfc6270 */
[----:B------:R-:W-:Y:S01]  /*21b0*/  BSSY B0, `(.L_x_865) ;  /* 0x000004a000007945 */ /* 0x000fe20003800000 */
[----:B------:R-:W-:Y:S01]  /*21c0*/  IADD3 R20, R6, 0x10, RZ ;  /* 0x0000001006147810 */ /* 0x000fe20007ffe0ff */
[----:B------:R-:W-:Y:S01]  /*21d0*/  IMAD.SHL.U32 R243, R0, 0x8, RZ ;  /* 0x0000000800f37824 */ /* 0x000fe200078e00ff */
[----:B------:R-:W-:Y:S01]  /*21e0*/  MOV R0, R2 ;  /* 0x0000000200007202 */ /* 0x000fe20000000f00 */
[C---:B------:R-:W-:Y:S01]  /*21f0*/  IMAD R10, R6.reuse, UR9, R10 ;  /* 0x00000009060a7c24 */ /* 0x040fe2000f8e020a */
[----:B------:R-:W-:Y:S01]  /*2200*/  LOP3.LUT R2, R23, 0xfffffff8, RZ, 0xc0, !PT ;  /* 0xfffffff817027812 */ /* 0x000fe200078ec0ff */
[----:B------:R-:W-:Y:S01]  /*2210*/  VIADD R19, R6, 0x20 ;  /* 0x0000002006137836 */ /* 0x000fe20000000000 */
[----:B------:R-:W-:Y:S01]  /*2220*/  IADD3 R4, P1, R4, UR32, RZ ;  /* 0x0000002004047c10 */ /* 0x000fe2000ff3e0ff */
[----:B------:R-:W-:Y:S01]  /*2230*/  @!P2 IMAD.MOV R0, RZ, RZ, -R0 ;  /* 0x000000ffff00a224 */ /* 0x000fe200078e0a00 */
[----:B------:R-:W-:Y:S01]  /*2240*/  IADD3 R21, R3, -R2, RZ ;  /* 0x8000000203157210 */ /* 0x000fe20007ffe0ff */
[----:B------:R-:W-:Y:S01]  /*2250*/  IMAD.WIDE.U32 R2, R6, UR6, R136 ;  /* 0x0000000606027c25 */ /* 0x000fe2000f8e0088 */
[----:B------:R-:W-:Y:S01]  /*2260*/  IADD3.X R5, R5, UR29, R10, P1, !PT ;  /* 0x0000001d05057c10 */ /* 0x000fe20008ffe40a */
[----:B------:R-:W1:Y:S01]  /*2270*/  S2UR UR29, SR_CgaCtaId ;  /* 0x00000000001d79c3 */ /* 0x000e620000008800 */
[----:B------:R-:W-:Y:S01]  /*2280*/  LOP3.LUT R243, R11, 0xfffffe00, R243, 0xf8, !PT ;  /* 0xfffffe000bf37812 */ /* 0x000fe200078ef8f3 */
[----:B------:R-:W-:Y:S01]  /*2290*/  IMAD R10, R7, UR6, RZ ;  /* 0x00000006070a7c24 */ /* 0x000fe2000f8e02ff */
[----:B------:R-:W-:-:S02]  /*22a0*/  IADD3 R2, P2, R2, UR30, RZ ;  /* 0x0000001e02027c10 */ /* 0x000fc4000ff5e0ff */
[----:B------:R-:W-:Y:S01]  /*22b0*/  IADD3 R14, P1, R136, UR12, RZ ;  /* 0x0000000c880e7c10 */ /* 0x000fe2000ff3e0ff */
[----:B------:R-:W-:Y:S01]  /*22c0*/  IMAD R11, R6, UR7, R10 ;  /* 0x00000007060b7c24 */ /* 0x000fe2000f8e020a */
[----:B------:R-:W-:Y:S01]  /*22d0*/  @!P5 LOP3.LUT R0, RZ, R12, RZ, 0x33, !PT ;  /* 0x0000000cff00d212 */ /* 0x000fe200078e33ff */
[----:B------:R-:W-:Y:S01]  /*22e0*/  IMAD.U32 R12, RZ, RZ, UR4 ;  /* 0x00000004ff0c7e24 */ /* 0x000fe2000f8e00ff */
[----:B------:R-:W-:Y:S01]  /*22f0*/  IADD3.X R15, R137, UR10, RZ, P1, !PT ;  /* 0x0000000a890f7c10 */ /* 0x000fe20008ffe4ff */
[----:B------:R-:W-:Y:S01]  /*2300*/  ULDC.64 UR10, c[0x0][0x268] ;  /* 0x00009a00000a7ab9 */ /* 0x000fe20000000a00 */
[----:B------:R-:W-:Y:S01]  /*2310*/  IADD3.X R3, R3, UR13, R11, P2, !PT ;  /* 0x0000000d03037c10 */ /* 0x000fe200097fe40b */
[----:B------:R-:W-:Y:S01]  /*2320*/  ULDC.64 UR12, c[0x0][0x260] ;  /* 0x00009800000c7ab9 */ /* 0x000fe20000000a00 */
[----:B------:R-:W-:Y:S01]  /*2330*/  SHF.R.S32.HI R10, RZ, 0x1f, R0 ;  /* 0x0000001fff0a7819 */ /* 0x000fe20000011400 */
[----:B------:R-:W-:Y:S01]  /*2340*/  IMAD.WIDE.U32 R30, R0, UR12, R4 ;  /* 0x0000000c001e7c25 */ /* 0x000fe2000f8e0004 */
[----:B------:R-:W-:Y:S01]  /*2350*/  UIMAD UR4, UR19, UR4, URZ ;  /* 0x00000004130472a4 */ /* 0x000fe2000f8e023f */
[----:B------:R-:W-:-:S02]  /*2360*/  ISETP.GE.AND P5, PT, R20, UR14, PT ;  /* 0x0000000e14007c0c */ /* 0x000fc4000bfa6270 */
[----:B------:R-:W-:Y:S01]  /*2370*/  IMAD.WIDE.U32 R28, R0, UR10, R2 ;  /* 0x0000000a001c7c25 */ /* 0x000fe2000f8e0002 */
[----:B------:R2:W-:Y:S01]  /*2380*/  STL.64 [R1+0x78], R30 ;  /* 0x0000781e01007387 */ /* 0x0005e20000100a00 */
[----:B------:R-:W-:Y:S01]  /*2390*/  UIMAD UR5, UR24, UR5, UR4 ;  /* 0x00000005180572a4 */ /* 0x000fe2000f8e0204 */
[----:B------:R-:W-:Y:S01]  /*23a0*/  R2P PR, R21, 0x6 ;  /* 0x0000000615007804 */ /* 0x000fe20000000000 */
[C---:B------:R-:W-:Y:S01]  /*23b0*/  IMAD R4, R10.reuse, UR10, RZ ;  /* 0x0000000a0a047c24 */ /* 0x040fe2000f8e02ff */
[----:B------:R2:W-:Y:S01]  /*23c0*/  STL.64 [R1+0x88], R28 ;  /* 0x0000881c01007387 */ /* 0x0005e20000100a00 */
[----:B------:R-:W-:Y:S01]  /*23d0*/  IMAD R11, R10, UR12, RZ ;  /* 0x0000000c0a0b7c24 */ /* 0x000fe2000f8e02ff */
[----:B------:R-:W-:Y:S01]  /*23e0*/  UMOV UR4, 0x400 ;  /* 0x0000040000047882 */ /* 0x000fe20000000000 */
[----:B------:R-:W-:Y:S01]  /*23f0*/  IMAD.WIDE.U32 R14, R12, UR24, R14 ;  /* 0x000000180c0e7c25 */ /* 0x000fe2000f8e000e */
[----:B------:R2:W-:Y:S01]  /*2400*/  STL [R1+0x44], R166 ;  /* 0x000044a601007387 */ /* 0x0005e20000100800 */
[----:B-1----:R-:W-:Y:S01]  /*2410*/  ULEA UR4, UR29, UR4, 0x18 ;  /* 0x000000041d047291 */ /* 0x002fe2000f8ec03f */
[----:B------:R-:W-:Y:S01]  /*2420*/  MOV R2, 0x20 ;  /* 0x0000002000027802 */ /* 0x000fe20000000f00 */
[----:B------:R-:W-:-:S02]  /*2430*/  IMAD R25, R0, UR11, R4 ;  /* 0x0000000b00197c24 */ /* 0x000fc4000f8e0204 */
[----:B------:R-:W-:Y:S01]  /*2440*/  IMAD.MOV.U32 R4, RZ, RZ, 0x10 ;  /* 0x00000010ff047424 */ /* 0x000fe200078e00ff */
[----:B------:R-:W-:Y:S01]  /*2450*/  SEL R2, R2, 0xffffffe0, !P2 ;  /* 0xffffffe002027807 */ /* 0x000fe20005000000 */
[----:B------:R-:W-:Y:S01]  /*2460*/  IMAD R22, R0, UR13, R11 ;  /* 0x0000000d00167c24 */ /* 0x000fe2000f8e020b */
[----:B------:R-:W-:Y:S01]  /*2470*/  LEA R243, R243, UR4, 0x1 ;  /* 0x00000004f3f37c11 */ /* 0x000fe2000f8e08ff */
[----:B------:R-:W-:Y:S01]  /*2480*/  VIADD R11, R15, UR5 ;  /* 0x000000050f0b7c36 */ /* 0x000fe20008000000 */
        /* <DEDUP_REMOVED lines=28> */
.L_x_866:
[----:B------:R-:W-:Y:S05]  /*2650*/  BSYNC B0 ;  /* 0x0000000000007941 */ /* 0x000fea0003800000 */
.L_x_865:
        /* <DEDUP_REMOVED lines=33> */
.L_x_868:
[----:B------:R-:W-:Y:S05]  /*2870*/  BSYNC B0 ;  /* 0x0000000000007941 */ /* 0x000fea0003800000 */
.L_x_867:
        /* <DEDUP_REMOVED lines=34> */
.L_x_870:
[----:B------:R-:W-:Y:S05]  /*2aa0*/  BSYNC B0 ;  /* 0x0000000000007941 */ /* 0x000fea0003800000 */
.L_x_869:
        /* <DEDUP_REMOVED lines=33> */
.L_x_872:
[----:B------:R-:W-:Y:S05]  /*2cc0*/  BSYNC B0 ;  /* 0x0000000000007941 */ /* 0x000fea0003800000 */
.L_x_871:
        /* <DEDUP_REMOVED lines=31> */
.L_x_874:
[----:B------:R-:W-:Y:S05]  /*2ec0*/  BSYNC B0 ;  /* 0x0000000000007941 */ /* 0x000fea0003800000 */
.L_x_873:
        /* <DEDUP_REMOVED lines=31> */
.L_x_876:
[----:B------:R-:W-:Y:S05]  /*30c0*/  BSYNC B0 ;  /* 0x0000000000007941 */ /* 0x000fea0003800000 */
.L_x_875:
        /* <DEDUP_REMOVED lines=31> */
.L_x_878:
[----:B------:R-:W-:Y:S05]  /*32c0*/  BSYNC B0 ;  /* 0x0000000000007941 */ /* 0x000fea0003800000 */
.L_x_877:
        /* <DEDUP_REMOVED lines=31> */
.L_x_880:
[----:B------:R-:W-:Y:S05]  /*34c0*/  BSYNC B0 ;  /* 0x0000000000007941 */ /* 0x000fea0003800000 */
.L_x_879:
[----:B------:R-:W-:Y:S01]  /*34d0*/  IMAD.IADD R165, R31, 0x1, R22 ;  /* 0x000000011fa57824 */ /* 0x000fe200078e0216 */
[----:B------:R-:W-:Y:S01]  /*34e0*/  MOV R164, R30 ;  /* 0x0000001e00a47202 */ /* 0x000fe20000000f00 */
[----:B------:R-:W-:Y:S01]  /*34f0*/  USHF.L.U64.HI UR31, UR8, 0x6, UR9 ;  /* 0x00000006081f7899 */ /* 0x000fe20008010209 */
[----:B------:R-:W-:Y:S01]  /*3500*/  ISETP.GE.AND P0, PT, R6, UR5, PT ;  /* 0x0000000506007c0c */ /* 0x000fe2000bf06270 */
[----:B------:R-:W-:Y:S01]  /*3510*/  USHF.R.S32.HI UR34, URZ, 0x1f, UR29 ;  /* 0x0000001f3f227899 */ /* 0x000fe2000801141d */
[----:B------:R-:W-:Y:S01]  /*3520*/  IMAD.U32 R161, RZ, RZ, UR30 ;  /* 0x0000001effa17e24 */ /* 0x000fe2000f8e00ff */
[----:B------:R2:W-:Y:S01]  /*3530*/  STL.64 [R1+0x70], R164 ;  /* 0x000070a401007387 */ /* 0x0005e20000100a00 */
[----:B------:R-:W-:Y:S01]  /*3540*/  UIMAD UR10, UR31, UR29, URZ ;  /* 0x0000001d1f0a72a4 */ /* 0x000fe2000f8e023f */
[----:B------:R-:W-:Y:S01]  /*3550*/  BSSY B0, `(.L_x_881) ;  /* 0x000001c000007945 */ /* 0x000fe20003800000 */
[----:B-1----:R-:W-:Y:S01]  /*3560*/  IMAD.WIDE.U32 R8, R161, UR29, R164 ;  /* 0x0000001da1087c25 */ /* 0x002fe2000f8e00a4 */
[----:B------:R-:W-:Y:S01]  /*3570*/  ISETP.GE.AND P5, PT, R20, UR5, PT ;  /* 0x0000000514007c0c */ /* 0x000fe2000bfa6270 */
[----:B------:R-:W-:Y:S01]  /*3580*/  UIMAD UR10, UR34, UR30, UR10 ;  /* 0x0000001e220a72a4 */ /* 0x000fe2000f8e020a */
[----:B------:R-:W-:-:S02]  /*3590*/  ISETP.GE.AND P4, PT, R19, UR5, PT ;  /* 0x0000000513007c0c */ /* 0x000fc4000bf86270 */
[----:B------:R-:W-:-:S03]  /*35a0*/  ISETP.GE.AND P3, PT, R18, UR5, PT ;  /* 0x0000000512007c0c */ /* 0x000fc6000bf66270 */
[----:B------:R-:W-:Y:S01]  /*35b0*/  VIADD R11, R9, UR10 ;  /* 0x0000000a090b7c36 */ /* 0x000fe20008000000 */
[----:B------:R-:W-:Y:S09]  /*35c0*/  @P0 BRA `(.L_x_882) ;  /* 0x0000000000500947 */ /* 0x000ff20003800000 */
        /* <DEDUP_REMOVED lines=20> */
.L_x_882:
[----:B------:R-:W-:Y:S05]  /*3710*/  BSYNC B0 ;  /* 0x0000000000007941 */ /* 0x000fea0003800000 */
.L_x_881:
        /* <DEDUP_REMOVED lines=26> */
.L_x_884:
[----:B------:R-:W-:Y:S05]  /*38c0*/  BSYNC B0 ;  /* 0x0000000000007941 */ /* 0x000fea0003800000 */
.L_x_883:
[----:B------:R-:W-:Y:S04]  /*38d0*/  BSSY B0, `(.L_x_885) ;  /* 0x000001b000007945 */ /* 0x000fe80003800000 */
        /* <DEDUP_REMOVED lines=26> */
.L_x_886:
[----:B------:R-:W-:Y:S05]  /*3a80*/  BSYNC B0 ;  /* 0x0000000000007941 */ /* 0x000fea0003800000 */
.L_x_885:
        /* <DEDUP_REMOVED lines=27> */
.L_x_888:
[----:B------:R-:W-:Y:S05]  /*3c40*/  BSYNC B0 ;  /* 0x0000000000007941 */ /* 0x000fea0003800000 */
.L_x_887:
        /* <DEDUP_REMOVED lines=9> */
[----:B------:R-:W-:Y:S02]  /*3ce0*/  @UP1 UMOV UR37, UR19 ;  /* 0x0000001300251c82 */ /* 0x000fe40008000000 */
[----:B------:R-:W-:Y:S01]  /*3cf0*/  @UP1 UIMAD.WIDE.U32 UR36, UR23, UR10, UR36 ;  /* 0x0000000a172412a5 */ /* 0x000fe2000f8e0024 */
[----:B------:R-:W-:-:S04]  /*3d00*/  DEPBAR.LE SB0, 0x0 ;  /* 0x000080000000791a */ /* 0x000fc80000000000 */
[----:B------:R-:W-:Y:S02]  /*3d10*/  @UP1 UIMAD UR11, UR23, UR11, UR35 ;  /* 0x0000000b170b12a4 */ /* 0x000fe4000f8e0223 */
[----:B------:R-:W-:Y:S02]  /*3d20*/  @UP1 ULEA UR12, UP0, UR36, UR12, 0x2 ;  /* 0x0000000c240c1291 */ /* 0x000fe4000f80103f */
[----:B------:R-:W-:Y:S01]  /*3d30*/  @UP1 UIADD3 UR11, UR37, UR11, URZ ;  /* 0x0000000b250b1290 */ /* 0x000fe2000fffe03f */
[----:B------:R-:W-:Y:S01]  /*3d40*/  SHF.R.S32.HI R5, RZ, 0x4, R26 ;  /* 0x00000004ff057819 */ /* 0x000fe2000001141a */
[----:B------:R-:W-:Y:S02]  /*3d50*/  @UP1 ULDC UR10, c[0x0][0x2e8] ;  /* 0x0000ba00000a1ab9 */ /* 0x000fe40000000800 */
[----:B------:R-:W-:Y:S01]  /*3d60*/  @UP1 ULEA.HI.X UR13, UR36, UR13, UR11, 0x2, UP0 ;  /* 0x0000000d240d1291 */ /* 0x000fe200080f140b */
[----:B-1----:R-:W-:-:S05]  /*3d70*/  IMAD.U32 R8, RZ, RZ, UR12 ;  /* 0x0000000cff087e24 */ /* 0x002fca000f8e00ff */
[----:B------:R-:W-:-:S05]  /*3d80*/  IMAD.U32 R9, RZ, RZ, UR13 ;  /* 0x0000000dff097e24 */ /* 0x000fca000f8e00ff */
[----:B------:R1:W5:Y:S01]  /*3d90*/  @P0 LDG.E R8, desc[UR26][R8.64] ;  /* 0x0000001a08080981 */ /* 0x000362000c1e1900 */
[----:B------:R-:W-:Y:S01]  /*3da0*/  IMAD.SHL.U32 R0, R24, 0x40, RZ ;  /* 0x0000004018007824 */ /* 0x000fe200078e00ff */
[----:B------:R-:W-:Y:S01]  /*3db0*/  LEA.HI R3, R26, R5, RZ, 0x1 ;  /* 0x000000051a037211 */ /* 0x000fe200078f08ff */
[----:B------:R-:W-:Y:S01]  /*3dc0*/  IMAD.IADD R11, R29, 0x1, R25 ;  /* 0x000000011d0b7824 */ /* 0x000fe200078e0219 */
[C---:B------:R-:W-:Y:S01]  /*3dd0*/  ISETP.GE.AND P1, PT, R6.reuse, UR5, PT ;  /* 0x0000000506007c0c */ /* 0x040fe2000bf26270 */
[----:B------:R-:W-:Y:S01]  /*3de0*/  BAR.SYNC.DEFER_BLOCKING 0x0 ;  /* 0x0000000000007b1d */ /* 0x000fe20000010000 */
[----:B------:R-:W-:Y:S01]  /*3df0*/  IMAD.SHL.U32 R6, R6, 0x8, RZ ;  /* 0x0000000806067824 */ /* 0x000fe200078e00ff */
[----:B------:R-:W-:Y:S01]  /*3e00*/  LOP3.LUT R0, R0, 0x1c0, RZ, 0xc0, !PT ;  /* 0x000001c000007812 */ /* 0x000fe200078ec0ff */
[----:B------:R-:W-:Y:S01]  /*3e10*/  IMAD.MOV.U32 R10, RZ, RZ, R28 ;  /* 0x000000ffff0a7224 */ /* 0x000fe200078e001c */
[----:B------:R-:W-:Y:S01]  /*3e20*/  LOP3.LUT R3, R3, 0xfffffffe, RZ, 0xc0, !PT ;  /* 0xfffffffe03037812 */ /* 0x000fe200078ec0ff */
[----:B------:R-:W-:Y:S01]  /*3e30*/  USHF.L.U64.HI UR12, UR6, 0x6, UR7 ;  /* 0x00000006060c7899 */ /* 0x000fe20008010207 */
[----:B------:R-:W-:Y:S01]  /*3e40*/  LOP3.LUT R7, R0, 0x8, R6, 0xf8, !PT ;  /* 0x0000000800077812 */ /* 0x000fe200078ef806 */
[----:B------:R-:W-:Y:S01]  /*3e50*/  IMAD.SHL.U32 R6, R21, 0x40, RZ ;  /* 0x0000004015067824 */ /* 0x000fe200078e00ff */
[----:B------:R-:W-:Y:S01]  /*3e60*/  SHF.R.U32.HI R0, RZ, 0x3, R0 ;  /* 0x00000003ff007819 */ /* 0x000fe20000011600 */
[----:B------:R-:W-:Y:S01]  /*3e70*/  IMAD.IADD R3, R5, 0x1, -R3 ;  /* 0x0000000105037824 */ /* 0x000fe200078e0a03 */
[----:B------:R2:W-:Y:S01]  /*3e80*/  STL.64 [R1+0x80], R10 ;  /* 0x0000800a01007387 */ /* 0x0005e20000100a00 */
[----:B------:R-:W-:Y:S01]  /*3e90*/  LEA.HI R162, R27, R163, RZ, 0x5 ;  /* 0x000000a31ba27211 */ /* 0x000fe200078f28ff */
[----:B------:R-:W-:Y:S01]  /*3ea0*/  USHF.L.U32 UR13, UR6, 0x6, URZ ;  /* 0x00000006060d7899 */ /* 0x000fe2000800063f */
[----:B------:R-:W-:Y:S01]  /*3eb0*/  LOP3.LUT R7, R7, R0, RZ, 0x3c, !PT ;  /* 0x0000000007077212 */ /* 0x000fe200078e3cff */
[C---:B------:R-:W-:Y:S01]  /*3ec0*/  IMAD.SHL.U32 R5, R3.reuse, 0x8, RZ ;  /* 0x0000000803057824 */ /* 0x040fe200078e00ff */
[----:B------:R-:W-:Y:S01]  /*3ed0*/  LOP3.LUT R0, R6, 0x1c0, RZ, 0xc0, !PT ;  /* 0x000001c006007812 */ /* 0x000fe200078ec0ff */
[----:B------:R-:W-:Y:S01]  /*3ee0*/  UMOV UR19, URZ ;  /* 0x0000003f00137c82 */ /* 0x000fe20008000000 */
[----:B------:R-:W-:Y:S01]  /*3ef0*/  SHF.R.S32.HI R160, RZ, 0x5, R162 ;  /* 0x00000005ffa07819 */ /* 0x000fe200000114a2 */
[----:B------:R-:W-:Y:S01]  /*3f00*/  BSSY B0, `(.L_x_889) ;  /* 0x000002d000007945 */ /* 0x000fe20003800000 */
[----:B------:R-:W-:Y:S01]  /*3f10*/  LOP3.LUT R6, R0, 0x8, R5, 0xf8, !PT ;  /* 0x0000000800067812 */ /* 0x000fe200078ef805 */
[----:B-1----:R-:W5:Y:S01]  /*3f20*/  @P0 MUFU.RCP R9, UR10 ;  /* 0x0000000a00090d08 */ /* 0x002f620008001000 */
[----:B------:R-:W-:Y:S01]  /*3f30*/  SHF.R.U32.HI R5, RZ, 0x3, R0 ;  /* 0x00000003ff057819 */ /* 0x000fe20000011600 */
[----:B------:R-:W-:Y:S01]  /*3f40*/  UIMAD UR10, UR12, UR29, URZ ;  /* 0x0000001d0c0a72a4 */ /* 0x000fe2000f8e023f */
[----:B------:R-:W-:Y:S01]  /*3f50*/  IMAD R0, R3, 0x200, R7 ;  /* 0x0000020003007824 */ /* 0x000fe200078e0207 */
[----:B------:R2:W-:Y:S01]  /*3f60*/  @P1 STS.128 [R243+0xc000], RZ ;  /* 0x00c000fff3001388 */ /* 0x0005e20000000c00 */
[----:B------:R-:W-:Y:S01]  /*3f70*/  LOP3.LUT R138, R6, R5, RZ, 0x3c, !PT ;  /* 0x00000005068a7212 */ /* 0x000fe200078e3cff */
[----:B------:R-:W-:Y:S01]  /*3f80*/  IMAD.U32 R6, RZ, RZ, UR29 ;  /* 0x0000001dff067e24 */ /* 0x000fe2000f8e00ff */
[----:B------:R-:W-:Y:S01]  /*3f90*/  UIMAD UR10, UR34, UR13, UR10 ;  /* 0x0000000d220a72a4 */ /* 0x000fe2000f8e020a */
[----:B------:R2:W-:Y:S01]  /*3fa0*/  @P1 STS.128 [R243+0xe000], RZ ;  /* 0x00e000fff3001388 */ /* 0x0005e20000000c00 */
[----:B------:R-:W-:Y:S01]  /*3fb0*/  ISETP.GE.AND P5, PT, R20, UR5, PT ;  /* 0x0000000514007c0c */ /* 0x000fe2000bfa6270 */
[----:B------:R-:W-:Y:S01]  /*3fc0*/  IMAD.WIDE.U32 R6, R6, UR13, R10 ;  /* 0x0000000d06067c25 */ /* 0x000fe2000f8e000a */
[----:B------:R-:W-:-:S02]  /*3fd0*/  ISETP.GE.AND P4, PT, R19, UR5, PT ;  /* 0x0000000513007c0c */ /* 0x000fc4000bf86270 */
[----:B------:R-:W-:Y:S02]  /*3fe0*/  ISETP.GE.AND P3, PT, R18, UR5, PT ;  /* 0x0000000512007c0c */ /* 0x000fe4000bf66270 */
[----:B------:R-:W-:Y:S01]  /*3ff0*/  LEA R224, R0, UR4, 0x1 ;  /* 0x0000000400e07c11 */ /* 0x000fe2000f8e08ff */
[----:B-----5:R-:W-:Y:S01]  /*4000*/  @P0 FMUL.FTZ R9, R8, R9 ;  /* 0x0000000908090220 */ /* 0x020fe20000410000 */
[----:B------:R-:W-:-:S04]  /*4010*/  IMAD.SHL.U32 R8, R23, 0x40, RZ ;  /* 0x0000004017087824 */ /* 0x000fc800078e00ff */
[----:B------:R-:W-:Y:S01]  /*4020*/  @P0 R2UR UR11, R9 ;  /* 0x00000000090b02ca */ /* 0x000fe200000e0000 */
[----:B------:R-:W-:Y:S01]  /*4030*/  VIADD R9, R7, UR10 ;  /* 0x0000000a07097c36 */ /* 0x000fe20008000000 */
[----:B------:R-:W-:-:S05]  /*4040*/  LOP3.LUT R139, R8, 0xfffffe00, RZ, 0xc0, !PT ;  /* 0xfffffe00088b7812 */ /* 0x000fca00078ec0ff */
[----:B------:R-:W-:-:S04]  /*4050*/  IMAD R3, R160, 0x400, R139 ;  /* 0x00000400a0037824 */ /* 0x000fc800078e028b */
[----:B------:R-:W-:Y:S02]  /*4060*/  IMAD.IADD R3, R138, 0x1, R3 ;  /* 0x000000018a037824 */ /* 0x000fe400078e0203 */
[----:B------:R-:W-:Y:S01]  /*4070*/  @UP1 UMOV UR19, UR11 ;  /* 0x0000000b00131c82 */ /* 0x000fe20008000000 */
[----:B--2---:R-:W-:Y:S05]  /*4080*/  @P1 BRA `(.L_x_890) ;  /* 0x0000000000501947 */ /* 0x004fea0003800000 */
        /* <DEDUP_REMOVED lines=14> */
[----:B--2---:R-:W-:-:S04]  /*4170*/  LEA R10, P0, R6, UR10, 0x1 ;  /* 0x0000000a060a7c11 */ /* 0x004fc8000f8008ff */
[----:B------:R-:W-:-:S05]  /*4180*/  LEA.HI.X R11, R6, UR11, R9, 0x1, P0 ;  /* 0x0000000b060b7c11 */ /* 0x000fca00080f0c09 */
[----:B------:R-:W-:Y:S01]  /*4190*/  @!PT LDS RZ, [RZ] ;  /* 0x00000000fffff984 */ /* 0x000fe20000000800 */
[----:B------:R-:W-:Y:S01]  /*41a0*/  @!PT LDS RZ, [RZ] ;  /* 0x00000000fffff984 */ /* 0x000fe20000000800 */
[----:B------:R-:W-:Y:S01]  /*41b0*/  @!PT LDS RZ, [RZ] ;  /* 0x00000000fffff984 */ /* 0x000fe20000000800 */
[----:B------:R1:W-:Y:S04]  /*41c0*/  LDGSTS.E.BYPASS.LTC128B.128 [R243+0xe000], desc[UR26][R10.64+0x80] ;  /* 0x0e0000800af37fae */ /* 0x0003e8000b901d5a */
.L_x_890:
[----:B------:R-:W-:Y:S05]  /*41d0*/  BSYNC B0 ;  /* 0x0000000000007941 */ /* 0x000fea0003800000 */
.L_x_889:
        /* <DEDUP_REMOVED lines=12> */
[----:B-12---:R-:W1:Y:S01]  /*42a0*/  @!P1 LDC.64 R10, c[0x0][0x220] ;  /* 0x00008800ff0a9b82 */ /* 0x006e620000000a00 */
        /* <DEDUP_REMOVED lines=16> */
.L_x_892:
[----:B------:R-:W-:Y:S05]  /*43b0*/  BSYNC B0 ;  /* 0x0000000000007941 */ /* 0x000fea0003800000 */
.L_x_891:
        /* <DEDUP_REMOVED lines=29> */
.L_x_894:
[----:B------:R-:W-:Y:S05]  /*4590*/  BSYNC B0 ;  /* 0x0000000000007941 */ /* 0x000fea0003800000 */
.L_x_893:
        /* <DEDUP_REMOVED lines=29> */
.L_x_896:
[----:B------:R-:W-:Y:S05]  /*4770*/  BSYNC B0 ;  /* 0x0000000000007941 */ /* 0x000fea0003800000 */
.L_x_895:
[----:B-12---:R-:W-:Y:S01]  /*4780*/  LDSM.16.M88.4 R8, [R231+0x2000] ;  /* 0x00200000e708783b */ /* 0x006fe20000000200 */
[----:B------:R-:W-:Y:S01]  /*4790*/  R2P PR, R24, 0x6 ;  /* 0x0000000618007804 */ /* 0x000fe20000000000 */
[C---:B------:R-:W-:Y:S01]  /*47a0*/  VIADD R0, R224.reuse, 0x8000 ;  /* 0x00008000e0007836 */ /* 0x040fe20000000000 */
[----:B------:R-:W-:Y:S01]  /*47b0*/  UIADD3 UR5, UR28, 0x1, -UR18 ;  /* 0x000000011c057890 */ /* 0x000fe2000fffe812 */
[----:B------:R-:W1:Y:S01]  /*47c0*/  LDSM.16.M88.4 R32, [R224+0x8800] ;  /* 0x00880000e020783b */ /* 0x000e620000000200 */
[----:B------:R-:W-:Y:S01]  /*47d0*/  VIADD R235, R224, 0x8020 ;  /* 0x00008020e0eb7836 */ /* 0x000fe20000000000 */
[----:B------:R-:W-:Y:S01]  /*47e0*/  UIADD3 UR10, UR28, -UR18, URZ ;  /* 0x800000121c0a7290 */ /* 0x000fe2000fffe03f */
[--C-:B------:R-:W-:Y:S01]  /*47f0*/  IMAD R232, R4, 0x2, R231.reuse ;  /* 0x0000000204e87824 */ /* 0x100fe200078e02e7 */
[----:B------:R-:W2:Y:S01]  /*4800*/  LDSM.16.M88.4 R28, [R224+0x9000] ;  /* 0x00900000e01c783b */ /* 0x000ea20000000200 */
[C---:B------:R-:W-:Y:S01]  /*4810*/  IMAD R234, R2.reuse, 0x2, R231 ;  /* 0x0000000202ea7824 */ /* 0x040fe200078e02e7 */
[----:B------:R-:W-:Y:S01]  /*4820*/  UIADD3 UR5, UR5, UR21, URZ ;  /* 0x0000001505057290 */ /* 0x000fe2000fffe03f */
[----:B------:R-:W-:Y:S01]  /*4830*/  IMAD R233, R2, 0x2, R232 ;  /* 0x0000000202e97824 */ /* 0x000fe200078e02e8 */
[----:B------:R-:W-:Y:S01]  /*4840*/  LDSM.16.M88.4 R12, [R231] ;  /* 0x00000000e70c783b */ /* 0x000fe20000000200 */
[----:B------:R-:W-:Y:S01]  /*4850*/  IMAD.U32 R6, RZ, RZ, UR28 ;  /* 0x0000001cff067e24 */ /* 0x000fe2000f8e00ff */
[----:B------:R-:W-:Y:S01]  /*4860*/  UISETP.GT.AND UP0, UPT, UR29, UR15, UPT ;  /* 0x0000000f1d00728c */ /* 0x000fe2000bf04270 */
[----:B------:R-:W-:Y:S01]  /*4870*/  @P1 VIADD R235, R0, 0xffffffe0 ;  /* 0xffffffe000eb1836 */ /* 0x000fe20000000000 */
[----:B------:R-:W5:Y:S01]  /*4880*/  LDSM.16.M88.4 R20, [R224+0x8000] ;  /* 0x00800000e014783b */ /* 0x000f620000000200 */
[----:B------:R-:W-:-:S02]  /*4890*/  IMAD.MOV.U32 R0, RZ, RZ, 0x40 ;  /* 0x00000040ff007424 */ /* 0x000fc400078e00ff */
[----:B------:R-:W-:Y:S01]  /*48a0*/  IMAD.U32 R7, RZ, RZ, UR10 ;  /* 0x0000000aff077e24 */ /* 0x000fe2000f8e00ff */
[----:B------:R-:W5:Y:S01]  /*48b0*/  LDSM.16.M88.4 R24, [R224+0x9800] ;  /* 0x00980000e018783b */ /* 0x000f620000000200 */
[C---:B------:R-:W-:Y:S01]  /*48c0*/  VIADD R242, R235.reuse, 0x800 ;  /* 0x00000800ebf27836 */ /* 0x040fe20000000000 */
[----:B------:R-:W-:Y:S01]  /*48d0*/  SEL R0, R0, 0xffffffc0, !P2 ;  /* 0xffffffc000007807 */ /* 0x000fe20005000000 */
[C---:B------:R-:W-:Y:S01]  /*48e0*/  VIADD R241, R235.reuse, 0x1000 ;  /* 0x00001000ebf17836 */ /* 0x040fe20000000000 */
[----:B---34-:R-:W-:Y:S01]  /*48f0*/  LDSM.16.M88.4 R16, [R232+0x2000] ;  /* 0x00200000e810783b */ /* 0x018fe20000000200 */
[C---:B------:R-:W-:Y:S02]  /*4900*/  VIADD R240, R235.reuse, 0x1800 ;  /* 0x00001800ebf07836 */ /* 0x040fe40000000000 */
[----:B------:R-:W-:Y:S01]  /*4910*/  IMAD.IADD R230, R224, 0x1, R0 ;  /* 0x00000001e0e67824 */ /* 0x000fe200078e0200 */
[----:B------:R-:W3:Y:S01]  /*4920*/  LDSM.16.M88.4 R64, [R235+0x800] ;  /* 0x00080000eb40783b */ /* 0x000ee20000000200 */
[----:B------:R-:W-:Y:S01]  /*4930*/  IMAD.IADD R229, R0, 0x1, R235 ;  /* 0x0000000100e57824 */ /* 0x000fe200078e02eb */
[----:B------:R-:W-:Y:S01]  /*4940*/  LOP3.LUT R0, R162, 0xffffffe0, RZ, 0xc0, !PT ;  /* 0xffffffe0a2007812 */ /* 0x000fe200078ec0ff */
[C---:B------:R-:W-:Y:S01]  /*4950*/  VIADD R239, R235.reuse, 0x2000 ;  /* 0x00002000ebef7836 */ /* 0x040fe20000000000 */
[----:B------:R-:W4:Y:S01]  /*4960*/  LDSM.16.M88.4 R56, [R235+0x1000] ;  /* 0x00100000eb38783b */ /* 0x000f220000000200 */
[----:B------:R-:W-:-:S02]  /*4970*/  VIADD R238, R235, 0x2800 ;  /* 0x00002800ebee7836 */ /* 0x000fc40000000000 */
[C---:B------:R-:W-:Y:S01]  /*4980*/  IMAD.IADD R0, R163.reuse, 0x1, -R0 ;  /* 0x00000001a3007824 */ /* 0x040fe200078e0a00 */
[----:B------:R-:W-:Y:S01]  /*4990*/  LDSM.16.M88.4 R48, [R235] ;  /* 0x00000000eb30783b */ /* 0x000fe20000000200 */
[----:B------:R-:W-:Y:S02]  /*49a0*/  IMAD.SHL.U32 R163, R163, 0x2, RZ ;  /* 0x00000002a3a37824 */ /* 0x000fe400078e00ff */
[C---:B------:R-:W-:Y:S01]  /*49b0*/  VIADD R237, R235.reuse, 0x3000 ;  /* 0x00003000ebed7836 */ /* 0x040fe20000000000 */
[----:B------:R-:W4:Y:S01]  /*49c0*/  LDSM.16.M88.4 R52, [R235+0x1800] ;  /* 0x00180000eb34783b */ /* 0x000f220000000200 */
[----:B------:R-:W-:Y:S01]  /*49d0*/  SHF.R.S32.HI R3, RZ, 0x1f, R0 ;  /* 0x0000001fff037819 */ /* 0x000fe20000011400 */
[----:B------:R-:W-:Y:S01]  /*49e0*/  VIADD R236, R235, 0x3800 ;  /* 0x00003800ebec7836 */ /* 0x000fe20000000000 */
[----:B------:R-:W-:Y:S01]  /*49f0*/  LOP3.LUT R167, R163, 0x6, RZ, 0xc0, !PT ;  /* 0x00000006a3a77812 */ /* 0x000fe200078ec0ff */
[----:B-1----:R-:W-:Y:S01]  /*4a00*/  HMMA.16816.F32 R44, R8, R32, RZ ;  /* 0x00000020082c723c */ /* 0x002fe200000018ff */
[----:B------:R-:W-:Y:S01]  /*4a10*/  LEA.HI R0, R3, R0, RZ, 0x2 ;  /* 0x0000000003007211 */ /* 0x000fe200078f10ff */
[----:B------:R-:W0:Y:S01]  /*4a20*/  LDGDEPBAR ;  /* 0x00000000000079af */ /* 0x000e220000000000 */
[----:B------:R-:W-:-:S02]  /*4a30*/  LEA R3, R160, UR25, 0x4 ;  /* 0x00000019a0037c11 */ /* 0x000fc4000f8e20ff */
[----:B------:R-:W-:Y:S01]  /*4a40*/  SHF.R.S32.HI R0, RZ, 0x2, R0 ;  /* 0x00000002ff007819 */ /* 0x000fe20000011400 */
[----:B--2---:R-:W-:Y:S04]  /*4a50*/  HMMA.16816.F32 R40, R8, R28, RZ ;  /* 0x0000001c0828723c */ /* 0x004fe800000018ff */
[----:B------:R-:W-:Y:S01]  /*4a60*/  IMAD.IADD R5, R0, 0x1, R3 ;  /* 0x0000000100057824 */ /* 0x000fe200078e0203 */
[----:B------:R-:W-:Y:S01]  /*4a70*/  LOP3.LUT R0, R138, R139, RZ, 0xfc, !PT ;  /* 0x0000008b8a007212 */ /* 0x000fe200078efcff */
[-C--:B-----5:R-:W-:Y:S01]  /*4a80*/  HMMA.16816.F32 R96, R12, R20.reuse, RZ ;  /* 0x000000140c60723c */ /* 0x0a0fe200000018ff */
[----:B------:R-:W-:Y:S02]  /*4a90*/  IMAD.U32 R3, RZ, RZ, UR29 ;  /* 0x0000001dff037e24 */ /* 0x000fe4000f8e00ff */
[----:B------:R-:W-:Y:S01]  /*4aa0*/  VIADD R248, R5, UR10 ;  /* 0x0000000a05f87c36 */ /* 0x000fe20008000000 */
[----:B------:R-:W-:Y:S01]  /*4ab0*/  IADD3 R250, R7, 0x8, R5 ;  /* 0x0000000807fa7810 */ /* 0x000fe20007ffe005 */
[----:B------:R-:W-:Y:S01]  /*4ac0*/  IMAD R3, R3, 0x40, R167 ;  /* 0x0000004003037824 */ /* 0x000fe200078e02a7 */
[----:B------:R-:W-:Y:S01]  /*4ad0*/  HMMA.16816.F32 R60, R8, R20, RZ ;  /* 0x00000014083c723c */ /* 0x000fe200000018ff */
[----:B------:R-:W-:-:S02]  /*4ae0*/  IADD3 R249, R7, 0x40, R5 ;  /* 0x0000004007f97810 */ /* 0x000fc40007ffe005 */
[----:B------:R-:W-:Y:S01]  /*4af0*/  IADD3 R251, R7, 0x48, R5 ;  /* 0x0000004807fb7810 */ /* 0x000fe20007ffe005 */
[C---:B------:R-:W-:Y:S01]  /*4b00*/  IMAD.IADD R7, R248.reuse, 0x1, -R3 ;  /* 0x00000001f8077824 */ /* 0x040fe200078e0a03 */
[----:B------:R-:W-:Y:S01]  /*4b10*/  VIADDMNMX R247, R248, -UR22, RZ, !PT ;  /* 0x80000016f8f77c46 */ /* 0x000fe2000f8001ff */
[-C--:B------:R-:W-:Y:S01]  /*4b20*/  HMMA.16816.F32 R68, R8, R22.reuse, RZ ;  /* 0x000000160844723c */ /* 0x080fe200000018ff */
[----:B------:R-:W-:Y:S02]  /*4b30*/  VIADDMNMX R246, R250, -UR22, RZ, !PT ;  /* 0x80000016faf67c46 */ /* 0x000fe4000f8001ff */
[----:B------:R-:W-:Y:S02]  /*4b40*/  VIADDMNMX R245, R249, -UR22, RZ, !PT ;  /* 0x80000016f9f57c46 */ /* 0x000fe4000f8001ff */
[----:B------:R-:W-:Y:S01]  /*4b50*/  VIADDMNMX R244, R251, -UR22, RZ, !PT ;  /* 0x80000016fbf47c46 */ /* 0x000fe2000f8001ff */
[----:B------:R-:W-:Y:S01]  /*4b60*/  HMMA.16816.F32 R100, R12, R22, RZ ;  /* 0x000000160c64723c */ /* 0x000fe200000018ff */
[----:B------:R-:W1:Y:S05]  /*4b70*/  LDSM.16.M88.4 R20, [R232] ;  /* 0x00000000e814783b */ /* 0x000e6a0000000200 */
[----:B------:R-:W-:Y:S06]  /*4b80*/  HMMA.16816.F32 R36, R8, R24, RZ ;  /* 0x000000180824723c */ /* 0x000fec00000018ff */
[----:B---3--:R-:W-:Y:S06]  /*4b90*/  HMMA.16816.F32 R120, R16, R64, R44 ;  /* 0x000000401078723c */ /* 0x008fec000000182c */
[C---:B------:R-:W-:Y:S06]  /*4ba0*/  HMMA.16816.F32 R72, R8.reuse, R34, RZ ;  /* 0x000000220848723c */ /* 0x040fec00000018ff */
[C---:B------:R-:W-:Y:S06]  /*4bb0*/  HMMA.16816.F32 R92, R8.reuse, R30, RZ ;  /* 0x0000001e085c723c */ /* 0x040fec00000018ff */
[----:B------:R-:W-:Y:S01]  /*4bc0*/  HMMA.16816.F32 R88, R8, R26, RZ ;  /* 0x0000001a0858723c */ /* 0x000fe200000018ff */
[----:B------:R-:W-:Y:S05]  /*4bd0*/  LDSM.16.M88.4 R8, [R234+0x2000] ;  /* 0x00200000ea08783b */ /* 0x000fea0000000200 */
[----:B----4-:R-:W-:Y:S01]  /*4be0*/  HMMA.16816.F32 R44, R16, R56, R40 ;  /* 0x00000038102c723c */ /* 0x010fe20000001828 */
[----:B------:R-:W2:Y:S05]  /*4bf0*/  LDSM.16.M88.4 R40, [R230+0x8000] ;  /* 0x00800000e628783b */ /* 0x000eaa0000000200 */
[C---:B------:R-:W-:Y:S06]  /*4c00*/  HMMA.16816.F32 R84, R12.reuse, R32, RZ ;  /* 0x000000200c54723c */ /* 0x040fec00000018ff */
[C---:B------:R-:W-:Y:S01]  /*4c10*/  HMMA.16816.F32 R112, R12.reuse, R34, RZ ;  /* 0x000000220c70723c */ /* 0x040fe200000018ff */
[----:B------:R-:W3:Y:S05]  /*4c20*/  LDSM.16.M88.4 R32, [R230+0x9000] ;  /* 0x00900000e620783b */ /* 0x000eea0000000200 */
[C---:B------:R-:W-:Y:S06]  /*4c30*/  HMMA.16816.F32 R76, R12.reuse, R24, RZ ;  /* 0x000000180c4c723c */ /* 0x040fec00000018ff */
[C---:B------:R-:W-:Y:S06]  /*4c40*/  HMMA.16816.F32 R104, R12.reuse, R26, RZ ;  /* 0x0000001a0c68723c */ /* 0x040fec00000018ff */
[C---:B------:R-:W-:Y:S06]  /*4c50*/  HMMA.16816.F32 R80, R12.reuse, R28, RZ ;  /* 0x0000001c0c50723c */ /* 0x040fec00000018ff */
[----:B------:R-:W-:Y:S01]  /*4c60*/  HMMA.16816.F32 R108, R12, R30, RZ ;  /* 0x0000001e0c6c723c */ /* 0x000fe200000018ff */
[----:B------:R-:W-:Y:S04]  /*4c70*/  LDSM.16.M88.4 R28, [R230+0x9800] ;  /* 0x00980000e61c783b */ /* 0x000fe80000000200 */
[----:B------:R-:W-:Y:S01]  /*4c80*/  LDSM.16.M88.4 R12, [R234] ;  /* 0x00000000ea0c783b */ /* 0x000fe20000000200 */
[C---:B------:R-:W-:Y:S03]  /*4c90*/  HMMA.16816.F32 R140, R16.reuse, R52, R36 ;  /* 0x00000034108c723c */ /* 0x040fe60000001824 */
[----:B------:R-:W4:Y:S03]  /*4ca0*/  LDSM.16.M88.4 R36, [R230+0x8800] ;  /* 0x00880000e624783b */ /* 0x000f260000000200 */
[C---:B------:R-:W-:Y:S06]  /*4cb0*/  HMMA.16816.F32 R24, R16.reuse, R50, R68 ;  /* 0x000000321018723c */ /* 0x040fec0000001844 */
[C---:B------:R-:W-:Y:S01]  /*4cc0*/  HMMA.16816.F32 R128, R16.reuse, R48, R60 ;  /* 0x000000301080723c */ /* 0x040fe2000000183c */
[----:B------:R-:W-:Y:S05]  /*4cd0*/  LDSM.16.M88.4 R60, [R229] ;  /* 0x00000000e53c783b */ /* 0x000fea0000000200 */
[C---:B------:R-:W-:Y:S06]  /*4ce0*/  HMMA.16816.F32 R148, R16.reuse, R58, R92 ;  /* 0x0000003a1094723c */ /* 0x040fec000000185c */
[C---:B------:R-:W-:Y:S06]  /*4cf0*/  HMMA.16816.F32 R92, R16.reuse, R54, R88 ;  /* 0x00000036105c723c */ /* 0x040fec0000001858 */
[----:B------:R-:W-:Y:S01]  /*4d00*/  HMMA.16816.F32 R152, R16, R66, R72 ;  /* 0x000000421098723c */ /* 0x000fe20000001848 */
[----:B------:R-:W5:Y:S05]  /*4d10*/  LDSM.16.M88.4 R16, [R233+0x2000] ;  /* 0x00200000e910783b */ /* 0x000f6a0000000200 */
[C---:B-1----:R-:W-:Y:S06]  /*4d20*/  HMMA.16816.F32 R116, R20.reuse, R48, R96 ;  /* 0x000000301474723c */ /* 0x042fec0000001860 */
[C---:B------:R-:W-:Y:S01]  /*4d30*/  HMMA.16816.F32 R88, R20.reuse, R50, R100 ;  /* 0x000000321458723c */ /* 0x040fe20000001864 */
[----:B------:R-:W-:Y:S05]  /*4d40*/  LDSM.16.M88.4 R48, [R229+0x1000] ;  /* 0x00100000e530783b */ /* 0x000fea0000000200 */
[C---:B------:R-:W-:Y:S06]  /*4d50*/  HMMA.16816.F32 R124, R20.reuse, R64, R84 ;  /* 0x00000040147c723c */ /* 0x040fec0000001854 */
[----:B------:R-:W-:Y:S06]  /*4d60*/  HMMA.16816.F32 R84, R20, R66, R112 ;  /* 0x000000421454723c */ /* 0x000fec0000001870 */
[----:B--2---:R-:W-:Y:S01]  /*4d70*/  HMMA.16816.F32 R64, R8, R42, R24 ;  /* 0x0000002a0840723c */ /* 0x004fe20000001818 */
[----:B------:R-:W1:Y:S05]  /*4d80*/  LDSM.16.M88.4 R24, [R233] ;  /* 0x00000000e918783b */ /* 0x000e6a0000000200 */
[C---:B------:R-:W-:Y:S06]  /*4d90*/  HMMA.16816.F32 R132, R20.reuse, R56, R80 ;  /* 0x000000381484723c */ /* 0x040fec0000001850 */
[C---:B------:R-:W-:Y:S06]  /*4da0*/  HMMA.16816.F32 R144, R20.reuse, R52, R76 ;  /* 0x000000341490723c */ /* 0x040fec000000184c */
[C---:B------:R-:W-:Y:S01]  /*4db0*/  HMMA.16816.F32 R68, R20.reuse, R58, R108 ;  /* 0x0000003a1444723c */ /* 0x040fe2000000186c */
[----:B------:R-:W2:Y:S05]  /*4dc0*/  LDSM.16.M88.4 R56, [R229+0x800] ;  /* 0x00080000e538783b */ /* 0x000eaa0000000200 */
[----:B------:R-:W-:Y:S06]  /*4dd0*/  HMMA.16816.F32 R52, R20, R54, R104 ;  /* 0x000000361434723c */ /* 0x000fec0000001868 */
[C---:B------:R-:W-:Y:S06]  /*4de0*/  HMMA.16816.F32 R20, R8.reuse, R40, R128 ;  /* 0x000000280814723c */ /* 0x040fec0000001880 */
[C---:B---3--:R-:W-:Y:S01]  /*4df0*/  HMMA.16816.F32 R72, R8.reuse, R32, R44 ;  /* 0x000000200848723c */ /* 0x048fe2000000182c */
[----:B------:R-:W3:Y:S05]  /*4e00*/  LDSM.16.M88.4 R44, [R229+0x1800] ;  /* 0x00180000e52c783b */ /* 0x000eea0000000200 */
[C---:B----4-:R-:W-:Y:S06]  /*4e10*/  HMMA.16816.F32 R80, R8.reuse, R36, R120 ;  /* 0x000000240850723c */ /* 0x050fec0000001878 */
        /* <DEDUP_REMOVED lines=9> */
[C---:B------:R-:W-:Y:S06]  /*4eb0*/  HMMA.16816.F32 R116, R12.reuse, R32, R132 ;  /* 0x000000200c74723c */ /* 0x040fec0000001884 */
[C---:B------:R-:W-:Y:S01]  /*4ec0*/  HMMA.16816.F32 R68, R12.reuse, R34, R68 ;  /* 0x000000220c44723c */ /* 0x040fe20000001844 */
[----:B------:R-:W4:Y:S05]  /*4ed0*/  LDSM.16.M88.4 R32, [R224+0xb000] ;  /* 0x00b00000e020783b */ /* 0x000f2a0000000200 */
[C---:B------:R-:W-:Y:S01]  /*4ee0*/  HMMA.16816.F32 R108, R12.reuse, R38, R84 ;  /* 0x000000260c6c723c */ /* 0x040fe20000001854 */
[----:B------:R-:W-:Y:S05]  /*4ef0*/  LDSM.16.M88.4 R36, [R224+0xa800] ;  /* 0x00a80000e024783b */ /* 0x000fea0000000200 */
[C---:B------:R-:W-:Y:S06]  /*4f00*/  HMMA.16816.F32 R112, R12.reuse, R28, R144 ;  /* 0x0000001c0c70723c */ /* 0x040fec0000001890 */
[----:B------:R-:W-:Y:S01]  /*4f10*/  HMMA.16816.F32 R52, R12, R30, R52 ;  /* 0x0000001e0c34723c */ /* 0x000fe20000001834 */
[----:B------:R-:W4:Y:S04]  /*4f20*/  LDSM.16.M88.4 R12, [R231+0x4000] ;  /* 0x00400000e70c783b */ /* 0x000f280000000200 */
[----:B------:R-:W4:Y:S01]  /*4f30*/  LDSM.16.M88.4 R28, [R224+0xb800] ;  /* 0x00b80000e01c783b */ /* 0x000f220000000200 */
[C---:B-----5:R-:W-:Y:S03]  /*4f40*/  HMMA.16816.F32 R128, R16.reuse, R60, R20 ;  /* 0x0000003c1080723c */ /* 0x060fe60000001814 */
[----:B------:R-:W-:Y:S03]  /*4f50*/  LDSM.16.M88.4 R20, [R232+0x6000] ;  /* 0x00600000e814783b */ /* 0x000fe60000000200 */
[----:B------:R-:W-:Y:S01]  /*4f60*/  HMMA.16816.F32 R140, R16, R62, R64 ;  /* 0x0000003e108c723c */ /* 0x000fe20000001840 */
[----:B------:R-:W-:Y:S05]  /*4f70*/  LDSM.16.M88.4 R64, [R235+0x3800] ;  /* 0x00380000eb40783b */ /* 0x000fea0000000200 */
[C---:B-1----:R-:W-:Y:S06]  /*4f80*/  HMMA.16816.F32 R88, R24.reuse, R60, R104 ;  /* 0x0000003c1858723c */ /* 0x042fec0000001868 */
[----:B------:R-:W-:Y:S01]  /*4f90*/  HMMA.16816.F32 R84, R24, R62, R100 ;  /* 0x0000003e1854723c */ /* 0x000fe20000001864 */
[----:B------:R-:W1:Y:S05]  /*4fa0*/  LDSM.16.M88.4 R60, [R235+0x2000] ;  /* 0x00200000eb3c783b */ /* 0x000e6a0000000200 */
[C---:B------:R-:W-:Y:S06]  /*4fb0*/  HMMA.16816.F32 R124, R16.reuse, R48, R72 ;  /* 0x00000030107c723c */ /* 0x040fec0000001848 */
[C---:B------:R-:W-:Y:S06]  /*4fc0*/  HMMA.16816.F32 R96, R16.reuse, R50, R96 ;  /* 0x000000321060723c */ /* 0x040fec0000001860 */
[C---:B--2---:R-:W-:Y:S06]  /*4fd0*/  HMMA.16816.F32 R132, R16.reuse, R56, R80 ;  /* 0x000000381084723c */ /* 0x044fec0000001850 */
[C---:B---3--:R-:W-:Y:S06]  /*4fe0*/  HMMA.16816.F32 R92, R16.reuse, R46, R92 ;  /* 0x0000002e105c723c */ /* 0x048fec000000185c */
[C---:B------:R-:W-:Y:S06]  /*4ff0*/  HMMA.16816.F32 R144, R16.reuse, R58, R76 ;  /* 0x0000003a1090723c */ /* 0x040fec000000184c */
[----:B------:R-:W-:Y:S06]  /*5000*/  HMMA.16816.F32 R148, R16, R44, R156 ;  /* 0x0000002c1094723c */ /* 0x000fec000000189c */
[C---:B------:R-:W-:Y:S06]  /*5010*/  HMMA.16816.F32 R80, R24.reuse, R56, R120 ;  /* 0x000000381850723c */ /* 0x040fec0000001878 */
[C---:B------:R-:W-:Y:S06]  /*5020*/  HMMA.16816.F32 R72, R24.reuse, R48, R116 ;  /* 0x000000301848723c */ /* 0x040fec0000001874 */
[C---:B------:R-:W-:Y:S06]  /*5030*/  HMMA.16816.F32 R68, R24.reuse, R50, R68 ;  /* 0x000000321844723c */ /* 0x040fec0000001844 */
[C---:B------:R-:W-:Y:S01]  /*5040*/  HMMA.16816.F32 R76, R24.reuse, R58, R108 ;  /* 0x0000003a184c723c */ /* 0x040fe2000000186c */
[----:B------:R-:W2:Y:S05]  /*5050*/  LDSM.16.M88.4 R56, [R235+0x3000] ;  /* 0x00300000eb38783b */ /* 0x000eaa0000000200 */
[C---:B------:R-:W-:Y:S06]  /*5060*/  HMMA.16816.F32 R48, R24.reuse, R44, R112 ;  /* 0x0000002c1830723c */ /* 0x040fec0000001870 */
[----:B------:R-:W-:Y:S01]  /*5070*/  HMMA.16816.F32 R16, R24, R46, R52 ;  /* 0x0000002e1810723c */ /* 0x000fe20000001834 */
[----:B------:R-:W3:Y:S04]  /*5080*/  LDSM.16.M88.4 R24, [R232+0x4000] ;  /* 0x00400000e818783b */ /* 0x000ee80000000200 */
[----:B------:R-:W5:Y:S01]  /*5090*/  LDSM.16.M88.4 R52, [R235+0x2800] ;  /* 0x00280000eb34783b */ /* 0x000f620000000200 */
[C---:B----4-:R-:W-:Y:S06]  /*50a0*/  HMMA.16816.F32 R44, R8.reuse, R40, R128 ;  /* 0x00000028082c723c */ /* 0x050fec0000001880 */
[C---:B------:R-:W-:Y:S06]  /*50b0*/  HMMA.16816.F32 R124, R8.reuse, R32, R124 ;  /* 0x00000020087c723c */ /* 0x040fec000000187c */
[----:B------:R-:W-:Y:S06]  /*50c0*/  HMMA.16816.F32 R108, R8, R34, R96 ;  /* 0x00000022086c723c */ /* 0x000fec0000001860 */
[----:B------:R-:W-:Y:S06]  /*50d0*/  HMMA.16816.F32 R96, R12, R40, R88 ;  /* 0x000000280c60723c */ /* 0x000fec0000001858 */
        /* <DEDUP_REMOVED lines=13> */
[C---:B------:R-:W-:Y:S01]  /*51b0*/  HMMA.16816.F32 R156, R12.reuse, R28, R48 ;  /* 0x0000001c0c9c723c */ /* 0x040fe20000001830 */
[----:B------:R-:W-:Y:S05]  /*51c0*/  LDSM.16.M88.4 R48, [R230+0xa000] ;  /* 0x00a00000e630783b */ /* 0x000fea0000000200 */
[----:B------:R-:W-:Y:S01]  /*51d0*/  HMMA.16816.F32 R80, R12, R30, R16 ;  /* 0x0000001e0c50723c */ /* 0x000fe20000001810 */
[----:B------:R-:W4:Y:S04]  /*51e0*/  LDSM.16.M88.4 R12, [R234+0x6000] ;  /* 0x00600000ea0c783b */ /* 0x000f280000000200 */
[----:B------:R-:W4:Y:S01]  /*51f0*/  LDSM.16.M88.4 R16, [R234+0x4000] ;  /* 0x00400000ea10783b */ /* 0x000f220000000200 */
[C---:B-1----:R-:W-:Y:S03]  /*5200*/  HMMA.16816.F32 R76, R20.reuse, R60, R44 ;  /* 0x0000003c144c723c */ /* 0x042fe6000000182c */
[----:B------:R-:W1:Y:S03]  /*5210*/  LDSM.16.M88.4 R44, [R230+0xa800] ;  /* 0x00a80000e62c783b */ /* 0x000e660000000200 */
[----:B--2---:R-:W-:Y:S01]  /*5220*/  HMMA.16816.F32 R140, R20, R56, R124 ;  /* 0x00000038148c723c */ /* 0x004fe2000000187c */
[----:B------:R-:W-:Y:S05]  /*5230*/  LDSM.16.M88.4 R28, [R229+0x2000] ;  /* 0x00200000e51c783b */ /* 0x000fea0000000200 */
[----:B---3--:R-:W-:Y:S06]  /*5240*/  HMMA.16816.F32 R124, R24, R60, R96 ;  /* 0x0000003c187c723c */ /* 0x008fec0000001860 */
[C---:B------:R-:W-:Y:S06]  /*5250*/  HMMA.16816.F32 R72, R20.reuse, R62, R104 ;  /* 0x0000003e1448723c */ /* 0x040fec0000001868 */
[C---:B-----5:R-:W-:Y:S06]  /*5260*/  HMMA.16816.F32 R68, R20.reuse, R52, R112 ;  /* 0x000000341444723c */ /* 0x060fec0000001870 */
        /* <DEDUP_REMOVED lines=8> */
[C---:B------:R-:W-:Y:S01]  /*52f0*/  HMMA.16816.F32 R92, R24.reuse, R56, R84 ;  /* 0x00000038185c723c */ /* 0x040fe20000001854 */
[----:B------:R-:W3:Y:S05]  /*5300*/  LDSM.16.M88.4 R84, [R229+0x3800] ;  /* 0x00380000e554783b */ /* 0x000eea0000000200 */
[----:B------:R-:W-:Y:S01]  /*5310*/  HMMA.16816.F32 R116, R24, R52, R88 ;  /* 0x000000341874723c */ /* 0x000fe20000001858 */
[----:B------:R-:W5:Y:S01]  /*5320*/  LDSM.16.M88.4 R52, [R229+0x3000] ;  /* 0x00300000e534783b */ /* 0x000f620000000200 */
[----:B------:R-:W-:-:S04]  /*5330*/  DEPBAR.LE SB0, 0x0 ;  /* 0x000080000000791a */ /* 0x000fc80000000000 */
[----:B----4-:R-:W-:Y:S06]  /*5340*/  HMMA.16816.F32 R96, R12, R48, R76 ;  /* 0x000000300c60723c */ /* 0x010fec000000184c */
[C---:B------:R-:W-:Y:S06]  /*5350*/  HMMA.16816.F32 R112, R24.reuse, R64, R156 ;  /* 0x000000401870723c */ /* 0x040fec000000189c */
[C---:B------:R-:W-:Y:S06]  /*5360*/  HMMA.16816.F32 R104, R24.reuse, R58, R152 ;  /* 0x0000003a1868723c */ /* 0x040fec0000001898 */
[----:B------:R-:W-:Y:S06]  /*5370*/  HMMA.16816.F32 R100, R24, R66, R80 ;  /* 0x000000421864723c */ /* 0x000fec0000001850 */
[----:B------:R-:W-:Y:S06]  /*5380*/  HMMA.16816.F32 R56, R16, R48, R124 ;  /* 0x000000301038723c */ /* 0x000fec000000187c */
[C---:B------:R-:W-:Y:S06]  /*5390*/  HMMA.16816.F32 R88, R12.reuse, R50, R72 ;  /* 0x000000320c58723c */ /* 0x040fec0000001848 */
[C---:B-1----:R-:W-:Y:S06]  /*53a0*/  HMMA.16816.F32 R80, R12.reuse, R44, R68 ;  /* 0x0000002c0c50723c */ /* 0x042fec0000001844 */
[C---:B------:R-:W-:Y:S06]  /*53b0*/  HMMA.16816.F32 R76, R12.reuse, R46, R144 ;  /* 0x0000002e0c4c723c */ /* 0x040fec0000001890 */
[C---:B------:R-:W-:Y:S06]  /*53c0*/  HMMA.16816.F32 R72, R12.reuse, R40, R140 ;  /* 0x000000280c48723c */ /* 0x040fec000000188c */
[C---:B------:R-:W-:Y:S06]  /*53d0*/  HMMA.16816.F32 R68, R12.reuse, R42, R132 ;  /* 0x0000002a0c44723c */ /* 0x040fec0000001884 */
[C---:B------:R-:W-:Y:S06]  /*53e0*/  HMMA.16816.F32 R64, R12.reuse, R36, R148 ;  /* 0x000000240c40723c */ /* 0x040fec0000001894 */
[----:B------:R-:W-:Y:S06]  /*53f0*/  HMMA.16816.F32 R60, R12, R38, R128 ;  /* 0x000000260c3c723c */ /* 0x000fec0000001880 */
[----:B------:R-:W-:Y:S06]  /*5400*/  HMMA.16816.F32 R12, R16, R40, R92 ;  /* 0x00000028100c723c */ /* 0x000fec000000185c */
[----:B--2---:R-:W-:Y:S06]  /*5410*/  HMMA.16816.F32 R96, R8, R28, R96 ;  /* 0x0000001c0860723c */ /* 0x004fec0000001860 */
[C---:B------:R-:W-:Y:S06]  /*5420*/  HMMA.16816.F32 R92, R16.reuse, R36, R112 ;  /* 0x00000024105c723c */ /* 0x040fec0000001870 */
[----:B------:R-:W-:Y:S01]  /*5430*/  HMMA.16816.F32 R24, R16, R44, R116 ;  /* 0x0000002c1018723c */ /* 0x000fe20000001874 */
[----:B------:R-:W-:Y:S01]  /*5440*/  VIADDMNMX R114, R5, UR5, R6, PT ;  /* 0x0000000505727c46 */ /* 0x000fe2000b800106 */
[----:B------:R-:W-:-:S03]  /*5450*/  IMAD.U32 R6, RZ, RZ, UR5 ;  /* 0x00000005ff067e24 */ /* 0x000fc6000f8e00ff */
[C---:B------:R-:W-:Y:S01]  /*5460*/  ISETP.GE.AND P2, PT, R3.reuse, R114, PT ;  /* 0x000000720300720c */ /* 0x040fe20003f46270 */
[----:B------:R-:W-:Y:S01]  /*5470*/  HMMA.16816.F32 R56, R20, R28, R56 ;  /* 0x0000001c1438723c */ /* 0x000fe20000001838 */
[----:B------:R1:W-:Y:S02]  /*5480*/  STL [R1+0x8], R114 ;  /* 0x0000087201007387 */ /* 0x0003e40000100800 */
[----:B------:R-:W-:-:S03]  /*5490*/  ISETP.LT.OR P2, PT, R3, R247, P2 ;  /* 0x000000f70300720c */ /* 0x000fc60001741670 */
[C---:B------:R-:W-:Y:S06]  /*54a0*/  HMMA.16816.F32 R44, R16.reuse, R46, R108 ;  /* 0x0000002e102c723c */ /* 0x040fec000000186c */
[----:B------:R-:W-:Y:S06]  /*54b0*/  HMMA.16816.F32 R40, R16, R42, R104 ;  /* 0x0000002a1028723c */ /* 0x000fec0000001868 */
[C---:B---3--:R-:W-:Y:S06]  /*54c0*/  HMMA.16816.F32 R108, R8.reuse, R86, R60 ;  /* 0x00000056086c723c */ /* 0x048fec000000183c */
[C---:B------:R-:W-:Y:S06]  /*54d0*/  HMMA.16816.F32 R88, R8.reuse, R30, R88 ;  /* 0x0000001e0858723c */ /* 0x040fec0000001858 */
[C---:B------:R-:W-:Y:S06]  /*54e0*/  HMMA.16816.F32 R80, R8.reuse, R32, R80 ;  /* 0x000000200850723c */ /* 0x040fec0000001850 */
[C---:B------:R-:W-:Y:S06]  /*54f0*/  HMMA.16816.F32 R76, R8.reuse, R34, R76 ;  /* 0x00000022084c723c */ /* 0x040fec000000184c */
[C---:B-----5:R-:W-:Y:S06]  /*5500*/  HMMA.16816.F32 R72, R8.reuse, R52, R72 ;  /* 0x000000340848723c */ /* 0x060fec0000001848 */
[C---:B------:R-:W-:Y:S06]  /*5510*/  HMMA.16816.F32 R68, R8.reuse, R54, R68 ;  /* 0x000000360844723c */ /* 0x040fec0000001844 */
[----:B------:R-:W-:Y:S06]  /*5520*/  HMMA.16816.F32 R104, R8, R84, R64 ;  /* 0x000000540868723c */ /* 0x000fec0000001840 */
[----:B------:R-:W-:Y:S01]  /*5530*/  HMMA.16816.F32 R60, R20, R52, R12 ;  /* 0x00000034143c723c */ /* 0x000fe2000000180c */
[----:B------:R-:W-:Y:S01]  /*5540*/  IADD3 R11, R6, 0x48, R5 ;  /* 0x00000048060b7810 */ /* 0x000fe20007ffe005 */
[----:B------:R-:W-:-:S02]  /*5550*/  IMAD.IADD R8, R249, 0x1, -R3 ;  /* 0x00000001f9087824 */ /* 0x000fc400078e0a03 */
[----:B------:R-:W-:Y:S01]  /*5560*/  IMAD.IADD R10, R251, 0x1, -R3 ;  /* 0x00000001fb0a7824 */ /* 0x000fe200078e0a03 */
[----:B------:R-:W-:Y:S01]  /*5570*/  VIMNMX R252, R11, UR28, PT ;  /* 0x0000001c0bfc7c48 */ /* 0x000fe2000bfe0100 */
[C---:B------:R-:W-:Y:S01]  /*5580*/  HMMA.16816.F32 R48, R16.reuse, R50, R120 ;  /* 0x000000321030723c */ /* 0x040fe20000001878 */
[C-C-:B------:R-:W-:Y:S02]  /*5590*/  IADD3 R12, R6.reuse, 0x8, R5.reuse ;  /* 0x00000008060c7810 */ /* 0x140fe40007ffe005 */
[----:B------:R-:W-:Y:S01]  /*55a0*/  IADD3 R13, R6, 0x40, R5 ;  /* 0x00000040060d7810 */ /* 0x000fe20007ffe005 */
[----:B------:R-:W-:Y:S01]  /*55b0*/  IMAD.IADD R6, R250, 0x1, -R3 ;  /* 0x00000001fa067824 */ /* 0x000fe200078e0a03 */
[----:B------:R-:W-:Y:S01]  /*55c0*/  IABS R5, R7 ;  /* 0x0000000700057213 */ /* 0x000fe20000000000 */
[----:B------:R-:W-:Y:S01]  /*55d0*/  HMMA.16816.F32 R100, R16, R38, R100 ;  /* 0x000000261064723c */ /* 0x000fe20000001864 */
[----:B------:R-:W-:Y:S02]  /*55e0*/  VIMNMX R113, R12, UR28, PT ;  /* 0x0000001c0c717c48 */ /* 0x000fe4000bfe0100 */
[----:B------:R-:W-:Y:S01]  /*55f0*/  IABS R7, R6 ;  /* 0x0000000600077213 */ /* 0x000fe20000000000 */
[----:B------:R-:W-:Y:S01]  /*5600*/  IMAD.MOV.U32 R9, RZ, RZ, R5 ;  /* 0x000000ffff097224 */ /* 0x000fe200078e0005 */
[----:B------:R-:W-:Y:S01]  /*5610*/  IABS R5, R8 ;  /* 0x0000000800057213 */ /* 0x000fe20000000000 */
[----:B------:R-:W-:Y:S01]  /*5620*/  HMMA.16816.F32 R24, R20, R32, R24 ;  /* 0x000000201418723c */ /* 0x000fe20000001818 */
[----:B------:R-:W-:Y:S01]  /*5630*/  I2FP.F32.S32 R8, R7 ;  /* 0x0000000700087245 */ /* 0x000fe20000201400 */
[----:B------:R1:W-:Y:S01]  /*5640*/  STL [R1+0x4], R113 ;  /* 0x0000047101007387 */ /* 0x0003e20000100800 */
[----:B------:R-:W-:Y:S01]  /*5650*/  I2FP.F32.S32 R7, R5 ;  /* 0x0000000500077245 */ /* 0x000fe20000201400 */
[----:B------:R-:W-:Y:S01]  /*5660*/  VIADD R5, R3, 0x1 ;  /* 0x0000000103057836 */ /* 0x000fe20000000000 */
[----:B------:R-:W-:Y:S01]  /*5670*/  I2FP.F32.S32 R9, R9 ;  /* 0x0000000900097245 */ /* 0x000fe20000201400 */
[----:B------:R-:W-:Y:S01]  /*5680*/  FFMA.FTZ R15, R8, -UR19, R58 ;  /* 0x80000013080f7c23 */ /* 0x000fe2000801003a */
[----:B------:R-:W-:Y:S01]  /*5690*/  IABS R6, R10 ;  /* 0x0000000a00067213 */ /* 0x000fe20000000000 */
[----:B------:R-:W-:Y:S01]  /*56a0*/  FFMA.FTZ R16, R7, -UR19, R96 ;  /* 0x8000001307107c23 */ /* 0x000fe20008010060 */
[----:B------:R-:W-:-:S02]  /*56b0*/  IMAD.IADD R7, R248, 0x1, -R5 ;  /* 0x00000001f8077824 */ /* 0x000fc400078e0a05 */
[----:B------:R-:W-:Y:S01]  /*56c0*/  FFMA.FTZ R17, R9, -UR19, R56 ;  /* 0x8000001309117c23 */ /* 0x000fe20008010038 */
[----:B------:R-:W-:Y:S01]  /*56d0*/  VIMNMX R112, R13, UR28, PT ;  /* 0x0000001c0d707c48 */ /* 0x000fe2000bfe0100 */
[--C-:B------:R-:W-:Y:S01]  /*56e0*/  IMAD.IADD R8, R249, 0x1, -R5.reuse ;  /* 0x00000001f9087824 */ /* 0x100fe200078e0a05 */
[----:B------:R-:W-:Y:S01]  /*56f0*/  I2FP.F32.S32 R9, R6 ;  /* 0x0000000600097245 */ /* 0x000fe20000201400 */
[----:B------:R-:W-:Y:S01]  /*5700*/  VIADD R6, R3, 0x8 ;  /* 0x0000000803067836 */ /* 0x000fe20000000000 */
[----:B------:R-:W-:Y:S01]  /*5710*/  IABS R10, R7 ;  /* 0x00000007000a7213 */ /* 0x000fe20000000000 */
[--C-:B------:R-:W-:Y:S01]  /*5720*/  IMAD.IADD R7, R250, 0x1, -R5.reuse ;  /* 0x00000001fa077824 */ /* 0x100fe200078e0a05 */
[C---:B------:R-:W-:Y:S01]  /*5730*/  ISETP.GE.AND P6, PT, R5.reuse, R114, PT ;  /* 0x000000720500720c */ /* 0x040fe20003fc6270 */
[C---:B------:R-:W-:Y:S01]  /*5740*/  HMMA.16816.F32 R48, R20.reuse, R30, R48 ;  /* 0x0000001e1430723c */ /* 0x040fe20000001830 */
[----:B------:R-:W-:Y:S01]  /*5750*/  ISETP.GE.AND P5, PT, R5, R113, PT ;  /* 0x000000710500720c */ /* 0x000fe20003fa6270 */
[----:B------:R-:W-:Y:S01]  /*5760*/  FFMA.FTZ R14, R9, -UR19, R98 ;  /* 0x80000013090e7c23 */ /* 0x000fe20008010062 */
[C---:B------:R-:W-:Y:S01]  /*5770*/  ISETP.GE.AND P3, PT, R5.reuse, R112, PT ;  /* 0x000000700500720c */ /* 0x040fe20003f66270 */
[----:B------:R-:W-:Y:S01]  /*5780*/  IMAD.IADD R9, R248, 0x1, -R6 ;  /* 0x00000001f8097824 */ /* 0x000fe200078e0a06 */
[----:B------:R-:W-:Y:S01]  /*5790*/  ISETP.GE.AND P1, PT, R5, R252, PT ;  /* 0x000000fc0500720c */ /* 0x000fe20003f26270 */
[----:B------:R-:W-:Y:S01]  /*57a0*/  IMAD.IADD R11, R251, 0x1, -R5 ;  /* 0x00000001fb0b7824 */ /* 0x000fe200078e0a05 */
[C---:B------:R-:W-:Y:S01]  /*57b0*/  ISETP.LT.OR P6, PT, R5.reuse, R247, P6 ;  /* 0x000000f70500720c */ /* 0x040fe200037c1670 */
[----:B------:R-:W-:Y:S01]  /*57c0*/  HMMA.16816.F32 R44, R20, R34, R44 ;  /* 0x00000022142c723c */ /* 0x000fe2000000182c */
[C---:B------:R-:W-:Y:S01]  /*57d0*/  ISETP.LT.OR P5, PT, R5.reuse, R246, P5 ;  /* 0x000000f60500720c */ /* 0x040fe20002fa1670 */
[----:B------:R1:W-:Y:S01]  /*57e0*/  STL [R1], R112 ;  /* 0x0000007001007387 */ /* 0x0003e20000100800 */
[----:B------:R-:W-:-:S02]  /*57f0*/  ISETP.LT.OR P3, PT, R5, R245, P3 ;  /* 0x000000f50500720c */ /* 0x000fc40001f61670 */
[----:B------:R-:W-:Y:S01]  /*5800*/  ISETP.LT.OR P1, PT, R5, R244, P1 ;  /* 0x000000f40500720c */ /* 0x000fe20000f21670 */
[C---:B------:R-:W-:Y:S01]  /*5810*/  HMMA.16816.F32 R64, R20.reuse, R54, R40 ;  /* 0x000000361440723c */ /* 0x040fe20000001828 */
[----:B------:R-:W-:Y:S02]  /*5820*/  IABS R7, R7 ;  /* 0x0000000700077213 */ /* 0x000fe40000000000 */
[----:B------:R-:W-:Y:S02]  /*5830*/  IABS R5, R8 ;  /* 0x0000000800057213 */ /* 0x000fe40000000000 */
[----:B------:R-:W-:Y:S01]  /*5840*/  IABS R12, R9 ;  /* 0x00000009000c7213 */ /* 0x000fe20000000000 */
[----:B------:R-:W-:Y:S01]  /*5850*/  IMAD.MOV.U32 R9, RZ, RZ, R7 ;  /* 0x000000ffff097224 */ /* 0x000fe200078e0007 */
[----:B------:R-:W-:Y:S01]  /*5860*/  IABS R8, R11 ;  /* 0x0000000b00087213 */ /* 0x000fe20000000000 */
[----:B------:R-:W-:Y:S01]  /*5870*/  IMAD.MOV.U32 R7, RZ, RZ, R5 ;  /* 0x000000ffff077224 */ /* 0x000fe200078e0005 */
[----:B------:R-:W-:Y:S01]  /*5880*/  I2FP.F32.S32 R10, R10 ;  /* 0x0000000a000a7245 */ /* 0x000fe20000201400 */
[C---:B------:R-:W-:Y:S01]  /*5890*/  HMMA.16816.F32 R92, R20.reuse, R84, R92 ;  /* 0x00000054145c723c */ /* 0x040fe2000000185c */
[----:B------:R-:W-:Y:S01]  /*58a0*/  FSEL R52, R17, -INF , !P2 ;  /* 0xff80000011347808 */ /* 0x000fe20005000000 */
[----:B------:R-:W-:Y:S01]  /*58b0*/  IMAD.MOV.U32 R5, RZ, RZ, R8 ;  /* 0x000000ffff057224 */ /* 0x000fe200078e0008 */
[----:B------:R-:W-:Y:S01]  /*58c0*/  I2FP.F32.S32 R8, R7 ;  /* 0x0000000700087245 */ /* 0x000fe20000201400 */
[----:B------:R-:W-:Y:S01]  /*58d0*/  IMAD.MOV.U32 R7, RZ, RZ, R12 ;  /* 0x000000ffff077224 */ /* 0x000fe200078e000c */
[C---:B------:R-:W-:Y:S01]  /*58e0*/  ISETP.GE.AND P0, PT, R3.reuse, R113, PT ;  /* 0x000000710300720c */ /* 0x040fe20003f06270 */
[----:B------:R-:W-:Y:S01]  /*58f0*/  FFMA.FTZ R10, R10, -UR19, R57 ;  /* 0x800000130a0a7c23 */ /* 0x000fe20008010039 */
[----:B------:R-:W-:Y:S01]  /*5900*/  I2FP.F32.S32 R5, R5 ;  /* 0x0000000500057245 */ /* 0x000fe20000201400 */
[----:B------:R-:W-:Y:S01]  /*5910*/  FFMA.FTZ R18, R8, -UR19, R97 ;  /* 0x8000001308127c23 */ /* 0x000fe20008010061 */
[----:B------:R-:W-:Y:S01]  /*5920*/  ISETP.GE.AND P4, PT, R3, R112, PT ;  /* 0x000000700300720c */ /* 0x000fe20003f86270 */
[----:B------:R-:W-:Y:S01]  /*5930*/  IMAD.IADD R8, R249, 0x1, -R6 ;  /* 0x00000001f9087824 */ /* 0x000fe200078e0a06 */
[----:B------:R-:W-:Y:S01]  /*5940*/  ISETP.GE.AND P2, PT, R3, R252, PT ;  /* 0x000000fc0300720c */ /* 0x000fe20003f46270 */
[----:B------:R-:W-:Y:S01]  /*5950*/  FFMA.FTZ R13, R5, -UR19, R99 ;  /* 0x80000013050d7c23 */ /* 0x000fe20008010063 */
[----:B------:R-:W-:Y:S01]  /*5960*/  I2FP.F32.S32 R7, R7 ;  /* 0x0000000700077245 */ /* 0x000fe20000201400 */
[C---:B------:R-:W-:Y:S01]  /*5970*/  VIADD R5, R3.reuse, 0x9 ;  /* 0x0000000903057836 */ /* 0x040fe20000000000 */
[----:B------:R-:W-:Y:S01]  /*5980*/  I2FP.F32.S32 R9, R9 ;  /* 0x0000000900097245 */ /* 0x000fe20000201400 */
[----:B------:R-:W-:Y:S01]  /*5990*/  HMMA.16816.F32 R100, R20, R86, R100 ;  /* 0x000000561464723c */ /* 0x000fe20000001864 */
[----:B------:R-:W-:Y:S01]  /*59a0*/  ISETP.LT.OR P0, PT, R3, R246, P0 ;  /* 0x000000f60300720c */ /* 0x000fe20000701670 */
[----:B------:R-:W-:Y:S01]  /*59b0*/  FFMA.FTZ R12, R7, -UR19, R48 ;  /* 0x80000013070c7c23 */ /* 0x000fe20008010030 */
[----:B------:R-:W-:Y:S01]  /*59c0*/  ISETP.LT.OR P4, PT, R3, R245, P4 ;  /* 0x000000f50300720c */ /* 0x000fe20002781670 */
[----:B------:R-:W-:Y:S01]  /*59d0*/  FFMA.FTZ R19, R9, -UR19, R59 ;  /* 0x8000001309137c23 */ /* 0x000fe2000801003b */
[----:B------:R-:W-:Y:S01]  /*59e0*/  ISETP.LT.OR P2, PT, R3, R244, P2 ;  /* 0x000000f40300720c */ /* 0x000fe20001741670 */
[----:B------:R-:W-:Y:S01]  /*59f0*/  IMAD.IADD R9, R248, 0x1, -R5 ;  /* 0x00000001f8097824 */ /* 0x000fe200078e0a05 */
[----:B------:R-:W-:Y:S01]  /*5a00*/  FSEL R56, R15, -INF , !P0 ;  /* 0xff8000000f387808 */ /* 0x000fe20004000000 */
[----:B------:R-:W-:Y:S01]  /*5a10*/  IMAD.IADD R7, R250, 0x1, -R6 ;  /* 0x00000001fa077824 */ /* 0x000fe200078e0a06 */
[----:B------:R-:W-:-:S02]  /*5a20*/  FSEL R57, R16, -INF , !P4 ;  /* 0xff80000010397808 */ /* 0x000fc40006000000 */
[----:B------:R-:W-:Y:S02]  /*5a30*/  FSEL R58, R14, -INF , !P2 ;  /* 0xff8000000e3a7808 */ /* 0x000fe40005000000 */
[----:B------:R-:W-:Y:S01]  /*5a40*/  FSEL R48, R10, -INF , !P6 ;  /* 0xff8000000a307808 */ /* 0x000fe20007000000 */
[----:B------:R-:W-:Y:S01]  /*5a50*/  IMAD.IADD R10, R251, 0x1, -R6 ;  /* 0x00000001fb0a7824 */ /* 0x000fe200078e0a06 */
[C---:B------:R-:W-:Y:S02]  /*5a60*/  ISETP.GE.AND P0, PT, R6.reuse, R114, PT ;  /* 0x000000720600720c */ /* 0x040fe40003f06270 */
[C---:B------:R-:W-:Y:S02]  /*5a70*/  ISETP.GE.AND P4, PT, R6.reuse, R113, PT ;  /* 0x000000710600720c */ /* 0x040fe40003f86270 */
[C---:B------:R-:W-:Y:S02]  /*5a80*/  ISETP.GE.AND P2, PT, R6.reuse, R112, PT ;  /* 0x000000700600720c */ /* 0x040fe40003f46270 */
[----:B------:R-:W-:-:S02]  /*5a90*/  ISETP.GE.AND P6, PT, R6, R252, PT ;  /* 0x000000fc0600720c */ /* 0x000fc40003fc6270 */
[C---:B------:R-:W-:Y:S02]  /*5aa0*/  ISETP.LT.OR P0, PT, R6.reuse, R247, P0 ;  /* 0x000000f70600720c */ /* 0x040fe40000701670 */
[C---:B------:R-:W-:Y:S01]  /*5ab0*/  ISETP.LT.OR P4, PT, R6.reuse, R246, P4 ;  /* 0x000000f60600720c */ /* 0x040fe20002781670 */
[----:B------:R-:W-:Y:S01]  /*5ac0*/  BAR.SYNC.DEFER_BLOCKING 0x0 ;  /* 0x0000000000007b1d */ /* 0x000fe20000010000 */
[C---:B------:R-:W-:Y:S02]  /*5ad0*/  ISETP.LT.OR P2, PT, R6.reuse, R245, P2 ;  /* 0x000000f50600720c */ /* 0x040fe40001741670 */
[----:B------:R-:W-:Y:S02]  /*5ae0*/  ISETP.LT.OR P6, PT, R6, R244, P6 ;  /* 0x000000f40600720c */ /* 0x000fe400037c1670 */
[----:B------:R-:W-:Y:S02]  /*5af0*/  IABS R6, R7 ;  /* 0x0000000700067213 */ /* 0x000fe40000000000 */
[----:B------:R-:W-:Y:S01]  /*5b00*/  IABS R11, R9 ;  /* 0x00000009000b7213 */ /* 0x000fe20000000000 */
[----:B------:R-:W-:Y:S01]  /*5b10*/  IMAD.IADD R9, R250, 0x1, -R5 ;  /* 0x00000001fa097824 */ /* 0x000fe200078e0a05 */
[----:B------:R-:W-:Y:S01]  /*5b20*/  IABS R8, R8 ;  /* 0x0000000800087213 */ /* 0x000fe20000000000 */
[----:B------:R-:W-:Y:S01]  /*5b30*/  IMAD.MOV.U32 R7, RZ, RZ, R6 ;  /* 0x000000ffff077224 */ /* 0x000fe200078e0006 */
[----:B------:R-:W-:-:S02]  /*5b40*/  IABS R6, R10 ;  /* 0x0000000a00067213 */ /* 0x000fc40000000000 */
[----:B------:R-:W-:Y:S02]  /*5b50*/  IABS R9, R9 ;  /* 0x0000000900097213 */ /* 0x000fe40000000000 */
[----:B------:R-:W-:Y:S02]  /*5b60*/  I2FP.F32.S32 R10, R7 ;  /* 0x00000007000a7245 */ /* 0x000fe40000201400 */
[----:B------:R-:W-:Y:S01]  /*5b70*/  FSEL R54, R18, -INF , !P3 ;  /* 0xff80000012367808 */ /* 0x000fe20005800000 */
[----:B------:R-:W-:Y:S01]  /*5b80*/  IMAD.MOV.U32 R7, RZ, RZ, R9 ;  /* 0x000000ffff077224 */ /* 0x000fe200078e0009 */
[----:B------:R-:W-:Y:S01]  /*5b90*/  I2FP.F32.S32 R9, R8 ;  /* 0x0000000800097245 */ /* 0x000fe20000201400 */
[----:B------:R-:W-:Y:S01]  /*5ba0*/  FFMA.FTZ R20, R10, -UR19, R50 ;  /* 0x800000130a147c23 */ /* 0x000fe20008010032 */
[----:B------:R-:W-:Y:S01]  /*5bb0*/  I2FP.F32.S32 R8, R6 ;  /* 0x0000000600087245 */ /* 0x000fe20000201400 */
[----:B------:R-:W-:Y:S01]  /*5bc0*/  VIADD R6, R3, 0x10 ;  /* 0x0000001003067836 */ /* 0x000fe20000000000 */
[----:B------:R-:W-:Y:S01]  /*5bd0*/  I2FP.F32.S32 R7, R7 ;  /* 0x0000000700077245 */ /* 0x000fe20000201400 */
[----:B------:R-:W-:Y:S01]  /*5be0*/  FFMA.FTZ R17, R9, -UR19, R88 ;  /* 0x8000001309117c23 */ /* 0x000fe20008010058 */
[----:B------:R-:W-:Y:S01]  /*5bf0*/  FSEL R50, R19, -INF , !P5 ;  /* 0xff80000013327808 */ /* 0x000fe20006800000 */
[----:B------:R-:W-:Y:S01]  /*5c00*/  FFMA.FTZ R15, R8, -UR19, R90 ;  /* 0x80000013080f7c23 */ /* 0x000fe2000801005a */
[----:B------:R-:W-:Y:S01]  /*5c10*/  FSEL R55, R13, -INF , !P1 ;  /* 0xff8000000d377808 */ /* 0x000fe20004800000 */
[----:B------:R-:W-:Y:S01]  /*5c20*/  FFMA.FTZ R16, R7, -UR19, R51 ;  /* 0x8000001307107c23 */ /* 0x000fe20008010033 */
[----:B------:R-:W-:Y:S01]  /*5c30*/  FSEL R39, R12, -INF , !P0 ;  /* 0xff8000000c277808 */ /* 0x000fe20004000000 */
[--C-:B------:R-:W-:Y:S01]  /*5c40*/  IMAD.IADD R7, R249, 0x1, -R5.reuse ;  /* 0x00000001f9077824 */ /* 0x100fe200078e0a05 */
[----:B------:R-:W-:Y:S01]  /*5c50*/  I2FP.F32.S32 R10, R11 ;  /* 0x0000000b000a7245 */ /* 0x000fe20000201400 */
[--C-:B------:R-:W-:Y:S01]  /*5c60*/  IMAD.IADD R8, R248, 0x1, -R6.reuse ;  /* 0x00000001f8087824 */ /* 0x100fe200078e0a06 */
[----:B------:R-:W-:Y:S01]  /*5c70*/  ISETP.GE.AND P5, PT, R5, R114, PT ;  /* 0x000000720500720c */ /* 0x000fe20003fa6270 */
[----:B------:R-:W-:Y:S01]  /*5c80*/  IMAD.IADD R9, R251, 0x1, -R5 ;  /* 0x00000001fb097824 */ /* 0x000fe200078e0a05 */
[C---:B------:R-:W-:Y:S01]  /*5c90*/  ISETP.GE.AND P3, PT, R5.reuse, R113, PT ;  /* 0x000000710500720c */ /* 0x040fe20003f66270 */
[----:B------:R-:W-:Y:S01]  /*5ca0*/  FFMA.FTZ R14, R10, -UR19, R49 ;  /* 0x800000130a0e7c23 */ /* 0x000fe20008010031 */
[----:B------:R-:W-:Y:S01]  /*5cb0*/  ISETP.GE.AND P1, PT, R5, R112, PT ;  /* 0x000000700500720c */ /* 0x000fe20003f26270 */
[----:B------:R-:W-:Y:S01]  /*5cc0*/  IMAD.IADD R10, R249, 0x1, -R6 ;  /* 0x00000001f90a7824 */ /* 0x000fe200078e0a06 */
[----:B------:R-:W-:-:S02]  /*5cd0*/  ISETP.GE.AND P0, PT, R5, R252, PT ;  /* 0x000000fc0500720c */ /* 0x000fc40003f06270 */
[C---:B------:R-:W-:Y:S02]  /*5ce0*/  ISETP.LT.OR P5, PT, R5.reuse, R247, P5 ;  /* 0x000000f70500720c */ /* 0x040fe40002fa1670 */
[C---:B------:R-:W-:Y:S02]  /*5cf0*/  ISETP.LT.OR P3, PT, R5.reuse, R246, P3 ;  /* 0x000000f60500720c */ /* 0x040fe40001f61670 */
[C---:B------:R-:W-:Y:S02]  /*5d00*/  ISETP.LT.OR P1, PT, R5.reuse, R245, P1 ;  /* 0x000000f50500720c */ /* 0x040fe40000f21670 */
[----:B------:R-:W-:Y:S02]  /*5d10*/  ISETP.LT.OR P0, PT, R5, R244, P0 ;  /* 0x000000f40500720c */ /* 0x000fe40000701670 */
[----:B------:R-:W-:Y:S01]  /*5d20*/  IABS R5, R7 ;  /* 0x0000000700057213 */ /* 0x000fe20000000000 */
[----:B------:R-:W-:Y:S01]  /*5d30*/  IMAD.IADD R7, R250, 0x1, -R6 ;  /* 0x00000001fa077824 */ /* 0x000fe200078e0a06 */
[----:B------:R-:W-:-:S02]  /*5d40*/  IABS R12, R8 ;  /* 0x00000008000c7213 */ /* 0x000fc40000000000 */
[----:B------:R-:W-:Y:S01]  /*5d50*/  IABS R8, R9 ;  /* 0x0000000900087213 */ /* 0x000fe20000000000 */
[----:B------:R-:W-:Y:S01]  /*5d60*/  IMAD.MOV.U32 R9, RZ, RZ, R5 ;  /* 0x000000ffff097224 */ /* 0x000fe200078e0005 */
[----:B------:R-:W-:Y:S02]  /*5d70*/  IABS R7, R7 ;  /* 0x0000000700077213 */ /* 0x000fe40000000000 */
[----:B------:R-:W-:Y:S01]  /*5d80*/  IABS R5, R10 ;  /* 0x0000000a00057213 */ /* 0x000fe20000000000 */
[----:B------:R-:W-:Y:S01]  /*5d90*/  IMAD.MOV.U32 R10, RZ, RZ, R12 ;  /* 0x000000ffff0a7224 */ /* 0x000fe200078e000c */
[----:B------:R-:W-:Y:S01]  /*5da0*/  I2FP.F32.S32 R11, R9 ;  /* 0x00000009000b7245 */ /* 0x000fe20000201400 */
[----:B------:R-:W-:Y:S01]  /*5db0*/  IMAD.MOV.U32 R9, RZ, RZ, R7 ;  /* 0x000000ffff097224 */ /* 0x000fe200078e0007 */
[----:B------:R-:W-:Y:S02]  /*5dc0*/  I2FP.F32.S32 R7, R8 ;  /* 0x0000000800077245 */ /* 0x000fe40000201400 */
[----:B------:R-:W-:Y:S01]  /*5dd0*/  I2FP.F32.S32 R10, R10 ;  /* 0x0000000a000a7245 */ /* 0x000fe20000201400 */
[----:B------:R-:W-:Y:S01]  /*5de0*/  FFMA.FTZ R13, R11, -UR19, R89 ;  /* 0x800000130b0d7c23 */ /* 0x000fe20008010059 */
[----:B------:R-:W-:Y:S01]  /*5df0*/  FSEL R42, R20, -INF , !P4 ;  /* 0xff800000142a7808 */ /* 0x000fe20006000000 */
[----:B------:R-:W-:Y:S01]  /*5e00*/  FFMA.FTZ R11, R7, -UR19, R91 ;  /* 0x80000013070b7c23 */ /* 0x000fe2000801005b */
[----:B------:R-:W-:Y:S01]  /*5e10*/  I2FP.F32.S32 R8, R5 ;  /* 0x0000000500087245 */ /* 0x000fe20000201400 */
[----:B------:R-:W-:Y:S01]  /*5e20*/  VIADD R5, R3, 0x11 ;  /* 0x0000001103057836 */ /* 0x000fe20000000000 */
[----:B------:R-:W-:Y:S01]  /*5e30*/  ISETP.GE.AND P4, PT, R6, R114, PT ;  /* 0x000000720600720c */ /* 0x000fe20003f86270 */
[----:B------:R-:W-:Y:S01]  /*5e40*/  FFMA.FTZ R10, R10, -UR19, R24 ;  /* 0x800000130a0a7c23 */ /* 0x000fe20008010018 */
[----:B------:R-:W-:Y:S01]  /*5e50*/  FSEL R49, R17, -INF , !P2 ;  /* 0xff80000011317808 */ /* 0x000fe20005000000 */
[--C-:B------:R-:W-:Y:S01]  /*5e60*/  IMAD.IADD R7, R248, 0x1, -R5.reuse ;  /* 0x00000001f8077824 */ /* 0x100fe200078e0a05 */
[----:B------:R-:W-:Y:S01]  /*5e70*/  FSEL R53, R15, -INF , !P6 ;  /* 0xff8000000f357808 */ /* 0x000fe20007000000 */
[----:B------:R-:W-:Y:S01]  /*5e80*/  IMAD.IADD R12, R249, 0x1, -R5 ;  /* 0x00000001f90c7824 */ /* 0x000fe200078e0a05 */
[----:B------:R-:W-:Y:S01]  /*5e90*/  FSEL R35, R14, -INF , !P5 ;  /* 0xff8000000e237808 */ /* 0x000fe20006800000 */
[----:B------:R-:W-:Y:S01]  /*5ea0*/  FFMA.FTZ R19, R8, -UR19, R80 ;  /* 0x8000001308137c23 */ /* 0x000fe20008010050 */
[----:B------:R-:W-:-:S02]  /*5eb0*/  ISETP.GE.AND P2, PT, R6, R113, PT ;  /* 0x000000710600720c */ /* 0x000fc40003f46270 */
[C---:B------:R-:W-:Y:S02]  /*5ec0*/  ISETP.GE.AND P6, PT, R6.reuse, R112, PT ;  /* 0x000000700600720c */ /* 0x040fe40003fc6270 */
[C---:B------:R-:W-:Y:S02]  /*5ed0*/  ISETP.GE.AND P5, PT, R6.reuse, R252, PT ;  /* 0x000000fc0600720c */ /* 0x040fe40003fa6270 */
[C---:B------:R-:W-:Y:S02]  /*5ee0*/  ISETP.LT.OR P4, PT, R6.reuse, R247, P4 ;  /* 0x000000f70600720c */ /* 0x040fe40002781670 */
[----:B------:R-:W-:Y:S02]  /*5ef0*/  I2FP.F32.S32 R9, R9 ;  /* 0x0000000900097245 */ /* 0x000fe40000201400 */
[C---:B------:R-:W-:Y:S02]  /*5f00*/  ISETP.LT.OR P2, PT, R6.reuse, R246, P2 ;  /* 0x000000f60600720c */ /* 0x040fe40001741670 */
[C---:B------:R-:W-:Y:S01]  /*5f10*/  ISETP.LT.OR P6, PT, R6.reuse, R245, P6 ;  /* 0x000000f50600720c */ /* 0x040fe200037c1670 */
[----:B------:R-:W-:Y:S01]  /*5f20*/  FFMA.FTZ R18, R9, -UR19, R26 ;  /* 0x8000001309127c23 */ /* 0x000fe2000801001a */
[----:B------:R-:W-:Y:S01]  /*5f30*/  ISETP.LT.OR P5, PT, R6, R244, P5 ;  /* 0x000000f40600720c */ /* 0x000fe20002fa1670 */
[----:B------:R-:W-:Y:S01]  /*5f40*/  IMAD.IADD R6, R251, 0x1, -R6 ;  /* 0x00000001fb067824 */ /* 0x000fe200078e0a06 */
[----:B------:R-:W-:Y:S01]  /*5f50*/  FSEL R40, R16, -INF , !P3 ;  /* 0xff80000010287808 */ /* 0x000fe20005800000 */
[----:B------:R-:W-:Y:S01]  /*5f60*/  IMAD.IADD R9, R250, 0x1, -R5 ;  /* 0x00000001fa097824 */ /* 0x000fe200078e0a05 */
[----:B------:R-:W-:-:S02]  /*5f70*/  FSEL R43, R13, -INF , !P1 ;  /* 0xff8000000d2b7808 */ /* 0x000fc40004800000 */
[----:B------:R-:W-:Y:S02]  /*5f80*/  FSEL R51, R11, -INF , !P0 ;  /* 0xff8000000b337808 */ /* 0x000fe40004000000 */
[----:B------:R-:W-:Y:S02]  /*5f90*/  FSEL R34, R10, -INF , !P4 ;  /* 0xff8000000a227808 */ /* 0x000fe40006000000 */
[C---:B------:R-:W-:Y:S02]  /*5fa0*/  ISETP.GE.AND P3, PT, R5.reuse, R114, PT ;  /* 0x000000720500720c */ /* 0x040fe40003f66270 */
[C---:B------:R-:W-:Y:S02]  /*5fb0*/  ISETP.GE.AND P1, PT, R5.reuse, R113, PT ;  /* 0x000000710500720c */ /* 0x040fe40003f26270 */
[C---:B------:R-:W-:Y:S02]  /*5fc0*/  ISETP.GE.AND P0, PT, R5.reuse, R112, PT ;  /* 0x000000700500720c */ /* 0x040fe40003f06270 */
[----:B------:R-:W-:-:S02]  /*5fd0*/  ISETP.GE.AND P4, PT, R5, R252, PT ;  /* 0x000000fc0500720c */ /* 0x000fc40003f86270 */
[----:B------:R-:W-:Y:S02]  /*5fe0*/  IABS R7, R7 ;  /* 0x0000000700077213 */ /* 0x000fe40000000000 */
[----:B------:R-:W-:Y:S02]  /*5ff0*/  IABS R6, R6 ;  /* 0x0000000600067213 */ /* 0x000fe40000000000 */
[C---:B------:R-:W-:Y:S01]  /*6000*/  ISETP.LT.OR P3, PT, R5.reuse, R247, P3 ;  /* 0x000000f70500720c */ /* 0x040fe20001f61670 */
[----:B------:R-:W-:Y:S01]  /*6010*/  IMAD.MOV.U32 R8, RZ, RZ, R7 ;  /* 0x000000ffff087224 */ /* 0x000fe200078e0007 */
[C---:B------:R-:W-:Y:S02]  /*6020*/  ISETP.LT.OR P1, PT, R5.reuse, R246, P1 ;  /* 0x000000f60500720c */ /* 0x040fe40000f21670 */
[C---:B------:R-:W-:Y:S02]  /*6030*/  ISETP.LT.OR P0, PT, R5.reuse, R245, P0 ;  /* 0x000000f50500720c */ /* 0x040fe40000701670 */
[----:B------:R-:W-:Y:S01]  /*6040*/  ISETP.LT.OR P4, PT, R5, R244, P4 ;  /* 0x000000f40500720c */ /* 0x000fe20002781670 */
[----:B------:R-:W-:Y:S01]  /*6050*/  IMAD.IADD R5, R251, 0x1, -R5 ;  /* 0x00000001fb057824 */ /* 0x000fe200078e0a05 */
[----:B------:R-:W-:-:S02]  /*6060*/  IABS R7, R9 ;  /* 0x0000000900077213 */ /* 0x000fc40000000000 */
[----:B------:R-:W-:Y:S02]  /*6070*/  I2FP.F32.S32 R9, R6 ;  /* 0x0000000600097245 */ /* 0x000fe40000201400 */
[----:B------:R-:W-:Y:S02]  /*6080*/  IABS R6, R12 ;  /* 0x0000000c00067213 */ /* 0x000fe40000000000 */
[----:B------:R-:W-:Y:S01]  /*6090*/  IABS R5, R5 ;  /* 0x0000000500057213 */ /* 0x000fe20000000000 */
[----:B------:R-:W-:Y:S01]  /*60a0*/  FFMA.FTZ R12, R9, -UR19, R82 ;  /* 0x80000013090c7c23 */ /* 0x000fe20008010052 */
[----:B------:R-:W-:Y:S01]  /*60b0*/  I2FP.F32.S32 R10, R8 ;  /* 0x00000008000a7245 */ /* 0x000fe20000201400 */
[----:B------:R-:W-:Y:S01]  /*60c0*/  IMAD.MOV.U32 R8, RZ, RZ, R6 ;  /* 0x000000ffff087224 */ /* 0x000fe200078e0006 */
[----:B------:R-:W-:Y:S01]  /*60d0*/  I2FP.F32.S32 R7, R7 ;  /* 0x0000000700077245 */ /* 0x000fe20000201400 */
[----:B------:R-:W-:Y:S01]  /*60e0*/  IMAD.MOV.U32 R6, RZ, RZ, R5 ;  /* 0x000000ffff067224 */ /* 0x000fe200078e0005 */
[----:B------:R-:W-:Y:S01]  /*60f0*/  FSEL R36, R18, -INF , !P2 ;  /* 0xff80000012247808 */ /* 0x000fe20005000000 */
[----:B------:R-:W-:Y:S01]  /*6100*/  VIADD R5, R3, 0x18 ;  /* 0x0000001803057836 */ /* 0x000fe20000000000 */
[----:B------:R-:W-:Y:S01]  /*6110*/  I2FP.F32.S32 R9, R8 ;  /* 0x0000000800097245 */ /* 0x000fe20000201400 */
[----:B------:R-:W-:Y:S01]  /*6120*/  FFMA.FTZ R15, R7, -UR19, R27 ;  /* 0x80000013070f7c23 */ /* 0x000fe2000801001b */
[----:B------:R-:W-:Y:S01]  /*6130*/  I2FP.F32.S32 R8, R6 ;  /* 0x0000000600087245 */ /* 0x000fe20000201400 */
[----:B------:R-:W-:-:S02]  /*6140*/  VIADD R6, R3, 0x19 ;  /* 0x0000001903067836 */ /* 0x000fc40000000000 */
[----:B------:R-:W-:Y:S01]  /*6150*/  FFMA.FTZ R10, R10, -UR19, R25 ;  /* 0x800000130a0a7c23 */ /* 0x000fe20008010019 */
[----:B------:R-:W-:Y:S02]  /*6160*/  IMAD.IADD R7, R248, 0x1, -R5 ;  /* 0x00000001f8077824 */ /* 0x000fe400078e0a05 */
[----:B------:R-:W-:Y:S01]  /*6170*/  FFMA.FTZ R16, R9, -UR19, R81 ;  /* 0x8000001309107c23 */ /* 0x000fe20008010051 */
[----:B------:R-:W-:Y:S01]  /*6180*/  FFMA.FTZ R14, R8, -UR19, R83 ;  /* 0x80000013080e7c23 */ /* 0x000fe20008010053 */
[----:B------:R-:W-:Y:S01]  /*6190*/  IMAD.IADD R8, R248, 0x1, -R6 ;  /* 0x00000001f8087824 */ /* 0x000fe200078e0a06 */
[----:B------:R-:W-:Y:S01]  /*61a0*/  FSEL R38, R19, -INF , !P6 ;  /* 0xff80000013267808 */ /* 0x000fe20007000000 */
[--C-:B------:R-:W-:Y:S01]  /*61b0*/  IMAD.IADD R9, R250, 0x1, -R5.reuse ;  /* 0x00000001fa097824 */ /* 0x100fe200078e0a05 */
[----:B------:R-:W-:Y:S01]  /*61c0*/  IABS R7, R7 ;  /* 0x0000000700077213 */ /* 0x000fe20000000000 */
[----:B------:R-:W-:Y:S01]  /*61d0*/  IMAD.IADD R11, R249, 0x1, -R5 ;  /* 0x00000001f90b7824 */ /* 0x000fe200078e0a05 */
[----:B------:R-:W-:-:S02]  /*61e0*/  FSEL R41, R12, -INF , !P5 ;  /* 0xff8000000c297808 */ /* 0x000fc40006800000 */
[----:B------:R-:W-:Y:S01]  /*61f0*/  FSEL R29, R10, -INF , !P3 ;  /* 0xff8000000a1d7808 */ /* 0x000fe20005800000 */
[----:B------:R-:W-:Y:S01]  /*6200*/  IMAD.IADD R10, R251, 0x1, -R5 ;  /* 0x00000001fb0a7824 */ /* 0x000fe200078e0a05 */
[C---:B------:R-:W-:Y:S02]  /*6210*/  ISETP.GE.AND P2, PT, R5.reuse, R114, PT ;  /* 0x000000720500720c */ /* 0x040fe40003f46270 */
[C---:B------:R-:W-:Y:S02]  /*6220*/  ISETP.GE.AND P6, PT, R5.reuse, R113, PT ;  /* 0x000000710500720c */ /* 0x040fe40003fc6270 */
[C---:B------:R-:W-:Y:S02]  /*6230*/  ISETP.GE.AND P5, PT, R5.reuse, R112, PT ;  /* 0x000000700500720c */ /* 0x040fe40003fa6270 */
[C---:B------:R-:W-:Y:S02]  /*6240*/  ISETP.GE.AND P3, PT, R5.reuse, R252, PT ;  /* 0x000000fc0500720c */ /* 0x040fe40003f66270 */
[----:B------:R-:W-:Y:S01]  /*6250*/  IABS R12, R8 ;  /* 0x00000008000c7213 */ /* 0x000fe20000000000 */
[----:B------:R-:W-:Y:S01]  /*6260*/  IMAD.MOV.U32 R8, RZ, RZ, R7 ;  /* 0x000000ffff087224 */ /* 0x000fe200078e0007 */
[----:B------:R-:W-:-:S02]  /*6270*/  ISETP.LT.OR P2, PT, R5, R247, P2 ;  /* 0x000000f70500720c */ /* 0x000fc40001741670 */
[C---:B------:R-:W-:Y:S02]  /*6280*/  ISETP.LT.OR P6, PT, R5.reuse, R246, P6 ;  /* 0x000000f60500720c */ /* 0x040fe400037c1670 */
[C---:B------:R-:W-:Y:S02]  /*6290*/  ISETP.LT.OR P5, PT, R5.reuse, R245, P5 ;  /* 0x000000f50500720c */ /* 0x040fe40002fa1670 */
[----:B------:R-:W-:Y:S02]  /*62a0*/  ISETP.LT.OR P3, PT, R5, R244, P3 ;  /* 0x000000f40500720c */ /* 0x000fe40001f61670 */
[----:B------:R-:W-:Y:S02]  /*62b0*/  IABS R7, R9 ;  /* 0x0000000900077213 */ /* 0x000fe40000000000 */
[----:B------:R-:W-:Y:S02]  /*62c0*/  IABS R5, R11 ;  /* 0x0000000b00057213 */ /* 0x000fe40000000000 */
[----:B------:R-:W-:-:S02]  /*62d0*/  IABS R9, R10 ;  /* 0x0000000a00097213 */ /* 0x000fc40000000000 */
[----:B------:R-:W-:Y:S01]  /*62e0*/  I2FP.F32.S32 R11, R8 ;  /* 0x00000008000b7245 */ /* 0x000fe20000201400 */
[----:B------:R-:W-:Y:S01]  /*62f0*/  IMAD.MOV.U32 R8, RZ, RZ, R7 ;  /* 0x000000ffff087224 */ /* 0x000fe200078e0007 */
[----:B------:R-:W-:Y:S01]  /*6300*/  FSEL R30, R15, -INF , !P1 ;  /* 0xff8000000f1e7808 */ /* 0x000fe20004800000 */
[----:B------:R-:W-:Y:S01]  /*6310*/  IMAD.MOV.U32 R7, RZ, RZ, R5 ;  /* 0x000000ffff077224 */ /* 0x000fe200078e0005 */
[----:B------:R-:W-:Y:S01]  /*6320*/  FSEL R32, R16, -INF , !P0 ;  /* 0xff80000010207808 */ /* 0x000fe20004000000 */
[----:B------:R-:W-:Y:S02]  /*6330*/  IMAD.MOV.U32 R5, RZ, RZ, R9 ;  /* 0x000000ffff057224 */ /* 0x000fe400078e0009 */
[----:B------:R-:W-:Y:S01]  /*6340*/  FFMA.FTZ R11, R11, -UR19, R44 ;  /* 0x800000130b0b7c23 */ /* 0x000fe2000801002c */
[----:B------:R-:W-:Y:S02]  /*6350*/  I2FP.F32.S32 R10, R8 ;  /* 0x00000008000a7245 */ /* 0x000fe40000201400 */
[----:B------:R-:W-:-:S02]  /*6360*/  I2FP.F32.S32 R9, R7 ;  /* 0x0000000700097245 */ /* 0x000fc40000201400 */
[----:B------:R-:W-:Y:S01]  /*6370*/  I2FP.F32.S32 R7, R5 ;  /* 0x0000000500077245 */ /* 0x000fe20000201400 */
[----:B------:R-:W-:Y:S01]  /*6380*/  VIADD R5, R3, 0x20 ;  /* 0x0000002003057836 */ /* 0x000fe20000000000 */
[----:B------:R-:W-:Y:S01]  /*6390*/  I2FP.F32.S32 R8, R12 ;  /* 0x0000000c00087245 */ /* 0x000fe20000201400 */
[----:B------:R-:W-:Y:S01]  /*63a0*/  FFMA.FTZ R18, R9, -UR19, R76 ;  /* 0x8000001309127c23 */ /* 0x000fe2000801004c */
[----:B------:R-:W-:Y:S01]  /*63b0*/  FSEL R37, R14, -INF , !P4 ;  /* 0xff8000000e257808 */ /* 0x000fe20006000000 */
[----:B------:R-:W-:Y:S01]  /*63c0*/  FFMA.FTZ R13, R7, -UR19, R78 ;  /* 0x80000013070d7c23 */ /* 0x000fe2000801004e */
[----:B------:R-:W-:Y:S01]  /*63d0*/  FSEL R26, R11, -INF , !P2 ;  /* 0xff8000000b1a7808 */ /* 0x000fe20005000000 */
[----:B------:R-:W-:Y:S01]  /*63e0*/  IMAD.IADD R9, R248, 0x1, -R5 ;  /* 0x00000001f8097824 */ /* 0x000fe200078e0a05 */
[----:B------:R-:W-:Y:S01]  /*63f0*/  ISETP.GE.AND P1, PT, R6, R114, PT ;  /* 0x000000720600720c */ /* 0x000fe20003f26270 */
[----:B------:R-:W-:Y:S01]  /*6400*/  IMAD.IADD R7, R250, 0x1, -R6 ;  /* 0x00000001fa077824 */ /* 0x000fe200078e0a06 */
[----:B------:R-:W-:Y:S01]  /*6410*/  ISETP.GE.AND P0, PT, R6, R113, PT ;  /* 0x000000710600720c */ /* 0x000fe20003f06270 */
[----:B------:R-:W-:Y:S01]  /*6420*/  FFMA.FTZ R19, R10, -UR19, R46 ;  /* 0x800000130a137c23 */ /* 0x000fe2000801002e */
[----:B------:R-:W-:Y:S01]  /*6430*/  ISETP.GE.AND P4, PT, R6, R112, PT ;  /* 0x000000700600720c */ /* 0x000fe20003f86270 */
[----:B------:R-:W-:Y:S01]  /*6440*/  FFMA.FTZ R12, R8, -UR19, R45 ;  /* 0x80000013080c7c23 */ /* 0x000fe2000801002d */
[C---:B------:R-:W-:Y:S01]  /*6450*/  ISETP.GE.AND P2, PT, R6.reuse, R252, PT ;  /* 0x000000fc0600720c */ /* 0x040fe20003f46270 */
[--C-:B------:R-:W-:Y:S01]  /*6460*/  IMAD.IADD R8, R249, 0x1, -R6.reuse ;  /* 0x00000001f9087824 */ /* 0x100fe200078e0a06 */
[C---:B------:R-:W-:Y:S01]  /*6470*/  ISETP.LT.OR P1, PT, R6.reuse, R247, P1 ;  /* 0x000000f70600720c */ /* 0x040fe20000f21670 */
[----:B------:R-:W-:Y:S01]  /*6480*/  IMAD.IADD R10, R251, 0x1, -R6 ;  /* 0x00000001fb0a7824 */ /* 0x000fe200078e0a06 */
[----:B------:R-:W-:-:S02]  /*6490*/  ISETP.LT.OR P0, PT, R6, R246, P0 ;  /* 0x000000f60600720c */ /* 0x000fc40000701670 */
        /* <DEDUP_REMOVED lines=25> */
[----:B------:R-:W-:Y:S01]  /*6630*/  IMAD.IADD R8, R248, 0x1, -R6 ;  /* 0x00000001f8087824 */ /* 0x000fe200078e0a06 */
        /* <DEDUP_REMOVED lines=79> */
[--C-:B------:R-:W-:Y:S02]  /*6b30*/  IMAD.IADD R7, R248, 0x1, -R5.reuse ;  /* 0x00000001f8077824 */ /* 0x100fe400078e0a05 */
        /* <DEDUP_REMOVED lines=70> */
[----:B------:R-:W-:Y:S01]  /*6fa0*/  IMAD.IADD R9, R249, 0x1, -R5 ;  /* 0x00000001f9097824 */ /* 0x000fe200078e0a05 */
[----:B------:R-:W-:Y:S01]  /*6fb0*/  FSEL R169, R13, -INF , !P5 ;  /* 0xff8000000da97808 */ /* 0x000fe20006800000 */
[----:B------:R-:W-:Y:S01]  /*6fc0*/  FFMA.FTZ R16, R7, -UR19, R95 ;  /* 0x8000001307107c23 */ /* 0x000fe2000801005f */
[----:B------:R-:W-:Y:S01]  /*6fd0*/  IMAD.IADD R7, R248, 0x1, -R6 ;  /* 0x00000001f8077824 */ /* 0x000fe200078e0a06 */
[----:B------:R-:W-:Y:S01]  /*6fe0*/  FSEL R158, R12, -INF , !P3 ;  /* 0xff8000000c9e7808 */ /* 0x000fe20005800000 */
[----:B------:R-:W-:Y:S01]  /*6ff0*/  FFMA.FTZ R15, R8, -UR19, R106 ;  /* 0x80000013080f7c23 */ /* 0x000fe2000801006a */
[----:B------:R-:W-:Y:S01]  /*7000*/  ISETP.GE.AND P2, PT, R5, R114, PT ;  /* 0x000000720500720c */ /* 0x000fe20003f46270 */
[----:B------:R-:W-:Y:S01]  /*7010*/  IMAD.IADD R8, R251, 0x1, -R5 ;  /* 0x00000001fb087824 */ /* 0x000fe200078e0a05 */
[----:B------:R-:W-:Y:S01]  /*7020*/  ISETP.GE.AND P6, PT, R5, R113, PT ;  /* 0x000000710500720c */ /* 0x000fe20003fc6270 */
[----:B------:R-:W-:Y:S01]  /*7030*/  VIADD R3, R3, 0x39 ;  /* 0x0000003903037836 */ /* 0x000fe20000000000 */
[----:B------:R-:W-:-:S02]  /*7040*/  ISETP.GE.AND P5, PT, R5, R112, PT ;  /* 0x000000700500720c */ /* 0x000fc40003fa6270 */
[C---:B------:R-:W-:Y:S02]  /*7050*/  ISETP.GE.AND P3, PT, R5.reuse, R252, PT ;  /* 0x000000fc0500720c */ /* 0x040fe40003f66270 */
[----:B------:R-:W-:Y:S01]  /*7060*/  I2FP.F32.S32 R10, R11 ;  /* 0x0000000b000a7245 */ /* 0x000fe20000201400 */
[--C-:B------:R-:W-:Y:S01]  /*7070*/  IMAD.IADD R11, R250, 0x1, -R6.reuse ;  /* 0x00000001fa0b7824 */ /* 0x100fe200078e0a06 */
[C---:B------:R-:W-:Y:S02]  /*7080*/  ISETP.LT.OR P2, PT, R5.reuse, R247, P2 ;  /* 0x000000f70500720c */ /* 0x040fe40001741670 */
[C---:B------:R-:W-:Y:S01]  /*7090*/  ISETP.LT.OR P6, PT, R5.reuse, R246, P6 ;  /* 0x000000f60500720c */ /* 0x040fe200037c1670 */
[----:B------:R-:W-:Y:S01]  /*70a0*/  FFMA.FTZ R14, R10, -UR19, R93 ;  /* 0x800000130a0e7c23 */ /* 0x000fe2000801005d */
[----:B------:R-:W-:Y:S01]  /*70b0*/  ISETP.LT.OR P5, PT, R5, R245, P5 ;  /* 0x000000f50500720c */ /* 0x000fe20002fa1670 */
[----:B------:R-:W-:Y:S01]  /*70c0*/  IMAD.IADD R10, R249, 0x1, -R6 ;  /* 0x00000001f90a7824 */ /* 0x000fe200078e0a06 */
[----:B------:R-:W-:-:S02]  /*70d0*/  ISETP.LT.OR P3, PT, R5, R244, P3 ;  /* 0x000000f40500720c */ /* 0x000fc40001f61670 */
[----:B------:R-:W-:Y:S02]  /*70e0*/  IABS R7, R7 ;  /* 0x0000000700077213 */ /* 0x000fe40000000000 */
[----:B------:R-:W-:Y:S02]  /*70f0*/  IABS R5, R9 ;  /* 0x0000000900057213 */ /* 0x000fe40000000000 */
[----:B------:R-:W-:Y:S01]  /*7100*/  IABS R9, R8 ;  /* 0x0000000800097213 */ /* 0x000fe20000000000 */
[----:B------:R-:W-:Y:S01]  /*7110*/  IMAD.MOV.U32 R12, RZ, RZ, R7 ;  /* 0x000000ffff0c7224 */ /* 0x000fe200078e0007 */
[----:B------:R-:W-:Y:S01]  /*7120*/  IABS R8, R10 ;  /* 0x0000000a00087213 */ /* 0x000fe20000000000 */
[----:B------:R-:W-:Y:S01]  /*7130*/  IMAD.MOV.U32 R7, RZ, RZ, R5 ;  /* 0x000000ffff077224 */ /* 0x000fe200078e0005 */
[----:B------:R-:W-:Y:S02]  /*7140*/  IABS R5, R11 ;  /* 0x0000000b00057213 */ /* 0x000fe40000000000 */
[----:B------:R-:W-:-:S02]  /*7150*/  FSEL R154, R20, -INF , !P1 ;  /* 0xff800000149a7808 */ /* 0x000fc40004800000 */
[----:B------:R-:W-:Y:S01]  /*7160*/  I2FP.F32.S32 R10, R7 ;  /* 0x00000007000a7245 */ /* 0x000fe20000201400 */
[----:B------:R-:W-:Y:S01]  /*7170*/  IMAD.MOV.U32 R7, RZ, RZ, R5 ;  /* 0x000000ffff077224 */ /* 0x000fe200078e0005 */
[----:B------:R-:W-:Y:S01]  /*7180*/  ISETP.GE.AND P1, PT, R6, R114, PT ;  /* 0x000000720600720c */ /* 0x000fe20003f26270 */
[----:B------:R-:W-:Y:S01]  /*7190*/  IMAD.MOV.U32 R5, RZ, RZ, R8 ;  /* 0x000000ffff057224 */ /* 0x000fe200078e0008 */
[----:B------:R-:W-:Y:S02]  /*71a0*/  I2FP.F32.S32 R8, R9 ;  /* 0x0000000900087245 */ /* 0x000fe40000201400 */
[----:B------:R-:W-:Y:S01]  /*71b0*/  I2FP.F32.S32 R9, R12 ;  /* 0x0000000c00097245 */ /* 0x000fe20000201400 */
[----:B------:R-:W-:Y:S01]  /*71c0*/  FFMA.FTZ R12, R10, -UR19, R105 ;  /* 0x800000130a0c7c23 */ /* 0x000fe20008010069 */
[----:B------:R-:W-:Y:S01]  /*71d0*/  I2FP.F32.S32 R5, R5 ;  /* 0x0000000500057245 */ /* 0x000fe20000201400 */
[----:B------:R-:W-:Y:S01]  /*71e0*/  FFMA.FTZ R11, R8, -UR19, R107 ;  /* 0x80000013080b7c23 */ /* 0x000fe2000801006b */
[----:B------:R-:W-:Y:S01]  /*71f0*/  I2FP.F32.S32 R7, R7 ;  /* 0x0000000700077245 */ /* 0x000fe20000201400 */
[----:B------:R-:W-:Y:S01]  /*7200*/  FFMA.FTZ R10, R9, -UR19, R100 ;  /* 0x80000013090a7c23 */ /* 0x000fe20008010064 */
[----:B------:R-:W-:Y:S01]  /*7210*/  ISETP.LT.OR P1, PT, R6, R247, P1 ;  /* 0x000000f70600720c */ /* 0x000fe20000f21670 */
[----:B------:R-:W-:Y:S01]  /*7220*/  FFMA.FTZ R18, R5, -UR19, R108 ;  /* 0x8000001305127c23 */ /* 0x000fe2000801006c */
[----:B------:R-:W-:-:S02]  /*7230*/  IMAD.IADD R5, R251, 0x1, -R6 ;  /* 0x00000001fb057824 */ /* 0x000fc400078e0a06 */
[----:B------:R-:W-:Y:S01]  /*7240*/  FFMA.FTZ R13, R7, -UR19, R102 ;  /* 0x80000013070d7c23 */ /* 0x000fe20008010066 */
[----:B------:R-:W-:Y:S01]  /*7250*/  FSEL R155, R17, -INF , !P0 ;  /* 0xff800000119b7808 */ /* 0x000fe20004000000 */
[--C-:B------:R-:W-:Y:S01]  /*7260*/  IMAD.IADD R7, R248, 0x1, -R3.reuse ;  /* 0x00000001f8077824 */ /* 0x100fe200078e0a03 */
[----:B------:R-:W-:Y:S01]  /*7270*/  FSEL R156, R15, -INF , !P4 ;  /* 0xff8000000f9c7808 */ /* 0x000fe20006000000 */
[----:B------:R-:W-:Y:S01]  /*7280*/  IMAD.IADD R9, R249, 0x1, -R3 ;  /* 0x00000001f9097824 */ /* 0x000fe200078e0a03 */
[----:B------:R-:W-:Y:S02]  /*7290*/  FSEL R150, R14, -INF , !P2 ;  /* 0xff8000000e967808 */ /* 0x000fe40005000000 */
[C---:B------:R-:W-:Y:S02]  /*72a0*/  ISETP.GE.AND P0, PT, R6.reuse, R113, PT ;  /* 0x000000710600720c */ /* 0x040fe40003f06270 */
[C---:B------:R-:W-:Y:S02]  /*72b0*/  ISETP.GE.AND P4, PT, R6.reuse, R112, PT ;  /* 0x000000700600720c */ /* 0x040fe40003f86270 */
[----:B------:R-:W-:-:S02]  /*72c0*/  ISETP.GE.AND P2, PT, R6, R252, PT ;  /* 0x000000fc0600720c */ /* 0x000fc40003f46270 */
[----:B------:R-:W-:Y:S02]  /*72d0*/  FSEL R152, R16, -INF , !P6 ;  /* 0xff80000010987808 */ /* 0x000fe40007000000 */
[----:B------:R-:W-:Y:S02]  /*72e0*/  FSEL R151, R12, -INF , !P5 ;  /* 0xff8000000c977808 */ /* 0x000fe40006800000 */
[----:B------:R-:W-:Y:S02]  /*72f0*/  FSEL R153, R11, -INF , !P3 ;  /* 0xff8000000b997808 */ /* 0x000fe40005800000 */
[----:B------:R-:W-:Y:S02]  /*7300*/  FSEL R149, R10, -INF , !P1 ;  /* 0xff8000000a957808 */ /* 0x000fe40004800000 */
[----:B------:R-:W-:Y:S02]  /*7310*/  ISETP.GE.AND P6, PT, R3, R114, PT ;  /* 0x000000720300720c */ /* 0x000fe40003fc6270 */
[----:B------:R-:W-:-:S02]  /*7320*/  IABS R5, R5 ;  /* 0x0000000500057213 */ /* 0x000fc40000000000 */
[C---:B------:R-:W-:Y:S02]  /*7330*/  ISETP.GE.AND P5, PT, R3.reuse, R113, PT ;  /* 0x000000710300720c */ /* 0x040fe40003fa6270 */
[C---:B------:R-:W-:Y:S02]  /*7340*/  ISETP.GE.AND P3, PT, R3.reuse, R112, PT ;  /* 0x000000700300720c */ /* 0x040fe40003f66270 */
[----:B------:R-:W-:Y:S02]  /*7350*/  ISETP.GE.AND P1, PT, R3, R252, PT ;  /* 0x000000fc0300720c */ /* 0x000fe40003f26270 */
[C---:B------:R-:W-:Y:S02]  /*7360*/  ISETP.LT.OR P0, PT, R6.reuse, R246, P0 ;  /* 0x000000f60600720c */ /* 0x040fe40000701670 */
[C---:B------:R-:W-:Y:S02]  /*7370*/  ISETP.LT.OR P4, PT, R6.reuse, R245, P4 ;  /* 0x000000f50600720c */ /* 0x040fe40002781670 */
[----:B------:R-:W-:-:S02]  /*7380*/  ISETP.LT.OR P2, PT, R6, R244, P2 ;  /* 0x000000f40600720c */ /* 0x000fc40001741670 */
[----:B------:R-:W-:Y:S01]  /*7390*/  IABS R6, R7 ;  /* 0x0000000700067213 */ /* 0x000fe20000000000 */
[--C-:B------:R-:W-:Y:S01]  /*73a0*/  IMAD.IADD R7, R250, 0x1, -R3.reuse ;  /* 0x00000001fa077824 */ /* 0x100fe200078e0a03 */
[C---:B------:R-:W-:Y:S02]  /*73b0*/  ISETP.LT.OR P6, PT, R3.reuse, R247, P6 ;  /* 0x000000f70300720c */ /* 0x040fe400037c1670 */
[----:B------:R-:W-:Y:S01]  /*73c0*/  I2FP.F32.S32 R5, R5 ;  /* 0x0000000500057245 */ /* 0x000fe20000201400 */
[----:B------:R-:W-:Y:S01]  /*73d0*/  IMAD.MOV.U32 R8, RZ, RZ, R6 ;  /* 0x000000ffff087224 */ /* 0x000fe200078e0006 */
[C---:B------:R-:W-:Y:S02]  /*73e0*/  ISETP.LT.OR P5, PT, R3.reuse, R246, P5 ;  /* 0x000000f60300720c */ /* 0x040fe40002fa1670 */
[C---:B------:R-:W-:Y:S02]  /*73f0*/  ISETP.LT.OR P3, PT, R3.reuse, R245, P3 ;  /* 0x000000f50300720c */ /* 0x040fe40001f61670 */
[----:B------:R-:W-:Y:S01]  /*7400*/  ISETP.LT.OR P1, PT, R3, R244, P1 ;  /* 0x000000f40300720c */ /* 0x000fe20000f21670 */
[----:B------:R-:W-:Y:S01]  /*7410*/  IMAD.IADD R3, R251, 0x1, -R3 ;  /* 0x00000001fb037824 */ /* 0x000fe200078e0a03 */
[----:B------:R-:W-:Y:S01]  /*7420*/  IABS R6, R7 ;  /* 0x0000000700067213 */ /* 0x000fe20000000000 */
[----:B------:R-:W-:Y:S01]  /*7430*/  FFMA.FTZ R7, R5, -UR19, R110 ;  /* 0x8000001305077c23 */ /* 0x000fe2000801006e */
[----:B------:R-:W-:-:S02]  /*7440*/  FSEL R144, R13, -INF , !P0 ;  /* 0xff8000000d907808 */ /* 0x000fc40004000000 */
[----:B------:R-:W-:Y:S02]  /*7450*/  PLOP3.LUT P0, PT, PT, PT, UP0, 0x80, 0x0 ;  /* 0x000000000000781c */ /* 0x000fe40003f0f008 */
[----:B------:R-:W-:Y:S02]  /*7460*/  IABS R5, R9 ;  /* 0x0000000900057213 */ /* 0x000fe40000000000 */
[----:B------:R-:W-:Y:S02]  /*7470*/  IABS R3, R3 ;  /* 0x0000000300037213 */ /* 0x000fe40000000000 */
[----:B------:R-:W-:Y:S02]  /*7480*/  I2FP.F32.S32 R8, R8 ;  /* 0x0000000800087245 */ /* 0x000fe40000201400 */
[----:B------:R-:W-:Y:S02]  /*7490*/  I2FP.F32.S32 R6, R6 ;  /* 0x0000000600067245 */ /* 0x000fe40000201400 */
        /* <DEDUP_REMOVED lines=94> */
.L_x_899:
[----:B------:R-:W-:Y:S05]  /*7a80*/  BSYNC B0 ;  /* 0x0000000000007941 */ /* 0x000fea0003800000 */
.L_x_898:
[----:B------:R-:W0:Y:S02]  /*7a90*/  LDGDEPBAR ;  /* 0x00000000000079af */ /* 0x000e240000000000 */
.L_x_897:
[----:B------:R-:W-:Y:S01]  /*7aa0*/  FMNMX.FTZ R135, R52, R48, !PT ;  /* 0x0000003034877209 */ /* 0x000fe20007810000 */
[----:B------:R-:W-:Y:S01]  /*7ab0*/  ULDC UR10, c[0x0][0x2ec] ;  /* 0x0000bb00000a7ab9 */ /* 0x000fe20000000800 */
        /* <DEDUP_REMOVED lines=33> */
[----:B------:R-:W-:Y:S01]  /*7cd0*/  LEA R225, R0, UR4, 0x1 ;  /* 0x0000000400e17c11 */ /* 0x000fe2000f8e08ff */
[----:B------:R-:W-:Y:S01]  /*7ce0*/  STL [R1+0xa0], R230 ;  /* 0x0000a0e601007387 */ /* 0x000fe20000100800 */
[----:B------:R-:W-:-:S02]  /*7cf0*/  FMNMX.FTZ R135, R150, R135, !PT ;  /* 0x0000008796877209 */ /* 0x000fc40007810000 */
[----:B------:R-:W-:Y:S01]  /*7d00*/  LEA R226, R4, R225, 0x1 ;  /* 0x000000e104e27211 */ /* 0x000fe200078e08ff */
[----:B------:R-:W-:Y:S01]  /*7d10*/  STL [R1+0x9c], R229 ;  /* 0x00009ce501007387 */ /* 0x000fe20000100800 */
[----:B------:R-:W-:Y:S01]  /*7d20*/  FMNMX.FTZ R135, R149, R135, !PT ;  /* 0x0000008795877209 */ /* 0x000fe20007810000 */
[C---:B------:R-:W-:Y:S01]  /*7d30*/  IMAD R228, R2.reuse, 0x2, R225 ;  /* 0x0000000202e47824 */ /* 0x040fe200078e02e1 */
[----:B------:R-:W-:Y:S01]  /*7d40*/  LEA R227, R2, R226, 0x1 ;  /* 0x000000e202e37211 */ /* 0x000fe200078e08ff */
[----:B------:R-:W-:Y:S01]  /*7d50*/  STL [R1+0x98], R224 ;  /* 0x000098e001007387 */ /* 0x000fe20000100800 */
[----:B------:R-:W-:-:S03]  /*7d60*/  FMNMX.FTZ R135, R138, R135, !PT ;  /* 0x000000878a877209 */ /* 0x000fc60007810000 */
[----:B------:R-:W-:Y:S04]  /*7d70*/  STL [R1+0x94], R137 ;  /* 0x0000948901007387 */ /* 0x000fe80000100800 */
[----:B------:R-:W3:Y:S04]  /*7d80*/  SHFL.BFLY PT, R5, R135, 0x2, 0x1f ;  /* 0x0c401f0087057f89 */ /* 0x000ee800000e0000 */
[----:B------:R-:W-:Y:S04]  /*7d90*/  STL [R1+0x90], R136 ;  /* 0x0000908801007387 */ /* 0x000fe80000100800 */
[----:B------:R-:W-:Y:S04]  /*7da0*/  LDSM.16.MT88.4 R44, [R225+0xc000] ;  /* 0x00c00000e12c783b */ /* 0x000fe80000004200 */
[----:B------:R-:W-:Y:S04]  /*7db0*/  LDSM.16.MT88.4 R64, [R226+0xc800] ;  /* 0x00c80000e240783b */ /* 0x000fe80000004200 */
[----:B------:R-:W-:Y:S04]  /*7dc0*/  LDSM.16.MT88.4 R84, [R227+0xe000] ;  /* 0x00e00000e354783b */ /* 0x000fe80000004200 */
[----:B------:R-:W-:Y:S01]  /*7dd0*/  LDSM.16.MT88.4 R60, [R225+0xe000] ;  /* 0x00e00000e13c783b */ /* 0x000fe20000004200 */
[----:B---3--:R-:W-:-:S03]  /*7de0*/  FMNMX.FTZ R135, R135, R5, !PT ;  /* 0x0000000587877209 */ /* 0x008fc60007810000 */
[----:B------:R-:W-:Y:S01]  /*7df0*/  LDSM.16.MT88.4 R72, [R226+0xe000] ;  /* 0x00e00000e248783b */ /* 0x000fe20000004200 */
[----:B------:R-:W-:Y:S02]  /*7e00*/  FMNMX.FTZ R5, R154, R3, !PT ;  /* 0x000000039a057209 */ /* 0x000fe40007810000 */
[----:B------:R-:W-:Y:S01]  /*7e10*/  FMNMX.FTZ R3, R57, R54, !PT ;  /* 0x0000003639037209 */ /* 0x000fe20007810000 */
[----:B-1----:R-:W1:Y:S01]  /*7e20*/  SHFL.BFLY PT, R6, R135, 0x1, 0x1f ;  /* 0x0c201f0087067f89 */ /* 0x002e6200000e0000 */
[----:B------:R-:W-:Y:S02]  /*7e30*/  FMNMX.FTZ R5, R152, R5, !PT ;  /* 0x0000000598057209 */ /* 0x000fe40007810000 */
[----:B------:R-:W-:Y:S01]  /*7e40*/  FMNMX.FTZ R3, R49, R3, !PT ;  /* 0x0000000331037209 */ /* 0x000fe20007810000 */
[----:B------:R-:W-:Y:S01]  /*7e50*/  LDSM.16.MT88.4 R80, [R228+0xe000] ;  /* 0x00e00000e450783b */ /* 0x000fe20000004200 */
[----:B------:R-:W-:Y:S02]  /*7e60*/  FMNMX.FTZ R5, R144, R5, !PT ;  /* 0x0000000590057209 */ /* 0x000fe40007810000 */
[----:B------:R-:W-:Y:S01]  /*7e70*/  FMNMX.FTZ R3, R43, R3, !PT ;  /* 0x000000032b037209 */ /* 0x000fe20007810000 */
[----:B------:R-:W-:Y:S01]  /*7e80*/  LDSM.16.MT88.4 R76, [R228+0xe800] ;  /* 0x00e80000e44c783b */ /* 0x000fe20000004200 */
[----:B------:R-:W-:-:S02]  /*7e90*/  FMNMX.FTZ R134, R139, R5, !PT ;  /* 0x000000058b867209 */ /* 0x000fc40007810000 */
[----:B------:R-:W-:-:S03]  /*7ea0*/  FMNMX.FTZ R3, R38, R3, !PT ;  /* 0x0000000326037209 */ /* 0x000fc60007810000 */
[----:B------:R-:W3:Y:S01]  /*7eb0*/  SHFL.BFLY PT, R7, R134, 0x2, 0x1f ;  /* 0x0c401f0086077f89 */ /* 0x000ee200000e0000 */
[----:B------:R-:W-:-:S04]  /*7ec0*/  FMNMX.FTZ R3, R32, R3, !PT ;  /* 0x0000000320037209 */ /* 0x000fc80007810000 */
[----:B------:R-:W-:-:S04]  /*7ed0*/  FMNMX.FTZ R3, R28, R3, !PT ;  /* 0x000000031c037209 */ /* 0x000fc80007810000 */
[----:B------:R-:W-:Y:S02]  /*7ee0*/  FMNMX.FTZ R3, R25, R3, !PT ;  /* 0x0000000319037209 */ /* 0x000fe40007810000 */
[----:B-1----:R-:W-:Y:S02]  /*7ef0*/  FMNMX.FTZ R135, R135, R6, !PT ;  /* 0x0000000687877209 */ /* 0x002fe40007810000 */
[----:B------:R-:W-:Y:S02]  /*7f00*/  FMNMX.FTZ R3, R184, R3, !PT ;  /* 0x00000003b8037209 */ /* 0x000fe40007810000 */
[C---:B------:R-:W-:Y:S01]  /*7f10*/  FSETP.NEU.FTZ.AND P1, PT, R135.reuse, -INF , PT ;  /* 0xff8000008700780b */ /* 0x040fe20003f3d000 */
[----:B------:R-:W-:Y:S01]  /*7f20*/  FMUL.FTZ R22, R135, UR10 ;  /* 0x0000000a87167c20 */ /* 0x000fe20008410000 */
[----:B------:R-:W-:-:S04]  /*7f30*/  FMNMX.FTZ R3, R179, R3, !PT ;  /* 0x00000003b3037209 */ /* 0x000fc80007810000 */
[----:B------:R-:W-:Y:S02]  /*7f40*/  FSEL R22, R22, RZ, P1 ;  /* 0x000000ff16167208 */ /* 0x000fe40000800000 */
[----:B------:R-:W-:Y:S02]  /*7f50*/  FMNMX.FTZ R3, R171, R3, !PT ;  /* 0x00000003ab037209 */ /* 0x000fe40007810000 */
[----:B---3--:R-:W-:Y:S01]  /*7f60*/  FMNMX.FTZ R134, R134, R7, !PT ;  /* 0x0000000786867209 */ /* 0x008fe20007810000 */
[--C-:B------:R-:W-:Y:S01]  /*7f70*/  FFMA.FTZ R5, R52, UR10, -R22.reuse ;  /* 0x0000000a34057c23 */ /* 0x100fe20008010816 */
[----:B------:R-:W-:-:S03]  /*7f80*/  FFMA.FTZ R6, R39, UR10, -R22 ;  /* 0x0000000a27067c23 */ /* 0x000fc60008010816 */
[----:B------:R1:W-:Y:S01]  /*7f90*/  MUFU.EX2 R189, R5 ;  /* 0x0000000500bd7308 */ /* 0x0003e20000000800 */
[----:B------:R-:W3:Y:S07]  /*7fa0*/  SHFL.BFLY PT, R7, R134, 0x1, 0x1f ;  /* 0x0c201f0086077f89 */ /* 0x000eee00000e0000 */
[----:B------:R4:W-:Y:S01]  /*7fb0*/  MUFU.EX2 R136, R6 ;  /* 0x0000000600887308 */ /* 0x0009e20000000800 */
[----:B-1----:R-:W-:-:S07]  /*7fc0*/  FFMA.FTZ R5, R48, UR10, -R22 ;  /* 0x0000000a30057c23 */ /* 0x002fce0008010816 */
[----:B------:R1:W2:Y:S01]  /*7fd0*/  MUFU.EX2 R188, R5 ;  /* 0x0000000500bc7308 */ /* 0x0002a20000000800 */
[----:B----4-:R-:W-:Y:S01]  /*7fe0*/  FFMA.FTZ R6, R35, UR10, -R22 ;  /* 0x0000000a23067c23 */ /* 0x010fe20008010816 */
[----:B---3--:R-:W-:-:S06]  /*7ff0*/  FMNMX.FTZ R134, R134, R7, !PT ;  /* 0x0000000786867209 */ /* 0x008fcc0007810000 */
[----:B------:R3:W4:Y:S01]  /*8000*/  MUFU.EX2 R224, R6 ;  /* 0x0000000600e07308 */ /* 0x0007220000000800 */
[C---:B------:R-:W-:Y:S01]  /*8010*/  FSETP.NEU.FTZ.AND P1, PT, R134.reuse, -INF , PT ;  /* 0xff8000008600780b */ /* 0x040fe20003f3d000 */
[----:B------:R-:W-:-:S05]  /*8020*/  FMUL.FTZ R21, R134, UR10 ;  /* 0x0000000a86157c20 */ /* 0x000fca0008410000 */
[----:B------:R-:W-:Y:S02]  /*8030*/  FSEL R21, R21, RZ, P1 ;  /* 0x000000ff15157208 */ /* 0x000fe40000800000 */
[----:B-1----:R-:W-:Y:S02]  /*8040*/  FMNMX.FTZ R5, R159, R3, !PT ;  /* 0x000000039f057209 */ /* 0x002fe40007810000 */
[----:B------:R-:W-:Y:S02]  /*8050*/  FMNMX.FTZ R3, R58, R55, !PT ;  /* 0x000000373a037209 */ /* 0x000fe40007810000 */
[----:B------:R-:W-:Y:S02]  /*8060*/  FMNMX.FTZ R5, R155, R5, !PT ;  /* 0x000000059b057209 */ /* 0x000fe40007810000 */
[----:B------:R-:W-:Y:S02]  /*8070*/  FMNMX.FTZ R3, R53, R3, !PT ;  /* 0x0000000335037209 */ /* 0x000fe40007810000 */
[----:B------:R-:W-:Y:S01]  /*8080*/  FMNMX.FTZ R133, R151, R5, !PT ;  /* 0x0000000597857209 */ /* 0x000fe20007810000 */
[----:B------:R-:W-:Y:S01]  /*8090*/  FFMA.FTZ R5, R34, UR10, -R22 ;  /* 0x0000000a22057c23 */ /* 0x000fe20008010816 */
[----:B------:R-:W-:-:S02]  /*80a0*/  FMNMX.FTZ R3, R51, R3, !PT ;  /* 0x0000000333037209 */ /* 0x000fc40007810000 */
[----:B------:R-:W-:Y:S01]  /*80b0*/  FMNMX.FTZ R133, R146, R133, !PT ;  /* 0x0000008592857209 */ /* 0x000fe20007810000 */
[----:B------:R1:W-:Y:S01]  /*80c0*/  MUFU.EX2 R233, R5 ;  /* 0x0000000500e97308 */ /* 0x0003e20000000800 */
[----:B------:R-:W-:Y:S02]  /*80d0*/  FMNMX.FTZ R3, R41, R3, !PT ;  /* 0x0000000329037209 */ /* 0x000fe40007810000 */
[----:B------:R-:W-:Y:S02]  /*80e0*/  FMNMX.FTZ R133, R145, R133, !PT ;  /* 0x0000008591857209 */ /* 0x000fe40007810000 */
[----:B------:R-:W-:Y:S02]  /*80f0*/  FMNMX.FTZ R3, R37, R3, !PT ;  /* 0x0000000325037209 */ /* 0x000fe40007810000 */
[----:B--2---:R-:W-:Y:S01]  /*8100*/  F2FP.F16.F32.PACK_AB R16, R188, R189 ;  /* 0x000000bdbc10723e */ /* 0x004fe200000000ff */
[----:B---3--:R-:W2:Y:S01]  /*8110*/  SHFL.BFLY PT, R6, R133, 0x2, 0x1f ;  /* 0x0c401f0085067f89 */ /* 0x008ea200000e0000 */
[----:B------:R-:W-:-:S02]  /*8120*/  FMNMX.FTZ R3, R33, R3, !PT ;  /* 0x0000000321037209 */ /* 0x000fc40007810000 */
[----:B----4-:R-:W-:Y:S01]  /*8130*/  F2FP.F16.F32.PACK_AB R18, R224, R136 ;  /* 0x00000088e012723e */ /* 0x010fe200000000ff */
[----:B-1----:R-:W-:-:S04]  /*8140*/  FFMA.FTZ R5, R29, UR10, -R22 ;  /* 0x0000000a1d057c23 */ /* 0x002fc80008010816 */
[----:B------:R1:W-:Y:S01]  /*8150*/  MUFU.EX2 R231, R5 ;  /* 0x0000000500e77308 */ /* 0x0003e20000000800 */
[----:B--2---:R-:W-:Y:S02]  /*8160*/  FMNMX.FTZ R133, R133, R6, !PT ;  /* 0x0000000685857209 */ /* 0x004fe40007810000 */
[----:B-1----:R-:W-:Y:S01]  /*8170*/  FMNMX.FTZ R5, R31, R3, !PT ;  /* 0x000000031f057209 */ /* 0x002fe20007810000 */
[----:B------:R-:W-:-:S03]  /*8180*/  FFMA.FTZ R3, R26, UR10, -R22 ;  /* 0x0000000a1a037c23 */ /* 0x000fc60008010816 */
[----:B------:R-:W-:Y:S01]  /*8190*/  FMNMX.FTZ R5, R185, R5, !PT ;  /* 0x00000005b9057209 */ /* 0x000fe20007810000 */
[----:B------:R1:W-:Y:S03]  /*81a0*/  MUFU.EX2 R11, R3 ;  /* 0x00000003000b7308 */ /* 0x0003e60000000800 */
[----:B-1----:R-:W-:Y:S01]  /*81b0*/  FMNMX.FTZ R3, R180, R5, !PT ;  /* 0x00000005b4037209 */ /* 0x002fe20007810000 */
[----:B------:R-:W-:-:S03]  /*81c0*/  FFMA.FTZ R5, R24, UR10, -R22 ;  /* 0x0000000a18057c23 */ /* 0x000fc60008010816 */
[----:B------:R-:W-:Y:S01]  /*81d0*/  FMNMX.FTZ R3, R176, R3, !PT ;  /* 0x00000003b0037209 */ /* 0x000fe20007810000 */
[----:B------:R1:W-:Y:S03]  /*81e0*/  MUFU.EX2 R194, R5 ;  /* 0x0000000500c27308 */ /* 0x0003e60000000800 */
[----:B------:R-:W-:Y:S01]  /*81f0*/  FMNMX.FTZ R132, R169, R3, !PT ;  /* 0x00000003a9847209 */ /* 0x000fe20007810000 */
[----:B------:R-:W-:-:S03]  /*8200*/  FFMA.FTZ R3, R56, UR10, -R21 ;  /* 0x0000000a38037c23 */ /* 0x000fc60008010815 */
[----:B------:R-:W-:Y:S01]  /*8210*/  FMNMX.FTZ R132, R156, R132, !PT ;  /* 0x000000849c847209 */ /* 0x000fe20007810000 */
[----:B------:R2:W-:Y:S03]  /*8220*/  MUFU.EX2 R187, R3 ;  /* 0x0000000300bb7308 */ /* 0x0005e60000000800 */
[----:B------:R-:W-:-:S04]  /*8230*/  FMNMX.FTZ R132, R153, R132, !PT ;  /* 0x0000008499847209 */ /* 0x000fc80007810000 */
[----:B------:R-:W-:Y:S01]  /*8240*/  FMNMX.FTZ R132, R148, R132, !PT ;  /* 0x0000008494847209 */ /* 0x000fe20007810000 */
[----:B-1----:R-:W1:Y:S03]  /*8250*/  SHFL.BFLY PT, R5, R133, 0x1, 0x1f ;  /* 0x0c201f0085057f89 */ /* 0x002e6600000e0000 */
[----:B------:R-:W-:-:S05]  /*8260*/  FMNMX.FTZ R132, R147, R132, !PT ;  /* 0x0000008493847209 */ /* 0x000fca0007810000 */
[----:B------:R-:W3:Y:S01]  /*8270*/  SHFL.BFLY PT, R6, R132, 0x2, 0x1f ;  /* 0x0c401f0084067f89 */ /* 0x000ee200000e0000 */
[----:B--2---:R-:W-:-:S04]  /*8280*/  FFMA.FTZ R3, R50, UR10, -R21 ;  /* 0x0000000a32037c23 */ /* 0x004fc80008010815 */
[----:B------:R2:W4:Y:S01]  /*8290*/  MUFU.EX2 R186, R3 ;  /* 0x0000000300ba7308 */ /* 0x0005220000000800 */
[----:B-1----:R-:W-:-:S04]  /*82a0*/  FMNMX.FTZ R133, R133, R5, !PT ;  /* 0x0000000585857209 */ /* 0x002fc80007810000 */
[C---:B------:R-:W-:Y:S01]  /*82b0*/  FSETP.NEU.FTZ.AND P1, PT, R133.reuse, -INF , PT ;  /* 0xff8000008500780b */ /* 0x040fe20003f3d000 */
[--C-:B--2---:R-:W-:Y:S01]  /*82c0*/  FFMA.FTZ R3, R42, UR10, -R21.reuse ;  /* 0x0000000a2a037c23 */ /* 0x104fe20008010815 */
[----:B------:R-:W-:Y:S01]  /*82d0*/  FMUL.FTZ R20, R133, UR10 ;  /* 0x0000000a85147c20 */ /* 0x000fe20008410000 */
[----:B---3--:R-:W-:Y:S02]  /*82e0*/  FMNMX.FTZ R132, R132, R6, !PT ;  /* 0x0000000684847209 */ /* 0x008fe40007810000 */
[----:B------:R1:W-:Y:S01]  /*82f0*/  MUFU.EX2 R200, R3 ;  /* 0x0000000300c87308 */ /* 0x0003e20000000800 */
[----:B----4-:R-:W-:Y:S02]  /*8300*/  F2FP.F16.F32.PACK_AB R17, R186, R187 ;  /* 0x000000bbba11723e */ /* 0x010fe400000000ff */
[----:B------:R-:W-:Y:S01]  /*8310*/  FSEL R20, R20, RZ, P1 ;  /* 0x000000ff14147208 */ /* 0x000fe20000800000 */
[----:B------:R-:W2:Y:S01]  /*8320*/  SHFL.BFLY PT, R5, R132, 0x1, 0x1f ;  /* 0x0c201f0084057f89 */ /* 0x000ea200000e0000 */
[----:B-1----:R-:W-:-:S04]  /*8330*/  FFMA.FTZ R3, R40, UR10, -R21 ;  /* 0x0000000a28037c23 */ /* 0x002fc80008010815 */
[----:B------:R1:W3:Y:S01]  /*8340*/  MUFU.EX2 R137, R3 ;  /* 0x0000000300897308 */ /* 0x0002e20000000800 */
[----:B--2---:R-:W-:Y:S01]  /*8350*/  FMNMX.FTZ R132, R132, R5, !PT ;  /* 0x0000000584847209 */ /* 0x004fe20007810000 */
[----:B------:R-:W-:-:S03]  /*8360*/  FFMA.FTZ R5, R28, UR10, -R20 ;  /* 0x0000000a1c057c23 */ /* 0x000fc60008010814 */
[----:B------:R-:W-:-:S03]  /*8370*/  FSETP.NEU.FTZ.AND P1, PT, R132, -INF , PT ;  /* 0xff8000008400780b */ /* 0x000fc60003f3d000 */
[----:B------:R2:W-:Y:S01]  /*8380*/  MUFU.EX2 R192, R5 ;  /* 0x0000000500c07308 */ /* 0x0005e20000000800 */
[----:B-1----:R-:W-:Y:S01]  /*8390*/  FFMA.FTZ R3, R36, UR10, -R21 ;  /* 0x0000000a24037c23 */ /* 0x002fe20008010815 */
[----:B---3--:R-:W-:-:S06]  /*83a0*/  F2FP.F16.F32.PACK_AB R19, R137, R200 ;  /* 0x000000c88913723e */ /* 0x008fcc00000000ff */
[----:B------:R1:W-:Y:S01]  /*83b0*/  MUFU.EX2 R190, R3 ;  /* 0x0000000300be7308 */ /* 0x0003e20000000800 */
[----:B------:R-:W-:Y:S01]  /*83c0*/  HMMA.16816.F32 R116, R16, R60, RZ ;  /* 0x0000003c1074723c */ /* 0x000fe200000018ff */
[----:B--2---:R-:W-:-:S05]  /*83d0*/  FFMA.FTZ R5, R25, UR10, -R20 ;  /* 0x0000000a19057c23 */ /* 0x004fca0008010814 */
[C---:B------:R-:W-:Y:S01]  /*83e0*/  HMMA.16816.F32 R108, R16.reuse, R72, RZ ;  /* 0x00000048106c723c */ /* 0x040fe200000018ff */
[----:B------:R-:W2:Y:S05]  /*83f0*/  MUFU.EX2 R239, R5 ;  /* 0x0000000500ef7308 */ /* 0x000eaa0000000800 */
[----:B------:R-:W-:Y:S01]  /*8400*/  HMMA.16816.F32 R100, R16, R80, RZ ;  /* 0x000000501064723c */ /* 0x000fe200000018ff */
[----:B-1----:R-:W-:-:S04]  /*8410*/  FFMA.FTZ R3, R30, UR10, -R21 ;  /* 0x0000000a1e037c23 */ /* 0x002fc80008010815 */
[----:B------:R1:W-:Y:S01]  /*8420*/  MUFU.EX2 R9, R3 ;  /* 0x0000000300097308 */ /* 0x0003e20000000800 */
[----:B------:R-:W-:Y:S01]  /*8430*/  HMMA.16816.F32 R92, R16, R84, RZ ;  /* 0x00000054105c723c */ /* 0x000fe200000018ff */
[----:B--2---:R-:W-:Y:S01]  /*8440*/  F2FP.F16.F32.PACK_AB R6, R239, R192 ;  /* 0x000000c0ef06723e */ /* 0x004fe200000000ff */
[--C-:B-1----:R-:W-:Y:S02]  /*8450*/  FFMA.FTZ R3, R27, UR10, -R21.reuse ;  /* 0x0000000a1b037c23 */ /* 0x102fe40008010815 */
[----:B------:R-:W1:Y:S03]  /*8460*/  LDSM.16.MT88.4 R24, [R226+0xc000] ;  /* 0x00c00000e218783b */ /* 0x000e660000004200 */
[----:B------:R2:W-:Y:S02]  /*8470*/  MUFU.EX2 R191, R3 ;  /* 0x0000000300bf7308 */ /* 0x0005e40000000800 */
[----:B--2---:R-:W-:-:S06]  /*8480*/  FFMA.FTZ R3, R23, UR10, -R21 ;  /* 0x0000000a17037c23 */ /* 0x004fcc0008010815 */
[----:B------:R2:W-:Y:S02]  /*8490*/  MUFU.EX2 R236, R3 ;  /* 0x0000000300ec7308 */ /* 0x0005e40000000800 */
[----:B--2---:R-:W-:-:S06]  /*84a0*/  FFMA.FTZ R3, R57, UR10, -R20 ;  /* 0x0000000a39037c23 */ /* 0x004fcc0008010814 */
[----:B------:R2:W3:Y:S02]  /*84b0*/  MUFU.EX2 R8, R3 ;  /* 0x0000000300087308 */ /* 0x0004e40000000800 */
[----:B--2---:R-:W-:Y:S01]  /*84c0*/  FFMA.FTZ R3, R54, UR10, -R20 ;  /* 0x0000000a36037c23 */ /* 0x004fe20008010814 */
[----:B---3--:R-:W-:-:S05]  /*84d0*/  MOV R2, R8 ;  /* 0x0000000800027202 */ /* 0x008fca0000000f00 */
[----:B------:R2:W3:Y:S02]  /*84e0*/  MUFU.EX2 R23, R3 ;  /* 0x0000000300177308 */ /* 0x0004e40000000800 */
[----:B--2---:R-:W-:Y:S01]  /*84f0*/  FFMA.FTZ R3, R49, UR10, -R20 ;  /* 0x0000000a31037c23 */ /* 0x004fe20008010814 */
[----:B---3--:R-:W-:Y:S02]  /*8500*/  F2FP.F16.F32.PACK_AB R12, R23, R8 ;  /* 0x00000008170c723e */ /* 0x008fe400000000ff */
[----:B------:R-:W-:-:S03]  /*8510*/  F2FP.F16.F32.PACK_AB R8, R231, R233 ;  /* 0x000000e9e708723e */ /* 0x000fc600000000ff */
        /* <DEDUP_REMOVED lines=8> */
[----:B--2---:R-:W-:-:S05]  /*85a0*/  FMUL.FTZ R3, R132, UR10 ;  /* 0x0000000a84037c20 */ /* 0x004fca0008410000 */
[----:B------:R-:W-:-:S05]  /*85b0*/  FSEL R3, R3, RZ, P1 ;  /* 0x000000ff03037208 */ /* 0x000fca0000800000 */
[--C-:B------:R-:W-:Y:S01]  /*85c0*/  FFMA.FTZ R0, R55, UR10, -R3.reuse ;  /* 0x0000000a37007c23 */ /* 0x100fe20008010803 */
[--C-:B------:R-:W-:Y:S02]  /*85d0*/  FFMA.FTZ R5, R58, UR10, -R3.reuse ;  /* 0x0000000a3a057c23 */ /* 0x100fe40008010803 */
[----:B-1----:R-:W-:Y:S01]  /*85e0*/  HMMA.16816.F32 R56, R16, R24, RZ ;  /* 0x000000181038723c */ /* 0x002fe200000018ff */
[----:B------:R1:W-:Y:S08]  /*85f0*/  MUFU.EX2 R230, R0 ;  /* 0x0000000000e67308 */ /* 0x0003f00000000800 */
[----:B------:R-:W2:Y:S01]  /*8600*/  MUFU.EX2 R229, R5 ;  /* 0x0000000500e57308 */ /* 0x000ea20000000800 */
[----:B-1----:R-:W-:-:S02]  /*8610*/  FFMA.FTZ R0, R53, UR10, -R3 ;  /* 0x0000000a35007c23 */ /* 0x002fc40008010803 */
[----:B------:R-:W1:Y:S05]  /*8620*/  LDSM.16.MT88.4 R52, [R228+0xc000] ;  /* 0x00c00000e434783b */ /* 0x000e6a0000004200 */
[----:B------:R3:W-:Y:S01]  /*8630*/  MUFU.EX2 R240, R0 ;  /* 0x0000000000f07308 */ /* 0x0007e20000000800 */
[----:B--2---:R-:W-:Y:S01]  /*8640*/  F2FP.F16.F32.PACK_AB R13, R230, R229 ;  /* 0x000000e5e60d723e */ /* 0x004fe200000000ff */
[--C-:B---3--:R-:W-:Y:S02]  /*8650*/  FFMA.FTZ R0, R51, UR10, -R3.reuse ;  /* 0x0000000a33007c23 */ /* 0x108fe40008010803 */
[----:B------:R-:W2:Y:S04]  /*8660*/  LDSM.16.MT88.4 R48, [R227+0xc000] ;  /* 0x00c00000e330783b */ /* 0x000ea80000004200 */
[----:B------:R3:W4:Y:S02]  /*8670*/  MUFU.EX2 R235, R0 ;  /* 0x0000000000eb7308 */ /* 0x0007240000000800 */
[--C-:B---3--:R-:W-:Y:S01]  /*8680*/  FFMA.FTZ R0, R41, UR10, -R3.reuse ;  /* 0x0000000a29007c23 */ /* 0x108fe20008010803 */
[----:B----4-:R-:W-:Y:S01]  /*8690*/  F2FP.F16.F32.PACK_AB R15, R235, R240 ;  /* 0x000000f0eb0f723e */ /* 0x010fe200000000ff */
[----:B------:R-:W-:Y:S01]  /*86a0*/  LDSM.16.MT88.4 R40, [R228+0xc800] ;  /* 0x00c80000e428783b */ /* 0x000fe20000004200 */
[----:B-1----:R-:W-:Y:S03]  /*86b0*/  HMMA.16816.F32 R140, R16, R52, RZ ;  /* 0x00000034108c723c */ /* 0x002fe600000018ff */
[----:B------:R1:W-:Y:S03]  /*86c0*/  MUFU.EX2 R232, R0 ;  /* 0x0000000000e87308 */ /* 0x0003e60000000800 */
[C---:B------:R-:W-:Y:S06]  /*86d0*/  HMMA.16816.F32 R68, R12.reuse, R24, RZ ;  /* 0x000000180c44723c */ /* 0x040fec00000018ff */
[----:B------:R-:W-:Y:S01]  /*86e0*/  HMMA.16816.F32 R88, R12, R84, RZ ;  /* 0x000000540c58723c */ /* 0x000fe200000018ff */
[----:B-1----:R-:W-:-:S05]  /*86f0*/  FFMA.FTZ R0, R37, UR10, -R3 ;  /* 0x0000000a25007c23 */ /* 0x002fca0008010803 */
[C---:B------:R-:W-:Y:S01]  /*8700*/  HMMA.16816.F32 R112, R12.reuse, R60, RZ ;  /* 0x0000003c0c70723c */ /* 0x040fe200000018ff */
[----:B------:R-:W1:Y:S01]  /*8710*/  LDSM.16.MT88.4 R36, [R225+0xc800] ;  /* 0x00c80000e124783b */ /* 0x000e620000004200 */
[----:B------:R3:W4:Y:S04]  /*8720*/  MUFU.EX2 R201, R0 ;  /* 0x0000000000c97308 */ /* 0x0007280000000800 */
[C---:B------:R-:W-:Y:S06]  /*8730*/  HMMA.16816.F32 R104, R12.reuse, R72, RZ ;  /* 0x000000480c68723c */ /* 0x040fec00000018ff */
[----:B------:R-:W-:Y:S06]  /*8740*/  HMMA.16816.F32 R96, R12, R80, RZ ;  /* 0x000000500c60723c */ /* 0x000fec00000018ff */
[----:B--2---:R-:W-:Y:S01]  /*8750*/  HMMA.16816.F32 R124, R16, R48, RZ ;  /* 0x00000030107c723c */ /* 0x004fe200000018ff */
[----:B---3--:R-:W-:Y:S01]  /*8760*/  FFMA.FTZ R0, R33, UR10, -R3 ;  /* 0x0000000a21007c23 */ /* 0x008fe20008010803 */
[----:B----4-:R-:W-:Y:S01]  /*8770*/  F2FP.F16.F32.PACK_AB R5, R201, R232 ;  /* 0x000000e8c905723e */ /* 0x010fe200000000ff */
[----:B------:R-:W-:-:S02]  /*8780*/  IMAD.MOV.U32 R81, RZ, RZ, R201 ;  /* 0x000000ffff517224 */ /* 0x000fc400078e00c9 */
[----:B------:R2:W-:Y:S01]  /*8790*/  MUFU.EX2 R193, R0 ;  /* 0x0000000000c17308 */ /* 0x0005e20000000800 */
[----:B------:R-:W-:Y:S06]  /*87a0*/  HMMA.16816.F32 R32, R16, R44, RZ ;  /* 0x0000002c1020723c */ /* 0x000fec00000018ff */
[C---:B------:R-:W-:Y:S06]  /*87b0*/  HMMA.16816.F32 R120, R12.reuse, R48, RZ ;  /* 0x000000300c78723c */ /* 0x040fec00000018ff */
[----:B------:R-:W-:Y:S01]  /*87c0*/  HMMA.16816.F32 R128, R12, R52, RZ ;  /* 0x000000340c80723c */ /* 0x000fe200000018ff */
[----:B--2---:R-:W-:-:S05]  /*87d0*/  FFMA.FTZ R0, R31, UR10, -R3 ;  /* 0x0000000a1f007c23 */ /* 0x004fca0008010803 */
[----:B------:R-:W-:Y:S01]  /*87e0*/  HMMA.16816.F32 R28, R12, R44, RZ ;  /* 0x0000002c0c1c723c */ /* 0x000fe200000018ff */
[----:B------:R-:W2:Y:S06]  /*87f0*/  MUFU.EX2 R237, R0 ;  /* 0x0000000000ed7308 */ /* 0x000eac0000000800 */
[----:B------:R-:W-:Y:S01]  /*8800*/  MOV R45, R10 ;  /* 0x0000000a002d7202 */ /* 0x000fe20000000f00 */
[----:B------:R-:W-:Y:S01]  /*8810*/  IMAD.MOV.U32 R44, RZ, RZ, R11 ;  /* 0x000000ffff2c7224 */ /* 0x000fe200078e000b */
[----:B------:R-:W-:Y:S02]  /*8820*/  F2FP.F16.F32.PACK_AB R11, R236, R191 ;  /* 0x000000bfec0b723e */ /* 0x000fe400000000ff */
[----:B------:R-:W-:Y:S01]  /*8830*/  F2FP.F16.F32.PACK_AB R4, R45, R234 ;  /* 0x000000ea2d04723e */ /* 0x000fe200000000ff */
[----:B------:R-:W-:Y:S01]  /*8840*/  IMAD.MOV.U32 R53, RZ, RZ, R44 ;  /* 0x000000ffff357224 */ /* 0x000fe200078e002c */
[----:B------:R-:W-:-:S02]  /*8850*/  F2FP.F16.F32.PACK_AB R10, R194, R44 ;  /* 0x0000002cc20a723e */ /* 0x000fc400000000ff */
[----:B------:R-:W-:Y:S02]  /*8860*/  MOV R52, R45 ;  /* 0x0000002d00347202 */ /* 0x000fe40000000f00 */
[----:B--2---:R-:W-:Y:S01]  /*8870*/  F2FP.F16.F32.PACK_AB R7, R237, R193 ;  /* 0x000000c1ed07723e */ /* 0x004fe200000000ff */
[----:B------:R-:W-:Y:S02]  /*8880*/  IMAD.MOV.U32 R0, RZ, RZ, R9 ;  /* 0x000000ffff007224 */ /* 0x000fe400078e0009 */
[----:B------:R-:W-:-:S03]  /*8890*/  IMAD.MOV.U32 R80, RZ, RZ, R52 ;  /* 0x000000ffff507224 */ /* 0x000fc600078e0034 */
[----:B------:R-:W-:Y:S01]  /*88a0*/  F2FP.F16.F32.PACK_AB R9, R0, R190 ;  /* 0x000000be0009723e */ /* 0x000fe200000000ff */
[C---:B------:R-:W-:Y:S01]  /*88b0*/  HMMA.16816.F32 R196, R4.reuse, R64, R68 ;  /* 0x0000004004c4723c */ /* 0x040fe20000001844 */
[----:B------:R-:W2:Y:S05]  /*88c0*/  LDSM.16.MT88.4 R68, [R227+0xe800] ;  /* 0x00e80000e344783b */ /* 0x000eaa0000004200 */
[----:B-1----:R-:W-:Y:S01]  /*88d0*/  HMMA.16816.F32 R204, R4, R36, R28 ;  /* 0x0000002404cc723c */ /* 0x002fe2000000181c */
[----:B------:R-:W1:Y:S05]  /*88e0*/  LDSM.16.MT88.4 R28, [R225+0xe800] ;  /* 0x00e80000e11c783b */ /* 0x000e6a0000004200 */
[C---:B------:R-:W-:Y:S01]  /*88f0*/  HMMA.16816.F32 R164, R8.reuse, R64, R56 ;  /* 0x0000004008a4723c */ /* 0x040fe20000001838 */
[----:B------:R-:W3:Y:S05]  /*8900*/  LDSM.16.MT88.4 R56, [R226+0xe800] ;  /* 0x00e80000e238783b */ /* 0x000eea0000004200 */
[----:B------:R-:W-:Y:S01]  /*8910*/  HMMA.16816.F32 R172, R8, R36, R32 ;  /* 0x0000002408ac723c */ /* 0x000fe20000001820 */
[----:B------:R-:W4:Y:S05]  /*8920*/  LDSM.16.MT88.4 R32, [R227+0xc800] ;  /* 0x00c80000e320783b */ /* 0x000f2a0000004200 */
[-C--:B------:R-:W-:Y:S06]  /*8930*/  HMMA.16816.F32 R96, R4, R76.reuse, R96 ;  /* 0x0000004c0460723c */ /* 0x080fec0000001860 */
[----:B------:R-:W-:Y:S06]  /*8940*/  HMMA.16816.F32 R100, R8, R76, R100 ;  /* 0x0000004c0864723c */ /* 0x000fec0000001864 */
[C---:B------:R-:W-:Y:S06]  /*8950*/  HMMA.16816.F32 R128, R4.reuse, R40, R128 ;  /* 0x000000280480723c */ /* 0x040fec0000001880 */
[C---:B--2---:R-:W-:Y:S06]  /*8960*/  HMMA.16816.F32 R88, R4.reuse, R68, R88 ;  /* 0x000000440458723c */ /* 0x044fec0000001858 */
[----:B-1----:R-:W-:Y:S01]  /*8970*/  HMMA.16816.F32 R208, R4, R28, R112 ;  /* 0x0000001c04d0723c */ /* 0x002fe20000001870 */
[----:B------:R-:W-:Y:S01]  /*8980*/  MOV R25, R98 ;  /* 0x0000006200197202 */ /* 0x000fe20000000f00 */
[----:B------:R-:W-:-:S04]  /*8990*/  IMAD.MOV.U32 R24, RZ, RZ, R99 ;  /* 0x000000ffff187224 */ /* 0x000fc800078e0063 */
[C---:B------:R-:W-:Y:S01]  /*89a0*/  HMMA.16816.F32 R92, R8.reuse, R68, R92 ;  /* 0x00000044085c723c */ /* 0x040fe2000000185c */
[----:B------:R-:W-:Y:S01]  /*89b0*/  IMAD.MOV.U32 R203, RZ, RZ, R101 ;  /* 0x000000ffffcb7224 */ /* 0x000fe200078e0065 */
[----:B------:R-:W-:Y:S02]  /*89c0*/  MOV R202, R102 ;  /* 0x0000006600ca7202 */ /* 0x000fe40000000f00 */
[----:B------:R-:W-:Y:S02]  /*89d0*/  MOV R195, R103 ;  /* 0x0000006700c37202 */ /* 0x000fe40000000f00 */
[C---:B------:R-:W-:Y:S06]  /*89e0*/  HMMA.16816.F32 R212, R8.reuse, R28, R116 ;  /* 0x0000001c08d4723c */ /* 0x040fec0000001874 */
[----:B------:R-:W-:Y:S01]  /*89f0*/  IMAD.MOV.U32 R72, RZ, RZ, R88 ;  /* 0x000000ffff487224 */ /* 0x000fe200078e0058 */
[----:B------:R-:W-:Y:S01]  /*8a00*/  MOV R64, R89 ;  /* 0x0000005900407202 */ /* 0x000fe20000000f00 */
[----:B------:R-:W-:Y:S01]  /*8a10*/  IMAD.MOV.U32 R61, RZ, RZ, R90 ;  /* 0x000000ffff3d7224 */ /* 0x000fe200078e005a */
[----:B------:R-:W-:Y:S01]  /*8a20*/  MOV R60, R91 ;  /* 0x0000005b003c7202 */ /* 0x000fe20000000f00 */
[----:B---3--:R-:W-:Y:S01]  /*8a30*/  HMMA.16816.F32 R220, R8, R56, R108 ;  /* 0x0000003808dc723c */ /* 0x008fe2000000186c */
[----:B------:R-:W-:Y:S01]  /*8a40*/  IMAD.MOV.U32 R29, RZ, RZ, R97 ;  /* 0x000000ffff1d7224 */ /* 0x000fe200078e0061 */
[----:B------:R-:W-:-:S04]  /*8a50*/  MOV R28, R96 ;  /* 0x00000060001c7202 */ /* 0x000fc80000000f00 */
[----:B------:R-:W-:Y:S02]  /*8a60*/  HMMA.16816.F32 R88, R12, R74, RZ ;  /* 0x0000004a0c58723c */ /* 0x000fe400000018ff */
[----:B------:R-:W-:Y:S01]  /*8a70*/  IMAD.MOV.U32 R65, RZ, RZ, R92 ;  /* 0x000000ffff417224 */ /* 0x000fe200078e005c */
[----:B------:R-:W-:Y:S01]  /*8a80*/  MOV R85, R93 ;  /* 0x0000005d00557202 */ /* 0x000fe20000000f00 */
[----:B------:R-:W-:Y:S01]  /*8a90*/  IMAD.MOV.U32 R84, RZ, RZ, R94 ;  /* 0x000000ffff547224 */ /* 0x000fe200078e005e */
[----:B------:R-:W-:Y:S01]  /*8aa0*/  MOV R73, R95 ;  /* 0x0000005f00497202 */ /* 0x000fe20000000f00 */
[----:B------:R-:W-:Y:S06]  /*8ab0*/  HMMA.16816.F32 R216, R4, R56, R104 ;  /* 0x0000003804d8723c */ /* 0x000fec0000001868 */
[----:B------:R-:W-:Y:S06]  /*8ac0*/  HMMA.16816.F32 R108, R12, R46, RZ ;  /* 0x0000002e0c6c723c */ /* 0x000fec00000018ff */
[----:B----4-:R-:W-:Y:S06]  /*8ad0*/  HMMA.16816.F32 R160, R8, R32, R124 ;  /* 0x0000002008a0723c */ /* 0x010fec000000187c */
[----:B------:R-:W-:Y:S06]  /*8ae0*/  HMMA.16816.F32 R112, R4, R58, R88 ;  /* 0x0000003a0470723c */ /* 0x000fec0000001858 */
[----:B------:R-:W-:Y:S06]  /*8af0*/  HMMA.16816.F32 R88, R12, R82, RZ ;  /* 0x000000520c58723c */ /* 0x000fec00000018ff */
[----:B------:R-:W-:Y:S06]  /*8b00*/  HMMA.16816.F32 R120, R4, R32, R120 ;  /* 0x000000200478723c */ /* 0x000fec0000001878 */
[----:B------:R-:W-:Y:S01]  /*8b10*/  HMMA.16816.F32 R104, R12, R26, RZ ;  /* 0x0000001a0c68723c */ /* 0x000fe200000018ff */
[----:B------:R-:W-:-:S05]  /*8b20*/  IMAD.MOV.U32 R33, RZ, RZ, R100 ;  /* 0x000000ffff217224 */ /* 0x000fca00078e0064 */
[----:B------:R-:W-:Y:S06]  /*8b30*/  HMMA.16816.F32 R44, R16, R46, RZ ;  /* 0x0000002e102c723c */ /* 0x000fec00000018ff */
[----:B------:R-:W-:Y:S06]  /*8b40*/  HMMA.16816.F32 R116, R4, R78, R88 ;  /* 0x0000004e0474723c */ /* 0x000fec0000001858 */
[----:B------:R-:W-:Y:S01]  /*8b50*/  HMMA.16816.F32 R100, R12, R54, RZ ;  /* 0x000000360c64723c */ /* 0x000fe200000018ff */
[----:B------:R-:W-:Y:S01]  /*8b60*/  MOV R90, R25 ;  /* 0x00000019005a7202 */ /* 0x000fe20000000f00 */
[----:B------:R-:W-:-:S02]  /*8b70*/  IMAD.MOV.U32 R91, RZ, RZ, R24 ;  /* 0x000000ffff5b7224 */ /* 0x000fc400078e0018 */
[----:B------:R-:W-:Y:S02]  /*8b80*/  IMAD.MOV.U32 R89, RZ, RZ, R29 ;  /* 0x000000ffff597224 */ /* 0x000fe400078e001d */
[--C-:B------:R-:W-:Y:S01]  /*8b90*/  FFMA.FTZ R29, R149, UR10, -R22.reuse ;  /* 0x0000000a951d7c23 */ /* 0x100fe20008010816 */
[----:B------:R-:W-:Y:S06]  /*8ba0*/  HMMA.16816.F32 R24, R16, R26, RZ ;  /* 0x0000001a1018723c */ /* 0x000fec00000018ff */
[C---:B------:R-:W-:Y:S06]  /*8bb0*/  HMMA.16816.F32 R96, R12.reuse, R50, RZ ;  /* 0x000000320c60723c */ /* 0x040fec00000018ff */
[C---:B------:R-:W-:Y:S06]  /*8bc0*/  HMMA.16816.F32 R92, R12.reuse, R62, RZ ;  /* 0x0000003e0c5c723c */ /* 0x040fec00000018ff */
[----:B------:R-:W-:Y:S06]  /*8bd0*/  HMMA.16816.F32 R12, R12, R86, RZ ;  /* 0x000000560c0c723c */ /* 0x000fec00000018ff */
[-C--:B------:R-:W-:Y:S06]  /*8be0*/  HMMA.16816.F32 R108, R4, R38.reuse, R108 ;  /* 0x00000026046c723c */ /* 0x080fec000000186c */
[----:B------:R-:W-:Y:S06]  /*8bf0*/  HMMA.16816.F32 R36, R8, R38, R44 ;  /* 0x000000260824723c */ /* 0x000fec000000182c */
[-C--:B------:R-:W-:Y:S06]  /*8c00*/  HMMA.16816.F32 R104, R4, R66.reuse, R104 ;  /* 0x000000420468723c */ /* 0x080fec0000001868 */
[----:B------:R-:W-:Y:S06]  /*8c10*/  HMMA.16816.F32 R44, R8, R66, R24 ;  /* 0x00000042082c723c */ /* 0x000fec0000001818 */
[C---:B------:R-:W-:Y:S01]  /*8c20*/  HMMA.16816.F32 R100, R4.reuse, R42, R100 ;  /* 0x0000002a0464723c */ /* 0x040fe20000001864 */
[----:B------:R-:W-:Y:S01]  /*8c30*/  MOV R66, R53 ;  /* 0x0000003500427202 */ /* 0x000fe20000000f00 */
[--C-:B------:R-:W-:Y:S01]  /*8c40*/  FFMA.FTZ R24, R139, UR10, -R21.reuse ;  /* 0x0000000a8b187c23 */ /* 0x100fe20008010815 */
[----:B------:R-:W-:Y:S01]  /*8c50*/  MOV R67, R28 ;  /* 0x0000001c00437202 */ /* 0x000fe20000000f00 */
[----:B------:R-:W-:Y:S01]  /*8c60*/  FFMA.FTZ R28, R138, UR10, -R22 ;  /* 0x0000000a8a1c7c23 */ /* 0x000fe20008010816 */
[--C-:B------:R-:W-:Y:S01]  /*8c70*/  FFMA.FTZ R26, R152, UR10, -R21.reuse ;  /* 0x0000000a981a7c23 */ /* 0x100fe20008010815 */
[----:B------:R-:W-:Y:S01]  /*8c80*/  HMMA.16816.F32 R96, R4, R34, R96 ;  /* 0x000000220460723c */ /* 0x000fe20000001860 */
[----:B------:R-:W-:Y:S01]  /*8c90*/  FFMA.FTZ R27, R154, UR10, -R21 ;  /* 0x0000000a9a1b7c23 */ /* 0x000fe20008010815 */
[----:B------:R-:W-:-:S02]  /*8ca0*/  IMAD.MOV.U32 R154, RZ, RZ, R200 ;  /* 0x000000ffff9a7224 */ /* 0x000fc400078e00c8 */
[----:B------:R-:W-:Y:S01]  /*8cb0*/  FFMA.FTZ R25, R144, UR10, -R21 ;  /* 0x0000000a90197c23 */ /* 0x000fe20008010815 */
[----:B------:R-:W-:Y:S01]  /*8cc0*/  MOV R144, R192 ;  /* 0x000000c000907202 */ /* 0x000fe20000000f00 */
[C---:B------:R-:W-:Y:S06]  /*8cd0*/  HMMA.16816.F32 R92, R4.reuse, R30, R92 ;  /* 0x0000001e045c723c */ /* 0x040fec000000185c */
[----:B------:R-:W-:Y:S01]  /*8ce0*/  HMMA.16816.F32 R124, R4, R70, R12 ;  /* 0x00000046047c723c */ /* 0x000fe2000000180c */
[----:B------:R-:W1:Y:S05]  /*8cf0*/  LDSM.16.MT88.4 R12, [R225+0xd000] ;  /* 0x00d00000e10c783b */ /* 0x000e6a0000004200 */
[C---:B------:R-:W-:Y:S06]  /*8d00*/  HMMA.16816.F32 R52, R16.reuse, R54, RZ ;  /* 0x000000361034723c */ /* 0x040fec00000018ff */
[C---:B------:R-:W-:Y:S06]  /*8d10*/  HMMA.16816.F32 R4, R16.reuse, R62, RZ ;  /* 0x0000003e1004723c */ /* 0x040fec00000018ff */
[----:B------:R-:W-:Y:S01]  /*8d20*/  HMMA.16816.F32 R48, R16, R50, RZ ;  /* 0x000000321030723c */ /* 0x000fe200000018ff */
[----:B------:R-:W-:Y:S01]  /*8d30*/  IMAD.MOV.U32 R63, RZ, RZ, R23 ;  /* 0x000000ffff3f7224 */ /* 0x000fe200078e0017 */
[----:B------:R-:W-:-:S04]  /*8d40*/  MOV R62, R136 ;  /* 0x00000088003e7202 */ /* 0x000fc80000000f00 */
[C---:B------:R-:W-:Y:S06]  /*8d50*/  HMMA.16816.F32 R140, R8.reuse, R40, R140 ;  /* 0x00000028088c723c */ /* 0x040fec000000188c */
[C---:B------:R-:W-:Y:S06]  /*8d60*/  HMMA.16816.F32 R52, R8.reuse, R42, R52 ;  /* 0x0000002a0834723c */ /* 0x040fec0000001834 */
[----:B------:R-:W-:Y:S06]  /*8d70*/  HMMA.16816.F32 R40, R8, R30, R4 ;  /* 0x0000001e0828723c */ /* 0x000fec0000001804 */
[----:B------:R-:W-:Y:S01]  /*8d80*/  HMMA.16816.F32 R4, R16, R74, RZ ;  /* 0x0000004a1004723c */ /* 0x000fe200000018ff */
[--C-:B------:R-:W-:Y:S01]  /*8d90*/  FFMA.FTZ R31, R158, UR10, -R22.reuse ;  /* 0x0000000a9e1f7c23 */ /* 0x100fe20008010816 */
[----:B------:R-:W-:-:S04]  /*8da0*/  FFMA.FTZ R30, R150, UR10, -R22 ;  /* 0x0000000a961e7c23 */ /* 0x000fc80008010816 */
[----:B------:R-:W-:Y:S07]  /*8db0*/  HMMA.16816.F32 R48, R8, R34, R48 ;  /* 0x000000220830723c */ /* 0x000fee0000001830 */
[----:B------:R-:W-:Y:S02]  /*8dc0*/  IMAD.MOV.U32 R35, RZ, RZ, R0 ;  /* 0x000000ffff237224 */ /* 0x000fe400078e0000 */
[----:B------:R-:W-:Y:S01]  /*8dd0*/  FFMA.FTZ R0, R182, UR10, -R22 ;  /* 0x0000000ab6007c23 */ /* 0x000fe20008010816 */
[----:B------:R-:W-:Y:S01]  /*8de0*/  MOV R34, R2 ;  /* 0x0000000200227202 */ /* 0x000fe20000000f00 */
[----:B------:R-:W-:-:S02]  /*8df0*/  IMAD.MOV.U32 R74, RZ, RZ, R35 ;  /* 0x000000ffff4a7224 */ /* 0x000fc400078e0023 */
[----:B------:R2:W3:Y:S01]  /*8e00*/  MUFU.EX2 R201, R0 ;  /* 0x0000000000c97308 */ /* 0x0004e20000000800 */
[----:B------:R-:W-:-:S04]  /*8e10*/  FADD.FTZ R35, R187, R186 ;  /* 0x000000babb237221 */ /* 0x000fc80000010000 */
[----:B------:R-:W-:Y:S06]  /*8e20*/  HMMA.16816.F32 R56, R8, R58, R4 ;  /* 0x0000003a0838723c */ /* 0x000fec0000001804 */
[----:B------:R-:W-:Y:S01]  /*8e30*/  HMMA.16816.F32 R4, R16, R82, RZ ;  /* 0x000000521004723c */ /* 0x000fe200000018ff */
[----:B--2---:R-:W-:-:S05]  /*8e40*/  FFMA.FTZ R0, R181, UR10, -R22 ;  /* 0x0000000ab5007c23 */ /* 0x004fca0008010816 */
[----:B------:R-:W-:Y:S01]  /*8e50*/  HMMA.16816.F32 R16, R16, R86, RZ ;  /* 0x000000561010723c */ /* 0x000fe200000018ff */
[----:B------:R-:W-:Y:S01]  /*8e60*/  MOV R82, R34 ;  /* 0x0000002200527202 */ /* 0x000fe20000000f00 */
[----:B------:R-:W-:Y:S01]  /*8e70*/  FFMA.FTZ R34, R147, UR10, -R3 ;  /* 0x0000000a93227c23 */ /* 0x000fe20008010803 */
[----:B------:R2:W4:Y:S01]  /*8e80*/  MUFU.EX2 R23, R0 ;  /* 0x0000000000177308 */ /* 0x0005220000000800 */
[----:B---3--:R-:W-:-:S14]  /*8e90*/  MOV R147, R201 ;  /* 0x000000c900937202 */ /* 0x008fdc0000000f00 */
[C---:B------:R-:W-:Y:S01]  /*8ea0*/  HMMA.16816.F32 R76, R8.reuse, R78, R4 ;  /* 0x0000004e084c723c */ /* 0x040fe20000001804 */
[----:B--2---:R-:W-:Y:S01]  /*8eb0*/  FFMA.FTZ R0, R177, UR10, -R22 ;  /* 0x0000000ab1007c23 */ /* 0x004fe20008010816 */
[----:B----4-:R-:W-:Y:S01]  /*8ec0*/  MOV R152, R23 ;  /* 0x0000001700987202 */ /* 0x010fe20000000f00 */
[----:B------:R-:W-:Y:S02]  /*8ed0*/  FFMA.FTZ R23, R155, UR10, -R20 ;  /* 0x0000000a9b177c23 */ /* 0x000fe40008010814 */
[----:B------:R2:W-:Y:S01]  /*8ee0*/  MUFU.EX2 R32, R0 ;  /* 0x0000000000207308 */ /* 0x0005e20000000800 */
[----:B------:R-:W-:Y:S07]  /*8ef0*/  HMMA.16816.F32 R68, R8, R70, R16 ;  /* 0x000000460844723c */ /* 0x000fee0000001810 */
[----:B------:R-:W-:Y:S01]  /*8f00*/  F2FP.F16.F32.PACK_AB R8, R152, R147 ;  /* 0x000000939808723e */ /* 0x000fe200000000ff */
[----:B------:R-:W-:Y:S01]  /*8f10*/  IMAD.MOV.U32 R18, RZ, RZ, R63 ;  /* 0x000000ffff127224 */ /* 0x000fe200078e003f */
[----:B------:R-:W-:Y:S01]  /*8f20*/  MOV R17, R62 ;  /* 0x0000003e00117202 */ /* 0x000fe20000000f00 */
[----:B------:R-:W-:Y:S01]  /*8f30*/  IMAD.MOV.U32 R62, RZ, RZ, R67 ;  /* 0x000000ffff3e7224 */ /* 0x000fe200078e0043 */
[----:B------:R-:W-:-:S02]  /*8f40*/  MOV R67, R91 ;  /* 0x0000005b00437202 */ /* 0x000fc40000000f00 */
[----:B------:R-:W-:Y:S02]  /*8f50*/  MOV R91, R202 ;  /* 0x000000ca005b7202 */ /* 0x000fe40000000f00 */
[----:B------:R-:W-:Y:S01]  /*8f60*/  MOV R63, R89 ;  /* 0x00000059003f7202 */ /* 0x000fe20000000f00 */
[----:B--2---:R-:W-:Y:S01]  /*8f70*/  FFMA.FTZ R0, R168, UR10, -R22 ;  /* 0x0000000aa8007c23 */ /* 0x004fe20008010816 */
[----:B------:R-:W-:Y:S02]  /*8f80*/  IMAD.MOV.U32 R89, RZ, RZ, R33 ;  /* 0x000000ffff597224 */ /* 0x000fe400078e0021 */
[----:B------:R-:W-:Y:S01]  /*8f90*/  FFMA.FTZ R22, R151, UR10, -R20 ;  /* 0x0000000a97167c23 */ /* 0x000fe20008010814 */
[----:B------:R-:W-:Y:S01]  /*8fa0*/  FFMA.FTZ R33, R148, UR10, -R3 ;  /* 0x0000000a94217c23 */ /* 0x000fe20008010803 */
[----:B------:R2:W-:Y:S02]  /*8fb0*/  MUFU.EX2 R86, R0 ;  /* 0x0000000000567308 */ /* 0x0005e40000000800 */
[----:B--2---:R-:W-:-:S06]  /*8fc0*/  FFMA.FTZ R0, R183, UR10, -R21 ;  /* 0x0000000ab7007c23 */ /* 0x004fcc0008010815 */
[----:B------:R2:W-:Y:S02]  /*8fd0*/  MUFU.EX2 R75, R0 ;  /* 0x00000000004b7308 */ /* 0x0005e40000000800 */
[----:B--2---:R-:W-:-:S06]  /*8fe0*/  FFMA.FTZ R0, R178, UR10, -R21 ;  /* 0x0000000ab2007c23 */ /* 0x004fcc0008010815 */
[----:B------:R2:W-:Y:S02]  /*8ff0*/  MUFU.EX2 R168, R0 ;  /* 0x0000000000a87308 */ /* 0x0005e40000000800 */
[----:B--2---:R-:W-:-:S06]  /*9000*/  FFMA.FTZ R0, R170, UR10, -R21 ;  /* 0x0000000aaa007c23 */ /* 0x004fcc0008010815 */
[----:B------:R2:W-:Y:S02]  /*9010*/  MUFU.EX2 R83, R0 ;  /* 0x0000000000537308 */ /* 0x0005e40000000800 */
[----:B--2---:R-:W-:Y:S01]  /*9020*/  FFMA.FTZ R0, R157, UR10, -R21 ;  /* 0x0000000a9d007c23 */ /* 0x004fe20008010815 */
[----:B------:R-:W-:Y:S01]  /*9030*/  FFMA.FTZ R21, R146, UR10, -R20 ;  /* 0x0000000a92157c23 */ /* 0x000fe20008010814 */
[----:B------:R-:W-:-:S04]  /*9040*/  IMAD.MOV.U32 R146, RZ, RZ, R193 ;  /* 0x000000ffff927224 */ /* 0x000fc800078e00c1 */
[----:B------:R2:W3:Y:S02]  /*9050*/  MUFU.EX2 R19, R0 ;  /* 0x0000000000137308 */ /* 0x0004e40000000800 */
[----:B--2---:R-:W-:Y:S01]  /*9060*/  FFMA.FTZ R0, R184, UR10, -R20 ;  /* 0x0000000ab8007c23 */ /* 0x004fe20008010814 */
[----:B---3--:R-:W-:-:S05]  /*9070*/  F2FP.F16.F32.PACK_AB R11, R19, R83 ;  /* 0x00000053130b723e */ /* 0x008fca00000000ff */
[----:B------:R2:W-:Y:S02]  /*9080*/  MUFU.EX2 R136, R0 ;  /* 0x0000000000887308 */ /* 0x0005e40000000800 */
[----:B--2---:R-:W-:-:S06]  /*9090*/  FFMA.FTZ R0, R179, UR10, -R20 ;  /* 0x0000000ab3007c23 */ /* 0x004fcc0008010814 */
        /* <DEDUP_REMOVED lines=8> */
[----:B------:R2:W3:Y:S02]  /*9120*/  MUFU.EX2 R2, R0 ;  /* 0x0000000000027308 */ /* 0x0004e40000000800 */
[--C-:B--2---:R-:W-:Y:S01]  /*9130*/  FFMA.FTZ R0, R180, UR10, -R3.reuse ;  /* 0x0000000ab4007c23 */ /* 0x104fe20008010803 */
[----:B---3--:R-:W-:Y:S02]  /*9140*/  IMAD.MOV.U32 R155, RZ, RZ, R2 ;  /* 0x000000ffff9b7224 */ /* 0x008fe400078e0002 */
[----:B------:R-:W-:Y:S01]  /*9150*/  FFMA.FTZ R2, R145, UR10, -R20 ;  /* 0x0000000a91027c23 */ /* 0x000fe20008010814 */
[----:B------:R-:W-:Y:S02]  /*9160*/  MOV R145, R194 ;  /* 0x000000c200917202 */ /* 0x000fe40000000f00 */
[----:B------:R2:W3:Y:S01]  /*9170*/  MUFU.EX2 R171, R0 ;  /* 0x0000000000ab7308 */ /* 0x0004e20000000800 */
[--C-:B------:R-:W-:Y:S01]  /*9180*/  FFMA.FTZ R20, R156, UR10, -R3.reuse ;  /* 0x0000000a9c147c23 */ /* 0x100fe20008010803 */
[----:B--2---:R-:W-:Y:S01]  /*9190*/  FFMA.FTZ R0, R176, UR10, -R3 ;  /* 0x0000000ab0007c23 */ /* 0x004fe20008010803 */
[----:B---3--:R-:W-:-:S05]  /*91a0*/  F2FP.F16.F32.PACK_AB R5, R171, R155 ;  /* 0x0000009bab05723e */ /* 0x008fca00000000ff */
[----:B------:R2:W-:Y:S02]  /*91b0*/  MUFU.EX2 R139, R0 ;  /* 0x00000000008b7308 */ /* 0x0005e40000000800 */
[--C-:B--2---:R-:W-:Y:S01]  /*91c0*/  FFMA.FTZ R0, R169, UR10, -R3.reuse ;  /* 0x0000000aa9007c23 */ /* 0x104fe20008010803 */
[----:B------:R-:W-:Y:S01]  /*91d0*/  MOV R169, R32 ;  /* 0x0000002000a97202 */ /* 0x000fe20000000f00 */
[----:B------:R-:W-:Y:S01]  /*91e0*/  FFMA.FTZ R32, R153, UR10, -R3 ;  /* 0x0000000a99207c23 */ /* 0x000fe20008010803 */
[----:B------:R-:W-:-:S03]  /*91f0*/  IMAD.MOV.U32 R153, RZ, RZ, R75 ;  /* 0x000000ffff997224 */ /* 0x000fc600078e004b */
[----:B------:R-:W2:Y:S01]  /*9200*/  MUFU.EX2 R138, R0 ;  /* 0x00000000008a7308 */ /* 0x000ea20000000800 */
[----:B------:R-:W-:Y:S01]  /*9210*/  F2FP.F16.F32.PACK_AB R10, R86, R169 ;  /* 0x000000a9560a723e */ /* 0x000fe200000000ff */
[----:B------:R-:W-:Y:S01]  /*9220*/  FADD.FTZ R3, R189, R188 ;  /* 0x000000bcbd037221 */ /* 0x000fe20000010000 */
[----:B------:R-:W-:Y:S01]  /*9230*/  MOV R75, R66 ;  /* 0x00000042004b7202 */ /* 0x000fe20000000f00 */
[----:B------:R-:W-:Y:S01]  /*9240*/  IMAD.MOV.U32 R66, RZ, RZ, R90 ;  /* 0x000000ffff427224 */ /* 0x000fe200078e005a */
[----:B------:R-:W-:Y:S01]  /*9250*/  F2FP.F16.F32.PACK_AB R9, R168, R153 ;  /* 0x00000099a809723e */ /* 0x000fe200000000ff */
[----:B------:R-:W-:-:S06]  /*9260*/  IMAD.MOV.U32 R90, RZ, RZ, R203 ;  /* 0x000000ffff5a7224 */ /* 0x000fcc00078e00cb */
[----:B-1----:R-:W-:Y:S01]  /*9270*/  HMMA.16816.F32 R172, R8, R12, R172 ;  /* 0x0000000c08ac723c */ /* 0x002fe200000018ac */
[----:B--2---:R-:W-:-:S05]  /*9280*/  F2FP.F16.F32.PACK_AB R7, R138, R139 ;  /* 0x0000008b8a07723e */ /* 0x004fca00000000ff */
[----:B------:R-:W-:Y:S01]  /*9290*/  HMMA.16816.F32 R36, R8, R14, R36 ;  /* 0x0000000e0824723c */ /* 0x000fe20000001824 */
[----:B------:R-:W-:Y:S02]  /*92a0*/  MOV R0, R82 ;  /* 0x0000005200007202 */ /* 0x000fe40000000f00 */
[----:B------:R-:W-:-:S03]  /*92b0*/  MOV R82, R191 ;  /* 0x000000bf00527202 */ /* 0x000fc60000000f00 */
[C---:B------:R-:W-:Y:S06]  /*92c0*/  HMMA.16816.F32 R204, R4.reuse, R12, R204 ;  /* 0x0000000c04cc723c */ /* 0x040fec00000018cc */
[----:B------:R-:W-:Y:S01]  /*92d0*/  HMMA.16816.F32 R200, R4, R14, R108 ;  /* 0x0000000e04c8723c */ /* 0x000fe2000000186c */
[----:B------:R-:W1:Y:S06]  /*92e0*/  LDSM.16.MT88.4 R12, [R226+0xd000] ;  /* 0x00d00000e20c783b */ /* 0x000e6c0000004200 */
        /* <DEDUP_REMOVED lines=12> */
[----:B------:R-:W-:Y:S01]  /*93b0*/  MOV R89, R91 ;  /* 0x0000005b00597202 */ /* 0x000fe20000000f00 */
[----:B------:R-:W-:-:S02]  /*93c0*/  IMAD.MOV.U32 R91, RZ, RZ, R65 ;  /* 0x000000ffff5b7224 */ /* 0x000fc400078e0041 */
[----:B------:R-:W-:Y:S01]  /*93d0*/  IMAD.MOV.U32 R65, RZ, RZ, R190 ;  /* 0x000000ffff417224 */ /* 0x000fe200078e00be */
        /* <DEDUP_REMOVED lines=22> */
[----:B------:R-:W2:Y:S01]  /*9540*/  LDSM.16.MT88.4 R16, [R228+0xf000] ;  /* 0x00f00000e410783b */ /* 0x000ea20000004200 */
[----:B------:R-:W-:Y:S01]  /*9550*/  MOV R103, R90 ;  /* 0x0000005a00677202 */ /* 0x000fe20000000f00 */
[C---:B-1----:R-:W-:Y:S06]  /*9560*/  HMMA.16816.F32 R180, R4.reuse, R12, R120 ;  /* 0x0000000c04b4723c */ /* 0x042fec0000001878 */
[----:B------:R-:W-:Y:S01]  /*9570*/  HMMA.16816.F32 R176, R4, R14, R96 ;  /* 0x0000000e04b0723c */ /* 0x000fe20000001860 */
[----:B------:R-:W-:Y:S01]  /*9580*/  MOV R121, R64 ;  /* 0x0000004000797202 */ /* 0x000fe20000000f00 */
[----:B------:R-:W-:Y:S01]  /*9590*/  IMAD.MOV.U32 R120, RZ, RZ, R72 ;  /* 0x000000ffff787224 */ /* 0x000fe200078e0048 */
[----:B------:R-:W-:Y:S01]  /*95a0*/  MOV R123, R60 ;  /* 0x0000003c007b7202 */ /* 0x000fe20000000f00 */
[----:B------:R-:W-:-:S02]  /*95b0*/  IMAD.MOV.U32 R122, RZ, RZ, R61 ;  /* 0x000000ffff7a7224 */ /* 0x000fc400078e003d */
[----:B------:R-:W-:Y:S01]  /*95c0*/  HMMA.16816.F32 R148, R8, R12, R160 ;  /* 0x0000000c0894723c */ /* 0x000fe200000018a0 */
[----:B------:R-:W-:Y:S01]  /*95d0*/  IMAD.MOV.U32 R99, RZ, RZ, R65 ;  /* 0x000000ffff637224 */ /* 0x000fe200078e0041 */
[----:B------:R-:W-:-:S04]  /*95e0*/  MOV R97, R110 ;  /* 0x0000006e00617202 */ /* 0x000fc80000000f00 */
        /* <DEDUP_REMOVED lines=10> */
[----:B--2---:R-:W-:Y:S01]  /*9690*/  HMMA.16816.F32 R104, R4, R16, R104 ;  /* 0x000000100468723c */ /* 0x004fe20000001868 */
[----:B------:R-:W-:-:S05]  /*96a0*/  IMAD.MOV.U32 R99, RZ, RZ, R109 ;  /* 0x000000ffff637224 */ /* 0x000fca00078e006d */
[-C--:B-1----:R-:W-:Y:S06]  /*96b0*/  HMMA.16816.F32 R140, R8, R12.reuse, R212 ;  /* 0x0000000c088c723c */ /* 0x082fec00000018d4 */
[C---:B------:R-:W-:Y:S01]  /*96c0*/  HMMA.16816.F32 R72, R4.reuse, R12, R208 ;  /* 0x0000000c0448723c */ /* 0x040fe200000018d0 */
[----:B------:R-:W-:Y:S01]  /*96d0*/  MOV R214, R161 ;  /* 0x000000a100d67202 */ /* 0x000fe20000000f00 */
[----:B------:R-:W-:Y:S01]  /*96e0*/  IMAD.MOV.U32 R215, RZ, RZ, R162 ;  /* 0x000000ffffd77224 */ /* 0x000fe200078e00a2 */
[----:B------:R-:W-:Y:S01]  /*96f0*/  MOV R162, R130 ;  /* 0x0000008200a27202 */ /* 0x000fe20000000f00 */
[----:B------:R-:W-:Y:S01]  /*9700*/  IMAD.MOV.U32 R213, RZ, RZ, R160 ;  /* 0x000000ffffd57224 */ /* 0x000fe200078e00a0 */
[----:B------:R-:W-:Y:S01]  /*9710*/  MOV R130, R154 ;  /* 0x0000009a00827202 */ /* 0x000fe20000000f00 */
[----:B------:R-:W-:Y:S01]  /*9720*/  HMMA.16816.F32 R48, R4, R14, R92 ;  /* 0x0000000e0430723c */ /* 0x000fe2000000185c */
[----:B------:R-:W-:-:S05]  /*9730*/  IMAD.MOV.U32 R161, RZ, RZ, R131 ;  /* 0x000000ffffa17224 */ /* 0x000fca00078e0083 */
        /* <DEDUP_REMOVED lines=21> */
[----:B------:R-:W-:Y:S01]  /*9890*/  MUFU.EX2 R31, R31 ;  /* 0x0000001f001f7308 */ /* 0x000fe20000000800 */
        /* <DEDUP_REMOVED lines=19> */
[----:B------:R-:W2:Y:S01]  /*99d0*/  MUFU.EX2 R30, R30 ;  /* 0x0000001e001e7308 */ /* 0x000ea20000000800 */
[----:B------:R-:W-:Y:S01]  /*99e0*/  IMAD.MOV.U32 R211, RZ, RZ, R213 ;  /* 0x000000ffffd37224 */ /* 0x000fe200078e00d5 */
[----:B------:R-:W-:Y:S01]  /*99f0*/  MOV R214, R96 ;  /* 0x0000006000d67202 */ /* 0x000fe20000000f00 */
[----:B------:R-:W-:Y:S01]  /*9a00*/  IMAD.MOV.U32 R213, RZ, RZ, R215 ;  /* 0x000000ffffd57224 */ /* 0x000fe200078e00d7 */
[----:B------:R-:W-:Y:S01]  /*9a10*/  HMMA.16816.F32 R16, R8, R18, R76 ;  /* 0x000000120810723c */ /* 0x000fe2000000184c */
[----:B------:R-:W-:-:S02]  /*9a20*/  IMAD.MOV.U32 R215, RZ, RZ, R97 ;  /* 0x000000ffffd77224 */ /* 0x000fc400078e0061 */
[----:B------:R-:W-:Y:S01]  /*9a30*/  FADD.FTZ R0, R0, R208 ;  /* 0x000000d000007221 */ /* 0x000fe20000010000 */
[----:B------:R-:W-:Y:S01]  /*9a40*/  MOV R96, R98 ;  /* 0x0000006200607202 */ /* 0x000fe20000000f00 */
[----:B------:R-:W-:Y:S01]  /*9a50*/  IMAD.MOV.U32 R97, RZ, RZ, R232 ;  /* 0x000000ffff617224 */ /* 0x000fe200078e00e8 */
[----:B------:R-:W-:Y:S01]  /*9a60*/  MOV R98, R231 ;  /* 0x000000e700627202 */ /* 0x000fe20000000f00 */
[----:B------:R-:W-:Y:S01]  /*9a70*/  IMAD.MOV.U32 R208, RZ, RZ, R212 ;  /* 0x000000ffffd07224 */ /* 0x000fe200078e00d4 */
[----:B------:R-:W-:Y:S01]  /*9a80*/  MUFU.EX2 R29, R29 ;  /* 0x0000001d001d7308 */ /* 0x000fe20000000800 */
[----:B------:R-:W-:Y:S01]  /*9a90*/  LDSM.16.MT88.4 R112, [R228+0xf800] ;  /* 0x00f80000e470783b */ /* 0x000fe20000004200 */
[C---:B-1----:R-:W-:Y:S03]  /*9aa0*/  HMMA.16816.F32 R120, R4.reuse, R12, R120 ;  /* 0x0000000c0478723c */ /* 0x042fe60000001878 */
[----:B------:R1:W5:Y:S03]  /*9ab0*/  LDL.LU R241, [R1+0xcc] ;  /* 0x0000cc0001f17983 */ /* 0x0003660000300800 */
[----:B------:R-:W-:Y:S06]  /*9ac0*/  HMMA.16816.F32 R40, R4, R14, R124 ;  /* 0x0000000e0428723c */ /* 0x000fec000000187c */
[C---:B------:R-:W-:Y:S01]  /*9ad0*/  HMMA.16816.F32 R116, R8.reuse, R12, R220 ;  /* 0x0000000c0874723c */ /* 0x040fe200000018dc */
[----:B------:R-:W-:Y:S01]  /*9ae0*/  FADD.FTZ R5, R229, R230 ;  /* 0x000000e6e5057221 */ /* 0x000fe20000010000 */
[----:B------:R-:W-:Y:S01]  /*9af0*/  FADD.FTZ R4, R210, R35 ;  /* 0x00000023d2047221 */ /* 0x000fe20000010000 */
[----:B------:R-:W-:Y:S01]  /*9b00*/  IMAD.MOV.U32 R212, RZ, RZ, R96 ;  /* 0x000000ffffd47224 */ /* 0x000fe200078e0060 */
[----:B------:R-:W-:Y:S01]  /*9b10*/  MOV R154, R239 ;  /* 0x000000ef009a7202 */ /* 0x000fe20000000f00 */
[----:B------:R-:W-:Y:S01]  /*9b20*/  MUFU.EX2 R28, R28 ;  /* 0x0000001c001c7308 */ /* 0x000fe20000000800 */
[----:B------:R-:W-:Y:S01]  /*9b30*/  HMMA.16816.F32 R12, R8, R14, R68 ;  /* 0x0000000e080c723c */ /* 0x000fe20000001844 */
[----:B------:R-:W-:-:S02]  /*9b40*/  IMAD.MOV.U32 R210, RZ, RZ, R214 ;  /* 0x000000ffffd27224 */ /* 0x000fc400078e00d6 */
[----:B------:R-:W-:Y:S01]  /*9b50*/  FADD.FTZ R5, R208, R5 ;  /* 0x00000005d0057221 */ /* 0x000fe20000010000 */
[----:B------:R-:W-:Y:S01]  /*9b60*/  MOV R152, R237 ;  /* 0x000000ed00987202 */ /* 0x000fe20000000f00 */
[----:B------:R1:W5:Y:S02]  /*9b70*/  LDL.LU R240, [R1+0xc8] ;  /* 0x0000c80001f07983 */ /* 0x0003640000300800 */
[----:B------:R3:W-:Y:S01]  /*9b80*/  MUFU.EX2 R11, R2 ;  /* 0x00000002000b7308 */ /* 0x0007e20000000800 */
[----:B------:R-:W-:Y:S01]  /*9b90*/  IMAD.MOV.U32 R214, RZ, RZ, R98 ;  /* 0x000000ffffd67224 */ /* 0x000fe200078e0062 */
[----:B------:R-:W-:Y:S01]  /*9ba0*/  MOV R131, R153 ;  /* 0x0000009900837202 */ /* 0x000fe20000000f00 */
[----:B------:R-:W-:Y:S01]  /*9bb0*/  IMAD.MOV.U32 R96, RZ, RZ, R160 ;  /* 0x000000ffff607224 */ /* 0x000fe200078e00a0 */
[----:B------:R1:W5:Y:S01]  /*9bc0*/  LDL.LU R239, [R1+0xc4] ;  /* 0x0000c40001ef7983 */ /* 0x0003620000300800 */
[----:B------:R-:W-:Y:S02]  /*9bd0*/  IMAD.MOV.U32 R98, RZ, RZ, R162 ;  /* 0x000000ffff627224 */ /* 0x000fe400078e00a2 */
[----:B---3--:R-:W-:Y:S01]  /*9be0*/  FADD.FTZ R2, R209, R3 ;  /* 0x00000003d1027221 */ /* 0x008fe20000010000 */
        /* <DEDUP_REMOVED lines=11> */
[----:B------:R-:W-:Y:S01]  /*9ca0*/  IMAD.MOV.U32 R211, RZ, RZ, R212 ;  /* 0x000000ffffd37224 */ /* 0x000fe200078e00d4 */
[----:B------:R-:W-:Y:S01]  /*9cb0*/  MOV R97, R161 ;  /* 0x000000a100617202 */ /* 0x000fe20000000f00 */
[----:B------:R1:W5:Y:S01]  /*9cc0*/  LDL.LU R238, [R1+0xc0] ;  /* 0x0000c00001ee7983 */ /* 0x0003620000300800 */
        /* <DEDUP_REMOVED lines=18> */
[----:B------:R-:W-:Y:S01]  /*9df0*/  FADD.FTZ R2, R210, R2 ;  /* 0x00000002d2027221 */ /* 0x000fe20000010000 */
[----:B------:R-:W-:Y:S01]  /*9e00*/  MOV R162, R163 ;  /* 0x000000a300a27202 */ /* 0x000fe20000000f00 */
[----:B------:R-:W-:-:S02]  /*9e10*/  IMAD.MOV.U32 R163, RZ, RZ, R128 ;  /* 0x000000ffffa37224 */ /* 0x000fc400078e0080 */
[----:B------:R-:W-:Y:S01]  /*9e20*/  FADD.FTZ R4, R208, R3 ;  /* 0x00000003d0047221 */ /* 0x000fe20000010000 */
[----:B------:R-:W-:Y:S01]  /*9e30*/  FADD.FTZ R3, R209, R5 ;  /* 0x00000005d1037221 */ /* 0x000fe20000010000 */
[----:B------:R-:W-:Y:S01]  /*9e40*/  MOV R214, R96 ;  /* 0x0000006000d67202 */ /* 0x000fe20000000f00 */
[----:B------:R-:W-:Y:S01]  /*9e50*/  IMAD.MOV.U32 R209, RZ, RZ, R161 ;  /* 0x000000ffffd17224 */ /* 0x000fe200078e00a1 */
[----:B------:R-:W-:Y:S01]  /*9e60*/  MOV R154, R234 ;  /* 0x000000ea009a7202 */ /* 0x000fe20000000f00 */
[----:B------:R-:W3:Y:S01]  /*9e70*/  LDSM.16.MT88.4 R168, [R225+0xd800] ;  /* 0x00d80000e1a8783b */ /* 0x000ee20000004200 */
[----:B------:R-:W-:Y:S02]  /*9e80*/  MOV R210, R160 ;  /* 0x000000a000d27202 */ /* 0x000fe40000000f00 */
[----:B------:R-:W-:Y:S01]  /*9e90*/  MOV R208, R162 ;  /* 0x000000a200d07202 */ /* 0x000fe20000000f00 */
[----:B------:R-:W4:Y:S01]  /*9ea0*/  MUFU.EX2 R26, R26 ;  /* 0x0000001a001a7308 */ /* 0x000f220000000800 */
[----:B------:R-:W-:Y:S01]  /*9eb0*/  MOV R96, R163 ;  /* 0x000000a300607202 */ /* 0x000fe20000000f00 */
[----:B------:R1:W5:Y:S01]  /*9ec0*/  LDL.LU R237, [R1+0xbc] ;  /* 0x0000bc0001ed7983 */ /* 0x0003620000300800 */
[----:B------:R-:W-:Y:S01]  /*9ed0*/  MOV R153, R152 ;  /* 0x0000009800997202 */ /* 0x000fe20000000f00 */
[----:B------:R-:W-:-:S04]  /*9ee0*/  FADD.FTZ R10, R154, R4 ;  /* 0x000000049a0a7221 */ /* 0x000fc80000010000 */
[----:B------:R-:W-:Y:S01]  /*9ef0*/  MUFU.EX2 R25, R25 ;  /* 0x0000001900197308 */ /* 0x000fe20000000800 */
[----:B------:R-:W1:Y:S01]  /*9f00*/  LDSM.16.MT88.4 R160, [R226+0xd800] ;  /* 0x00d80000e2a0783b */ /* 0x000e620000004200 */
[----:B------:R-:W-:-:S06]  /*9f10*/  MOV R128, R129 ;  /* 0x0000008100807202 */ /* 0x000fcc0000000f00 */
[----:B------:R-:W3:Y:S01]  /*9f20*/  MUFU.EX2 R24, R24 ;  /* 0x0000001800187308 */ /* 0x000ee20000000800 */
[----:B------:R-:W1:Y:S01]  /*9f30*/  LDSM.16.MT88.4 R4, [R227+0xf800] ;  /* 0x00f80000e304783b */ /* 0x000e620000004200 */
[----:B------:R-:W-:-:S06]  /*9f40*/  MOV R129, R130 ;  /* 0x0000008200817202 */ /* 0x000fcc0000000f00 */
[----:B------:R-:W-:Y:S01]  /*9f50*/  MUFU.EX2 R23, R23 ;  /* 0x0000001700177308 */ /* 0x000fe20000000800 */
[----:B------:R-:W-:-:S07]  /*9f60*/  IMAD.MOV.U32 R130, RZ, RZ, R136 ;  /* 0x000000ffff827224 */ /* 0x000fce00078e0088 */
[----:B------:R-:W3:Y:S01]  /*9f70*/  MUFU.EX2 R22, R22 ;  /* 0x0000001600167308 */ /* 0x000ee20000000800 */
[----:B------:R-:W-:-:S07]  /*9f80*/  MOV R222, R213 ;  /* 0x000000d500de7202 */ /* 0x000fce0000000f00 */
[----:B------:R-:W-:Y:S08]  /*9f90*/  MUFU.EX2 R21, R21 ;  /* 0x0000001500157308 */ /* 0x000ff00000000800 */
[----:B------:R-:W-:Y:S08]  /*9fa0*/  MUFU.EX2 R20, R20 ;  /* 0x0000001400147308 */ /* 0x000ff00000000800 */
[----:B------:R-:W1:Y:S08]  /*9fb0*/  MUFU.EX2 R32, R32 ;  /* 0x0000002000207308 */ /* 0x000e700000000800 */
[----:B------:R-:W-:Y:S08]  /*9fc0*/  MUFU.EX2 R33, R33 ;  /* 0x0000002100217308 */ /* 0x000ff00000000800 */
[----:B------:R-:W1:Y:S01]  /*9fd0*/  MUFU.EX2 R34, R34 ;  /* 0x0000002200227308 */ /* 0x000e620000000800 */
        /* <DEDUP_REMOVED lines=21> */
[----:B------:R-:W-:Y:S02]  /*a130*/  MOV R98, R130 ;  /* 0x0000008200627202 */ /* 0x000fe40000000f00 */
[----:B------:R-:W-:Y:S02]  /*a140*/  MOV R99, R131 ;  /* 0x0000008300637202 */ /* 0x000fe40000000f00 */
[----:B--2---:R-:W-:Y:S02]  /*a150*/  F2FP.F16.F32.PACK_AB R128, R30, R31 ;  /* 0x0000001f1e80723e */ /* 0x004fe400000000ff */
[----:B----4-:R-:W-:Y:S02]  /*a160*/  F2FP.F16.F32.PACK_AB R129, R26, R27 ;  /* 0x0000001b1a81723e */ /* 0x010fe400000000ff */
[----:B------:R-:W-:Y:S02]  /*a170*/  F2FP.F16.F32.PACK_AB R130, R28, R29 ;  /* 0x0000001d1c82723e */ /* 0x000fe400000000ff */
[----:B---3--:R-:W-:-:S02]  /*a180*/  F2FP.F16.F32.PACK_AB R131, R24, R25 ;  /* 0x000000191883723e */ /* 0x008fc400000000ff */
[----:B------:R-:W-:Y:S02]  /*a190*/  F2FP.F16.F32.PACK_AB R124, R22, R23 ;  /* 0x00000017167c723e */ /* 0x000fe400000000ff */
[----:B-1----:R-:W-:Y:S02]  /*a1a0*/  F2FP.F16.F32.PACK_AB R125, R32, R20 ;  /* 0x00000014207d723e */ /* 0x002fe400000000ff */
[----:B------:R-:W-:Y:S02]  /*a1b0*/  F2FP.F16.F32.PACK_AB R126, R11, R21 ;  /* 0x000000150b7e723e */ /* 0x000fe400000000ff */
[----:B------:R-:W-:Y:S01]  /*a1c0*/  F2FP.F16.F32.PACK_AB R127, R34, R33 ;  /* 0x00000021227f723e */ /* 0x000fe200000000ff */
[----:B------:R-:W-:Y:S01]  /*a1d0*/  FADD.FTZ R3, R219, R0 ;  /* 0x00000000db037221 */ /* 0x000fe20000010000 */
[----:B------:R-:W-:Y:S01]  /*a1e0*/  MOV R152, R236 ;  /* 0x000000ec00987202 */ /* 0x000fe20000000f00 */
[----:B------:R-:W-:Y:S01]  /*a1f0*/  FADD.FTZ R8, R218, R2 ;  /* 0x00000002da087221 */ /* 0x000fe20000010000 */
[----:B------:R-:W-:Y:S01]  /*a200*/  MOV R0, R81 ;  /* 0x0000005100007202 */ /* 0x000fe20000000f00 */
[----:B------:R-:W-:Y:S01]  /*a210*/  HMMA.16816.F32 R172, R128, R168, R172 ;  /* 0x000000a880ac723c */ /* 0x000fe200000018ac */
[----:B------:R-:W-:-:S05]  /*a220*/  MOV R2, R80 ;  /* 0x0000005000027202 */ /* 0x000fca0000000f00 */
[----:B------:R-:W-:Y:S01]  /*a230*/  HMMA.16816.F32 R204, R124, R168, R204 ;  /* 0x000000a87ccc723c */ /* 0x000fe200000018cc */
[----:B------:R-:W-:Y:S01]  /*a240*/  MOV R147, R152 ;  /* 0x0000009800937202 */ /* 0x000fe20000000f00 */
[----:B------:R-:W-:-:S04]  /*a250*/  FADD.FTZ R0, R0, R9 ;  /* 0x0000000900007221 */ /* 0x000fc80000010000 */
[----:B------:R-:W-:Y:S01]  /*a260*/  HMMA.16816.F32 R200, R124, R170, R200 ;  /* 0x000000aa7cc8723c */ /* 0x000fe200000018c8 */
[----:B------:R-:W-:-:S05]  /*a270*/  FADD.FTZ R2, R2, R10 ;  /* 0x0000000a02027221 */ /* 0x000fca0000010000 */
[-C--:B------:R-:W-:Y:S06]  /*a280*/  HMMA.16816.F32 R164, R128, R160.reuse, R164 ;  /* 0x000000a080a4723c */ /* 0x080fec00000018a4 */
[C---:B------:R-:W-:Y:S06]  /*a290*/  HMMA.16816.F32 R196, R124.reuse, R160, R196 ;  /* 0x000000a07cc4723c */ /* 0x040fec00000018c4 */
[----:B------:R-:W-:Y:S01]  /*a2a0*/  HMMA.16816.F32 R192, R124, R162, R192 ;  /* 0x000000a27cc0723c */ /* 0x000fe200000018c0 */
[----:B------:R-:W-:-:S02]  /*a2b0*/  MOV R35, R147 ;  /* 0x0000009300237202 */ /* 0x000fc40000000f00 */
[----:B------:R-:W-:-:S03]  /*a2c0*/  MOV R217, R98 ;  /* 0x0000006200d97202 */ /* 0x000fc60000000f00 */
[----:B------:R-:W-:Y:S01]  /*a2d0*/  HMMA.16816.F32 R120, R124, R4, R120 ;  /* 0x000000047c78723c */ /* 0x000fe20000001878 */
[----:B------:R-:W-:Y:S01]  /*a2e0*/  MOV R218, R97 ;  /* 0x0000006100da7202 */ /* 0x000fe20000000f00 */
[----:B------:R-:W-:Y:S01]  /*a2f0*/  IMAD.MOV.U32 R216, RZ, RZ, R99 ;  /* 0x000000ffffd87224 */ /* 0x000fe200078e0063 */
[----:B------:R-:W1:Y:S03]  /*a300*/  LDSM.16.MT88.4 R152, [R228+0xd800] ;  /* 0x00d80000e498783b */ /* 0x000e660000004200 */
[C---:B------:R-:W-:Y:S06]  /*a310*/  HMMA.16816.F32 R168, R128.reuse, R170, R36 ;  /* 0x000000aa80a8723c */ /* 0x040fec0000001824 */
[C---:B------:R-:W-:Y:S01]  /*a320*/  HMMA.16816.F32 R116, R128.reuse, R4, R116 ;  /* 0x000000048074723c */ /* 0x040fe20000001874 */
[----:B------:R-:W-:Y:S01]  /*a330*/  MOV R36, R82 ;  /* 0x0000005200247202 */ /* 0x000fe20000000f00 */
[----:B------:R-:W-:Y:S01]  /*a340*/  IMAD.MOV.U32 R38, RZ, RZ, R146 ;  /* 0x000000ffff267224 */ /* 0x000fe200078e0092 */
[----:B------:R-:W-:Y:S01]  /*a350*/  MOV R37, R144 ;  /* 0x0000009000257202 */ /* 0x000fe20000000f00 */
[----:B------:R-:W-:Y:S01]  /*a360*/  IMAD.MOV.U32 R219, RZ, RZ, R96 ;  /* 0x000000ffffdb7224 */ /* 0x000fe200078e0060 */
[----:B------:R2:W5:Y:S01]  /*a370*/  LDL.LU R236, [R1+0xb8] ;  /* 0x0000b80001ec7983 */ /* 0x0005620000300800 */
[----:B------:R-:W-:Y:S01]  /*a380*/  HMMA.16816.F32 R160, R128, R162, R44 ;  /* 0x000000a280a0723c */ /* 0x000fe2000000182c */
[----:B------:R-:W-:Y:S01]  /*a390*/  MOV R39, R145 ;  /* 0x0000009100277202 */ /* 0x000fe20000000f00 */
[----:B------:R-:W-:Y:S01]  /*a3a0*/  FADD.FTZ R3, R36, R3 ;  /* 0x0000000324037221 */ /* 0x000fe20000010000 */
[----:B------:R-:W-:Y:S01]  /*a3b0*/  FADD.FTZ R0, R38, R0 ;  /* 0x0000000026007221 */ /* 0x000fe20000010000 */
[----:B------:R-:W-:Y:S01]  /*a3c0*/  FADD.FTZ R2, R37, R2 ;  /* 0x0000000225027221 */ /* 0x000fe20000010000 */
[----:B------:R-:W3:Y:S02]  /*a3d0*/  LDSM.16.MT88.4 R144, [R227+0xd800] ;  /* 0x00d80000e390783b */ /* 0x000ee40000004200 */
[----:B------:R-:W-:-:S02]  /*a3e0*/  IMAD.MOV.U32 R47, RZ, RZ, R83 ;  /* 0x000000ffff2f7224 */ /* 0x000fc400078e0053 */
[----:B------:R-:W-:Y:S01]  /*a3f0*/  FADD.FTZ R3, R35, R3 ;  /* 0x0000000323037221 */ /* 0x000fe20000010000 */
[----:B------:R-:W-:Y:S01]  /*a400*/  FADD.FTZ R0, R217, R0 ;  /* 0x00000000d9007221 */ /* 0x000fe20000010000 */
[----:B------:R-:W-:Y:S01]  /*a410*/  FADD.FTZ R2, R216, R2 ;  /* 0x00000002d8027221 */ /* 0x000fe20000010000 */
[----:B------:R-:W-:Y:S01]  /*a420*/  FADD.FTZ R4, R47, R8 ;  /* 0x000000082f047221 */ /* 0x000fe20000010000 */
[----:B------:R-:W4:Y:S03]  /*a430*/  LDSM.16.MT88.4 R80, [R225+0xf800] ;  /* 0x00f80000e150783b */ /* 0x000f260000004200 */
[----:B------:R-:W-:Y:S01]  /*a440*/  FADD.FTZ R4, R39, R4 ;  /* 0x0000000427047221 */ /* 0x000fe20000010000 */
[----:B------:R-:W-:Y:S01]  /*a450*/  FADD.FTZ R3, R219, R3 ;  /* 0x00000003db037221 */ /* 0x000fe20000010000 */
[----:B------:R-:W-:Y:S01]  /*a460*/  FADD.FTZ R0, R221, R0 ;  /* 0x00000000dd007221 */ /* 0x000fe20000010000 */
[----:B------:R-:W2:Y:S01]  /*a470*/  LDSM.16.MT88.4 R96, [R226+0xf800] ;  /* 0x00f80000e260783b */ /* 0x000ea20000004200 */
        /* <DEDUP_REMOVED lines=39> */
[----:B------:R2:W5:Y:S01]  /*a6f0*/  LDL.LU R136, [R1+0x90] ;  /* 0x0000900001887983 */ /* 0x0005620000300800 */
[-C--:B-1----:R-:W-:Y:S03]  /*a700*/  HMMA.16816.F32 R156, R128, R152.reuse, R156 ;  /* 0x00000098809c723c */ /* 0x082fe6000000189c */
[----:B------:R1:W-:Y:S03]  /*a710*/  STL [R1+0x20], R4 ;  /* 0x0000200401007387 */ /* 0x0003e60000100800 */
[C---:B------:R-:W-:Y:S01]  /*a720*/  HMMA.16816.F32 R188, R124.reuse, R152, R188 ;  /* 0x000000987cbc723c */ /* 0x040fe200000018bc */
[----:B------:R1:W-:Y:S04]  /*a730*/  STL [R1+0x24], R3 ;  /* 0x0000240301007387 */ /* 0x0003e80000100800 */
[----:B------:R1:W-:Y:S01]  /*a740*/  STL [R1+0x2c], R0 ;  /* 0x00002c0001007387 */ /* 0x0003e20000100800 */
[C---:B------:R-:W-:Y:S03]  /*a750*/  HMMA.16816.F32 R184, R124.reuse, R154, R184 ;  /* 0x0000009a7cb8723c */ /* 0x040fe600000018b8 */
[----:B------:R1:W-:Y:S03]  /*a760*/  STL [R1+0x28], R2 ;  /* 0x0000280201007387 */ /* 0x0003e60000100800 */
[C---:B---3--:R-:W-:Y:S06]  /*a770*/  HMMA.16816.F32 R180, R124.reuse, R144, R180 ;  /* 0x000000907cb4723c */ /* 0x048fec00000018b4 */
[C---:B------:R-:W-:Y:S06]  /*a780*/  HMMA.16816.F32 R176, R124.reuse, R146, R176 ;  /* 0x000000927cb0723c */ /* 0x040fec00000018b0 */
[C---:B----4-:R-:W-:Y:S06]  /*a790*/  HMMA.16816.F32 R72, R124.reuse, R80, R72 ;  /* 0x000000507c48723c */ /* 0x050fec0000001848 */
        /* <DEDUP_REMOVED lines=27> */
[----:B------:R-:W-:Y:S04]  /*a950*/  STL [R1+0xa8], R74 ;  /* 0x0000a84a01007387 */ /* 0x000fe80000100800 */
[----:B------:R-:W-:Y:S01]  /*a960*/  STL [R1+0xa4], R73 ;  /* 0x0000a44901007387 */ /* 0x000fe20000100800 */
[----:B------:R-:W1:Y:S03]  /*a970*/  @!P2 LDC.64 R4, c[0x0][0x220] ;  /* 0x00008800ff04ab82 */ /* 0x000e660000000a00 */
[----:B------:R-:W-:Y:S04]  /*a980*/  STL [R1+0xa0], R72 ;  /* 0x0000a04801007387 */ /* 0x000fe80000100800 */
[----:B------:R-:W-:Y:S01]  /*a990*/  STL [R1+0x9c], R71 ;  /* 0x00009c4701007387 */ /* 0x000fe20000100800 */
[----:B------:R-:W4:Y:S03]  /*a9a0*/  @!P2 LDC.64 R8, c[0x0][0x220] ;  /* 0x00008800ff08ab82 */ /* 0x000f260000000a00 */
[----:B------:R-:W-:Y:S04]  /*a9b0*/  @P2 STS.128 [R243+0xc000], RZ ;  /* 0x00c000fff3002388 */ /* 0x000fe80000000c00 */
[----:B------:R-:W-:Y:S01]  /*a9c0*/  STL [R1+0x98], R70 ;  /* 0x0000984601007387 */ /* 0x000fe20000100800 */
[----:B------:R-:W4:Y:S03]  /*a9d0*/  @!P2 LDC.64 R10, c[0x0][0x220] ;  /* 0x00008800ff0aab82 */ /* 0x000f260000000a00 */
[----:B------:R-:W-:Y:S04]  /*a9e0*/  STL [R1+0x94], R69 ;  /* 0x0000944501007387 */ /* 0x000fe80000100800 */
[----:B------:R-:W-:Y:S01]  /*a9f0*/  STL [R1+0x90], R68 ;  /* 0x0000904401007387 */ /* 0x000fe20000100800 */
        /* <DEDUP_REMOVED lines=70> */
[----:B------:R1:W-:Y:S04]  /*ae60*/  @!P1 LDGSTS.E.BYPASS.LTC128B.128 [R243+0xf800], desc[UR26][R4.64+0x80] ;  /* 0x0f80008004f39fae */ /* 0x0003e8000b901d5a */
[----:B--2---:R-:W-:Y:S04]  /*ae70*/  LDSM.16.M88.4 R12, [R231+0x2000] ;  /* 0x00200000e70c783b */ /* 0x004fe80000000200 */
[----:B------:R-:W2:Y:S04]  /*ae80*/  LDSM.16.M88.4 R40, [R224+0x9000] ;  /* 0x00900000e028783b */ /* 0x000ea80000000200 */
[----:B------:R-:W3:Y:S04]  /*ae90*/  LDSM.16.M88.4 R16, [R231] ;  /* 0x00000000e710783b */ /* 0x000ee80000000200 */
[----:B------:R-:W4:Y:S04]  /*aea0*/  LDSM.16.M88.4 R44, [R224+0x8800] ;  /* 0x00880000e02c783b */ /* 0x000f280000000200 */
[----:B------:R-:W-:Y:S04]  /*aeb0*/  LDSM.16.M88.4 R24, [R241] ;  /* 0x00000000f118783b */ /* 0x000fe80000000200 */
[----:B------:R-:W-:Y:S04]  /*aec0*/  LDSM.16.M88.4 R36, [R224+0x9800] ;  /* 0x00980000e024783b */ /* 0x000fe80000000200 */
[----:B-1----:R-:W1:Y:S04]  /*aed0*/  LDSM.16.M88.4 R4, [R232+0x2000] ;  /* 0x00200000e804783b */ /* 0x002e680000000200 */
[----:B------:R-:W1:Y:S04]  /*aee0*/  LDSM.16.M88.4 R48, [R224+0x8000] ;  /* 0x00800000e030783b */ /* 0x000e680000000200 */
[----:B------:R-:W-:Y:S04]  /*aef0*/  LDSM.16.M88.4 R8, [R232] ;  /* 0x00000000e808783b */ /* 0x000fe80000000200 */
[----:B------:R-:W1:Y:S04]  /*af00*/  LDSM.16.M88.4 R28, [R242] ;  /* 0x00000000f21c783b */ /* 0x000e680000000200 */
[----:B------:R-:W1:Y:S01]  /*af10*/  LDSM.16.M88.4 R20, [R240] ;  /* 0x00000000f014783b */ /* 0x000e620000000200 */
[-C--:B--2---:R-:W-:Y:S03]  /*af20*/  HMMA.16816.F32 R60, R12, R40.reuse, RZ ;  /* 0x000000280c3c723c */ /* 0x084fe600000018ff */
[----:B------:R-:W2:Y:S04]  /*af30*/  LDSM.16.M88.4 R32, [R235] ;  /* 0x00000000eb20783b */ /* 0x000ea80000000200 */
[----:B------:R-:W0:Y:S01]  /*af40*/  LDGDEPBAR ;  /* 0x00000000000079af */ /* 0x000e220000000000 */
[C---:B---3--:R-:W-:Y:S06]  /*af50*/  HMMA.16816.F32 R64, R16.reuse, R40, RZ ;  /* 0x000000281040723c */ /* 0x048fec00000018ff */
[-C--:B----4-:R-:W-:Y:S06]  /*af60*/  HMMA.16816.F32 R140, R16, R44.reuse, RZ ;  /* 0x0000002c108c723c */ /* 0x090fec00000018ff */
[----:B------:R-:W-:Y:S06]  /*af70*/  HMMA.16816.F32 R136, R12, R44, RZ ;  /* 0x0000002c0c88723c */ /* 0x000fec00000018ff */
[----:B-1----:R-:W-:Y:S06]  /*af80*/  HMMA.16816.F32 R60, R4, R24, R60 ;  /* 0x00000018043c723c */ /* 0x002fec000000183c */
[C---:B------:R-:W-:Y:S06]  /*af90*/  HMMA.16816.F32 R56, R16.reuse, R36, RZ ;  /* 0x000000241038723c */ /* 0x040fec00000018ff */
[-C--:B------:R-:W-:Y:S06]  /*afa0*/  HMMA.16816.F32 R212, R16, R48.reuse, RZ ;  /* 0x0000003010d4723c */ /* 0x080fec00000018ff */
[C---:B------:R-:W-:Y:S06]  /*afb0*/  HMMA.16816.F32 R208, R12.reuse, R48, RZ ;  /* 0x000000300cd0723c */ /* 0x040fec00000018ff */
[----:B------:R-:W-:Y:S06]  /*afc0*/  HMMA.16816.F32 R52, R12, R36, RZ ;  /* 0x000000240c34723c */ /* 0x000fec00000018ff */
[----:B------:R-:W-:Y:S01]  /*afd0*/  HMMA.16816.F32 R68, R8, R28, R140 ;  /* 0x0000001c0844723c */ /* 0x000fe2000000188c */
[----:B------:R-:W-:-:S05]  /*afe0*/  IMAD.MOV.U32 R36, RZ, RZ, R60 ;  /* 0x000000ffff247224 */ /* 0x000fca00078e003c */
[----:B------:R-:W-:Y:S06]  /*aff0*/  HMMA.16816.F32 R216, R4, R28, R136 ;  /* 0x0000001c04d8723c */ /* 0x000fec0000001888 */
[----:B------:R-:W-:Y:S01]  /*b000*/  HMMA.16816.F32 R64, R8, R24, R64 ;  /* 0x000000180840723c */ /* 0x000fe20000001840 */
[----:B------:R-:W-:-:S05]  /*b010*/  IMAD.MOV.U32 R29, RZ, RZ, R61 ;  /* 0x000000ffff1d7224 */ /* 0x000fca00078e003d */
[----:B------:R-:W-:Y:S01]  /*b020*/  HMMA.16816.F32 R56, R8, R20, R56 ;  /* 0x000000140838723c */ /* 0x000fe20000001838 */
[----:B------:R-:W-:Y:S02]  /*b030*/  IMAD.MOV.U32 R25, RZ, RZ, R62 ;  /* 0x000000ffff197224 */ /* 0x000fe400078e003e */
[----:B------:R-:W-:-:S03]  /*b040*/  IMAD.MOV.U32 R24, RZ, RZ, R63 ;  /* 0x000000ffff187224 */ /* 0x000fc600078e003f */
[----:B------:R-:W-:Y:S01]  /*b050*/  HMMA.16816.F32 R60, R12, R50, RZ ;  /* 0x000000320c3c723c */ /* 0x000fe200000018ff */
[----:B------:R-:W-:Y:S02]  /*b060*/  IMAD.MOV.U32 R41, RZ, RZ, R70 ;  /* 0x000000ffff297224 */ /* 0x000fe400078e0046 */
[----:B------:R-:W-:-:S03]  /*b070*/  IMAD.MOV.U32 R40, RZ, RZ, R71 ;  /* 0x000000ffff287224 */ /* 0x000fc600078e0047 */
[----:B------:R-:W-:Y:S06]  /*b080*/  HMMA.16816.F32 R48, R16, R50, RZ ;  /* 0x000000321030723c */ /* 0x000fec00000018ff */
[-C--:B--2---:R-:W-:Y:S01]  /*b090*/  HMMA.16816.F32 R212, R8, R32.reuse, R212 ;  /* 0x0000002008d4723c */ /* 0x084fe200000018d4 */
[----:B------:R-:W-:Y:S02]  /*b0a0*/  IMAD.MOV.U32 R28, RZ, RZ, R64 ;  /* 0x000000ffff1c7224 */ /* 0x000fe400078e0040 */
[----:B------:R-:W-:Y:S02]  /*b0b0*/  IMAD.MOV.U32 R3, RZ, RZ, R65 ;  /* 0x000000ffff037224 */ /* 0x000fe400078e0041 */
[----:B------:R-:W-:Y:S01]  /*b0c0*/  IMAD.MOV.U32 R2, RZ, RZ, R66 ;  /* 0x000000ffff027224 */ /* 0x000fe200078e0042 */
[----:B------:R-:W-:Y:S01]  /*b0d0*/  HMMA.16816.F32 R208, R4, R32, R208 ;  /* 0x0000002004d0723c */ /* 0x000fe200000018d0 */
[----:B------:R-:W-:-:S02]  /*b0e0*/  IMAD.MOV.U32 R66, RZ, RZ, R56 ;  /* 0x000000ffff427224 */ /* 0x000fc400078e0038 */
[----:B------:R-:W-:Y:S02]  /*b0f0*/  IMAD.MOV.U32 R65, RZ, RZ, R57 ;  /* 0x000000ffff417224 */ /* 0x000fe400078e0039 */
[----:B------:R-:W-:Y:S01]  /*b100*/  IMAD.MOV.U32 R64, RZ, RZ, R58 ;  /* 0x000000ffff407224 */ /* 0x000fe200078e003a */
[C---:B------:R-:W-:Y:S01]  /*b110*/  HMMA.16816.F32 R60, R4.reuse, R34, R60 ;  /* 0x00000022043c723c */ /* 0x040fe2000000183c */
[----:B------:R-:W-:Y:S02]  /*b120*/  IMAD.MOV.U32 R32, RZ, RZ, R68 ;  /* 0x000000ffff207224 */ /* 0x000fe400078e0044 */
[----:B------:R-:W-:Y:S02]  /*b130*/  IMAD.MOV.U32 R33, RZ, RZ, R69 ;  /* 0x000000ffff217224 */ /* 0x000fe400078e0045 */
[----:B------:R-:W-:Y:S01]  /*b140*/  IMAD.MOV.U32 R37, RZ, RZ, R59 ;  /* 0x000000ffff257224 */ /* 0x000fe200078e003b */
[----:B------:R-:W-:Y:S01]  /*b150*/  HMMA.16816.F32 R68, R4, R20, R52 ;  /* 0x000000140444723c */ /* 0x000fe20000001834 */
[----:B------:R-:W-:-:S05]  /*b160*/  IMAD.MOV.U32 R0, RZ, RZ, R67 ;  /* 0x000000ffff007224 */ /* 0x000fca00078e0043 */
[C---:B------:R-:W-:Y:S06]  /*b170*/  HMMA.16816.F32 R56, R12.reuse, R46, RZ ;  /* 0x0000002e0c38723c */ /* 0x040fec00000018ff */
[----:B------:R-:W-:Y:S06]  /*b180*/  HMMA.16816.F32 R52, R12, R42, RZ ;  /* 0x0000002a0c34723c */ /* 0x000fec00000018ff */
[----:B------:R-:W-:Y:S06]  /*b190*/  HMMA.16816.F32 R48, R8, R34, R48 ;  /* 0x000000220830723c */ /* 0x000fec0000001830 */
[----:B------:R-:W-:Y:S01]  /*b1a0*/  HMMA.16816.F32 R12, R12, R38, RZ ;  /* 0x000000260c0c723c */ /* 0x000fe200000018ff */
[----:B------:R-:W-:-:S02]  /*b1b0*/  IMAD.MOV.U32 R34, RZ, RZ, R41 ;  /* 0x000000ffff227224 */ /* 0x000fc400078e0029 */
[----:B------:R-:W-:-:S03]  /*b1c0*/  IMAD.MOV.U32 R35, RZ, RZ, R40 ;  /* 0x000000ffff237224 */ /* 0x000fc600078e0028 */
[C---:B------:R-:W-:Y:S06]  /*b1d0*/  HMMA.16816.F32 R44, R16.reuse, R46, RZ ;  /* 0x0000002e102c723c */ /* 0x040fec00000018ff */
[C---:B------:R-:W-:Y:S06]  /*b1e0*/  HMMA.16816.F32 R40, R16.reuse, R42, RZ ;  /* 0x0000002a1028723c */ /* 0x040fec00000018ff */
[----:B------:R-:W-:Y:S06]  /*b1f0*/  HMMA.16816.F32 R16, R16, R38, RZ ;  /* 0x000000261010723c */ /* 0x000fec00000018ff */
[C---:B------:R-:W-:Y:S06]  /*b200*/  HMMA.16816.F32 R56, R4.reuse, R30, R56 ;  /* 0x0000001e0438723c */ /* 0x040fec0000001838 */
[C---:B------:R-:W-:Y:S06]  /*b210*/  HMMA.16816.F32 R140, R4.reuse, R26, R52 ;  /* 0x0000001a048c723c */ /* 0x040fec0000001834 */
        /* <DEDUP_REMOVED lines=19> */
[C---:B------:R-:W-:Y:S01]  /*b350*/  HMMA.16816.F32 R24, R8.reuse, R14, R48 ;  /* 0x0000000e0818723c */ /* 0x040fe20000001830 */
[----:B------:R-:W1:Y:S01]  /*b360*/  LDSM.16.M88.4 R12, [R230+0x8800] ;  /* 0x00880000e60c783b */ /* 0x000e620000000200 */
[----:B------:R-:W-:Y:S02]  /*b370*/  IMAD.MOV.U32 R212, RZ, RZ, R36 ;  /* 0x000000ffffd47224 */ /* 0x000fe400078e0024 */
[----:B------:R-:W-:Y:S02]  /*b380*/  IMAD.MOV.U32 R213, RZ, RZ, R29 ;  /* 0x000000ffffd57224 */ /* 0x000fe400078e001d */
[----:B------:R-:W-:Y:S01]  /*b390*/  IMAD.MOV.U32 R63, RZ, RZ, R0 ;  /* 0x000000ffff3f7224 */ /* 0x000fe200078e0000 */
        /* <DEDUP_REMOVED lines=15> */
[----:B------:R-:W1:Y:S04]  /*b490*/  LDSM.16.M88.4 R12, [R229] ;  /* 0x00000000e50c783b */ /* 0x000e680000000200 */
[----:B------:R-:W2:Y:S07]  /*b4a0*/  LDSM.16.M88.4 R8, [R233] ;  /* 0x00000000e908783b */ /* 0x000eae0000000200 */
[----:B------:R-:W-:-:S02]  /*b4b0*/  IMAD.MOV.U32 R40, RZ, RZ, R60 ;  /* 0x000000ffff287224 */ /* 0x000fc400078e003c */
[----:B------:R-:W-:Y:S02]  /*b4c0*/  IMAD.MOV.U32 R3, RZ, RZ, R61 ;  /* 0x000000ffff037224 */ /* 0x000fe400078e003d */
[----:B------:R-:W-:Y:S02]  /*b4d0*/  IMAD.MOV.U32 R2, RZ, RZ, R62 ;  /* 0x000000ffff027224 */ /* 0x000fe400078e003e */
[----:B------:R-:W-:Y:S01]  /*b4e0*/  IMAD.MOV.U32 R0, RZ, RZ, R63 ;  /* 0x000000ffff007224 */ /* 0x000fe200078e003f */
[-C--:B-1----:R-:W-:Y:S06]  /*b4f0*/  HMMA.16816.F32 R68, R4, R12.reuse, R136 ;  /* 0x0000000c0444723c */ /* 0x082fec0000001888 */
[----:B--2---:R-:W-:Y:S06]  /*b500*/  HMMA.16816.F32 R216, R8, R12, R64 ;  /* 0x0000000c08d8723c */ /* 0x004fec0000001840 */
[-C--:B------:R-:W-:Y:S06]  /*b510*/  HMMA.16816.F32 R212, R4, R14.reuse, R52 ;  /* 0x0000000e04d4723c */ /* 0x080fec0000001834 */
[----:B------:R-:W-:Y:S01]  /*b520*/  HMMA.16816.F32 R136, R8, R14, R24 ;  /* 0x0000000e0888723c */ /* 0x000fe20000001818 */
[----:B------:R-:W1:Y:S01]  /*b530*/  LDSM.16.M88.4 R12, [R229+0x800] ;  /* 0x00080000e50c783b */ /* 0x000e620000000200 */
[----:B------:R-:W-:-:S02]  /*b540*/  IMAD.MOV.U32 R53, RZ, RZ, R3 ;  /* 0x000000ffff357224 */ /* 0x000fc400078e0003 */
[----:B------:R-:W-:Y:S02]  /*b550*/  IMAD.MOV.U32 R54, RZ, RZ, R2 ;  /* 0x000000ffff367224 */ /* 0x000fe400078e0002 */
[----:B------:R-:W-:Y:S02]  /*b560*/  IMAD.MOV.U32 R55, RZ, RZ, R0 ;  /* 0x000000ffff377224 */ /* 0x000fe400078e0000 */
[----:B------:R-:W-:Y:S01]  /*b570*/  IMAD.MOV.U32 R52, RZ, RZ, R40 ;  /* 0x000000ffff347224 */ /* 0x000fe200078e0028 */
[----:B-1----:R-:W-:Y:S06]  /*b580*/  HMMA.16816.F32 R60, R4, R14, R28 ;  /* 0x0000000e043c723c */ /* 0x002fec000000181c */
[-C--:B------:R-:W-:Y:S06]  /*b590*/  HMMA.16816.F32 R36, R8, R12.reuse, R36 ;  /* 0x0000000c0824723c */ /* 0x080fec0000001824 */
[----:B------:R-:W-:Y:S06]  /*b5a0*/  HMMA.16816.F32 R64, R4, R12, R32 ;  /* 0x0000000c0440723c */ /* 0x000fec0000001820 */
[----:B------:R-:W-:Y:S01]  /*b5b0*/  HMMA.16816.F32 R28, R8, R14, R20 ;  /* 0x0000000e081c723c */ /* 0x000fe20000001814 */
[----:B------:R-:W1:Y:S11]  /*b5c0*/  LDSM.16.M88.4 R12, [R229+0x1000] ;  /* 0x00100000e50c783b */ /* 0x000e760000000200 */
[----:B------:R-:W-:-:S02]  /*b5d0*/  IMAD.MOV.U32 R24, RZ, RZ, R36 ;  /* 0x000000ffff187224 */ /* 0x000fc400078e0024 */
[----:B------:R-:W-:Y:S02]  /*b5e0*/  IMAD.MOV.U32 R3, RZ, RZ, R37 ;  /* 0x000000ffff037224 */ /* 0x000fe400078e0025 */
[----:B------:R-:W-:Y:S02]  /*b5f0*/  IMAD.MOV.U32 R2, RZ, RZ, R38 ;  /* 0x000000ffff027224 */ /* 0x000fe400078e0026 */
[----:B------:R-:W-:Y:S02]  /*b600*/  IMAD.MOV.U32 R0, RZ, RZ, R39 ;  /* 0x000000ffff007224 */ /* 0x000fe400078e0027 */
[----:B-1----:R-:W-:Y:S06]  /*b610*/  HMMA.16816.F32 R36, R4, R14, R140 ;  /* 0x0000000e0424723c */ /* 0x002fec000000188c */
        /* <DEDUP_REMOVED lines=10> */
[-C--:B------:R-:W-:Y:S01]  /*b6c0*/  HMMA.16816.F32 R20, R4, R14.reuse, R220 ;  /* 0x0000000e0414723c */ /* 0x080fe200000018dc */
[----:B------:R-:W-:Y:S05]  /*b6d0*/  LDSM.16.M88.4 R4, [R231+0x6000] ;  /* 0x00600000e704783b */ /* 0x000fea0000000200 */
        /* <DEDUP_REMOVED lines=31> */
[----:B------:R-:W-:Y:S06]  /*b8d0*/  HMMA.16816.F32 R64, R4, R12, R32 ;  /* 0x0000000c0440723c */ /* 0x000fec0000001820 */
        /* <DEDUP_REMOVED lines=8> */
[----:B------:R-:W2:Y:S01]  /*b960*/  LDSM.16.M88.4 R4, [R232+0x6000] ;  /* 0x00600000e804783b */ /* 0x000ea20000000200 */
[-C--:B-1----:R-:W-:Y:S06]  /*b970*/  HMMA.16816.F32 R40, R8, R12.reuse, R52 ;  /* 0x0000000c0828723c */ /* 0x082fec0000001834 */
[----:B--2---:R-:W-:Y:S01]  /*b980*/  HMMA.16816.F32 R68, R4, R12, R68 ;  /* 0x0000000c0444723c */ /* 0x004fe20000001844 */
[----:B------:R-:W-:-:S02]  /*b990*/  IMAD.MOV.U32 R52, RZ, RZ, R27 ;  /* 0x000000ffff347224 */ /* 0x000fc400078e001b */
[----:B------:R-:W-:Y:S02]  /*b9a0*/  IMAD.MOV.U32 R53, RZ, RZ, R26 ;  /* 0x000000ffff357224 */ /* 0x000fe400078e001a */
[----:B------:R-:W-:Y:S01]  /*b9b0*/  IMAD.MOV.U32 R54, RZ, RZ, R25 ;  /* 0x000000ffff367224 */ /* 0x000fe200078e0019 */
[----:B------:R-:W-:Y:S01]  /*b9c0*/  HMMA.16816.F32 R36, R4, R14, R56 ;  /* 0x0000000e0424723c */ /* 0x000fe20000001838 */
[----:B------:R-:W-:-:S05]  /*b9d0*/  IMAD.MOV.U32 R55, RZ, RZ, R24 ;  /* 0x000000ffff377224 */ /* 0x000fca00078e0018 */
[C---:B------:R-:W-:Y:S01]  /*b9e0*/  HMMA.16816.F32 R24, R8.reuse, R14, R136 ;  /* 0x0000000e0818723c */ /* 0x040fe20000001888 */
[----:B------:R-:W1:Y:S01]  /*b9f0*/  LDSM.16.M88.4 R12, [R238] ;  /* 0x00000000ee0c783b */ /* 0x000e620000000200 */
[----:B------:R-:W-:Y:S02]  /*ba00*/  IMAD.MOV.U32 R56, RZ, RZ, R48 ;  /* 0x000000ffff387224 */ /* 0x000fe400078e0030 */
        /* <DEDUP_REMOVED lines=13> */
[----:B-1----:R-:W-:Y:S06]  /*bae0*/  HMMA.16816.F32 R216, R8, R12, R52 ;  /* 0x0000000c08d8723c */ /* 0x002fec0000001834 */
[-C--:B------:R-:W-:Y:S06]  /*baf0*/  HMMA.16816.F32 R140, R4, R14.reuse, R44 ;  /* 0x0000000e048c723c */ /* 0x080fec000000182c */
[----:B------:R-:W-:Y:S01]  /*bb00*/  HMMA.16816.F32 R16, R8, R14, R16 ;  /* 0x0000000e0810723c */ /* 0x000fe20000001810 */
[----:B------:R-:W-:Y:S11]  /*bb10*/  LDSM.16.M88.4 R8, [R234+0x4000] ;  /* 0x00400000ea08783b */ /* 0x000ff60000000200 */
[----:B------:R-:W-:-:S02]  /*bb20*/  IMAD.MOV.U32 R52, RZ, RZ, R216 ;  /* 0x000000ffff347224 */ /* 0x000fc400078e00d8 */
[----:B------:R-:W-:Y:S02]  /*bb30*/  IMAD.MOV.U32 R3, RZ, RZ, R217 ;  /* 0x000000ffff037224 */ /* 0x000fe400078e00d9 */
[----:B------:R-:W-:Y:S02]  /*bb40*/  IMAD.MOV.U32 R2, RZ, RZ, R218 ;  /* 0x000000ffff027224 */ /* 0x000fe400078e00da */
[----:B------:R-:W-:Y:S02]  /*bb50*/  IMAD.MOV.U32 R0, RZ, RZ, R219 ;  /* 0x000000ffff007224 */ /* 0x000fe400078e00db */
[----:B------:R-:W-:Y:S01]  /*bb60*/  HMMA.16816.F32 R216, R4, R12, R64 ;  /* 0x0000000c04d8723c */ /* 0x000fe20000001840 */
[----:B------:R-:W-:Y:S01]  /*bb70*/  LDSM.16.M88.4 R4, [R234+0x6000] ;  /* 0x00600000ea04783b */ /* 0x000fe20000000200 */
[----:B------:R-:W-:Y:S02]  /*bb80*/  IMAD.MOV.U32 R44, RZ, RZ, R52 ;  /* 0x000000ffff2c7224 */ /* 0x000fe400078e0034 */
[----:B------:R-:W-:Y:S01]  /*bb90*/  IMAD.MOV.U32 R45, RZ, RZ, R3 ;  /* 0x000000ffff2d7224 */ /* 0x000fe200078e0003 */
[----:B------:R-:W1:Y:S01]  /*bba0*/  LDSM.16.M88.4 R12, [R230+0xa000] ;  /* 0x00a00000e60c783b */ /* 0x000e620000000200 */
[----:B------:R-:W-:-:S02]  /*bbb0*/  IMAD.MOV.U32 R46, RZ, RZ, R2 ;  /* 0x000000ffff2e7224 */ /* 0x000fc400078e0002 */
[----:B------:R-:W-:Y:S01]  /*bbc0*/  IMAD.MOV.U32 R47, RZ, RZ, R0 ;  /* 0x000000ffff2f7224 */ /* 0x000fe200078e0000 */
[C---:B-1----:R-:W-:Y:S06]  /*bbd0*/  HMMA.16816.F32 R52, R4.reuse, R12, R68 ;  /* 0x0000000c0434723c */ /* 0x042fec0000001844 */
[-C--:B------:R-:W-:Y:S06]  /*bbe0*/  HMMA.16816.F32 R68, R4, R14.reuse, R36 ;  /* 0x0000000e0444723c */ /* 0x080fec0000001824 */
[----:B------:R-:W-:-:S12]  /*bbf0*/  HMMA.16816.F32 R212, R8, R14, R24 ;  /* 0x0000000e08d4723c */ /* 0x000fd80000001818 */
[----:B------:R-:W-:Y:S02]  /*bc00*/  IMAD.MOV.U32 R72, RZ, RZ, R52 ;  /* 0x000000ffff487224 */ /* 0x000fe400078e0034 */
[----:B------:R-:W-:Y:S02]  /*bc10*/  IMAD.MOV.U32 R3, RZ, RZ, R53 ;  /* 0x000000ffff037224 */ /* 0x000fe400078e0035 */
[----:B------:R-:W-:Y:S02]  /*bc20*/  IMAD.MOV.U32 R2, RZ, RZ, R54 ;  /* 0x000000ffff027224 */ /* 0x000fe400078e0036 */
[----:B------:R-:W-:Y:S02]  /*bc30*/  IMAD.MOV.U32 R0, RZ, RZ, R55 ;  /* 0x000000ffff007224 */ /* 0x000fe400078e0037 */
[----:B------:R-:W-:Y:S01]  /*bc40*/  HMMA.16816.F32 R52, R8, R12, R40 ;  /* 0x0000000c0834723c */ /* 0x000fe20000001828 */
[----:B------:R-:W1:-:S15]  /*bc50*/  LDSM.16.M88.4 R12, [R230+0xa800] ;  /* 0x00a80000e60c783b */ /* 0x000e5e0000000200 */
[----:B------:R-:W-:-:S08]  /*bc60*/  NOP ;  /* 0x0000000000007918 */ /* 0x000fd00000000000 */
[----:B------:R-:W-:Y:S02]  /*bc70*/  IMAD.MOV.U32 R43, RZ, RZ, R52 ;  /* 0x000000ffff2b7224 */ /* 0x000fe400078e0034 */
[----:B------:R-:W-:Y:S02]  /*bc80*/  IMAD.MOV.U32 R42, RZ, RZ, R53 ;  /* 0x000000ffff2a7224 */ /* 0x000fe400078e0035 */
[----:B------:R-:W-:Y:S02]  /*bc90*/  IMAD.MOV.U32 R41, RZ, RZ, R54 ;  /* 0x000000ffff297224 */ /* 0x000fe400078e0036 */
[----:B------:R-:W-:Y:S02]  /*bca0*/  IMAD.MOV.U32 R40, RZ, RZ, R55 ;  /* 0x000000ffff287224 */ /* 0x000fe400078e0037 */
[----:B-1----:R-:W-:Y:S06]  /*bcb0*/  HMMA.16816.F32 R52, R4, R14, R28 ;  /* 0x0000000e0434723c */ /* 0x002fec000000181c */
[-C--:B------:R-:W-:Y:S06]  /*bcc0*/  HMMA.16816.F32 R220, R8, R12.reuse, R48 ;  /* 0x0000000c08dc723c */ /* 0x080fec0000001830 */
[----:B------:R-:W-:Y:S06]  /*bcd0*/  HMMA.16816.F32 R64, R4, R12, R32 ;  /* 0x0000000c0440723c */ /* 0x000fec0000001820 */
[C---:B------:R-:W-:Y:S01]  /*bce0*/  HMMA.16816.F32 R28, R8.reuse, R14, R20 ;  /* 0x0000000e081c723c */ /* 0x040fe20000001814 */
[----:B------:R-:W1:Y:S05]  /*bcf0*/  LDSM.16.M88.4 R12, [R230+0xb000] ;  /* 0x00b00000e60c783b */ /* 0x000e6a0000000200 */
        /* <DEDUP_REMOVED lines=10> */
[----:B------:R-:W2:Y:S01]  /*bda0*/  S2R R72, SR_TID.X ;  /* 0x0000000000487919 */ /* 0x000ea20000002100 */
[----:B------:R-:W-:-:S02]  /*bdb0*/  IMAD.MOV.U32 R63, RZ, RZ, R0 ;  /* 0x000000ffff3f7224 */ /* 0x000fc400078e0000 */
[----:B------:R-:W-:Y:S02]  /*bdc0*/  IMAD.U32 R0, RZ, RZ, UR29 ;  /* 0x0000001dff007e24 */ /* 0x000fe4000f8e00ff */
[----:B------:R-:W-:Y:S02]  /*bdd0*/  IMAD.MOV.U32 R61, RZ, RZ, R3 ;  /* 0x000000ffff3d7224 */ /* 0x000fe400078e0003 */
[----:B------:R-:W-:Y:S01]  /*bde0*/  IMAD.MOV.U32 R62, RZ, RZ, R2 ;  /* 0x000000ffff3e7224 */ /* 0x000fe200078e0002 */
[----:B-1----:R-:W-:Y:S01]  /*bdf0*/  HMMA.16816.F32 R44, R8, R12, R44 ;  /* 0x0000000c082c723c */ /* 0x002fe2000000182c */
[----:B--2---:R-:W-:-:S05]  /*be00*/  IMAD.SHL.U32 R72, R72, 0x2, RZ ;  /* 0x0000000248487824 */ /* 0x004fca00078e00ff */
[----:B------:R-:W-:Y:S01]  /*be10*/  HMMA.16816.F32 R32, R4, R12, R216 ;  /* 0x0000000c0420723c */ /* 0x000fe200000018d8 */
[----:B------:R-:W-:-:S05]  /*be20*/  LOP3.LUT R72, R72, 0x6, RZ, 0xc0, !PT ;  /* 0x0000000648487812 */ /* 0x000fca00078ec0ff */
[----:B------:R-:W-:Y:S01]  /*be30*/  HMMA.16816.F32 R20, R4, R14, R140 ;  /* 0x0000000e0414723c */ /* 0x000fe2000000188c */
[----:B------:R-:W-:Y:S01]  /*be40*/  LDSM.16.M88.4 R4, [R233+0x6000] ;  /* 0x00600000e904783b */ /* 0x000fe20000000200 */
[----:B------:R-:W-:-:S03]  /*be50*/  IMAD R0, R0, 0x40, R72 ;  /* 0x0000004000007824 */ /* 0x000fc600078e0248 */
[----:B------:R-:W2:Y:S01]  /*be60*/  LDL R72, [R1+0x8] ;  /* 0x0000080001487983 */ /* 0x000ea20000100800 */
[----:B------:R-:W-:Y:S03]  /*be70*/  HMMA.16816.F32 R16, R8, R14, R16 ;  /* 0x0000000e0810723c */ /* 0x000fe60000001810 */
[----:B------:R-:W1:Y:S04]  /*be80*/  LDSM.16.M88.4 R12, [R229+0x2000] ;  /* 0x00200000e50c783b */ /* 0x000e680000000200 */
[----:B------:R-:W3:Y:S01]  /*be90*/  LDSM.16.M88.4 R8, [R233+0x4000] ;  /* 0x00400000e908783b */ /* 0x000ee20000000200 */
[C---:B-1----:R-:W-:Y:S03]  /*bea0*/  HMMA.16816.F32 R136, R4.reuse, R14, R68 ;  /* 0x0000000e0488723c */ /* 0x042fe60000001844 */
[----:B------:R-:W4:Y:S04]  /*beb0*/  LDL R71, [R1+0x4] ;  /* 0x0000040001477983 */ /* 0x000f280000100800 */
[----:B------:R-:W4:Y:S01]  /*bec0*/  LDL R70, [R1] ;  /* 0x0000000001467983 */ /* 0x000f220000100800 */
[-C--:B------:R-:W-:Y:S06]  /*bed0*/  HMMA.16816.F32 R60, R4, R12.reuse, R60 ;  /* 0x0000000c043c723c */ /* 0x080fec000000183c */
[C---:B---3--:R-:W-:Y:S06]  /*bee0*/  HMMA.16816.F32 R56, R8.reuse, R12, R56 ;  /* 0x0000000c0838723c */ /* 0x048fec0000001838 */
[C---:B------:R-:W-:Y:S01]  /*bef0*/  HMMA.16816.F32 R212, R8.reuse, R14, R212 ;  /* 0x0000000e08d4723c */ /* 0x040fe200000018d4 */
[----:B------:R-:W1:Y:S05]  /*bf00*/  LDSM.16.M88.4 R12, [R229+0x2800] ;  /* 0x00280000e50c783b */ /* 0x000e6a0000000200 */
[-C--:B-1----:R-:W-:Y:S06]  /*bf10*/  HMMA.16816.F32 R220, R8, R12.reuse, R220 ;  /* 0x0000000c08dc723c */ /* 0x082fec00000018dc */
[C---:B------:R-:W-:Y:S06]  /*bf20*/  HMMA.16816.F32 R64, R4.reuse, R12, R64 ;  /* 0x0000000c0440723c */ /* 0x040fec0000001840 */
[-C--:B------:R-:W-:Y:S06]  /*bf30*/  HMMA.16816.F32 R52, R4, R14.reuse, R52 ;  /* 0x0000000e0434723c */ /* 0x080fec0000001834 */
[----:B------:R-:W-:Y:S01]  /*bf40*/  HMMA.16816.F32 R28, R8, R14, R28 ;  /* 0x0000000e081c723c */ /* 0x000fe2000000181c */
[----:B------:R-:W1:Y:S05]  /*bf50*/  LDSM.16.M88.4 R12, [R229+0x3000] ;  /* 0x00300000e50c783b */ /* 0x000e6a0000000200 */
[----:B-1----:R-:W-:Y:S06]  /*bf60*/  HMMA.16816.F32 R208, R4, R14, R36 ;  /* 0x0000000e04d0723c */ /* 0x002fec0000001824 */
[-C--:B------:R-:W-:Y:S06]  /*bf70*/  HMMA.16816.F32 R48, R8, R12.reuse, R48 ;  /* 0x0000000c0830723c */ /* 0x080fec0000001830 */
[----:B------:R-:W-:Y:S06]  /*bf80*/  HMMA.16816.F32 R140, R4, R12, R40 ;  /* 0x0000000c048c723c */ /* 0x000fec0000001828 */
[----:B------:R-:W-:Y:S01]  /*bf90*/  HMMA.16816.F32 R36, R8, R14, R24 ;  /* 0x0000000e0824723c */ /* 0x000fe20000001818 */
[----:B------:R-:W1:Y:S01]  /*bfa0*/  LDSM.16.M88.4 R12, [R229+0x3800] ;  /* 0x00380000e50c783b */ /* 0x000e620000000200 */
[--C-:B------:R-:W-:Y:S01]  /*bfb0*/  IMAD.IADD R3, R248, 0x1, -R0.reuse ;  /* 0x00000001f8037824 */ /* 0x100fe200078e0a00 */
[----:B------:R-:W-:Y:S01]  /*bfc0*/  UISETP.GT.AND UP0, UPT, UR29, UR15, UPT ;  /* 0x0000000f1d00728c */ /* 0x000fe2000bf04270 */
[----:B------:R-:W-:Y:S01]  /*bfd0*/  IMAD.IADD R2, R250, 0x1, -R0 ;  /* 0x00000001fa027824 */ /* 0x000fe200078e0a00 */
[----:B------:R-:W-:-:S04]  /*bfe0*/  DEPBAR.LE SB0, 0x0 ;  /* 0x000080000000791a */ /* 0x000fc80000000000 */
[-C--:B-1----:R-:W-:Y:S06]  /*bff0*/  HMMA.16816.F32 R44, R8, R12.reuse, R44 ;  /* 0x0000000c082c723c */ /* 0x082fec000000182c */
[C---:B------:R-:W-:Y:S06]  /*c000*/  HMMA.16816.F32 R32, R4.reuse, R12, R32 ;  /* 0x0000000c0420723c */ /* 0x040fec0000001820 */
[-C--:B------:R-:W-:Y:S06]  /*c010*/  HMMA.16816.F32 R20, R4, R14.reuse, R20 ;  /* 0x0000000e0414723c */ /* 0x080fec0000001814 */
[----:B------:R-:W-:Y:S06]  /*c020*/  HMMA.16816.F32 R4, R8, R14, R16 ;  /* 0x0000000e0804723c */ /* 0x000fec0000001810 */
[----:B------:R-:W-:-:S02]  /*c030*/  IMAD.MOV.U32 R216, RZ, RZ, R46 ;  /* 0x000000ffffd87224 */ /* 0x000fc400078e002e */
[----:B------:R-:W-:Y:S02]  /*c040*/  IMAD.MOV.U32 R217, RZ, RZ, R45 ;  /* 0x000000ffffd97224 */ /* 0x000fe400078e002d */
[----:B------:R-:W-:Y:S02]  /*c050*/  IMAD.MOV.U32 R218, RZ, RZ, R44 ;  /* 0x000000ffffda7224 */ /* 0x000fe400078e002c */
[----:B------:R-:W-:-:S06]  /*c060*/  IMAD.MOV.U32 R74, RZ, RZ, R47 ;  /* 0x000000ffff4a7224 */ /* 0x000fcc00078e002f */
[----:B------:R-:W-:Y:S02]  /*c070*/  IMAD.MOV.U32 R69, RZ, RZ, R21 ;  /* 0x000000ffff457224 */ /* 0x000fe400078e0015 */
[----:B------:R-:W-:Y:S02]  /*c080*/  IMAD.MOV.U32 R73, RZ, RZ, R22 ;  /* 0x000000ffff497224 */ /* 0x000fe400078e0016 */
[----:B------:R-:W-:Y:S02]  /*c090*/  IMAD.MOV.U32 R68, RZ, RZ, R23 ;  /* 0x000000ffff447224 */ /* 0x000fe400078e0017 */
[----:B------:R-:W-:Y:S02]  /*c0a0*/  IMAD.MOV.U32 R46, RZ, RZ, R5 ;  /* 0x000000ffff2e7224 */ /* 0x000fe400078e0005 */
[----:B------:R-:W-:Y:S02]  /*c0b0*/  IMAD.IADD R5, R249, 0x1, -R0 ;  /* 0x00000001f9057824 */ /* 0x000fe400078e0a00 */
[----:B------:R-:W-:Y:S01]  /*c0c0*/  IMAD.MOV.U32 R45, RZ, RZ, R4 ;  /* 0x000000ffff2d7224 */ /* 0x000fe200078e0004 */
[----:B------:R-:W-:Y:S01]  /*c0d0*/  IABS R4, R3 ;  /* 0x0000000300047213 */ /* 0x000fe20000000000 */
[----:B------:R-:W-:Y:S01]  /*c0e0*/  IMAD.MOV.U32 R219, RZ, RZ, R6 ;  /* 0x000000ffffdb7224 */ /* 0x000fe200078e0006 */
[----:B------:R-:W-:Y:S01]  /*c0f0*/  IABS R3, R2 ;  /* 0x0000000200037213 */ /* 0x000fe20000000000 */
[----:B------:R-:W-:Y:S01]  /*c100*/  IMAD.MOV.U32 R27, RZ, RZ, R7 ;  /* 0x000000ffff1b7224 */ /* 0x000fe200078e0007 */
[----:B------:R-:W-:Y:S01]  /*c110*/  IABS R2, R5 ;  /* 0x0000000500027213 */ /* 0x000fe20000000000 */
[----:B------:R-:W-:-:S03]  /*c120*/  IMAD.MOV.U32 R25, RZ, RZ, R20 ;  /* 0x000000ffff197224 */ /* 0x000fc600078e0014 */
[----:B------:R-:W-:Y:S02]  /*c130*/  I2FP.F32.S32 R2, R2 ;  /* 0x0000000200027245 */ /* 0x000fe40000201400 */
[----:B------:R-:W-:Y:S02]  /*c140*/  I2FP.F32.S32 R3, R3 ;  /* 0x0000000300037245 */ /* 0x000fe40000201400 */
[----:B------:R-:W-:Y:S01]  /*c150*/  I2FP.F32.S32 R4, R4 ;  /* 0x0000000400047245 */ /* 0x000fe20000201400 */
[----:B------:R-:W-:Y:S01]  /*c160*/  FFMA.FTZ R14, R2, -UR19, R60 ;  /* 0x80000013020e7c23 */ /* 0x000fe2000801003c */
[----:B------:R-:W-:Y:S02]  /*c170*/  VIADD R2, R0, 0x1 ;  /* 0x0000000100027836 */ /* 0x000fe40000000000 */
[----:B------:R-:W-:Y:S01]  /*c180*/  FFMA.FTZ R13, R3, -UR19, R58 ;  /* 0x80000013030d7c23 */ /* 0x000fe2000801003a */
[----:B------:R-:W-:Y:S02]  /*c190*/  IMAD.IADD R3, R251, 0x1, -R0 ;  /* 0x00000001fb037824 */ /* 0x000fe400078e0a00 */
[----:B------:R-:W-:Y:S01]  /*c1a0*/  FFMA.FTZ R9, R4, -UR19, R56 ;  /* 0x8000001304097c23 */ /* 0x000fe20008010038 */
[----:B------:R-:W-:-:S02]  /*c1b0*/  IMAD.IADD R5, R250, 0x1, -R2 ;  /* 0x00000001fa057824 */ /* 0x000fc400078e0a02 */
[----:B------:R-:W-:Y:S01]  /*c1c0*/  IMAD.IADD R4, R248, 0x1, -R2 ;  /* 0x00000001f8047824 */ /* 0x000fe200078e0a02 */
[----:B------:R-:W-:Y:S02]  /*c1d0*/  IABS R3, R3 ;  /* 0x0000000300037213 */ /* 0x000fe40000000000 */
[----:B------:R-:W-:Y:S02]  /*c1e0*/  IABS R5, R5 ;  /* 0x0000000500057213 */ /* 0x000fe40000000000 */
[----:B------:R-:W-:Y:S01]  /*c1f0*/  IABS R4, R4 ;  /* 0x0000000400047213 */ /* 0x000fe20000000000 */
[----:B------:R-:W-:Y:S02]  /*c200*/  IMAD.MOV.U32 R6, RZ, RZ, R3 ;  /* 0x000000ffff067224 */ /* 0x000fe400078e0003 */
[----:B------:R-:W-:Y:S01]  /*c210*/  IMAD.MOV.U32 R3, RZ, RZ, R5 ;  /* 0x000000ffff037224 */ /* 0x000fe200078e0005 */
[----:B------:R-:W-:Y:S02]  /*c220*/  I2FP.F32.S32 R4, R4 ;  /* 0x0000000400047245 */ /* 0x000fe40000201400 */
[----:B------:R-:W-:-:S02]  /*c230*/  I2FP.F32.S32 R6, R6 ;  /* 0x0000000600067245 */ /* 0x000fc40000201400 */
[----:B------:R-:W-:Y:S01]  /*c240*/  I2FP.F32.S32 R3, R3 ;  /* 0x0000000300037245 */ /* 0x000fe20000201400 */
[----:B------:R-:W-:Y:S01]  /*c250*/  FFMA.FTZ R7, R4, -UR19, R57 ;  /* 0x8000001304077c23 */ /* 0x000fe20008010039 */
[C---:B--2---:R-:W-:Y:S02]  /*c260*/  ISETP.GE.AND P0, PT, R2.reuse, R72, PT ;  /* 0x000000480200720c */ /* 0x044fe40003f06270 */
[----:B------:R-:W-:Y:S01]  /*c270*/  ISETP.GE.AND P4, PT, R2, R252, PT ;  /* 0x000000fc0200720c */ /* 0x000fe20003f86270 */
[----:B------:R-:W-:Y:S02]  /*c280*/  VIADD R4, R0, 0x8 ;  /* 0x0000000800047836 */ /* 0x000fe40000000000 */
[----:B------:R-:W-:Y:S01]  /*c290*/  FFMA.FTZ R8, R6, -UR19, R62 ;  /* 0x8000001306087c23 */ /* 0x000fe2000801003e */
[----:B------:R-:W-:Y:S01]  /*c2a0*/  BAR.SYNC.DEFER_BLOCKING 0x0 ;  /* 0x0000000000007b1d */ /* 0x000fe20000010000 */
[C---:B------:R-:W-:Y:S01]  /*c2b0*/  ISETP.LT.OR P0, PT, R2.reuse, R247, P0 ;  /* 0x000000f70200720c */ /* 0x040fe20000701670 */
[----:B------:R-:W-:Y:S01]  /*c2c0*/  IMAD.IADD R5, R249, 0x1, -R2 ;  /* 0x00000001f9057824 */ /* 0x000fe200078e0a02 */
[----:B------:R-:W-:Y:S01]  /*c2d0*/  ISETP.LT.OR P4, PT, R2, R244, P4 ;  /* 0x000000f40200720c */ /* 0x000fe20002781670 */
[----:B------:R-:W-:Y:S01]  /*c2e0*/  FFMA.FTZ R6, R3, -UR19, R59 ;  /* 0x8000001303067c23 */ /* 0x000fe2000801003b */
[----:B------:R-:W-:-:S02]  /*c2f0*/  IMAD.IADD R3, R248, 0x1, -R4 ;  /* 0x00000001f8037824 */ /* 0x000fc400078e0a04 */
[----:B------:R-:W-:Y:S02]  /*c300*/  IABS R10, R5 ;  /* 0x00000005000a7213 */ /* 0x000fe40000000000 */
[----:B------:R-:W-:Y:S02]  /*c310*/  ISETP.GE.AND P3, PT, R0, R72, PT ;  /* 0x000000480000720c */ /* 0x000fe40003f66270 */
[C---:B----4-:R-:W-:Y:S02]  /*c320*/  ISETP.GE.AND P6, PT, R2.reuse, R71, PT ;  /* 0x000000470200720c */ /* 0x050fe40003fc6270 */
[C---:B------:R-:W-:Y:S02]  /*c330*/  ISETP.GE.AND P5, PT, R2.reuse, R70, PT ;  /* 0x000000460200720c */ /* 0x040fe40003fa6270 */
[C---:B------:R-:W-:Y:S02]  /*c340*/  ISETP.LT.OR P6, PT, R2.reuse, R246, P6 ;  /* 0x000000f60200720c */ /* 0x040fe400037c1670 */
[----:B------:R-:W-:Y:S01]  /*c350*/  ISETP.LT.OR P5, PT, R2, R245, P5 ;  /* 0x000000f50200720c */ /* 0x000fe20002fa1670 */
[----:B------:R-:W-:-:S05]  /*c360*/  IMAD.IADD R2, R251, 0x1, -R2 ;  /* 0x00000001fb027824 */ /* 0x000fca00078e0a02 */
[----:B------:R-:W-:Y:S02]  /*c370*/  IABS R5, R2 ;  /* 0x0000000200057213 */ /* 0x000fe40000000000 */
[----:B------:R-:W-:-:S04]  /*c380*/  IABS R2, R3 ;  /* 0x0000000300027213 */ /* 0x000fc80000000000 */
[----:B------:R-:W-:-:S05]  /*c390*/  I2FP.F32.S32 R2, R2 ;  /* 0x0000000200027245 */ /* 0x000fca0000201400 */
[----:B------:R-:W-:Y:S01]  /*c3a0*/  FFMA.FTZ R11, R2, -UR19, R212 ;  /* 0x80000013020b7c23 */ /* 0x000fe200080100d4 */
[----:B------:R-:W-:Y:S01]  /*c3b0*/  IMAD.IADD R2, R250, 0x1, -R4 ;  /* 0x00000001fa027824 */ /* 0x000fe200078e0a04 */
[----:B------:R-:W-:-:S04]  /*c3c0*/  ISETP.LT.OR P3, PT, R0, R247, P3 ;  /* 0x000000f70000720c */ /* 0x000fc80001f61670 */
[----:B------:R-:W-:Y:S02]  /*c3d0*/  IABS R2, R2 ;  /* 0x0000000200027213 */ /* 0x000fe40000000000 */
[----:B------:R-:W-:Y:S02]  /*c3e0*/  FSEL R19, R9, -INF , !P3 ;  /* 0xff80000009137808 */ /* 0x000fe40005800000 */
[C---:B------:R-:W-:Y:S02]  /*c3f0*/  ISETP.GE.AND P3, PT, R0.reuse, R71, PT ;  /* 0x000000470000720c */ /* 0x040fe40003f66270 */
[----:B------:R-:W-:Y:S01]  /*c400*/  I2FP.F32.S32 R2, R2 ;  /* 0x0000000200027245 */ /* 0x000fe20000201400 */
[----:B------:R-:W-:Y:S01]  /*c410*/  IMAD.MOV.U32 R3, RZ, RZ, R10 ;  /* 0x000000ffff037224 */ /* 0x000fe200078e000a */
[----:B------:R-:W-:-:S03]  /*c420*/  ISETP.LT.OR P3, PT, R0, R246, P3 ;  /* 0x000000f60000720c */ /* 0x000fc60001f61670 */
[----:B------:R-:W-:Y:S01]  /*c430*/  FFMA.FTZ R10, R2, -UR19, R214 ;  /* 0x80000013020a7c23 */ /* 0x000fe200080100d6 */
[----:B------:R-:W-:Y:S01]  /*c440*/  IMAD.IADD R2, R249, 0x1, -R4 ;  /* 0x00000001f9027824 */ /* 0x000fe200078e0a04 */
[----:B------:R-:W-:Y:S02]  /*c450*/  FSEL R21, R13, -INF , !P3 ;  /* 0xff8000000d157808 */ /* 0x000fe40005800000 */
[C---:B------:R-:W-:Y:S02]  /*c460*/  ISETP.GE.AND P3, PT, R0.reuse, R70, PT ;  /* 0x000000460000720c */ /* 0x040fe40003f66270 */
[----:B------:R-:W-:Y:S02]  /*c470*/  I2FP.F32.S32 R3, R3 ;  /* 0x0000000300037245 */ /* 0x000fe40000201400 */
[----:B------:R-:W-:Y:S02]  /*c480*/  IABS R2, R2 ;  /* 0x0000000200027213 */ /* 0x000fe40000000000 */
[----:B------:R-:W-:Y:S01]  /*c490*/  ISETP.LT.OR P3, PT, R0, R245, P3 ;  /* 0x000000f50000720c */ /* 0x000fe20001f61670 */
[----:B------:R-:W-:Y:S01]  /*c4a0*/  FFMA.FTZ R3, R3, -UR19, R61 ;  /* 0x8000001303037c23 */ /* 0x000fe2000801003d */
[----:B------:R-:W-:-:S02]  /*c4b0*/  I2FP.F32.S32 R2, R2 ;  /* 0x0000000200027245 */ /* 0x000fc40000201400 */
[----:B------:R-:W-:Y:S02]  /*c4c0*/  FSEL R22, R14, -INF , !P3 ;  /* 0xff8000000e167808 */ /* 0x000fe40005800000 */
[----:B------:R-:W-:Y:S01]  /*c4d0*/  ISETP.GE.AND P3, PT, R0, R252, PT ;  /* 0x000000fc0000720c */ /* 0x000fe20003f66270 */
[----:B------:R-:W-:Y:S01]  /*c4e0*/  FFMA.FTZ R9, R2, -UR19, R136 ;  /* 0x8000001302097c23 */ /* 0x000fe20008010088 */
[----:B------:R-:W-:Y:S01]  /*c4f0*/  I2FP.F32.S32 R5, R5 ;  /* 0x0000000500057245 */ /* 0x000fe20000201400 */
[----:B------:R-:W-:Y:S01]  /*c500*/  IMAD.IADD R2, R251, 0x1, -R4 ;  /* 0x00000001fb027824 */ /* 0x000fe200078e0a04 */
[----:B------:R-:W-:Y:S01]  /*c510*/  FSEL R26, R3, -INF , !P5 ;  /* 0xff800000031a7808 */ /* 0x000fe20006800000 */
[C---:B------:R-:W-:Y:S01]  /*c520*/  VIADD R3, R0.reuse, 0x9 ;  /* 0x0000000900037836 */ /* 0x040fe20000000000 */
[----:B------:R-:W-:Y:S01]  /*c530*/  ISETP.LT.OR P3, PT, R0, R244, P3 ;  /* 0x000000f40000720c */ /* 0x000fe20001f61670 */
[----:B------:R-:W-:Y:S01]  /*c540*/  FFMA.FTZ R12, R5, -UR19, R63 ;  /* 0x80000013050c7c23 */ /* 0x000fe2000801003f */
[----:B------:R-:W-:Y:S01]  /*c550*/  FSEL R23, R6, -INF , !P6 ;  /* 0xff80000006177808 */ /* 0x000fe20007000000 */
[----:B------:R-:W-:Y:S01]  /*c560*/  IMAD.IADD R5, R250, 0x1, -R3 ;  /* 0x00000001fa057824 */ /* 0x000fe200078e0a03 */
[----:B------:R-:W-:-:S02]  /*c570*/  FSEL R24, R8, -INF , !P3 ;  /* 0xff80000008187808 */ /* 0x000fc40005800000 */
[----:B------:R-:W-:Y:S02]  /*c580*/  FSEL R20, R7, -INF , !P0 ;  /* 0xff80000007147808 */ /* 0x000fe40004000000 */
[----:B------:R-:W-:Y:S02]  /*c590*/  IABS R6, R2 ;  /* 0x0000000200067213 */ /* 0x000fe40000000000 */
[C---:B------:R-:W-:Y:S02]  /*c5a0*/  ISETP.GE.AND P3, PT, R4.reuse, R72, PT ;  /* 0x000000480400720c */ /* 0x040fe40003f66270 */
[C---:B------:R-:W-:Y:S02]  /*c5b0*/  ISETP.GE.AND P0, PT, R4.reuse, R71, PT ;  /* 0x000000470400720c */ /* 0x040fe40003f06270 */
[C---:B------:R-:W-:Y:S02]  /*c5c0*/  ISETP.GE.AND P6, PT, R4.reuse, R70, PT ;  /* 0x000000460400720c */ /* 0x040fe40003fc6270 */
[----:B------:R-:W-:-:S02]  /*c5d0*/  ISETP.GE.AND P5, PT, R4, R252, PT ;  /* 0x000000fc0400720c */ /* 0x000fc40003fa6270 */
[----:B------:R-:W-:Y:S01]  /*c5e0*/  IABS R2, R5 ;  /* 0x0000000500027213 */ /* 0x000fe20000000000 */
[----:B------:R-:W-:Y:S01]  /*c5f0*/  IMAD.MOV.U32 R5, RZ, RZ, R6 ;  /* 0x000000ffff057224 */ /* 0x000fe200078e0006 */
[C---:B------:R-:W-:Y:S02]  /*c600*/  ISETP.LT.OR P3, PT, R4.reuse, R247, P3 ;  /* 0x000000f70400720c */ /* 0x040fe40001f61670 */
[C---:B------:R-:W-:Y:S02]  /*c610*/  ISETP.LT.OR P0, PT, R4.reuse, R246, P0 ;  /* 0x000000f60400720c */ /* 0x040fe40000701670 */
[C---:B------:R-:W-:Y:S02]  /*c620*/  ISETP.LT.OR P6, PT, R4.reuse, R245, P6 ;  /* 0x000000f50400720c */ /* 0x040fe400037c1670 */
[----:B------:R-:W-:Y:S01]  /*c630*/  ISETP.LT.OR P5, PT, R4, R244, P5 ;  /* 0x000000f40400720c */ /* 0x000fe20002fa1670 */
[----:B------:R-:W-:Y:S01]  /*c640*/  IMAD.IADD R4, R248, 0x1, -R3 ;  /* 0x00000001f8047824 */ /* 0x000fe200078e0a03 */
[----:B------:R-:W-:-:S02]  /*c650*/  I2FP.F32.S32 R5, R5 ;  /* 0x0000000500057245 */ /* 0x000fc40000201400 */
[----:B------:R-:W-:Y:S02]  /*c660*/  I2FP.F32.S32 R2, R2 ;  /* 0x0000000200027245 */ /* 0x000fe40000201400 */
[----:B------:R-:W-:Y:S02]  /*c670*/  IABS R4, R4 ;  /* 0x0000000400047213 */ /* 0x000fe40000000000 */
[----:B------:R-:W-:Y:S02]  /*c680*/  FSEL R44, R12, -INF , !P4 ;  /* 0xff8000000c2c7808 */ /* 0x000fe40006000000 */
[----:B------:R-:W-:Y:S02]  /*c690*/  FSEL R17, R11, -INF , !P3 ;  /* 0xff8000000b117808 */ /* 0x000fe40005800000 */
[----:B------:R-:W-:Y:S02]  /*c6a0*/  FSEL R18, R10, -INF , !P0 ;  /* 0xff8000000a127808 */ /* 0x000fe40004000000 */
[----:B------:R-:W-:-:S02]  /*c6b0*/  FSEL R42, R9, -INF , !P6 ;  /* 0xff800000092a7808 */ /* 0x000fc40007000000 */
[C---:B------:R-:W-:Y:S02]  /*c6c0*/  ISETP.GE.AND P4, PT, R3.reuse, R72, PT ;  /* 0x000000480300720c */ /* 0x040fe40003f86270 */
[C---:B------:R-:W-:Y:S02]  /*c6d0*/  ISETP.GE.AND P3, PT, R3.reuse, R71, PT ;  /* 0x000000470300720c */ /* 0x040fe40003f66270 */
[C---:B------:R-:W-:Y:S02]  /*c6e0*/  ISETP.GE.AND P0, PT, R3.reuse, R70, PT ;  /* 0x000000460300720c */ /* 0x040fe40003f06270 */
[----:B------:R-:W-:Y:S01]  /*c6f0*/  ISETP.GE.AND P6, PT, R3, R252, PT ;  /* 0x000000fc0300720c */ /* 0x000fe20003fc6270 */
[----:B------:R-:W-:Y:S01]  /*c700*/  FFMA.FTZ R8, R5, -UR19, R138 ;  /* 0x8000001305087c23 */ /* 0x000fe2000801008a */
[----:B------:R-:W-:Y:S01]  /*c710*/  I2FP.F32.S32 R4, R4 ;  /* 0x0000000400047245 */ /* 0x000fe20000201400 */
[----:B------:R-:W-:Y:S01]  /*c720*/  FFMA.FTZ R6, R2, -UR19, R215 ;  /* 0x8000001302067c23 */ /* 0x000fe200080100d7 */
[----:B------:R-:W-:Y:S01]  /*c730*/  ISETP.LT.OR P4, PT, R3, R247, P4 ;  /* 0x000000f70300720c */ /* 0x000fe20002781670 */
[----:B------:R-:W-:Y:S01]  /*c740*/  IMAD.IADD R5, R249, 0x1, -R3 ;  /* 0x00000001f9057824 */ /* 0x000fe200078e0a03 */
[C---:B------:R-:W-:Y:S01]  /*c750*/  ISETP.LT.OR P3, PT, R3.reuse, R246, P3 ;  /* 0x000000f60300720c */ /* 0x040fe20001f61670 */
[----:B------:R-:W-:Y:S01]  /*c760*/  VIADD R2, R0, 0x10 ;  /* 0x0000001000027836 */ /* 0x000fe20000000000 */
[----:B------:R-:W-:-:S02]  /*c770*/  ISETP.LT.OR P0, PT, R3, R245, P0 ;  /* 0x000000f50300720c */ /* 0x000fc40000701670 */
[----:B------:R-:W-:Y:S01]  /*c780*/  ISETP.LT.OR P6, PT, R3, R244, P6 ;  /* 0x000000f40300720c */ /* 0x000fe200037c1670 */
[----:B------:R-:W-:Y:S02]  /*c790*/  IMAD.IADD R3, R251, 0x1, -R3 ;  /* 0x00000001fb037824 */ /* 0x000fe400078e0a03 */
[----:B------:R-:W-:Y:S01]  /*c7a0*/  FFMA.FTZ R7, R4, -UR19, R213 ;  /* 0x8000001304077c23 */ /* 0x000fe200080100d5 */
[----:B------:R-:W-:Y:S02]  /*c7b0*/  IMAD.IADD R4, R248, 0x1, -R2 ;  /* 0x00000001f8047824 */ /* 0x000fe400078e0a02 */
[----:B------:R-:W-:Y:S02]  /*c7c0*/  IABS R9, R3 ;  /* 0x0000000300097213 */ /* 0x000fe40000000000 */
[----:B------:R-:W-:Y:S02]  /*c7d0*/  IABS R5, R5 ;  /* 0x0000000500057213 */ /* 0x000fe40000000000 */
[----:B------:R-:W-:Y:S01]  /*c7e0*/  IABS R3, R4 ;  /* 0x0000000400037213 */ /* 0x000fe20000000000 */
[----:B------:R-:W-:Y:S01]  /*c7f0*/  IMAD.MOV.U32 R4, RZ, RZ, R9 ;  /* 0x000000ffff047224 */ /* 0x000fe200078e0009 */
[----:B------:R-:W-:-:S04]  /*c800*/  I2FP.F32.S32 R5, R5 ;  /* 0x0000000500057245 */ /* 0x000fc80000201400 */
[----:B------:R-:W-:Y:S02]  /*c810*/  I2FP.F32.S32 R9, R4 ;  /* 0x0000000400097245 */ /* 0x000fe40000201400 */
[----:B------:R-:W-:Y:S01]  /*c820*/  I2FP.F32.S32 R4, R3 ;  /* 0x0000000300047245 */ /* 0x000fe20000201400 */
[----:B------:R-:W-:Y:S01]  /*c830*/  FFMA.FTZ R3, R5, -UR19, R137 ;  /* 0x8000001305037c23 */ /* 0x000fe20008010089 */
[----:B------:R-:W-:Y:S02]  /*c840*/  FSEL R43, R8, -INF , !P5 ;  /* 0xff800000082b7808 */ /* 0x000fe40006800000 */
[----:B------:R-:W-:Y:S01]  /*c850*/  FSEL R15, R7, -INF , !P4 ;  /* 0xff800000070f7808 */ /* 0x000fe20006000000 */
[----:B------:R-:W-:Y:S01]  /*c860*/  FFMA.FTZ R12, R4, -UR19, R220 ;  /* 0x80000013040c7c23 */ /* 0x000fe200080100dc */
[----:B------:R-:W-:Y:S02]  /*c870*/  FSEL R16, R6, -INF , !P3 ;  /* 0xff80000006107808 */ /* 0x000fe40005800000 */
[----:B------:R-:W-:Y:S01]  /*c880*/  FSEL R40, R3, -INF , !P0 ;  /* 0xff80000003287808 */ /* 0x000fe20004000000 */
[----:B------:R-:W-:Y:S01]  /*c890*/  IMAD.IADD R4, R250, 0x1, -R2 ;  /* 0x00000001fa047824 */ /* 0x000fe200078e0a02 */
[----:B------:R-:W-:-:S02]  /*c8a0*/  ISETP.GE.AND P5, PT, R2, R72, PT ;  /* 0x000000480200720c */ /* 0x000fc40003fa6270 */
[C---:B------:R-:W-:Y:S02]  /*c8b0*/  ISETP.GE.AND P4, PT, R2.reuse, R71, PT ;  /* 0x000000470200720c */ /* 0x040fe40003f86270 */
[C---:B------:R-:W-:Y:S02]  /*c8c0*/  ISETP.GE.AND P3, PT, R2.reuse, R70, PT ;  /* 0x000000460200720c */ /* 0x040fe40003f66270 */
[C---:B------:R-:W-:Y:S01]  /*c8d0*/  ISETP.GE.AND P0, PT, R2.reuse, R252, PT ;  /* 0x000000fc0200720c */ /* 0x040fe20003f06270 */
[----:B------:R-:W-:Y:S01]  /*c8e0*/  IMAD.IADD R3, R249, 0x1, -R2 ;  /* 0x00000001f9037824 */ /* 0x000fe200078e0a02 */
[C---:B------:R-:W-:Y:S02]  /*c8f0*/  ISETP.LT.OR P5, PT, R2.reuse, R247, P5 ;  /* 0x000000f70200720c */ /* 0x040fe40002fa1670 */
[C---:B------:R-:W-:Y:S02]  /*c900*/  ISETP.LT.OR P4, PT, R2.reuse, R246, P4 ;  /* 0x000000f60200720c */ /* 0x040fe40002781670 */
[----:B------:R-:W-:-:S02]  /*c910*/  ISETP.LT.OR P3, PT, R2, R245, P3 ;  /* 0x000000f50200720c */ /* 0x000fc40001f61670 */
[----:B------:R-:W-:Y:S01]  /*c920*/  ISETP.LT.OR P0, PT, R2, R244, P0 ;  /* 0x000000f40200720c */ /* 0x000fe20000701670 */
[----:B------:R-:W-:Y:S01]  /*c930*/  IMAD.IADD R2, R251, 0x1, -R2 ;  /* 0x00000001fb027824 */ /* 0x000fe200078e0a02 */
[----:B------:R-:W-:-:S04]  /*c940*/  IABS R5, R4 ;  /* 0x0000000400057213 */ /* 0x000fc80000000000 */
[----:B------:R-:W-:Y:S01]  /*c950*/  IABS R4, R2 ;  /* 0x0000000200047213 */ /* 0x000fe20000000000 */
[----:B------:R-:W-:Y:S01]  /*c960*/  IMAD.MOV.U32 R2, RZ, RZ, R5 ;  /* 0x000000ffff027224 */ /* 0x000fe200078e0005 */
[----:B------:R-:W-:-:S04]  /*c970*/  IABS R3, R3 ;  /* 0x0000000300037213 */ /* 0x000fc80000000000 */
[----:B------:R-:W-:Y:S02]  /*c980*/  I2FP.F32.S32 R2, R2 ;  /* 0x0000000200027245 */ /* 0x000fe40000201400 */
[----:B------:R-:W-:Y:S02]  /*c990*/  I2FP.F32.S32 R4, R4 ;  /* 0x0000000400047245 */ /* 0x000fe40000201400 */
[----:B------:R-:W-:Y:S01]  /*c9a0*/  I2FP.F32.S32 R3, R3 ;  /* 0x0000000300037245 */ /* 0x000fe20000201400 */
[----:B------:R-:W-:Y:S01]  /*c9b0*/  FFMA.FTZ R8, R2, -UR19, R222 ;  /* 0x8000001302087c23 */ /* 0x000fe200080100de */
[----:B------:R-:W-:Y:S02]  /*c9c0*/  VIADD R2, R0, 0x11 ;  /* 0x0000001100027836 */ /* 0x000fe40000000000 */
[----:B------:R-:W-:Y:S01]  /*c9d0*/  FFMA.FTZ R14, R4, -UR19, R66 ;  /* 0x80000013040e7c23 */ /* 0x000fe20008010042 */
[----:B------:R-:W-:Y:S01]  /*c9e0*/  FFMA.FTZ R7, R3, -UR19, R64 ;  /* 0x8000001303077c23 */ /* 0x000fe20008010040 */
[----:B------:R-:W-:-:S02]  /*c9f0*/  IMAD.IADD R4, R248, 0x1, -R2 ;  /* 0x00000001f8047824 */ /* 0x000fc400078e0a02 */
[--C-:B------:R-:W-:Y:S02]  /*ca00*/  IMAD.IADD R3, R250, 0x1, -R2.reuse ;  /* 0x00000001fa037824 */ /* 0x100fe400078e0a02 */
[----:B------:R-:W-:Y:S01]  /*ca10*/  IMAD.IADD R6, R249, 0x1, -R2 ;  /* 0x00000001f9067824 */ /* 0x000fe200078e0a02 */
[----:B------:R-:W-:Y:S02]  /*ca20*/  IABS R5, R4 ;  /* 0x0000000400057213 */ /* 0x000fe40000000000 */
[----:B------:R-:W-:Y:S02]  /*ca30*/  IABS R4, R3 ;  /* 0x0000000300047213 */ /* 0x000fe40000000000 */
[----:B------:R-:W-:Y:S01]  /*ca40*/  IABS R3, R6 ;  /* 0x0000000600037213 */ /* 0x000fe20000000000 */
[----:B------:R-:W-:-:S03]  /*ca50*/  FFMA.FTZ R13, R9, -UR19, R139 ;  /* 0x80000013090d7c23 */ /* 0x000fc6000801008b */
[----:B------:R-:W-:Y:S01]  /*ca60*/  I2FP.F32.S32 R3, R3 ;  /* 0x0000000300037245 */ /* 0x000fe20000201400 */
[----:B------:R-:W-:Y:S01]  /*ca70*/  IMAD.MOV.U32 R212, RZ, RZ, R27 ;  /* 0x000000ffffd47224 */ /* 0x000fe200078e001b */
[----:B------:R-:W-:Y:S02]  /*ca80*/  FSEL R41, R13, -INF , !P6 ;  /* 0xff8000000d297808 */ /* 0x000fe40007000000 */
[----:B------:R-:W-:Y:S01]  /*ca90*/  FSEL R58, R8, -INF , !P4 ;  /* 0xff800000083a7808 */ /* 0x000fe20006000000 */
[----:B------:R-:W-:Y:S01]  /*caa0*/  FFMA.FTZ R9, R3, -UR19, R65 ;  /* 0x8000001303097c23 */ /* 0x000fe20008010041 */
[----:B------:R-:W-:Y:S02]  /*cab0*/  FSEL R3, R12, -INF , !P5 ;  /* 0xff8000000c037808 */ /* 0x000fe40006800000 */
[----:B------:R-:W-:Y:S02]  /*cac0*/  FSEL R27, R7, -INF , !P3 ;  /* 0xff800000071b7808 */ /* 0x000fe40005800000 */
[----:B------:R-:W-:-:S02]  /*cad0*/  ISETP.GE.AND P6, PT, R2, R72, PT ;  /* 0x000000480200720c */ /* 0x000fc40003fc6270 */
[C---:B------:R-:W-:Y:S02]  /*cae0*/  ISETP.GE.AND P5, PT, R2.reuse, R71, PT ;  /* 0x000000470200720c */ /* 0x040fe40003fa6270 */
[C---:B------:R-:W-:Y:S02]  /*caf0*/  ISETP.GE.AND P4, PT, R2.reuse, R70, PT ;  /* 0x000000460200720c */ /* 0x040fe40003f86270 */
[C---:B------:R-:W-:Y:S01]  /*cb00*/  ISETP.GE.AND P3, PT, R2.reuse, R252, PT ;  /* 0x000000fc0200720c */ /* 0x040fe20003f66270 */
[----:B------:R1:W-:Y:S01]  /*cb10*/  STL [R1+0x30], R3 ;  /* 0x0000300301007387 */ /* 0x0003e20000100800 */
[----:B------:R-:W-:Y:S02]  /*cb20*/  I2FP.F32.S32 R5, R5 ;  /* 0x0000000500057245 */ /* 0x000fe40000201400 */
[C---:B------:R-:W-:Y:S02]  /*cb30*/  ISETP.LT.OR P6, PT, R2.reuse, R247, P6 ;  /* 0x000000f70200720c */ /* 0x040fe400037c1670 */
[----:B------:R-:W-:-:S02]  /*cb40*/  ISETP.LT.OR P5, PT, R2, R246, P5 ;  /* 0x000000f60200720c */ /* 0x000fc40002fa1670 */
[C---:B------:R-:W-:Y:S02]  /*cb50*/  ISETP.LT.OR P4, PT, R2.reuse, R245, P4 ;  /* 0x000000f50200720c */ /* 0x040fe40002781670 */
[----:B------:R-:W-:Y:S01]  /*cb60*/  ISETP.LT.OR P3, PT, R2, R244, P3 ;  /* 0x000000f40200720c */ /* 0x000fe20001f61670 */
[----:B------:R-:W-:Y:S02]  /*cb70*/  IMAD.IADD R2, R251, 0x1, -R2 ;  /* 0x00000001fb027824 */ /* 0x000fe400078e0a02 */
[----:B------:R-:W-:Y:S01]  /*cb80*/  FFMA.FTZ R11, R5, -UR19, R221 ;  /* 0x80000013050b7c23 */ /* 0x000fe200080100dd */
[----:B------:R-:W-:Y:S02]  /*cb90*/  I2FP.F32.S32 R4, R4 ;  /* 0x0000000400047245 */ /* 0x000fe40000201400 */
[----:B------:R-:W-:Y:S01]  /*cba0*/  IABS R6, R2 ;  /* 0x0000000200067213 */ /* 0x000fe20000000000 */
[----:B-1----:R-:W-:-:S04]  /*cbb0*/  VIADD R3, R0, 0x18 ;  /* 0x0000001800037836 */ /* 0x002fc80000000000 */
[----:B------:R-:W-:Y:S02]  /*cbc0*/  IMAD.IADD R5, R250, 0x1, -R3 ;  /* 0x00000001fa057824 */ /* 0x000fe400078e0a03 */
[----:B------:R-:W-:Y:S01]  /*cbd0*/  FFMA.FTZ R10, R4, -UR19, R223 ;  /* 0x80000013040a7c23 */ /* 0x000fe200080100df */
[----:B------:R-:W-:Y:S02]  /*cbe0*/  IMAD.IADD R4, R248, 0x1, -R3 ;  /* 0x00000001f8047824 */ /* 0x000fe400078e0a03 */
[----:B------:R-:W-:Y:S01]  /*cbf0*/  IABS R2, R5 ;  /* 0x0000000500027213 */ /* 0x000fe20000000000 */
[----:B------:R-:W-:Y:S02]  /*cc00*/  IMAD.MOV.U32 R5, RZ, RZ, R6 ;  /* 0x000000ffff057224 */ /* 0x000fe400078e0006 */
[----:B------:R-:W-:Y:S01]  /*cc10*/  IABS R4, R4 ;  /* 0x0000000400047213 */ /* 0x000fe20000000000 */
[----:B------:R-:W-:Y:S01]  /*cc20*/  IMAD.MOV.U32 R59, RZ, RZ, R45 ;  /* 0x000000ffff3b7224 */ /* 0x000fe200078e002d */
[----:B------:R-:W-:Y:S01]  /*cc30*/  I2FP.F32.S32 R2, R2 ;  /* 0x0000000200027245 */ /* 0x000fe20000201400 */
[----:B------:R-:W-:Y:S01]  /*cc40*/  IMAD.MOV.U32 R214, RZ, RZ, R25 ;  /* 0x000000ffffd67224 */ /* 0x000fe200078e0019 */
[----:B------:R-:W-:-:S02]  /*cc50*/  I2FP.F32.S32 R5, R5 ;  /* 0x0000000500057245 */ /* 0x000fc40000201400 */
[----:B------:R-:W-:Y:S02]  /*cc60*/  FSEL R45, R14, -INF , !P0 ;  /* 0xff8000000e2d7808 */ /* 0x000fe40004000000 */
[----:B------:R-:W-:Y:S02]  /*cc70*/  FSEL R63, R11, -INF , !P6 ;  /* 0xff8000000b3f7808 */ /* 0x000fe40007000000 */
[----:B------:R-:W-:Y:S02]  /*cc80*/  FSEL R62, R10, -INF , !P5 ;  /* 0xff8000000a3e7808 */ /* 0x000fe40006800000 */
[----:B------:R-:W-:Y:S02]  /*cc90*/  FSEL R25, R9, -INF , !P4 ;  /* 0xff80000009197808 */ /* 0x000fe40006000000 */
[C---:B------:R-:W-:Y:S02]  /*cca0*/  ISETP.GE.AND P0, PT, R3.reuse, R72, PT ;  /* 0x000000480300720c */ /* 0x040fe40003f06270 */
[----:B------:R-:W-:-:S02]  /*ccb0*/  ISETP.GE.AND P6, PT, R3, R71, PT ;  /* 0x000000470300720c */ /* 0x000fc40003fc6270 */
        /* <DEDUP_REMOVED lines=56> */
[----:B------:R-:W-:Y:S02]  /*d040*/  I2FP.F32.S32 R3, R3 ;  /* 0x0000000300037245 */ /* 0x000fe40000201400 */
[----:B------:R-:W-:Y:S02]  /*d050*/  FSEL R66, R13, -INF , !P4 ;  /* 0xff8000000d427808 */ /* 0x000fe40006000000 */
[----:B------:R-:W-:Y:S02]  /*d060*/  FSEL R60, R12, -INF , !P3 ;  /* 0xff8000000c3c7808 */ /* 0x000fe40005800000 */
[----:B------:R-:W-:Y:S02]  /*d070*/  FSEL R54, R8, -INF , !P0 ;  /* 0xff80000008367808 */ /* 0x000fe40004000000 */
[----:B------:R-:W-:Y:S01]  /*d080*/  FSEL R47, R7, -INF , !P6 ;  /* 0xff800000072f7808 */ /* 0x000fe20007000000 */
[----:B------:R-:W-:Y:S01]  /*d090*/  FFMA.FTZ R9, R3, -UR19, R140 ;  /* 0x8000001303097c23 */ /* 0x000fe2000801008c */
[----:B------:R-:W-:-:S02]  /*d0a0*/  I2FP.F32.S32 R5, R5 ;  /* 0x0000000500057245 */ /* 0x000fc40000201400 */
[C---:B------:R-:W-:Y:S02]  /*d0b0*/  ISETP.GE.AND P4, PT, R2.reuse, R72, PT ;  /* 0x000000480200720c */ /* 0x040fe40003f86270 */
[C---:B------:R-:W-:Y:S02]  /*d0c0*/  ISETP.GE.AND P3, PT, R2.reuse, R71, PT ;  /* 0x000000470200720c */ /* 0x040fe40003f66270 */
[C---:B------:R-:W-:Y:S02]  /*d0d0*/  ISETP.GE.AND P0, PT, R2.reuse, R70, PT ;  /* 0x000000460200720c */ /* 0x040fe40003f06270 */
[----:B------:R-:W-:Y:S01]  /*d0e0*/  ISETP.GE.AND P6, PT, R2, R252, PT ;  /* 0x000000fc0200720c */ /* 0x000fe20003fc6270 */
[----:B------:R-:W-:Y:S01]  /*d0f0*/  VIADD R3, R0, 0x21 ;  /* 0x0000002100037836 */ /* 0x000fe20000000000 */
[C---:B------:R-:W-:Y:S01]  /*d100*/  ISETP.LT.OR P4, PT, R2.reuse, R247, P4 ;  /* 0x000000f70200720c */ /* 0x040fe20002781670 */
[----:B------:R-:W-:Y:S01]  /*d110*/  FFMA.FTZ R11, R5, -UR19, R48 ;  /* 0x80000013050b7c23 */ /* 0x000fe20008010030 */
[----:B------:R-:W-:-:S02]  /*d120*/  ISETP.LT.OR P3, PT, R2, R246, P3 ;  /* 0x000000f60200720c */ /* 0x000fc40001f61670 */
[C---:B------:R-:W-:Y:S02]  /*d130*/  ISETP.LT.OR P0, PT, R2.reuse, R245, P0 ;  /* 0x000000f50200720c */ /* 0x040fe40000701670 */
[----:B------:R-:W-:Y:S01]  /*d140*/  ISETP.LT.OR P6, PT, R2, R244, P6 ;  /* 0x000000f40200720c */ /* 0x000fe200037c1670 */
[----:B------:R-:W-:Y:S02]  /*d150*/  IMAD.IADD R2, R251, 0x1, -R2 ;  /* 0x00000001fb027824 */ /* 0x000fe400078e0a02 */
[--C-:B------:R-:W-:Y:S01]  /*d160*/  IMAD.IADD R5, R250, 0x1, -R3.reuse ;  /* 0x00000001fa057824 */ /* 0x100fe200078e0a03 */
[----:B------:R-:W-:Y:S02]  /*d170*/  I2FP.F32.S32 R4, R4 ;  /* 0x0000000400047245 */ /* 0x000fe40000201400 */
[----:B------:R-:W-:Y:S02]  /*d180*/  IABS R6, R2 ;  /* 0x0000000200067213 */ /* 0x000fe40000000000 */
[----:B------:R-:W-:Y:S01]  /*d190*/  IABS R2, R5 ;  /* 0x0000000500027213 */ /* 0x000fe20000000000 */
[----:B------:R-:W-:Y:S01]  /*d1a0*/  FFMA.FTZ R10, R4, -UR19, R50 ;  /* 0x80000013040a7c23 */ /* 0x000fe20008010032 */
[----:B------:R-:W-:-:S02]  /*d1b0*/  IMAD.IADD R4, R248, 0x1, -R3 ;  /* 0x00000001f8047824 */ /* 0x000fc400078e0a03 */
[----:B------:R-:W-:Y:S01]  /*d1c0*/  IMAD.MOV.U32 R5, RZ, RZ, R6 ;  /* 0x000000ffff057224 */ /* 0x000fe200078e0006 */
[----:B------:R-:W-:Y:S01]  /*d1d0*/  I2FP.F32.S32 R2, R2 ;  /* 0x0000000200027245 */ /* 0x000fe20000201400 */
[----:B------:R-:W-:Y:S01]  /*d1e0*/  IMAD.MOV.U32 R138, RZ, RZ, R46 ;  /* 0x000000ffff8a7224 */ /* 0x000fe200078e002e */
[----:B------:R-:W-:Y:S02]  /*d1f0*/  IABS R4, R4 ;  /* 0x0000000400047213 */ /* 0x000fe40000000000 */
[----:B------:R-:W-:Y:S01]  /*d200*/  I2FP.F32.S32 R5, R5 ;  /* 0x0000000500057245 */ /* 0x000fe20000201400 */
[----:B------:R-:W-:Y:S01]  /*d210*/  FFMA.FTZ R6, R2, -UR19, R51 ;  /* 0x8000001302067c23 */ /* 0x000fe20008010033 */
[----:B------:R-:W-:Y:S02]  /*d220*/  FSEL R2, R14, -INF , !P5 ;  /* 0xff8000000e027808 */ /* 0x000fe40006800000 */
[----:B------:R-:W-:Y:S02]  /*d230*/  FSEL R50, R11, -INF , !P4 ;  /* 0xff8000000b327808 */ /* 0x000fe40006000000 */
[----:B------:R-:W-:-:S02]  /*d240*/  FSEL R64, R10, -INF , !P3 ;  /* 0xff8000000a407808 */ /* 0x000fc40005800000 */
[----:B------:R-:W-:Y:S02]  /*d250*/  FSEL R46, R9, -INF , !P0 ;  /* 0xff800000092e7808 */ /* 0x000fe40004000000 */
[C---:B------:R-:W-:Y:S02]  /*d260*/  ISETP.GE.AND P5, PT, R3.reuse, R72, PT ;  /* 0x000000480300720c */ /* 0x040fe40003fa6270 */
[C---:B------:R-:W-:Y:S02]  /*d270*/  ISETP.GE.AND P4, PT, R3.reuse, R71, PT ;  /* 0x000000470300720c */ /* 0x040fe40003f86270 */
[C---:B------:R-:W-:Y:S02]  /*d280*/  ISETP.GE.AND P3, PT, R3.reuse, R70, PT ;  /* 0x000000460300720c */ /* 0x040fe40003f66270 */
[----:B------:R-:W-:Y:S01]  /*d290*/  ISETP.GE.AND P0, PT, R3, R252, PT ;  /* 0x000000fc0300720c */ /* 0x000fe20003f06270 */
[----:B------:R-:W-:Y:S01]  /*d2a0*/  FFMA.FTZ R8, R5, -UR19, R142 ;  /* 0x8000001305087c23 */ /* 0x000fe2000801008e */
[----:B------:R-:W-:Y:S01]  /*d2b0*/  I2FP.F32.S32 R4, R4 ;  /* 0x0000000400047245 */ /* 0x000fe20000201400 */
[----:B------:R1:W-:Y:S01]  /*d2c0*/  STL [R1+0x1c], R2 ;  /* 0x00001c0201007387 */ /* 0x0003e20000100800 */
[----:B------:R-:W-:Y:S01]  /*d2d0*/  ISETP.LT.OR P5, PT, R3, R247, P5 ;  /* 0x000000f70300720c */ /* 0x000fe20002fa1670 */
[----:B------:R-:W-:Y:S01]  /*d2e0*/  IMAD.IADD R5, R249, 0x1, -R3 ;  /* 0x00000001f9057824 */ /* 0x000fe200078e0a03 */
[----:B------:R-:W-:-:S02]  /*d2f0*/  ISETP.LT.OR P4, PT, R3, R246, P4 ;  /* 0x000000f60300720c */ /* 0x000fc40002781670 */
[C---:B------:R-:W-:Y:S02]  /*d300*/  ISETP.LT.OR P3, PT, R3.reuse, R245, P3 ;  /* 0x000000f50300720c */ /* 0x040fe40001f61670 */
[----:B------:R-:W-:Y:S01]  /*d310*/  ISETP.LT.OR P0, PT, R3, R244, P0 ;  /* 0x000000f40300720c */ /* 0x000fe20000701670 */
[----:B------:R-:W-:Y:S02]  /*d320*/  IMAD.IADD R3, R251, 0x1, -R3 ;  /* 0x00000001fb037824 */ /* 0x000fe400078e0a03 */
[----:B------:R-:W-:Y:S01]  /*d330*/  FFMA.FTZ R7, R4, -UR19, R49 ;  /* 0x8000001304077c23 */ /* 0x000fe20008010031 */
[----:B------:R-:W-:Y:S02]  /*d340*/  IABS R5, R5 ;  /* 0x0000000500057213 */ /* 0x000fe40000000000 */
[----:B------:R-:W-:Y:S01]  /*d350*/  IABS R9, R3 ;  /* 0x0000000300097213 */ /* 0x000fe20000000000 */
[----:B-1----:R-:W-:-:S04]  /*d360*/  VIADD R2, R0, 0x28 ;  /* 0x0000002800027836 */ /* 0x002fc80000000000 */
[----:B------:R-:W-:Y:S01]  /*d370*/  IMAD.IADD R4, R248, 0x1, -R2 ;  /* 0x00000001f8047824 */ /* 0x000fe200078e0a02 */
[----:B------:R-:W-:-:S04]  /*d380*/  I2FP.F32.S32 R5, R5 ;  /* 0x0000000500057245 */ /* 0x000fc80000201400 */
[----:B------:R-:W-:Y:S01]  /*d390*/  IABS R3, R4 ;  /* 0x0000000400037213 */ /* 0x000fe20000000000 */
[----:B------:R-:W-:-:S05]  /*d3a0*/  IMAD.MOV.U32 R4, RZ, RZ, R9 ;  /* 0x000000ffff047224 */ /* 0x000fca00078e0009 */
[----:B------:R-:W-:Y:S02]  /*d3b0*/  I2FP.F32.S32 R9, R4 ;  /* 0x0000000400097245 */ /* 0x000fe40000201400 */
[----:B------:R-:W-:Y:S01]  /*d3c0*/  I2FP.F32.S32 R4, R3 ;  /* 0x0000000300047245 */ /* 0x000fe20000201400 */
[----:B------:R-:W-:Y:S01]  /*d3d0*/  FFMA.FTZ R3, R5, -UR19, R141 ;  /* 0x8000001305037c23 */ /* 0x000fe2000801008d */
[----:B------:R-:W-:Y:S01]  /*d3e0*/  IMAD.MOV.U32 R67, RZ, RZ, R59 ;  /* 0x000000ffff437224 */ /* 0x000fe200078e003b */
        /* <DEDUP_REMOVED lines=33> */
[----:B------:R-:W-:Y:S01]  /*d600*/  FFMA.FTZ R13, R9, -UR19, R143 ;  /* 0x80000013090d7c23 */ /* 0x000fe2000801008f */
[----:B------:R-:W-:Y:S02]  /*d610*/  IMAD.MOV.U32 R139, RZ, RZ, R219 ;  /* 0x000000ffff8b7224 */ /* 0x000fe400078e00db */
[----:B------:R-:W-:-:S02]  /*d620*/  I2FP.F32.S32 R3, R3 ;  /* 0x0000000300037245 */ /* 0x000fc40000201400 */
[----:B------:R-:W-:Y:S02]  /*d630*/  FSEL R223, R13, -INF , !P0 ;  /* 0xff8000000ddf7808 */ /* 0x000fe40004000000 */
[----:B------:R-:W-:Y:S02]  /*d640*/  FSEL R219, R12, -INF , !P6 ;  /* 0xff8000000cdb7808 */ /* 0x000fe40007000000 */
[----:B------:R-:W-:Y:S02]  /*d650*/  FSEL R221, R8, -INF , !P5 ;  /* 0xff80000008dd7808 */ /* 0x000fe40006800000 */
[----:B------:R-:W-:Y:S01]  /*d660*/  FSEL R222, R7, -INF , !P4 ;  /* 0xff80000007de7808 */ /* 0x000fe20006000000 */
[----:B------:R-:W-:Y:S01]  /*d670*/  FFMA.FTZ R9, R3, -UR19, R209 ;  /* 0x8000001303097c23 */ /* 0x000fe200080100d1 */
[----:B------:R-:W-:Y:S02]  /*d680*/  I2FP.F32.S32 R5, R5 ;  /* 0x0000000500057245 */ /* 0x000fe40000201400 */
        /* <DEDUP_REMOVED lines=8> */
[----:B------:R-:W-:Y:S01]  /*d710*/  ISETP.LT.OR P6, PT, R2, R246, P6 ;  /* 0x000000f60200720c */ /* 0x000fe200037c1670 */
[----:B------:R-:W-:Y:S01]  /*d720*/  FFMA.FTZ R10, R4, -UR19, R39 ;  /* 0x80000013040a7c23 */ /* 0x000fe20008010027 */
[----:B------:R-:W-:-:S02]  /*d730*/  ISETP.LT.OR P5, PT, R2, R245, P5 ;  /* 0x000000f50200720c */ /* 0x000fc40002fa1670 */
[----:B------:R-:W-:Y:S01]  /*d740*/  ISETP.LT.OR P4, PT, R2, R244, P4 ;  /* 0x000000f40200720c */ /* 0x000fe20002781670 */
[----:B------:R-:W-:Y:S02]  /*d750*/  IMAD.IADD R2, R251, 0x1, -R2 ;  /* 0x00000001fb027824 */ /* 0x000fe400078e0a02 */
[--C-:B------:R-:W-:Y:S02]  /*d760*/  IMAD.IADD R4, R248, 0x1, -R3.reuse ;  /* 0x00000001f8047824 */ /* 0x100fe400078e0a03 */
[----:B------:R-:W-:Y:S01]  /*d770*/  IMAD.IADD R5, R250, 0x1, -R3 ;  /* 0x00000001fa057824 */ /* 0x000fe200078e0a03 */
[----:B------:R-:W-:Y:S02]  /*d780*/  IABS R6, R2 ;  /* 0x0000000200067213 */ /* 0x000fe40000000000 */
[----:B------:R-:W-:Y:S02]  /*d790*/  IABS R4, R4 ;  /* 0x0000000400047213 */ /* 0x000fe40000000000 */
[----:B------:R-:W-:Y:S01]  /*d7a0*/  IABS R2, R5 ;  /* 0x0000000500027213 */ /* 0x000fe20000000000 */
[----:B------:R-:W-:Y:S01]  /*d7b0*/  IMAD.MOV.U32 R5, RZ, RZ, R6 ;  /* 0x000000ffff057224 */ /* 0x000fe200078e0006 */
[----:B------:R-:W-:-:S02]  /*d7c0*/  I2FP.F32.S32 R4, R4 ;  /* 0x0000000400047245 */ /* 0x000fc40000201400 */
[----:B------:R-:W-:Y:S02]  /*d7d0*/  I2FP.F32.S32 R2, R2 ;  /* 0x0000000200027245 */ /* 0x000fe40000201400 */
[----:B------:R-:W-:Y:S01]  /*d7e0*/  I2FP.F32.S32 R5, R5 ;  /* 0x0000000500057245 */ /* 0x000fe20000201400 */
[----:B------:R-:W-:Y:S01]  /*d7f0*/  FFMA.FTZ R7, R4, -UR19, R218 ;  /* 0x8000001304077c23 */ /* 0x000fe200080100da */
[----:B------:R-:W-:Y:S01]  /*d800*/  FSEL R220, R14, -INF , !P3 ;  /* 0xff8000000edc7808 */ /* 0x000fe20005800000 */
[----:B------:R-:W-:Y:S01]  /*d810*/  FFMA.FTZ R6, R2, -UR19, R216 ;  /* 0x8000001302067c23 */ /* 0x000fe200080100d8 */
        /* <DEDUP_REMOVED lines=15> */
[----:B------:R-:W-:-:S03]  /*d910*/  IMAD.IADD R4, R248, 0x1, -R2 ;  /* 0x00000001f8047824 */ /* 0x000fc600078e0a02 */
        /* <DEDUP_REMOVED lines=8> */
[----:B------:R-:W-:Y:S01]  /*d9a0*/  IMAD.MOV.U32 R137, RZ, RZ, R214 ;  /* 0x000000ffff897224 */ /* 0x000fe200078e00d6 */
[----:B------:R-:W-:Y:S01]  /*d9b0*/  FSEL R213, R6, -INF , !P0 ;  /* 0xff80000006d57808 */ /* 0x000fe20004000000 */
[----:B------:R-:W-:Y:S02]  /*d9c0*/  IMAD.MOV.U32 R136, RZ, RZ, R212 ;  /* 0x000000ffff887224 */ /* 0x000fe400078e00d4 */
[----:B------:R-:W-:Y:S01]  /*d9d0*/  FFMA.FTZ R12, R4, -UR19, R217 ;  /* 0x80000013040c7c23 */ /* 0x000fe200080100d9 */
[----:B------:R-:W-:Y:S02]  /*d9e0*/  FSEL R217, R8, -INF , !P4 ;  /* 0xff80000008d97808 */ /* 0x000fe40006000000 */
[----:B------:R-:W-:-:S02]  /*d9f0*/  FSEL R212, R7, -INF , !P3 ;  /* 0xff80000007d47808 */ /* 0x000fc40005800000 */
[----:B------:R-:W-:Y:S01]  /*da00*/  FSEL R214, R3, -INF , !P6 ;  /* 0xff80000003d67808 */ /* 0x000fe20007000000 */
[--C-:B------:R-:W-:Y:S01]  /*da10*/  IMAD.IADD R4, R250, 0x1, -R2.reuse ;  /* 0x00000001fa047824 */ /* 0x100fe200078e0a02 */
[C---:B------:R-:W-:Y:S02]  /*da20*/  ISETP.GE.AND P4, PT, R2.reuse, R72, PT ;  /* 0x000000480200720c */ /* 0x040fe40003f86270 */
[C---:B------:R-:W-:Y:S02]  /*da30*/  ISETP.GE.AND P3, PT, R2.reuse, R71, PT ;  /* 0x000000470200720c */ /* 0x040fe40003f66270 */
[C---:B------:R-:W-:Y:S02]  /*da40*/  ISETP.GE.AND P0, PT, R2.reuse, R70, PT ;  /* 0x000000460200720c */ /* 0x040fe40003f06270 */
[C---:B------:R-:W-:Y:S01]  /*da50*/  ISETP.GE.AND P6, PT, R2.reuse, R252, PT ;  /* 0x000000fc0200720c */ /* 0x040fe20003fc6270 */
[----:B------:R-:W-:Y:S01]  /*da60*/  IMAD.IADD R3, R249, 0x1, -R2 ;  /* 0x00000001f9037824 */ /* 0x000fe200078e0a02 */
[----:B------:R-:W-:-:S02]  /*da70*/  ISETP.LT.OR P4, PT, R2, R247, P4 ;  /* 0x000000f70200720c */ /* 0x000fc40002781670 */
[C---:B------:R-:W-:Y:S02]  /*da80*/  ISETP.LT.OR P3, PT, R2.reuse, R246, P3 ;  /* 0x000000f60200720c */ /* 0x040fe40001f61670 */
[C---:B------:R-:W-:Y:S02]  /*da90*/  ISETP.LT.OR P0, PT, R2.reuse, R245, P0 ;  /* 0x000000f50200720c */ /* 0x040fe40000701670 */
[----:B------:R-:W-:Y:S01]  /*daa0*/  ISETP.LT.OR P6, PT, R2, R244, P6 ;  /* 0x000000f40200720c */ /* 0x000fe200037c1670 */
[----:B------:R-:W-:Y:S01]  /*dab0*/  IMAD.IADD R2, R251, 0x1, -R2 ;  /* 0x00000001fb027824 */ /* 0x000fe200078e0a02 */
[----:B------:R-:W-:-:S04]  /*dac0*/  IABS R5, R4 ;  /* 0x0000000400057213 */ /* 0x000fc80000000000 */
[----:B------:R-:W-:Y:S01]  /*dad0*/  IABS R4, R2 ;  /* 0x0000000200047213 */ /* 0x000fe20000000000 */
[----:B------:R-:W-:Y:S01]  /*dae0*/  IMAD.MOV.U32 R2, RZ, RZ, R5 ;  /* 0x000000ffff027224 */ /* 0x000fe200078e0005 */
[----:B------:R-:W-:-:S04]  /*daf0*/  IABS R3, R3 ;  /* 0x0000000300037213 */ /* 0x000fc80000000000 */
[----:B------:R-:W-:Y:S01]  /*db00*/  I2FP.F32.S32 R2, R2 ;  /* 0x0000000200027245 */ /* 0x000fe20000201400 */
[----:B------:R-:W-:Y:S01]  /*db10*/  FFMA.FTZ R13, R9, -UR19, R34 ;  /* 0x80000013090d7c23 */ /* 0x000fe20008010022 */
[----:B------:R-:W-:Y:S02]  /*db20*/  I2FP.F32.S32 R4, R4 ;  /* 0x0000000400047245 */ /* 0x000fe40000201400 */
[----:B------:R-:W-:Y:S01]  /*db30*/  I2FP.F32.S32 R3, R3 ;  /* 0x0000000300037245 */ /* 0x000fe20000201400 */
[----:B------:R-:W-:Y:S01]  /*db40*/  FFMA.FTZ R9, R2, -UR19, R74 ;  /* 0x8000001302097c23 */ /* 0x000fe2000801004a */
[----:B------:R-:W-:Y:S02]  /*db50*/  VIADD R2, R0, 0x38 ;  /* 0x0000003800027836 */ /* 0x000fe40000000000 */
[----:B------:R-:W-:Y:S01]  /*db60*/  FFMA.FTZ R14, R4, -UR19, R35 ;  /* 0x80000013040e7c23 */ /* 0x000fe20008010023 */
[----:B------:R-:W-:Y:S01]  /*db70*/  FSEL R211, R13, -INF , !P5 ;  /* 0xff8000000dd37808 */ /* 0x000fe20006800000 */
[----:B------:R-:W-:Y:S01]  /*db80*/  FFMA.FTZ R8, R3, -UR19, R33 ;  /* 0x8000001303087c23 */ /* 0x000fe20008010021 */
[--C-:B------:R-:W-:Y:S01]  /*db90*/  IMAD.IADD R4, R248, 0x1, -R2.reuse ;  /* 0x00000001f8047824 */ /* 0x100fe200078e0a02 */
[----:B------:R-:W-:Y:S01]  /*dba0*/  FSEL R143, R12, -INF , !P4 ;  /* 0xff8000000c8f7808 */ /* 0x000fe20006000000 */
[--C-:B------:R-:W-:Y:S01]  /*dbb0*/  IMAD.IADD R3, R250, 0x1, -R2.reuse ;  /* 0x00000001fa037824 */ /* 0x100fe200078e0a02 */
[----:B------:R1:W5:Y:S01]  /*dbc0*/  LDL.LU R74, [R1+0xa8] ;  /* 0x0000a800014a7983 */ /* 0x0003620000300800 */
[----:B------:R-:W-:Y:S01]  /*dbd0*/  IMAD.IADD R6, R249, 0x1, -R2 ;  /* 0x00000001f9067824 */ /* 0x000fe200078e0a02 */
[----:B------:R-:W-:-:S02]  /*dbe0*/  IABS R5, R4 ;  /* 0x0000000400057213 */ /* 0x000fc40000000000 */
[----:B------:R-:W-:Y:S02]  /*dbf0*/  IABS R4, R3 ;  /* 0x0000000300047213 */ /* 0x000fe40000000000 */
[----:B------:R-:W-:Y:S01]  /*dc00*/  IABS R3, R6 ;  /* 0x0000000600037213 */ /* 0x000fe20000000000 */
[----:B------:R-:W-:-:S03]  /*dc10*/  VIADD R0, R0, 0x39 ;  /* 0x0000003900007836 */ /* 0x000fc60000000000 */
[----:B------:R-:W-:Y:S02]  /*dc20*/  I2FP.F32.S32 R3, R3 ;  /* 0x0000000300037245 */ /* 0x000fe40000201400 */
[----:B------:R-:W-:Y:S02]  /*dc30*/  FSEL R208, R9, -INF , !P3 ;  /* 0xff80000009d07808 */ /* 0x000fe40005800000 */
[----:B------:R-:W-:Y:S01]  /*dc40*/  FSEL R210, R8, -INF , !P0 ;  /* 0xff80000008d27808 */ /* 0x000fe20004000000 */
[----:B------:R-:W-:Y:S01]  /*dc50*/  FFMA.FTZ R7, R3, -UR19, R137 ;  /* 0x8000001303077c23 */ /* 0x000fe20008010089 */
[----:B------:R-:W-:Y:S02]  /*dc60*/  I2FP.F32.S32 R4, R4 ;  /* 0x0000000400047245 */ /* 0x000fe40000201400 */
[C---:B------:R-:W-:Y:S02]  /*dc70*/  ISETP.GE.AND P5, PT, R2.reuse, R72, PT ;  /* 0x000000480200720c */ /* 0x040fe40003fa6270 */
[----:B------:R-:W-:-:S02]  /*dc80*/  ISETP.GE.AND P4, PT, R2, R71, PT ;  /* 0x000000470200720c */ /* 0x000fc40003f86270 */
[C---:B------:R-:W-:Y:S02]  /*dc90*/  ISETP.GE.AND P3, PT, R2.reuse, R70, PT ;  /* 0x000000460200720c */ /* 0x040fe40003f66270 */
[----:B------:R-:W-:Y:S01]  /*dca0*/  ISETP.GE.AND P0, PT, R2, R252, PT ;  /* 0x000000fc0200720c */ /* 0x000fe20003f06270 */
[----:B------:R-:W-:Y:S01]  /*dcb0*/  IMAD.IADD R3, R248, 0x1, -R0 ;  /* 0x00000001f8037824 */ /* 0x000fe200078e0a00 */
[----:B------:R-:W-:Y:S01]  /*dcc0*/  ISETP.LT.OR P5, PT, R2, R247, P5 ;  /* 0x000000f70200720c */ /* 0x000fe20002fa1670 */
[----:B------:R-:W-:Y:S01]  /*dcd0*/  FFMA.FTZ R10, R4, -UR19, R139 ;  /* 0x80000013040a7c23 */ /* 0x000fe2000801008b */
[C---:B------:R-:W-:Y:S02]  /*dce0*/  ISETP.LT.OR P4, PT, R2.reuse, R246, P4 ;  /* 0x000000f60200720c */ /* 0x040fe40002781670 */
[C---:B------:R-:W-:Y:S02]  /*dcf0*/  ISETP.LT.OR P3, PT, R2.reuse, R245, P3 ;  /* 0x000000f50200720c */ /* 0x040fe40001f61670 */
[----:B------:R-:W-:Y:S01]  /*dd00*/  ISETP.LT.OR P0, PT, R2, R244, P0 ;  /* 0x000000f40200720c */ /* 0x000fe20000701670 */
[----:B------:R-:W-:Y:S01]  /*dd10*/  IMAD.IADD R2, R251, 0x1, -R2 ;  /* 0x00000001fb027824 */ /* 0x000fe200078e0a02 */
[----:B------:R-:W-:Y:S01]  /*dd20*/  IABS R3, R3 ;  /* 0x0000000300037213 */ /* 0x000fe20000000000 */
[----:B------:R-:W-:Y:S01]  /*dd30*/  IMAD.IADD R4, R250, 0x1, -R0 ;  /* 0x00000001fa047824 */ /* 0x000fe200078e0a00 */
[----:B------:R-:W-:-:S02]  /*dd40*/  I2FP.F32.S32 R5, R5 ;  /* 0x0000000500057245 */ /* 0x000fc40000201400 */
[----:B------:R-:W-:Y:S02]  /*dd50*/  IABS R6, R2 ;  /* 0x0000000200067213 */ /* 0x000fe40000000000 */
[----:B------:R-:W-:Y:S02]  /*dd60*/  IABS R2, R4 ;  /* 0x0000000400027213 */ /* 0x000fe40000000000 */
[----:B------:R-:W-:Y:S01]  /*dd70*/  I2FP.F32.S32 R3, R3 ;  /* 0x0000000300037245 */ /* 0x000fe20000201400 */
[----:B------:R-:W-:Y:S01]  /*dd80*/  FFMA.FTZ R11, R5, -UR19, R67 ;  /* 0x80000013050b7c23 */ /* 0x000fe20008010043 */
[----:B------:R-:W-:-:S03]  /*dd90*/  I2FP.F32.S32 R2, R2 ;  /* 0x0000000200027245 */ /* 0x000fc60000201400 */
[----:B------:R-:W-:Y:S01]  /*dda0*/  FFMA.FTZ R5, R3, -UR19, R138 ;  /* 0x8000001303057c23 */ /* 0x000fe2000801008a */
[----:B------:R-:W-:Y:S02]  /*ddb0*/  IMAD.IADD R3, R249, 0x1, -R0 ;  /* 0x00000001f9037824 */ /* 0x000fe400078e0a00 */
[----:B------:R-:W-:Y:S01]  /*ddc0*/  FFMA.FTZ R4, R2, -UR19, R136 ;  /* 0x8000001302047c23 */ /* 0x000fe20008010088 */
[----:B------:R-:W-:Y:S01]  /*ddd0*/  FSEL R209, R14, -INF , !P6 ;  /* 0xff8000000ed17808 */ /* 0x000fe20007000000 */
[----:B------:R-:W-:Y:S01]  /*dde0*/  IMAD.IADD R2, R251, 0x1, -R0 ;  /* 0x00000001fb027824 */ /* 0x000fe200078e0a00 */
[----:B------:R-:W-:Y:S02]  /*ddf0*/  FSEL R138, R11, -INF , !P5 ;  /* 0xff8000000b8a7808 */ /* 0x000fe40006800000 */
[----:B------:R-:W-:Y:S02]  /*de00*/  FSEL R139, R10, -INF , !P4 ;  /* 0xff8000000a8b7808 */ /* 0x000fe40006000000 */
[----:B------:R-:W-:-:S02]  /*de10*/  FSEL R142, R7, -INF , !P3 ;  /* 0xff800000078e7808 */ /* 0x000fc40005800000 */
[C---:B------:R-:W-:Y:S02]  /*de20*/  ISETP.GE.AND P6, PT, R0.reuse, R72, PT ;  /* 0x000000480000720c */ /* 0x040fe40003fc6270 */
[C---:B------:R-:W-:Y:S02]  /*de30*/  ISETP.GE.AND P5, PT, R0.reuse, R71, PT ;  /* 0x000000470000720c */ /* 0x040fe40003fa6270 */
[C---:B------:R-:W-:Y:S02]  /*de40*/  ISETP.GE.AND P4, PT, R0.reuse, R70, PT ;  /* 0x000000460000720c */ /* 0x040fe40003f86270 */
[C---:B------:R-:W-:Y:S02]  /*de50*/  ISETP.GE.AND P3, PT, R0.reuse, R252, PT ;  /* 0x000000fc0000720c */ /* 0x040fe40003f66270 */
[----:B------:R-:W-:Y:S02]  /*de60*/  IABS R3, R3 ;  /* 0x0000000300037213 */ /* 0x000fe40000000000 */
[----:B------:R-:W-:-:S02]  /*de70*/  ISETP.LT.OR P6, PT, R0, R247, P6 ;  /* 0x000000f70000720c */ /* 0x000fc400037c1670 */
[C---:B------:R-:W-:Y:S02]  /*de80*/  ISETP.LT.OR P5, PT, R0.reuse, R246, P5 ;  /* 0x000000f60000720c */ /* 0x040fe40002fa1670 */
[C---:B------:R-:W-:Y:S02]  /*de90*/  ISETP.LT.OR P4, PT, R0.reuse, R245, P4 ;  /* 0x000000f50000720c */ /* 0x040fe40002781670 */
[----:B------:R-:W-:Y:S02]  /*dea0*/  ISETP.LT.OR P3, PT, R0, R244, P3 ;  /* 0x000000f40000720c */ /* 0x000fe40001f61670 */
[----:B------:R-:W-:Y:S01]  /*deb0*/  IABS R0, R2 ;  /* 0x0000000200007213 */ /* 0x000fe20000000000 */
[----:B------:R-:W-:Y:S01]  /*dec0*/  IMAD.MOV.U32 R2, RZ, RZ, R3 ;  /* 0x000000ffff027224 */ /* 0x000fe200078e0003 */
[----:B------:R-:W-:Y:S02]  /*ded0*/  I2FP.F32.S32 R6, R6 ;  /* 0x0000000600067245 */ /* 0x000fe40000201400 */
[----:B------:R-:W-:-:S02]  /*dee0*/  I2FP.F32.S32 R0, R0 ;  /* 0x0000000000007245 */ /* 0x000fc40000201400 */
[----:B------:R-:W-:Y:S01]  /*def0*/  I2FP.F32.S32 R2, R2 ;  /* 0x0000000200027245 */ /* 0x000fe20000201400 */
[----:B------:R-:W-:Y:S02]  /*df00*/  FFMA.FTZ R6, R6, -UR19, R73 ;  /* 0x8000001306067c23 */ /* 0x000fe40008010049 */
[----:B------:R1:W5:Y:S01]  /*df10*/  LDL.LU R73, [R1+0xa4] ;  /* 0x0000a40001497983 */ /* 0x0003620000300800 */
[----:B------:R-:W-:Y:S01]  /*df20*/  FFMA.FTZ R0, R0, -UR19, R68 ;  /* 0x8000001300007c23 */ /* 0x000fe20008010044 */
[----:B------:R-:W-:Y:S02]  /*df30*/  FFMA.FTZ R2, R2, -UR19, R69 ;  /* 0x8000001302027c23 */ /* 0x000fe40008010045 */
[----:B------:R1:W5:Y:S04]  /*df40*/  LDL.LU R72, [R1+0xa0] ;  /* 0x0000a00001487983 */ /* 0x0003680000300800 */
[----:B------:R1:W5:Y:S04]  /*df50*/  LDL.LU R71, [R1+0x9c] ;  /* 0x00009c0001477983 */ /* 0x0003680000300800 */
[----:B------:R1:W5:Y:S04]  /*df60*/  LDL.LU R70, [R1+0x98] ;  /* 0x0000980001467983 */ /* 0x0003680000300800 */
[----:B------:R1:W5:Y:S04]  /*df70*/  LDL.LU R69, [R1+0x94] ;  /* 0x0000940001457983 */ /* 0x0003680000300800 */
[----:B------:R1:W5:Y:S01]  /*df80*/  LDL.LU R68, [R1+0x90] ;  /* 0x0000900001447983 */ /* 0x0003620000300800 */
[----:B------:R-:W-:-:S02]  /*df90*/  FSEL R141, R6, -INF , !P0 ;  /* 0xff800000068d7808 */ /* 0x000fc40004000000 */
[----:B------:R-:W-:Y:S02]  /*dfa0*/  PLOP3.LUT P0, PT, PT, PT, UP0, 0x80, 0x0 ;  /* 0x000000000000781c */ /* 0x000fe40003f0f008 */
[----:B------:R-:W-:Y:S02]  /*dfb0*/  FSEL R14, R5, -INF , !P6 ;  /* 0xff800000050e7808 */ /* 0x000fe40007000000 */
[----:B------:R-:W-:Y:S02]  /*dfc0*/  FSEL R136, R4, -INF , !P5 ;  /* 0xff80000004887808 */ /* 0x000fe40006800000 */
[----:B------:R-:W-:Y:S02]  /*dfd0*/  FSEL R137, R2, -INF , !P4 ;  /* 0xff80000002897808 */ /* 0x000fe40006000000 */
[----:B------:R-:W-:-:S05]  /*dfe0*/  FSEL R140, R0, -INF , !P3 ;  /* 0xff800000008c7808 */ /* 0x000fca0005800000 */
        /* <DEDUP_REMOVED lines=10> */
[----:B------:R-:W1:Y:S03]  /*e090*/  @!P1 LDC.64 R6, c[0x0][0x218] ;  /* 0x00008600ff069b82 */ /* 0x000e660000000a00 */
[----:B------:R-:W-:Y:S01]  /*e0a0*/  UIMAD UR4, UR5, UR9, UR4 ;  /* 0x00000009050472a4 */ /* 0x000fe2000f8e0204 */
[----:B------:R-:W-:Y:S02]  /*e0b0*/  IMAD.U32 R0, RZ, RZ, UR30 ;  /* 0x0000001eff007e24 */ /* 0x000fe4000f8e00ff */
        /* <DEDUP_REMOVED lines=13> */
[----:B-1----:R-:W-:-:S04]  /*e190*/  @!P1 LEA R4, P3, R0, R6, 0x1 ;  /* 0x0000000600049211 */ /* 0x002fc800078608ff */
[C---:B------:R-:W-:Y:S02]  /*e1a0*/  @!P1 LEA.HI.X R5, R0.reuse, R7, R2, 0x1, P3 ;  /* 0x0000000700059211 */ /* 0x040fe400018f0c02 */
[----:B------:R-:W1:Y:S01]  /*e1b0*/  @!P1 LDC.64 R6, c[0x0][0x218] ;  /* 0x00008600ff069b82 */ /* 0x000e620000000a00 */
        /* <DEDUP_REMOVED lines=57> */
.L_x_903:
[----:B------:R-:W-:Y:S05]  /*e550*/  BSYNC B0 ;  /* 0x0000000000007941 */ /* 0x000fea0003800000 */
.L_x_902:
[----:B------:R-:W0:Y:S02]  /*e560*/  LDGDEPBAR ;  /* 0x00000000000079af */ /* 0x000e240000000000 */
.L_x_901:
[----:B------:R-:W3:Y:S01]  /*e570*/  LDL.LU R49, [R1+0x30] ;  /* 0x0000300001317983 */ /* 0x000ee20000300800 */
[----:B------:R-:W-:Y:S02]  /*e580*/  MOV R55, R25 ;  /* 0x0000001900377202 */ /* 0x000fe40000000f00 */
[----:B------:R-:W-:Y:S01]  /*e590*/  MOV R53, R27 ;  /* 0x0000001b00357202 */ /* 0x000fe20000000f00 */
[----:B------:R-:W4:Y:S04]  /*e5a0*/  LDL.LU R25, [R1+0x28] ;  /* 0x0000280001197983 */ /* 0x000f280000300800 */
[----:B------:R2:W-:Y:S04]  /*e5b0*/  STL [R1+0xac], R235 ;  /* 0x0000aceb01007387 */ /* 0x0005e80000100800 */
[----:B--2---:R-:W2:Y:S01]  /*e5c0*/  LDL.LU R235, [R1+0x1c] ;  /* 0x00001c0001eb7983 */ /* 0x004ea20000300800 */
[----:B------:R-:W-:-:S03]  /*e5d0*/  FMNMX.FTZ R0, R135, R19, !PT ;  /* 0x0000001387007209 */ /* 0x000fc60007810000 */
[----:B------:R-:W-:Y:S01]  /*e5e0*/  STL [R1+0xa8], R234 ;  /* 0x0000a8ea01007387 */ /* 0x000fe20000100800 */
        /* <DEDUP_REMOVED lines=8> */
[----:B------:R-:W-:Y:S01]  /*e670*/  STL [R1+0x90], R224 ;  /* 0x000090e001007387 */ /* 0x000fe20000100800 */
[----:B---3--:R-:W-:-:S04]  /*e680*/  FMNMX.FTZ R0, R49, R0, !PT ;  /* 0x0000000031007209 */ /* 0x008fc80007810000 */
[----:B------:R-:W-:-:S04]  /*e690*/  FMNMX.FTZ R0, R63, R0, !PT ;  /* 0x000000003f007209 */ /* 0x000fc80007810000 */
[----:B------:R-:W-:-:S04]  /*e6a0*/  FMNMX.FTZ R0, R61, R0, !PT ;  /* 0x000000003d007209 */ /* 0x000fc80007810000 */
[----:B------:R-:W-:-:S04]  /*e6b0*/  FMNMX.FTZ R0, R60, R0, !PT ;  /* 0x000000003c007209 */ /* 0x000fc80007810000 */
[----:B------:R-:W-:-:S04]  /*e6c0*/  FMNMX.FTZ R0, R50, R0, !PT ;  /* 0x0000000032007209 */ /* 0x000fc80007810000 */
[----:B------:R-:W-:-:S04]  /*e6d0*/  FMNMX.FTZ R0, R51, R0, !PT ;  /* 0x0000000033007209 */ /* 0x000fc80007810000 */
[----:B------:R-:W-:-:S04]  /*e6e0*/  FMNMX.FTZ R0, R219, R0, !PT ;  /* 0x00000000db007209 */ /* 0x000fc80007810000 */
[----:B------:R-:W-:-:S04]  /*e6f0*/  FMNMX.FTZ R0, R215, R0, !PT ;  /* 0x00000000d7007209 */ /* 0x000fc80007810000 */
[----:B-1----:R-:W-:Y:S02]  /*e700*/  FMNMX.FTZ R3, R212, R0, !PT ;  /* 0x00000000d4037209 */ /* 0x002fe40007810000 */
        /* <DEDUP_REMOVED lines=52> */
[----:B------:R-:W1:Y:S01]  /*ea50*/  SHFL.BFLY PT, R5, R3, 0x2, 0x1f ;  /* 0x0c401f0003057f89 */ /* 0x000e6200000e0000 */
[----:B------:R-:W-:Y:S01]  /*ea60*/  FMUL.FTZ R13, R231, UR10 ;  /* 0x0000000ae70d7c20 */ /* 0x000fe20008410000 */
[----:B------:R-:W-:-:S02]  /*ea70*/  FMNMX.FTZ R2, R211, R2, !PT ;  /* 0x00000002d3027209 */ /* 0x000fc40007810000 */
[----:B------:R-:W-:Y:S01]  /*ea80*/  FSETP.NEU.FTZ.AND P5, PT, R231, -INF , PT ;  /* 0xff800000e700780b */ /* 0x000fe20003fbd000 */
[----:B------:R-:W-:Y:S01]  /*ea90*/  STL [R1+0x3c], R231 ;  /* 0x00003ce701007387 */ /* 0x000fe20000100800 */
[----:B------:R-:W-:Y:S02]  /*eaa0*/  FMNMX.FTZ R2, R209, R2, !PT ;  /* 0x00000002d1027209 */ /* 0x000fe40007810000 */
[----:B--2---:R-:W-:Y:S02]  /*eab0*/  FMNMX.FTZ R0, R0, R6, !PT ;  /* 0x0000000600007209 */ /* 0x004fe40007810000 */
[----:B------:R-:W-:Y:S02]  /*eac0*/  FMNMX.FTZ R2, R141, R2, !PT ;  /* 0x000000028d027209 */ /* 0x000fe40007810000 */
[----:B------:R-:W-:Y:S01]  /*ead0*/  FSEL R13, R13, RZ, P5 ;  /* 0x000000ff0d0d7208 */ /* 0x000fe20002800000 */
[----:B------:R-:W2:Y:S01]  /*eae0*/  SHFL.BFLY PT, R7, R0, 0x1, 0x1f ;  /* 0x0c201f0000077f89 */ /* 0x000ea200000e0000 */
[----:B------:R-:W-:-:S03]  /*eaf0*/  FMNMX.FTZ R2, R140, R2, !PT ;  /* 0x000000028c027209 */ /* 0x000fc60007810000 */
[----:B------:R-:W-:-:S04]  /*eb00*/  FFMA.FTZ R4, R19, UR10, -R13 ;  /* 0x0000000a13047c23 */ /* 0x000fc8000801080d */
[----:B------:R3:W-:Y:S01]  /*eb10*/  MUFU.EX2 R8, R4 ;  /* 0x0000000400087308 */ /* 0x0007e20000000800 */
[----:B-1----:R-:W-:Y:S02]  /*eb20*/  FMNMX.FTZ R3, R3, R5, !PT ;  /* 0x0000000503037209 */ /* 0x002fe40007810000 */
[----:B------:R-:W-:Y:S04]  /*eb30*/  SHFL.BFLY PT, R5, R2, 0x2, 0x1f ;  /* 0x0c401f0002057f89 */ /* 0x000fe800000e0000 */
[----:B------:R-:W1:Y:S01]  /*eb40*/  SHFL.BFLY PT, R6, R3, 0x1, 0x1f ;  /* 0x0c201f0003067f89 */ /* 0x000e6200000e0000 */
[----:B--2---:R-:W-:Y:S01]  /*eb50*/  FMNMX.FTZ R27, R0, R7, !PT ;  /* 0x00000007001b7209 */ /* 0x004fe20007810000 */
[--C-:B------:R-:W-:Y:S01]  /*eb60*/  FFMA.FTZ R0, R17, UR10, -R13.reuse ;  /* 0x0000000a11007c23 */ /* 0x100fe2000801080d */
[----:B---3--:R-:W-:-:S02]  /*eb70*/  FFMA.FTZ R4, R20, UR10, -R13 ;  /* 0x0000000a14047c23 */ /* 0x008fc4000801080d */
[C---:B------:R-:W-:Y:S01]  /*eb80*/  FSETP.NEU.FTZ.AND P4, PT, R27.reuse, -INF , PT ;  /* 0xff8000001b00780b */ /* 0x040fe20003f9d000 */
[----:B------:R2:W-:Y:S01]  /*eb90*/  MUFU.EX2 R232, R0 ;  /* 0x0000000000e87308 */ /* 0x0005e20000000800 */
[----:B------:R-:W-:Y:S01]  /*eba0*/  STL [R1+0x40], R27 ;  /* 0x0000401b01007387 */ /* 0x000fe20000100800 */
[----:B------:R-:W-:-:S05]  /*ebb0*/  FMUL.FTZ R12, R27, UR10 ;  /* 0x0000000a1b0c7c20 */ /* 0x000fca0008410000 */
[----:B------:R-:W-:Y:S01]  /*ebc0*/  FSEL R12, R12, RZ, P4 ;  /* 0x000000ff0c0c7208 */ /* 0x000fe20002000000 */
[----:B------:R3:W-:Y:S01]  /*ebd0*/  MUFU.EX2 R10, R4 ;  /* 0x00000004000a7308 */ /* 0x0007e20000000800 */
[----:B-1----:R-:W-:-:S04]  /*ebe0*/  FMNMX.FTZ R234, R3, R6, !PT ;  /* 0x0000000603ea7209 */ /* 0x002fc80007810000 */
[C---:B------:R-:W-:Y:S01]  /*ebf0*/  FSETP.NEU.FTZ.AND P3, PT, R234.reuse, -INF , PT ;  /* 0xff800000ea00780b */ /* 0x040fe20003f7d000 */
[----:B--2---:R-:W-:Y:S01]  /*ec00*/  FFMA.FTZ R0, R15, UR10, -R13 ;  /* 0x0000000a0f007c23 */ /* 0x004fe2000801080d */
[----:B------:R-:W-:Y:S01]  /*ec10*/  STL [R1+0x38], R234 ;  /* 0x000038ea01007387 */ /* 0x000fe20000100800 */
[----:B------:R-:W-:Y:S02]  /*ec20*/  FMUL.FTZ R3, R234, UR10 ;  /* 0x0000000aea037c20 */ /* 0x000fe40008410000 */
[----:B------:R1:W-:Y:S03]  /*ec30*/  MUFU.EX2 R224, R0 ;  /* 0x0000000000e07308 */ /* 0x0003e60000000800 */
[----:B------:R-:W-:-:S05]  /*ec40*/  FSEL R3, R3, RZ, P3 ;  /* 0x000000ff03037208 */ /* 0x000fca0001800000 */
[----:B---3--:R-:W-:-:S04]  /*ec50*/  FFMA.FTZ R4, R22, UR10, -R3 ;  /* 0x0000000a16047c23 */ /* 0x008fc80008010803 */
[----:B------:R2:W-:Y:S01]  /*ec60*/  MUFU.EX2 R7, R4 ;  /* 0x0000000400077308 */ /* 0x0005e20000000800 */
[----:B-1----:R-:W-:Y:S01]  /*ec70*/  FMNMX.FTZ R0, R2, R5, !PT ;  /* 0x0000000502007209 */ /* 0x002fe20007810000 */
[----:B------:R-:W-:-:S04]  /*ec80*/  FFMA.FTZ R2, R21, UR10, -R12 ;  /* 0x0000000a15027c23 */ /* 0x000fc8000801080c */
[----:B------:R-:W1:Y:S02]  /*ec90*/  SHFL.BFLY PT, R5, R0, 0x1, 0x1f ;  /* 0x0c201f0000057f89 */ /* 0x000e6400000e0000 */
[----:B------:R3:W-:Y:S01]  /*eca0*/  MUFU.EX2 R9, R2 ;  /* 0x0000000200097308 */ /* 0x0007e20000000800 */
[----:B--2---:R-:W-:-:S07]  /*ecb0*/  FFMA.FTZ R4, R16, UR10, -R12 ;  /* 0x0000000a10047c23 */ /* 0x004fce000801080c */
[----:B------:R-:W-:Y:S01]  /*ecc0*/  MUFU.EX2 R230, R4 ;  /* 0x0000000400e67308 */ /* 0x000fe20000000800 */
[----:B---3--:R-:W-:-:S07]  /*ecd0*/  FFMA.FTZ R2, R23, UR10, -R12 ;  /* 0x0000000a17027c23 */ /* 0x008fce000801080c */
[----:B------:R2:W-:Y:S01]  /*ece0*/  MUFU.EX2 R21, R2 ;  /* 0x0000000200157308 */ /* 0x0005e20000000800 */
[----:B-1----:R-:W-:-:S05]  /*ecf0*/  FMNMX.FTZ R11, R0, R5, !PT ;  /* 0x00000005000b7209 */ /* 0x002fca0007810000 */
[----:B------:R1:W-:Y:S04]  /*ed00*/  STL [R1+0x34], R11 ;  /* 0x0000340b01007387 */ /* 0x0003e80000100800 */
[----:B------:R-:W3:Y:S04]  /*ed10*/  LDL.LU R233, [R1+0x2c] ;  /* 0x00002c0001e97983 */ /* 0x000ee80000300800 */
[----:B------:R-:W3:Y:S01]  /*ed20*/  LDL.LU R19, [R1+0x20] ;  /* 0x0000200001137983 */ /* 0x000ee20000300800 */
[----:B--2---:R-:W-:-:S04]  /*ed30*/  FFMA.FTZ R2, R18, UR10, -R12 ;  /* 0x0000000a12027c23 */ /* 0x004fc8000801080c */
[----:B------:R2:W-:Y:S02]  /*ed40*/  MUFU.EX2 R67, R2 ;  /* 0x0000000200437308 */ /* 0x0005e40000000800 */
[----:B--2---:R-:W-:Y:S02]  /*ed50*/  FSEL R2, R234, RZ, P3 ;  /* 0x000000ffea027208 */ /* 0x004fe40001800000 */
[----:B------:R-:W-:-:S03]  /*ed60*/  FSETP.NEU.FTZ.AND P3, PT, R11, -INF , PT ;  /* 0xff8000000b00780b */ /* 0x000fc60003f7d000 */
[----:B------:R-:W-:Y:S01]  /*ed70*/  FADD.FTZ R2, R133, -R2 ;  /* 0x8000000285027221 */ /* 0x000fe20000010000 */
[----:B------:R-:W-:-:S03]  /*ed80*/  FSEL R4, R11, RZ, P3 ;  /* 0x000000ff0b047208 */ /* 0x000fc60001800000 */
[----:B------:R-:W-:Y:S01]  /*ed90*/  FMUL.FTZ R0, R2, UR10 ;  /* 0x0000000a02007c20 */ /* 0x000fe20008410000 */
[----:B------:R-:W-:Y:S01]  /*eda0*/  FMUL.FTZ R2, R11, UR10 ;  /* 0x0000000a0b027c20 */ /* 0x000fe20008410000 */
[----:B------:R-:W-:-:S04]  /*edb0*/  FADD.FTZ R4, R132, -R4 ;  /* 0x8000000484047221 */ /* 0x000fc80000010000 */
[----:B------:R-:W-:Y:S01]  /*edc0*/  FSEL R2, R2, RZ, P3 ;  /* 0x000000ff02027208 */ /* 0x000fe20001800000 */
[----:B------:R-:W-:Y:S01]  /*edd0*/  FMUL.FTZ R4, R4, UR10 ;  /* 0x0000000a04047c20 */ /* 0x000fe20008410000 */
[----:B------:R-:W2:Y:S03]  /*ede0*/  MUFU.EX2 R0, R0 ;  /* 0x0000000000007308 */ /* 0x000ea60000000800 */
[----:B------:R-:W-:-:S05]  /*edf0*/  FFMA.FTZ R5, R24, UR10, -R2 ;  /* 0x0000000a18057c23 */ /* 0x000fca0008010802 */
[----:B------:R4:W-:Y:S08]  /*ee00*/  MUFU.EX2 R6, R5 ;  /* 0x0000000500067308 */ /* 0x0009f00000000800 */
[----:B------:R-:W1:Y:S01]  /*ee10*/  MUFU.EX2 R4, R4 ;  /* 0x0000000400047308 */ /* 0x000e620000000800 */
[-C--:B--2---:R-:W-:Y:S01]  /*ee20*/  FMUL.FTZ R204, R204, R0.reuse ;  /* 0x00000000cccc7220 */ /* 0x084fe20000410000 */
[-C--:B------:R-:W-:Y:S01]  /*ee30*/  FMUL.FTZ R205, R205, R0.reuse ;  /* 0x00000000cdcd7220 */ /* 0x080fe20000410000 */
[-C--:B------:R-:W-:Y:S01]  /*ee40*/  FMUL.FTZ R200, R200, R0.reuse ;  /* 0x00000000c8c87220 */ /* 0x080fe20000410000 */
[-C--:B------:R-:W-:Y:S01]  /*ee50*/  FMUL.FTZ R201, R201, R0.reuse ;  /* 0x00000000c9c97220 */ /* 0x080fe20000410000 */
[-C--:B------:R-:W-:Y:S01]  /*ee60*/  FMUL.FTZ R196, R196, R0.reuse ;  /* 0x00000000c4c47220 */ /* 0x080fe20000410000 */
[-C--:B------:R-:W-:Y:S01]  /*ee70*/  FMUL.FTZ R197, R197, R0.reuse ;  /* 0x00000000c5c57220 */ /* 0x080fe20000410000 */
[-C--:B------:R-:W-:Y:S01]  /*ee80*/  FMUL.FTZ R192, R192, R0.reuse ;  /* 0x00000000c0c07220 */ /* 0x080fe20000410000 */
[-C--:B------:R-:W-:Y:S01]  /*ee90*/  FMUL.FTZ R193, R193, R0.reuse ;  /* 0x00000000c1c17220 */ /* 0x080fe20000410000 */
[----:B----4-:R-:W-:Y:S01]  /*eea0*/  FSEL R5, R231, RZ, P5 ;  /* 0x000000ffe7057208 */ /* 0x010fe20002800000 */
[-C--:B------:R-:W-:Y:S01]  /*eeb0*/  FMUL.FTZ R188, R188, R0.reuse ;  /* 0x00000000bcbc7220 */ /* 0x080fe20000410000 */
[-C--:B------:R-:W-:Y:S01]  /*eec0*/  FMUL.FTZ R189, R189, R0.reuse ;  /* 0x00000000bdbd7220 */ /* 0x080fe20000410000 */
[-C--:B------:R-:W-:Y:S01]  /*eed0*/  FMUL.FTZ R184, R184, R0.reuse ;  /* 0x00000000b8b87220 */ /* 0x080fe20000410000 */
[-C--:B------:R-:W-:Y:S01]  /*eee0*/  FMUL.FTZ R185, R185, R0.reuse ;  /* 0x00000000b9b97220 */ /* 0x080fe20000410000 */
[----:B------:R-:W-:Y:S01]  /*eef0*/  FADD.FTZ R5, R135, -R5 ;  /* 0x8000000587057221 */ /* 0x000fe20000010000 */
[-C--:B------:R-:W-:Y:S01]  /*ef00*/  FFMA.FTZ R135, R25, R0.reuse, R7 ;  /* 0x0000000019877223 */ /* 0x080fe20000010007 */
[-C--:B------:R-:W-:Y:S01]  /*ef10*/  FMUL.FTZ R180, R180, R0.reuse ;  /* 0x00000000b4b47220 */ /* 0x080fe20000410000 */
[-C--:B------:R-:W-:Y:S01]  /*ef20*/  FMUL.FTZ R181, R181, R0.reuse ;  /* 0x00000000b5b57220 */ /* 0x080fe20000410000 */
[-C--:B------:R-:W-:Y:S01]  /*ef30*/  FMUL.FTZ R176, R176, R0.reuse ;  /* 0x00000000b0b07220 */ /* 0x080fe20000410000 */
[-C--:B------:R-:W-:Y:S01]  /*ef40*/  FMUL.FTZ R177, R177, R0.reuse ;  /* 0x00000000b1b17220 */ /* 0x080fe20000410000 */
[-C--:B-----5:R-:W-:Y:S01]  /*ef50*/  FMUL.FTZ R72, R72, R0.reuse ;  /* 0x0000000048487220 */ /* 0x0a0fe20000410000 */
        /* <DEDUP_REMOVED lines=15> */
[----:B------:R-:W-:Y:S01]  /*f050*/  FMUL.FTZ R0, R5, UR10 ;  /* 0x0000000a05007c20 */ /* 0x000fe20008410000 */
[----:B------:R-:W-:-:S02]  /*f060*/  IMAD.MOV.U32 R109, RZ, RZ, R27 ;  /* 0x000000ffff6d7224 */ /* 0x000fc400078e001b */
[--C-:B------:R-:W-:Y:S01]  /*f070*/  FFMA.FTZ R5, R26, UR10, -R3.reuse ;  /* 0x0000000a1a057c23 */ /* 0x100fe20008010803 */
[-C--:B-1----:R-:W-:Y:S01]  /*f080*/  FMUL.FTZ R206, R206, R4.reuse ;  /* 0x00000004cece7220 */ /* 0x082fe20000410000 */
        /* <DEDUP_REMOVED lines=31> */
[----:B---3--:R-:W-:Y:S01]  /*f280*/  FFMA.FTZ R229, R233, R4, R6 ;  /* 0x00000004e9e57223 */ /* 0x008fe20000010006 */
[----:B------:R-:W-:-:S04]  /*f290*/  FFMA.FTZ R4, R42, UR10, -R3 ;  /* 0x0000000a2a047c23 */ /* 0x000fc80008010803 */
[----:B------:R1:W-:Y:S02]  /*f2a0*/  MUFU.EX2 R111, R4 ;  /* 0x00000004006f7308 */ /* 0x0003e40000000800 */
[----:B-1----:R-:W-:Y:S01]  /*f2b0*/  FFMA.FTZ R4, R40, UR10, -R3 ;  /* 0x0000000a28047c23 */ /* 0x002fe20008010803 */
[----:B------:R-:W-:Y:S02]  /*f2c0*/  IMAD.MOV.U32 R40, RZ, RZ, R10 ;  /* 0x000000ffff287224 */ /* 0x000fe400078e000a */
[----:B------:R-:W2:Y:S03]  /*f2d0*/  LDL.LU R10, [R1+0x24] ;  /* 0x00002400010a7983 */ /* 0x000ea60000300800 */
[----:B------:R-:W1:Y:S08]  /*f2e0*/  MUFU.EX2 R0, R0 ;  /* 0x0000000000007308 */ /* 0x000e700000000800 */
[----:B------:R3:W-:Y:S01]  /*f2f0*/  MUFU.EX2 R233, R5 ;  /* 0x0000000500e97308 */ /* 0x0007e20000000800 */
[----:B-1----:R-:W-:-:S07]  /*f300*/  FFMA.FTZ R133, R19, R0, R8 ;  /* 0x0000000013857223 */ /* 0x002fce0000010008 */
[----:B------:R1:W-:Y:S01]  /*f310*/  MUFU.EX2 R22, R4 ;  /* 0x0000000400167308 */ /* 0x0003e20000000800 */
[----:B------:R-:W4:Y:S01]  /*f320*/  LDSM.16.MT88.4 R16, [R225+0xc000] ;  /* 0x00c00000e110783b */ /* 0x000f220000004200 */
[----:B---3--:R-:W-:Y:S02]  /*f330*/  FSEL R5, R109, RZ, P4 ;  /* 0x000000ff6d057208 */ /* 0x008fe40002000000 */
[----:B------:R-:W-:-:S03]  /*f340*/  MOV R123, R232 ;  /* 0x000000e8007b7202 */ /* 0x000fc60000000f00 */
[----:B------:R-:W-:Y:S01]  /*f350*/  FADD.FTZ R5, R134, -R5 ;  /* 0x8000000586057221 */ /* 0x000fe20000010000 */
[----:B-1----:R-:W-:-:S04]  /*f360*/  FFMA.FTZ R4, R44, UR10, -R2 ;  /* 0x0000000a2c047c23 */ /* 0x002fc80008010802 */
[----:B------:R1:W3:Y:S01]  /*f370*/  MUFU.EX2 R107, R4 ;  /* 0x00000004006b7308 */ /* 0x0002e20000000800 */
[----:B------:R-:W-:Y:S01]  /*f380*/  FMUL.FTZ R5, R5, UR10 ;  /* 0x0000000a05057c20 */ /* 0x000fe20008410000 */
        /* <DEDUP_REMOVED lines=9> */
[----:B-1----:R-:W-:Y:S01]  /*f420*/  FFMA.FTZ R4, R43, UR10, -R2 ;  /* 0x0000000a2b047c23 */ /* 0x002fe20008010802 */
[----:B------:R-:W-:-:S03]  /*f430*/  FMUL.FTZ R157, R157, R0 ;  /* 0x000000009d9d7220 */ /* 0x000fc60000410000 */
[----:B------:R1:W-:Y:S01]  /*f440*/  MUFU.EX2 R232, R4 ;  /* 0x0000000400e87308 */ /* 0x0003e20000000800 */
        /* <DEDUP_REMOVED lines=16> */
[-C--:B------:R-:W-:Y:S01]  /*f550*/  FMUL.FTZ R101, R101, R0.reuse ;  /* 0x0000000065657220 */ /* 0x080fe20000410000 */
[-C--:B------:R-:W-:Y:S01]  /*f560*/  FMUL.FTZ R112, R112, R0.reuse ;  /* 0x0000000070707220 */ /* 0x080fe20000410000 */
[-C--:B------:R-:W-:Y:S01]  /*f570*/  FMUL.FTZ R113, R113, R0.reuse ;  /* 0x0000000071717220 */ /* 0x080fe20000410000 */
[-C--:B------:R-:W-:Y:S01]  /*f580*/  FMUL.FTZ R116, R116, R0.reuse ;  /* 0x0000000074747220 */ /* 0x080fe20000410000 */
[-C--:B------:R-:W-:Y:S01]  /*f590*/  FMUL.FTZ R117, R117, R0.reuse ;  /* 0x0000000075757220 */ /* 0x080fe20000410000 */
[-C--:B------:R-:W-:Y:S01]  /*f5a0*/  FMUL.FTZ R128, R128, R0.reuse ;  /* 0x0000000080807220 */ /* 0x080fe20000410000 */
[----:B------:R-:W-:Y:S01]  /*f5b0*/  FMUL.FTZ R129, R129, R0 ;  /* 0x0000000081817220 */ /* 0x000fe20000410000 */
[----:B------:R-:W-:Y:S01]  /*f5c0*/  MOV R134, R230 ;  /* 0x000000e600867202 */ /* 0x000fe20000000f00 */
[----:B------:R3:W1:Y:S08]  /*f5d0*/  MUFU.EX2 R0, R5 ;  /* 0x0000000500007308 */ /* 0x0006700000000800 */
[----:B------:R4:W4:Y:S01]  /*f5e0*/  MUFU.EX2 R230, R4 ;  /* 0x0000000400e67308 */ /* 0x0009220000000800 */
[----:B------:R-:W-:-:S02]  /*f5f0*/  MOV R41, R67 ;  /* 0x0000004300297202 */ /* 0x000fc40000000f00 */
[----:B------:R-:W-:Y:S02]  /*f600*/  MOV R105, R11 ;  /* 0x0000000b00697202 */ /* 0x000fe40000000f00 */
[----:B------:R-:W-:Y:S02]  /*f610*/  F2FP.F16.F32.PACK_AB R8, R40, R8 ;  /* 0x000000082808723e */ /* 0x000fe400000000ff */
[----:B------:R-:W-:Y:S02]  /*f620*/  F2FP.F16.F32.PACK_AB R11, R134, R41 ;  /* 0x00000029860b723e */ /* 0x000fe400000000ff */
[----:B---3--:R-:W-:Y:S01]  /*f630*/  F2FP.F16.F32.PACK_AB R5, R107, R6 ;  /* 0x000000066b05723e */ /* 0x008fe200000000ff */
[-C--:B-1----:R-:W-:Y:S01]  /*f640*/  FMUL.FTZ R174, R174, R0.reuse ;  /* 0x00000000aeae7220 */ /* 0x082fe20000410000 */
[-C--:B------:R-:W-:Y:S01]  /*f650*/  FMUL.FTZ R175, R175, R0.reuse ;  /* 0x00000000afaf7220 */ /* 0x080fe20000410000 */
[----:B------:R-:W-:Y:S01]  /*f660*/  F2FP.F16.F32.PACK_AB R6, R22, R111 ;  /* 0x0000006f1606723e */ /* 0x000fe200000000ff */
[-C--:B------:R-:W-:Y:S01]  /*f670*/  FMUL.FTZ R170, R170, R0.reuse ;  /* 0x00000000aaaa7220 */ /* 0x080fe20000410000 */
[----:B------:R-:W-:Y:S01]  /*f680*/  FMUL.FTZ R171, R171, R0 ;  /* 0x00000000abab7220 */ /* 0x000fe20000410000 */
[----:B----4-:R-:W-:-:S02]  /*f690*/  F2FP.F16.F32.PACK_AB R4, R233, R7 ;  /* 0x00000007e904723e */ /* 0x010fc400000000ff */
[----:B------:R-:W-:Y:S01]  /*f6a0*/  F2FP.F16.F32.PACK_AB R7, R230, R232 ;  /* 0x000000e8e607723e */ /* 0x000fe200000000ff */
[----:B------:R-:W-:Y:S01]  /*f6b0*/  IMAD.MOV.U32 R104, RZ, RZ, R59 ;  /* 0x000000ffff687224 */ /* 0x000fe200078e003b */
[----:B------:R-:W-:Y:S01]  /*f6c0*/  MOV R15, R57 ;  /* 0x00000039000f7202 */ /* 0x000fe20000000f00 */
[----:B------:R-:W-:Y:S01]  /*f6d0*/  IMAD.MOV.U32 R20, RZ, RZ, R56 ;  /* 0x000000ffff147224 */ /* 0x000fe200078e0038 */
[----:B------:R-:W-:-:S03]  /*f6e0*/  MOV R23, R58 ;  /* 0x0000003a00177202 */ /* 0x000fc60000000f00 */
[C---:B------:R-:W-:Y:S06]  /*f6f0*/  HMMA.16816.F32 R204, R4.reuse, R16, R204 ;  /* 0x0000001004cc723c */ /* 0x040fec00000018cc */
[----:B------:R-:W-:Y:S01]  /*f700*/  HMMA.16816.F32 R200, R4, R18, R200 ;  /* 0x0000001204c8723c */ /* 0x000fe200000018c8 */
[----:B------:R-:W-:Y:S01]  /*f710*/  MOV R108, R64 ;  /* 0x00000040006c7202 */ /* 0x000fe20000000f00 */
[----:B------:R-:W-:Y:S02]  /*f720*/  IMAD.MOV.U32 R120, RZ, RZ, R65 ;  /* 0x000000ffff787224 */ /* 0x000fe400078e0041 */
[-C--:B------:R-:W-:Y:S01]  /*f730*/  FMUL.FTZ R166, R166, R0.reuse ;  /* 0x00000000a6a67220 */ /* 0x080fe20000410000 */
[-C--:B------:R-:W-:Y:S01]  /*f740*/  FMUL.FTZ R167, R167, R0.reuse ;  /* 0x00000000a7a77220 */ /* 0x080fe20000410000 */
        /* <DEDUP_REMOVED lines=10> */
[-C--:B------:R-:W-:Y:S01]  /*f7f0*/  FMUL.FTZ R158, R158, R0.reuse ;  /* 0x000000009e9e7220 */ /* 0x080fe20000410000 */
[-C--:B------:R-:W-:Y:S01]  /*f800*/  FMUL.FTZ R159, R159, R0.reuse ;  /* 0x000000009f9f7220 */ /* 0x080fe20000410000 */
[-C--:B------:R-:W-:Y:S01]  /*f810*/  FMUL.FTZ R154, R154, R0.reuse ;  /* 0x000000009a9a7220 */ /* 0x080fe20000410000 */
[----:B------:R-:W-:Y:S01]  /*f820*/  FMUL.FTZ R155, R155, R0 ;  /* 0x000000009b9b7220 */ /* 0x000fe20000410000 */
[----:B------:R-:W-:Y:S01]  /*f830*/  IMAD.MOV.U32 R42, RZ, RZ, R20 ;  /* 0x000000ffff2a7224 */ /* 0x000fe200078e0014 */
[----:B------:R-:W-:Y:S01]  /*f840*/  MOV R106, R50 ;  /* 0x00000032006a7202 */ /* 0x000fe20000000f00 */
[----:B------:R-:W-:-:S02]  /*f850*/  IMAD.MOV.U32 R122, RZ, RZ, R51 ;  /* 0x000000ffff7a7224 */ /* 0x000fc400078e0033 */
[----:B------:R-:W-:Y:S02]  /*f860*/  IMAD.MOV.U32 R20, RZ, RZ, R48 ;  /* 0x000000ffff147224 */ /* 0x000fe400078e0030 */
[-C--:B------:R-:W-:Y:S01]  /*f870*/  FMUL.FTZ R150, R150, R0.reuse ;  /* 0x0000000096967220 */ /* 0x080fe20000410000 */
[-C--:B------:R-:W-:Y:S01]  /*f880*/  FMUL.FTZ R151, R151, R0.reuse ;  /* 0x0000000097977220 */ /* 0x080fe20000410000 */
[-C--:B------:R-:W-:Y:S01]  /*f890*/  FMUL.FTZ R146, R146, R0.reuse ;  /* 0x0000000092927220 */ /* 0x080fe20000410000 */
[-C--:B------:R-:W-:Y:S01]  /*f8a0*/  FMUL.FTZ R147, R147, R0.reuse ;  /* 0x0000000093937220 */ /* 0x080fe20000410000 */
[----:B--2---:R-:W-:Y:S01]  /*f8b0*/  FFMA.FTZ R132, R10, R0, R9 ;  /* 0x000000000a847223 */ /* 0x004fe20000010009 */
[----:B------:R-:W-:Y:S02]  /*f8c0*/  F2FP.F16.F32.PACK_AB R9, R21, R9 ;  /* 0x000000091509723e */ /* 0x000fe400000000ff */
[----:B------:R-:W-:-:S07]  /*f8d0*/  F2FP.F16.F32.PACK_AB R10, R224, R123 ;  /* 0x0000007be00a723e */ /* 0x000fce00000000ff */
[C---:B------:R-:W-:Y:S06]  /*f8e0*/  HMMA.16816.F32 R172, R8.reuse, R16, R172 ;  /* 0x0000001008ac723c */ /* 0x040fec00000018ac */
[----:B------:R-:W-:Y:S01]  /*f8f0*/  HMMA.16816.F32 R56, R8, R18, R168 ;  /* 0x000000120838723c */ /* 0x000fe200000018a8 */
[----:B------:R-:W1:Y:S06]  /*f900*/  LDSM.16.MT88.4 R16, [R226+0xc000] ;  /* 0x00c00000e210783b */ /* 0x000e6c0000004200 */
        /* <DEDUP_REMOVED lines=8> */
[----:B------:R-:W-:Y:S01]  /*f990*/  HMMA.16816.F32 R52, R8, R18, R160 ;  /* 0x000000120834723c */ /* 0x000fe200000018a0 */
[----:B------:R-:W1:Y:S01]  /*f9a0*/  LDSM.16.MT88.4 R16, [R228+0xc000] ;  /* 0x00c00000e410783b */ /* 0x000e620000004200 */
[----:B------:R-:W-:-:S02]  /*f9b0*/  MOV R199, R121 ;  /* 0x0000007900c77202 */ /* 0x000fc40000000f00 */
[----:B------:R-:W-:-:S03]  /*f9c0*/  MOV R121, R49 ;  /* 0x0000003100797202 */ /* 0x000fc60000000f00 */
        /* <DEDUP_REMOVED lines=10> */
[----:B------:R-:W-:Y:S01]  /*fa70*/  MOV R190, R171 ;  /* 0x000000ab00be7202 */ /* 0x000fe20000000f00 */
[----:B------:R-:W-:Y:S01]  /*fa80*/  IMAD.MOV.U32 R171, RZ, RZ, R42 ;  /* 0x000000ffffab7224 */ /* 0x000fe200078e002a */
[-C--:B-1----:R-:W-:Y:S06]  /*fa90*/  HMMA.16816.F32 R148, R8, R16.reuse, R148 ;  /* 0x000000100894723c */ /* 0x082fec0000001894 */
[C---:B------:R-:W-:Y:S06]  /*faa0*/  HMMA.16816.F32 R180, R4.reuse, R16, R180 ;  /* 0x0000001004b4723c */ /* 0x040fec00000018b4 */
[-C--:B------:R-:W-:Y:S06]  /*fab0*/  HMMA.16816.F32 R176, R4, R18.reuse, R176 ;  /* 0x0000001204b0723c */ /* 0x080fec00000018b0 */
[----:B------:R-:W-:Y:S01]  /*fac0*/  HMMA.16816.F32 R144, R8, R18, R144 ;  /* 0x000000120890723c */ /* 0x000fe20000001890 */
[----:B------:R-:W1:Y:S01]  /*fad0*/  LDSM.16.MT88.4 R16, [R225+0xe000] ;  /* 0x00e00000e110783b */ /* 0x000e620000004200 */
[----:B------:R-:W-:Y:S01]  /*fae0*/  MOV R168, R40 ;  /* 0x0000002800a87202 */ /* 0x000fe20000000f00 */
[----:B------:R-:W-:Y:S01]  /*faf0*/  IMAD.MOV.U32 R189, RZ, RZ, R122 ;  /* 0x000000ffffbd7224 */ /* 0x000fe200078e007a */
[----:B------:R-:W-:Y:S01]  /*fb00*/  MOV R42, R126 ;  /* 0x0000007e002a7202 */ /* 0x000fe20000000f00 */
[-C--:B------:R-:W-:Y:S01]  /*fb10*/  FMUL.FTZ R82, R82, R0.reuse ;  /* 0x0000000052527220 */ /* 0x080fe20000410000 */
[----:B------:R-:W-:Y:S01]  /*fb20*/  MOV R40, R127 ;  /* 0x0000007f00287202 */ /* 0x000fe20000000f00 */
[----:B------:R-:W-:Y:S01]  /*fb30*/  FMUL.FTZ R83, R83, R0 ;  /* 0x0000000053537220 */ /* 0x000fe20000410000 */
        /* <DEDUP_REMOVED lines=14> */
[----:B------:R-:W-:Y:S01]  /*fc20*/  MOV R69, R122 ;  /* 0x0000007a00457202 */ /* 0x000fe20000000f00 */
[----:B------:R-:W-:Y:S01]  /*fc30*/  IMAD.MOV.U32 R42, RZ, RZ, R120 ;  /* 0x000000ffff2a7224 */ /* 0x000fe200078e0078 */
[----:B------:R-:W-:-:S02]  /*fc40*/  MOV R40, R121 ;  /* 0x0000007900287202 */ /* 0x000fc40000000f00 */
[----:B------:R-:W-:Y:S01]  /*fc50*/  HMMA.16816.F32 R120, R4, R16, R72 ;  /* 0x000000100478723c */ /* 0x000fe20000001848 */
[----:B------:R-:W-:-:S06]  /*fc60*/  MOV R68, R110 ;  /* 0x0000006e00447202 */ /* 0x000fcc0000000f00 */
[----:B------:R-:W-:Y:S02]  /*fc70*/  MOV R74, R108 ;  /* 0x0000006c004a7202 */ /* 0x000fe40000000f00 */
[----:B------:R-:W-:Y:S01]  /*fc80*/  MOV R72, R23 ;  /* 0x0000001700487202 */ /* 0x000fe20000000f00 */
[-C--:B------:R-:W-:Y:S06]  /*fc90*/  HMMA.16816.F32 R108, R4, R18.reuse, R76 ;  /* 0x00000012046c723c */ /* 0x080fec000000184c */
[----:B------:R-:W-:Y:S01]  /*fca0*/  HMMA.16816.F32 R20, R8, R18, R80 ;  /* 0x000000120814723c */ /* 0x000fe20000001850 */
[----:B------:R-:W1:Y:S01]  /*fcb0*/  LDSM.16.MT88.4 R16, [R226+0xe000] ;  /* 0x00e00000e210783b */ /* 0x000e620000004200 */
[-C--:B------:R-:W-:Y:S01]  /*fcc0*/  FMUL.FTZ R86, R86, R0.reuse ;  /* 0x0000000056567220 */ /* 0x080fe20000410000 */
[-C--:B------:R-:W-:Y:S01]  /*fcd0*/  FMUL.FTZ R87, R87, R0.reuse ;  /* 0x0000000057577220 */ /* 0x080fe20000410000 */
[-C--:B------:R-:W-:Y:S01]  /*fce0*/  FMUL.FTZ R98, R98, R0.reuse ;  /* 0x0000000062627220 */ /* 0x080fe20000410000 */
[----:B------:R-:W-:Y:S01]  /*fcf0*/  FMUL.FTZ R99, R99, R0 ;  /* 0x0000000063637220 */ /* 0x000fe20000410000 */
[----:B------:R-:W-:Y:S01]  /*fd00*/  MOV R198, R107 ;  /* 0x0000006b00c67202 */ /* 0x000fe20000000f00 */
[----:B------:R-:W-:Y:S01]  /*fd10*/  IMAD.MOV.U32 R73, RZ, RZ, R104 ;  /* 0x000000ffff497224 */ /* 0x000fe200078e0068 */
[----:B------:R-:W-:-:S02]  /*fd20*/  MOV R75, R106 ;  /* 0x0000006a004b7202 */ /* 0x000fc40000000f00 */
[----:B------:R-:W-:Y:S01]  /*fd30*/  MOV R196, R105 ;  /* 0x0000006900c47202 */ /* 0x000fe20000000f00 */
        /* <DEDUP_REMOVED lines=13> */
[-C--:B-1----:R-:W-:Y:S06]  /*fe10*/  HMMA.16816.F32 R100, R8, R16.reuse, R100 ;  /* 0x000000100864723c */ /* 0x082fec0000001864 */
[C---:B------:R-:W-:Y:S06]  /*fe20*/  HMMA.16816.F32 R88, R4.reuse, R16, R24 ;  /* 0x000000100458723c */ /* 0x040fec0000001818 */
[-C--:B------:R-:W-:Y:S06]  /*fe30*/  HMMA.16816.F32 R84, R4, R18.reuse, R28 ;  /* 0x000000120454723c */ /* 0x080fec000000181c */
[----:B------:R-:W-:Y:S01]  /*fe40*/  HMMA.16816.F32 R112, R8, R18, R112 ;  /* 0x000000120870723c */ /* 0x000fe20000001870 */
[----:B------:R-:W1:Y:S01]  /*fe50*/  LDSM.16.MT88.4 R16, [R227+0xe000] ;  /* 0x00e00000e310783b */ /* 0x000e620000004200 */
[----:B------:R-:W-:Y:S01]  /*fe60*/  IMAD.MOV.U32 R27, RZ, RZ, R42 ;  /* 0x000000ffff1b7224 */ /* 0x000fe200078e002a */
[----:B------:R-:W-:-:S04]  /*fe70*/  MOV R26, R40 ;  /* 0x00000028001a7202 */ /* 0x000fc80000000f00 */
[----:B------:R-:W-:Y:S01]  /*fe80*/  MOV R25, R27 ;  /* 0x0000001b00197202 */ /* 0x000fe20000000f00 */
[----:B------:R-:W-:Y:S01]  /*fe90*/  IMAD.MOV.U32 R27, RZ, RZ, R73 ;  /* 0x000000ffff1b7224 */ /* 0x000fe200078e0049 */
[----:B------:R-:W-:Y:S02]  /*fea0*/  MOV R73, R75 ;  /* 0x0000004b00497202 */ /* 0x000fe40000000f00 */
[----:B------:R-:W-:Y:S01]  /*feb0*/  MOV R75, R69 ;  /* 0x00000045004b7202 */ /* 0x000fe20000000f00 */
[----:B------:R-:W-:Y:S02]  /*fec0*/  IMAD.MOV.U32 R69, RZ, RZ, R71 ;  /* 0x000000ffff457224 */ /* 0x000fe400078e0047 */
[----:B------:R-:W-:Y:S01]  /*fed0*/  FFMA.FTZ R0, R26, UR10, -R13 ;  /* 0x0000000a1a007c23 */ /* 0x000fe2000801080d */
[----:B------:R-:W-:Y:S02]  /*fee0*/  MOV R71, R189 ;  /* 0x000000bd00477202 */ /* 0x000fe40000000f00 */
[----:B------:R-:W-:Y:S01]  /*fef0*/  MOV R189, R191 ;  /* 0x000000bf00bd7202 */ /* 0x000fe20000000f00 */
[----:B------:R-:W-:Y:S01]  /*ff00*/  IMAD.MOV.U32 R191, RZ, RZ, R161 ;  /* 0x000000ffffbf7224 */ /* 0x000fe200078e00a1 */
[----:B------:R-:W-:-:S02]  /*ff10*/  MOV R26, R72 ;  /* 0x00000048001a7202 */ /* 0x000fc40000000f00 */
[----:B------:R-:W-:Y:S02]  /*ff20*/  MOV R161, R199 ;  /* 0x000000c700a17202 */ /* 0x000fe40000000f00 */
[----:B------:R-:W-:Y:S01]  /*ff30*/  MOV R72, R74 ;  /* 0x0000004a00487202 */ /* 0x000fe20000000f00 */
[----:B------:R2:W-:Y:S01]  /*ff40*/  MUFU.EX2 R199, R0 ;  /* 0x0000000000c77308 */ /* 0x0005e20000000800 */
[----:B------:R-:W-:Y:S01]  /*ff50*/  IMAD.MOV.U32 R74, RZ, RZ, R68 ;  /* 0x000000ffff4a7224 */ /* 0x000fe200078e0044 */
[----:B------:R-:W-:Y:S01]  /*ff60*/  MOV R192, R43 ;  /* 0x0000002b00c07202 */ /* 0x000fe20000000f00 */
[----:B------:R-:W-:Y:S01]  /*ff70*/  IMAD.MOV.U32 R163, RZ, RZ, R41 ;  /* 0x000000ffffa37224 */ /* 0x000fe200078e0029 */
[----:B------:R-:W-:Y:S02]  /*ff80*/  MOV R68, R70 ;  /* 0x0000004600447202 */ /* 0x000fe40000000f00 */
[----:B------:R-:W-:Y:S01]  /*ff90*/  MOV R70, R188 ;  /* 0x000000bc00467202 */ /* 0x000fe20000000f00 */
[----:B------:R-:W-:-:S02]  /*ffa0*/  IMAD.MOV.U32 R188, RZ, RZ, R190 ;  /* 0x000000ffffbc7224 */ /* 0x000fc400078e00be */
[----:B--2---:R-:W-:Y:S01]  /*ffb0*/  FFMA.FTZ R0, R25, UR10, -R13 ;  /* 0x0000000a19007c23 */ /* 0x004fe2000801080d */
[----:B------:R-:W-:Y:S01]  /*ffc0*/  MOV R25, R26 ;  /* 0x0000001a00197202 */ /* 0x000fe20000000f00 */
[----:B-1----:R-:W-:Y:S01]  /*ffd0*/  HMMA.16816.F32 R116, R8, R16, R116 ;  /* 0x000000100874723c */ /* 0x002fe20000001874 */
[----:B------:R-:W-:Y:S01]  /*ffe0*/  MOV R26, R27 ;  /* 0x0000001b001a7202 */ /* 0x000fe20000000f00 */
[----:B------:R-:W-:Y:S01]  /*fff0*/  IMAD.MOV.U32 R27, RZ, RZ, R72 ;  /* 0x000000ffff1b7224 */ /* 0x000fe200078e0048 */
[----:B------:R-:W-:-:S03]  /*10000*/  MOV R72, R73 ;  /* 0x0000004900487202 */ /* 0x000fc60000000f00 */
[----:B------:R-:W-:Y:S01]  /*10010*/  HMMA.16816.F32 R40, R8, R18, R128 ;  /* 0x000000120828723c */ /* 0x000fe20000001880 */
[----:B------:R1:W-:Y:S01]  /*10020*/  MUFU.EX2 R9, R0 ;  /* 0x0000000000097308 */ /* 0x0003e20000000800 */
[----:B------:R-:W-:Y:S01]  /*10030*/  MOV R73, R74 ;  /* 0x0000004a00497202 */ /* 0x000fe20000000f00 */
[----:B------:R-:W-:Y:S01]  /*10040*/  IMAD.MOV.U32 R74, RZ, RZ, R75 ;  /* 0x000000ffff4a7224 */ /* 0x000fe200078e004b */
[----:B------:R-:W-:Y:S02]  /*10050*/  MOV R75, R68 ;  /* 0x00000044004b7202 */ /* 0x000fe40000000f00 */
[----:B------:R-:W-:Y:S01]  /*10060*/  MOV R68, R69 ;  /* 0x0000004500447202 */ /* 0x000fe20000000f00 */
[----:B------:R-:W-:Y:S01]  /*10070*/  IMAD.MOV.U32 R69, RZ, RZ, R70 ;  /* 0x000000ffff457224 */ /* 0x000fe200078e0046 */
[----:B------:R-:W-:Y:S02]  /*10080*/  MOV R190, R160 ;  /* 0x000000a000be7202 */ /* 0x000fe40000000f00 */
[----:B------:R-:W-:-:S02]  /*10090*/  MOV R160, R162 ;  /* 0x000000a200a07202 */ /* 0x000fc40000000f00 */
[----:B------:R-:W-:Y:S01]  /*100a0*/  MOV R70, R71 ;  /* 0x0000004700467202 */ /* 0x000fe20000000f00 */
[----:B-1----:R-:W-:Y:S01]  /*100b0*/  FFMA.FTZ R0, R25, UR10, -R13 ;  /* 0x0000000a19007c23 */ /* 0x002fe2000801080d */
[----:B------:R-:W-:Y:S01]  /*100c0*/  MOV R25, R26 ;  /* 0x0000001a00197202 */ /* 0x000fe20000000f00 */
[----:B------:R-:W-:Y:S01]  /*100d0*/  IMAD.MOV.U32 R26, RZ, RZ, R27 ;  /* 0x000000ffff1a7224 */ /* 0x000fe200078e001b */
[----:B------:R-:W-:Y:S01]  /*100e0*/  MOV R27, R72 ;  /* 0x00000048001b7202 */ /* 0x000fe20000000f00 */
        /* <DEDUP_REMOVED lines=10> */
[C---:B------:R-:W-:Y:S01]  /*10190*/  HMMA.16816.F32 R80, R4.reuse, R16, R32 ;  /* 0x000000100450723c */ /* 0x040fe20000001820 */
[----:B------:R-:W-:Y:S01]  /*101a0*/  MOV R190, R191 ;  /* 0x000000bf00be7202 */ /* 0x000fe20000000f00 */
[----:B------:R-:W-:Y:S01]  /*101b0*/  IMAD.MOV.U32 R191, RZ, RZ, R160 ;  /* 0x000000ffffbf7224 */ /* 0x000fe200078e00a0 */
[----:B------:R-:W-:Y:S01]  /*101c0*/  MOV R69, R70 ;  /* 0x0000004600457202 */ /* 0x000fe20000000f00 */
[--C-:B------:R-:W-:Y:S01]  /*101d0*/  FFMA.FTZ R212, R212, UR10, -R13.reuse ;  /* 0x0000000ad4d47c23 */ /* 0x100fe2000801080d */
[----:B-1----:R-:W-:Y:S01]  /*101e0*/  FFMA.FTZ R0, R25, UR10, -R13 ;  /* 0x0000000a19007c23 */ /* 0x002fe2000801080d */
[----:B------:R-:W-:Y:S01]  /*101f0*/  MOV R25, R26 ;  /* 0x0000001a00197202 */ /* 0x000fe20000000f00 */
[----:B------:R-:W-:Y:S01]  /*10200*/  HMMA.16816.F32 R76, R4, R18, R36 ;  /* 0x00000012044c723c */ /* 0x000fe20000001824 */
        /* <DEDUP_REMOVED lines=8> */
[----:B------:R-:W-:Y:S01]  /*10290*/  MOV R73, R74 ;  /* 0x0000004a00497202 */ /* 0x000fe20000000f00 */
[----:B------:R-:W-:Y:S01]  /*102a0*/  IMAD.MOV.U32 R74, RZ, RZ, R75 ;  /* 0x000000ffff4a7224 */ /* 0x000fe200078e004b */
[----:B------:R-:W-:Y:S01]  /*102b0*/  MOV R161, R162 ;  /* 0x000000a200a17202 */ /* 0x000fe20000000f00 */
[----:B------:R-:W-:Y:S01]  /*102c0*/  IMAD.MOV.U32 R162, RZ, RZ, R193 ;  /* 0x000000ffffa27224 */ /* 0x000fe200078e00c1 */
[----:B------:R-:W-:Y:S01]  /*102d0*/  MOV R188, R189 ;  /* 0x000000bd00bc7202 */ /* 0x000fe20000000f00 */
[----:B------:R-:W-:Y:S01]  /*102e0*/  FFMA.FTZ R214, R214, UR10, -R3 ;  /* 0x0000000ad6d67c23 */ /* 0x000fe20008010803 */
[----:B------:R-:W-:Y:S01]  /*102f0*/  MOV R189, R190 ;  /* 0x000000be00bd7202 */ /* 0x000fe20000000f00 */
[----:B------:R-:W-:Y:S01]  /*10300*/  IMAD.MOV.U32 R190, RZ, RZ, R191 ;  /* 0x000000ffffbe7224 */ /* 0x000fe200078e00bf */
[----:B------:R-:W-:Y:S01]  /*10310*/  MOV R75, R68 ;  /* 0x00000044004b7202 */ /* 0x000fe20000000f00 */
[----:B------:R-:W-:Y:S01]  /*10320*/  FFMA.FTZ R210, R210, UR10, -R3 ;  /* 0x0000000ad2d27c23 */ /* 0x000fe20008010803 */
[----:B------:R-:W-:Y:S01]  /*10330*/  MOV R193, R234 ;  /* 0x000000ea00c17202 */ /* 0x000fe20000000f00 */
[----:B------:R-:W-:Y:S01]  /*10340*/  FFMA.FTZ R211, R211, UR10, -R2 ;  /* 0x0000000ad3d37c23 */ /* 0x000fe20008010802 */
[----:B------:R-:W-:Y:S01]  /*10350*/  MOV R68, R69 ;  /* 0x0000004500447202 */ /* 0x000fe20000000f00 */
[----:B------:R-:W-:Y:S01]  /*10360*/  IMAD.MOV.U32 R69, RZ, RZ, R70 ;  /* 0x000000ffff457224 */ /* 0x000fe200078e0046 */
[----:B------:R-:W-:Y:S01]  /*10370*/  MOV R191, R160 ;  /* 0x000000a000bf7202 */ /* 0x000fe20000000f00 */
[----:B------:R-:W-:Y:S01]  /*10380*/  FFMA.FTZ R209, R209, UR10, -R2 ;  /* 0x0000000ad1d17c23 */ /* 0x000fe20008010802 */
[----:B------:R-:W-:Y:S01]  /*10390*/  MOV R160, R161 ;  /* 0x000000a100a07202 */ /* 0x000fe20000000f00 */
[----:B------:R-:W-:Y:S01]  /*103a0*/  IMAD.MOV.U32 R161, RZ, RZ, R162 ;  /* 0x000000ffffa17224 */ /* 0x000fe200078e00a2 */
[----:B------:R-:W-:Y:S01]  /*103b0*/  MOV R70, R71 ;  /* 0x0000004700467202 */ /* 0x000fe20000000f00 */
[----:B------:R1:W5:Y:S01]  /*103c0*/  LDL.LU R235, [R1+0xac] ;  /* 0x0000ac0001eb7983 */ /* 0x0003620000300800 */
[----:B------:R-:W-:Y:S01]  /*103d0*/  MOV R71, R188 ;  /* 0x000000bc00477202 */ /* 0x000fe20000000f00 */
[----:B------:R-:W-:Y:S01]  /*103e0*/  IMAD.MOV.U32 R188, RZ, RZ, R189 ;  /* 0x000000ffffbc7224 */ /* 0x000fe200078e00bd */
[----:B------:R-:W-:-:S02]  /*103f0*/  MOV R162, R193 ;  /* 0x000000c100a27202 */ /* 0x000fc40000000f00 */
[----:B------:R-:W-:Y:S01]  /*10400*/  MOV R24, R26 ;  /* 0x0000001a00187202 */ /* 0x000fe20000000f00 */
[----:B------:R2:W-:Y:S01]  /*10410*/  MUFU.EX2 R11, R0 ;  /* 0x00000000000b7308 */ /* 0x0005e20000000800 */
[----:B------:R-:W-:Y:S01]  /*10420*/  MOV R193, R194 ;  /* 0x000000c200c17202 */ /* 0x000fe20000000f00 */
[----:B------:R-:W-:Y:S01]  /*10430*/  IMAD.MOV.U32 R194, RZ, RZ, R233 ;  /* 0x000000ffffc27224 */ /* 0x000fe200078e00e9 */
[----:B------:R-:W-:Y:S01]  /*10440*/  MOV R189, R190 ;  /* 0x000000be00bd7202 */ /* 0x000fe20000000f00 */
[----:B------:R-:W-:Y:S01]  /*10450*/  FFMA.FTZ R35, R219, UR10, -R13 ;  /* 0x0000000adb237c23 */ /* 0x000fe2000801080d */
[----:B------:R-:W-:Y:S01]  /*10460*/  MOV R190, R191 ;  /* 0x000000bf00be7202 */ /* 0x000fe20000000f00 */
[----:B------:R-:W-:Y:S01]  /*10470*/  IMAD.MOV.U32 R191, RZ, RZ, R160 ;  /* 0x000000ffffbf7224 */ /* 0x000fe200078e00a0 */
        /* <DEDUP_REMOVED lines=9> */
[----:B------:R-:W-:Y:S01]  /*10510*/  MUFU.EX2 R212, R212 ;  /* 0x000000d400d47308 */ /* 0x000fe20000000800 */
[----:B------:R-:W-:Y:S01]  /*10520*/  MOV R194, R195 ;  /* 0x000000c300c27202 */ /* 0x000fe20000000f00 */
[----:B------:R1:W5:Y:S01]  /*10530*/  LDL.LU R234, [R1+0xa8] ;  /* 0x0000a80001ea7983 */ /* 0x0003620000300800 */
[----:B------:R-:W-:Y:S01]  /*10540*/  MOV R70, R188 ;  /* 0x000000bc00467202 */ /* 0x000fe20000000f00 */
[----:B--2---:R-:W-:Y:S01]  /*10550*/  FFMA.FTZ R0, R25, UR10, -R12 ;  /* 0x0000000a19007c23 */ /* 0x004fe2000801080c */
[----:B------:R-:W-:Y:S01]  /*10560*/  MOV R188, R190 ;  /* 0x000000be00bc7202 */ /* 0x000fe20000000f00 */
[----:B------:R-:W-:Y:S01]  /*10570*/  IMAD.MOV.U32 R190, RZ, RZ, R160 ;  /* 0x000000ffffbe7224 */ /* 0x000fe200078e00a0 */
[----:B------:R-:W-:Y:S01]  /*10580*/  MOV R160, R162 ;  /* 0x000000a200a07202 */ /* 0x000fe20000000f00 */
[----:B------:R-:W-:Y:S01]  /*10590*/  IMAD.MOV.U32 R195, RZ, RZ, R232 ;  /* 0x000000ffffc37224 */ /* 0x000fe200078e00e8 */
[----:B------:R-:W-:Y:S01]  /*105a0*/  MOV R162, R194 ;  /* 0x000000c200a27202 */ /* 0x000fe20000000f00 */
[----:B------:R-:W-:Y:S01]  /*105b0*/  IMAD.MOV.U32 R194, RZ, RZ, R196 ;  /* 0x000000ffffc27224 */ /* 0x000fe200078e00c4 */
[----:B------:R-:W-:Y:S01]  /*105c0*/  MUFU.EX2 R213, R213 ;  /* 0x000000d500d57308 */ /* 0x000fe20000000800 */
[----:B------:R-:W-:Y:S01]  /*105d0*/  MOV R25, R27 ;  /* 0x0000001b00197202 */ /* 0x000fe20000000f00 */
[----:B------:R1:W5:Y:S06]  /*105e0*/  LDL.LU R233, [R1+0xa4] ;  /* 0x0000a40001e97983 */ /* 0x00036c0000300800 */
[----:B------:R2:W-:Y:S01]  /*105f0*/  MUFU.EX2 R196, R0 ;  /* 0x0000000000c47308 */ /* 0x0005e20000000800 */
[----:B------:R-:W-:Y:S01]  /*10600*/  MOV R27, R73 ;  /* 0x00000049001b7202 */ /* 0x000fe20000000f00 */
[----:B------:R-:W-:Y:S01]  /*10610*/  IMAD.MOV.U32 R73, RZ, RZ, R75 ;  /* 0x000000ffff497224 */ /* 0x000fe200078e004b */
[----:B------:R-:W-:Y:S01]  /*10620*/  MOV R75, R69 ;  /* 0x00000045004b7202 */ /* 0x000fe20000000f00 */
[----:B------:R1:W5:Y:S01]  /*10630*/  LDL.LU R232, [R1+0xa0] ;  /* 0x0000a00001e87983 */ /* 0x0003620000300800 */
[----:B------:R-:W-:Y:S01]  /*10640*/  MOV R69, R71 ;  /* 0x0000004700457202 */ /* 0x000fe20000000f00 */
[----:B------:R-:W-:Y:S01]  /*10650*/  IMAD.MOV.U32 R71, RZ, RZ, R189 ;  /* 0x000000ffff477224 */ /* 0x000fe200078e00bd */
[----:B------:R-:W-:Y:S01]  /*10660*/  MOV R31, R25 ;  /* 0x00000019001f7202 */ /* 0x000fe20000000f00 */
[----:B--2---:R-:W-:Y:S01]  /*10670*/  FFMA.FTZ R0, R24, UR10, -R12 ;  /* 0x0000000a18007c23 */ /* 0x004fe2000801080c */
        /* <DEDUP_REMOVED lines=17> */
[----:B------:R-:W-:Y:S01]  /*10790*/  MOV R75, R69 ;  /* 0x00000045004b7202 */ /* 0x000fe20000000f00 */
[----:B------:R-:W-:Y:S01]  /*107a0*/  IMAD.MOV.U32 R69, RZ, RZ, R71 ;  /* 0x000000ffff457224 */ /* 0x000fe200078e0047 */
[----:B------:R-:W-:Y:S02]  /*107b0*/  MOV R71, R189 ;  /* 0x000000bd00477202 */ /* 0x000fe40000000f00 */
[----:B------:R-:W-:-:S02]  /*107c0*/  MOV R189, R191 ;  /* 0x000000bf00bd7202 */ /* 0x000fc40000000f00 */
[----:B------:R-:W-:Y:S01]  /*107d0*/  MOV R30, R24 ;  /* 0x00000018001e7202 */ /* 0x000fe20000000f00 */
[----:B--2---:R-:W-:Y:S01]  /*107e0*/  FFMA.FTZ R0, R31, UR10, -R12 ;  /* 0x0000000a1f007c23 */ /* 0x004fe2000801080c */
        /* <DEDUP_REMOVED lines=24> */
[----:B--2---:R-:W-:Y:S01]  /*10970*/  FFMA.FTZ R0, R30, UR10, -R12 ;  /* 0x0000000a1e007c23 */ /* 0x004fe2000801080c */
[----:B------:R-:W-:Y:S01]  /*10980*/  MOV R30, R31 ;  /* 0x0000001f001e7202 */ /* 0x000fe20000000f00 */
[----:B------:R-:W-:Y:S01]  /*10990*/  MUFU.EX2 R208, R208 ;  /* 0x000000d000d07308 */ /* 0x000fe20000000800 */
[----:B------:R-:W-:Y:S01]  /*109a0*/  MOV R31, R24 ;  /* 0x00000018001f7202 */ /* 0x000fe20000000f00 */
[----:B------:R-:W-:Y:S01]  /*109b0*/  IMAD.MOV.U32 R24, RZ, RZ, R25 ;  /* 0x000000ffff187224 */ /* 0x000fe200078e0019 */
[----:B------:R-:W-:Y:S01]  /*109c0*/  MOV R25, R26 ;  /* 0x0000001a00197202 */ /* 0x000fe20000000f00 */
[----:B------:R1:W5:Y:S01]  /*109d0*/  LDL.LU R231, [R1+0x9c] ;  /* 0x00009c0001e77983 */ /* 0x0003620000300800 */
[----:B------:R-:W-:Y:S01]  /*109e0*/  MOV R26, R27 ;  /* 0x0000001b001a7202 */ /* 0x000fe20000000f00 */
[----:B------:R-:W-:Y:S01]  /*109f0*/  IMAD.MOV.U32 R27, RZ, RZ, R72 ;  /* 0x000000ffff1b7224 */ /* 0x000fe200078e0048 */
[----:B------:R-:W-:Y:S01]  /*10a00*/  MOV R68, R70 ;  /* 0x0000004600447202 */ /* 0x000fe20000000f00 */
[----:B------:R2:W3:Y:S01]  /*10a10*/  MUFU.EX2 R4, R0 ;  /* 0x0000000000047308 */ /* 0x0004e20000000800 */
[----:B------:R-:W-:-:S02]  /*10a20*/  MOV R70, R188 ;  /* 0x000000bc00467202 */ /* 0x000fc40000000f00 */
        /* <DEDUP_REMOVED lines=9> */
[----:B--2---:R-:W-:Y:S01]  /*10ac0*/  FFMA.FTZ R0, R30, UR10, -R3 ;  /* 0x0000000a1e007c23 */ /* 0x004fe20008010803 */
[----:B------:R-:W-:Y:S01]  /*10ad0*/  IMAD.MOV.U32 R30, RZ, RZ, R31 ;  /* 0x000000ffff1e7224 */ /* 0x000fe200078e001f */
[----:B------:R-:W-:-:S05]  /*10ae0*/  MOV R31, R24 ;  /* 0x00000018001f7202 */ /* 0x000fca0000000f00 */
[----:B------:R-:W-:Y:S01]  /*10af0*/  MUFU.EX2 R210, R210 ;  /* 0x000000d200d27308 */ /* 0x000fe20000000800 */
[----:B------:R-:W-:Y:S01]  /*10b00*/  MOV R24, R25 ;  /* 0x0000001900187202 */ /* 0x000fe20000000f00 */
[----:B------:R-:W-:Y:S01]  /*10b10*/  IMAD.MOV.U32 R25, RZ, RZ, R26 ;  /* 0x000000ffff197224 */ /* 0x000fe200078e001a */
[----:B------:R-:W-:Y:S01]  /*10b20*/  MOV R68, R69 ;  /* 0x0000004500447202 */ /* 0x000fe20000000f00 */
[----:B------:R-:W-:Y:S01]  /*10b30*/  IMAD.MOV.U32 R69, RZ, RZ, R70 ;  /* 0x000000ffff457224 */ /* 0x000fe200078e0046 */
[----:B------:R-:W-:Y:S01]  /*10b40*/  MOV R26, R27 ;  /* 0x0000001b001a7202 */ /* 0x000fe20000000f00 */
[----:B------:R1:W5:Y:S01]  /*10b50*/  LDL.LU R230, [R1+0x98] ;  /* 0x0000980001e67983 */ /* 0x0003620000300800 */
        /* <DEDUP_REMOVED lines=31> */
[----:B------:R-:W-:Y:S01]  /*10d50*/  IMAD.MOV.U32 R162, RZ, RZ, R193 ;  /* 0x000000ffffa27224 */ /* 0x000fe200078e00c1 */
[----:B------:R-:W-:-:S02]  /*10d60*/  MOV R193, R194 ;  /* 0x000000c200c17202 */ /* 0x000fc40000000f00 */
[----:B------:R-:W-:Y:S02]  /*10d70*/  MOV R194, R195 ;  /* 0x000000c300c27202 */ /* 0x000fe40000000f00 */
[----:B------:R2:W-:Y:S01]  /*10d80*/  MUFU.EX2 R195, R0 ;  /* 0x0000000000c37308 */ /* 0x0005e20000000800 */
        /* <DEDUP_REMOVED lines=8> */
[----:B--2---:R-:W-:Y:S01]  /*10e10*/  FFMA.FTZ R0, R30, UR10, -R3 ;  /* 0x0000000a1e007c23 */ /* 0x004fe20008010803 */
[----:B------:R-:W-:Y:S01]  /*10e20*/  MOV R30, R27 ;  /* 0x0000001b001e7202 */ /* 0x000fe20000000f00 */
[----:B------:R-:W-:-:S02]  /*10e30*/  IMAD.MOV.U32 R27, RZ, RZ, R75 ;  /* 0x000000ffff1b7224 */ /* 0x000fc400078e004b */
[----:B------:R2:W-:Y:S01]  /*10e40*/  MUFU.EX2 R194, R0 ;  /* 0x0000000000c27308 */ /* 0x0005e20000000800 */
        /* <DEDUP_REMOVED lines=11> */
[----:B--2---:R-:W-:Y:S01]  /*10f00*/  FFMA.FTZ R0, R171, UR10, -R3 ;  /* 0x0000000aab007c23 */ /* 0x004fe20008010803 */
[----:B------:R-:W-:Y:S01]  /*10f10*/  IMAD.MOV.U32 R161, RZ, RZ, R169 ;  /* 0x000000ffffa17224 */ /* 0x000fe200078e00a9 */
[----:B------:R-:W-:Y:S01]  /*10f20*/  MOV R33, R30 ;  /* 0x0000001e00217202 */ /* 0x000fe20000000f00 */
[----:B------:R-:W-:Y:S01]  /*10f30*/  MUFU.EX2 R37, R37 ;  /* 0x0000002500257308 */ /* 0x000fe20000000800 */
[----:B------:R-:W-:Y:S01]  /*10f40*/  MOV R24, R26 ;  /* 0x0000001a00187202 */ /* 0x000fe20000000f00 */
[----:B------:R-:W-:Y:S01]  /*10f50*/  IMAD.MOV.U32 R26, RZ, RZ, R72 ;  /* 0x000000ffff1a7224 */ /* 0x000fe200078e0048 */
[----:B------:R-:W-:Y:S01]  /*10f60*/  MOV R162, R170 ;  /* 0x000000aa00a27202 */ /* 0x000fe20000000f00 */
[----:B------:R1:W5:Y:S04]  /*10f70*/  LDL.LU R224, [R1+0x90] ;  /* 0x0000900001e07983 */ /* 0x0003680000300800 */
[----:B------:R2:W-:Y:S01]  /*10f80*/  MUFU.EX2 R193, R0 ;  /* 0x0000000000c17308 */ /* 0x0005e20000000800 */
[----:B------:R-:W-:-:S02]  /*10f90*/  MOV R72, R74 ;  /* 0x0000004a00487202 */ /* 0x000fc40000000f00 */
[----:B------:R-:W-:Y:S01]  /*10fa0*/  MOV R74, R68 ;  /* 0x00000044004a7202 */ /* 0x000fe20000000f00 */
[----:B------:R-:W-:Y:S01]  /*10fb0*/  IMAD.MOV.U32 R68, RZ, RZ, R70 ;  /* 0x000000ffff447224 */ /* 0x000fe200078e0046 */
[----:B------:R-:W-:Y:S02]  /*10fc0*/  MOV R70, R190 ;  /* 0x000000be00467202 */ /* 0x000fe40000000f00 */
[----:B------:R-:W-:Y:S01]  /*10fd0*/  MOV R190, R160 ;  /* 0x000000a000be7202 */ /* 0x000fe20000000f00 */
[----:B------:R-:W-:Y:S02]  /*10fe0*/  IMAD.MOV.U32 R160, RZ, RZ, R162 ;  /* 0x000000ffffa07224 */ /* 0x000fe400078e00a2 */
[----:B--2---:R-:W-:Y:S01]  /*10ff0*/  FFMA.FTZ R0, R25, UR10, -R3 ;  /* 0x0000000a19007c23 */ /* 0x004fe20008010803 */
        /* <DEDUP_REMOVED lines=8> */
[----:B------:R-:W-:Y:S01]  /*11080*/  FFMA.FTZ R163, R136, UR10, -R12 ;  /* 0x0000000a88a37c23 */ /* 0x000fe2000801080c */
[----:B------:R-:W-:Y:S01]  /*11090*/  MOV R162, R168 ;  /* 0x000000a800a27202 */ /* 0x000fe20000000f00 */
[----:B---3--:R-:W-:Y:S02]  /*110a0*/  IMAD.MOV.U32 R136, RZ, RZ, R4 ;  /* 0x000000ffff887224 */ /* 0x008fe400078e0004 */
[--C-:B------:R-:W-:Y:S01]  /*110b0*/  FFMA.FTZ R170, R143, UR10, -R13.reuse ;  /* 0x0000000a8faa7c23 */ /* 0x100fe2000801080d */
[--C-:B------:R-:W-:Y:S01]  /*110c0*/  FFMA.FTZ R169, R138, UR10, -R13.reuse ;  /* 0x0000000a8aa97c23 */ /* 0x100fe2000801080d */
[----:B------:R-:W-:Y:S01]  /*110d0*/  FFMA.FTZ R171, R14, UR10, -R13 ;  /* 0x0000000a0eab7c23 */ /* 0x000fe2000801080d */
[--C-:B------:R-:W-:Y:S01]  /*110e0*/  FFMA.FTZ R30, R221, UR10, -R12.reuse ;  /* 0x0000000add1e7c23 */ /* 0x100fe2000801080c */
[--C-:B------:R-:W-:Y:S01]  /*110f0*/  FFMA.FTZ R29, R216, UR10, -R12.reuse ;  /* 0x0000000ad81d7c23 */ /* 0x100fe2000801080c */
[----:B------:R-:W-:Y:S01]  /*11100*/  FFMA.FTZ R168, R139, UR10, -R12 ;  /* 0x0000000a8ba87c23 */ /* 0x000fe2000801080c */
[----:B------:R-:W-:-:S02]  /*11110*/  FFMA.FTZ R4, R15, UR10, -R2 ;  /* 0x0000000a0f047c23 */ /* 0x000fc40008010802 */
[----:B------:R-:W2:Y:S01]  /*11120*/  LDSM.16.MT88.4 R12, [R225+0xc800] ;  /* 0x00c80000e10c783b */ /* 0x000ea20000004200 */
[----:B------:R3:W4:Y:S01]  /*11130*/  MUFU.EX2 R8, R0 ;  /* 0x0000000000087308 */ /* 0x0007220000000800 */
[----:B------:R-:W-:Y:S01]  /*11140*/  MOV R6, R25 ;  /* 0x0000001900067202 */ /* 0x000fe20000000f00 */
[----:B------:R-:W-:Y:S01]  /*11150*/  IMAD.MOV.U32 R39, RZ, RZ, R73 ;  /* 0x000000ffff277224 */ /* 0x000fe200078e0049 */
[----:B------:R-:W-:Y:S01]  /*11160*/  MOV R5, R24 ;  /* 0x0000001800057202 */ /* 0x000fe20000000f00 */
[----:B------:R-:W-:Y:S01]  /*11170*/  IMAD.MOV.U32 R73, RZ, RZ, R68 ;  /* 0x000000ffff497224 */ /* 0x000fe200078e0044 */
[----:B------:R-:W-:Y:S01]  /*11180*/  MOV R7, R27 ;  /* 0x0000001b00077202 */ /* 0x000fe20000000f00 */
[----:B------:R-:W-:Y:S02]  /*11190*/  IMAD.MOV.U32 R68, RZ, RZ, R188 ;  /* 0x000000ffff447224 */ /* 0x000fe400078e00bc */
[----:B------:R-:W-:Y:S01]  /*111a0*/  FFMA.FTZ R27, R192, UR10, -R3 ;  /* 0x0000000ac01b7c23 */ /* 0x000fe20008010803 */
[----:B------:R-:W-:Y:S01]  /*111b0*/  IMAD.MOV.U32 R188, RZ, RZ, R160 ;  /* 0x000000ffffbc7224 */ /* 0x000fe200078e00a0 */
[----:B------:R-:W-:Y:S01]  /*111c0*/  MOV R160, R161 ;  /* 0x000000a100a07202 */ /* 0x000fe20000000f00 */
[----:B------:R-:W-:-:S02]  /*111d0*/  IMAD.MOV.U32 R24, RZ, RZ, R26 ;  /* 0x000000ffff187224 */ /* 0x000fc400078e001a */
[--C-:B------:R-:W-:Y:S01]  /*111e0*/  FFMA.FTZ R28, R28, UR10, -R3.reuse ;  /* 0x0000000a1c1c7c23 */ /* 0x100fe20008010803 */
[----:B---3--:R-:W-:Y:S01]  /*111f0*/  FFMA.FTZ R0, R33, UR10, -R2 ;  /* 0x0000000a21007c23 */ /* 0x008fe20008010802 */
[----:B------:R-:W-:Y:S02]  /*11200*/  MOV R33, R74 ;  /* 0x0000004a00217202 */ /* 0x000fe40000000f00 */
[----:B------:R-:W-:Y:S01]  /*11210*/  MOV R74, R69 ;  /* 0x00000045004a7202 */ /* 0x000fe20000000f00 */
[----:B------:R3:W-:Y:S01]  /*11220*/  MUFU.EX2 R192, R0 ;  /* 0x0000000000c07308 */ /* 0x0007e20000000800 */
[----:B------:R-:W-:Y:S01]  /*11230*/  MOV R69, R190 ;  /* 0x000000be00457202 */ /* 0x000fe20000000f00 */
[----:B------:R-:W-:Y:S02]  /*11240*/  IMAD.MOV.U32 R190, RZ, RZ, R162 ;  /* 0x000000ffffbe7224 */ /* 0x000fe400078e00a2 */
[--C-:B------:R-:W-:Y:S01]  /*11250*/  FFMA.FTZ R26, R222, UR10, -R3.reuse ;  /* 0x0000000ade1a7c23 */ /* 0x100fe20008010803 */
[--C-:B------:R-:W-:Y:S01]  /*11260*/  FFMA.FTZ R25, R218, UR10, -R3.reuse ;  /* 0x0000000ada197c23 */ /* 0x100fe20008010803 */
[--C-:B------:R-:W-:Y:S01]  /*11270*/  FFMA.FTZ R161, R142, UR10, -R3.reuse ;  /* 0x0000000a8ea17c23 */ /* 0x100fe20008010803 */
[----:B------:R-:W-:Y:S01]  /*11280*/  FFMA.FTZ R162, R137, UR10, -R3 ;  /* 0x0000000a89a27c23 */ /* 0x000fe20008010803 */
[----:B------:R-:W-:Y:S01]  /*11290*/  MOV R38, R72 ;  /* 0x0000004800267202 */ /* 0x000fe20000000f00 */
[----:B------:R-:W-:Y:S01]  /*112a0*/  FFMA.FTZ R3, R5, UR10, -R2 ;  /* 0x0000000a05037c23 */ /* 0x000fe20008010802 */
[----:B------:R-:W-:-:S02]  /*112b0*/  MOV R72, R75 ;  /* 0x0000004b00487202 */ /* 0x000fc40000000f00 */
[----:B------:R-:W-:Y:S01]  /*112c0*/  MOV R75, R70 ;  /* 0x00000046004b7202 */ /* 0x000fe20000000f00 */
[--C-:B---3--:R-:W-:Y:S01]  /*112d0*/  FFMA.FTZ R0, R6, UR10, -R2.reuse ;  /* 0x0000000a06007c23 */ /* 0x108fe20008010802 */
[----:B------:R-:W-:Y:S01]  /*112e0*/  MOV R70, R191 ;  /* 0x000000bf00467202 */ /* 0x000fe20000000f00 */
[----:B------:R-:W-:Y:S08]  /*112f0*/  MUFU.EX2 R216, R3 ;  /* 0x0000000300d87308 */ /* 0x000ff00000000800 */
[----:B------:R3:W1:Y:S08]  /*11300*/  MUFU.EX2 R191, R4 ;  /* 0x0000000400bf7308 */ /* 0x0006700000000800 */
[----:B------:R-:W2:Y:S01]  /*11310*/  MUFU.EX2 R0, R0 ;  /* 0x0000000000007308 */ /* 0x000ea20000000800 */
[----:B------:R-:W-:Y:S01]  /*11320*/  MOV R16, R38 ;  /* 0x0000002600107202 */ /* 0x000fe20000000f00 */
[----:B------:R-:W-:Y:S01]  /*11330*/  IMAD.MOV.U32 R17, RZ, RZ, R39 ;  /* 0x000000ffff117224 */ /* 0x000fe200078e0027 */
[----:B------:R-:W-:Y:S01]  /*11340*/  MOV R131, R7 ;  /* 0x0000000700837202 */ /* 0x000fe20000000f00 */
[--C-:B------:R-:W-:Y:S01]  /*11350*/  FFMA.FTZ R38, R220, UR10, -R2.reuse ;  /* 0x0000000adc267c23 */ /* 0x100fe20008010802 */
[----:B------:R-:W-:Y:S01]  /*11360*/  MOV R5, R33 ;  /* 0x0000002100057202 */ /* 0x000fe20000000f00 */
[----:B------:R-:W-:Y:S01]  /*11370*/  IMAD.MOV.U32 R7, RZ, RZ, R73 ;  /* 0x000000ffff077224 */ /* 0x000fe200078e0049 */
[----:B------:R-:W-:Y:S01]  /*11380*/  MOV R6, R72 ;  /* 0x0000004800067202 */ /* 0x000fe20000000f00 */
[----:B------:R-:W-:Y:S01]  /*11390*/  FFMA.FTZ R33, R223, UR10, -R2 ;  /* 0x0000000adf217c23 */ /* 0x000fe20008010802 */
[----:B------:R-:W-:-:S02]  /*113a0*/  IMAD.MOV.U32 R220, RZ, RZ, R9 ;  /* 0x000000ffffdc7224 */ /* 0x000fc400078e0009 */
[----:B------:R-:W-:Y:S01]  /*113b0*/  FFMA.FTZ R39, R217, UR10, -R2 ;  /* 0x0000000ad9277c23 */ /* 0x000fe20008010802 */
[----:B------:R-:W-:Y:S02]  /*113c0*/  MOV R218, R11 ;  /* 0x0000000b00da7202 */ /* 0x000fe40000000f00 */
[----:B------:R-:W-:Y:S02]  /*113d0*/  MOV R223, R10 ;  /* 0x0000000a00df7202 */ /* 0x000fe40000000f00 */
[----:B----4-:R-:W-:Y:S01]  /*113e0*/  MOV R217, R8 ;  /* 0x0000000800d97202 */ /* 0x010fe20000000f00 */
[----:B------:R-:W-:Y:S01]  /*113f0*/  IMAD.MOV.U32 R222, RZ, RZ, R7 ;  /* 0x000000ffffde7224 */ /* 0x000fe200078e0007 */
[----:B------:R-:W-:Y:S02]  /*11400*/  MOV R219, R5 ;  /* 0x0000000500db7202 */ /* 0x000fe40000000f00 */
[----:B------:R-:W-:Y:S02]  /*11410*/  MOV R221, R6 ;  /* 0x0000000600dd7202 */ /* 0x000fe40000000f00 */
[----:B------:R-:W-:-:S02]  /*11420*/  F2FP.F16.F32.PACK_AB R8, R220, R199 ;  /* 0x000000c7dc08723e */ /* 0x000fc400000000ff */
[----:B------:R-:W-:Y:S02]  /*11430*/  F2FP.F16.F32.PACK_AB R9, R197, R196 ;  /* 0x000000c4c509723e */ /* 0x000fe400000000ff */
[----:B------:R-:W-:Y:S02]  /*11440*/  F2FP.F16.F32.PACK_AB R10, R218, R223 ;  /* 0x000000dfda0a723e */ /* 0x000fe400000000ff */
[----:B------:R-:W-:Y:S02]  /*11450*/  F2FP.F16.F32.PACK_AB R11, R136, R198 ;  /* 0x000000c6880b723e */ /* 0x000fe400000000ff */
[----:B---3--:R-:W-:Y:S02]  /*11460*/  F2FP.F16.F32.PACK_AB R4, R194, R195 ;  /* 0x000000c3c204723e */ /* 0x008fe400000000ff */
[----:B-1----:R-:W-:Y:S02]  /*11470*/  F2FP.F16.F32.PACK_AB R5, R191, R192 ;  /* 0x000000c0bf05723e */ /* 0x002fe400000000ff */
[----:B------:R-:W-:-:S02]  /*11480*/  F2FP.F16.F32.PACK_AB R6, R217, R193 ;  /* 0x000000c1d906723e */ /* 0x000fc400000000ff */
[----:B--2---:R-:W-:Y:S01]  /*11490*/  F2FP.F16.F32.PACK_AB R7, R0, R216 ;  /* 0x000000d80007723e */ /* 0x004fe200000000ff */
[-C--:B------:R-:W-:Y:S01]  /*114a0*/  HMMA.16816.F32 R172, R8, R12.reuse, R172 ;  /* 0x0000000c08ac723c */ /* 0x080fe200000018ac */
[----:B------:R-:W-:Y:S01]  /*114b0*/  FADD.FTZ R3, R131, R135 ;  /* 0x0000008783037221 */ /* 0x000fe20000010000 */
[----:B------:R-:W-:Y:S01]  /*114c0*/  MOV R131, R16 ;  /* 0x0000001000837202 */ /* 0x000fe20000000f00 */
[----:B------:R-:W-:Y:S02]  /*114d0*/  IMAD.MOV.U32 R130, RZ, RZ, R17 ;  /* 0x000000ffff827224 */ /* 0x000fe400078e0011 */
[----:B------:R-:W1:Y:S01]  /*114e0*/  LDSM.16.MT88.4 R16, [R226+0xc800] ;  /* 0x00c80000e210783b */ /* 0x000e620000004200 */
[C---:B------:R-:W-:Y:S06]  /*114f0*/  HMMA.16816.F32 R204, R4.reuse, R12, R204 ;  /* 0x0000000c04cc723c */ /* 0x040fec00000018cc */
[-C--:B------:R-:W-:Y:S06]  /*11500*/  HMMA.16816.F32 R200, R4, R14.reuse, R200 ;  /* 0x0000000e04c8723c */ /* 0x080fec00000018c8 */
[----:B------:R-:W-:Y:S01]  /*11510*/  HMMA.16816.F32 R56, R8, R14, R56 ;  /* 0x0000000e0838723c */ /* 0x000fe20000001838 */
[----:B------:R-:W2:Y:S01]  /*11520*/  LDSM.16.MT88.4 R12, [R228+0xc800] ;  /* 0x00c80000e40c783b */ /* 0x000ea20000004200 */
        /* <DEDUP_REMOVED lines=12> */
[----:B------:R-:W-:Y:S02]  /*115f0*/  MOV R215, R73 ;  /* 0x0000004900d77202 */ /* 0x000fe40000000f00 */
[----:B------:R-:W-:Y:S02]  /*11600*/  MOV R129, R75 ;  /* 0x0000004b00817202 */ /* 0x000fe40000000f00 */
[-C--:B-1----:R-:W-:Y:S06]  /*11610*/  HMMA.16816.F32 R72, R8, R16.reuse, R164 ;  /* 0x000000100848723c */ /* 0x082fec00000018a4 */
[----:B------:R-:W-:Y:S06]  /*11620*/  HMMA.16816.F32 R64, R4, R16, R64 ;  /* 0x000000100440723c */ /* 0x000fec0000001840 */
[-C--:B--2---:R-:W-:Y:S06]  /*11630*/  HMMA.16816.F32 R48, R8, R12.reuse, R48 ;  /* 0x0000000c0830723c */ /* 0x084fec0000001830 */
[C---:B------:R-:W-:Y:S06]  /*11640*/  HMMA.16816.F32 R44, R4.reuse, R12, R44 ;  /* 0x0000000c042c723c */ /* 0x040fec000000182c */
[-C--:B------:R-:W-:Y:S06]  /*11650*/  HMMA.16816.F32 R184, R4, R14.reuse, R184 ;  /* 0x0000000e04b8723c */ /* 0x080fec00000018b8 */
[----:B------:R-:W-:Y:S01]  /*11660*/  HMMA.16816.F32 R68, R8, R14, R152 ;  /* 0x0000000e0844723c */ /* 0x000fe20000001898 */
[----:B------:R-:W1:Y:S05]  /*11670*/  LDSM.16.MT88.4 R12, [R225+0xe800] ;  /* 0x00e80000e10c783b */ /* 0x000e6a0000004200 */
[-C--:B------:R-:W-:Y:S06]  /*11680*/  HMMA.16816.F32 R60, R4, R18.reuse, R60 ;  /* 0x00000012043c723c */ /* 0x080fec000000183c */
[----:B------:R-:W-:Y:S01]  /*11690*/  HMMA.16816.F32 R52, R8, R18, R52 ;  /* 0x000000120834723c */ /* 0x000fe20000001834 */
[----:B------:R-:W2:Y:S01]  /*116a0*/  LDSM.16.MT88.4 R16, [R227+0xc800] ;  /* 0x00c80000e310783b */ /* 0x000ea20000004200 */
[--C-:B------:R-:W-:Y:S01]  /*116b0*/  FFMA.FTZ R24, R24, UR10, -R2.reuse ;  /* 0x0000000a18187c23 */ /* 0x100fe20008010802 */
[--C-:B------:R-:W-:Y:S01]  /*116c0*/  FFMA.FTZ R160, R141, UR10, -R2.reuse ;  /* 0x0000000a8da07c23 */ /* 0x100fe20008010802 */
[----:B------:R-:W-:Y:S01]  /*116d0*/  FFMA.FTZ R188, R140, UR10, -R2 ;  /* 0x0000000a8cbc7c23 */ /* 0x000fe20008010802 */
        /* <DEDUP_REMOVED lines=9> */
[----:B------:R-:W-:Y:S02]  /*11770*/  MOV R0, R138 ;  /* 0x0000008a00007202 */ /* 0x000fe40000000f00 */
[----:B------:R-:W-:Y:S02]  /*11780*/  MOV R152, R129 ;  /* 0x0000008100987202 */ /* 0x000fe40000000f00 */
[----:B------:R-:W-:Y:S01]  /*11790*/  MOV R153, R130 ;  /* 0x0000008200997202 */ /* 0x000fe20000000f00 */
[C---:B-1----:R-:W-:Y:S06]  /*117a0*/  HMMA.16816.F32 R140, R8.reuse, R12, R124 ;  /* 0x0000000c088c723c */ /* 0x042fec000000187c */
[----:B------:R-:W-:Y:S01]  /*117b0*/  HMMA.16816.F32 R136, R8, R14, R20 ;  /* 0x0000000e0888723c */ /* 0x000fe20000001814 */
[----:B------:R-:W-:Y:S01]  /*117c0*/  MOV R126, R131 ;  /* 0x00000083007e7202 */ /* 0x000fe20000000f00 */
[----:B------:R-:W-:Y:S01]  /*117d0*/  IMAD.MOV.U32 R127, RZ, RZ, R134 ;  /* 0x000000ffff7f7224 */ /* 0x000fe200078e0086 */
[----:B------:R-:W1:Y:S03]  /*117e0*/  LDSM.16.MT88.4 R20, [R226+0xe800] ;  /* 0x00e80000e214783b */ /* 0x000e660000004200 */
[C---:B------:R-:W-:Y:S06]  /*117f0*/  HMMA.16816.F32 R132, R4.reuse, R12, R120 ;  /* 0x0000000c0484723c */ /* 0x040fec0000001878 */
[----:B------:R-:W-:Y:S01]  /*11800*/  HMMA.16816.F32 R128, R4, R14, R108 ;  /* 0x0000000e0480723c */ /* 0x000fe2000000186c */
[----:B------:R-:W3:Y:S05]  /*11810*/  LDSM.16.MT88.4 R12, [R227+0xe800] ;  /* 0x00e80000e30c783b */ /* 0x000eea0000004200 */
[-C--:B--2---:R-:W-:Y:S06]  /*11820*/  HMMA.16816.F32 R148, R8, R16.reuse, R148 ;  /* 0x000000100894723c */ /* 0x084fec0000001894 */
[C---:B------:R-:W-:Y:S06]  /*11830*/  HMMA.16816.F32 R180, R4.reuse, R16, R180 ;  /* 0x0000001004b4723c */ /* 0x040fec00000018b4 */
[-C--:B------:R-:W-:Y:S06]  /*11840*/  HMMA.16816.F32 R176, R4, R18.reuse, R176 ;  /* 0x0000001204b0723c */ /* 0x080fec00000018b0 */
[----:B------:R-:W-:Y:S01]  /*11850*/  HMMA.16816.F32 R144, R8, R18, R144 ;  /* 0x000000120890723c */ /* 0x000fe20000001890 */
[----:B------:R-:W2:Y:S05]  /*11860*/  LDSM.16.MT88.4 R16, [R228+0xe800] ;  /* 0x00e80000e410783b */ /* 0x000eaa0000004200 */
[C---:B-1----:R-:W-:Y:S06]  /*11870*/  HMMA.16816.F32 R108, R4.reuse, R20, R104 ;  /* 0x00000014046c723c */ /* 0x042fec0000001868 */
[C---:B------:R-:W-:Y:S06]  /*11880*/  HMMA.16816.F32 R92, R4.reuse, R22, R92 ;  /* 0x00000016045c723c */ /* 0x040fec000000185c */
[C---:B---3--:R-:W-:Y:S06]  /*11890*/  HMMA.16816.F32 R120, R4.reuse, R12, R80 ;  /* 0x0000000c0478723c */ /* 0x048fec0000001850 */
[----:B------:R-:W-:Y:S06]  /*118a0*/  HMMA.16816.F32 R80, R4, R14, R76 ;  /* 0x0000000e0450723c */ /* 0x000fec000000184c */
[C---:B------:R-:W-:Y:S06]  /*118b0*/  HMMA.16816.F32 R96, R8.reuse, R22, R96 ;  /* 0x000000160860723c */ /* 0x040fec0000001860 */
[----:B------:R-:W-:Y:S06]  /*118c0*/  HMMA.16816.F32 R116, R8, R12, R116 ;  /* 0x0000000c0874723c */ /* 0x000fec0000001874 */
[C---:B--2---:R-:W-:Y:S06]  /*118d0*/  HMMA.16816.F32 R104, R4.reuse, R16, R88 ;  /* 0x000000100468723c */ /* 0x044fec0000001858 */
[----:B------:R-:W-:Y:S07]  /*118e0*/  HMMA.16816.F32 R84, R4, R18, R84 ;  /* 0x000000120454723c */ /* 0x000fee0000001854 */
[----:B------:R-:W-:-:S02]  /*118f0*/  MOV R7, R126 ;  /* 0x0000007e00077202 */ /* 0x000fc40000000f00 */
[----:B------:R-:W-:Y:S01]  /*11900*/  MOV R6, R127 ;  /* 0x0000007f00067202 */ /* 0x000fe20000000f00 */
[C---:B------:R-:W-:Y:S01]  /*11910*/  HMMA.16816.F32 R40, R8.reuse, R14, R40 ;  /* 0x0000000e0828723c */ /* 0x040fe20000001828 */
[----:B------:R-:W-:Y:S05]  /*11920*/  LDSM.16.MT88.4 R12, [R228+0xd000] ;  /* 0x00d00000e40c783b */ /* 0x000fea0000004200 */
[C---:B------:R-:W-:Y:S01]  /*11930*/  HMMA.16816.F32 R124, R8.reuse, R20, R156 ;  /* 0x00000014087c723c */ /* 0x040fe2000000189c */
[----:B------:R-:W1:Y:S05]  /*11940*/  LDSM.16.MT88.4 R20, [R225+0xd000] ;  /* 0x00d00000e114783b */ /* 0x000e6a0000004200 */
[----:B------:R-:W-:Y:S01]  /*11950*/  HMMA.16816.F32 R100, R8, R16, R100 ;  /* 0x000000100864723c */ /* 0x000fe20000001864 */
[----:B------:R-:W-:-:S05]  /*11960*/  MOV R77, R152 ;  /* 0x00000098004d7202 */ /* 0x000fca0000000f00 */
[----:B------:R-:W-:Y:S01]  /*11970*/  HMMA.16816.F32 R112, R8, R18, R112 ;  /* 0x000000120870723c */ /* 0x000fe20000001870 */
[----:B------:R-:W2:Y:S01]  /*11980*/  LDSM.16.MT88.4 R16, [R226+0xd000] ;  /* 0x00d00000e210783b */ /* 0x000ea20000004200 */
[----:B------:R-:W-:Y:S01]  /*11990*/  IMAD.MOV.U32 R88, RZ, RZ, R220 ;  /* 0x000000ffff587224 */ /* 0x000fe200078e00dc */
[----:B------:R-:W-:Y:S01]  /*119a0*/  MOV R89, R223 ;  /* 0x000000df00597202 */ /* 0x000fe20000000f00 */
[----:B------:R-:W-:Y:S01]  /*119b0*/  IMAD.MOV.U32 R152, RZ, RZ, R219 ;  /* 0x000000ffff987224 */ /* 0x000fe200078e00db */
[----:B------:R-:W-:Y:S02]  /*119c0*/  MOV R90, R222 ;  /* 0x000000de005a7202 */ /* 0x000fe40000000f00 */
[----:B------:R-:W-:Y:S01]  /*119d0*/  MOV R91, R221 ;  /* 0x000000dd005b7202 */ /* 0x000fe20000000f00 */
[----:B------:R-:W-:Y:S01]  /*119e0*/  FADD.FTZ R0, R0, R190 ;  /* 0x000000be00007221 */ /* 0x000fe20000010000 */
[----:B------:R-:W-:Y:S01]  /*119f0*/  FADD.FTZ R3, R77, R3 ;  /* 0x000000034d037221 */ /* 0x000fe20000010000 */
[----:B------:R-:W-:-:S02]  /*11a00*/  MOV R76, R88 ;  /* 0x00000058004c7202 */ /* 0x000fc40000000f00 */
[----:B------:R-:W-:Y:S01]  /*11a10*/  MOV R77, R89 ;  /* 0x00000059004d7202 */ /* 0x000fe20000000f00 */
[----:B------:R-:W-:Y:S01]  /*11a20*/  IMAD.MOV.U32 R89, RZ, RZ, R91 ;  /* 0x000000ffff597224 */ /* 0x000fe200078e005b */
[----:B------:R-:W-:Y:S01]  /*11a30*/  MOV R88, R90 ;  /* 0x0000005a00587202 */ /* 0x000fe20000000f00 */
[----:B------:R-:W3:Y:S01]  /*11a40*/  MUFU.EX2 R36, R36 ;  /* 0x0000002400247308 */ /* 0x000ee20000000800 */
[----:B------:R-:W-:Y:S01]  /*11a50*/  MOV R90, R152 ;  /* 0x00000098005a7202 */ /* 0x000fe20000000f00 */
[----:B------:R-:W-:Y:S01]  /*11a60*/  FADD.FTZ R152, R165, R0 ;  /* 0x00000000a5987221 */ /* 0x000fe20000010000 */
[----:B------:R-:W-:Y:S01]  /*11a70*/  MOV R91, R164 ;  /* 0x000000a4005b7202 */ /* 0x000fe20000000f00 */
[----:B------:R-:W-:Y:S01]  /*11a80*/  IMAD.MOV.U32 R165, RZ, RZ, R167 ;  /* 0x000000ffffa57224 */ /* 0x000fe200078e00a7 */
[----:B------:R-:W-:Y:S01]  /*11a90*/  MOV R164, R166 ;  /* 0x000000a600a47202 */ /* 0x000fe20000000f00 */
[----:B------:R-:W-:Y:S02]  /*11aa0*/  FADD.FTZ R2, R215, R2 ;  /* 0x00000002d7027221 */ /* 0x000fe40000010000 */
[----:B------:R-:W-:Y:S01]  /*11ab0*/  MUFU.EX2 R78, R35 ;  /* 0x00000023004e7308 */ /* 0x000fe20000000800 */
[----:B------:R-:W-:Y:S01]  /*11ac0*/  FADD.FTZ R4, R217, R189 ;  /* 0x000000bdd9047221 */ /* 0x000fe20000010000 */
[----:B------:R-:W-:-:S02]  /*11ad0*/  MOV R166, R218 ;  /* 0x000000da00a67202 */ /* 0x000fc40000000f00 */
[----:B------:R-:W-:-:S04]  /*11ae0*/  MOV R167, R216 ;  /* 0x000000d800a77202 */ /* 0x000fc80000000f00 */
[----:B------:R-:W-:Y:S08]  /*11af0*/  MUFU.EX2 R79, R34 ;  /* 0x00000022004f7308 */ /* 0x000ff00000000800 */
[----:B------:R-:W-:Y:S08]  /*11b00*/  MUFU.EX2 R221, R32 ;  /* 0x0000002000dd7308 */ /* 0x000ff00000000800 */
[----:B------:R-:W4:Y:S08]  /*11b10*/  MUFU.EX2 R223, R31 ;  /* 0x0000001f00df7308 */ /* 0x000f300000000800 */
[----:B------:R-:W-:Y:S08]  /*11b20*/  MUFU.EX2 R30, R30 ;  /* 0x0000001e001e7308 */ /* 0x000ff00000000800 */
[----:B------:R-:W1:Y:S08]  /*11b30*/  MUFU.EX2 R29, R29 ;  /* 0x0000001d001d7308 */ /* 0x000e700000000800 */
[----:B------:R-:W-:Y:S08]  /*11b40*/  MUFU.EX2 R219, R28 ;  /* 0x0000001c00db7308 */ /* 0x000ff00000000800 */
[----:B------:R-:W2:Y:S08]  /*11b50*/  MUFU.EX2 R220, R27 ;  /* 0x0000001b00dc7308 */ /* 0x000eb00000000800 */
[----:B------:R-:W-:Y:S08]  /*11b60*/  MUFU.EX2 R222, R26 ;  /* 0x0000001a00de7308 */ /* 0x000ff00000000800 */
[----:B------:R-:W-:Y:S08]  /*11b70*/  MUFU.EX2 R25, R25 ;  /* 0x0000001900197308 */ /* 0x000ff00000000800 */
[----:B------:R-:W-:Y:S08]  /*11b80*/  MUFU.EX2 R215, R24 ;  /* 0x0000001800d77308 */ /* 0x000ff00000000800 */
[----:B------:R-:W2:Y:S08]  /*11b90*/  MUFU.EX2 R217, R33 ;  /* 0x0000002100d97308 */ /* 0x000eb00000000800 */
[----:B------:R-:W-:Y:S08]  /*11ba0*/  MUFU.EX2 R216, R38 ;  /* 0x0000002600d87308 */ /* 0x000ff00000000800 */
[----:B------:R-:W2:Y:S01]  /*11bb0*/  MUFU.EX2 R218, R39 ;  /* 0x0000002700da7308 */ /* 0x000ea20000000800 */
[----:B---3--:R-:W-:Y:S01]  /*11bc0*/  F2FP.F16.F32.PACK_AB R8, R36, R37 ;  /* 0x000000252408723e */ /* 0x008fe200000000ff */
[----:B------:R-:W-:Y:S01]  /*11bd0*/  FADD.FTZ R153, R153, R2 ;  /* 0x0000000299997221 */ /* 0x000fe20000010000 */
[----:B----4-:R-:W-:-:S02]  /*11be0*/  F2FP.F16.F32.PACK_AB R9, R223, R221 ;  /* 0x000000dddf09723e */ /* 0x010fc400000000ff */
[----:B------:R-:W-:Y:S02]  /*11bf0*/  F2FP.F16.F32.PACK_AB R10, R79, R78 ;  /* 0x0000004e4f0a723e */ /* 0x000fe400000000ff */
[----:B-1----:R-:W-:Y:S01]  /*11c00*/  F2FP.F16.F32.PACK_AB R11, R29, R30 ;  /* 0x0000001e1d0b723e */ /* 0x002fe200000000ff */
[----:B------:R-:W-:Y:S01]  /*11c10*/  FADD.FTZ R2, R6, R4 ;  /* 0x0000000406027221 */ /* 0x000fe20000010000 */
[----:B------:R-:W-:Y:S01]  /*11c20*/  FADD.FTZ R0, R7, R3 ;  /* 0x0000000307007221 */ /* 0x000fe20000010000 */
[----:B--2---:R-:W-:Y:S02]  /*11c30*/  F2FP.F16.F32.PACK_AB R4, R220, R219 ;  /* 0x000000dbdc04723e */ /* 0x004fe400000000ff */
[----:B------:R-:W-:Y:S02]  /*11c40*/  F2FP.F16.F32.PACK_AB R5, R217, R215 ;  /* 0x000000d7d905723e */ /* 0x000fe400000000ff */
[----:B------:R-:W-:Y:S02]  /*11c50*/  F2FP.F16.F32.PACK_AB R6, R25, R222 ;  /* 0x000000de1906723e */ /* 0x000fe400000000ff */
[----:B------:R-:W-:Y:S01]  /*11c60*/  F2FP.F16.F32.PACK_AB R7, R218, R216 ;  /* 0x000000d8da07723e */ /* 0x000fe200000000ff */
[----:B------:R-:W-:Y:S01]  /*11c70*/  HMMA.16816.F32 R32, R8, R22, R56 ;  /* 0x000000160820723c */ /* 0x000fe20000001838 */
[----:B------:R-:W-:Y:S01]  /*11c80*/  MOV R3, R165 ;  /* 0x000000a500037202 */ /* 0x000fe20000000f00 */
[----:B------:R-:W-:Y:S01]  /*11c90*/  IMAD.MOV.U32 R189, RZ, RZ, R166 ;  /* 0x000000ffffbd7224 */ /* 0x000fe200078e00a6 */
[----:B------:R-:W-:-:S03]  /*11ca0*/  MOV R190, R167 ;  /* 0x000000a700be7202 */ /* 0x000fc60000000f00 */
[C---:B------:R-:W-:Y:S01]  /*11cb0*/  HMMA.16816.F32 R156, R8.reuse, R12, R48 ;  /* 0x0000000c089c723c */ /* 0x040fe20000001830 */
[----:B------:R-:W-:Y:S02]  /*11cc0*/  MOV R57, R25 ;  /* 0x0000001900397202 */ /* 0x000fe40000000f00 */
[----:B------:R-:W1:Y:S01]  /*11cd0*/  LDSM.16.MT88.4 R24, [R225+0xf000] ;  /* 0x00f00000e118783b */ /* 0x000e620000004200 */
[----:B------:R-:W-:Y:S02]  /*11ce0*/  MOV R56, R164 ;  /* 0x000000a400387202 */ /* 0x000fe40000000f00 */
[C---:B------:R-:W-:Y:S06]  /*11cf0*/  HMMA.16816.F32 R48, R8.reuse, R14, R68 ;  /* 0x0000000e0830723c */ /* 0x040fec0000001844 */
[----:B------:R-:W-:Y:S01]  /*11d00*/  HMMA.16816.F32 R172, R8, R20, R172 ;  /* 0x0000001408ac723c */ /* 0x000fe200000018ac */
[----:B------:R-:W-:-:S02]  /*11d10*/  MOV R69, R30 ;  /* 0x0000001e00457202 */ /* 0x000fc40000000f00 */
[----:B------:R-:W-:Y:S02]  /*11d20*/  MOV R71, R29 ;  /* 0x0000001d00477202 */ /* 0x000fe40000000f00 */
[----:B------:R-:W2:Y:S01]  /*11d30*/  LDSM.16.MT88.4 R28, [R227+0xd000] ;  /* 0x00d00000e31c783b */ /* 0x000ea20000004200 */
[C---:B------:R-:W-:Y:S06]  /*11d40*/  HMMA.16816.F32 R204, R4.reuse, R20, R204 ;  /* 0x0000001404cc723c */ /* 0x040fec00000018cc */
[----:B------:R-:W-:Y:S01]  /*11d50*/  HMMA.16816.F32 R200, R4, R22, R200 ;  /* 0x0000001604c8723c */ /* 0x000fe200000018c8 */
[----:B------:R-:W3:Y:S05]  /*11d60*/  LDSM.16.MT88.4 R20, [R226+0xf000] ;  /* 0x00f00000e214783b */ /* 0x000eea0000004200 */
[-C--:B------:R-:W-:Y:S06]  /*11d70*/  HMMA.16816.F32 R164, R8, R16.reuse, R72 ;  /* 0x0000001008a4723c */ /* 0x080fec0000001848 */
[C---:B------:R-:W-:Y:S06]  /*11d80*/  HMMA.16816.F32 R64, R4.reuse, R16, R64 ;  /* 0x000000100440723c */ /* 0x040fec0000001840 */
[-C--:B------:R-:W-:Y:S06]  /*11d90*/  HMMA.16816.F32 R60, R4, R18.reuse, R60 ;  /* 0x00000012043c723c */ /* 0x080fec000000183c */
[----:B------:R-:W-:Y:S01]  /*11da0*/  HMMA.16816.F32 R52, R8, R18, R52 ;  /* 0x000000120834723c */ /* 0x000fe20000001834 */
[----:B------:R-:W4:Y:S05]  /*11db0*/  LDSM.16.MT88.4 R16, [R228+0xf000] ;  /* 0x00f00000e410783b */ /* 0x000f2a0000004200 */
[C---:B------:R-:W-:Y:S06]  /*11dc0*/  HMMA.16816.F32 R44, R4.reuse, R12, R44 ;  /* 0x0000000c042c723c */ /* 0x040fec000000182c */
[C---:B------:R-:W-:Y:S01]  /*11dd0*/  HMMA.16816.F32 R184, R4.reuse, R14, R184 ;  /* 0x0000000e04b8723c */ /* 0x040fe200000018b8 */
[----:B------:R-:W4:Y:S01]  /*11de0*/  LDSM.16.MT88.4 R12, [R227+0xf000] ;  /* 0x00f00000e30c783b */ /* 0x000f220000004200 */
[----:B------:R-:W-:Y:S01]  /*11df0*/  MOV R59, R76 ;  /* 0x0000004c003b7202 */ /* 0x000fe20000000f00 */
[----:B------:R-:W-:Y:S01]  /*11e00*/  IMAD.MOV.U32 R58, RZ, RZ, R77 ;  /* 0x000000ffff3a7224 */ /* 0x000fe200078e004d */
[----:B------:R-:W-:Y:S01]  /*11e10*/  MOV R68, R78 ;  /* 0x0000004e00447202 */ /* 0x000fe20000000f00 */
[----:B------:R-:W-:Y:S01]  /*11e20*/  IMAD.MOV.U32 R70, RZ, RZ, R79 ;  /* 0x000000ffff467224 */ /* 0x000fe200078e004f */
[C---:B-1----:R-:W-:Y:S01]  /*11e30*/  HMMA.16816.F32 R72, R4.reuse, R24, R132 ;  /* 0x000000180448723c */ /* 0x042fe20000001884 */
[----:B------:R-:W-:Y:S05]  /*11e40*/  MUFU.EX2 R132, R170 ;  /* 0x000000aa00847308 */ /* 0x000fea0000000800 */
[C---:B------:R-:W-:Y:S01]  /*11e50*/  HMMA.16816.F32 R76, R4.reuse, R26, R128 ;  /* 0x0000001a044c723c */ /* 0x040fe20000001880 */
[----:B------:R-:W-:Y:S01]  /*11e60*/  IMAD.MOV.U32 R134, RZ, RZ, R88 ;  /* 0x000000ffff867224 */ /* 0x000fe200078e0058 */
[----:B------:R-:W-:Y:S01]  /*11e70*/  MOV R135, R89 ;  /* 0x0000005900877202 */ /* 0x000fe20000000f00 */
[----:B------:R-:W-:Y:S03]  /*11e80*/  MUFU.EX2 R133, R169 ;  /* 0x000000a900857308 */ /* 0x000fe60000000800 */
[----:B--2---:R-:W-:Y:S01]  /*11e90*/  HMMA.16816.F32 R180, R4, R28, R180 ;  /* 0x0000001c04b4723c */ /* 0x004fe200000018b4 */
[----:B------:R-:W-:-:S02]  /*11ea0*/  MOV R129, R90 ;  /* 0x0000005a00817202 */ /* 0x000fc40000000f00 */
[----:B------:R-:W-:Y:S02]  /*11eb0*/  MOV R128, R91 ;  /* 0x0000005b00807202 */ /* 0x000fe40000000f00 */
[----:B------:R-:W-:Y:S01]  /*11ec0*/  MOV R131, R37 ;  /* 0x0000002500837202 */ /* 0x000fe20000000f00 */
[----:B------:R-:W-:Y:S01]  /*11ed0*/  HMMA.16816.F32 R176, R4, R30, R176 ;  /* 0x0000001e04b0723c */ /* 0x000fe200000018b0 */
[----:B------:R-:W-:-:S05]  /*11ee0*/  MOV R130, R36 ;  /* 0x0000002400827202 */ /* 0x000fca0000000f00 */
[----:B---3--:R-:W-:Y:S06]  /*11ef0*/  HMMA.16816.F32 R88, R4, R20, R108 ;  /* 0x000000140458723c */ /* 0x008fec000000186c */
[----:B------:R-:W-:Y:S06]  /*11f00*/  HMMA.16816.F32 R148, R8, R28, R148 ;  /* 0x0000001c0894723c */ /* 0x000fec0000001894 */
[C---:B------:R-:W-:Y:S06]  /*11f10*/  HMMA.16816.F32 R92, R4.reuse, R22, R92 ;  /* 0x00000016045c723c */ /* 0x040fec000000185c */
[C---:B----4-:R-:W-:Y:S06]  /*11f20*/  HMMA.16816.F32 R104, R4.reuse, R16, R104 ;  /* 0x000000100468723c */ /* 0x050fec0000001868 */
[C---:B------:R-:W-:Y:S06]  /*11f30*/  HMMA.16816.F32 R108, R4.reuse, R18, R84 ;  /* 0x00000012046c723c */ /* 0x040fec0000001854 */
[C---:B------:R-:W-:Y:S06]  /*11f40*/  HMMA.16816.F32 R120, R4.reuse, R12, R120 ;  /* 0x0000000c0478723c */ /* 0x040fec0000001878 */
[----:B------:R-:W-:Y:S06]  /*11f50*/  HMMA.16816.F32 R36, R4, R14, R80 ;  /* 0x0000000e0424723c */ /* 0x000fec0000001850 */
[----:B------:R-:W-:Y:S01]  /*11f60*/  HMMA.16816.F32 R28, R8, R30, R144 ;  /* 0x0000001e081c723c */ /* 0x000fe20000001890 */
[----:B------:R-:W-:-:S02]  /*11f70*/  MOV R6, R57 ;  /* 0x0000003900067202 */ /* 0x000fc40000000f00 */
[----:B------:R-:W-:Y:S04]  /*11f80*/  MUFU.EX2 R57, R168 ;  /* 0x000000a800397308 */ /* 0x000fe80000000800 */
[----:B------:R-:W-:-:S04]  /*11f90*/  MOV R147, R59 ;  /* 0x0000003b00937202 */ /* 0x000fc80000000f00 */
[----:B------:R1:W-:Y:S01]  /*11fa0*/  MUFU.EX2 R59, R171 ;  /* 0x000000ab003b7308 */ /* 0x0003e20000000800 */
[----:B------:R-:W-:Y:S01]  /*11fb0*/  IMAD.MOV.U32 R82, RZ, RZ, R68 ;  /* 0x000000ffff527224 */ /* 0x000fe200078e0044 */
[----:B------:R-:W-:Y:S01]  /*11fc0*/  MOV R81, R69 ;  /* 0x0000004500517202 */ /* 0x000fe20000000f00 */
[----:B------:R-:W-:Y:S01]  /*11fd0*/  HMMA.16816.F32 R84, R8, R20, R124 ;  /* 0x000000140854723c */ /* 0x000fe2000000187c */
[----:B------:R-:W-:Y:S01]  /*11fe0*/  MOV R80, R70 ;  /* 0x0000004600507202 */ /* 0x000fe20000000f00 */
[----:B-1----:R-:W1:Y:S01]  /*11ff0*/  LDSM.16.MT88.4 R168, [R225+0xd800] ;  /* 0x00d80000e1a8783b */ /* 0x002e620000004200 */
[----:B------:R-:W-:-:S03]  /*12000*/  MOV R7, R71 ;  /* 0x0000004700077202 */ /* 0x000fc60000000f00 */
[C---:B------:R-:W-:Y:S01]  /*12010*/  HMMA.16816.F32 R100, R8.reuse, R16, R100 ;  /* 0x000000100864723c */ /* 0x040fe20000001864 */
[----:B------:R-:W-:Y:S01]  /*12020*/  IMAD.MOV.U32 R83, RZ, RZ, R56 ;  /* 0x000000ffff537224 */ /* 0x000fe200078e0038 */
[----:B------:R-:W-:Y:S01]  /*12030*/  MOV R5, R58 ;  /* 0x0000003a00057202 */ /* 0x000fe20000000f00 */
[----:B------:R-:W-:Y:S03]  /*12040*/  MUFU.EX2 R56, R161 ;  /* 0x000000a100387308 */ /* 0x000fe60000000800 */
[C---:B------:R-:W-:Y:S05]  /*12050*/  HMMA.16816.F32 R68, R8.reuse, R24, R140 ;  /* 0x000000180844723c */ /* 0x040fea000000188c */
[----:B------:R-:W-:Y:S01]  /*12060*/  MUFU.EX2 R58, R163 ;  /* 0x000000a3003a7308 */ /* 0x000fe20000000800 */
[C---:B------:R-:W-:Y:S06]  /*12070*/  HMMA.16816.F32 R24, R8.reuse, R26, R136 ;  /* 0x0000001a0818723c */ /* 0x040fec0000001888 */
[C---:B------:R-:W-:Y:S01]  /*12080*/  HMMA.16816.F32 R20, R8.reuse, R22, R96 ;  /* 0x000000160814723c */ /* 0x040fe20000001860 */
[----:B------:R-:W2:Y:S05]  /*12090*/  MUFU.EX2 R209, R209 ;  /* 0x000000d100d17308 */ /* 0x000eaa0000000800 */
[C---:B------:R-:W-:Y:S06]  /*120a0*/  HMMA.16816.F32 R16, R8.reuse, R18, R112 ;  /* 0x000000120810723c */ /* 0x040fec0000001870 */
[C---:B------:R-:W-:Y:S01]  /*120b0*/  HMMA.16816.F32 R116, R8.reuse, R12, R116 ;  /* 0x0000000c0874723c */ /* 0x040fe20000001874 */
[----:B------:R-:W3:Y:S05]  /*120c0*/  MUFU.EX2 R13, R162 ;  /* 0x000000a2000d7308 */ /* 0x000eea0000000800 */
[----:B------:R-:W-:Y:S01]  /*120d0*/  HMMA.16816.F32 R40, R8, R14, R40 ;  /* 0x0000000e0828723c */ /* 0x000fe20000001828 */
[----:B------:R-:W-:Y:S01]  /*120e0*/  MOV R143, R128 ;  /* 0x00000080008f7202 */ /* 0x000fe20000000f00 */
[----:B------:R-:W-:Y:S01]  /*120f0*/  FADD.FTZ R4, R3, R153 ;  /* 0x0000009903047221 */ /* 0x000fe20000010000 */
[----:B------:R4:W-:Y:S01]  /*12100*/  MUFU.EX2 R12, R160 ;  /* 0x000000a0000c7308 */ /* 0x0009e20000000800 */
[----:B------:R-:W-:-:S02]  /*12110*/  MOV R142, R129 ;  /* 0x00000081008e7202 */ /* 0x000fc40000000f00 */
[----:B------:R-:W-:Y:S02]  /*12120*/  MOV R136, R130 ;  /* 0x0000008200887202 */ /* 0x000fe40000000f00 */
[----:B------:R-:W-:Y:S01]  /*12130*/  F2FP.F16.F32.PACK_AB R124, R210, R214 ;  /* 0x000000d6d27c723e */ /* 0x000fe200000000ff */
[----:B------:R-:W-:Y:S01]  /*12140*/  IMAD.MOV.U32 R141, RZ, RZ, R6 ;  /* 0x000000ffff8d7224 */ /* 0x000fe200078e0006 */
[----:B--2---:R-:W-:Y:S01]  /*12150*/  F2FP.F16.F32.PACK_AB R125, R209, R211 ;  /* 0x000000d3d17d723e */ /* 0x004fe200000000ff */
[----:B------:R-:W2:Y:S01]  /*12160*/  MUFU.EX2 R10, R188 ;  /* 0x000000bc000a7308 */ /* 0x000ea20000000800 */
[----:B------:R-:W-:Y:S01]  /*12170*/  IMAD.MOV.U32 R15, RZ, RZ, R131 ;  /* 0x000000ffff0f7224 */ /* 0x000fe200078e0083 */
[----:B------:R-:W-:Y:S01]  /*12180*/  F2FP.F16.F32.PACK_AB R128, R132, R212 ;  /* 0x000000d48480723e */ /* 0x000fe200000000ff */
[----:B------:R-:W-:Y:S01]  /*12190*/  FADD.FTZ R3, R199, R152 ;  /* 0x00000098c7037221 */ /* 0x000fe20000010000 */
[----:B------:R-:W-:Y:S01]  /*121a0*/  F2FP.F16.F32.PACK_AB R129, R208, R213 ;  /* 0x000000d5d081723e */ /* 0x000fe200000000ff */
[----:B------:R-:W-:Y:S01]  /*121b0*/  IMAD.MOV.U32 R137, RZ, RZ, R82 ;  /* 0x000000ffff897224 */ /* 0x000fe200078e0052 */
[----:B------:R-:W-:Y:S01]  /*121c0*/  F2FP.F16.F32.PACK_AB R130, R59, R133 ;  /* 0x000000853b82723e */ /* 0x000fe200000000ff */
[----:B------:R-:W-:Y:S01]  /*121d0*/  LDSM.16.MT88.4 R96, [R226+0xf800] ;  /* 0x00f80000e260783b */ /* 0x000fe20000004200 */
[----:B------:R-:W-:-:S02]  /*121e0*/  F2FP.F16.F32.PACK_AB R131, R58, R57 ;  /* 0x000000393a83723e */ /* 0x000fc400000000ff */
[----:B---3--:R-:W-:Y:S01]  /*121f0*/  F2FP.F16.F32.PACK_AB R126, R13, R56 ;  /* 0x000000380d7e723e */ /* 0x008fe200000000ff */
[----:B------:R-:W-:Y:S01]  /*12200*/  FADD.FTZ R4, R192, R4 ;  /* 0x00000004c0047221 */ /* 0x000fe20000010000 */
[----:B------:R-:W-:Y:S01]  /*12210*/  FADD.FTZ R3, R147, R3 ;  /* 0x0000000393037221 */ /* 0x000fe20000010000 */
[----:B------:R-:W-:Y:S01]  /*12220*/  MOV R140, R7 ;  /* 0x00000007008c7202 */ /* 0x000fe20000000f00 */
[----:B----4-:R-:W3:Y:S01]  /*12230*/  LDSM.16.MT88.4 R160, [R226+0xd800] ;  /* 0x00d80000e2a0783b */ /* 0x010ee20000004200 */
[----:B--2---:R-:W-:Y:S01]  /*12240*/  F2FP.F16.F32.PACK_AB R127, R10, R12 ;  /* 0x0000000c0a7f723e */ /* 0x004fe200000000ff */
[-C--:B-1----:R-:W-:Y:S01]  /*12250*/  HMMA.16816.F32 R172, R128, R168.reuse, R172 ;  /* 0x000000a880ac723c */ /* 0x082fe200000018ac */
[----:B------:R-:W-:Y:S01]  /*12260*/  FADD.FTZ R8, R191, R4 ;  /* 0x00000004bf087221 */ /* 0x000fe20000010000 */
[----:B------:R-:W-:Y:S01]  /*12270*/  FADD.FTZ R3, R5, R3 ;  /* 0x0000000305037221 */ /* 0x000fe20000010000 */
[----:B------:R-:W-:Y:S01]  /*12280*/  MOV R139, R80 ;  /* 0x00000050008b7202 */ /* 0x000fe20000000f00 */
[----:B------:R-:W1:Y:S02]  /*12290*/  LDSM.16.MT88.4 R144, [R227+0xd800] ;  /* 0x00d80000e390783b */ /* 0x000e640000004200 */
[----:B------:R-:W-:Y:S01]  /*122a0*/  HMMA.16816.F32 R204, R124, R168, R204 ;  /* 0x000000a87ccc723c */ /* 0x000fe200000018cc */
[----:B------:R-:W-:Y:S01]  /*122b0*/  MOV R138, R81 ;  /* 0x00000051008a7202 */ /* 0x000fe20000000f00 */
[----:B------:R-:W-:Y:S01]  /*122c0*/  LDSM.16.MT88.4 R112, [R228+0xf800] ;  /* 0x00f80000e470783b */ /* 0x000fe20000004200 */
[----:B------:R-:W-:-:S03]  /*122d0*/  MOV R14, R154 ;  /* 0x0000009a000e7202 */ /* 0x000fc60000000f00 */
[-C--:B------:R-:W-:Y:S01]  /*122e0*/  HMMA.16816.F32 R200, R124, R170.reuse, R200 ;  /* 0x000000aa7cc8723c */ /* 0x080fe200000018c8 */
[----:B------:R-:W-:Y:S01]  /*122f0*/  MOV R11, R155 ;  /* 0x0000009b000b7202 */ /* 0x000fe20000000f00 */
[----:B------:R-:W-:Y:S04]  /*12300*/  LDSM.16.MT88.4 R4, [R227+0xf800] ;  /* 0x00f80000e304783b */ /* 0x000fe80000004200 */
[----:B------:R-:W-:Y:S01]  /*12310*/  HMMA.16816.F32 R168, R128, R170, R32 ;  /* 0x000000aa80a8723c */ /* 0x000fe20000001820 */
[----:B------:R-:W2:Y:S06]  /*12320*/  LDSM.16.MT88.4 R152, [R228+0xd800] ;  /* 0x00d80000e498783b */ /* 0x000eac0000004200 */
[----:B------:R-:W-:-:S02]  /*12330*/  MOV R35, R83 ;  /* 0x0000005300237202 */ /* 0x000fc40000000f00 */
[----:B------:R-:W4:Y:S01]  /*12340*/  LDSM.16.MT88.4 R80, [R225+0xf800] ;  /* 0x00f80000e150783b */ /* 0x000f220000004200 */
[----:B------:R-:W-:Y:S01]  /*12350*/  FADD.FTZ R0, R195, R0 ;  /* 0x00000000c3007221 */ /* 0x000fe20000010000 */
[----:B------:R-:W-:-:S03]  /*12360*/  FADD.FTZ R2, R196, R2 ;  /* 0x00000002c4027221 */ /* 0x000fc60000010000 */
[----:B------:R-:W-:Y:S01]  /*12370*/  FADD.FTZ R0, R194, R0 ;  /* 0x00000000c2007221 */ /* 0x000fe20000010000 */
[----:B------:R-:W-:-:S03]  /*12380*/  FADD.FTZ R2, R197, R2 ;  /* 0x00000002c5027221 */ /* 0x000fc60000010000 */
[----:B------:R-:W-:Y:S01]  /*12390*/  FADD.FTZ R9, R193, R0 ;  /* 0x00000000c1097221 */ /* 0x000fe20000010000 */
[----:B------:R-:W-:Y:S01]  /*123a0*/  MOV R0, R190 ;  /* 0x000000be00007202 */ /* 0x000fe20000000f00 */
[----:B------:R-:W-:Y:S02]  /*123b0*/  IMAD.MOV.U32 R34, RZ, RZ, R189 ;  /* 0x000000ffff227224 */ /* 0x000fe400078e00bd */
[----:B------:R-:W-:Y:S01]  /*123c0*/  FADD.FTZ R2, R198, R2 ;  /* 0x00000002c6027221 */ /* 0x000fe20000010000 */
[----:B---3--:R-:W-:Y:S01]  /*123d0*/  HMMA.16816.F32 R192, R124, R162, R60 ;  /* 0x000000a27cc0723c */ /* 0x008fe2000000183c */
[----:B------:R-:W-:Y:S01]  /*123e0*/  FADD.FTZ R0, R0, R8 ;  /* 0x0000000800007221 */ /* 0x000fe20000010000 */
[----:B------:R-:W-:Y:S01]  /*123f0*/  FADD.FTZ R3, R34, R3 ;  /* 0x0000000322037221 */ /* 0x000fe20000010000 */
[----:B------:R-:W-:-:S03]  /*12400*/  FADD.FTZ R2, R35, R2 ;  /* 0x0000000223027221 */ /* 0x000fc60000010000 */
[----:B------:R-:W-:Y:S01]  /*12410*/  HMMA.16816.F32 R196, R124, R160, R64 ;  /* 0x000000a07cc4723c */ /* 0x000fe20000001840 */
[----:B------:R-:W-:-:S05]  /*12420*/  FADD.FTZ R2, R221, R2 ;  /* 0x00000002dd027221 */ /* 0x000fca0000010000 */
[C---:B-1----:R-:W-:Y:S06]  /*12430*/  HMMA.16816.F32 R180, R124.reuse, R144, R180 ;  /* 0x000000907cb4723c */ /* 0x042fec00000018b4 */
        /* <DEDUP_REMOVED lines=63> */
[----:B------:R-:W-:Y:S01]  /*12830*/  MOV R133, R143 ;  /* 0x0000008f00857202 */ /* 0x000fe20000000f00 */
[----:B------:R-:W-:Y:S06]  /*12840*/  @!P0 BRA `(.L_x_900) ;  /* 0x0000007800c88947 */ /* 0x000fec0003800000 */
[----:B------:R-:W2:Y:S04]  /*12850*/  LDL.64 R138, [R1+0x88] ;  /* 0x00008800018a7983 */ /* 0x000ea80000100a00 */
[----:B------:R-:W3:Y:S04]  /*12860*/  LDL.64 R140, [R1+0x80] ;  /* 0x00008000018c7983 */ /* 0x000ee80000100a00 */
[----:B------:R-:W4:Y:S04]  /*12870*/  LDL R142, [R1] ;  /* 0x00000000018e7983 */ /* 0x000f280000100800 */
[----:B------:R-:W4:Y:S01]  /*12880*/  LDL R143, [R1+0x4] ;  /* 0x00000400018f7983 */ /* 0x000f220000100800 */
[----:B------:R-:W-:Y:S01]  /*12890*/  UIADD3 UR29, UR20, -0x3, URZ ;  /* 0xfffffffd141d7890 */ /* 0x000fe2000fffe03f */
[----:B------:R-:W3:Y:S01]  /*128a0*/  @!P2 LDC.64 R6, c[0x0][0x220] ;  /* 0x00008800ff06ab82 */ /* 0x000ee20000000a00 */
[----:B------:R-:W-:-:S04]  /*128b0*/  DEPBAR.LE SB0, 0x0 ;  /* 0x000080000000791a */ /* 0x000fc80000000000 */
[----:B------:R-:W-:-:S03]  /*128c0*/  USHF.R.S32.HI UR4, URZ, 0x1f, UR29 ;  /* 0x0000001f3f047899 */ /* 0x000fc6000801141d */
[----:B------:R-:W-:Y:S01]  /*128d0*/  BAR.SYNC.DEFER_BLOCKING 0x0 ;  /* 0x0000000000007b1d */ /* 0x000fe20000010000 */
[----:B------:R-:W-:-:S07]  /*128e0*/  UIMAD UR4, UR4, UR6, URZ ;  /* 0x00000006040472a4 */ /* 0x000fce000f8e023f */
[----:B------:R-:W3:Y:S01]  /*128f0*/  @!P1 LDC.64 R8, c[0x0][0x220] ;  /* 0x00008800ff089b82 */ /* 0x000ee20000000a00 */
[----:B------:R-:W-:Y:S02]  /*12900*/  UIMAD.WIDE.U32 UR30, UR29, UR6, URZ ;  /* 0x000000061d1e72a5 */ /* 0x000fe4000f8e003f */
[----:B------:R-:W-:-:S05]  /*12910*/  UIMAD UR4, UR29, UR7, UR4 ;  /* 0x000000071d0472a4 */ /* 0x000fca000f8e0204 */
[----:B------:R-:W3:Y:S01]  /*12920*/  @!P2 LDC.64 R10, c[0x0][0x220] ;  /* 0x00008800ff0aab82 */ /* 0x000ee20000000a00 */
[----:B------:R-:W-:Y:S01]  /*12930*/  UIADD3 UR4, UR31, UR4, URZ ;  /* 0x000000041f047290 */ /* 0x000fe2000fffe03f */
[----:B-1----:R-:W-:-:S06]  /*12940*/  IMAD.U32 R2, RZ, RZ, UR30 ;  /* 0x0000001eff027e24 */ /* 0x002fcc000f8e00ff */
[----:B------:R-:W1:Y:S01]  /*12950*/  @!P2 LDC.64 R14, c[0x0][0x220] ;  /* 0x00008800ff0eab82 */ /* 0x000e620000000a00 */
[----:B------:R-:W-:Y:S02]  /*12960*/  IMAD.U32 R3, RZ, RZ, UR31 ;  /* 0x0000001fff037e24 */ /* 0x000fe4000f8e00ff */
[----:B------:R-:W-:-:S05]  /*12970*/  IMAD.U32 R3, RZ, RZ, UR4 ;  /* 0x00000004ff037e24 */ /* 0x000fca000f8e00ff */
[----:B------:R-:W1:Y:S08]  /*12980*/  @!P1 LDC.64 R12, c[0x0][0x220] ;  /* 0x00008800ff0c9b82 */ /* 0x000e700000000a00 */
[----:B------:R-:W1:Y:S08]  /*12990*/  @!P1 LDC.64 R16, c[0x0][0x220] ;  /* 0x00008800ff109b82 */ /* 0x000e700000000a00 */
[----:B------:R-:W1:Y:S08]  /*129a0*/  @!P2 LDC.64 R18, c[0x0][0x220] ;  /* 0x00008800ff12ab82 */ /* 0x000e700000000a00 */
[----:B------:R-:W1:Y:S01]  /*129b0*/  @!P1 LDC.64 R20, c[0x0][0x220] ;  /* 0x00008800ff149b82 */ /* 0x000e620000000a00 */
[----:B------:R-:W-:Y:S04]  /*129c0*/  @P2 STS.128 [R243+0xc000], RZ ;  /* 0x00c000fff3002388 */ /* 0x000fe80000000c00 */
[----:B------:R-:W-:Y:S04]  /*129d0*/  STL [R1+0x98], R70 ;  /* 0x0000984601007387 */ /* 0x000fe80000100800 */
[----:B------:R-:W-:Y:S01]  /*129e0*/  STL [R1+0x94], R69 ;  /* 0x0000944501007387 */ /* 0x000fe20000100800 */
[----:B--2---:R-:W-:-:S04]  /*129f0*/  LEA R0, P0, R2, R138, 0x6 ;  /* 0x0000008a02007211 */ /* 0x004fc800078030ff */
[----:B---3--:R-:W-:Y:S02]  /*12a00*/  LEA.HI.X R3, R2, R141, R3, 0x6, P0 ;  /* 0x0000008d02037211 */ /* 0x008fe400000f3403 */
[C---:B------:R-:W-:Y:S02]  /*12a10*/  @!P2 LEA R6, P3, R0.reuse, R6, 0x1 ;  /* 0x000000060006a211 */ /* 0x040fe400078608ff */
        /* <DEDUP_REMOVED lines=61> */
[----:B--2---:R-:W-:Y:S04]  /*12df0*/  LDSM.16.M88.4 R12, [R231+0x2000] ;  /* 0x00200000e70c783b */ /* 0x004fe80000000200 */
[----:B------:R-:W2:Y:S04]  /*12e00*/  LDSM.16.M88.4 R40, [R224+0x9000] ;  /* 0x00900000e028783b */ /* 0x000ea80000000200 */
[----:B------:R-:W3:Y:S04]  /*12e10*/  LDSM.16.M88.4 R36, [R224+0x9800] ;  /* 0x00980000e024783b */ /* 0x000ee80000000200 */
[----:B------:R-:W3:Y:S04]  /*12e20*/  LDSM.16.M88.4 R48, [R224+0x8000] ;  /* 0x00800000e030783b */ /* 0x000ee80000000200 */
[----:B------:R-:W3:Y:S04]  /*12e30*/  LDSM.16.M88.4 R44, [R224+0x8800] ;  /* 0x00880000e02c783b */ /* 0x000ee80000000200 */
[----:B-1----:R-:W-:Y:S04]  /*12e40*/  LDSM.16.M88.4 R8, [R232] ;  /* 0x00000000e808783b */ /* 0x002fe80000000200 */
[----:B------:R-:W-:Y:S04]  /*12e50*/  LDSM.16.M88.4 R4, [R232+0x2000] ;  /* 0x00200000e804783b */ /* 0x000fe80000000200 */
[----:B------:R-:W1:Y:S04]  /*12e60*/  LDSM.16.M88.4 R24, [R241] ;  /* 0x00000000f118783b */ /* 0x000e680000000200 */
[----:B------:R-:W1:Y:S04]  /*12e70*/  LDSM.16.M88.4 R20, [R240] ;  /* 0x00000000f014783b */ /* 0x000e680000000200 */
[----:B------:R-:W1:Y:S04]  /*12e80*/  LDSM.16.M88.4 R32, [R235] ;  /* 0x00000000eb20783b */ /* 0x000e680000000200 */
[----:B------:R-:W1:Y:S01]  /*12e90*/  LDSM.16.M88.4 R28, [R242] ;  /* 0x00000000f21c783b */ /* 0x000e620000000200 */
[----:B--2---:R-:W-:Y:S01]  /*12ea0*/  HMMA.16816.F32 R60, R12, R40, RZ ;  /* 0x000000280c3c723c */ /* 0x004fe200000018ff */
[----:B----4-:R-:W-:-:S02]  /*12eb0*/  IMAD.MOV.U32 R69, RZ, RZ, R142 ;  /* 0x000000ffff457224 */ /* 0x010fc400078e008e */
[----:B------:R-:W-:Y:S01]  /*12ec0*/  IMAD.MOV.U32 R70, RZ, RZ, R143 ;  /* 0x000000ffff467224 */ /* 0x000fe200078e008f */
[----:B------:R-:W-:Y:S02]  /*12ed0*/  STL [R1+0x90], R68 ;  /* 0x0000904401007387 */ /* 0x000fe40000100800 */
[-C--:B---3--:R-:W-:Y:S02]  /*12ee0*/  HMMA.16816.F32 R56, R16, R36.reuse, RZ ;  /* 0x000000241038723c */ /* 0x088fe400000018ff */
[----:B------:R-:W0:Y:S04]  /*12ef0*/  LDGDEPBAR ;  /* 0x00000000000079af */ /* 0x000e280000000000 */
[----:B------:R-:W-:Y:S06]  /*12f00*/  HMMA.16816.F32 R52, R12, R36, RZ ;  /* 0x000000240c34723c */ /* 0x000fec00000018ff */
[-C--:B------:R-:W-:Y:S06]  /*12f10*/  HMMA.16816.F32 R208, R16, R48.reuse, RZ ;  /* 0x0000003010d0723c */ /* 0x080fec00000018ff */
[----:B------:R-:W-:Y:S06]  /*12f20*/  HMMA.16816.F32 R140, R12, R48, RZ ;  /* 0x000000300c8c723c */ /* 0x000fec00000018ff */
[-C--:B------:R-:W-:Y:S06]  /*12f30*/  HMMA.16816.F32 R136, R16, R44.reuse, RZ ;  /* 0x0000002c1088723c */ /* 0x080fec00000018ff */
[----:B------:R-:W-:Y:S06]  /*12f40*/  HMMA.16816.F32 R132, R12, R44, RZ ;  /* 0x0000002c0c84723c */ /* 0x000fec00000018ff */
[----:B------:R-:W-:Y:S06]  /*12f50*/  HMMA.16816.F32 R64, R16, R40, RZ ;  /* 0x000000281040723c */ /* 0x000fec00000018ff */
[----:B-1----:R-:W-:Y:S06]  /*12f60*/  HMMA.16816.F32 R60, R4, R24, R60 ;  /* 0x00000018043c723c */ /* 0x002fec000000183c */
[-C--:B------:R-:W-:Y:S06]  /*12f70*/  HMMA.16816.F32 R56, R8, R20.reuse, R56 ;  /* 0x000000140838723c */ /* 0x080fec0000001838 */
[----:B------:R-:W-:Y:S06]  /*12f80*/  HMMA.16816.F32 R52, R4, R20, R52 ;  /* 0x000000140434723c */ /* 0x000fec0000001834 */
[-C--:B------:R-:W-:Y:S06]  /*12f90*/  HMMA.16816.F32 R208, R8, R32.reuse, R208 ;  /* 0x0000002008d0723c */ /* 0x080fec00000018d0 */
[----:B------:R-:W-:Y:S06]  /*12fa0*/  HMMA.16816.F32 R140, R4, R32, R140 ;  /* 0x00000020048c723c */ /* 0x000fec000000188c */
[----:B------:R-:W-:Y:S01]  /*12fb0*/  HMMA.16816.F32 R220, R8, R28, R136 ;  /* 0x0000001c08dc723c */ /* 0x000fe20000001888 */
[----:B------:R-:W-:-:S02]  /*12fc0*/  IMAD.MOV.U32 R32, RZ, RZ, R60 ;  /* 0x000000ffff207224 */ /* 0x000fc400078e003c */
[----:B------:R-:W-:-:S03]  /*12fd0*/  IMAD.MOV.U32 R37, RZ, RZ, R59 ;  /* 0x000000ffff257224 */ /* 0x000fc600078e003b */
[----:B------:R-:W-:Y:S01]  /*12fe0*/  HMMA.16816.F32 R212, R4, R28, R132 ;  /* 0x0000001c04d4723c */ /* 0x000fe20000001884 */
[----:B------:R-:W-:Y:S02]  /*12ff0*/  IMAD.MOV.U32 R36, RZ, RZ, R52 ;  /* 0x000000ffff247224 */ /* 0x000fe400078e0034 */
[----:B------:R-:W-:Y:S02]  /*13000*/  IMAD.MOV.U32 R33, RZ, RZ, R53 ;  /* 0x000000ffff217224 */ /* 0x000fe400078e0035 */
[----:B------:R-:W-:Y:S01]  /*13010*/  IMAD.MOV.U32 R21, RZ, RZ, R54 ;  /* 0x000000ffff157224 */ /* 0x000fe200078e0036 */
[----:B------:R-:W-:Y:S01]  /*13020*/  HMMA.16816.F32 R216, R8, R24, R64 ;  /* 0x0000001808d8723c */ /* 0x000fe20000001840 */
[----:B------:R-:W-:Y:S02]  /*13030*/  IMAD.MOV.U32 R29, RZ, RZ, R61 ;  /* 0x000000ffff1d7224 */ /* 0x000fe400078e003d */
[----:B------:R-:W-:-:S03]  /*13040*/  IMAD.MOV.U32 R20, RZ, RZ, R55 ;  /* 0x000000ffff147224 */ /* 0x000fc600078e0037 */
[C---:B------:R-:W-:Y:S01]  /*13050*/  HMMA.16816.F32 R52, R12.reuse, R42, RZ ;  /* 0x0000002a0c34723c */ /* 0x040fe200000018ff */
[----:B------:R-:W-:Y:S02]  /*13060*/  IMAD.MOV.U32 R25, RZ, RZ, R62 ;  /* 0x000000ffff197224 */ /* 0x000fe400078e003e */
[----:B------:R-:W-:Y:S02]  /*13070*/  IMAD.MOV.U32 R24, RZ, RZ, R63 ;  /* 0x000000ffff187224 */ /* 0x000fe400078e003f */
[----:B------:R-:W-:Y:S01]  /*13080*/  IMAD.MOV.U32 R66, RZ, RZ, R56 ;  /* 0x000000ffff427224 */ /* 0x000fe200078e0038 */
[----:B------:R-:W-:Y:S01]  /*13090*/  HMMA.16816.F32 R60, R12, R50, RZ ;  /* 0x000000320c3c723c */ /* 0x000fe200000018ff */
[----:B------:R-:W-:Y:S02]  /*130a0*/  IMAD.MOV.U32 R65, RZ, RZ, R57 ;  /* 0x000000ffff417224 */ /* 0x000fe400078e0039 */
[----:B------:R-:W-:-:S03]  /*130b0*/  IMAD.MOV.U32 R64, RZ, RZ, R58 ;  /* 0x000000ffff407224 */ /* 0x000fc600078e003a */
[C---:B------:R-:W-:Y:S06]  /*130c0*/  HMMA.16816.F32 R56, R12.reuse, R46, RZ ;  /* 0x0000002e0c38723c */ /* 0x040fec00000018ff */
[----:B------:R-:W-:Y:S06]  /*130d0*/  HMMA.16816.F32 R12, R12, R38, RZ ;  /* 0x000000260c0c723c */ /* 0x000fec00000018ff */
[C---:B------:R-:W-:Y:S06]  /*130e0*/  HMMA.16816.F32 R48, R16.reuse, R50, RZ ;  /* 0x000000321030723c */ /* 0x040fec00000018ff */
[C---:B------:R-:W-:Y:S06]  /*130f0*/  HMMA.16816.F32 R44, R16.reuse, R46, RZ ;  /* 0x0000002e102c723c */ /* 0x040fec00000018ff */
[C---:B------:R-:W-:Y:S06]  /*13100*/  HMMA.16816.F32 R40, R16.reuse, R42, RZ ;  /* 0x0000002a1028723c */ /* 0x040fec00000018ff */
[----:B------:R-:W-:Y:S01]  /*13110*/  HMMA.16816.F32 R16, R16, R38, RZ ;  /* 0x000000261010723c */ /* 0x000fe200000018ff */
        /* <DEDUP_REMOVED lines=21> */
[----:B------:R-:W-:Y:S01]  /*13270*/  IMAD.MOV.U32 R63, RZ, RZ, R24 ;  /* 0x000000ffff3f7224 */ /* 0x000fe200078e0018 */
[C---:B--2---:R-:W-:Y:S06]  /*13280*/  HMMA.16816.F32 R64, R8.reuse, R12, R208 ;  /* 0x0000000c0840723c */ /* 0x044fec00000018d0 */
[----:B------:R-:W-:Y:S01]  /*13290*/  HMMA.16816.F32 R24, R8, R14, R48 ;  /* 0x0000000e0818723c */ /* 0x000fe20000001830 */
[----:B------:R-:W1:Y:S01]  /*132a0*/  LDSM.16.M88.4 R12, [R230+0x8800] ;  /* 0x00880000e60c783b */ /* 0x000e620000000200 */
        /* <DEDUP_REMOVED lines=12> */
[----:B------:R-:W1:Y:S01]  /*13370*/  LDSM.16.M88.4 R12, [R230+0x9000] ;  /* 0x00900000e60c783b */ /* 0x000e620000000200 */
[----:B------:R-:W-:-:S02]  /*13380*/  IMAD.MOV.U32 R49, RZ, RZ, R3 ;  /* 0x000000ffff317224 */ /* 0x000fc400078e0003 */
[----:B------:R-:W-:Y:S02]  /*13390*/  IMAD.MOV.U32 R50, RZ, RZ, R2 ;  /* 0x000000ffff327224 */ /* 0x000fe400078e0002 */
[----:B------:R-:W-:-:S07]  /*133a0*/  IMAD.MOV.U32 R51, RZ, RZ, R0 ;  /* 0x000000ffff337224 */ /* 0x000fce00078e0000 */
        /* <DEDUP_REMOVED lines=21> */
[----:B-1----:R-:W-:Y:S06]  /*13500*/  HMMA.16816.F32 R60, R4, R14, R28 ;  /* 0x0000000e043c723c */ /* 0x002fec000000181c */
[-C--:B------:R-:W-:Y:S06]  /*13510*/  HMMA.16816.F32 R36, R8, R12.reuse, R36 ;  /* 0x0000000c0824723c */ /* 0x080fec0000001824 */
[----:B------:R-:W-:Y:S06]  /*13520*/  HMMA.16816.F32 R64, R4, R12, R32 ;  /* 0x0000000c0440723c */ /* 0x000fec0000001820 */
[----:B------:R-:W-:Y:S01]  /*13530*/  HMMA.16816.F32 R28, R8, R14, R20 ;  /* 0x0000000e081c723c */ /* 0x000fe20000001814 */
[----:B------:R-:W1:Y:S01]  /*13540*/  LDSM.16.M88.4 R12, [R229+0x1000] ;  /* 0x00100000e50c783b */ /* 0x000e620000000200 */
[----:B------:R-:W-:-:S02]  /*13550*/  IMAD.MOV.U32 R53, RZ, RZ, R3 ;  /* 0x000000ffff357224 */ /* 0x000fc400078e0003 */
[----:B------:R-:W-:Y:S02]  /*13560*/  IMAD.MOV.U32 R54, RZ, RZ, R2 ;  /* 0x000000ffff367224 */ /* 0x000fe400078e0002 */
[----:B------:R-:W-:Y:S02]  /*13570*/  IMAD.MOV.U32 R55, RZ, RZ, R0 ;  /* 0x000000ffff377224 */ /* 0x000fe400078e0000 */
[----:B------:R-:W-:-:S04]  /*13580*/  IMAD.MOV.U32 R52, RZ, RZ, R40 ;  /* 0x000000ffff347224 */ /* 0x000fc800078e0028 */
        /* <DEDUP_REMOVED lines=44> */
[-C--:B------:R-:W-:Y:S06]  /*13850*/  HMMA.16816.F32 R140, R4, R14.reuse, R36 ;  /* 0x0000000e048c723c */ /* 0x080fec0000001824 */
[----:B------:R-:W-:Y:S01]  /*13860*/  HMMA.16816.F32 R136, R8, R14, R24 ;  /* 0x0000000e0888723c */ /* 0x000fe20000001818 */
[----:B------:R-:W1:Y:S01]  /*13870*/  LDSM.16.M88.4 R12, [R224+0xb800] ;  /* 0x00b80000e00c783b */ /* 0x000e620000000200 */
[----:B------:R-:W-:-:S02]  /*13880*/  IMAD.MOV.U32 R29, RZ, RZ, R3 ;  /* 0x000000ffff1d7224 */ /* 0x000fc400078e0003 */
[----:B------:R-:W-:Y:S02]  /*13890*/  IMAD.MOV.U32 R30, RZ, RZ, R2 ;  /* 0x000000ffff1e7224 */ /* 0x000fe400078e0002 */
[----:B------:R-:W-:-:S06]  /*138a0*/  IMAD.MOV.U32 R31, RZ, RZ, R0 ;  /* 0x000000ffff1f7224 */ /* 0x000fcc00078e0000 */
[----:B------:R-:W-:Y:S02]  /*138b0*/  IMAD.MOV.U32 R48, RZ, RZ, R64 ;  /* 0x000000ffff307224 */ /* 0x000fe400078e0040 */
[----:B------:R-:W-:Y:S02]  /*138c0*/  IMAD.MOV.U32 R3, RZ, RZ, R65 ;  /* 0x000000ffff037224 */ /* 0x000fe400078e0041 */
[----:B------:R-:W-:Y:S02]  /*138d0*/  IMAD.MOV.U32 R2, RZ, RZ, R66 ;  /* 0x000000ffff027224 */ /* 0x000fe400078e0042 */
[----:B------:R-:W-:Y:S01]  /*138e0*/  IMAD.MOV.U32 R0, RZ, RZ, R67 ;  /* 0x000000ffff007224 */ /* 0x000fe200078e0043 */
[-C--:B-1----:R-:W-:Y:S06]  /*138f0*/  HMMA.16816.F32 R220, R8, R12.reuse, R44 ;  /* 0x0000000c08dc723c */ /* 0x082fec000000182c */
[C---:B------:R-:W-:Y:S06]  /*13900*/  HMMA.16816.F32 R64, R4.reuse, R12, R32 ;  /* 0x0000000c0440723c */ /* 0x040fec0000001820 */
[-C--:B------:R-:W-:Y:S01]  /*13910*/  HMMA.16816.F32 R44, R4, R14.reuse, R20 ;  /* 0x0000000e042c723c */ /* 0x080fe20000001814 */
[----:B------:R-:W-:Y:S05]  /*13920*/  LDSM.16.M88.4 R4, [R232+0x6000] ;  /* 0x00600000e804783b */ /* 0x000fea0000000200 */
[----:B------:R-:W-:Y:S01]  /*13930*/  HMMA.16816.F32 R16, R8, R14, R16 ;  /* 0x0000000e0810723c */ /* 0x000fe20000001810 */
[----:B------:R-:W1:Y:S04]  /*13940*/  LDSM.16.M88.4 R12, [R239] ;  /* 0x00000000ef0c783b */ /* 0x000e680000000200 */
[----:B------:R-:W2:Y:S01]  /*13950*/  LDSM.16.M88.4 R8, [R232+0x4000] ;  /* 0x00400000e808783b */ /* 0x000ea20000000200 */
[----:B------:R-:W-:-:S07]  /*13960*/  IMAD.MOV.U32 R43, RZ, RZ, R68 ;  /* 0x000000ffff2b7224 */ /* 0x000fce00078e0044 */
        /* <DEDUP_REMOVED lines=8> */
[----:B------:R-:W1:Y:S01]  /*139f0*/  LDSM.16.M88.4 R12, [R238] ;  /* 0x00000000ee0c783b */ /* 0x000e620000000200 */
[----:B------:R-:W-:-:S05]  /*13a00*/  IMAD.MOV.U32 R56, RZ, RZ, R48 ;  /* 0x000000ffff387224 */ /* 0x000fca00078e0030 */
        /* <DEDUP_REMOVED lines=8> */
[----:B------:R-:W1:Y:S01]  /*13a90*/  LDSM.16.M88.4 R12, [R237] ;  /* 0x00000000ed0c783b */ /* 0x000e620000000200 */
[----:B------:R-:W-:-:S02]  /*13aa0*/  IMAD.MOV.U32 R57, RZ, RZ, R3 ;  /* 0x000000ffff397224 */ /* 0x000fc400078e0003 */
[----:B------:R-:W-:Y:S02]  /*13ab0*/  IMAD.MOV.U32 R58, RZ, RZ, R2 ;  /* 0x000000ffff3a7224 */ /* 0x000fe400078e0002 */
[----:B------:R-:W-:-:S07]  /*13ac0*/  IMAD.MOV.U32 R59, RZ, RZ, R0 ;  /* 0x000000ffff3b7224 */ /* 0x000fce00078e0000 */
        /* <DEDUP_REMOVED lines=43> */
[----:B------:R-:W1:Y:S01]  /*13d80*/  LDSM.16.M88.4 R12, [R230+0xb800] ;  /* 0x00b80000e60c783b */ /* 0x000e620000000200 */
[----:B------:R-:W-:-:S05]  /*13d90*/  IMAD.MOV.U32 R140, RZ, RZ, R44 ;  /* 0x000000ffff8c7224 */ /* 0x000fca00078e002c */
[----:B------:R-:W-:Y:S02]  /*13da0*/  IMAD.MOV.U32 R61, RZ, RZ, R47 ;  /* 0x000000ffff3d7224 */ /* 0x000fe400078e002f */
[----:B------:R-:W-:Y:S02]  /*13db0*/  IMAD.MOV.U32 R62, RZ, RZ, R46 ;  /* 0x000000ffff3e7224 */ /* 0x000fe400078e002e */
[----:B------:R-:W-:Y:S02]  /*13dc0*/  IMAD.MOV.U32 R63, RZ, RZ, R45 ;  /* 0x000000ffff3f7224 */ /* 0x000fe400078e002d */
[-C--:B-1----:R-:W-:Y:S06]  /*13dd0*/  HMMA.16816.F32 R44, R8, R12.reuse, R220 ;  /* 0x0000000c082c723c */ /* 0x082fec00000018dc */
[C---:B------:R-:W-:Y:S06]  /*13de0*/  HMMA.16816.F32 R32, R4.reuse, R12, R212 ;  /* 0x0000000c0420723c */ /* 0x040fec00000018d4 */
[-C--:B------:R-:W-:Y:S01]  /*13df0*/  HMMA.16816.F32 R20, R4, R14.reuse, R136 ;  /* 0x0000000e0414723c */ /* 0x080fe20000001888 */
[----:B------:R-:W-:Y:S05]  /*13e00*/  LDSM.16.M88.4 R4, [R233+0x6000] ;  /* 0x00600000e904783b */ /* 0x000fea0000000200 */
[----:B------:R-:W-:Y:S01]  /*13e10*/  HMMA.16816.F32 R16, R8, R14, R16 ;  /* 0x0000000e0810723c */ /* 0x000fe20000001810 */
[----:B------:R-:W1:Y:S04]  /*13e20*/  LDSM.16.M88.4 R12, [R229+0x2000] ;  /* 0x00200000e50c783b */ /* 0x000e680000000200 */
[----:B------:R-:W2:Y:S01]  /*13e30*/  LDSM.16.M88.4 R8, [R233+0x4000] ;  /* 0x00400000e908783b */ /* 0x000ea20000000200 */
        /* <DEDUP_REMOVED lines=9> */
[----:B------:R-:W-:-:S04]  /*13ed0*/  IMAD.MOV.U32 R68, RZ, RZ, R69 ;  /* 0x000000ffff447224 */ /* 0x000fc800078e0045 */
[-C--:B-1----:R-:W-:Y:S06]  /*13ee0*/  HMMA.16816.F32 R216, R8, R12.reuse, R216 ;  /* 0x0000000c08d8723c */ /* 0x082fec00000018d8 */
[C---:B------:R-:W-:Y:S06]  /*13ef0*/  HMMA.16816.F32 R64, R4.reuse, R12, R64 ;  /* 0x0000000c0440723c */ /* 0x040fec0000001840 */
[-C--:B------:R-:W-:Y:S06]  /*13f00*/  HMMA.16816.F32 R52, R4, R14.reuse, R52 ;  /* 0x0000000e0434723c */ /* 0x080fec0000001834 */
[----:B------:R-:W-:Y:S01]  /*13f10*/  HMMA.16816.F32 R28, R8, R14, R28 ;  /* 0x0000000e081c723c */ /* 0x000fe2000000181c */
[----:B------:R-:W1:Y:S05]  /*13f20*/  LDSM.16.M88.4 R12, [R229+0x3000] ;  /* 0x00300000e50c783b */ /* 0x000e6a0000000200 */
[----:B-1----:R-:W-:Y:S07]  /*13f30*/  HMMA.16816.F32 R136, R4, R12, R40 ;  /* 0x0000000c0488723c */ /* 0x002fee0000001828 */
[----:B------:R-:W-:-:S02]  /*13f40*/  IMAD.MOV.U32 R42, RZ, RZ, R68 ;  /* 0x000000ffff2a7224 */ /* 0x000fc400078e0044 */
[----:B------:R-:W2:Y:S01]  /*13f50*/  LDL R68, [R1+0x8] ;  /* 0x0000080001447983 */ /* 0x000ea20000100800 */
[----:B------:R-:W-:Y:S06]  /*13f60*/  HMMA.16816.F32 R140, R4, R14, R36 ;  /* 0x0000000e048c723c */ /* 0x000fec0000001824 */
[C---:B------:R-:W-:Y:S06]  /*13f70*/  HMMA.16816.F32 R48, R8.reuse, R12, R48 ;  /* 0x0000000c0830723c */ /* 0x040fec0000001830 */
[----:B------:R-:W-:Y:S01]  /*13f80*/  HMMA.16816.F32 R36, R8, R14, R24 ;  /* 0x0000000e0824723c */ /* 0x000fe20000001818 */
[----:B------:R-:W1:Y:S01]  /*13f90*/  LDSM.16.M88.4 R12, [R229+0x3800] ;  /* 0x00380000e50c783b */ /* 0x000e620000000200 */
[----:B------:R-:W3:Y:S01]  /*13fa0*/  S2R R2, SR_TID.X ;  /* 0x0000000000027919 */ /* 0x000ee20000002100 */
[----:B------:R-:W-:Y:S01]  /*13fb0*/  IMAD.U32 R0, RZ, RZ, UR29 ;  /* 0x0000001dff007e24 */ /* 0x000fe2000f8e00ff */
[----:B------:R-:W-:Y:S01]  /*13fc0*/  UISETP.GT.AND UP0, UPT, UR29, UR15, UPT ;  /* 0x0000000f1d00728c */ /* 0x000fe2000bf04270 */
[----:B------:R-:W-:Y:S01]  /*13fd0*/  IMAD.MOV.U32 R3, RZ, RZ, R70 ;  /* 0x000000ffff037224 */ /* 0x000fe200078e0046 */
[----:B------:R-:W-:-:S04]  /*13fe0*/  DEPBAR.LE SB0, 0x0 ;  /* 0x000080000000791a */ /* 0x000fc80000000000 */
[----:B------:R-:W-:Y:S01]  /*13ff0*/  IMAD.MOV.U32 R43, RZ, RZ, R3 ;  /* 0x000000ffff2b7224 */ /* 0x000fe200078e0003 */
[C---:B-1----:R-:W-:Y:S06]  /*14000*/  HMMA.16816.F32 R32, R4.reuse, R12, R32 ;  /* 0x0000000c0420723c */ /* 0x042fec0000001820 */
[-C--:B------:R-:W-:Y:S06]  /*14010*/  HMMA.16816.F32 R20, R4, R14.reuse, R20 ;  /* 0x0000000e0414723c */ /* 0x080fec0000001814 */
[----:B------:R-:W-:Y:S01]  /*14020*/  HMMA.16816.F32 R4, R8, R14, R16 ;  /* 0x0000000e0804723c */ /* 0x000fe20000001810 */
[----:B---3--:R-:W-:-:S05]  /*14030*/  IMAD.SHL.U32 R2, R2, 0x2, RZ ;  /* 0x0000000202027824 */ /* 0x008fca00078e00ff */
[----:B------:R-:W-:-:S05]  /*14040*/  LOP3.LUT R2, R2, 0x6, RZ, 0xc0, !PT ;  /* 0x0000000602027812 */ /* 0x000fca00078ec0ff */
[----:B------:R-:W-:-:S04]  /*14050*/  IMAD R0, R0, 0x40, R2 ;  /* 0x0000004000007824 */ /* 0x000fc800078e0202 */
[--C-:B------:R-:W-:Y:S02]  /*14060*/  IMAD.IADD R3, R248, 0x1, -R0.reuse ;  /* 0x00000001f8037824 */ /* 0x100fe400078e0a00 */
[----:B------:R-:W-:-:S07]  /*14070*/  IMAD.IADD R2, R250, 0x1, -R0 ;  /* 0x00000001fa027824 */ /* 0x000fce00078e0a00 */
[----:B------:R-:W-:Y:S02]  /*14080*/  IMAD.MOV.U32 R222, RZ, RZ, R5 ;  /* 0x000000ffffde7224 */ /* 0x000fe400078e0005 */
[----:B------:R-:W-:Y:S02]  /*14090*/  IMAD.IADD R5, R249, 0x1, -R0 ;  /* 0x00000001f9057824 */ /* 0x000fe400078e0a00 */
[----:B------:R-:W-:Y:S01]  /*140a0*/  IMAD.MOV.U32 R223, RZ, RZ, R4 ;  /* 0x000000ffffdf7224 */ /* 0x000fe200078e0004 */
[----:B------:R-:W-:Y:S02]  /*140b0*/  IABS R4, R3 ;  /* 0x0000000300047213 */ /* 0x000fe40000000000 */
[----:B------:R-:W-:Y:S02]  /*140c0*/  IABS R3, R2 ;  /* 0x0000000200037213 */ /* 0x000fe40000000000 */
[----:B------:R-:W-:-:S04]  /*140d0*/  IABS R2, R5 ;  /* 0x0000000500027213 */ /* 0x000fc80000000000 */
[----:B------:R-:W-:Y:S02]  /*140e0*/  I2FP.F32.S32 R2, R2 ;  /* 0x0000000200027245 */ /* 0x000fe40000201400 */
[----:B------:R-:W-:Y:S01]  /*140f0*/  I2FP.F32.S32 R3, R3 ;  /* 0x0000000300037245 */ /* 0x000fe20000201400 */
[----:B------:R-:W-:Y:S01]  /*14100*/  HMMA.16816.F32 R44, R8, R12, R44 ;  /* 0x0000000c082c723c */ /* 0x000fe2000000182c */
[----:B------:R-:W-:Y:S01]  /*14110*/  I2FP.F32.S32 R4, R4 ;  /* 0x0000000400047245 */ /* 0x000fe20000201400 */
[----:B------:R-:W-:Y:S01]  /*14120*/  FFMA.FTZ R14, R2, -UR19, R60 ;  /* 0x80000013020e7c23 */ /* 0x000fe2000801003c */
[----:B------:R-:W-:-:S04]  /*14130*/  VIADD R2, R0, 0x1 ;  /* 0x0000000100027836 */ /* 0x000fc80000000000 */
[----:B------:R-:W-:Y:S01]  /*14140*/  FFMA.FTZ R13, R3, -UR19, R58 ;  /* 0x80000013030d7c23 */ /* 0x000fe2000801003a */
[----:B------:R-:W-:Y:S02]  /*14150*/  IMAD.IADD R3, R251, 0x1, -R0 ;  /* 0x00000001fb037824 */ /* 0x000fe400078e0a00 */
[----:B------:R-:W-:Y:S01]  /*14160*/  FFMA.FTZ R9, R4, -UR19, R56 ;  /* 0x8000001304097c23 */ /* 0x000fe20008010038 */
[--C-:B------:R-:W-:Y:S02]  /*14170*/  IMAD.IADD R5, R250, 0x1, -R2.reuse ;  /* 0x00000001fa057824 */ /* 0x100fe400078e0a02 */
[----:B------:R-:W-:Y:S01]  /*14180*/  IMAD.IADD R4, R248, 0x1, -R2 ;  /* 0x00000001f8047824 */ /* 0x000fe200078e0a02 */
[----:B------:R-:W-:Y:S02]  /*14190*/  IABS R3, R3 ;  /* 0x0000000300037213 */ /* 0x000fe40000000000 */
[----:B------:R-:W-:Y:S01]  /*141a0*/  IABS R5, R5 ;  /* 0x0000000500057213 */ /* 0x000fe20000000000 */
[----:B------:R-:W-:Y:S01]  /*141b0*/  IMAD.MOV.U32 R213, RZ, RZ, R6 ;  /* 0x000000ffffd57224 */ /* 0x000fe200078e0006 */
[----:B------:R-:W-:Y:S01]  /*141c0*/  IABS R4, R4 ;  /* 0x0000000400047213 */ /* 0x000fe20000000000 */
[----:B------:R-:W-:-:S02]  /*141d0*/  IMAD.MOV.U32 R6, RZ, RZ, R3 ;  /* 0x000000ffff067224 */ /* 0x000fc400078e0003 */
[----:B------:R-:W-:Y:S01]  /*141e0*/  IMAD.MOV.U32 R3, RZ, RZ, R5 ;  /* 0x000000ffff037224 */ /* 0x000fe200078e0005 */
[----:B------:R-:W-:Y:S01]  /*141f0*/  I2FP.F32.S32 R4, R4 ;  /* 0x0000000400047245 */ /* 0x000fe20000201400 */
[----:B------:R-:W-:Y:S01]  /*14200*/  IMAD.MOV.U32 R221, RZ, RZ, R7 ;  /* 0x000000ffffdd7224 */ /* 0x000fe200078e0007 */
[----:B------:R-:W-:Y:S02]  /*14210*/  I2FP.F32.S32 R6, R6 ;  /* 0x0000000600067245 */ /* 0x000fe40000201400 */
[----:B------:R-:W-:Y:S01]  /*14220*/  I2FP.F32.S32 R3, R3 ;  /* 0x0000000300037245 */ /* 0x000fe20000201400 */
[----:B------:R-:W-:Y:S01]  /*14230*/  FFMA.FTZ R7, R4, -UR19, R57 ;  /* 0x8000001304077c23 */ /* 0x000fe20008010039 */
[C---:B------:R-:W-:Y:S02]  /*14240*/  ISETP.GE.AND P6, PT, R2.reuse, R43, PT ;  /* 0x0000002b0200720c */ /* 0x040fe40003fc6270 */
[C---:B------:R-:W-:Y:S02]  /*14250*/  ISETP.GE.AND P5, PT, R2.reuse, R42, PT ;  /* 0x0000002a0200720c */ /* 0x040fe40003fa6270 */
[----:B------:R-:W-:Y:S01]  /*14260*/  ISETP.GE.AND P4, PT, R2, R252, PT ;  /* 0x000000fc0200720c */ /* 0x000fe20003f86270 */
[----:B------:R-:W-:-:S02]  /*14270*/  VIADD R4, R0, 0x8 ;  /* 0x0000000800047836 */ /* 0x000fc40000000000 */
[----:B------:R-:W-:Y:S01]  /*14280*/  FFMA.FTZ R8, R6, -UR19, R62 ;  /* 0x8000001306087c23 */ /* 0x000fe2000801003e */
[C---:B------:R-:W-:Y:S01]  /*14290*/  ISETP.LT.OR P6, PT, R2.reuse, R246, P6 ;  /* 0x000000f60200720c */ /* 0x040fe200037c1670 */
[----:B------:R-:W-:Y:S01]  /*142a0*/  IMAD.IADD R5, R249, 0x1, -R2 ;  /* 0x00000001f9057824 */ /* 0x000fe200078e0a02 */
[C---:B------:R-:W-:Y:S01]  /*142b0*/  ISETP.LT.OR P5, PT, R2.reuse, R245, P5 ;  /* 0x000000f50200720c */ /* 0x040fe20002fa1670 */
[----:B------:R-:W-:Y:S01]  /*142c0*/  FFMA.FTZ R6, R3, -UR19, R59 ;  /* 0x8000001303067c23 */ /* 0x000fe2000801003b */
[----:B------:R-:W-:Y:S01]  /*142d0*/  ISETP.LT.OR P4, PT, R2, R244, P4 ;  /* 0x000000f40200720c */ /* 0x000fe20002781670 */
[----:B------:R-:W-:Y:S01]  /*142e0*/  IMAD.IADD R3, R248, 0x1, -R4 ;  /* 0x00000001f8037824 */ /* 0x000fe200078e0a04 */
[----:B------:R-:W-:Y:S01]  /*142f0*/  IABS R10, R5 ;  /* 0x00000005000a7213 */ /* 0x000fe20000000000 */
[----:B------:R-:W-:Y:S02]  /*14300*/  IMAD.MOV.U32 R27, RZ, RZ, R21 ;  /* 0x000000ffff1b7224 */ /* 0x000fe400078e0015 */
[----:B------:R-:W-:-:S02]  /*14310*/  IMAD.MOV.U32 R69, RZ, RZ, R22 ;  /* 0x000000ffff457224 */ /* 0x000fc400078e0016 */
[----:B------:R-:W-:Y:S01]  /*14320*/  IMAD.MOV.U32 R25, RZ, RZ, R23 ;  /* 0x000000ffff197224 */ /* 0x000fe200078e0017 */
[----:B------:R-:W-:Y:S01]  /*14330*/  FSEL R23, R6, -INF , !P6 ;  /* 0xff80000006177808 */ /* 0x000fe20007000000 */
[----:B------:R-:W-:Y:S02]  /*14340*/  IMAD.MOV.U32 R212, RZ, RZ, R20 ;  /* 0x000000ffffd47224 */ /* 0x000fe400078e0014 */
[----:B------:R-:W-:Y:S01]  /*14350*/  IMAD.MOV.U32 R220, RZ, RZ, R44 ;  /* 0x000000ffffdc7224 */ /* 0x000fe200078e002c */
[----:B------:R-:W-:Y:S01]  /*14360*/  BAR.SYNC.DEFER_BLOCKING 0x0 ;  /* 0x0000000000007b1d */ /* 0x000fe20000010000 */
[----:B--2---:R-:W-:-:S04]  /*14370*/  ISETP.GE.AND P0, PT, R2, R68, PT ;  /* 0x000000440200720c */ /* 0x004fc80003f06270 */
[----:B------:R-:W-:Y:S01]  /*14380*/  ISETP.LT.OR P0, PT, R2, R247, P0 ;  /* 0x000000f70200720c */ /* 0x000fe20000701670 */
[----:B------:R-:W-:-:S05]  /*14390*/  IMAD.IADD R2, R251, 0x1, -R2 ;  /* 0x00000001fb027824 */ /* 0x000fca00078e0a02 */
[----:B------:R-:W-:Y:S02]  /*143a0*/  IABS R5, R2 ;  /* 0x0000000200057213 */ /* 0x000fe40000000000 */
[----:B------:R-:W-:-:S04]  /*143b0*/  IABS R2, R3 ;  /* 0x0000000300027213 */ /* 0x000fc80000000000 */
[----:B------:R-:W-:Y:S02]  /*143c0*/  I2FP.F32.S32 R2, R2 ;  /* 0x0000000200027245 */ /* 0x000fe40000201400 */
[----:B------:R-:W-:-:S03]  /*143d0*/  ISETP.GE.AND P3, PT, R0, R68, PT ;  /* 0x000000440000720c */ /* 0x000fc60003f66270 */
        /* <DEDUP_REMOVED lines=8> */
[----:B------:R-:W-:Y:S01]  /*14460*/  ISETP.LT.OR P3, PT, R0, R246, P3 ;  /* 0x000000f60000720c */ /* 0x000fe20001f61670 */
[----:B------:R-:W-:Y:S02]  /*14470*/  IMAD.MOV.U32 R208, RZ, RZ, R42 ;  /* 0x000000ffffd07224 */ /* 0x000fe400078e002a */
[----:B------:R-:W-:Y:S01]  /*14480*/  FFMA.FTZ R10, R2, -UR19, R210 ;  /* 0x80000013020a7c23 */ /* 0x000fe200080100d2 */
[----:B------:R-:W-:Y:S01]  /*14490*/  IMAD.IADD R2, R249, 0x1, -R4 ;  /* 0x00000001f9027824 */ /* 0x000fe200078e0a04 */
[----:B------:R-:W-:-:S02]  /*144a0*/  FSEL R21, R13, -INF , !P3 ;  /* 0xff8000000d157808 */ /* 0x000fc40005800000 */
[C---:B------:R-:W-:Y:S02]  /*144b0*/  ISETP.GE.AND P3, PT, R0.reuse, R208, PT ;  /* 0x000000d00000720c */ /* 0x040fe40003f66270 */
[----:B------:R-:W-:Y:S02]  /*144c0*/  I2FP.F32.S32 R3, R3 ;  /* 0x0000000300037245 */ /* 0x000fe40000201400 */
[----:B------:R-:W-:Y:S02]  /*144d0*/  IABS R2, R2 ;  /* 0x0000000200027213 */ /* 0x000fe40000000000 */
[----:B------:R-:W-:Y:S01]  /*144e0*/  ISETP.LT.OR P3, PT, R0, R245, P3 ;  /* 0x000000f50000720c */ /* 0x000fe20001f61670 */
[----:B------:R-:W-:Y:S01]  /*144f0*/  FFMA.FTZ R3, R3, -UR19, R61 ;  /* 0x8000001303037c23 */ /* 0x000fe2000801003d */
[----:B------:R-:W-:Y:S02]  /*14500*/  I2FP.F32.S32 R2, R2 ;  /* 0x0000000200027245 */ /* 0x000fe40000201400 */
[----:B------:R-:W-:-:S02]  /*14510*/  FSEL R22, R14, -INF , !P3 ;  /* 0xff8000000e167808 */ /* 0x000fc40005800000 */
        /* <DEDUP_REMOVED lines=11> */
[----:B------:R-:W-:Y:S02]  /*145d0*/  IABS R6, R2 ;  /* 0x0000000200067213 */ /* 0x000fe40000000000 */
        /* <DEDUP_REMOVED lines=9> */
[----:B------:R-:W-:Y:S01]  /*14670*/  ISETP.LT.OR P5, PT, R4, R244, P5 ;  /* 0x000000f40400720c */ /* 0x000fe20002fa1670 */
[----:B------:R-:W-:Y:S01]  /*14680*/  IMAD.IADD R4, R248, 0x1, -R3 ;  /* 0x00000001f8047824 */ /* 0x000fe200078e0a03 */
[----:B------:R-:W-:Y:S02]  /*14690*/  I2FP.F32.S32 R5, R5 ;  /* 0x0000000500057245 */ /* 0x000fe40000201400 */
[----:B------:R-:W-:Y:S02]  /*146a0*/  I2FP.F32.S32 R2, R2 ;  /* 0x0000000200027245 */ /* 0x000fe40000201400 */
[----:B------:R-:W-:-:S02]  /*146b0*/  IABS R4, R4 ;  /* 0x0000000400047213 */ /* 0x000fc40000000000 */
        /* <DEDUP_REMOVED lines=20> */
[----:B------:R-:W-:-:S03]  /*14800*/  IABS R9, R3 ;  /* 0x0000000300097213 */ /* 0x000fc60000000000 */
[----:B------:R-:W-:Y:S02]  /*14810*/  IABS R3, R4 ;  /* 0x0000000400037213 */ /* 0x000fe40000000000 */
[----:B------:R-:W-:Y:S01]  /*14820*/  IABS R5, R5 ;  /* 0x0000000500057213 */ /* 0x000fe20000000000 */
[----:B------:R-:W-:-:S03]  /*14830*/  IMAD.MOV.U32 R4, RZ, RZ, R9 ;  /* 0x000000ffff047224 */ /* 0x000fc600078e0009 */
[----:B------:R-:W-:Y:S02]  /*14840*/  I2FP.F32.S32 R5, R5 ;  /* 0x0000000500057245 */ /* 0x000fe40000201400 */
[----:B------:R-:W-:Y:S02]  /*14850*/  I2FP.F32.S32 R9, R4 ;  /* 0x0000000400097245 */ /* 0x000fe40000201400 */
[----:B------:R-:W-:Y:S01]  /*14860*/  I2FP.F32.S32 R4, R3 ;  /* 0x0000000300047245 */ /* 0x000fe20000201400 */
[----:B------:R-:W-:Y:S02]  /*14870*/  FFMA.FTZ R3, R5, -UR19, R133 ;  /* 0x8000001305037c23 */ /* 0x000fe40008010085 */
[----:B------:R-:W-:Y:S01]  /*14880*/  FFMA.FTZ R13, R9, -UR19, R135 ;  /* 0x80000013090d7c23 */ /* 0x000fe20008010087 */
[----:B------:R-:W-:Y:S01]  /*14890*/  IMAD.MOV.U32 R135, RZ, RZ, R43 ;  /* 0x000000ffff877224 */ /* 0x000fe200078e002b */
[----:B------:R-:W-:Y:S01]  /*148a0*/  FSEL R43, R8, -INF , !P5 ;  /* 0xff800000082b7808 */ /* 0x000fe20006800000 */
[----:B------:R-:W-:Y:S01]  /*148b0*/  FFMA.FTZ R12, R4, -UR19, R216 ;  /* 0x80000013040c7c23 */ /* 0x000fe200080100d8 */
[----:B------:R-:W-:-:S02]  /*148c0*/  FSEL R15, R7, -INF , !P4 ;  /* 0xff800000070f7808 */ /* 0x000fc40006000000 */
[----:B------:R-:W-:Y:S02]  /*148d0*/  FSEL R16, R6, -INF , !P3 ;  /* 0xff80000006107808 */ /* 0x000fe40005800000 */
        /* <DEDUP_REMOVED lines=28> */
[----:B------:R-:W-:Y:S02]  /*14aa0*/  IABS R3, R6 ;  /* 0x0000000600037213 */ /* 0x000fe40000000000 */
[----:B------:R-:W-:Y:S02]  /*14ab0*/  FSEL R41, R13, -INF , !P6 ;  /* 0xff8000000d297808 */ /* 0x000fe40007000000 */
[----:B------:R-:W-:-:S02]  /*14ac0*/  I2FP.F32.S32 R3, R3 ;  /* 0x0000000300037245 */ /* 0x000fc40000201400 */
[----:B------:R-:W-:Y:S02]  /*14ad0*/  FSEL R133, R12, -INF , !P5 ;  /* 0xff8000000c857808 */ /* 0x000fe40006800000 */
[----:B------:R-:W-:Y:S02]  /*14ae0*/  FSEL R59, R8, -INF , !P4 ;  /* 0xff800000083b7808 */ /* 0x000fe40006000000 */
[----:B------:R-:W-:Y:S02]  /*14af0*/  FSEL R132, R7, -INF , !P3 ;  /* 0xff80000007847808 */ /* 0x000fe40005800000 */
[C---:B------:R-:W-:Y:S02]  /*14b00*/  ISETP.GE.AND P6, PT, R2.reuse, R68, PT ;  /* 0x000000440200720c */ /* 0x040fe40003fc6270 */
[C---:B------:R-:W-:Y:S02]  /*14b10*/  ISETP.GE.AND P5, PT, R2.reuse, R135, PT ;  /* 0x000000870200720c */ /* 0x040fe40003fa6270 */
[----:B------:R-:W-:-:S02]  /*14b20*/  ISETP.GE.AND P4, PT, R2, R208, PT ;  /* 0x000000d00200720c */ /* 0x000fc40003f86270 */
[----:B------:R-:W-:Y:S01]  /*14b30*/  ISETP.GE.AND P3, PT, R2, R252, PT ;  /* 0x000000fc0200720c */ /* 0x000fe20003f66270 */
[----:B------:R-:W-:Y:S01]  /*14b40*/  FFMA.FTZ R9, R3, -UR19, R65 ;  /* 0x8000001303097c23 */ /* 0x000fe20008010041 */
[----:B------:R-:W-:Y:S01]  /*14b50*/  I2FP.F32.S32 R5, R5 ;  /* 0x0000000500057245 */ /* 0x000fe20000201400 */
[----:B------:R-:W-:Y:S01]  /*14b60*/  VIADD R3, R0, 0x18 ;  /* 0x0000001800037836 */ /* 0x000fe20000000000 */
[C---:B------:R-:W-:Y:S02]  /*14b70*/  ISETP.LT.OR P6, PT, R2.reuse, R247, P6 ;  /* 0x000000f70200720c */ /* 0x040fe400037c1670 */
[C---:B------:R-:W-:Y:S02]  /*14b80*/  ISETP.LT.OR P5, PT, R2.reuse, R246, P5 ;  /* 0x000000f60200720c */ /* 0x040fe40002fa1670 */
[C---:B------:R-:W-:Y:S02]  /*14b90*/  ISETP.LT.OR P4, PT, R2.reuse, R245, P4 ;  /* 0x000000f50200720c */ /* 0x040fe40002781670 */
[----:B------:R-:W-:Y:S01]  /*14ba0*/  ISETP.LT.OR P3, PT, R2, R244, P3 ;  /* 0x000000f40200720c */ /* 0x000fe20001f61670 */
[----:B------:R-:W-:-:S02]  /*14bb0*/  IMAD.IADD R2, R251, 0x1, -R2 ;  /* 0x00000001fb027824 */ /* 0x000fc400078e0a02 */
[----:B------:R-:W-:Y:S01]  /*14bc0*/  FFMA.FTZ R11, R5, -UR19, R217 ;  /* 0x80000013050b7c23 */ /* 0x000fe200080100d9 */
[----:B------:R-:W-:Y:S01]  /*14bd0*/  IMAD.IADD R5, R250, 0x1, -R3 ;  /* 0x00000001fa057824 */ /* 0x000fe200078e0a03 */
[----:B------:R-:W-:Y:S02]  /*14be0*/  I2FP.F32.S32 R4, R4 ;  /* 0x0000000400047245 */ /* 0x000fe40000201400 */
[----:B------:R-:W-:Y:S02]  /*14bf0*/  IABS R6, R2 ;  /* 0x0000000200067213 */ /* 0x000fe40000000000 */
[----:B------:R-:W-:Y:S01]  /*14c00*/  IABS R2, R5 ;  /* 0x0000000500027213 */ /* 0x000fe20000000000 */
[----:B------:R-:W-:Y:S01]  /*14c10*/  FFMA.FTZ R10, R4, -UR19, R219 ;  /* 0x80000013040a7c23 */ /* 0x000fe200080100db */
[----:B------:R-:W-:Y:S02]  /*14c20*/  IMAD.IADD R4, R248, 0x1, -R3 ;  /* 0x00000001f8047824 */ /* 0x000fe400078e0a03 */
[----:B------:R-:W-:Y:S01]  /*14c30*/  IMAD.MOV.U32 R5, RZ, RZ, R6 ;  /* 0x000000ffff057224 */ /* 0x000fe200078e0006 */
[----:B------:R-:W-:Y:S01]  /*14c40*/  I2FP.F32.S32 R2, R2 ;  /* 0x0000000200027245 */ /* 0x000fe20000201400 */
[----:B------:R-:W-:Y:S01]  /*14c50*/  IMAD.MOV.U32 R70, RZ, RZ, R47 ;  /* 0x000000ffff467224 */ /* 0x000fe200078e002f */
[----:B------:R-:W-:-:S02]  /*14c60*/  IABS R4, R4 ;  /* 0x0000000400047213 */ /* 0x000fc40000000000 */
[----:B------:R-:W-:Y:S02]  /*14c70*/  I2FP.F32.S32 R5, R5 ;  /* 0x0000000500057245 */ /* 0x000fe40000201400 */
[----:B------:R-:W-:Y:S02]  /*14c80*/  FSEL R47, R14, -INF , !P0 ;  /* 0xff8000000e2f7808 */ /* 0x000fe40004000000 */
[----:B------:R-:W-:Y:S02]  /*14c90*/  FSEL R134, R11, -INF , !P6 ;  /* 0xff8000000b867808 */ /* 0x000fe40007000000 */
[----:B------:R-:W-:Y:S02]  /*14ca0*/  FSEL R62, R10, -INF , !P5 ;  /* 0xff8000000a3e7808 */ /* 0x000fe40006800000 */
[----:B------:R-:W-:Y:S02]  /*14cb0*/  FSEL R56, R9, -INF , !P4 ;  /* 0xff80000009387808 */ /* 0x000fe40006000000 */
[----:B------:R-:W-:-:S02]  /*14cc0*/  ISETP.GE.AND P0, PT, R3, R68, PT ;  /* 0x000000440300720c */ /* 0x000fc40003f06270 */
        /* <DEDUP_REMOVED lines=78> */
[--C-:B------:R-:W-:Y:S02]  /*151b0*/  IMAD.IADD R5, R250, 0x1, -R3.reuse ;  /* 0x00000001fa057824 */ /* 0x100fe400078e0a03 */
[----:B------:R-:W-:Y:S01]  /*151c0*/  FFMA.FTZ R10, R4, -UR19, R50 ;  /* 0x80000013040a7c23 */ /* 0x000fe20008010032 */
[----:B------:R-:W-:Y:S02]  /*151d0*/  IMAD.IADD R4, R248, 0x1, -R3 ;  /* 0x00000001f8047824 */ /* 0x000fe400078e0a03 */
[----:B------:R-:W-:Y:S01]  /*151e0*/  IABS R2, R5 ;  /* 0x0000000500027213 */ /* 0x000fe20000000000 */
[----:B------:R-:W-:Y:S02]  /*151f0*/  IMAD.MOV.U32 R5, RZ, RZ, R6 ;  /* 0x000000ffff057224 */ /* 0x000fe400078e0006 */
[----:B------:R-:W-:Y:S01]  /*15200*/  IABS R4, R4 ;  /* 0x0000000400047213 */ /* 0x000fe20000000000 */
[----:B------:R-:W-:Y:S01]  /*15210*/  IMAD.MOV.U32 R214, RZ, RZ, R45 ;  /* 0x000000ffffd67224 */ /* 0x000fe200078e002d */
[----:B------:R-:W-:-:S02]  /*15220*/  I2FP.F32.S32 R2, R2 ;  /* 0x0000000200027245 */ /* 0x000fc40000201400 */
        /* <DEDUP_REMOVED lines=28> */
[----:B------:R-:W-:-:S04]  /*153f0*/  FFMA.FTZ R3, R5, -UR19, R137 ;  /* 0x8000001305037c23 */ /* 0x000fc80008010089 */
[----:B------:R-:W-:Y:S01]  /*15400*/  FFMA.FTZ R12, R4, -UR19, R36 ;  /* 0x80000013040c7c23 */ /* 0x000fe20008010024 */
[----:B------:R-:W-:Y:S01]  /*15410*/  FSEL R4, R8, -INF , !P6 ;  /* 0xff80000008047808 */ /* 0x000fe20007000000 */
[----:B------:R-:W-:Y:S01]  /*15420*/  IMAD.MOV.U32 R215, RZ, RZ, R46 ;  /* 0x000000ffffd77224 */ /* 0x000fe200078e002e */
[----:B------:R-:W-:Y:S02]  /*15430*/  FSEL R3, R3, -INF , !P3 ;  /* 0xff80000003037808 */ /* 0x000fe40005800000 */
[----:B------:R-:W-:Y:S01]  /*15440*/  FSEL R57, R7, -INF , !P5 ;  /* 0xff80000007397808 */ /* 0x000fe20006800000 */
[----:B------:R1:W-:Y:S01]  /*15450*/  STL [R1+0x14], R4 ;  /* 0x0000140401007387 */ /* 0x0003e20000100800 */
[----:B------:R-:W-:Y:S02]  /*15460*/  FSEL R46, R6, -INF , !P4 ;  /* 0xff800000062e7808 */ /* 0x000fe40006000000 */
[C---:B------:R-:W-:Y:S02]  /*15470*/  ISETP.GE.AND P6, PT, R2.reuse, R68, PT ;  /* 0x000000440200720c */ /* 0x040fe40003fc6270 */
[----:B------:R-:W-:-:S02]  /*15480*/  ISETP.GE.AND P5, PT, R2, R135, PT ;  /* 0x000000870200720c */ /* 0x000fc40003fa6270 */
[C---:B------:R-:W-:Y:S02]  /*15490*/  ISETP.GE.AND P4, PT, R2.reuse, R208, PT ;  /* 0x000000d00200720c */ /* 0x040fe40003f86270 */
[C---:B------:R-:W-:Y:S01]  /*154a0*/  ISETP.GE.AND P3, PT, R2.reuse, R252, PT ;  /* 0x000000fc0200720c */ /* 0x040fe20003f66270 */
[----:B------:R2:W-:Y:S01]  /*154b0*/  STL [R1+0x10], R3 ;  /* 0x0000100301007387 */ /* 0x0005e20000100800 */
[C---:B------:R-:W-:Y:S02]  /*154c0*/  ISETP.LT.OR P6, PT, R2.reuse, R247, P6 ;  /* 0x000000f70200720c */ /* 0x040fe400037c1670 */
[C---:B------:R-:W-:Y:S02]  /*154d0*/  ISETP.LT.OR P5, PT, R2.reuse, R246, P5 ;  /* 0x000000f60200720c */ /* 0x040fe40002fa1670 */
[C---:B------:R-:W-:Y:S02]  /*154e0*/  ISETP.LT.OR P4, PT, R2.reuse, R245, P4 ;  /* 0x000000f50200720c */ /* 0x040fe40002781670 */
[----:B------:R-:W-:Y:S01]  /*154f0*/  ISETP.LT.OR P3, PT, R2, R244, P3 ;  /* 0x000000f40200720c */ /* 0x000fe20001f61670 */
[----:B-1----:R-:W-:-:S05]  /*15500*/  IMAD.IADD R4, R250, 0x1, -R2 ;  /* 0x00000001fa047824 */ /* 0x002fca00078e0a02 */
[----:B------:R-:W-:Y:S01]  /*15510*/  IABS R5, R4 ;  /* 0x0000000400057213 */ /* 0x000fe20000000000 */
[--C-:B--2---:R-:W-:Y:S02]  /*15520*/  IMAD.IADD R3, R249, 0x1, -R2.reuse ;  /* 0x00000001f9037824 */ /* 0x104fe400078e0a02 */
[----:B------:R-:W-:-:S05]  /*15530*/  IMAD.IADD R2, R251, 0x1, -R2 ;  /* 0x00000001fb027824 */ /* 0x000fca00078e0a02 */
        /* <DEDUP_REMOVED lines=15> */
[----:B------:R-:W-:-:S04]  /*15630*/  IABS R3, R6 ;  /* 0x0000000600037213 */ /* 0x000fc80000000000 */
[----:B------:R-:W-:Y:S01]  /*15640*/  I2FP.F32.S32 R3, R3 ;  /* 0x0000000300037245 */ /* 0x000fe20000201400 */
[----:B------:R-:W-:Y:S01]  /*15650*/  FFMA.FTZ R13, R9, -UR19, R139 ;  /* 0x80000013090d7c23 */ /* 0x000fe2000801008b */
[----:B------:R-:W-:-:S03]  /*15660*/  IMAD.MOV.U32 R210, RZ, RZ, R223 ;  /* 0x000000ffffd27224 */ /* 0x000fc600078e00df */
[----:B------:R-:W-:Y:S01]  /*15670*/  FFMA.FTZ R9, R3, -UR19, R141 ;  /* 0x8000001303097c23 */ /* 0x000fe2000801008d */
[----:B------:R-:W-:Y:S01]  /*15680*/  FSEL R3, R7, -INF , !P4 ;  /* 0xff80000007037808 */ /* 0x000fe20006000000 */
[----:B------:R-:W-:Y:S01]  /*15690*/  IMAD.MOV.U32 R209, RZ, RZ, R221 ;  /* 0x000000ffffd17224 */ /* 0x000fe200078e00dd */
[----:B------:R-:W-:Y:S02]  /*156a0*/  FSEL R51, R13, -INF , !P0 ;  /* 0xff8000000d337808 */ /* 0x000fe40004000000 */
[----:B------:R-:W-:Y:S02]  /*156b0*/  FSEL R221, R12, -INF , !P6 ;  /* 0xff8000000cdd7808 */ /* 0x000fe40007000000 */
[----:B------:R-:W-:Y:S01]  /*156c0*/  FSEL R223, R8, -INF , !P5 ;  /* 0xff80000008df7808 */ /* 0x000fe20006800000 */
[----:B------:R1:W-:Y:S01]  /*156d0*/  STL [R1+0xc], R3 ;  /* 0x00000c0301007387 */ /* 0x0003e20000100800 */
[----:B------:R-:W-:Y:S02]  /*156e0*/  I2FP.F32.S32 R4, R4 ;  /* 0x0000000400047245 */ /* 0x000fe40000201400 */
[----:B------:R-:W-:-:S02]  /*156f0*/  ISETP.GE.AND P0, PT, R2, R68, PT ;  /* 0x000000440200720c */ /* 0x000fc40003f06270 */
[C---:B------:R-:W-:Y:S02]  /*15700*/  ISETP.GE.AND P6, PT, R2.reuse, R135, PT ;  /* 0x000000870200720c */ /* 0x040fe40003fc6270 */
[C---:B------:R-:W-:Y:S02]  /*15710*/  ISETP.GE.AND P5, PT, R2.reuse, R208, PT ;  /* 0x000000d00200720c */ /* 0x040fe40003fa6270 */
[----:B------:R-:W-:Y:S02]  /*15720*/  ISETP.GE.AND P4, PT, R2, R252, PT ;  /* 0x000000fc0200720c */ /* 0x000fe40003f86270 */
[----:B------:R-:W-:Y:S01]  /*15730*/  I2FP.F32.S32 R5, R5 ;  /* 0x0000000500057245 */ /* 0x000fe20000201400 */
[----:B------:R-:W-:Y:S01]  /*15740*/  FFMA.FTZ R10, R4, -UR19, R39 ;  /* 0x80000013040a7c23 */ /* 0x000fe20008010027 */
[C---:B------:R-:W-:Y:S02]  /*15750*/  ISETP.LT.OR P0, PT, R2.reuse, R247, P0 ;  /* 0x000000f70200720c */ /* 0x040fe40000701670 */
[----:B------:R-:W-:-:S02]  /*15760*/  ISETP.LT.OR P6, PT, R2, R246, P6 ;  /* 0x000000f60200720c */ /* 0x000fc400037c1670 */
[C---:B------:R-:W-:Y:S02]  /*15770*/  ISETP.LT.OR P5, PT, R2.reuse, R245, P5 ;  /* 0x000000f50200720c */ /* 0x040fe40002fa1670 */
[----:B------:R-:W-:Y:S01]  /*15780*/  ISETP.LT.OR P4, PT, R2, R244, P4 ;  /* 0x000000f40200720c */ /* 0x000fe20002781670 */
[----:B------:R-:W-:Y:S02]  /*15790*/  IMAD.IADD R2, R251, 0x1, -R2 ;  /* 0x00000001fb027824 */ /* 0x000fe400078e0a02 */
[----:B-1----:R-:W-:Y:S02]  /*157a0*/  VIADD R3, R0, 0x30 ;  /* 0x0000003000037836 */ /* 0x002fe40000000000 */
[----:B------:R-:W-:Y:S02]  /*157b0*/  FFMA.FTZ R11, R5, -UR19, R37 ;  /* 0x80000013050b7c23 */ /* 0x000fe40008010025 */
[--C-:B------:R-:W-:Y:S01]  /*157c0*/  IMAD.IADD R4, R248, 0x1, -R3.reuse ;  /* 0x00000001f8047824 */ /* 0x100fe200078e0a03 */
[----:B------:R-:W-:Y:S01]  /*157d0*/  IABS R6, R2 ;  /* 0x0000000200067213 */ /* 0x000fe20000000000 */
[----:B------:R-:W-:-:S03]  /*157e0*/  IMAD.IADD R5, R250, 0x1, -R3 ;  /* 0x00000001fa057824 */ /* 0x000fc600078e0a03 */
        /* <DEDUP_REMOVED lines=17> */
[----:B------:R-:W-:Y:S01]  /*15900*/  FFMA.FTZ R6, R2, -UR19, R215 ;  /* 0x8000001302067c23 */ /* 0x000fe200080100d7 */
[----:B------:R-:W-:Y:S01]  /*15910*/  ISETP.LT.OR P3, PT, R3, R247, P3 ;  /* 0x000000f70300720c */ /* 0x000fe20001f61670 */
[--C-:B------:R-:W-:Y:S01]  /*15920*/  IMAD.IADD R5, R249, 0x1, -R3.reuse ;  /* 0x00000001f9057824 */ /* 0x100fe200078e0a03 */
[C---:B------:R-:W-:Y:S01]  /*15930*/  ISETP.LT.OR P0, PT, R3.reuse, R246, P0 ;  /* 0x000000f60300720c */ /* 0x040fe20000701670 */
[----:B------:R-:W-:Y:S01]  /*15940*/  VIADD R2, R0, 0x31 ;  /* 0x0000003100027836 */ /* 0x000fe20000000000 */
[C---:B------:R-:W-:Y:S02]  /*15950*/  ISETP.LT.OR P6, PT, R3.reuse, R245, P6 ;  /* 0x000000f50300720c */ /* 0x040fe400037c1670 */
[----:B------:R-:W-:Y:S01]  /*15960*/  ISETP.LT.OR P5, PT, R3, R244, P5 ;  /* 0x000000f40300720c */ /* 0x000fe20002fa1670 */
[----:B------:R-:W-:-:S02]  /*15970*/  IMAD.IADD R3, R251, 0x1, -R3 ;  /* 0x00000001fb037824 */ /* 0x000fc400078e0a03 */
        /* <DEDUP_REMOVED lines=36> */
[----:B------:R-:W-:Y:S02]  /*15bc0*/  IMAD.MOV.U32 R65, RZ, RZ, R211 ;  /* 0x000000ffff417224 */ /* 0x000fe400078e00d3 */
[----:B------:R-:W-:Y:S01]  /*15bd0*/  FFMA.FTZ R8, R3, -UR19, R33 ;  /* 0x8000001303087c23 */ /* 0x000fe20008010021 */
[--C-:B------:R-:W-:Y:S01]  /*15be0*/  IMAD.IADD R4, R248, 0x1, -R2.reuse ;  /* 0x00000001f8047824 */ /* 0x100fe200078e0a02 */
[----:B------:R1:W5:Y:S01]  /*15bf0*/  LDL.LU R70, [R1+0x98] ;  /* 0x0000980001467983 */ /* 0x0003620000300800 */
[----:B------:R-:W-:-:S02]  /*15c00*/  IMAD.IADD R3, R250, 0x1, -R2 ;  /* 0x00000001fa037824 */ /* 0x000fc400078e0a02 */
[----:B------:R-:W-:Y:S01]  /*15c10*/  IMAD.IADD R6, R249, 0x1, -R2 ;  /* 0x00000001f9067824 */ /* 0x000fe200078e0a02 */
[----:B------:R-:W-:Y:S02]  /*15c20*/  IABS R5, R4 ;  /* 0x0000000400057213 */ /* 0x000fe40000000000 */
[----:B------:R-:W-:Y:S02]  /*15c30*/  IABS R4, R3 ;  /* 0x0000000300047213 */ /* 0x000fe40000000000 */
[----:B------:R-:W-:Y:S02]  /*15c40*/  IABS R3, R6 ;  /* 0x0000000600037213 */ /* 0x000fe40000000000 */
[----:B------:R-:W-:Y:S02]  /*15c50*/  I2FP.F32.S32 R5, R5 ;  /* 0x0000000500057245 */ /* 0x000fe40000201400 */
[----:B------:R-:W-:Y:S02]  /*15c60*/  I2FP.F32.S32 R4, R4 ;  /* 0x0000000400047245 */ /* 0x000fe40000201400 */
[----:B------:R-:W-:Y:S01]  /*15c70*/  I2FP.F32.S32 R3, R3 ;  /* 0x0000000300037245 */ /* 0x000fe20000201400 */
[----:B------:R-:W-:-:S02]  /*15c80*/  IMAD.MOV.U32 R211, RZ, RZ, R209 ;  /* 0x000000ffffd37224 */ /* 0x000fc400078e00d1 */
[----:B------:R-:W-:Y:S01]  /*15c90*/  FFMA.FTZ R11, R5, -UR19, R210 ;  /* 0x80000013050b7c23 */ /* 0x000fe200080100d2 */
[----:B------:R-:W-:Y:S01]  /*15ca0*/  FFMA.FTZ R10, R4, -UR19, R213 ;  /* 0x80000013040a7c23 */ /* 0x000fe200080100d5 */
[----:B------:R-:W-:Y:S01]  /*15cb0*/  FSEL R213, R13, -INF , !P5 ;  /* 0xff8000000dd57808 */ /* 0x000fe20006800000 */
[----:B------:R-:W-:Y:S01]  /*15cc0*/  FFMA.FTZ R7, R3, -UR19, R212 ;  /* 0x8000001303077c23 */ /* 0x000fe200080100d4 */
[----:B------:R-:W-:Y:S02]  /*15cd0*/  FSEL R209, R12, -INF , !P4 ;  /* 0xff8000000cd17808 */ /* 0x000fe40006000000 */
[----:B------:R-:W-:Y:S02]  /*15ce0*/  FSEL R210, R9, -INF , !P3 ;  /* 0xff80000009d27808 */ /* 0x000fe40005800000 */
[----:B------:R-:W-:Y:S02]  /*15cf0*/  FSEL R212, R8, -INF , !P0 ;  /* 0xff80000008d47808 */ /* 0x000fe40004000000 */
[----:B------:R-:W-:-:S02]  /*15d00*/  ISETP.GE.AND P5, PT, R2, R68, PT ;  /* 0x000000440200720c */ /* 0x000fc40003fa6270 */
[C---:B------:R-:W-:Y:S02]  /*15d10*/  ISETP.GE.AND P4, PT, R2.reuse, R135, PT ;  /* 0x000000870200720c */ /* 0x040fe40003f86270 */
[C---:B------:R-:W-:Y:S02]  /*15d20*/  ISETP.GE.AND P3, PT, R2.reuse, R208, PT ;  /* 0x000000d00200720c */ /* 0x040fe40003f66270 */
[----:B------:R-:W-:Y:S01]  /*15d30*/  ISETP.GE.AND P0, PT, R2, R252, PT ;  /* 0x000000fc0200720c */ /* 0x000fe20003f06270 */
[----:B------:R-:W-:Y:S01]  /*15d40*/  VIADD R0, R0, 0x39 ;  /* 0x0000003900007836 */ /* 0x000fe20000000000 */
[C---:B------:R-:W-:Y:S02]  /*15d50*/  ISETP.LT.OR P5, PT, R2.reuse, R247, P5 ;  /* 0x000000f70200720c */ /* 0x040fe40002fa1670 */
[C---:B------:R-:W-:Y:S02]  /*15d60*/  ISETP.LT.OR P4, PT, R2.reuse, R246, P4 ;  /* 0x000000f60200720c */ /* 0x040fe40002781670 */
[----:B------:R-:W-:-:S02]  /*15d70*/  ISETP.LT.OR P3, PT, R2, R245, P3 ;  /* 0x000000f50200720c */ /* 0x000fc40001f61670 */
[----:B------:R-:W-:Y:S01]  /*15d80*/  ISETP.LT.OR P0, PT, R2, R244, P0 ;  /* 0x000000f40200720c */ /* 0x000fe20000701670 */
[----:B------:R-:W-:Y:S02]  /*15d90*/  IMAD.IADD R2, R251, 0x1, -R2 ;  /* 0x00000001fb027824 */ /* 0x000fe400078e0a02 */
[----:B------:R-:W-:-:S03]  /*15da0*/  IMAD.IADD R4, R250, 0x1, -R0 ;  /* 0x00000001fa047824 */ /* 0x000fc600078e0a00 */
[----:B------:R-:W-:Y:S02]  /*15db0*/  IABS R6, R2 ;  /* 0x0000000200067213 */ /* 0x000fe40000000000 */
[----:B------:R-:W-:Y:S02]  /*15dc0*/  IABS R2, R4 ;  /* 0x0000000400027213 */ /* 0x000fe40000000000 */
[----:B------:R-:W-:Y:S02]  /*15dd0*/  I2FP.F32.S32 R6, R6 ;  /* 0x0000000600067245 */ /* 0x000fe40000201400 */
[----:B------:R-:W-:-:S03]  /*15de0*/  I2FP.F32.S32 R2, R2 ;  /* 0x0000000200027245 */ /* 0x000fc60000201400 */
[----:B------:R-:W-:Y:S02]  /*15df0*/  FFMA.FTZ R6, R6, -UR19, R69 ;  /* 0x8000001306067c23 */ /* 0x000fe40008010045 */
[----:B------:R-:W-:Y:S01]  /*15e00*/  FFMA.FTZ R4, R2, -UR19, R211 ;  /* 0x8000001302047c23 */ /* 0x000fe200080100d3 */
[----:B------:R-:W-:Y:S01]  /*15e10*/  FSEL R211, R14, -INF , !P6 ;  /* 0xff8000000ed37808 */ /* 0x000fe20007000000 */
[----:B------:R1:W5:Y:S01]  /*15e20*/  LDL.LU R69, [R1+0x94] ;  /* 0x0000940001457983 */ /* 0x0003620000300800 */
[----:B------:R-:W-:-:S03]  /*15e30*/  ISETP.GE.AND P6, PT, R0, R68, PT ;  /* 0x000000440000720c */ /* 0x000fc60003fc6270 */
[----:B------:R1:W5:Y:S01]  /*15e40*/  LDL.LU R68, [R1+0x90] ;  /* 0x0000900001447983 */ /* 0x0003620000300800 */
[----:B------:R-:W-:-:S05]  /*15e50*/  IMAD.IADD R3, R248, 0x1, -R0 ;  /* 0x00000001f8037824 */ /* 0x000fca00078e0a00 */
[----:B------:R-:W-:-:S04]  /*15e60*/  IABS R3, R3 ;  /* 0x0000000300037213 */ /* 0x000fc80000000000 */
[----:B------:R-:W-:Y:S02]  /*15e70*/  I2FP.F32.S32 R3, R3 ;  /* 0x0000000300037245 */ /* 0x000fe40000201400 */
[----:B------:R-:W-:-:S03]  /*15e80*/  FSEL R140, R10, -INF , !P4 ;  /* 0xff8000000a8c7808 */ /* 0x000fc60006000000 */
[----:B------:R-:W-:Y:S01]  /*15e90*/  FFMA.FTZ R5, R3, -UR19, R65 ;  /* 0x8000001303057c23 */ /* 0x000fe20008010041 */
[--C-:B------:R-:W-:Y:S01]  /*15ea0*/  IMAD.IADD R3, R249, 0x1, -R0.reuse ;  /* 0x00000001f9037824 */ /* 0x100fe200078e0a00 */
[C---:B------:R-:W-:Y:S01]  /*15eb0*/  ISETP.GE.AND P4, PT, R0.reuse, R208, PT ;  /* 0x000000d00000720c */ /* 0x040fe20003f86270 */
[----:B------:R-:W-:Y:S01]  /*15ec0*/  IMAD.IADD R2, R251, 0x1, -R0 ;  /* 0x00000001fb027824 */ /* 0x000fe200078e0a00 */
[----:B------:R-:W-:Y:S02]  /*15ed0*/  FSEL R139, R11, -INF , !P5 ;  /* 0xff8000000b8b7808 */ /* 0x000fe40006800000 */
[----:B------:R-:W-:Y:S02]  /*15ee0*/  FSEL R208, R7, -INF , !P3 ;  /* 0xff80000007d07808 */ /* 0x000fe40005800000 */
[C---:B------:R-:W-:Y:S02]  /*15ef0*/  ISETP.GE.AND P5, PT, R0.reuse, R135, PT ;  /* 0x000000870000720c */ /* 0x040fe40003fa6270 */
[----:B------:R-:W-:-:S02]  /*15f00*/  ISETP.GE.AND P3, PT, R0, R252, PT ;  /* 0x000000fc0000720c */ /* 0x000fc40003f66270 */
[----:B------:R-:W-:Y:S02]  /*15f10*/  IABS R3, R3 ;  /* 0x0000000300037213 */ /* 0x000fe40000000000 */
[C---:B------:R-:W-:Y:S02]  /*15f20*/  ISETP.LT.OR P6, PT, R0.reuse, R247, P6 ;  /* 0x000000f70000720c */ /* 0x040fe400037c1670 */
[C---:B------:R-:W-:Y:S02]  /*15f30*/  ISETP.LT.OR P5, PT, R0.reuse, R246, P5 ;  /* 0x000000f60000720c */ /* 0x040fe40002fa1670 */
[C---:B------:R-:W-:Y:S02]  /*15f40*/  ISETP.LT.OR P4, PT, R0.reuse, R245, P4 ;  /* 0x000000f50000720c */ /* 0x040fe40002781670 */
[----:B------:R-:W-:Y:S02]  /*15f50*/  ISETP.LT.OR P3, PT, R0, R244, P3 ;  /* 0x000000f40000720c */ /* 0x000fe40001f61670 */
[----:B------:R-:W-:Y:S01]  /*15f60*/  IABS R0, R2 ;  /* 0x0000000200007213 */ /* 0x000fe20000000000 */
[----:B------:R-:W-:Y:S01]  /*15f70*/  IMAD.MOV.U32 R2, RZ, RZ, R3 ;  /* 0x000000ffff027224 */ /* 0x000fe200078e0003 */
[----:B------:R-:W-:-:S02]  /*15f80*/  FSEL R143, R6, -INF , !P0 ;  /* 0xff800000068f7808 */ /* 0x000fc40004000000 */
[----:B------:R-:W-:Y:S02]  /*15f90*/  PLOP3.LUT P0, PT, PT, PT, UP0, 0x80, 0x0 ;  /* 0x000000000000781c */ /* 0x000fe40003f0f008 */
[----:B------:R-:W-:Y:S02]  /*15fa0*/  I2FP.F32.S32 R2, R2 ;  /* 0x0000000200027245 */ /* 0x000fe40000201400 */
[----:B------:R-:W-:-:S03]  /*15fb0*/  I2FP.F32.S32 R0, R0 ;  /* 0x0000000000007245 */ /* 0x000fc60000201400 */
[----:B------:R-:W-:Y:S02]  /*15fc0*/  FFMA.FTZ R2, R2, -UR19, R27 ;  /* 0x8000001302027c23 */ /* 0x000fe4000801001b */
[----:B------:R-:W-:Y:S01]  /*15fd0*/  FFMA.FTZ R0, R0, -UR19, R25 ;  /* 0x8000001300007c23 */ /* 0x000fe20008010019 */
[----:B------:R-:W-:Y:S02]  /*15fe0*/  FSEL R14, R5, -INF , !P6 ;  /* 0xff800000050e7808 */ /* 0x000fe40007000000 */
[----:B------:R-:W-:Y:S02]  /*15ff0*/  FSEL R137, R4, -INF , !P5 ;  /* 0xff80000004897808 */ /* 0x000fe40006800000 */
[----:B------:R-:W-:Y:S02]  /*16000*/  FSEL R138, R2, -INF , !P4 ;  /* 0xff800000028a7808 */ /* 0x000fe40006000000 */
        /* <DEDUP_REMOVED lines=11> */
[----:B------:R-:W4:Y:S03]  /*160c0*/  @!P1 LDC.64 R6, c[0x0][0x218] ;  /* 0x00008600ff069b82 */ /* 0x000f260000000a00 */
        /* <DEDUP_REMOVED lines=15> */
[----:B----4-:R-:W-:-:S04]  /*161c0*/  @!P1 LEA R4, P0, R0, R6, 0x1 ;  /* 0x0000000600049211 */ /* 0x010fc800078008ff */
        /* <DEDUP_REMOVED lines=59> */
.L_x_906:
[----:B------:R-:W-:Y:S05]  /*16580*/  BSYNC B0 ;  /* 0x0000000000007941 */ /* 0x000fea0003800000 */
.L_x_905:
[----:B------:R-:W0:Y:S02]  /*16590*/  LDGDEPBAR ;  /* 0x00000000000079af */ /* 0x000e240000000000 */
.L_x_904:
[----:B------:R-:W3:Y:S04]  /*165a0*/  LDL.LU R0, [R1+0x40] ;  /* 0x0000400001007983 */ /* 0x000ee80000300800 */
[----:B------:R-:W4:Y:S01]  /*165b0*/  LDL.LU R27, [R1+0x3c] ;  /* 0x00003c00011b7983 */ /* 0x000f220000300800 */
[----:B------:R-:W-:Y:S01]  /*165c0*/  MOV R50, R133 ;  /* 0x0000008500327202 */ /* 0x000fe20000000f00 */
[----:B------:R-:W-:Y:S01]  /*165d0*/  IMAD.MOV.U32 R49, RZ, RZ, R134 ;  /* 0x000000ffff317224 */ /* 0x000fe200078e0086 */
[----:B------:R-:W-:Y:S01]  /*165e0*/  MOV R55, R132 ;  /* 0x0000008400377202 */ /* 0x000fe20000000f00 */
[----:B-1----:R-:W2:Y:S04]  /*165f0*/  LDL.LU R5, [R1+0x38] ;  /* 0x0000380001057983 */ /* 0x002ea80000300800 */
[----:B------:R-:W2:Y:S04]  /*16600*/  LDL.LU R6, [R1+0x34] ;  /* 0x0000340001067983 */ /* 0x000ea80000300800 */
[----:B------:R-:W2:Y:S04]  /*16610*/  LDL.LU R11, [R1+0x28] ;  /* 0x00002800010b7983 */ /* 0x000ea80000300800 */
[----:B------:R1:W-:Y:S04]  /*16620*/  STL [R1+0xac], R235 ;  /* 0x0000aceb01007387 */ /* 0x0003e80000100800 */
[----:B-1----:R-:W2:Y:S04]  /*16630*/  LDL.LU R235, [R1+0x14] ;  /* 0x0000140001eb7983 */ /* 0x002ea80000300800 */
[----:B------:R1:W-:Y:S04]  /*16640*/  STL [R1+0xa8], R234 ;  /* 0x0000a8ea01007387 */ /* 0x0003e80000100800 */
[----:B-1----:R-:W2:Y:S04]  /*16650*/  LDL.LU R234, [R1+0x10] ;  /* 0x0000100001ea7983 */ /* 0x002ea80000300800 */
[----:B------:R1:W-:Y:S04]  /*16660*/  STL [R1+0xa4], R233 ;  /* 0x0000a4e901007387 */ /* 0x0003e80000100800 */
[----:B-1----:R-:W2:Y:S04]  /*16670*/  LDL.LU R233, [R1+0x18] ;  /* 0x0000180001e97983 */ /* 0x002ea80000300800 */
[----:B------:R1:W-:Y:S04]  /*16680*/  STL [R1+0xa0], R232 ;  /* 0x0000a0e801007387 */ /* 0x0003e80000100800 */
[----:B-1----:R-:W2:Y:S01]  /*16690*/  LDL.LU R232, [R1+0xc] ;  /* 0x00000c0001e87983 */ /* 0x002ea20000300800 */
[----:B---3--:R-:W-:-:S02]  /*166a0*/  MOV R25, R0 ;  /* 0x0000000000197202 */ /* 0x008fc40000000f00 */
[----:B----4-:R-:W-:-:S04]  /*166b0*/  FMNMX.FTZ R0, R27, R19, !PT ;  /* 0x000000131b007209 */ /* 0x010fc80007810000 */
        /* <DEDUP_REMOVED lines=19> */
[----:B--2---:R-:W1:Y:S01]  /*167f0*/  SHFL.BFLY PT, R3, R135, 0x2, 0x1f ;  /* 0x0c401f0087037f89 */ /* 0x004e6200000e0000 */
        /* <DEDUP_REMOVED lines=40> */
[----:B------:R-:W1:Y:S01]  /*16a80*/  SHFL.BFLY PT, R3, R133, 0x2, 0x1f ;  /* 0x0c401f0085037f89 */ /* 0x000e6200000e0000 */
[----:B------:R-:W-:-:S03]  /*16a90*/  FMNMX.FTZ R2, R51, R2, !PT ;  /* 0x0000000233027209 */ /* 0x000fc60007810000 */
[----:B------:R-:W2:Y:S01]  /*16aa0*/  SHFL.BFLY PT, R4, R135, 0x1, 0x1f ;  /* 0x0c201f0087047f89 */ /* 0x000ea200000e0000 */
[----:B------:R-:W-:-:S04]  /*16ab0*/  FMNMX.FTZ R2, R222, R2, !PT ;  /* 0x00000002de027209 */ /* 0x000fc80007810000 */
[----:B------:R-:W-:Y:S01]  /*16ac0*/  FMNMX.FTZ R2, R219, R2, !PT ;  /* 0x00000002db027209 */ /* 0x000fe20007810000 */
[----:B------:R-:W3:Y:S03]  /*16ad0*/  SHFL.BFLY PT, R134, R0, 0x1, 0x1f ;  /* 0x0c201f0000867f89 */ /* 0x000ee600000e0000 */
[----:B------:R-:W-:-:S04]  /*16ae0*/  FMNMX.FTZ R2, R213, R2, !PT ;  /* 0x00000002d5027209 */ /* 0x000fc80007810000 */
[----:B------:R-:W-:-:S04]  /*16af0*/  FMNMX.FTZ R2, R211, R2, !PT ;  /* 0x00000002d3027209 */ /* 0x000fc80007810000 */
[----:B------:R-:W-:Y:S02]  /*16b00*/  FMNMX.FTZ R2, R143, R2, !PT ;  /* 0x000000028f027209 */ /* 0x000fe40007810000 */
[----:B-1----:R-:W-:Y:S02]  /*16b10*/  FMNMX.FTZ R133, R133, R3, !PT ;  /* 0x0000000385857209 */ /* 0x002fe40007810000 */
[----:B------:R-:W-:Y:S02]  /*16b20*/  FMNMX.FTZ R132, R141, R2, !PT ;  /* 0x000000028d847209 */ /* 0x000fe40007810000 */
[----:B--2---:R-:W-:Y:S02]  /*16b30*/  FMNMX.FTZ R135, R135, R4, !PT ;  /* 0x0000000487877209 */ /* 0x004fe40007810000 */
[----:B------:R-:W1:Y:S02]  /*16b40*/  SHFL.BFLY PT, R4, R133, 0x1, 0x1f ;  /* 0x0c201f0085047f89 */ /* 0x000e6400000e0000 */
[C---:B------:R-:W-:Y:S01]  /*16b50*/  FSETP.NEU.FTZ.AND P2, PT, R135.reuse, -INF , PT ;  /* 0xff8000008700780b */ /* 0x040fe20003f5d000 */
[----:B------:R-:W-:Y:S01]  /*16b60*/  FMUL.FTZ R13, R135, UR10 ;  /* 0x0000000a870d7c20 */ /* 0x000fe20008410000 */
[----:B------:R-:W2:Y:S01]  /*16b70*/  SHFL.BFLY PT, R3, R132, 0x2, 0x1f ;  /* 0x0c401f0084037f89 */ /* 0x000ea200000e0000 */
[----:B---3--:R-:W-:-:S03]  /*16b80*/  FMNMX.FTZ R134, R0, R134, !PT ;  /* 0x0000008600867209 */ /* 0x008fc60007810000 */
[----:B------:R-:W-:Y:S02]  /*16b90*/  FSEL R13, R13, RZ, P2 ;  /* 0x000000ff0d0d7208 */ /* 0x000fe40001000000 */
[C---:B------:R-:W-:Y:S01]  /*16ba0*/  FMUL.FTZ R12, R134.reuse, UR10 ;  /* 0x0000000a860c7c20 */ /* 0x040fe20008410000 */
[----:B------:R-:W-:Y:S02]  /*16bb0*/  FSETP.NEU.FTZ.AND P1, PT, R134, -INF , PT ;  /* 0xff8000008600780b */ /* 0x000fe40003f3d000 */
[--C-:B------:R-:W-:Y:S02]  /*16bc0*/  FFMA.FTZ R0, R17, UR10, -R13.reuse ;  /* 0x0000000a11007c23 */ /* 0x100fe4000801080d */
[----:B------:R-:W-:Y:S02]  /*16bd0*/  FSEL R12, R12, RZ, P1 ;  /* 0x000000ff0c0c7208 */ /* 0x000fe40000800000 */
[----:B------:R3:W-:Y:S01]  /*16be0*/  MUFU.EX2 R10, R0 ;  /* 0x00000000000a7308 */ /* 0x0007e20000000800 */
[----:B------:R4:W-:Y:S01]  /*16bf0*/  STL [R1+0x9c], R231 ;  /* 0x00009ce701007387 */ /* 0x0009e20000100800 */
[----:B------:R-:W-:-:S03]  /*16c00*/  FFMA.FTZ R2, R19, UR10, -R13 ;  /* 0x0000000a13027c23 */ /* 0x000fc6000801080d */
[----:B------:R4:W-:Y:S01]  /*16c10*/  STL [R1+0x98], R230 ;  /* 0x000098e601007387 */ /* 0x0009e20000100800 */
[----:B-1----:R-:W-:-:S03]  /*16c20*/  FMNMX.FTZ R133, R133, R4, !PT ;  /* 0x0000000485857209 */ /* 0x002fc60007810000 */
[----:B------:R-:W-:Y:S01]  /*16c30*/  STL [R1+0x94], R229 ;  /* 0x000094e501007387 */ /* 0x000fe20000100800 */
[----:B---3--:R-:W-:-:S03]  /*16c40*/  FFMA.FTZ R0, R15, UR10, -R13 ;  /* 0x0000000a0f007c23 */ /* 0x008fc6000801080d */
[----:B------:R-:W-:Y:S01]  /*16c50*/  STL [R1+0x90], R224 ;  /* 0x000090e001007387 */ /* 0x000fe20000100800 */
[----:B--2---:R-:W-:Y:S01]  /*16c60*/  FMNMX.FTZ R132, R132, R3, !PT ;  /* 0x0000000384847209 */ /* 0x004fe20007810000 */
[----:B------:R1:W-:Y:S01]  /*16c70*/  MUFU.EX2 R8, R2 ;  /* 0x0000000200087308 */ /* 0x0003e20000000800 */
[C---:B------:R-:W-:Y:S01]  /*16c80*/  FMUL.FTZ R3, R133.reuse, UR10 ;  /* 0x0000000a85037c20 */ /* 0x040fe20008410000 */
[----:B------:R-:W-:Y:S01]  /*16c90*/  FSETP.NEU.FTZ.AND P0, PT, R133, -INF , PT ;  /* 0xff8000008500780b */ /* 0x000fe20003f1d000 */
[----:B----4-:R-:W2:Y:S05]  /*16ca0*/  LDL.LU R231, [R1+0x2c] ;  /* 0x00002c0001e77983 */ /* 0x010eaa0000300800 */
[----:B------:R3:W-:Y:S01]  /*16cb0*/  MUFU.EX2 R230, R0 ;  /* 0x0000000000e67308 */ /* 0x0007e20000000800 */
[----:B------:R-:W-:Y:S01]  /*16cc0*/  FSEL R3, R3, RZ, P0 ;  /* 0x000000ff03037208 */ /* 0x000fe20000000000 */
[----:B------:R-:W4:Y:S01]  /*16cd0*/  LDL.LU R142, [R1+0x20] ;  /* 0x00002000018e7983 */ /* 0x000f220000300800 */
[----:B-1----:R-:W-:Y:S01]  /*16ce0*/  FFMA.FTZ R2, R20, UR10, -R13 ;  /* 0x0000000a14027c23 */ /* 0x002fe2000801080d */
[----:B---3--:R-:W-:-:S04]  /*16cf0*/  FFMA.FTZ R0, R21, UR10, -R12 ;  /* 0x0000000a15007c23 */ /* 0x008fc8000801080c */
[----:B------:R1:W-:Y:S08]  /*16d00*/  MUFU.EX2 R9, R0 ;  /* 0x0000000000097308 */ /* 0x0003f00000000800 */
[----:B------:R3:W-:Y:S01]  /*16d10*/  MUFU.EX2 R67, R2 ;  /* 0x0000000200437308 */ /* 0x0007e20000000800 */
[----:B-1----:R-:W-:-:S07]  /*16d20*/  FFMA.FTZ R0, R23, UR10, -R12 ;  /* 0x0000000a17007c23 */ /* 0x002fce000801080c */
[----:B------:R1:W-:Y:S01]  /*16d30*/  MUFU.EX2 R136, R0 ;  /* 0x0000000000887308 */ /* 0x0003e20000000800 */
[----:B---3--:R-:W-:-:S05]  /*16d40*/  FSEL R2, R133, RZ, P0 ;  /* 0x000000ff85027208 */ /* 0x008fca0000000000 */
[----:B------:R-:W-:Y:S01]  /*16d50*/  FADD.FTZ R2, R5, -R2 ;  /* 0x8000000205027221 */ /* 0x000fe20000010000 */
[----:B-1----:R-:W-:-:S04]  /*16d60*/  FFMA.FTZ R0, R18, UR10, -R12 ;  /* 0x0000000a12007c23 */ /* 0x002fc8000801080c */
[----:B------:R1:W-:Y:S02]  /*16d70*/  MUFU.EX2 R65, R0 ;  /* 0x0000000000417308 */ /* 0x0003e40000000800 */
[----:B-1----:R-:W-:-:S06]  /*16d80*/  FFMA.FTZ R0, R22, UR10, -R3 ;  /* 0x0000000a16007c23 */ /* 0x002fcc0008010803 */
[----:B------:R1:W-:Y:S02]  /*16d90*/  MUFU.EX2 R15, R0 ;  /* 0x00000000000f7308 */ /* 0x0003e40000000800 */
[----:B-1----:R-:W-:-:S06]  /*16da0*/  FMUL.FTZ R0, R2, UR10 ;  /* 0x0000000a02007c20 */ /* 0x002fcc0008410000 */
[----:B------:R-:W1:Y:S02]  /*16db0*/  MUFU.EX2 R0, R0 ;  /* 0x0000000000007308 */ /* 0x000e640000000800 */
[----:B-1----:R-:W-:Y:S01]  /*16dc0*/  FMUL.FTZ R32, R120, R0 ;  /* 0x0000000078207220 */ /* 0x002fe20000410000 */
[----:B------:R-:W-:Y:S02]  /*16dd0*/  IMAD.MOV.U32 R120, RZ, RZ, R10 ;  /* 0x000000ffff787224 */ /* 0x000fe400078e000a */
[----:B------:R-:W3:Y:S04]  /*16de0*/  LDL.LU R10, [R1+0x24] ;  /* 0x00002400010a7983 */ /* 0x000ee80000300800 */
[----:B------:R-:W1:Y:S02]  /*16df0*/  SHFL.BFLY PT, R4, R132, 0x1, 0x1f ;  /* 0x0c201f0084047f89 */ /* 0x000e6400000e0000 */
[----:B-1----:R-:W-:-:S04]  /*16e00*/  FMNMX.FTZ R132, R132, R4, !PT ;  /* 0x0000000484847209 */ /* 0x002fc80007810000 */
[C---:B------:R-:W-:Y:S01]  /*16e10*/  FSETP.NEU.FTZ.AND P0, PT, R132.reuse, -INF , PT ;  /* 0xff8000008400780b */ /* 0x040fe20003f1d000 */
[----:B------:R-:W-:Y:S01]  /*16e20*/  FMUL.FTZ R2, R132, UR10 ;  /* 0x0000000a84027c20 */ /* 0x000fe20008410000 */
[----:B------:R-:W-:-:S04]  /*16e30*/  FFMA.FTZ R4, R16, UR10, -R12 ;  /* 0x0000000a10047c23 */ /* 0x000fc8000801080c */
[----:B------:R-:W-:Y:S01]  /*16e40*/  FSEL R2, R2, RZ, P0 ;  /* 0x000000ff02027208 */ /* 0x000fe20000000000 */
[----:B------:R1:W-:Y:S01]  /*16e50*/  MUFU.EX2 R17, R4 ;  /* 0x0000000400117308 */ /* 0x0003e20000000800 */
[----:B------:R-:W-:-:S05]  /*16e60*/  FSEL R5, R132, RZ, P0 ;  /* 0x000000ff84057208 */ /* 0x000fca0000000000 */
[----:B------:R-:W-:-:S04]  /*16e70*/  FADD.FTZ R5, R6, -R5 ;  /* 0x8000000506057221 */ /* 0x000fc80000010000 */
[----:B------:R-:W-:Y:S01]  /*16e80*/  FMUL.FTZ R6, R5, UR10 ;  /* 0x0000000a05067c20 */ /* 0x000fe20008410000 */
[----:B-1----:R-:W-:-:S04]  /*16e90*/  FFMA.FTZ R4, R24, UR10, -R2 ;  /* 0x0000000a18047c23 */ /* 0x002fc80008010802 */
[----:B------:R1:W-:Y:S02]  /*16ea0*/  MUFU.EX2 R7, R4 ;  /* 0x0000000400077308 */ /* 0x0003e40000000800 */
[----:B-1----:R-:W-:-:S05]  /*16eb0*/  FSEL R4, R135, RZ, P2 ;  /* 0x000000ff87047208 */ /* 0x002fca0001000000 */
[----:B------:R-:W-:Y:S02]  /*16ec0*/  FADD.FTZ R5, R27, -R4 ;  /* 0x800000041b057221 */ /* 0x000fe40000010000 */
[----:B------:R-:W1:Y:S01]  /*16ed0*/  MUFU.EX2 R4, R6 ;  /* 0x0000000600047308 */ /* 0x000e620000000800 */
        /* <DEDUP_REMOVED lines=34> */
[----:B------:R-:W-:Y:S01]  /*17100*/  FFMA.FTZ R5, R26, UR10, -R3 ;  /* 0x0000000a1a057c23 */ /* 0x000fe20008010803 */
        /* <DEDUP_REMOVED lines=32> */
[----:B------:R-:W4:Y:S01]  /*17310*/  MUFU.EX2 R0, R0 ;  /* 0x0000000000007308 */ /* 0x000f220000000800 */
[----:B------:R-:W-:Y:S01]  /*17320*/  MOV R122, R17 ;  /* 0x00000011007a7202 */ /* 0x000fe20000000f00 */
[----:B--2---:R-:W-:Y:S01]  /*17330*/  FFMA.FTZ R224, R231, R4, R7 ;  /* 0x00000004e7e07223 */ /* 0x004fe20000010007 */
[----:B------:R-:W-:-:S05]  /*17340*/  FFMA.FTZ R4, R42, UR10, -R3 ;  /* 0x0000000a2a047c23 */ /* 0x000fca0008010803 */
[----:B------:R1:W2:Y:S08]  /*17350*/  MUFU.EX2 R231, R5 ;  /* 0x0000000500e77308 */ /* 0x0002b00000000800 */
[----:B------:R4:W-:Y:S01]  /*17360*/  MUFU.EX2 R229, R4 ;  /* 0x0000000400e57308 */ /* 0x0009e20000000800 */
[----:B-1----:R-:W-:-:S05]  /*17370*/  FSEL R5, R134, RZ, P1 ;  /* 0x000000ff86057208 */ /* 0x002fca0000800000 */
[----:B------:R-:W-:Y:S02]  /*17380*/  FADD.FTZ R5, R19, -R5 ;  /* 0x8000000513057221 */ /* 0x000fe40000010000 */
[----:B------:R-:W1:Y:S01]  /*17390*/  LDSM.16.MT88.4 R16, [R225+0xc000] ;  /* 0x00c00000e110783b */ /* 0x000e620000004200 */
[----:B----4-:R-:W-:-:S04]  /*173a0*/  FFMA.FTZ R4, R40, UR10, -R3 ;  /* 0x0000000a28047c23 */ /* 0x010fc80008010803 */
[----:B------:R4:W2:Y:S01]  /*173b0*/  MUFU.EX2 R42, R4 ;  /* 0x00000004002a7308 */ /* 0x0008a20000000800 */
[----:B------:R-:W-:Y:S01]  /*173c0*/  FMUL.FTZ R5, R5, UR10 ;  /* 0x0000000a05057c20 */ /* 0x000fe20008410000 */
[-C--:B------:R-:W-:Y:S01]  /*173d0*/  FFMA.FTZ R142, R142, R0.reuse, R8 ;  /* 0x000000008e8e7223 */ /* 0x080fe20000010008 */
[-C--:B------:R-:W-:Y:S01]  /*173e0*/  FMUL.FTZ R172, R172, R0.reuse ;  /* 0x00000000acac7220 */ /* 0x080fe20000410000 */
[-C--:B------:R-:W-:Y:S01]  /*173f0*/  FMUL.FTZ R173, R173, R0.reuse ;  /* 0x00000000adad7220 */ /* 0x080fe20000410000 */
[----:B------:R-:W-:Y:S01]  /*17400*/  FMUL.FTZ R168, R168, R0 ;  /* 0x00000000a8a87220 */ /* 0x000fe20000410000 */
[----:B----4-:R-:W-:-:S04]  /*17410*/  FFMA.FTZ R4, R44, UR10, -R2 ;  /* 0x0000000a2c047c23 */ /* 0x010fc80008010802 */
[----:B------:R4:W1:Y:S01]  /*17420*/  MUFU.EX2 R40, R4 ;  /* 0x0000000400287308 */ /* 0x0008620000000800 */
        /* <DEDUP_REMOVED lines=10> */
[----:B----4-:R-:W-:Y:S01]  /*174d0*/  FFMA.FTZ R4, R43, UR10, -R2 ;  /* 0x0000000a2b047c23 */ /* 0x010fe20008010802 */
[----:B------:R-:W-:-:S03]  /*174e0*/  FMUL.FTZ R149, R149, R0 ;  /* 0x0000000095957220 */ /* 0x000fc60000410000 */
[----:B------:R4:W-:Y:S01]  /*174f0*/  MUFU.EX2 R107, R4 ;  /* 0x00000004006b7308 */ /* 0x0009e20000000800 */
        /* <DEDUP_REMOVED lines=16> */
[-C--:B------:R-:W-:Y:S01]  /*17600*/  FMUL.FTZ R117, R117, R0.reuse ;  /* 0x0000000075757220 */ /* 0x080fe20000410000 */
[-C--:B------:R-:W-:Y:S01]  /*17610*/  FMUL.FTZ R128, R128, R0.reuse ;  /* 0x0000000080807220 */ /* 0x080fe20000410000 */
[----:B------:R-:W-:Y:S01]  /*17620*/  FMUL.FTZ R129, R129, R0 ;  /* 0x0000000081817220 */ /* 0x000fe20000410000 */
[----:B------:R2:W-:Y:S08]  /*17630*/  MUFU.EX2 R43, R4 ;  /* 0x00000004002b7308 */ /* 0x0005f00000000800 */
[----:B------:R1:W4:Y:S01]  /*17640*/  MUFU.EX2 R0, R5 ;  /* 0x0000000500007308 */ /* 0x0003220000000800 */
[----:B------:R-:W-:Y:S01]  /*17650*/  IMAD.MOV.U32 R22, RZ, RZ, R136 ;  /* 0x000000ffff167224 */ /* 0x000fe200078e0088 */
[----:B------:R-:W-:-:S02]  /*17660*/  MOV R109, R67 ;  /* 0x00000043006d7202 */ /* 0x000fc40000000f00 */
[----:B------:R-:W-:Y:S02]  /*17670*/  MOV R41, R65 ;  /* 0x0000004100297202 */ /* 0x000fe40000000f00 */
[----:B------:R-:W-:Y:S02]  /*17680*/  MOV R105, R11 ;  /* 0x0000000b00697202 */ /* 0x000fe40000000f00 */
[----:B------:R-:W-:Y:S02]  /*17690*/  F2FP.F16.F32.PACK_AB R8, R109, R8 ;  /* 0x000000086d08723e */ /* 0x000fe400000000ff */
[----:B------:R-:W-:Y:S02]  /*176a0*/  F2FP.F16.F32.PACK_AB R11, R122, R41 ;  /* 0x000000297a0b723e */ /* 0x000fe400000000ff */
[----:B--2---:R-:W-:Y:S02]  /*176b0*/  F2FP.F16.F32.PACK_AB R4, R231, R15 ;  /* 0x0000000fe704723e */ /* 0x004fe400000000ff */
[----:B------:R-:W-:-:S02]  /*176c0*/  F2FP.F16.F32.PACK_AB R6, R42, R229 ;  /* 0x000000e52a06723e */ /* 0x000fc400000000ff */
[----:B-1----:R-:W-:Y:S01]  /*176d0*/  F2FP.F16.F32.PACK_AB R5, R40, R7 ;  /* 0x000000072805723e */ /* 0x002fe200000000ff */
[-C--:B----4-:R-:W-:Y:S01]  /*176e0*/  FMUL.FTZ R174, R174, R0.reuse ;  /* 0x00000000aeae7220 */ /* 0x090fe20000410000 */
[-C--:B------:R-:W-:Y:S01]  /*176f0*/  FMUL.FTZ R175, R175, R0.reuse ;  /* 0x00000000afaf7220 */ /* 0x080fe20000410000 */
[----:B------:R-:W-:Y:S01]  /*17700*/  F2FP.F16.F32.PACK_AB R7, R43, R107 ;  /* 0x0000006b2b07723e */ /* 0x000fe200000000ff */
[-C--:B------:R-:W-:Y:S01]  /*17710*/  FMUL.FTZ R170, R170, R0.reuse ;  /* 0x00000000aaaa7220 */ /* 0x080fe20000410000 */
[-C--:B------:R-:W-:Y:S01]  /*17720*/  FMUL.FTZ R171, R171, R0.reuse ;  /* 0x00000000abab7220 */ /* 0x080fe20000410000 */
[----:B---3--:R-:W-:Y:S01]  /*17730*/  FFMA.FTZ R136, R10, R0, R9 ;  /* 0x000000000a887223 */ /* 0x008fe20000010009 */
[----:B------:R-:W-:Y:S02]  /*17740*/  F2FP.F16.F32.PACK_AB R9, R22, R9 ;  /* 0x000000091609723e */ /* 0x000fe400000000ff */
[----:B------:R-:W-:Y:S01]  /*17750*/  F2FP.F16.F32.PACK_AB R10, R230, R120 ;  /* 0x00000078e60a723e */ /* 0x000fe200000000ff */
[----:B------:R-:W-:Y:S01]  /*17760*/  IMAD.MOV.U32 R23, RZ, RZ, R58 ;  /* 0x000000ffff177224 */ /* 0x000fe200078e003a */
[----:B------:R-:W-:Y:S01]  /*17770*/  MOV R104, R59 ;  /* 0x0000003b00687202 */ /* 0x000fe20000000f00 */
[----:B------:R-:W-:Y:S01]  /*17780*/  HMMA.16816.F32 R204, R4, R16, R204 ;  /* 0x0000001004cc723c */ /* 0x000fe200000018cc */
[----:B------:R-:W-:-:S02]  /*17790*/  MOV R21, R57 ;  /* 0x0000003900157202 */ /* 0x000fc40000000f00 */
[----:B------:R-:W-:-:S03]  /*177a0*/  MOV R20, R56 ;  /* 0x0000003800147202 */ /* 0x000fc60000000f00 */
[----:B------:R-:W-:Y:S06]  /*177b0*/  HMMA.16816.F32 R172, R8, R16, R172 ;  /* 0x0000001008ac723c */ /* 0x000fec00000018ac */
[-C--:B------:R-:W-:Y:S06]  /*177c0*/  HMMA.16816.F32 R200, R4, R18.reuse, R200 ;  /* 0x0000001204c8723c */ /* 0x080fec00000018c8 */
[----:B------:R-:W-:Y:S01]  /*177d0*/  HMMA.16816.F32 R56, R8, R18, R168 ;  /* 0x000000120838723c */ /* 0x000fe200000018a8 */
[----:B------:R-:W1:Y:S01]  /*177e0*/  LDSM.16.MT88.4 R16, [R226+0xc000] ;  /* 0x00c00000e210783b */ /* 0x000e620000004200 */
[----:B------:R-:W-:-:S02]  /*177f0*/  IMAD.MOV.U32 R108, RZ, RZ, R64 ;  /* 0x000000ffff6c7224 */ /* 0x000fc400078e0040 */
        /* <DEDUP_REMOVED lines=12> */
[----:B------:R-:W-:Y:S02]  /*178c0*/  MOV R21, R63 ;  /* 0x0000003f00157202 */ /* 0x000fe40000000f00 */
[----:B------:R-:W-:Y:S01]  /*178d0*/  MOV R124, R62 ;  /* 0x0000003e007c7202 */ /* 0x000fe20000000f00 */
[-C--:B-1----:R-:W-:Y:S07]  /*178e0*/  HMMA.16816.F32 R64, R4, R16.reuse, R196 ;  /* 0x000000100440723c */ /* 0x082fee00000018c4 */
[----:B------:R-:W-:Y:S01]  /*178f0*/  MOV R197, R108 ;  /* 0x0000006c00c57202 */ /* 0x000fe20000000f00 */
[----:B------:R-:W-:Y:S01]  /*17900*/  IMAD.MOV.U32 R108, RZ, RZ, R104 ;  /* 0x000000ffff6c7224 */ /* 0x000fe200078e0068 */
[----:B------:R-:W-:Y:S01]  /*17910*/  MOV R104, R60 ;  /* 0x0000003c00687202 */ /* 0x000fe20000000f00 */
[----:B------:R-:W-:Y:S06]  /*17920*/  HMMA.16816.F32 R164, R8, R16, R164 ;  /* 0x0000001008a4723c */ /* 0x000fec00000018a4 */
[-C--:B------:R-:W-:Y:S06]  /*17930*/  HMMA.16816.F32 R60, R4, R18.reuse, R192 ;  /* 0x00000012043c723c */ /* 0x080fec00000018c0 */
[C---:B------:R-:W-:Y:S01]  /*17940*/  HMMA.16816.F32 R52, R8.reuse, R18, R160 ;  /* 0x000000120834723c */ /* 0x040fe200000018a0 */
[----:B------:R-:W1:Y:S01]  /*17950*/  LDSM.16.MT88.4 R16, [R228+0xc000] ;  /* 0x00c00000e410783b */ /* 0x000e620000004200 */
[-C--:B------:R-:W-:Y:S01]  /*17960*/  FMUL.FTZ R158, R158, R0.reuse ;  /* 0x000000009e9e7220 */ /* 0x080fe20000410000 */
[-C--:B------:R-:W-:Y:S01]  /*17970*/  FMUL.FTZ R159, R159, R0.reuse ;  /* 0x000000009f9f7220 */ /* 0x080fe20000410000 */
        /* <DEDUP_REMOVED lines=22> */
[----:B------:R-:W-:-:S03]  /*17ae0*/  FMUL.FTZ R71, R71, R0 ;  /* 0x0000000047477220 */ /* 0x000fc60000410000 */
[-C--:B-1----:R-:W-:Y:S06]  /*17af0*/  HMMA.16816.F32 R148, R8, R16.reuse, R148 ;  /* 0x000000100894723c */ /* 0x082fec0000001894 */
[C---:B------:R-:W-:Y:S06]  /*17b00*/  HMMA.16816.F32 R180, R4.reuse, R16, R180 ;  /* 0x0000001004b4723c */ /* 0x040fec00000018b4 */
[-C--:B------:R-:W-:Y:S06]  /*17b10*/  HMMA.16816.F32 R176, R4, R18.reuse, R176 ;  /* 0x0000001204b0723c */ /* 0x080fec00000018b0 */
[----:B------:R-:W-:Y:S01]  /*17b20*/  HMMA.16816.F32 R144, R8, R18, R144 ;  /* 0x000000120890723c */ /* 0x000fe20000001890 */
[----:B------:R-:W1:Y:S01]  /*17b30*/  LDSM.16.MT88.4 R16, [R225+0xe000] ;  /* 0x00e00000e110783b */ /* 0x000e620000004200 */
[----:B------:R-:W-:-:S02]  /*17b40*/  MOV R168, R42 ;  /* 0x0000002a00a87202 */ /* 0x000fc40000000f00 */
[----:B------:R-:W-:Y:S01]  /*17b50*/  MOV R42, R123 ;  /* 0x0000007b002a7202 */ /* 0x000fe20000000f00 */
[----:B------:R-:W-:Y:S01]  /*17b60*/  IMAD.MOV.U32 R188, RZ, RZ, R110 ;  /* 0x000000ffffbc7224 */ /* 0x000fe200078e006e */
[----:B------:R-:W-:Y:S01]  /*17b70*/  MOV R123, R111 ;  /* 0x0000006f007b7202 */ /* 0x000fe20000000f00 */
[----:B------:R-:W-:Y:S01]  /*17b80*/  FMUL.FTZ R82, R82, R0 ;  /* 0x0000000052527220 */ /* 0x000fe20000410000 */
[----:B------:R-:W-:Y:S01]  /*17b90*/  MOV R111, R106 ;  /* 0x0000006a006f7202 */ /* 0x000fe20000000f00 */
[----:B------:R-:W-:Y:S01]  /*17ba0*/  FMUL.FTZ R83, R83, R0 ;  /* 0x0000000053537220 */ /* 0x000fe20000410000 */
        /* <DEDUP_REMOVED lines=13> */
[----:B------:R-:W-:Y:S02]  /*17c80*/  MOV R71, R42 ;  /* 0x0000002a00477202 */ /* 0x000fe40000000f00 */
[----:B------:R-:W-:-:S02]  /*17c90*/  MOV R70, R123 ;  /* 0x0000007b00467202 */ /* 0x000fc40000000f00 */
[----:B------:R-:W-:Y:S01]  /*17ca0*/  MOV R42, R120 ;  /* 0x00000078002a7202 */ /* 0x000fe20000000f00 */
[----:B------:R-:W-:Y:S01]  /*17cb0*/  IMAD.MOV.U32 R68, RZ, RZ, R110 ;  /* 0x000000ffff447224 */ /* 0x000fe200078e006e */
[----:B------:R-:W-:Y:S01]  /*17cc0*/  HMMA.16816.F32 R120, R4, R16, R72 ;  /* 0x000000100478723c */ /* 0x000fe20000001848 */
[----:B------:R-:W-:-:S06]  /*17cd0*/  MOV R69, R111 ;  /* 0x0000006f00457202 */ /* 0x000fcc0000000f00 */
[----:B------:R-:W-:Y:S01]  /*17ce0*/  IMAD.MOV.U32 R74, RZ, RZ, R108 ;  /* 0x000000ffff4a7224 */ /* 0x000fe200078e006c */
        /* <DEDUP_REMOVED lines=8> */
[----:B------:R-:W-:Y:S01]  /*17d70*/  IMAD.MOV.U32 R196, RZ, RZ, R107 ;  /* 0x000000ffffc47224 */ /* 0x000fe200078e006b */
[----:B------:R-:W-:-:S02]  /*17d80*/  MOV R75, R106 ;  /* 0x0000006a004b7202 */ /* 0x000fc40000000f00 */
[----:B------:R-:W-:Y:S02]  /*17d90*/  MOV R194, R105 ;  /* 0x0000006900c27202 */ /* 0x000fe40000000f00 */
        /* <DEDUP_REMOVED lines=15> */
[-C--:B-1----:R-:W-:Y:S07]  /*17e90*/  HMMA.16816.F32 R88, R4, R16.reuse, R24 ;  /* 0x000000100458723c */ /* 0x082fee0000001818 */
[----:B------:R-:W-:Y:S01]  /*17ea0*/  MOV R26, R40 ;  /* 0x00000028001a7202 */ /* 0x000fe20000000f00 */
[----:B------:R-:W-:Y:S01]  /*17eb0*/  HMMA.16816.F32 R100, R8, R16, R100 ;  /* 0x000000100864723c */ /* 0x000fe20000001864 */
[----:B------:R-:W-:-:S03]  /*17ec0*/  MOV R27, R42 ;  /* 0x0000002a001b7202 */ /* 0x000fc60000000f00 */
[----:B------:R-:W-:Y:S02]  /*17ed0*/  FFMA.FTZ R0, R26, UR10, -R13 ;  /* 0x0000000a1a007c23 */ /* 0x000fe4000801080d */
[----:B------:R-:W-:Y:S01]  /*17ee0*/  HMMA.16816.F32 R84, R4, R18, R28 ;  /* 0x000000120454723c */ /* 0x000fe2000000181c */
[----:B------:R-:W-:Y:S01]  /*17ef0*/  MOV R26, R72 ;  /* 0x00000048001a7202 */ /* 0x000fe20000000f00 */
[----:B------:R-:W-:-:S04]  /*17f00*/  IMAD.MOV.U32 R72, RZ, RZ, R74 ;  /* 0x000000ffff487224 */ /* 0x000fc800078e004a */
[----:B------:R-:W-:Y:S01]  /*17f10*/  HMMA.16816.F32 R112, R8, R18, R112 ;  /* 0x000000120870723c */ /* 0x000fe20000001870 */
[----:B------:R-:W1:Y:S01]  /*17f20*/  LDSM.16.MT88.4 R16, [R227+0xe000] ;  /* 0x00e00000e310783b */ /* 0x000e620000004200 */
[----:B------:R-:W-:Y:S02]  /*17f30*/  MOV R74, R68 ;  /* 0x00000044004a7202 */ /* 0x000fe40000000f00 */
        /* <DEDUP_REMOVED lines=11> */
[----:B------:R2:W-:Y:S01]  /*17ff0*/  MUFU.EX2 R197, R0 ;  /* 0x0000000000c57308 */ /* 0x0005e20000000800 */
        /* <DEDUP_REMOVED lines=19> */
[C---:B-1----:R-:W-:Y:S01]  /*18130*/  HMMA.16816.F32 R80, R4.reuse, R16, R32 ;  /* 0x000000100450723c */ /* 0x042fe20000001820 */
[----:B------:R-:W-:Y:S01]  /*18140*/  MOV R189, R191 ;  /* 0x000000bf00bd7202 */ /* 0x000fe20000000f00 */
[----:B------:R-:W-:Y:S01]  /*18150*/  IMAD.MOV.U32 R162, RZ, RZ, R43 ;  /* 0x000000ffffa27224 */ /* 0x000fe200078e002b */
[----:B------:R-:W-:Y:S01]  /*18160*/  MOV R31, R25 ;  /* 0x00000019001f7202 */ /* 0x000fe20000000f00 */
[--C-:B------:R-:W-:Y:S01]  /*18170*/  FFMA.FTZ R214, R214, UR10, -R13.reuse ;  /* 0x0000000ad6d67c23 */ /* 0x100fe2000801080d */
[----:B------:R-:W-:Y:S01]  /*18180*/  MOV R188, R190 ;  /* 0x000000be00bc7202 */ /* 0x000fe20000000f00 */
[----:B------:R-:W-:Y:S01]  /*18190*/  IMAD.MOV.U32 R190, RZ, RZ, R160 ;  /* 0x000000ffffbe7224 */ /* 0x000fe200078e00a0 */
[----:B------:R-:W-:Y:S01]  /*181a0*/  MOV R191, R161 ;  /* 0x000000a100bf7202 */ /* 0x000fe20000000f00 */
[----:B------:R-:W-:Y:S01]  /*181b0*/  HMMA.16816.F32 R76, R4, R18, R36 ;  /* 0x00000012044c723c */ /* 0x000fe20000001824 */
[----:B------:R-:W-:Y:S01]  /*181c0*/  MOV R25, R27 ;  /* 0x0000001b00197202 */ /* 0x000fe20000000f00 */
[----:B------:R-:W-:Y:S01]  /*181d0*/  FFMA.FTZ R209, R209, UR10, -R13 ;  /* 0x0000000ad1d17c23 */ /* 0x000fe2000801080d */
[----:B------:R-:W-:Y:S01]  /*181e0*/  MOV R161, R192 ;  /* 0x000000c000a17202 */ /* 0x000fe20000000f00 */
[--C-:B------:R-:W-:Y:S01]  /*181f0*/  FFMA.FTZ R215, R215, UR10, -R12.reuse ;  /* 0x0000000ad7d77c23 */ /* 0x100fe2000801080c */
[----:B------:R-:W-:Y:S01]  /*18200*/  MOV R27, R73 ;  /* 0x00000049001b7202 */ /* 0x000fe20000000f00 */
[----:B------:R-:W-:Y:S01]  /*18210*/  FFMA.FTZ R210, R210, UR10, -R12 ;  /* 0x0000000ad2d27c23 */ /* 0x000fe2000801080c */
[----:B------:R-:W-:Y:S01]  /*18220*/  MOV R160, R163 ;  /* 0x000000a300a07202 */ /* 0x000fe20000000f00 */
[----:B------:R-:W-:Y:S01]  /*18230*/  IMAD.MOV.U32 R163, RZ, RZ, R198 ;  /* 0x000000ffffa37224 */ /* 0x000fe200078e00c6 */
[----:B------:R-:W-:Y:S01]  /*18240*/  MOV R192, R199 ;  /* 0x000000c700c07202 */ /* 0x000fe20000000f00 */
[--C-:B------:R-:W-:Y:S01]  /*18250*/  FFMA.FTZ R216, R216, UR10, -R3.reuse ;  /* 0x0000000ad8d87c23 */ /* 0x100fe20008010803 */
[----:B------:R-:W-:Y:S01]  /*18260*/  MOV R73, R75 ;  /* 0x0000004b00497202 */ /* 0x000fe20000000f00 */
[----:B------:R1:W2:Y:S01]  /*18270*/  MUFU.EX2 R198, R0 ;  /* 0x0000000000c67308 */ /* 0x0002a20000000800 */
        /* <DEDUP_REMOVED lines=9> */
[C---:B------:R-:W-:Y:S01]  /*18310*/  HMMA.16816.F32 R116, R8.reuse, R16, R116 ;  /* 0x000000100874723c */ /* 0x040fe20000001874 */
[--C-:B------:R-:W-:Y:S01]  /*18320*/  FFMA.FTZ R213, R213, UR10, -R2.reuse ;  /* 0x0000000ad5d57c23 */ /* 0x100fe20008010802 */
[----:B------:R-:W-:Y:S01]  /*18330*/  FFMA.FTZ R211, R211, UR10, -R2 ;  /* 0x0000000ad3d37c23 */ /* 0x000fe20008010802 */
[----:B------:R-:W-:Y:S01]  /*18340*/  FADD.FTZ R171, R171, R136 ;  /* 0x00000088abab7221 */ /* 0x000fe20000010000 */
[----:B------:R3:W5:Y:S01]  /*18350*/  LDL.LU R235, [R1+0xac] ;  /* 0x0000ac0001eb7983 */ /* 0x0007620000300800 */
[--C-:B-1----:R-:W-:Y:S01]  /*18360*/  FFMA.FTZ R0, R24, UR10, -R13.reuse ;  /* 0x0000000a18007c23 */ /* 0x102fe2000801080d */
[----:B------:R-:W-:Y:S01]  /*18370*/  IMAD.MOV.U32 R24, RZ, RZ, R26 ;  /* 0x000000ffff187224 */ /* 0x000fe200078e001a */
[----:B------:R-:W-:Y:S01]  /*18380*/  MOV R26, R72 ;  /* 0x00000048001a7202 */ /* 0x000fe20000000f00 */
[----:B------:R-:W-:Y:S01]  /*18390*/  IMAD.MOV.U32 R72, RZ, RZ, R74 ;  /* 0x000000ffff487224 */ /* 0x000fe200078e004a */
[----:B------:R1:W-:Y:S01]  /*183a0*/  MUFU.EX2 R199, R0 ;  /* 0x0000000000c77308 */ /* 0x0003e20000000800 */
[----:B------:R-:W-:Y:S01]  /*183b0*/  MOV R74, R68 ;  /* 0x00000044004a7202 */ /* 0x000fe20000000f00 */
[--C-:B------:R-:W-:Y:S01]  /*183c0*/  FFMA.FTZ R35, R221, UR10, -R13.reuse ;  /* 0x0000000add237c23 */ /* 0x100fe2000801080d */
[----:B------:R-:W-:Y:S01]  /*183d0*/  MOV R68, R188 ;  /* 0x000000bc00447202 */ /* 0x000fe20000000f00 */
[--C-:B------:R-:W-:Y:S01]  /*183e0*/  FFMA.FTZ R34, R217, UR10, -R13.reuse ;  /* 0x0000000ad9227c23 */ /* 0x100fe2000801080d */
[----:B------:R-:W-:Y:S01]  /*183f0*/  MOV R188, R190 ;  /* 0x000000be00bc7202 */ /* 0x000fe20000000f00 */
[--C-:B------:R-:W-:Y:S01]  /*18400*/  FFMA.FTZ R4, R15, UR10, -R2.reuse ;  /* 0x0000000a0f047c23 */ /* 0x100fe20008010802 */
[----:B------:R-:W-:Y:S01]  /*18410*/  MOV R190, R160 ;  /* 0x000000a000be7202 */ /* 0x000fe20000000f00 */
[----:B------:R-:W-:Y:S01]  /*18420*/  HMMA.16816.F32 R40, R8, R18, R128 ;  /* 0x000000120828723c */ /* 0x000fe20000001880 */
[----:B------:R-:W-:Y:S01]  /*18430*/  FFMA.FTZ R38, R222, UR10, -R2 ;  /* 0x0000000ade267c23 */ /* 0x000fe20008010802 */
[----:B------:R-:W-:Y:S01]  /*18440*/  MUFU.EX2 R214, R214 ;  /* 0x000000d600d67308 */ /* 0x000fe20000000800 */
[----:B------:R3:W5:Y:S01]  /*18450*/  LDL.LU R234, [R1+0xa8] ;  /* 0x0000a80001ea7983 */ /* 0x0007620000300800 */
[----:B-1----:R-:W-:Y:S01]  /*18460*/  FFMA.FTZ R0, R31, UR10, -R13 ;  /* 0x0000000a1f007c23 */ /* 0x002fe2000801080d */
        /* <DEDUP_REMOVED lines=13> */
[----:B------:R1:W-:Y:S01]  /*18540*/  MUFU.EX2 R5, R0 ;  /* 0x0000000000057308 */ /* 0x0003e20000000800 */
[----:B------:R-:W-:-:S02]  /*18550*/  MOV R192, R233 ;  /* 0x000000e900c07202 */ /* 0x000fc40000000f00 */
[----:B------:R-:W-:Y:S01]  /*18560*/  MOV R188, R189 ;  /* 0x000000bd00bc7202 */ /* 0x000fe20000000f00 */
[----:B------:R-:W-:Y:S01]  /*18570*/  IMAD.MOV.U32 R30, RZ, RZ, R24 ;  /* 0x000000ffff1e7224 */ /* 0x000fe200078e0018 */
[----:B------:R-:W-:Y:S01]  /*18580*/  MOV R189, R190 ;  /* 0x000000be00bd7202 */ /* 0x000fe20000000f00 */
[----:B------:R-:W-:Y:S01]  /*18590*/  IMAD.MOV.U32 R190, RZ, RZ, R191 ;  /* 0x000000ffffbe7224 */ /* 0x000fe200078e00bf */
[----:B------:R-:W-:Y:S01]  /*185a0*/  MOV R191, R161 ;  /* 0x000000a100bf7202 */ /* 0x000fe20000000f00 */
[----:B------:R-:W-:Y:S01]  /*185b0*/  MUFU.EX2 R209, R209 ;  /* 0x000000d100d17308 */ /* 0x000fe20000000800 */
[----:B------:R-:W-:Y:S01]  /*185c0*/  MOV R161, R192 ;  /* 0x000000c000a17202 */ /* 0x000fe20000000f00 */
[----:B------:R3:W5:Y:S01]  /*185d0*/  LDL.LU R233, [R1+0xa4] ;  /* 0x0000a40001e97983 */ /* 0x0007620000300800 */
[----:B------:R-:W-:Y:S01]  /*185e0*/  MOV R24, R26 ;  /* 0x0000001a00187202 */ /* 0x000fe20000000f00 */
[----:B-1----:R-:W-:Y:S01]  /*185f0*/  FFMA.FTZ R0, R31, UR10, -R12 ;  /* 0x0000000a1f007c23 */ /* 0x002fe2000801080c */
[----:B------:R-:W-:-:S02]  /*18600*/  MOV R31, R25 ;  /* 0x00000019001f7202 */ /* 0x000fc40000000f00 */
[----:B------:R-:W-:Y:S02]  /*18610*/  MOV R25, R27 ;  /* 0x0000001b00197202 */ /* 0x000fe40000000f00 */
        /* <DEDUP_REMOVED lines=10> */
[----:B------:R1:W-:Y:S01]  /*186c0*/  MUFU.EX2 R194, R0 ;  /* 0x0000000000c27308 */ /* 0x0003e20000000800 */
[----:B------:R-:W-:Y:S01]  /*186d0*/  MOV R68, R188 ;  /* 0x000000bc00447202 */ /* 0x000fe20000000f00 */
[----:B------:R-:W-:Y:S01]  /*186e0*/  IMAD.MOV.U32 R188, RZ, RZ, R190 ;  /* 0x000000ffffbc7224 */ /* 0x000fe200078e00be */
[----:B------:R-:W-:Y:S01]  /*186f0*/  MOV R190, R191 ;  /* 0x000000bf00be7202 */ /* 0x000fe20000000f00 */
[----:B------:R3:W5:Y:S01]  /*18700*/  LDL.LU R232, [R1+0xa0] ;  /* 0x0000a00001e87983 */ /* 0x0007620000300800 */
[----:B------:R-:W-:-:S02]  /*18710*/  MOV R191, R192 ;  /* 0x000000c000bf7202 */ /* 0x000fc40000000f00 */
[----:B------:R-:W-:Y:S01]  /*18720*/  MOV R29, R31 ;  /* 0x0000001f001d7202 */ /* 0x000fe20000000f00 */
        /* <DEDUP_REMOVED lines=12> */
[----:B------:R-:W-:Y:S01]  /*187f0*/  MOV R24, R26 ;  /* 0x0000001a00187202 */ /* 0x000fe20000000f00 */
[----:B------:R1:W4:Y:S01]  /*18800*/  MUFU.EX2 R195, R0 ;  /* 0x0000000000c37308 */ /* 0x0003220000000800 */
[----:B------:R-:W-:Y:S02]  /*18810*/  MOV R26, R72 ;  /* 0x00000048001a7202 */ /* 0x000fe40000000f00 */
        /* <DEDUP_REMOVED lines=8> */
[----:B-1----:R-:W-:Y:S01]  /*188a0*/  FFMA.FTZ R0, R29, UR10, -R12 ;  /* 0x0000000a1d007c23 */ /* 0x002fe2000801080c */
[----:B------:R-:W-:Y:S01]  /*188b0*/  IMAD.MOV.U32 R29, RZ, RZ, R31 ;  /* 0x000000ffff1d7224 */ /* 0x000fe200078e001f */
[----:B------:R-:W-:Y:S02]  /*188c0*/  MOV R73, R75 ;  /* 0x0000004b00497202 */ /* 0x000fe40000000f00 */
[----:B--2---:R-:W-:Y:S01]  /*188d0*/  F2FP.F16.F32.PACK_AB R8, R198, R197 ;  /* 0x000000c5c608723e */ /* 0x004fe200000000ff */
[----:B------:R1:W-:Y:S01]  /*188e0*/  MUFU.EX2 R196, R0 ;  /* 0x0000000000c47308 */ /* 0x0003e20000000800 */
        /* <DEDUP_REMOVED lines=8> */
[----:B------:R-:W-:Y:S01]  /*18970*/  MOV R192, R230 ;  /* 0x000000e600c07202 */ /* 0x000fe20000000f00 */
[----:B------:R-:W-:Y:S01]  /*18980*/  FADD.FTZ R188, R188, R142 ;  /* 0x0000008ebcbc7221 */ /* 0x000fe20000010000 */
[----:B------:R-:W-:Y:S01]  /*18990*/  MUFU.EX2 R215, R215 ;  /* 0x000000d700d77308 */ /* 0x000fe20000000800 */
[----:B------:R3:W5:Y:S01]  /*189a0*/  LDL.LU R231, [R1+0x9c] ;  /* 0x00009c0001e77983 */ /* 0x0007620000300800 */
[----:B-1----:R-:W-:Y:S01]  /*189b0*/  FFMA.FTZ R0, R28, UR10, -R12 ;  /* 0x0000000a1c007c23 */ /* 0x002fe2000801080c */
[----:B------:R-:W-:Y:S01]  /*189c0*/  IMAD.MOV.U32 R28, RZ, RZ, R29 ;  /* 0x000000ffff1c7224 */ /* 0x000fe200078e001d */
[----:B------:R-:W-:-:S04]  /*189d0*/  MOV R29, R30 ;  /* 0x0000001e001d7202 */ /* 0x000fc80000000f00 */
[----:B------:R-:W-:Y:S01]  /*189e0*/  MUFU.EX2 R210, R210 ;  /* 0x000000d200d27308 */ /* 0x000fe20000000800 */
[----:B------:R-:W-:Y:S01]  /*189f0*/  MOV R30, R31 ;  /* 0x0000001f001e7202 */ /* 0x000fe20000000f00 */
[----:B------:R3:W5:Y:S01]  /*18a00*/  LDL.LU R230, [R1+0x98] ;  /* 0x0000980001e67983 */ /* 0x0007620000300800 */
[----:B------:R-:W-:Y:S01]  /*18a10*/  MOV R31, R24 ;  /* 0x00000018001f7202 */ /* 0x000fe20000000f00 */
[----:B------:R-:W-:Y:S01]  /*18a20*/  IMAD.MOV.U32 R24, RZ, RZ, R25 ;  /* 0x000000ffff187224 */ /* 0x000fe200078e0019 */
[----:B------:R-:W-:-:S03]  /*18a30*/  MOV R25, R26 ;  /* 0x0000001a00197202 */ /* 0x000fc60000000f00 */
[----:B------:R1:W2:Y:S01]  /*18a40*/  MUFU.EX2 R6, R0 ;  /* 0x0000000000067308 */ /* 0x0002a20000000800 */
[----:B------:R-:W-:Y:S02]  /*18a50*/  MOV R75, R71 ;  /* 0x00000047004b7202 */ /* 0x000fe40000000f00 */
[----:B------:R-:W-:Y:S02]  /*18a60*/  MOV R26, R27 ;  /* 0x0000001b001a7202 */ /* 0x000fe40000000f00 */
[----:B------:R-:W-:Y:S01]  /*18a70*/  MOV R27, R72 ;  /* 0x00000048001b7202 */ /* 0x000fe20000000f00 */
[----:B------:R-:W-:Y:S01]  /*18a80*/  IMAD.MOV.U32 R72, RZ, RZ, R73 ;  /* 0x000000ffff487224 */ /* 0x000fe200078e0049 */
[----:B------:R-:W-:Y:S02]  /*18a90*/  MOV R71, R192 ;  /* 0x000000c000477202 */ /* 0x000fe40000000f00 */
[----:B------:R-:W-:Y:S02]  /*18aa0*/  MOV R192, R229 ;  /* 0x000000e500c07202 */ /* 0x000fe40000000f00 */
[----:B------:R-:W-:Y:S01]  /*18ab0*/  MOV R73, R74 ;  /* 0x0000004a00497202 */ /* 0x000fe20000000f00 */
[----:B------:R-:W-:Y:S01]  /*18ac0*/  MUFU.EX2 R216, R216 ;  /* 0x000000d800d87308 */ /* 0x000fe20000000800 */
[----:B-1----:R-:W-:Y:S01]  /*18ad0*/  FFMA.FTZ R0, R28, UR10, -R3 ;  /* 0x0000000a1c007c23 */ /* 0x002fe20008010803 */
[----:B------:R-:W-:Y:S01]  /*18ae0*/  IMAD.MOV.U32 R28, RZ, RZ, R29 ;  /* 0x000000ffff1c7224 */ /* 0x000fe200078e001d */
[----:B------:R-:W-:-:S05]  /*18af0*/  MOV R29, R30 ;  /* 0x0000001e001d7202 */ /* 0x000fca0000000f00 */
[----:B------:R-:W-:Y:S01]  /*18b00*/  MUFU.EX2 R212, R212 ;  /* 0x000000d400d47308 */ /* 0x000fe20000000800 */
[----:B------:R-:W-:Y:S01]  /*18b10*/  MOV R30, R31 ;  /* 0x0000001f001e7202 */ /* 0x000fe20000000f00 */
[----:B------:R3:W5:Y:S01]  /*18b20*/  LDL.LU R229, [R1+0x94] ;  /* 0x0000940001e57983 */ /* 0x0007620000300800 */
[----:B------:R-:W-:Y:S01]  /*18b30*/  MOV R31, R24 ;  /* 0x00000018001f7202 */ /* 0x000fe20000000f00 */
[----:B------:R-:W-:Y:S01]  /*18b40*/  IMAD.MOV.U32 R24, RZ, RZ, R25 ;  /* 0x000000ffff187224 */ /* 0x000fe200078e0019 */
[----:B------:R-:W-:Y:S02]  /*18b50*/  MOV R74, R75 ;  /* 0x0000004b004a7202 */ /* 0x000fe40000000f00 */
[----:B------:R-:W-:Y:S01]  /*18b60*/  MOV R75, R68 ;  /* 0x00000044004b7202 */ /* 0x000fe20000000f00 */
[----:B------:R-:W-:Y:S01]  /*18b70*/  IMAD.MOV.U32 R68, RZ, RZ, R191 ;  /* 0x000000ffff447224 */ /* 0x000fe200078e00bf */
[----:B------:R-:W-:Y:S02]  /*18b80*/  MOV R25, R26 ;  /* 0x0000001a00197202 */ /* 0x000fe40000000f00 */
[----:B------:R-:W-:-:S02]  /*18b90*/  MOV R26, R27 ;  /* 0x0000001b001a7202 */ /* 0x000fc40000000f00 */
[----:B------:R-:W-:Y:S02]  /*18ba0*/  MOV R191, R192 ;  /* 0x000000c000bf7202 */ /* 0x000fe40000000f00 */
[----:B------:R-:W-:Y:S01]  /*18bb0*/  MOV R27, R72 ;  /* 0x00000048001b7202 */ /* 0x000fe20000000f00 */
[----:B------:R-:W-:Y:S01]  /*18bc0*/  IMAD.MOV.U32 R72, RZ, RZ, R73 ;  /* 0x000000ffff487224 */ /* 0x000fe200078e0049 */
[----:B------:R-:W-:Y:S02]  /*18bd0*/  MOV R192, R193 ;  /* 0x000000c100c07202 */ /* 0x000fe40000000f00 */
[----:B------:R-:W-:Y:S02]  /*18be0*/  MOV R193, R224 ;  /* 0x000000e000c17202 */ /* 0x000fe40000000f00 */
[----:B------:R-:W-:Y:S01]  /*18bf0*/  MOV R73, R74 ;  /* 0x0000004a00497202 */ /* 0x000fe20000000f00 */
[--C-:B------:R-:W-:Y:S01]  /*18c00*/  FFMA.FTZ R36, R30, UR10, -R13.reuse ;  /* 0x0000000a1e247c23 */ /* 0x100fe2000801080d */
[----:B------:R-:W-:Y:S01]  /*18c10*/  MOV R74, R75 ;  /* 0x0000004b004a7202 */ /* 0x000fe20000000f00 */
[----:B------:R-:W-:Y:S01]  /*18c20*/  FFMA.FTZ R37, R29, UR10, -R13 ;  /* 0x0000000a1d257c23 */ /* 0x000fe2000801080d */
[----:B------:R-:W-:Y:S01]  /*18c30*/  MOV R75, R68 ;  /* 0x00000044004b7202 */ /* 0x000fe20000000f00 */
[----:B------:R-:W-:Y:S01]  /*18c40*/  IMAD.MOV.U32 R68, RZ, RZ, R191 ;  /* 0x000000ffff447224 */ /* 0x000fe200078e00bf */
[----:B------:R-:W-:Y:S01]  /*18c50*/  MOV R191, R192 ;  /* 0x000000c000bf7202 */ /* 0x000fe20000000f00 */
[----:B------:R-:W-:Y:S01]  /*18c60*/  MUFU.EX2 R208, R208 ;  /* 0x000000d000d07308 */ /* 0x000fe20000000800 */
[----:B------:R-:W-:Y:S01]  /*18c70*/  MOV R192, R193 ;  /* 0x000000c100c07202 */ /* 0x000fe20000000f00 */
[----:B------:R3:W5:Y:S06]  /*18c80*/  LDL.LU R224, [R1+0x90] ;  /* 0x0000900001e07983 */ /* 0x00076c0000300800 */
[----:B------:R1:W-:Y:S01]  /*18c90*/  MUFU.EX2 R193, R0 ;  /* 0x0000000000c17308 */ /* 0x0003e20000000800 */
[----:B------:R-:W-:-:S02]  /*18ca0*/  MOV R30, R26 ;  /* 0x0000001a001e7202 */ /* 0x000fc40000000f00 */
[----:B------:R-:W-:Y:S02]  /*18cb0*/  MOV R29, R25 ;  /* 0x00000019001d7202 */ /* 0x000fe40000000f00 */
[----:B------:R-:W-:Y:S02]  /*18cc0*/  MOV R26, R74 ;  /* 0x0000004a001a7202 */ /* 0x000fe40000000f00 */
[----:B------:R-:W-:Y:S01]  /*18cd0*/  MOV R25, R73 ;  /* 0x0000004900197202 */ /* 0x000fe20000000f00 */
[----:B------:R-:W-:Y:S01]  /*18ce0*/  IMAD.MOV.U32 R73, RZ, RZ, R68 ;  /* 0x000000ffff497224 */ /* 0x000fe200078e0044 */
[----:B------:R-:W-:Y:S01]  /*18cf0*/  MOV R74, R191 ;  /* 0x000000bf004a7202 */ /* 0x000fe20000000f00 */
[----:B-1----:R-:W-:Y:S01]  /*18d00*/  FFMA.FTZ R0, R28, UR10, -R3 ;  /* 0x0000000a1c007c23 */ /* 0x002fe20008010803 */
[----:B------:R-:W-:Y:S01]  /*18d10*/  MOV R28, R31 ;  /* 0x0000001f001c7202 */ /* 0x000fe20000000f00 */
[----:B------:R-:W-:Y:S01]  /*18d20*/  IMAD.MOV.U32 R31, RZ, RZ, R24 ;  /* 0x000000ffff1f7224 */ /* 0x000fe200078e0018 */
[----:B------:R-:W-:Y:S01]  /*18d30*/  MOV R24, R27 ;  /* 0x0000001b00187202 */ /* 0x000fe20000000f00 */
[----:B------:R-:W-:Y:S01]  /*18d40*/  IMAD.MOV.U32 R27, RZ, RZ, R72 ;  /* 0x000000ffff1b7224 */ /* 0x000fe200078e0048 */
[----:B------:R-:W-:-:S02]  /*18d50*/  MOV R72, R75 ;  /* 0x0000004b00487202 */ /* 0x000fc40000000f00 */
[----:B------:R-:W-:Y:S02]  /*18d60*/  MOV R75, R192 ;  /* 0x000000c0004b7202 */ /* 0x000fe40000000f00 */
[----:B------:R1:W4:Y:S01]  /*18d70*/  MUFU.EX2 R192, R0 ;  /* 0x0000000000c07308 */ /* 0x0003220000000800 */
[----:B------:R-:W-:Y:S02]  /*18d80*/  MOV R68, R169 ;  /* 0x000000a900447202 */ /* 0x000fe40000000f00 */
[----:B------:R-:W-:Y:S01]  /*18d90*/  MOV R39, R72 ;  /* 0x0000004800277202 */ /* 0x000fe20000000f00 */
[----:B------:R-:W-:Y:S01]  /*18da0*/  IMAD.MOV.U32 R72, RZ, RZ, R74 ;  /* 0x000000ffff487224 */ /* 0x000fe200078e004a */
[----:B------:R-:W-:Y:S01]  /*18db0*/  MOV R74, R68 ;  /* 0x00000044004a7202 */ /* 0x000fe20000000f00 */
[----:B------:R-:W-:Y:S01]  /*18dc0*/  FFMA.FTZ R32, R28, UR10, -R12 ;  /* 0x0000000a1c207c23 */ /* 0x000fe2000801080c */
[----:B------:R-:W-:Y:S01]  /*18dd0*/  MOV R68, R69 ;  /* 0x0000004500447202 */ /* 0x000fe20000000f00 */
[----:B------:R-:W-:Y:S01]  /*18de0*/  IMAD.MOV.U32 R69, RZ, RZ, R70 ;  /* 0x000000ffff457224 */ /* 0x000fe200078e0046 */
[----:B------:R-:W-:Y:S01]  /*18df0*/  MOV R28, R30 ;  /* 0x0000001e001c7202 */ /* 0x000fe20000000f00 */
[----:B-1----:R-:W-:-:S04]  /*18e00*/  FFMA.FTZ R0, R170, UR10, -R3 ;  /* 0x0000000aaa007c23 */ /* 0x002fc80008010803 */
[----:B------:R1:W-:Y:S01]  /*18e10*/  MUFU.EX2 R191, R0 ;  /* 0x0000000000bf7308 */ /* 0x0003e20000000800 */
[----:B------:R-:W-:Y:S01]  /*18e20*/  IMAD.MOV.U32 R33, RZ, RZ, R29 ;  /* 0x000000ffff217224 */ /* 0x000fe200078e001d */
[----:B------:R-:W-:Y:S01]  /*18e30*/  MOV R70, R162 ;  /* 0x000000a200467202 */ /* 0x000fe20000000f00 */
[--C-:B------:R-:W-:Y:S01]  /*18e40*/  FFMA.FTZ R169, R139, UR10, -R13.reuse ;  /* 0x0000000a8ba97c23 */ /* 0x100fe2000801080d */
[----:B------:R-:W-:Y:S01]  /*18e50*/  FFMA.FTZ R170, R14, UR10, -R13 ;  /* 0x0000000a0eaa7c23 */ /* 0x000fe2000801080d */
[--C-:B------:R-:W-:Y:S01]  /*18e60*/  FFMA.FTZ R31, R31, UR10, -R12.reuse ;  /* 0x0000000a1f1f7c23 */ /* 0x100fe2000801080c */
[--C-:B------:R-:W-:Y:S01]  /*18e70*/  FFMA.FTZ R30, R223, UR10, -R12.reuse ;  /* 0x0000000adf1e7c23 */ /* 0x100fe2000801080c */
[--C-:B------:R-:W-:Y:S01]  /*18e80*/  FFMA.FTZ R29, R218, UR10, -R12.reuse ;  /* 0x0000000ada1d7c23 */ /* 0x100fe2000801080c */
[----:B------:R-:W-:Y:S01]  /*18e90*/  FFMA.FTZ R162, R137, UR10, -R12 ;  /* 0x0000000a89a27c23 */ /* 0x000fe2000801080c */
[----:B-1----:R-:W-:Y:S01]  /*18ea0*/  FFMA.FTZ R0, R25, UR10, -R3 ;  /* 0x0000000a19007c23 */ /* 0x002fe20008010803 */
[----:B------:R-:W-:-:S02]  /*18eb0*/  MOV R25, R73 ;  /* 0x0000004900197202 */ /* 0x000fc40000000f00 */
[----:B------:R-:W-:Y:S02]  /*18ec0*/  MOV R73, R75 ;  /* 0x0000004b00497202 */ /* 0x000fe40000000f00 */
[----:B------:R-:W-:Y:S01]  /*18ed0*/  MOV R75, R168 ;  /* 0x000000a8004b7202 */ /* 0x000fe20000000f00 */
[----:B------:R-:W-:Y:S02]  /*18ee0*/  FFMA.FTZ R168, R140, UR10, -R12 ;  /* 0x0000000a8ca87c23 */ /* 0x000fe4000801080c */
[----:B------:R-:W1:Y:S01]  /*18ef0*/  LDSM.16.MT88.4 R12, [R225+0xc800] ;  /* 0x00c80000e10c783b */ /* 0x000e620000004200 */
        /* <DEDUP_REMOVED lines=8> */
[----:B------:R-:W-:Y:S01]  /*18f80*/  FFMA.FTZ R161, R138, UR10, -R3 ;  /* 0x0000000a8aa17c23 */ /* 0x000fe20008010803 */
[----:B--2---:R-:W-:Y:S01]  /*18f90*/  MOV R218, R6 ;  /* 0x0000000600da7202 */ /* 0x004fe20000000f00 */
[----:B---3--:R-:W-:Y:S01]  /*18fa0*/  FFMA.FTZ R0, R33, UR10, -R2 ;  /* 0x0000000a21007c23 */ /* 0x008fe20008010802 */
[----:B------:R-:W-:Y:S01]  /*18fb0*/  MOV R33, R24 ;  /* 0x0000001800217202 */ /* 0x000fe20000000f00 */
[----:B------:R-:W-:-:S02]  /*18fc0*/  IMAD.MOV.U32 R24, RZ, RZ, R27 ;  /* 0x000000ffff187224 */ /* 0x000fc400078e001b */
[----:B------:R-:W-:Y:S02]  /*18fd0*/  FFMA.FTZ R27, R190, UR10, -R3 ;  /* 0x0000000abe1b7c23 */ /* 0x000fe40008010803 */
[----:B------:R2:W-:Y:S01]  /*18fe0*/  MUFU.EX2 R190, R0 ;  /* 0x0000000000be7308 */ /* 0x0005e20000000800 */
[----:B------:R-:W-:Y:S01]  /*18ff0*/  FFMA.FTZ R3, R33, UR10, -R2 ;  /* 0x0000000a21037c23 */ /* 0x000fe20008010802 */
[----:B------:R-:W-:Y:S02]  /*19000*/  MOV R6, R72 ;  /* 0x0000004800067202 */ /* 0x000fe40000000f00 */
[----:B------:R-:W-:Y:S01]  /*19010*/  MOV R72, R74 ;  /* 0x0000004a00487202 */ /* 0x000fe20000000f00 */
[----:B------:R-:W-:-:S03]  /*19020*/  IMAD.MOV.U32 R74, RZ, RZ, R189 ;  /* 0x000000ffff4a7224 */ /* 0x000fc600078e00bd */
[----:B------:R4:W3:Y:S01]  /*19030*/  MUFU.EX2 R189, R4 ;  /* 0x0000000400bd7308 */ /* 0x0008e20000000800 */
[----:B--2---:R-:W-:-:S07]  /*19040*/  FFMA.FTZ R0, R24, UR10, -R2 ;  /* 0x0000000a18007c23 */ /* 0x004fce0008010802 */
[----:B------:R-:W-:Y:S08]  /*19050*/  MUFU.EX2 R128, R3 ;  /* 0x0000000300807308 */ /* 0x000ff00000000800 */
[----:B------:R-:W2:Y:S01]  /*19060*/  MUFU.EX2 R0, R0 ;  /* 0x0000000000007308 */ /* 0x000ea20000000800 */
[----:B------:R-:W-:Y:S01]  /*19070*/  MOV R17, R39 ;  /* 0x0000002700117202 */ /* 0x000fe20000000f00 */
[----:B------:R-:W-:Y:S01]  /*19080*/  IMAD.MOV.U32 R217, RZ, RZ, R6 ;  /* 0x000000ffffd97224 */ /* 0x000fe200078e0006 */
[----:B------:R-:W-:-:S02]  /*19090*/  MOV R139, R5 ;  /* 0x00000005008b7202 */ /* 0x000fc40000000f00 */
[----:B------:R-:W-:Y:S02]  /*190a0*/  MOV R129, R7 ;  /* 0x0000000700817202 */ /* 0x000fe40000000f00 */
[----:B------:R-:W-:Y:S02]  /*190b0*/  F2FP.F16.F32.PACK_AB R10, R140, R199 ;  /* 0x000000c78c0a723e */ /* 0x000fe400000000ff */
[----:B------:R-:W-:Y:S02]  /*190c0*/  F2FP.F16.F32.PACK_AB R11, R218, R196 ;  /* 0x000000c4da0b723e */ /* 0x000fe400000000ff */
[----:B----4-:R-:W-:Y:S02]  /*190d0*/  F2FP.F16.F32.PACK_AB R4, R192, R193 ;  /* 0x000000c1c004723e */ /* 0x010fe400000000ff */
[----:B---3--:R-:W-:Y:S02]  /*190e0*/  F2FP.F16.F32.PACK_AB R5, R189, R190 ;  /* 0x000000bebd05723e */ /* 0x008fe400000000ff */
[----:B------:R-:W-:-:S02]  /*190f0*/  F2FP.F16.F32.PACK_AB R6, R223, R191 ;  /* 0x000000bfdf06723e */ /* 0x000fc400000000ff */
[----:B--2---:R-:W-:Y:S02]  /*19100*/  F2FP.F16.F32.PACK_AB R7, R0, R128 ;  /* 0x000000800007723e */ /* 0x004fe400000000ff */
[----:B------:R-:W-:Y:S02]  /*19110*/  MOV R221, R17 ;  /* 0x0000001100dd7202 */ /* 0x000fe40000000f00 */
[----:B------:R-:W2:Y:S01]  /*19120*/  LDSM.16.MT88.4 R16, [R226+0xc800] ;  /* 0x00c80000e210783b */ /* 0x000ea20000004200 */
[-C--:B-1----:R-:W-:Y:S06]  /*19130*/  HMMA.16816.F32 R172, R8, R12.reuse, R172 ;  /* 0x0000000c08ac723c */ /* 0x082fec00000018ac */
[C---:B------:R-:W-:Y:S06]  /*19140*/  HMMA.16816.F32 R204, R4.reuse, R12, R204 ;  /* 0x0000000c04cc723c */ /* 0x040fec00000018cc */
[-C--:B------:R-:W-:Y:S06]  /*19150*/  HMMA.16816.F32 R200, R4, R14.reuse, R200 ;  /* 0x0000000e04c8723c */ /* 0x080fec00000018c8 */
[C---:B------:R-:W-:Y:S01]  /*19160*/  HMMA.16816.F32 R56, R8.reuse, R14, R56 ;  /* 0x0000000e0838723c */ /* 0x040fe20000001838 */
[----:B------:R-:W1:Y:S01]  /*19170*/  LDSM.16.MT88.4 R12, [R228+0xc800] ;  /* 0x00c80000e40c783b */ /* 0x000e620000004200 */
[----:B------:R-:W-:Y:S01]  /*19180*/  MOV R130, R72 ;  /* 0x0000004800827202 */ /* 0x000fe20000000f00 */
[----:B------:R-:W-:Y:S01]  /*19190*/  FADD.FTZ R3, R74, R73 ;  /* 0x000000494a037221 */ /* 0x000fe20000010000 */
[----:B------:R-:W-:Y:S01]  /*191a0*/  MOV R131, R75 ;  /* 0x0000004b00837202 */ /* 0x000fe20000000f00 */
[----:B------:R-:W-:Y:S01]  /*191b0*/  FFMA.FTZ R39, R219, UR10, -R2 ;  /* 0x0000000adb277c23 */ /* 0x000fe20008010802 */
[----:B------:R-:W-:Y:S01]  /*191c0*/  MOV R219, R68 ;  /* 0x0000004400db7202 */ /* 0x000fe20000000f00 */
[----:B------:R-:W-:Y:S01]  /*191d0*/  IMAD.MOV.U32 R222, RZ, RZ, R69 ;  /* 0x000000ffffde7224 */ /* 0x000fe200078e0045 */
[----:B------:R-:W-:Y:S01]  /*191e0*/  MOV R220, R71 ;  /* 0x0000004700dc7202 */ /* 0x000fe20000000f00 */
[----:B--2---:R-:W-:Y:S07]  /*191f0*/  HMMA.16816.F32 R72, R8, R16, R164 ;  /* 0x000000100848723c */ /* 0x004fee00000018a4 */
[----:B------:R-:W-:-:S02]  /*19200*/  MOV R165, R218 ;  /* 0x000000da00a57202 */ /* 0x000fc40000000f00 */
[----:B------:R-:W-:Y:S01]  /*19210*/  MOV R218, R70 ;  /* 0x0000004600da7202 */ /* 0x000fe20000000f00 */
        /* <DEDUP_REMOVED lines=8> */
[----:B------:R-:W2:Y:S01]  /*192a0*/  LDSM.16.MT88.4 R16, [R227+0xc800] ;  /* 0x00c80000e310783b */ /* 0x000ea20000004200 */
        /* <DEDUP_REMOVED lines=8> */
[----:B------:R-:W-:-:S02]  /*19330*/  MOV R2, R129 ;  /* 0x0000008100027202 */ /* 0x000fc40000000f00 */
[----:B------:R-:W-:Y:S01]  /*19340*/  MOV R0, R130 ;  /* 0x0000008200007202 */ /* 0x000fe20000000f00 */
[C---:B-1----:R-:W-:Y:S01]  /*19350*/  HMMA.16816.F32 R140, R8.reuse, R14, R20 ;  /* 0x0000000e088c723c */ /* 0x042fe20000001814 */
[----:B------:R-:W1:Y:S05]  /*19360*/  LDSM.16.MT88.4 R20, [R226+0xe800] ;  /* 0x00e80000e214783b */ /* 0x000e6a0000004200 */
[-C--:B--2---:R-:W-:Y:S06]  /*19370*/  HMMA.16816.F32 R148, R8, R16.reuse, R148 ;  /* 0x000000100894723c */ /* 0x084fec0000001894 */
[C---:B------:R-:W-:Y:S06]  /*19380*/  HMMA.16816.F32 R180, R4.reuse, R16, R180 ;  /* 0x0000001004b4723c */ /* 0x040fec00000018b4 */
[-C--:B------:R-:W-:Y:S06]  /*19390*/  HMMA.16816.F32 R176, R4, R18.reuse, R176 ;  /* 0x0000001204b0723c */ /* 0x080fec00000018b0 */
[C---:B------:R-:W-:Y:S01]  /*193a0*/  HMMA.16816.F32 R152, R8.reuse, R18, R144 ;  /* 0x000000120898723c */ /* 0x040fe20000001890 */
[----:B------:R-:W2:Y:S05]  /*193b0*/  LDSM.16.MT88.4 R16, [R228+0xe800] ;  /* 0x00e80000e410783b */ /* 0x000eaa0000004200 */
[-C--:B------:R-:W-:Y:S06]  /*193c0*/  HMMA.16816.F32 R144, R8, R12.reuse, R124 ;  /* 0x0000000c0890723c */ /* 0x080fec000000187c */
[----:B------:R-:W-:Y:S01]  /*193d0*/  HMMA.16816.F32 R136, R4, R12, R120 ;  /* 0x0000000c0488723c */ /* 0x000fe20000001878 */
[----:B------:R-:W-:Y:S01]  /*193e0*/  MOV R126, R128 ;  /* 0x00000080007e7202 */ /* 0x000fe20000000f00 */
[----:B------:R-:W-:-:S04]  /*193f0*/  IMAD.MOV.U32 R127, RZ, RZ, R131 ;  /* 0x000000ffff7f7224 */ /* 0x000fc800078e0083 */
[C---:B------:R-:W-:Y:S01]  /*19400*/  HMMA.16816.F32 R128, R4.reuse, R14, R108 ;  /* 0x0000000e0480723c */ /* 0x040fe2000000186c */
[----:B------:R-:W3:Y:S05]  /*19410*/  LDSM.16.MT88.4 R12, [R227+0xe800] ;  /* 0x00e80000e30c783b */ /* 0x000eea0000004200 */
[C---:B-1----:R-:W-:Y:S06]  /*19420*/  HMMA.16816.F32 R108, R4.reuse, R20, R104 ;  /* 0x00000014046c723c */ /* 0x042fec0000001868 */
[-C--:B------:R-:W-:Y:S06]  /*19430*/  HMMA.16816.F32 R92, R4, R22.reuse, R92 ;  /* 0x00000016045c723c */ /* 0x080fec000000185c */
[----:B------:R-:W-:Y:S06]  /*19440*/  HMMA.16816.F32 R96, R8, R22, R96 ;  /* 0x000000160860723c */ /* 0x000fec0000001860 */
[----:B--2---:R-:W-:Y:S07]  /*19450*/  HMMA.16816.F32 R104, R4, R16, R88 ;  /* 0x000000100468723c */ /* 0x004fee0000001858 */
[----:B------:R-:W-:-:S02]  /*19460*/  MOV R91, R126 ;  /* 0x0000007e005b7202 */ /* 0x000fc40000000f00 */
[----:B------:R-:W-:Y:S02]  /*19470*/  MOV R90, R127 ;  /* 0x0000007f005a7202 */ /* 0x000fe40000000f00 */
[----:B------:R-:W-:Y:S01]  /*19480*/  HMMA.16816.F32 R124, R8, R20, R156 ;  /* 0x00000014087c723c */ /* 0x000fe2000000189c */
[----:B------:R-:W1:Y:S01]  /*19490*/  LDSM.16.MT88.4 R20, [R225+0xd000] ;  /* 0x00d00000e114783b */ /* 0x000e620000004200 */
[----:B------:R-:W-:Y:S01]  /*194a0*/  MOV R89, R0 ;  /* 0x0000000000597202 */ /* 0x000fe20000000f00 */
[----:B------:R-:W-:-:S03]  /*194b0*/  IMAD.MOV.U32 R0, RZ, RZ, R219 ;  /* 0x000000ffff007224 */ /* 0x000fc600078e00db */
[----:B---3--:R-:W-:Y:S01]  /*194c0*/  HMMA.16816.F32 R120, R4, R12, R80 ;  /* 0x0000000c0478723c */ /* 0x008fe20000001850 */
[----:B------:R-:W-:Y:S01]  /*194d0*/  MOV R219, R222 ;  /* 0x000000de00db7202 */ /* 0x000fe20000000f00 */
[----:B------:R-:W-:Y:S01]  /*194e0*/  FADD.FTZ R2, R217, R2 ;  /* 0x00000002d9027221 */ /* 0x000fe20000010000 */
[----:B------:R-:W-:-:S03]  /*194f0*/  FADD.FTZ R0, R0, R188 ;  /* 0x000000bc00007221 */ /* 0x000fc60000010000 */
[----:B------:R-:W-:Y:S01]  /*19500*/  HMMA.16816.F32 R80, R4, R14, R76 ;  /* 0x0000000e0450723c */ /* 0x000fe2000000184c */
[----:B------:R-:W-:-:S05]  /*19510*/  FADD.FTZ R156, R220, R0 ;  /* 0x00000000dc9c7221 */ /* 0x000fca0000010000 */
[----:B------:R-:W-:Y:S01]  /*19520*/  HMMA.16816.F32 R84, R4, R18, R84 ;  /* 0x000000120454723c */ /* 0x000fe20000001854 */
[----:B------:R-:W-:Y:S01]  /*19530*/  MOV R78, R221 ;  /* 0x000000dd004e7202 */ /* 0x000fe20000000f00 */
[----:B------:R-:W2:Y:S01]  /*19540*/  MUFU.EX2 R5, R26 ;  /* 0x0000001a00057308 */ /* 0x000ea20000000800 */
[----:B------:R-:W-:-:S03]  /*19550*/  MOV R77, R223 ;  /* 0x000000df004d7202 */ /* 0x000fc60000000f00 */
[----:B------:R-:W-:Y:S01]  /*19560*/  FADD.FTZ R157, R78, R2 ;  /* 0x000000024e9d7221 */ /* 0x000fe20000010000 */
[----:B------:R-:W-:Y:S01]  /*19570*/  FADD.FTZ R4, R219, R171 ;  /* 0x000000abdb047221 */ /* 0x000fe20000010000 */
[----:B------:R-:W-:Y:S02]  /*19580*/  MOV R78, R218 ;  /* 0x000000da004e7202 */ /* 0x000fe40000000f00 */
[----:B------:R-:W-:Y:S08]  /*19590*/  MUFU.EX2 R37, R37 ;  /* 0x0000002500257308 */ /* 0x000ff00000000800 */
        /* <DEDUP_REMOVED lines=8> */
[----:B------:R-:W3:Y:S08]  /*19620*/  MUFU.EX2 R222, R27 ;  /* 0x0000001b00de7308 */ /* 0x000ef00000000800 */
[----:B------:R-:W-:Y:S08]  /*19630*/  MUFU.EX2 R25, R25 ;  /* 0x0000001900197308 */ /* 0x000ff00000000800 */
[----:B------:R-:W-:Y:S08]  /*19640*/  MUFU.EX2 R217, R24 ;  /* 0x0000001800d97308 */ /* 0x000ff00000000800 */
[----:B------:R-:W4:Y:S08]  /*19650*/  MUFU.EX2 R219, R33 ;  /* 0x0000002100db7308 */ /* 0x000f300000000800 */
[----:B------:R-:W-:Y:S08]  /*19660*/  MUFU.EX2 R218, R38 ;  /* 0x0000002600da7308 */ /* 0x000ff00000000800 */
[----:B------:R-:W1:Y:S01]  /*19670*/  MUFU.EX2 R220, R39 ;  /* 0x0000002700dc7308 */ /* 0x000e620000000800 */
[----:B--2---:R-:W-:Y:S01]  /*19680*/  IMAD.MOV.U32 R171, RZ, RZ, R5 ;  /* 0x000000ffffab7224 */ /* 0x004fe200078e0005 */
[----:B------:R-:W-:Y:S01]  /*19690*/  HMMA.16816.F32 R100, R8, R16, R100 ;  /* 0x000000100864723c */ /* 0x000fe20000001864 */
[----:B------:R-:W-:Y:S01]  /*196a0*/  FADD.FTZ R2, R89, R4 ;  /* 0x0000000459027221 */ /* 0x000fe20000010000 */
[----:B---3--:R-:W-:-:S02]  /*196b0*/  F2FP.F16.F32.PACK_AB R4, R222, R221 ;  /* 0x000000ddde04723e */ /* 0x008fc400000000ff */
[----:B----4-:R-:W-:Y:S02]  /*196c0*/  F2FP.F16.F32.PACK_AB R5, R219, R217 ;  /* 0x000000d9db05723e */ /* 0x010fe400000000ff */
[C---:B------:R-:W-:Y:S01]  /*196d0*/  HMMA.16816.F32 R112, R8.reuse, R18, R112 ;  /* 0x000000120870723c */ /* 0x040fe20000001870 */
[----:B------:R-:W-:Y:S01]  /*196e0*/  F2FP.F16.F32.PACK_AB R6, R25, R171 ;  /* 0x000000ab1906723e */ /* 0x000fe200000000ff */
[----:B------:R-:W2:Y:S04]  /*196f0*/  LDSM.16.MT88.4 R16, [R226+0xd000] ;  /* 0x00d00000e210783b */ /* 0x000ea80000004200 */
[----:B------:R-:W-:Y:S01]  /*19700*/  HMMA.16816.F32 R116, R8, R12, R116 ;  /* 0x0000000c0874723c */ /* 0x000fe20000001874 */
[----:B-1----:R-:W-:-:S05]  /*19710*/  F2FP.F16.F32.PACK_AB R7, R220, R218 ;  /* 0x000000dadc07723e */ /* 0x002fca00000000ff */
[----:B------:R-:W-:Y:S01]  /*19720*/  HMMA.16816.F32 R40, R8, R14, R40 ;  /* 0x0000000e0828723c */ /* 0x000fe20000001828 */
[----:B------:R-:W1:Y:S06]  /*19730*/  LDSM.16.MT88.4 R12, [R228+0xd000] ;  /* 0x00d00000e40c783b */ /* 0x000e6c0000004200 */
[----:B------:R-:W-:Y:S02]  /*19740*/  F2FP.F16.F32.PACK_AB R8, R36, R37 ;  /* 0x000000252408723e */ /* 0x000fe400000000ff */
[----:B------:R-:W-:Y:S02]  /*19750*/  F2FP.F16.F32.PACK_AB R9, R31, R223 ;  /* 0x000000df1f09723e */ /* 0x000fe400000000ff */
[----:B------:R-:W-:-:S02]  /*19760*/  F2FP.F16.F32.PACK_AB R10, R79, R88 ;  /* 0x000000584f0a723e */ /* 0x000fc400000000ff */
[----:B------:R-:W-:Y:S01]  /*19770*/  F2FP.F16.F32.PACK_AB R11, R29, R30 ;  /* 0x0000001e1d0b723e */ /* 0x000fe200000000ff */
[-C--:B------:R-:W-:Y:S06]  /*19780*/  HMMA.16816.F32 R204, R4, R20.reuse, R204 ;  /* 0x0000001404cc723c */ /* 0x080fec00000018cc */
[----:B------:R-:W-:Y:S06]  /*19790*/  HMMA.16816.F32 R172, R8, R20, R172 ;  /* 0x0000001408ac723c */ /* 0x000fec00000018ac */
[-C--:B------:R-:W-:Y:S06]  /*197a0*/  HMMA.16816.F32 R200, R4, R22.reuse, R200 ;  /* 0x0000001604c8723c */ /* 0x080fec00000018c8 */
[----:B------:R-:W-:Y:S01]  /*197b0*/  HMMA.16816.F32 R32, R8, R22, R56 ;  /* 0x000000160820723c */ /* 0x000fe20000001838 */
[----:B------:R-:W3:Y:S01]  /*197c0*/  LDSM.16.MT88.4 R20, [R225+0xf000] ;  /* 0x00f00000e114783b */ /* 0x000ee20000004200 */
[----:B------:R-:W-:Y:S01]  /*197d0*/  FADD.FTZ R3, R77, R3 ;  /* 0x000000034d037221 */ /* 0x000fe20000010000 */
[----:B------:R-:W-:Y:S01]  /*197e0*/  MOV R188, R91 ;  /* 0x0000005b00bc7202 */ /* 0x000fe20000000f00 */
[----:B------:R-:W-:-:S02]  /*197f0*/  IMAD.MOV.U32 R91, RZ, RZ, R165 ;  /* 0x000000ffff5b7224 */ /* 0x000fc400078e00a5 */
[C---:B--2---:R-:W-:Y:S01]  /*19800*/  HMMA.16816.F32 R56, R8.reuse, R18, R52 ;  /* 0x000000120838723c */ /* 0x044fe20000001834 */
[----:B------:R-:W-:Y:S01]  /*19810*/  FADD.FTZ R0, R90, R3 ;  /* 0x000000035a007221 */ /* 0x000fe20000010000 */
[----:B------:R-:W-:Y:S02]  /*19820*/  MOV R3, R164 ;  /* 0x000000a400037202 */ /* 0x000fe40000000f00 */
[----:B------:R-:W-:Y:S02]  /*19830*/  MOV R90, R166 ;  /* 0x000000a6005a7202 */ /* 0x000fe40000000f00 */
[----:B-1----:R-:W-:Y:S01]  /*19840*/  HMMA.16816.F32 R52, R8, R12, R48 ;  /* 0x0000000c0834723c */ /* 0x002fe20000001830 */
[----:B------:R-:W-:-:S05]  /*19850*/  MOV R89, R167 ;  /* 0x000000a700597202 */ /* 0x000fca0000000f00 */
[C---:B------:R-:W-:Y:S06]  /*19860*/  HMMA.16816.F32 R48, R8.reuse, R14, R68 ;  /* 0x0000000e0830723c */ /* 0x040fec0000001844 */
[----:B------:R-:W-:Y:S01]  /*19870*/  HMMA.16816.F32 R164, R8, R16, R72 ;  /* 0x0000001008a4723c */ /* 0x000fe20000001848 */
[----:B------:R-:W-:Y:S02]  /*19880*/  MOV R68, R78 ;  /* 0x0000004e00447202 */ /* 0x000fe40000000f00 */
[----:B------:R-:W-:Y:S02]  /*19890*/  MOV R71, R79 ;  /* 0x0000004f00477202 */ /* 0x000fe40000000f00 */
[----:B------:R-:W-:Y:S01]  /*198a0*/  MOV R70, R29 ;  /* 0x0000001d00467202 */ /* 0x000fe20000000f00 */
[C---:B---3--:R-:W-:Y:S06]  /*198b0*/  HMMA.16816.F32 R72, R4.reuse, R20, R136 ;  /* 0x000000140448723c */ /* 0x048fec0000001888 */
[----:B------:R-:W-:Y:S01]  /*198c0*/  HMMA.16816.F32 R76, R4, R22, R128 ;  /* 0x00000016044c723c */ /* 0x000fe20000001880 */
[----:B------:R-:W-:-:S06]  /*198d0*/  IMAD.MOV.U32 R139, RZ, RZ, R30 ;  /* 0x000000ffff8b7224 */ /* 0x000fcc00078e001e */
[----:B------:R-:W-:Y:S02]  /*198e0*/  MOV R128, R31 ;  /* 0x0000001f00807202 */ /* 0x000fe40000000f00 */
[----:B------:R-:W1:Y:S01]  /*198f0*/  LDSM.16.MT88.4 R28, [R227+0xf000] ;  /* 0x00f00000e31c783b */ /* 0x000e620000004200 */
[C---:B------:R-:W-:Y:S01]  /*19900*/  HMMA.16816.F32 R64, R4.reuse, R16, R64 ;  /* 0x000000100440723c */ /* 0x040fe20000001840 */
[----:B------:R-:W-:Y:S02]  /*19910*/  IMAD.MOV.U32 R69, RZ, RZ, R25 ;  /* 0x000000ffff457224 */ /* 0x000fe400078e0019 */
[----:B------:R-:W2:Y:S03]  /*19920*/  LDSM.16.MT88.4 R24, [R227+0xd000] ;  /* 0x00d00000e318783b */ /* 0x000ea60000004200 */
[C---:B------:R-:W-:Y:S01]  /*19930*/  HMMA.16816.F32 R60, R4.reuse, R18, R60 ;  /* 0x00000012043c723c */ /* 0x040fe2000000183c */
[----:B------:R-:W3:Y:S05]  /*19940*/  LDSM.16.MT88.4 R16, [R226+0xf000] ;  /* 0x00f00000e210783b */ /* 0x000eea0000004200 */
[C---:B------:R-:W-:Y:S06]  /*19950*/  HMMA.16816.F32 R44, R4.reuse, R12, R44 ;  /* 0x0000000c042c723c */ /* 0x040fec000000182c */
[----:B------:R-:W-:Y:S01]  /*19960*/  HMMA.16816.F32 R184, R4, R14, R184 ;  /* 0x0000000e04b8723c */ /* 0x000fe200000018b8 */
[----:B------:R-:W4:Y:S01]  /*19970*/  LDSM.16.MT88.4 R12, [R228+0xf000] ;  /* 0x00f00000e40c783b */ /* 0x000f220000004200 */
[----:B------:R-:W-:-:S02]  /*19980*/  MOV R138, R88 ;  /* 0x00000058008a7202 */ /* 0x000fc40000000f00 */
[----:B------:R-:W-:Y:S02]  /*19990*/  MOV R130, R37 ;  /* 0x0000002500827202 */ /* 0x000fe40000000f00 */
[----:B------:R-:W-:Y:S01]  /*199a0*/  MOV R129, R36 ;  /* 0x0000002400817202 */ /* 0x000fe20000000f00 */
[----:B------:R-:W-:Y:S01]  /*199b0*/  MUFU.EX2 R136, R168 ;  /* 0x000000a800887308 */ /* 0x000fe20000000800 */
[----:B------:R-:W-:Y:S01]  /*199c0*/  MOV R131, R89 ;  /* 0x0000005900837202 */ /* 0x000fe20000000f00 */
[C---:B-1----:R-:W-:Y:S07]  /*199d0*/  HMMA.16816.F32 R36, R4.reuse, R30, R80 ;  /* 0x0000001e0424723c */ /* 0x042fee0000001850 */
[----:B------:R-:W-:Y:S01]  /*199e0*/  MOV R83, R138 ;  /* 0x0000008a00537202 */ /* 0x000fe20000000f00 */
[----:B------:R-:W-:Y:S01]  /*199f0*/  IMAD.MOV.U32 R82, RZ, RZ, R139 ;  /* 0x000000ffff527224 */ /* 0x000fe200078e008b */
[----:B------:R-:W-:Y:S01]  /*19a00*/  MOV R81, R171 ;  /* 0x000000ab00517202 */ /* 0x000fe20000000f00 */
[----:B------:R-:W-:Y:S08]  /*19a10*/  MUFU.EX2 R139, R169 ;  /* 0x000000a9008b7308 */ /* 0x000ff00000000800 */
[----:B------:R1:W-:Y:S01]  /*19a20*/  MUFU.EX2 R138, R170 ;  /* 0x000000aa008a7308 */ /* 0x0003e20000000800 */
[----:B------:R-:W-:Y:S01]  /*19a30*/  IMAD.MOV.U32 R158, RZ, RZ, R90 ;  /* 0x000000ffff9e7224 */ /* 0x000fe200078e005a */
[----:B------:R-:W-:Y:S01]  /*19a40*/  MOV R159, R91 ;  /* 0x0000005b009f7202 */ /* 0x000fe20000000f00 */
[C---:B--2---:R-:W-:Y:S01]  /*19a50*/  HMMA.16816.F32 R180, R4.reuse, R24, R180 ;  /* 0x0000001804b4723c */ /* 0x044fe200000018b4 */
[----:B------:R-:W-:Y:S01]  /*19a60*/  IMAD.MOV.U32 R80, RZ, RZ, R71 ;  /* 0x000000ffff507224 */ /* 0x000fe200078e0047 */
[----:B-1----:R-:W1:Y:S04]  /*19a70*/  LDSM.16.MT88.4 R168, [R225+0xd800] ;  /* 0x00d80000e1a8783b */ /* 0x002e680000004200 */
[C---:B---3--:R-:W-:Y:S01]  /*19a80*/  HMMA.16816.F32 R88, R4.reuse, R16, R108 ;  /* 0x000000100458723c */ /* 0x048fe2000000186c */
[----:B------:R-:W-:Y:S05]  /*19a90*/  MUFU.EX2 R137, R162 ;  /* 0x000000a200897308 */ /* 0x000fea0000000800 */
[C---:B------:R-:W-:Y:S06]  /*19aa0*/  HMMA.16816.F32 R176, R4.reuse, R26, R176 ;  /* 0x0000001a04b0723c */ /* 0x040fec00000018b0 */
[C---:B------:R-:W-:Y:S01]  /*19ab0*/  HMMA.16816.F32 R92, R4.reuse, R18, R92 ;  /* 0x00000012045c723c */ /* 0x040fe2000000185c */
[----:B------:R-:W-:Y:S05]  /*19ac0*/  MUFU.EX2 R213, R213 ;  /* 0x000000d500d57308 */ /* 0x000fea0000000800 */
[C---:B----4-:R-:W-:Y:S06]  /*19ad0*/  HMMA.16816.F32 R104, R4.reuse, R12, R104 ;  /* 0x0000000c0468723c */ /* 0x050fec0000001868 */
[C---:B------:R-:W-:Y:S01]  /*19ae0*/  HMMA.16816.F32 R108, R4.reuse, R14, R84 ;  /* 0x0000000e046c723c */ /* 0x040fe20000001854 */
[----:B------:R-:W2:Y:S05]  /*19af0*/  MUFU.EX2 R211, R211 ;  /* 0x000000d300d37308 */ /* 0x000eaa0000000800 */
[----:B------:R-:W-:Y:S06]  /*19b00*/  HMMA.16816.F32 R120, R4, R28, R120 ;  /* 0x0000001c0478723c */ /* 0x000fec0000001878 */
[----:B------:R-:W-:Y:S01]  /*19b10*/  HMMA.16816.F32 R148, R8, R24, R148 ;  /* 0x000000180894723c */ /* 0x000fe20000001894 */
[----:B------:R-:W-:-:S02]  /*19b20*/  MOV R5, R68 ;  /* 0x0000004400057202 */ /* 0x000fc40000000f00 */
[----:B------:R-:W-:Y:S02]  /*19b30*/  MOV R6, R69 ;  /* 0x0000004500067202 */ /* 0x000fe40000000f00 */
[----:B------:R-:W-:Y:S01]  /*19b40*/  MOV R7, R70 ;  /* 0x0000004600077202 */ /* 0x000fe20000000f00 */
[C---:B------:R-:W-:Y:S06]  /*19b50*/  HMMA.16816.F32 R84, R8.reuse, R16, R124 ;  /* 0x000000100854723c */ /* 0x040fec000000187c */
[C---:B------:R-:W-:Y:S06]  /*19b60*/  HMMA.16816.F32 R68, R8.reuse, R20, R144 ;  /* 0x000000140844723c */ /* 0x040fec0000001890 */
[C---:B------:R-:W-:Y:S06]  /*19b70*/  HMMA.16816.F32 R100, R8.reuse, R12, R100 ;  /* 0x0000000c0864723c */ /* 0x040fec0000001864 */
[C---:B------:R-:W-:Y:S06]  /*19b80*/  HMMA.16816.F32 R24, R8.reuse, R26, R152 ;  /* 0x0000001a0818723c */ /* 0x040fec0000001898 */
[C---:B------:R-:W-:Y:S06]  /*19b90*/  HMMA.16816.F32 R16, R8.reuse, R18, R96 ;  /* 0x000000120810723c */ /* 0x040fec0000001860 */
[C---:B------:R-:W-:Y:S01]  /*19ba0*/  HMMA.16816.F32 R116, R8.reuse, R28, R116 ;  /* 0x0000001c0874723c */ /* 0x040fe20000001874 */
[----:B------:R-:W3:Y:S05]  /*19bb0*/  MUFU.EX2 R29, R161 ;  /* 0x000000a1001d7308 */ /* 0x000eea0000000800 */
[C---:B------:R-:W-:Y:S01]  /*19bc0*/  HMMA.16816.F32 R40, R8.reuse, R30, R40 ;  /* 0x0000001e0828723c */ /* 0x040fe20000001828 */
[----:B------:R-:W-:Y:S01]  /*19bd0*/  FADD.FTZ R4, R5, R157 ;  /* 0x0000009d05047221 */ /* 0x000fe20000010000 */
[----:B------:R-:W-:Y:S01]  /*19be0*/  F2FP.F16.F32.PACK_AB R124, R212, R216 ;  /* 0x000000d8d47c723e */ /* 0x000fe200000000ff */
[----:B------:R-:W-:Y:S01]  /*19bf0*/  MUFU.EX2 R28, R160 ;  /* 0x000000a0001c7308 */ /* 0x000fe20000000800 */
[----:B--2---:R-:W-:Y:S01]  /*19c00*/  F2FP.F16.F32.PACK_AB R125, R211, R213 ;  /* 0x000000d5d37d723e */ /* 0x004fe200000000ff */
[----:B------:R-:W-:Y:S01]  /*19c10*/  LDSM.16.MT88.4 R152, [R228+0xd800] ;  /* 0x00d80000e498783b */ /* 0x000fe20000004200 */
[C---:B------:R-:W-:Y:S03]  /*19c20*/  HMMA.16816.F32 R20, R8.reuse, R22, R140 ;  /* 0x000000160814723c */ /* 0x040fe6000000188c */
[----:B------:R-:W-:Y:S03]  /*19c30*/  LDSM.16.MT88.4 R144, [R227+0xd800] ;  /* 0x00d80000e390783b */ /* 0x000fe60000004200 */
[----:B------:R-:W-:Y:S01]  /*19c40*/  HMMA.16816.F32 R12, R8, R14, R112 ;  /* 0x0000000e080c723c */ /* 0x000fe20000001870 */
[----:B------:R2:W4:Y:S01]  /*19c50*/  MUFU.EX2 R10, R163 ;  /* 0x000000a3000a7308 */ /* 0x0005220000000800 */
[----:B------:R-:W-:Y:S01]  /*19c60*/  IMAD.MOV.U32 R141, RZ, RZ, R80 ;  /* 0x000000ffff8d7224 */ /* 0x000fe200078e0050 */
[----:B------:R-:W-:Y:S01]  /*19c70*/  MOV R140, R81 ;  /* 0x00000051008c7202 */ /* 0x000fe20000000f00 */
[----:B------:R-:W-:Y:S01]  /*19c80*/  LDSM.16.MT88.4 R96, [R226+0xf800] ;  /* 0x00f80000e260783b */ /* 0x000fe20000004200 */
[----:B------:R-:W-:-:S02]  /*19c90*/  MOV R31, R82 ;  /* 0x00000052001f7202 */ /* 0x000fc40000000f00 */
[----:B------:R-:W-:Y:S01]  /*19ca0*/  IMAD.MOV.U32 R11, RZ, RZ, R128 ;  /* 0x000000ffff0b7224 */ /* 0x000fe200078e0080 */
[----:B------:R-:W-:Y:S02]  /*19cb0*/  MOV R80, R129 ;  /* 0x0000008100507202 */ /* 0x000fe40000000f00 */
[----:B---3--:R-:W-:Y:S01]  /*19cc0*/  F2FP.F16.F32.PACK_AB R126, R29, R208 ;  /* 0x000000d01d7e723e */ /* 0x008fe200000000ff */
[----:B------:R-:W-:Y:S01]  /*19cd0*/  FADD.FTZ R4, R190, R4 ;  /* 0x00000004be047221 */ /* 0x000fe20000010000 */
[----:B------:R-:W-:Y:S01]  /*19ce0*/  MOV R81, R130 ;  /* 0x0000008200517202 */ /* 0x000fe20000000f00 */
[----:B------:R-:W-:Y:S01]  /*19cf0*/  LDSM.16.MT88.4 R112, [R228+0xf800] ;  /* 0x00f80000e470783b */ /* 0x000fe20000004200 */
[----:B------:R-:W-:Y:S02]  /*19d00*/  MOV R82, R131 ;  /* 0x0000008300527202 */ /* 0x000fe40000000f00 */
[----:B------:R-:W-:Y:S02]  /*19d10*/  F2FP.F16.F32.PACK_AB R128, R209, R214 ;  /* 0x000000d6d180723e */ /* 0x000fe400000000ff */
[----:B------:R-:W-:Y:S01]  /*19d20*/  F2FP.F16.F32.PACK_AB R129, R210, R215 ;  /* 0x000000d7d281723e */ /* 0x000fe200000000ff */
[----:B--2---:R-:W2:Y:S01]  /*19d30*/  LDSM.16.MT88.4 R160, [R226+0xd800] ;  /* 0x00d80000e2a0783b */ /* 0x004ea20000004200 */
[----:B------:R-:W-:-:S02]  /*19d40*/  F2FP.F16.F32.PACK_AB R130, R138, R139 ;  /* 0x0000008b8a82723e */ /* 0x000fc400000000ff */
[----:B------:R-:W-:Y:S02]  /*19d50*/  F2FP.F16.F32.PACK_AB R131, R137, R136 ;  /* 0x000000888983723e */ /* 0x000fe400000000ff */
[----:B----4-:R-:W-:Y:S02]  /*19d60*/  F2FP.F16.F32.PACK_AB R127, R10, R28 ;  /* 0x0000001c0a7f723e */ /* 0x010fe400000000ff */
[----:B------:R-:W-:Y:S01]  /*19d70*/  MOV R30, R83 ;  /* 0x00000053001e7202 */ /* 0x000fe20000000f00 */
[----:B------:R-:W-:Y:S02]  /*19d80*/  IMAD.MOV.U32 R83, RZ, RZ, R3 ;  /* 0x000000ffff537224 */ /* 0x000fe400078e0003 */
[----:B-1----:R-:W-:Y:S01]  /*19d90*/  HMMA.16816.F32 R172, R128, R168, R172 ;  /* 0x000000a880ac723c */ /* 0x002fe200000018ac */
[----:B------:R-:W-:Y:S01]  /*19da0*/  MOV R143, R6 ;  /* 0x00000006008f7202 */ /* 0x000fe20000000f00 */
[----:B------:R-:W-:Y:S01]  /*19db0*/  FADD.FTZ R8, R189, R4 ;  /* 0x00000004bd087221 */ /* 0x000fe20000010000 */
[----:B------:R-:W-:-:S02]  /*19dc0*/  MOV R142, R7 ;  /* 0x00000007008e7202 */ /* 0x000fc40000000f00 */
[----:B------:R-:W-:Y:S01]  /*19dd0*/  LDSM.16.MT88.4 R4, [R227+0xf800] ;  /* 0x00f80000e304783b */ /* 0x000fe20000004200 */
[C---:B------:R-:W-:Y:S06]  /*19de0*/  HMMA.16816.F32 R204, R124.reuse, R168, R204 ;  /* 0x000000a87ccc723c */ /* 0x040fec00000018cc */
[-C--:B------:R-:W-:Y:S06]  /*19df0*/  HMMA.16816.F32 R200, R124, R170.reuse, R200 ;  /* 0x000000aa7cc8723c */ /* 0x080fec00000018c8 */
[----:B------:R-:W-:Y:S07]  /*19e00*/  HMMA.16816.F32 R168, R128, R170, R32 ;  /* 0x000000aa80a8723c */ /* 0x000fee0000001820 */
[----:B------:R-:W-:Y:S01]  /*19e10*/  MOV R35, R80 ;  /* 0x0000005000237202 */ /* 0x000fe20000000f00 */
[----:B------:R-:W-:Y:S01]  /*19e20*/  IMAD.MOV.U32 R32, RZ, RZ, R83 ;  /* 0x000000ffff207224 */ /* 0x000fe200078e0053 */
[----:B------:R-:W-:-:S02]  /*19e30*/  MOV R34, R81 ;  /* 0x0000005100227202 */ /* 0x000fc40000000f00 */
[----:B------:R-:W-:Y:S02]  /*19e40*/  MOV R33, R82 ;  /* 0x0000005200217202 */ /* 0x000fe40000000f00 */
[----:B------:R-:W1:Y:S01]  /*19e50*/  LDSM.16.MT88.4 R80, [R225+0xf800] ;  /* 0x00f80000e150783b */ /* 0x000e620000004200 */
[----:B------:R-:W-:Y:S01]  /*19e60*/  FADD.FTZ R3, R197, R156 ;  /* 0x0000009cc5037221 */ /* 0x000fe20000010000 */
[----:B------:R-:W-:Y:S01]  /*19e70*/  FADD.FTZ R2, R194, R2 ;  /* 0x00000002c2027221 */ /* 0x000fe20000010000 */
[----:B------:R-:W-:Y:S02]  /*19e80*/  FADD.FTZ R0, R193, R0 ;  /* 0x00000000c1007221 */ /* 0x000fe40000010000 */
[----:B------:R-:W-:Y:S01]  /*19e90*/  FADD.FTZ R3, R198, R3 ;  /* 0x00000003c6037221 */ /* 0x000fe20000010000 */
[----:B------:R-:W-:Y:S01]  /*19ea0*/  FADD.FTZ R2, R195, R2 ;  /* 0x00000002c3027221 */ /* 0x000fe20000010000 */
[----:B------:R-:W-:Y:S02]  /*19eb0*/  FADD.FTZ R0, R192, R0 ;  /* 0x00000000c0007221 */ /* 0x000fe40000010000 */
[----:B------:R-:W-:Y:S01]  /*19ec0*/  FADD.FTZ R3, R199, R3 ;  /* 0x00000003c7037221 */ /* 0x000fe20000010000 */
[----:B------:R-:W-:Y:S01]  /*19ed0*/  FADD.FTZ R2, R196, R2 ;  /* 0x00000002c4027221 */ /* 0x000fe20000010000 */
[----:B------:R-:W-:Y:S01]  /*19ee0*/  FADD.FTZ R9, R191, R0 ;  /* 0x00000000bf097221 */ /* 0x000fe20000010000 */
[----:B------:R-:W-:Y:S01]  /*19ef0*/  MOV R0, R188 ;  /* 0x000000bc00007202 */ /* 0x000fe20000000f00 */
[----:B--2---:R-:W-:Y:S07]  /*19f00*/  HMMA.16816.F32 R196, R124, R160, R64 ;  /* 0x000000a07cc4723c */ /* 0x004fee0000001840 */
[----:B------:R-:W-:-:S02]  /*19f10*/  MOV R66, R158 ;  /* 0x0000009e00427202 */ /* 0x000fc40000000f00 */
[----:B------:R-:W-:Y:S01]  /*19f20*/  MOV R67, R159 ;  /* 0x0000009f00437202 */ /* 0x000fe20000000f00 */
[----:B------:R-:W-:Y:S01]  /*19f30*/  FADD.FTZ R0, R0, R8 ;  /* 0x0000000800007221 */ /* 0x000fe20000010000 */
        /* <DEDUP_REMOVED lines=67> */
.L_x_900:
        /* <DEDUP_REMOVED lines=32> */
.L_x_910:
        /* <DEDUP_REMOVED lines=17> */
[----:B------:R-:W1:Y:S03]  /*1a680*/  @!P3 LDC.64 R142, c[0x0][0x218] ;  /* 0x00008600ff8ebb82 */ /* 0x000e660000000a00 */
[C-C-:B------:R-:W-:Y:S05]  /*1a690*/  @!P3 LEA.HI.X R133, R0.reuse, R133, R2.reuse, 0x1, P0 ;  /* 0x000000850085b211 */ /* 0x140fea00000f0c02 */
[----:B------:R-:W-:Y:S01]  /*1a6a0*/  @!PT LDS RZ, [RZ] ;  /* 0x00000000fffff984 */ /* 0x000fe20000000800 */
[----:B------:R-:W-:Y:S01]  /*1a6b0*/  @!PT LDS RZ, [RZ] ;  /* 0x00000000fffff984 */ /* 0x000fe20000000800 */
[----:B------:R-:W-:Y:S01]  /*1a6c0*/  @!PT LDS RZ, [RZ] ;  /* 0x00000000fffff984 */ /* 0x000fe20000000800 */
[----:B------:R2:W-:Y:S04]  /*1a6d0*/  @!P3 LDGSTS.E.BYPASS.LTC128B.128 [R243+0x8000], desc[UR26][R132.64] ;  /* 0x0800000084f3bfae */ /* 0x0005e8000b901d5a */
[----:B------:R4:W-:Y:S01]  /*1a6e0*/  @P2 STS.128 [R243+0xa000], RZ ;  /* 0x00a000fff3002388 */ /* 0x0009e20000000c00 */
[----:B--2---:R-:W2:Y:S02]  /*1a6f0*/  @!P2 LDC.64 R132, c[0x0][0x218] ;  /* 0x00008600ff84ab82 */ /* 0x004ea40000000a00 */
[C---:B--2---:R-:W-:Y:S04]  /*1a700*/  @!P2 LEA R132, P0, R0.reuse, R132, 0x1 ;  /* 0x000000840084a211 */ /* 0x044fe800078008ff */
        /* <DEDUP_REMOVED lines=8> */
[----:B------:R4:W-:Y:S03]  /*1a790*/  @P3 STS.128 [R243+0x8800], RZ ;  /* 0x008800fff3003388 */ /* 0x0009e60000000c00 */
[C-C-:B------:R-:W-:Y:S05]  /*1a7a0*/  @!P3 LEA.HI.X R143, R0.reuse, R143, R2.reuse, 0x1, P0 ;  /* 0x0000008f008fb211 */ /* 0x140fea00000f0c02 */
[----:B------:R-:W-:Y:S01]  /*1a7b0*/  @!PT LDS RZ, [RZ] ;  /* 0x00000000fffff984 */ /* 0x000fe20000000800 */
[----:B------:R-:W-:Y:S01]  /*1a7c0*/  @!PT LDS RZ, [RZ] ;  /* 0x00000000fffff984 */ /* 0x000fe20000000800 */
[----:B------:R-:W-:Y:S01]  /*1a7d0*/  @!PT LDS RZ, [RZ] ;  /* 0x00000000fffff984 */ /* 0x000fe20000000800 */
[----:B------:R-:W-:Y:S04]  /*1a7e0*/  @!P3 LDGSTS.E.BYPASS.LTC128B.128 [R243+0x8800], desc[UR26][R142.64] ;  /* 0x088000008ef3bfae */ /* 0x000fe8000b901d5a */
[----:B------:R4:W-:Y:S01]  /*1a7f0*/  @P2 STS.128 [R243+0xa800], RZ ;  /* 0x00a800fff3002388 */ /* 0x0009e20000000c00 */
[----:B--2---:R-:W1:Y:S02]  /*1a800*/  @!P2 LDC.64 R132, c[0x0][0x218] ;  /* 0x00008600ff84ab82 */ /* 0x004e640000000a00 */
[C---:B-1----:R-:W-:Y:S04]  /*1a810*/  @!P2 LEA R132, P0, R0.reuse, R132, 0x1 ;  /* 0x000000840084a211 */ /* 0x042fe800078008ff */
[C---:B------:R-:W-:Y:S02]  /*1a820*/  @!P2 LEA.HI.X R133, R0.reuse, R133, R2, 0x1, P0 ;  /* 0x000000850085a211 */ /* 0x040fe400000f0c02 */
[----:B------:R-:W-:Y:S03]  /*1a830*/  IADD3 R0, P1, R0, UR33, RZ ;  /* 0x0000002100007c10 */ /* 0x000fe6000ff3e0ff */
[----:B------:R-:W-:Y:S01]  /*1a840*/  @!PT LDS RZ, [RZ] ;  /* 0x00000000fffff984 */ /* 0x000fe20000000800 */
[----:B------:R-:W-:Y:S01]  /*1a850*/  @!PT LDS RZ, [RZ] ;  /* 0x00000000fffff984 */ /* 0x000fe20000000800 */
[----:B------:R-:W-:Y:S01]  /*1a860*/  @!PT LDS RZ, [RZ] ;  /* 0x00000000fffff984 */ /* 0x000fe20000000800 */
[----:B------:R1:W-:Y:S01]  /*1a870*/  @!P2 LDGSTS.E.BYPASS.LTC128B.128 [R243+0xa800], desc[UR26][R132.64+0x80] ;  /* 0x0a80008084f3afae */ /* 0x0003e2000b901d5a */
[----:B-----5:R-:W-:Y:S02]  /*1a880*/  @!P3 LEA R134, P0, R0, R134, 0x1 ;  /* 0x000000860086b211 */ /* 0x020fe400078008ff */
        /* <DEDUP_REMOVED lines=8> */
[----:B-1----:R-:W1:Y:S02]  /*1a910*/  @!P2 LDC.64 R132, c[0x0][0x218] ;  /* 0x00008600ff84ab82 */ /* 0x002e640000000a00 */
[C---:B-1----:R-:W-:Y:S04]  /*1a920*/  @!P2 LEA R132, P0, R0.reuse, R132, 0x1 ;  /* 0x000000840084a211 */ /* 0x042fe800078008ff */
[C---:B------:R-:W-:Y:S02]  /*1a930*/  @!P2 LEA.HI.X R133, R0.reuse, R133, R2, 0x1, P0 ;  /* 0x000000850085a211 */ /* 0x040fe400000f0c02 */
[----:B------:R-:W-:Y:S03]  /*1a940*/  IADD3 R0, P1, R0, UR33, RZ ;  /* 0x0000002100007c10 */ /* 0x000fe6000ff3e0ff */
[----:B------:R-:W-:Y:S01]  /*1a950*/  @!PT LDS RZ, [RZ] ;  /* 0x00000000fffff984 */ /* 0x000fe20000000800 */
[----:B------:R-:W-:Y:S01]  /*1a960*/  @!PT LDS RZ, [RZ] ;  /* 0x00000000fffff984 */ /* 0x000fe20000000800 */
[----:B------:R-:W-:Y:S01]  /*1a970*/  @!PT LDS RZ, [RZ] ;  /* 0x00000000fffff984 */ /* 0x000fe20000000800 */
[----:B------:R1:W-:Y:S01]  /*1a980*/  @!P2 LDGSTS.E.BYPASS.LTC128B.128 [R243+0xb000], desc[UR26][R132.64+0x80] ;  /* 0x0b00008084f3afae */ /* 0x0003e2000b901d5a */
[----:B------:R-:W-:Y:S03]  /*1a990*/  IADD3.X R3, R2, UR32, RZ, P1, !PT ;  /* 0x0000002002037c10 */ /* 0x000fe60008ffe4ff */
[----:B------:R4:W-:Y:S01]  /*1a9a0*/  @P3 STS.128 [R243+0x9800], RZ ;  /* 0x009800fff3003388 */ /* 0x0009e20000000c00 */
[----:B-1----:R-:W1:Y:S02]  /*1a9b0*/  @!P3 LDC.64 R132, c[0x0][0x218] ;  /* 0x00008600ff84bb82 */ /* 0x002e640000000a00 */
[C---:B-1----:R-:W-:Y:S04]  /*1a9c0*/  @!P3 LEA R132, P0, R0.reuse, R132, 0x1 ;  /* 0x000000840084b211 */ /* 0x042fe800078008ff */
[C-C-:B------:R-:W-:Y:S05]  /*1a9d0*/  @!P3 LEA.HI.X R133, R0.reuse, R133, R3.reuse, 0x1, P0 ;  /* 0x000000850085b211 */ /* 0x140fea00000f0c03 */
[----:B------:R-:W-:Y:S01]  /*1a9e0*/  @!PT LDS RZ, [RZ] ;  /* 0x00000000fffff984 */ /* 0x000fe20000000800 */
[----:B------:R-:W-:Y:S01]  /*1a9f0*/  @!PT LDS RZ, [RZ] ;  /* 0x00000000fffff984 */ /* 0x000fe20000000800 */
[----:B------:R-:W-:Y:S01]  /*1aa00*/  @!PT LDS RZ, [RZ] ;  /* 0x00000000fffff984 */ /* 0x000fe20000000800 */
[----:B------:R1:W-:Y:S04]  /*1aa10*/  @!P3 LDGSTS.E.BYPASS.LTC128B.128 [R243+0x9800], desc[UR26][R132.64] ;  /* 0x0980000084f3bfae */ /* 0x0003e8000b901d5a */
[----:B------:R4:W-:Y:S01]  /*1aa20*/  @P2 STS.128 [R243+0xb800], RZ ;  /* 0x00b800fff3002388 */ /* 0x0009e20000000c00 */
[----:B-1----:R-:W1:Y:S02]  /*1aa30*/  @!P2 LDC.64 R132, c[0x0][0x218] ;  /* 0x00008600ff84ab82 */ /* 0x002e640000000a00 */
        /* <DEDUP_REMOVED lines=8> */
.L_x_908:
        /* <DEDUP_REMOVED lines=270> */
.L_x_909:
[----:B------:R-:W-:Y:S01]  /*1bba0*/  STL [R1+0xb8], R238 ;  /* 0x0000b8ee01007387 */ /* 0x000fe20000100800 */
[----:B------:R-:W-:Y:S01]  /*1bbb0*/  IMAD.U32 R0, RZ, RZ, UR8 ;  /* 0x00000008ff007e24 */ /* 0x000fe2000f8e00ff */
[----:B------:R-:W-:Y:S02]  /*1bbc0*/  UISETP.GT.AND UP0, UPT, UR8, UR15, UPT ;  /* 0x0000000f0800728c */ /* 0x000fe4000bf04270 */
[----:B------:R-:W-:Y:S01]  /*1bbd0*/  STL [R1+0xb4], R237 ;  /* 0x0000b4ed01007387 */ /* 0x000fe20000100800 */
[----:B------:R-:W-:Y:S03]  /*1bbe0*/  UMOV UR29, UR8 ;  /* 0x00000008001d7c82 */ /* 0x000fe60008000000 */
        /* <DEDUP_REMOVED lines=9> */
[----:B------:R-:W2:Y:S04]  /*1bc80*/  LDL R216, [R1] ;  /* 0x0000000001d87983 */ /* 0x000ea80000100800 */
[----:B------:R-:W3:Y:S04]  /*1bc90*/  LDL R215, [R1+0x8] ;  /* 0x0000080001d77983 */ /* 0x000ee80000100800 */
[----:B------:R-:W3:Y:S01]  /*1bca0*/  LDL R212, [R1+0x4] ;  /* 0x0000040001d47983 */ /* 0x000ee20000100800 */
[----:B----4-:R-:W4:Y:S02]  /*1bcb0*/  S2R R2, SR_TID.X ;  /* 0x0000000000027919 */ /* 0x010f240000002100 */
[----:B----4-:R-:W-:Y:S05]  /*1bcc0*/  IMAD.SHL.U32 R2, R2, 0x2, RZ ;  /* 0x0000000202027824 */ /* 0x010fea00078e00ff */
[----:B------:R-:W-:Y:S05]  /*1bcd0*/  LOP3.LUT R2, R2, 0x6, RZ, 0xc0, !PT ;  /* 0x0000000602027812 */ /* 0x000fea00078ec0ff */
[----:B------:R-:W-:Y:S04]  /*1bce0*/  IMAD R0, R0, 0x40, R2 ;  /* 0x0000004000007824 */ /* 0x000fe800078e0202 */
[--C-:B------:R-:W-:Y:S01]  /*1bcf0*/  IMAD.IADD R132, R248, 0x1, -R0.reuse ;  /* 0x00000001f8847824 */ /* 0x100fe200078e0a00 */
[----:B------:R-:W-:Y:S01]  /*1bd00*/  IADD3 R2, R0, 0x1, RZ ;  /* 0x0000000100027810 */ /* 0x000fe20007ffe0ff */
[----:B------:R-:W-:Y:S01]  /*1bd10*/  IMAD.IADD R3, R250, 0x1, -R0 ;  /* 0x00000001fa037824 */ /* 0x000fe200078e0a00 */
[----:B------:R-:W-:Y:S02]  /*1bd20*/  ISETP.GE.AND P0, PT, R0, R247, PT ;  /* 0x000000f70000720c */ /* 0x000fe40003f06270 */
[----:B------:R-:W-:Y:S01]  /*1bd30*/  IADD3 R135, R250, -R2, RZ ;  /* 0x80000002fa877210 */ /* 0x000fe20007ffe0ff */
[--C-:B------:R-:W-:Y:S01]  /*1bd40*/  IMAD.IADD R133, R248, 0x1, -R2.reuse ;  /* 0x00000001f8857824 */ /* 0x100fe200078e0a02 */
[----:B------:R-:W-:Y:S02]  /*1bd50*/  IABS R134, R132 ;  /* 0x0000008400867213 */ /* 0x000fe40000000000 */
[----:B------:R-:W-:Y:S01]  /*1bd60*/  IABS R132, R135 ;  /* 0x0000008700847213 */ /* 0x000fe20000000000 */
[----:B------:R-:W-:Y:S01]  /*1bd70*/  IMAD.IADD R135, R251, 0x1, -R2 ;  /* 0x00000001fb877824 */ /* 0x000fe200078e0a02 */
[----:B------:R-:W-:Y:S02]  /*1bd80*/  IABS R133, R133 ;  /* 0x0000008500857213 */ /* 0x000fe40000000000 */
[----:B------:R-:W-:Y:S02]  /*1bd90*/  I2FP.F32.S32 R132, R132 ;  /* 0x0000008400847245 */ /* 0x000fe40000201400 */
[----:B------:R-:W-:Y:S02]  /*1bda0*/  IABS R3, R3 ;  /* 0x0000000300037213 */ /* 0x000fe40000000000 */
[----:B------:R-:W-:Y:S01]  /*1bdb0*/  I2FP.F32.S32 R133, R133 ;  /* 0x0000008500857245 */ /* 0x000fe20000201400 */
[----:B------:R-:W-:Y:S01]  /*1bdc0*/  FFMA.FTZ R7, R132, -UR19, R7 ;  /* 0x8000001384077c23 */ /* 0x000fe20008010007 */
[----:B------:R-:W-:Y:S01]  /*1bdd0*/  I2FP.F32.S32 R3, R3 ;  /* 0x0000000300037245 */ /* 0x000fe20000201400 */
[----:B------:R-:W-:Y:S01]  /*1bde0*/  IMAD.IADD R132, R249, 0x1, -R0 ;  /* 0x00000001f9847824 */ /* 0x000fe200078e0a00 */
[----:B------:R-:W-:Y:S01]  /*1bdf0*/  I2FP.F32.S32 R134, R134 ;  /* 0x0000008600867245 */ /* 0x000fe20000201400 */
[----:B------:R-:W-:Y:S01]  /*1be00*/  FFMA.FTZ R5, R133, -UR19, R5 ;  /* 0x8000001385057c23 */ /* 0x000fe20008010005 */
[C---:B------:R-:W-:Y:S01]  /*1be10*/  ISETP.GE.AND P1, PT, R2.reuse, R247, PT ;  /* 0x000000f70200720c */ /* 0x040fe20003f26270 */
[----:B------:R-:W-:Y:S01]  /*1be20*/  FFMA.FTZ R6, R3, -UR19, R6 ;  /* 0x8000001303067c23 */ /* 0x000fe20008010006 */
[----:B------:R-:W-:Y:S01]  /*1be30*/  ISETP.GE.AND P5, PT, R2, R246, PT ;  /* 0x000000f60200720c */ /* 0x000fe20003fa6270 */
[----:B------:R-:W-:Y:S01]  /*1be40*/  VIADD R3, R0, 0x8 ;  /* 0x0000000800037836 */ /* 0x000fe20000000000 */
[----:B------:R-:W-:Y:S01]  /*1be50*/  ISETP.GE.AND P4, PT, R2, R245, PT ;  /* 0x000000f50200720c */ /* 0x000fe20003f86270 */
[----:B------:R-:W-:Y:S01]  /*1be60*/  FFMA.FTZ R4, R134, -UR19, R4 ;  /* 0x8000001386047c23 */ /* 0x000fe20008010004 */
[C---:B------:R-:W-:Y:S01]  /*1be70*/  ISETP.GE.AND P6, PT, R2.reuse, R244, PT ;  /* 0x000000f40200720c */ /* 0x040fe20003fc6270 */
[----:B------:R-:W-:Y:S01]  /*1be80*/  IMAD.IADD R134, R251, 0x1, -R0 ;  /* 0x00000001fb867824 */ /* 0x000fe200078e0a00 */
[----:B------:R-:W-:Y:S02]  /*1be90*/  IABS R132, R132 ;  /* 0x0000008400847213 */ /* 0x000fe40000000000 */
[C---:B------:R-:W-:Y:S02]  /*1bea0*/  IADD3 R133, R249.reuse, -R2, RZ ;  /* 0x80000002f9857210 */ /* 0x040fe40007ffe0ff */
[----:B------:R-:W-:Y:S02]  /*1beb0*/  ISETP.GE.OR P6, PT, R2, R252, !P6 ;  /* 0x000000fc0200720c */ /* 0x000fe400077c6670 */
[----:B------:R-:W-:Y:S01]  /*1bec0*/  IABS R136, R133 ;  /* 0x0000008500887213 */ /* 0x000fe20000000000 */
[----:B------:R-:W-:Y:S01]  /*1bed0*/  IMAD.IADD R133, R249, 0x1, -R3 ;  /* 0x00000001f9857824 */ /* 0x000fe200078e0a03 */
[----:B------:R-:W-:Y:S02]  /*1bee0*/  IABS R141, R135 ;  /* 0x00000087008d7213 */ /* 0x000fe40000000000 */
[----:B------:R-:W-:Y:S02]  /*1bef0*/  I2FP.F32.S32 R135, R136 ;  /* 0x0000008800877245 */ /* 0x000fe40000201400 */
[----:B------:R-:W-:Y:S03]  /*1bf00*/  ISETP.GE.AND P2, PT, R0, R246, PT ;  /* 0x000000f60000720c */ /* 0x000fe60003f46270 */
[----:B------:R-:W-:Y:S01]  /*1bf10*/  FFMA.FTZ R9, R135, -UR19, R9 ;  /* 0x8000001387097c23 */ /* 0x000fe20008010009 */
[C---:B--2---:R-:W-:Y:S02]  /*1bf20*/  ISETP.GE.OR P4, PT, R2.reuse, R216, !P4 ;  /* 0x000000d80200720c */ /* 0x044fe40006786670 */
[-C--:B---3--:R-:W-:Y:S02]  /*1bf30*/  ISETP.GE.OR P1, PT, R2, R215.reuse, !P1 ;  /* 0x000000d70200720c */ /* 0x088fe40004f26670 */
[----:B------:R-:W-:Y:S02]  /*1bf40*/  ISETP.GE.OR P0, PT, R0, R215, !P0 ;  /* 0x000000d70000720c */ /* 0x000fe40004706670 */
[----:B------:R-:W-:Y:S01]  /*1bf50*/  ISETP.GE.OR P5, PT, R2, R212, !P5 ;  /* 0x000000d40200720c */ /* 0x000fe20006fa6670 */
[----:B------:R-:W-:Y:S01]  /*1bf60*/  IMAD.MOV.U32 R2, RZ, RZ, R132 ;  /* 0x000000ffff027224 */ /* 0x000fe200078e0084 */
[----:B------:R-:W-:Y:S02]  /*1bf70*/  IABS R132, R134 ;  /* 0x0000008600847213 */ /* 0x000fe40000000000 */
[----:B------:R-:W-:Y:S02]  /*1bf80*/  ISETP.GE.OR P2, PT, R0, R212, !P2 ;  /* 0x000000d40000720c */ /* 0x000fe40005746670 */
[----:B------:R-:W-:Y:S02]  /*1bf90*/  I2FP.F32.S32 R134, R2 ;  /* 0x0000000200867245 */ /* 0x000fe40000201400 */
[----:B------:R-:W-:Y:S02]  /*1bfa0*/  IABS R2, R133 ;  /* 0x0000008500027213 */ /* 0x000fe40000000000 */
[----:B------:R-:W-:Y:S01]  /*1bfb0*/  I2FP.F32.S32 R132, R132 ;  /* 0x0000008400847245 */ /* 0x000fe20000201400 */
[----:B------:R-:W-:Y:S01]  /*1bfc0*/  FFMA.FTZ R8, R134, -UR19, R8 ;  /* 0x8000001386087c23 */ /* 0x000fe20008010008 */
[----:B------:R-:W-:Y:S01]  /*1bfd0*/  MOV R134, R141 ;  /* 0x0000008d00867202 */ /* 0x000fe20000000f00 */
[----:B------:R-:W-:Y:S01]  /*1bfe0*/  IMAD.MOV.U32 R133, RZ, RZ, R2 ;  /* 0x000000ffff857224 */ /* 0x000fe200078e0002 */
[----:B------:R-:W-:Y:S01]  /*1bff0*/  FSEL R141, R4, -INF , !P0 ;  /* 0xff800000048d7808 */ /* 0x000fe20004000000 */
[----:B------:R-:W-:Y:S01]  /*1c000*/  VIADD R2, R0, 0x9 ;  /* 0x0000000900027836 */ /* 0x000fe20000000000 */
[----:B------:R-:W-:Y:S01]  /*1c010*/  I2FP.F32.S32 R135, R134 ;  /* 0x0000008600877245 */ /* 0x000fe20000201400 */
[----:B------:R-:W-:Y:S01]  /*1c020*/  FFMA.FTZ R10, R132, -UR19, R10 ;  /* 0x80000013840a7c23 */ /* 0x000fe2000801000a */
[----:B------:R-:W-:Y:S01]  /*1c030*/  I2FP.F32.S32 R134, R133 ;  /* 0x0000008500867245 */ /* 0x000fe20000201400 */
[----:B------:R-:W-:Y:S01]  /*1c040*/  IMAD.IADD R133, R249, 0x1, -R2 ;  /* 0x00000001f9857824 */ /* 0x000fe200078e0a02 */
[----:B------:R-:W-:Y:S01]  /*1c050*/  IADD3 R132, R251, -R3, RZ ;  /* 0x80000003fb847210 */ /* 0x000fe20007ffe0ff */
[----:B------:R-:W-:Y:S01]  /*1c060*/  FFMA.FTZ R11, R135, -UR19, R11 ;  /* 0x80000013870b7c23 */ /* 0x000fe2000801000b */
[----:B------:R-:W-:Y:S01]  /*1c070*/  FSEL R209, R6, -INF , !P2 ;  /* 0xff80000006d17808 */ /* 0x000fe20005000000 */
[----:B------:R-:W-:Y:S01]  /*1c080*/  FFMA.FTZ R12, R134, -UR19, R12 ;  /* 0x80000013860c7c23 */ /* 0x000fe2000801000c */
[----:B------:R-:W-:Y:S01]  /*1c090*/  IABS R133, R133 ;  /* 0x0000008500857213 */ /* 0x000fe20000000000 */
[--C-:B------:R-:W-:Y:S01]  /*1c0a0*/  IMAD.IADD R6, R248, 0x1, -R3.reuse ;  /* 0x00000001f8067824 */ /* 0x100fe200078e0a03 */
[----:B------:R-:W-:Y:S01]  /*1c0b0*/  IABS R132, R132 ;  /* 0x0000008400847213 */ /* 0x000fe20000000000 */
[----:B------:R-:W-:Y:S01]  /*1c0c0*/  IMAD.IADD R4, R250, 0x1, -R3 ;  /* 0x00000001fa047824 */ /* 0x000fe200078e0a03 */
[C---:B------:R-:W-:Y:S02]  /*1c0d0*/  ISETP.GE.AND P0, PT, R0.reuse, R245, PT ;  /* 0x000000f50000720c */ /* 0x040fe40003f06270 */
[----:B------:R-:W-:Y:S02]  /*1c0e0*/  ISETP.GE.AND P2, PT, R0, R244, PT ;  /* 0x000000f40000720c */ /* 0x000fe40003f46270 */
[----:B------:R-:W-:Y:S02]  /*1c0f0*/  I2FP.F32.S32 R133, R133 ;  /* 0x0000008500857245 */ /* 0x000fe40000201400 */
[----:B------:R-:W-:Y:S02]  /*1c100*/  I2FP.F32.S32 R132, R132 ;  /* 0x0000008400847245 */ /* 0x000fe40000201400 */
[----:B------:R-:W-:Y:S01]  /*1c110*/  FSEL R142, R5, -INF , !P1 ;  /* 0xff800000058e7808 */ /* 0x000fe20004800000 */
[----:B------:R-:W-:Y:S01]  /*1c120*/  FFMA.FTZ R13, R133, -UR19, R13 ;  /* 0x80000013850d7c23 */ /* 0x000fe2000801000d */
[----:B------:R-:W-:Y:S01]  /*1c130*/  FSEL R208, R7, -INF , !P5 ;  /* 0xff80000007d07808 */ /* 0x000fe20006800000 */
[----:B------:R-:W-:Y:S01]  /*1c140*/  FFMA.FTZ R14, R132, -UR19, R14 ;  /* 0x80000013840e7c23 */ /* 0x000fe2000801000e */
[CC--:B------:R-:W-:Y:S02]  /*1c150*/  ISETP.GE.AND P1, PT, R3.reuse, R245.reuse, PT ;  /* 0x000000f50300720c */ /* 0x0c0fe40003f26270 */
[----:B------:R-:W-:Y:S02]  /*1c160*/  ISETP.GE.AND P5, PT, R2, R245, PT ;  /* 0x000000f50200720c */ /* 0x000fe40003fa6270 */
[C---:B------:R-:W-:Y:S02]  /*1c170*/  ISETP.GE.OR P0, PT, R0.reuse, R216, !P0 ;  /* 0x000000d80000720c */ /* 0x040fe40004706670 */
[----:B------:R-:W-:Y:S02]  /*1c180*/  ISETP.GE.OR P2, PT, R0, R252, !P2 ;  /* 0x000000fc0000720c */ /* 0x000fe40005746670 */
[-C--:B------:R-:W-:Y:S02]  /*1c190*/  ISETP.GE.OR P1, PT, R3, R216.reuse, !P1 ;  /* 0x000000d80300720c */ /* 0x080fe40004f26670 */
[----:B------:R-:W-:Y:S02]  /*1c1a0*/  ISETP.GE.OR P5, PT, R2, R216, !P5 ;  /* 0x000000d80200720c */ /* 0x000fe40006fa6670 */
[----:B------:R-:W-:Y:S02]  /*1c1b0*/  FSEL R132, R8, -INF , !P0 ;  /* 0xff80000008847808 */ /* 0x000fe40004000000 */
[----:B------:R-:W-:Y:S02]  /*1c1c0*/  FSEL R143, R9, -INF , !P4 ;  /* 0xff800000098f7808 */ /* 0x000fe40006000000 */
[----:B------:R-:W-:Y:S02]  /*1c1d0*/  FSEL R211, R10, -INF , !P2 ;  /* 0xff8000000ad37808 */ /* 0x000fe40005000000 */
[C---:B------:R-:W-:Y:S02]  /*1c1e0*/  ISETP.GE.AND P0, PT, R3.reuse, R244, PT ;  /* 0x000000f40300720c */ /* 0x040fe40003f06270 */
[CC--:B------:R-:W-:Y:S02]  /*1c1f0*/  ISETP.GE.AND P4, PT, R3.reuse, R247.reuse, PT ;  /* 0x000000f70300720c */ /* 0x0c0fe40003f86270 */
[----:B------:R-:W-:Y:S02]  /*1c200*/  ISETP.GE.AND P2, PT, R3, R246, PT ;  /* 0x000000f60300720c */ /* 0x000fe40003f46270 */
[----:B------:R-:W-:Y:S02]  /*1c210*/  FSEL R210, R11, -INF , !P6 ;  /* 0xff8000000bd27808 */ /* 0x000fe40007000000 */
[----:B------:R-:W-:Y:S02]  /*1c220*/  FSEL R12, R12, -INF , !P1 ;  /* 0xff8000000c0c7808 */ /* 0x000fe40004800000 */
[----:B------:R-:W-:Y:S02]  /*1c230*/  FSEL R13, R13, -INF , !P5 ;  /* 0xff8000000d0d7808 */ /* 0x000fe40006800000 */
[C---:B------:R-:W-:Y:S02]  /*1c240*/  ISETP.GE.AND P6, PT, R2.reuse, R244, PT ;  /* 0x000000f40200720c */ /* 0x040fe40003fc6270 */
[C---:B------:R-:W-:Y:S02]  /*1c250*/  ISETP.GE.AND P1, PT, R2.reuse, R247, PT ;  /* 0x000000f70200720c */ /* 0x040fe40003f26270 */
[----:B------:R-:W-:Y:S02]  /*1c260*/  ISETP.GE.AND P5, PT, R2, R246, PT ;  /* 0x000000f60200720c */ /* 0x000fe40003fa6270 */
[C---:B------:R-:W-:Y:S02]  /*1c270*/  ISETP.GE.OR P0, PT, R3.reuse, R252, !P0 ;  /* 0x000000fc0300720c */ /* 0x040fe40004706670 */
[CC--:B------:R-:W-:Y:S02]  /*1c280*/  ISETP.GE.OR P4, PT, R3.reuse, R215.reuse, !P4 ;  /* 0x000000d70300720c */ /* 0x0c0fe40006786670 */
[----:B------:R-:W-:Y:S01]  /*1c290*/  ISETP.GE.OR P2, PT, R3, R212, !P2 ;  /* 0x000000d40300720c */ /* 0x000fe20005746670 */
[--C-:B------:R-:W-:Y:S01]  /*1c2a0*/  IMAD.IADD R3, R251, 0x1, -R2.reuse ;  /* 0x00000001fb037824 */ /* 0x100fe200078e0a02 */
[----:B------:R-:W-:Y:S02]  /*1c2b0*/  IADD3 R5, R248, -R2, RZ ;  /* 0x80000002f8057210 */ /* 0x000fe40007ffe0ff */
[C---:B------:R-:W-:Y:S02]  /*1c2c0*/  ISETP.GE.OR P6, PT, R2.reuse, R252, !P6 ;  /* 0x000000fc0200720c */ /* 0x040fe400077c6670 */
[C---:B------:R-:W-:Y:S02]  /*1c2d0*/  ISETP.GE.OR P1, PT, R2.reuse, R215, !P1 ;  /* 0x000000d70200720c */ /* 0x040fe40004f26670 */
[----:B------:R-:W-:Y:S01]  /*1c2e0*/  ISETP.GE.OR P5, PT, R2, R212, !P5 ;  /* 0x000000d40200720c */ /* 0x000fe20006fa6670 */
[----:B------:R-:W-:Y:S01]  /*1c2f0*/  IMAD.IADD R2, R250, 0x1, -R2 ;  /* 0x00000001fa027824 */ /* 0x000fe200078e0a02 */
[----:B------:R-:W-:Y:S02]  /*1c300*/  IABS R9, R6 ;  /* 0x0000000600097213 */ /* 0x000fe40000000000 */
[----:B------:R-:W-:Y:S02]  /*1c310*/  IABS R3, R3 ;  /* 0x0000000300037213 */ /* 0x000fe40000000000 */
[----:B------:R-:W-:Y:S01]  /*1c320*/  IABS R8, R4 ;  /* 0x0000000400087213 */ /* 0x000fe20000000000 */
[----:B------:R-:W-:Y:S01]  /*1c330*/  IMAD.MOV.U32 R4, RZ, RZ, R9 ;  /* 0x000000ffff047224 */ /* 0x000fe200078e0009 */
[----:B------:R-:W-:Y:S02]  /*1c340*/  IABS R7, R2 ;  /* 0x0000000200077213 */ /* 0x000fe40000000000 */
[----:B------:R-:W-:Y:S01]  /*1c350*/  IABS R6, R5 ;  /* 0x0000000500067213 */ /* 0x000fe20000000000 */
[----:B------:R-:W-:Y:S01]  /*1c360*/  IMAD.MOV.U32 R5, RZ, RZ, R8 ;  /* 0x000000ffff057224 */ /* 0x000fe200078e0008 */
[----:B------:R-:W-:Y:S02]  /*1c370*/  I2FP.F32.S32 R2, R3 ;  /* 0x0000000300027245 */ /* 0x000fe40000201400 */
[----:B------:R-:W-:Y:S02]  /*1c380*/  I2FP.F32.S32 R3, R4 ;  /* 0x0000000400037245 */ /* 0x000fe40000201400 */
[----:B------:R-:W-:Y:S01]  /*1c390*/  I2FP.F32.S32 R4, R5 ;  /* 0x0000000500047245 */ /* 0x000fe20000201400 */
[----:B------:R-:W-:Y:S01]  /*1c3a0*/  FFMA.FTZ R15, R2, -UR19, R15 ;  /* 0x80000013020f7c23 */ /* 0x000fe2000801000f */
[----:B------:R-:W-:Y:S01]  /*1c3b0*/  I2FP.F32.S32 R2, R7 ;  /* 0x0000000700027245 */ /* 0x000fe20000201400 */
[----:B------:R-:W-:Y:S01]  /*1c3c0*/  FFMA.FTZ R16, R3, -UR19, R16 ;  /* 0x8000001303107c23 */ /* 0x000fe20008010010 */
[----:B------:R-:W-:Y:S01]  /*1c3d0*/  IADD3 R5, R0, 0x10, RZ ;  /* 0x0000001000057810 */ /* 0x000fe20007ffe0ff */
[----:B------:R-:W-:Y:S01]  /*1c3e0*/  FFMA.FTZ R18, R4, -UR19, R18 ;  /* 0x8000001304127c23 */ /* 0x000fe20008010012 */
[----:B------:R-:W-:Y:S01]  /*1c3f0*/  I2FP.F32.S32 R6, R6 ;  /* 0x0000000600067245 */ /* 0x000fe20000201400 */
[----:B------:R-:W-:Y:S01]  /*1c400*/  FFMA.FTZ R19, R2, -UR19, R19 ;  /* 0x8000001302137c23 */ /* 0x000fe20008010013 */
[----:B------:R-:W-:Y:S01]  /*1c410*/  FSEL R14, R14, -INF , !P0 ;  /* 0xff8000000e0e7808 */ /* 0x000fe20004000000 */
[--C-:B------:R-:W-:Y:S01]  /*1c420*/  IMAD.IADD R3, R248, 0x1, -R5.reuse ;  /* 0x00000001f8037824 */ /* 0x100fe200078e0a05 */
[----:B------:R-:W-:Y:S01]  /*1c430*/  FSEL R15, R15, -INF , !P6 ;  /* 0xff8000000f0f7808 */ /* 0x000fe20007000000 */
[----:B------:R-:W-:Y:S01]  /*1c440*/  IMAD.IADD R2, R250, 0x1, -R5 ;  /* 0x00000001fa027824 */ /* 0x000fe200078e0a05 */
[----:B------:R-:W-:Y:S01]  /*1c450*/  ISETP.GE.AND P0, PT, R5, R247, PT ;  /* 0x000000f70500720c */ /* 0x000fe20003f06270 */
[----:B------:R-:W-:Y:S01]  /*1c460*/  FFMA.FTZ R17, R6, -UR19, R17 ;  /* 0x8000001306117c23 */ /* 0x000fe20008010011 */
[----:B------:R-:W-:Y:S01]  /*1c470*/  IABS R9, R3 ;  /* 0x0000000300097213 */ /* 0x000fe20000000000 */
[----:B------:R-:W-:Y:S01]  /*1c480*/  VIADD R4, R0, 0x11 ;  /* 0x0000001100047836 */ /* 0x000fe20000000000 */
[----:B------:R-:W-:Y:S01]  /*1c490*/  IABS R6, R2 ;  /* 0x0000000200067213 */ /* 0x000fe20000000000 */
[--C-:B------:R-:W-:Y:S01]  /*1c4a0*/  IMAD.IADD R10, R249, 0x1, -R5.reuse ;  /* 0x00000001f90a7824 */ /* 0x100fe200078e0a05 */
[----:B------:R-:W-:Y:S01]  /*1c4b0*/  I2FP.F32.S32 R9, R9 ;  /* 0x0000000900097245 */ /* 0x000fe20000201400 */
[----:B------:R-:W-:Y:S01]  /*1c4c0*/  IMAD.IADD R8, R250, 0x1, -R4 ;  /* 0x00000001fa087824 */ /* 0x000fe200078e0a04 */
[----:B------:R-:W-:Y:S02]  /*1c4d0*/  I2FP.F32.S32 R6, R6 ;  /* 0x0000000600067245 */ /* 0x000fe40000201400 */
[----:B------:R-:W-:Y:S01]  /*1c4e0*/  IABS R3, R10 ;  /* 0x0000000a00037213 */ /* 0x000fe20000000000 */
[----:B------:R-:W-:Y:S01]  /*1c4f0*/  FFMA.FTZ R20, R9, -UR19, R20 ;  /* 0x8000001309147c23 */ /* 0x000fe20008010014 */
[----:B------:R-:W-:Y:S01]  /*1c500*/  ISETP.GE.AND P6, PT, R5, R246, PT ;  /* 0x000000f60500720c */ /* 0x000fe20003fc6270 */
[----:B------:R-:W-:Y:S01]  /*1c510*/  FFMA.FTZ R22, R6, -UR19, R22 ;  /* 0x8000001306167c23 */ /* 0x000fe20008010016 */
[----:B------:R-:W-:Y:S01]  /*1c520*/  IADD3 R7, R248, -R4, RZ ;  /* 0x80000004f8077210 */ /* 0x000fe20007ffe0ff */
[----:B------:R-:W-:Y:S01]  /*1c530*/  IMAD.IADD R6, R251, 0x1, -R5 ;  /* 0x00000001fb067824 */ /* 0x000fe200078e0a05 */
[----:B------:R-:W-:Y:S01]  /*1c540*/  IABS R2, R8 ;  /* 0x0000000800027213 */ /* 0x000fe20000000000 */
[----:B------:R-:W-:Y:S01]  /*1c550*/  IMAD.IADD R8, R249, 0x1, -R4 ;  /* 0x00000001f9087824 */ /* 0x000fe200078e0a04 */
[----:B------:R-:W-:Y:S02]  /*1c560*/  I2FP.F32.S32 R3, R3 ;  /* 0x0000000300037245 */ /* 0x000fe40000201400 */
[C---:B------:R-:W-:Y:S02]  /*1c570*/  ISETP.GE.OR P0, PT, R5.reuse, R215, !P0 ;  /* 0x000000d70500720c */ /* 0x040fe40004706670 */
[----:B------:R-:W-:Y:S01]  /*1c580*/  ISETP.GE.OR P6, PT, R5, R212, !P6 ;  /* 0x000000d40500720c */ /* 0x000fe200077c6670 */
[----:B------:R-:W-:Y:S01]  /*1c590*/  FFMA.FTZ R24, R3, -UR19, R24 ;  /* 0x8000001303187c23 */ /* 0x000fe20008010018 */
[----:B------:R-:W-:Y:S02]  /*1c5a0*/  IABS R7, R7 ;  /* 0x0000000700077213 */ /* 0x000fe40000000000 */
[----:B------:R-:W-:Y:S02]  /*1c5b0*/  FSEL R17, R17, -INF , !P1 ;  /* 0xff80000011117808 */ /* 0x000fe40004800000 */
[----:B------:R-:W-:Y:S02]  /*1c5c0*/  FSEL R19, R19, -INF , !P5 ;  /* 0xff80000013137808 */ /* 0x000fe40006800000 */
[----:B------:R-:W-:Y:S02]  /*1c5d0*/  FSEL R20, R20, -INF , !P0 ;  /* 0xff80000014147808 */ /* 0x000fe40004000000 */
[----:B------:R-:W-:Y:S02]  /*1c5e0*/  FSEL R22, R22, -INF , !P6 ;  /* 0xff80000016167808 */ /* 0x000fe40007000000 */
[----:B------:R-:W-:Y:S02]  /*1c5f0*/  I2FP.F32.S32 R7, R7 ;  /* 0x0000000700077245 */ /* 0x000fe40000201400 */
[C---:B------:R-:W-:Y:S02]  /*1c600*/  ISETP.GE.AND P1, PT, R4.reuse, R247, PT ;  /* 0x000000f70400720c */ /* 0x040fe40003f26270 */
[C---:B------:R-:W-:Y:S01]  /*1c610*/  ISETP.GE.AND P5, PT, R4.reuse, R246, PT ;  /* 0x000000f60400720c */ /* 0x040fe20003fa6270 */
[----:B------:R-:W-:Y:S01]  /*1c620*/  FFMA.FTZ R21, R7, -UR19, R21 ;  /* 0x8000001307157c23 */ /* 0x000fe20008010015 */
[C---:B------:R-:W-:Y:S02]  /*1c630*/  ISETP.GE.AND P0, PT, R4.reuse, R245, PT ;  /* 0x000000f50400720c */ /* 0x040fe40003f06270 */
[----:B------:R-:W-:Y:S02]  /*1c640*/  ISETP.GE.AND P6, PT, R4, R244, PT ;  /* 0x000000f40400720c */ /* 0x000fe40003fc6270 */
[----:B------:R-:W-:Y:S02]  /*1c650*/  I2FP.F32.S32 R2, R2 ;  /* 0x0000000200027245 */ /* 0x000fe40000201400 */
[----:B------:R-:W-:Y:S02]  /*1c660*/  IADD3 R3, R0, 0x19, RZ ;  /* 0x0000001900037810 */ /* 0x000fe40007ffe0ff */
[----:B------:R-:W-:Y:S01]  /*1c670*/  IABS R10, R8 ;  /* 0x00000008000a7213 */ /* 0x000fe20000000000 */
[----:B------:R-:W-:Y:S01]  /*1c680*/  FFMA.FTZ R23, R2, -UR19, R23 ;  /* 0x8000001302177c23 */ /* 0x000fe20008010017 */
[----:B------:R-:W-:Y:S01]  /*1c690*/  ISETP.GE.OR P1, PT, R4, R215, !P1 ;  /* 0x000000d70400720c */ /* 0x000fe20004f26670 */
[----:B------:R-:W-:Y:S01]  /*1c6a0*/  VIADD R2, R0, 0x18 ;  /* 0x0000001800027836 */ /* 0x000fe20000000000 */
[C---:B------:R-:W-:Y:S01]  /*1c6b0*/  ISETP.GE.OR P5, PT, R4.reuse, R212, !P5 ;  /* 0x000000d40400720c */ /* 0x040fe20006fa6670 */
[----:B------:R-:W-:Y:S01]  /*1c6c0*/  IMAD.IADD R7, R249, 0x1, -R3 ;  /* 0x00000001f9077824 */ /* 0x000fe200078e0a03 */
[C---:B------:R-:W-:Y:S02]  /*1c6d0*/  ISETP.GE.OR P0, PT, R4.reuse, R216, !P0 ;  /* 0x000000d80400720c */ /* 0x040fe40004706670 */
[----:B------:R-:W-:Y:S01]  /*1c6e0*/  ISETP.GE.OR P6, PT, R4, R252, !P6 ;  /* 0x000000fc0400720c */ /* 0x000fe200077c6670 */
[----:B------:R-:W-:Y:S01]  /*1c6f0*/  IMAD.IADD R4, R251, 0x1, -R4 ;  /* 0x00000001fb047824 */ /* 0x000fe200078e0a04 */
[----:B------:R-:W-:Y:S01]  /*1c700*/  IABS R9, R6 ;  /* 0x0000000600097213 */ /* 0x000fe20000000000 */
[----:B------:R-:W-:Y:S01]  /*1c710*/  IMAD.MOV.U32 R6, RZ, RZ, R10 ;  /* 0x000000ffff067224 */ /* 0x000fe200078e000a */
[----:B------:R-:W-:Y:S02]  /*1c720*/  FSEL R16, R16, -INF , !P4 ;  /* 0xff80000010107808 */ /* 0x000fe40006000000 */
[----:B------:R-:W-:Y:S02]  /*1c730*/  FSEL R18, R18, -INF , !P2 ;  /* 0xff80000012127808 */ /* 0x000fe40005000000 */
[C---:B------:R-:W-:Y:S02]  /*1c740*/  ISETP.GE.AND P4, PT, R5.reuse, R245, PT ;  /* 0x000000f50500720c */ /* 0x040fe40003f86270 */
[C---:B------:R-:W-:Y:S02]  /*1c750*/  ISETP.GE.AND P2, PT, R5.reuse, R244, PT ;  /* 0x000000f40500720c */ /* 0x040fe40003f46270 */
[----:B------:R-:W-:Y:S02]  /*1c760*/  IABS R8, R4 ;  /* 0x0000000400087213 */ /* 0x000fe40000000000 */
[C---:B------:R-:W-:Y:S02]  /*1c770*/  ISETP.GE.OR P4, PT, R5.reuse, R216, !P4 ;  /* 0x000000d80500720c */ /* 0x040fe40006786670 */
[----:B------:R-:W-:Y:S02]  /*1c780*/  ISETP.GE.OR P2, PT, R5, R252, !P2 ;  /* 0x000000fc0500720c */ /* 0x000fe40005746670 */
[----:B------:R-:W-:Y:S01]  /*1c790*/  IABS R4, R7 ;  /* 0x0000000700047213 */ /* 0x000fe20000000000 */
[----:B------:R-:W-:Y:S01]  /*1c7a0*/  IMAD.MOV.U32 R7, RZ, RZ, R9 ;  /* 0x000000ffff077224 */ /* 0x000fe200078e0009 */
[----:B------:R-:W-:Y:S02]  /*1c7b0*/  I2FP.F32.S32 R6, R6 ;  /* 0x0000000600067245 */ /* 0x000fe40000201400 */
[----:B------:R-:W-:Y:S02]  /*1c7c0*/  IADD3 R5, R249, -R2, RZ ;  /* 0x80000002f9057210 */ /* 0x000fe40007ffe0ff */
[----:B------:R-:W-:Y:S01]  /*1c7d0*/  I2FP.F32.S32 R4, R4 ;  /* 0x0000000400047245 */ /* 0x000fe20000201400 */
[----:B------:R-:W-:Y:S01]  /*1c7e0*/  FFMA.FTZ R25, R6, -UR19, R25 ;  /* 0x8000001306197c23 */ /* 0x000fe20008010019 */
[----:B------:R-:W-:Y:S01]  /*1c7f0*/  IABS R5, R5 ;  /* 0x0000000500057213 */ /* 0x000fe20000000000 */
[----:B------:R-:W-:Y:S01]  /*1c800*/  IMAD.IADD R6, R250, 0x1, -R2 ;  /* 0x00000001fa067824 */ /* 0x000fe200078e0a02 */
[----:B------:R-:W-:Y:S01]  /*1c810*/  I2FP.F32.S32 R7, R7 ;  /* 0x0000000700077245 */ /* 0x000fe20000201400 */
[----:B------:R-:W-:Y:S01]  /*1c820*/  FFMA.FTZ R29, R4, -UR19, R29 ;  /* 0x80000013041d7c23 */ /* 0x000fe2000801001d */
[----:B------:R-:W-:Y:S01]  /*1c830*/  I2FP.F32.S32 R8, R8 ;  /* 0x0000000800087245 */ /* 0x000fe20000201400 */
[----:B------:R-:W-:Y:S01]  /*1c840*/  IMAD.IADD R4, R251, 0x1, -R3 ;  /* 0x00000001fb047824 */ /* 0x000fe200078e0a03 */
[----:B------:R-:W-:Y:S01]  /*1c850*/  I2FP.F32.S32 R5, R5 ;  /* 0x0000000500057245 */ /* 0x000fe20000201400 */
[----:B------:R-:W-:Y:S01]  /*1c860*/  FFMA.FTZ R26, R7, -UR19, R26 ;  /* 0x80000013071a7c23 */ /* 0x000fe2000801001a */
[----:B------:R-:W-:Y:S01]  /*1c870*/  FSEL R21, R21, -INF , !P1 ;  /* 0xff80000015157808 */ /* 0x000fe20004800000 */
[----:B------:R-:W-:Y:S01]  /*1c880*/  FFMA.FTZ R27, R8, -UR19, R27 ;  /* 0x80000013081b7c23 */ /* 0x000fe2000801001b */
[----:B------:R-:W-:Y:S01]  /*1c890*/  FSEL R23, R23, -INF , !P5 ;  /* 0xff80000017177808 */ /* 0x000fe20006800000 */
[----:B------:R-:W-:Y:S01]  /*1c8a0*/  FFMA.FTZ R28, R5, -UR19, R28 ;  /* 0x80000013051c7c23 */ /* 0x000fe2000801001c */
[----:B------:R-:W-:Y:S01]  /*1c8b0*/  FSEL R24, R24, -INF , !P4 ;  /* 0xff80000018187808 */ /* 0x000fe20006000000 */
[----:B------:R-:W-:Y:S01]  /*1c8c0*/  IMAD.IADD R8, R248, 0x1, -R2 ;  /* 0x00000001f8087824 */ /* 0x000fe200078e0a02 */
[----:B------:R-:W-:Y:S02]  /*1c8d0*/  FSEL R25, R25, -INF , !P0 ;  /* 0xff80000019197808 */ /* 0x000fe40004000000 */
[C---:B------:R-:W-:Y:S02]  /*1c8e0*/  ISETP.GE.AND P1, PT, R2.reuse, R245, PT ;  /* 0x000000f50200720c */ /* 0x040fe40003f26270 */
[C---:B------:R-:W-:Y:S02]  /*1c8f0*/  ISETP.GE.AND P5, PT, R2.reuse, R244, PT ;  /* 0x000000f40200720c */ /* 0x040fe40003fa6270 */
[C---:B------:R-:W-:Y:S02]  /*1c900*/  ISETP.GE.AND P4, PT, R2.reuse, R247, PT ;  /* 0x000000f70200720c */ /* 0x040fe40003f86270 */
[C---:B------:R-:W-:Y:S02]  /*1c910*/  ISETP.GE.AND P0, PT, R2.reuse, R246, PT ;  /* 0x000000f60200720c */ /* 0x040fe40003f06270 */
[----:B------:R-:W-:Y:S02]  /*1c920*/  IADD3 R5, R251, -R2, RZ ;  /* 0x80000002fb057210 */ /* 0x000fe40007ffe0ff */
[C---:B------:R-:W-:Y:S02]  /*1c930*/  ISETP.GE.OR P1, PT, R2.reuse, R216, !P1 ;  /* 0x000000d80200720c */ /* 0x040fe40004f26670 */
[C---:B------:R-:W-:Y:S02]  /*1c940*/  ISETP.GE.OR P4, PT, R2.reuse, R215, !P4 ;  /* 0x000000d70200720c */ /* 0x040fe40006786670 */
[C---:B------:R-:W-:Y:S02]  /*1c950*/  ISETP.GE.OR P5, PT, R2.reuse, R252, !P5 ;  /* 0x000000fc0200720c */ /* 0x040fe40006fa6670 */
[----:B------:R-:W-:Y:S02]  /*1c960*/  ISETP.GE.OR P0, PT, R2, R212, !P0 ;  /* 0x000000d40200720c */ /* 0x000fe40004706670 */
[----:B-1----:R-:W-:Y:S02]  /*1c970*/  FSEL R224, R26, -INF , !P2 ;  /* 0xff8000001ae07808 */ /* 0x002fe40005000000 */
[----:B------:R-:W-:Y:S02]  /*1c980*/  IABS R2, R4 ;  /* 0x0000000400027213 */ /* 0x000fe40000000000 */
[C---:B------:R-:W-:Y:S02]  /*1c990*/  ISETP.GE.AND P2, PT, R3.reuse, R245, PT ;  /* 0x000000f50300720c */ /* 0x040fe40003f46270 */
[----:B------:R-:W-:Y:S02]  /*1c9a0*/  IADD3 R7, R248, -R3, RZ ;  /* 0x80000003f8077210 */ /* 0x000fe40007ffe0ff */
[----:B------:R-:W-:Y:S02]  /*1c9b0*/  IABS R8, R8 ;  /* 0x0000000800087213 */ /* 0x000fe40000000000 */
[----:B------:R-:W-:Y:S02]  /*1c9c0*/  I2FP.F32.S32 R2, R2 ;  /* 0x0000000200027245 */ /* 0x000fe40000201400 */
[----:B------:R-:W-:Y:S02]  /*1c9d0*/  ISETP.GE.OR P2, PT, R3, R216, !P2 ;  /* 0x000000d80300720c */ /* 0x000fe40005746670 */
[----:B------:R-:W-:Y:S01]  /*1c9e0*/  IABS R5, R5 ;  /* 0x0000000500057213 */ /* 0x000fe20000000000 */
[----:B------:R-:W-:Y:S01]  /*1c9f0*/  FFMA.FTZ R31, R2, -UR19, R31 ;  /* 0x80000013021f7c23 */ /* 0x000fe2000801001f */
[----:B------:R-:W-:Y:S01]  /*1ca00*/  IABS R9, R6 ;  /* 0x0000000600097213 */ /* 0x000fe20000000000 */
[----:B------:R-:W-:Y:S01]  /*1ca10*/  IMAD.MOV.U32 R6, RZ, RZ, R8 ;  /* 0x000000ffff067224 */ /* 0x000fe200078e0008 */
[----:B------:R-:W-:Y:S02]  /*1ca20*/  IABS R4, R7 ;  /* 0x0000000700047213 */ /* 0x000fe40000000000 */
[----:B------:R-:W-:Y:S01]  /*1ca30*/  FSEL R214, R27, -INF , !P6 ;  /* 0xff8000001bd67808 */ /* 0x000fe20007000000 */
[----:B------:R-:W-:Y:S01]  /*1ca40*/  IMAD.MOV.U32 R7, RZ, RZ, R9 ;  /* 0x000000ffff077224 */ /* 0x000fe200078e0009 */
[----:B------:R-:W-:Y:S02]  /*1ca50*/  FSEL R28, R28, -INF , !P1 ;  /* 0xff8000001c1c7808 */ /* 0x000fe40004800000 */
[----:B------:R-:W-:Y:S02]  /*1ca60*/  FSEL R29, R29, -INF , !P2 ;  /* 0xff8000001d1d7808 */ /* 0x000fe40005000000 */
[----:B------:R-:W-:Y:S02]  /*1ca70*/  I2FP.F32.S32 R5, R5 ;  /* 0x0000000500057245 */ /* 0x000fe40000201400 */
[----:B------:R-:W-:Y:S02]  /*1ca80*/  ISETP.GE.AND P1, PT, R3, R247, PT ;  /* 0x000000f70300720c */ /* 0x000fe40003f26270 */
[----:B------:R-:W-:Y:S01]  /*1ca90*/  I2FP.F32.S32 R2, R4 ;  /* 0x0000000400027245 */ /* 0x000fe20000201400 */
[----:B------:R-:W-:Y:S01]  /*1caa0*/  FFMA.FTZ R30, R5, -UR19, R30 ;  /* 0x80000013051e7c23 */ /* 0x000fe2000801001e */
[C---:B------:R-:W-:Y:S01]  /*1cab0*/  ISETP.GE.AND P6, PT, R3.reuse, R244, PT ;  /* 0x000000f40300720c */ /* 0x040fe20003fc6270 */
[----:B------:R-:W-:Y:S01]  /*1cac0*/  VIADD R4, R0, 0x20 ;  /* 0x0000002000047836 */ /* 0x000fe20000000000 */
[C---:B------:R-:W-:Y:S01]  /*1cad0*/  ISETP.GE.AND P2, PT, R3.reuse, R246, PT ;  /* 0x000000f60300720c */ /* 0x040fe20003f46270 */
[----:B------:R-:W-:Y:S01]  /*1cae0*/  FFMA.FTZ R33, R2, -UR19, R33 ;  /* 0x8000001302217c23 */ /* 0x000fe20008010021 */
[----:B------:R-:W-:Y:S02]  /*1caf0*/  I2FP.F32.S32 R6, R6 ;  /* 0x0000000600067245 */ /* 0x000fe40000201400 */
[C---:B------:R-:W-:Y:S02]  /*1cb00*/  ISETP.GE.OR P1, PT, R3.reuse, R215, !P1 ;  /* 0x000000d70300720c */ /* 0x040fe40004f26670 */
[C---:B------:R-:W-:Y:S01]  /*1cb10*/  ISETP.GE.OR P6, PT, R3.reuse, R252, !P6 ;  /* 0x000000fc0300720c */ /* 0x040fe200077c6670 */
[----:B------:R-:W-:Y:S01]  /*1cb20*/  FFMA.FTZ R32, R6, -UR19, R32 ;  /* 0x8000001306207c23 */ /* 0x000fe20008010020 */
[----:B------:R-:W-:Y:S01]  /*1cb30*/  ISETP.GE.OR P2, PT, R3, R212, !P2 ;  /* 0x000000d40300720c */ /* 0x000fe20005746670 */
[C---:B------:R-:W-:Y:S01]  /*1cb40*/  IMAD.IADD R3, R250.reuse, 0x1, -R3 ;  /* 0x00000001fa037824 */ /* 0x040fe200078e0a03 */
[----:B------:R-:W-:Y:S01]  /*1cb50*/  I2FP.F32.S32 R5, R7 ;  /* 0x0000000700057245 */ /* 0x000fe20000201400 */
[----:B------:R-:W-:Y:S01]  /*1cb60*/  IMAD.IADD R6, R250, 0x1, -R4 ;  /* 0x00000001fa067824 */ /* 0x000fe200078e0a04 */
[----:B------:R-:W-:Y:S02]  /*1cb70*/  IADD3 R2, R0, 0x21, RZ ;  /* 0x0000002100027810 */ /* 0x000fe40007ffe0ff */
[----:B------:R-:W-:Y:S01]  /*1cb80*/  IABS R10, R3 ;  /* 0x00000003000a7213 */ /* 0x000fe20000000000 */
[----:B------:R-:W-:Y:S01]  /*1cb90*/  FFMA.FTZ R34, R5, -UR19, R34 ;  /* 0x8000001305227c23 */ /* 0x000fe20008010022 */
[C---:B------:R-:W-:Y:S01]  /*1cba0*/  IADD3 R8, R248.reuse, -R2, RZ ;  /* 0x80000002f8087210 */ /* 0x040fe20007ffe0ff */
[----:B------:R-:W-:Y:S01]  /*1cbb0*/  IMAD.IADD R5, R248, 0x1, -R4 ;  /* 0x00000001f8057824 */ /* 0x000fe200078e0a04 */
[----:B------:R-:W-:Y:S01]  /*1cbc0*/  IABS R3, R6 ;  /* 0x0000000600037213 */ /* 0x000fe20000000000 */
[----:B------:R-:W-:Y:S01]  /*1cbd0*/  IMAD.IADD R9, R250, 0x1, -R2 ;  /* 0x00000001fa097824 */ /* 0x000fe200078e0a02 */
[----:B------:R-:W-:Y:S01]  /*1cbe0*/  IABS R6, R8 ;  /* 0x0000000800067213 */ /* 0x000fe20000000000 */
[----:B------:R-:W-:Y:S01]  /*1cbf0*/  IMAD.MOV.U32 R8, RZ, RZ, R10 ;  /* 0x000000ffff087224 */ /* 0x000fe200078e000a */
[----:B------:R-:W-:Y:S02]  /*1cc00*/  IABS R7, R5 ;  /* 0x0000000500077213 */ /* 0x000fe40000000000 */
[----:B------:R-:W-:Y:S02]  /*1cc10*/  I2FP.F32.S32 R3, R3 ;  /* 0x0000000300037245 */ /* 0x000fe40000201400 */
[----:B------:R-:W-:Y:S02]  /*1cc20*/  I2FP.F32.S32 R8, R8 ;  /* 0x0000000800087245 */ /* 0x000fe40000201400 */
[----:B------:R-:W-:Y:S01]  /*1cc30*/  I2FP.F32.S32 R7, R7 ;  /* 0x0000000700077245 */ /* 0x000fe20000201400 */
[----:B------:R-:W-:Y:S01]  /*1cc40*/  FFMA.FTZ R38, R3, -UR19, R38 ;  /* 0x8000001303267c23 */ /* 0x000fe20008010026 */
[----:B------:R-:W-:Y:S01]  /*1cc50*/  FSEL R232, R30, -INF , !P5 ;  /* 0xff8000001ee87808 */ /* 0x000fe20006800000 */
[----:B------:R-:W-:Y:S01]  /*1cc60*/  FFMA.FTZ R35, R8, -UR19, R35 ;  /* 0x8000001308237c23 */ /* 0x000fe20008010023 */
[----:B------:R-:W-:Y:S01]  /*1cc70*/  FSEL R213, R31, -INF , !P6 ;  /* 0xff8000001fd57808 */ /* 0x000fe20007000000 */
[----:B------:R-:W-:Y:S01]  /*1cc80*/  FFMA.FTZ R36, R7, -UR19, R36 ;  /* 0x8000001307247c23 */ /* 0x000fe20008010024 */
[----:B------:R-:W-:Y:S01]  /*1cc90*/  ISETP.GE.AND P5, PT, R4, R247, PT ;  /* 0x000000f70400720c */ /* 0x000fe20003fa6270 */
[----:B------:R-:W-:Y:S01]  /*1cca0*/  VIADD R3, R0, 0x28 ;  /* 0x0000002800037836 */ /* 0x000fe20000000000 */
[C---:B------:R-:W-:Y:S02]  /*1ccb0*/  ISETP.GE.AND P6, PT, R4.reuse, R246, PT ;  /* 0x000000f60400720c */ /* 0x040fe40003fc6270 */
[C---:B------:R-:W-:Y:S02]  /*1ccc0*/  ISETP.GE.OR P5, PT, R4.reuse, R215, !P5 ;  /* 0x000000d70400720c */ /* 0x040fe40006fa6670 */
[----:B------:R-:W-:Y:S02]  /*1ccd0*/  ISETP.GE.OR P6, PT, R4, R212, !P6 ;  /* 0x000000d40400720c */ /* 0x000fe400077c6670 */
[----:B------:R-:W-:Y:S02]  /*1cce0*/  IABS R5, R9 ;  /* 0x0000000900057213 */ /* 0x000fe40000000000 */
[----:B------:R-:W-:Y:S02]  /*1ccf0*/  I2FP.F32.S32 R6, R6 ;  /* 0x0000000600067245 */ /* 0x000fe40000201400 */
[----:B------:R-:W-:Y:S02]  /*1cd00*/  FSEL R33, R33, -INF , !P1 ;  /* 0xff80000021217808 */ /* 0x000fe40004800000 */
        /* <DEDUP_REMOVED lines=8> */
[----:B------:R-:W-:Y:S02]  /*1cd90*/  I2FP.F32.S32 R5, R5 ;  /* 0x0000000500057245 */ /* 0x000fe40000201400 */
[-C--:B------:R-:W-:Y:S02]  /*1cda0*/  ISETP.GE.AND P6, PT, R2, R244.reuse, PT ;  /* 0x000000f40200720c */ /* 0x080fe40003fc6270 */
[----:B------:R-:W-:Y:S01]  /*1cdb0*/  FSEL R34, R34, -INF , !P0 ;  /* 0xff80000022227808 */ /* 0x000fe20004000000 */
[----:B------:R-:W-:Y:S01]  /*1cdc0*/  FFMA.FTZ R39, R5, -UR19, R39 ;  /* 0x8000001305277c23 */ /* 0x000fe20008010027 */
[----:B------:R-:W-:Y:S01]  /*1cdd0*/  FSEL R32, R32, -INF , !P4 ;  /* 0xff80000020207808 */ /* 0x000fe20006000000 */
[----:B------:R-:W-:Y:S01]  /*1cde0*/  IMAD.IADD R5, R251, 0x1, -R4 ;  /* 0x00000001fb057824 */ /* 0x000fe200078e0a04 */
[C---:B------:R-:W-:Y:S02]  /*1cdf0*/  ISETP.GE.AND P4, PT, R4.reuse, R245, PT ;  /* 0x000000f50400720c */ /* 0x040fe40003f86270 */
[----:B------:R-:W-:Y:S02]  /*1ce00*/  ISETP.GE.AND P0, PT, R4, R244, PT ;  /* 0x000000f40400720c */ /* 0x000fe40003f06270 */
[----:B------:R-:W-:Y:S02]  /*1ce10*/  IADD3 R7, R249, -R4, RZ ;  /* 0x80000004f9077210 */ /* 0x000fe40007ffe0ff */
[C---:B------:R-:W-:Y:S02]  /*1ce20*/  ISETP.GE.OR P1, PT, R2.reuse, R215, !P1 ;  /* 0x000000d70200720c */ /* 0x040fe40004f26670 */
[C---:B------:R-:W-:Y:S02]  /*1ce30*/  ISETP.GE.OR P5, PT, R2.reuse, R216, !P5 ;  /* 0x000000d80200720c */ /* 0x040fe40006fa6670 */
[C---:B------:R-:W-:Y:S02]  /*1ce40*/  ISETP.GE.OR P2, PT, R2.reuse, R212, !P2 ;  /* 0x000000d40200720c */ /* 0x040fe40005746670 */
[----:B------:R-:W-:Y:S01]  /*1ce50*/  ISETP.GE.OR P6, PT, R2, R252, !P6 ;  /* 0x000000fc0200720c */ /* 0x000fe200077c6670 */
[----:B------:R-:W-:Y:S01]  /*1ce60*/  IMAD.IADD R2, R251, 0x1, -R2 ;  /* 0x00000001fb027824 */ /* 0x000fe200078e0a02 */
[C---:B------:R-:W-:Y:S02]  /*1ce70*/  ISETP.GE.OR P4, PT, R4.reuse, R216, !P4 ;  /* 0x000000d80400720c */ /* 0x040fe40006786670 */
[----:B------:R-:W-:Y:S02]  /*1ce80*/  ISETP.GE.OR P0, PT, R4, R252, !P0 ;  /* 0x000000fc0400720c */ /* 0x000fe40004706670 */
[----:B------:R-:W-:Y:S02]  /*1ce90*/  IABS R9, R7 ;  /* 0x0000000700097213 */ /* 0x000fe40000000000 */
[----:B------:R-:W-:Y:S02]  /*1cea0*/  IADD3 R4, R249, -R3, RZ ;  /* 0x80000003f9047210 */ /* 0x000fe40007ffe0ff */
[----:B------:R-:W-:Y:S02]  /*1ceb0*/  IABS R8, R6 ;  /* 0x0000000600087213 */ /* 0x000fe40000000000 */
[----:B------:R-:W-:Y:S02]  /*1cec0*/  IABS R6, R2 ;  /* 0x0000000200067213 */ /* 0x000fe40000000000 */
[----:B------:R-:W-:Y:S01]  /*1ced0*/  IABS R2, R4 ;  /* 0x0000000400027213 */ /* 0x000fe20000000000 */
[----:B------:R-:W-:Y:S01]  /*1cee0*/  IMAD.MOV.U32 R4, RZ, RZ, R9 ;  /* 0x000000ffff047224 */ /* 0x000fe200078e0009 */
        /* <DEDUP_REMOVED lines=10> */
[----:B------:R-:W-:Y:S02]  /*1cf90*/  VIADD R2, R0, 0x29 ;  /* 0x0000002900027836 */ /* 0x000fe40000000000 */
[----:B------:R-:W-:Y:S01]  /*1cfa0*/  FFMA.FTZ R43, R6, -UR19, R43 ;  /* 0x80000013062b7c23 */ /* 0x000fe2000801002b */
[----:B------:R-:W-:Y:S01]  /*1cfb0*/  FSEL R37, R37, -INF , !P1 ;  /* 0xff80000025257808 */ /* 0x000fe20004800000 */
[--C-:B------:R-:W-:Y:S01]  /*1cfc0*/  IMAD.IADD R6, R251, 0x1, -R3.reuse ;  /* 0x00000001fb067824 */ /* 0x100fe200078e0a03 */
[----:B------:R-:W-:Y:S01]  /*1cfd0*/  FSEL R39, R39, -INF , !P2 ;  /* 0xff80000027277808 */ /* 0x000fe20005000000 */
[----:B------:R-:W-:Y:S01]  /*1cfe0*/  FFMA.FTZ R42, R7, -UR19, R42 ;  /* 0x80000013072a7c23 */ /* 0x000fe2000801002a */
[----:B------:R-:W-:Y:S01]  /*1cff0*/  FSEL R40, R40, -INF , !P4 ;  /* 0xff80000028287808 */ /* 0x000fe20006000000 */
[--C-:B------:R-:W-:Y:S01]  /*1d000*/  IMAD.IADD R5, R250, 0x1, -R3.reuse ;  /* 0x00000001fa057824 */ /* 0x100fe200078e0a03 */
[----:B------:R-:W-:Y:S01]  /*1d010*/  FSEL R41, R41, -INF , !P5 ;  /* 0xff80000029297808 */ /* 0x000fe20006800000 */
[C---:B------:R-:W-:Y:S01]  /*1d020*/  IMAD.IADD R7, R248.reuse, 0x1, -R3 ;  /* 0x00000001f8077824 */ /* 0x040fe200078e0a03 */
[C---:B------:R-:W-:Y:S02]  /*1d030*/  ISETP.GE.AND P1, PT, R3.reuse, R245, PT ;  /* 0x000000f50300720c */ /* 0x040fe40003f26270 */
[C---:B------:R-:W-:Y:S02]  /*1d040*/  ISETP.GE.AND P2, PT, R3.reuse, R247, PT ;  /* 0x000000f70300720c */ /* 0x040fe40003f46270 */
[C---:B------:R-:W-:Y:S02]  /*1d050*/  ISETP.GE.AND P4, PT, R3.reuse, R246, PT ;  /* 0x000000f60300720c */ /* 0x040fe40003f86270 */
[----:B------:R-:W-:Y:S02]  /*1d060*/  ISETP.GE.AND P5, PT, R3, R244, PT ;  /* 0x000000f40300720c */ /* 0x000fe40003fa6270 */
[----:B------:R-:W-:Y:S02]  /*1d070*/  IADD3 R4, R249, -R2, RZ ;  /* 0x80000002f9047210 */ /* 0x000fe40007ffe0ff */
[C---:B------:R-:W-:Y:S02]  /*1d080*/  ISETP.GE.OR P1, PT, R3.reuse, R216, !P1 ;  /* 0x000000d80300720c */ /* 0x040fe40004f26670 */
[C---:B------:R-:W-:Y:S02]  /*1d090*/  ISETP.GE.OR P2, PT, R3.reuse, R215, !P2 ;  /* 0x000000d70300720c */ /* 0x040fe40005746670 */
[C---:B------:R-:W-:Y:S02]  /*1d0a0*/  ISETP.GE.OR P4, PT, R3.reuse, R212, !P4 ;  /* 0x000000d40300720c */ /* 0x040fe40006786670 */
[----:B------:R-:W-:Y:S02]  /*1d0b0*/  ISETP.GE.OR P5, PT, R3, R252, !P5 ;  /* 0x000000fc0300720c */ /* 0x000fe40006fa6670 */
[----:B------:R-:W-:Y:S02]  /*1d0c0*/  IABS R8, R6 ;  /* 0x0000000600087213 */ /* 0x000fe40000000000 */
[----:B------:R-:W-:Y:S02]  /*1d0d0*/  IABS R3, R4 ;  /* 0x0000000400037213 */ /* 0x000fe40000000000 */
[----:B------:R-:W-:Y:S02]  /*1d0e0*/  IABS R6, R5 ;  /* 0x0000000500067213 */ /* 0x000fe40000000000 */
[----:B------:R-:W-:Y:S01]  /*1d0f0*/  IABS R4, R7 ;  /* 0x0000000700047213 */ /* 0x000fe20000000000 */
[----:B------:R-:W-:Y:S01]  /*1d100*/  IMAD.IADD R7, R248, 0x1, -R2 ;  /* 0x00000001f8077824 */ /* 0x000fe200078e0a02 */
[----:B------:R-:W-:Y:S02]  /*1d110*/  MOV R5, R8 ;  /* 0x0000000800057202 */ /* 0x000fe40000000f00 */
[----:B------:R-:W-:Y:S02]  /*1d120*/  I2FP.F32.S32 R6, R6 ;  /* 0x0000000600067245 */ /* 0x000fe40000201400 */
[----:B------:R-:W-:Y:S02]  /*1d130*/  I2FP.F32.S32 R4, R4 ;  /* 0x0000000400047245 */ /* 0x000fe40000201400 */
[----:B------:R-:W-:Y:S01]  /*1d140*/  I2FP.F32.S32 R3, R3 ;  /* 0x0000000300037245 */ /* 0x000fe20000201400 */
[----:B------:R-:W-:Y:S01]  /*1d150*/  FFMA.FTZ R50, R6, -UR19, R50 ;  /* 0x8000001306327c23 */ /* 0x000fe20008010032 */
[----:B------:R-:W-:Y:S01]  /*1d160*/  FSEL R44, R44, -INF , !P1 ;  /* 0xff8000002c2c7808 */ /* 0x000fe20004800000 */
[----:B------:R-:W-:Y:S01]  /*1d170*/  FFMA.FTZ R48, R4, -UR19, R48 ;  /* 0x8000001304307c23 */ /* 0x000fe20008010030 */
[C---:B------:R-:W-:Y:S01]  /*1d180*/  ISETP.GE.AND P1, PT, R2.reuse, R245, PT ;  /* 0x000000f50200720c */ /* 0x040fe20003f26270 */
[----:B------:R-:W-:Y:S01]  /*1d190*/  FFMA.FTZ R45, R3, -UR19, R45 ;  /* 0x80000013032d7c23 */ /* 0x000fe2000801002d */
[----:B------:R-:W-:Y:S01]  /*1d1a0*/  I2FP.F32.S32 R5, R5 ;  /* 0x0000000500057245 */ /* 0x000fe20000201400 */
[----:B------:R-:W-:Y:S01]  /*1d1b0*/  IMAD.IADD R3, R251, 0x1, -R2 ;  /* 0x00000001fb037824 */ /* 0x000fe200078e0a02 */
[----:B------:R-:W-:Y:S01]  /*1d1c0*/  ISETP.GE.OR P1, PT, R2, R216, !P1 ;  /* 0x000000d80200720c */ /* 0x000fe20004f26670 */
[----:B------:R-:W-:Y:S01]  /*1d1d0*/  VIADD R4, R0, 0x30 ;  /* 0x0000003000047836 */ /* 0x000fe20000000000 */
[----:B------:R-:W-:Y:S01]  /*1d1e0*/  FSEL R50, R50, -INF , !P4 ;  /* 0xff80000032327808 */ /* 0x000fe20006000000 */
[----:B------:R-:W-:Y:S01]  /*1d1f0*/  FFMA.FTZ R46, R5, -UR19, R46 ;  /* 0x80000013052e7c23 */ /* 0x000fe2000801002e */
[----:B------:R-:W-:Y:S01]  /*1d200*/  IADD3 R5, R250, -R2, RZ ;  /* 0x80000002fa057210 */ /* 0x000fe20007ffe0ff */
[--C-:B------:R-:W-:Y:S01]  /*1d210*/  IMAD.IADD R6, R248, 0x1, -R4.reuse ;  /* 0x00000001f8067824 */ /* 0x100fe200078e0a04 */
[----:B------:R-:W-:Y:S02]  /*1d220*/  FSEL R48, R48, -INF , !P2 ;  /* 0xff80000030307808 */ /* 0x000fe40005000000 */
[----:B------:R-:W-:Y:S02]  /*1d230*/  FSEL R45, R45, -INF , !P1 ;  /* 0xff8000002d2d7808 */ /* 0x000fe40004800000 */
[C---:B------:R-:W-:Y:S02]  /*1d240*/  ISETP.GE.AND P1, PT, R2.reuse, R247, PT ;  /* 0x000000f70200720c */ /* 0x040fe40003f26270 */
[C---:B------:R-:W-:Y:S02]  /*1d250*/  ISETP.GE.AND P2, PT, R2.reuse, R246, PT ;  /* 0x000000f60200720c */ /* 0x040fe40003f46270 */
[C---:B------:R-:W-:Y:S02]  /*1d260*/  ISETP.GE.AND P4, PT, R2.reuse, R244, PT ;  /* 0x000000f40200720c */ /* 0x040fe40003f86270 */
[----:B------:R-:W-:Y:S02]  /*1d270*/  IABS R3, R3 ;  /* 0x0000000300037213 */ /* 0x000fe40000000000 */
[----:B------:R-:W-:Y:S02]  /*1d280*/  IABS R8, R5 ;  /* 0x0000000500087213 */ /* 0x000fe40000000000 */
[C---:B------:R-:W-:Y:S02]  /*1d290*/  ISETP.GE.OR P1, PT, R2.reuse, R215, !P1 ;  /* 0x000000d70200720c */ /* 0x040fe40004f26670 */
[C---:B------:R-:W-:Y:S02]  /*1d2a0*/  ISETP.GE.OR P2, PT, R2.reuse, R212, !P2 ;  /* 0x000000d40200720c */ /* 0x040fe40005746670 */
[----:B------:R-:W-:Y:S01]  /*1d2b0*/  ISETP.GE.OR P4, PT, R2, R252, !P4 ;  /* 0x000000fc0200720c */ /* 0x000fe20006786670 */
[----:B------:R-:W-:Y:S01]  /*1d2c0*/  IMAD.IADD R2, R250, 0x1, -R4 ;  /* 0x00000001fa027824 */ /* 0x000fe200078e0a04 */
[----:B------:R-:W-:Y:S02]  /*1d2d0*/  MOV R5, R3 ;  /* 0x0000000300057202 */ /* 0x000fe40000000f00 */
[----:B------:R-:W-:Y:S01]  /*1d2e0*/  IABS R3, R6 ;  /* 0x0000000600037213 */ /* 0x000fe20000000000 */
[----:B------:R-:W-:Y:S01]  /*1d2f0*/  IMAD.MOV.U32 R6, RZ, RZ, R8 ;  /* 0x000000ffff067224 */ /* 0x000fe200078e0008 */
[----:B------:R-:W-:Y:S02]  /*1d300*/  IABS R7, R7 ;  /* 0x0000000700077213 */ /* 0x000fe40000000000 */
[----:B------:R-:W-:Y:S02]  /*1d310*/  I2FP.F32.S32 R5, R5 ;  /* 0x0000000500057245 */ /* 0x000fe40000201400 */
[----:B------:R-:W-:Y:S02]  /*1d320*/  IABS R2, R2 ;  /* 0x0000000200027213 */ /* 0x000fe40000000000 */
[----:B------:R-:W-:Y:S01]  /*1d330*/  I2FP.F32.S32 R7, R7 ;  /* 0x0000000700077245 */ /* 0x000fe20000201400 */
[----:B------:R-:W-:Y:S01]  /*1d340*/  FFMA.FTZ R47, R5, -UR19, R47 ;  /* 0x80000013052f7c23 */ /* 0x000fe2000801002f */
[----:B------:R-:W-:Y:S02]  /*1d350*/  I2FP.F32.S32 R6, R6 ;  /* 0x0000000600067245 */ /* 0x000fe40000201400 */
[----:B------:R-:W-:Y:S01]  /*1d360*/  I2FP.F32.S32 R5, R3 ;  /* 0x0000000300057245 */ /* 0x000fe20000201400 */
[----:B------:R-:W-:Y:S01]  /*1d370*/  VIADD R3, R0, 0x31 ;  /* 0x0000003100037836 */ /* 0x000fe20000000000 */
[----:B------:R-:W-:Y:S01]  /*1d380*/  I2FP.F32.S32 R2, R2 ;  /* 0x0000000200027245 */ /* 0x000fe20000201400 */
[----:B------:R-:W-:Y:S01]  /*1d390*/  FFMA.FTZ R49, R7, -UR19, R49 ;  /* 0x8000001307317c23 */ /* 0x000fe20008010031 */
[----:B------:R-:W-:Y:S01]  /*1d3a0*/  FFMA.FTZ R51, R6, -UR19, R51 ;  /* 0x8000001306337c23 */ /* 0x000fe20008010033 */
[----:B------:R-:W-:Y:S02]  /*1d3b0*/  IMAD.IADD R6, R250, 0x1, -R3 ;  /* 0x00000001fa067824 */ /* 0x000fe400078e0a03 */
[----:B------:R-:W-:Y:S01]  /*1d3c0*/  FFMA.FTZ R52, R5, -UR19, R52 ;  /* 0x8000001305347c23 */ /* 0x000fe20008010034 */
[----:B------:R-:W-:Y:S01]  /*1d3d0*/  FFMA.FTZ R54, R2, -UR19, R54 ;  /* 0x8000001302367c23 */ /* 0x000fe20008010036 */
[----:B------:R-:W-:Y:S01]  /*1d3e0*/  IADD3 R2, R248, -R3, RZ ;  /* 0x80000003f8027210 */ /* 0x000fe20007ffe0ff */
[----:B------:R-:W-:Y:S01]  /*1d3f0*/  IMAD.IADD R7, R249, 0x1, -R4 ;  /* 0x00000001f9077824 */ /* 0x000fe200078e0a04 */
[----:B------:R-:W-:Y:S02]  /*1d400*/  FSEL R49, R49, -INF , !P1 ;  /* 0xff80000031317808 */ /* 0x000fe40004800000 */
[----:B------:R-:W-:Y:S02]  /*1d410*/  FSEL R51, R51, -INF , !P2 ;  /* 0xff80000033337808 */ /* 0x000fe40005000000 */
[C---:B------:R-:W-:Y:S02]  /*1d420*/  ISETP.GE.AND P1, PT, R4.reuse, R247, PT ;  /* 0x000000f70400720c */ /* 0x040fe40003f26270 */
[C---:B------:R-:W-:Y:S02]  /*1d430*/  ISETP.GE.AND P2, PT, R4.reuse, R246, PT ;  /* 0x000000f60400720c */ /* 0x040fe40003f46270 */
[----:B------:R-:W-:Y:S02]  /*1d440*/  IABS R5, R2 ;  /* 0x0000000200057213 */ /* 0x000fe40000000000 */
[----:B------:R-:W-:Y:S02]  /*1d450*/  IABS R2, R6 ;  /* 0x0000000600027213 */ /* 0x000fe40000000000 */
[C---:B------:R-:W-:Y:S02]  /*1d460*/  ISETP.GE.OR P1, PT, R4.reuse, R215, !P1 ;  /* 0x000000d70400720c */ /* 0x040fe40004f26670 */
[----:B------:R-:W-:Y:S02]  /*1d470*/  ISETP.GE.OR P2, PT, R4, R212, !P2 ;  /* 0x000000d40400720c */ /* 0x000fe40005746670 */
[----:B------:R-:W-:Y:S02]  /*1d480*/  I2FP.F32.S32 R5, R5 ;  /* 0x0000000500057245 */ /* 0x000fe40000201400 */
[----:B------:R-:W-:Y:S02]  /*1d490*/  I2FP.F32.S32 R2, R2 ;  /* 0x0000000200027245 */ /* 0x000fe40000201400 */
[----:B------:R-:W-:Y:S01]  /*1d4a0*/  FSEL R54, R54, -INF , !P2 ;  /* 0xff80000036367808 */ /* 0x000fe20005000000 */
[----:B------:R-:W-:Y:S01]  /*1d4b0*/  FFMA.FTZ R53, R5, -UR19, R53 ;  /* 0x8000001305357c23 */ /* 0x000fe20008010035 */
[----:B------:R-:W-:Y:S01]  /*1d4c0*/  FSEL R52, R52, -INF , !P1 ;  /* 0xff80000034347808 */ /* 0x000fe20004800000 */
[----:B------:R-:W-:Y:S01]  /*1d4d0*/  FFMA.FTZ R55, R2, -UR19, R55 ;  /* 0x8000001302377c23 */ /* 0x000fe20008010037 */
[C---:B------:R-:W-:Y:S01]  /*1d4e0*/  ISETP.GE.AND P1, PT, R3.reuse, R247, PT ;  /* 0x000000f70300720c */ /* 0x040fe20003f26270 */
[----:B------:R-:W-:Y:S01]  /*1d4f0*/  VIADD R2, R0, 0x38 ;  /* 0x0000003800027836 */ /* 0x000fe20000000000 */
[C---:B------:R-:W-:Y:S02]  /*1d500*/  ISETP.GE.AND P2, PT, R3.reuse, R246, PT ;  /* 0x000000f60300720c */ /* 0x040fe40003f46270 */
[----:B------:R-:W-:Y:S01]  /*1d510*/  ISETP.GE.OR P1, PT, R3, R215, !P1 ;  /* 0x000000d70300720c */ /* 0x000fe20004f26670 */
[----:B------:R-:W-:Y:S01]  /*1d520*/  IMAD.IADD R5, R249, 0x1, -R2 ;  /* 0x00000001f9057824 */ /* 0x000fe200078e0a02 */
[----:B------:R-:W-:Y:S02]  /*1d530*/  ISETP.GE.OR P2, PT, R3, R212, !P2 ;  /* 0x000000d40300720c */ /* 0x000fe40005746670 */
[----:B------:R-:W-:Y:S02]  /*1d540*/  FSEL R53, R53, -INF , !P1 ;  /* 0xff80000035357808 */ /* 0x000fe40004800000 */
[----:B------:R-:W-:Y:S02]  /*1d550*/  FSEL R55, R55, -INF , !P2 ;  /* 0xff80000037377808 */ /* 0x000fe40005000000 */
[C---:B------:R-:W-:Y:S02]  /*1d560*/  ISETP.GE.AND P1, PT, R4.reuse, R245, PT ;  /* 0x000000f50400720c */ /* 0x040fe40003f26270 */
[----:B------:R-:W-:Y:S02]  /*1d570*/  ISETP.GE.AND P2, PT, R4, R244, PT ;  /* 0x000000f40400720c */ /* 0x000fe40003f46270 */
[----:B------:R-:W-:Y:S02]  /*1d580*/  IADD3 R0, R0, 0x39, RZ ;  /* 0x0000003900007810 */ /* 0x000fe40007ffe0ff */
[C---:B------:R-:W-:Y:S02]  /*1d590*/  ISETP.GE.OR P1, PT, R4.reuse, R216, !P1 ;  /* 0x000000d80400720c */ /* 0x040fe40004f26670 */
[----:B------:R-:W-:Y:S01]  /*1d5a0*/  ISETP.GE.OR P2, PT, R4, R252, !P2 ;  /* 0x000000fc0400720c */ /* 0x000fe20005746670 */
[----:B------:R-:W-:Y:S01]  /*1d5b0*/  IMAD.IADD R4, R251, 0x1, -R4 ;  /* 0x00000001fb047824 */ /* 0x000fe200078e0a04 */
[----:B------:R-:W-:Y:S01]  /*1d5c0*/  IABS R5, R5 ;  /* 0x0000000500057213 */ /* 0x000fe20000000000 */
[C---:B------:R-:W-:Y:S01]  /*1d5d0*/  IMAD.IADD R8, R249.reuse, 0x1, -R0 ;  /* 0x00000001f9087824 */ /* 0x040fe200078e0a00 */
[----:B------:R-:W-:Y:S02]  /*1d5e0*/  IADD3 R6, R249, -R3, RZ ;  /* 0x80000003f9067210 */ /* 0x000fe40007ffe0ff */
[----:B------:R-:W-:Y:S02]  /*1d5f0*/  IABS R9, R4 ;  /* 0x0000000400097213 */ /* 0x000fe40000000000 */
[----:B------:R-:W-:Y:S02]  /*1d600*/  IABS R4, R8 ;  /* 0x0000000800047213 */ /* 0x000fe40000000000 */
[----:B------:R-:W-:Y:S02]  /*1d610*/  MOV R8, R9 ;  /* 0x0000000900087202 */ /* 0x000fe40000000f00 */
[----:B------:R-:W-:Y:S02]  /*1d620*/  IABS R7, R7 ;  /* 0x0000000700077213 */ /* 0x000fe40000000000 */
[----:B------:R-:W-:Y:S02]  /*1d630*/  I2FP.F32.S32 R5, R5 ;  /* 0x0000000500057245 */ /* 0x000fe40000201400 */
[----:B------:R-:W-:Y:S02]  /*1d640*/  I2FP.F32.S32 R8, R8 ;  /* 0x0000000800087245 */ /* 0x000fe40000201400 */
[----:B------:R-:W-:Y:S01]  /*1d650*/  IABS R6, R6 ;  /* 0x0000000600067213 */ /* 0x000fe20000000000 */
[----:B------:R-:W-:Y:S01]  /*1d660*/  FFMA.FTZ R60, R5, -UR19, R60 ;  /* 0x80000013053c7c23 */ /* 0x000fe2000801003c */
[----:B------:R-:W-:Y:S01]  /*1d670*/  I2FP.F32.S32 R4, R4 ;  /* 0x0000000400047245 */ /* 0x000fe20000201400 */
[----:B------:R-:W-:Y:S01]  /*1d680*/  IMAD.IADD R5, R248, 0x1, -R2 ;  /* 0x00000001f8057824 */ /* 0x000fe200078e0a02 */
[----:B------:R-:W-:Y:S01]  /*1d690*/  I2FP.F32.S32 R7, R7 ;  /* 0x0000000700077245 */ /* 0x000fe20000201400 */
[----:B------:R-:W-:Y:S01]  /*1d6a0*/  FFMA.FTZ R58, R8, -UR19, R58 ;  /* 0x80000013083a7c23 */ /* 0x000fe2000801003a */
[----:B------:R-:W-:Y:S01]  /*1d6b0*/  I2FP.F32.S32 R6, R6 ;  /* 0x0000000600067245 */ /* 0x000fe20000201400 */
[----:B------:R-:W-:Y:S02]  /*1d6c0*/  IMAD.IADD R8, R250, 0x1, -R0 ;  /* 0x00000001fa087824 */ /* 0x000fe400078e0a00 */
[----:B------:R-:W-:Y:S01]  /*1d6d0*/  FFMA.FTZ R61, R4, -UR19, R61 ;  /* 0x80000013043d7c23 */ /* 0x000fe2000801003d */
[----:B------:R-:W-:Y:S01]  /*1d6e0*/  FFMA.FTZ R56, R7, -UR19, R56 ;  /* 0x8000001307387c23 */ /* 0x000fe20008010038 */
[----:B------:R-:W-:Y:S02]  /*1d6f0*/  IMAD.IADD R4, R250, 0x1, -R2 ;  /* 0x00000001fa047824 */ /* 0x000fe400078e0a02 */
[----:B------:R-:W-:Y:S01]  /*1d700*/  FFMA.FTZ R57, R6, -UR19, R57 ;  /* 0x8000001306397c23 */ /* 0x000fe20008010039 */
[----:B------:R-:W-:Y:S02]  /*1d710*/  IADD3 R6, R248, -R0, RZ ;  /* 0x80000000f8067210 */ /* 0x000fe40007ffe0ff */
[----:B------:R-:W-:Y:S02]  /*1d720*/  IABS R7, R5 ;  /* 0x0000000500077213 */ /* 0x000fe40000000000 */
[----:B------:R-:W-:Y:S02]  /*1d730*/  IABS R5, R8 ;  /* 0x0000000800057213 */ /* 0x000fe40000000000 */
[----:B------:R-:W-:Y:S02]  /*1d740*/  FSEL R56, R56, -INF , !P1 ;  /* 0xff80000038387808 */ /* 0x000fe40004800000 */
[C---:B------:R-:W-:Y:S02]  /*1d750*/  ISETP.GE.AND P1, PT, R3.reuse, R245, PT ;  /* 0x000000f50300720c */ /* 0x040fe40003f26270 */
[----:B------:R-:W-:Y:S02]  /*1d760*/  IABS R4, R4 ;  /* 0x0000000400047213 */ /* 0x000fe40000000000 */
[----:B------:R-:W-:Y:S02]  /*1d770*/  IABS R6, R6 ;  /* 0x0000000600067213 */ /* 0x000fe40000000000 */
[----:B------:R-:W-:Y:S02]  /*1d780*/  I2FP.F32.S32 R5, R5 ;  /* 0x0000000500057245 */ /* 0x000fe40000201400 */
[----:B------:R-:W-:Y:S02]  /*1d790*/  ISETP.GE.OR P1, PT, R3, R216, !P1 ;  /* 0x000000d80300720c */ /* 0x000fe40004f26670 */
[----:B------:R-:W-:Y:S01]  /*1d7a0*/  I2FP.F32.S32 R4, R4 ;  /* 0x0000000400047245 */ /* 0x000fe20000201400 */
[----:B------:R-:W-:Y:S01]  /*1d7b0*/  FFMA.FTZ R67, R5, -UR19, R67 ;  /* 0x8000001305437c23 */ /* 0x000fe20008010043 */
[----:B------:R-:W-:Y:S02]  /*1d7c0*/  I2FP.F32.S32 R6, R6 ;  /* 0x0000000600067245 */ /* 0x000fe40000201400 */
[----:B------:R-:W-:Y:S01]  /*1d7d0*/  I2FP.F32.S32 R7, R7 ;  /* 0x0000000700077245 */ /* 0x000fe20000201400 */
[----:B------:R-:W-:Y:S01]  /*1d7e0*/  FFMA.FTZ R66, R4, -UR19, R66 ;  /* 0x8000001304427c23 */ /* 0x000fe20008010042 */
[----:B------:R-:W-:Y:S01]  /*1d7f0*/  FMNMX.FTZ R5, R141, R137, !PT ;  /* 0x000000898d057209 */ /* 0x000fe20007810000 */
[----:B------:R-:W-:Y:S01]  /*1d800*/  FFMA.FTZ R65, R6, -UR19, R65 ;  /* 0x8000001306417c23 */ /* 0x000fe20008010041 */
[----:B------:R-:W-:Y:S01]  /*1d810*/  FSEL R57, R57, -INF , !P1 ;  /* 0xff80000039397808 */ /* 0x000fe20004800000 */
[----:B------:R-:W-:Y:S01]  /*1d820*/  FFMA.FTZ R64, R7, -UR19, R64 ;  /* 0x8000001307407c23 */ /* 0x000fe20008010040 */
        /* <DEDUP_REMOVED lines=9> */
[----:B------:R-:W-:Y:S02]  /*1d8c0*/  ISETP.GE.AND P1, PT, R0, R245, PT ;  /* 0x000000f50000720c */ /* 0x000fe40003f26270 */
[----:B------:R-:W-:Y:S02]  /*1d8d0*/  FMNMX.FTZ R5, R18, R5, !PT ;  /* 0x0000000512057209 */ /* 0x000fe40007810000 */
[----:B------:R-:W-:Y:S02]  /*1d8e0*/  FMNMX.FTZ R6, R17, R6, !PT ;  /* 0x0000000611067209 */ /* 0x000fe40007810000 */
[----:B------:R-:W-:Y:S02]  /*1d8f0*/  ISETP.GE.OR P1, PT, R0, R216, !P1 ;  /* 0x000000d80000720c */ /* 0x000fe40004f26670 */
[----:B------:R-:W-:Y:S02]  /*1d900*/  FMNMX.FTZ R5, R19, R5, !PT ;  /* 0x0000000513057209 */ /* 0x000fe40007810000 */
[----:B------:R-:W-:Y:S02]  /*1d910*/  FMNMX.FTZ R6, R20, R6, !PT ;  /* 0x0000000614067209 */ /* 0x000fe40007810000 */
[----:B------:R-:W-:Y:S02]  /*1d920*/  FSEL R61, R61, -INF , !P1 ;  /* 0xff8000003d3d7808 */ /* 0x000fe40004800000 */
        /* <DEDUP_REMOVED lines=27> */
[----:B------:R-:W-:Y:S01]  /*1dae0*/  FMNMX.FTZ R135, R49, R6, !PT ;  /* 0x0000000631877209 */ /* 0x000fe20007810000 */
[----:B------:R-:W-:Y:S01]  /*1daf0*/  IMAD.IADD R6, R251, 0x1, -R3 ;  /* 0x00000001fb067824 */ /* 0x000fe200078e0a03 */
        /* <DEDUP_REMOVED lines=19> */
[----:B------:R-:W-:Y:S01]  /*1dc30*/  IABS R6, R6 ;  /* 0x0000000600067213 */ /* 0x000fe20000000000 */
[----:B------:R-:W1:Y:S01]  /*1dc40*/  SHFL.BFLY PT, R7, R135, 0x2, 0x1f ;  /* 0x0c401f0087077f89 */ /* 0x000e6200000e0000 */
[----:B------:R-:W-:Y:S02]  /*1dc50*/  FMNMX.FTZ R134, R67, R5, !PT ;  /* 0x0000000543867209 */ /* 0x000fe40007810000 */
[----:B------:R-:W-:Y:S02]  /*1dc60*/  FMNMX.FTZ R3, R57, R3, !PT ;  /* 0x0000000339037209 */ /* 0x000fe40007810000 */
[----:B------:R-:W-:Y:S02]  /*1dc70*/  FMNMX.FTZ R4, R211, R140, !PT ;  /* 0x0000008cd3047209 */ /* 0x000fe40007810000 */
[----:B------:R-:W-:Y:S02]  /*1dc80*/  I2FP.F32.S32 R5, R6 ;  /* 0x0000000600057245 */ /* 0x000fe40000201400 */
[----:B------:R-:W-:Y:S01]  /*1dc90*/  FMNMX.FTZ R3, R60, R3, !PT ;  /* 0x000000033c037209 */ /* 0x000fe20007810000 */
[----:B------:R-:W2:Y:S01]  /*1dca0*/  SHFL.BFLY PT, R6, R134, 0x2, 0x1f ;  /* 0x0c401f0086067f89 */ /* 0x000ea200000e0000 */
[----:B------:R-:W-:Y:S01]  /*1dcb0*/  FMNMX.FTZ R4, R210, R4, !PT ;  /* 0x00000004d2047209 */ /* 0x000fe20007810000 */
[----:B------:R-:W-:Y:S01]  /*1dcc0*/  FFMA.FTZ R59, R5, -UR19, R59 ;  /* 0x80000013053b7c23 */ /* 0x000fe2000801003b */
[----:B------:R-:W-:Y:S02]  /*1dcd0*/  FMNMX.FTZ R3, R61, R3, !PT ;  /* 0x000000033d037209 */ /* 0x000fe40007810000 */
[----:B------:R-:W-:Y:S02]  /*1dce0*/  FMNMX.FTZ R4, R14, R4, !PT ;  /* 0x000000040e047209 */ /* 0x000fe40007810000 */
[----:B------:R-:W-:Y:S01]  /*1dcf0*/  FSEL R30, R42, -INF , !P0 ;  /* 0xff8000002a1e7808 */ /* 0x000fe20004000000 */
[----:B------:R-:W3:Y:S01]  /*1dd00*/  SHFL.BFLY PT, R8, R3, 0x2, 0x1f ;  /* 0x0c401f0003087f89 */ /* 0x000ee200000e0000 */
[----:B------:R-:W-:Y:S02]  /*1dd10*/  FMNMX.FTZ R4, R15, R4, !PT ;  /* 0x000000040f047209 */ /* 0x000fe40007810000 */
[----:B------:R-:W-:Y:S02]  /*1dd20*/  ISETP.GE.AND P0, PT, R2, R244, PT ;  /* 0x000000f40200720c */ /* 0x000fe40003f06270 */
[----:B------:R-:W-:Y:S02]  /*1dd30*/  FMNMX.FTZ R4, R224, R4, !PT ;  /* 0x00000004e0047209 */ /* 0x000fe40007810000 */
[----:B------:R-:W-:Y:S02]  /*1dd40*/  ISETP.GE.OR P0, PT, R2, R252, !P0 ;  /* 0x000000fc0200720c */ /* 0x000fe40004706670 */
[----:B------:R-:W-:Y:S02]  /*1dd50*/  FMNMX.FTZ R4, R214, R4, !PT ;  /* 0x00000004d6047209 */ /* 0x000fe40007810000 */
[----:B------:R-:W-:Y:S02]  /*1dd60*/  IADD3 R5, R251, -R2, RZ ;  /* 0x80000002fb057210 */ /* 0x000fe40007ffe0ff */
[----:B-1----:R-:W-:Y:S02]  /*1dd70*/  FMNMX.FTZ R135, R135, R7, !PT ;  /* 0x0000000787877209 */ /* 0x002fe40007810000 */
[----:B------:R-:W-:Y:S02]  /*1dd80*/  FMNMX.FTZ R2, R232, R4, !PT ;  /* 0x00000004e8027209 */ /* 0x000fe40007810000 */
[----:B--2---:R-:W-:Y:S02]  /*1dd90*/  FMNMX.FTZ R134, R134, R6, !PT ;  /* 0x0000000686867209 */ /* 0x004fe40007810000 */
[----:B------:R-:W-:Y:S01]  /*1dda0*/  FMNMX.FTZ R2, R213, R2, !PT ;  /* 0x00000002d5027209 */ /* 0x000fe20007810000 */
[----:B------:R-:W1:Y:S01]  /*1ddb0*/  SHFL.BFLY PT, R6, R135, 0x1, 0x1f ;  /* 0x0c201f0087067f89 */ /* 0x000e6200000e0000 */
[----:B------:R-:W-:Y:S02]  /*1ddc0*/  IABS R5, R5 ;  /* 0x0000000500057213 */ /* 0x000fe40000000000 */
[----:B------:R-:W-:Y:S05]  /*1ddd0*/  FSEL R27, R43, -INF , !P6 ;  /* 0xff8000002b1b7808 */ /* 0x000fea0007000000 */
[----:B------:R-:W-:Y:S01]  /*1dde0*/  SHFL.BFLY PT, R7, R134, 0x1, 0x1f ;  /* 0x0c201f0086077f89 */ /* 0x000fe200000e0000 */
[----:B------:R-:W-:Y:S02]  /*1ddf0*/  FMNMX.FTZ R2, R30, R2, !PT ;  /* 0x000000021e027209 */ /* 0x000fe40007810000 */
[----:B---3--:R-:W-:Y:S01]  /*1de00*/  FMNMX.FTZ R3, R3, R8, !PT ;  /* 0x0000000803037209 */ /* 0x008fe20007810000 */
[----:B------:R-:W-:Y:S01]  /*1de10*/  IMAD.MOV.U32 R8, RZ, RZ, R5 ;  /* 0x000000ffff087224 */ /* 0x000fe200078e0005 */
[----:B------:R-:W-:Y:S01]  /*1de20*/  FSEL R46, R46, -INF , !P5 ;  /* 0xff8000002e2e7808 */ /* 0x000fe20006800000 */
[----:B------:R-:W-:Y:S01]  /*1de30*/  IMAD.IADD R5, R251, 0x1, -R0 ;  /* 0x00000001fb057824 */ /* 0x000fe200078e0a00 */
[----:B------:R-:W-:Y:S01]  /*1de40*/  FMNMX.FTZ R4, R27, R2, !PT ;  /* 0x000000021b047209 */ /* 0x000fe20007810000 */
[----:B------:R-:W2:Y:S01]  /*1de50*/  SHFL.BFLY PT, R133, R3, 0x1, 0x1f ;  /* 0x0c201f0003857f89 */ /* 0x000ea200000e0000 */
[----:B------:R-:W-:Y:S02]  /*1de60*/  FSEL R47, R47, -INF , !P4 ;  /* 0xff8000002f2f7808 */ /* 0x000fe40006000000 */
[----:B------:R-:W-:Y:S02]  /*1de70*/  FMNMX.FTZ R4, R46, R4, !PT ;  /* 0x000000042e047209 */ /* 0x000fe40007810000 */
[----:B------:R-:W-:Y:S02]  /*1de80*/  I2FP.F32.S32 R8, R8 ;  /* 0x0000000800087245 */ /* 0x000fe40000201400 */
[----:B------:R-:W-:Y:S02]  /*1de90*/  IABS R2, R5 ;  /* 0x0000000500027213 */ /* 0x000fe40000000000 */
[----:B------:R-:W-:Y:S01]  /*1dea0*/  FMNMX.FTZ R4, R47, R4, !PT ;  /* 0x000000042f047209 */ /* 0x000fe20007810000 */
[----:B------:R-:W-:Y:S01]  /*1deb0*/  FFMA.FTZ R62, R8, -UR19, R62 ;  /* 0x80000013083e7c23 */ /* 0x000fe2000801003e */
[----:B------:R-:W-:Y:S02]  /*1dec0*/  FSEL R58, R58, -INF , !P2 ;  /* 0xff8000003a3a7808 */ /* 0x000fe40005000000 */
[----:B------:R-:W-:Y:S02]  /*1ded0*/  I2FP.F32.S32 R5, R2 ;  /* 0x0000000200057245 */ /* 0x000fe40000201400 */
[----:B------:R-:W-:Y:S02]  /*1dee0*/  ISETP.GE.AND P4, PT, R0, R244, PT ;  /* 0x000000f40000720c */ /* 0x000fe40003f86270 */
[----:B------:R-:W-:Y:S01]  /*1def0*/  FSEL R31, R59, -INF , !P1 ;  /* 0xff8000003b1f7808 */ /* 0x000fe20004800000 */
[----:B------:R-:W-:Y:S01]  /*1df00*/  FFMA.FTZ R63, R5, -UR19, R63 ;  /* 0x80000013053f7c23 */ /* 0x000fe2000801003f */
[----:B------:R-:W-:Y:S02]  /*1df10*/  FMNMX.FTZ R2, R58, R4, !PT ;  /* 0x000000043a027209 */ /* 0x000fe40007810000 */
[----:B------:R-:W-:Y:S02]  /*1df20*/  ISETP.GE.OR P4, PT, R0, R252, !P4 ;  /* 0x000000fc0000720c */ /* 0x000fe40006786670 */
[----:B------:R-:W-:Y:S01]  /*1df30*/  FSEL R221, R62, -INF , !P0 ;  /* 0xff8000003edd7808 */ /* 0x000fe20004000000 */
[----:B------:R-:W-:Y:S01]  /*1df40*/  IMAD.MOV.U32 R62, RZ, RZ, R58 ;  /* 0x000000ffff3e7224 */ /* 0x000fe200078e003a */
[----:B------:R-:W-:Y:S02]  /*1df50*/  FMNMX.FTZ R0, R31, R2, !PT ;  /* 0x000000021f007209 */ /* 0x000fe40007810000 */
[----:B-1----:R-:W-:Y:S02]  /*1df60*/  FMNMX.FTZ R135, R135, R6, !PT ;  /* 0x0000000687877209 */ /* 0x002fe40007810000 */
[----:B------:R-:W-:Y:S02]  /*1df70*/  FMNMX.FTZ R0, R221, R0, !PT ;  /* 0x00000000dd007209 */ /* 0x000fe40007810000 */
[----:B------:R-:W-:Y:S01]  /*1df80*/  FSEL R136, R63, -INF , !P4 ;  /* 0xff8000003f887808 */ /* 0x000fe20006000000 */
[C---:B------:R-:W-:Y:S01]  /*1df90*/  FMUL.FTZ R5, R135.reuse, UR4 ;  /* 0x0000000487057c20 */ /* 0x040fe20008410000 */
[----:B------:R-:W-:Y:S01]  /*1dfa0*/  FSETP.NEU.FTZ.AND P2, PT, R135, -INF , PT ;  /* 0xff8000008700780b */ /* 0x000fe20003f5d000 */
[----:B------:R-:W-:Y:S01]  /*1dfb0*/  IMAD.MOV.U32 R63, RZ, RZ, R31 ;  /* 0x000000ffff3f7224 */ /* 0x000fe200078e001f */
[----:B------:R-:W-:Y:S02]  /*1dfc0*/  FMNMX.FTZ R0, R136, R0, !PT ;  /* 0x0000000088007209 */ /* 0x000fe40007810000 */
[----:B------:R-:W-:Y:S02]  /*1dfd0*/  FSEL R5, R5, RZ, P2 ;  /* 0x000000ff05057208 */ /* 0x000fe40001000000 */
[----:B--2---:R-:W-:Y:S01]  /*1dfe0*/  FMNMX.FTZ R133, R3, R133, !PT ;  /* 0x0000008503857209 */ /* 0x004fe20007810000 */
        /* <DEDUP_REMOVED lines=11> */
[----:B------:R-:W-:Y:S01]  /*1e0a0*/  FSEL R4, R134, RZ, P1 ;  /* 0x000000ff86047208 */ /* 0x000fe20000800000 */
[--C-:B------:R-:W-:Y:S01]  /*1e0b0*/  FFMA.FTZ R219, R21, UR4, -R5.reuse ;  /* 0x0000000415db7c23 */ /* 0x100fe20008010805 */
[----:B------:R-:W-:Y:S03]  /*1e0c0*/  FSEL R7, R7, RZ, P1 ;  /* 0x000000ff07077208 */ /* 0x000fe60000800000 */
[----:B------:R3:W-:Y:S01]  /*1e0d0*/  MUFU.EX2 R212, R6 ;  /* 0x0000000600d47308 */ /* 0x0007e20000000800 */
[----:B------:R-:W-:Y:S01]  /*1e0e0*/  FFMA.FTZ R9, R13, UR4, -R8 ;  /* 0x000000040d097c23 */ /* 0x000fe20008010808 */
[----:B------:R-:W-:Y:S01]  /*1e0f0*/  FADD.FTZ R4, -R4, R138 ;  /* 0x0000008a04047221 */ /* 0x000fe20000010100 */
[----:B------:R-:W-:Y:S01]  /*1e100*/  FFMA.FTZ R223, R33, UR4, -R5 ;  /* 0x0000000421df7c23 */ /* 0x000fe20008010805 */
[----:B------:R-:W-:Y:S01]  /*1e110*/  FFMA.FTZ R215, R34, UR4, -R7 ;  /* 0x0000000422d77c23 */ /* 0x000fe20008010807 */
[--C-:B------:R-:W-:Y:S01]  /*1e120*/  FFMA.FTZ R229, R36, UR4, -R5.reuse ;  /* 0x0000000424e57c23 */ /* 0x100fe20008010805 */
[--C-:B------:R-:W-:Y:S01]  /*1e130*/  FFMA.FTZ R230, R48, UR4, -R5.reuse ;  /* 0x0000000430e67c23 */ /* 0x100fe20008010805 */
[----:B------:R-:W-:Y:S03]  /*1e140*/  FFMA.FTZ R231, R53, UR4, -R5 ;  /* 0x0000000435e77c23 */ /* 0x000fe60008010805 */
[----:B------:R-:W-:Y:S01]  /*1e150*/  MUFU.EX2 R235, R9 ;  /* 0x0000000900eb7308 */ /* 0x000fe20000000800 */
[--C-:B--2---:R-:W-:Y:S01]  /*1e160*/  FFMA.FTZ R3, R209, UR4, -R7.reuse ;  /* 0x00000004d1037c23 */ /* 0x104fe20008010807 */
[----:B-1----:R-:W-:Y:S01]  /*1e170*/  FMNMX.FTZ R0, R0, R2, !PT ;  /* 0x0000000200007209 */ /* 0x002fe20007810000 */
[----:B------:R-:W-:Y:S01]  /*1e180*/  FFMA.FTZ R2, R208, UR4, -R7 ;  /* 0x00000004d0027c23 */ /* 0x000fe20008010807 */
[--C-:B------:R-:W-:Y:S01]  /*1e190*/  FFMA.FTZ R208, R25, UR4, -R8.reuse ;  /* 0x0000000419d07c23 */ /* 0x100fe20008010808 */
[--C-:B------:R-:W-:Y:S01]  /*1e1a0*/  FFMA.FTZ R25, R61, UR4, -R8.reuse ;  /* 0x000000043d197c23 */ /* 0x100fe20008010808 */
[--C-:B------:R-:W-:Y:S01]  /*1e1b0*/  FFMA.FTZ R59, R64, UR4, -R5.reuse ;  /* 0x00000004403b7c23 */ /* 0x100fe20008010805 */
[----:B------:R-:W-:Y:S03]  /*1e1c0*/  FFMA.FTZ R26, R32, UR4, -R5 ;  /* 0x00000004201a7c23 */ /* 0x000fe60008010805 */
[----:B------:R1:W-:Y:S01]  /*1e1d0*/  MUFU.EX2 R141, R3 ;  /* 0x00000003008d7308 */ /* 0x0003e20000000800 */
[----:B---3--:R-:W-:Y:S01]  /*1e1e0*/  FFMA.FTZ R6, R19, UR4, -R7 ;  /* 0x0000000413067c23 */ /* 0x008fe20008010807 */
[--C-:B------:R-:W-:Y:S01]  /*1e1f0*/  FFMA.FTZ R19, R37, UR4, -R5.reuse ;  /* 0x0000000425137c23 */ /* 0x100fe20008010805 */
[----:B------:R-:W-:Y:S01]  /*1e200*/  FFMA.FTZ R16, R49, UR4, -R5 ;  /* 0x0000000431107c23 */ /* 0x000fe20008010805 */
[--C-:B------:R-:W-:Y:S01]  /*1e210*/  FFMA.FTZ R66, R66, UR4, -R7.reuse ;  /* 0x0000000442427c23 */ /* 0x100fe20008010807 */
[--C-:B------:R-:W-:Y:S01]  /*1e220*/  FFMA.FTZ R58, R39, UR4, -R7.reuse ;  /* 0x00000004273a7c23 */ /* 0x100fe20008010807 */
[----:B------:R-:W-:Y:S01]  /*1e230*/  FFMA.FTZ R55, R55, UR4, -R7 ;  /* 0x0000000437377c23 */ /* 0x000fe20008010807 */
[----:B------:R-:W-:Y:S03]  /*1e240*/  IMAD.MOV.U32 R39, RZ, RZ, R27 ;  /* 0x000000ffff277224 */ /* 0x000fe600078e001b */
        /* <DEDUP_REMOVED lines=9> */
[--C-:B-1----:R-:W-:Y:S01]  /*1e2e0*/  FFMA.FTZ R3, R132, UR4, -R8.reuse ;  /* 0x0000000484037c23 */ /* 0x102fe20008010808 */
[--C-:B------:R-:W-:Y:S01]  /*1e2f0*/  FFMA.FTZ R27, R51, UR4, -R7.reuse ;  /* 0x00000004331b7c23 */ /* 0x100fe20008010807 */
[----:B------:R-:W-:Y:S07]  /*1e300*/  MOV R28, R55 ;  /* 0x00000037001c7202 */ /* 0x000fee0000000f00 */
[----:B------:R1:W-:Y:S01]  /*1e310*/  MUFU.EX2 R10, R3 ;  /* 0x00000003000a7308 */ /* 0x0003e20000000800 */
[----:B--2---:R-:W-:Y:S01]  /*1e320*/  FFMA.FTZ R2, R143, UR4, -R8 ;  /* 0x000000048f027c23 */ /* 0x004fe20008010808 */
[----:B------:R-:W-:Y:S01]  /*1e330*/  MOV R143, R224 ;  /* 0x000000e0008f7202 */ /* 0x000fe20000000f00 */
[--C-:B------:R-:W-:Y:S01]  /*1e340*/  FFMA.FTZ R224, R38, UR4, -R7.reuse ;  /* 0x0000000426e07c23 */ /* 0x100fe20008010807 */
[----:B------:R-:W-:Y:S02]  /*1e350*/  IMAD.MOV.U32 R38, RZ, RZ, R232 ;  /* 0x000000ffff267224 */ /* 0x000fe400078e00e8 */
[--C-:B------:R-:W-:Y:S02]  /*1e360*/  FFMA.FTZ R232, R50, UR4, -R7.reuse ;  /* 0x0000000432e87c23 */ /* 0x100fe40008010807 */
[----:B------:R-:W2:Y:S02]  /*1e370*/  LDL.LU R50, [R1+0x20] ;  /* 0x0000200001327983 */ /* 0x000ea40000300800 */
[----:B------:R4:W4:Y:S01]  /*1e380*/  MUFU.EX2 R233, R2 ;  /* 0x0000000200e97308 */ /* 0x0009220000000800 */
[----:B---3--:R-:W-:Y:S01]  /*1e390*/  FFMA.FTZ R6, R12, UR4, -R8 ;  /* 0x000000040c067c23 */ /* 0x008fe20008010808 */
[----:B------:R-:W-:Y:S01]  /*1e3a0*/  FFMA.FTZ R12, R67, UR4, -R7 ;  /* 0x00000004430c7c23 */ /* 0x000fe20008010807 */
[----:B------:R-:W3:Y:S01]  /*1e3b0*/  LDL.LU R61, [R1+0x24] ;  /* 0x00002400013d7983 */ /* 0x000ee20000300800 */
[----:B------:R-:W-:Y:S06]  /*1e3c0*/  MOV R41, R38 ;  /* 0x0000002600297202 */ /* 0x000fec0000000f00 */
[----:B------:R-:W-:Y:S01]  /*1e3d0*/  MUFU.EX2 R217, R6 ;  /* 0x0000000600d97308 */ /* 0x000fe20000000800 */
[--C-:B-1----:R-:W-:Y:S01]  /*1e3e0*/  FFMA.FTZ R3, R142, UR4, -R5.reuse ;  /* 0x000000048e037c23 */ /* 0x102fe20008010805 */
[--C-:B------:R-:W-:Y:S08]  /*1e3f0*/  FFMA.FTZ R142, R52, UR4, -R5.reuse ;  /* 0x00000004348e7c23 */ /* 0x100ff00008010805 */
[----:B------:R1:W-:Y:S01]  /*1e400*/  MUFU.EX2 R216, R3 ;  /* 0x0000000300d87308 */ /* 0x0003e20000000800 */
[----:B----4-:R-:W-:Y:S01]  /*1e410*/  FFMA.FTZ R2, R17, UR4, -R5 ;  /* 0x0000000411027c23 */ /* 0x010fe20008010805 */
[----:B------:R-:W-:Y:S01]  /*1e420*/  MOV R34, R233 ;  /* 0x000000e900227202 */ /* 0x000fe20000000f00 */
[----:B------:R-:W-:Y:S01]  /*1e430*/  FFMA.FTZ R233, R54, UR4, -R7 ;  /* 0x0000000436e97c23 */ /* 0x000fe20008010807 */
[----:B------:R-:W-:Y:S03]  /*1e440*/  FFMA.FTZ R17, R65, UR4, -R5 ;  /* 0x0000000441117c23 */ /* 0x000fe60008010805 */
[----:B------:R-:W-:Y:S03]  /*1e450*/  IMAD.MOV.U32 R44, RZ, RZ, R34 ;  /* 0x000000ffff2c7224 */ /* 0x000fe600078e0022 */
[----:B------:R4:W-:Y:S10]  /*1e460*/  MUFU.EX2 R237, R2 ;  /* 0x0000000200ed7308 */ /* 0x0009f40000000800 */
[----:B------:R-:W-:Y:S01]  /*1e470*/  MUFU.EX2 R229, R229 ;  /* 0x000000e500e57308 */ /* 0x000fe20000000800 */
[----:B-1----:R-:W1:Y:S09]  /*1e480*/  SHFL.BFLY PT, R3, R0, 0x1, 0x1f ;  /* 0x0c201f0000037f89 */ /* 0x002e7200000e0000 */
[----:B------:R-:W-:Y:S01]  /*1e490*/  MUFU.EX2 R224, R224 ;  /* 0x000000e000e07308 */ /* 0x000fe20000000800 */
[--C-:B----4-:R-:W-:Y:S01]  /*1e4a0*/  FFMA.FTZ R2, R18, UR4, -R7.reuse ;  /* 0x0000000412027c23 */ /* 0x110fe20008010807 */
[----:B------:R-:W-:Y:S01]  /*1e4b0*/  MOV R18, R213 ;  /* 0x000000d500127202 */ /* 0x000fe20000000f00 */
[--C-:B------:R-:W-:Y:S01]  /*1e4c0*/  FFMA.FTZ R213, R22, UR4, -R7.reuse ;  /* 0x0000000416d57c23 */ /* 0x100fe20008010807 */
[----:B------:R-:W-:Y:S02]  /*1e4d0*/  IMAD.MOV.U32 R22, RZ, RZ, R212 ;  /* 0x000000ffff167224 */ /* 0x000fe400078e00d4 */
[----:B------:R-:W-:Y:S01]  /*1e4e0*/  FFMA.FTZ R212, R23, UR4, -R7 ;  /* 0x0000000417d47c23 */ /* 0x000fe20008010807 */
[----:B------:R-:W-:Y:S01]  /*1e4f0*/  IMAD.MOV.U32 R23, RZ, RZ, R17 ;  /* 0x000000ffff177224 */ /* 0x000fe200078e0011 */
[----:B------:R-:W-:Y:S02]  /*1e500*/  MOV R56, R18 ;  /* 0x0000001200387202 */ /* 0x000fe40000000f00 */
[----:B------:R4:W-:Y:S01]  /*1e510*/  MUFU.EX2 R222, R2 ;  /* 0x0000000200de7308 */ /* 0x0009e20000000800 */
[----:B------:R-:W-:Y:S01]  /*1e520*/  IMAD.MOV.U32 R45, RZ, RZ, R22 ;  /* 0x000000ffff2d7224 */ /* 0x000fe200078e0016 */
[----:B------:R-:W-:Y:S08]  /*1e530*/  MOV R60, R23 ;  /* 0x00000017003c7202 */ /* 0x000ff00000000f00 */
[----:B------:R-:W-:Y:S01]  /*1e540*/  MUFU.EX2 R232, R232 ;  /* 0x000000e800e87308 */ /* 0x000fe20000000800 */
[----:B-1----:R-:W-:Y:S02]  /*1e550*/  FMNMX.FTZ R132, R0, R3, !PT ;  /* 0x0000000300847209 */ /* 0x002fe40007810000 */
[----:B------:R-:W-:Y:S02]  /*1e560*/  FSEL R0, R133, RZ, P0 ;  /* 0x000000ff85007208 */ /* 0x000fe40000000000 */
[----:B------:R-:W-:Y:S03]  /*1e570*/  FSETP.NEU.FTZ.AND P0, PT, R132, -INF , PT ;  /* 0xff8000008400780b */ /* 0x000fe60003f1d000 */
[----:B------:R-:W-:Y:S01]  /*1e580*/  FADD.FTZ R3, -R0, R139 ;  /* 0x0000008b00037221 */ /* 0x000fe20000010100 */
[----:B----4-:R-:W-:Y:S02]  /*1e590*/  FSEL R2, R135, RZ, P2 ;  /* 0x000000ff87027208 */ /* 0x010fe40001000000 */
[----:B------:R-:W-:Y:S01]  /*1e5a0*/  FSEL R0, R132, RZ, P0 ;  /* 0x000000ff84007208 */ /* 0x000fe20000000000 */
[----:B------:R-:W-:Y:S02]  /*1e5b0*/  FMUL.FTZ R3, R3, UR4 ;  /* 0x0000000403037c20 */ /* 0x000fe40008410000 */
[----:B------:R-:W-:Y:S01]  /*1e5c0*/  FADD.FTZ R2, -R2, R137 ;  /* 0x0000008902027221 */ /* 0x000fe20000010100 */
[----:B------:R-:W-:Y:S01]  /*1e5d0*/  FMUL.FTZ R137, R132, UR4 ;  /* 0x0000000484897c20 */ /* 0x000fe20008410000 */
[----:B------:R-:W-:Y:S01]  /*1e5e0*/  FADD.FTZ R6, -R0, R140 ;  /* 0x0000008c00067221 */ /* 0x000fe20000010100 */
[----:B------:R-:W-:Y:S02]  /*1e5f0*/  IMAD.MOV.U32 R140, RZ, RZ, R30 ;  /* 0x000000ffff8c7224 */ /* 0x000fe400078e001e */
[--C-:B------:R-:W-:Y:S01]  /*1e600*/  FFMA.FTZ R30, R40, UR4, -R8.reuse ;  /* 0x00000004281e7c23 */ /* 0x100fe20008010808 */
[----:B------:R-:W-:Y:S01]  /*1e610*/  IMAD.MOV.U32 R40, RZ, RZ, R39 ;  /* 0x000000ffff287224 */ /* 0x000fe200078e0027 */
[----:B------:R-:W-:Y:S02]  /*1e620*/  FSEL R137, R137, RZ, P0 ;  /* 0x000000ff89897208 */ /* 0x000fe40000000000 */
[----:B------:R-:W-:Y:S03]  /*1e630*/  PLOP3.LUT P0, PT, PT, PT, UP0, 0x80, 0x0 ;  /* 0x000000000000781c */ /* 0x000fe60003f0f008 */
[--C-:B------:R-:W-:Y:S01]  /*1e640*/  FFMA.FTZ R0, R211, UR4, -R137.reuse ;  /* 0x00000004d3007c23 */ /* 0x100fe20008010889 */
[--C-:B------:R-:W-:Y:S01]  /*1e650*/  FFMA.FTZ R5, R15, UR4, -R137.reuse ;  /* 0x000000040f057c23 */ /* 0x100fe20008010889 */
[----:B------:R-:W-:Y:S01]  /*1e660*/  FFMA.FTZ R211, R29, UR4, -R8 ;  /* 0x000000041dd37c23 */ /* 0x000fe20008010808 */
[--C-:B------:R-:W-:Y:S01]  /*1e670*/  FFMA.FTZ R9, R210, UR4, -R137.reuse ;  /* 0x00000004d2097c23 */ /* 0x100fe20008010889 */
[----:B------:R1:W-:Y:S01]  /*1e680*/  MUFU.EX2 R139, R0 ;  /* 0x00000000008b7308 */ /* 0x0003e20000000800 */
[----:B------:R-:W-:Y:S09]  /*1e690*/  IMAD.MOV.U32 R29, RZ, RZ, R66 ;  /* 0x000000ffff1d7224 */ /* 0x000ff200078e0042 */
[----:B------:R-:W-:Y:S10]  /*1e6a0*/  MUFU.EX2 R234, R5 ;  /* 0x0000000500ea7308 */ /* 0x000ff40000000800 */
[----:B------:R4:W-:Y:S01]  /*1e6b0*/  MUFU.EX2 R210, R9 ;  /* 0x0000000900d27308 */ /* 0x0009e20000000800 */
[----:B-1----:R-:W-:Y:S01]  /*1e6c0*/  FFMA.FTZ R0, R14, UR4, -R137 ;  /* 0x000000040e007c23 */ /* 0x002fe20008010889 */
[----:B------:R-:W-:Y:S02]  /*1e6d0*/  IMAD.MOV.U32 R14, RZ, RZ, R214 ;  /* 0x000000ffff0e7224 */ /* 0x000fe400078e00d6 */
[----:B------:R-:W-:Y:S01]  /*1e6e0*/  FFMA.FTZ R214, R35, UR4, -R7 ;  /* 0x0000000423d67c23 */ /* 0x000fe20008010807 */
[----:B------:R-:W-:Y:S05]  /*1e6f0*/  MOV R35, R16 ;  /* 0x0000001000237202 */ /* 0x000fea0000000f00 */
[----:B------:R1:W-:Y:S01]  /*1e700*/  MUFU.EX2 R238, R0 ;  /* 0x0000000000ee7308 */ /* 0x0003e20000000800 */
[----:B------:R-:W-:Y:S02]  /*1e710*/  IMAD.MOV.U32 R15, RZ, RZ, R35 ;  /* 0x000000ffff0f7224 */ /* 0x000fe400078e0023 */
[----:B----4-:R-:W-:Y:S01]  /*1e720*/  FFMA.FTZ R9, R57, UR4, -R8 ;  /* 0x0000000439097c23 */ /* 0x010fe20008010808 */
[----:B------:R-:W-:Y:S01]  /*1e730*/  FMUL.FTZ R8, R6, UR4 ;  /* 0x0000000406087c20 */ /* 0x000fe20008410000 */
[----:B------:R-:W-:Y:S02]  /*1e740*/  IMAD.MOV.U32 R57, RZ, RZ, R19 ;  /* 0x000000ffff397224 */ /* 0x000fe400078e0013 */
[----:B-1----:R-:W-:Y:S04]  /*1e750*/  FMUL.FTZ R0, R2, UR4 ;  /* 0x0000000402007c20 */ /* 0x002fe80008410000 */
[----:B------:R1:W4:Y:S02]  /*1e760*/  MUFU.EX2 R2, R0 ;  /* 0x0000000000027308 */ /* 0x0003240000000800 */
[----:B-1----:R-:W-:Y:S01]  /*1e770*/  FMUL.FTZ R0, R4, UR4 ;  /* 0x0000000404007c20 */ /* 0x002fe20008410000 */
[C---:B----4-:R-:W-:Y:S01]  /*1e780*/  FMUL.FTZ R64, R2.reuse, R144 ;  /* 0x0000009002407220 */ /* 0x050fe20000410000 */
[C---:B------:R-:W-:Y:S01]  /*1e790*/  FMUL.FTZ R65, R2.reuse, R145 ;  /* 0x0000009102417220 */ /* 0x040fe20000410000 */
[C---:B------:R-:W-:Y:S01]  /*1e7a0*/  FMUL.FTZ R48, R2.reuse, R152 ;  /* 0x0000009802307220 */ /* 0x040fe20000410000 */
[C---:B------:R-:W-:Y:S01]  /*1e7b0*/  FMUL.FTZ R4, R2.reuse, R172 ;  /* 0x000000ac02047220 */ /* 0x040fe20000410000 */
[C---:B------:R-:W-:Y:S03]  /*1e7c0*/  FMUL.FTZ R5, R2.reuse, R173 ;  /* 0x000000ad02057220 */ /* 0x040fe60000410000 */
[----:B------:R-:W1:Y:S01]  /*1e7d0*/  MUFU.EX2 R0, R0 ;  /* 0x0000000000007308 */ /* 0x000e620000000800 */
        /* <DEDUP_REMOVED lines=16> */
[C---:B-1----:R-:W-:Y:S01]  /*1e8e0*/  FMUL.FTZ R54, R0.reuse, R150 ;  /* 0x0000009600367220 */ /* 0x042fe20000410000 */
[C---:B------:R-:W-:Y:S01]  /*1e8f0*/  FMUL.FTZ R66, R0.reuse, R146 ;  /* 0x0000009200427220 */ /* 0x040fe20000410000 */
[----:B------:R-:W4:Y:S01]  /*1e900*/  LDL.LU R150, [R1+0x28] ;  /* 0x0000280001967983 */ /* 0x000f220000300800 */
[----:B------:R-:W-:Y:S01]  /*1e910*/  FMUL.FTZ R67, R0, R147 ;  /* 0x0000009300437220 */ /* 0x000fe20000410000 */
        /* <DEDUP_REMOVED lines=53> */
[----:B------:R-:W-:Y:S01]  /*1ec70*/  MUFU.EX2 R167, R213 ;  /* 0x000000d500a77308 */ /* 0x000fe20000000800 */
[----:B------:R-:W-:Y:S01]  /*1ec80*/  IMAD.MOV.U32 R149, RZ, RZ, R165 ;  /* 0x000000ffff957224 */ /* 0x000fe200078e00a5 */
[----:B------:R-:W-:Y:S01]  /*1ec90*/  MOV R165, R56 ;  /* 0x0000003800a57202 */ /* 0x000fe20000000f00 */
[----:B------:R-:W-:Y:S02]  /*1eca0*/  IMAD.MOV.U32 R161, RZ, RZ, R9 ;  /* 0x000000ffffa17224 */ /* 0x000fe400078e0009 */
[----:B------:R-:W-:Y:S01]  /*1ecb0*/  FFMA.FTZ R159, R159, UR4, -R137 ;  /* 0x000000049f9f7c23 */ /* 0x000fe20008010889 */
[----:B------:R-:W-:Y:S01]  /*1ecc0*/  IMAD.MOV.U32 R170, RZ, RZ, R149 ;  /* 0x000000ffffaa7224 */ /* 0x000fe200078e0095 */
[----:B------:R-:W-:Y:S01]  /*1ecd0*/  F2FP.F16.F32.PACK_AB R149, R210, R139 ;  /* 0x0000008bd295723e */ /* 0x000fe200000000ff */
[----:B------:R-:W-:Y:S01]  /*1ece0*/  IMAD.MOV.U32 R166, RZ, RZ, R14 ;  /* 0x000000ffffa67224 */ /* 0x000fe200078e000e */
[----:B------:R-:W-:Y:S01]  /*1ecf0*/  MOV R155, R165 ;  /* 0x000000a5009b7202 */ /* 0x000fe20000000f00 */
[----:B------:R-:W-:Y:S01]  /*1ed00*/  IMAD.MOV.U32 R169, RZ, RZ, R24 ;  /* 0x000000ffffa97224 */ /* 0x000fe200078e0018 */
[----:B------:R-:W-:Y:S01]  /*1ed10*/  MUFU.EX2 R165, R220 ;  /* 0x000000dc00a57308 */ /* 0x000fe20000000800 */
[----:B------:R-:W-:Y:S09]  /*1ed20*/  IMAD.MOV.U32 R172, RZ, RZ, R28 ;  /* 0x000000ffffac7224 */ /* 0x000ff200078e001c */
[----:B------:R-:W-:Y:S10]  /*1ed30*/  MUFU.EX2 R174, R212 ;  /* 0x000000d400ae7308 */ /* 0x000ff40000000800 */
[----:B------:R-:W-:Y:S01]  /*1ed40*/  MUFU.EX2 R161, R161 ;  /* 0x000000a100a17308 */ /* 0x000fe20000000800 */
[----:B--2---:R-:W-:Y:S01]  /*1ed50*/  FFMA.FTZ R152, R2, R50, R11 ;  /* 0x0000003202987223 */ /* 0x004fe2000001000b */
[C---:B------:R-:W-:Y:S08]  /*1ed60*/  FMUL.FTZ R50, R0.reuse, R154 ;  /* 0x0000009a00327220 */ /* 0x040ff00000410000 */
[----:B------:R-:W2:Y:S01]  /*1ed70*/  MUFU.EX2 R2, R3 ;  /* 0x0000000300027308 */ /* 0x000ea20000000800 */
[----:B------:R-:W-:Y:S02]  /*1ed80*/  IMAD.MOV.U32 R154, RZ, RZ, R59 ;  /* 0x000000ffff9a7224 */ /* 0x000fe400078e003b */
[----:B---3--:R-:W-:Y:S01]  /*1ed90*/  FFMA.FTZ R157, R0, R61, R141 ;  /* 0x0000003d009d7223 */ /* 0x008fe2000001008d */
[----:B------:R-:W-:Y:S01]  /*1eda0*/  IMAD.MOV.U32 R61, RZ, RZ, R29 ;  /* 0x000000ffff3d7224 */ /* 0x000fe200078e001d */
[----:B------:R-:W-:Y:S05]  /*1edb0*/  F2FP.F16.F32.PACK_AB R141, R218, R141 ;  /* 0x0000008dda8d723e */ /* 0x000fea00000000ff */
[----:B------:R3:W1:Y:S01]  /*1edc0*/  MUFU.EX2 R0, R8 ;  /* 0x0000000800007308 */ /* 0x0006620000000800 */
[----:B------:R-:W-:Y:S04]  /*1edd0*/  MOV R148, R61 ;  /* 0x0000003d00947202 */ /* 0x000fe80000000f00 */
[----:B------:R-:W-:Y:S01]  /*1ede0*/  MOV R171, R148 ;  /* 0x0000009400ab7202 */ /* 0x000fe20000000f00 */
[C---:B--2---:R-:W-:Y:S01]  /*1edf0*/  FMUL.FTZ R44, R2.reuse, R184 ;  /* 0x000000b8022c7220 */ /* 0x044fe20000410000 */
[----:B------:R-:W-:Y:S02]  /*1ee00*/  IMAD.MOV.U32 R184, RZ, RZ, R45 ;  /* 0x000000ffffb87224 */ /* 0x000fe400078e002d */
[C---:B------:R-:W-:Y:S01]  /*1ee10*/  FMUL.FTZ R41, R2.reuse, R189 ;  /* 0x000000bd02297220 */ /* 0x040fe20000410000 */
[----:B------:R-:W-:Y:S01]  /*1ee20*/  MOV R189, R143 ;  /* 0x0000008f00bd7202 */ /* 0x000fe20000000f00 */
[----:B------:R-:W-:Y:S01]  /*1ee30*/  FMUL.FTZ R45, R2, R185 ;  /* 0x000000b9022d7220 */ /* 0x000fe20000410000 */
[----:B------:R-:W-:Y:S01]  /*1ee40*/  F2FP.F16.F32.PACK_AB R143, R236, R222 ;  /* 0x000000deec8f723e */ /* 0x000fe200000000ff */
[C---:B------:R-:W-:Y:S01]  /*1ee50*/  FMUL.FTZ R9, R2.reuse, R205 ;  /* 0x000000cd02097220 */ /* 0x040fe20000410000 */
[----:B------:R-:W-:Y:S01]  /*1ee60*/  F2FP.F16.F32.PACK_AB R142, R237, R184 ;  /* 0x000000b8ed8e723e */ /* 0x000fe200000000ff */
[----:B---3--:R-:W-:Y:S01]  /*1ee70*/  FMUL.FTZ R8, R2, R204 ;  /* 0x000000cc02087220 */ /* 0x008fe20000410000 */
[----:B------:R-:W-:Y:S01]  /*1ee80*/  MOV R185, R156 ;  /* 0x0000009c00b97202 */ /* 0x000fe20000000f00 */
[----:B-1----:R-:W-:Y:S01]  /*1ee90*/  FMUL.FTZ R11, R0, R207 ;  /* 0x000000cf000b7220 */ /* 0x002fe20000410000 */
[C---:B------:R-:W-:Y:S01]  /*1eea0*/  FMUL.FTZ R12, R2.reuse, R200 ;  /* 0x000000c8020c7220 */ /* 0x040fe20000410000 */
[----:B------:R-:W-:Y:S01]  /*1eeb0*/  FMUL.FTZ R13, R2, R201 ;  /* 0x000000c9020d7220 */ /* 0x000fe20000410000 */
[----:B------:R-:W-:Y:S01]  /*1eec0*/  F2FP.F16.F32.PACK_AB R148, R185, R10 ;  /* 0x0000000ab994723e */ /* 0x000fe200000000ff */
[-C--:B------:R-:W-:Y:S05]  /*1eed0*/  HMMA.16816.F32 R4, R140, R144.reuse, R4 ;  /* 0x000000908c04723c */ /* 0x080fea0000001804 */
[----:B------:R-:W-:Y:S01]  /*1eee0*/  MOV R200, R15 ;  /* 0x0000000f00c87202 */ /* 0x000fe20000000f00 */
[C---:B------:R-:W-:Y:S01]  /*1eef0*/  FMUL.FTZ R14, R0.reuse, R202 ;  /* 0x000000ca000e7220 */ /* 0x040fe20000410000 */
[----:B------:R-:W-:Y:S01]  /*1ef00*/  FMUL.FTZ R15, R0, R203 ;  /* 0x000000cb000f7220 */ /* 0x000fe20000410000 */
[----:B------:R-:W-:Y:S03]  /*1ef10*/  IMAD.MOV.U32 R3, RZ, RZ, R160 ;  /* 0x000000ffff037224 */ /* 0x000fe600078e00a0 */
[C---:B------:R-:W-:Y:S01]  /*1ef20*/  FMUL.FTZ R56, R2.reuse, R180 ;  /* 0x000000b402387220 */ /* 0x040fe20000410000 */
[----:B------:R-:W-:Y:S02]  /*1ef30*/  IMAD.MOV.U32 R175, RZ, RZ, R3 ;  /* 0x000000ffffaf7224 */ /* 0x000fe400078e0003 */
[C---:B------:R-:W-:Y:S01]  /*1ef40*/  FMUL.FTZ R24, R2.reuse, R196 ;  /* 0x000000c402187220 */ /* 0x040fe20000410000 */
[----:B------:R-:W-:Y:S01]  /*1ef50*/  IMAD.MOV.U32 R3, RZ, RZ, R164 ;  /* 0x000000ffff037224 */ /* 0x000fe200078e00a4 */
[----:B------:R-:W-:Y:S01]  /*1ef60*/  MOV R164, R27 ;  /* 0x0000001b00a47202 */ /* 0x000fe20000000f00 */
[----:B------:R-:W-:Y:S02]  /*1ef70*/  IMAD.MOV.U32 R180, RZ, RZ, R26 ;  /* 0x000000ffffb47224 */ /* 0x000fe400078e001a */
[----:B------:R-:W-:Y:S01]  /*1ef80*/  FMUL.FTZ R25, R2, R197 ;  /* 0x000000c502197220 */ /* 0x000fe20000410000 */
[C---:B------:R-:W-:Y:S01]  /*1ef90*/  FMUL.FTZ R26, R0.reuse, R198 ;  /* 0x000000c6001a7220 */ /* 0x040fe20000410000 */
[----:B------:R-:W-:Y:S01]  /*1efa0*/  FMUL.FTZ R27, R0, R199 ;  /* 0x000000c7001b7220 */ /* 0x000fe20000410000 */
[C---:B------:R-:W-:Y:S01]  /*1efb0*/  FMUL.FTZ R29, R2.reuse, R193 ;  /* 0x000000c1021d7220 */ /* 0x040fe20000410000 */
[C---:B------:R-:W-:Y:S01]  /*1efc0*/  FMUL.FTZ R40, R2.reuse, R188 ;  /* 0x000000bc02287220 */ /* 0x040fe20000410000 */
[----:B------:R-:W-:Y:S02]  /*1efd0*/  IMAD.MOV.U32 R193, RZ, RZ, R31 ;  /* 0x000000ffffc17224 */ /* 0x000fe400078e001f */
[----:B------:R-:W-:Y:S01]  /*1efe0*/  FMUL.FTZ R28, R2, R192 ;  /* 0x000000c0021c7220 */ /* 0x000fe20000410000 */
        /* <DEDUP_REMOVED lines=10> */
[----:B------:R-:W-:Y:S01]  /*1f090*/  FMUL.FTZ R47, R0, R187 ;  /* 0x000000bb002f7220 */ /* 0x000fe20000410000 */
[----:B------:R-:W-:Y:S02]  /*1f0a0*/  IMAD.MOV.U32 R160, RZ, RZ, R57 ;  /* 0x000000ffffa07224 */ /* 0x000fe400078e0039 */
[----:B------:R-:W-:Y:S01]  /*1f0b0*/  FMUL.FTZ R57, R2, R181 ;  /* 0x000000b502397220 */ /* 0x000fe20000410000 */
[----:B------:R-:W-:Y:S02]  /*1f0c0*/  IMAD.MOV.U32 R201, RZ, RZ, R58 ;  /* 0x000000ffffc97224 */ /* 0x000fe400078e003a */
[C---:B------:R-:W-:Y:S01]  /*1f0d0*/  FMUL.FTZ R58, R0.reuse, R182 ;  /* 0x000000b6003a7220 */ /* 0x040fe20000410000 */
[----:B------:R-:W-:Y:S01]  /*1f0e0*/  FMUL.FTZ R59, R0, R183 ;  /* 0x000000b7003b7220 */ /* 0x000fe20000410000 */
[----:B------:R-:W-:Y:S02]  /*1f0f0*/  IMAD.MOV.U32 R163, RZ, RZ, R160 ;  /* 0x000000ffffa37224 */ /* 0x000fe400078e00a0 */
[C---:B------:R-:W-:Y:S01]  /*1f100*/  FMUL.FTZ R60, R2.reuse, R176 ;  /* 0x000000b0023c7220 */ /* 0x040fe20000410000 */
[----:B------:R-:W-:Y:S02]  /*1f110*/  IMAD.MOV.U32 R160, RZ, RZ, R63 ;  /* 0x000000ffffa07224 */ /* 0x000fe400078e003f */
        /* <DEDUP_REMOVED lines=27> */
[----:B------:R-:W-:Y:S02]  /*1f2d0*/  IMAD.MOV.U32 R205, RZ, RZ, R173 ;  /* 0x000000ffffcd7224 */ /* 0x000fe400078e00ad */
[C---:B------:R-:W-:Y:S01]  /*1f2e0*/  FMUL.FTZ R120, R2.reuse, R120 ;  /* 0x0000007802787220 */ /* 0x040fe20000410000 */
[C---:B------:R-:W-:Y:S01]  /*1f2f0*/  FMUL.FTZ R121, R2.reuse, R121 ;  /* 0x0000007902797220 */ /* 0x040fe20000410000 */
[C---:B------:R-:W-:Y:S01]  /*1f300*/  FMUL.FTZ R124, R2.reuse, R124 ;  /* 0x0000007c027c7220 */ /* 0x040fe20000410000 */
[----:B------:R-:W-:Y:S01]  /*1f310*/  FMUL.FTZ R125, R2, R125 ;  /* 0x0000007d027d7220 */ /* 0x000fe20000410000 */
[----:B------:R-:W-:Y:S02]  /*1f320*/  IMAD.MOV.U32 R181, RZ, RZ, R155 ;  /* 0x000000ffffb57224 */ /* 0x000fe400078e009b */
[C---:B------:R-:W-:Y:S01]  /*1f330*/  FMUL.FTZ R122, R0.reuse, R122 ;  /* 0x0000007a007a7220 */ /* 0x040fe20000410000 */
[C---:B------:R-:W-:Y:S01]  /*1f340*/  FMUL.FTZ R123, R0.reuse, R123 ;  /* 0x0000007b007b7220 */ /* 0x040fe20000410000 */
[C---:B------:R-:W-:Y:S01]  /*1f350*/  FMUL.FTZ R126, R0.reuse, R126 ;  /* 0x0000007e007e7220 */ /* 0x040fe20000410000 */
[----:B------:R-:W-:Y:S01]  /*1f360*/  FMUL.FTZ R127, R0, R127 ;  /* 0x0000007f007f7220 */ /* 0x000fe20000410000 */
[----:B------:R1:W-:Y:S01]  /*1f370*/  MUFU.EX2 R176, R180 ;  /* 0x000000b400b07308 */ /* 0x0003e20000000800 */
[----:B------:R-:W-:Y:S02]  /*1f380*/  IMAD.MOV.U32 R155, RZ, RZ, R162 ;  /* 0x000000ffff9b7224 */ /* 0x000fe400078e00a2 */
[----:B------:R-:W-:Y:S01]  /*1f390*/  FFMA.FTZ R160, R160, UR4, -R137 ;  /* 0x00000004a0a07c23 */ /* 0x000fe20008010889 */
[----:B------:R-:W-:Y:S02]  /*1f3a0*/  IMAD.MOV.U32 R162, RZ, RZ, R231 ;  /* 0x000000ffffa27224 */ /* 0x000fe400078e00e7 */
[--C-:B------:R-:W-:Y:S01]  /*1f3b0*/  FFMA.FTZ R178, R221, UR4, -R137.reuse ;  /* 0x00000004ddb27c23 */ /* 0x100fe20008010889 */
[----:B------:R-:W-:Y:S03]  /*1f3c0*/  FFMA.FTZ R3, R3, UR4, -R137 ;  /* 0x0000000403037c23 */ /* 0x000fe60008010889 */
[----:B------:R-:W-:Y:S10]  /*1f3d0*/  MUFU.EX2 R173, R219 ;  /* 0x000000db00ad7308 */ /* 0x000ff40000000800 */
[----:B------:R-:W-:Y:S01]  /*1f3e0*/  MUFU.EX2 R177, R215 ;  /* 0x000000d700b17308 */ /* 0x000fe20000000800 */
[----:B-1----:R-:W-:Y:S02]  /*1f3f0*/  MOV R180, R200 ;  /* 0x000000c800b47202 */ /* 0x002fe40000000f00 */
[----:B------:R-:W-:Y:S07]  /*1f400*/  MOV R200, R233 ;  /* 0x000000e900c87202 */ /* 0x000fee0000000f00 */
[----:B------:R-:W-:Y:S10]  /*1f410*/  MUFU.EX2 R233, R223 ;  /* 0x000000df00e97308 */ /* 0x000ff40000000800 */
[----:B------:R1:W-:Y:S10]  /*1f420*/  MUFU.EX2 R182, R214 ;  /* 0x000000d600b67308 */ /* 0x0003f40000000800 */
[----:B------:R2:W-:Y:S10]  /*1f430*/  MUFU.EX2 R179, R138 ;  /* 0x0000008a00b37308 */ /* 0x0005f40000000800 */
[----:B------:R-:W-:Y:S01]  /*1f440*/  MUFU.EX2 R231, R211 ;  /* 0x000000d300e77308 */ /* 0x000fe20000000800 */
[----:B-1----:R-:W-:Y:S09]  /*1f450*/  LDSM.16.MT88.4 R212, [R225+0xf800] ;  /* 0x00f80000e1d4783b */ /* 0x002ff20000004200 */
[----:B------:R-:W-:Y:S01]  /*1f460*/  MUFU.EX2 R162, R162 ;  /* 0x000000a200a27308 */ /* 0x000fe20000000800 */
[----:B--2---:R-:W2:Y:S01]  /*1f470*/  LDL.LU R138, [R1+0x2c] ;  /* 0x00002c00018a7983 */ /* 0x004ea20000300800 */
[----:B----4-:R-:W-:Y:S01]  /*1f480*/  FFMA.FTZ R156, R2, R150, R10 ;  /* 0x00000096029c7223 */ /* 0x010fe2000001000a */
[----:B------:R-:W-:Y:S01]  /*1f490*/  F2FP.F16.F32.PACK_AB R150, R235, R217 ;  /* 0x000000d9eb96723e */ /* 0x000fe200000000ff */
[----:B------:R-:W-:Y:S01]  /*1f4a0*/  FMUL.FTZ R10, R0, R206 ;  /* 0x000000ce000a7220 */ /* 0x000fe20000410000 */
[----:B------:R-:W-:Y:S01]  /*1f4b0*/  IMAD.MOV.U32 R2, RZ, RZ, R189 ;  /* 0x000000ffff027224 */ /* 0x000fe200078e00bd */
[----:B------:R-:W-:Y:S01]  /*1f4c0*/  MOV R189, R163 ;  /* 0x000000a300bd7202 */ /* 0x000fe20000000f00 */
[----:B------:R-:W-:Y:S01]  /*1f4d0*/  IMAD.MOV.U32 R163, RZ, RZ, R171 ;  /* 0x000000ffffa37224 */ /* 0x000fe200078e00ab */
[----:B------:R-:W-:Y:S01]  /*1f4e0*/  MOV R171, R170 ;  /* 0x000000aa00ab7202 */ /* 0x000fe20000000f00 */
[----:B------:R-:W-:Y:S02]  /*1f4f0*/  IMAD.MOV.U32 R170, RZ, RZ, R175 ;  /* 0x000000ffffaa7224 */ /* 0x000fe400078e00af */
[----:B------:R-:W-:Y:S01]  /*1f500*/  FFMA.FTZ R2, R2, UR4, -R137 ;  /* 0x0000000402027c23 */ /* 0x000fe20008010889 */
[C---:B------:R-:W-:Y:S01]  /*1f510*/  HMMA.16816.F32 R8, R148.reuse, R144, R8 ;  /* 0x000000909408723c */ /* 0x040fe20000001808 */
[----:B------:R-:W-:Y:S03]  /*1f520*/  MUFU.EX2 R175, R208 ;  /* 0x000000d000af7308 */ /* 0x000fe60000000800 */
[----:B------:R-:W-:Y:S02]  /*1f530*/  IMAD.MOV.U32 R206, RZ, RZ, R205 ;  /* 0x000000ffffce7224 */ /* 0x000fe400078e00cd */
[-C--:B------:R-:W-:Y:S05]  /*1f540*/  HMMA.16816.F32 R12, R148, R146.reuse, R12 ;  /* 0x00000092940c723c */ /* 0x080fea000000180c */
[----:B------:R-:W-:Y:S01]  /*1f550*/  MUFU.EX2 R202, R163 ;  /* 0x000000a300ca7308 */ /* 0x000fe20000000800 */
[----:B------:R-:W-:Y:S01]  /*1f560*/  IMAD.MOV.U32 R205, RZ, RZ, R172 ;  /* 0x000000ffffcd7224 */ /* 0x000fe200078e00ac */
[C---:B------:R-:W-:Y:S01]  /*1f570*/  HMMA.16816.F32 R16, R140.reuse, R146, R16 ;  /* 0x000000928c10723c */ /* 0x040fe20000001810 */
[----:B------:R-:W1:Y:S07]  /*1f580*/  LDSM.16.MT88.4 R144, [R226+0xc000] ;  /* 0x00c00000e290783b */ /* 0x000e6e0000004200 */
[----:B------:R-:W-:Y:S03]  /*1f590*/  MUFU.EX2 R172, R209 ;  /* 0x000000d100ac7308 */ /* 0x000fe60000000800 */
[----:B------:R-:W-:Y:S01]  /*1f5a0*/  IMAD.MOV.U32 R207, RZ, RZ, R206 ;  /* 0x000000ffffcf7224 */ /* 0x000fe200078e00ce */
[----:B------:R-:W-:Y:S01]  /*1f5b0*/  MOV R206, R181 ;  /* 0x000000b500ce7202 */ /* 0x000fe20000000f00 */
[----:B------:R-:W-:Y:S02]  /*1f5c0*/  IMAD.MOV.U32 R181, RZ, RZ, R189 ;  /* 0x000000ffffb57224 */ /* 0x000fe400078e00bd */
[----:B------:R-:W-:Y:S03]  /*1f5d0*/  IMAD.MOV.U32 R189, RZ, RZ, R164 ;  /* 0x000000ffffbd7224 */ /* 0x000fe600078e00a4 */
[----:B------:R3:W-:Y:S10]  /*1f5e0*/  MUFU.EX2 R164, R2 ;  /* 0x0000000200a47308 */ /* 0x0007f40000000800 */
[----:B------:R-:W-:Y:S10]  /*1f5f0*/  MUFU.EX2 R194, R3 ;  /* 0x0000000300c27308 */ /* 0x000ff40000000800 */
[----:B------:R-:W4:Y:S01]  /*1f600*/  MUFU.EX2 R201, R201 ;  /* 0x000000c900c97308 */ /* 0x000f220000000800 */
[--C-:B---3--:R-:W-:Y:S09]  /*1f610*/  FFMA.FTZ R2, R166, UR4, -R137.reuse ;  /* 0x00000004a6027c23 */ /* 0x108ff20008010889 */
[----:B------:R3:W-:Y:S01]  /*1f620*/  MUFU.EX2 R166, R2 ;  /* 0x0000000200a67308 */ /* 0x0007e20000000800 */
[-C--:B-1----:R-:W-:Y:S09]  /*1f630*/  HMMA.16816.F32 R20, R140, R144.reuse, R20 ;  /* 0x000000908c14723c */ /* 0x082ff20000001814 */
[----:B------:R-:W-:Y:S01]  /*1f640*/  MUFU.EX2 R204, R204 ;  /* 0x000000cc00cc7308 */ /* 0x000fe20000000800 */
[C---:B------:R-:W-:Y:S06]  /*1f650*/  HMMA.16816.F32 R24, R148.reuse, R144, R24 ;  /* 0x000000909418723c */ /* 0x040fec0000001818 */
[-C--:B------:R-:W-:Y:S05]  /*1f660*/  HMMA.16816.F32 R28, R148, R146.reuse, R28 ;  /* 0x00000092941c723c */ /* 0x080fea000000181c */
[--C-:B---3--:R-:W-:Y:S01]  /*1f670*/  FFMA.FTZ R2, R207, UR4, -R137.reuse ;  /* 0x00000004cf027c23 */ /* 0x108fe20008010889 */
[C---:B------:R-:W-:Y:S01]  /*1f680*/  HMMA.16816.F32 R32, R140.reuse, R146, R32 ;  /* 0x000000928c20723c */ /* 0x040fe20000001820 */
[----:B------:R-:W1:Y:S02]  /*1f690*/  LDSM.16.MT88.4 R144, [R228+0xc000] ;  /* 0x00c00000e490783b */ /* 0x000e640000004200 */
[----:B------:R3:W-:Y:S02]  /*1f6a0*/  MUFU.EX2 R183, R2 ;  /* 0x0000000200b77308 */ /* 0x0007e40000000800 */
[----:B---3--:R-:W-:Y:S01]  /*1f6b0*/  FFMA.FTZ R2, R206, UR4, -R137 ;  /* 0x00000004ce027c23 */ /* 0x008fe20008010889 */
[----:B------:R-:W-:Y:S01]  /*1f6c0*/  MOV R206, R181 ;  /* 0x000000b500ce7202 */ /* 0x000fe20000000f00 */
[----:B------:R-:W-:Y:S04]  /*1f6d0*/  IMAD.MOV.U32 R181, RZ, RZ, R153 ;  /* 0x000000ffffb57224 */ /* 0x000fe800078e0099 */
[----:B------:R-:W-:Y:S02]  /*1f6e0*/  IMAD.MOV.U32 R153, RZ, RZ, R230 ;  /* 0x000000ffff997224 */ /* 0x000fe400078e00e6 */
[----:B------:R3:W-:Y:S10]  /*1f6f0*/  MUFU.EX2 R198, R206 ;  /* 0x000000ce00c67308 */ /* 0x0007f40000000800 */
[----:B------:R4:W-:Y:S01]  /*1f700*/  MUFU.EX2 R230, R2 ;  /* 0x0000000200e67308 */ /* 0x0009e20000000800 */
[-C--:B-1----:R-:W-:Y:S03]  /*1f710*/  HMMA.16816.F32 R36, R140, R144.reuse, R36 ;  /* 0x000000908c24723c */ /* 0x082fe60000001824 */
[----:B---3--:R-:W-:Y:S01]  /*1f720*/  MOV R206, R180 ;  /* 0x000000b400ce7202 */ /* 0x008fe20000000f00 */
[--C-:B------:R-:W-:Y:S01]  /*1f730*/  FFMA.FTZ R180, R136, UR4, -R137.reuse ;  /* 0x0000000488b47c23 */ /* 0x100fe20008010889 */
[----:B------:R-:W-:Y:S01]  /*1f740*/  FADD.FTZ R136, R216, R152 ;  /* 0x00000098d8887221 */ /* 0x000fe20000010000 */
[C---:B------:R-:W-:Y:S03]  /*1f750*/  HMMA.16816.F32 R40, R148.reuse, R144, R40 ;  /* 0x000000909428723c */ /* 0x040fe60000001828 */
[----:B------:R-:W-:Y:S02]  /*1f760*/  MUFU.EX2 R191, R206 ;  /* 0x000000ce00bf7308 */ /* 0x000fe40000000800 */
[----:B----4-:R-:W-:Y:S01]  /*1f770*/  FFMA.FTZ R2, R197, UR4, -R137 ;  /* 0x00000004c5027c23 */ /* 0x010fe20008010889 */
[-C--:B------:R-:W-:Y:S05]  /*1f780*/  HMMA.16816.F32 R44, R148, R146.reuse, R44 ;  /* 0x00000092942c723c */ /* 0x080fea000000182c */
[----:B------:R-:W-:Y:S01]  /*1f790*/  IMAD.MOV.U32 R197, RZ, RZ, R200 ;  /* 0x000000ffffc57224 */ /* 0x000fe200078e00c8 */
[C---:B------:R-:W-:Y:S01]  /*1f7a0*/  HMMA.16816.F32 R48, R140.reuse, R146, R48 ;  /* 0x000000928c30723c */ /* 0x040fe20000001830 */
[----:B------:R-:W1:Y:S04]  /*1f7b0*/  LDSM.16.MT88.4 R144, [R227+0xc000] ;  /* 0x00c00000e390783b */ /* 0x000e680000004200 */
[----:B------:R-:W-:Y:S04]  /*1f7c0*/  IMAD.MOV.U32 R200, RZ, RZ, R154 ;  /* 0x000000ffffc87224 */ /* 0x000fe800078e009a */
        /* <DEDUP_REMOVED lines=12> */
[----:B--2---:R-:W-:Y:S01]  /*1f890*/  FFMA.FTZ R139, R0, R138, R139 ;  /* 0x0000008a008b7223 */ /* 0x004fe2000001008b */
[-C--:B-1----:R-:W-:Y:S05]  /*1f8a0*/  HMMA.16816.F32 R84, R140, R144.reuse, R84 ;  /* 0x000000908c54723c */ /* 0x082fea0000001854 */
[----:B------:R-:W-:Y:S01]  /*1f8b0*/  FADD.FTZ R3, R210, R139 ;  /* 0x0000008bd2037221 */ /* 0x000fe20000010000 */
[--C-:B------:R-:W-:Y:S01]  /*1f8c0*/  FFMA.FTZ R138, R181, UR4, -R137.reuse ;  /* 0x00000004b58a7c23 */ /* 0x100fe20008010889 */
[----:B------:R-:W-:Y:S01]  /*1f8d0*/  LDSM.16.MT88.4 R208, [R227+0xd800] ;  /* 0x00d80000e3d0783b */ /* 0x000fe20000004200 */
[C---:B------:R-:W-:Y:S02]  /*1f8e0*/  HMMA.16816.F32 R88, R148.reuse, R144, R88 ;  /* 0x000000909458723c */ /* 0x040fe40000001858 */
[----:B------:R-:W-:Y:S02]  /*1f8f0*/  MUFU.EX2 R186, R138 ;  /* 0x0000008a00ba7308 */ /* 0x000fe40000000800 */
[----:B------:R-:W-:Y:S02]  /*1f900*/  FFMA.FTZ R0, R196, UR4, -R137 ;  /* 0x00000004c4007c23 */ /* 0x000fe40008010889 */
[-C--:B------:R-:W-:Y:S05]  /*1f910*/  HMMA.16816.F32 R92, R148, R146.reuse, R92 ;  /* 0x00000092945c723c */ /* 0x080fea000000185c */
[----:B------:R-:W-:Y:S01]  /*1f920*/  F2FP.F16.F32.PACK_AB R137, R201, R224 ;  /* 0x000000e0c989723e */ /* 0x000fe200000000ff */
[C---:B------:R-:W-:Y:S01]  /*1f930*/  HMMA.16816.F32 R96, R140.reuse, R146, R96 ;  /* 0x000000928c60723c */ /* 0x040fe20000001860 */
[----:B------:R-:W1:Y:S04]  /*1f940*/  LDSM.16.MT88.4 R144, [R228+0xe000] ;  /* 0x00e00000e490783b */ /* 0x000e680000004200 */
[----:B------:R-:W-:Y:S01]  /*1f950*/  MOV R196, R205 ;  /* 0x000000cd00c47202 */ /* 0x000fe20000000f00 */
[----:B------:R-:W-:Y:S02]  /*1f960*/  IMAD.MOV.U32 R205, RZ, RZ, R155 ;  /* 0x000000ffffcd7224 */ /* 0x000fe400078e009b */
[----:B------:R-:W-:Y:S02]  /*1f970*/  IMAD.MOV.U32 R181, RZ, RZ, R189 ;  /* 0x000000ffffb57224 */ /* 0x000fe400078e00bd */
[----:B------:R-:W-:Y:S01]  /*1f980*/  MUFU.EX2 R199, R205 ;  /* 0x000000cd00c77308 */ /* 0x000fe20000000800 */
[----:B------:R-:W-:Y:S01]  /*1f990*/  IMAD.MOV.U32 R189, RZ, RZ, R188 ;  /* 0x000000ffffbd7224 */ /* 0x000fe200078e00bc */
[----:B------:R-:W-:Y:S01]  /*1f9a0*/  MOV R188, R193 ;  /* 0x000000c100bc7202 */ /* 0x000fe20000000f00 */
[----:B------:R-:W-:Y:S07]  /*1f9b0*/  IMAD.MOV.U32 R193, RZ, RZ, R192 ;  /* 0x000000ffffc17224 */ /* 0x000fee00078e00c0 */
[----:B------:R2:W3:Y:S10]  /*1f9c0*/  MUFU.EX2 R192, R153 ;  /* 0x0000009900c07308 */ /* 0x0004f40000000800 */
[----:B------:R-:W4:Y:S10]  /*1f9d0*/  MUFU.EX2 R190, R181 ;  /* 0x000000b500be7308 */ /* 0x000f340000000800 */
[----:B------:R-:W-:Y:S01]  /*1f9e0*/  MUFU.EX2 R195, R188 ;  /* 0x000000bc00c37308 */ /* 0x000fe20000000800 */
[----:B--2---:R-:W-:Y:S01]  /*1f9f0*/  LDSM.16.MT88.4 R152, [R225+0xd000] ;  /* 0x00d00000e198783b */ /* 0x004fe20000004200 */
[----:B---3--:R-:W-:Y:S01]  /*1fa00*/  F2FP.F16.F32.PACK_AB R138, R191, R192 ;  /* 0x000000c0bf8a723e */ /* 0x008fe200000000ff */
[-C--:B-1----:R-:W-:Y:S07]  /*1fa10*/  HMMA.16816.F32 R100, R140, R144.reuse, R100 ;  /* 0x000000908c64723c */ /* 0x082fee0000001864 */
[----:B------:R1:W-:Y:S01]  /*1fa20*/  MUFU.EX2 R188, R0 ;  /* 0x0000000000bc7308 */ /* 0x0003e20000000800 */
[----:B----4-:R-:W-:Y:S01]  /*1fa30*/  F2FP.F16.F32.PACK_AB R139, R190, R232 ;  /* 0x000000e8be8b723e */ /* 0x010fe200000000ff */
[C---:B------:R-:W-:Y:S08]  /*1fa40*/  HMMA.16816.F32 R104, R148.reuse, R144, R104 ;  /* 0x000000909468723c */ /* 0x040ff00000001868 */
[----:B------:R-:W-:Y:S01]  /*1fa50*/  MUFU.EX2 R181, R189 ;  /* 0x000000bd00b57308 */ /* 0x000fe20000000800 */
[-C--:B------:R-:W-:Y:S09]  /*1fa60*/  HMMA.16816.F32 R108, R148, R146.reuse, R108 ;  /* 0x00000092946c723c */ /* 0x080ff2000000186c */
[----:B------:R-:W-:Y:S01]  /*1fa70*/  MUFU.EX2 R189, R193 ;  /* 0x000000c100bd7308 */ /* 0x000fe20000000800 */
[C---:B------:R-:W-:Y:S01]  /*1fa80*/  HMMA.16816.F32 R112, R140.reuse, R146, R112 ;  /* 0x000000928c70723c */ /* 0x040fe20000001870 */
[----:B------:R-:W2:Y:S03]  /*1fa90*/  LDSM.16.MT88.4 R144, [R227+0xe000] ;  /* 0x00e00000e390783b */ /* 0x000ea60000004200 */
[----:B-1----:R-:W-:Y:S01]  /*1faa0*/  FADD.FTZ R0, R185, R156 ;  /* 0x0000009cb9007221 */ /* 0x002fe20000010000 */
[----:B------:R-:W-:Y:S01]  /*1fab0*/  FADD.FTZ R156, R184, R136 ;  /* 0x00000088b89c7221 */ /* 0x000fe20000010000 */
[----:B------:R-:W-:Y:S03]  /*1fac0*/  F2FP.F16.F32.PACK_AB R136, R198, R229 ;  /* 0x000000e5c688723e */ /* 0x000fe600000000ff */
[----:B------:R1:W-:Y:S02]  /*1fad0*/  MUFU.EX2 R193, R2 ;  /* 0x0000000200c17308 */ /* 0x0003e40000000800 */
[----:B------:R-:W-:Y:S01]  /*1fae0*/  MOV R184, R158 ;  /* 0x0000009e00b87202 */ /* 0x000fe20000000f00 */
[----:B------:R-:W-:Y:S07]  /*1faf0*/  FADD.FTZ R158, R217, R0 ;  /* 0x00000000d99e7221 */ /* 0x000fee0000010000 */
[----:B------:R-:W-:Y:S10]  /*1fb00*/  MUFU.EX2 R187, R184 ;  /* 0x000000b800bb7308 */ /* 0x000ff40000000800 */
[----:B------:R-:W-:Y:S01]  /*1fb10*/  MUFU.EX2 R184, R170 ;  /* 0x000000aa00b87308 */ /* 0x000fe20000000800 */
[----:B-1----:R-:W-:Y:S02]  /*1fb20*/  FADD.FTZ R2, R218, R157 ;  /* 0x0000009dda027221 */ /* 0x002fe40000010000 */
[----:B------:R-:W-:Y:S02]  /*1fb30*/  LDSM.16.MT88.4 R216, [R226+0xf800] ;  /* 0x00f80000e2d8783b */ /* 0x000fe40000004200 */
[----:B------:R-:W-:Y:S01]  /*1fb40*/  FADD.FTZ R157, R222, R2 ;  /* 0x00000002de9d7221 */ /* 0x000fe20000010000 */
[----:B------:R-:W-:Y:S01]  /*1fb50*/  FADD.FTZ R2, R238, R3 ;  /* 0x00000003ee027221 */ /* 0x000fe20000010000 */
[----:B------:R-:W-:Y:S03]  /*1fb60*/  FADD.FTZ R3, R235, R158 ;  /* 0x0000009eeb037221 */ /* 0x000fe60000010000 */
[----:B------:R-:W-:Y:S01]  /*1fb70*/  MUFU.EX2 R185, R197 ;  /* 0x000000c500b97308 */ /* 0x000fe20000000800 */
[----:B------:R-:W-:Y:S01]  /*1fb80*/  FADD.FTZ R2, R234, R2 ;  /* 0x00000002ea027221 */ /* 0x000fe20000010000 */
[----:B------:R-:W-:Y:S01]  /*1fb90*/  LDSM.16.MT88.4 R220, [R228+0xf800] ;  /* 0x00f80000e4dc783b */ /* 0x000fe20000004200 */
[----:B------:R-:W-:Y:S02]  /*1fba0*/  FADD.FTZ R3, R172, R3 ;  /* 0x00000003ac037221 */ /* 0x000fe40000010000 */
[----:B------:R-:W-:Y:S05]  /*1fbb0*/  FADD.FTZ R2, R164, R2 ;  /* 0x00000002a4027221 */ /* 0x000fea0000010000 */
[----:B------:R-:W-:Y:S01]  /*1fbc0*/  MUFU.EX2 R197, R171 ;  /* 0x000000ab00c57308 */ /* 0x000fe20000000800 */
[-C--:B--2---:R-:W-:Y:S01]  /*1fbd0*/  HMMA.16816.F32 R116, R140, R144.reuse, R116 ;  /* 0x000000908c74723c */ /* 0x084fe20000001874 */
[----:B------:R3:W5:Y:S02]  /*1fbe0*/  LDL.LU R238, [R1+0xb8] ;  /* 0x0000b80001ee7983 */ /* 0x0007640000300800 */
[----:B------:R-:W-:Y:S01]  /*1fbf0*/  FADD.FTZ R3, R175, R3 ;  /* 0x00000003af037221 */ /* 0x000fe20000010000 */
[C---:B------:R-:W-:Y:S02]  /*1fc00*/  FADD.FTZ R2, R166.reuse, R2 ;  /* 0x00000002a6027221 */ /* 0x040fe40000010000 */
[C---:B------:R-:W-:Y:S03]  /*1fc10*/  HMMA.16816.F32 R120, R148.reuse, R144, R120 ;  /* 0x000000909478723c */ /* 0x040fe60000001878 */
[----:B------:R-:W-:Y:S02]  /*1fc20*/  MUFU.EX2 R0, R196 ;  /* 0x000000c400007308 */ /* 0x000fe40000000800 */
[----:B------:R-:W-:Y:S01]  /*1fc30*/  FADD.FTZ R3, R179, R3 ;  /* 0x00000003b3037221 */ /* 0x000fe20000010000 */
[-C--:B------:R-:W-:Y:S01]  /*1fc40*/  HMMA.16816.F32 R124, R148, R146.reuse, R124 ;  /* 0x00000092947c723c */ /* 0x080fe2000000187c */
[----:B------:R-:W1:Y:S06]  /*1fc50*/  LDSM.16.MT88.4 R148, [R225+0xc800] ;  /* 0x00c80000e194783b */ /* 0x000e6c0000004200 */
[----:B------:R2:W4:Y:S01]  /*1fc60*/  MUFU.EX2 R196, R168 ;  /* 0x000000a800c47308 */ /* 0x0005220000000800 */
[----:B------:R-:W-:Y:S01]  /*1fc70*/  F2FP.F16.F32.PACK_AB R144, R175, R172 ;  /* 0x000000acaf90723e */ /* 0x000fe200000000ff */
[----:B------:R-:W-:Y:S04]  /*1fc80*/  HMMA.16816.F32 R128, R140, R146, R128 ;  /* 0x000000928c80723c */ /* 0x000fe80000001880 */
[----:B------:R-:W-:Y:S01]  /*1fc90*/  F2FP.F16.F32.PACK_AB R145, R166, R164 ;  /* 0x000000a4a691723e */ /* 0x000fe200000000ff */
[----:B------:R-:W-:Y:S02]  /*1fca0*/  FADD.FTZ R3, R231, R3 ;  /* 0x00000003e7037221 */ /* 0x000fe40000010000 */
[----:B------:R-:W-:Y:S04]  /*1fcb0*/  F2FP.F16.F32.PACK_AB R142, R233, R176 ;  /* 0x000000b0e98e723e */ /* 0x000fe800000000ff */
[----:B------:R-:W-:Y:S02]  /*1fcc0*/  F2FP.F16.F32.PACK_AB R140, R173, R165 ;  /* 0x000000a5ad8c723e */ /* 0x000fe400000000ff */
[----:B------:R-:W-:Y:S01]  /*1fcd0*/  F2FP.F16.F32.PACK_AB R141, R174, R167 ;  /* 0x000000a7ae8d723e */ /* 0x000fe200000000ff */
[----:B--2---:R-:W-:Y:S01]  /*1fce0*/  LDSM.16.MT88.4 R168, [R225+0xd800] ;  /* 0x00d80000e1a8783b */ /* 0x004fe20000004200 */
[----:B------:R-:W-:Y:S02]  /*1fcf0*/  F2FP.F16.F32.PACK_AB R143, R182, R177 ;  /* 0x000000b1b68f723e */ /* 0x000fe400000000ff */
[----:B------:R-:W-:Y:S01]  /*1fd00*/  F2FP.F16.F32.PACK_AB R146, R231, R179 ;  /* 0x000000b3e792723e */ /* 0x000fe200000000ff */
[----:B----4-:R-:W-:Y:S01]  /*1fd10*/  IMAD.MOV.U32 R179, RZ, RZ, R196 ;  /* 0x000000ffffb37224 */ /* 0x010fe200078e00c4 */
        /* <DEDUP_REMOVED lines=41> */
[----:B------:R-:W2:Y:S03]  /*1ffb0*/  LDSM.16.MT88.4 R148, [R228+0xd000] ;  /* 0x00d00000e494783b */ /* 0x000ea60000004200 */
        /* <DEDUP_REMOVED lines=30> */
[C---:B------:R-:W-:Y:S01]  /*201a0*/  HMMA.16816.F32 R88, R140.reuse, R148, R88 ;  /* 0x000000948c58723c */ /* 0x040fe20000001858 */
[----:B------:R2:W-:Y:S05]  /*201b0*/  MUFU.EX2 R149, R159 ;  /* 0x0000009f00957308 */ /* 0x0005ea0000000800 */
[-C--:B------:R-:W-:Y:S05]  /*201c0*/  HMMA.16816.F32 R92, R140, R150.reuse, R92 ;  /* 0x000000968c5c723c */ /* 0x080fea000000185c */
[----:B------:R-:W-:Y:S01]  /*201d0*/  FADD.FTZ R148, R237, R156 ;  /* 0x0000009ced947221 */ /* 0x000fe20000010000 */
[C---:B------:R-:W-:Y:S01]  /*201e0*/  HMMA.16816.F32 R96, R136.reuse, R150, R96 ;  /* 0x000000968860723c */ /* 0x040fe20000001860 */
[----:B------:R3:W5:Y:S01]  /*201f0*/  LDL.LU R237, [R1+0xb4] ;  /* 0x0000b40001ed7983 */ /* 0x0007620000300800 */
[----:B------:R1:W-:Y:S03]  /*20200*/  MUFU.EX2 R151, R160 ;  /* 0x000000a000977308 */ /* 0x0003e60000000800 */
[----:B------:R-:W-:Y:S01]  /*20210*/  FADD.FTZ R148, R165, R148 ;  /* 0x00000094a5947221 */ /* 0x000fe20000010000 */
[-C--:B----4-:R-:W-:Y:S06]  /*20220*/  HMMA.16816.F32 R100, R136, R152.reuse, R100 ;  /* 0x000000988864723c */ /* 0x090fec0000001864 */
[----:B------:R-:W4:Y:S01]  /*20230*/  MUFU.EX2 R165, R180 ;  /* 0x000000b400a57308 */ /* 0x000f220000000800 */
[----:B------:R-:W-:Y:S01]  /*20240*/  IMAD.MOV.U32 R150, RZ, RZ, R162 ;  /* 0x000000ffff967224 */ /* 0x000fe200078e00a2 */
[C---:B------:R-:W-:Y:S04]  /*20250*/  HMMA.16816.F32 R104, R140.reuse, R152, R104 ;  /* 0x000000988c68723c */ /* 0x040fe80000001868 */
[----:B--2---:R-:W-:Y:S02]  /*20260*/  IMAD.MOV.U32 R159, RZ, RZ, R0 ;  /* 0x000000ffff9f7224 */ /* 0x004fe400078e0000 */
[-C--:B------:R-:W-:Y:S05]  /*20270*/  HMMA.16816.F32 R108, R140, R154.reuse, R108 ;  /* 0x0000009a8c6c723c */ /* 0x080fea000000186c */
[----:B------:R-:W-:Y:S01]  /*20280*/  FADD.FTZ R0, R236, R157 ;  /* 0x0000009dec007221 */ /* 0x000fe20000010000 */
[C---:B------:R-:W-:Y:S01]  /*20290*/  HMMA.16816.F32 R112, R136.reuse, R154, R112 ;  /* 0x0000009a8870723c */ /* 0x040fe20000001870 */
[----:B------:R-:W-:Y:S04]  /*202a0*/  LDSM.16.MT88.4 R152, [R228+0xd800] ;  /* 0x00d80000e498783b */ /* 0x000fe80000004200 */
[----:B------:R-:W-:Y:S01]  /*202b0*/  MOV R157, R161 ;  /* 0x000000a1009d7202 */ /* 0x000fe20000000f00 */
[-C--:B-1----:R-:W-:Y:S03]  /*202c0*/  HMMA.16816.F32 R116, R136, R144.reuse, R116 ;  /* 0x000000908874723c */ /* 0x082fe60000001874 */
[----:B------:R-:W1:Y:S02]  /*202d0*/  LDSM.16.MT88.4 R160, [R226+0xd800] ;  /* 0x00d80000e2a0783b */ /* 0x000e640000004200 */
[----:B------:R-:W-:Y:S01]  /*202e0*/  MOV R156, R198 ;  /* 0x000000c6009c7202 */ /* 0x000fe20000000f00 */
[C---:B------:R-:W-:Y:S01]  /*202f0*/  HMMA.16816.F32 R120, R140.reuse, R144, R120 ;  /* 0x000000908c78723c */ /* 0x040fe20000001878 */
[----:B------:R2:W3:Y:S04]  /*20300*/  MUFU.EX2 R198, R178 ;  /* 0x000000b200c67308 */ /* 0x0004e80000000800 */
[----:B------:R-:W-:Y:S01]  /*20310*/  FADD.FTZ R0, R167, R0 ;  /* 0x00000000a7007221 */ /* 0x000fe20000010000 */
[-C--:B------:R-:W-:Y:S01]  /*20320*/  HMMA.16816.F32 R124, R140, R146.reuse, R124 ;  /* 0x000000928c7c723c */ /* 0x080fe2000000187c */
[----:B------:R1:W5:Y:S04]  /*20330*/  LDL.LU R236, [R1+0xb0] ;  /* 0x0000b00001ec7983 */ /* 0x0003680000300800 */
[----:B------:R-:W-:Y:S01]  /*20340*/  FADD.FTZ R148, R173, R148 ;  /* 0x00000094ad947221 */ /* 0x000fe20000010000 */
[----:B------:R-:W-:Y:S01]  /*20350*/  HMMA.16816.F32 R128, R136, R146, R128 ;  /* 0x000000928880723c */ /* 0x000fe20000001880 */
[----:B------:R1:W5:Y:S04]  /*20360*/  LDL.LU R235, [R1+0xac] ;  /* 0x0000ac0001eb7983 */ /* 0x0003680000300800 */
[----:B------:R-:W-:Y:S01]  /*20370*/  FADD.FTZ R0, R174, R0 ;  /* 0x00000000ae007221 */ /* 0x000fe20000010000 */
[----:B------:R-:W-:Y:S01]  /*20380*/  FADD.FTZ R234, R176, R148 ;  /* 0x00000094b0ea7221 */ /* 0x000fe20000010000 */
[----:B--2---:R-:W-:Y:S01]  /*20390*/  IMAD.MOV.U32 R178, RZ, RZ, R203 ;  /* 0x000000ffffb27224 */ /* 0x004fe200078e00cb */
[----:B------:R-:W-:Y:S03]  /*203a0*/  F2FP.F16.F32.PACK_AB R136, R150, R187 ;  /* 0x000000bb9688723e */ /* 0x000fe600000000ff */
[----:B------:R-:W-:Y:S01]  /*203b0*/  FADD.FTZ R0, R177, R0 ;  /* 0x00000000b1007221 */ /* 0x000fe20000010000 */
[----:B------:R-:W-:Y:S01]  /*203c0*/  IMAD.MOV.U32 R145, RZ, RZ, R202 ;  /* 0x000000ffff917224 */ /* 0x000fe200078e00ca */
[----:B------:R-:W-:Y:S01]  /*203d0*/  F2FP.F16.F32.PACK_AB R137, R159, R185 ;  /* 0x000000b99f89723e */ /* 0x000fe200000000ff */
[----:B------:R-:W-:Y:S01]  /*203e0*/  IMAD.MOV.U32 R176, RZ, RZ, R199 ;  /* 0x000000ffffb07224 */ /* 0x000fe200078e00c7 */
[----:B----4-:R-:W-:Y:S01]  /*203f0*/  MOV R146, R165 ;  /* 0x000000a500927202 */ /* 0x010fe20000000f00 */
[----:B------:R-:W-:Y:S01]  /*20400*/  IMAD.MOV.U32 R177, RZ, RZ, R197 ;  /* 0x000000ffffb17224 */ /* 0x000fe200078e00c5 */
[----:B---3--:R-:W-:Y:S01]  /*20410*/  MOV R148, R198 ;  /* 0x000000c600947202 */ /* 0x008fe20000000f00 */
[----:B------:R-:W-:Y:S01]  /*20420*/  IMAD.MOV.U32 R158, RZ, RZ, R151 ;  /* 0x000000ffff9e7224 */ /* 0x000fe200078e0097 */
[----:B------:R-:W-:Y:S01]  /*20430*/  F2FP.F16.F32.PACK_AB R138, R176, R178 ;  /* 0x000000b2b08a723e */ /* 0x000fe200000000ff */
[----:B------:R-:W-:Y:S01]  /*20440*/  IMAD.MOV.U32 R180, RZ, RZ, R200 ;  /* 0x000000ffffb47224 */ /* 0x000fe200078e00c8 */
[----:B------:R-:W-:Y:S01]  /*20450*/  F2FP.F16.F32.PACK_AB R139, R177, R145 ;  /* 0x00000091b18b723e */ /* 0x000fe200000000ff */
[----:B------:R-:W-:Y:S01]  /*20460*/  IMAD.MOV.U32 R151, RZ, RZ, R204 ;  /* 0x000000ffff977224 */ /* 0x000fe200078e00cc */
[----:B------:R-:W-:Y:S01]  /*20470*/  F2FP.F16.F32.PACK_AB R140, R157, R184 ;  /* 0x000000b89d8c723e */ /* 0x000fe200000000ff */
[----:B------:R-:W-:Y:S01]  /*20480*/  IMAD.MOV.U32 R147, RZ, RZ, R195 ;  /* 0x000000ffff937224 */ /* 0x000fe200078e00c3 */
[----:B------:R-:W-:Y:S02]  /*20490*/  F2FP.F16.F32.PACK_AB R142, R179, R180 ;  /* 0x000000b4b38e723e */ /* 0x000fe400000000ff */
[----:B------:R-:W-:Y:S01]  /*204a0*/  F2FP.F16.F32.PACK_AB R141, R158, R149 ;  /* 0x000000959e8d723e */ /* 0x000fe200000000ff */
[-C--:B------:R-:W-:Y:S01]  /*204b0*/  HMMA.16816.F32 R172, R136, R168.reuse, R4 ;  /* 0x000000a888ac723c */ /* 0x080fe20000001804 */
[----:B------:R-:W2:Y:S02]  /*204c0*/  LDSM.16.MT88.4 R4, [R227+0xf800] ;  /* 0x00f80000e304783b */ /* 0x000ea40000004200 */
[-C--:B------:R-:W-:Y:S02]  /*204d0*/  F2FP.F16.F32.PACK_AB R143, R146, R148.reuse ;  /* 0x00000094928f723e */ /* 0x080fe400000000ff */
[----:B------:R-:W-:Y:S05]  /*204e0*/  MOV R144, R201 ;  /* 0x000000c900907202 */ /* 0x000fea0000000f00 */
[C---:B------:R-:W-:Y:S06]  /*204f0*/  HMMA.16816.F32 R204, R140.reuse, R168, R8 ;  /* 0x000000a88ccc723c */ /* 0x040fec0000001808 */
[-C--:B------:R-:W-:Y:S05]  /*20500*/  HMMA.16816.F32 R200, R140, R170.reuse, R12 ;  /* 0x000000aa8cc8723c */ /* 0x080fea000000180c */
[----:B------:R-:W-:Y:S01]  /*20510*/  IMAD.MOV.U32 R8, RZ, RZ, R192 ;  /* 0x000000ffff087224 */ /* 0x000fe200078e00c0 */
[C---:B------:R-:W-:Y:S05]  /*20520*/  HMMA.16816.F32 R168, R136.reuse, R170, R16 ;  /* 0x000000aa88a8723c */ /* 0x040fea0000001810 */
[----:B------:R-:W-:Y:S01]  /*20530*/  IMAD.MOV.U32 R9, RZ, RZ, R151 ;  /* 0x000000ffff097224 */ /* 0x000fe200078e0097 */
[-C--:B-1----:R-:W-:Y:S05]  /*20540*/  HMMA.16816.F32 R164, R136, R160.reuse, R20 ;  /* 0x000000a088a4723c */ /* 0x082fea0000001814 */
[----:B------:R-:W-:Y:S01]  /*20550*/  IMAD.MOV.U32 R15, RZ, RZ, R177 ;  /* 0x000000ffff0f7224 */ /* 0x000fe200078e00b1 */
[C---:B------:R-:W-:Y:S05]  /*20560*/  HMMA.16816.F32 R196, R140.reuse, R160, R24 ;  /* 0x000000a08cc4723c */ /* 0x040fea0000001818 */
        /* <DEDUP_REMOVED lines=14> */
[-C--:B------:R-:W-:Y:S03]  /*20650*/  HMMA.16816.F32 R156, R136, R152.reuse, R36 ;  /* 0x00000098889c723c */ /* 0x080fe60000001824 */
[----:B------:R-:W-:Y:S01]  /*20660*/  IMAD.MOV.U32 R32, RZ, RZ, R186 ;  /* 0x000000ffff207224 */ /* 0x000fe200078e00ba */
[----:B------:R-:W-:Y:S01]  /*20670*/  MOV R26, R187 ;  /* 0x000000bb001a7202 */ /* 0x000fe20000000f00 */
        /* <DEDUP_REMOVED lines=16> */
[----:B------:R-:W-:Y:S02]  /*20780*/  IMAD.MOV.U32 R34, RZ, RZ, R35 ;  /* 0x000000ffff227224 */ /* 0x000fe400078e0023 */
[----:B------:R-:W-:Y:S01]  /*20790*/  IMAD.MOV.U32 R35, RZ, RZ, R28 ;  /* 0x000000ffff237224 */ /* 0x000fe200078e001c */
[----:B------:R-:W-:Y:S01]  /*207a0*/  MOV R28, R8 ;  /* 0x00000008001c7202 */ /* 0x000fe20000000f00 */
[----:B------:R-:W-:Y:S01]  /*207b0*/  FADD.FTZ R8, R233, R234 ;  /* 0x000000eae9087221 */ /* 0x000fe20000010000 */
[----:B------:R-:W-:Y:S01]  /*207c0*/  IMAD.MOV.U32 R36, RZ, RZ, R37 ;  /* 0x000000ffff247224 */ /* 0x000fe200078e0025 */
[----:B------:R3:W5:Y:S01]  /*207d0*/  LDL.LU R234, [R1+0xa8] ;  /* 0x0000a80001ea7983 */ /* 0x0007620000300800 */
[----:B------:R-:W-:Y:S01]  /*207e0*/  IMAD.MOV.U32 R37, RZ, RZ, R38 ;  /* 0x000000ffff257224 */ /* 0x000fe200078e0026 */
[----:B------:R-:W-:Y:S01]  /*207f0*/  MOV R38, R39 ;  /* 0x0000002700267202 */ /* 0x000fe20000000f00 */
[----:B------:R-:W-:Y:S01]  /*20800*/  IMAD.MOV.U32 R39, RZ, RZ, R32 ;  /* 0x000000ffff277224 */ /* 0x000fe200078e0020 */
[----:B------:R3:W5:Y:S01]  /*20810*/  LDL.LU R233, [R1+0xa4] ;  /* 0x0000a40001e97983 */ /* 0x0007620000300800 */
        /* <DEDUP_REMOVED lines=18> */
[----:B------:R-:W-:Y:S01]  /*20940*/  FADD.FTZ R9, R229, R8 ;  /* 0x00000008e5097221 */ /* 0x000fe20000010000 */
[----:B------:R-:W-:Y:S01]  /*20950*/  FADD.FTZ R8, R224, R0 ;  /* 0x00000000e0087221 */ /* 0x000fe20000010000 */
[----:B------:R3:W5:Y:S01]  /*20960*/  LDL.LU R229, [R1+0x94] ;  /* 0x0000940001e57983 */ /* 0x0007620000300800 */
[----:B------:R-:W-:Y:S02]  /*20970*/  IMAD.MOV.U32 R24, RZ, RZ, R189 ;  /* 0x000000ffff187224 */ /* 0x000fe400078e00bd */
[----:B------:R-:W-:Y:S01]  /*20980*/  FADD.FTZ R0, R36, R3 ;  /* 0x0000000324007221 */ /* 0x000fe20000010000 */
[----:B------:R-:W-:Y:S01]  /*20990*/  IMAD.MOV.U32 R25, RZ, RZ, R188 ;  /* 0x000000ffff197224 */ /* 0x000fe200078e00bc */
[----:B------:R3:W5:Y:S01]  /*209a0*/  LDL.LU R224, [R1+0x90] ;  /* 0x0000900001e07983 */ /* 0x0007620000300800 */
[----:B------:R-:W-:Y:S02]  /*209b0*/  IMAD.MOV.U32 R30, RZ, RZ, R191 ;  /* 0x000000ffff1e7224 */ /* 0x000fe400078e00bf */
[----:B------:R-:W-:Y:S01]  /*209c0*/  FADD.FTZ R8, R39, R8 ;  /* 0x0000000827087221 */ /* 0x000fe20000010000 */
[C---:B------:R-:W-:Y:S04]  /*209d0*/  HMMA.16816.F32 R188, R140.reuse, R152, R40 ;  /* 0x000000988cbc723c */ /* 0x040fe80000001828 */
[----:B------:R-:W-:Y:S02]  /*209e0*/  IMAD.MOV.U32 R27, RZ, RZ, R185 ;  /* 0x000000ffff1b7224 */ /* 0x000fe400078e00b9 */
[----:B------:R-:W-:Y:S01]  /*209f0*/  FADD.FTZ R3, R32, R0 ;  /* 0x0000000020037221 */ /* 0x000fe20000010000 */
[-C--:B------:R-:W-:Y:S04]  /*20a00*/  HMMA.16816.F32 R184, R140, R154.reuse, R44 ;  /* 0x0000009a8cb8723c */ /* 0x080fe8000000182c */
[----:B------:R-:W-:Y:S02]  /*20a10*/  IMAD.MOV.U32 R11, RZ, RZ, R146 ;  /* 0x000000ffff0b7224 */ /* 0x000fe400078e0092 */
[C---:B------:R-:W-:Y:S05]  /*20a20*/  HMMA.16816.F32 R152, R136.reuse, R154, R48 ;  /* 0x0000009a8898723c */ /* 0x040fea0000001830 */
[----:B------:R-:W-:Y:S02]  /*20a30*/  IMAD.MOV.U32 R21, RZ, RZ, R149 ;  /* 0x000000ffff157224 */ /* 0x000fe400078e0095 */
[----:B------:R-:W-:Y:S01]  /*20a40*/  FADD.FTZ R2, R37, R2 ;  /* 0x0000000225027221 */ /* 0x000fe20000010000 */
[-C--:B------:R-:W-:Y:S03]  /*20a50*/  HMMA.16816.F32 R148, R136, R208.reuse, R52 ;  /* 0x000000d08894723c */ /* 0x080fe60000001834 */
[----:B------:R-:W-:Y:S02]  /*20a60*/  IMAD.MOV.U32 R18, RZ, RZ, R178 ;  /* 0x000000ffff127224 */ /* 0x000fe400078e00b2 */
        /* <DEDUP_REMOVED lines=21> */
[-C--:B------:R-:W-:Y:S06]  /*20bc0*/  HMMA.16816.F32 R100, R136, R220.reuse, R100 ;  /* 0x000000dc8864723c */ /* 0x080fec0000001864 */
        /* <DEDUP_REMOVED lines=32> */
.L_x_907:
        /* <DEDUP_REMOVED lines=16> */
[----:B-----5:R-:W-:Y:S02]  /*20ed0*/  SHF.R.S32.HI R136, RZ, 0x1f, R140 ;  /* 0x0000001fff887819 */ /* 0x020fe4000001148c */
        /* <DEDUP_REMOVED lines=15> */
[----:B--2---:R-:W-:-:S04]  /*20fd0*/  FADD.FTZ R137, R4, R7 ;  /* 0x0000000704897221 */ /* 0x004fc80000010000 */
[----:B------:R-:W-:Y:S02]  /*20fe0*/  FSETP.NE.FTZ.AND P6, PT, R2, RZ, PT ;  /* 0x000000ff0200720b */ /* 0x000fe40003fd5000 */
[----:B------:R-:W-:Y:S01]  /*20ff0*/  LOP3.LUT R7, R141, 0xfffffff8, RZ, 0xc0, !PT ;  /* 0xfffffff88d077812 */ /* 0x000fe200078ec0ff */
[----:B---3--:R-:W-:Y:S01]  /*21000*/  FADD.FTZ R138, R3, R6 ;  /* 0x00000006038a7221 */ /* 0x008fe20000010000 */
[-C--:B------:R-:W-:Y:S02]  /*21010*/  LEA.HI R3, R136, R140.reuse, RZ, 0x2 ;  /* 0x0000008c88037211 */ /* 0x080fe400078f10ff */
[----:B------:R-:W-:Y:S01]  /*21020*/  FSETP.NE.FTZ.AND P3, PT, R137, RZ, PT ;  /* 0x000000ff8900720b */ /* 0x000fe20003f75000 */
        /* <DEDUP_REMOVED lines=11> */
[----:B------:R-:W-:Y:S02]  /*210e0*/  IADD3 R142, -R7, R142, RZ ;  /* 0x0000008e078e7210 */ /* 0x000fe40007ffe1ff */
[----:B------:R-:W-:Y:S02]  /*210f0*/  LEA.HI R6, R6, R4, RZ, 0x3 ;  /* 0x0000000406067211 */ /* 0x000fe400078f18ff */
[----:B------:R-:W-:Y:S01]  /*21100*/  SHF.R.S32.HI R8, RZ, 0x3, R136 ;  /* 0x00000003ff087819 */ /* 0x000fe20000011488 */
[----:B-1----:R-:W-:Y:S01]  /*21110*/  FMUL.FTZ R172, R0, R172 ;  /* 0x000000ac00ac7220 */ /* 0x002fe20000410000 */
[----:B------:R-:W-:Y:S01]  /*21120*/  LOP3.LUT R6, R6, 0xfffffff8, RZ, 0xc0, !PT ;  /* 0xfffffff806067812 */ /* 0x000fe200078ec0ff */
        /* <DEDUP_REMOVED lines=33> */
[----:B------:R-:W-:Y:S01]  /*21340*/  ISETP.GE.AND P0, PT, R8, UR6, PT ;  /* 0x0000000608007c0c */ /* 0x000fe2000bf06270 */
[----:B------:R-:W1:Y:S01]  /*21350*/  @P6 LDC R6, c[0x0][0x2e8] ;  /* 0x0000ba00ff066b82 */ /* 0x000e620000000800 */
[C---:B------:R-:W-:Y:S01]  /*21360*/  SHF.L.U32 R21, R0.reuse, 0x6, RZ ;  /* 0x0000000600157819 */ /* 0x040fe200000006ff */
[----:B------:R-:W2:Y:S01]  /*21370*/  @P3 MUFU.RCP R3, R137 ;  /* 0x0000008900033308 */ /* 0x000ea20000001000 */
[----:B------:R-:W-:Y:S02]  /*21380*/  R2P PR, R0, 0x6 ;  /* 0x0000000600007804 */ /* 0x000fe40000000000 */
[----:B------:R-:W-:Y:S02]  /*21390*/  SHF.R.S32.HI R80, RZ, 0x5, R5 ;  /* 0x00000005ff507819 */ /* 0x000fe40000011405 */
[----:B------:R-:W-:-:S02]  /*213a0*/  LOP3.LUT R21, R21, 0x1c0, RZ, 0xc0, !PT ;  /* 0x000001c015157812 */ /* 0x000fc400078ec0ff */
[----:B------:R-:W-:Y:S02]  /*213b0*/  PLOP3.LUT P5, PT, PT, PT, UP0, 0x80, 0x0 ;  /* 0x000000000000781c */ /* 0x000fe40003faf008 */
[----:B------:R-:W-:Y:S02]  /*213c0*/  LOP3.LUT R4, R0, 0x1, RZ, 0xc0, !PT ;  /* 0x0000000100047812 */ /* 0x000fe400078ec0ff */
[----:B------:R3:W4:Y:S01]  /*213d0*/  @P6 MUFU.LG2 R0, R2 ;  /* 0x0000000200006308 */ /* 0x0007220000000c00 */
[----:B------:R-:W-:Y:S02]  /*213e0*/  LEA R5, R80, R9, 0x9 ;  /* 0x0000000950057211 */ /* 0x000fe400078e48ff */
[----:B------:R-:W-:Y:S02]  /*213f0*/  LEA.HI R21, R21, R21, RZ, 0x1d ;  /* 0x0000001515157211 */ /* 0x000fe400078fe8ff */
[----:B------:R-:W-:Y:S01]  /*21400*/  MOV R81, 0x20 ;  /* 0x0000002000517802 */ /* 0x000fe20000000f00 */
[----:B--2---:R-:W-:Y:S01]  /*21410*/  FMUL.FTZ R174, R3, R174 ;  /* 0x000000ae03ae7220 */ /* 0x004fe20000410000 */
        /* <DEDUP_REMOVED lines=20> */
.L_x_911:
[----:B------:R-:W-:Y:S01]  /*21560*/  ULDC.U8 UR4, c[0x0][0x3d8] ;  /* 0x0000f60000047ab9 */ /* 0x000fe20000000000 */
[----:B------:R-:W-:Y:S01]  /*21570*/  ULDC.U8 UR9, c[0x0][0x3d9] ;  /* 0x0000f64000097ab9 */ /* 0x000fe20000000000 */
[----:B------:R-:W-:Y:S01]  /*21580*/  ISETP.NE.AND P2, PT, RZ, UR4, PT ;  /* 0x00000004ff007c0c */ /* 0x000fe2000bf45270 */
[----:B------:R-:W-:Y:S01]  /*21590*/  @P6 FMUL.FTZ R0, R0, 0.69314718246459960938 ;  /* 0x3f31721800006820 */ /* 0x000fe20000410000 */
[----:B------:R-:W-:Y:S01]  /*215a0*/  MOV R84, 0x7f800000 ;  /* 0x7f80000000547802 */ /* 0x000fe20000000f00 */
[----:B------:R-:W-:Y:S01]  /*215b0*/  FMUL.FTZ R158, R3, R158 ;  /* 0x0000009e039e7220 */ /* 0x000fe20000410000 */
[----:B------:R-:W-:Y:S01]  /*215c0*/  ISETP.NE.OR P1, PT, RZ, UR9, !P2 ;  /* 0x00000009ff007c0c */ /* 0x000fe2000d725670 */
[----:B-1----:R-:W-:Y:S01]  /*215d0*/  @P6 FFMA.FTZ R84, R135, R6, R0 ;  /* 0x0000000687546223 */ /* 0x002fe20000010000 */
[----:B------:R-:W-:Y:S01]  /*215e0*/  FSETP.NE.FTZ.AND P5, PT, R138, RZ, PT ;  /* 0x000000ff8a00720b */ /* 0x000fe20003fb5000 */
[C---:B------:R-:W-:Y:S01]  /*215f0*/  FMUL.FTZ R18, R3.reuse, R159 ;  /* 0x0000009f03127220 */ /* 0x040fe20000410000 */
[C---:B------:R-:W-:Y:S01]  /*21600*/  FMUL.FTZ R154, R3.reuse, R154 ;  /* 0x0000009a039a7220 */ /* 0x040fe20000410000 */
[C---:B------:R-:W-:Y:S01]  /*21610*/  FMUL.FTZ R15, R3.reuse, R155 ;  /* 0x0000009b030f7220 */ /* 0x040fe20000410000 */
[----:B------:R-:W-:Y:S01]  /*21620*/  PLOP3.LUT P6, PT, PT, PT, PT, 0x8, 0x0 ;  /* 0x000000000000781c */ /* 0x000fe20003fce170 */
[----:B------:R-:W-:Y:S01]  /*21630*/  FMUL.FTZ R150, R3, R150 ;  /* 0x0000009603967220 */ /* 0x000fe20000410000 */
[----:B------:R-:W-:-:S05]  /*21640*/  CS2R R68, SRZ ;  /* 0x0000000000447805 */ /* 0x000fca000001ff00 */
[----:B------:R-:W-:Y:S06]  /*21650*/  @P1 BRA `(.L_x_912) ;  /* 0x00000000001c1947 */ /* 0x000fec0003800000 */
[----:B------:R-:W1:Y:S01]  /*21660*/  S2UR UR5, SR_CTAID.Y ;  /* 0x00000000000579c3 */ /* 0x000e620000002600 */
[----:B------:R-:W-:Y:S01]  /*21670*/  ULDC UR4, c[0x0][0x2c4] ;  /* 0x0000b10000047ab9 */ /* 0x000fe20000000800 */
[----:B------:R-:W-:Y:S01]  /*21680*/  PLOP3.LUT P6, PT, PT, PT, PT, 0x80, 0x0 ;  /* 0x000000000000781c */ /* 0x000fe20003fcf070 */
[----:B-1----:R-:W-:-:S04]  /*21690*/  @!UP0 UIMAD UR16, UR5, UR4, URZ ;  /* 0x00000004051082a4 */ /* 0x002fc8000f8e023f */
[----:B------:R-:W-:Y:S02]  /*216a0*/  USHF.R.S32.HI UR4, URZ, 0x1f, UR16 ;  /* 0x0000001f3f047899 */ /* 0x000fe40008011410 */
[----:B------:R-:W-:-:S04]  /*216b0*/  IMAD.U32 R68, RZ, RZ, UR16 ;  /* 0x00000010ff447e24 */ /* 0x000fc8000f8e00ff */
[----:B------:R-:W-:-:S07]  /*216c0*/  MOV R69, UR4 ;  /* 0x0000000400457c02 */ /* 0x000fce0008000f00 */
.L_x_912:
        /* <DEDUP_REMOVED lines=14> */
[----:B------:R-:W-:Y:S01]  /*217b0*/  FMUL.FTZ R86, R3, R86 ;  /* 0x0000005603567220 */ /* 0x000fe20000410000 */
        /* <DEDUP_REMOVED lines=110> */
[----:B---3--:R-:W-:Y:S01]  /*21ea0*/  IADD3 R13, R81, R20, RZ ;  /* 0x00000014510d7210 */ /* 0x008fe20007ffe0ff */
[----:B------:R1:W-:Y:S01]  /*21eb0*/  STS [R0], R10 ;  /* 0x0000000a00007388 */ /* 0x0003e20000000800 */
[----:B------:R-:W-:Y:S01]  /*21ec0*/  F2FP.F16.F32.PACK_AB R25, R191, R25 ;  /* 0x00000019bf19723e */ /* 0x000fe200000000ff */
[----:B------:R-:W-:Y:S01]  /*21ed0*/  IMAD.IADD R2, R0, 0x1, R67 ;  /* 0x0000000100027824 */ /* 0x000fe200078e0243 */
[----:B----4-:R-:W-:Y:S01]  /*21ee0*/  IADD3 R3, R21, R67, RZ ;  /* 0x0000004315037210 */ /* 0x010fe20007ffe0ff */
[----:B------:R-:W-:Y:S01]  /*21ef0*/  STS [R0+0x400], R9 ;  /* 0x0004000900007388 */ /* 0x000fe20000000800 */
[----:B------:R-:W-:Y:S02]  /*21f00*/  F2FP.F16.F32.PACK_AB R24, R24, R184 ;  /* 0x000000b81818723e */ /* 0x000fe400000000ff */
[----:B------:R-:W-:Y:S01]  /*21f10*/  F2FP.F16.F32.PACK_AB R28, R187, R28 ;  /* 0x0000001cbb1c723e */ /* 0x000fe200000000ff */
[----:B------:R2:W-:Y:S01]  /*21f20*/  STS [R13], R7 ;  /* 0x000000070d007388 */ /* 0x0005e20000000800 */
[----:B------:R-:W-:Y:S01]  /*21f30*/  F2FP.F16.F32.PACK_AB R27, R27, R148 ;  /* 0x000000941b1b723e */ /* 0x000fe200000000ff */
[----:B-----5:R-:W3:Y:S01]  /*21f40*/  @P2 LDC R12, c[0x0][0x2e8] ;  /* 0x0000ba00ff0c2b82 */ /* 0x020ee20000000800 */
[----:B------:R-:W-:Y:S01]  /*21f50*/  F2FP.F16.F32.PACK_AB R26, R26, R150 ;  /* 0x000000961a1a723e */ /* 0x000fe200000000ff */
        /* <DEDUP_REMOVED lines=24> */
[----:B------:R-:W-:Y:S01]  /*220e0*/  STS [R5], R16 ;  /* 0x0000001005007388 */ /* 0x000fe20000000800 */
        /* <DEDUP_REMOVED lines=13> */
[----:B------:R1:W-:Y:S01]  /*221c0*/  STS [R5+0x2000], R24 ;  /* 0x0020001805007388 */ /* 0x0003e20000000800 */
[----:B------:R-:W-:Y:S01]  /*221d0*/  F2FP.F16.F32.PACK_AB R36, R95, R36 ;  /* 0x000000245f24723e */ /* 0x000fe200000000ff */
[----:B------:R-:W-:Y:S01]  /*221e0*/  @!P1 IMAD.MOV.U32 R7, RZ, RZ, 0x1 ;  /* 0x00000001ff079424 */ /* 0x000fe200078e00ff */
[----:B------:R-:W-:Y:S01]  /*221f0*/  F2FP.F16.F32.PACK_AB R35, R101, R100 ;  /* 0x000000646523723e */ /* 0x000fe200000000ff */
[----:B------:R-:W-:Y:S01]  /*22200*/  STS [R5+0x2400], R28 ;  /* 0x0024001c05007388 */ /* 0x000fe20000000800 */
[----:B------:R-:W-:-:S02]  /*22210*/  F2FP.F16.F32.PACK_AB R34, R34, R102 ;  /* 0x000000662222723e */ /* 0x000fc400000000ff */
[----:B------:R-:W-:Y:S01]  /*22220*/  F2FP.F16.F32.PACK_AB R31, R113, R112 ;  /* 0x00000070711f723e */ /* 0x000fe200000000ff */
[----:B------:R-:W-:Y:S01]  /*22230*/  STS [R2], R27 ;  /* 0x0000001b02007388 */ /* 0x000fe20000000800 */
[----:B------:R-:W-:Y:S01]  /*22240*/  F2FP.F16.F32.PACK_AB R30, R30, R114 ;  /* 0x000000721e1e723e */ /* 0x000fe200000000ff */
[----:B----4-:R-:W4:Y:S01]  /*22250*/  @P4 LDC R6, c[0x0][0x2e4] ;  /* 0x0000b900ff064b82 */ /* 0x010f220000000800 */
        /* <DEDUP_REMOVED lines=18> */
[----:B---3--:R-:W-:Y:S01]  /*22380*/  MOV R17, 0x7f800000 ;  /* 0x7f80000000117802 */ /* 0x008fe20000000f00 */
[----:B------:R-:W-:Y:S01]  /*22390*/  STS [R4+0x2400], R52 ;  /* 0x0024003404007388 */ /* 0x000fe20000000800 */
[----:B------:R-:W-:Y:S02]  /*223a0*/  SHF.R.S32.HI R16, RZ, 0x3, R141 ;  /* 0x00000003ff107819 */ /* 0x000fe4000001148d */
[----:B------:R-:W-:Y:S01]  /*223b0*/  MOV R18, 0x7f800000 ;  /* 0x7f80000000127802 */ /* 0x000fe20000000f00 */
[----:B------:R-:W-:Y:S01]  /*223c0*/  STS [R21+0x4000], R51 ;  /* 0x0040003315007388 */ /* 0x000fe20000000800 */
[----:B------:R-:W-:-:S02]  /*223d0*/  MOV R19, 0x7f800000 ;  /* 0x7f80000000137802 */ /* 0x000fc40000000f00 */
[----:B-1----:R-:W-:Y:S01]  /*223e0*/  SHF.L.U32 R24, R142, 0x3, RZ ;  /* 0x000000038e187819 */ /* 0x002fe200000006ff */
        /* <DEDUP_REMOVED lines=19> */
[----:B-1----:R-:W-:Y:S01]  /*22520*/  @P1 MOV R0, 0x1 ;  /* 0x0000000100001802 */ /* 0x002fe20000000f00 */
[----:B----4-:R-:W-:-:S02]  /*22530*/  @!P1 IMAD R0, R6, R11, RZ ;  /* 0x0000000b06009224 */ /* 0x010fc400078e02ff */
[----:B------:R-:W-:Y:S01]  /*22540*/  STS [R3+0x6000], R33 ;  /* 0x0060002103007388 */ /* 0x000fe20000000800 */
[----:B------:R-:W1:Y:S03]  /*22550*/  @P5 LDC R11, c[0x0][0x2e8] ;  /* 0x0000ba00ff0b5b82 */ /* 0x000e660000000800 */
        /* <DEDUP_REMOVED lines=9> */
[----:B---3--:R-:W3:Y:S01]  /*225f0*/  @P3 MUFU.LG2 R5, R137 ;  /* 0x0000008900053308 */ /* 0x008ee20000000c00 */
[----:B------:R-:W5:Y:S02]  /*22600*/  S2R R14, SR_CTAID.Y ;  /* 0x00000000000e7919 */ /* 0x000f640000002600 */
[----:B------:R-:W-:Y:S04]  /*22610*/  STS [R4+0x6000], R64 ;  /* 0x0060004004007388 */ /* 0x000fe80000000800 */
[----:B------:R1:W-:Y:S01]  /*22620*/  STS [R4+0x6400], R63 ;  /* 0x0064003f04007388 */ /* 0x0003e20000000800 */
[----:B------:R-:W-:Y:S06]  /*22630*/  BAR.SYNC.DEFER_BLOCKING 0x0 ;  /* 0x0000000000007b1d */ /* 0x000fec0000010000 */
[----:B------:R-:W1:Y:S01]  /*22640*/  S2R R22, SR_CTAID.Z ;  /* 0x0000000000167919 */ /* 0x000e620000002700 */
[----:B----4-:R-:W-:-:S04]  /*22650*/  LEA.HI.SX32 R2, R136, 0x10, 0x1d ;  /* 0x0000001088027811 */ /* 0x010fc800078feaff */
[----:B------:R-:W-:Y:S01]  /*22660*/  ISETP.GE.AND P4, PT, R2, UR6, PT ;  /* 0x0000000602007c0c */ /* 0x000fe2000bf86270 */
[----:B---3--:R-:W-:Y:S01]  /*22670*/  @P3 FMUL.FTZ R2, R5, 0.69314718246459960938 ;  /* 0x3f31721805023820 */ /* 0x008fe20000410000 */
[----:B------:R-:W-:-:S03]  /*22680*/  LEA.HI.SX32 R5, R136, 0x20, 0x1d ;  /* 0x0000002088057811 */ /* 0x000fc600078feaff */
[----:B------:R-:W-:Y:S01]  /*22690*/  @P3 FFMA.FTZ R17, R134, R10, R2 ;  /* 0x0000000a86113223 */ /* 0x000fe20000010002 */
[----:B--2---:R-:W-:Y:S01]  /*226a0*/  IMAD R2, R7, UR7, RZ ;  /* 0x0000000707027c24 */ /* 0x004fe2000f8e02ff */
[----:B------:R-:W-:Y:S01]  /*226b0*/  ISETP.GE.AND P3, PT, R5, UR6, PT ;  /* 0x0000000605007c0c */ /* 0x000fe2000bf66270 */
[----:B-----5:R-:W-:Y:S01]  /*226c0*/  IMAD R3, R14, R0, RZ ;  /* 0x000000000e037224 */ /* 0x020fe200078e02ff */
[----:B-1----:R-:W1:Y:S01]  /*226d0*/  @P5 MUFU.LG2 R4, R138 ;  /* 0x0000008a00045308 */ /* 0x002e620000000c00 */
[----:B------:R-:W-:Y:S01]  /*226e0*/  @P1 IMAD R0, R9, R8, RZ ;  /* 0x0000000809001224 */ /* 0x000fe200078e02ff */
[----:B------:R2:W3:Y:S01]  /*226f0*/  LDS.128 R28, [R243+0x3800] ;  /* 0x00380000f31c7984 */ /* 0x0004e20000000c00 */
[----:B------:R-:W-:Y:S02]  /*22700*/  @!P1 MOV R0, R6 ;  /* 0x0000000600009202 */ /* 0x000fe40000000f00 */
[----:B------:R-:W-:Y:S02]  /*22710*/  SEL R3, R3, RZ, !P6 ;  /* 0x000000ff03037207 */ /* 0x000fe40007000000 */
[----:B------:R-:W-:Y:S01]  /*22720*/  LOP3.LUT P6, RZ, R140, 0x3, RZ, 0xc0, !PT ;  /* 0x000000038cff7812 */ /* 0x000fe200078cc0ff */
[----:B------:R-:W4:Y:S01]  /*22730*/  @P2 MUFU.LG2 R8, R139 ;  /* 0x0000008b00082308 */ /* 0x000f220000000c00 */
[----:B------:R-:W-:Y:S01]  /*22740*/  SHF.L.U32 R2, R2, 0x7, RZ ;  /* 0x0000000702027819 */ /* 0x000fe200000006ff */
[----:B-1----:R-:W-:Y:S01]  /*22750*/  @P5 FMUL.FTZ R4, R4, 0.69314718246459960938 ;  /* 0x3f31721804045820 */ /* 0x002fe20000410000 */
[----:B------:R-:W-:Y:S01]  /*22760*/  IMAD R3, R22, R0, R3 ;  /* 0x0000000016037224 */ /* 0x000fe200078e0203 */
[----:B------:R-:W-:-:S02]  /*22770*/  IADD3 R0, R16, 0x30, RZ ;  /* 0x0000003010007810 */ /* 0x000fc40007ffe0ff */
[----:B------:R-:W-:Y:S02]  /*22780*/  @P5 FFMA.FTZ R18, R133, R11, R4 ;  /* 0x0000000b85125223 */ /* 0x000fe40000010004 */
[----:B------:R-:W-:Y:S01]  /*22790*/  ISETP.GE.AND P1, PT, R0, UR14, PT ;  /* 0x0000000e00007c0c */ /* 0x000fe2000bf26270 */
[----:B----4-:R-:W-:Y:S01]  /*227a0*/  @P2 FMUL.FTZ R5, R8, 0.69314718246459960938 ;  /* 0x3f31721808052820 */ /* 0x010fe20000410000 */
[----:B------:R-:W-:-:S03]  /*227b0*/  SHF.R.S32.HI R0, RZ, 0x1f, R2 ;  /* 0x0000001fff007819 */ /* 0x000fc60000011402 */
[----:B------:R-:W-:Y:S01]  /*227c0*/  @P2 FFMA.FTZ R19, R132, R12, R5 ;  /* 0x0000000c84132223 */ /* 0x000fe20000010005 */
[--C-:B------:R-:W-:Y:S02]  /*227d0*/  IADD3 R5, P5, P2, R2, R68, R3.reuse ;  /* 0x0000004402057210 */ /* 0x100fe40007abe003 */
[----:B------:R-:W-:-:S04]  /*227e0*/  SHF.R.S32.HI R3, RZ, 0x1f, R3 ;  /* 0x0000001fff037819 */ /* 0x000fc80000011403 */
[----:B------:R-:W-:Y:S01]  /*227f0*/  IADD3.X R4, R0, R69, R3, P5, P2 ;  /* 0x0000004500047210 */ /* 0x000fe20002fe4403 */
[----:B--2---:R-:W-:Y:S06]  /*22800*/  @P6 BRA `(.L_x_914) ;  /* 0x0000000000d46947 */ /* 0x004fec0003800000 */
        /* <DEDUP_REMOVED lines=53> */
.L_x_914:
[----:B------:R-:W-:Y:S05]  /*22b60*/  BSYNC B0 ;  /* 0x0000000000007941 */ /* 0x000fea0003800000 */
.L_x_913:
[----:B------:R1:W5:Y:S01]  /*22b70*/  LDL R25, [R1+0x44] ;  /* 0x0000440001197983 */ /* 0x0003620000100800 */
[C---:B--2---:R-:W-:Y:S01]  /*22b80*/  VIADD R3, R16.reuse, 0x40 ;  /* 0x0000004010037836 */ /* 0x044fe20000000000 */
[----:B------:R-:W-:Y:S01]  /*22b90*/  SHF.R.S32.HI R4, RZ, 0x1f, R24 ;  /* 0x0000001fff047819 */ /* 0x000fe20000011418 */
[----:B------:R-:W-:Y:S01]  /*22ba0*/  VIADD R0, R16, 0x50 ;  /* 0x0000005010007836 */ /* 0x000fe20000000000 */
[----:B------:R-:W-:Y:S01]  /*22bb0*/  IADD3 R2, P2, R24, UR10, RZ ;  /* 0x0000000a18027c10 */ /* 0x000fe2000ff5e0ff */
[----:B------:R-:W-:Y:S01]  /*22bc0*/  ULDC.64 UR4, c[0x0][0x2a0] ;  /* 0x0000a80000047ab9 */ /* 0x000fe20000000a00 */
[----:B------:R-:W-:Y:S01]  /*22bd0*/  SHF.R.S32.HI R5, RZ, 0x1f, R22 ;  /* 0x0000001fff057819 */ /* 0x000fe20000011416 */
[----:B------:R1:W2:Y:S01]  /*22be0*/  LDS.128 R12, [R243+0x4000] ;  /* 0x00400000f30c7984 */ /* 0x0002a20000000c00 */
        /* <DEDUP_REMOVED lines=10> */
[----:B------:R1:W4:Y:S01]  /*22c90*/  LDS.128 R20, [R243] ;  /* 0x00000000f3147984 */ /* 0x0003220000000c00 */
[----:B------:R-:W-:Y:S02]  /*22ca0*/  IMAD.WIDE R6, R6, 0x80, R16 ;  /* 0x0000008006067825 */ /* 0x000fe400078e0210 */
        /* <DEDUP_REMOVED lines=14> */
[----:B----4-:R4:W-:Y:S04]  /*22d90*/  @!P6 STG.E.128 desc[UR26][R2.64], R20 ;  /* 0x000000140200e986 */ /* 0x0109e8000c101d1a */
[----:B--2---:R4:W-:Y:S02]  /*22da0*/  @!P0 STG.E.128 desc[UR26][R2.64+0x80], R12 ;  /* 0x0000800c02008986 */ /* 0x0049e4000c101d1a */
.L_x_916:
[----:B------:R-:W-:Y:S05]  /*22db0*/  BSYNC B0 ;  /* 0x0000000000007941 */ /* 0x000fea0003800000 */
.L_x_915:
[----:B------:R-:W-:Y:S01]  /*22dc0*/  ISETP.GE.AND P0, PT, R18, UR14, PT ;  /* 0x0000000e12007c0c */ /* 0x000fe2000bf06270 */
[----:B--2-4-:R2:W4:Y:S01]  /*22dd0*/  LDS.128 R12, [R243+0x4800] ;  /* 0x00480000f30c7984 */ /* 0x0145220000000c00 */
        /* <DEDUP_REMOVED lines=19> */
[----:B-1----:R1:W-:Y:S04]  /*22f10*/  @!P6 STG.E.128 desc[UR26][R2.64], R16 ;  /* 0x000000100200e986 */ /* 0x0023e8000c101d1a */
[----:B----4-:R1:W-:Y:S02]  /*22f20*/  @!P4 STG.E.128 desc[UR26][R2.64+0x80], R12 ;  /* 0x0000800c0200c986 */ /* 0x0103e4000c101d1a */
.L_x_918:
[----:B------:R-:W-:Y:S05]  /*22f30*/  BSYNC B0 ;  /* 0x0000000000007941 */ /* 0x000fea0003800000 */
.L_x_917:
[----:B-1----:R1:W1:Y:S01]  /*22f40*/  LDS.128 R16, [R243+0x1000] ;  /* 0x00100000f3107984 */ /* 0x0022620000000c00 */
[----:B------:R-:W-:Y:S01]  /*22f50*/  BSSY B0, `(.L_x_919) ;  /* 0x0000015000007945 */ /* 0x000fe20003800000 */
[----:B------:R-:W-:Y:S02]  /*22f60*/  ISETP.GE.AND P4, PT, R20, UR14, PT ;  /* 0x0000000e14007c0c */ /* 0x000fe4000bf86270 */
[----:B----4-:R4:W1:Y:S01]  /*22f70*/  LDS.128 R12, [R243+0x5000] ;  /* 0x00500000f30c7984 */ /* 0x0108620000000c00 */
        /* <DEDUP_REMOVED lines=17> */
[----:B------:R1:W-:Y:S02]  /*23090*/  @!P3 STG.E.128 desc[UR26][R2.64+0x80], R12 ;  /* 0x0000800c0200b986 */ /* 0x0003e4000c101d1a */
.L_x_920:
[----:B------:R-:W-:Y:S05]  /*230a0*/  BSYNC B0 ;  /* 0x0000000000007941 */ /* 0x000fea0003800000 */
.L_x_919:
        /* <DEDUP_REMOVED lines=21> */
.L_x_922:
[----:B------:R-:W-:Y:S05]  /*23200*/  BSYNC B0 ;  /* 0x0000000000007941 */ /* 0x000fea0003800000 */
.L_x_921:
        /* <DEDUP_REMOVED lines=21> */
.L_x_924:
[----:B------:R-:W-:Y:S05]  /*23360*/  BSYNC B0 ;  /* 0x0000000000007941 */ /* 0x000fea0003800000 */
.L_x_923:
        /* <DEDUP_REMOVED lines=21> */
.L_x_926:
[----:B------:R-:W-:Y:S05]  /*234c0*/  BSYNC B0 ;  /* 0x0000000000007941 */ /* 0x000fea0003800000 */
.L_x_925:
        /* <DEDUP_REMOVED lines=21> */
.L_x_928:
[----:B------:R-:W-:Y:S05]  /*23620*/  BSYNC B0 ;  /* 0x0000000000007941 */ /* 0x000fea0003800000 */
.L_x_927:
        /* <DEDUP_REMOVED lines=17> */
[----:B---3--:R3:W-:Y:S01]  /*23740*/  @!P1 STG.E.128 desc[UR26][R2.64], R28 ;  /* 0x0000001c02009986 */ /* 0x0087e2000c101d1a */
[----:B------:R-:W-:Y:S05]  /*23750*/  @P0 EXIT ;  /* 0x000000000000094d */ /* 0x000fea0003800000 */
[----:B-1----:R-:W-:Y:S01]  /*23760*/  STG.E.128 desc[UR26][R2.64+0x80], R12 ;  /* 0x0000800c02007986 */ /* 0x002fe2000c101d1a */
[----:B------:R-:W-:Y:S05]  /*23770*/  EXIT ;  /* 0x000000000000794d */ /* 0x000fea0003800000 */
.L_x_929:
        /* <DEDUP_REMOVED lines=16> */
.L_x_2927:


//--------------------- .text._ZN5flash16flash_fwd_kernelI23Flash_fwd_kernel_traitsILi128ELi128ELi64ELi4ELb0ELb0EN7cutlass6half_tE19Flash_kernel_traitsILi128ELi128ELi64ELi4ES3_EELb0ELb0ELb1ELb1ELb0ELb0ELb1ELb0EEEvNS_16Flash_fwd_paramsE --------------------------
	.section	.text._ZN5flash16flash_fwd_kernelI23Flash_fwd_kernel_traitsILi128ELi128ELi64ELi4ELb0ELb0EN7cutlass6half_tE19Flash_kernel_traitsILi128ELi128ELi64ELi4ES3_EELb0ELb0ELb1ELb1ELb0ELb0ELb1ELb0EEEvNS_16Flash_fwd_paramsE,"ax",@progbits
	.align	128
        .global         _ZN5flash16flash_fwd_kernelI23Flash_fwd_kernel_traitsILi128ELi128ELi64ELi4ELb0ELb0EN7cutlass6half_tE19Flash_kernel_traitsILi128ELi128ELi64ELi4ES3_EELb0ELb0ELb1ELb1ELb0ELb0ELb1ELb0EEEvNS_16Flash_fwd_paramsE
        .type           _ZN5flash16flash_fwd_kernelI23Flash_fwd_kernel_traitsILi128ELi128ELi64ELi4ELb0ELb0EN7cutlass6half_tE19Flash_kernel_traitsILi128ELi128ELi64ELi4ES3_EELb0ELb0ELb1ELb1ELb0ELb0ELb1ELb0EEEvNS_16Flash_fwd_paramsE,@function
        .size           _ZN5flash16flash_fwd_kernelI23Flash_fwd_kernel_traitsILi128ELi128ELi64ELi4ELb0ELb0EN7cutlass6half_tE19Flash_kernel_traitsILi128ELi128ELi64ELi4ES3_EELb0ELb0ELb1ELb1ELb0ELb0ELb1ELb0EEEvNS_16Flash_fwd_paramsE,(.L_x_2928 - _ZN5flash16flash_fwd_kernelI23Flash_fwd_kernel_traitsILi128ELi128ELi64ELi4ELb0ELb0EN7cutlass6half_tE19Flash_kernel_traitsILi128ELi128ELi64ELi4ES3_EELb0ELb0ELb1ELb1ELb0ELb0ELb1ELb0EEEvNS_16Flash_fwd_paramsE)
        .other          _ZN5flash16flash_fwd_kernelI23Flash_fwd_kernel_traitsILi128ELi128ELi64ELi4ELb0ELb0EN7cutlass6half_tE19Flash_kernel_traitsILi128ELi128ELi64ELi4ES3_EELb0ELb0ELb1ELb1ELb0ELb0ELb1ELb0EEEvNS_16Flash_fwd_paramsE,@"STO_CUDA_ENTRY STV_DEFAULT"
_ZN5flash16flash_fwd_kernelI23Flash_fwd_kernel_traitsILi128ELi128ELi64ELi4ELb0ELb0EN7cutlass6half_tE19Flash_kernel_traitsILi128ELi128ELi64ELi4ES3_EELb0ELb0ELb1ELb1ELb0ELb0ELb1ELb0EEEvNS_16Flash_fwd_paramsE:
.text._ZN5flash16flash_fwd_kernelI23Flash_fwd_kernel_traitsILi128ELi128ELi64ELi4ELb0ELb0EN7cutlass6half_tE19Flash_kernel_traitsILi128ELi128ELi64ELi4ES3_EELb0ELb0ELb1ELb1ELb0ELb0ELb1ELb0EEEvNS_16Flash_fwd_paramsE:
        /* <DEDUP_REMOVED lines=55> */
.L_x_930:
[----:B------:R-:W-:-:S05]  /*0370*/  ULDC UR7, c[0x0][0x2c8] ;  /* 0x0000b20000077ab9 */ /* 0x000fca0000000800 */
.L_x_931:
        /* <DEDUP_REMOVED lines=132> */
.L_x_934:
[----:B------:R-:W-:Y:S05]  /*0bc0*/  BSYNC B0 ;  /* 0x0000000000007941 */ /* 0x000fea0003800000 */
.L_x_933:
        /* <DEDUP_REMOVED lines=21> */
.L_x_936:
[----:B------:R-:W-:Y:S05]  /*0d20*/  BSYNC B0 ;  /* 0x0000000000007941 */ /* 0x000fea0003800000 */
.L_x_935:
        /* <DEDUP_REMOVED lines=21> */
.L_x_938:
[----:B------:R-:W-:Y:S05]  /*0e80*/  BSYNC B0 ;  /* 0x0000000000007941 */ /* 0x000fea0003800000 */
.L_x_937:
        /* <DEDUP_REMOVED lines=21> */
.L_x_940:
[----:B------:R-:W-:Y:S05]  /*0fe0*/  BSYNC B0 ;  /* 0x0000000000007941 */ /* 0x000fea0003800000 */
.L_x_939:
        /* <DEDUP_REMOVED lines=20> */
.L_x_942:
[----:B------:R-:W-:Y:S05]  /*1130*/  BSYNC B0 ;  /* 0x0000000000007941 */ /* 0x000fea0003800000 */
.L_x_941:
        /* <DEDUP_REMOVED lines=20> */
.L_x_944:
[----:B------:R-:W-:Y:S05]  /*1280*/  BSYNC B0 ;  /* 0x0000000000007941 */ /* 0x000fea0003800000 */
.L_x_943:
        /* <DEDUP_REMOVED lines=20> */
.L_x_946:
[----:B------:R-:W-:Y:S05]  /*13d0*/  BSYNC B0 ;  /* 0x0000000000007941 */ /* 0x000fea0003800000 */
.L_x_945:
        /* <DEDUP_REMOVED lines=20> */
.L_x_948:
[----:B------:R-:W-:Y:S05]  /*1520*/  BSYNC B0 ;  /* 0x0000000000007941 */ /* 0x000fea0003800000 */
.L_x_947:
        /* <DEDUP_REMOVED lines=10> */
.L_x_950:
[----:B------:R-:W-:Y:S05]  /*15d0*/  BSYNC B0 ;  /* 0x0000000000007941 */ /* 0x000fea0003800000 */
.L_x_949:
        /* <DEDUP_REMOVED lines=15> */
.L_x_952:
[----:B------:R-:W-:Y:S05]  /*16d0*/  BSYNC B0 ;  /* 0x0000000000007941 */ /* 0x000fea0003800000 */
.L_x_951:
        /* <DEDUP_REMOVED lines=10> */
.L_x_954:
[----:B------:R-:W-:Y:S05]  /*1780*/  BSYNC B0 ;  /* 0x0000000000007941 */ /* 0x000fea0003800000 */
.L_x_953:
        /* <DEDUP_REMOVED lines=10> */
.L_x_956:
[----:B------:R-:W-:Y:S05]  /*1830*/  BSYNC B0 ;  /* 0x0000000000007941 */ /* 0x000fea0003800000 */
.L_x_955:
        /* <DEDUP_REMOVED lines=10> */
.L_x_958:
[----:B------:R-:W-:Y:S05]  /*18e0*/  BSYNC B0 ;  /* 0x0000000000007941 */ /* 0x000fea0003800000 */
.L_x_957:
        /* <DEDUP_REMOVED lines=10> */
.L_x_960:
[----:B------:R-:W-:Y:S05]  /*1990*/  BSYNC B0 ;  /* 0x0000000000007941 */ /* 0x000fea0003800000 */
.L_x_959:
        /* <DEDUP_REMOVED lines=10> */
.L_x_962:
[----:B------:R-:W-:Y:S05]  /*1a40*/  BSYNC B0 ;  /* 0x0000000000007941 */ /* 0x000fea0003800000 */
.L_x_961:
        /* <DEDUP_REMOVED lines=10> */
.L_x_932:
        /* <DEDUP_REMOVED lines=79> */
.L_x_963:
        /* <DEDUP_REMOVED lines=23> */
.L_x_964:
        /* <DEDUP_REMOVED lines=80> */
.L_x_966:
[----:B------:R-:W-:Y:S05]  /*2650*/  BSYNC B0 ;  /* 0x0000000000007941 */ /* 0x000fea0003800000 */
.L_x_965:
        /* <DEDUP_REMOVED lines=33> */
.L_x_968:
[----:B------:R-:W-:Y:S05]  /*2870*/  BSYNC B0 ;  /* 0x0000000000007941 */ /* 0x000fea0003800000 */
.L_x_967:
        /* <DEDUP_REMOVED lines=34> */
.L_x_970:
[----:B------:R-:W-:Y:S05]  /*2aa0*/  BSYNC B0 ;  /* 0x0000000000007941 */ /* 0x000fea0003800000 */
.L_x_969:
        /* <DEDUP_REMOVED lines=33> */
.L_x_972:
[----:B------:R-:W-:Y:S05]  /*2cc0*/  BSYNC B0 ;  /* 0x0000000000007941 */ /* 0x000fea0003800000 */
.L_x_971:
        /* <DEDUP_REMOVED lines=31> */
.L_x_974:
[----:B------:R-:W-:Y:S05]  /*2ec0*/  BSYNC B0 ;  /* 0x0000000000007941 */ /* 0x000fea0003800000 */
.L_x_973:
        /* <DEDUP_REMOVED lines=31> */
.L_x_976:
[----:B------:R-:W-:Y:S05]  /*30c0*/  BSYNC B0 ;  /* 0x0000000000007941 */ /* 0x000fea0003800000 */
.L_x_975:
        /* <DEDUP_REMOVED lines=31> */
.L_x_978:
[----:B------:R-:W-:Y:S05]  /*32c0*/  BSYNC B0 ;  /* 0x0000000000007941 */ /* 0x000fea0003800000 */
.L_x_977:
        /* <DEDUP_REMOVED lines=31> */
.L_x_980:
[----:B------:R-:W-:Y:S05]  /*34c0*/  BSYNC B0 ;  /* 0x0000000000007941 */ /* 0x000fea0003800000 */
.L_x_979:
        /* <DEDUP_REMOVED lines=36> */
.L_x_982:
[----:B------:R-:W-:Y:S05]  /*3710*/  BSYNC B0 ;  /* 0x0000000000007941 */ /* 0x000fea0003800000 */
.L_x_981:
        /* <DEDUP_REMOVED lines=26> */
.L_x_984:
[----:B------:R-:W-:Y:S05]  /*38c0*/  BSYNC B0 ;  /* 0x0000000000007941 */ /* 0x000fea0003800000 */
.L_x_983:
        /* <DEDUP_REMOVED lines=27> */
.L_x_986:
[----:B------:R-:W-:Y:S05]  /*3a80*/  BSYNC B0 ;  /* 0x0000000000007941 */ /* 0x000fea0003800000 */
.L_x_985:
        /* <DEDUP_REMOVED lines=27> */
.L_x_988:
[----:B------:R-:W-:Y:S05]  /*3c40*/  BSYNC B0 ;  /* 0x0000000000007941 */ /* 0x000fea0003800000 */
.L_x_987:
        /* <DEDUP_REMOVED lines=88> */
.L_x_990:
[----:B------:R-:W-:Y:S05]  /*41d0*/  BSYNC B0 ;  /* 0x0000000000007941 */ /* 0x000fea0003800000 */
.L_x_989:
        /* <DEDUP_REMOVED lines=29> */
.L_x_992:
[----:B------:R-:W-:Y:S05]  /*43b0*/  BSYNC B0 ;  /* 0x0000000000007941 */ /* 0x000fea0003800000 */
.L_x_991:
        /* <DEDUP_REMOVED lines=29> */
.L_x_994:
[----:B------:R-:W-:Y:S05]  /*4590*/  BSYNC B0 ;  /* 0x0000000000007941 */ /* 0x000fea0003800000 */
.L_x_993:
        /* <DEDUP_REMOVED lines=29> */
.L_x_996:
[----:B------:R-:W-:Y:S05]  /*4770*/  BSYNC B0 ;  /* 0x0000000000007941 */ /* 0x000fea0003800000 */
.L_x_995:
[----:B-12---:R-:W-:Y:S01]  /*4780*/  LDSM.16.M88.4 R8, [R231+0x2000] ;  /* 0x00200000e708783b */ /* 0x006fe20000000200 */
[----:B------:R-:W-:Y:S01]  /*4790*/  R2P PR, R24, 0x6 ;  /* 0x0000000618007804 */ /* 0x000fe20000000000 */
[----:B------:R-:W-:Y:S01]  /*47a0*/  VIADD R0, R224, 0x8000 ;  /* 0x00008000e0007836 */ /* 0x000fe20000000000 */
[----:B------:R-:W-:Y:S01]  /*47b0*/  LEA R5, R160, UR25, 0x4 ;  /* 0x00000019a0057c11 */ /* 0x000fe2000f8e20ff */
[----:B------:R-:W1:Y:S01]  /*47c0*/  LDSM.16.M88.4 R32, [R224+0x8800] ;  /* 0x00880000e020783b */ /* 0x000e620000000200 */
[----:B------:R-:W-:Y:S01]  /*47d0*/  VIADD R235, R224, 0x8020 ;  /* 0x00008020e0eb7836 */ /* 0x000fe20000000000 */
[----:B------:R-:W-:Y:S01]  /*47e0*/  UIADD3 UR5, UR28, 0x1, -UR18 ;  /* 0x000000011c057890 */ /* 0x000fe2000fffe812 */
[--C-:B------:R-:W-:Y:S01]  /*47f0*/  IMAD R232, R4, 0x2, R231.reuse ;  /* 0x0000000204e87824 */ /* 0x100fe200078e02e7 */
[----:B------:R-:W2:Y:S01]  /*4800*/  LDSM.16.M88.4 R28, [R224+0x9000] ;  /* 0x00900000e01c783b */ /* 0x000ea20000000200 */
[C---:B------:R-:W-:Y:S01]  /*4810*/  IMAD R234, R2.reuse, 0x2, R231 ;  /* 0x0000000202ea7824 */ /* 0x040fe200078e02e7 */
[----:B------:R-:W-:Y:S01]  /*4820*/  UIADD3 UR10, UR28, -UR18, URZ ;  /* 0x800000121c0a7290 */ /* 0x000fe2000fffe03f */
[----:B------:R-:W-:Y:S01]  /*4830*/  IMAD R233, R2, 0x2, R232 ;  /* 0x0000000202e97824 */ /* 0x000fe200078e02e8 */
[----:B------:R-:W-:Y:S01]  /*4840*/  LDSM.16.M88.4 R12, [R231] ;  /* 0x00000000e70c783b */ /* 0x000fe20000000200 */
[----:B------:R-:W-:Y:S01]  /*4850*/  UIADD3 UR5, UR5, UR21, URZ ;  /* 0x0000001505057290 */ /* 0x000fe2000fffe03f */
[----:B------:R-:W-:Y:S01]  /*4860*/  @P1 VIADD R235, R0, 0xffffffe0 ;  /* 0xffffffe000eb1836 */ /* 0x000fe20000000000 */
[----:B------:R-:W-:Y:S01]  /*4870*/  ULDC UR25, c[0x0][0x39c] ;  /* 0x0000e70000197ab9 */ /* 0x000fe20000000800 */
[----:B------:R-:W5:Y:S01]  /*4880*/  LDSM.16.M88.4 R20, [R224+0x8000] ;  /* 0x00800000e014783b */ /* 0x000f620000000200 */
[----:B------:R-:W-:Y:S01]  /*4890*/  IMAD.MOV.U32 R0, RZ, RZ, 0x40 ;  /* 0x00000040ff007424 */ /* 0x000fe200078e00ff */
[----:B------:R-:W-:Y:S01]  /*48a0*/  UISETP.GT.AND UP0, UPT, UR29, UR15, UPT ;  /* 0x0000000f1d00728c */ /* 0x000fe2000bf04270 */
[----:B------:R-:W-:Y:S01]  /*48b0*/  IMAD.U32 R6, RZ, RZ, UR28 ;  /* 0x0000001cff067e24 */ /* 0x000fe2000f8e00ff */
[----:B------:R-:W5:Y:S01]  /*48c0*/  LDSM.16.M88.4 R24, [R224+0x9800] ;  /* 0x00980000e018783b */ /* 0x000f620000000200 */
[----:B------:R-:W-:Y:S01]  /*48d0*/  IMAD.U32 R7, RZ, RZ, UR10 ;  /* 0x0000000aff077e24 */ /* 0x000fe2000f8e00ff */
[----:B------:R-:W-:Y:S01]  /*48e0*/  SEL R0, R0, 0xffffffc0, !P2 ;  /* 0xffffffc000007807 */ /* 0x000fe20005000000 */
[C---:B------:R-:W-:Y:S01]  /*48f0*/  VIADD R242, R235.reuse, 0x800 ;  /* 0x00000800ebf27836 */ /* 0x040fe20000000000 */
[----:B---34-:R-:W-:Y:S01]  /*4900*/  LDSM.16.M88.4 R16, [R232+0x2000] ;  /* 0x00200000e810783b */ /* 0x018fe20000000200 */
[----:B------:R-:W-:-:S02]  /*4910*/  VIADD R241, R235, 0x1000 ;  /* 0x00001000ebf17836 */ /* 0x000fc40000000000 */
[----:B------:R-:W-:Y:S01]  /*4920*/  IMAD.IADD R230, R224, 0x1, R0 ;  /* 0x00000001e0e67824 */ /* 0x000fe200078e0200 */
[----:B------:R-:W3:Y:S01]  /*4930*/  LDSM.16.M88.4 R64, [R235+0x800] ;  /* 0x00080000eb40783b */ /* 0x000ee20000000200 */
[----:B------:R-:W-:Y:S01]  /*4940*/  IMAD.IADD R229, R0, 0x1, R235 ;  /* 0x0000000100e57824 */ /* 0x000fe200078e02eb */
[----:B------:R-:W-:Y:S01]  /*4950*/  LOP3.LUT R0, R162, 0xffffffe0, RZ, 0xc0, !PT ;  /* 0xffffffe0a2007812 */ /* 0x000fe200078ec0ff */
[C---:B------:R-:W-:Y:S01]  /*4960*/  VIADD R240, R235.reuse, 0x1800 ;  /* 0x00001800ebf07836 */ /* 0x040fe20000000000 */
[----:B------:R-:W4:Y:S01]  /*4970*/  LDSM.16.M88.4 R56, [R235+0x1000] ;  /* 0x00100000eb38783b */ /* 0x000f220000000200 */
[----:B------:R-:W-:Y:S02]  /*4980*/  VIADD R239, R235, 0x2000 ;  /* 0x00002000ebef7836 */ /* 0x000fe40000000000 */
[C---:B------:R-:W-:Y:S01]  /*4990*/  IMAD.IADD R0, R163.reuse, 0x1, -R0 ;  /* 0x00000001a3007824 */ /* 0x040fe200078e0a00 */
[----:B------:R-:W4:Y:S01]  /*49a0*/  LDSM.16.M88.4 R52, [R235+0x1800] ;  /* 0x00180000eb34783b */ /* 0x000f220000000200 */
[----:B------:R-:W-:-:S02]  /*49b0*/  IMAD.SHL.U32 R163, R163, 0x2, RZ ;  /* 0x00000002a3a37824 */ /* 0x000fc400078e00ff */
[C---:B------:R-:W-:Y:S01]  /*49c0*/  VIADD R238, R235.reuse, 0x2800 ;  /* 0x00002800ebee7836 */ /* 0x040fe20000000000 */
[----:B------:R-:W4:Y:S01]  /*49d0*/  LDSM.16.M88.4 R48, [R235] ;  /* 0x00000000eb30783b */ /* 0x000f220000000200 */
[----:B------:R-:W-:Y:S01]  /*49e0*/  SHF.R.S32.HI R3, RZ, 0x1f, R0 ;  /* 0x0000001fff037819 */ /* 0x000fe20000011400 */
[----:B------:R-:W-:Y:S01]  /*49f0*/  VIADD R237, R235, 0x3000 ;  /* 0x00003000ebed7836 */ /* 0x000fe20000000000 */
[----:B------:R-:W-:Y:S01]  /*4a00*/  LOP3.LUT R167, R163, 0x6, RZ, 0xc0, !PT ;  /* 0x00000006a3a77812 */ /* 0x000fe200078ec0ff */
[C---:B-1----:R-:W-:Y:S01]  /*4a10*/  HMMA.16816.F32 R44, R8.reuse, R32, RZ ;  /* 0x00000020082c723c */ /* 0x042fe200000018ff */
[----:B------:R-:W-:Y:S01]  /*4a20*/  LEA.HI R0, R3, R0, RZ, 0x2 ;  /* 0x0000000003007211 */ /* 0x000fe200078f10ff */
[----:B------:R-:W-:Y:S01]  /*4a30*/  IMAD.U32 R3, RZ, RZ, UR29 ;  /* 0x0000001dff037e24 */ /* 0x000fe2000f8e00ff */
[----:B------:R-:W0:Y:S01]  /*4a40*/  LDGDEPBAR ;  /* 0x00000000000079af */ /* 0x000e220000000000 */
[----:B------:R-:W-:Y:S01]  /*4a50*/  VIADD R236, R235, 0x3800 ;  /* 0x00003800ebec7836 */ /* 0x000fe20000000000 */
[----:B------:R-:W-:Y:S01]  /*4a60*/  SHF.R.S32.HI R0, RZ, 0x2, R0 ;  /* 0x00000002ff007819 */ /* 0x000fe20000011400 */
[----:B--2---:R-:W-:Y:S01]  /*4a70*/  HMMA.16816.F32 R40, R8, R28, RZ ;  /* 0x0000001c0828723c */ /* 0x004fe200000018ff */
[----:B------:R-:W-:-:S03]  /*4a80*/  IMAD R3, R3, 0x40, R167 ;  /* 0x0000004003037824 */ /* 0x000fc600078e02a7 */
[----:B------:R-:W-:Y:S01]  /*4a90*/  IMAD.IADD R5, R0, 0x1, R5 ;  /* 0x0000000100057824 */ /* 0x000fe200078e0205 */
[----:B------:R-:W-:Y:S01]  /*4aa0*/  LOP3.LUT R0, R138, R139, RZ, 0xfc, !PT ;  /* 0x0000008b8a007212 */ /* 0x000fe200078efcff */
[-C--:B-----5:R-:W-:Y:S02]  /*4ab0*/  HMMA.16816.F32 R96, R12, R20.reuse, RZ ;  /* 0x000000140c60723c */ /* 0x0a0fe400000018ff */
[----:B------:R-:W-:Y:S01]  /*4ac0*/  VIADD R248, R5, UR10 ;  /* 0x0000000a05f87c36 */ /* 0x000fe20008000000 */
[C-C-:B------:R-:W-:Y:S02]  /*4ad0*/  IADD3 R250, R7.reuse, 0x8, R5.reuse ;  /* 0x0000000807fa7810 */ /* 0x140fe40007ffe005 */
[C-C-:B------:R-:W-:Y:S01]  /*4ae0*/  IADD3 R249, R7.reuse, 0x40, R5.reuse ;  /* 0x0000004007f97810 */ /* 0x140fe20007ffe005 */
[----:B------:R-:W-:Y:S01]  /*4af0*/  HMMA.16816.F32 R60, R8, R20, RZ ;  /* 0x00000014083c723c */ /* 0x000fe200000018ff */
[----:B------:R-:W-:Y:S02]  /*4b00*/  IADD3 R251, R7, 0x48, R5 ;  /* 0x0000004807fb7810 */ /* 0x000fe40007ffe005 */
[----:B------:R-:W-:-:S02]  /*4b10*/  VIADDMNMX R247, R248, -UR22, RZ, !PT ;  /* 0x80000016f8f77c46 */ /* 0x000fc4000f8001ff */
[----:B------:R-:W-:Y:S01]  /*4b20*/  VIADDMNMX R246, R250, -UR22, RZ, !PT ;  /* 0x80000016faf67c46 */ /* 0x000fe2000f8001ff */
[----:B------:R-:W-:Y:S01]  /*4b30*/  HMMA.16816.F32 R68, R8, R22, RZ ;  /* 0x000000160844723c */ /* 0x000fe200000018ff */
[----:B------:R-:W-:Y:S02]  /*4b40*/  VIADDMNMX R245, R249, -UR22, RZ, !PT ;  /* 0x80000016f9f57c46 */ /* 0x000fe4000f8001ff */
[----:B------:R-:W-:-:S03]  /*4b50*/  VIADDMNMX R244, R251, -UR22, RZ, !PT ;  /* 0x80000016fbf47c46 */ /* 0x000fc6000f8001ff */
[----:B------:R-:W-:Y:S01]  /*4b60*/  HMMA.16816.F32 R100, R12, R22, RZ ;  /* 0x000000160c64723c */ /* 0x000fe200000018ff */
[----:B------:R-:W1:Y:S05]  /*4b70*/  LDSM.16.M88.4 R20, [R232] ;  /* 0x00000000e814783b */ /* 0x000e6a0000000200 */
[C---:B------:R-:W-:Y:S06]  /*4b80*/  HMMA.16816.F32 R36, R8.reuse, R24, RZ ;  /* 0x000000180824723c */ /* 0x040fec00000018ff */
[C---:B------:R-:W-:Y:S06]  /*4b90*/  HMMA.16816.F32 R72, R8.reuse, R34, RZ ;  /* 0x000000220848723c */ /* 0x040fec00000018ff */
[C---:B------:R-:W-:Y:S06]  /*4ba0*/  HMMA.16816.F32 R92, R8.reuse, R30, RZ ;  /* 0x0000001e085c723c */ /* 0x040fec00000018ff */
[----:B------:R-:W-:Y:S01]  /*4bb0*/  HMMA.16816.F32 R88, R8, R26, RZ ;  /* 0x0000001a0858723c */ /* 0x000fe200000018ff */
[----:B------:R-:W-:Y:S05]  /*4bc0*/  LDSM.16.M88.4 R8, [R234+0x2000] ;  /* 0x00200000ea08783b */ /* 0x000fea0000000200 */
[C---:B------:R-:W-:Y:S06]  /*4bd0*/  HMMA.16816.F32 R84, R12.reuse, R32, RZ ;  /* 0x000000200c54723c */ /* 0x040fec00000018ff */
[----:B------:R-:W-:Y:S01]  /*4be0*/  HMMA.16816.F32 R112, R12, R34, RZ ;  /* 0x000000220c70723c */ /* 0x000fe200000018ff */
[----:B------:R-:W2:Y:S05]  /*4bf0*/  LDSM.16.M88.4 R32, [R230+0x9000] ;  /* 0x00900000e620783b */ /* 0x000eaa0000000200 */
[C---:B---3--:R-:W-:Y:S06]  /*4c00*/  HMMA.16816.F32 R120, R16.reuse, R64, R44 ;  /* 0x000000401078723c */ /* 0x048fec000000182c */
[----:B----4-:R-:W-:Y:S01]  /*4c10*/  HMMA.16816.F32 R44, R16, R56, R40 ;  /* 0x00000038102c723c */ /* 0x010fe20000001828 */
[----:B------:R-:W3:Y:S05]  /*4c20*/  LDSM.16.M88.4 R40, [R230+0x8000] ;  /* 0x00800000e628783b */ /* 0x000eea0000000200 */
[C---:B------:R-:W-:Y:S06]  /*4c30*/  HMMA.16816.F32 R80, R12.reuse, R28, RZ ;  /* 0x0000001c0c50723c */ /* 0x040fec00000018ff */
[C---:B------:R-:W-:Y:S01]  /*4c40*/  HMMA.16816.F32 R108, R12.reuse, R30, RZ ;  /* 0x0000001e0c6c723c */ /* 0x040fe200000018ff */
[----:B------:R-:W-:Y:S05]  /*4c50*/  LDSM.16.M88.4 R28, [R230+0x9800] ;  /* 0x00980000e61c783b */ /* 0x000fea0000000200 */
[C---:B------:R-:W-:Y:S06]  /*4c60*/  HMMA.16816.F32 R76, R12.reuse, R24, RZ ;  /* 0x000000180c4c723c */ /* 0x040fec00000018ff */
[----:B------:R-:W-:Y:S01]  /*4c70*/  HMMA.16816.F32 R104, R12, R26, RZ ;  /* 0x0000001a0c68723c */ /* 0x000fe200000018ff */
[----:B------:R-:W-:Y:S05]  /*4c80*/  LDSM.16.M88.4 R12, [R234] ;  /* 0x00000000ea0c783b */ /* 0x000fea0000000200 */
[C---:B------:R-:W-:Y:S01]  /*4c90*/  HMMA.16816.F32 R140, R16.reuse, R52, R36 ;  /* 0x00000034108c723c */ /* 0x040fe20000001824 */
[----:B------:R-:W4:Y:S05]  /*4ca0*/  LDSM.16.M88.4 R36, [R230+0x8800] ;  /* 0x00880000e624783b */ /* 0x000f2a0000000200 */
[C---:B------:R-:W-:Y:S06]  /*4cb0*/  HMMA.16816.F32 R24, R16.reuse, R50, R68 ;  /* 0x000000321018723c */ /* 0x040fec0000001844 */
[C---:B------:R-:W-:Y:S06]  /*4cc0*/  HMMA.16816.F32 R148, R16.reuse, R58, R92 ;  /* 0x0000003a1094723c */ /* 0x040fec000000185c */
[C---:B------:R-:W-:Y:S01]  /*4cd0*/  HMMA.16816.F32 R128, R16.reuse, R48, R60 ;  /* 0x000000301080723c */ /* 0x040fe2000000183c */
[----:B------:R-:W-:Y:S05]  /*4ce0*/  LDSM.16.M88.4 R60, [R229] ;  /* 0x00000000e53c783b */ /* 0x000fea0000000200 */
[C---:B------:R-:W-:Y:S06]  /*4cf0*/  HMMA.16816.F32 R152, R16.reuse, R66, R72 ;  /* 0x000000421098723c */ /* 0x040fec0000001848 */
[----:B------:R-:W-:Y:S01]  /*4d00*/  HMMA.16816.F32 R92, R16, R54, R88 ;  /* 0x00000036105c723c */ /* 0x000fe20000001858 */
[----:B------:R-:W5:Y:S05]  /*4d10*/  LDSM.16.M88.4 R16, [R233+0x2000] ;  /* 0x00200000e910783b */ /* 0x000f6a0000000200 */
[C---:B-1----:R-:W-:Y:S06]  /*4d20*/  HMMA.16816.F32 R124, R20.reuse, R64, R84 ;  /* 0x00000040147c723c */ /* 0x042fec0000001854 */
[C---:B------:R-:W-:Y:S06]  /*4d30*/  HMMA.16816.F32 R116, R20.reuse, R48, R96 ;  /* 0x000000301474723c */ /* 0x040fec0000001860 */
[C---:B------:R-:W-:Y:S06]  /*4d40*/  HMMA.16816.F32 R84, R20.reuse, R66, R112 ;  /* 0x000000421454723c */ /* 0x040fec0000001870 */
[C---:B------:R-:W-:Y:S06]  /*4d50*/  HMMA.16816.F32 R132, R20.reuse, R56, R80 ;  /* 0x000000381484723c */ /* 0x040fec0000001850 */
[C---:B------:R-:W-:Y:S01]  /*4d60*/  HMMA.16816.F32 R68, R20.reuse, R58, R108 ;  /* 0x0000003a1444723c */ /* 0x040fe2000000186c */
[----:B------:R-:W1:Y:S05]  /*4d70*/  LDSM.16.M88.4 R56, [R229+0x800] ;  /* 0x00080000e538783b */ /* 0x000e6a0000000200 */
[C---:B------:R-:W-:Y:S06]  /*4d80*/  HMMA.16816.F32 R144, R20.reuse, R52, R76 ;  /* 0x000000341490723c */ /* 0x040fec000000184c */
[C---:B------:R-:W-:Y:S01]  /*4d90*/  HMMA.16816.F32 R88, R20.reuse, R50, R100 ;  /* 0x000000321458723c */ /* 0x040fe20000001864 */
[----:B------:R-:W1:Y:S05]  /*4da0*/  LDSM.16.M88.4 R48, [R229+0x1000] ;  /* 0x00100000e530783b */ /* 0x000e6a0000000200 */
[----:B------:R-:W-:Y:S06]  /*4db0*/  HMMA.16816.F32 R52, R20, R54, R104 ;  /* 0x000000361434723c */ /* 0x000fec0000001868 */
[C---:B--2---:R-:W-:Y:S01]  /*4dc0*/  HMMA.16816.F32 R72, R8.reuse, R32, R44 ;  /* 0x000000200848723c */ /* 0x044fe2000000182c */
[----:B------:R-:W2:Y:S05]  /*4dd0*/  LDSM.16.M88.4 R44, [R229+0x1800] ;  /* 0x00180000e52c783b */ /* 0x000eaa0000000200 */
[C---:B---3--:R-:W-:Y:S01]  /*4de0*/  HMMA.16816.F32 R64, R8.reuse, R42, R24 ;  /* 0x0000002a0840723c */ /* 0x048fe20000001818 */
[----:B------:R-:W3:Y:S05]  /*4df0*/  LDSM.16.M88.4 R24, [R233] ;  /* 0x00000000e918783b */ /* 0x000eea0000000200 */
[C---:B------:R-:W-:Y:S06]  /*4e00*/  HMMA.16816.F32 R20, R8.reuse, R40, R128 ;  /* 0x000000280814723c */ /* 0x040fec0000001880 */
[C---:B----4-:R-:W-:Y:S06]  /*4e10*/  HMMA.16816.F32 R80, R8.reuse, R36, R120 ;  /* 0x000000240850723c */ /* 0x050fec0000001878 */
        /* <DEDUP_REMOVED lines=11> */
[----:B------:R-:W4:Y:S05]  /*4ed0*/  LDSM.16.M88.4 R40, [R224+0xa000] ;  /* 0x00a00000e028783b */ /* 0x000f2a0000000200 */
[C---:B------:R-:W-:Y:S01]  /*4ee0*/  HMMA.16816.F32 R120, R12.reuse, R36, R124 ;  /* 0x000000240c78723c */ /* 0x040fe2000000187c */
[----:B------:R-:W4:Y:S05]  /*4ef0*/  LDSM.16.M88.4 R36, [R224+0xa800] ;  /* 0x00a80000e024783b */ /* 0x000f2a0000000200 */
[C---:B------:R-:W-:Y:S06]  /*4f00*/  HMMA.16816.F32 R112, R12.reuse, R28, R144 ;  /* 0x0000001c0c70723c */ /* 0x040fec0000001890 */
[----:B------:R-:W-:Y:S01]  /*4f10*/  HMMA.16816.F32 R52, R12, R30, R52 ;  /* 0x0000001e0c34723c */ /* 0x000fe20000001834 */
[----:B------:R-:W4:Y:S04]  /*4f20*/  LDSM.16.M88.4 R28, [R224+0xb800] ;  /* 0x00b80000e01c783b */ /* 0x000f280000000200 */
[----:B------:R-:W4:Y:S01]  /*4f30*/  LDSM.16.M88.4 R12, [R231+0x4000] ;  /* 0x00400000e70c783b */ /* 0x000f220000000200 */
[C---:B-----5:R-:W-:Y:S06]  /*4f40*/  HMMA.16816.F32 R144, R16.reuse, R62, R64 ;  /* 0x0000003e1090723c */ /* 0x060fec0000001840 */
[C---:B------:R-:W-:Y:S01]  /*4f50*/  HMMA.16816.F32 R128, R16.reuse, R60, R20 ;  /* 0x0000003c1080723c */ /* 0x040fe20000001814 */
[----:B------:R-:W-:Y:S05]  /*4f60*/  LDSM.16.M88.4 R20, [R232+0x6000] ;  /* 0x00600000e814783b */ /* 0x000fea0000000200 */
[C---:B-1----:R-:W-:Y:S06]  /*4f70*/  HMMA.16816.F32 R132, R16.reuse, R56, R80 ;  /* 0x000000381084723c */ /* 0x042fec0000001850 */
[C---:B------:R-:W-:Y:S06]  /*4f80*/  HMMA.16816.F32 R140, R16.reuse, R58, R76 ;  /* 0x0000003a108c723c */ /* 0x040fec000000184c */
[C---:B------:R-:W-:Y:S06]  /*4f90*/  HMMA.16816.F32 R124, R16.reuse, R48, R72 ;  /* 0x00000030107c723c */ /* 0x040fec0000001848 */
[C---:B------:R-:W-:Y:S06]  /*4fa0*/  HMMA.16816.F32 R96, R16.reuse, R50, R96 ;  /* 0x000000321060723c */ /* 0x040fec0000001860 */
[C---:B--2---:R-:W-:Y:S06]  /*4fb0*/  HMMA.16816.F32 R148, R16.reuse, R44, R156 ;  /* 0x0000002c1094723c */ /* 0x044fec000000189c */
[----:B------:R-:W-:Y:S06]  /*4fc0*/  HMMA.16816.F32 R84, R16, R46, R92 ;  /* 0x0000002e1054723c */ /* 0x000fec000000185c */
[C---:B---3--:R-:W-:Y:S06]  /*4fd0*/  HMMA.16816.F32 R64, R24.reuse, R58, R108 ;  /* 0x0000003a1840723c */ /* 0x048fec000000186c */
[C---:B------:R-:W-:Y:S06]  /*4fe0*/  HMMA.16816.F32 R76, R24.reuse, R48, R116 ;  /* 0x00000030184c723c */ /* 0x040fec0000001874 */
[C---:B------:R-:W-:Y:S06]  /*4ff0*/  HMMA.16816.F32 R92, R24.reuse, R50, R104 ;  /* 0x00000032185c723c */ /* 0x040fec0000001868 */
[C---:B------:R-:W-:Y:S06]  /*5000*/  HMMA.16816.F32 R80, R24.reuse, R60, R100 ;  /* 0x0000003c1850723c */ /* 0x040fec0000001864 */
[C---:B------:R-:W-:Y:S01]  /*5010*/  HMMA.16816.F32 R72, R24.reuse, R62, R88 ;  /* 0x0000003e1848723c */ /* 0x040fe20000001858 */
[----:B------:R-:W1:Y:S04]  /*5020*/  LDSM.16.M88.4 R60, [R235+0x2000] ;  /* 0x00200000eb3c783b */ /* 0x000e680000000200 */
[----:B------:R-:W-:Y:S01]  /*5030*/  LDSM.16.M88.4 R88, [R235+0x3800] ;  /* 0x00380000eb58783b */ /* 0x000fe20000000200 */
[C---:B------:R-:W-:Y:S03]  /*5040*/  HMMA.16816.F32 R68, R24.reuse, R56, R120 ;  /* 0x000000381844723c */ /* 0x040fe60000001878 */
[----:B------:R-:W-:Y:S03]  /*5050*/  LDSM.16.M88.4 R56, [R235+0x3000] ;  /* 0x00300000eb38783b */ /* 0x000fe60000000200 */
[C---:B------:R-:W-:Y:S06]  /*5060*/  HMMA.16816.F32 R48, R24.reuse, R44, R112 ;  /* 0x0000002c1830723c */ /* 0x040fec0000001870 */
[----:B------:R-:W-:Y:S01]  /*5070*/  HMMA.16816.F32 R16, R24, R46, R52 ;  /* 0x0000002e1810723c */ /* 0x000fe20000001834 */
[----:B------:R-:W2:Y:S04]  /*5080*/  LDSM.16.M88.4 R52, [R235+0x2800] ;  /* 0x00280000eb34783b */ /* 0x000ea80000000200 */
[----:B------:R-:W3:Y:S01]  /*5090*/  LDSM.16.M88.4 R24, [R232+0x4000] ;  /* 0x00400000e818783b */ /* 0x000ee20000000200 */
[C---:B----4-:R-:W-:Y:S03]  /*50a0*/  HMMA.16816.F32 R108, R8.reuse, R42, R144 ;  /* 0x0000002a086c723c */ /* 0x050fe60000001890 */
[----:B------:R-:W-:Y:S03]  /*50b0*/  LDSM.16.M88.4 R44, [R230+0xa800] ;  /* 0x00a80000e62c783b */ /* 0x000fe60000000200 */
        /* <DEDUP_REMOVED lines=19> */
[----:B------:R-:W4:Y:S04]  /*51f0*/  LDSM.16.M88.4 R12, [R234+0x6000] ;  /* 0x00600000ea0c783b */ /* 0x000f280000000200 */
[----:B------:R-:W5:Y:S01]  /*5200*/  LDSM.16.M88.4 R16, [R234+0x4000] ;  /* 0x00400000ea10783b */ /* 0x000f620000000200 */
[C---:B-1----:R-:W-:Y:S03]  /*5210*/  HMMA.16816.F32 R100, R20.reuse, R60, R100 ;  /* 0x0000003c1464723c */ /* 0x042fe60000001864 */
[----:B------:R-:W-:Y:S03]  /*5220*/  LDSM.16.M88.4 R28, [R229+0x2800] ;  /* 0x00280000e51c783b */ /* 0x000fe60000000200 */
        /* <DEDUP_REMOVED lines=8> */
[C---:B---3--:R-:W-:Y:S01]  /*52b0*/  HMMA.16816.F32 R96, R24.reuse, R54, R8 ;  /* 0x000000361860723c */ /* 0x048fe20000001808 */
[----:B------:R-:W1:Y:S05]  /*52c0*/  LDSM.16.M88.4 R8, [R233+0x6000] ;  /* 0x00600000e908783b */ /* 0x000e6a0000000200 */
[C---:B------:R-:W-:Y:S06]  /*52d0*/  HMMA.16816.F32 R84, R24.reuse, R56, R64 ;  /* 0x000000381854723c */ /* 0x040fec0000001840 */
[C---:B------:R-:W-:Y:S06]  /*52e0*/  HMMA.16816.F32 R76, R24.reuse, R58, R76 ;  /* 0x0000003a184c723c */ /* 0x040fec000000184c */
[C---:B------:R-:W-:Y:S01]  /*52f0*/  HMMA.16816.F32 R120, R24.reuse, R60, R80 ;  /* 0x0000003c1878723c */ /* 0x040fe20000001850 */
[----:B------:R-:W-:Y:S05]  /*5300*/  LDSM.16.M88.4 R80, [R229+0x3800] ;  /* 0x00380000e550783b */ /* 0x000fea0000000200 */
[----:B------:R-:W-:Y:S01]  /*5310*/  HMMA.16816.F32 R104, R24, R52, R68 ;  /* 0x000000341868723c */ /* 0x000fe20000001844 */
[----:B------:R-:W2:Y:S01]  /*5320*/  LDSM.16.M88.4 R52, [R229+0x3000] ;  /* 0x00300000e534783b */ /* 0x000ea20000000200 */
[----:B------:R-:W-:-:S04]  /*5330*/  DEPBAR.LE SB0, 0x0 ;  /* 0x000080000000791a */ /* 0x000fc80000000000 */
[C---:B------:R-:W-:Y:S06]  /*5340*/  HMMA.16816.F32 R112, R24.reuse, R62, R72 ;  /* 0x0000003e1870723c */ /* 0x040fec0000001848 */
[C---:B------:R-:W-:Y:S06]  /*5350*/  HMMA.16816.F32 R72, R24.reuse, R88, R148 ;  /* 0x000000581848723c */ /* 0x040fec0000001894 */
        /* <DEDUP_REMOVED lines=21> */
[----:B--2---:R-:W-:Y:S01]  /*54b0*/  HMMA.16816.F32 R44, R8, R52, R88 ;  /* 0x00000034082c723c */ /* 0x004fe20000001858 */
[----:B------:R-:W-:Y:S01]  /*54c0*/  FMUL.FTZ R72, R72, UR25 ;  /* 0x0000001948487c20 */ /* 0x000fe20008410000 */
[----:B------:R-:W-:Y:S01]  /*54d0*/  FMUL.FTZ R73, R73, UR25 ;  /* 0x0000001949497c20 */ /* 0x000fe20008410000 */
[----:B------:R-:W-:Y:S01]  /*54e0*/  FMUL.FTZ R74, R74, UR25 ;  /* 0x000000194a4a7c20 */ /* 0x000fe20008410000 */
[----:B------:R-:W-:-:S02]  /*54f0*/  FMUL.FTZ R75, R75, UR25 ;  /* 0x000000194b4b7c20 */ /* 0x000fc40008410000 */
[C---:B------:R-:W-:Y:S01]  /*5500*/  HMMA.16816.F32 R40, R8.reuse, R54, R92 ;  /* 0x000000360828723c */ /* 0x040fe2000000185c */
[----:B------:R-:W-:Y:S01]  /*5510*/  FMUL.FTZ R60, R60, UR25 ;  /* 0x000000193c3c7c20 */ /* 0x000fe20008410000 */
[----:B------:R-:W-:Y:S01]  /*5520*/  FMUL.FTZ R62, R62, UR25 ;  /* 0x000000193e3e7c20 */ /* 0x000fe20008410000 */
[----:B------:R-:W-:Y:S01]  /*5530*/  FMUL.FTZ R61, R61, UR25 ;  /* 0x000000193d3d7c20 */ /* 0x000fe20008410000 */
[----:B------:R-:W-:Y:S02]  /*5540*/  FMUL.FTZ R63, R63, UR25 ;  /* 0x000000193f3f7c20 */ /* 0x000fe40008410000 */
[----:B------:R-:W-:Y:S01]  /*5550*/  HMMA.16816.F32 R68, R8, R80, R116 ;  /* 0x000000500844723c */ /* 0x000fe20000001874 */
[----:B------:R-:W-:Y:S01]  /*5560*/  FMUL.FTZ R56, R56, UR25 ;  /* 0x0000001938387c20 */ /* 0x000fe20008410000 */
[----:B------:R-:W-:Y:S01]  /*5570*/  FMUL.FTZ R58, R58, UR25 ;  /* 0x000000193a3a7c20 */ /* 0x000fe20008410000 */
[----:B------:R-:W-:-:S03]  /*5580*/  FMUL.FTZ R59, R59, UR25 ;  /* 0x000000193b3b7c20 */ /* 0x000fc60008410000 */
[----:B------:R-:W-:Y:S06]  /*5590*/  HMMA.16816.F32 R64, R8, R82, R108 ;  /* 0x000000520840723c */ /* 0x000fec000000186c */
[C---:B------:R-:W-:Y:S01]  /*55a0*/  HMMA.16816.F32 R8, R20.reuse, R52, R96 ;  /* 0x000000341408723c */ /* 0x040fe20000001860 */
[----:B------:R-:W-:Y:S01]  /*55b0*/  VIADDMNMX R109, R5, UR5, R6, PT ;  /* 0x00000005056d7c46 */ /* 0x000fe2000b800106 */
[----:B------:R-:W-:Y:S02]  /*55c0*/  IMAD.U32 R6, RZ, RZ, UR5 ;  /* 0x00000005ff067e24 */ /* 0x000fe4000f8e00ff */
[----:B------:R-:W-:Y:S01]  /*55d0*/  FMUL.FTZ R90, R45, UR25 ;  /* 0x000000192d5a7c20 */ /* 0x000fe20008410000 */
[----:B------:R-:W-:Y:S01]  /*55e0*/  FMUL.FTZ R91, R47, UR25 ;  /* 0x000000192f5b7c20 */ /* 0x000fe20008410000 */
[----:B------:R-:W-:Y:S01]  /*55f0*/  ISETP.GE.AND P0, PT, R3, R109, PT ;  /* 0x0000006d0300720c */ /* 0x000fe20003f06270 */
[C---:B------:R-:W-:Y:S01]  /*5600*/  HMMA.16816.F32 R12, R20.reuse, R54, R12 ;  /* 0x00000036140c723c */ /* 0x040fe2000000180c */
[----:B------:R-:W-:Y:S01]  /*5610*/  FMUL.FTZ R98, R41, UR25 ;  /* 0x0000001929627c20 */ /* 0x000fe20008410000 */
[----:B------:R-:W-:Y:S01]  /*5620*/  FMUL.FTZ R99, R43, UR25 ;  /* 0x000000192b637c20 */ /* 0x000fe20008410000 */
[----:B------:R-:W-:Y:S01]  /*5630*/  ISETP.LT.OR P0, PT, R3, R247, P0 ;  /* 0x000000f70300720c */ /* 0x000fe20000701670 */
[----:B------:R-:W-:Y:S01]  /*5640*/  FMUL.FTZ R95, R42, UR25 ;  /* 0x000000192a5f7c20 */ /* 0x000fe20008410000 */
[----:B------:R-:W-:Y:S01]  /*5650*/  FMUL.FTZ R94, R40, UR25 ;  /* 0x00000019285e7c20 */ /* 0x000fe20008410000 */
[C---:B------:R-:W-:Y:S01]  /*5660*/  HMMA.16816.F32 R24, R20.reuse, R32, R120 ;  /* 0x000000201418723c */ /* 0x040fe20000001878 */
[----:B------:R-:W-:Y:S01]  /*5670*/  FMUL.FTZ R68, R68, UR25 ;  /* 0x0000001944447c20 */ /* 0x000fe20008410000 */
[----:B------:R-:W-:Y:S01]  /*5680*/  FMUL.FTZ R70, R70, UR25 ;  /* 0x0000001946467c20 */ /* 0x000fe20008410000 */
[----:B------:R-:W-:Y:S01]  /*5690*/  FMUL.FTZ R69, R69, UR25 ;  /* 0x0000001945457c20 */ /* 0x000fe20008410000 */
[----:B------:R-:W-:Y:S01]  /*56a0*/  FMUL.FTZ R71, R71, UR25 ;  /* 0x0000001947477c20 */ /* 0x000fe20008410000 */
[----:B------:R1:W-:Y:S01]  /*56b0*/  STL [R1+0x8], R109 ;  /* 0x0000086d01007387 */ /* 0x0003e20000100800 */
[----:B------:R-:W-:Y:S01]  /*56c0*/  HMMA.16816.F32 R16, R20, R28, R104 ;  /* 0x0000001c1410723c */ /* 0x000fe20000001868 */
[----:B------:R-:W-:-:S04]  /*56d0*/  FMUL.FTZ R66, R66, UR25 ;  /* 0x0000001942427c20 */ /* 0x000fc80008410000 */
[----:B------:R-:W-:Y:S01]  /*56e0*/  FMUL.FTZ R88, R9, UR25 ;  /* 0x0000001909587c20 */ /* 0x000fe20008410000 */
[----:B------:R-:W-:Y:S01]  /*56f0*/  FMUL.FTZ R89, R11, UR25 ;  /* 0x000000190b597c20 */ /* 0x000fe20008410000 */
[C-C-:B------:R-:W-:Y:S01]  /*5700*/  IADD3 R9, R6.reuse, 0x8, R5.reuse ;  /* 0x0000000806097810 */ /* 0x140fe20007ffe005 */
[----:B------:R-:W-:Y:S01]  /*5710*/  HMMA.16816.F32 R36, R20, R80, R84 ;  /* 0x000000501424723c */ /* 0x000fe20000001854 */
[--C-:B------:R-:W-:Y:S01]  /*5720*/  IADD3 R11, R6, 0x48, R5.reuse ;  /* 0x00000048060b7810 */ /* 0x100fe20007ffe005 */
[----:B------:R-:W-:Y:S02]  /*5730*/  FMUL.FTZ R104, R64, UR25 ;  /* 0x0000001940687c20 */ /* 0x000fe40008410000 */
[----:B------:R-:W-:Y:S01]  /*5740*/  FMUL.FTZ R96, R13, UR25 ;  /* 0x000000190d607c20 */ /* 0x000fe20008410000 */
[----:B------:R-:W-:Y:S01]  /*5750*/  IADD3 R13, R6, 0x40, R5 ;  /* 0x00000040060d7810 */ /* 0x000fe20007ffe005 */
[--C-:B------:R-:W-:Y:S02]  /*5760*/  IMAD.IADD R6, R248, 0x1, -R3.reuse ;  /* 0x00000001f8067824 */ /* 0x100fe400078e0a03 */
[----:B------:R-:W-:Y:S01]  /*5770*/  FMUL.FTZ R93, R14, UR25 ;  /* 0x000000190e5d7c20 */ /* 0x000fe20008410000 */
[----:B------:R-:W-:Y:S01]  /*5780*/  FMUL.FTZ R84, R8, UR25 ;  /* 0x0000001908547c20 */ /* 0x000fe20008410000 */
[----:B------:R-:W-:-:S02]  /*5790*/  IMAD.IADD R5, R250, 0x1, -R3 ;  /* 0x00000001fa057824 */ /* 0x000fc400078e0a03 */
[----:B------:R-:W-:Y:S01]  /*57a0*/  FMUL.FTZ R24, R24, UR25 ;  /* 0x0000001918187c20 */ /* 0x000fe20008410000 */
[----:B------:R-:W-:Y:S02]  /*57b0*/  IMAD.IADD R8, R249, 0x1, -R3 ;  /* 0x00000001f9087824 */ /* 0x000fe400078e0a03 */
[----:B------:R-:W-:Y:S01]  /*57c0*/  FMUL.FTZ R85, R10, UR25 ;  /* 0x000000190a557c20 */ /* 0x000fe20008410000 */
[----:B------:R-:W-:Y:S01]  /*57d0*/  IABS R7, R6 ;  /* 0x0000000600077213 */ /* 0x000fe20000000000 */
[----:B------:R-:W2:Y:S01]  /*57e0*/  MUFU.TANH R10, R72 ;  /* 0x00000048000a7308 */ /* 0x000ea20000002400 */
[----:B------:R-:W-:Y:S01]  /*57f0*/  IABS R6, R5 ;  /* 0x0000000500067213 */ /* 0x000fe20000000000 */
[----:B------:R-:W-:Y:S01]  /*5800*/  FMUL.FTZ R26, R26, UR25 ;  /* 0x000000191a1a7c20 */ /* 0x000fe20008410000 */
[----:B------:R-:W-:Y:S01]  /*5810*/  IABS R5, R8 ;  /* 0x0000000800057213 */ /* 0x000fe20000000000 */
[----:B------:R-:W-:Y:S01]  /*5820*/  HMMA.16816.F32 R32, R20, R34, R112 ;  /* 0x000000221420723c */ /* 0x000fe20000001870 */
[----:B------:R-:W-:-:S02]  /*5830*/  IMAD.MOV.U32 R8, RZ, RZ, R7 ;  /* 0x000000ffff087224 */ /* 0x000fc400078e0007 */
[----:B------:R-:W-:Y:S01]  /*5840*/  FMUL.FTZ R92, R12, UR25 ;  /* 0x000000190c5c7c20 */ /* 0x000fe20008410000 */
[----:B------:R-:W-:Y:S01]  /*5850*/  IMAD.MOV.U32 R7, RZ, RZ, R6 ;  /* 0x000000ffff077224 */ /* 0x000fe200078e0006 */
[----:B------:R-:W3:Y:S01]  /*5860*/  MUFU.TANH R14, R24 ;  /* 0x00000018000e7308 */ /* 0x000ee20000002400 */
[----:B------:R-:W-:Y:S01]  /*5870*/  IMAD.MOV.U32 R6, RZ, RZ, R5 ;  /* 0x000000ffff067224 */ /* 0x000fe200078e0005 */
[C---:B------:R-:W-:Y:S01]  /*5880*/  HMMA.16816.F32 R28, R20.reuse, R30, R100 ;  /* 0x0000001e141c723c */ /* 0x040fe20000001864 */
[----:B------:R-:W-:Y:S01]  /*5890*/  I2FP.F32.S32 R8, R8 ;  /* 0x0000000800087245 */ /* 0x000fe20000201400 */
[----:B------:R-:W-:Y:S01]  /*58a0*/  FMUL.FTZ R52, R16, UR25 ;  /* 0x0000001910347c20 */ /* 0x000fe20008410000 */
[----:B------:R-:W-:Y:S01]  /*58b0*/  VIADD R5, R3, 0x1 ;  /* 0x0000000103057836 */ /* 0x000fe20000000000 */
[----:B------:R-:W-:Y:S01]  /*58c0*/  I2FP.F32.S32 R6, R6 ;  /* 0x0000000600067245 */ /* 0x000fe20000201400 */
[----:B------:R-:W-:Y:S01]  /*58d0*/  FMUL.FTZ R53, R18, UR25 ;  /* 0x0000001912357c20 */ /* 0x000fe20008410000 */
[----:B------:R-:W-:Y:S01]  /*58e0*/  HMMA.16816.F32 R20, R20, R82, R76 ;  /* 0x000000521414723c */ /* 0x000fe2000000184c */
[----:B------:R-:W4:Y:S01]  /*58f0*/  MUFU.TANH R12, R26 ;  /* 0x0000001a000c7308 */ /* 0x000f220000002400 */
[----:B------:R-:W-:Y:S01]  /*5900*/  I2FP.F32.S32 R7, R7 ;  /* 0x0000000700077245 */ /* 0x000fe20000201400 */
[----:B--2---:R-:W-:Y:S01]  /*5910*/  FFMA.FTZ R16, R6, -UR19, R10 ;  /* 0x8000001306107c23 */ /* 0x004fe2000801000a */
[----:B------:R-:W-:Y:S01]  /*5920*/  IMAD.IADD R6, R251, 0x1, -R3 ;  /* 0x00000001fb067824 */ /* 0x000fe200078e0a03 */
[----:B------:R-:W-:Y:S01]  /*5930*/  VIMNMX R108, R9, UR28, PT ;  /* 0x0000001c096c7c48 */ /* 0x000fe2000bfe0100 */
[--C-:B------:R-:W-:Y:S01]  /*5940*/  IMAD.IADD R10, R250, 0x1, -R5.reuse ;  /* 0x00000001fa0a7824 */ /* 0x100fe200078e0a05 */
[----:B------:R-:W-:Y:S01]  /*5950*/  VIMNMX R107, R13, UR28, PT ;  /* 0x0000001c0d6b7c48 */ /* 0x000fe2000bfe0100 */
[----:B------:R-:W-:Y:S01]  /*5960*/  FMUL.FTZ R76, R17, UR25 ;  /* 0x00000019114c7c20 */ /* 0x000fe20008410000 */
[----:B---3--:R-:W-:Y:S01]  /*5970*/  FFMA.FTZ R18, R8, -UR19, R14 ;  /* 0x8000001308127c23 */ /* 0x008fe2000801000e */
[--C-:B------:R-:W-:Y:S01]  /*5980*/  IMAD.IADD R8, R248, 0x1, -R5.reuse ;  /* 0x00000001f8087824 */ /* 0x100fe200078e0a05 */
[----:B------:R-:W-:Y:S01]  /*5990*/  VIMNMX R252, R11, UR28, PT ;  /* 0x0000001c0bfc7c48 */ /* 0x000fe2000bfe0100 */
[----:B------:R-:W-:Y:S01]  /*59a0*/  FMUL.FTZ R25, R25, UR25 ;  /* 0x0000001919197c20 */ /* 0x000fe20008410000 */
[----:B------:R-:W-:Y:S01]  /*59b0*/  IABS R6, R6 ;  /* 0x0000000600067213 */ /* 0x000fe20000000000 */
[--C-:B------:R-:W-:Y:S01]  /*59c0*/  IMAD.IADD R9, R251, 0x1, -R5.reuse ;  /* 0x00000001fb097824 */ /* 0x100fe200078e0a05 */
[----:B------:R-:W-:Y:S01]  /*59d0*/  IABS R8, R8 ;  /* 0x0000000800087213 */ /* 0x000fe20000000000 */
[----:B------:R-:W-:Y:S01]  /*59e0*/  FMUL.FTZ R97, R15, UR25 ;  /* 0x000000190f617c20 */ /* 0x000fe20008410000 */
[----:B------:R-:W-:Y:S01]  /*59f0*/  ISETP.GE.AND P6, PT, R5, R109, PT ;  /* 0x0000006d0500720c */ /* 0x000fe20003fc6270 */
[----:B----4-:R-:W-:Y:S01]  /*5a00*/  FFMA.FTZ R17, R7, -UR19, R12 ;  /* 0x8000001307117c23 */ /* 0x010fe2000801000c */
[----:B------:R-:W-:Y:S01]  /*5a10*/  IMAD.IADD R12, R249, 0x1, -R5 ;  /* 0x00000001f90c7824 */ /* 0x000fe200078e0a05 */
[C---:B------:R-:W-:Y:S01]  /*5a20*/  ISETP.GE.AND P5, PT, R5.reuse, R108, PT ;  /* 0x0000006c0500720c */ /* 0x040fe20003fa6270 */
[----:B------:R-:W-:Y:S01]  /*5a30*/  MUFU.TANH R15, R73 ;  /* 0x00000049000f7308 */ /* 0x000fe20000002400 */
[C---:B------:R-:W-:Y:S01]  /*5a40*/  ISETP.GE.AND P3, PT, R5.reuse, R107, PT ;  /* 0x0000006b0500720c */ /* 0x040fe20003f66270 */
[----:B------:R-:W-:Y:S01]  /*5a50*/  IMAD.MOV.U32 R7, RZ, RZ, R6 ;  /* 0x000000ffff077224 */ /* 0x000fe200078e0006 */
[C---:B------:R-:W-:Y:S01]  /*5a60*/  ISETP.GE.AND P1, PT, R5.reuse, R252, PT ;  /* 0x000000fc0500720c */ /* 0x040fe20003f26270 */
[----:B------:R-:W-:Y:S01]  /*5a70*/  FMUL.FTZ R64, R20, UR25 ;  /* 0x0000001914407c20 */ /* 0x000fe20008410000 */
[C---:B------:R-:W-:Y:S01]  /*5a80*/  ISETP.LT.OR P6, PT, R5.reuse, R247, P6 ;  /* 0x000000f70500720c */ /* 0x040fe200037c1670 */
[----:B------:R-:W-:Y:S01]  /*5a90*/  IMAD.MOV.U32 R11, RZ, RZ, R8 ;  /* 0x000000ffff0b7224 */ /* 0x000fe200078e0008 */
[C---:B------:R-:W-:Y:S01]  /*5aa0*/  ISETP.LT.OR P5, PT, R5.reuse, R246, P5 ;  /* 0x000000f60500720c */ /* 0x040fe20002fa1670 */
[----:B------:R-:W2:Y:S01]  /*5ab0*/  MUFU.TANH R20, R25 ;  /* 0x0000001900147308 */ /* 0x000ea20000002400 */
[----:B------:R-:W-:Y:S01]  /*5ac0*/  ISETP.LT.OR P3, PT, R5, R245, P3 ;  /* 0x000000f50500720c */ /* 0x000fe20001f61670 */
[----:B------:R-:W-:Y:S01]  /*5ad0*/  FMUL.FTZ R77, R19, UR25 ;  /* 0x00000019134d7c20 */ /* 0x000fe20008410000 */
[----:B------:R-:W-:Y:S01]  /*5ae0*/  ISETP.LT.OR P1, PT, R5, R244, P1 ;  /* 0x000000f40500720c */ /* 0x000fe20000f21670 */
[----:B------:R-:W-:Y:S01]  /*5af0*/  FMUL.FTZ R27, R27, UR25 ;  /* 0x000000191b1b7c20 */ /* 0x000fe20008410000 */
[----:B------:R-:W-:Y:S01]  /*5b00*/  IABS R6, R10 ;  /* 0x0000000a00067213 */ /* 0x000fe20000000000 */
[----:B------:R-:W-:Y:S01]  /*5b10*/  FMUL.FTZ R32, R32, UR25 ;  /* 0x0000001920207c20 */ /* 0x000fe20008410000 */
[----:B------:R-:W-:Y:S01]  /*5b20*/  IABS R5, R12 ;  /* 0x0000000c00057213 */ /* 0x000fe20000000000 */
[----:B------:R-:W3:Y:S01]  /*5b30*/  MUFU.TANH R13, R74 ;  /* 0x0000004a000d7308 */ /* 0x000ee20000002400 */
[----:B------:R-:W-:Y:S01]  /*5b40*/  IABS R8, R9 ;  /* 0x0000000900087213 */ /* 0x000fe20000000000 */
[----:B------:R-:W-:Y:S01]  /*5b50*/  FMUL.FTZ R78, R57, UR25 ;  /* 0x00000019394e7c20 */ /* 0x000fe20008410000 */
[----:B------:R-:W-:Y:S01]  /*5b60*/  I2FP.F32.S32 R9, R7 ;  /* 0x0000000700097245 */ /* 0x000fe20000201400 */
[----:B------:R-:W-:Y:S01]  /*5b70*/  IMAD.MOV.U32 R7, RZ, RZ, R6 ;  /* 0x000000ffff077224 */ /* 0x000fe200078e0006 */
[C---:B------:R-:W-:Y:S01]  /*5b80*/  ISETP.GE.AND P2, PT, R3.reuse, R108, PT ;  /* 0x0000006c0300720c */ /* 0x040fe20003f46270 */
[----:B------:R-:W-:Y:S01]  /*5b90*/  IMAD.MOV.U32 R6, RZ, RZ, R5 ;  /* 0x000000ffff067224 */ /* 0x000fe200078e0005 */
[----:B------:R-:W-:Y:S01]  /*5ba0*/  I2FP.F32.S32 R11, R11 ;  /* 0x0000000b000b7245 */ /* 0x000fe20000201400 */
[----:B------:R-:W4:Y:S01]  /*5bb0*/  MUFU.TANH R19, R75 ;  /* 0x0000004b00137308 */ /* 0x000f220000002400 */
[----:B------:R-:W-:Y:S01]  /*5bc0*/  IMAD.MOV.U32 R5, RZ, RZ, R8 ;  /* 0x000000ffff057224 */ /* 0x000fe200078e0008 */
[----:B------:R-:W-:Y:S01]  /*5bd0*/  I2FP.F32.S32 R8, R7 ;  /* 0x0000000700087245 */ /* 0x000fe20000201400 */
[----:B------:R-:W-:Y:S01]  /*5be0*/  FMUL.FTZ R86, R44, UR25 ;  /* 0x000000192c567c20 */ /* 0x000fe20008410000 */
[----:B------:R-:W-:Y:S01]  /*5bf0*/  ISETP.LT.OR P2, PT, R3, R246, P2 ;  /* 0x000000f60300720c */ /* 0x000fe20001741670 */
[----:B--2---:R-:W-:Y:S01]  /*5c00*/  FFMA.FTZ R11, R11, -UR19, R20 ;  /* 0x800000130b0b7c23 */ /* 0x004fe20008010014 */
[----:B------:R-:W-:Y:S01]  /*5c10*/  I2FP.F32.S32 R7, R6 ;  /* 0x0000000600077245 */ /* 0x000fe20000201400 */
[----:B------:R-:W-:Y:S01]  /*5c20*/  FMUL.FTZ R34, R34, UR25 ;  /* 0x0000001922227c20 */ /* 0x000fe20008410000 */
[----:B------:R-:W2:Y:S01]  /*5c30*/  MUFU.TANH R14, R27 ;  /* 0x0000001b000e7308 */ /* 0x000ea20000002400 */
[----:B------:R-:W-:Y:S01]  /*5c40*/  I2FP.F32.S32 R6, R5 ;  /* 0x0000000500067245 */ /* 0x000fe20000201400 */
[----:B------:R-:W-:Y:S01]  /*5c50*/  VIADD R5, R3, 0x8 ;  /* 0x0000000803057836 */ /* 0x000fe20000000000 */
[----:B------:R-:W-:Y:S01]  /*5c60*/  FSEL R54, R17, -INF , !P2 ;  /* 0xff80000011367808 */ /* 0x000fe20005000000 */
[----:B------:R-:W-:Y:S01]  /*5c70*/  FFMA.FTZ R15, R7, -UR19, R15 ;  /* 0x80000013070f7c23 */ /* 0x000fe2000801000f */
[C---:B------:R-:W-:Y:S01]  /*5c80*/  ISETP.GE.AND P4, PT, R3.reuse, R107, PT ;  /* 0x0000006b0300720c */ /* 0x040fe20003f86270 */
[----:B------:R-:W-:Y:S01]  /*5c90*/  IMAD.IADD R7, R248, 0x1, -R5 ;  /* 0x00000001f8077824 */ /* 0x000fe200078e0a05 */
[----:B------:R-:W-:Y:S01]  /*5ca0*/  ISETP.GE.AND P2, PT, R3, R252, PT ;  /* 0x000000fc0300720c */ /* 0x000fe20003f46270 */
[----:B---3--:R-:W-:Y:S01]  /*5cb0*/  FFMA.FTZ R12, R9, -UR19, R13 ;  /* 0x80000013090c7c23 */ /* 0x008fe2000801000d */
[C---:B------:R-:W-:Y:S01]  /*5cc0*/  ISETP.LT.OR P4, PT, R3.reuse, R245, P4 ;  /* 0x000000f50300720c */ /* 0x040fe20002781670 */
[----:B----4-:R-:W-:Y:S01]  /*5cd0*/  FFMA.FTZ R13, R6, -UR19, R19 ;  /* 0x80000013060d7c23 */ /* 0x010fe20008010013 */
[----:B------:R-:W-:Y:S01]  /*5ce0*/  ISETP.LT.OR P2, PT, R3, R244, P2 ;  /* 0x000000f40300720c */ /* 0x000fe20001741670 */
[----:B------:R-:W3:Y:S01]  /*5cf0*/  MUFU.TANH R19, R32 ;  /* 0x0000002000137308 */ /* 0x000ee20000002400 */
[----:B------:R-:W-:Y:S01]  /*5d00*/  IABS R10, R7 ;  /* 0x00000007000a7213 */ /* 0x000fe20000000000 */
[--C-:B------:R-:W-:Y:S01]  /*5d10*/  IMAD.IADD R7, R250, 0x1, -R5.reuse ;  /* 0x00000001fa077824 */ /* 0x100fe200078e0a05 */
[----:B------:R-:W-:Y:S01]  /*5d20*/  FSEL R45, R18, -INF , !P0 ;  /* 0xff800000122d7808 */ /* 0x000fe20004000000 */
[--C-:B------:R-:W-:Y:S01]  /*5d30*/  IMAD.IADD R9, R249, 0x1, -R5.reuse ;  /* 0x00000001f9097824 */ /* 0x100fe200078e0a05 */
[----:B------:R-:W-:Y:S01]  /*5d40*/  FSEL R55, R16, -INF , !P4 ;  /* 0xff80000010377808 */ /* 0x000fe20006000000 */
[----:B--2---:R-:W-:Y:S01]  /*5d50*/  FFMA.FTZ R14, R8, -UR19, R14 ;  /* 0x80000013080e7c23 */ /* 0x004fe2000801000e */
[----:B------:R-:W-:Y:S01]  /*5d60*/  FSEL R57, R12, -INF , !P2 ;  /* 0xff8000000c397808 */ /* 0x000fe20005000000 */
[----:B------:R-:W-:Y:S01]  /*5d70*/  MUFU.TANH R18, R60 ;  /* 0x0000003c00127308 */ /* 0x000fe20000002400 */
[----:B------:R-:W-:Y:S01]  /*5d80*/  FSEL R44, R11, -INF , !P6 ;  /* 0xff8000000b2c7808 */ /* 0x000fe20007000000 */
[----:B------:R-:W-:Y:S01]  /*5d90*/  IMAD.IADD R8, R251, 0x1, -R5 ;  /* 0x00000001fb087824 */ /* 0x000fe200078e0a05 */
[----:B------:R-:W-:Y:S01]  /*5da0*/  ISETP.GE.AND P0, PT, R5, R109, PT ;  /* 0x0000006d0500720c */ /* 0x000fe20003f06270 */
[----:B------:R-:W-:Y:S01]  /*5db0*/  VIADD R6, R3, 0x9 ;  /* 0x0000000903067836 */ /* 0x000fe20000000000 */
[----:B------:R-:W-:Y:S01]  /*5dc0*/  ISETP.GE.AND P4, PT, R5, R108, PT ;  /* 0x0000006c0500720c */ /* 0x000fe20003f86270 */
[----:B------:R-:W-:Y:S01]  /*5dd0*/  FMUL.FTZ R33, R33, UR25 ;  /* 0x0000001921217c20 */ /* 0x000fe20008410000 */
[C---:B------:R-:W-:Y:S01]  /*5de0*/  ISETP.GE.AND P2, PT, R5.reuse, R107, PT ;  /* 0x0000006b0500720c */ /* 0x040fe20003f46270 */
[----:B------:R-:W2:Y:S01]  /*5df0*/  MUFU.TANH R17, R34 ;  /* 0x0000002200117308 */ /* 0x000ea20000002400 */
[----:B------:R-:W-:Y:S01]  /*5e00*/  ISETP.GE.AND P6, PT, R5, R252, PT ;  /* 0x000000fc0500720c */ /* 0x000fe20003fc6270 */
[----:B------:R-:W-:Y:S01]  /*5e10*/  FMUL.FTZ R106, R67, UR25 ;  /* 0x00000019436a7c20 */ /* 0x000fe20008410000 */
[C---:B------:R-:W-:Y:S01]  /*5e20*/  ISETP.LT.OR P0, PT, R5.reuse, R247, P0 ;  /* 0x000000f70500720c */ /* 0x040fe20000701670 */
[----:B------:R-:W-:Y:S01]  /*5e30*/  FMUL.FTZ R80, R50, UR25 ;  /* 0x0000001932507c20 */ /* 0x000fe20008410000 */
[----:B------:R-:W-:Y:S01]  /*5e40*/  ISETP.LT.OR P4, PT, R5, R246, P4 ;  /* 0x000000f60500720c */ /* 0x000fe20002781670 */
[----:B------:R-:W-:Y:S01]  /*5e50*/  FMUL.FTZ R83, R51, UR25 ;  /* 0x0000001933537c20 */ /* 0x000fe20008410000 */
[----:B------:R-:W-:Y:S01]  /*5e60*/  ISETP.LT.OR P2, PT, R5, R245, P2 ;  /* 0x000000f50500720c */ /* 0x000fe20001741670 */
[----:B------:R-:W-:Y:S01]  /*5e70*/  FMUL.FTZ R67, R21, UR25 ;  /* 0x0000001915437c20 */ /* 0x000fe20008410000 */
[----:B------:R-:W-:Y:S01]  /*5e80*/  ISETP.LT.OR P6, PT, R5, R244, P6 ;  /* 0x000000f40500720c */ /* 0x000fe200037c1670 */
[----:B------:R-:W4:Y:S01]  /*5e90*/  MUFU.TANH R16, R62 ;  /* 0x0000003e00107308 */ /* 0x000f220000002400 */
[----:B------:R-:W-:Y:S01]  /*5ea0*/  IABS R7, R7 ;  /* 0x0000000700077213 */ /* 0x000fe20000000000 */
[----:B------:R-:W-:Y:S01]  /*5eb0*/  FMUL.FTZ R35, R35, UR25 ;  /* 0x0000001923237c20 */ /* 0x000fe20008410000 */
[----:B------:R-:W-:Y:S01]  /*5ec0*/  IABS R5, R9 ;  /* 0x0000000900057213 */ /* 0x000fe20000000000 */
[----:B------:R-:W-:Y:S01]  /*5ed0*/  FMUL.FTZ R82, R49, UR25 ;  /* 0x0000001931527c20 */ /* 0x000fe20008410000 */
[----:B------:R-:W-:Y:S01]  /*5ee0*/  I2FP.F32.S32 R10, R10 ;  /* 0x0000000a000a7245 */ /* 0x000fe20000201400 */
[----:B------:R-:W-:Y:S01]  /*5ef0*/  IMAD.MOV.U32 R9, RZ, RZ, R7 ;  /* 0x000000ffff097224 */ /* 0x000fe200078e0007 */
[----:B------:R-:W-:Y:S01]  /*5f00*/  IABS R8, R8 ;  /* 0x0000000800087213 */ /* 0x000fe20000000000 */
[----:B------:R-:W-:Y:S01]  /*5f10*/  IMAD.MOV.U32 R7, RZ, RZ, R5 ;  /* 0x000000ffff077224 */ /* 0x000fe200078e0005 */
[----:B------:R-:W5:Y:S01]  /*5f20*/  MUFU.TANH R21, R33 ;  /* 0x0000002100157308 */ /* 0x000f620000002400 */
[----:B---3--:R-:W-:Y:S01]  /*5f30*/  FFMA.FTZ R11, R10, -UR19, R19 ;  /* 0x800000130a0b7c23 */ /* 0x008fe20008010013 */
[----:B------:R-:W-:Y:S01]  /*5f40*/  I2FP.F32.S32 R9, R9 ;  /* 0x0000000900097245 */ /* 0x000fe20000201400 */
[----:B------:R-:W-:Y:S01]  /*5f50*/  IMAD.MOV.U32 R5, RZ, RZ, R8 ;  /* 0x000000ffff057224 */ /* 0x000fe200078e0008 */
[----:B------:R-:W-:Y:S01]  /*5f60*/  I2FP.F32.S32 R7, R7 ;  /* 0x0000000700077245 */ /* 0x000fe20000201400 */
[----:B------:R-:W-:Y:S01]  /*5f70*/  IMAD.IADD R8, R248, 0x1, -R6 ;  /* 0x00000001f8087824 */ /* 0x000fe200078e0a06 */
[----:B------:R-:W-:Y:S01]  /*5f80*/  FSEL R47, R14, -INF , !P5 ;  /* 0xff8000000e2f7808 */ /* 0x000fe20006800000 */
[----:B--2---:R-:W-:Y:S01]  /*5f90*/  FFMA.FTZ R17, R9, -UR19, R17 ;  /* 0x8000001309117c23 */ /* 0x004fe20008010011 */
[----:B------:R-:W-:Y:S01]  /*5fa0*/  FSEL R50, R15, -INF , !P3 ;  /* 0xff8000000f327808 */ /* 0x000fe20005800000 */
[----:B------:R-:W-:Y:S01]  /*5fb0*/  FFMA.FTZ R18, R7, -UR19, R18 ;  /* 0x8000001307127c23 */ /* 0x000fe20008010012 */
[--C-:B------:R-:W-:Y:S01]  /*5fc0*/  IMAD.IADD R7, R250, 0x1, -R6.reuse ;  /* 0x00000001fa077824 */ /* 0x100fe200078e0a06 */
[----:B------:R-:W-:Y:S01]  /*5fd0*/  FSEL R51, R13, -INF , !P1 ;  /* 0xff8000000d337808 */ /* 0x000fe20004800000 */
[--C-:B------:R-:W-:Y:S01]  /*5fe0*/  IMAD.IADD R9, R249, 0x1, -R6.reuse ;  /* 0x00000001f9097824 */ /* 0x100fe200078e0a06 */
[----:B------:R-:W-:Y:S01]  /*5ff0*/  FSEL R41, R11, -INF , !P0 ;  /* 0xff8000000b297808 */ /* 0x000fe20004000000 */
[----:B------:R-:W-:Y:S01]  /*6000*/  MUFU.TANH R14, R61 ;  /* 0x0000003d000e7308 */ /* 0x000fe20000002400 */
[----:B------:R-:W-:Y:S01]  /*6010*/  ISETP.GE.AND P5, PT, R6, R109, PT ;  /* 0x0000006d0600720c */ /* 0x000fe20003fa6270 */
[----:B------:R-:W-:Y:S01]  /*6020*/  FMUL.FTZ R87, R46, UR25 ;  /* 0x000000192e577c20 */ /* 0x000fe20008410000 */
[----:B------:R-:W-:Y:S01]  /*6030*/  ISETP.GE.AND P3, PT, R6, R108, PT ;  /* 0x0000006c0600720c */ /* 0x000fe20003f66270 */
[----:B------:R-:W-:Y:S01]  /*6040*/  FMUL.FTZ R101, R38, UR25 ;  /* 0x0000001926657c20 */ /* 0x000fe20008410000 */
[----:B------:R-:W-:Y:S01]  /*6050*/  ISETP.GE.AND P1, PT, R6, R107, PT ;  /* 0x0000006b0600720c */ /* 0x000fe20003f26270 */
[----:B------:R-:W-:Y:S01]  /*6060*/  FMUL.FTZ R79, R48, UR25 ;  /* 0x00000019304f7c20 */ /* 0x000fe20008410000 */
[C---:B------:R-:W-:Y:S01]  /*6070*/  ISETP.GE.AND P0, PT, R6.reuse, R252, PT ;  /* 0x000000fc0600720c */ /* 0x040fe20003f06270 */
[----:B------:R-:W2:Y:S01]  /*6080*/  MUFU.TANH R19, R35 ;  /* 0x0000002300137308 */ /* 0x000ea20000002400 */
[----:B------:R-:W-:Y:S01]  /*6090*/  IABS R10, R8 ;  /* 0x00000008000a7213 */ /* 0x000fe20000000000 */
[----:B------:R-:W-:Y:S01]  /*60a0*/  IMAD.IADD R8, R251, 0x1, -R6 ;  /* 0x00000001fb087824 */ /* 0x000fe200078e0a06 */
[C---:B------:R-:W-:Y:S01]  /*60b0*/  ISETP.LT.OR P5, PT, R6.reuse, R247, P5 ;  /* 0x000000f70600720c */ /* 0x040fe20002fa1670 */
[----:B------:R-:W-:Y:S01]  /*60c0*/  FMUL.FTZ R103, R39, UR25 ;  /* 0x0000001927677c20 */ /* 0x000fe20008410000 */
[----:B------:R-:W-:Y:S01]  /*60d0*/  ISETP.LT.OR P3, PT, R6, R246, P3 ;  /* 0x000000f60600720c */ /* 0x000fe20001f61670 */
[----:B------:R-:W-:Y:S01]  /*60e0*/  FMUL.FTZ R28, R28, UR25 ;  /* 0x000000191c1c7c20 */ /* 0x000fe20008410000 */
[C---:B------:R-:W-:Y:S01]  /*60f0*/  ISETP.LT.OR P1, PT, R6.reuse, R245, P1 ;  /* 0x000000f50600720c */ /* 0x040fe20000f21670 */
[----:B------:R-:W3:Y:S01]  /*6100*/  MUFU.TANH R12, R63 ;  /* 0x0000003f000c7308 */ /* 0x000ee20000002400 */
[----:B------:R-:W-:Y:S01]  /*6110*/  ISETP.LT.OR P0, PT, R6, R244, P0 ;  /* 0x000000f40600720c */ /* 0x000fe20000701670 */
[----:B------:R-:W-:Y:S01]  /*6120*/  FMUL.FTZ R81, R29, UR25 ;  /* 0x000000191d517c20 */ /* 0x000fe20008410000 */
[----:B------:R-:W-:Y:S01]  /*6130*/  IABS R7, R7 ;  /* 0x0000000700077213 */ /* 0x000fe20000000000 */
[----:B------:R-:W-:Y:S01]  /*6140*/  FMUL.FTZ R102, R37, UR25 ;  /* 0x0000001925667c20 */ /* 0x000fe20008410000 */
[----:B------:R-:W-:Y:S01]  /*6150*/  IABS R6, R9 ;  /* 0x0000000900067213 */ /* 0x000fe20000000000 */
[----:B------:R-:W-:Y:S01]  /*6160*/  FMUL.FTZ R30, R30, UR25 ;  /* 0x000000191e1e7c20 */ /* 0x000fe20008410000 */
[----:B------:R-:W-:Y:S01]  /*6170*/  I2FP.F32.S32 R5, R5 ;  /* 0x0000000500057245 */ /* 0x000fe20000201400 */
[----:B------:R-:W-:Y:S01]  /*6180*/  IMAD.MOV.U32 R9, RZ, RZ, R7 ;  /* 0x000000ffff097224 */ /* 0x000fe200078e0007 */
[----:B------:R-:W-:Y:S01]  /*6190*/  I2FP.F32.S32 R10, R10 ;  /* 0x0000000a000a7245 */ /* 0x000fe20000201400 */
[----:B------:R-:W-:Y:S01]  /*61a0*/  IMAD.MOV.U32 R7, RZ, RZ, R6 ;  /* 0x000000ffff077224 */ /* 0x000fe200078e0006 */
[----:B------:R-:W-:Y:S01]  /*61b0*/  IABS R8, R8 ;  /* 0x0000000800087213 */ /* 0x000fe20000000000 */
[----:B----4-:R-:W-:Y:S01]  /*61c0*/  FFMA.FTZ R16, R5, -UR19, R16 ;  /* 0x8000001305107c23 */ /* 0x010fe20008010010 */
[----:B------:R-:W-:Y:S01]  /*61d0*/  VIADD R5, R3, 0x10 ;  /* 0x0000001003057836 */ /* 0x000fe20000000000 */
[----:B------:R-:W-:Y:S01]  /*61e0*/  I2FP.F32.S32 R9, R9 ;  /* 0x0000000900097245 */ /* 0x000fe20000201400 */
[----:B-----5:R-:W-:Y:S01]  /*61f0*/  FFMA.FTZ R11, R10, -UR19, R21 ;  /* 0x800000130a0b7c23 */ /* 0x020fe20008010015 */
[----:B------:R-:W-:Y:S01]  /*6200*/  I2FP.F32.S32 R7, R7 ;  /* 0x0000000700077245 */ /* 0x000fe20000201400 */
[----:B------:R-:W-:Y:S01]  /*6210*/  IMAD.MOV.U32 R6, RZ, RZ, R8 ;  /* 0x000000ffff067224 */ /* 0x000fe200078e0008 */
[----:B------:R-:W4:Y:S01]  /*6220*/  MUFU.TANH R20, R52 ;  /* 0x0000003400147308 */ /* 0x000f220000002400 */
[----:B------:R-:W-:-:S02]  /*6230*/  IMAD.IADD R8, R248, 0x1, -R5 ;  /* 0x00000001f8087824 */ /* 0x000fc400078e0a05 */
[----:B--2---:R-:W-:Y:S01]  /*6240*/  FFMA.FTZ R13, R9, -UR19, R19 ;  /* 0x80000013090d7c23 */ /* 0x004fe20008010013 */
[----:B------:R-:W-:Y:S01]  /*6250*/  FFMA.FTZ R14, R7, -UR19, R14 ;  /* 0x80000013070e7c23 */ /* 0x000fe2000801000e */
[----:B------:R-:W-:Y:S01]  /*6260*/  FSEL R43, R17, -INF , !P4 ;  /* 0xff800000112b7808 */ /* 0x000fe20006000000 */
[--C-:B------:R-:W-:Y:S01]  /*6270*/  IMAD.IADD R7, R250, 0x1, -R5.reuse ;  /* 0x00000001fa077824 */ /* 0x100fe200078e0a05 */
[----:B------:R-:W-:Y:S01]  /*6280*/  FSEL R46, R18, -INF , !P2 ;  /* 0xff800000122e7808 */ /* 0x000fe20005000000 */
[--C-:B------:R-:W-:Y:S01]  /*6290*/  IMAD.IADD R9, R249, 0x1, -R5.reuse ;  /* 0x00000001f9097824 */ /* 0x100fe200078e0a05 */
[----:B------:R-:W-:Y:S01]  /*62a0*/  FSEL R49, R16, -INF , !P6 ;  /* 0xff80000010317808 */ /* 0x000fe20007000000 */
[----:B------:R-:W-:Y:S01]  /*62b0*/  MUFU.TANH R17, R56 ;  /* 0x0000003800117308 */ /* 0x000fe20000002400 */
[----:B------:R-:W-:Y:S01]  /*62c0*/  FSEL R38, R11, -INF , !P5 ;  /* 0xff8000000b267808 */ /* 0x000fe20006800000 */
[----:B------:R-:W-:Y:S01]  /*62d0*/  FMUL.FTZ R100, R36, UR25 ;  /* 0x0000001924647c20 */ /* 0x000fe20008410000 */
[----:B------:R-:W-:Y:S01]  /*62e0*/  ISETP.GE.AND P4, PT, R5, R109, PT ;  /* 0x0000006d0500720c */ /* 0x000fe20003f86270 */
[----:B------:R-:W-:Y:S01]  /*62f0*/  FMUL.FTZ R31, R31, UR25 ;  /* 0x000000191f1f7c20 */ /* 0x000fe20008410000 */
[----:B------:R-:W-:Y:S01]  /*6300*/  ISETP.GE.AND P2, PT, R5, R108, PT ;  /* 0x0000006c0500720c */ /* 0x000fe20003f46270 */
[----:B------:R-:W-:Y:S01]  /*6310*/  FMUL.FTZ R105, R65, UR25 ;  /* 0x0000001941697c20 */ /* 0x000fe20008410000 */
[C---:B------:R-:W-:Y:S01]  /*6320*/  ISETP.GE.AND P6, PT, R5.reuse, R107, PT ;  /* 0x0000006b0500720c */ /* 0x040fe20003fc6270 */
[----:B------:R-:W2:Y:S01]  /*6330*/  MUFU.TANH R19, R53 ;  /* 0x0000003500137308 */ /* 0x000ea20000002400 */
[----:B------:R-:W-:Y:S01]  /*6340*/  ISETP.GE.AND P5, PT, R5, R252, PT ;  /* 0x000000fc0500720c */ /* 0x000fe20003fa6270 */
[----:B------:R-:W-:Y:S01]  /*6350*/  FMUL.FTZ R65, R22, UR25 ;  /* 0x0000001916417c20 */ /* 0x000fe20008410000 */
[----:B------:R-:W-:Y:S01]  /*6360*/  IABS R10, R8 ;  /* 0x00000008000a7213 */ /* 0x000fe20000000000 */
[----:B------:R-:W-:Y:S01]  /*6370*/  IMAD.IADD R8, R251, 0x1, -R5 ;  /* 0x00000001fb087824 */ /* 0x000fe200078e0a05 */
[----:B------:R-:W-:Y:S01]  /*6380*/  ISETP.LT.OR P4, PT, R5, R247, P4 ;  /* 0x000000f70500720c */ /* 0x000fe20002781670 */
[----:B------:R-:W-:Y:S01]  /*6390*/  FMUL.FTZ R72, R23, UR25 ;  /* 0x0000001917487c20 */ /* 0x000fe20008410000 */
[C---:B------:R-:W-:Y:S01]  /*63a0*/  ISETP.LT.OR P2, PT, R5.reuse, R246, P2 ;  /* 0x000000f60500720c */ /* 0x040fe20001741670 */
[----:B------:R-:W5:Y:S01]  /*63b0*/  MUFU.TANH R15, R58 ;  /* 0x0000003a000f7308 */ /* 0x000f620000002400 */
[C---:B------:R-:W-:Y:S01]  /*63c0*/  ISETP.LT.OR P6, PT, R5.reuse, R245, P6 ;  /* 0x000000f50500720c */ /* 0x040fe200037c1670 */
[----:B------:R1:W-:Y:S01]  /*63d0*/  STL [R1+0x4], R108 ;  /* 0x0000046c01007387 */ /* 0x0003e20000100800 */
[----:B------:R-:W-:-:S02]  /*63e0*/  ISETP.LT.OR P5, PT, R5, R244, P5 ;  /* 0x000000f40500720c */ /* 0x000fc40002fa1670 */
[----:B------:R-:W-:Y:S01]  /*63f0*/  IABS R7, R7 ;  /* 0x0000000700077213 */ /* 0x000fe20000000000 */
[----:B------:R1:W-:Y:S01]  /*6400*/  STL [R1], R107 ;  /* 0x0000006b01007387 */ /* 0x0003e20000100800 */
[----:B------:R-:W-:Y:S01]  /*6410*/  IABS R5, R9 ;  /* 0x0000000900057213 */ /* 0x000fe20000000000 */
[----:B------:R-:W5:Y:S01]  /*6420*/  MUFU.TANH R21, R76 ;  /* 0x0000004c00157308 */ /* 0x000f620000002400 */
[----:B------:R-:W-:Y:S01]  /*6430*/  I2FP.F32.S32 R6, R6 ;  /* 0x0000000600067245 */ /* 0x000fe20000201400 */
[----:B------:R-:W-:Y:S01]  /*6440*/  IMAD.MOV.U32 R9, RZ, RZ, R7 ;  /* 0x000000ffff097224 */ /* 0x000fe200078e0007 */
[----:B------:R-:W-:Y:S01]  /*6450*/  I2FP.F32.S32 R10, R10 ;  /* 0x0000000a000a7245 */ /* 0x000fe20000201400 */
[----:B------:R-:W-:Y:S01]  /*6460*/  IMAD.MOV.U32 R7, RZ, RZ, R5 ;  /* 0x000000ffff077224 */ /* 0x000fe200078e0005 */
[----:B------:R-:W-:Y:S01]  /*6470*/  IABS R8, R8 ;  /* 0x0000000800087213 */ /* 0x000fe20000000000 */
[----:B---3--:R-:W-:Y:S01]  /*6480*/  FFMA.FTZ R12, R6, -UR19, R12 ;  /* 0x80000013060c7c23 */ /* 0x008fe2000801000c */
[----:B------:R-:W-:Y:S01]  /*6490*/  VIADD R6, R3, 0x11 ;  /* 0x0000001103067836 */ /* 0x000fe20000000000 */
[----:B------:R-:W-:Y:S01]  /*64a0*/  I2FP.F32.S32 R9, R9 ;  /* 0x0000000900097245 */ /* 0x000fe20000201400 */
[----:B----4-:R-:W-:Y:S01]  /*64b0*/  FFMA.FTZ R11, R10, -UR19, R20 ;  /* 0x800000130a0b7c23 */ /* 0x010fe20008010014 */
[----:B------:R-:W-:Y:S01]  /*64c0*/  I2FP.F32.S32 R7, R7 ;  /* 0x0000000700077245 */ /* 0x000fe20000201400 */
[----:B------:R-:W-:Y:S01]  /*64d0*/  IMAD.MOV.U32 R5, RZ, RZ, R8 ;  /* 0x000000ffff057224 */ /* 0x000fe200078e0008 */
[----:B------:R-:W-:Y:S01]  /*64e0*/  FSEL R39, R13, -INF , !P3 ;  /* 0xff8000000d277808 */ /* 0x000fe20005800000 */
[----:B------:R-:W-:-:S02]  /*64f0*/  IMAD.IADD R8, R248, 0x1, -R6 ;  /* 0x00000001f8087824 */ /* 0x000fc400078e0a06 */
[----:B--2---:R-:W-:Y:S01]  /*6500*/  FFMA.FTZ R16, R9, -UR19, R19 ;  /* 0x8000001309107c23 */ /* 0x004fe20008010013 */
[----:B------:R-:W-:Y:S01]  /*6510*/  FFMA.FTZ R17, R7, -UR19, R17 ;  /* 0x8000001307117c23 */ /* 0x000fe20008010011 */
[--C-:B------:R-:W-:Y:S01]  /*6520*/  IMAD.IADD R7, R250, 0x1, -R6.reuse ;  /* 0x00000001fa077824 */ /* 0x100fe200078e0a06 */
[----:B------:R-:W-:Y:S01]  /*6530*/  FSEL R42, R14, -INF , !P1 ;  /* 0xff8000000e2a7808 */ /* 0x000fe20004800000 */
[----:B------:R-:W-:Y:S01]  /*6540*/  IMAD.IADD R9, R249, 0x1, -R6 ;  /* 0x00000001f9097824 */ /* 0x000fe200078e0a06 */
[----:B------:R-:W-:Y:S01]  /*6550*/  FSEL R48, R12, -INF , !P0 ;  /* 0xff8000000c307808 */ /* 0x000fe20004000000 */
[----:B------:R-:W-:Y:S01]  /*6560*/  MUFU.TANH R14, R78 ;  /* 0x0000004e000e7308 */ /* 0x000fe20000002400 */
[----:B------:R-:W-:Y:S02]  /*6570*/  FSEL R34, R11, -INF , !P4 ;  /* 0xff8000000b227808 */ /* 0x000fe40006000000 */
[C---:B------:R-:W-:Y:S02]  /*6580*/  ISETP.GE.AND P3, PT, R6.reuse, R109, PT ;  /* 0x0000006d0600720c */ /* 0x040fe40003f66270 */
[----:B------:R-:W-:-:S02]  /*6590*/  ISETP.GE.AND P1, PT, R6, R108, PT ;  /* 0x0000006c0600720c */ /* 0x000fc40003f26270 */
[C---:B------:R-:W-:Y:S01]  /*65a0*/  ISETP.GE.AND P0, PT, R6.reuse, R107, PT ;  /* 0x0000006b0600720c */ /* 0x040fe20003f06270 */
[----:B------:R-:W2:Y:S01]  /*65b0*/  MUFU.TANH R18, R77 ;  /* 0x0000004d00127308 */ /* 0x000ea20000002400 */
[C---:B------:R-:W-:Y:S02]  /*65c0*/  ISETP.GE.AND P4, PT, R6.reuse, R252, PT ;  /* 0x000000fc0600720c */ /* 0x040fe40003f86270 */
[----:B------:R-:W-:Y:S01]  /*65d0*/  IABS R10, R8 ;  /* 0x00000008000a7213 */ /* 0x000fe20000000000 */
[----:B------:R-:W-:Y:S01]  /*65e0*/  IMAD.IADD R8, R251, 0x1, -R6 ;  /* 0x00000001fb087824 */ /* 0x000fe200078e0a06 */
[C---:B------:R-:W-:Y:S02]  /*65f0*/  ISETP.LT.OR P3, PT, R6.reuse, R247, P3 ;  /* 0x000000f70600720c */ /* 0x040fe40001f61670 */
[C---:B------:R-:W-:Y:S01]  /*6600*/  ISETP.LT.OR P1, PT, R6.reuse, R246, P1 ;  /* 0x000000f60600720c */ /* 0x040fe20000f21670 */
[----:B------:R-:W3:Y:S01]  /*6610*/  MUFU.TANH R12, R59 ;  /* 0x0000003b000c7308 */ /* 0x000ee20000002400 */
[----:B------:R-:W-:-:S02]  /*6620*/  ISETP.LT.OR P0, PT, R6, R245, P0 ;  /* 0x000000f50600720c */ /* 0x000fc40000701670 */
[----:B------:R-:W-:Y:S02]  /*6630*/  ISETP.LT.OR P4, PT, R6, R244, P4 ;  /* 0x000000f40600720c */ /* 0x000fe40002781670 */
[----:B------:R-:W-:Y:S02]  /*6640*/  IABS R7, R7 ;  /* 0x0000000700077213 */ /* 0x000fe40000000000 */
[----:B------:R-:W-:Y:S01]  /*6650*/  IABS R6, R9 ;  /* 0x0000000900067213 */ /* 0x000fe20000000000 */
[----:B------:R-:W4:Y:S01]  /*6660*/  MUFU.TANH R19, R28 ;  /* 0x0000001c00137308 */ /* 0x000f220000002400 */
[----:B------:R-:W-:Y:S01]  /*6670*/  I2FP.F32.S32 R5, R5 ;  /* 0x0000000500057245 */ /* 0x000fe20000201400 */
[----:B------:R-:W-:Y:S01]  /*6680*/  IMAD.MOV.U32 R9, RZ, RZ, R7 ;  /* 0x000000ffff097224 */ /* 0x000fe200078e0007 */
[----:B------:R-:W-:Y:S01]  /*6690*/  I2FP.F32.S32 R10, R10 ;  /* 0x0000000a000a7245 */ /* 0x000fe20000201400 */
[----:B------:R-:W-:Y:S01]  /*66a0*/  IMAD.MOV.U32 R7, RZ, RZ, R6 ;  /* 0x000000ffff077224 */ /* 0x000fe200078e0006 */
[----:B------:R-:W-:Y:S01]  /*66b0*/  IABS R8, R8 ;  /* 0x0000000800087213 */ /* 0x000fe20000000000 */
[----:B-----5:R-:W-:Y:S01]  /*66c0*/  FFMA.FTZ R15, R5, -UR19, R15 ;  /* 0x80000013050f7c23 */ /* 0x020fe2000801000f */
[----:B------:R-:W-:Y:S01]  /*66d0*/  VIADD R5, R3, 0x18 ;  /* 0x0000001803057836 */ /* 0x000fe20000000000 */
[----:B------:R-:W-:Y:S01]  /*66e0*/  I2FP.F32.S32 R9, R9 ;  /* 0x0000000900097245 */ /* 0x000fe20000201400 */
[----:B------:R-:W-:Y:S01]  /*66f0*/  FFMA.FTZ R11, R10, -UR19, R21 ;  /* 0x800000130a0b7c23 */ /* 0x000fe20008010015 */
        /* <DEDUP_REMOVED lines=15> */
[----:B------:R2:W5:Y:S01]  /*67f0*/  MUFU.TANH R18, R30 ;  /* 0x0000001e00127308 */ /* 0x0005620000002400 */
[----:B------:R-:W-:Y:S02]  /*6800*/  ISETP.GE.AND P3, PT, R5, R252, PT ;  /* 0x000000fc0500720c */ /* 0x000fe40003f66270 */
[----:B------:R-:W-:Y:S01]  /*6810*/  IABS R10, R8 ;  /* 0x00000008000a7213 */ /* 0x000fe20000000000 */
[----:B------:R-:W-:Y:S01]  /*6820*/  IMAD.IADD R8, R251, 0x1, -R5 ;  /* 0x00000001fb087824 */ /* 0x000fe200078e0a05 */
[C---:B------:R-:W-:Y:S02]  /*6830*/  ISETP.LT.OR P2, PT, R5.reuse, R247, P2 ;  /* 0x000000f70500720c */ /* 0x040fe40001741670 */
[C---:B------:R-:W-:Y:S01]  /*6840*/  ISETP.LT.OR P6, PT, R5.reuse, R246, P6 ;  /* 0x000000f60500720c */ /* 0x040fe200037c1670 */
[----:B------:R-:W1:Y:S01]  /*6850*/  MUFU.TANH R15, R80 ;  /* 0x00000050000f7308 */ /* 0x000e620000002400 */
[----:B------:R-:W-:-:S02]  /*6860*/  ISETP.LT.OR P5, PT, R5, R245, P5 ;  /* 0x000000f50500720c */ /* 0x000fc40002fa1670 */
[----:B------:R-:W-:Y:S02]  /*6870*/  ISETP.LT.OR P3, PT, R5, R244, P3 ;  /* 0x000000f40500720c */ /* 0x000fe40001f61670 */
[----:B------:R-:W-:Y:S02]  /*6880*/  IABS R7, R7 ;  /* 0x0000000700077213 */ /* 0x000fe40000000000 */
[----:B------:R-:W-:Y:S01]  /*6890*/  IABS R5, R9 ;  /* 0x0000000900057213 */ /* 0x000fe20000000000 */
[----:B------:R-:W1:Y:S01]  /*68a0*/  MUFU.TANH R21, R81 ;  /* 0x0000005100157308 */ /* 0x000e620000002400 */
        /* <DEDUP_REMOVED lines=11> */
[----:B--2---:R-:W-:Y:S01]  /*6960*/  FSEL R30, R13, -INF , !P1 ;  /* 0xff8000000d1e7808 */ /* 0x004fe20004800000 */
[----:B------:R-:W-:-:S02]  /*6970*/  IMAD.IADD R8, R248, 0x1, -R6 ;  /* 0x00000001f8087824 */ /* 0x000fc400078e0a06 */
[----:B-----5:R-:W-:Y:S01]  /*6980*/  FFMA.FTZ R16, R9, -UR19, R18 ;  /* 0x8000001309107c23 */ /* 0x020fe20008010012 */
        /* <DEDUP_REMOVED lines=27> */
[----:B-1----:R-:W-:Y:S01]  /*6b40*/  FFMA.FTZ R15, R5, -UR19, R15 ;  /* 0x80000013050f7c23 */ /* 0x002fe2000801000f */
        /* <DEDUP_REMOVED lines=18> */
[----:B------:R-:W1:Y:S01]  /*6c70*/  MUFU.TANH R19, R85 ;  /* 0x0000005500137308 */ /* 0x000e620000002400 */
[----:B------:R-:W-:Y:S02]  /*6c80*/  ISETP.GE.AND P1, PT, R5, R252, PT ;  /* 0x000000fc0500720c */ /* 0x000fe40003f26270 */
[----:B------:R-:W-:Y:S01]  /*6c90*/  IABS R10, R8 ;  /* 0x00000008000a7213 */ /* 0x000fe20000000000 */
[----:B------:R-:W-:Y:S01]  /*6ca0*/  IMAD.IADD R8, R251, 0x1, -R5 ;  /* 0x00000001fb087824 */ /* 0x000fe200078e0a05 */
[C---:B------:R-:W-:Y:S02]  /*6cb0*/  ISETP.LT.OR P6, PT, R5.reuse, R247, P6 ;  /* 0x000000f70500720c */ /* 0x040fe400037c1670 */
[C---:B------:R-:W-:Y:S01]  /*6cc0*/  ISETP.LT.OR P5, PT, R5.reuse, R246, P5 ;  /* 0x000000f60500720c */ /* 0x040fe20002fa1670 */
[----:B------:R-:W2:Y:S01]  /*6cd0*/  MUFU.TANH R16, R87 ;  /* 0x0000005700107308 */ /* 0x000ea20000002400 */
[----:B------:R-:W-:-:S02]  /*6ce0*/  ISETP.LT.OR P3, PT, R5, R245, P3 ;  /* 0x000000f50500720c */ /* 0x000fc40001f61670 */
[----:B------:R-:W-:Y:S02]  /*6cf0*/  ISETP.LT.OR P1, PT, R5, R244, P1 ;  /* 0x000000f40500720c */ /* 0x000fe40000f21670 */
[----:B------:R-:W-:Y:S02]  /*6d00*/  IABS R7, R7 ;  /* 0x0000000700077213 */ /* 0x000fe40000000000 */
        /* <DEDUP_REMOVED lines=15> */
[----:B-1----:R-:W-:Y:S01]  /*6e00*/  FFMA.FTZ R17, R9, -UR19, R19 ;  /* 0x8000001309117c23 */ /* 0x002fe20008010013 */
        /* <DEDUP_REMOVED lines=27> */
[----:B--2---:R-:W-:Y:S01]  /*6fc0*/  FFMA.FTZ R16, R5, -UR19, R16 ;  /* 0x8000001305107c23 */ /* 0x004fe20008010010 */
[----:B------:R-:W-:Y:S01]  /*6fd0*/  VIADD R5, R3, 0x28 ;  /* 0x0000002803057836 */ /* 0x000fe20000000000 */
[----:B------:R-:W-:Y:S01]  /*6fe0*/  I2FP.F32.S32 R9, R9 ;  /* 0x0000000900097245 */ /* 0x000fe20000201400 */
[----:B-----5:R-:W-:Y:S01]  /*6ff0*/  FFMA.FTZ R11, R10, -UR19, R22 ;  /* 0x800000130a0b7c23 */ /* 0x020fe20008010016 */
        /* <DEDUP_REMOVED lines=82> */
[----:B------:R-:W1:Y:S01]  /*7520*/  MUFU.TANH R20, R101 ;  /* 0x0000006500147308 */ /* 0x000e620000002400 */
[----:B------:R-:W-:Y:S02]  /*7530*/  FSEL R176, R11, -INF , !P4 ;  /* 0xff8000000bb07808 */ /* 0x000fe40006000000 */
[C---:B------:R-:W-:Y:S02]  /*7540*/  ISETP.GE.AND P3, PT, R5.reuse, R109, PT ;  /* 0x0000006d0500720c */ /* 0x040fe40003f66270 */
[----:B------:R-:W-:-:S02]  /*7550*/  ISETP.GE.AND P1, PT, R5, R108, PT ;  /* 0x0000006c0500720c */ /* 0x000fc40003f26270 */
[C---:B------:R-:W-:Y:S01]  /*7560*/  ISETP.GE.AND P0, PT, R5.reuse, R107, PT ;  /* 0x0000006b0500720c */ /* 0x040fe20003f06270 */
[----:B------:R-:W2:Y:S01]  /*7570*/  MUFU.TANH R15, R68 ;  /* 0x00000044000f7308 */ /* 0x000ea20000002400 */
[----:B------:R-:W-:Y:S02]  /*7580*/  ISETP.GE.AND P4, PT, R5, R252, PT ;  /* 0x000000fc0500720c */ /* 0x000fe40003f86270 */
[----:B------:R-:W-:Y:S01]  /*7590*/  IABS R10, R8 ;  /* 0x00000008000a7213 */ /* 0x000fe20000000000 */
[----:B------:R-:W-:Y:S01]  /*75a0*/  IMAD.IADD R8, R251, 0x1, -R5 ;  /* 0x00000001fb087824 */ /* 0x000fe200078e0a05 */
[C---:B------:R-:W-:Y:S02]  /*75b0*/  ISETP.LT.OR P3, PT, R5.reuse, R247, P3 ;  /* 0x000000f70500720c */ /* 0x040fe40001f61670 */
[C---:B------:R-:W-:Y:S01]  /*75c0*/  ISETP.LT.OR P1, PT, R5.reuse, R246, P1 ;  /* 0x000000f60500720c */ /* 0x040fe20000f21670 */
[----:B------:R-:W5:Y:S01]  /*75d0*/  MUFU.TANH R12, R70 ;  /* 0x00000046000c7308 */ /* 0x000f620000002400 */
[----:B------:R-:W-:-:S02]  /*75e0*/  ISETP.LT.OR P0, PT, R5, R245, P0 ;  /* 0x000000f50500720c */ /* 0x000fc40000701670 */
[----:B------:R-:W-:Y:S02]  /*75f0*/  ISETP.LT.OR P4, PT, R5, R244, P4 ;  /* 0x000000f40500720c */ /* 0x000fe40002781670 */
[----:B------:R-:W-:Y:S02]  /*7600*/  IABS R7, R7 ;  /* 0x0000000700077213 */ /* 0x000fe40000000000 */
[----:B------:R-:W-:Y:S01]  /*7610*/  IABS R5, R9 ;  /* 0x0000000900057213 */ /* 0x000fe20000000000 */
[----:B------:R-:W5:Y:S01]  /*7620*/  MUFU.TANH R22, R102 ;  /* 0x0000006600167308 */ /* 0x000f620000002400 */
[----:B------:R-:W-:Y:S01]  /*7630*/  I2FP.F32.S32 R6, R6 ;  /* 0x0000000600067245 */ /* 0x000fe20000201400 */
[----:B------:R-:W-:Y:S01]  /*7640*/  IMAD.MOV.U32 R9, RZ, RZ, R7 ;  /* 0x000000ffff097224 */ /* 0x000fe200078e0007 */
[----:B------:R-:W-:Y:S01]  /*7650*/  IABS R8, R8 ;  /* 0x0000000800087213 */ /* 0x000fe20000000000 */
[----:B------:R-:W-:Y:S01]  /*7660*/  IMAD.MOV.U32 R7, RZ, RZ, R5 ;  /* 0x000000ffff077224 */ /* 0x000fe200078e0005 */
[----:B------:R-:W-:Y:S01]  /*7670*/  I2FP.F32.S32 R10, R10 ;  /* 0x0000000a000a7245 */ /* 0x000fe20000201400 */
[----:B---3--:R-:W-:Y:S01]  /*7680*/  FFMA.FTZ R13, R6, -UR19, R13 ;  /* 0x80000013060d7c23 */ /* 0x008fe2000801000d */
[----:B------:R-:W-:Y:S01]  /*7690*/  VIADD R6, R3, 0x31 ;  /* 0x0000003103067836 */ /* 0x000fe20000000000 */
[----:B------:R-:W-:Y:S01]  /*76a0*/  I2FP.F32.S32 R9, R9 ;  /* 0x0000000900097245 */ /* 0x000fe20000201400 */
[----:B------:R-:W-:Y:S01]  /*76b0*/  IMAD.MOV.U32 R5, RZ, RZ, R8 ;  /* 0x000000ffff057224 */ /* 0x000fe200078e0008 */
[----:B------:R-:W-:Y:S01]  /*76c0*/  I2FP.F32.S32 R7, R7 ;  /* 0x0000000700077245 */ /* 0x000fe20000201400 */
[----:B----4-:R-:W-:Y:S01]  /*76d0*/  FFMA.FTZ R10, R10, -UR19, R21 ;  /* 0x800000130a0a7c23 */ /* 0x010fe20008010015 */
[----:B------:R-:W-:-:S02]  /*76e0*/  IMAD.IADD R8, R248, 0x1, -R6 ;  /* 0x00000001f8087824 */ /* 0x000fc400078e0a06 */
[----:B-1----:R-:W-:Y:S01]  /*76f0*/  FFMA.FTZ R14, R9, -UR19, R20 ;  /* 0x80000013090e7c23 */ /* 0x002fe20008010014 */
[----:B------:R-:W-:Y:S01]  /*7700*/  FSEL R157, R16, -INF , !P2 ;  /* 0xff800000109d7808 */ /* 0x000fe20005000000 */
[----:B--2---:R-:W-:Y:S01]  /*7710*/  FFMA.FTZ R15, R7, -UR19, R15 ;  /* 0x80000013070f7c23 */ /* 0x004fe2000801000f */
[--C-:B------:R-:W-:Y:S01]  /*7720*/  IMAD.IADD R7, R250, 0x1, -R6.reuse ;  /* 0x00000001fa077824 */ /* 0x100fe200078e0a06 */
[----:B------:R-:W-:Y:S01]  /*7730*/  IABS R9, R8 ;  /* 0x0000000800097213 */ /* 0x000fe20000000000 */
[--C-:B------:R-:W-:Y:S01]  /*7740*/  IMAD.IADD R8, R249, 0x1, -R6.reuse ;  /* 0x00000001f9087824 */ /* 0x100fe200078e0a06 */
[----:B------:R-:W-:Y:S01]  /*7750*/  FSEL R159, R18, -INF , !P6 ;  /* 0xff800000129f7808 */ /* 0x000fe20007000000 */
[----:B------:R-:W-:Y:S01]  /*7760*/  IMAD.IADD R11, R251, 0x1, -R6 ;  /* 0x00000001fb0b7824 */ /* 0x000fe200078e0a06 */
[----:B------:R-:W-:Y:S01]  /*7770*/  FSEL R177, R13, -INF , !P5 ;  /* 0xff8000000db17808 */ /* 0x000fe20006800000 */
[----:B------:R-:W1:Y:S01]  /*7780*/  MUFU.TANH R17, R69 ;  /* 0x0000004500117308 */ /* 0x000e620000002400 */
[----:B------:R-:W-:Y:S01]  /*7790*/  FSEL R158, R10, -INF , !P3 ;  /* 0xff8000000a9e7808 */ /* 0x000fe20005800000 */
[----:B------:R-:W-:Y:S01]  /*77a0*/  IMAD.MOV.U32 R10, RZ, RZ, R9 ;  /* 0x000000ffff0a7224 */ /* 0x000fe200078e0009 */
[----:B------:R-:W-:-:S02]  /*77b0*/  ISETP.GE.AND P2, PT, R6, R109, PT ;  /* 0x0000006d0600720c */ /* 0x000fc40003f46270 */
[C---:B------:R-:W-:Y:S02]  /*77c0*/  ISETP.GE.AND P6, PT, R6.reuse, R108, PT ;  /* 0x0000006c0600720c */ /* 0x040fe40003fc6270 */
[C---:B------:R-:W-:Y:S01]  /*77d0*/  ISETP.GE.AND P5, PT, R6.reuse, R107, PT ;  /* 0x0000006b0600720c */ /* 0x040fe20003fa6270 */
[----:B------:R-:W2:Y:S01]  /*77e0*/  MUFU.TANH R16, R71 ;  /* 0x0000004700107308 */ /* 0x000ea20000002400 */
[C---:B------:R-:W-:Y:S02]  /*77f0*/  ISETP.GE.AND P3, PT, R6.reuse, R252, PT ;  /* 0x000000fc0600720c */ /* 0x040fe40003f66270 */
[C---:B------:R-:W-:Y:S02]  /*7800*/  ISETP.LT.OR P2, PT, R6.reuse, R247, P2 ;  /* 0x000000f70600720c */ /* 0x040fe40001741670 */
[C---:B------:R-:W-:Y:S02]  /*7810*/  ISETP.LT.OR P6, PT, R6.reuse, R246, P6 ;  /* 0x000000f60600720c */ /* 0x040fe400037c1670 */
[C---:B------:R-:W-:Y:S01]  /*7820*/  ISETP.LT.OR P5, PT, R6.reuse, R245, P5 ;  /* 0x000000f50600720c */ /* 0x040fe20002fa1670 */
[----:B------:R-:W3:Y:S01]  /*7830*/  MUFU.TANH R19, R103 ;  /* 0x0000006700137308 */ /* 0x000ee20000002400 */
[----:B------:R-:W-:Y:S01]  /*7840*/  BAR.SYNC.DEFER_BLOCKING 0x0 ;  /* 0x0000000000007b1d */ /* 0x000fe20000010000 */
[----:B------:R-:W-:-:S02]  /*7850*/  ISETP.LT.OR P3, PT, R6, R244, P3 ;  /* 0x000000f40600720c */ /* 0x000fc40001f61670 */
[----:B------:R-:W-:Y:S02]  /*7860*/  IABS R7, R7 ;  /* 0x0000000700077213 */ /* 0x000fe40000000000 */
[----:B------:R-:W-:Y:S02]  /*7870*/  IABS R6, R8 ;  /* 0x0000000800067213 */ /* 0x000fe40000000000 */
[----:B------:R-:W-:Y:S01]  /*7880*/  I2FP.F32.S32 R5, R5 ;  /* 0x0000000500057245 */ /* 0x000fe20000201400 */
[----:B------:R-:W-:Y:S01]  /*7890*/  IMAD.MOV.U32 R9, RZ, RZ, R7 ;  /* 0x000000ffff097224 */ /* 0x000fe200078e0007 */
[----:B------:R-:W-:Y:S01]  /*78a0*/  IABS R8, R11 ;  /* 0x0000000b00087213 */ /* 0x000fe20000000000 */
[----:B------:R-:W-:Y:S01]  /*78b0*/  IMAD.MOV.U32 R7, RZ, RZ, R6 ;  /* 0x000000ffff077224 */ /* 0x000fe200078e0006 */
[----:B------:R-:W-:Y:S01]  /*78c0*/  I2FP.F32.S32 R10, R10 ;  /* 0x0000000a000a7245 */ /* 0x000fe20000201400 */
[----:B-----5:R-:W-:Y:S01]  /*78d0*/  FFMA.FTZ R12, R5, -UR19, R12 ;  /* 0x80000013050c7c23 */ /* 0x020fe2000801000c */
[----:B------:R-:W-:Y:S01]  /*78e0*/  VIADD R5, R3, 0x38 ;  /* 0x0000003803057836 */ /* 0x000fe20000000000 */
[----:B------:R-:W-:Y:S01]  /*78f0*/  FSEL R154, R14, -INF , !P1 ;  /* 0xff8000000e9a7808 */ /* 0x000fe20004800000 */
[----:B------:R-:W-:Y:S01]  /*7900*/  IMAD.MOV.U32 R6, RZ, RZ, R8 ;  /* 0x000000ffff067224 */ /* 0x000fe200078e0008 */
[----:B------:R-:W-:Y:S01]  /*7910*/  I2FP.F32.S32 R8, R7 ;  /* 0x0000000700087245 */ /* 0x000fe20000201400 */
[----:B------:R-:W-:Y:S01]  /*7920*/  FFMA.FTZ R10, R10, -UR19, R22 ;  /* 0x800000130a0a7c23 */ /* 0x000fe20008010016 */
[----:B------:R-:W-:Y:S01]  /*7930*/  IMAD.IADD R7, R248, 0x1, -R5 ;  /* 0x00000001f8077824 */ /* 0x000fe200078e0a05 */
[----:B------:R-:W-:Y:S01]  /*7940*/  FSEL R155, R15, -INF , !P0 ;  /* 0xff8000000f9b7808 */ /* 0x000fe20004000000 */
[----:B------:R-:W4:Y:S01]  /*7950*/  MUFU.TANH R18, R64 ;  /* 0x0000004000127308 */ /* 0x000f220000002400 */
[----:B------:R-:W-:Y:S01]  /*7960*/  I2FP.F32.S32 R6, R6 ;  /* 0x0000000600067245 */ /* 0x000fe20000201400 */
[----:B-1----:R-:W-:Y:S01]  /*7970*/  FFMA.FTZ R17, R8, -UR19, R17 ;  /* 0x8000001308117c23 */ /* 0x002fe20008010011 */
[----:B------:R-:W-:Y:S01]  /*7980*/  IABS R8, R7 ;  /* 0x0000000700087213 */ /* 0x000fe20000000000 */
[--C-:B------:R-:W-:Y:S01]  /*7990*/  IMAD.IADD R7, R249, 0x1, -R5.reuse ;  /* 0x00000001f9077824 */ /* 0x100fe200078e0a05 */
[----:B------:R-:W-:Y:S01]  /*79a0*/  FSEL R156, R12, -INF , !P4 ;  /* 0xff8000000c9c7808 */ /* 0x000fe20006000000 */
[----:B--2---:R-:W-:Y:S01]  /*79b0*/  FFMA.FTZ R16, R6, -UR19, R16 ;  /* 0x8000001306107c23 */ /* 0x004fe20008010010 */
[----:B------:R-:W-:Y:S01]  /*79c0*/  FSEL R153, R10, -INF , !P2 ;  /* 0xff8000000a997808 */ /* 0x000fe20005000000 */
[--C-:B------:R-:W-:Y:S01]  /*79d0*/  IMAD.IADD R6, R250, 0x1, -R5.reuse ;  /* 0x00000001fa067824 */ /* 0x100fe200078e0a05 */
[----:B------:R-:W-:Y:S01]  /*79e0*/  ISETP.GE.AND P1, PT, R5, R109, PT ;  /* 0x0000006d0500720c */ /* 0x000fe20003f26270 */
[----:B------:R-:W-:Y:S01]  /*79f0*/  IMAD.IADD R10, R251, 0x1, -R5 ;  /* 0x00000001fb0a7824 */ /* 0x000fe200078e0a05 */
[C---:B------:R-:W-:Y:S01]  /*7a00*/  ISETP.GE.AND P0, PT, R5.reuse, R108, PT ;  /* 0x0000006c0500720c */ /* 0x040fe20003f06270 */
[----:B------:R-:W-:Y:S01]  /*7a10*/  MUFU.TANH R12, R66 ;  /* 0x00000042000c7308 */ /* 0x000fe20000002400 */
[----:B------:R-:W-:Y:S01]  /*7a20*/  ISETP.GE.AND P4, PT, R5, R107, PT ;  /* 0x0000006b0500720c */ /* 0x000fe20003f86270 */
[----:B------:R-:W-:Y:S01]  /*7a30*/  VIADD R3, R3, 0x39 ;  /* 0x0000003903037836 */ /* 0x000fe20000000000 */
[----:B------:R-:W-:-:S02]  /*7a40*/  ISETP.GE.AND P2, PT, R5, R252, PT ;  /* 0x000000fc0500720c */ /* 0x000fc40003f46270 */
[----:B------:R-:W-:Y:S02]  /*7a50*/  I2FP.F32.S32 R9, R9 ;  /* 0x0000000900097245 */ /* 0x000fe40000201400 */
[C---:B------:R-:W-:Y:S01]  /*7a60*/  ISETP.LT.OR P1, PT, R5.reuse, R247, P1 ;  /* 0x000000f70500720c */ /* 0x040fe20000f21670 */
[----:B------:R-:W1:Y:S01]  /*7a70*/  MUFU.TANH R14, R104 ;  /* 0x00000068000e7308 */ /* 0x000e620000002400 */
[----:B------:R-:W-:Y:S01]  /*7a80*/  ISETP.LT.OR P0, PT, R5, R246, P0 ;  /* 0x000000f60500720c */ /* 0x000fe20000701670 */
[----:B---3--:R-:W-:Y:S01]  /*7a90*/  FFMA.FTZ R13, R9, -UR19, R19 ;  /* 0x80000013090d7c23 */ /* 0x008fe20008010013 */
[C---:B------:R-:W-:Y:S01]  /*7aa0*/  ISETP.LT.OR P4, PT, R5.reuse, R245, P4 ;  /* 0x000000f50500720c */ /* 0x040fe20002781670 */
[----:B------:R-:W-:Y:S01]  /*7ab0*/  IMAD.MOV.U32 R9, RZ, RZ, R8 ;  /* 0x000000ffff097224 */ /* 0x000fe200078e0008 */
[----:B------:R-:W-:Y:S02]  /*7ac0*/  ISETP.LT.OR P2, PT, R5, R244, P2 ;  /* 0x000000f40500720c */ /* 0x000fe40001741670 */
[----:B------:R-:W-:Y:S01]  /*7ad0*/  IABS R6, R6 ;  /* 0x0000000600067213 */ /* 0x000fe20000000000 */
[----:B------:R-:W2:Y:S01]  /*7ae0*/  MUFU.TANH R11, R65 ;  /* 0x00000041000b7308 */ /* 0x000ea20000002400 */
[----:B------:R-:W-:-:S02]  /*7af0*/  IABS R5, R7 ;  /* 0x0000000700057213 */ /* 0x000fc40000000000 */
[----:B------:R-:W-:Y:S01]  /*7b00*/  IABS R7, R10 ;  /* 0x0000000a00077213 */ /* 0x000fe20000000000 */
[----:B------:R-:W-:Y:S01]  /*7b10*/  IMAD.MOV.U32 R8, RZ, RZ, R6 ;  /* 0x000000ffff087224 */ /* 0x000fe200078e0006 */
[----:B------:R-:W-:Y:S02]  /*7b20*/  I2FP.F32.S32 R9, R9 ;  /* 0x0000000900097245 */ /* 0x000fe40000201400 */
[----:B------:R-:W-:Y:S01]  /*7b30*/  FSEL R150, R13, -INF , !P6 ;  /* 0xff8000000d967808 */ /* 0x000fe20007000000 */
[----:B------:R-:W-:Y:S01]  /*7b40*/  IMAD.MOV.U32 R6, RZ, RZ, R7 ;  /* 0x000000ffff067224 */ /* 0x000fe200078e0007 */
[----:B------:R-:W-:Y:S01]  /*7b50*/  I2FP.F32.S32 R7, R5 ;  /* 0x0000000500077245 */ /* 0x000fe20000201400 */
[----:B----4-:R-:W-:Y:S01]  /*7b60*/  FFMA.FTZ R10, R9, -UR19, R18 ;  /* 0x80000013090a7c23 */ /* 0x010fe20008010012 */
[----:B------:R-:W-:Y:S01]  /*7b70*/  FSEL R151, R17, -INF , !P5 ;  /* 0xff80000011977808 */ /* 0x000fe20006800000 */
[--C-:B------:R-:W-:Y:S01]  /*7b80*/  IMAD.IADD R9, R249, 0x1, -R3.reuse ;  /* 0x00000001f9097824 */ /* 0x100fe200078e0a03 */
[----:B------:R-:W-:Y:S01]  /*7b90*/  I2FP.F32.S32 R5, R6 ;  /* 0x0000000600057245 */ /* 0x000fe20000201400 */
[----:B------:R-:W-:-:S02]  /*7ba0*/  IMAD.IADD R6, R248, 0x1, -R3 ;  /* 0x00000001f8067824 */ /* 0x000fc400078e0a03 */
[----:B-1----:R-:W-:Y:S01]  /*7bb0*/  FFMA.FTZ R14, R7, -UR19, R14 ;  /* 0x80000013070e7c23 */ /* 0x002fe2000801000e */
[----:B------:R-:W-:Y:S01]  /*7bc0*/  IMAD.IADD R7, R250, 0x1, -R3 ;  /* 0x00000001fa077824 */ /* 0x000fe200078e0a03 */
[----:B------:R-:W-:Y:S01]  /*7bd0*/  FSEL R152, R16, -INF , !P3 ;  /* 0xff80000010987808 */ /* 0x000fe20005800000 */
[----:B------:R-:W-:Y:S01]  /*7be0*/  FFMA.FTZ R12, R5, -UR19, R12 ;  /* 0x80000013050c7c23 */ /* 0x000fe2000801000c */
[----:B------:R-:W-:Y:S01]  /*7bf0*/  IABS R5, R6 ;  /* 0x0000000600057213 */ /* 0x000fe20000000000 */
[----:B------:R-:W1:Y:S01]  /*7c00*/  MUFU.TANH R15, R67 ;  /* 0x00000043000f7308 */ /* 0x000e620000002400 */
[----:B------:R-:W-:Y:S02]  /*7c10*/  FSEL R149, R10, -INF , !P1 ;  /* 0xff8000000a957808 */ /* 0x000fe40004800000 */
[C---:B------:R-:W-:Y:S01]  /*7c20*/  ISETP.GE.AND P6, PT, R3.reuse, R109, PT ;  /* 0x0000006d0300720c */ /* 0x040fe20003fc6270 */
[----:B------:R-:W-:Y:S01]  /*7c30*/  IMAD.MOV.U32 R6, RZ, RZ, R5 ;  /* 0x000000ffff067224 */ /* 0x000fe200078e0005 */
[----:B------:R-:W-:-:S02]  /*7c40*/  ISETP.GE.AND P5, PT, R3, R108, PT ;  /* 0x0000006c0300720c */ /* 0x000fc40003fa6270 */
[C---:B------:R-:W-:Y:S01]  /*7c50*/  ISETP.GE.AND P3, PT, R3.reuse, R107, PT ;  /* 0x0000006b0300720c */ /* 0x040fe20003f66270 */
[----:B------:R-:W3:Y:S01]  /*7c60*/  MUFU.TANH R13, R72 ;  /* 0x00000048000d7308 */ /* 0x000ee20000002400 */
[----:B------:R-:W-:Y:S02]  /*7c70*/  ISETP.GE.AND P1, PT, R3, R252, PT ;  /* 0x000000fc0300720c */ /* 0x000fe40003f26270 */
[----:B------:R-:W-:Y:S02]  /*7c80*/  I2FP.F32.S32 R8, R8 ;  /* 0x0000000800087245 */ /* 0x000fe40000201400 */
[----:B------:R-:W-:Y:S01]  /*7c90*/  IABS R5, R7 ;  /* 0x0000000700057213 */ /* 0x000fe20000000000 */
[----:B------:R-:W-:Y:S01]  /*7ca0*/  IMAD.IADD R7, R251, 0x1, -R3 ;  /* 0x00000001fb077824 */ /* 0x000fe200078e0a03 */
[C---:B------:R-:W-:Y:S01]  /*7cb0*/  ISETP.LT.OR P6, PT, R3.reuse, R247, P6 ;  /* 0x000000f70300720c */ /* 0x040fe200037c1670 */
[----:B--2---:R-:W-:Y:S01]  /*7cc0*/  FFMA.FTZ R11, R8, -UR19, R11 ;  /* 0x80000013080b7c23 */ /* 0x004fe2000801000b */
[C---:B------:R-:W-:Y:S01]  /*7cd0*/  ISETP.LT.OR P5, PT, R3.reuse, R246, P5 ;  /* 0x000000f60300720c */ /* 0x040fe20002fa1670 */
[----:B------:R-:W2:Y:S01]  /*7ce0*/  MUFU.TANH R10, R105 ;  /* 0x00000069000a7308 */ /* 0x000ea20000002400 */
[----:B------:R-:W-:-:S02]  /*7cf0*/  ISETP.LT.OR P3, PT, R3, R245, P3 ;  /* 0x000000f50300720c */ /* 0x000fc40001f61670 */
[----:B------:R-:W-:Y:S02]  /*7d00*/  ISETP.LT.OR P1, PT, R3, R244, P1 ;  /* 0x000000f40300720c */ /* 0x000fe40000f21670 */
[----:B------:R-:W-:Y:S02]  /*7d10*/  IABS R3, R9 ;  /* 0x0000000900037213 */ /* 0x000fe40000000000 */
[----:B------:R-:W-:Y:S01]  /*7d20*/  I2FP.F32.S32 R8, R6 ;  /* 0x0000000600087245 */ /* 0x000fe20000201400 */
[----:B------:R-:W4:Y:S01]  /*7d30*/  MUFU.TANH R9, R106 ;  /* 0x0000006a00097308 */ /* 0x000f220000002400 */
[----:B------:R-:W-:Y:S02]  /*7d40*/  IABS R6, R7 ;  /* 0x0000000700067213 */ /* 0x000fe40000000000 */
[----:B------:R-:W-:Y:S01]  /*7d50*/  I2FP.F32.S32 R7, R5 ;  /* 0x0000000500077245 */ /* 0x000fe20000201400 */
[----:B------:R-:W-:Y:S01]  /*7d60*/  IMAD.MOV.U32 R5, RZ, RZ, R3 ;  /* 0x000000ffff057224 */ /* 0x000fe200078e0003 */
[----:B------:R-:W-:Y:S01]  /*7d70*/  FSEL R144, R11, -INF , !P0 ;  /* 0xff8000000b907808 */ /* 0x000fe20004000000 */
[----:B------:R-:W-:Y:S01]  /*7d80*/  IMAD.MOV.U32 R3, RZ, RZ, R6 ;  /* 0x000000ffff037224 */ /* 0x000fe200078e0006 */
[----:B------:R-:W-:Y:S01]  /*7d90*/  PLOP3.LUT P0, PT, PT, PT, UP0, 0x80, 0x0 ;  /* 0x000000000000781c */ /* 0x000fe20003f0f008 */
[----:B-1----:R-:W-:Y:S01]  /*7da0*/  FFMA.FTZ R8, R8, -UR19, R15 ;  /* 0x8000001308087c23 */ /* 0x002fe2000801000f */
[----:B------:R-:W-:Y:S01]  /*7db0*/  I2FP.F32.S32 R5, R5 ;  /* 0x0000000500057245 */ /* 0x000fe20000201400 */
[----:B---3--:R-:W-:Y:S01]  /*7dc0*/  FFMA.FTZ R7, R7, -UR19, R13 ;  /* 0x8000001307077c23 */ /* 0x008fe2000801000d */
[----:B------:R-:W-:-:S02]  /*7dd0*/  I2FP.F32.S32 R3, R3 ;  /* 0x0000000300037245 */ /* 0x000fc40000201400 */
[----:B------:R-:W-:Y:S01]  /*7de0*/  FSEL R146, R14, -INF , !P4 ;  /* 0xff8000000e927808 */ /* 0x000fe20006000000 */
[----:B--2---:R-:W-:Y:S01]  /*7df0*/  FFMA.FTZ R5, R5, -UR19, R10 ;  /* 0x8000001305057c23 */ /* 0x004fe2000801000a */
[----:B------:R-:W-:Y:S01]  /*7e00*/  FSEL R148, R12, -INF , !P2 ;  /* 0xff8000000c947808 */ /* 0x000fe20005000000 */
[----:B----4-:R-:W-:Y:S01]  /*7e10*/  FFMA.FTZ R3, R3, -UR19, R9 ;  /* 0x8000001303037c23 */ /* 0x010fe20008010009 */
[----:B------:R-:W-:Y:S02]  /*7e20*/  FSEL R138, R8, -INF , !P6 ;  /* 0xff800000088a7808 */ /* 0x000fe40007000000 */
[----:B------:R-:W-:Y:S02]  /*7e30*/  FSEL R139, R7, -INF , !P5 ;  /* 0xff800000078b7808 */ /* 0x000fe40006800000 */
[----:B------:R-:W-:Y:S02]  /*7e40*/  FSEL R145, R5, -INF , !P3 ;  /* 0xff80000005917808 */ /* 0x000fe40005800000 */
[----:B------:R-:W-:Y:S01]  /*7e50*/  FSEL R147, R3, -INF , !P1 ;  /* 0xff80000003937808 */ /* 0x000fe20004800000 */
[----:B------:R-:W-:Y:S06]  /*7e60*/  @!P0 BRA `(.L_x_997) ;  /* 0x00000004004c8947 */ /* 0x000fec0003800000 */
        /* <DEDUP_REMOVED lines=81> */
.L_x_999:
[----:B------:R-:W-:Y:S05]  /*8380*/  BSYNC B0 ;  /* 0x0000000000007941 */ /* 0x000fea0003800000 */
.L_x_998:
[----:B------:R-:W0:Y:S02]  /*8390*/  LDGDEPBAR ;  /* 0x00000000000079af */ /* 0x000e240000000000 */
.L_x_997:
        /* <DEDUP_REMOVED lines=41> */
[----:B------:R-:W-:Y:S02]  /*8630*/  IMAD R226, R4, 0x2, R225 ;  /* 0x0000000204e27824 */ /* 0x000fe400078e02e1 */
[----:B------:R-:W-:Y:S01]  /*8640*/  STL [R1+0xa0], R230 ;  /* 0x0000a0e601007387 */ /* 0x000fe20000100800 */
[----:B------:R-:W-:Y:S01]  /*8650*/  FMNMX.FTZ R135, R138, R135, !PT ;  /* 0x000000878a877209 */ /* 0x000fe20007810000 */
[----:B------:R-:W-:Y:S02]  /*8660*/  IMAD R227, R2, 0x2, R226 ;  /* 0x0000000202e37824 */ /* 0x000fe400078e02e2 */
[----:B------:R-:W-:Y:S04]  /*8670*/  STL [R1+0x9c], R229 ;  /* 0x00009ce501007387 */ /* 0x000fe80000100800 */
[----:B------:R-:W3:Y:S04]  /*8680*/  SHFL.BFLY PT, R5, R135, 0x2, 0x1f ;  /* 0x0c401f0087057f89 */ /* 0x000ee800000e0000 */
[----:B------:R-:W-:Y:S04]  /*8690*/  STL [R1+0x98], R224 ;  /* 0x000098e001007387 */ /* 0x000fe80000100800 */
[----:B------:R-:W-:Y:S04]  /*86a0*/  STL [R1+0x94], R137 ;  /* 0x0000948901007387 */ /* 0x000fe80000100800 */
[----:B------:R-:W-:Y:S04]  /*86b0*/  STL [R1+0x90], R136 ;  /* 0x0000908801007387 */ /* 0x000fe80000100800 */
        /* <DEDUP_REMOVED lines=17> */
[----:B------:R-:W3:Y:S03]  /*87d0*/  SHFL.BFLY PT, R7, R134, 0x2, 0x1f ;  /* 0x0c401f0086077f89 */ /* 0x000ee600000e0000 */
        /* <DEDUP_REMOVED lines=8> */
[----:B------:R-:W-:-:S03]  /*8860*/  FMNMX.FTZ R3, R179, R3, !PT ;  /* 0x00000003b3037209 */ /* 0x000fc60007810000 */
[--C-:B------:R-:W-:Y:S01]  /*8870*/  FFMA.FTZ R5, R45, UR10, -R22.reuse ;  /* 0x0000000a2d057c23 */ /* 0x100fe20008010816 */
[----:B---3--:R-:W-:Y:S01]  /*8880*/  FMNMX.FTZ R134, R134, R7, !PT ;  /* 0x0000000786867209 */ /* 0x008fe20007810000 */
[--C-:B------:R-:W-:Y:S02]  /*8890*/  FFMA.FTZ R6, R41, UR10, -R22.reuse ;  /* 0x0000000a29067c23 */ /* 0x100fe40008010816 */
[----:B------:R1:W-:Y:S02]  /*88a0*/  MUFU.EX2 R193, R5 ;  /* 0x0000000500c17308 */ /* 0x0003e40000000800 */
[----:B------:R-:W3:Y:S06]  /*88b0*/  SHFL.BFLY PT, R7, R134, 0x1, 0x1f ;  /* 0x0c201f0086077f89 */ /* 0x000eec00000e0000 */
        /* <DEDUP_REMOVED lines=48> */
[----:B------:R-:W-:Y:S01]  /*8bc0*/  FSETP.NEU.FTZ.AND P1, PT, R133, -INF , PT ;  /* 0xff8000008500780b */ /* 0x000fe20003f3d000 */
        /* <DEDUP_REMOVED lines=22> */
[----:B------:R1:W3:Y:S01]  /*8d30*/  MUFU.EX2 R10, R3 ;  /* 0x00000003000a7308 */ /* 0x0002e20000000800 */
[----:B------:R-:W-:Y:S01]  /*8d40*/  HMMA.16816.F32 R108, R16, R72, RZ ;  /* 0x00000048106c723c */ /* 0x000fe200000018ff */
[----:B--2---:R-:W-:Y:S01]  /*8d50*/  F2FP.F16.F32.PACK_AB R6, R242, R194 ;  /* 0x000000c2f206723e */ /* 0x004fe200000000ff */
[--C-:B-1----:R-:W-:Y:S02]  /*8d60*/  FFMA.FTZ R3, R27, UR10, -R21.reuse ;  /* 0x0000000a1b037c23 */ /* 0x102fe40008010815 */
[----:B------:R-:W-:Y:S03]  /*8d70*/  LDSM.16.MT88.4 R24, [R226+0xc000] ;  /* 0x00c00000e218783b */ /* 0x000fe60000004200 */
[----:B------:R1:W-:Y:S02]  /*8d80*/  MUFU.EX2 R9, R3 ;  /* 0x0000000300097308 */ /* 0x0003e40000000800 */
[----:B-1----:R-:W-:Y:S01]  /*8d90*/  FFMA.FTZ R3, R23, UR10, -R21 ;  /* 0x0000000a17037c23 */ /* 0x002fe20008010815 */
[----:B---3--:R-:W-:-:S05]  /*8da0*/  MOV R23, R10 ;  /* 0x0000000a00177202 */ /* 0x008fca0000000f00 */
[----:B------:R1:W-:Y:S02]  /*8db0*/  MUFU.EX2 R241, R3 ;  /* 0x0000000300f17308 */ /* 0x0003e40000000800 */
[--C-:B-1----:R-:W-:Y:S02]  /*8dc0*/  FFMA.FTZ R3, R55, UR10, -R20.reuse ;  /* 0x0000000a37037c23 */ /* 0x102fe40008010814 */
[----:B------:R-:W1:Y:S04]  /*8dd0*/  LDSM.16.MT88.4 R52, [R228+0xc000] ;  /* 0x00c00000e434783b */ /* 0x000e680000004200 */
[----:B------:R2:W-:Y:S02]  /*8de0*/  MUFU.EX2 R200, R3 ;  /* 0x0000000300c87308 */ /* 0x0005e40000000800 */
[----:B--2---:R-:W-:-:S06]  /*8df0*/  FFMA.FTZ R3, R50, UR10, -R20 ;  /* 0x0000000a32037c23 */ /* 0x004fcc0008010814 */
[----:B------:R2:W3:Y:S02]  /*8e00*/  MUFU.EX2 R203, R3 ;  /* 0x0000000300cb7308 */ /* 0x0004e40000000800 */
[--C-:B--2---:R-:W-:Y:S01]  /*8e10*/  FFMA.FTZ R3, R46, UR10, -R20.reuse ;  /* 0x0000000a2e037c23 */ /* 0x104fe20008010814 */
[----:B---3--:R-:W-:Y:S01]  /*8e20*/  F2FP.F16.F32.PACK_AB R12, R203, R200 ;  /* 0x000000c8cb0c723e */ /* 0x008fe200000000ff */
[----:B------:R-:W-:Y:S01]  /*8e30*/  LDSM.16.MT88.4 R44, [R225+0xc000] ;  /* 0x00c00000e12c783b */ /* 0x000fe20000004200 */
[----:B-1----:R-:W-:Y:S03]  /*8e40*/  HMMA.16816.F32 R140, R16, R52, RZ ;  /* 0x00000034108c723c */ /* 0x002fe600000018ff */
[----:B------:R1:W-:Y:S02]  /*8e50*/  MUFU.EX2 R230, R3 ;  /* 0x0000000300e67308 */ /* 0x0003e40000000800 */
[----:B-1----:R-:W-:-:S06]  /*8e60*/  FFMA.FTZ R3, R42, UR10, -R20 ;  /* 0x0000000a2a037c23 */ /* 0x002fcc0008010814 */
[----:B------:R1:W2:Y:S02]  /*8e70*/  MUFU.EX2 R229, R3 ;  /* 0x0000000300e57308 */ /* 0x0002a40000000800 */
[----:B-1----:R-:W-:Y:S01]  /*8e80*/  FFMA.FTZ R3, R37, UR10, -R20 ;  /* 0x0000000a25037c23 */ /* 0x002fe20008010814 */
[----:B--2---:R-:W-:-:S05]  /*8e90*/  F2FP.F16.F32.PACK_AB R14, R229, R230 ;  /* 0x000000e6e50e723e */ /* 0x004fca00000000ff */
[----:B------:R1:W-:Y:S02]  /*8ea0*/  MUFU.EX2 R7, R3 ;  /* 0x0000000300077308 */ /* 0x0003e40000000800 */
[----:B-1----:R-:W-:-:S06]  /*8eb0*/  FFMA.FTZ R3, R32, UR10, -R20 ;  /* 0x0000000a20037c23 */ /* 0x002fcc0008010814 */
[----:B------:R1:W-:Y:S02]  /*8ec0*/  MUFU.EX2 R201, R3 ;  /* 0x0000000300c97308 */ /* 0x0003e40000000800 */
[----:B-1----:R-:W-:-:S05]  /*8ed0*/  FMUL.FTZ R3, R132, UR10 ;  /* 0x0000000a84037c20 */ /* 0x002fca0008410000 */
[----:B------:R-:W-:-:S05]  /*8ee0*/  FSEL R3, R3, RZ, P1 ;  /* 0x000000ff03037208 */ /* 0x000fca0000800000 */
[--C-:B------:R-:W-:Y:S01]  /*8ef0*/  FFMA.FTZ R0, R51, UR10, -R3.reuse ;  /* 0x0000000a33007c23 */ /* 0x100fe20008010803 */
[--C-:B------:R-:W-:Y:S02]  /*8f00*/  FFMA.FTZ R5, R57, UR10, -R3.reuse ;  /* 0x0000000a39057c23 */ /* 0x100fe40008010803 */
[----:B------:R-:W-:Y:S01]  /*8f10*/  HMMA.16816.F32 R56, R16, R24, RZ ;  /* 0x000000181038723c */ /* 0x000fe200000018ff */
[----:B------:R1:W-:Y:S08]  /*8f20*/  MUFU.EX2 R234, R0 ;  /* 0x0000000000ea7308 */ /* 0x0003f00000000800 */
[----:B------:R-:W2:Y:S01]  /*8f30*/  MUFU.EX2 R233, R5 ;  /* 0x0000000500e97308 */ /* 0x000ea20000000800 */
[----:B-1----:R-:W-:-:S07]  /*8f40*/  FFMA.FTZ R0, R49, UR10, -R3 ;  /* 0x0000000a31007c23 */ /* 0x002fce0008010803 */
[----:B------:R1:W-:Y:S01]  /*8f50*/  MUFU.EX2 R136, R0 ;  /* 0x0000000000887308 */ /* 0x0003e20000000800 */
[----:B--2---:R-:W-:Y:S01]  /*8f60*/  F2FP.F16.F32.PACK_AB R13, R234, R233 ;  /* 0x000000e9ea0d723e */ /* 0x004fe200000000ff */
[--C-:B-1----:R-:W-:Y:S02]  /*8f70*/  FFMA.FTZ R0, R48, UR10, -R3.reuse ;  /* 0x0000000a30007c23 */ /* 0x102fe40008010803 */
[----:B------:R-:W1:Y:S04]  /*8f80*/  LDSM.16.MT88.4 R48, [R227+0xc000] ;  /* 0x00c00000e330783b */ /* 0x000e680000004200 */
[----:B------:R2:W3:Y:S02]  /*8f90*/  MUFU.EX2 R240, R0 ;  /* 0x0000000000f07308 */ /* 0x0004e40000000800 */
[----:B--2---:R-:W-:Y:S01]  /*8fa0*/  FFMA.FTZ R0, R40, UR10, -R3 ;  /* 0x0000000a28007c23 */ /* 0x004fe20008010803 */
[----:B---3--:R-:W-:Y:S01]  /*8fb0*/  F2FP.F16.F32.PACK_AB R15, R240, R136 ;  /* 0x00000088f00f723e */ /* 0x008fe200000000ff */
[----:B------:R-:W-:Y:S04]  /*8fc0*/  LDSM.16.MT88.4 R40, [R228+0xc800] ;  /* 0x00c80000e428783b */ /* 0x000fe80000004200 */
[----:B------:R2:W-:Y:S02]  /*8fd0*/  MUFU.EX2 R237, R0 ;  /* 0x0000000000ed7308 */ /* 0x0005e40000000800 */
[C---:B------:R-:W-:Y:S06]  /*8fe0*/  HMMA.16816.F32 R68, R12.reuse, R24, RZ ;  /* 0x000000180c44723c */ /* 0x040fec00000018ff */
[----:B------:R-:W-:Y:S01]  /*8ff0*/  HMMA.16816.F32 R88, R12, R84, RZ ;  /* 0x000000540c58723c */ /* 0x000fe200000018ff */
[----:B------:R-:W-:-:S02]  /*9000*/  MOV R25, R9 ;  /* 0x0000000900197202 */ /* 0x000fc40000000f00 */
[----:B------:R-:W-:Y:S02]  /*9010*/  F2FP.F16.F32.PACK_AB R9, R23, R238 ;  /* 0x000000ee1709723e */ /* 0x000fe400000000ff */
[----:B------:R-:W-:Y:S01]  /*9020*/  F2FP.F16.F32.PACK_AB R11, R241, R25 ;  /* 0x00000019f10b723e */ /* 0x000fe200000000ff */
[----:B------:R-:W-:Y:S01]  /*9030*/  HMMA.16816.F32 R128, R12, R52, RZ ;  /* 0x000000340c80723c */ /* 0x000fe200000018ff */
[----:B--2---:R-:W-:Y:S01]  /*9040*/  FFMA.FTZ R0, R36, UR10, -R3 ;  /* 0x0000000a24007c23 */ /* 0x004fe20008010803 */
[----:B------:R-:W-:Y:S01]  /*9050*/  IMAD.MOV.U32 R85, RZ, RZ, R23 ;  /* 0x000000ffff557224 */ /* 0x000fe200078e0017 */
[----:B------:R-:W2:Y:S01]  /*9060*/  LDSM.16.MT88.4 R36, [R225+0xc800] ;  /* 0x00c80000e124783b */ /* 0x000ea20000004200 */
[----:B------:R-:W-:Y:S01]  /*9070*/  FFMA.FTZ R23, R155, UR10, -R20 ;  /* 0x0000000a9b177c23 */ /* 0x000fe20008010814 */
[----:B------:R3:W4:Y:S01]  /*9080*/  MUFU.EX2 R202, R0 ;  /* 0x0000000000ca7308 */ /* 0x0007220000000800 */
[-C--:B-1----:R-:W-:Y:S06]  /*9090*/  HMMA.16816.F32 R124, R16, R48.reuse, RZ ;  /* 0x00000030107c723c */ /* 0x082fec00000018ff */
[C---:B------:R-:W-:Y:S06]  /*90a0*/  HMMA.16816.F32 R120, R12.reuse, R48, RZ ;  /* 0x000000300c78723c */ /* 0x040fec00000018ff */
[----:B------:R-:W-:Y:S01]  /*90b0*/  HMMA.16816.F32 R112, R12, R60, RZ ;  /* 0x0000003c0c70723c */ /* 0x000fe200000018ff */
[----:B---3--:R-:W-:Y:S01]  /*90c0*/  FFMA.FTZ R0, R33, UR10, -R3 ;  /* 0x0000000a21007c23 */ /* 0x008fe20008010803 */
[----:B----4-:R-:W-:-:S04]  /*90d0*/  F2FP.F16.F32.PACK_AB R5, R202, R237 ;  /* 0x000000edca05723e */ /* 0x010fc800000000ff */
[----:B------:R-:W-:Y:S01]  /*90e0*/  HMMA.16816.F32 R32, R16, R44, RZ ;  /* 0x0000002c1020723c */ /* 0x000fe200000018ff */
[----:B------:R1:W-:Y:S05]  /*90f0*/  MUFU.EX2 R195, R0 ;  /* 0x0000000000c37308 */ /* 0x0003ea0000000800 */
[C---:B------:R-:W-:Y:S06]  /*9100*/  HMMA.16816.F32 R104, R12.reuse, R72, RZ ;  /* 0x000000480c68723c */ /* 0x040fec00000018ff */
[----:B------:R-:W-:Y:S01]  /*9110*/  HMMA.16816.F32 R96, R12, R80, RZ ;  /* 0x000000500c60723c */ /* 0x000fe200000018ff */
[----:B-1----:R-:W-:-:S05]  /*9120*/  FFMA.FTZ R0, R31, UR10, -R3 ;  /* 0x0000000a1f007c23 */ /* 0x002fca0008010803 */
[----:B------:R-:W-:Y:S01]  /*9130*/  HMMA.16816.F32 R28, R12, R44, RZ ;  /* 0x0000002c0c1c723c */ /* 0x000fe200000018ff */
[----:B------:R-:W1:Y:S06]  /*9140*/  MUFU.EX2 R243, R0 ;  /* 0x0000000000f37308 */ /* 0x000e6c0000000800 */
[----:B------:R-:W-:Y:S01]  /*9150*/  IMAD.MOV.U32 R45, RZ, RZ, R7 ;  /* 0x000000ffff2d7224 */ /* 0x000fe200078e0007 */
[----:B------:R-:W-:Y:S02]  /*9160*/  MOV R44, R8 ;  /* 0x00000008002c7202 */ /* 0x000fe40000000f00 */
[----:B------:R-:W-:Y:S01]  /*9170*/  F2FP.F16.F32.PACK_AB R8, R236, R239 ;  /* 0x000000efec08723e */ /* 0x000fe200000000ff */
[----:B------:R-:W-:Y:S01]  /*9180*/  IMAD.MOV.U32 R73, RZ, RZ, R45 ;  /* 0x000000ffff497224 */ /* 0x000fe200078e002d */
[----:B------:R-:W-:-:S02]  /*9190*/  F2FP.F16.F32.PACK_AB R4, R201, R45 ;  /* 0x0000002dc904723e */ /* 0x000fc400000000ff */
[----:B------:R-:W-:Y:S02]  /*91a0*/  F2FP.F16.F32.PACK_AB R10, R235, R44 ;  /* 0x0000002ceb0a723e */ /* 0x000fe400000000ff */
[----:B-1----:R-:W-:-:S05]  /*91b0*/  F2FP.F16.F32.PACK_AB R7, R243, R195 ;  /* 0x000000c3f307723e */ /* 0x002fca00000000ff */
[----:B--2---:R-:W-:Y:S01]  /*91c0*/  HMMA.16816.F32 R172, R8, R36, R32 ;  /* 0x0000002408ac723c */ /* 0x004fe20000001820 */
[----:B------:R-:W1:Y:S05]  /*91d0*/  LDSM.16.MT88.4 R32, [R227+0xc800] ;  /* 0x00c80000e320783b */ /* 0x000e6a0000004200 */
[C---:B------:R-:W-:Y:S01]  /*91e0*/  HMMA.16816.F32 R196, R4.reuse, R64, R68 ;  /* 0x0000004004c4723c */ /* 0x040fe20000001844 */
[----:B------:R-:W2:Y:S05]  /*91f0*/  LDSM.16.MT88.4 R68, [R227+0xe800] ;  /* 0x00e80000e344783b */ /* 0x000eaa0000004200 */
[----:B------:R-:W-:Y:S01]  /*9200*/  HMMA.16816.F32 R204, R4, R36, R28 ;  /* 0x0000002404cc723c */ /* 0x000fe2000000181c */
[----:B------:R-:W3:Y:S05]  /*9210*/  LDSM.16.MT88.4 R28, [R225+0xe800] ;  /* 0x00e80000e11c783b */ /* 0x000eea0000004200 */
[C---:B------:R-:W-:Y:S01]  /*9220*/  HMMA.16816.F32 R164, R8.reuse, R64, R56 ;  /* 0x0000004008a4723c */ /* 0x040fe20000001838 */
[----:B------:R-:W4:Y:S05]  /*9230*/  LDSM.16.MT88.4 R56, [R226+0xe800] ;  /* 0x00e80000e238783b */ /* 0x000f2a0000004200 */
[----:B------:R-:W-:Y:S01]  /*9240*/  HMMA.16816.F32 R140, R8, R40, R140 ;  /* 0x00000028088c723c */ /* 0x000fe2000000188c */
[----:B------:R-:W-:Y:S01]  /*9250*/  MOV R64, R44 ;  /* 0x0000002c00407202 */ /* 0x000fe20000000f00 */
[----:B------:R-:W-:-:S04]  /*9260*/  IMAD.MOV.U32 R65, RZ, RZ, R25 ;  /* 0x000000ffff417224 */ /* 0x000fc800078e0019 */
[----:B------:R-:W-:Y:S06]  /*9270*/  HMMA.16816.F32 R128, R4, R40, R128 ;  /* 0x000000280480723c */ /* 0x000fec0000001880 */
[C---:B------:R-:W-:Y:S06]  /*9280*/  HMMA.16816.F32 R220, R8.reuse, R76, R100 ;  /* 0x0000004c08dc723c */ /* 0x040fec0000001864 */
[----:B-1----:R-:W-:Y:S06]  /*9290*/  HMMA.16816.F32 R160, R8, R32, R124 ;  /* 0x0000002008a0723c */ /* 0x002fec000000187c */
[C---:B--2---:R-:W-:Y:S06]  /*92a0*/  HMMA.16816.F32 R88, R4.reuse, R68, R88 ;  /* 0x000000440458723c */ /* 0x044fec0000001858 */
[----:B------:R-:W-:Y:S06]  /*92b0*/  HMMA.16816.F32 R120, R4, R32, R120 ;  /* 0x000000200478723c */ /* 0x000fec0000001878 */
[----:B------:R-:W-:Y:S01]  /*92c0*/  HMMA.16816.F32 R92, R8, R68, R92 ;  /* 0x00000044085c723c */ /* 0x000fe2000000185c */
[----:B------:R-:W-:Y:S01]  /*92d0*/  IMAD.MOV.U32 R2, RZ, RZ, R220 ;  /* 0x000000ffff027224 */ /* 0x000fe200078e00dc */
[----:B------:R-:W-:-:S04]  /*92e0*/  MOV R0, R221 ;  /* 0x000000dd00007202 */ /* 0x000fc80000000f00 */
[-C--:B---3--:R-:W-:Y:S06]  /*92f0*/  HMMA.16816.F32 R208, R8, R28.reuse, R116 ;  /* 0x0000001c08d0723c */ /* 0x088fec0000001874 */
[----:B------:R-:W-:Y:S01]  /*9300*/  MOV R41, R91 ;  /* 0x0000005b00297202 */ /* 0x000fe20000000f00 */
[----:B------:R-:W-:Y:S01]  /*9310*/  IMAD.MOV.U32 R40, RZ, RZ, R88 ;  /* 0x000000ffff287224 */ /* 0x000fe200078e0058 */
[----:B------:R-:W-:Y:S01]  /*9320*/  MOV R33, R90 ;  /* 0x0000005a00217202 */ /* 0x000fe20000000f00 */
[----:B------:R-:W-:Y:S01]  /*9330*/  IMAD.MOV.U32 R32, RZ, RZ, R89 ;  /* 0x000000ffff207224 */ /* 0x000fe200078e0059 */
[----:B------:R-:W-:Y:S06]  /*9340*/  HMMA.16816.F32 R168, R4, R28, R112 ;  /* 0x0000001c04a8723c */ /* 0x000fec0000001870 */
[----:B------:R-:W-:Y:S01]  /*9350*/  HMMA.16816.F32 R88, R12, R74, RZ ;  /* 0x0000004a0c58723c */ /* 0x000fe200000018ff */
[----:B------:R-:W-:Y:S01]  /*9360*/  IMAD.MOV.U32 R29, RZ, RZ, R222 ;  /* 0x000000ffff1d7224 */ /* 0x000fe200078e00de */
[----:B------:R-:W-:Y:S01]  /*9370*/  MOV R28, R223 ;  /* 0x000000df001c7202 */ /* 0x000fe20000000f00 */
[----:B------:R-:W-:Y:S01]  /*9380*/  IMAD.MOV.U32 R84, RZ, RZ, R95 ;  /* 0x000000ffff547224 */ /* 0x000fe200078e005f */
[----:B------:R-:W-:Y:S01]  /*9390*/  MOV R72, R92 ;  /* 0x0000005c00487202 */ /* 0x000fe20000000f00 */
[----:B------:R-:W-:Y:S01]  /*93a0*/  IMAD.MOV.U32 R61, RZ, RZ, R93 ;  /* 0x000000ffff3d7224 */ /* 0x000fe200078e005d */
[----:B----4-:R-:W-:Y:S01]  /*93b0*/  HMMA.16816.F32 R216, R8, R56, R108 ;  /* 0x0000003808d8723c */ /* 0x010fe2000000186c */
[----:B------:R-:W-:-:S05]  /*93c0*/  MOV R60, R94 ;  /* 0x0000005e003c7202 */ /* 0x000fca0000000f00 */
[C---:B------:R-:W-:Y:S06]  /*93d0*/  HMMA.16816.F32 R212, R4.reuse, R56, R104 ;  /* 0x0000003804d4723c */ /* 0x040fec0000001868 */
[C---:B------:R-:W-:Y:S06]  /*93e0*/  HMMA.16816.F32 R220, R4.reuse, R76, R96 ;  /* 0x0000004c04dc723c */ /* 0x040fec0000001860 */
[----:B------:R-:W-:Y:S06]  /*93f0*/  HMMA.16816.F32 R112, R4, R58, R88 ;  /* 0x0000003a0470723c */ /* 0x000fec0000001858 */
[C---:B------:R-:W-:Y:S06]  /*9400*/  HMMA.16816.F32 R108, R12.reuse, R46, RZ ;  /* 0x0000002e0c6c723c */ /* 0x040fec00000018ff */
        /* <DEDUP_REMOVED lines=8> */
[----:B------:R-:W-:Y:S06]  /*9490*/  HMMA.16816.F32 R48, R16, R50, RZ ;  /* 0x000000321030723c */ /* 0x000fec00000018ff */
        /* <DEDUP_REMOVED lines=8> */
[----:B------:R-:W-:Y:S01]  /*9520*/  FFMA.FTZ R0, R189, UR10, -R22 ;  /* 0x0000000abd007c23 */ /* 0x000fe20008010816 */
[----:B------:R-:W-:Y:S01]  /*9530*/  IMAD.MOV.U32 R88, RZ, RZ, R2 ;  /* 0x000000ffff587224 */ /* 0x000fe200078e0002 */
[----:B------:R-:W1:Y:S01]  /*9540*/  LDSM.16.MT88.4 R12, [R225+0xd000] ;  /* 0x00d00000e10c783b */ /* 0x000e620000004200 */
[----:B------:R-:W-:Y:S01]  /*9550*/  MOV R91, R28 ;  /* 0x0000001c005b7202 */ /* 0x000fe20000000f00 */
[----:B------:R-:W-:Y:S01]  /*9560*/  HMMA.16816.F32 R52, R16, R54, RZ ;  /* 0x000000361034723c */ /* 0x000fe200000018ff */
[----:B------:R-:W-:Y:S01]  /*9570*/  FFMA.FTZ R28, R138, UR10, -R22 ;  /* 0x0000000a8a1c7c23 */ /* 0x000fe20008010816 */
[----:B------:R-:W-:-:S02]  /*9580*/  IMAD.MOV.U32 R90, RZ, RZ, R29 ;  /* 0x000000ffff5a7224 */ /* 0x000fc400078e001d */
[----:B------:R-:W-:Y:S02]  /*9590*/  FFMA.FTZ R29, R149, UR10, -R22 ;  /* 0x0000000a951d7c23 */ /* 0x000fe40008010816 */
[----:B------:R-:W-:Y:S06]  /*95a0*/  HMMA.16816.F32 R4, R16, R62, RZ ;  /* 0x0000003e1004723c */ /* 0x000fec00000018ff */
[----:B------:R-:W-:Y:S01]  /*95b0*/  HMMA.16816.F32 R36, R8, R38, R44 ;  /* 0x000000260824723c */ /* 0x000fe2000000182c */
[----:B------:R-:W-:Y:S01]  /*95c0*/  MOV R63, R33 ;  /* 0x00000021003f7202 */ /* 0x000fe20000000f00 */
[----:B------:R-:W-:-:S04]  /*95d0*/  IMAD.MOV.U32 R62, RZ, RZ, R32 ;  /* 0x000000ffff3e7224 */ /* 0x000fc800078e0020 */
[C---:B------:R-:W-:Y:S06]  /*95e0*/  HMMA.16816.F32 R44, R8.reuse, R66, R24 ;  /* 0x00000042082c723c */ /* 0x040fec0000001818 */
[C---:B------:R-:W-:Y:S01]  /*95f0*/  HMMA.16816.F32 R48, R8.reuse, R34, R48 ;  /* 0x000000220830723c */ /* 0x040fe20000001830 */
[----:B------:R-:W-:Y:S01]  /*9600*/  MOV R66, R41 ;  /* 0x0000002900427202 */ /* 0x000fe20000000f00 */
[--C-:B------:R-:W-:Y:S01]  /*9610*/  FFMA.FTZ R24, R139, UR10, -R21.reuse ;  /* 0x0000000a8b187c23 */ /* 0x100fe20008010815 */
[----:B------:R-:W-:Y:S01]  /*9620*/  MOV R67, R73 ;  /* 0x0000004900437202 */ /* 0x000fe20000000f00 */
[--C-:B------:R-:W-:Y:S01]  /*9630*/  FFMA.FTZ R27, R154, UR10, -R21.reuse ;  /* 0x0000000a9a1b7c23 */ /* 0x100fe20008010815 */
[----:B------:R-:W-:Y:S01]  /*9640*/  FFMA.FTZ R26, R150, UR10, -R21 ;  /* 0x0000000a961a7c23 */ /* 0x000fe20008010815 */
[----:B------:R-:W-:Y:S01]  /*9650*/  HMMA.16816.F32 R52, R8, R42, R52 ;  /* 0x0000002a0834723c */ /* 0x000fe20000001834 */
[----:B------:R-:W-:-:S02]  /*9660*/  IMAD.MOV.U32 R35, RZ, RZ, R40 ;  /* 0x000000ffff237224 */ /* 0x000fc400078e0028 */
[----:B------:R-:W-:Y:S01]  /*9670*/  FFMA.FTZ R34, R147, UR10, -R3 ;  /* 0x0000000a93227c23 */ /* 0x000fe20008010803 */
[----:B------:R-:W-:Y:S02]  /*9680*/  FFMA.FTZ R25, R144, UR10, -R21 ;  /* 0x0000000a90197c23 */ /* 0x000fe40008010815 */
[----:B------:R-:W-:Y:S06]  /*9690*/  HMMA.16816.F32 R40, R8, R30, R4 ;  /* 0x0000001e0828723c */ /* 0x000fec0000001804 */
[----:B------:R-:W-:Y:S01]  /*96a0*/  HMMA.16816.F32 R4, R16, R74, RZ ;  /* 0x0000004a1004723c */ /* 0x000fe200000018ff */
[--C-:B------:R-:W-:Y:S01]  /*96b0*/  FFMA.FTZ R31, R158, UR10, -R22.reuse ;  /* 0x0000000a9e1f7c23 */ /* 0x100fe20008010816 */
[----:B------:R-:W-:Y:S01]  /*96c0*/  FFMA.FTZ R30, R153, UR10, -R22 ;  /* 0x0000000a991e7c23 */ /* 0x000fe20008010816 */
[----:B------:R-:W-:-:S04]  /*96d0*/  MOV R153, R67 ;  /* 0x0000004300997202 */ /* 0x000fc80000000f00 */
[----:B------:R-:W-:Y:S01]  /*96e0*/  IMAD.MOV.U32 R74, RZ, RZ, R229 ;  /* 0x000000ffff4a7224 */ /* 0x000fe200078e00e5 */
[----:B------:R-:W-:-:S04]  /*96f0*/  MOV R75, R136 ;  /* 0x00000088004b7202 */ /* 0x000fc80000000f00 */
[----:B------:R-:W-:Y:S01]  /*9700*/  MOV R154, R74 ;  /* 0x0000004a009a7202 */ /* 0x000fe20000000f00 */
[----:B------:R-:W-:Y:S01]  /*9710*/  IMAD.MOV.U32 R74, RZ, RZ, R64 ;  /* 0x000000ffff4a7224 */ /* 0x000fe200078e0040 */
[----:B------:R-:W-:-:S10]  /*9720*/  MOV R64, R202 ;  /* 0x000000ca00407202 */ /* 0x000fd40000000f00 */
[----:B------:R-:W-:Y:S06]  /*9730*/  HMMA.16816.F32 R56, R8, R58, R4 ;  /* 0x0000003a0838723c */ /* 0x000fec0000001804 */
[C---:B------:R-:W-:Y:S01]  /*9740*/  HMMA.16816.F32 R4, R16.reuse, R82, RZ ;  /* 0x000000521004723c */ /* 0x040fe200000018ff */
[----:B------:R2:W3:Y:S05]  /*9750*/  MUFU.EX2 R82, R0 ;  /* 0x0000000000527308 */ /* 0x0004ea0000000800 */
[----:B------:R-:W-:Y:S01]  /*9760*/  HMMA.16816.F32 R16, R16, R86, RZ ;  /* 0x000000561010723c */ /* 0x000fe200000018ff */
[----:B--2---:R-:W-:Y:S01]  /*9770*/  FFMA.FTZ R0, R185, UR10, -R22 ;  /* 0x0000000ab9007c23 */ /* 0x004fe20008010816 */
[----:B---3--:R-:W-:Y:S01]  /*9780*/  IMAD.MOV.U32 R147, RZ, RZ, R82 ;  /* 0x000000ffff937224 */ /* 0x008fe200078e0052 */
[----:B------:R-:W-:Y:S01]  /*9790*/  MOV R82, R65 ;  /* 0x0000004100527202 */ /* 0x000fe20000000f00 */
[----:B------:R-:W-:Y:S01]  /*97a0*/  IMAD.MOV.U32 R185, RZ, RZ, R203 ;  /* 0x000000ffffb97224 */ /* 0x000fe200078e00cb */
[----:B------:R2:W3:Y:S01]  /*97b0*/  MUFU.EX2 R2, R0 ;  /* 0x0000000000027308 */ /* 0x0004e20000000800 */
[----:B------:R-:W-:-:S12]  /*97c0*/  IMAD.MOV.U32 R65, RZ, RZ, R201 ;  /* 0x000000ffff417224 */ /* 0x000fd800078e00c9 */
[C---:B------:R-:W-:Y:S06]  /*97d0*/  HMMA.16816.F32 R76, R8.reuse, R78, R4 ;  /* 0x0000004e084c723c */ /* 0x040fec0000001804 */
[----:B------:R-:W-:Y:S07]  /*97e0*/  HMMA.16816.F32 R68, R8, R70, R16 ;  /* 0x000000460844723c */ /* 0x000fee0000001810 */
[----:B------:R-:W-:Y:S01]  /*97f0*/  MOV R16, R200 ;  /* 0x000000c800107202 */ /* 0x000fe20000000f00 */
[----:B------:R-:W-:-:S02]  /*9800*/  IMAD.MOV.U32 R17, RZ, RZ, R195 ;  /* 0x000000ffff117224 */ /* 0x000fc400078e00c3 */
[----:B--2---:R-:W-:Y:S01]  /*9810*/  FFMA.FTZ R0, R180, UR10, -R22 ;  /* 0x0000000ab4007c23 */ /* 0x004fe20008010816 */
[----:B------:R-:W-:-:S03]  /*9820*/  MOV R18, R194 ;  /* 0x000000c200127202 */ /* 0x000fc60000000f00 */
[----:B------:R2:W-:Y:S01]  /*9830*/  MUFU.EX2 R73, R0 ;  /* 0x0000000000497308 */ /* 0x0005e20000000800 */
[----:B------:R-:W-:Y:S01]  /*9840*/  MOV R144, R18 ;  /* 0x0000001200907202 */ /* 0x000fe20000000f00 */
[----:B--2---:R-:W-:Y:S01]  /*9850*/  FFMA.FTZ R0, R176, UR10, -R22 ;  /* 0x0000000ab0007c23 */ /* 0x004fe20008010816 */
[----:B---3--:R-:W-:Y:S02]  /*9860*/  IMAD.MOV.U32 R176, RZ, RZ, R2 ;  /* 0x000000ffffb07224 */ /* 0x008fe400078e0002 */
[--C-:B------:R-:W-:Y:S01]  /*9870*/  FFMA.FTZ R2, R145, UR10, -R20.reuse ;  /* 0x0000000a91027c23 */ /* 0x100fe20008010814 */
[----:B------:R-:W-:Y:S02]  /*9880*/  FFMA.FTZ R22, R151, UR10, -R20 ;  /* 0x0000000a97167c23 */ /* 0x000fe40008010814 */
[----:B------:R2:W3:Y:S01]  /*9890*/  MUFU.EX2 R86, R0 ;  /* 0x0000000000567308 */ /* 0x0004e20000000800 */
[----:B------:R-:W-:Y:S01]  /*98a0*/  F2FP.F16.F32.PACK_AB R8, R176, R147 ;  /* 0x00000093b008723e */ /* 0x000fe200000000ff */
[----:B--2---:R-:W-:Y:S01]  /*98b0*/  FFMA.FTZ R0, R186, UR10, -R21 ;  /* 0x0000000aba007c23 */ /* 0x004fe20008010815 */
[----:B---3--:R-:W-:-:S05]  /*98c0*/  F2FP.F16.F32.PACK_AB R10, R86, R73 ;  /* 0x00000049560a723e */ /* 0x008fca00000000ff */
[----:B------:R2:W3:Y:S02]  /*98d0*/  MUFU.EX2 R33, R0 ;  /* 0x0000000000217308 */ /* 0x0004e40000000800 */
[----:B--2---:R-:W-:Y:S01]  /*98e0*/  FFMA.FTZ R0, R182, UR10, -R21 ;  /* 0x0000000ab6007c23 */ /* 0x004fe20008010815 */
[----:B---3--:R-:W-:Y:S01]  /*98f0*/  MOV R155, R33 ;  /* 0x00000021009b7202 */ /* 0x008fe20000000f00 */
[----:B------:R-:W-:-:S04]  /*9900*/  FFMA.FTZ R33, R148, UR10, -R3 ;  /* 0x0000000a94217c23 */ /* 0x000fc80008010803 */
[----:B------:R2:W3:Y:S02]  /*9910*/  MUFU.EX2 R229, R0 ;  /* 0x0000000000e57308 */ /* 0x0004e40000000800 */
[----:B--2---:R-:W-:Y:S01]  /*9920*/  FFMA.FTZ R0, R178, UR10, -R21 ;  /* 0x0000000ab2007c23 */ /* 0x004fe20008010815 */
[----:B---3--:R-:W-:-:S05]  /*9930*/  F2FP.F16.F32.PACK_AB R9, R229, R155 ;  /* 0x0000009be509723e */ /* 0x008fca00000000ff */
        /* <DEDUP_REMOVED lines=8> */
[C---:B-1----:R-:W-:Y:S06]  /*99c0*/  HMMA.16816.F32 R172, R8.reuse, R12, R172 ;  /* 0x0000000c08ac723c */ /* 0x042fec00000018ac */
[----:B------:R-:W-:Y:S01]  /*99d0*/  HMMA.16816.F32 R36, R8, R14, R36 ;  /* 0x0000000e0824723c */ /* 0x000fe20000001824 */
[----:B--2---:R-:W-:-:S04]  /*99e0*/  FFMA.FTZ R0, R183, UR10, -R20 ;  /* 0x0000000ab7007c23 */ /* 0x004fc80008010814 */
[----:B------:R1:W2:Y:S02]  /*99f0*/  MUFU.EX2 R80, R0 ;  /* 0x0000000000507308 */ /* 0x0002a40000000800 */
[----:B-1----:R-:W-:Y:S01]  /*9a00*/  FFMA.FTZ R0, R179, UR10, -R20 ;  /* 0x0000000ab3007c23 */ /* 0x002fe20008010814 */
[----:B--2---:R-:W-:-:S05]  /*9a10*/  F2FP.F16.F32.PACK_AB R4, R80, R136 ;  /* 0x000000885004723e */ /* 0x004fca00000000ff */
[----:B------:R1:W-:Y:S02]  /*9a20*/  MUFU.EX2 R87, R0 ;  /* 0x0000000000577308 */ /* 0x0003e40000000800 */
[----:B-1----:R-:W-:Y:S01]  /*9a30*/  FFMA.FTZ R0, R159, UR10, -R20 ;  /* 0x0000000a9f007c23 */ /* 0x002fe20008010814 */
[----:B------:R-:W-:-:S05]  /*9a40*/  FFMA.FTZ R20, R156, UR10, -R3 ;  /* 0x0000000a9c147c23 */ /* 0x000fca0008010803 */
[----:B------:R1:W2:Y:S02]  /*9a50*/  MUFU.EX2 R32, R0 ;  /* 0x0000000000207308 */ /* 0x0002a40000000800 */
[--C-:B-1----:R-:W-:Y:S01]  /*9a60*/  FFMA.FTZ R0, R188, UR10, -R3.reuse ;  /* 0x0000000abc007c23 */ /* 0x102fe20008010803 */
[----:B--2---:R-:W-:Y:S01]  /*9a70*/  MOV R145, R32 ;  /* 0x0000002000917202 */ /* 0x004fe20000000f00 */
[----:B------:R-:W-:Y:S01]  /*9a80*/  FFMA.FTZ R32, R152, UR10, -R3 ;  /* 0x0000000a98207c23 */ /* 0x000fe20008010803 */
[----:B------:R-:W-:-:S03]  /*9a90*/  IMAD.MOV.U32 R152, RZ, RZ, R75 ;  /* 0x000000ffff987224 */ /* 0x000fc600078e004b */
[----:B------:R1:W-:Y:S01]  /*9aa0*/  MUFU.EX2 R180, R0 ;  /* 0x0000000000b47308 */ /* 0x0003e20000000800 */
[----:B------:R-:W-:Y:S02]  /*9ab0*/  F2FP.F16.F32.PACK_AB R6, R145, R87 ;  /* 0x000000579106723e */ /* 0x000fe400000000ff */
[----:B------:R-:W-:Y:S01]  /*9ac0*/  MOV R75, R35 ;  /* 0x00000023004b7202 */ /* 0x000fe20000000f00 */
[----:B------:R-:W-:Y:S01]  /*9ad0*/  FADD.FTZ R35, R191, R190 ;  /* 0x000000bebf237221 */ /* 0x000fe20000010000 */
[----:B-1----:R-:W-:-:S04]  /*9ae0*/  FFMA.FTZ R0, R184, UR10, -R3 ;  /* 0x0000000ab8007c23 */ /* 0x002fc80008010803 */
[----:B------:R1:W2:Y:S02]  /*9af0*/  MUFU.EX2 R81, R0 ;  /* 0x0000000000517308 */ /* 0x0002a40000000800 */
[----:B-1----:R-:W-:Y:S01]  /*9b00*/  FFMA.FTZ R0, R181, UR10, -R3 ;  /* 0x0000000ab5007c23 */ /* 0x002fe20008010803 */
[----:B--2---:R-:W-:-:S05]  /*9b10*/  F2FP.F16.F32.PACK_AB R5, R81, R180 ;  /* 0x000000b45105723e */ /* 0x004fca00000000ff */
[----:B------:R1:W-:Y:S02]  /*9b20*/  MUFU.EX2 R139, R0 ;  /* 0x00000000008b7308 */ /* 0x0003e40000000800 */
[----:B-1----:R-:W-:Y:S01]  /*9b30*/  FFMA.FTZ R0, R177, UR10, -R3 ;  /* 0x0000000ab1007c23 */ /* 0x002fe20008010803 */
[----:B------:R-:W-:-:S05]  /*9b40*/  FADD.FTZ R3, R193, R192 ;  /* 0x000000c0c1037221 */ /* 0x000fca0000010000 */
[----:B------:R-:W1:Y:S02]  /*9b50*/  MUFU.EX2 R138, R0 ;  /* 0x00000000008a7308 */ /* 0x000e640000000800 */
[----:B-1----:R-:W-:Y:S02]  /*9b60*/  F2FP.F16.F32.PACK_AB R7, R138, R139 ;  /* 0x0000008b8a07723e */ /* 0x002fe400000000ff */
[----:B------:R-:W-:-:S05]  /*9b70*/  MOV R0, R16 ;  /* 0x0000001000007202 */ /* 0x000fca0000000f00 */
[C---:B------:R-:W-:Y:S06]  /*9b80*/  HMMA.16816.F32 R204, R4.reuse, R12, R204 ;  /* 0x0000000c04cc723c */ /* 0x040fec00000018cc */
[----:B------:R-:W-:Y:S01]  /*9b90*/  HMMA.16816.F32 R200, R4, R14, R108 ;  /* 0x0000000e04c8723c */ /* 0x000fe2000000186c */
        /* <DEDUP_REMOVED lines=8> */
[----:B------:R-:W-:Y:S01]  /*9c20*/  IMAD.MOV.U32 R129, RZ, RZ, R185 ;  /* 0x000000ffff817224 */ /* 0x000fe200078e00b9 */
[----:B------:R-:W-:Y:S01]  /*9c30*/  MOV R130, R180 ;  /* 0x000000b400827202 */ /* 0x000fe20000000f00 */
[----:B------:R-:W-:-:S02]  /*9c40*/  IMAD.MOV.U32 R128, RZ, RZ, R80 ;  /* 0x000000ffff807224 */ /* 0x000fc400078e0050 */
[----:B------:R-:W-:Y:S01]  /*9c50*/  IMAD.MOV.U32 R131, RZ, RZ, R176 ;  /* 0x000000ffff837224 */ /* 0x000fe200078e00b0 */
        /* <DEDUP_REMOVED lines=9> */
[C---:B------:R-:W-:Y:S01]  /*9cf0*/  HMMA.16816.F32 R180, R4.reuse, R12, R120 ;  /* 0x0000000c04b4723c */ /* 0x040fe20000001878 */
[----:B------:R-:W-:Y:S01]  /*9d00*/  MOV R163, R81 ;  /* 0x0000005100a37202 */ /* 0x000fe20000000f00 */
[----:B------:R-:W-:Y:S01]  /*9d10*/  IMAD.MOV.U32 R162, RZ, RZ, R73 ;  /* 0x000000ffffa27224 */ /* 0x000fe200078e0049 */
[----:B------:R-:W-:Y:S01]  /*9d20*/  MOV R81, R64 ;  /* 0x0000004000517202 */ /* 0x000fe20000000f00 */
[----:B------:R-:W-:Y:S01]  /*9d30*/  IMAD.MOV.U32 R160, RZ, RZ, R87 ;  /* 0x000000ffffa07224 */ /* 0x000fe200078e0057 */
[----:B------:R-:W-:Y:S01]  /*9d40*/  MOV R161, R83 ;  /* 0x0000005300a17202 */ /* 0x000fe20000000f00 */
[-C--:B------:R-:W-:Y:S01]  /*9d50*/  HMMA.16816.F32 R176, R4, R14.reuse, R96 ;  /* 0x0000000e04b0723c */ /* 0x080fe20000001860 */
[----:B------:R-:W-:Y:S01]  /*9d60*/  IMAD.MOV.U32 R123, RZ, RZ, R66 ;  /* 0x000000ffff7b7224 */ /* 0x000fe200078e0042 */
[----:B------:R-:W-:Y:S01]  /*9d70*/  MOV R120, R75 ;  /* 0x0000004b00787202 */ /* 0x000fe20000000f00 */
[----:B------:R-:W-:Y:S01]  /*9d80*/  IMAD.MOV.U32 R83, RZ, RZ, R74 ;  /* 0x000000ffff537224 */ /* 0x000fe200078e004a */
[----:B------:R-:W-:Y:S01]  /*9d90*/  MOV R122, R63 ;  /* 0x0000003f007a7202 */ /* 0x000fe20000000f00 */
[----:B------:R-:W-:Y:S01]  /*9da0*/  IMAD.MOV.U32 R121, RZ, RZ, R62 ;  /* 0x000000ffff797224 */ /* 0x000fe200078e003e */
[C---:B------:R-:W-:Y:S01]  /*9db0*/  HMMA.16816.F32 R64, R8.reuse, R14, R48 ;  /* 0x0000000e0840723c */ /* 0x040fe20000001830 */
[----:B------:R-:W1:Y:S01]  /*9dc0*/  LDSM.16.MT88.4 R12, [R225+0xf000] ;  /* 0x00f00000e10c783b */ /* 0x000e620000004200 */
[----:B------:R-:W-:Y:S01]  /*9dd0*/  IMAD.MOV.U32 R98, RZ, RZ, R19 ;  /* 0x000000ffff627224 */ /* 0x000fe200078e0013 */
[----:B------:R-:W-:Y:S01]  /*9de0*/  MOV R99, R86 ;  /* 0x0000005600637202 */ /* 0x000fe20000000f00 */
[----:B------:R-:W-:Y:S01]  /*9df0*/  IMAD.MOV.U32 R97, RZ, RZ, R85 ;  /* 0x000000ffff617224 */ /* 0x000fe200078e0055 */
[----:B------:R-:W-:Y:S01]  /*9e00*/  MOV R96, R84 ;  /* 0x0000005400607202 */ /* 0x000fe20000000f00 */
[----:B------:R-:W2:Y:S01]  /*9e10*/  LDSM.16.MT88.4 R16, [R228+0xf000] ;  /* 0x00f00000e410783b */ /* 0x000ea20000004200 */
        /* <DEDUP_REMOVED lines=8> */
[----:B------:R-:W1:Y:S01]  /*9ea0*/  LDSM.16.MT88.4 R12, [R226+0xf000] ;  /* 0x00f00000e20c783b */ /* 0x000e620000004200 */
[----:B------:R-:W-:Y:S01]  /*9eb0*/  IMAD.MOV.U32 R169, RZ, RZ, R209 ;  /* 0x000000ffffa97224 */ /* 0x000fe200078e00d1 */
[----:B------:R-:W-:Y:S01]  /*9ec0*/  MOV R170, R210 ;  /* 0x000000d200aa7202 */ /* 0x000fe20000000f00 */
[----:B------:R-:W-:Y:S01]  /*9ed0*/  IMAD.MOV.U32 R209, RZ, RZ, R129 ;  /* 0x000000ffffd17224 */ /* 0x000fe200078e0081 */
[----:B------:R-:W-:Y:S01]  /*9ee0*/  MOV R129, R131 ;  /* 0x0000008300817202 */ /* 0x000fe20000000f00 */
[----:B------:R-:W-:Y:S01]  /*9ef0*/  IMAD.MOV.U32 R171, RZ, RZ, R211 ;  /* 0x000000ffffab7224 */ /* 0x000fe200078e00d3 */
[----:B--2---:R-:W-:Y:S01]  /*9f00*/  HMMA.16816.F32 R108, R4, R18, R116 ;  /* 0x00000012046c723c */ /* 0x004fe20000001874 */
[----:B------:R-:W-:Y:S01]  /*9f10*/  IMAD.MOV.U32 R210, RZ, RZ, R152 ;  /* 0x000000ffffd27224 */ /* 0x000fe200078e0098 */
[----:B------:R-:W-:Y:S01]  /*9f20*/  MUFU.EX2 R31, R31 ;  /* 0x0000001f001f7308 */ /* 0x000fe20000000800 */
[----:B------:R-:W-:Y:S01]  /*9f30*/  IMAD.MOV.U32 R211, RZ, RZ, R154 ;  /* 0x000000ffffd37224 */ /* 0x000fe200078e009a */
[----:B------:R-:W-:-:S02]  /*9f40*/  MOV R131, R155 ;  /* 0x0000009b00837202 */ /* 0x000fc40000000f00 */
[----:B------:R-:W-:Y:S06]  /*9f50*/  HMMA.16816.F32 R104, R4, R16, R220 ;  /* 0x000000100468723c */ /* 0x000fec00000018dc */
[----:B-1----:R-:W-:Y:S01]  /*9f60*/  HMMA.16816.F32 R84, R8, R12, R216 ;  /* 0x0000000c0854723c */ /* 0x002fe200000018d8 */
[----:B------:R-:W-:Y:S01]  /*9f70*/  IMAD.MOV.U32 R96, RZ, RZ, R240 ;  /* 0x000000ffff607224 */ /* 0x000fe200078e00f0 */
[----:B------:R-:W1:Y:S01]  /*9f80*/  MUFU.EX2 R30, R30 ;  /* 0x0000001e001e7308 */ /* 0x000e620000000800 */
[----:B------:R-:W-:-:S03]  /*9f90*/  MOV R152, R243 ;  /* 0x000000f300987202 */ /* 0x000fc60000000f00 */
[C---:B------:R-:W-:Y:S06]  /*9fa0*/  HMMA.16816.F32 R88, R4.reuse, R12, R212 ;  /* 0x0000000c0458723c */ /* 0x040fec00000018d4 */
[-C--:B------:R-:W-:Y:S06]  /*9fb0*/  HMMA.16816.F32 R92, R4, R14.reuse, R112 ;  /* 0x0000000e045c723c */ /* 0x080fec0000001870 */
[C---:B------:R-:W-:Y:S01]  /*9fc0*/  HMMA.16816.F32 R56, R8.reuse, R14, R56 ;  /* 0x0000000e0838723c */ /* 0x040fe20000001838 */
[----:B------:R-:W2:Y:S01]  /*9fd0*/  LDSM.16.MT88.4 R12, [R227+0xf000] ;  /* 0x00f00000e30c783b */ /* 0x000ea20000004200 */
        /* <DEDUP_REMOVED lines=23> */
[----:B------:R-:W-:Y:S01]  /*a150*/  FADD.FTZ R0, R0, R168 ;  /* 0x000000a800007221 */ /* 0x000fe20000010000 */
[----:B------:R-:W-:Y:S01]  /*a160*/  MUFU.EX2 R29, R29 ;  /* 0x0000001d001d7308 */ /* 0x000fe20000000800 */
[----:B------:R-:W-:-:S07]  /*a170*/  IMAD.MOV.U32 R155, RZ, RZ, R242 ;  /* 0x000000ffff9b7224 */ /* 0x000fce00078e00f2 */
[----:B------:R-:W-:Y:S08]  /*a180*/  MUFU.EX2 R28, R28 ;  /* 0x0000001c001c7308 */ /* 0x000ff00000000800 */
[----:B------:R-:W-:Y:S01]  /*a190*/  MUFU.EX2 R27, R27 ;  /* 0x0000001b001b7308 */ /* 0x000fe20000000800 */
[C---:B--2---:R-:W-:Y:S07]  /*a1a0*/  HMMA.16816.F32 R120, R4.reuse, R12, R120 ;  /* 0x0000000c0478723c */ /* 0x044fee0000001878 */
[----:B------:R-:W2:Y:S01]  /*a1b0*/  MUFU.EX2 R26, R26 ;  /* 0x0000001a001a7308 */ /* 0x000ea20000000800 */
[----:B------:R-:W-:Y:S07]  /*a1c0*/  HMMA.16816.F32 R40, R4, R14, R124 ;  /* 0x0000000e0428723c */ /* 0x000fee000000187c */
[----:B------:R-:W-:Y:S01]  /*a1d0*/  MUFU.EX2 R25, R25 ;  /* 0x0000001900197308 */ /* 0x000fe20000000800 */
[----:B------:R-:W-:Y:S01]  /*a1e0*/  HMMA.16816.F32 R116, R8, R12, R216 ;  /* 0x0000000c0874723c */ /* 0x000fe200000018d8 */
[----:B------:R-:W-:-:S06]  /*a1f0*/  FADD.FTZ R5, R233, R234 ;  /* 0x000000eae9057221 */ /* 0x000fcc0000010000 */
[----:B------:R-:W3:Y:S01]  /*a200*/  MUFU.EX2 R24, R24 ;  /* 0x0000001800187308 */ /* 0x000ee20000000800 */
[----:B------:R-:W-:Y:S01]  /*a210*/  IMAD.MOV.U32 R216, RZ, RZ, R169 ;  /* 0x000000ffffd87224 */ /* 0x000fe200078e00a9 */
[----:B------:R-:W-:Y:S01]  /*a220*/  MOV R217, R170 ;  /* 0x000000aa00d97202 */ /* 0x000fe20000000f00 */
        /* <DEDUP_REMOVED lines=24> */
[----:B------:R-:W-:Y:S01]  /*a3b0*/  MOV R96, R97 ;  /* 0x0000006100607202 */ /* 0x000fe20000000f00 */
[----:B------:R-:W-:Y:S01]  /*a3c0*/  IMAD.MOV.U32 R97, RZ, RZ, R98 ;  /* 0x000000ffff617224 */ /* 0x000fe200078e0062 */
[----:B------:R4:W-:Y:S01]  /*a3d0*/  MUFU.EX2 R11, R2 ;  /* 0x00000002000b7308 */ /* 0x0009e20000000800 */
[----:B------:R-:W-:Y:S01]  /*a3e0*/  MOV R163, R128 ;  /* 0x0000008000a37202 */ /* 0x000fe20000000f00 */
[----:B------:R-:W-:Y:S01]  /*a3f0*/  IMAD.MOV.U32 R128, RZ, RZ, R229 ;  /* 0x000000ffff807224 */ /* 0x000fe200078e00e5 */
[----:B------:R-:W-:Y:S01]  /*a400*/  MOV R98, R99 ;  /* 0x0000006300627202 */ /* 0x000fe20000000f00 */
[----:B------:R-:W-:Y:S01]  /*a410*/  FADD.FTZ R4, R231, R35 ;  /* 0x00000023e7047221 */ /* 0x000fe20000010000 */
[----:B------:R-:W-:Y:S01]  /*a420*/  MOV R99, R160 ;  /* 0x000000a000637202 */ /* 0x000fe20000000f00 */
[----:B------:R-:W-:Y:S01]  /*a430*/  IMAD.MOV.U32 R160, RZ, RZ, R161 ;  /* 0x000000ffffa07224 */ /* 0x000fe200078e00a1 */
[----:B------:R-:W-:Y:S01]  /*a440*/  MOV R161, R162 ;  /* 0x000000a200a17202 */ /* 0x000fe20000000f00 */
[----:B------:R-:W3:Y:S01]  /*a450*/  LDSM.16.MT88.4 R168, [R225+0xd800] ;  /* 0x00d80000e1a8783b */ /* 0x000ee20000004200 */
[----:B------:R-:W-:Y:S01]  /*a460*/  MOV R162, R163 ;  /* 0x000000a300a27202 */ /* 0x000fe20000000f00 */
[----:B------:R-:W-:Y:S01]  /*a470*/  IMAD.MOV.U32 R163, RZ, RZ, R128 ;  /* 0x000000ffffa37224 */ /* 0x000fe200078e0080 */
[----:B------:R-:W-:Y:S08]  /*a480*/  MUFU.EX2 R23, R23 ;  /* 0x0000001700177308 */ /* 0x000ff00000000800 */
[----:B------:R-:W3:Y:S01]  /*a490*/  MUFU.EX2 R22, R22 ;  /* 0x0000001600167308 */ /* 0x000ee20000000800 */
[----:B----4-:R-:W-:Y:S01]  /*a4a0*/  FADD.FTZ R2, R232, R3 ;  /* 0x00000003e8027221 */ /* 0x010fe20000010000 */
[----:B------:R-:W-:Y:S01]  /*a4b0*/  FADD.FTZ R3, R230, R0 ;  /* 0x00000000e6037221 */ /* 0x000fe20000010000 */
[----:B------:R-:W-:-:S05]  /*a4c0*/  FADD.FTZ R0, R137, R4 ;  /* 0x0000000489007221 */ /* 0x000fca0000010000 */
[----:B------:R-:W-:Y:S01]  /*a4d0*/  MUFU.EX2 R21, R21 ;  /* 0x0000001500157308 */ /* 0x000fe20000000800 */
[----:B------:R-:W-:Y:S01]  /*a4e0*/  FADD.FTZ R2, R224, R2 ;  /* 0x00000002e0027221 */ /* 0x000fe20000010000 */
[----:B------:R-:W-:Y:S01]  /*a4f0*/  FADD.FTZ R4, R216, R3 ;  /* 0x00000003d8047221 */ /* 0x000fe20000010000 */
[----:B------:R-:W-:Y:S02]  /*a500*/  IMAD.MOV.U32 R215, RZ, RZ, R210 ;  /* 0x000000ffffd77224 */ /* 0x000fe400078e00d2 */
[----:B------:R-:W-:Y:S01]  /*a510*/  FADD.FTZ R3, R217, R5 ;  /* 0x00000005d9037221 */ /* 0x000fe20000010000 */
[----:B------:R-:W-:Y:S01]  /*a520*/  FADD.FTZ R2, R218, R2 ;  /* 0x00000002da027221 */ /* 0x000fe20000010000 */
[----:B------:R-:W-:Y:S01]  /*a530*/  MOV R210, R96 ;  /* 0x0000006000d27202 */ /* 0x000fe20000000f00 */
[----:B------:R-:W-:Y:S01]  /*a540*/  IMAD.MOV.U32 R217, RZ, RZ, R161 ;  /* 0x000000ffffd97224 */ /* 0x000fe200078e00a1 */
[----:B------:R-:W-:Y:S01]  /*a550*/  MOV R218, R160 ;  /* 0x000000a000da7202 */ /* 0x000fe20000000f00 */
[----:B------:R-:W-:Y:S01]  /*a560*/  MUFU.EX2 R20, R20 ;  /* 0x0000001400147308 */ /* 0x000fe20000000800 */
[----:B------:R-:W-:Y:S01]  /*a570*/  MOV R216, R162 ;  /* 0x000000a200d87202 */ /* 0x000fe20000000f00 */
[----:B------:R4:W5:Y:S01]  /*a580*/  LDL.LU R243, [R1+0xd4] ;  /* 0x0000d40001f37983 */ /* 0x0009620000300800 */
[----:B------:R-:W-:-:S03]  /*a590*/  MOV R96, R163 ;  /* 0x000000a300607202 */ /* 0x000fc60000000f00 */
[----:B------:R-:W4:Y:S01]  /*a5a0*/  LDSM.16.MT88.4 R160, [R226+0xd800] ;  /* 0x00d80000e2a0783b */ /* 0x000f220000004200 */
[----:B------:R-:W-:-:S03]  /*a5b0*/  FADD.FTZ R10, R153, R4 ;  /* 0x00000004990a7221 */ /* 0x000fc60000010000 */
[----:B------:R-:W4:Y:S01]  /*a5c0*/  LDSM.16.MT88.4 R4, [R227+0xf800] ;  /* 0x00f80000e304783b */ /* 0x000f220000004200 */
[----:B------:R-:W3:Y:S01]  /*a5d0*/  MUFU.EX2 R32, R32 ;  /* 0x0000002000207308 */ /* 0x000ee20000000800 */
[----:B------:R-:W-:Y:S02]  /*a5e0*/  MOV R128, R129 ;  /* 0x0000008100807202 */ /* 0x000fe40000000f00 */
[----:B------:R-:W-:-:S05]  /*a5f0*/  MOV R129, R130 ;  /* 0x0000008200817202 */ /* 0x000fca0000000f00 */
[----:B------:R-:W-:Y:S01]  /*a600*/  MUFU.EX2 R33, R33 ;  /* 0x0000002100217308 */ /* 0x000fe20000000800 */
[----:B------:R-:W-:-:S07]  /*a610*/  IMAD.MOV.U32 R130, RZ, RZ, R136 ;  /* 0x000000ffff827224 */ /* 0x000fce00078e0088 */
[----:B------:R-:W4:Y:S01]  /*a620*/  MUFU.EX2 R34, R34 ;  /* 0x0000002200227308 */ /* 0x000f220000000800 */
        /* <DEDUP_REMOVED lines=13> */
[----:B------:R3:W5:Y:S01]  /*a700*/  LDL.LU R242, [R1+0xd0] ;  /* 0x0000d00001f27983 */ /* 0x0007620000300800 */
[----:B------:R-:W-:Y:S01]  /*a710*/  MOV R130, R152 ;  /* 0x0000009800827202 */ /* 0x000fe20000000f00 */
[----:B------:R-:W-:Y:S01]  /*a720*/  FADD.FTZ R9, R213, R3 ;  /* 0x00000003d5097221 */ /* 0x000fe20000010000 */
[----:B------:R-:W-:Y:S01]  /*a730*/  MOV R114, R214 ;  /* 0x000000d600727202 */ /* 0x000fe20000000f00 */
[----:B------:R-:W-:Y:S01]  /*a740*/  IMAD.MOV.U32 R213, RZ, RZ, R98 ;  /* 0x000000ffffd57224 */ /* 0x000fe200078e0062 */
[----:B------:R-:W-:-:S02]  /*a750*/  MOV R215, R96 ;  /* 0x0000006000d77202 */ /* 0x000fc40000000f00 */
[----:B------:R-:W-:Y:S01]  /*a760*/  MOV R214, R97 ;  /* 0x0000006100d67202 */ /* 0x000fe20000000f00 */
[----:B------:R-:W-:Y:S01]  /*a770*/  IMAD.MOV.U32 R97, RZ, RZ, R129 ;  /* 0x000000ffff617224 */ /* 0x000fe200078e0081 */
[----:B------:R-:W-:Y:S02]  /*a780*/  MOV R212, R99 ;  /* 0x0000006300d47202 */ /* 0x000fe40000000f00 */
[----:B------:R-:W-:Y:S02]  /*a790*/  MOV R96, R128 ;  /* 0x0000008000607202 */ /* 0x000fe40000000f00 */
[----:B------:R-:W-:Y:S02]  /*a7a0*/  MOV R98, R130 ;  /* 0x0000008200627202 */ /* 0x000fe40000000f00 */
[----:B------:R-:W-:Y:S02]  /*a7b0*/  MOV R99, R131 ;  /* 0x0000008300637202 */ /* 0x000fe40000000f00 */
[----:B-1----:R-:W-:-:S02]  /*a7c0*/  F2FP.F16.F32.PACK_AB R128, R30, R31 ;  /* 0x0000001f1e80723e */ /* 0x002fc400000000ff */
[----:B--2---:R-:W-:Y:S02]  /*a7d0*/  F2FP.F16.F32.PACK_AB R129, R26, R27 ;  /* 0x0000001b1a81723e */ /* 0x004fe400000000ff */
[----:B------:R-:W-:Y:S02]  /*a7e0*/  F2FP.F16.F32.PACK_AB R130, R28, R29 ;  /* 0x0000001d1c82723e */ /* 0x000fe400000000ff */
[----:B---3--:R-:W-:Y:S02]  /*a7f0*/  F2FP.F16.F32.PACK_AB R131, R24, R25 ;  /* 0x000000191883723e */ /* 0x008fe400000000ff */
[----:B------:R-:W-:Y:S02]  /*a800*/  F2FP.F16.F32.PACK_AB R124, R22, R23 ;  /* 0x00000017167c723e */ /* 0x000fe400000000ff */
[----:B------:R-:W-:Y:S02]  /*a810*/  F2FP.F16.F32.PACK_AB R125, R32, R20 ;  /* 0x00000014207d723e */ /* 0x000fe400000000ff */
[----:B------:R-:W-:-:S02]  /*a820*/  F2FP.F16.F32.PACK_AB R126, R11, R21 ;  /* 0x000000150b7e723e */ /* 0x000fc400000000ff */
[----:B----4-:R-:W-:Y:S01]  /*a830*/  F2FP.F16.F32.PACK_AB R127, R34, R33 ;  /* 0x00000021227f723e */ /* 0x010fe200000000ff */
[----:B------:R-:W-:Y:S01]  /*a840*/  FADD.FTZ R3, R115, R0 ;  /* 0x0000000073037221 */ /* 0x000fe20000010000 */
[----:B------:R-:W-:Y:S01]  /*a850*/  MOV R154, R241 ;  /* 0x000000f1009a7202 */ /* 0x000fe20000000f00 */
[----:B------:R-:W-:Y:S01]  /*a860*/  FADD.FTZ R8, R114, R2 ;  /* 0x0000000272087221 */ /* 0x000fe20000010000 */
[----:B------:R-:W-:Y:S01]  /*a870*/  MOV R0, R81 ;  /* 0x0000005100007202 */ /* 0x000fe20000000f00 */
[-C--:B------:R-:W-:Y:S01]  /*a880*/  HMMA.16816.F32 R172, R128, R168.reuse, R172 ;  /* 0x000000a880ac723c */ /* 0x080fe200000018ac */
[----:B------:R-:W-:Y:S02]  /*a890*/  MOV R2, R80 ;  /* 0x0000005000027202 */ /* 0x000fe40000000f00 */
[----:B------:R-:W-:Y:S02]  /*a8a0*/  MOV R145, R235 ;  /* 0x000000eb00917202 */ /* 0x000fe40000000f00 */
[----:B------:R-:W-:Y:S01]  /*a8b0*/  MOV R221, R98 ;  /* 0x0000006200dd7202 */ /* 0x000fe20000000f00 */
[----:B------:R-:W-:Y:S01]  /*a8c0*/  HMMA.16816.F32 R204, R124, R168, R204 ;  /* 0x000000a87ccc723c */ /* 0x000fe200000018cc */
[----:B------:R-:W-:Y:S01]  /*a8d0*/  MOV R147, R154 ;  /* 0x0000009a00937202 */ /* 0x000fe20000000f00 */
[----:B------:R-:W-:-:S04]  /*a8e0*/  FADD.FTZ R0, R0, R9 ;  /* 0x0000000900007221 */ /* 0x000fc80000010000 */
[----:B------:R-:W-:Y:S01]  /*a8f0*/  HMMA.16816.F32 R200, R124, R170, R200 ;  /* 0x000000aa7cc8723c */ /* 0x000fe200000018c8 */
[----:B------:R-:W-:Y:S01]  /*a900*/  FADD.FTZ R2, R2, R10 ;  /* 0x0000000a02027221 */ /* 0x000fe20000010000 */
[----:B------:R-:W-:Y:S01]  /*a910*/  MOV R222, R97 ;  /* 0x0000006100de7202 */ /* 0x000fe20000000f00 */
[----:B------:R-:W-:Y:S01]  /*a920*/  IMAD.MOV.U32 R220, RZ, RZ, R99 ;  /* 0x000000ffffdc7224 */ /* 0x000fe200078e0063 */
[----:B------:R-:W1:Y:S02]  /*a930*/  LDSM.16.MT88.4 R152, [R228+0xd800] ;  /* 0x00d80000e498783b */ /* 0x000e640000004200 */
[-C--:B------:R-:W-:Y:S06]  /*a940*/  HMMA.16816.F32 R164, R128, R160.reuse, R164 ;  /* 0x000000a080a4723c */ /* 0x080fec00000018a4 */
[C---:B------:R-:W-:Y:S06]  /*a950*/  HMMA.16816.F32 R196, R124.reuse, R160, R196 ;  /* 0x000000a07cc4723c */ /* 0x040fec00000018c4 */
[----:B------:R-:W-:Y:S01]  /*a960*/  HMMA.16816.F32 R192, R124, R162, R192 ;  /* 0x000000a27cc0723c */ /* 0x000fe200000018c0 */
[----:B------:R-:W-:Y:S01]  /*a970*/  MOV R35, R147 ;  /* 0x0000009300237202 */ /* 0x000fe20000000f00 */
[----:B------:R-:W-:Y:S01]  /*a980*/  IMAD.MOV.U32 R223, RZ, RZ, R96 ;  /* 0x000000ffffdf7224 */ /* 0x000fe200078e0060 */
[----:B------:R-:W-:Y:S03]  /*a990*/  LDSM.16.MT88.4 R112, [R228+0xf800] ;  /* 0x00f80000e470783b */ /* 0x000fe60000004200 */
[C---:B------:R-:W-:Y:S01]  /*a9a0*/  HMMA.16816.F32 R168, R128.reuse, R170, R36 ;  /* 0x000000aa80a8723c */ /* 0x040fe20000001824 */
[----:B------:R-:W-:Y:S04]  /*a9b0*/  LDSM.16.MT88.4 R96, [R226+0xf800] ;  /* 0x00f80000e260783b */ /* 0x000fe80000004200 */
[----:B------:R2:W5:Y:S01]  /*a9c0*/  LDL.LU R241, [R1+0xcc] ;  /* 0x0000cc0001f17983 */ /* 0x0005620000300800 */
[----:B------:R-:W-:Y:S01]  /*a9d0*/  HMMA.16816.F32 R160, R128, R162, R44 ;  /* 0x000000a280a0723c */ /* 0x000fe2000000182c */
[----:B------:R-:W-:Y:S01]  /*a9e0*/  MOV R36, R82 ;  /* 0x0000005200247202 */ /* 0x000fe20000000f00 */
[----:B------:R-:W-:Y:S01]  /*a9f0*/  IMAD.MOV.U32 R38, RZ, RZ, R146 ;  /* 0x000000ffff267224 */ /* 0x000fe200078e0092 */
[----:B------:R-:W-:Y:S01]  /*aa00*/  MOV R37, R144 ;  /* 0x0000009000257202 */ /* 0x000fe20000000f00 */
[----:B------:R2:W5:Y:S03]  /*aa10*/  LDL.LU R240, [R1+0xc8] ;  /* 0x0000c80001f07983 */ /* 0x0005660000300800 */
[----:B------:R-:W-:Y:S01]  /*aa20*/  IMAD.MOV.U32 R47, RZ, RZ, R83 ;  /* 0x000000ffff2f7224 */ /* 0x000fe200078e0053 */
[----:B------:R-:W-:Y:S01]  /*aa30*/  MOV R39, R145 ;  /* 0x0000009100277202 */ /* 0x000fe20000000f00 */
[----:B------:R-:W-:Y:S01]  /*aa40*/  HMMA.16816.F32 R120, R124, R4, R120 ;  /* 0x000000047c78723c */ /* 0x000fe20000001878 */
[----:B------:R-:W-:Y:S01]  /*aa50*/  FADD.FTZ R3, R36, R3 ;  /* 0x0000000324037221 */ /* 0x000fe20000010000 */
[----:B------:R-:W-:-:S04]  /*aa60*/  FADD.FTZ R0, R38, R0 ;  /* 0x0000000026007221 */ /* 0x000fc80000010000 */
[----:B------:R-:W-:Y:S01]  /*aa70*/  HMMA.16816.F32 R116, R128, R4, R116 ;  /* 0x000000048074723c */ /* 0x000fe20000001874 */
[----:B------:R-:W-:Y:S01]  /*aa80*/  FADD.FTZ R2, R37, R2 ;  /* 0x0000000225027221 */ /* 0x000fe20000010000 */
[----:B------:R-:W-:Y:S01]  /*aa90*/  FADD.FTZ R3, R35, R3 ;  /* 0x0000000323037221 */ /* 0x000fe20000010000 */
[----:B------:R-:W3:Y:S04]  /*aaa0*/  LDSM.16.MT88.4 R144, [R227+0xd800] ;  /* 0x00d80000e390783b */ /* 0x000ee80000004200 */
[----:B------:R-:W-:Y:S01]  /*aab0*/  FADD.FTZ R4, R47, R8 ;  /* 0x000000082f047221 */ /* 0x000fe20000010000 */
[----:B------:R-:W-:Y:S01]  /*aac0*/  FADD.FTZ R0, R221, R0 ;  /* 0x00000000dd007221 */ /* 0x000fe20000010000 */
[----:B------:R-:W4:Y:S02]  /*aad0*/  LDSM.16.MT88.4 R80, [R225+0xf800] ;  /* 0x00f80000e150783b */ /* 0x000f240000004200 */
        /* <DEDUP_REMOVED lines=94> */
[----:B------:R-:W-:Y:S05]  /*b0c0*/  STL [R1+0x90], R68 ;  /* 0x0000904401007387 */ /* 0x000fea0000100800 */
        /* <DEDUP_REMOVED lines=174> */
[----:B------:R-:W-:Y:S02]  /*bbb0*/  IMAD.MOV.U32 R0, RZ, RZ, R71 ;  /* 0x000000ffff007224 */ /* 0x000fe400078e0047 */
        /* <DEDUP_REMOVED lines=22> */
[----:B------:R-:W1:Y:S06]  /*bd20*/  LDSM.16.M88.4 R12, [R229+0x1800] ;  /* 0x00180000e50c783b */ /* 0x000e6c0000000200 */
[----:B------:R-:W-:-:S02]  /*bd30*/  IMAD.MOV.U32 R56, RZ, RZ, R72 ;  /* 0x000000ffff387224 */ /* 0x000fc400078e0048 */
        /* <DEDUP_REMOVED lines=46> */
[----:B------:R-:W-:Y:S04]  /*c020*/  LDSM.16.M88.4 R4, [R232+0x6000] ;  /* 0x00600000e804783b */ /* 0x000fe80000000200 */
[----:B------:R-:W1:Y:S02]  /*c030*/  LDSM.16.M88.4 R12, [R239] ;  /* 0x00000000ef0c783b */ /* 0x000e640000000200 */
        /* <DEDUP_REMOVED lines=9> */
[-C--:B-1----:R-:W-:Y:S06]  /*c0d0*/  HMMA.16816.F32 R32, R4, R12.reuse, R220 ;  /* 0x0000000c0420723c */ /* 0x082fec00000018dc */
[----:B------:R-:W-:Y:S01]  /*c0e0*/  HMMA.16816.F32 R48, R8, R12, R48 ;  /* 0x0000000c0830723c */ /* 0x000fe20000001830 */
[----:B------:R-:W-:Y:S02]  /*c0f0*/  IMAD.MOV.U32 R220, RZ, RZ, R28 ;  /* 0x000000ffffdc7224 */ /* 0x000fe400078e001c */
[----:B------:R-:W-:Y:S02]  /*c100*/  IMAD.MOV.U32 R221, RZ, RZ, R3 ;  /* 0x000000ffffdd7224 */ /* 0x000fe400078e0003 */
[----:B------:R-:W-:Y:S01]  /*c110*/  IMAD.MOV.U32 R222, RZ, RZ, R2 ;  /* 0x000000ffffde7224 */ /* 0x000fe200078e0002 */
[----:B------:R-:W-:Y:S01]  /*c120*/  HMMA.16816.F32 R28, R4, R14, R216 ;  /* 0x0000000e041c723c */ /* 0x000fe200000018d8 */
[----:B------:R-:W-:-:S05]  /*c130*/  IMAD.MOV.U32 R223, RZ, RZ, R0 ;  /* 0x000000ffffdf7224 */ /* 0x000fca00078e0000 */
        /* <DEDUP_REMOVED lines=27> */
[----:B------:R-:W-:Y:S02]  /*c2f0*/  IMAD.MOV.U32 R3, RZ, RZ, R41 ;  /* 0x000000ffff037224 */ /* 0x000fe400078e0029 */
[----:B------:R-:W-:Y:S02]  /*c300*/  IMAD.MOV.U32 R2, RZ, RZ, R42 ;  /* 0x000000ffff027224 */ /* 0x000fe400078e002a */
[----:B------:R-:W-:Y:S01]  /*c310*/  IMAD.MOV.U32 R0, RZ, RZ, R43 ;  /* 0x000000ffff007224 */ /* 0x000fe200078e002b */
[----:B-1----:R-:W-:Y:S06]  /*c320*/  HMMA.16816.F32 R56, R4, R14, R28 ;  /* 0x0000000e0438723c */ /* 0x002fec000000181c */
[-C--:B------:R-:W-:Y:S06]  /*c330*/  HMMA.16816.F32 R208, R8, R12.reuse, R48 ;  /* 0x0000000c08d0723c */ /* 0x080fec0000001830 */
[----:B------:R-:W-:Y:S06]  /*c340*/  HMMA.16816.F32 R64, R4, R12, R32 ;  /* 0x0000000c0440723c */ /* 0x000fec0000001820 */
[----:B------:R-:W-:Y:S01]  /*c350*/  HMMA.16816.F32 R28, R8, R14, R20 ;  /* 0x0000000e081c723c */ /* 0x000fe20000001814 */
        /* <DEDUP_REMOVED lines=32> */
[----:B------:R-:W-:Y:S01]  /*c560*/  HMMA.16816.F32 R212, R8, R14, R212 ;  /* 0x0000000e08d4723c */ /* 0x000fe200000018d4 */
[----:B------:R-:W1:Y:S01]  /*c570*/  LDSM.16.M88.4 R12, [R229+0x2800] ;  /* 0x00280000e50c783b */ /* 0x000e620000000200 */
[----:B------:R-:W-:-:S15]  /*c580*/  IMAD.IADD R2, R248, 0x1, -R0 ;  /* 0x00000001f8027824 */ /* 0x000fde00078e0a00 */
[----:B------:R-:W-:-:S01]  /*c590*/  NOP ;  /* 0x0000000000007918 */ /* 0x000fc20000000000 */
[----:B------:R-:W-:Y:S01]  /*c5a0*/  FMUL.FTZ R3, R44, UR25 ;  /* 0x000000192c037c20 */ /* 0x000fe20008410000 */
        /* <DEDUP_REMOVED lines=10> */
[----:B------:R-:W3:Y:S01]  /*c650*/  MUFU.TANH R3, R3 ;  /* 0x0000000300037308 */ /* 0x000ee20000002400 */
[----:B------:R-:W-:Y:S01]  /*c660*/  IABS R2, R2 ;  /* 0x0000000200027213 */ /* 0x000fe20000000000 */
[----:B------:R-:W-:Y:S01]  /*c670*/  UISETP.GT.AND UP0, UPT, UR29, UR15, UPT ;  /* 0x0000000f1d00728c */ /* 0x000fe2000bf04270 */
[----:B------:R-:W-:-:S04]  /*c680*/  DEPBAR.LE SB0, 0x0 ;  /* 0x000080000000791a */ /* 0x000fc80000000000 */
[----:B------:R-:W-:Y:S01]  /*c690*/  I2FP.F32.S32 R2, R2 ;  /* 0x0000000200027245 */ /* 0x000fe20000201400 */
[C---:B-1----:R-:W-:Y:S06]  /*c6a0*/  HMMA.16816.F32 R32, R4.reuse, R12, R32 ;  /* 0x0000000c0420723c */ /* 0x042fec0000001820 */
[-C--:B------:R-:W-:Y:S06]  /*c6b0*/  HMMA.16816.F32 R20, R4, R14.reuse, R20 ;  /* 0x0000000e0414723c */ /* 0x080fec0000001814 */
[C---:B------:R-:W-:Y:S06]  /*c6c0*/  HMMA.16816.F32 R4, R8.reuse, R14, R16 ;  /* 0x0000000e0804723c */ /* 0x040fec0000001810 */
[----:B------:R-:W-:Y:S01]  /*c6d0*/  HMMA.16816.F32 R48, R8, R12, R48 ;  /* 0x0000000c0830723c */ /* 0x000fe20000001830 */
[----:B---3--:R-:W-:Y:S01]  /*c6e0*/  FFMA.FTZ R15, R2, -UR19, R3 ;  /* 0x80000013020f7c23 */ /* 0x008fe20008010003 */
[----:B------:R-:W-:-:S02]  /*c6f0*/  IMAD.IADD R2, R250, 0x1, -R0 ;  /* 0x00000001fa027824 */ /* 0x000fc400078e0a00 */
[----:B------:R-:W-:-:S03]  /*c700*/  FMUL.FTZ R3, R60, UR25 ;  /* 0x000000193c037c20 */ /* 0x000fc60008410000 */
[----:B------:R-:W-:-:S05]  /*c710*/  IABS R2, R2 ;  /* 0x0000000200027213 */ /* 0x000fca0000000000 */
[----:B------:R-:W-:Y:S02]  /*c720*/  IMAD.MOV.U32 R69, RZ, RZ, R21 ;  /* 0x000000ffff457224 */ /* 0x000fe400078e0015 */
[----:B------:R-:W-:Y:S02]  /*c730*/  IMAD.MOV.U32 R73, RZ, RZ, R22 ;  /* 0x000000ffff497224 */ /* 0x000fe400078e0016 */
[----:B------:R-:W-:Y:S02]  /*c740*/  IMAD.MOV.U32 R25, RZ, RZ, R20 ;  /* 0x000000ffff197224 */ /* 0x000fe400078e0014 */
[----:B------:R-:W-:Y:S02]  /*c750*/  IMAD.MOV.U32 R222, RZ, RZ, R5 ;  /* 0x000000ffffde7224 */ /* 0x000fe400078e0005 */
[----:B------:R-:W-:Y:S01]  /*c760*/  FMUL.FTZ R5, R46, UR25 ;  /* 0x000000192e057c20 */ /* 0x000fe20008410000 */
[----:B------:R-:W-:Y:S02]  /*c770*/  IMAD.MOV.U32 R223, RZ, RZ, R6 ;  /* 0x000000ffffdf7224 */ /* 0x000fe400078e0006 */
[----:B------:R-:W-:-:S02]  /*c780*/  IMAD.MOV.U32 R220, RZ, RZ, R4 ;  /* 0x000000ffffdc7224 */ /* 0x000fc400078e0004 */
[----:B------:R-:W-:Y:S01]  /*c790*/  IMAD.MOV.U32 R221, RZ, RZ, R7 ;  /* 0x000000ffffdd7224 */ /* 0x000fe200078e0007 */
[----:B------:R-:W1:Y:S01]  /*c7a0*/  MUFU.TANH R5, R5 ;  /* 0x0000000500057308 */ /* 0x000e620000002400 */
[----:B------:R-:W-:Y:S02]  /*c7b0*/  IMAD.IADD R4, R249, 0x1, -R0 ;  /* 0x00000001f9047824 */ /* 0x000fe400078e0a00 */
[----:B------:R-:W-:-:S05]  /*c7c0*/  IMAD.MOV.U32 R68, RZ, RZ, R23 ;  /* 0x000000ffff447224 */ /* 0x000fca00078e0017 */
[----:B------:R3:W1:Y:S02]  /*c7d0*/  MUFU.TANH R6, R3 ;  /* 0x0000000300067308 */ /* 0x0006640000002400 */
[----:B---3--:R-:W-:-:S05]  /*c7e0*/  IMAD.MOV.U32 R3, RZ, RZ, R2 ;  /* 0x000000ffff037224 */ /* 0x008fca00078e0002 */
[----:B------:R-:W-:Y:S02]  /*c7f0*/  I2FP.F32.S32 R3, R3 ;  /* 0x0000000300037245 */ /* 0x000fe40000201400 */
[----:B------:R-:W-:-:S03]  /*c800*/  IABS R2, R4 ;  /* 0x0000000400027213 */ /* 0x000fc60000000000 */
[----:B-1----:R-:W-:Y:S01]  /*c810*/  FFMA.FTZ R12, R3, -UR19, R5 ;  /* 0x80000013030c7c23 */ /* 0x002fe20008010005 */
[----:B------:R-:W-:Y:S01]  /*c820*/  FMUL.FTZ R3, R62, UR25 ;  /* 0x000000193e037c20 */ /* 0x000fe20008410000 */
[----:B------:R-:W-:-:S03]  /*c830*/  I2FP.F32.S32 R2, R2 ;  /* 0x0000000200027245 */ /* 0x000fc60000201400 */
[----:B------:R1:W3:Y:S01]  /*c840*/  MUFU.TANH R7, R3 ;  /* 0x0000000300077308 */ /* 0x0002e20000002400 */
[----:B------:R-:W-:Y:S01]  /*c850*/  FMUL.FTZ R4, R45, UR25 ;  /* 0x000000192d047c20 */ /* 0x000fe20008410000 */
[----:B------:R-:W-:Y:S01]  /*c860*/  FFMA.FTZ R6, R2, -UR19, R6 ;  /* 0x8000001302067c23 */ /* 0x000fe20008010006 */
[----:B------:R-:W-:-:S05]  /*c870*/  VIADD R2, R0, 0x1 ;  /* 0x0000000100027836 */ /* 0x000fca0000000000 */
[----:B------:R2:W3:Y:S01]  /*c880*/  MUFU.TANH R10, R4 ;  /* 0x00000004000a7308 */ /* 0x0004e20000002400 */
[----:B-1----:R-:W-:-:S05]  /*c890*/  IMAD.IADD R3, R251, 0x1, -R0 ;  /* 0x00000001fb037824 */ /* 0x002fca00078e0a00 */
[----:B------:R-:W-:Y:S01]  /*c8a0*/  IABS R3, R3 ;  /* 0x0000000300037213 */ /* 0x000fe20000000000 */
[----:B------:R-:W-:-:S04]  /*c8b0*/  IMAD.IADD R5, R248, 0x1, -R2 ;  /* 0x00000001f8057824 */ /* 0x000fc800078e0a02 */
[----:B--2---:R-:W-:Y:S01]  /*c8c0*/  IMAD.MOV.U32 R4, RZ, RZ, R3 ;  /* 0x000000ffff047224 */ /* 0x004fe200078e0003 */
[----:B------:R-:W-:-:S04]  /*c8d0*/  IABS R3, R5 ;  /* 0x0000000500037213 */ /* 0x000fc80000000000 */
[----:B------:R-:W-:Y:S02]  /*c8e0*/  I2FP.F32.S32 R4, R4 ;  /* 0x0000000400047245 */ /* 0x000fe40000201400 */
[----:B------:R-:W-:-:S03]  /*c8f0*/  I2FP.F32.S32 R3, R3 ;  /* 0x0000000300037245 */ /* 0x000fc60000201400 */
[----:B---3--:R-:W-:Y:S01]  /*c900*/  FFMA.FTZ R11, R4, -UR19, R7 ;  /* 0x80000013040b7c23 */ /* 0x008fe20008010007 */
[----:B------:R-:W-:Y:S01]  /*c910*/  FMUL.FTZ R4, R47, UR25 ;  /* 0x000000192f047c20 */ /* 0x000fe20008410000 */
[----:B------:R-:W-:Y:S01]  /*c920*/  FFMA.FTZ R10, R3, -UR19, R10 ;  /* 0x80000013030a7c23 */ /* 0x000fe2000801000a */
[----:B------:R-:W-:Y:S01]  /*c930*/  FMUL.FTZ R3, R61, UR25 ;  /* 0x000000193d037c20 */ /* 0x000fe20008410000 */
[C---:B------:R-:W-:Y:S01]  /*c940*/  ISETP.GE.AND P0, PT, R2.reuse, R72, PT ;  /* 0x000000480200720c */ /* 0x040fe20003f06270 */
[----:B------:R1:W2:Y:S01]  /*c950*/  MUFU.TANH R8, R4 ;  /* 0x0000000400087308 */ /* 0x0002a20000002400 */
[C---:B----4-:R-:W-:Y:S01]  /*c960*/  ISETP.GE.AND P6, PT, R2.reuse, R71, PT ;  /* 0x000000470200720c */ /* 0x050fe20003fc6270 */
[----:B------:R-:W-:Y:S01]  /*c970*/  FMUL.FTZ R5, R63, UR25 ;  /* 0x000000193f057c20 */ /* 0x000fe20008410000 */
[C---:B------:R-:W-:Y:S02]  /*c980*/  ISETP.GE.AND P5, PT, R2.reuse, R70, PT ;  /* 0x000000460200720c */ /* 0x040fe40003fa6270 */
[----:B------:R-:W-:-:S02]  /*c990*/  ISETP.GE.AND P4, PT, R2, R252, PT ;  /* 0x000000fc0200720c */ /* 0x000fc40003f86270 */
[C---:B------:R-:W-:Y:S01]  /*c9a0*/  ISETP.LT.OR P0, PT, R2.reuse, R247, P0 ;  /* 0x000000f70200720c */ /* 0x040fe20000701670 */
[----:B------:R3:W4:Y:S01]  /*c9b0*/  MUFU.TANH R7, R3 ;  /* 0x0000000300077308 */ /* 0x0007220000002400 */
[C---:B------:R-:W-:Y:S01]  /*c9c0*/  ISETP.LT.OR P6, PT, R2.reuse, R246, P6 ;  /* 0x000000f60200720c */ /* 0x040fe200037c1670 */
[----:B------:R-:W-:Y:S01]  /*c9d0*/  BAR.SYNC.DEFER_BLOCKING 0x0 ;  /* 0x0000000000007b1d */ /* 0x000fe20000010000 */
[C---:B------:R-:W-:Y:S02]  /*c9e0*/  ISETP.LT.OR P5, PT, R2.reuse, R245, P5 ;  /* 0x000000f50200720c */ /* 0x040fe40002fa1670 */
[----:B------:R-:W-:Y:S01]  /*c9f0*/  ISETP.LT.OR P4, PT, R2, R244, P4 ;  /* 0x000000f40200720c */ /* 0x000fe20002781670 */
[--C-:B-1----:R-:W-:Y:S02]  /*ca00*/  IMAD.IADD R4, R250, 0x1, -R2.reuse ;  /* 0x00000001fa047824 */ /* 0x102fe400078e0a02 */
[----:B------:R-:W1:Y:S03]  /*ca10*/  MUFU.TANH R5, R5 ;  /* 0x0000000500057308 */ /* 0x000e660000002400 */
[----:B------:R-:W-:Y:S01]  /*ca20*/  IABS R9, R4 ;  /* 0x0000000400097213 */ /* 0x000fe20000000000 */
[----:B---3--:R-:W-:-:S02]  /*ca30*/  IMAD.IADD R3, R249, 0x1, -R2 ;  /* 0x00000001f9037824 */ /* 0x008fc400078e0a02 */
[----:B------:R-:W-:-:S05]  /*ca40*/  IMAD.IADD R2, R251, 0x1, -R2 ;  /* 0x00000001fb027824 */ /* 0x000fca00078e0a02 */
[----:B------:R-:W-:Y:S01]  /*ca50*/  IABS R4, R2 ;  /* 0x0000000200047213 */ /* 0x000fe20000000000 */
[----:B------:R-:W-:Y:S01]  /*ca60*/  IMAD.MOV.U32 R2, RZ, RZ, R9 ;  /* 0x000000ffff027224 */ /* 0x000fe200078e0009 */
[----:B------:R-:W-:-:S04]  /*ca70*/  IABS R3, R3 ;  /* 0x0000000300037213 */ /* 0x000fc80000000000 */
[----:B------:R-:W-:Y:S02]  /*ca80*/  I2FP.F32.S32 R2, R2 ;  /* 0x0000000200027245 */ /* 0x000fe40000201400 */
[----:B------:R-:W-:Y:S02]  /*ca90*/  I2FP.F32.S32 R3, R3 ;  /* 0x0000000300037245 */ /* 0x000fe40000201400 */
[----:B------:R-:W-:Y:S01]  /*caa0*/  I2FP.F32.S32 R4, R4 ;  /* 0x0000000400047245 */ /* 0x000fe20000201400 */
[----:B--2---:R-:W-:Y:S01]  /*cab0*/  FFMA.FTZ R8, R2, -UR19, R8 ;  /* 0x8000001302087c23 */ /* 0x004fe20008010008 */
[----:B------:R-:W-:Y:S01]  /*cac0*/  FMUL.FTZ R2, R212, UR25 ;  /* 0x00000019d4027c20 */ /* 0x000fe20008410000 */
[----:B----4-:R-:W-:Y:S01]  /*cad0*/  FFMA.FTZ R7, R3, -UR19, R7 ;  /* 0x8000001303077c23 */ /* 0x010fe20008010007 */
[----:B------:R-:W-:Y:S02]  /*cae0*/  VIADD R3, R0, 0x8 ;  /* 0x0000000800037836 */ /* 0x000fe40000000000 */
[----:B-1----:R-:W-:Y:S01]  /*caf0*/  FFMA.FTZ R14, R4, -UR19, R5 ;  /* 0x80000013040e7c23 */ /* 0x002fe20008010005 */
[----:B------:R-:W-:Y:S01]  /*cb00*/  FMUL.FTZ R4, R214, UR25 ;  /* 0x00000019d6047c20 */ /* 0x000fe20008410000 */
[----:B------:R1:W2:Y:S01]  /*cb10*/  MUFU.TANH R9, R2 ;  /* 0x0000000200097308 */ /* 0x0002a20000002400 */
[----:B------:R-:W-:-:S07]  /*cb20*/  ISETP.GE.AND P3, PT, R0, R72, PT ;  /* 0x000000480000720c */ /* 0x000fce0003f66270 */
[----:B------:R3:W4:Y:S01]  /*cb30*/  MUFU.TANH R16, R4 ;  /* 0x0000000400107308 */ /* 0x0007220000002400 */
[----:B-1----:R-:W-:-:S05]  /*cb40*/  IMAD.IADD R2, R248, 0x1, -R3 ;  /* 0x00000001f8027824 */ /* 0x002fca00078e0a03 */
[----:B------:R-:W-:Y:S01]  /*cb50*/  IABS R2, R2 ;  /* 0x0000000200027213 */ /* 0x000fe20000000000 */
[----:B---3--:R-:W-:-:S03]  /*cb60*/  IMAD.IADD R4, R250, 0x1, -R3 ;  /* 0x00000001fa047824 */ /* 0x008fc600078e0a03 */
[----:B------:R-:W-:Y:S02]  /*cb70*/  I2FP.F32.S32 R5, R2 ;  /* 0x0000000200057245 */ /* 0x000fe40000201400 */
[C---:B------:R-:W-:Y:S02]  /*cb80*/  ISETP.LT.OR P3, PT, R0.reuse, R247, P3 ;  /* 0x000000f70000720c */ /* 0x040fe40001f61670 */
[----:B------:R-:W-:Y:S02]  /*cb90*/  IABS R2, R4 ;  /* 0x0000000400027213 */ /* 0x000fe40000000000 */
[----:B------:R-:W-:Y:S02]  /*cba0*/  FSEL R19, R15, -INF , !P3 ;  /* 0xff8000000f137808 */ /* 0x000fe40005800000 */
[----:B------:R-:W-:Y:S01]  /*cbb0*/  I2FP.F32.S32 R2, R2 ;  /* 0x0000000200027245 */ /* 0x000fe20000201400 */
[----:B--2---:R-:W-:Y:S01]  /*cbc0*/  FFMA.FTZ R13, R5, -UR19, R9 ;  /* 0x80000013050d7c23 */ /* 0x004fe20008010009 */
[----:B------:R-:W-:-:S03]  /*cbd0*/  ISETP.GE.AND P3, PT, R0, R71, PT ;  /* 0x000000470000720c */ /* 0x000fc60003f66270 */
[----:B----4-:R-:W-:Y:S01]  /*cbe0*/  FFMA.FTZ R9, R2, -UR19, R16 ;  /* 0x8000001302097c23 */ /* 0x010fe20008010010 */
[----:B------:R-:W-:Y:S01]  /*cbf0*/  FMUL.FTZ R2, R136, UR25 ;  /* 0x0000001988027c20 */ /* 0x000fe20008410000 */
[----:B------:R-:W-:-:S03]  /*cc00*/  ISETP.LT.OR P3, PT, R0, R246, P3 ;  /* 0x000000f60000720c */ /* 0x000fc60001f61670 */
[----:B------:R1:W2:Y:S01]  /*cc10*/  MUFU.TANH R4, R2 ;  /* 0x0000000200047308 */ /* 0x0002a20000002400 */
[----:B------:R-:W-:Y:S02]  /*cc20*/  FSEL R21, R12, -INF , !P3 ;  /* 0xff8000000c157808 */ /* 0x000fe40005800000 */
[----:B------:R-:W-:-:S04]  /*cc30*/  ISETP.GE.AND P3, PT, R0, R70, PT ;  /* 0x000000460000720c */ /* 0x000fc80003f66270 */
[----:B------:R-:W-:Y:S01]  /*cc40*/  ISETP.LT.OR P3, PT, R0, R245, P3 ;  /* 0x000000f50000720c */ /* 0x000fe20001f61670 */
[----:B-1----:R-:W-:-:S03]  /*cc50*/  IMAD.IADD R2, R249, 0x1, -R3 ;  /* 0x00000001f9027824 */ /* 0x002fc600078e0a03 */
[----:B------:R-:W-:Y:S02]  /*cc60*/  FSEL R22, R6, -INF , !P3 ;  /* 0xff80000006167808 */ /* 0x000fe40005800000 */
[----:B------:R-:W-:Y:S02]  /*cc70*/  IABS R2, R2 ;  /* 0x0000000200027213 */ /* 0x000fe40000000000 */
[C---:B------:R-:W-:Y:S02]  /*cc80*/  ISETP.GE.AND P3, PT, R0.reuse, R252, PT ;  /* 0x000000fc0000720c */ /* 0x040fe40003f66270 */
[----:B------:R-:W-:Y:S02]  /*cc90*/  I2FP.F32.S32 R2, R2 ;  /* 0x0000000200027245 */ /* 0x000fe40000201400 */
[----:B------:R-:W-:-:S03]  /*cca0*/  ISETP.LT.OR P3, PT, R0, R244, P3 ;  /* 0x000000f40000720c */ /* 0x000fc60001f61670 */
[----:B--2---:R-:W-:Y:S01]  /*ccb0*/  FFMA.FTZ R6, R2, -UR19, R4 ;  /* 0x8000001302067c23 */ /* 0x004fe20008010004 */
[----:B------:R-:W-:Y:S01]  /*ccc0*/  FMUL.FTZ R2, R215, UR25 ;  /* 0x00000019d7027c20 */ /* 0x000fe20008410000 */
        /* <DEDUP_REMOVED lines=8> */
[----:B------:R1:W2:Y:S01]  /*cd50*/  MUFU.TANH R10, R2 ;  /* 0x00000002000a7308 */ /* 0x0002a20000002400 */
[----:B------:R-:W-:Y:S01]  /*cd60*/  FMUL.FTZ R7, R138, UR25 ;  /* 0x000000198a077c20 */ /* 0x000fe20008410000 */
[----:B------:R-:W-:Y:S01]  /*cd70*/  FMUL.FTZ R4, R213, UR25 ;  /* 0x00000019d5047c20 */ /* 0x000fe20008410000 */
[C---:B------:R-:W-:Y:S02]  /*cd80*/  ISETP.LT.OR P3, PT, R3.reuse, R247, P3 ;  /* 0x000000f70300720c */ /* 0x040fe40001f61670 */
[----:B------:R-:W-:-:S02]  /*cd90*/  ISETP.LT.OR P0, PT, R3, R246, P0 ;  /* 0x000000f60300720c */ /* 0x000fc40000701670 */
[C---:B------:R-:W-:Y:S02]  /*cda0*/  ISETP.LT.OR P6, PT, R3.reuse, R245, P6 ;  /* 0x000000f50300720c */ /* 0x040fe400037c1670 */
[----:B------:R-:W-:Y:S01]  /*cdb0*/  ISETP.LT.OR P5, PT, R3, R244, P5 ;  /* 0x000000f40300720c */ /* 0x000fe20002fa1670 */
[----:B------:R-:W-:Y:S01]  /*cdc0*/  IMAD.IADD R3, R251, 0x1, -R3 ;  /* 0x00000001fb037824 */ /* 0x000fe200078e0a03 */
[----:B------:R3:W-:Y:S01]  /*cdd0*/  MUFU.TANH R11, R4 ;  /* 0x00000004000b7308 */ /* 0x0007e20000002400 */
[----:B-1----:R-:W-:-:S07]  /*cde0*/  VIADD R2, R0, 0x9 ;  /* 0x0000000900027836 */ /* 0x002fce0000000000 */
[----:B------:R-:W1:Y:S01]  /*cdf0*/  MUFU.TANH R7, R7 ;  /* 0x0000000700077308 */ /* 0x000e620000002400 */
[----:B------:R-:W-:Y:S01]  /*ce00*/  IMAD.IADD R5, R250, 0x1, -R2 ;  /* 0x00000001fa057824 */ /* 0x000fe200078e0a02 */
[----:B------:R-:W-:-:S04]  /*ce10*/  IABS R8, R3 ;  /* 0x0000000300087213 */ /* 0x000fc80000000000 */
[----:B------:R-:W-:Y:S01]  /*ce20*/  IABS R3, R5 ;  /* 0x0000000500037213 */ /* 0x000fe20000000000 */
[----:B---3--:R-:W-:Y:S02]  /*ce30*/  IMAD.IADD R4, R248, 0x1, -R2 ;  /* 0x00000001f8047824 */ /* 0x008fe400078e0a02 */
[----:B------:R-:W-:Y:S01]  /*ce40*/  IMAD.MOV.U32 R5, RZ, RZ, R8 ;  /* 0x000000ffff057224 */ /* 0x000fe200078e0008 */
[----:B------:R-:W-:Y:S02]  /*ce50*/  I2FP.F32.S32 R3, R3 ;  /* 0x0000000300037245 */ /* 0x000fe40000201400 */
[----:B------:R-:W-:Y:S02]  /*ce60*/  IABS R4, R4 ;  /* 0x0000000400047213 */ /* 0x000fe40000000000 */
[----:B------:R-:W-:Y:S02]  /*ce70*/  I2FP.F32.S32 R5, R5 ;  /* 0x0000000500057245 */ /* 0x000fe40000201400 */
[----:B------:R-:W-:Y:S01]  /*ce80*/  I2FP.F32.S32 R4, R4 ;  /* 0x0000000400047245 */ /* 0x000fe20000201400 */
[----:B--2---:R-:W-:Y:S01]  /*ce90*/  FFMA.FTZ R10, R3, -UR19, R10 ;  /* 0x80000013030a7c23 */ /* 0x004fe2000801000a */
[----:B------:R-:W-:Y:S01]  /*cea0*/  FMUL.FTZ R3, R137, UR25 ;  /* 0x0000001989037c20 */ /* 0x000fe20008410000 */
[----:B-1----:R-:W-:Y:S01]  /*ceb0*/  FFMA.FTZ R12, R5, -UR19, R7 ;  /* 0x80000013050c7c23 */ /* 0x002fe20008010007 */
[----:B------:R-:W-:Y:S01]  /*cec0*/  FSEL R44, R14, -INF , !P4 ;  /* 0xff8000000e2c7808 */ /* 0x000fe20006000000 */
[----:B------:R-:W-:Y:S01]  /*ced0*/  FFMA.FTZ R11, R4, -UR19, R11 ;  /* 0x80000013040b7c23 */ /* 0x000fe2000801000b */
[----:B------:R-:W-:Y:S01]  /*cee0*/  FMUL.FTZ R4, R139, UR25 ;  /* 0x000000198b047c20 */ /* 0x000fe20008410000 */
[----:B------:R-:W-:Y:S01]  /*cef0*/  FSEL R17, R13, -INF , !P3 ;  /* 0xff8000000d117808 */ /* 0x000fe20005800000 */
[----:B------:R1:W2:Y:S01]  /*cf00*/  MUFU.TANH R5, R3 ;  /* 0x0000000300057308 */ /* 0x0002a20000002400 */
[----:B------:R-:W-:-:S02]  /*cf10*/  FSEL R18, R9, -INF , !P0 ;  /* 0xff80000009127808 */ /* 0x000fc40004000000 */
[----:B------:R-:W-:Y:S02]  /*cf20*/  FSEL R42, R6, -INF , !P6 ;  /* 0xff800000062a7808 */ /* 0x000fe40007000000 */
[C---:B------:R-:W-:Y:S02]  /*cf30*/  ISETP.GE.AND P4, PT, R2.reuse, R72, PT ;  /* 0x000000480200720c */ /* 0x040fe40003f86270 */
[C---:B------:R-:W-:Y:S02]  /*cf40*/  ISETP.GE.AND P3, PT, R2.reuse, R71, PT ;  /* 0x000000470200720c */ /* 0x040fe40003f66270 */
[C---:B------:R-:W-:Y:S02]  /*cf50*/  ISETP.GE.AND P0, PT, R2.reuse, R70, PT ;  /* 0x000000460200720c */ /* 0x040fe40003f06270 */
[C---:B------:R-:W-:Y:S01]  /*cf60*/  ISETP.GE.AND P6, PT, R2.reuse, R252, PT ;  /* 0x000000fc0200720c */ /* 0x040fe20003fc6270 */
[----:B------:R-:W3:Y:S01]  /*cf70*/  MUFU.TANH R4, R4 ;  /* 0x0000000400047308 */ /* 0x000ee20000002400 */
[C---:B------:R-:W-:Y:S01]  /*cf80*/  ISETP.LT.OR P4, PT, R2.reuse, R247, P4 ;  /* 0x000000f70200720c */ /* 0x040fe20002781670 */
[----:B-1----:R-:W-:Y:S01]  /*cf90*/  IMAD.IADD R3, R249, 0x1, -R2 ;  /* 0x00000001f9037824 */ /* 0x002fe200078e0a02 */
[----:B------:R-:W-:-:S02]  /*cfa0*/  ISETP.LT.OR P3, PT, R2, R246, P3 ;  /* 0x000000f60200720c */ /* 0x000fc40001f61670 */
[C---:B------:R-:W-:Y:S02]  /*cfb0*/  ISETP.LT.OR P0, PT, R2.reuse, R245, P0 ;  /* 0x000000f50200720c */ /* 0x040fe40000701670 */
[----:B------:R-:W-:Y:S01]  /*cfc0*/  ISETP.LT.OR P6, PT, R2, R244, P6 ;  /* 0x000000f40200720c */ /* 0x000fe200037c1670 */
[----:B------:R-:W-:Y:S01]  /*cfd0*/  IMAD.IADD R2, R251, 0x1, -R2 ;  /* 0x00000001fb027824 */ /* 0x000fe200078e0a02 */
[----:B------:R-:W-:Y:S01]  /*cfe0*/  IABS R7, R3 ;  /* 0x0000000300077213 */ /* 0x000fe20000000000 */
[----:B------:R-:W-:-:S03]  /*cff0*/  FMUL.FTZ R3, R208, UR25 ;  /* 0x00000019d0037c20 */ /* 0x000fc60008410000 */
[----:B------:R-:W-:Y:S01]  /*d000*/  IABS R6, R2 ;  /* 0x0000000200067213 */ /* 0x000fe20000000000 */
[----:B------:R-:W-:Y:S01]  /*d010*/  IMAD.MOV.U32 R2, RZ, RZ, R7 ;  /* 0x000000ffff027224 */ /* 0x000fe200078e0007 */
[----:B------:R1:W-:Y:S04]  /*d020*/  MUFU.TANH R9, R3 ;  /* 0x0000000300097308 */ /* 0x0003e80000002400 */
[----:B------:R-:W-:-:S05]  /*d030*/  I2FP.F32.S32 R2, R2 ;  /* 0x0000000200027245 */ /* 0x000fca0000201400 */
[----:B--2---:R-:W-:Y:S01]  /*d040*/  FFMA.FTZ R8, R2, -UR19, R5 ;  /* 0x8000001302087c23 */ /* 0x004fe20008010005 */
[----:B------:R-:W-:Y:S01]  /*d050*/  FMUL.FTZ R2, R64, UR25 ;  /* 0x0000001940027c20 */ /* 0x000fe20008410000 */
[----:B-1----:R-:W-:Y:S01]  /*d060*/  I2FP.F32.S32 R3, R6 ;  /* 0x0000000600037245 */ /* 0x002fe20000201400 */
[----:B------:R-:W-:-:S04]  /*d070*/  FMUL.FTZ R6, R210, UR25 ;  /* 0x00000019d2067c20 */ /* 0x000fc80008410000 */
[----:B---3--:R-:W-:Y:S01]  /*d080*/  FFMA.FTZ R13, R3, -UR19, R4 ;  /* 0x80000013030d7c23 */ /* 0x008fe20008010004 */
[----:B------:R-:W-:Y:S01]  /*d090*/  VIADD R3, R0, 0x10 ;  /* 0x0000001000037836 */ /* 0x000fe20000000000 */
[----:B------:R1:W2:Y:S03]  /*d0a0*/  MUFU.TANH R7, R6 ;  /* 0x0000000600077308 */ /* 0x0002a60000002400 */
[----:B------:R-:W-:-:S05]  /*d0b0*/  IMAD.IADD R4, R248, 0x1, -R3 ;  /* 0x00000001f8047824 */ /* 0x000fca00078e0a03 */
[----:B------:R3:W4:Y:S01]  /*d0c0*/  MUFU.TANH R14, R2 ;  /* 0x00000002000e7308 */ /* 0x0007220000002400 */
[----:B------:R-:W-:Y:S01]  /*d0d0*/  IABS R5, R4 ;  /* 0x0000000400057213 */ /* 0x000fe20000000000 */
[--C-:B-1----:R-:W-:Y:S02]  /*d0e0*/  IMAD.IADD R6, R249, 0x1, -R3.reuse ;  /* 0x00000001f9067824 */ /* 0x102fe400078e0a03 */
[----:B---3--:R-:W-:-:S05]  /*d0f0*/  IMAD.IADD R2, R250, 0x1, -R3 ;  /* 0x00000001fa027824 */ /* 0x008fca00078e0a03 */
[----:B------:R-:W-:Y:S02]  /*d100*/  IABS R4, R2 ;  /* 0x0000000200047213 */ /* 0x000fe40000000000 */
[----:B------:R-:W-:Y:S02]  /*d110*/  IABS R2, R6 ;  /* 0x0000000600027213 */ /* 0x000fe40000000000 */
[----:B------:R-:W-:Y:S02]  /*d120*/  I2FP.F32.S32 R4, R4 ;  /* 0x0000000400047245 */ /* 0x000fe40000201400 */
[----:B------:R-:W-:Y:S02]  /*d130*/  I2FP.F32.S32 R2, R2 ;  /* 0x0000000200027245 */ /* 0x000fe40000201400 */
[----:B------:R-:W-:Y:S01]  /*d140*/  FSEL R43, R12, -INF , !P5 ;  /* 0xff8000000c2b7808 */ /* 0x000fe20006800000 */
[----:B--2---:R-:W-:Y:S01]  /*d150*/  FFMA.FTZ R7, R4, -UR19, R7 ;  /* 0x8000001304077c23 */ /* 0x004fe20008010007 */
[----:B------:R-:W-:Y:S01]  /*d160*/  FMUL.FTZ R4, R209, UR25 ;  /* 0x00000019d1047c20 */ /* 0x000fe20008410000 */
[----:B----4-:R-:W-:Y:S01]  /*d170*/  FFMA.FTZ R6, R2, -UR19, R14 ;  /* 0x8000001302067c23 */ /* 0x010fe2000801000e */
[----:B------:R-:W-:Y:S01]  /*d180*/  FSEL R15, R11, -INF , !P4 ;  /* 0xff8000000b0f7808 */ /* 0x000fe20006000000 */
[----:B------:R-:W-:Y:S01]  /*d190*/  FMUL.FTZ R2, R211, UR25 ;  /* 0x00000019d3027c20 */ /* 0x000fe20008410000 */
[----:B------:R-:W-:-:S02]  /*d1a0*/  FSEL R16, R10, -INF , !P3 ;  /* 0xff8000000a107808 */ /* 0x000fc40005800000 */
[----:B------:R-:W-:Y:S02]  /*d1b0*/  FSEL R40, R8, -INF , !P0 ;  /* 0xff80000008287808 */ /* 0x000fe40004000000 */
[C---:B------:R-:W-:Y:S02]  /*d1c0*/  ISETP.GE.AND P5, PT, R3.reuse, R72, PT ;  /* 0x000000480300720c */ /* 0x040fe40003fa6270 */
[C---:B------:R-:W-:Y:S02]  /*d1d0*/  ISETP.GE.AND P4, PT, R3.reuse, R71, PT ;  /* 0x000000470300720c */ /* 0x040fe40003f86270 */
[C---:B------:R-:W-:Y:S02]  /*d1e0*/  ISETP.GE.AND P3, PT, R3.reuse, R70, PT ;  /* 0x000000460300720c */ /* 0x040fe40003f66270 */
[----:B------:R-:W-:Y:S01]  /*d1f0*/  ISETP.GE.AND P0, PT, R3, R252, PT ;  /* 0x000000fc0300720c */ /* 0x000fe20003f06270 */
[----:B------:R1:W-:Y:S01]  /*d200*/  MUFU.TANH R14, R4 ;  /* 0x00000004000e7308 */ /* 0x0003e20000002400 */
[----:B------:R-:W-:-:S02]  /*d210*/  I2FP.F32.S32 R5, R5 ;  /* 0x0000000500057245 */ /* 0x000fc40000201400 */
[C---:B------:R-:W-:Y:S02]  /*d220*/  ISETP.LT.OR P5, PT, R3.reuse, R247, P5 ;  /* 0x000000f70300720c */ /* 0x040fe40002fa1670 */
[C---:B------:R-:W-:Y:S02]  /*d230*/  ISETP.LT.OR P4, PT, R3.reuse, R246, P4 ;  /* 0x000000f60300720c */ /* 0x040fe40002781670 */
[C---:B------:R-:W-:Y:S01]  /*d240*/  ISETP.LT.OR P3, PT, R3.reuse, R245, P3 ;  /* 0x000000f50300720c */ /* 0x040fe20001f61670 */
[----:B------:R2:W-:Y:S01]  /*d250*/  MUFU.TANH R10, R2 ;  /* 0x00000002000a7308 */ /* 0x0005e20000002400 */
[----:B------:R-:W-:Y:S01]  /*d260*/  ISETP.LT.OR P0, PT, R3, R244, P0 ;  /* 0x000000f40300720c */ /* 0x000fe20000701670 */
[----:B------:R-:W-:Y:S02]  /*d270*/  IMAD.IADD R3, R251, 0x1, -R3 ;  /* 0x00000001fb037824 */ /* 0x000fe400078e0a03 */
[----:B------:R-:W-:Y:S01]  /*d280*/  FFMA.FTZ R9, R5, -UR19, R9 ;  /* 0x8000001305097c23 */ /* 0x000fe20008010009 */
[----:B-1----:R-:W-:-:S02]  /*d290*/  FMUL.FTZ R4, R66, UR25 ;  /* 0x0000001942047c20 */ /* 0x002fc40008410000 */
[----:B------:R-:W-:Y:S02]  /*d2a0*/  IABS R11, R3 ;  /* 0x00000003000b7213 */ /* 0x000fe40000000000 */
[----:B------:R1:W3:Y:S01]  /*d2b0*/  MUFU.TANH R8, R4 ;  /* 0x0000000400087308 */ /* 0x0002e20000002400 */
[----:B--2---:R-:W-:-:S04]  /*d2c0*/  VIADD R2, R0, 0x11 ;  /* 0x0000001100027836 */ /* 0x004fc80000000000 */
[----:B------:R-:W-:-:S05]  /*d2d0*/  IMAD.IADD R5, R250, 0x1, -R2 ;  /* 0x00000001fa057824 */ /* 0x000fca00078e0a02 */
[----:B------:R-:W-:Y:S01]  /*d2e0*/  IABS R3, R5 ;  /* 0x0000000500037213 */ /* 0x000fe20000000000 */
[----:B------:R-:W-:Y:S02]  /*d2f0*/  IMAD.MOV.U32 R5, RZ, RZ, R11 ;  /* 0x000000ffff057224 */ /* 0x000fe400078e000b */
[----:B-1----:R-:W-:-:S03]  /*d300*/  IMAD.IADD R4, R248, 0x1, -R2 ;  /* 0x00000001f8047824 */ /* 0x002fc600078e0a02 */
[----:B------:R-:W-:Y:S02]  /*d310*/  I2FP.F32.S32 R5, R5 ;  /* 0x0000000500057245 */ /* 0x000fe40000201400 */
[----:B------:R-:W-:Y:S02]  /*d320*/  I2FP.F32.S32 R3, R3 ;  /* 0x0000000300037245 */ /* 0x000fe40000201400 */
[----:B------:R-:W-:Y:S01]  /*d330*/  IABS R4, R4 ;  /* 0x0000000400047213 */ /* 0x000fe20000000000 */
[----:B---3--:R-:W-:Y:S01]  /*d340*/  FFMA.FTZ R12, R5, -UR19, R8 ;  /* 0x80000013050c7c23 */ /* 0x008fe20008010008 */
[----:B------:R-:W-:Y:S02]  /*d350*/  FSEL R5, R9, -INF , !P5 ;  /* 0xff80000009057808 */ /* 0x000fe40006800000 */
[----:B------:R-:W-:Y:S01]  /*d360*/  I2FP.F32.S32 R4, R4 ;  /* 0x0000000400047245 */ /* 0x000fe20000201400 */
[----:B------:R-:W-:Y:S01]  /*d370*/  FFMA.FTZ R10, R3, -UR19, R10 ;  /* 0x80000013030a7c23 */ /* 0x000fe2000801000a */
[----:B------:R-:W-:Y:S01]  /*d380*/  FMUL.FTZ R3, R65, UR25 ;  /* 0x0000001941037c20 */ /* 0x000fe20008410000 */
[----:B------:R-:W-:Y:S01]  /*d390*/  IMAD.MOV.U32 R212, RZ, RZ, R25 ;  /* 0x000000ffffd47224 */ /* 0x000fe200078e0019 */
[----:B------:R-:W-:Y:S01]  /*d3a0*/  FSEL R41, R13, -INF , !P6 ;  /* 0xff8000000d297808 */ /* 0x000fe20007000000 */
[----:B------:R-:W-:Y:S01]  /*d3b0*/  FFMA.FTZ R11, R4, -UR19, R14 ;  /* 0x80000013040b7c23 */ /* 0x000fe2000801000e */
[----:B------:R-:W-:Y:S01]  /*d3c0*/  FMUL.FTZ R4, R67, UR25 ;  /* 0x0000001943047c20 */ /* 0x000fe20008410000 */
[----:B------:R1:W-:Y:S01]  /*d3d0*/  STL [R1+0x1c], R5 ;  /* 0x00001c0501007387 */ /* 0x0003e20000100800 */
[----:B------:R-:W-:-:S02]  /*d3e0*/  FSEL R66, R7, -INF , !P4 ;  /* 0xff80000007427808 */ /* 0x000fc40006000000 */
[----:B------:R-:W-:Y:S02]  /*d3f0*/  FSEL R25, R6, -INF , !P3 ;  /* 0xff80000006197808 */ /* 0x000fe40005800000 */
[C---:B------:R-:W-:Y:S02]  /*d400*/  ISETP.GE.AND P6, PT, R2.reuse, R72, PT ;  /* 0x000000480200720c */ /* 0x040fe40003fc6270 */
[C---:B------:R-:W-:Y:S02]  /*d410*/  ISETP.GE.AND P5, PT, R2.reuse, R71, PT ;  /* 0x000000470200720c */ /* 0x040fe40003fa6270 */
[C---:B------:R-:W-:Y:S02]  /*d420*/  ISETP.GE.AND P4, PT, R2.reuse, R70, PT ;  /* 0x000000460200720c */ /* 0x040fe40003f86270 */
[C---:B------:R-:W-:Y:S01]  /*d430*/  ISETP.GE.AND P3, PT, R2.reuse, R252, PT ;  /* 0x000000fc0200720c */ /* 0x040fe20003f66270 */
[----:B------:R-:W-:Y:S01]  /*d440*/  MUFU.TANH R4, R4 ;  /* 0x0000000400047308 */ /* 0x000fe20000002400 */
[----:B------:R-:W-:-:S02]  /*d450*/  ISETP.LT.OR P6, PT, R2, R247, P6 ;  /* 0x000000f70200720c */ /* 0x000fc400037c1670 */
[C---:B------:R-:W-:Y:S02]  /*d460*/  ISETP.LT.OR P5, PT, R2.reuse, R246, P5 ;  /* 0x000000f60200720c */ /* 0x040fe40002fa1670 */
[C---:B------:R-:W-:Y:S02]  /*d470*/  ISETP.LT.OR P4, PT, R2.reuse, R245, P4 ;  /* 0x000000f50200720c */ /* 0x040fe40002781670 */
[----:B------:R-:W-:Y:S01]  /*d480*/  ISETP.LT.OR P3, PT, R2, R244, P3 ;  /* 0x000000f40200720c */ /* 0x000fe20001f61670 */
[----:B-1----:R1:W2:Y:S02]  /*d490*/  MUFU.TANH R5, R3 ;  /* 0x0000000300057308 */ /* 0x0022a40000002400 */
[--C-:B-1----:R-:W-:Y:S02]  /*d4a0*/  IMAD.IADD R3, R249, 0x1, -R2.reuse ;  /* 0x00000001f9037824 */ /* 0x102fe400078e0a02 */
[----:B------:R-:W-:-:S03]  /*d4b0*/  IMAD.IADD R2, R251, 0x1, -R2 ;  /* 0x00000001fb027824 */ /* 0x000fc600078e0a02 */
[----:B------:R-:W-:Y:S02]  /*d4c0*/  IABS R7, R3 ;  /* 0x0000000300077213 */ /* 0x000fe40000000000 */
[----:B------:R-:W-:Y:S01]  /*d4d0*/  IABS R6, R2 ;  /* 0x0000000200067213 */ /* 0x000fe20000000000 */
[----:B------:R-:W-:Y:S02]  /*d4e0*/  FMUL.FTZ R3, R28, UR25 ;  /* 0x000000191c037c20 */ /* 0x000fe40008410000 */
[----:B------:R-:W-:Y:S02]  /*d4f0*/  IMAD.MOV.U32 R2, RZ, RZ, R7 ;  /* 0x000000ffff027224 */ /* 0x000fe400078e0007 */
[----:B------:R1:W-:Y:S03]  /*d500*/  MUFU.TANH R9, R3 ;  /* 0x0000000300097308 */ /* 0x0003e60000002400 */
[----:B------:R-:W-:-:S05]  /*d510*/  I2FP.F32.S32 R2, R2 ;  /* 0x0000000200027245 */ /* 0x000fca0000201400 */
[----:B--2---:R-:W-:Y:S01]  /*d520*/  FFMA.FTZ R8, R2, -UR19, R5 ;  /* 0x8000001302087c23 */ /* 0x004fe20008010005 */
[----:B------:R-:W-:Y:S01]  /*d530*/  FMUL.FTZ R2, R56, UR25 ;  /* 0x0000001938027c20 */ /* 0x000fe20008410000 */
[----:B-1----:R-:W-:Y:S01]  /*d540*/  I2FP.F32.S32 R3, R6 ;  /* 0x0000000600037245 */ /* 0x002fe20000201400 */
[----:B------:R-:W-:-:S04]  /*d550*/  FMUL.FTZ R6, R30, UR25 ;  /* 0x000000191e067c20 */ /* 0x000fc80008410000 */
[----:B------:R-:W-:Y:S01]  /*d560*/  FFMA.FTZ R13, R3, -UR19, R4 ;  /* 0x80000013030d7c23 */ /* 0x000fe20008010004 */
[----:B------:R-:W-:Y:S01]  /*d570*/  VIADD R3, R0, 0x18 ;  /* 0x0000001800037836 */ /* 0x000fe20000000000 */
[----:B------:R1:W-:Y:S03]  /*d580*/  MUFU.TANH R14, R2 ;  /* 0x00000002000e7308 */ /* 0x0003e60000002400 */
[----:B------:R-:W-:-:S05]  /*d590*/  IMAD.IADD R4, R248, 0x1, -R3 ;  /* 0x00000001f8047824 */ /* 0x000fca00078e0a03 */
[----:B------:R2:W3:Y:S01]  /*d5a0*/  MUFU.TANH R7, R6 ;  /* 0x0000000600077308 */ /* 0x0004e20000002400 */
[----:B------:R-:W-:Y:S01]  /*d5b0*/  IABS R5, R4 ;  /* 0x0000000400057213 */ /* 0x000fe20000000000 */
[--C-:B-1----:R-:W-:Y:S02]  /*d5c0*/  IMAD.IADD R2, R250, 0x1, -R3.reuse ;  /* 0x00000001fa027824 */ /* 0x102fe400078e0a03 */
[----:B--2---:R-:W-:-:S03]  /*d5d0*/  IMAD.IADD R6, R249, 0x1, -R3 ;  /* 0x00000001f9067824 */ /* 0x004fc600078e0a03 */
[----:B------:R-:W-:Y:S02]  /*d5e0*/  IABS R4, R2 ;  /* 0x0000000200047213 */ /* 0x000fe40000000000 */
[----:B------:R-:W-:Y:S02]  /*d5f0*/  IABS R2, R6 ;  /* 0x0000000600027213 */ /* 0x000fe40000000000 */
[----:B------:R-:W-:Y:S02]  /*d600*/  I2FP.F32.S32 R4, R4 ;  /* 0x0000000400047245 */ /* 0x000fe40000201400 */
[----:B------:R-:W-:Y:S02]  /*d610*/  I2FP.F32.S32 R2, R2 ;  /* 0x0000000200027245 */ /* 0x000fe40000201400 */
[----:B------:R-:W-:Y:S01]  /*d620*/  FSEL R45, R12, -INF , !P0 ;  /* 0xff8000000c2d7808 */ /* 0x000fe20004000000 */
[----:B---3--:R-:W-:Y:S02]  /*d630*/  FFMA.FTZ R7, R4, -UR19, R7 ;  /* 0x8000001304077c23 */ /* 0x008fe40008010007 */
[----:B------:R-:W-:Y:S01]  /*d640*/  FFMA.FTZ R6, R2, -UR19, R14 ;  /* 0x8000001302067c23 */ /* 0x000fe2000801000e */
[----:B------:R-:W-:Y:S01]  /*d650*/  FMUL.FTZ R2, R31, UR25 ;  /* 0x000000191f027c20 */ /* 0x000fe20008410000 */
[----:B------:R-:W-:Y:S01]  /*d660*/  FMUL.FTZ R4, R29, UR25 ;  /* 0x000000191d047c20 */ /* 0x000fe20008410000 */
[----:B------:R-:W-:-:S02]  /*d670*/  FSEL R63, R11, -INF , !P6 ;  /* 0xff8000000b3f7808 */ /* 0x000fc40007000000 */
[----:B------:R-:W-:Y:S02]  /*d680*/  FSEL R62, R10, -INF , !P5 ;  /* 0xff8000000a3e7808 */ /* 0x000fe40006800000 */
[----:B------:R-:W-:Y:S02]  /*d690*/  FSEL R27, R8, -INF , !P4 ;  /* 0xff800000081b7808 */ /* 0x000fe40006000000 */
[C---:B------:R-:W-:Y:S02]  /*d6a0*/  ISETP.GE.AND P0, PT, R3.reuse, R72, PT ;  /* 0x000000480300720c */ /* 0x040fe40003f06270 */
[C---:B------:R-:W-:Y:S02]  /*d6b0*/  ISETP.GE.AND P6, PT, R3.reuse, R71, PT ;  /* 0x000000470300720c */ /* 0x040fe40003fc6270 */
[C---:B------:R-:W-:Y:S02]  /*d6c0*/  ISETP.GE.AND P5, PT, R3.reuse, R70, PT ;  /* 0x000000460300720c */ /* 0x040fe40003fa6270 */
[----:B------:R-:W-:Y:S01]  /*d6d0*/  ISETP.GE.AND P4, PT, R3, R252, PT ;  /* 0x000000fc0300720c */ /* 0x000fe20003f86270 */
[----:B------:R1:W2:Y:S01]  /*d6e0*/  MUFU.TANH R10, R2 ;  /* 0x00000002000a7308 */ /* 0x0002a20000002400 */
        /* <DEDUP_REMOVED lines=8> */
[----:B-1----:R-:W-:-:S02]  /*d770*/  VIADD R2, R0, 0x19 ;  /* 0x0000001900027836 */ /* 0x002fc40000000000 */
[----:B------:R-:W-:Y:S02]  /*d780*/  IABS R11, R3 ;  /* 0x00000003000b7213 */ /* 0x000fe40000000000 */
[----:B------:R-:W-:Y:S02]  /*d790*/  IMAD.IADD R5, R250, 0x1, -R2 ;  /* 0x00000001fa057824 */ /* 0x000fe400078e0a02 */
[----:B---3--:R-:W-:-:S04]  /*d7a0*/  FMUL.FTZ R4, R58, UR25 ;  /* 0x000000193a047c20 */ /* 0x008fc80008410000 */
[----:B------:R1:W3:Y:S01]  /*d7b0*/  MUFU.TANH R8, R4 ;  /* 0x0000000400087308 */ /* 0x0002e20000002400 */
[----:B------:R-:W-:Y:S01]  /*d7c0*/  IABS R3, R5 ;  /* 0x0000000500037213 */ /* 0x000fe20000000000 */
[----:B------:R-:W-:-:S03]  /*d7d0*/  IMAD.MOV.U32 R5, RZ, RZ, R11 ;  /* 0x000000ffff057224 */ /* 0x000fc600078e000b */
[----:B------:R-:W-:Y:S01]  /*d7e0*/  I2FP.F32.S32 R3, R3 ;  /* 0x0000000300037245 */ /* 0x000fe20000201400 */
[----:B-1----:R-:W-:-:S05]  /*d7f0*/  IMAD.IADD R4, R248, 0x1, -R2 ;  /* 0x00000001f8047824 */ /* 0x002fca00078e0a02 */
[----:B------:R-:W-:Y:S01]  /*d800*/  IABS R4, R4 ;  /* 0x0000000400047213 */ /* 0x000fe20000000000 */
[----:B--2---:R-:W-:Y:S01]  /*d810*/  FFMA.FTZ R10, R3, -UR19, R10 ;  /* 0x80000013030a7c23 */ /* 0x004fe2000801000a */
[----:B------:R-:W-:Y:S02]  /*d820*/  I2FP.F32.S32 R5, R5 ;  /* 0x0000000500057245 */ /* 0x000fe40000201400 */
[----:B------:R-:W-:Y:S01]  /*d830*/  I2FP.F32.S32 R4, R4 ;  /* 0x0000000400047245 */ /* 0x000fe20000201400 */
[----:B------:R-:W-:Y:S01]  /*d840*/  FMUL.FTZ R3, R57, UR25 ;  /* 0x0000001939037c20 */ /* 0x000fe20008410000 */
[----:B------:R-:W-:Y:S01]  /*d850*/  FSEL R61, R9, -INF , !P0 ;  /* 0xff800000093d7808 */ /* 0x000fe20004000000 */
[----:B---3--:R-:W-:Y:S02]  /*d860*/  FFMA.FTZ R12, R5, -UR19, R8 ;  /* 0x80000013050c7c23 */ /* 0x008fe40008010008 */
        /* <DEDUP_REMOVED lines=67> */
[----:B------:R-:W-:Y:S02]  /*dca0*/  I2FP.F32.S32 R3, R3 ;  /* 0x0000000300037245 */ /* 0x000fe40000201400 */
[----:B------:R-:W-:Y:S01]  /*dcb0*/  I2FP.F32.S32 R5, R5 ;  /* 0x0000000500057245 */ /* 0x000fe20000201400 */
[----:B-1----:R-:W-:-:S05]  /*dcc0*/  IMAD.IADD R4, R248, 0x1, -R2 ;  /* 0x00000001f8047824 */ /* 0x002fca00078e0a02 */
[----:B------:R-:W-:Y:S01]  /*dcd0*/  IABS R4, R4 ;  /* 0x0000000400047213 */ /* 0x000fe20000000000 */
[----:B--2---:R-:W-:-:S03]  /*dce0*/  FFMA.FTZ R10, R3, -UR19, R10 ;  /* 0x80000013030a7c23 */ /* 0x004fc6000801000a */
[----:B------:R-:W-:Y:S01]  /*dcf0*/  I2FP.F32.S32 R4, R4 ;  /* 0x0000000400047245 */ /* 0x000fe20000201400 */
[----:B------:R-:W-:Y:S01]  /*dd00*/  FMUL.FTZ R3, R141, UR25 ;  /* 0x000000198d037c20 */ /* 0x000fe20008410000 */
[----:B---3--:R-:W-:Y:S01]  /*dd10*/  FFMA.FTZ R12, R5, -UR19, R8 ;  /* 0x80000013050c7c23 */ /* 0x008fe20008010008 */
[----:B------:R-:W-:Y:S02]  /*dd20*/  FSEL R64, R13, -INF , !P5 ;  /* 0xff8000000d407808 */ /* 0x000fe40006800000 */
[----:B------:R-:W-:Y:S01]  /*dd30*/  FFMA.FTZ R11, R4, -UR19, R14 ;  /* 0x80000013040b7c23 */ /* 0x000fe2000801000e */
[----:B------:R-:W-:Y:S01]  /*dd40*/  FMUL.FTZ R4, R143, UR25 ;  /* 0x000000198f047c20 */ /* 0x000fe20008410000 */
[----:B------:R-:W-:Y:S01]  /*dd50*/  FSEL R55, R9, -INF , !P4 ;  /* 0xff80000009377808 */ /* 0x000fe20006000000 */
[----:B------:R1:W2:Y:S01]  /*dd60*/  MUFU.TANH R5, R3 ;  /* 0x0000000300057308 */ /* 0x0002a20000002400 */
[----:B------:R-:W-:Y:S02]  /*dd70*/  FSEL R65, R7, -INF , !P3 ;  /* 0xff80000007417808 */ /* 0x000fe40005800000 */
[----:B------:R-:W-:-:S02]  /*dd80*/  FSEL R47, R6, -INF , !P0 ;  /* 0xff800000062f7808 */ /* 0x000fc40004000000 */
        /* <DEDUP_REMOVED lines=15> */
[----:B------:R1:W4:Y:S04]  /*de80*/  MUFU.TANH R9, R3 ;  /* 0x0000000300097308 */ /* 0x0003280000002400 */
        /* <DEDUP_REMOVED lines=9> */
[----:B------:R3:W2:Y:S01]  /*df20*/  MUFU.TANH R7, R6 ;  /* 0x0000000600077308 */ /* 0x0006a20000002400 */
[----:B------:R-:W-:Y:S01]  /*df30*/  IABS R5, R4 ;  /* 0x0000000400057213 */ /* 0x000fe20000000000 */
[--C-:B-1----:R-:W-:Y:S02]  /*df40*/  IMAD.IADD R2, R250, 0x1, -R3.reuse ;  /* 0x00000001fa027824 */ /* 0x102fe400078e0a03 */
[----:B---3--:R-:W-:-:S03]  /*df50*/  IMAD.IADD R6, R249, 0x1, -R3 ;  /* 0x00000001f9067824 */ /* 0x008fc600078e0a03 */
[----:B------:R-:W-:Y:S02]  /*df60*/  IABS R4, R2 ;  /* 0x0000000200047213 */ /* 0x000fe40000000000 */
[----:B------:R-:W-:Y:S02]  /*df70*/  IABS R2, R6 ;  /* 0x0000000600027213 */ /* 0x000fe40000000000 */
[----:B------:R-:W-:Y:S02]  /*df80*/  I2FP.F32.S32 R5, R5 ;  /* 0x0000000500057245 */ /* 0x000fe40000201400 */
[----:B------:R-:W-:Y:S02]  /*df90*/  I2FP.F32.S32 R2, R2 ;  /* 0x0000000200027245 */ /* 0x000fe40000201400 */
[----:B------:R-:W-:Y:S01]  /*dfa0*/  I2FP.F32.S32 R4, R4 ;  /* 0x0000000400047245 */ /* 0x000fe20000201400 */
[----:B----4-:R-:W-:Y:S01]  /*dfb0*/  FFMA.FTZ R9, R5, -UR19, R9 ;  /* 0x8000001305097c23 */ /* 0x010fe20008010009 */
[----:B------:R-:W-:-:S02]  /*dfc0*/  IMAD.MOV.U32 R139, RZ, RZ, R223 ;  /* 0x000000ffff8b7224 */ /* 0x000fc400078e00df */
[----:B--2---:R-:W-:Y:S01]  /*dfd0*/  FFMA.FTZ R6, R2, -UR19, R14 ;  /* 0x8000001302067c23 */ /* 0x004fe2000801000e */
[----:B------:R-:W-:Y:S01]  /*dfe0*/  FMUL.FTZ R2, R39, UR25 ;  /* 0x0000001927027c20 */ /* 0x000fe20008410000 */
[----:B------:R-:W-:Y:S01]  /*dff0*/  FFMA.FTZ R7, R4, -UR19, R7 ;  /* 0x8000001304077c23 */ /* 0x000fe20008010007 */
[----:B------:R-:W-:Y:S01]  /*e000*/  FMUL.FTZ R4, R37, UR25 ;  /* 0x0000001925047c20 */ /* 0x000fe20008410000 */
[----:B------:R-:W-:Y:S02]  /*e010*/  FSEL R5, R12, -INF , !P6 ;  /* 0xff8000000c057808 */ /* 0x000fe40007000000 */
[----:B------:R-:W-:Y:S02]  /*e020*/  FSEL R223, R11, -INF , !P5 ;  /* 0xff8000000bdf7808 */ /* 0x000fe40006800000 */
[----:B------:R-:W-:Y:S02]  /*e030*/  FSEL R56, R10, -INF , !P4 ;  /* 0xff8000000a387808 */ /* 0x000fe40006000000 */
[----:B------:R-:W-:-:S02]  /*e040*/  FSEL R52, R8, -INF , !P3 ;  /* 0xff80000008347808 */ /* 0x000fc40005800000 */
[C---:B------:R-:W-:Y:S02]  /*e050*/  ISETP.GE.AND P6, PT, R3.reuse, R72, PT ;  /* 0x000000480300720c */ /* 0x040fe40003fc6270 */
[C---:B------:R-:W-:Y:S02]  /*e060*/  ISETP.GE.AND P5, PT, R3.reuse, R71, PT ;  /* 0x000000470300720c */ /* 0x040fe40003fa6270 */
[C---:B------:R-:W-:Y:S02]  /*e070*/  ISETP.GE.AND P4, PT, R3.reuse, R70, PT ;  /* 0x000000460300720c */ /* 0x040fe40003f86270 */
[C---:B------:R-:W-:Y:S01]  /*e080*/  ISETP.GE.AND P3, PT, R3.reuse, R252, PT ;  /* 0x000000fc0300720c */ /* 0x040fe20003f66270 */
[----:B------:R1:W2:Y:S01]  /*e090*/  MUFU.TANH R10, R2 ;  /* 0x00000002000a7308 */ /* 0x0002a20000002400 */
[C---:B------:R-:W-:Y:S02]  /*e0a0*/  ISETP.LT.OR P6, PT, R3.reuse, R247, P6 ;  /* 0x000000f70300720c */ /* 0x040fe400037c1670 */
[----:B------:R-:W-:-:S02]  /*e0b0*/  ISETP.LT.OR P5, PT, R3, R246, P5 ;  /* 0x000000f60300720c */ /* 0x000fc40002fa1670 */
[C---:B------:R-:W-:Y:S02]  /*e0c0*/  ISETP.LT.OR P4, PT, R3.reuse, R245, P4 ;  /* 0x000000f50300720c */ /* 0x040fe40002781670 */
[----:B------:R-:W-:Y:S01]  /*e0d0*/  ISETP.LT.OR P3, PT, R3, R244, P3 ;  /* 0x000000f40300720c */ /* 0x000fe20001f61670 */
[----:B------:R3:W-:Y:S01]  /*e0e0*/  MUFU.TANH R14, R4 ;  /* 0x00000004000e7308 */ /* 0x0007e20000002400 */
[----:B------:R-:W-:Y:S01]  /*e0f0*/  IMAD.IADD R3, R251, 0x1, -R3 ;  /* 0x00000001fb037824 */ /* 0x000fe200078e0a03 */
[----:B------:R4:W-:Y:S01]  /*e100*/  STL [R1+0x10], R5 ;  /* 0x0000100501007387 */ /* 0x0009e20000100800 */
[----:B-1----:R-:W-:-:S03]  /*e110*/  VIADD R2, R0, 0x29 ;  /* 0x0000002900027836 */ /* 0x002fc60000000000 */
[----:B------:R-:W-:Y:S01]  /*e120*/  IABS R11, R3 ;  /* 0x00000003000b7213 */ /* 0x000fe20000000000 */
[----:B---3--:R-:W-:-:S04]  /*e130*/  FMUL.FTZ R4, R218, UR25 ;  /* 0x00000019da047c20 */ /* 0x008fc80008410000 */
[----:B------:R1:W3:Y:S01]  /*e140*/  MUFU.TANH R8, R4 ;  /* 0x0000000400087308 */ /* 0x0002e20000002400 */
[----:B----4-:R-:W-:-:S05]  /*e150*/  IMAD.IADD R5, R250, 0x1, -R2 ;  /* 0x00000001fa057824 */ /* 0x010fca00078e0a02 */
[----:B------:R-:W-:Y:S01]  /*e160*/  IABS R3, R5 ;  /* 0x0000000500037213 */ /* 0x000fe20000000000 */
[----:B------:R-:W-:Y:S02]  /*e170*/  IMAD.MOV.U32 R5, RZ, RZ, R11 ;  /* 0x000000ffff057224 */ /* 0x000fe400078e000b */
[----:B-1----:R-:W-:Y:S01]  /*e180*/  IMAD.IADD R4, R248, 0x1, -R2 ;  /* 0x00000001f8047824 */ /* 0x002fe200078e0a02 */
[----:B------:R-:W-:-:S04]  /*e190*/  I2FP.F32.S32 R3, R3 ;  /* 0x0000000300037245 */ /* 0x000fc80000201400 */
[----:B------:R-:W-:Y:S01]  /*e1a0*/  IABS R4, R4 ;  /* 0x0000000400047213 */ /* 0x000fe20000000000 */
[----:B--2---:R-:W-:Y:S01]  /*e1b0*/  FFMA.FTZ R10, R3, -UR19, R10 ;  /* 0x80000013030a7c23 */ /* 0x004fe2000801000a */
[----:B------:R-:W-:Y:S02]  /*e1c0*/  I2FP.F32.S32 R5, R5 ;  /* 0x0000000500057245 */ /* 0x000fe40000201400 */
[----:B------:R-:W-:Y:S01]  /*e1d0*/  I2FP.F32.S32 R4, R4 ;  /* 0x0000000400047245 */ /* 0x000fe20000201400 */
[----:B------:R-:W-:Y:S01]  /*e1e0*/  FMUL.FTZ R3, R217, UR25 ;  /* 0x00000019d9037c20 */ /* 0x000fe20008410000 */
[----:B------:R-:W-:Y:S02]  /*e1f0*/  IMAD.MOV.U32 R138, RZ, RZ, R222 ;  /* 0x000000ffff8a7224 */ /* 0x000fe400078e00de */
[----:B---3--:R-:W-:Y:S01]  /*e200*/  FFMA.FTZ R12, R5, -UR19, R8 ;  /* 0x80000013050c7c23 */ /* 0x008fe20008010008 */
[----:B------:R-:W-:Y:S02]  /*e210*/  IMAD.MOV.U32 R136, RZ, RZ, R221 ;  /* 0x000000ffff887224 */ /* 0x000fe400078e00dd */
[----:B------:R-:W-:Y:S01]  /*e220*/  FFMA.FTZ R11, R4, -UR19, R14 ;  /* 0x80000013040b7c23 */ /* 0x000fe2000801000e */
[----:B------:R-:W-:-:S02]  /*e230*/  IMAD.MOV.U32 R208, RZ, RZ, R220 ;  /* 0x000000ffffd07224 */ /* 0x000fc400078e00dc */
[----:B------:R-:W-:Y:S01]  /*e240*/  FMUL.FTZ R4, R219, UR25 ;  /* 0x00000019db047c20 */ /* 0x000fe20008410000 */
[----:B------:R-:W-:Y:S01]  /*e250*/  FSEL R53, R13, -INF , !P0 ;  /* 0xff8000000d357808 */ /* 0x000fe20004000000 */
[----:B------:R1:W2:Y:S01]  /*e260*/  MUFU.TANH R5, R3 ;  /* 0x0000000300057308 */ /* 0x0002a20000002400 */
[----:B------:R-:W-:Y:S02]  /*e270*/  FSEL R220, R9, -INF , !P6 ;  /* 0xff80000009dc7808 */ /* 0x000fe40007000000 */
[----:B------:R-:W-:Y:S02]  /*e280*/  FSEL R221, R7, -INF , !P5 ;  /* 0xff80000007dd7808 */ /* 0x000fe40006800000 */
[----:B------:R-:W-:Y:S02]  /*e290*/  FSEL R222, R6, -INF , !P4 ;  /* 0xff80000006de7808 */ /* 0x000fe40006000000 */
[C---:B------:R-:W-:Y:S02]  /*e2a0*/  ISETP.GE.AND P0, PT, R2.reuse, R72, PT ;  /* 0x000000480200720c */ /* 0x040fe40003f06270 */
[----:B------:R-:W-:-:S02]  /*e2b0*/  ISETP.GE.AND P6, PT, R2, R71, PT ;  /* 0x000000470200720c */ /* 0x000fc40003fc6270 */
[C---:B------:R-:W-:Y:S02]  /*e2c0*/  ISETP.GE.AND P5, PT, R2.reuse, R70, PT ;  /* 0x000000460200720c */ /* 0x040fe40003fa6270 */
[C---:B------:R-:W-:Y:S01]  /*e2d0*/  ISETP.GE.AND P4, PT, R2.reuse, R252, PT ;  /* 0x000000fc0200720c */ /* 0x040fe20003f86270 */
[--C-:B-1----:R-:W-:Y:S01]  /*e2e0*/  IMAD.IADD R3, R249, 0x1, -R2.reuse ;  /* 0x00000001f9037824 */ /* 0x102fe200078e0a02 */
[C---:B------:R-:W-:Y:S01]  /*e2f0*/  ISETP.LT.OR P0, PT, R2.reuse, R247, P0 ;  /* 0x000000f70200720c */ /* 0x040fe20000701670 */
[----:B------:R-:W1:Y:S01]  /*e300*/  MUFU.TANH R4, R4 ;  /* 0x0000000400047308 */ /* 0x000e620000002400 */
[C---:B------:R-:W-:Y:S02]  /*e310*/  ISETP.LT.OR P6, PT, R2.reuse, R246, P6 ;  /* 0x000000f60200720c */ /* 0x040fe400037c1670 */
        /* <DEDUP_REMOVED lines=11> */
[----:B---3--:R-:W-:Y:S01]  /*e3d0*/  I2FP.F32.S32 R3, R6 ;  /* 0x0000000600037245 */ /* 0x008fe20000201400 */
[----:B------:R-:W-:-:S04]  /*e3e0*/  FMUL.FTZ R6, R50, UR25 ;  /* 0x0000001932067c20 */ /* 0x000fc80008410000 */
[----:B-1----:R-:W-:Y:S01]  /*e3f0*/  FFMA.FTZ R13, R3, -UR19, R4 ;  /* 0x80000013030d7c23 */ /* 0x002fe20008010004 */
[----:B------:R-:W-:Y:S01]  /*e400*/  VIADD R3, R0, 0x30 ;  /* 0x0000003000037836 */ /* 0x000fe20000000000 */
[----:B------:R1:W2:Y:S03]  /*e410*/  MUFU.TANH R14, R2 ;  /* 0x00000002000e7308 */ /* 0x0002a60000002400 */
[----:B------:R-:W-:-:S05]  /*e420*/  IMAD.IADD R4, R248, 0x1, -R3 ;  /* 0x00000001f8047824 */ /* 0x000fca00078e0a03 */
[----:B------:R3:W4:Y:S01]  /*e430*/  MUFU.TANH R7, R6 ;  /* 0x0000000600077308 */ /* 0x0007220000002400 */
[----:B------:R-:W-:Y:S01]  /*e440*/  IABS R5, R4 ;  /* 0x0000000400057213 */ /* 0x000fe20000000000 */
[--C-:B-1----:R-:W-:Y:S02]  /*e450*/  IMAD.IADD R2, R250, 0x1, -R3.reuse ;  /* 0x00000001fa027824 */ /* 0x102fe400078e0a03 */
[----:B---3--:R-:W-:-:S03]  /*e460*/  IMAD.IADD R6, R249, 0x1, -R3 ;  /* 0x00000001f9067824 */ /* 0x008fc600078e0a03 */
[----:B------:R-:W-:Y:S02]  /*e470*/  IABS R4, R2 ;  /* 0x0000000200047213 */ /* 0x000fe40000000000 */
[----:B------:R-:W-:-:S04]  /*e480*/  IABS R2, R6 ;  /* 0x0000000600027213 */ /* 0x000fc80000000000 */
[----:B------:R-:W-:Y:S02]  /*e490*/  I2FP.F32.S32 R2, R2 ;  /* 0x0000000200027245 */ /* 0x000fe40000201400 */
[----:B------:R-:W-:-:S03]  /*e4a0*/  I2FP.F32.S32 R4, R4 ;  /* 0x0000000400047245 */ /* 0x000fc60000201400 */
[----:B--2---:R-:W-:Y:S01]  /*e4b0*/  FFMA.FTZ R6, R2, -UR19, R14 ;  /* 0x8000001302067c23 */ /* 0x004fe2000801000e */
[----:B------:R-:W-:Y:S01]  /*e4c0*/  FMUL.FTZ R2, R51, UR25 ;  /* 0x0000001933027c20 */ /* 0x000fe20008410000 */
[----:B------:R-:W-:Y:S01]  /*e4d0*/  FSEL R219, R12, -INF , !P3 ;  /* 0xff8000000cdb7808 */ /* 0x000fe20005800000 */
[----:B----4-:R-:W-:Y:S01]  /*e4e0*/  FFMA.FTZ R7, R4, -UR19, R7 ;  /* 0x8000001304077c23 */ /* 0x010fe20008010007 */
[----:B------:R-:W-:Y:S02]  /*e4f0*/  FSEL R215, R11, -INF , !P0 ;  /* 0xff8000000bd77808 */ /* 0x000fe40004000000 */
[----:B------:R-:W-:Y:S02]  /*e500*/  FSEL R217, R10, -INF , !P6 ;  /* 0xff8000000ad97808 */ /* 0x000fe40007000000 */
[----:B------:R-:W-:Y:S01]  /*e510*/  FSEL R218, R8, -INF , !P5 ;  /* 0xff80000008da7808 */ /* 0x000fe20006800000 */
[----:B------:R-:W-:Y:S01]  /*e520*/  FMUL.FTZ R4, R49, UR25 ;  /* 0x0000001931047c20 */ /* 0x000fe20008410000 */
[----:B------:R-:W-:Y:S01]  /*e530*/  I2FP.F32.S32 R5, R5 ;  /* 0x0000000500057245 */ /* 0x000fe20000201400 */
[----:B------:R1:W2:Y:S01]  /*e540*/  MUFU.TANH R10, R2 ;  /* 0x00000002000a7308 */ /* 0x0002a20000002400 */
[----:B------:R-:W-:-:S02]  /*e550*/  ISETP.GE.AND P3, PT, R3, R72, PT ;  /* 0x000000480300720c */ /* 0x000fc40003f66270 */
[C---:B------:R-:W-:Y:S02]  /*e560*/  ISETP.GE.AND P0, PT, R3.reuse, R71, PT ;  /* 0x000000470300720c */ /* 0x040fe40003f06270 */
[C---:B------:R-:W-:Y:S02]  /*e570*/  ISETP.GE.AND P6, PT, R3.reuse, R70, PT ;  /* 0x000000460300720c */ /* 0x040fe40003fc6270 */
[----:B------:R-:W-:Y:S01]  /*e580*/  ISETP.GE.AND P5, PT, R3, R252, PT ;  /* 0x000000fc0300720c */ /* 0x000fe20003fa6270 */
[----:B------:R-:W-:Y:S01]  /*e590*/  FFMA.FTZ R9, R5, -UR19, R9 ;  /* 0x8000001305097c23 */ /* 0x000fe20008010009 */
[C---:B------:R-:W-:Y:S01]  /*e5a0*/  ISETP.LT.OR P3, PT, R3.reuse, R247, P3 ;  /* 0x000000f70300720c */ /* 0x040fe20001f61670 */
[----:B------:R3:W4:Y:S01]  /*e5b0*/  MUFU.TANH R14, R4 ;  /* 0x00000004000e7308 */ /* 0x0007220000002400 */
[C---:B------:R-:W-:Y:S02]  /*e5c0*/  ISETP.LT.OR P0, PT, R3.reuse, R246, P0 ;  /* 0x000000f60300720c */ /* 0x040fe40000701670 */
[----:B------:R-:W-:-:S02]  /*e5d0*/  ISETP.LT.OR P6, PT, R3, R245, P6 ;  /* 0x000000f50300720c */ /* 0x000fc400037c1670 */
[----:B------:R-:W-:Y:S01]  /*e5e0*/  ISETP.LT.OR P5, PT, R3, R244, P5 ;  /* 0x000000f40300720c */ /* 0x000fe20002fa1670 */
[----:B-1----:R-:W-:Y:S02]  /*e5f0*/  VIADD R2, R0, 0x31 ;  /* 0x0000003100027836 */ /* 0x002fe40000000000 */
[----:B------:R-:W-:Y:S02]  /*e600*/  IMAD.IADD R3, R251, 0x1, -R3 ;  /* 0x00000001fb037824 */ /* 0x000fe400078e0a03 */
[----:B------:R-:W-:Y:S02]  /*e610*/  IMAD.IADD R5, R250, 0x1, -R2 ;  /* 0x00000001fa057824 */ /* 0x000fe400078e0a02 */
[----:B---3--:R-:W-:Y:S01]  /*e620*/  FMUL.FTZ R4, R34, UR25 ;  /* 0x0000001922047c20 */ /* 0x008fe20008410000 */
[----:B------:R-:W-:Y:S02]  /*e630*/  IABS R11, R3 ;  /* 0x00000003000b7213 */ /* 0x000fe40000000000 */
[----:B------:R-:W-:Y:S01]  /*e640*/  IABS R3, R5 ;  /* 0x0000000500037213 */ /* 0x000fe20000000000 */
[----:B------:R1:W3:Y:S03]  /*e650*/  MUFU.TANH R8, R4 ;  /* 0x0000000400087308 */ /* 0x0002e60000002400 */
[----:B------:R-:W-:Y:S01]  /*e660*/  I2FP.F32.S32 R3, R3 ;  /* 0x0000000300037245 */ /* 0x000fe20000201400 */
[----:B------:R-:W-:-:S04]  /*e670*/  IMAD.MOV.U32 R137, RZ, RZ, R212 ;  /* 0x000000ffff897224 */ /* 0x000fc800078e00d4 */
[----:B--2---:R-:W-:Y:S01]  /*e680*/  FFMA.FTZ R10, R3, -UR19, R10 ;  /* 0x80000013030a7c23 */ /* 0x004fe2000801000a */
[----:B-1----:R-:W-:-:S05]  /*e690*/  IMAD.IADD R4, R248, 0x1, -R2 ;  /* 0x00000001f8047824 */ /* 0x002fca00078e0a02 */
[----:B------:R-:W-:Y:S01]  /*e6a0*/  IABS R4, R4 ;  /* 0x0000000400047213 */ /* 0x000fe20000000000 */
[----:B------:R-:W-:-:S03]  /*e6b0*/  FMUL.FTZ R3, R33, UR25 ;  /* 0x0000001921037c20 */ /* 0x000fc60008410000 */
[----:B------:R-:W-:Y:S01]  /*e6c0*/  I2FP.F32.S32 R4, R4 ;  /* 0x0000000400047245 */ /* 0x000fe20000201400 */
[----:B------:R-:W-:Y:S01]  /*e6d0*/  IMAD.MOV.U32 R5, RZ, RZ, R11 ;  /* 0x000000ffff057224 */ /* 0x000fe200078e000b */
[----:B------:R-:W-:Y:S02]  /*e6e0*/  FSEL R216, R13, -INF , !P4 ;  /* 0xff8000000dd87808 */ /* 0x000fe40006000000 */
[----:B------:R-:W-:Y:S01]  /*e6f0*/  FSEL R212, R9, -INF , !P3 ;  /* 0xff80000009d47808 */ /* 0x000fe20005800000 */
[----:B----4-:R-:W-:Y:S01]  /*e700*/  FFMA.FTZ R11, R4, -UR19, R14 ;  /* 0x80000013040b7c23 */ /* 0x010fe2000801000e */
[----:B------:R-:W-:Y:S02]  /*e710*/  FSEL R213, R7, -INF , !P0 ;  /* 0xff80000007d57808 */ /* 0x000fe40004000000 */
[----:B------:R-:W-:Y:S01]  /*e720*/  FSEL R214, R6, -INF , !P6 ;  /* 0xff80000006d67808 */ /* 0x000fe20007000000 */
[----:B------:R1:W2:Y:S01]  /*e730*/  MUFU.TANH R7, R3 ;  /* 0x0000000300077308 */ /* 0x0002a20000002400 */
[C---:B------:R-:W-:Y:S01]  /*e740*/  ISETP.GE.AND P4, PT, R2.reuse, R72, PT ;  /* 0x000000480200720c */ /* 0x040fe20003f86270 */
[----:B------:R-:W-:Y:S01]  /*e750*/  FMUL.FTZ R4, R35, UR25 ;  /* 0x0000001923047c20 */ /* 0x000fe20008410000 */
[----:B------:R-:W-:-:S02]  /*e760*/  ISETP.GE.AND P3, PT, R2, R71, PT ;  /* 0x000000470200720c */ /* 0x000fc40003f66270 */
[C---:B------:R-:W-:Y:S02]  /*e770*/  ISETP.GE.AND P0, PT, R2.reuse, R70, PT ;  /* 0x000000460200720c */ /* 0x040fe40003f06270 */
[C---:B------:R-:W-:Y:S02]  /*e780*/  ISETP.GE.AND P6, PT, R2.reuse, R252, PT ;  /* 0x000000fc0200720c */ /* 0x040fe40003fc6270 */
[----:B------:R-:W-:Y:S02]  /*e790*/  I2FP.F32.S32 R5, R5 ;  /* 0x0000000500057245 */ /* 0x000fe40000201400 */
[C---:B------:R-:W-:Y:S02]  /*e7a0*/  ISETP.LT.OR P4, PT, R2.reuse, R247, P4 ;  /* 0x000000f70200720c */ /* 0x040fe40002781670 */
[C---:B------:R-:W-:Y:S01]  /*e7b0*/  ISETP.LT.OR P3, PT, R2.reuse, R246, P3 ;  /* 0x000000f60200720c */ /* 0x040fe20001f61670 */
[----:B-1----:R-:W-:Y:S01]  /*e7c0*/  IMAD.IADD R3, R249, 0x1, -R2 ;  /* 0x00000001f9037824 */ /* 0x002fe200078e0a02 */
[----:B------:R-:W-:-:S02]  /*e7d0*/  ISETP.LT.OR P0, PT, R2, R245, P0 ;  /* 0x000000f50200720c */ /* 0x000fc40000701670 */
[----:B------:R-:W-:Y:S01]  /*e7e0*/  ISETP.LT.OR P6, PT, R2, R244, P6 ;  /* 0x000000f40200720c */ /* 0x000fe200037c1670 */
[----:B------:R-:W-:Y:S01]  /*e7f0*/  IMAD.IADD R2, R251, 0x1, -R2 ;  /* 0x00000001fb027824 */ /* 0x000fe200078e0a02 */
[----:B------:R-:W-:Y:S01]  /*e800*/  IABS R6, R3 ;  /* 0x0000000300067213 */ /* 0x000fe20000000000 */
[----:B------:R-:W1:Y:S01]  /*e810*/  MUFU.TANH R4, R4 ;  /* 0x0000000400047308 */ /* 0x000e620000002400 */
[----:B---3--:R-:W-:Y:S02]  /*e820*/  FFMA.FTZ R12, R5, -UR19, R8 ;  /* 0x80000013050c7c23 */ /* 0x008fe40008010008 */
[----:B------:R-:W-:Y:S01]  /*e830*/  IABS R5, R2 ;  /* 0x0000000200057213 */ /* 0x000fe20000000000 */
[----:B------:R-:W-:Y:S02]  /*e840*/  IMAD.MOV.U32 R2, RZ, RZ, R6 ;  /* 0x000000ffff027224 */ /* 0x000fe400078e0006 */
[----:B------:R-:W-:-:S03]  /*e850*/  FMUL.FTZ R3, R208, UR25 ;  /* 0x00000019d0037c20 */ /* 0x000fc60008410000 */
[----:B------:R-:W-:Y:S01]  /*e860*/  I2FP.F32.S32 R2, R2 ;  /* 0x0000000200027245 */ /* 0x000fe20000201400 */
[----:B------:R3:W4:Y:S04]  /*e870*/  MUFU.TANH R9, R3 ;  /* 0x0000000300097308 */ /* 0x0007280000002400 */
[----:B--2---:R-:W-:Y:S01]  /*e880*/  FFMA.FTZ R7, R2, -UR19, R7 ;  /* 0x8000001302077c23 */ /* 0x004fe20008010007 */
[----:B------:R-:W-:-:S04]  /*e890*/  VIADD R2, R0, 0x38 ;  /* 0x0000003800027836 */ /* 0x000fc80000000000 */
[----:B------:R-:W-:Y:S02]  /*e8a0*/  FSEL R210, R7, -INF , !P0 ;  /* 0xff80000007d27808 */ /* 0x000fe40004000000 */
[----:B---3--:R-:W-:Y:S01]  /*e8b0*/  I2FP.F32.S32 R3, R5 ;  /* 0x0000000500037245 */ /* 0x008fe20000201400 */
[----:B------:R-:W-:Y:S01]  /*e8c0*/  FMUL.FTZ R5, R139, UR25 ;  /* 0x000000198b057c20 */ /* 0x000fe20008410000 */
[----:B------:R-:W-:Y:S01]  /*e8d0*/  FMUL.FTZ R7, R73, UR25 ;  /* 0x0000001949077c20 */ /* 0x000fe20008410000 */
[----:B------:R-:W-:Y:S02]  /*e8e0*/  FSEL R211, R12, -INF , !P5 ;  /* 0xff8000000cd37808 */ /* 0x000fe40006800000 */
[----:B------:R-:W-:Y:S01]  /*e8f0*/  FSEL R208, R11, -INF , !P4 ;  /* 0xff8000000bd07808 */ /* 0x000fe20006000000 */
[----:B-1----:R-:W-:Y:S01]  /*e900*/  FFMA.FTZ R13, R3, -UR19, R4 ;  /* 0x80000013030d7c23 */ /* 0x002fe20008010004 */
[----:B------:R-:W-:Y:S01]  /*e910*/  FMUL.FTZ R3, R137, UR25 ;  /* 0x0000001989037c20 */ /* 0x000fe20008410000 */
[--C-:B------:R-:W-:Y:S01]  /*e920*/  IMAD.IADD R4, R248, 0x1, -R2.reuse ;  /* 0x00000001f8047824 */ /* 0x100fe200078e0a02 */
[----:B------:R1:W2:Y:S01]  /*e930*/  MUFU.TANH R8, R5 ;  /* 0x0000000500087308 */ /* 0x0002a20000002400 */
[----:B------:R-:W-:Y:S01]  /*e940*/  FSEL R209, R10, -INF , !P3 ;  /* 0xff8000000ad17808 */ /* 0x000fe20005800000 */
[----:B------:R-:W-:Y:S01]  /*e950*/  IMAD.IADD R6, R249, 0x1, -R2 ;  /* 0x00000001f9067824 */ /* 0x000fe200078e0a02 */
[----:B------:R-:W-:Y:S01]  /*e960*/  ISETP.GE.AND P5, PT, R2, R72, PT ;  /* 0x000000480200720c */ /* 0x000fe20003fa6270 */
[----:B------:R-:W-:Y:S01]  /*e970*/  VIADD R0, R0, 0x39 ;  /* 0x0000003900007836 */ /* 0x000fe20000000000 */
[C---:B------:R-:W-:Y:S01]  /*e980*/  ISETP.GE.AND P4, PT, R2.reuse, R71, PT ;  /* 0x000000470200720c */ /* 0x040fe20003f86270 */
[----:B------:R3:W5:Y:S02]  /*e990*/  LDL.LU R73, [R1+0xa4] ;  /* 0x0000a40001497983 */ /* 0x0007640000300800 */
[----:B------:R4:W2:Y:S01]  /*e9a0*/  MUFU.TANH R14, R3 ;  /* 0x00000003000e7308 */ /* 0x0008a20000002400 */
[----:B------:R-:W-:-:S02]  /*e9b0*/  ISETP.GE.AND P3, PT, R2, R70, PT ;  /* 0x000000460200720c */ /* 0x000fc40003f66270 */
[C---:B------:R-:W-:Y:S02]  /*e9c0*/  ISETP.GE.AND P0, PT, R2.reuse, R252, PT ;  /* 0x000000fc0200720c */ /* 0x040fe40003f06270 */
[C---:B------:R-:W-:Y:S02]  /*e9d0*/  ISETP.LT.OR P5, PT, R2.reuse, R247, P5 ;  /* 0x000000f70200720c */ /* 0x040fe40002fa1670 */
[----:B-1----:R-:W-:Y:S01]  /*e9e0*/  IABS R5, R4 ;  /* 0x0000000400057213 */ /* 0x002fe20000000000 */
[----:B------:R-:W1:Y:S01]  /*e9f0*/  MUFU.TANH R7, R7 ;  /* 0x0000000700077308 */ /* 0x000e620000002400 */
[----:B------:R-:W-:Y:S01]  /*ea00*/  ISETP.LT.OR P4, PT, R2, R246, P4 ;  /* 0x000000f60200720c */ /* 0x000fe20002781670 */
[----:B----4-:R-:W-:Y:S01]  /*ea10*/  IMAD.IADD R3, R250, 0x1, -R2 ;  /* 0x00000001fa037824 */ /* 0x010fe200078e0a02 */
[----:B------:R-:W-:Y:S02]  /*ea20*/  I2FP.F32.S32 R5, R5 ;  /* 0x0000000500057245 */ /* 0x000fe40000201400 */
[----:B------:R-:W-:-:S02]  /*ea30*/  ISETP.LT.OR P3, PT, R2, R245, P3 ;  /* 0x000000f50200720c */ /* 0x000fc40001f61670 */
[----:B------:R-:W-:Y:S02]  /*ea40*/  IABS R4, R3 ;  /* 0x0000000300047213 */ /* 0x000fe40000000000 */
[----:B------:R-:W-:Y:S01]  /*ea50*/  ISETP.LT.OR P0, PT, R2, R244, P0 ;  /* 0x000000f40200720c */ /* 0x000fe20000701670 */
[----:B------:R-:W-:Y:S01]  /*ea60*/  IMAD.IADD R2, R251, 0x1, -R2 ;  /* 0x00000001fb027824 */ /* 0x000fe200078e0a02 */
[----:B------:R-:W-:Y:S01]  /*ea70*/  IABS R3, R6 ;  /* 0x0000000600037213 */ /* 0x000fe20000000000 */
[----:B------:R-:W-:Y:S01]  /*ea80*/  FFMA.FTZ R9, R5, -UR19, R9 ;  /* 0x8000001305097c23 */ /* 0x000fe20008010009 */
[----:B------:R-:W-:Y:S02]  /*ea90*/  I2FP.F32.S32 R4, R4 ;  /* 0x0000000400047245 */ /* 0x000fe40000201400 */
[----:B------:R-:W-:Y:S02]  /*eaa0*/  I2FP.F32.S32 R3, R3 ;  /* 0x0000000300037245 */ /* 0x000fe40000201400 */
[----:B------:R-:W-:Y:S01]  /*eab0*/  IABS R5, R2 ;  /* 0x0000000200057213 */ /* 0x000fe20000000000 */
[----:B--2---:R-:W-:Y:S01]  /*eac0*/  FFMA.FTZ R8, R4, -UR19, R8 ;  /* 0x8000001304087c23 */ /* 0x004fe20008010008 */
[----:B------:R-:W-:Y:S01]  /*ead0*/  FSEL R143, R13, -INF , !P6 ;  /* 0xff8000000d8f7808 */ /* 0x000fe20007000000 */
[----:B------:R-:W-:Y:S01]  /*eae0*/  FFMA.FTZ R6, R3, -UR19, R14 ;  /* 0x8000001303067c23 */ /* 0x000fe2000801000e */
[----:B------:R-:W-:Y:S01]  /*eaf0*/  I2FP.F32.S32 R5, R5 ;  /* 0x0000000500057245 */ /* 0x000fe20000201400 */
[----:B------:R-:W-:Y:S01]  /*eb00*/  FMUL.FTZ R3, R138, UR25 ;  /* 0x000000198a037c20 */ /* 0x000fe20008410000 */
[----:B------:R-:W-:-:S02]  /*eb10*/  ISETP.GE.AND P6, PT, R0, R72, PT ;  /* 0x000000480000720c */ /* 0x000fc40003fc6270 */
[----:B------:R-:W-:Y:S01]  /*eb20*/  FSEL R138, R9, -INF , !P5 ;  /* 0xff800000098a7808 */ /* 0x000fe20006800000 */
[----:B------:R3:W5:Y:S01]  /*eb30*/  LDL.LU R72, [R1+0xa0] ;  /* 0x0000a00001487983 */ /* 0x0007620000300800 */
[----:B------:R-:W-:Y:S01]  /*eb40*/  ISETP.GE.AND P5, PT, R0, R71, PT ;  /* 0x000000470000720c */ /* 0x000fe20003fa6270 */
[----:B-1----:R-:W-:Y:S01]  /*eb50*/  FFMA.FTZ R5, R5, -UR19, R7 ;  /* 0x8000001305057c23 */ /* 0x002fe20008010007 */
[----:B------:R-:W-:Y:S01]  /*eb60*/  FSEL R140, R8, -INF , !P4 ;  /* 0xff800000088c7808 */ /* 0x000fe20006000000 */
[----:B------:R3:W5:Y:S01]  /*eb70*/  LDL.LU R71, [R1+0x9c] ;  /* 0x00009c0001477983 */ /* 0x0007620000300800 */
[----:B------:R-:W-:Y:S01]  /*eb80*/  ISETP.GE.AND P4, PT, R0, R70, PT ;  /* 0x000000460000720c */ /* 0x000fe20003f86270 */
[----:B------:R-:W-:Y:S01]  /*eb90*/  FMUL.FTZ R7, R69, UR25 ;  /* 0x0000001945077c20 */ /* 0x000fe20008410000 */
[----:B------:R-:W-:Y:S01]  /*eba0*/  FSEL R142, R6, -INF , !P3 ;  /* 0xff800000068e7808 */ /* 0x000fe20005800000 */
[----:B------:R3:W5:Y:S01]  /*ebb0*/  LDL.LU R70, [R1+0x98] ;  /* 0x0000980001467983 */ /* 0x0007620000300800 */
[----:B------:R-:W-:-:S03]  /*ebc0*/  FMUL.FTZ R6, R68, UR25 ;  /* 0x0000001944067c20 */ /* 0x000fc60008410000 */
[----:B------:R3:W5:Y:S04]  /*ebd0*/  LDL.LU R69, [R1+0x94] ;  /* 0x0000940001457983 */ /* 0x0007680000300800 */
[----:B------:R3:W5:Y:S01]  /*ebe0*/  LDL.LU R68, [R1+0x90] ;  /* 0x0000900001447983 */ /* 0x0007620000300800 */
[----:B------:R-:W-:Y:S01]  /*ebf0*/  FMUL.FTZ R4, R136, UR25 ;  /* 0x0000001988047c20 */ /* 0x000fe20008410000 */
[----:B------:R1:W2:Y:S08]  /*ec00*/  MUFU.TANH R14, R3 ;  /* 0x00000003000e7308 */ /* 0x0002b00000002400 */
[----:B------:R4:W3:Y:S01]  /*ec10*/  MUFU.TANH R10, R4 ;  /* 0x00000004000a7308 */ /* 0x0008e20000002400 */
[----:B-1----:R-:W-:-:S02]  /*ec20*/  IMAD.IADD R3, R248, 0x1, -R0 ;  /* 0x00000001f8037824 */ /* 0x002fc400078e0a00 */
[----:B----4-:R-:W-:-:S03]  /*ec30*/  IMAD.IADD R4, R250, 0x1, -R0 ;  /* 0x00000001fa047824 */ /* 0x010fc600078e0a00 */
[----:B------:R-:W-:Y:S02]  /*ec40*/  IABS R3, R3 ;  /* 0x0000000300037213 */ /* 0x000fe40000000000 */
[----:B------:R-:W-:Y:S02]  /*ec50*/  IABS R2, R4 ;  /* 0x0000000400027213 */ /* 0x000fe40000000000 */
[----:B------:R-:W-:Y:S02]  /*ec60*/  I2FP.F32.S32 R3, R3 ;  /* 0x0000000300037245 */ /* 0x000fe40000201400 */
[----:B------:R-:W-:Y:S02]  /*ec70*/  I2FP.F32.S32 R2, R2 ;  /* 0x0000000200027245 */ /* 0x000fe40000201400 */
[----:B------:R-:W-:Y:S01]  /*ec80*/  ISETP.GE.AND P3, PT, R0, R252, PT ;  /* 0x000000fc0000720c */ /* 0x000fe20003f66270 */
[----:B--2---:R-:W-:Y:S01]  /*ec90*/  FFMA.FTZ R4, R3, -UR19, R14 ;  /* 0x8000001303047c23 */ /* 0x004fe2000801000e */
[----:B------:R-:W1:Y:S01]  /*eca0*/  MUFU.TANH R7, R7 ;  /* 0x0000000700077308 */ /* 0x000e620000002400 */
[----:B---3--:R-:W-:Y:S01]  /*ecb0*/  FFMA.FTZ R3, R2, -UR19, R10 ;  /* 0x8000001302037c23 */ /* 0x008fe2000801000a */
[C---:B------:R-:W-:Y:S01]  /*ecc0*/  ISETP.LT.OR P6, PT, R0.reuse, R247, P6 ;  /* 0x000000f70000720c */ /* 0x040fe200037c1670 */
[----:B------:R-:W-:Y:S01]  /*ecd0*/  IMAD.IADD R2, R249, 0x1, -R0 ;  /* 0x00000001f9027824 */ /* 0x000fe200078e0a00 */
[----:B------:R-:W-:-:S02]  /*ece0*/  ISETP.LT.OR P5, PT, R0, R246, P5 ;  /* 0x000000f60000720c */ /* 0x000fc40002fa1670 */
[C---:B------:R-:W-:Y:S02]  /*ecf0*/  ISETP.LT.OR P4, PT, R0.reuse, R245, P4 ;  /* 0x000000f50000720c */ /* 0x040fe40002781670 */
[----:B------:R-:W2:Y:S01]  /*ed00*/  MUFU.TANH R6, R6 ;  /* 0x0000000600067308 */ /* 0x000ea20000002400 */
[----:B------:R-:W-:Y:S01]  /*ed10*/  ISETP.LT.OR P3, PT, R0, R244, P3 ;  /* 0x000000f40000720c */ /* 0x000fe20001f61670 */
[----:B------:R-:W-:Y:S01]  /*ed20*/  IMAD.IADD R0, R251, 0x1, -R0 ;  /* 0x00000001fb007824 */ /* 0x000fe200078e0a00 */
[----:B------:R-:W-:Y:S02]  /*ed30*/  FSEL R141, R5, -INF , !P0 ;  /* 0xff800000058d7808 */ /* 0x000fe40004000000 */
[----:B------:R-:W-:Y:S02]  /*ed40*/  PLOP3.LUT P0, PT, PT, PT, UP0, 0x80, 0x0 ;  /* 0x000000000000781c */ /* 0x000fe40003f0f008 */
[----:B------:R-:W-:Y:S02]  /*ed50*/  IABS R2, R2 ;  /* 0x0000000200027213 */ /* 0x000fe40000000000 */
[----:B------:R-:W-:-:S02]  /*ed60*/  IABS R0, R0 ;  /* 0x0000000000007213 */ /* 0x000fc40000000000 */
[----:B------:R-:W-:Y:S02]  /*ed70*/  I2FP.F32.S32 R2, R2 ;  /* 0x0000000200027245 */ /* 0x000fe40000201400 */
[----:B------:R-:W-:-:S03]  /*ed80*/  I2FP.F32.S32 R0, R0 ;  /* 0x0000000000007245 */ /* 0x000fc60000201400 */
[----:B-1----:R-:W-:Y:S02]  /*ed90*/  FFMA.FTZ R2, R2, -UR19, R7 ;  /* 0x8000001302027c23 */ /* 0x002fe40008010007 */
[----:B--2---:R-:W-:Y:S01]  /*eda0*/  FFMA.FTZ R0, R0, -UR19, R6 ;  /* 0x8000001300007c23 */ /* 0x004fe20008010006 */
[----:B------:R-:W-:Y:S02]  /*edb0*/  FSEL R14, R4, -INF , !P6 ;  /* 0xff800000040e7808 */ /* 0x000fe40007000000 */
[----:B------:R-:W-:Y:S02]  /*edc0*/  FSEL R136, R3, -INF , !P5 ;  /* 0xff80000003887808 */ /* 0x000fe40006800000 */
[----:B------:R-:W-:Y:S02]  /*edd0*/  FSEL R137, R2, -INF , !P4 ;  /* 0xff80000002897808 */ /* 0x000fe40006000000 */
[----:B------:R-:W-:Y:S01]  /*ede0*/  FSEL R139, R0, -INF , !P3 ;  /* 0xff800000008b7808 */ /* 0x000fe20005800000 */
[----:B------:R-:W-:Y:S06]  /*edf0*/  @!P0 BRA `(.L_x_1001) ;  /* 0x00000004005c8947 */ /* 0x000fec0003800000 */
        /* <DEDUP_REMOVED lines=85> */
.L_x_1003:
[----:B------:R-:W-:Y:S05]  /*f350*/  BSYNC B0 ;  /* 0x0000000000007941 */ /* 0x000fea0003800000 */
.L_x_1002:
[----:B------:R-:W0:Y:S02]  /*f360*/  LDGDEPBAR ;  /* 0x00000000000079af */ /* 0x000e240000000000 */
.L_x_1001:
[----:B------:R-:W3:Y:S01]  /*f370*/  LDL.LU R49, [R1+0x1c] ;  /* 0x00001c0001317983 */ /* 0x000ee20000300800 */
[----:B------:R-:W-:Y:S01]  /*f380*/  IMAD.MOV.U32 R58, RZ, RZ, R25 ;  /* 0x000000ffff3a7224 */ /* 0x000fe200078e0019 */
[----:B------:R-:W-:Y:S01]  /*f390*/  MOV R50, R30 ;  /* 0x0000001e00327202 */ /* 0x000fe20000000f00 */
[----:B------:R-:W-:Y:S01]  /*f3a0*/  IMAD.MOV.U32 R51, RZ, RZ, R28 ;  /* 0x000000ffff337224 */ /* 0x000fe200078e001c */
[----:B------:R-:W4:Y:S01]  /*f3b0*/  LDL.LU R25, [R1+0x30] ;  /* 0x0000300001197983 */ /* 0x000f220000300800 */
[----:B------:R-:W-:-:S03]  /*f3c0*/  MOV R57, R27 ;  /* 0x0000001b00397202 */ /* 0x000fc60000000f00 */
[----:B------:R1:W-:Y:S04]  /*f3d0*/  STL [R1+0xac], R235 ;  /* 0x0000aceb01007387 */ /* 0x0003e80000100800 */
[----:B-1----:R-:W4:Y:S01]  /*f3e0*/  LDL.LU R235, [R1+0x10] ;  /* 0x0000100001eb7983 */ /* 0x002f220000300800 */
[----:B------:R-:W-:-:S04]  /*f3f0*/  FMNMX.FTZ R0, R135, R19, !PT ;  /* 0x0000001387007209 */ /* 0x000fc80007810000 */
[----:B------:R-:W-:-:S04]  /*f400*/  FMNMX.FTZ R0, R20, R0, !PT ;  /* 0x0000000014007209 */ /* 0x000fc80007810000 */
[----:B------:R-:W-:-:S04]  /*f410*/  FMNMX.FTZ R0, R17, R0, !PT ;  /* 0x0000000011007209 */ /* 0x000fc80007810000 */
[----:B------:R-:W-:Y:S01]  /*f420*/  FMNMX.FTZ R0, R15, R0, !PT ;  /* 0x000000000f007209 */ /* 0x000fe20007810000 */
[----:B------:R-:W-:Y:S04]  /*f430*/  STL [R1+0xa8], R234 ;  /* 0x0000a8ea01007387 */ /* 0x000fe80000100800 */
[----:B------:R-:W-:Y:S04]  /*f440*/  STL [R1+0xa4], R233 ;  /* 0x0000a4e901007387 */ /* 0x000fe80000100800 */
[----:B------:R-:W-:Y:S04]  /*f450*/  STL [R1+0xa0], R232 ;  /* 0x0000a0e801007387 */ /* 0x000fe80000100800 */
        /* <DEDUP_REMOVED lines=56> */
[----:B------:R-:W2:Y:S01]  /*f7e0*/  SHFL.BFLY PT, R6, R0, 0x2, 0x1f ;  /* 0x0c401f0000067f89 */ /* 0x000ea200000e0000 */
[----:B----4-:R-:W-:Y:S02]  /*f7f0*/  FMNMX.FTZ R3, R235, R3, !PT ;  /* 0x00000003eb037209 */ /* 0x010fe40007810000 */
[----:B------:R-:W-:Y:S02]  /*f800*/  FMNMX.FTZ R4, R210, R4, !PT ;  /* 0x00000004d2047209 */ /* 0x000fe40007810000 */
[----:B------:R-:W-:-:S02]  /*f810*/  FMNMX.FTZ R3, R53, R3, !PT ;  /* 0x0000000335037209 */ /* 0x000fc40007810000 */
[----:B------:R-:W-:Y:S02]  /*f820*/  FMNMX.FTZ R4, R142, R4, !PT ;  /* 0x000000048e047209 */ /* 0x000fe40007810000 */
[----:B------:R-:W-:Y:S02]  /*f830*/  FMNMX.FTZ R5, R219, R3, !PT ;  /* 0x00000003db057209 */ /* 0x000fe40007810000 */
[----:B------:R-:W-:Y:S02]  /*f840*/  FMNMX.FTZ R3, R137, R4, !PT ;  /* 0x0000000489037209 */ /* 0x000fe40007810000 */
[----:B-1----:R-:W-:Y:S02]  /*f850*/  FMNMX.FTZ R10, R2, R7, !PT ;  /* 0x00000007020a7209 */ /* 0x002fe40007810000 */
[----:B------:R-:W-:Y:S02]  /*f860*/  FMNMX.FTZ R2, R216, R5, !PT ;  /* 0x00000005d8027209 */ /* 0x000fe40007810000 */
[----:B------:R-:W1:Y:S02]  /*f870*/  SHFL.BFLY PT, R5, R3, 0x2, 0x1f ;  /* 0x0c401f0003057f89 */ /* 0x000e6400000e0000 */
[----:B------:R-:W-:-:S02]  /*f880*/  FMNMX.FTZ R2, R211, R2, !PT ;  /* 0x00000002d3027209 */ /* 0x000fc40007810000 */
[----:B--2---:R-:W-:Y:S02]  /*f890*/  FMNMX.FTZ R0, R0, R6, !PT ;  /* 0x0000000600007209 */ /* 0x004fe40007810000 */
[----:B------:R-:W-:-:S03]  /*f8a0*/  FMNMX.FTZ R2, R143, R2, !PT ;  /* 0x000000028f027209 */ /* 0x000fc60007810000 */
[----:B------:R-:W2:Y:S01]  /*f8b0*/  SHFL.BFLY PT, R7, R0, 0x1, 0x1f ;  /* 0x0c201f0000077f89 */ /* 0x000ea200000e0000 */
[----:B------:R-:W-:-:S04]  /*f8c0*/  FMNMX.FTZ R2, R141, R2, !PT ;  /* 0x000000028d027209 */ /* 0x000fc80007810000 */
[----:B------:R-:W-:Y:S01]  /*f8d0*/  FMNMX.FTZ R2, R139, R2, !PT ;  /* 0x000000028b027209 */ /* 0x000fe20007810000 */
[----:B------:R-:W-:Y:S01]  /*f8e0*/  FMUL.FTZ R13, R10, UR10 ;  /* 0x0000000a0a0d7c20 */ /* 0x000fe20008410000 */
[----:B-1----:R-:W-:-:S03]  /*f8f0*/  FMNMX.FTZ R3, R3, R5, !PT ;  /* 0x0000000503037209 */ /* 0x002fc60007810000 */
[----:B------:R-:W1:Y:S01]  /*f900*/  SHFL.BFLY PT, R5, R2, 0x2, 0x1f ;  /* 0x0c401f0002057f89 */ /* 0x000e6200000e0000 */
[----:B------:R-:W-:-:S04]  /*f910*/  FSETP.NEU.FTZ.AND P5, PT, R10, -INF , PT ;  /* 0xff8000000a00780b */ /* 0x000fc80003fbd000 */
[----:B------:R-:W-:Y:S02]  /*f920*/  FSEL R13, R13, RZ, P5 ;  /* 0x000000ff0d0d7208 */ /* 0x000fe40002800000 */
[----:B--2---:R-:W-:-:S03]  /*f930*/  FMNMX.FTZ R231, R0, R7, !PT ;  /* 0x0000000700e77209 */ /* 0x004fc60007810000 */
[----:B------:R-:W-:-:S04]  /*f940*/  FFMA.FTZ R0, R17, UR10, -R13 ;  /* 0x0000000a11007c23 */ /* 0x000fc8000801080d */
[----:B------:R2:W-:Y:S01]  /*f950*/  MUFU.EX2 R224, R0 ;  /* 0x0000000000e07308 */ /* 0x0005e20000000800 */
[--C-:B------:R-:W-:Y:S01]  /*f960*/  FFMA.FTZ R4, R19, UR10, -R13.reuse ;  /* 0x0000000a13047c23 */ /* 0x100fe2000801080d */
[----:B------:R-:W3:Y:S01]  /*f970*/  SHFL.BFLY PT, R6, R3, 0x1, 0x1f ;  /* 0x0c201f0003067f89 */ /* 0x000ee200000e0000 */
[----:B--2---:R-:W-:-:S05]  /*f980*/  FFMA.FTZ R0, R15, UR10, -R13 ;  /* 0x0000000a0f007c23 */ /* 0x004fca000801080d */
[----:B------:R1:W-:Y:S01]  /*f990*/  MUFU.EX2 R19, R0 ;  /* 0x0000000000137308 */ /* 0x0003e20000000800 */
[----:B------:R-:W-:Y:S01]  /*f9a0*/  FMUL.FTZ R12, R231, UR10 ;  /* 0x0000000ae70c7c20 */ /* 0x000fe20008410000 */
[----:B-1----:R-:W-:-:S05]  /*f9b0*/  FMNMX.FTZ R0, R2, R5, !PT ;  /* 0x0000000502007209 */ /* 0x002fca0007810000 */
[----:B------:R-:W1:Y:S01]  /*f9c0*/  SHFL.BFLY PT, R5, R0, 0x1, 0x1f ;  /* 0x0c201f0000057f89 */ /* 0x000e6200000e0000 */
[----:B------:R-:W-:-:S04]  /*f9d0*/  FSETP.NEU.FTZ.AND P4, PT, R231, -INF , PT ;  /* 0xff800000e700780b */ /* 0x000fc80003f9d000 */
[----:B------:R-:W-:Y:S02]  /*f9e0*/  FSEL R12, R12, RZ, P4 ;  /* 0x000000ff0c0c7208 */ /* 0x000fe40002000000 */
[----:B---3--:R-:W-:-:S03]  /*f9f0*/  FMNMX.FTZ R11, R3, R6, !PT ;  /* 0x00000006030b7209 */ /* 0x008fc60007810000 */
[--C-:B------:R-:W-:Y:S01]  /*fa00*/  FFMA.FTZ R2, R21, UR10, -R12.reuse ;  /* 0x0000000a15027c23 */ /* 0x100fe2000801080c */
[----:B------:R2:W-:Y:S03]  /*fa10*/  STL [R1+0x28], R10 ;  /* 0x0000280a01007387 */ /* 0x0005e60000100800 */
[----:B------:R3:W-:Y:S01]  /*fa20*/  MUFU.EX2 R9, R2 ;  /* 0x0000000200097308 */ /* 0x0007e20000000800 */
[----:B------:R-:W-:Y:S04]  /*fa30*/  STL [R1+0x3c], R231 ;  /* 0x00003ce701007387 */ /* 0x000fe80000100800 */
[----:B------:R4:W-:Y:S01]  /*fa40*/  STL [R1+0x24], R11 ;  /* 0x0000240b01007387 */ /* 0x0009e20000100800 */
[----:B-1----:R-:W-:Y:S01]  /*fa50*/  FMNMX.FTZ R232, R0, R5, !PT ;  /* 0x0000000500e87209 */ /* 0x002fe20007810000 */
[----:B---3--:R-:W-:-:S04]  /*fa60*/  FFMA.FTZ R2, R24, UR10, -R12 ;  /* 0x0000000a18027c23 */ /* 0x008fc8000801080c */
[----:B------:R-:W-:Y:S01]  /*fa70*/  STL [R1+0x20], R232 ;  /* 0x000020e801007387 */ /* 0x000fe20000100800 */
[C---:B------:R-:W-:Y:S01]  /*fa80*/  FSETP.NEU.FTZ.AND P3, PT, R11.reuse, -INF , PT ;  /* 0xff8000000b00780b */ /* 0x040fe20003f7d000 */
[----:B------:R1:W-:Y:S02]  /*fa90*/  MUFU.EX2 R234, R2 ;  /* 0x0000000200ea7308 */ /* 0x0003e40000000800 */
[----:B------:R-:W3:Y:S01]  /*faa0*/  LDL.LU R233, [R1+0x38] ;  /* 0x0000380001e97983 */ /* 0x000ee20000300800 */
[----:B------:R-:W-:-:S03]  /*fab0*/  FMUL.FTZ R3, R11, UR10 ;  /* 0x0000000a0b037c20 */ /* 0x000fc60008410000 */
[----:B------:R-:W4:Y:S01]  /*fac0*/  LDL.LU R17, [R1+0x2c] ;  /* 0x00002c0001117983 */ /* 0x000f220000300800 */
[----:B-1----:R-:W-:-:S04]  /*fad0*/  FFMA.FTZ R2, R18, UR10, -R12 ;  /* 0x0000000a12027c23 */ /* 0x002fc8000801080c */
[----:B------:R1:W-:Y:S01]  /*fae0*/  MUFU.EX2 R230, R2 ;  /* 0x0000000200e67308 */ /* 0x0003e20000000800 */
[----:B------:R-:W-:-:S07]  /*faf0*/  FSEL R3, R3, RZ, P3 ;  /* 0x000000ff03037208 */ /* 0x000fce0001800000 */
[----:B------:R2:W-:Y:S01]  /*fb00*/  MUFU.EX2 R8, R4 ;  /* 0x0000000400087308 */ /* 0x0005e20000000800 */
[----:B-1----:R-:W-:-:S05]  /*fb10*/  FSEL R2, R11, RZ, P3 ;  /* 0x000000ff0b027208 */ /* 0x002fca0001800000 */
[----:B------:R-:W-:Y:S01]  /*fb20*/  FADD.FTZ R2, R133, -R2 ;  /* 0x8000000285027221 */ /* 0x000fe20000010000 */
[----:B--2---:R-:W-:-:S03]  /*fb30*/  FFMA.FTZ R4, R20, UR10, -R13 ;  /* 0x0000000a14047c23 */ /* 0x004fc6000801080d */
[----:B------:R-:W-:Y:S01]  /*fb40*/  FMUL.FTZ R0, R2, UR10 ;  /* 0x0000000a02007c20 */ /* 0x000fe20008410000 */
[C---:B------:R-:W-:Y:S01]  /*fb50*/  FMUL.FTZ R2, R232.reuse, UR10 ;  /* 0x0000000ae8027c20 */ /* 0x040fe20008410000 */
[----:B------:R1:W-:Y:S01]  /*fb60*/  MUFU.EX2 R48, R4 ;  /* 0x0000000400307308 */ /* 0x0003e20000000800 */
[----:B------:R-:W-:-:S04]  /*fb70*/  FSETP.NEU.FTZ.AND P3, PT, R232, -INF , PT ;  /* 0xff800000e800780b */ /* 0x000fc80003f7d000 */
[----:B------:R-:W-:-:S03]  /*fb80*/  FSEL R2, R2, RZ, P3 ;  /* 0x000000ff02027208 */ /* 0x000fc60001800000 */
[----:B------:R-:W-:Y:S01]  /*fb90*/  MUFU.EX2 R0, R0 ;  /* 0x0000000000007308 */ /* 0x000fe20000000800 */
[----:B-1----:R-:W-:-:S07]  /*fba0*/  FFMA.FTZ R4, R22, UR10, -R3 ;  /* 0x0000000a16047c23 */ /* 0x002fce0008010803 */
[----:B------:R-:W1:Y:S01]  /*fbb0*/  MUFU.EX2 R7, R4 ;  /* 0x0000000400077308 */ /* 0x000e620000000800 */
[----:B------:R-:W-:-:S07]  /*fbc0*/  FFMA.FTZ R5, R23, UR10, -R2 ;  /* 0x0000000a17057c23 */ /* 0x000fce0008010802 */
[----:B------:R2:W-:Y:S02]  /*fbd0*/  MUFU.EX2 R6, R5 ;  /* 0x0000000500067308 */ /* 0x0005e40000000800 */
[----:B--2---:R-:W-:-:S05]  /*fbe0*/  FSEL R5, R10, RZ, P5 ;  /* 0x000000ff0a057208 */ /* 0x004fca0002800000 */
[----:B------:R-:W-:Y:S01]  /*fbf0*/  FADD.FTZ R5, R135, -R5 ;  /* 0x8000000587057221 */ /* 0x000fe20000010000 */
[-C--:B-1----:R-:W-:Y:S01]  /*fc00*/  FFMA.FTZ R135, R25, R0.reuse, R7 ;  /* 0x0000000019877223 */ /* 0x082fe20000010007 */
[----:B------:R-:W-:Y:S01]  /*fc10*/  FMUL.FTZ R25, R105, R0 ;  /* 0x0000000069197220 */ /* 0x000fe20000410000 */
[----:B------:R-:W-:Y:S02]  /*fc20*/  IMAD.MOV.U32 R105, RZ, RZ, R10 ;  /* 0x000000ffff697224 */ /* 0x000fe400078e000a */
[----:B------:R-:W2:Y:S01]  /*fc30*/  LDL.LU R10, [R1+0x34] ;  /* 0x00003400010a7983 */ /* 0x000ea20000300800 */
[----:B------:R-:W-:-:S04]  /*fc40*/  FFMA.FTZ R4, R16, UR10, -R12 ;  /* 0x0000000a10047c23 */ /* 0x000fc8000801080c */
[----:B------:R1:W-:Y:S01]  /*fc50*/  MUFU.EX2 R20, R4 ;  /* 0x0000000400147308 */ /* 0x0003e20000000800 */
[----:B------:R-:W-:Y:S01]  /*fc60*/  FMUL.FTZ R204, R204, R0 ;  /* 0x00000000cccc7220 */ /* 0x000fe20000410000 */
[----:B-1----:R-:W-:-:S05]  /*fc70*/  FSEL R4, R232, RZ, P3 ;  /* 0x000000ffe8047208 */ /* 0x002fca0001800000 */
[----:B------:R-:W-:-:S04]  /*fc80*/  FADD.FTZ R4, R132, -R4 ;  /* 0x8000000484047221 */ /* 0x000fc80000010000 */
[----:B------:R-:W-:Y:S01]  /*fc90*/  FMUL.FTZ R4, R4, UR10 ;  /* 0x0000000a04047c20 */ /* 0x000fe20008410000 */
[-C--:B------:R-:W-:Y:S01]  /*fca0*/  FMUL.FTZ R205, R205, R0.reuse ;  /* 0x00000000cdcd7220 */ /* 0x080fe20000410000 */
[-C--:B------:R-:W-:Y:S01]  /*fcb0*/  FMUL.FTZ R200, R200, R0.reuse ;  /* 0x00000000c8c87220 */ /* 0x080fe20000410000 */
[-C--:B------:R-:W-:Y:S01]  /*fcc0*/  FMUL.FTZ R201, R201, R0.reuse ;  /* 0x00000000c9c97220 */ /* 0x080fe20000410000 */
[-C--:B------:R-:W-:Y:S01]  /*fcd0*/  FMUL.FTZ R196, R196, R0.reuse ;  /* 0x00000000c4c47220 */ /* 0x080fe20000410000 */
[-C--:B------:R-:W-:Y:S01]  /*fce0*/  FMUL.FTZ R197, R197, R0.reuse ;  /* 0x00000000c5c57220 */ /* 0x080fe20000410000 */
[----:B------:R-:W1:Y:S01]  /*fcf0*/  MUFU.EX2 R4, R4 ;  /* 0x0000000400047308 */ /* 0x000e620000000800 */
        /* <DEDUP_REMOVED lines=25> */
[----:B------:R-:W-:-:S06]  /*fe90*/  FMUL.FTZ R0, R5, UR10 ;  /* 0x0000000a05007c20 */ /* 0x000fcc0008410000 */
[----:B------:R-:W1:Y:S01]  /*fea0*/  MUFU.EX2 R0, R0 ;  /* 0x0000000000007308 */ /* 0x000e620000000800 */
        /* <DEDUP_REMOVED lines=33> */
[----:B------:R-:W-:Y:S01]  /*100c0*/  IMAD.MOV.U32 R111, RZ, RZ, R19 ;  /* 0x000000ffff6f7224 */ /* 0x000fe200078e0013 */
[----:B------:R1:W-:Y:S01]  /*100d0*/  MUFU.EX2 R21, R5 ;  /* 0x0000000500157308 */ /* 0x0003e20000000800 */
[----:B------:R-:W-:Y:S01]  /*100e0*/  MOV R123, R230 ;  /* 0x000000e6007b7202 */ /* 0x000fe20000000f00 */
[-C--:B------:R-:W-:Y:S01]  /*100f0*/  FMUL.FTZ R172, R172, R0.reuse ;  /* 0x00000000acac7220 */ /* 0x080fe20000410000 */
[-C--:B------:R-:W-:Y:S01]  /*10100*/  FMUL.FTZ R173, R173, R0.reuse ;  /* 0x00000000adad7220 */ /* 0x080fe20000410000 */
[-C--:B------:R-:W-:Y:S01]  /*10110*/  FMUL.FTZ R168, R168, R0.reuse ;  /* 0x00000000a8a87220 */ /* 0x080fe20000410000 */
[----:B------:R-:W-:Y:S01]  /*10120*/  FMUL.FTZ R169, R169, R0 ;  /* 0x00000000a9a97220 */ /* 0x000fe20000410000 */
[----:B-1----:R-:W-:-:S05]  /*10130*/  FSEL R5, R231, RZ, P4 ;  /* 0x000000ffe7057208 */ /* 0x002fca0002000000 */
[----:B------:R-:W-:Y:S01]  /*10140*/  FADD.FTZ R5, R134, -R5 ;  /* 0x8000000586057221 */ /* 0x000fe20000010000 */
[----:B------:R-:W-:-:S03]  /*10150*/  FMUL.FTZ R164, R164, R0 ;  /* 0x00000000a4a47220 */ /* 0x000fc60000410000 */
        /* <DEDUP_REMOVED lines=28> */
[----:B---3--:R-:W-:Y:S01]  /*10320*/  FFMA.FTZ R120, R233, R4, R6 ;  /* 0x00000004e9787223 */ /* 0x008fe20000010006 */
[----:B------:R-:W-:-:S04]  /*10330*/  FFMA.FTZ R4, R42, UR10, -R3 ;  /* 0x0000000a2a047c23 */ /* 0x000fc80008010803 */
[----:B------:R1:W-:Y:S01]  /*10340*/  MUFU.EX2 R229, R4 ;  /* 0x0000000400e57308 */ /* 0x0003e20000000800 */
[----:B----4-:R-:W-:Y:S02]  /*10350*/  FFMA.FTZ R133, R17, R0, R8 ;  /* 0x0000000011857223 */ /* 0x010fe40000010008 */
[----:B------:R-:W3:Y:S01]  /*10360*/  LDSM.16.MT88.4 R16, [R225+0xc000] ;  /* 0x00c00000e110783b */ /* 0x000ee20000004200 */
[----:B-1----:R-:W-:-:S04]  /*10370*/  FFMA.FTZ R4, R40, UR10, -R3 ;  /* 0x0000000a28047c23 */ /* 0x002fc80008010803 */
[----:B------:R1:W-:Y:S02]  /*10380*/  MUFU.EX2 R233, R4 ;  /* 0x0000000400e97308 */ /* 0x0003e40000000800 */
[----:B-1----:R-:W-:-:S06]  /*10390*/  FFMA.FTZ R4, R44, UR10, -R2 ;  /* 0x0000000a2c047c23 */ /* 0x002fcc0008010802 */
[----:B------:R1:W-:Y:S08]  /*103a0*/  MUFU.EX2 R230, R4 ;  /* 0x0000000400e67308 */ /* 0x0003f00000000800 */
[----:B------:R-:W4:Y:S01]  /*103b0*/  MUFU.EX2 R0, R5 ;  /* 0x0000000500007308 */ /* 0x000f220000000800 */
[----:B-1----:R-:W-:-:S07]  /*103c0*/  FFMA.FTZ R4, R43, UR10, -R2 ;  /* 0x0000000a2b047c23 */ /* 0x002fce0008010802 */
[----:B------:R1:W-:Y:S02]  /*103d0*/  MUFU.EX2 R23, R4 ;  /* 0x0000000400177308 */ /* 0x0003e40000000800 */
[----:B-1----:R-:W-:-:S06]  /*103e0*/  FFMA.FTZ R4, R41, UR10, -R2 ;  /* 0x0000000a29047c23 */ /* 0x002fcc0008010802 */
[----:B------:R1:W3:Y:S01]  /*103f0*/  MUFU.EX2 R106, R4 ;  /* 0x00000004006a7308 */ /* 0x0002e20000000800 */
[----:B------:R-:W-:Y:S01]  /*10400*/  MOV R134, R20 ;  /* 0x0000001400867202 */ /* 0x000fe20000000f00 */
[-C--:B----4-:R-:W-:Y:S01]  /*10410*/  FMUL.FTZ R174, R174, R0.reuse ;  /* 0x00000000aeae7220 */ /* 0x090fe20000410000 */
[----:B------:R-:W-:Y:S01]  /*10420*/  MOV R104, R11 ;  /* 0x0000000b00687202 */ /* 0x000fe20000000f00 */
[----:B------:R-:W-:Y:S01]  /*10430*/  FMUL.FTZ R175, R175, R0 ;  /* 0x00000000afaf7220 */ /* 0x000fe20000410000 */
[----:B------:R-:W-:Y:S01]  /*10440*/  F2FP.F16.F32.PACK_AB R5, R230, R6 ;  /* 0x00000006e605723e */ /* 0x000fe200000000ff */
[----:B------:R-:W-:Y:S01]  /*10450*/  FMUL.FTZ R170, R170, R0 ;  /* 0x00000000aaaa7220 */ /* 0x000fe20000410000 */
[----:B------:R-:W-:Y:S01]  /*10460*/  F2FP.F16.F32.PACK_AB R8, R48, R8 ;  /* 0x000000083008723e */ /* 0x000fe200000000ff */
[-C--:B------:R-:W-:Y:S01]  /*10470*/  FMUL.FTZ R171, R171, R0.reuse ;  /* 0x00000000abab7220 */ /* 0x080fe20000410000 */
[----:B------:R-:W-:Y:S02]  /*10480*/  F2FP.F16.F32.PACK_AB R11, R134, R123 ;  /* 0x0000007b860b723e */ /* 0x000fe400000000ff */
[----:B------:R-:W-:Y:S01]  /*10490*/  F2FP.F16.F32.PACK_AB R6, R233, R229 ;  /* 0x000000e5e906723e */ /* 0x000fe200000000ff */
[----:B--2---:R-:W-:Y:S01]  /*104a0*/  FFMA.FTZ R132, R10, R0, R9 ;  /* 0x000000000a847223 */ /* 0x004fe20000010009 */
[----:B-1----:R-:W-:-:S02]  /*104b0*/  F2FP.F16.F32.PACK_AB R4, R21, R7 ;  /* 0x000000071504723e */ /* 0x002fc400000000ff */
[----:B------:R-:W-:Y:S02]  /*104c0*/  F2FP.F16.F32.PACK_AB R9, R234, R9 ;  /* 0x00000009ea09723e */ /* 0x000fe400000000ff */
[----:B------:R-:W-:Y:S02]  /*104d0*/  F2FP.F16.F32.PACK_AB R10, R111, R224 ;  /* 0x000000e06f0a723e */ /* 0x000fe400000000ff */
[----:B---3--:R-:W-:Y:S01]  /*104e0*/  F2FP.F16.F32.PACK_AB R7, R106, R23 ;  /* 0x000000176a07723e */ /* 0x008fe200000000ff */
[----:B------:R-:W-:Y:S01]  /*104f0*/  IMAD.MOV.U32 R20, RZ, RZ, R59 ;  /* 0x000000ffff147224 */ /* 0x000fe200078e003b */
[----:B------:R-:W-:Y:S01]  /*10500*/  MOV R15, R58 ;  /* 0x0000003a000f7202 */ /* 0x000fe20000000f00 */
[----:B------:R-:W-:Y:S02]  /*10510*/  IMAD.MOV.U32 R22, RZ, RZ, R57 ;  /* 0x000000ffff167224 */ /* 0x000fe400078e0039 */
[----:B------:R-:W-:Y:S01]  /*10520*/  IMAD.MOV.U32 R124, RZ, RZ, R56 ;  /* 0x000000ffff7c7224 */ /* 0x000fe200078e0038 */
[-C--:B------:R-:W-:Y:S06]  /*10530*/  HMMA.16816.F32 R172, R8, R16.reuse, R172 ;  /* 0x0000001008ac723c */ /* 0x080fec00000018ac */
[C---:B------:R-:W-:Y:S06]  /*10540*/  HMMA.16816.F32 R204, R4.reuse, R16, R204 ;  /* 0x0000001004cc723c */ /* 0x040fec00000018cc */
[-C--:B------:R-:W-:Y:S06]  /*10550*/  HMMA.16816.F32 R200, R4, R18.reuse, R200 ;  /* 0x0000001204c8723c */ /* 0x080fec00000018c8 */
[----:B------:R-:W-:Y:S01]  /*10560*/  HMMA.16816.F32 R56, R8, R18, R168 ;  /* 0x000000120838723c */ /* 0x000fe200000018a8 */
[----:B------:R-:W1:Y:S01]  /*10570*/  LDSM.16.MT88.4 R16, [R226+0xc000] ;  /* 0x00c00000e210783b */ /* 0x000e620000004200 */
[----:B------:R-:W-:Y:S01]  /*10580*/  IMAD.MOV.U32 R109, RZ, RZ, R67 ;  /* 0x000000ffff6d7224 */ /* 0x000fe200078e0043 */
[----:B------:R-:W-:Y:S01]  /*10590*/  MOV R121, R65 ;  /* 0x0000004100797202 */ /* 0x000fe20000000f00 */
        /* <DEDUP_REMOVED lines=18> */
[----:B-1----:R-:W-:Y:S06]  /*106c0*/  HMMA.16816.F32 R60, R4, R18, R192 ;  /* 0x00000012043c723c */ /* 0x002fec00000018c0 */
[----:B------:R-:W-:Y:S01]  /*106d0*/  HMMA.16816.F32 R164, R8, R16, R164 ;  /* 0x0000001008a4723c */ /* 0x000fe200000018a4 */
[----:B------:R-:W-:Y:S02]  /*106e0*/  MOV R193, R54 ;  /* 0x0000003600c17202 */ /* 0x000fe40000000f00 */
[----:B------:R-:W-:-:S03]  /*106f0*/  MOV R192, R52 ;  /* 0x0000003400c07202 */ /* 0x000fc60000000f00 */
[----:B------:R-:W-:Y:S06]  /*10700*/  HMMA.16816.F32 R64, R4, R16, R196 ;  /* 0x000000100440723c */ /* 0x000fec00000018c4 */
[C---:B------:R-:W-:Y:S01]  /*10710*/  HMMA.16816.F32 R52, R8.reuse, R18, R160 ;  /* 0x000000120834723c */ /* 0x040fe200000018a0 */
[----:B------:R-:W1:Y:S01]  /*10720*/  LDSM.16.MT88.4 R16, [R228+0xc000] ;  /* 0x00c00000e410783b */ /* 0x000e620000004200 */
[-C--:B------:R-:W-:Y:S01]  /*10730*/  FMUL.FTZ R158, R158, R0.reuse ;  /* 0x000000009e9e7220 */ /* 0x080fe20000410000 */
[-C--:B------:R-:W-:Y:S01]  /*10740*/  FMUL.FTZ R159, R159, R0.reuse ;  /* 0x000000009f9f7220 */ /* 0x080fe20000410000 */
[-C--:B------:R-:W-:Y:S01]  /*10750*/  FMUL.FTZ R154, R154, R0.reuse ;  /* 0x000000009a9a7220 */ /* 0x080fe20000410000 */
[-C--:B------:R-:W-:Y:S01]  /*10760*/  FMUL.FTZ R155, R155, R0.reuse ;  /* 0x000000009b9b7220 */ /* 0x080fe20000410000 */
        /* <DEDUP_REMOVED lines=42> */
[-C--:B-1----:R-:W-:Y:S07]  /*10a10*/  HMMA.16816.F32 R124, R8, R16.reuse, R68 ;  /* 0x00000010087c723c */ /* 0x082fee0000001844 */
[----:B------:R-:W-:Y:S01]  /*10a20*/  IMAD.MOV.U32 R70, RZ, RZ, R42 ;  /* 0x000000ffff467224 */ /* 0x000fe200078e002a */
[----:B------:R-:W-:Y:S01]  /*10a30*/  MOV R69, R122 ;  /* 0x0000007a00457202 */ /* 0x000fe20000000f00 */
[----:B------:R-:W-:Y:S01]  /*10a40*/  IMAD.MOV.U32 R42, RZ, RZ, R121 ;  /* 0x000000ffff2a7224 */ /* 0x000fe200078e0079 */
[----:B------:R-:W-:Y:S01]  /*10a50*/  MOV R68, R110 ;  /* 0x0000006e00447202 */ /* 0x000fe20000000f00 */
[----:B------:R-:W-:Y:S07]  /*10a60*/  HMMA.16816.F32 R120, R4, R16, R72 ;  /* 0x000000100478723c */ /* 0x000fee0000001848 */
[----:B------:R-:W-:-:S02]  /*10a70*/  MOV R75, R109 ;  /* 0x0000006d004b7202 */ /* 0x000fc40000000f00 */
[----:B------:R-:W-:Y:S02]  /*10a80*/  MOV R74, R108 ;  /* 0x0000006c004a7202 */ /* 0x000fe40000000f00 */
[----:B------:R-:W-:Y:S01]  /*10a90*/  MOV R72, R22 ;  /* 0x0000001600487202 */ /* 0x000fe20000000f00 */
[-C--:B------:R-:W-:Y:S06]  /*10aa0*/  HMMA.16816.F32 R108, R4, R18.reuse, R76 ;  /* 0x00000012046c723c */ /* 0x080fec000000184c */
[C---:B------:R-:W-:Y:S01]  /*10ab0*/  HMMA.16816.F32 R20, R8.reuse, R18, R80 ;  /* 0x000000120814723c */ /* 0x040fe20000001850 */
[----:B------:R-:W1:Y:S01]  /*10ac0*/  LDSM.16.MT88.4 R16, [R226+0xe000] ;  /* 0x00e00000e210783b */ /* 0x000e620000004200 */
        /* <DEDUP_REMOVED lines=18> */
[----:B------:R-:W-:Y:S01]  /*10bf0*/  MOV R191, R43 ;  /* 0x0000002b00bf7202 */ /* 0x000fe20000000f00 */
        /* <DEDUP_REMOVED lines=15> */
[----:B------:R-:W-:Y:S01]  /*10cf0*/  IMAD.MOV.U32 R69, RZ, RZ, R71 ;  /* 0x000000ffff457224 */ /* 0x000fe200078e0047 */
[----:B------:R-:W-:Y:S01]  /*10d00*/  MOV R71, R189 ;  /* 0x000000bd00477202 */ /* 0x000fe20000000f00 */
[----:B------:R-:W-:Y:S01]  /*10d10*/  FFMA.FTZ R0, R26, UR10, -R13 ;  /* 0x0000000a1a007c23 */ /* 0x000fe2000801080d */
[----:B------:R-:W-:Y:S01]  /*10d20*/  MOV R189, R191 ;  /* 0x000000bf00bd7202 */ /* 0x000fe20000000f00 */
[----:B------:R-:W-:Y:S01]  /*10d30*/  IMAD.MOV.U32 R191, RZ, RZ, R161 ;  /* 0x000000ffffbf7224 */ /* 0x000fe200078e00a1 */
[----:B------:R-:W-:-:S02]  /*10d40*/  MOV R26, R72 ;  /* 0x00000048001a7202 */ /* 0x000fc40000000f00 */
[----:B------:R-:W-:Y:S02]  /*10d50*/  MOV R161, R192 ;  /* 0x000000c000a17202 */ /* 0x000fe40000000f00 */
[----:B------:R-:W-:Y:S02]  /*10d60*/  MOV R192, R199 ;  /* 0x000000c700c07202 */ /* 0x000fe40000000f00 */
[----:B------:R-:W-:Y:S01]  /*10d70*/  MOV R72, R74 ;  /* 0x0000004a00487202 */ /* 0x000fe20000000f00 */
[----:B------:R2:W-:Y:S01]  /*10d80*/  MUFU.EX2 R199, R0 ;  /* 0x0000000000c77308 */ /* 0x0005e20000000800 */
[----:B------:R-:W-:Y:S01]  /*10d90*/  IMAD.MOV.U32 R74, RZ, RZ, R68 ;  /* 0x000000ffff4a7224 */ /* 0x000fe200078e0044 */
[----:B------:R-:W-:Y:S02]  /*10da0*/  MOV R68, R70 ;  /* 0x0000004600447202 */ /* 0x000fe40000000f00 */
[----:B------:R-:W-:Y:S01]  /*10db0*/  MOV R70, R188 ;  /* 0x000000bc00467202 */ /* 0x000fe20000000f00 */
[----:B------:R-:W-:Y:S01]  /*10dc0*/  IMAD.MOV.U32 R188, RZ, RZ, R190 ;  /* 0x000000ffffbc7224 */ /* 0x000fe200078e00be */
[----:B------:R-:W-:Y:S01]  /*10dd0*/  MOV R190, R160 ;  /* 0x000000a000be7202 */ /* 0x000fe20000000f00 */
[----:B--2---:R-:W-:Y:S01]  /*10de0*/  FFMA.FTZ R0, R25, UR10, -R13 ;  /* 0x0000000a19007c23 */ /* 0x004fe2000801080d */
[----:B------:R-:W-:Y:S01]  /*10df0*/  IMAD.MOV.U32 R25, RZ, RZ, R26 ;  /* 0x000000ffff197224 */ /* 0x000fe200078e001a */
        /* <DEDUP_REMOVED lines=26> */
[----:B------:R-:W-:-:S02]  /*10fa0*/  MOV R193, R235 ;  /* 0x000000eb00c17202 */ /* 0x000fc40000000f00 */
[----:B------:R-:W-:Y:S01]  /*10fb0*/  MOV R190, R191 ;  /* 0x000000bf00be7202 */ /* 0x000fe20000000f00 */
[C---:B------:R-:W-:Y:S01]  /*10fc0*/  HMMA.16816.F32 R80, R4.reuse, R16, R32 ;  /* 0x000000100450723c */ /* 0x040fe20000001820 */
[----:B------:R-:W-:Y:S01]  /*10fd0*/  MOV R68, R69 ;  /* 0x0000004500447202 */ /* 0x000fe20000000f00 */
[----:B------:R-:W-:Y:S01]  /*10fe0*/  FFMA.FTZ R212, R212, UR10, -R13 ;  /* 0x0000000ad4d47c23 */ /* 0x000fe2000801080d */
[----:B------:R-:W-:Y:S01]  /*10ff0*/  MOV R191, R160 ;  /* 0x000000a000bf7202 */ /* 0x000fe20000000f00 */
[----:B------:R-:W-:Y:S01]  /*11000*/  IMAD.MOV.U32 R160, RZ, RZ, R161 ;  /* 0x000000ffffa07224 */ /* 0x000fe200078e00a1 */
[----:B------:R-:W-:Y:S01]  /*11010*/  MOV R69, R70 ;  /* 0x0000004600457202 */ /* 0x000fe20000000f00 */
        /* <DEDUP_REMOVED lines=28> */
[----:B------:R-:W-:Y:S01]  /*111e0*/  FFMA.FTZ R211, R211, UR10, -R2 ;  /* 0x0000000ad3d37c23 */ /* 0x000fe20008010802 */
[----:B------:R-:W-:Y:S01]  /*111f0*/  MOV R194, R234 ;  /* 0x000000ea00c27202 */ /* 0x000fe20000000f00 */
[----:B------:R1:W5:Y:S01]  /*11200*/  LDL.LU R235, [R1+0xac] ;  /* 0x0000ac0001eb7983 */ /* 0x0003620000300800 */
        /* <DEDUP_REMOVED lines=20> */
[----:B--2---:R-:W-:Y:S01]  /*11350*/  FFMA.FTZ R0, R25, UR10, -R12 ;  /* 0x0000000a19007c23 */ /* 0x004fe2000801080c */
[----:B------:R-:W-:Y:S01]  /*11360*/  MOV R25, R27 ;  /* 0x0000001b00197202 */ /* 0x000fe20000000f00 */
[----:B------:R-:W-:Y:S01]  /*11370*/  IMAD.MOV.U32 R27, RZ, RZ, R73 ;  /* 0x000000ffff1b7224 */ /* 0x000fe200078e0049 */
[----:B------:R-:W-:Y:S01]  /*11380*/  MOV R192, R193 ;  /* 0x000000c100c07202 */ /* 0x000fe20000000f00 */
        /* <DEDUP_REMOVED lines=33> */
[----:B------:R2:W-:Y:S01]  /*115a0*/  MUFU.EX2 R196, R0 ;  /* 0x0000000000c47308 */ /* 0x0005e20000000800 */
[----:B------:R-:W-:Y:S02]  /*115b0*/  MOV R195, R197 ;  /* 0x000000c500c37202 */ /* 0x000fe40000000f00 */
[----:B------:R-:W-:Y:S01]  /*115c0*/  MOV R69, R71 ;  /* 0x0000004700457202 */ /* 0x000fe20000000f00 */
[----:B------:R-:W-:Y:S01]  /*115d0*/  IMAD.MOV.U32 R71, RZ, RZ, R189 ;  /* 0x000000ffff477224 */ /* 0x000fe200078e00bd */
[----:B------:R-:W-:-:S02]  /*115e0*/  MOV R197, R231 ;  /* 0x000000e700c57202 */ /* 0x000fc40000000f00 */
[----:B------:R-:W-:Y:S01]  /*115f0*/  MOV R189, R191 ;  /* 0x000000bf00bd7202 */ /* 0x000fe20000000f00 */
[----:B------:R-:W-:Y:S01]  /*11600*/  MUFU.EX2 R213, R213 ;  /* 0x000000d500d57308 */ /* 0x000fe20000000800 */
[----:B------:R-:W-:Y:S01]  /*11610*/  MOV R191, R161 ;  /* 0x000000a100bf7202 */ /* 0x000fe20000000f00 */
[----:B------:R-:W-:Y:S01]  /*11620*/  IMAD.MOV.U32 R161, RZ, RZ, R192 ;  /* 0x000000ffffa17224 */ /* 0x000fe200078e00c0 */
[----:B------:R-:W-:Y:S01]  /*11630*/  MOV R192, R194 ;  /* 0x000000c200c07202 */ /* 0x000fe20000000f00 */
[----:B------:R1:W5:Y:S01]  /*11640*/  LDL.LU R231, [R1+0x9c] ;  /* 0x00009c0001e77983 */ /* 0x0003620000300800 */
[----:B------:R-:W-:Y:S01]  /*11650*/  MOV R194, R197 ;  /* 0x000000c500c27202 */ /* 0x000fe20000000f00 */
[----:B--2---:R-:W-:Y:S01]  /*11660*/  FFMA.FTZ R0, R24, UR10, -R12 ;  /* 0x0000000a18007c23 */ /* 0x004fe2000801080c */
[----:B------:R-:W-:Y:S01]  /*11670*/  MOV R24, R26 ;  /* 0x0000001a00187202 */ /* 0x000fe20000000f00 */
[----:B------:R-:W-:Y:S01]  /*11680*/  IMAD.MOV.U32 R26, RZ, RZ, R72 ;  /* 0x000000ffff1a7224 */ /* 0x000fe200078e0048 */
[----:B------:R-:W-:Y:S01]  /*11690*/  MOV R72, R74 ;  /* 0x0000004a00487202 */ /* 0x000fe20000000f00 */
[----:B------:R2:W-:Y:S01]  /*116a0*/  MUFU.EX2 R197, R0 ;  /* 0x0000000000c57308 */ /* 0x0005e20000000800 */
        /* <DEDUP_REMOVED lines=8> */
[----:B------:R-:W-:Y:S01]  /*11730*/  MOV R195, R198 ;  /* 0x000000c600c37202 */ /* 0x000fe20000000f00 */
[----:B--2---:R-:W-:Y:S01]  /*11740*/  FFMA.FTZ R0, R31, UR10, -R12 ;  /* 0x0000000a1f007c23 */ /* 0x004fe2000801080c */
        /* <DEDUP_REMOVED lines=18> */
[----:B------:R-:W-:-:S03]  /*11870*/  MOV R72, R74 ;  /* 0x0000004a00487202 */ /* 0x000fc60000000f00 */
        /* <DEDUP_REMOVED lines=8> */
[----:B------:R-:W-:Y:S02]  /*11900*/  MOV R31, R24 ;  /* 0x00000018001f7202 */ /* 0x000fe40000000f00 */
[----:B------:R-:W-:Y:S01]  /*11910*/  MOV R24, R25 ;  /* 0x0000001900187202 */ /* 0x000fe20000000f00 */
[----:B------:R-:W-:Y:S01]  /*11920*/  IMAD.MOV.U32 R25, RZ, RZ, R26 ;  /* 0x000000ffff197224 */ /* 0x000fe200078e001a */
[----:B------:R-:W-:Y:S01]  /*11930*/  MOV R26, R27 ;  /* 0x0000001b001a7202 */ /* 0x000fe20000000f00 */
[----:B------:R2:W3:Y:S01]  /*11940*/  MUFU.EX2 R4, R0 ;  /* 0x0000000000047308 */ /* 0x0004e20000000800 */
[----:B------:R-:W-:Y:S01]  /*11950*/  MOV R27, R72 ;  /* 0x00000048001b7202 */ /* 0x000fe20000000f00 */
[----:B------:R-:W-:Y:S01]  /*11960*/  IMAD.MOV.U32 R72, RZ, RZ, R73 ;  /* 0x000000ffff487224 */ /* 0x000fe200078e0049 */
[----:B------:R-:W-:-:S02]  /*11970*/  MOV R73, R74 ;  /* 0x0000004a00497202 */ /* 0x000fc40000000f00 */
[----:B------:R-:W-:Y:S01]  /*11980*/  MOV R74, R75 ;  /* 0x0000004b004a7202 */ /* 0x000fe20000000f00 */
[----:B------:R-:W-:Y:S01]  /*11990*/  IMAD.MOV.U32 R75, RZ, RZ, R68 ;  /* 0x000000ffff4b7224 */ /* 0x000fe200078e0044 */
[----:B------:R-:W-:Y:S02]  /*119a0*/  MOV R68, R69 ;  /* 0x0000004500447202 */ /* 0x000fe40000000f00 */
[----:B------:R-:W-:Y:S01]  /*119b0*/  MOV R69, R70 ;  /* 0x0000004600457202 */ /* 0x000fe20000000f00 */
[----:B------:R-:W-:Y:S02]  /*119c0*/  IMAD.MOV.U32 R70, RZ, RZ, R71 ;  /* 0x000000ffff467224 */ /* 0x000fe400078e0047 */
[----:B--2---:R-:W-:Y:S01]  /*119d0*/  FFMA.FTZ R0, R30, UR10, -R3 ;  /* 0x0000000a1e007c23 */ /* 0x004fe20008010803 */
[----:B------:R-:W-:Y:S01]  /*119e0*/  MOV R30, R31 ;  /* 0x0000001f001e7202 */ /* 0x000fe20000000f00 */
[----:B------:R-:W-:Y:S01]  /*119f0*/  IMAD.MOV.U32 R31, RZ, RZ, R24 ;  /* 0x000000ffff1f7224 */ /* 0x000fe200078e0018 */
[----:B------:R-:W-:-:S02]  /*11a00*/  MOV R24, R25 ;  /* 0x0000001900187202 */ /* 0x000fc40000000f00 */
[----:B------:R-:W-:Y:S01]  /*11a10*/  MOV R25, R26 ;  /* 0x0000001a00197202 */ /* 0x000fe20000000f00 */
[----:B------:R-:W-:Y:S01]  /*11a20*/  IMAD.MOV.U32 R26, RZ, RZ, R27 ;  /* 0x000000ffff1a7224 */ /* 0x000fe200078e001b */
[----:B------:R-:W-:Y:S01]  /*11a30*/  MOV R27, R72 ;  /* 0x00000048001b7202 */ /* 0x000fe20000000f00 */
[----:B------:R-:W-:Y:S01]  /*11a40*/  FFMA.FTZ R37, R31, UR10, -R13 ;  /* 0x0000000a1f257c23 */ /* 0x000fe2000801080d */
        /* <DEDUP_REMOVED lines=62> */
[----:B------:R-:W-:Y:S01]  /*11e30*/  IMAD.MOV.U32 R30, RZ, RZ, R26 ;  /* 0x000000ffff1e7224 */ /* 0x000fe200078e001a */
[----:B------:R-:W-:Y:S02]  /*11e40*/  MOV R26, R74 ;  /* 0x0000004a001a7202 */ /* 0x000fe40000000f00 */
        /* <DEDUP_REMOVED lines=11> */
[--C-:B--2---:R-:W-:Y:S01]  /*11f00*/  FFMA.FTZ R0, R31, UR10, -R3.reuse ;  /* 0x0000000a1f007c23 */ /* 0x104fe20008010803 */
[----:B------:R-:W-:Y:S01]  /*11f10*/  MOV R31, R25 ;  /* 0x00000019001f7202 */ /* 0x000fe20000000f00 */
[----:B------:R-:W-:Y:S01]  /*11f20*/  IMAD.MOV.U32 R191, RZ, RZ, R162 ;  /* 0x000000ffffbf7224 */ /* 0x000fe200078e00a2 */
[----:B------:R-:W-:Y:S01]  /*11f30*/  MOV R25, R72 ;  /* 0x0000004800197202 */ /* 0x000fe20000000f00 */
[----:B------:R-:W-:Y:S01]  /*11f40*/  FFMA.FTZ R32, R29, UR10, -R12 ;  /* 0x0000000a1d207c23 */ /* 0x000fe2000801080c */
[----:B------:R-:W-:Y:S01]  /*11f50*/  MOV R72, R75 ;  /* 0x0000004b00487202 */ /* 0x000fe20000000f00 */
[----:B------:R-:W-:Y:S01]  /*11f60*/  FFMA.FTZ R27, R27, UR10, -R3 ;  /* 0x0000000a1b1b7c23 */ /* 0x000fe20008010803 */
[----:B------:R-:W-:Y:S01]  /*11f70*/  MOV R75, R70 ;  /* 0x00000046004b7202 */ /* 0x000fe20000000f00 */
[----:B------:R-:W-:Y:S01]  /*11f80*/  MUFU.EX2 R214, R214 ;  /* 0x000000d600d67308 */ /* 0x000fe20000000800 */
[----:B------:R-:W-:Y:S01]  /*11f90*/  MOV R70, R190 ;  /* 0x000000be00467202 */ /* 0x000fe20000000f00 */
[----:B------:R-:W-:Y:S01]  /*11fa0*/  IMAD.MOV.U32 R162, RZ, RZ, R168 ;  /* 0x000000ffffa27224 */ /* 0x000fe200078e00a8 */
        /* <DEDUP_REMOVED lines=25> */
[----:B------:R-:W-:Y:S01]  /*12140*/  FFMA.FTZ R168, R136, UR10, -R12 ;  /* 0x0000000a88a87c23 */ /* 0x000fe2000801080c */
[----:B------:R-:W-:Y:S01]  /*12150*/  MOV R192, R169 ;  /* 0x000000a900c07202 */ /* 0x000fe20000000f00 */
[----:B---3--:R-:W-:Y:S02]  /*12160*/  IMAD.MOV.U32 R136, RZ, RZ, R4 ;  /* 0x000000ffff887224 */ /* 0x008fe400078e0004 */
[--C-:B------:R-:W-:Y:S01]  /*12170*/  FFMA.FTZ R170, R138, UR10, -R13.reuse ;  /* 0x0000000a8aaa7c23 */ /* 0x100fe2000801080d */
[----:B------:R-:W-:Y:S01]  /*12180*/  FFMA.FTZ R171, R14, UR10, -R13 ;  /* 0x0000000a0eab7c23 */ /* 0x000fe2000801080d */
[--C-:B------:R-:W-:Y:S01]  /*12190*/  FFMA.FTZ R31, R31, UR10, -R12.reuse ;  /* 0x0000000a1f1f7c23 */ /* 0x100fe2000801080c */
[--C-:B------:R-:W-:Y:S01]  /*121a0*/  FFMA.FTZ R29, R217, UR10, -R12.reuse ;  /* 0x0000000ad91d7c23 */ /* 0x100fe2000801080c */
[----:B------:R-:W-:Y:S01]  /*121b0*/  FFMA.FTZ R169, R140, UR10, -R12 ;  /* 0x0000000a8ca97c23 */ /* 0x000fe2000801080c */
[----:B------:R-:W-:Y:S01]  /*121c0*/  FFMA.FTZ R4, R15, UR10, -R2 ;  /* 0x0000000a0f047c23 */ /* 0x000fe20008010802 */
[----:B--2---:R-:W-:Y:S01]  /*121d0*/  FFMA.FTZ R0, R30, UR10, -R3 ;  /* 0x0000000a1e007c23 */ /* 0x004fe20008010803 */
[----:B------:R-:W-:-:S02]  /*121e0*/  FFMA.FTZ R30, R221, UR10, -R12 ;  /* 0x0000000add1e7c23 */ /* 0x000fc4000801080c */
[----:B------:R-:W2:Y:S01]  /*121f0*/  LDSM.16.MT88.4 R12, [R225+0xc800] ;  /* 0x00c80000e10c783b */ /* 0x000ea20000004200 */
[----:B------:R3:W4:Y:S01]  /*12200*/  MUFU.EX2 R8, R0 ;  /* 0x0000000000087308 */ /* 0x0007220000000800 */
[----:B------:R-:W-:Y:S02]  /*12210*/  MOV R6, R25 ;  /* 0x0000001900067202 */ /* 0x000fe40000000f00 */
[----:B------:R-:W-:Y:S02]  /*12220*/  MOV R5, R24 ;  /* 0x0000001800057202 */ /* 0x000fe40000000f00 */
[----:B------:R-:W-:Y:S01]  /*12230*/  MOV R7, R73 ;  /* 0x0000004900077202 */ /* 0x000fe20000000f00 */
[----:B------:R-:W-:Y:S01]  /*12240*/  IMAD.MOV.U32 R73, RZ, RZ, R69 ;  /* 0x000000ffff497224 */ /* 0x000fe200078e0045 */
[----:B------:R-:W-:Y:S01]  /*12250*/  MOV R39, R75 ;  /* 0x0000004b00277202 */ /* 0x000fe20000000f00 */
[----:B------:R-:W-:Y:S01]  /*12260*/  IMAD.MOV.U32 R24, RZ, RZ, R26 ;  /* 0x000000ffff187224 */ /* 0x000fe200078e001a */
[----:B------:R-:W-:Y:S01]  /*12270*/  MOV R75, R71 ;  /* 0x00000047004b7202 */ /* 0x000fe20000000f00 */
[----:B---3--:R-:W-:Y:S01]  /*12280*/  FFMA.FTZ R0, R33, UR10, -R2 ;  /* 0x0000000a21007c23 */ /* 0x008fe20008010802 */
[----:B------:R-:W-:-:S02]  /*12290*/  MOV R33, R72 ;  /* 0x0000004800217202 */ /* 0x000fc40000000f00 */
[----:B------:R-:W-:Y:S01]  /*122a0*/  MOV R72, R68 ;  /* 0x0000004400487202 */ /* 0x000fe20000000f00 */
[----:B------:R-:W-:Y:S01]  /*122b0*/  IMAD.MOV.U32 R68, RZ, RZ, R188 ;  /* 0x000000ffff447224 */ /* 0x000fe200078e00bc */
[----:B------:R-:W-:Y:S02]  /*122c0*/  MOV R188, R161 ;  /* 0x000000a100bc7202 */ /* 0x000fe40000000f00 */
[----:B------:R-:W-:Y:S01]  /*122d0*/  MOV R161, R162 ;  /* 0x000000a200a17202 */ /* 0x000fe20000000f00 */
[----:B------:R-:W-:Y:S01]  /*122e0*/  IMAD.MOV.U32 R162, RZ, RZ, R192 ;  /* 0x000000ffffa27224 */ /* 0x000fe200078e00c0 */
[----:B------:R-:W-:Y:S01]  /*122f0*/  MOV R69, R190 ;  /* 0x000000be00457202 */ /* 0x000fe20000000f00 */
[----:B------:R3:W-:Y:S01]  /*12300*/  MUFU.EX2 R192, R0 ;  /* 0x0000000000c07308 */ /* 0x0007e20000000800 */
[----:B------:R-:W-:Y:S01]  /*12310*/  IMAD.MOV.U32 R71, RZ, RZ, R160 ;  /* 0x000000ffff477224 */ /* 0x000fe200078e00a0 */
[----:B------:R-:W-:Y:S01]  /*12320*/  MOV R190, R163 ;  /* 0x000000a300be7202 */ /* 0x000fe20000000f00 */
[--C-:B------:R-:W-:Y:S01]  /*12330*/  FFMA.FTZ R28, R28, UR10, -R3.reuse ;  /* 0x0000000a1c1c7c23 */ /* 0x100fe20008010803 */
[--C-:B------:R-:W-:Y:S01]  /*12340*/  FFMA.FTZ R26, R222, UR10, -R3.reuse ;  /* 0x0000000ade1a7c23 */ /* 0x100fe20008010803 */
[--C-:B------:R-:W-:Y:S01]  /*12350*/  FFMA.FTZ R25, R218, UR10, -R3.reuse ;  /* 0x0000000ada197c23 */ /* 0x100fe20008010803 */
[--C-:B------:R-:W-:Y:S01]  /*12360*/  FFMA.FTZ R160, R142, UR10, -R3.reuse ;  /* 0x0000000a8ea07c23 */ /* 0x100fe20008010803 */
[----:B------:R-:W-:Y:S01]  /*12370*/  FFMA.FTZ R163, R137, UR10, -R3 ;  /* 0x0000000a89a37c23 */ /* 0x000fe20008010803 */
[----:B------:R-:W-:Y:S01]  /*12380*/  FFMA.FTZ R3, R5, UR10, -R2 ;  /* 0x0000000a05037c23 */ /* 0x000fe20008010802 */
[----:B------:R-:W-:Y:S01]  /*12390*/  IMAD.MOV.U32 R38, RZ, RZ, R74 ;  /* 0x000000ffff267224 */ /* 0x000fe200078e004a */
[----:B------:R-:W-:-:S02]  /*123a0*/  MOV R74, R70 ;  /* 0x00000046004a7202 */ /* 0x000fc40000000f00 */
[----:B------:R-:W-:Y:S01]  /*123b0*/  MOV R70, R191 ;  /* 0x000000bf00467202 */ /* 0x000fe20000000f00 */
[----:B---3--:R-:W-:Y:S01]  /*123c0*/  FFMA.FTZ R0, R6, UR10, -R2 ;  /* 0x0000000a06007c23 */ /* 0x008fe20008010802 */
[----:B------:R3:W1:Y:S08]  /*123d0*/  MUFU.EX2 R191, R4 ;  /* 0x0000000400bf7308 */ /* 0x0006700000000800 */
[----:B------:R-:W-:Y:S08]  /*123e0*/  MUFU.EX2 R218, R3 ;  /* 0x0000000300da7308 */ /* 0x000ff00000000800 */
[----:B------:R-:W2:Y:S01]  /*123f0*/  MUFU.EX2 R0, R0 ;  /* 0x0000000000007308 */ /* 0x000ea20000000800 */
[----:B------:R-:W-:Y:S01]  /*12400*/  MOV R6, R73 ;  /* 0x0000004900067202 */ /* 0x000fe20000000f00 */
[----:B------:R-:W-:Y:S01]  /*12410*/  IMAD.MOV.U32 R131, RZ, RZ, R7 ;  /* 0x000000ffff837224 */ /* 0x000fe200078e0007 */
        /* <DEDUP_REMOVED lines=8> */
[----:B------:R-:W-:-:S02]  /*124a0*/  MOV R7, R74 ;  /* 0x0000004a00077202 */ /* 0x000fc40000000f00 */
[----:B------:R-:W-:Y:S01]  /*124b0*/  MOV R71, R162 ;  /* 0x000000a200477202 */ /* 0x000fe20000000f00 */
[----:B------:R-:W-:Y:S01]  /*124c0*/  FFMA.FTZ R162, R143, UR10, -R2 ;  /* 0x0000000a8fa27c23 */ /* 0x000fe20008010802 */
[----:B------:R-:W-:Y:S02]  /*124d0*/  MOV R222, R11 ;  /* 0x0000000b00de7202 */ /* 0x000fe40000000f00 */
[----:B------:R-:W-:Y:S02]  /*124e0*/  MOV R219, R10 ;  /* 0x0000000a00db7202 */ /* 0x000fe40000000f00 */
[----:B----4-:R-:W-:Y:S01]  /*124f0*/  MOV R143, R8 ;  /* 0x00000008008f7202 */ /* 0x010fe20000000f00 */
[----:B------:R-:W-:Y:S01]  /*12500*/  IMAD.MOV.U32 R221, RZ, RZ, R7 ;  /* 0x000000ffffdd7224 */ /* 0x000fe200078e0007 */
[----:B------:R-:W-:Y:S02]  /*12510*/  MOV R223, R5 ;  /* 0x0000000500df7202 */ /* 0x000fe40000000f00 */
[----:B------:R-:W-:-:S02]  /*12520*/  MOV R220, R6 ;  /* 0x0000000600dc7202 */ /* 0x000fc40000000f00 */
[----:B------:R-:W-:Y:S02]  /*12530*/  F2FP.F16.F32.PACK_AB R8, R219, R199 ;  /* 0x000000c7db08723e */ /* 0x000fe400000000ff */
[----:B------:R-:W-:Y:S02]  /*12540*/  F2FP.F16.F32.PACK_AB R9, R197, R196 ;  /* 0x000000c4c509723e */ /* 0x000fe400000000ff */
[----:B------:R-:W-:Y:S02]  /*12550*/  F2FP.F16.F32.PACK_AB R10, R216, R222 ;  /* 0x000000ded80a723e */ /* 0x000fe400000000ff */
[----:B------:R-:W-:Y:S02]  /*12560*/  F2FP.F16.F32.PACK_AB R11, R136, R198 ;  /* 0x000000c6880b723e */ /* 0x000fe400000000ff */
[----:B---3--:R-:W-:Y:S02]  /*12570*/  F2FP.F16.F32.PACK_AB R4, R194, R195 ;  /* 0x000000c3c204723e */ /* 0x008fe400000000ff */
[----:B-1----:R-:W-:-:S02]  /*12580*/  F2FP.F16.F32.PACK_AB R5, R191, R192 ;  /* 0x000000c0bf05723e */ /* 0x002fc400000000ff */
[----:B------:R-:W-:Y:S02]  /*12590*/  F2FP.F16.F32.PACK_AB R6, R143, R193 ;  /* 0x000000c18f06723e */ /* 0x000fe400000000ff */
        /* <DEDUP_REMOVED lines=35> */
[--C-:B------:R-:W-:Y:S01]  /*127d0*/  FFMA.FTZ R161, R141, UR10, -R2.reuse ;  /* 0x0000000a8da17c23 */ /* 0x100fe20008010802 */
[----:B------:R-:W-:Y:S01]  /*127e0*/  FFMA.FTZ R188, R139, UR10, -R2 ;  /* 0x0000000a8bbc7c23 */ /* 0x000fe20008010802 */
[----:B------:R-:W-:Y:S01]  /*127f0*/  IMAD.MOV.U32 R154, RZ, RZ, R0 ;  /* 0x000000ffff9a7224 */ /* 0x000fe200078e0000 */
[----:B------:R-:W-:Y:S01]  /*12800*/  MOV R155, R143 ;  /* 0x0000008f009b7202 */ /* 0x000fe20000000f00 */
[----:B------:R-:W-:Y:S01]  /*12810*/  IMAD.MOV.U32 R2, RZ, RZ, R142 ;  /* 0x000000ffff027224 */ /* 0x000fe200078e008e */
[----:B------:R-:W-:Y:S01]  /*12820*/  MOV R165, R140 ;  /* 0x0000008c00a57202 */ /* 0x000fe20000000f00 */
[----:B------:R-:W-:-:S02]  /*12830*/  IMAD.MOV.U32 R0, RZ, RZ, R217 ;  /* 0x000000ffff007224 */ /* 0x000fc400078e00d9 */
[----:B------:R-:W-:Y:S01]  /*12840*/  FADD.FTZ R190, R190, R133 ;  /* 0x00000085bebe7221 */ /* 0x000fe20000010000 */
[----:B------:R-:W-:Y:S01]  /*12850*/  MOV R167, R137 ;  /* 0x0000008900a77202 */ /* 0x000fe20000000f00 */
[----:B------:R-:W-:Y:S01]  /*12860*/  IMAD.MOV.U32 R152, RZ, RZ, R129 ;  /* 0x000000ffff987224 */ /* 0x000fe200078e0081 */
[----:B------:R-:W-:Y:S02]  /*12870*/  MOV R166, R136 ;  /* 0x0000008800a67202 */ /* 0x000fe40000000f00 */
        /* <DEDUP_REMOVED lines=43> */
[----:B------:R-:W-:Y:S01]  /*12b30*/  IMAD.MOV.U32 R89, RZ, RZ, R91 ;  /* 0x000000ffff597224 */ /* 0x000fe200078e005b */
[----:B------:R-:W-:Y:S01]  /*12b40*/  MOV R88, R90 ;  /* 0x0000005a00587202 */ /* 0x000fe20000000f00 */
[----:B------:R-:W-:Y:S01]  /*12b50*/  MUFU.EX2 R78, R35 ;  /* 0x00000023004e7308 */ /* 0x000fe20000000800 */
[----:B------:R-:W-:Y:S01]  /*12b60*/  MOV R90, R152 ;  /* 0x00000098005a7202 */ /* 0x000fe20000000f00 */
[----:B------:R-:W-:Y:S01]  /*12b70*/  FADD.FTZ R152, R165, R0 ;  /* 0x00000000a5987221 */ /* 0x000fe20000010000 */
[----:B------:R-:W-:Y:S01]  /*12b80*/  MOV R91, R164 ;  /* 0x000000a4005b7202 */ /* 0x000fe20000000f00 */
[----:B------:R-:W-:Y:S01]  /*12b90*/  IMAD.MOV.U32 R164, RZ, RZ, R166 ;  /* 0x000000ffffa47224 */ /* 0x000fe200078e00a6 */
[----:B------:R-:W-:Y:S01]  /*12ba0*/  MOV R165, R167 ;  /* 0x000000a700a57202 */ /* 0x000fe20000000f00 */
[----:B------:R-:W-:-:S02]  /*12bb0*/  FADD.FTZ R2, R215, R2 ;  /* 0x00000002d7027221 */ /* 0x000fc40000010000 */
[----:B------:R-:W-:Y:S01]  /*12bc0*/  MUFU.EX2 R79, R34 ;  /* 0x00000022004f7308 */ /* 0x000fe20000000800 */
[----:B------:R-:W-:Y:S01]  /*12bd0*/  FADD.FTZ R4, R217, R189 ;  /* 0x000000bdd9047221 */ /* 0x000fe20000010000 */
[----:B------:R-:W-:Y:S01]  /*12be0*/  MOV R166, R216 ;  /* 0x000000d800a67202 */ /* 0x000fe20000000f00 */
[----:B------:R-:W-:-:S05]  /*12bf0*/  IMAD.MOV.U32 R167, RZ, RZ, R218 ;  /* 0x000000ffffa77224 */ /* 0x000fca00078e00da */
[----:B------:R-:W-:Y:S08]  /*12c00*/  MUFU.EX2 R221, R32 ;  /* 0x0000002000dd7308 */ /* 0x000ff00000000800 */
[----:B------:R-:W3:Y:S08]  /*12c10*/  MUFU.EX2 R223, R31 ;  /* 0x0000001f00df7308 */ /* 0x000ef00000000800 */
[----:B------:R-:W-:Y:S08]  /*12c20*/  MUFU.EX2 R30, R30 ;  /* 0x0000001e001e7308 */ /* 0x000ff00000000800 */
[----:B------:R-:W4:Y:S08]  /*12c30*/  MUFU.EX2 R29, R29 ;  /* 0x0000001d001d7308 */ /* 0x000f300000000800 */
[----:B------:R-:W-:Y:S08]  /*12c40*/  MUFU.EX2 R219, R28 ;  /* 0x0000001c00db7308 */ /* 0x000ff00000000800 */
[----:B------:R-:W1:Y:S08]  /*12c50*/  MUFU.EX2 R220, R27 ;  /* 0x0000001b00dc7308 */ /* 0x000e700000000800 */
[----:B------:R-:W-:Y:S08]  /*12c60*/  MUFU.EX2 R222, R26 ;  /* 0x0000001a00de7308 */ /* 0x000ff00000000800 */
[----:B------:R-:W-:Y:S08]  /*12c70*/  MUFU.EX2 R25, R25 ;  /* 0x0000001900197308 */ /* 0x000ff00000000800 */
[----:B------:R-:W-:Y:S08]  /*12c80*/  MUFU.EX2 R215, R24 ;  /* 0x0000001800d77308 */ /* 0x000ff00000000800 */
[----:B------:R-:W2:Y:S08]  /*12c90*/  MUFU.EX2 R217, R33 ;  /* 0x0000002100d97308 */ /* 0x000eb00000000800 */
[----:B------:R-:W-:Y:S08]  /*12ca0*/  MUFU.EX2 R216, R38 ;  /* 0x0000002600d87308 */ /* 0x000ff00000000800 */
[----:B------:R-:W2:Y:S01]  /*12cb0*/  MUFU.EX2 R218, R39 ;  /* 0x0000002700da7308 */ /* 0x000ea20000000800 */
[----:B------:R-:W-:Y:S01]  /*12cc0*/  F2FP.F16.F32.PACK_AB R8, R36, R37 ;  /* 0x000000252408723e */ /* 0x000fe200000000ff */
[----:B------:R-:W-:Y:S01]  /*12cd0*/  FADD.FTZ R153, R153, R2 ;  /* 0x0000000299997221 */ /* 0x000fe20000010000 */
[----:B---3--:R-:W-:-:S02]  /*12ce0*/  F2FP.F16.F32.PACK_AB R9, R223, R221 ;  /* 0x000000dddf09723e */ /* 0x008fc400000000ff */
[----:B------:R-:W-:Y:S02]  /*12cf0*/  F2FP.F16.F32.PACK_AB R10, R79, R78 ;  /* 0x0000004e4f0a723e */ /* 0x000fe400000000ff */
[----:B----4-:R-:W-:Y:S01]  /*12d00*/  F2FP.F16.F32.PACK_AB R11, R29, R30 ;  /* 0x0000001e1d0b723e */ /* 0x010fe200000000ff */
[----:B------:R-:W-:Y:S01]  /*12d10*/  FADD.FTZ R2, R6, R4 ;  /* 0x0000000406027221 */ /* 0x000fe20000010000 */
[----:B------:R-:W-:Y:S01]  /*12d20*/  FADD.FTZ R0, R7, R3 ;  /* 0x0000000307007221 */ /* 0x000fe20000010000 */
[----:B-1----:R-:W-:Y:S02]  /*12d30*/  F2FP.F16.F32.PACK_AB R4, R220, R219 ;  /* 0x000000dbdc04723e */ /* 0x002fe400000000ff */
[----:B--2---:R-:W-:Y:S02]  /*12d40*/  F2FP.F16.F32.PACK_AB R5, R217, R215 ;  /* 0x000000d7d905723e */ /* 0x004fe400000000ff */
[----:B------:R-:W-:Y:S02]  /*12d50*/  F2FP.F16.F32.PACK_AB R6, R25, R222 ;  /* 0x000000de1906723e */ /* 0x000fe400000000ff */
[----:B------:R-:W-:Y:S01]  /*12d60*/  F2FP.F16.F32.PACK_AB R7, R218, R216 ;  /* 0x000000d8da07723e */ /* 0x000fe200000000ff */
[----:B------:R-:W-:Y:S01]  /*12d70*/  HMMA.16816.F32 R32, R8, R22, R56 ;  /* 0x000000160820723c */ /* 0x000fe20000001838 */
[----:B------:R-:W-:Y:S01]  /*12d80*/  MOV R3, R165 ;  /* 0x000000a500037202 */ /* 0x000fe20000000f00 */
[----:B------:R-:W-:Y:S01]  /*12d90*/  IMAD.MOV.U32 R189, RZ, RZ, R166 ;  /* 0x000000ffffbd7224 */ /* 0x000fe200078e00a6 */
[----:B------:R-:W-:-:S03]  /*12da0*/  MOV R190, R167 ;  /* 0x000000a700be7202 */ /* 0x000fc60000000f00 */
[C---:B------:R-:W-:Y:S01]  /*12db0*/  HMMA.16816.F32 R156, R8.reuse, R12, R48 ;  /* 0x0000000c089c723c */ /* 0x040fe20000001830 */
[----:B------:R-:W-:Y:S01]  /*12dc0*/  IMAD.MOV.U32 R57, RZ, RZ, R25 ;  /* 0x000000ffff397224 */ /* 0x000fe200078e0019 */
[----:B------:R-:W-:Y:S01]  /*12dd0*/  MOV R56, R164 ;  /* 0x000000a400387202 */ /* 0x000fe20000000f00 */
[----:B------:R-:W1:Y:S03]  /*12de0*/  LDSM.16.MT88.4 R24, [R225+0xf000] ;  /* 0x00f00000e118783b */ /* 0x000e660000004200 */
[C---:B------:R-:W-:Y:S06]  /*12df0*/  HMMA.16816.F32 R48, R8.reuse, R14, R68 ;  /* 0x0000000e0830723c */ /* 0x040fec0000001844 */
[----:B------:R-:W-:Y:S01]  /*12e00*/  HMMA.16816.F32 R172, R8, R20, R172 ;  /* 0x0000001408ac723c */ /* 0x000fe200000018ac */
[----:B------:R-:W-:Y:S01]  /*12e10*/  IMAD.MOV.U32 R69, RZ, RZ, R30 ;  /* 0x000000ffff457224 */ /* 0x000fe200078e001e */
[----:B------:R-:W-:-:S02]  /*12e20*/  MOV R71, R29 ;  /* 0x0000001d00477202 */ /* 0x000fc40000000f00 */
[----:B------:R-:W2:Y:S02]  /*12e30*/  LDSM.16.MT88.4 R28, [R227+0xd000] ;  /* 0x00d00000e31c783b */ /* 0x000ea40000004200 */
        /* <DEDUP_REMOVED lines=9> */
[----:B------:R-:W-:Y:S01]  /*12ed0*/  HMMA.16816.F32 R184, R4, R14, R184 ;  /* 0x0000000e04b8723c */ /* 0x000fe200000018b8 */
[----:B------:R-:W4:Y:S01]  /*12ee0*/  LDSM.16.MT88.4 R12, [R227+0xf000] ;  /* 0x00f00000e30c783b */ /* 0x000f220000004200 */
[----:B------:R-:W-:-:S02]  /*12ef0*/  MOV R59, R76 ;  /* 0x0000004c003b7202 */ /* 0x000fc40000000f00 */
[----:B------:R-:W-:Y:S02]  /*12f00*/  MOV R58, R77 ;  /* 0x0000004d003a7202 */ /* 0x000fe40000000f00 */
[----:B------:R-:W-:Y:S01]  /*12f10*/  MOV R68, R78 ;  /* 0x0000004e00447202 */ /* 0x000fe20000000f00 */
[----:B-1----:R-:W-:Y:S01]  /*12f20*/  HMMA.16816.F32 R72, R4, R24, R132 ;  /* 0x000000180448723c */ /* 0x002fe20000001884 */
[----:B------:R-:W-:-:S05]  /*12f30*/  MOV R70, R79 ;  /* 0x0000004f00467202 */ /* 0x000fca0000000f00 */
[C---:B------:R-:W-:Y:S01]  /*12f40*/  HMMA.16816.F32 R76, R4.reuse, R26, R128 ;  /* 0x0000001a044c723c */ /* 0x040fe20000001880 */
[----:B------:R-:W-:Y:S01]  /*12f50*/  MOV R134, R88 ;  /* 0x0000005800867202 */ /* 0x000fe20000000f00 */
[----:B------:R-:W-:Y:S01]  /*12f60*/  IMAD.MOV.U32 R135, RZ, RZ, R89 ;  /* 0x000000ffff877224 */ /* 0x000fe200078e0059 */
[----:B------:R-:W-:Y:S03]  /*12f70*/  MUFU.EX2 R133, R170 ;  /* 0x000000aa00857308 */ /* 0x000fe60000000800 */
[C---:B--2---:R-:W-:Y:S01]  /*12f80*/  HMMA.16816.F32 R180, R4.reuse, R28, R180 ;  /* 0x0000001c04b4723c */ /* 0x044fe200000018b4 */
[----:B------:R-:W-:Y:S01]  /*12f90*/  MOV R129, R90 ;  /* 0x0000005a00817202 */ /* 0x000fe20000000f00 */
[----:B------:R-:W-:Y:S01]  /*12fa0*/  IMAD.MOV.U32 R131, RZ, RZ, R37 ;  /* 0x000000ffff837224 */ /* 0x000fe200078e0025 */
[----:B------:R-:W-:Y:S02]  /*12fb0*/  MOV R128, R91 ;  /* 0x0000005b00807202 */ /* 0x000fe40000000f00 */
[----:B------:R-:W-:Y:S01]  /*12fc0*/  MOV R130, R36 ;  /* 0x0000002400827202 */ /* 0x000fe20000000f00 */
[C---:B------:R-:W-:Y:S01]  /*12fd0*/  HMMA.16816.F32 R176, R4.reuse, R30, R176 ;  /* 0x0000001e04b0723c */ /* 0x040fe200000018b0 */
[----:B------:R-:W-:Y:S05]  /*12fe0*/  MUFU.EX2 R132, R171 ;  /* 0x000000ab00847308 */ /* 0x000fea0000000800 */
        /* <DEDUP_REMOVED lines=8> */
[----:B------:R-:W-:-:S02]  /*13070*/  IMAD.MOV.U32 R5, RZ, RZ, R58 ;  /* 0x000000ffff057224 */ /* 0x000fc400078e003a */
[----:B------:R-:W-:Y:S04]  /*13080*/  MUFU.EX2 R58, R169 ;  /* 0x000000a9003a7308 */ /* 0x000fe80000000800 */
[----:B------:R-:W-:-:S04]  /*13090*/  MOV R147, R59 ;  /* 0x0000003b00937202 */ /* 0x000fc80000000f00 */
[----:B------:R1:W-:Y:S01]  /*130a0*/  MUFU.EX2 R59, R168 ;  /* 0x000000a8003b7308 */ /* 0x0003e20000000800 */
[----:B------:R-:W-:Y:S01]  /*130b0*/  IMAD.MOV.U32 R82, RZ, RZ, R68 ;  /* 0x000000ffff527224 */ /* 0x000fe200078e0044 */
[----:B------:R-:W-:Y:S01]  /*130c0*/  MOV R81, R69 ;  /* 0x0000004500517202 */ /* 0x000fe20000000f00 */
[----:B------:R-:W-:Y:S01]  /*130d0*/  IMAD.MOV.U32 R7, RZ, RZ, R71 ;  /* 0x000000ffff077224 */ /* 0x000fe200078e0047 */
[----:B------:R-:W-:Y:S01]  /*130e0*/  MOV R80, R70 ;  /* 0x0000004600507202 */ /* 0x000fe20000000f00 */
[----:B-1----:R-:W1:Y:S01]  /*130f0*/  LDSM.16.MT88.4 R168, [R225+0xd800] ;  /* 0x00d80000e1a8783b */ /* 0x002e620000004200 */
[----:B------:R-:W-:Y:S01]  /*13100*/  HMMA.16816.F32 R68, R8, R24, R140 ;  /* 0x000000180844723c */ /* 0x000fe2000000188c */
[----:B------:R-:W-:Y:S01]  /*13110*/  MOV R83, R56 ;  /* 0x0000003800537202 */ /* 0x000fe20000000f00 */
[----:B------:R-:W2:Y:S01]  /*13120*/  MUFU.EX2 R210, R210 ;  /* 0x000000d200d27308 */ /* 0x000ea20000000800 */
[----:B------:R-:W-:-:S03]  /*13130*/  MOV R6, R57 ;  /* 0x0000003900067202 */ /* 0x000fc60000000f00 */
[C---:B------:R-:W-:Y:S04]  /*13140*/  HMMA.16816.F32 R84, R8.reuse, R20, R124 ;  /* 0x000000140854723c */ /* 0x040fe8000000187c */
[----:B------:R-:W-:Y:S02]  /*13150*/  MUFU.EX2 R57, R160 ;  /* 0x000000a000397308 */ /* 0x000fe40000000800 */
[C---:B------:R-:W-:Y:S06]  /*13160*/  HMMA.16816.F32 R100, R8.reuse, R16, R100 ;  /* 0x000000100864723c */ /* 0x040fec0000001864 */
[C---:B------:R-:W-:Y:S01]  /*13170*/  HMMA.16816.F32 R24, R8.reuse, R26, R136 ;  /* 0x0000001a0818723c */ /* 0x040fe20000001888 */
[----:B------:R-:W3:Y:S05]  /*13180*/  MUFU.EX2 R56, R163 ;  /* 0x000000a300387308 */ /* 0x000eea0000000800 */
[C---:B------:R-:W-:Y:S03]  /*13190*/  HMMA.16816.F32 R20, R8.reuse, R22, R96 ;  /* 0x000000160814723c */ /* 0x040fe60000001860 */
[----:B------:R-:W-:Y:S03]  /*131a0*/  MUFU.EX2 R211, R211 ;  /* 0x000000d300d37308 */ /* 0x000fe60000000800 */
[C---:B------:R-:W-:Y:S06]  /*131b0*/  HMMA.16816.F32 R16, R8.reuse, R18, R112 ;  /* 0x000000120810723c */ /* 0x040fec0000001870 */
[C---:B------:R-:W-:Y:S01]  /*131c0*/  HMMA.16816.F32 R116, R8.reuse, R12, R116 ;  /* 0x0000000c0874723c */ /* 0x040fe20000001874 */
[----:B------:R-:W4:Y:S05]  /*131d0*/  MUFU.EX2 R12, R162 ;  /* 0x000000a2000c7308 */ /* 0x000f2a0000000800 */
[----:B------:R-:W-:Y:S01]  /*131e0*/  HMMA.16816.F32 R40, R8, R14, R40 ;  /* 0x0000000e0828723c */ /* 0x000fe20000001828 */
[----:B------:R-:W-:Y:S01]  /*131f0*/  MOV R143, R128 ;  /* 0x00000080008f7202 */ /* 0x000fe20000000f00 */
[----:B------:R-:W-:Y:S01]  /*13200*/  IMAD.MOV.U32 R136, RZ, RZ, R130 ;  /* 0x000000ffff887224 */ /* 0x000fe200078e0082 */
[----:B------:R1:W-:Y:S01]  /*13210*/  MUFU.EX2 R13, R161 ;  /* 0x000000a1000d7308 */ /* 0x0003e20000000800 */
[----:B------:R-:W-:Y:S01]  /*13220*/  MOV R142, R129 ;  /* 0x00000081008e7202 */ /* 0x000fe20000000f00 */
[----:B------:R-:W-:Y:S01]  /*13230*/  FADD.FTZ R4, R3, R153 ;  /* 0x0000009903047221 */ /* 0x000fe20000010000 */
[----:B--2---:R-:W-:Y:S01]  /*13240*/  F2FP.F16.F32.PACK_AB R124, R210, R214 ;  /* 0x000000d6d27c723e */ /* 0x004fe200000000ff */
[----:B------:R-:W-:Y:S01]  /*13250*/  IMAD.MOV.U32 R140, RZ, RZ, R7 ;  /* 0x000000ffff8c7224 */ /* 0x000fe200078e0007 */
[----:B---3--:R-:W-:Y:S01]  /*13260*/  F2FP.F16.F32.PACK_AB R126, R56, R57 ;  /* 0x00000039387e723e */ /* 0x008fe200000000ff */
[----:B------:R-:W-:Y:S01]  /*13270*/  IMAD.MOV.U32 R137, RZ, RZ, R82 ;  /* 0x000000ffff897224 */ /* 0x000fe200078e0052 */
[----:B------:R-:W-:Y:S01]  /*13280*/  MOV R141, R6 ;  /* 0x00000006008d7202 */ /* 0x000fe20000000f00 */
[----:B------:R-:W2:Y:S01]  /*13290*/  MUFU.EX2 R10, R188 ;  /* 0x000000bc000a7308 */ /* 0x000ea20000000800 */
[----:B------:R-:W-:Y:S01]  /*132a0*/  MOV R15, R131 ;  /* 0x00000083000f7202 */ /* 0x000fe20000000f00 */
[----:B------:R-:W-:Y:S01]  /*132b0*/  FADD.FTZ R3, R199, R152 ;  /* 0x00000098c7037221 */ /* 0x000fe20000010000 */
[----:B------:R-:W-:Y:S01]  /*132c0*/  F2FP.F16.F32.PACK_AB R128, R208, R212 ;  /* 0x000000d4d080723e */ /* 0x000fe200000000ff */
[----:B------:R-:W-:Y:S01]  /*132d0*/  LDSM.16.MT88.4 R96, [R226+0xf800] ;  /* 0x00f80000e260783b */ /* 0x000fe20000004200 */
[----:B------:R-:W-:-:S02]  /*132e0*/  F2FP.F16.F32.PACK_AB R129, R209, R213 ;  /* 0x000000d5d181723e */ /* 0x000fc400000000ff */
[----:B----4-:R-:W-:Y:S01]  /*132f0*/  F2FP.F16.F32.PACK_AB R125, R12, R211 ;  /* 0x000000d30c7d723e */ /* 0x010fe200000000ff */
[----:B------:R-:W-:Y:S01]  /*13300*/  LDSM.16.MT88.4 R112, [R228+0xf800] ;  /* 0x00f80000e470783b */ /* 0x000fe20000004200 */
[----:B------:R-:W-:Y:S02]  /*13310*/  F2FP.F16.F32.PACK_AB R130, R132, R133 ;  /* 0x000000858482723e */ /* 0x000fe400000000ff */
[----:B------:R-:W-:Y:S01]  /*13320*/  F2FP.F16.F32.PACK_AB R131, R59, R58 ;  /* 0x0000003a3b83723e */ /* 0x000fe200000000ff */
[----:B------:R-:W-:Y:S01]  /*13330*/  FADD.FTZ R4, R192, R4 ;  /* 0x00000004c0047221 */ /* 0x000fe20000010000 */
[----:B------:R-:W-:Y:S01]  /*13340*/  MOV R139, R80 ;  /* 0x00000050008b7202 */ /* 0x000fe20000000f00 */
[----:B------:R-:W-:Y:S01]  /*13350*/  IMAD.MOV.U32 R11, RZ, RZ, R155 ;  /* 0x000000ffff0b7224 */ /* 0x000fe200078e009b */
[----:B------:R-:W-:Y:S01]  /*13360*/  MOV R138, R81 ;  /* 0x00000051008a7202 */ /* 0x000fe20000000f00 */
[----:B-1----:R-:W1:Y:S01]  /*13370*/  LDSM.16.MT88.4 R160, [R226+0xd800] ;  /* 0x00d80000e2a0783b */ /* 0x002e620000004200 */
[----:B--2---:R-:W-:Y:S01]  /*13380*/  F2FP.F16.F32.PACK_AB R127, R10, R13 ;  /* 0x0000000d0a7f723e */ /* 0x004fe200000000ff */
[----:B------:R-:W-:Y:S01]  /*13390*/  FADD.FTZ R3, R147, R3 ;  /* 0x0000000393037221 */ /* 0x000fe20000010000 */
[-C--:B------:R-:W-:Y:S01]  /*133a0*/  HMMA.16816.F32 R172, R128, R168.reuse, R172 ;  /* 0x000000a880ac723c */ /* 0x080fe200000018ac */
[----:B------:R-:W-:Y:S01]  /*133b0*/  FADD.FTZ R8, R191, R4 ;  /* 0x00000004bf087221 */ /* 0x000fe20000010000 */
[----:B------:R-:W-:Y:S01]  /*133c0*/  MOV R14, R154 ;  /* 0x0000009a000e7202 */ /* 0x000fe20000000f00 */
[----:B------:R-:W-:Y:S01]  /*133d0*/  FADD.FTZ R3, R5, R3 ;  /* 0x0000000305037221 */ /* 0x000fe20000010000 */
[----:B------:R-:W2:Y:S02]  /*133e0*/  LDSM.16.MT88.4 R152, [R228+0xd800] ;  /* 0x00d80000e498783b */ /* 0x000ea40000004200 */
[C---:B------:R-:W-:Y:S02]  /*133f0*/  HMMA.16816.F32 R204, R124.reuse, R168, R204 ;  /* 0x000000a87ccc723c */ /* 0x040fe400000018cc */
[----:B------:R-:W3:Y:S04]  /*13400*/  LDSM.16.MT88.4 R144, [R227+0xd800] ;  /* 0x00d80000e390783b */ /* 0x000ee80000004200 */
[-C--:B------:R-:W-:Y:S01]  /*13410*/  HMMA.16816.F32 R200, R124, R170.reuse, R200 ;  /* 0x000000aa7cc8723c */ /* 0x080fe200000018c8 */
[----:B------:R-:W-:Y:S05]  /*13420*/  LDSM.16.MT88.4 R4, [R227+0xf800] ;  /* 0x00f80000e304783b */ /* 0x000fea0000004200 */
[----:B------:R-:W-:Y:S07]  /*13430*/  HMMA.16816.F32 R168, R128, R170, R32 ;  /* 0x000000aa80a8723c */ /* 0x000fee0000001820 */
[----:B------:R-:W-:-:S02]  /*13440*/  MOV R35, R83 ;  /* 0x0000005300237202 */ /* 0x000fc40000000f00 */
[----:B------:R-:W4:Y:S01]  /*13450*/  LDSM.16.MT88.4 R80, [R225+0xf800] ;  /* 0x00f80000e150783b */ /* 0x000f220000004200 */
[----:B------:R-:W-:Y:S01]  /*13460*/  FADD.FTZ R0, R195, R0 ;  /* 0x00000000c3007221 */ /* 0x000fe20000010000 */
[----:B------:R-:W-:-:S03]  /*13470*/  FADD.FTZ R2, R196, R2 ;  /* 0x00000002c4027221 */ /* 0x000fc60000010000 */
[----:B------:R-:W-:Y:S01]  /*13480*/  FADD.FTZ R0, R194, R0 ;  /* 0x00000000c2007221 */ /* 0x000fe20000010000 */
[----:B------:R-:W-:Y:S01]  /*13490*/  FADD.FTZ R2, R197, R2 ;  /* 0x00000002c5027221 */ /* 0x000fe20000010000 */
[----:B------:R-:W-:Y:S02]  /*134a0*/  MOV R34, R189 ;  /* 0x000000bd00227202 */ /* 0x000fe40000000f00 */
[----:B------:R-:W-:Y:S01]  /*134b0*/  FADD.FTZ R9, R193, R0 ;  /* 0x00000000c1097221 */ /* 0x000fe20000010000 */
[----:B------:R-:W-:Y:S02]  /*134c0*/  IMAD.MOV.U32 R0, RZ, RZ, R190 ;  /* 0x000000ffff007224 */ /* 0x000fe400078e00be */
[----:B------:R-:W-:Y:S01]  /*134d0*/  FADD.FTZ R2, R198, R2 ;  /* 0x00000002c6027221 */ /* 0x000fe20000010000 */
[----:B------:R-:W-:Y:S01]  /*134e0*/  FADD.FTZ R3, R34, R3 ;  /* 0x0000000322037221 */ /* 0x000fe20000010000 */
[----:B------:R-:W-:Y:S01]  /*134f0*/  FADD.FTZ R0, R0, R8 ;  /* 0x0000000800007221 */ /* 0x000fe20000010000 */
[----:B-1----:R-:W-:Y:S01]  /*13500*/  HMMA.16816.F32 R196, R124, R160, R64 ;  /* 0x000000a07cc4723c */ /* 0x002fe20000001840 */
[----:B------:R-:W-:-:S05]  /*13510*/  FADD.FTZ R2, R35, R2 ;  /* 0x0000000223027221 */ /* 0x000fca0000010000 */
[----:B------:R-:W-:Y:S01]  /*13520*/  HMMA.16816.F32 R192, R124, R162, R60 ;  /* 0x000000a27cc0723c */ /* 0x000fe2000000183c */
[----:B------:R-:W-:-:S05]  /*13530*/  FADD.FTZ R2, R221, R2 ;  /* 0x00000002dd027221 */ /* 0x000fca0000010000 */
[C---:B--2---:R-:W-:Y:S06]  /*13540*/  HMMA.16816.F32 R188, R124.reuse, R152, R44 ;  /* 0x000000987cbc723c */ /* 0x044fec000000182c */
[C---:B------:R-:W-:Y:S06]  /*13550*/  HMMA.16816.F32 R184, R124.reuse, R154, R184 ;  /* 0x0000009a7cb8723c */ /* 0x040fec00000018b8 */
[C---:B---3--:R-:W-:Y:S06]  /*13560*/  HMMA.16816.F32 R180, R124.reuse, R144, R180 ;  /* 0x000000907cb4723c */ /* 0x048fec00000018b4 */
        /* <DEDUP_REMOVED lines=65> */
[----:B------:R-:W4:Y:S04]  /*13980*/  LDL R141, [R1+0x8] ;  /* 0x00000800018d7983 */ /* 0x000f280000100800 */
[----:B------:R-:W4:Y:S04]  /*13990*/  LDL R142, [R1+0x4] ;  /* 0x00000400018e7983 */ /* 0x000f280000100800 */
[----:B------:R-:W4:Y:S01]  /*139a0*/  LDL R143, [R1] ;  /* 0x00000000018f7983 */ /* 0x000f220000100800 */
        /* <DEDUP_REMOVED lines=100> */
[----:B------:R-:W0:Y:S03]  /*13ff0*/  LDGDEPBAR ;  /* 0x00000000000079af */ /* 0x000e260000000000 */
[-C--:B---3--:R-:W-:Y:S06]  /*14000*/  HMMA.16816.F32 R56, R16, R36.reuse, RZ ;  /* 0x000000241038723c */ /* 0x088fec00000018ff */
[----:B------:R-:W-:Y:S01]  /*14010*/  HMMA.16816.F32 R52, R12, R36, RZ ;  /* 0x000000240c34723c */ /* 0x000fe200000018ff */
[----:B------:R-:W-:-:S02]  /*14020*/  IMAD.MOV.U32 R69, RZ, RZ, R142 ;  /* 0x000000ffff457224 */ /* 0x000fc400078e008e */
[----:B------:R-:W-:-:S03]  /*14030*/  IMAD.MOV.U32 R70, RZ, RZ, R143 ;  /* 0x000000ffff467224 */ /* 0x000fc600078e008f */
        /* <DEDUP_REMOVED lines=74> */
[-C--:B-1----:R-:W-:Y:S06]  /*144e0*/  HMMA.16816.F32 R44, R4, R12.reuse, R60 ;  /* 0x0000000c042c723c */ /* 0x082fec000000183c */
[----:B------:R-:W-:Y:S06]  /*144f0*/  HMMA.16816.F32 R48, R8, R12, R48 ;  /* 0x0000000c0830723c */ /* 0x000fec0000001830 */
        /* <DEDUP_REMOVED lines=12> */
[----:B------:R-:W-:-:S12]  /*145c0*/  HMMA.16816.F32 R208, R4, R14, R52 ;  /* 0x0000000e04d0723c */ /* 0x000fd80000001834 */
[----:B------:R-:W-:Y:S02]  /*145d0*/  IMAD.MOV.U32 R40, RZ, RZ, R132 ;  /* 0x000000ffff287224 */ /* 0x000fe400078e0084 */
[----:B------:R-:W-:Y:S02]  /*145e0*/  IMAD.MOV.U32 R3, RZ, RZ, R133 ;  /* 0x000000ffff037224 */ /* 0x000fe400078e0085 */
[----:B------:R-:W-:Y:S02]  /*145f0*/  IMAD.MOV.U32 R2, RZ, RZ, R134 ;  /* 0x000000ffff027224 */ /* 0x000fe400078e0086 */
[----:B------:R-:W-:Y:S02]  /*14600*/  IMAD.MOV.U32 R0, RZ, RZ, R135 ;  /* 0x000000ffff007224 */ /* 0x000fe400078e0087 */
[----:B------:R-:W-:Y:S01]  /*14610*/  HMMA.16816.F32 R132, R8, R14, R24 ;  /* 0x0000000e0884723c */ /* 0x000fe20000001818 */
[----:B------:R-:W1:Y:S05]  /*14620*/  LDSM.16.M88.4 R12, [R229+0x800] ;  /* 0x00080000e50c783b */ /* 0x000e6a0000000200 */
        /* <DEDUP_REMOVED lines=19> */
[----:B-1----:R-:W-:Y:S06]  /*14760*/  HMMA.16816.F32 R44, R8, R12, R140 ;  /* 0x0000000c082c723c */ /* 0x002fec000000188c */
[----:B------:R-:W-:Y:S01]  /*14770*/  HMMA.16816.F32 R20, R4, R14, R216 ;  /* 0x0000000e0414723c */ /* 0x000fe200000018d8 */
[----:B------:R-:W-:-:S05]  /*14780*/  IMAD.MOV.U32 R140, RZ, RZ, R35 ;  /* 0x000000ffff8c7224 */ /* 0x000fca00078e0023 */
[----:B------:R-:W-:Y:S01]  /*14790*/  HMMA.16816.F32 R32, R4, R12, R220 ;  /* 0x0000000c0420723c */ /* 0x000fe200000018dc */
[----:B------:R-:W-:Y:S05]  /*147a0*/  LDSM.16.M88.4 R4, [R231+0x6000] ;  /* 0x00600000e704783b */ /* 0x000fea0000000200 */
[----:B------:R-:W-:Y:S01]  /*147b0*/  HMMA.16816.F32 R16, R8, R14, R16 ;  /* 0x0000000e0810723c */ /* 0x000fe20000001810 */
[----:B------:R-:W1:Y:S04]  /*147c0*/  LDSM.16.M88.4 R12, [R224+0xa000] ;  /* 0x00a00000e00c783b */ /* 0x000e680000000200 */
[----:B------:R-:W2:Y:S01]  /*147d0*/  LDSM.16.M88.4 R8, [R231+0x4000] ;  /* 0x00400000e708783b */ /* 0x000ea20000000200 */
[----:B------:R-:W-:-:S02]  /*147e0*/  IMAD.MOV.U32 R141, RZ, RZ, R3 ;  /* 0x000000ffff8d7224 */ /* 0x000fc400078e0003 */
[----:B------:R-:W-:Y:S02]  /*147f0*/  IMAD.MOV.U32 R142, RZ, RZ, R2 ;  /* 0x000000ffff8e7224 */ /* 0x000fe400078e0002 */
[----:B------:R-:W-:Y:S01]  /*14800*/  IMAD.MOV.U32 R143, RZ, RZ, R0 ;  /* 0x000000ffff8f7224 */ /* 0x000fe200078e0000 */
[C---:B-1----:R-:W-:Y:S06]  /*14810*/  HMMA.16816.F32 R52, R4.reuse, R12, R52 ;  /* 0x0000000c0434723c */ /* 0x042fec0000001834 */
[-C--:B------:R-:W-:Y:S06]  /*14820*/  HMMA.16816.F32 R60, R4, R14.reuse, R208 ;  /* 0x0000000e043c723c */ /* 0x080fec00000018d0 */
[----:B--2---:R-:W-:-:S12]  /*14830*/  HMMA.16816.F32 R132, R8, R14, R132 ;  /* 0x0000000e0884723c */ /* 0x004fd80000001884 */
[----:B------:R-:W-:Y:S01]  /*14840*/  MOV R56, R52 ;  /* 0x0000003400387202 */ /* 0x000fe20000000f00 */
[----:B------:R-:W-:Y:S02]  /*14850*/  IMAD.MOV.U32 R3, RZ, RZ, R53 ;  /* 0x000000ffff037224 */ /* 0x000fe400078e0035 */
[----:B------:R-:W-:Y:S02]  /*14860*/  IMAD.MOV.U32 R2, RZ, RZ, R54 ;  /* 0x000000ffff027224 */ /* 0x000fe400078e0036 */
[----:B------:R-:W-:Y:S02]  /*14870*/  IMAD.MOV.U32 R0, RZ, RZ, R55 ;  /* 0x000000ffff007224 */ /* 0x000fe400078e0037 */
[C---:B------:R-:W-:Y:S01]  /*14880*/  HMMA.16816.F32 R52, R8.reuse, R12, R212 ;  /* 0x0000000c0834723c */ /* 0x040fe200000018d4 */
[----:B------:R-:W1:Y:S05]  /*14890*/  LDSM.16.M88.4 R12, [R224+0xa800] ;  /* 0x00a80000e00c783b */ /* 0x000e6a0000000200 */
        /* <DEDUP_REMOVED lines=9> */
[----:B------:R-:W-:-:S04]  /*14930*/  IMAD.MOV.U32 R28, RZ, RZ, R140 ;  /* 0x000000ffff1c7224 */ /* 0x000fc800078e008c */
[-C--:B-1----:R-:W-:Y:S06]  /*14940*/  HMMA.16816.F32 R64, R8, R12.reuse, R48 ;  /* 0x0000000c0840723c */ /* 0x082fec0000001830 */
[C---:B------:R-:W-:Y:S06]  /*14950*/  HMMA.16816.F32 R140, R4.reuse, R12, R40 ;  /* 0x0000000c048c723c */ /* 0x040fec0000001828 */
        /* <DEDUP_REMOVED lines=18> */
[----:B------:R-:W-:-:S02]  /*14a80*/  IMAD.MOV.U32 R41, RZ, RZ, R3 ;  /* 0x000000ffff297224 */ /* 0x000fc400078e0003 */
[----:B------:R-:W-:Y:S02]  /*14a90*/  IMAD.MOV.U32 R42, RZ, RZ, R2 ;  /* 0x000000ffff2a7224 */ /* 0x000fe400078e0002 */
        /* <DEDUP_REMOVED lines=14> */
[----:B------:R-:W-:Y:S02]  /*14b80*/  IMAD.MOV.U32 R55, RZ, RZ, R48 ;  /* 0x000000ffff377224 */ /* 0x000fe400078e0030 */
[-C--:B-1----:R-:W-:Y:S06]  /*14b90*/  HMMA.16816.F32 R48, R8, R12.reuse, R28 ;  /* 0x0000000c0830723c */ /* 0x082fec000000181c */
[C---:B------:R-:W-:Y:S06]  /*14ba0*/  HMMA.16816.F32 R32, R4.reuse, R12, R216 ;  /* 0x0000000c0420723c */ /* 0x040fec00000018d8 */
[-C--:B------:R-:W-:Y:S06]  /*14bb0*/  HMMA.16816.F32 R28, R4, R14.reuse, R212 ;  /* 0x0000000e041c723c */ /* 0x080fec00000018d4 */
[C---:B------:R-:W-:Y:S01]  /*14bc0*/  HMMA.16816.F32 R20, R8.reuse, R14, R208 ;  /* 0x0000000e0814723c */ /* 0x040fe200000018d0 */
[----:B------:R-:W1:Y:S06]  /*14bd0*/  LDSM.16.M88.4 R12, [R237] ;  /* 0x00000000ed0c783b */ /* 0x000e6c0000000200 */
        /* <DEDUP_REMOVED lines=15> */
[----:B------:R-:W-:-:S07]  /*14cd0*/  IMAD.MOV.U32 R211, RZ, RZ, R0 ;  /* 0x000000ffffd37224 */ /* 0x000fce00078e0000 */
[-C--:B-1----:R-:W-:Y:S06]  /*14ce0*/  HMMA.16816.F32 R208, R4, R12.reuse, R208 ;  /* 0x0000000c04d0723c */ /* 0x082fec00000018d0 */
[----:B--2---:R-:W-:Y:S06]  /*14cf0*/  HMMA.16816.F32 R40, R8, R12, R40 ;  /* 0x0000000c0828723c */ /* 0x004fec0000001828 */
[----:B------:R-:W-:-:S12]  /*14d00*/  HMMA.16816.F32 R220, R4, R14, R36 ;  /* 0x0000000e04dc723c */ /* 0x000fd80000001824 */
[----:B------:R-:W-:Y:S02]  /*14d10*/  IMAD.MOV.U32 R59, RZ, RZ, R208 ;  /* 0x000000ffff3b7224 */ /* 0x000fe400078e00d0 */
[----:B------:R-:W-:-:S04]  /*14d20*/  IMAD.MOV.U32 R58, RZ, RZ, R209 ;  /* 0x000000ffff3a7224 */ /* 0x000fc800078e00d1 */
[----:B------:R-:W-:Y:S02]  /*14d30*/  IMAD.MOV.U32 R12, RZ, RZ, R40 ;  /* 0x000000ffff0c7224 */ /* 0x000fe400078e0028 */
[----:B------:R-:W-:Y:S02]  /*14d40*/  IMAD.MOV.U32 R57, RZ, RZ, R210 ;  /* 0x000000ffff397224 */ /* 0x000fe400078e00d2 */
[----:B------:R-:W-:Y:S02]  /*14d50*/  IMAD.MOV.U32 R56, RZ, RZ, R211 ;  /* 0x000000ffff387224 */ /* 0x000fe400078e00d3 */
[----:B------:R-:W-:Y:S07]  /*14d60*/  HMMA.16816.F32 R208, R8, R14, R24 ;  /* 0x0000000e08d0723c */ /* 0x000fee0000001818 */
[----:B------:R-:W-:-:S02]  /*14d70*/  IMAD.MOV.U32 R27, RZ, RZ, R12 ;  /* 0x000000ffff1b7224 */ /* 0x000fc400078e000c */
[----:B------:R-:W1:Y:S01]  /*14d80*/  LDSM.16.M88.4 R12, [R230+0xa800] ;  /* 0x00a80000e60c783b */ /* 0x000e620000000200 */
[----:B------:R-:W-:Y:S01]  /*14d90*/  IMAD.MOV.U32 R36, RZ, RZ, R59 ;  /* 0x000000ffff247224 */ /* 0x000fe200078e003b */
[----:B------:R-:W-:Y:S01]  /*14da0*/  MOV R38, R57 ;  /* 0x0000003900267202 */ /* 0x000fe20000000f00 */
        /* <DEDUP_REMOVED lines=10> */
[----:B-1----:R-:W-:Y:S07]  /*14e50*/  HMMA.16816.F32 R40, R4, R12, R60 ;  /* 0x0000000c0428723c */ /* 0x002fee000000183c */
[----:B------:R-:W-:-:S02]  /*14e60*/  IMAD.MOV.U32 R60, RZ, RZ, R36 ;  /* 0x000000ffff3c7224 */ /* 0x000fc400078e0024 */
[----:B------:R-:W-:Y:S02]  /*14e70*/  IMAD.MOV.U32 R61, RZ, RZ, R37 ;  /* 0x000000ffff3d7224 */ /* 0x000fe400078e0025 */
[----:B------:R-:W-:Y:S02]  /*14e80*/  IMAD.MOV.U32 R62, RZ, RZ, R38 ;  /* 0x000000ffff3e7224 */ /* 0x000fe400078e0026 */
[----:B------:R-:W-:Y:S02]  /*14e90*/  IMAD.MOV.U32 R63, RZ, RZ, R39 ;  /* 0x000000ffff3f7224 */ /* 0x000fe400078e0027 */
[----:B------:R-:W-:Y:S06]  /*14ea0*/  HMMA.16816.F32 R36, R4, R14, R136 ;  /* 0x0000000e0424723c */ /* 0x000fec0000001888 */
[----:B------:R-:W-:Y:S01]  /*14eb0*/  HMMA.16816.F32 R52, R8, R12, R52 ;  /* 0x0000000c0834723c */ /* 0x000fe20000001834 */
[----:B------:R-:W-:-:S05]  /*14ec0*/  IMAD.MOV.U32 R136, RZ, RZ, R27 ;  /* 0x000000ffff887224 */ /* 0x000fca00078e001b */
[C---:B------:R-:W-:Y:S01]  /*14ed0*/  HMMA.16816.F32 R24, R8.reuse, R14, R132 ;  /* 0x0000000e0818723c */ /* 0x040fe20000001884 */
[----:B------:R-:W1:Y:S01]  /*14ee0*/  LDSM.16.M88.4 R12, [R230+0xb800] ;  /* 0x00b80000e60c783b */ /* 0x000e620000000200 */
        /* <DEDUP_REMOVED lines=20> */
[----:B------:R-:W2:Y:S04]  /*15030*/  S2R R217, SR_TID.X ;  /* 0x0000000000d97919 */ /* 0x000ea80000002100 */
[----:B-1----:R-:W-:Y:S06]  /*15040*/  HMMA.16816.F32 R136, R4, R14, R36 ;  /* 0x0000000e0488723c */ /* 0x002fec0000001824 */
[-C--:B------:R-:W-:Y:S06]  /*15050*/  HMMA.16816.F32 R52, R8, R12.reuse, R52 ;  /* 0x0000000c0834723c */ /* 0x080fec0000001834 */
[----:B------:R-:W-:Y:S06]  /*15060*/  HMMA.16816.F32 R132, R4, R12, R40 ;  /* 0x0000000c0484723c */ /* 0x000fec0000001828 */
[----:B------:R-:W-:Y:S01]  /*15070*/  HMMA.16816.F32 R36, R8, R14, R24 ;  /* 0x0000000e0824723c */ /* 0x000fe20000001818 */
[----:B------:R-:W1:Y:S01]  /*15080*/  LDSM.16.M88.4 R12, [R229+0x3800] ;  /* 0x00380000e50c783b */ /* 0x000e620000000200 */
[----:B--2---:R-:W-:-:S02]  /*15090*/  IMAD.SHL.U32 R217, R217, 0x2, RZ ;  /* 0x00000002d9d97824 */ /* 0x004fc400078e00ff */
[----:B------:R-:W-:Y:S01]  /*150a0*/  FMUL.FTZ R3, R44, UR25 ;  /* 0x000000192c037c20 */ /* 0x000fe20008410000 */
[----:B------:R-:W-:Y:S01]  /*150b0*/  IMAD.U32 R0, RZ, RZ, UR29 ;  /* 0x0000001dff007e24 */ /* 0x000fe2000f8e00ff */
[----:B------:R-:W-:Y:S01]  /*150c0*/  UISETP.GT.AND UP0, UPT, UR29, UR15, UPT ;  /* 0x0000000f1d00728c */ /* 0x000fe2000bf04270 */
[----:B------:R-:W-:Y:S01]  /*150d0*/  IMAD.MOV.U32 R2, RZ, RZ, R70 ;  /* 0x000000ffff027224 */ /* 0x000fe200078e0046 */
[----:B------:R-:W-:Y:S01]  /*150e0*/  LOP3.LUT R217, R217, 0x6, RZ, 0xc0, !PT ;  /* 0x00000006d9d97812 */ /* 0x000fe200078ec0ff */
[----:B------:R-:W-:Y:S01]  /*150f0*/  IMAD.MOV.U32 R219, RZ, RZ, R68 ;  /* 0x000000ffffdb7224 */ /* 0x000fe200078e0044 */
[----:B------:R-:W2:Y:S01]  /*15100*/  MUFU.TANH R3, R3 ;  /* 0x0000000300037308 */ /* 0x000ea20000002400 */
[----:B------:R-:W-:Y:S01]  /*15110*/  IMAD.MOV.U32 R218, RZ, RZ, R69 ;  /* 0x000000ffffda7224 */ /* 0x000fe200078e0045 */
[----:B------:R-:W-:-:S04]  /*15120*/  DEPBAR.LE SB0, 0x0 ;  /* 0x000080000000791a */ /* 0x000fc80000000000 */
[----:B------:R-:W-:Y:S02]  /*15130*/  IMAD R0, R0, 0x40, R217 ;  /* 0x0000004000007824 */ /* 0x000fe400078e02d9 */
[----:B------:R-:W-:Y:S02]  /*15140*/  IMAD.MOV.U32 R217, RZ, RZ, R2 ;  /* 0x000000ffffd97224 */ /* 0x000fe400078e0002 */
[----:B------:R-:W-:Y:S01]  /*15150*/  IMAD.IADD R2, R248, 0x1, -R0 ;  /* 0x00000001f8027824 */ /* 0x000fe200078e0a00 */
[C---:B-1----:R-:W-:Y:S06]  /*15160*/  HMMA.16816.F32 R32, R4.reuse, R12, R32 ;  /* 0x0000000c0420723c */ /* 0x042fec0000001820 */
[-C--:B------:R-:W-:Y:S06]  /*15170*/  HMMA.16816.F32 R20, R4, R14.reuse, R20 ;  /* 0x0000000e0414723c */ /* 0x080fec0000001814 */
[----:B------:R-:W-:Y:S01]  /*15180*/  HMMA.16816.F32 R4, R8, R14, R16 ;  /* 0x0000000e0804723c */ /* 0x000fe20000001810 */
[----:B------:R-:W-:-:S04]  /*15190*/  IABS R2, R2 ;  /* 0x0000000200027213 */ /* 0x000fc80000000000 */
[----:B------:R-:W-:-:S05]  /*151a0*/  I2FP.F32.S32 R2, R2 ;  /* 0x0000000200027245 */ /* 0x000fca0000201400 */
[----:B--2---:R-:W-:Y:S01]  /*151b0*/  FFMA.FTZ R15, R2, -UR19, R3 ;  /* 0x80000013020f7c23 */ /* 0x004fe20008010003 */
[----:B------:R-:W-:Y:S02]  /*151c0*/  IMAD.IADD R2, R250, 0x1, -R0 ;  /* 0x00000001fa027824 */ /* 0x000fe400078e0a00 */
[----:B------:R-:W-:-:S11]  /*151d0*/  FMUL.FTZ R3, R60, UR25 ;  /* 0x000000193c037c20 */ /* 0x000fd60008410000 */
[----:B------:R-:W-:Y:S02]  /*151e0*/  IMAD.MOV.U32 R213, RZ, RZ, R5 ;  /* 0x000000ffffd57224 */ /* 0x000fe400078e0005 */
[----:B------:R-:W-:Y:S01]  /*151f0*/  FMUL.FTZ R5, R46, UR25 ;  /* 0x000000192e057c20 */ /* 0x000fe20008410000 */
[----:B------:R-:W-:-:S05]  /*15200*/  IABS R2, R2 ;  /* 0x0000000200027213 */ /* 0x000fca0000000000 */
[----:B------:R-:W1:Y:S01]  /*15210*/  MUFU.TANH R5, R5 ;  /* 0x0000000500057308 */ /* 0x000e620000002400 */
[----:B------:R-:W-:-:S07]  /*15220*/  IMAD.MOV.U32 R215, RZ, RZ, R6 ;  /* 0x000000ffffd77224 */ /* 0x000fce00078e0006 */
[----:B------:R2:W3:Y:S01]  /*15230*/  MUFU.TANH R6, R3 ;  /* 0x0000000300067308 */ /* 0x0004e20000002400 */
[----:B------:R-:W-:Y:S02]  /*15240*/  IMAD.MOV.U32 R214, RZ, RZ, R4 ;  /* 0x000000ffffd67224 */ /* 0x000fe400078e0004 */
[----:B------:R-:W-:Y:S01]  /*15250*/  IMAD.IADD R4, R249, 0x1, -R0 ;  /* 0x00000001f9047824 */ /* 0x000fe200078e0a00 */
[----:B------:R-:W-:Y:S01]  /*15260*/  HMMA.16816.F32 R48, R8, R12, R48 ;  /* 0x0000000c0830723c */ /* 0x000fe20000001830 */
[----:B--2---:R-:W-:-:S05]  /*15270*/  IMAD.MOV.U32 R3, RZ, RZ, R2 ;  /* 0x000000ffff037224 */ /* 0x004fca00078e0002 */
[----:B------:R-:W-:Y:S02]  /*15280*/  I2FP.F32.S32 R3, R3 ;  /* 0x0000000300037245 */ /* 0x000fe40000201400 */
[----:B------:R-:W-:-:S03]  /*15290*/  IABS R2, R4 ;  /* 0x0000000400027213 */ /* 0x000fc60000000000 */
[----:B-1----:R-:W-:Y:S01]  /*152a0*/  FFMA.FTZ R12, R3, -UR19, R5 ;  /* 0x80000013030c7c23 */ /* 0x002fe20008010005 */
[----:B------:R-:W-:Y:S01]  /*152b0*/  FMUL.FTZ R3, R62, UR25 ;  /* 0x000000193e037c20 */ /* 0x000fe20008410000 */
[----:B------:R-:W-:Y:S01]  /*152c0*/  IMAD.MOV.U32 R212, RZ, RZ, R7 ;  /* 0x000000ffffd47224 */ /* 0x000fe200078e0007 */
[----:B------:R-:W-:Y:S02]  /*152d0*/  I2FP.F32.S32 R2, R2 ;  /* 0x0000000200027245 */ /* 0x000fe40000201400 */
[----:B------:R1:W2:Y:S01]  /*152e0*/  MUFU.TANH R7, R3 ;  /* 0x0000000300077308 */ /* 0x0002a20000002400 */
[----:B------:R-:W-:Y:S02]  /*152f0*/  FMUL.FTZ R4, R45, UR25 ;  /* 0x000000192d047c20 */ /* 0x000fe40008410000 */
[----:B---3--:R-:W-:Y:S01]  /*15300*/  FFMA.FTZ R6, R2, -UR19, R6 ;  /* 0x8000001302067c23 */ /* 0x008fe20008010006 */
[----:B------:R-:W-:-:S04]  /*15310*/  VIADD R2, R0, 0x1 ;  /* 0x0000000100027836 */ /* 0x000fc80000000000 */
[----:B------:R3:W4:Y:S01]  /*15320*/  MUFU.TANH R10, R4 ;  /* 0x00000004000a7308 */ /* 0x0007220000002400 */
[----:B-1----:R-:W-:-:S05]  /*15330*/  IMAD.IADD R3, R251, 0x1, -R0 ;  /* 0x00000001fb037824 */ /* 0x002fca00078e0a00 */
[----:B------:R-:W-:Y:S01]  /*15340*/  IABS R3, R3 ;  /* 0x0000000300037213 */ /* 0x000fe20000000000 */
[----:B------:R-:W-:-:S04]  /*15350*/  IMAD.IADD R5, R248, 0x1, -R2 ;  /* 0x00000001f8057824 */ /* 0x000fc800078e0a02 */
[----:B---3--:R-:W-:Y:S01]  /*15360*/  IMAD.MOV.U32 R4, RZ, RZ, R3 ;  /* 0x000000ffff047224 */ /* 0x008fe200078e0003 */
[----:B------:R-:W-:-:S04]  /*15370*/  IABS R3, R5 ;  /* 0x0000000500037213 */ /* 0x000fc80000000000 */
[----:B------:R-:W-:Y:S02]  /*15380*/  I2FP.F32.S32 R4, R4 ;  /* 0x0000000400047245 */ /* 0x000fe40000201400 */
[----:B------:R-:W-:-:S03]  /*15390*/  I2FP.F32.S32 R3, R3 ;  /* 0x0000000300037245 */ /* 0x000fc60000201400 */
[----:B--2---:R-:W-:Y:S01]  /*153a0*/  FFMA.FTZ R11, R4, -UR19, R7 ;  /* 0x80000013040b7c23 */ /* 0x004fe20008010007 */
[----:B------:R-:W-:Y:S01]  /*153b0*/  FMUL.FTZ R4, R47, UR25 ;  /* 0x000000192f047c20 */ /* 0x000fe20008410000 */
[----:B----4-:R-:W-:Y:S01]  /*153c0*/  FFMA.FTZ R10, R3, -UR19, R10 ;  /* 0x80000013030a7c23 */ /* 0x010fe2000801000a */
[----:B------:R-:W-:Y:S01]  /*153d0*/  FMUL.FTZ R3, R61, UR25 ;  /* 0x000000193d037c20 */ /* 0x000fe20008410000 */
[C---:B------:R-:W-:Y:S01]  /*153e0*/  ISETP.GE.AND P0, PT, R2.reuse, R219, PT ;  /* 0x000000db0200720c */ /* 0x040fe20003f06270 */
[----:B------:R1:W2:Y:S01]  /*153f0*/  MUFU.TANH R8, R4 ;  /* 0x0000000400087308 */ /* 0x0002a20000002400 */
[C---:B------:R-:W-:Y:S01]  /*15400*/  ISETP.GE.AND P6, PT, R2.reuse, R218, PT ;  /* 0x000000da0200720c */ /* 0x040fe20003fc6270 */
[----:B------:R-:W-:Y:S01]  /*15410*/  FMUL.FTZ R5, R63, UR25 ;  /* 0x000000193f057c20 */ /* 0x000fe20008410000 */
[C---:B------:R-:W-:Y:S02]  /*15420*/  ISETP.GE.AND P5, PT, R2.reuse, R217, PT ;  /* 0x000000d90200720c */ /* 0x040fe40003fa6270 */
[----:B------:R-:W-:-:S02]  /*15430*/  ISETP.GE.AND P4, PT, R2, R252, PT ;  /* 0x000000fc0200720c */ /* 0x000fc40003f86270 */
[C---:B------:R-:W-:Y:S01]  /*15440*/  ISETP.LT.OR P0, PT, R2.reuse, R247, P0 ;  /* 0x000000f70200720c */ /* 0x040fe20000701670 */
[----:B------:R3:W4:Y:S01]  /*15450*/  MUFU.TANH R7, R3 ;  /* 0x0000000300077308 */ /* 0x0007220000002400 */
[C---:B------:R-:W-:Y:S02]  /*15460*/  ISETP.LT.OR P6, PT, R2.reuse, R246, P6 ;  /* 0x000000f60200720c */ /* 0x040fe400037c1670 */
        /* <DEDUP_REMOVED lines=31> */
[----:B------:R-:W-:Y:S01]  /*15660*/  ISETP.GE.AND P3, PT, R0, R218, PT ;  /* 0x000000da0000720c */ /* 0x000fe20003f66270 */
[----:B------:R-:W-:-:S02]  /*15670*/  IMAD.MOV.U32 R208, RZ, RZ, R217 ;  /* 0x000000ffffd07224 */ /* 0x000fc400078e00d9 */
[----:B----4-:R-:W-:Y:S01]  /*15680*/  FFMA.FTZ R9, R2, -UR19, R16 ;  /* 0x8000001302097c23 */ /* 0x010fe20008010010 */
[----:B------:R-:W-:Y:S01]  /*15690*/  FMUL.FTZ R2, R220, UR25 ;  /* 0x00000019dc027c20 */ /* 0x000fe20008410000 */
[----:B------:R-:W-:Y:S01]  /*156a0*/  ISETP.LT.OR P3, PT, R0, R246, P3 ;  /* 0x000000f60000720c */ /* 0x000fe20001f61670 */
[----:B------:R-:W-:Y:S02]  /*156b0*/  IMAD.MOV.U32 R68, RZ, RZ, R21 ;  /* 0x000000ffff447224 */ /* 0x000fe400078e0015 */
[----:B------:R1:W2:Y:S01]  /*156c0*/  MUFU.TANH R4, R2 ;  /* 0x0000000200047308 */ /* 0x0002a20000002400 */
[----:B------:R-:W-:Y:S02]  /*156d0*/  FSEL R21, R12, -INF , !P3 ;  /* 0xff8000000c157808 */ /* 0x000fe40005800000 */
[C---:B------:R-:W-:Y:S01]  /*156e0*/  ISETP.GE.AND P3, PT, R0.reuse, R208, PT ;  /* 0x000000d00000720c */ /* 0x040fe20003f66270 */
[----:B------:R-:W-:Y:S01]  /*156f0*/  IMAD.MOV.U32 R69, RZ, RZ, R22 ;  /* 0x000000ffff457224 */ /* 0x000fe200078e0016 */
[----:B------:R-:W-:Y:S02]  /*15700*/  BAR.SYNC.DEFER_BLOCKING 0x0 ;  /* 0x0000000000007b1d */ /* 0x000fe40000010000 */
[----:B------:R-:W-:-:S04]  /*15710*/  ISETP.LT.OR P3, PT, R0, R245, P3 ;  /* 0x000000f50000720c */ /* 0x000fc80001f61670 */
[----:B------:R-:W-:Y:S02]  /*15720*/  FSEL R22, R6, -INF , !P3 ;  /* 0xff80000006167808 */ /* 0x000fe40005800000 */
[----:B-1----:R-:W-:-:S04]  /*15730*/  IADD3 R2, R249, -R3, RZ ;  /* 0x80000003f9027210 */ /* 0x002fc80007ffe0ff */
[----:B------:R-:W-:Y:S02]  /*15740*/  IABS R2, R2 ;  /* 0x0000000200027213 */ /* 0x000fe40000000000 */
[C---:B------:R-:W-:Y:S02]  /*15750*/  ISETP.GE.AND P3, PT, R0.reuse, R252, PT ;  /* 0x000000fc0000720c */ /* 0x040fe40003f66270 */
[----:B------:R-:W-:Y:S02]  /*15760*/  I2FP.F32.S32 R2, R2 ;  /* 0x0000000200027245 */ /* 0x000fe40000201400 */
[----:B------:R-:W-:Y:S01]  /*15770*/  ISETP.LT.OR P3, PT, R0, R244, P3 ;  /* 0x000000f40000720c */ /* 0x000fe20001f61670 */
[----:B------:R-:W-:Y:S02]  /*15780*/  IMAD.MOV.U32 R70, RZ, RZ, R20 ;  /* 0x000000ffff467224 */ /* 0x000fe400078e0014 */
[----:B--2---:R-:W-:Y:S01]  /*15790*/  FFMA.FTZ R6, R2, -UR19, R4 ;  /* 0x8000001302067c23 */ /* 0x004fe20008010004 */
[----:B------:R-:W-:-:S02]  /*157a0*/  IMAD.MOV.U32 R27, RZ, RZ, R23 ;  /* 0x000000ffff1b7224 */ /* 0x000fc400078e0017 */
[----:B------:R-:W-:Y:S01]  /*157b0*/  FMUL.FTZ R2, R211, UR25 ;  /* 0x00000019d3027c20 */ /* 0x000fe20008410000 */
        /* <DEDUP_REMOVED lines=8> */
[----:B------:R1:W2:Y:S01]  /*15840*/  MUFU.TANH R10, R2 ;  /* 0x00000002000a7308 */ /* 0x0002a20000002400 */
[----:B------:R-:W-:Y:S01]  /*15850*/  FMUL.FTZ R7, R222, UR25 ;  /* 0x00000019de077c20 */ /* 0x000fe20008410000 */
[----:B------:R-:W-:Y:S01]  /*15860*/  FMUL.FTZ R4, R209, UR25 ;  /* 0x00000019d1047c20 */ /* 0x000fe20008410000 */
[C---:B------:R-:W-:Y:S02]  /*15870*/  ISETP.LT.OR P3, PT, R3.reuse, R247, P3 ;  /* 0x000000f70300720c */ /* 0x040fe40001f61670 */
[C---:B------:R-:W-:Y:S02]  /*15880*/  ISETP.LT.OR P0, PT, R3.reuse, R246, P0 ;  /* 0x000000f60300720c */ /* 0x040fe40000701670 */
[----:B------:R-:W-:-:S02]  /*15890*/  ISETP.LT.OR P6, PT, R3, R245, P6 ;  /* 0x000000f50300720c */ /* 0x000fc400037c1670 */
        /* <DEDUP_REMOVED lines=56> */
[----:B------:R-:W-:Y:S01]  /*15c20*/  I2FP.F32.S32 R2, R2 ;  /* 0x0000000200027245 */ /* 0x000fe20000201400 */
[----:B------:R-:W-:Y:S02]  /*15c30*/  IMAD.MOV.U32 R140, RZ, RZ, R218 ;  /* 0x000000ffff8c7224 */ /* 0x000fe400078e00da */
[----:B------:R-:W-:Y:S02]  /*15c40*/  IMAD.MOV.U32 R142, RZ, RZ, R219 ;  /* 0x000000ffff8e7224 */ /* 0x000fe400078e00db */
[----:B---3--:R-:W-:Y:S01]  /*15c50*/  FFMA.FTZ R7, R4, -UR19, R7 ;  /* 0x8000001304077c23 */ /* 0x008fe20008010007 */
[----:B------:R-:W-:Y:S01]  /*15c60*/  FFMA.FTZ R6, R2, -UR19, R14 ;  /* 0x8000001302067c23 */ /* 0x000fe2000801000e */
[----:B------:R-:W-:Y:S01]  /*15c70*/  FMUL.FTZ R2, R143, UR25 ;  /* 0x000000198f027c20 */ /* 0x000fe20008410000 */
[----:B------:R-:W-:Y:S01]  /*15c80*/  FMUL.FTZ R4, R141, UR25 ;  /* 0x000000198d047c20 */ /* 0x000fe20008410000 */
[----:B------:R-:W-:-:S02]  /*15c90*/  FSEL R43, R12, -INF , !P5 ;  /* 0xff8000000c2b7808 */ /* 0x000fc40006800000 */
[----:B------:R-:W-:Y:S02]  /*15ca0*/  FSEL R15, R11, -INF , !P4 ;  /* 0xff8000000b0f7808 */ /* 0x000fe40006000000 */
[----:B------:R-:W-:Y:S02]  /*15cb0*/  FSEL R16, R10, -INF , !P3 ;  /* 0xff8000000a107808 */ /* 0x000fe40005800000 */
[----:B------:R-:W-:Y:S02]  /*15cc0*/  FSEL R40, R8, -INF , !P0 ;  /* 0xff80000008287808 */ /* 0x000fe40004000000 */
[C---:B------:R-:W-:Y:S02]  /*15cd0*/  ISETP.GE.AND P5, PT, R3.reuse, R142, PT ;  /* 0x0000008e0300720c */ /* 0x040fe40003fa6270 */
[C---:B------:R-:W-:Y:S02]  /*15ce0*/  ISETP.GE.AND P4, PT, R3.reuse, R140, PT ;  /* 0x0000008c0300720c */ /* 0x040fe40003f86270 */
[----:B------:R-:W-:-:S02]  /*15cf0*/  ISETP.GE.AND P3, PT, R3, R208, PT ;  /* 0x000000d00300720c */ /* 0x000fc40003f66270 */
[C---:B------:R-:W-:Y:S01]  /*15d00*/  ISETP.GE.AND P0, PT, R3.reuse, R252, PT ;  /* 0x000000fc0300720c */ /* 0x040fe20003f06270 */
[----:B------:R1:W2:Y:S01]  /*15d10*/  MUFU.TANH R10, R2 ;  /* 0x00000002000a7308 */ /* 0x0002a20000002400 */
[----:B------:R-:W-:Y:S02]  /*15d20*/  I2FP.F32.S32 R5, R5 ;  /* 0x0000000500057245 */ /* 0x000fe40000201400 */
[C---:B------:R-:W-:Y:S02]  /*15d30*/  ISETP.LT.OR P5, PT, R3.reuse, R247, P5 ;  /* 0x000000f70300720c */ /* 0x040fe40002fa1670 */
[C---:B------:R-:W-:Y:S02]  /*15d40*/  ISETP.LT.OR P4, PT, R3.reuse, R246, P4 ;  /* 0x000000f60300720c */ /* 0x040fe40002781670 */
[C---:B------:R-:W-:Y:S01]  /*15d50*/  ISETP.LT.OR P3, PT, R3.reuse, R245, P3 ;  /* 0x000000f50300720c */ /* 0x040fe20001f61670 */
[----:B------:R3:W-:Y:S01]  /*15d60*/  MUFU.TANH R14, R4 ;  /* 0x00000004000e7308 */ /* 0x0007e20000002400 */
[----:B------:R-:W-:Y:S01]  /*15d70*/  ISETP.LT.OR P0, PT, R3, R244, P0 ;  /* 0x000000f40300720c */ /* 0x000fe20000701670 */
[----:B------:R-:W-:-:S02]  /*15d80*/  IMAD.IADD R3, R251, 0x1, -R3 ;  /* 0x00000001fb037824 */ /* 0x000fc400078e0a03 */
[----:B------:R-:W-:Y:S01]  /*15d90*/  FFMA.FTZ R9, R5, -UR19, R9 ;  /* 0x8000001305097c23 */ /* 0x000fe20008010009 */
[----:B-1----:R-:W-:Y:S02]  /*15da0*/  VIADD R2, R0, 0x11 ;  /* 0x0000001100027836 */ /* 0x002fe40000000000 */
        /* <DEDUP_REMOVED lines=129> */
[----:B------:R-:W-:-:S03]  /*165c0*/  I2FP.F32.S32 R2, R2 ;  /* 0x0000000200027245 */ /* 0x000fc60000201400 */
[----:B--2---:R-:W-:Y:S01]  /*165d0*/  FFMA.FTZ R7, R4, -UR19, R7 ;  /* 0x8000001304077c23 */ /* 0x004fe20008010007 */
[----:B------:R-:W-:Y:S01]  /*165e0*/  FMUL.FTZ R4, R53, UR25 ;  /* 0x0000001935047c20 */ /* 0x000fe20008410000 */
[----:B----4-:R-:W-:Y:S01]  /*165f0*/  FFMA.FTZ R6, R2, -UR19, R14 ;  /* 0x8000001302067c23 */ /* 0x010fe2000801000e */
[----:B------:R-:W-:Y:S02]  /*16600*/  FMUL.FTZ R2, R55, UR25 ;  /* 0x0000001937027c20 */ /* 0x000fe40008410000 */
[----:B------:R1:W-:Y:S01]  /*16610*/  MUFU.TANH R14, R4 ;  /* 0x00000004000e7308 */ /* 0x0003e20000002400 */
[----:B------:R-:W-:Y:S02]  /*16620*/  FSEL R67, R12, -INF , !P4 ;  /* 0xff8000000c437808 */ /* 0x000fe40006000000 */
[----:B------:R-:W-:Y:S02]  /*16630*/  FSEL R60, R11, -INF , !P3 ;  /* 0xff8000000b3c7808 */ /* 0x000fe40005800000 */
[----:B------:R-:W-:-:S02]  /*16640*/  FSEL R54, R10, -INF , !P0 ;  /* 0xff8000000a367808 */ /* 0x000fc40004000000 */
[C---:B------:R-:W-:Y:S02]  /*16650*/  ISETP.GE.AND P4, PT, R3.reuse, R142, PT ;  /* 0x0000008e0300720c */ /* 0x040fe40003f86270 */
[C---:B------:R-:W-:Y:S02]  /*16660*/  ISETP.GE.AND P3, PT, R3.reuse, R140, PT ;  /* 0x0000008c0300720c */ /* 0x040fe40003f66270 */
[C---:B------:R-:W-:Y:S01]  /*16670*/  ISETP.GE.AND P0, PT, R3.reuse, R208, PT ;  /* 0x000000d00300720c */ /* 0x040fe20003f06270 */
[----:B------:R2:W3:Y:S01]  /*16680*/  MUFU.TANH R10, R2 ;  /* 0x00000002000a7308 */ /* 0x0004e20000002400 */
[----:B------:R-:W-:Y:S02]  /*16690*/  I2FP.F32.S32 R5, R5 ;  /* 0x0000000500057245 */ /* 0x000fe40000201400 */
[----:B-1----:R-:W-:Y:S02]  /*166a0*/  FSEL R4, R8, -INF , !P6 ;  /* 0xff80000008047808 */ /* 0x002fe40007000000 */
[----:B------:R-:W-:-:S02]  /*166b0*/  ISETP.GE.AND P6, PT, R3, R252, PT ;  /* 0x000000fc0300720c */ /* 0x000fc40003fc6270 */
[C---:B------:R-:W-:Y:S01]  /*166c0*/  ISETP.LT.OR P4, PT, R3.reuse, R247, P4 ;  /* 0x000000f70300720c */ /* 0x040fe20002781670 */
[----:B------:R1:W-:Y:S01]  /*166d0*/  STL [R1+0x18], R4 ;  /* 0x0000180401007387 */ /* 0x0003e20000100800 */
[C---:B------:R-:W-:Y:S02]  /*166e0*/  ISETP.LT.OR P3, PT, R3.reuse, R246, P3 ;  /* 0x000000f60300720c */ /* 0x040fe40001f61670 */
[C---:B------:R-:W-:Y:S02]  /*166f0*/  ISETP.LT.OR P0, PT, R3.reuse, R245, P0 ;  /* 0x000000f50300720c */ /* 0x040fe40000701670 */
[----:B------:R-:W-:Y:S01]  /*16700*/  ISETP.LT.OR P6, PT, R3, R244, P6 ;  /* 0x000000f40300720c */ /* 0x000fe200037c1670 */
[----:B--2---:R-:W-:Y:S02]  /*16710*/  VIADD R2, R0, 0x21 ;  /* 0x0000002100027836 */ /* 0x004fe40000000000 */
[----:B------:R-:W-:Y:S02]  /*16720*/  IMAD.IADD R3, R251, 0x1, -R3 ;  /* 0x00000001fb037824 */ /* 0x000fe400078e0a03 */
[----:B------:R-:W-:Y:S01]  /*16730*/  FFMA.FTZ R9, R5, -UR19, R9 ;  /* 0x8000001305097c23 */ /* 0x000fe20008010009 */
[----:B------:R-:W-:-:S02]  /*16740*/  IADD3 R5, R250, -R2, RZ ;  /* 0x80000002fa057210 */ /* 0x000fc40007ffe0ff */
[----:B------:R-:W-:Y:S02]  /*16750*/  IABS R11, R3 ;  /* 0x00000003000b7213 */ /* 0x000fe40000000000 */
[----:B------:R-:W-:Y:S01]  /*16760*/  IABS R3, R5 ;  /* 0x0000000500037213 */ /* 0x000fe20000000000 */
[----:B-1----:R-:W-:-:S04]  /*16770*/  FMUL.FTZ R4, R134, UR25 ;  /* 0x0000001986047c20 */ /* 0x002fc80008410000 */
[----:B------:R1:W2:Y:S01]  /*16780*/  MUFU.TANH R8, R4 ;  /* 0x0000000400087308 */ /* 0x0002a20000002400 */
[----:B------:R-:W-:Y:S01]  /*16790*/  IMAD.MOV.U32 R5, RZ, RZ, R11 ;  /* 0x000000ffff057224 */ /* 0x000fe200078e000b */
[----:B------:R-:W-:-:S04]  /*167a0*/  I2FP.F32.S32 R3, R3 ;  /* 0x0000000300037245 */ /* 0x000fc80000201400 */
[----:B------:R-:W-:Y:S01]  /*167b0*/  I2FP.F32.S32 R5, R5 ;  /* 0x0000000500057245 */ /* 0x000fe20000201400 */
[----:B-1----:R-:W-:-:S05]  /*167c0*/  IMAD.IADD R4, R248, 0x1, -R2 ;  /* 0x00000001f8047824 */ /* 0x002fca00078e0a02 */
[----:B------:R-:W-:Y:S01]  /*167d0*/  IABS R4, R4 ;  /* 0x0000000400047213 */ /* 0x000fe20000000000 */
[----:B---3--:R-:W-:-:S03]  /*167e0*/  FFMA.FTZ R10, R3, -UR19, R10 ;  /* 0x80000013030a7c23 */ /* 0x008fc6000801000a */
[----:B------:R-:W-:Y:S01]  /*167f0*/  I2FP.F32.S32 R4, R4 ;  /* 0x0000000400047245 */ /* 0x000fe20000201400 */
[----:B------:R-:W-:Y:S01]  /*16800*/  FMUL.FTZ R3, R133, UR25 ;  /* 0x0000001985037c20 */ /* 0x000fe20008410000 */
[----:B--2---:R-:W-:Y:S01]  /*16810*/  FFMA.FTZ R12, R5, -UR19, R8 ;  /* 0x80000013050c7c23 */ /* 0x004fe20008010008 */
        /* <DEDUP_REMOVED lines=43> */
[----:B------:R-:W-:Y:S02]  /*16ad0*/  FSEL R53, R12, -INF , !P6 ;  /* 0xff8000000c357808 */ /* 0x000fe40007000000 */
[----:B------:R1:W-:Y:S01]  /*16ae0*/  MUFU.TANH R14, R4 ;  /* 0x00000004000e7308 */ /* 0x0003e20000002400 */
[----:B------:R-:W-:Y:S01]  /*16af0*/  FSEL R56, R11, -INF , !P5 ;  /* 0xff8000000b387808 */ /* 0x000fe20006800000 */
[----:B------:R-:W-:Y:S01]  /*16b00*/  FMUL.FTZ R2, R39, UR25 ;  /* 0x0000001927027c20 */ /* 0x000fe20008410000 */
[----:B------:R-:W-:Y:S02]  /*16b10*/  FSEL R46, R10, -INF , !P4 ;  /* 0xff8000000a2e7808 */ /* 0x000fe40006000000 */
[----:B------:R-:W-:-:S02]  /*16b20*/  ISETP.GE.AND P6, PT, R3, R142, PT ;  /* 0x0000008e0300720c */ /* 0x000fc40003fc6270 */
[C---:B------:R-:W-:Y:S02]  /*16b30*/  ISETP.GE.AND P5, PT, R3.reuse, R140, PT ;  /* 0x0000008c0300720c */ /* 0x040fe40003fa6270 */
[C---:B------:R-:W-:Y:S01]  /*16b40*/  ISETP.GE.AND P4, PT, R3.reuse, R208, PT ;  /* 0x000000d00300720c */ /* 0x040fe20003f86270 */
[----:B------:R2:W3:Y:S01]  /*16b50*/  MUFU.TANH R10, R2 ;  /* 0x00000002000a7308 */ /* 0x0004e20000002400 */
[----:B------:R-:W-:Y:S02]  /*16b60*/  I2FP.F32.S32 R5, R5 ;  /* 0x0000000500057245 */ /* 0x000fe40000201400 */
[----:B-1----:R-:W-:Y:S02]  /*16b70*/  FSEL R4, R8, -INF , !P3 ;  /* 0xff80000008047808 */ /* 0x002fe40005800000 */
[C---:B------:R-:W-:Y:S02]  /*16b80*/  ISETP.GE.AND P3, PT, R3.reuse, R252, PT ;  /* 0x000000fc0300720c */ /* 0x040fe40003f66270 */
[C---:B------:R-:W-:Y:S01]  /*16b90*/  ISETP.LT.OR P6, PT, R3.reuse, R247, P6 ;  /* 0x000000f70300720c */ /* 0x040fe200037c1670 */
[----:B------:R1:W-:Y:S01]  /*16ba0*/  STL [R1+0x14], R4 ;  /* 0x0000140401007387 */ /* 0x0003e20000100800 */
[----:B------:R-:W-:-:S02]  /*16bb0*/  ISETP.LT.OR P5, PT, R3, R246, P5 ;  /* 0x000000f60300720c */ /* 0x000fc40002fa1670 */
[C---:B------:R-:W-:Y:S02]  /*16bc0*/  ISETP.LT.OR P4, PT, R3.reuse, R245, P4 ;  /* 0x000000f50300720c */ /* 0x040fe40002781670 */
[----:B------:R-:W-:Y:S01]  /*16bd0*/  ISETP.LT.OR P3, PT, R3, R244, P3 ;  /* 0x000000f40300720c */ /* 0x000fe20001f61670 */
[----:B--2---:R-:W-:Y:S02]  /*16be0*/  VIADD R2, R0, 0x29 ;  /* 0x0000002900027836 */ /* 0x004fe40000000000 */
[----:B------:R-:W-:Y:S02]  /*16bf0*/  IMAD.IADD R3, R251, 0x1, -R3 ;  /* 0x00000001fb037824 */ /* 0x000fe400078e0a03 */
[----:B------:R-:W-:Y:S01]  /*16c00*/  FFMA.FTZ R9, R5, -UR19, R9 ;  /* 0x8000001305097c23 */ /* 0x000fe20008010009 */
[----:B------:R-:W-:Y:S02]  /*16c10*/  IMAD.IADD R5, R250, 0x1, -R2 ;  /* 0x00000001fa057824 */ /* 0x000fe400078e0a02 */
[----:B------:R-:W-:-:S03]  /*16c20*/  IABS R11, R3 ;  /* 0x00000003000b7213 */ /* 0x000fc60000000000 */
[----:B------:R-:W-:Y:S01]  /*16c30*/  IABS R3, R5 ;  /* 0x0000000500037213 */ /* 0x000fe20000000000 */
[----:B-1----:R-:W-:-:S04]  /*16c40*/  FMUL.FTZ R4, R138, UR25 ;  /* 0x000000198a047c20 */ /* 0x002fc80008410000 */
[----:B------:R1:W2:Y:S01]  /*16c50*/  MUFU.TANH R8, R4 ;  /* 0x0000000400087308 */ /* 0x0002a20000002400 */
[----:B------:R-:W-:Y:S01]  /*16c60*/  IMAD.MOV.U32 R5, RZ, RZ, R11 ;  /* 0x000000ffff057224 */ /* 0x000fe200078e000b */
[----:B------:R-:W-:-:S04]  /*16c70*/  I2FP.F32.S32 R3, R3 ;  /* 0x0000000300037245 */ /* 0x000fc80000201400 */
[----:B------:R-:W-:Y:S01]  /*16c80*/  I2FP.F32.S32 R5, R5 ;  /* 0x0000000500057245 */ /* 0x000fe20000201400 */
[----:B---3--:R-:W-:Y:S01]  /*16c90*/  FFMA.FTZ R10, R3, -UR19, R10 ;  /* 0x80000013030a7c23 */ /* 0x008fe2000801000a */
[----:B------:R-:W-:Y:S01]  /*16ca0*/  FMUL.FTZ R3, R137, UR25 ;  /* 0x0000001989037c20 */ /* 0x000fe20008410000 */
[----:B-1----:R-:W-:Y:S02]  /*16cb0*/  IMAD.IADD R4, R248, 0x1, -R2 ;  /* 0x00000001f8047824 */ /* 0x002fe400078e0a02 */
[----:B--2---:R-:W-:Y:S01]  /*16cc0*/  FFMA.FTZ R12, R5, -UR19, R8 ;  /* 0x80000013050c7c23 */ /* 0x004fe20008010008 */
[----:B------:R-:W-:Y:S02]  /*16cd0*/  FSEL R5, R13, -INF , !P0 ;  /* 0xff8000000d057808 */ /* 0x000fe40004000000 */
[----:B------:R-:W-:-:S03]  /*16ce0*/  IABS R4, R4 ;  /* 0x0000000400047213 */ /* 0x000fc60000000000 */
[----:B------:R1:W-:Y:S01]  /*16cf0*/  STL [R1+0x10], R5 ;  /* 0x0000100501007387 */ /* 0x0003e20000100800 */
[----:B------:R-:W-:Y:S02]  /*16d00*/  I2FP.F32.S32 R4, R4 ;  /* 0x0000000400047245 */ /* 0x000fe40000201400 */
[----:B------:R-:W-:Y:S02]  /*16d10*/  FSEL R222, R9, -INF , !P6 ;  /* 0xff80000009de7808 */ /* 0x000fe40007000000 */
[----:B------:R-:W-:Y:S01]  /*16d20*/  FSEL R223, R7, -INF , !P5 ;  /* 0xff80000007df7808 */ /* 0x000fe20006800000 */
[----:B------:R-:W-:Y:S01]  /*16d30*/  FFMA.FTZ R11, R4, -UR19, R14 ;  /* 0x80000013040b7c23 */ /* 0x000fe2000801000e */
[----:B------:R-:W-:Y:S01]  /*16d40*/  FMUL.FTZ R4, R139, UR25 ;  /* 0x000000198b047c20 */ /* 0x000fe20008410000 */
[C---:B------:R-:W-:Y:S02]  /*16d50*/  ISETP.GE.AND P0, PT, R2.reuse, R142, PT ;  /* 0x0000008e0200720c */ /* 0x040fe40003f06270 */
[----:B------:R-:W-:-:S02]  /*16d60*/  ISETP.GE.AND P6, PT, R2, R140, PT ;  /* 0x0000008c0200720c */ /* 0x000fc40003fc6270 */
[C---:B------:R-:W-:Y:S01]  /*16d70*/  ISETP.GE.AND P5, PT, R2.reuse, R208, PT ;  /* 0x000000d00200720c */ /* 0x040fe20003fa6270 */
[----:B------:R-:W-:Y:S01]  /*16d80*/  MUFU.TANH R4, R4 ;  /* 0x0000000400047308 */ /* 0x000fe20000002400 */
[----:B------:R-:W-:-:S07]  /*16d90*/  ISETP.LT.OR P0, PT, R2, R247, P0 ;  /* 0x000000f70200720c */ /* 0x000fce0000701670 */
[----:B-1----:R1:W2:Y:S01]  /*16da0*/  MUFU.TANH R5, R3 ;  /* 0x0000000300057308 */ /* 0x0022a20000002400 */
[C---:B------:R-:W-:Y:S02]  /*16db0*/  ISETP.LT.OR P6, PT, R2.reuse, R246, P6 ;  /* 0x000000f60200720c */ /* 0x040fe400037c1670 */
[----:B------:R-:W-:Y:S02]  /*16dc0*/  ISETP.LT.OR P5, PT, R2, R245, P5 ;  /* 0x000000f50200720c */ /* 0x000fe40002fa1670 */
[----:B-1----:R-:W-:Y:S02]  /*16dd0*/  FSEL R3, R6, -INF , !P4 ;  /* 0xff80000006037808 */ /* 0x002fe40006000000 */
[----:B------:R-:W-:-:S03]  /*16de0*/  ISETP.GE.AND P4, PT, R2, R252, PT ;  /* 0x000000fc0200720c */ /* 0x000fc60003f86270 */
[----:B------:R1:W-:Y:S01]  /*16df0*/  STL [R1+0xc], R3 ;  /* 0x00000c0301007387 */ /* 0x0003e20000100800 */
[----:B------:R-:W-:Y:S01]  /*16e00*/  ISETP.LT.OR P4, PT, R2, R244, P4 ;  /* 0x000000f40200720c */ /* 0x000fe20002781670 */
        /* <DEDUP_REMOVED lines=23> */
[----:B------:R-:W-:-:S03]  /*16f80*/  I2FP.F32.S32 R2, R2 ;  /* 0x0000000200027245 */ /* 0x000fc60000201400 */
[----:B---3--:R-:W-:Y:S02]  /*16f90*/  FFMA.FTZ R7, R4, -UR19, R7 ;  /* 0x8000001304077c23 */ /* 0x008fe40008010007 */
[----:B------:R-:W-:Y:S01]  /*16fa0*/  FFMA.FTZ R6, R2, -UR19, R14 ;  /* 0x8000001302067c23 */ /* 0x000fe2000801000e */
[----:B------:R-:W-:Y:S01]  /*16fb0*/  FMUL.FTZ R2, R51, UR25 ;  /* 0x0000001933027c20 */ /* 0x000fe20008410000 */
[----:B------:R-:W-:Y:S01]  /*16fc0*/  FMUL.FTZ R4, R49, UR25 ;  /* 0x0000001931047c20 */ /* 0x000fe20008410000 */
[----:B------:R-:W-:Y:S02]  /*16fd0*/  FSEL R221, R12, -INF , !P3 ;  /* 0xff8000000cdd7808 */ /* 0x000fe40005800000 */
[----:B------:R-:W-:Y:S02]  /*16fe0*/  FSEL R217, R11, -INF , !P0 ;  /* 0xff8000000bd97808 */ /* 0x000fe40004000000 */
[----:B------:R-:W-:Y:S02]  /*16ff0*/  FSEL R219, R10, -INF , !P6 ;  /* 0xff8000000adb7808 */ /* 0x000fe40007000000 */
[----:B------:R-:W-:Y:S01]  /*17000*/  FSEL R220, R8, -INF , !P5 ;  /* 0xff80000008dc7808 */ /* 0x000fe20006800000 */
[----:B------:R1:W2:Y:S01]  /*17010*/  MUFU.TANH R10, R2 ;  /* 0x00000002000a7308 */ /* 0x0002a20000002400 */
[----:B------:R-:W-:-:S02]  /*17020*/  I2FP.F32.S32 R5, R5 ;  /* 0x0000000500057245 */ /* 0x000fc40000201400 */
[C---:B------:R-:W-:Y:S02]  /*17030*/  ISETP.GE.AND P3, PT, R3.reuse, R142, PT ;  /* 0x0000008e0300720c */ /* 0x040fe40003f66270 */
[C---:B------:R-:W-:Y:S02]  /*17040*/  ISETP.GE.AND P0, PT, R3.reuse, R140, PT ;  /* 0x0000008c0300720c */ /* 0x040fe40003f06270 */
[C---:B------:R-:W-:Y:S02]  /*17050*/  ISETP.GE.AND P6, PT, R3.reuse, R208, PT ;  /* 0x000000d00300720c */ /* 0x040fe40003fc6270 */
[C---:B------:R-:W-:Y:S01]  /*17060*/  ISETP.GE.AND P5, PT, R3.reuse, R252, PT ;  /* 0x000000fc0300720c */ /* 0x040fe20003fa6270 */
[----:B------:R3:W4:Y:S01]  /*17070*/  MUFU.TANH R14, R4 ;  /* 0x00000004000e7308 */ /* 0x0007220000002400 */
[----:B------:R-:W-:Y:S01]  /*17080*/  ISETP.LT.OR P3, PT, R3, R247, P3 ;  /* 0x000000f70300720c */ /* 0x000fe20001f61670 */
[----:B------:R-:W-:Y:S01]  /*17090*/  FFMA.FTZ R9, R5, -UR19, R9 ;  /* 0x8000001305097c23 */ /* 0x000fe20008010009 */
[----:B------:R-:W-:-:S02]  /*170a0*/  ISETP.LT.OR P0, PT, R3, R246, P0 ;  /* 0x000000f60300720c */ /* 0x000fc40000701670 */
[C---:B------:R-:W-:Y:S01]  /*170b0*/  ISETP.LT.OR P6, PT, R3.reuse, R245, P6 ;  /* 0x000000f50300720c */ /* 0x040fe200037c1670 */
[----:B-1----:R-:W-:Y:S01]  /*170c0*/  VIADD R2, R0, 0x31 ;  /* 0x0000003100027836 */ /* 0x002fe20000000000 */
[----:B------:R-:W-:Y:S01]  /*170d0*/  ISETP.LT.OR P5, PT, R3, R244, P5 ;  /* 0x000000f40300720c */ /* 0x000fe20002fa1670 */
[----:B------:R-:W-:Y:S02]  /*170e0*/  IMAD.IADD R3, R251, 0x1, -R3 ;  /* 0x00000001fb037824 */ /* 0x000fe400078e0a03 */
[----:B------:R-:W-:Y:S02]  /*170f0*/  IMAD.IADD R5, R250, 0x1, -R2 ;  /* 0x00000001fa057824 */ /* 0x000fe400078e0a02 */
[----:B---3--:R-:W-:Y:S01]  /*17100*/  FMUL.FTZ R4, R34, UR25 ;  /* 0x0000001922047c20 */ /* 0x008fe20008410000 */
[----:B------:R-:W-:-:S03]  /*17110*/  IABS R11, R3 ;  /* 0x00000003000b7213 */ /* 0x000fc60000000000 */
[----:B------:R1:W3:Y:S01]  /*17120*/  MUFU.TANH R8, R4 ;  /* 0x0000000400087308 */ /* 0x0002e20000002400 */
[----:B------:R-:W-:-:S04]  /*17130*/  IABS R3, R5 ;  /* 0x0000000500037213 */ /* 0x000fc80000000000 */
[----:B------:R-:W-:Y:S01]  /*17140*/  I2FP.F32.S32 R3, R3 ;  /* 0x0000000300037245 */ /* 0x000fe20000201400 */
[----:B-1----:R-:W-:-:S05]  /*17150*/  IMAD.IADD R4, R248, 0x1, -R2 ;  /* 0x00000001f8047824 */ /* 0x002fca00078e0a02 */
[----:B------:R-:W-:Y:S01]  /*17160*/  IABS R4, R4 ;  /* 0x0000000400047213 */ /* 0x000fe20000000000 */
[----:B--2---:R-:W-:-:S03]  /*17170*/  FFMA.FTZ R10, R3, -UR19, R10 ;  /* 0x80000013030a7c23 */ /* 0x004fc6000801000a */
[----:B------:R-:W-:Y:S01]  /*17180*/  I2FP.F32.S32 R4, R4 ;  /* 0x0000000400047245 */ /* 0x000fe20000201400 */
[----:B------:R-:W-:Y:S02]  /*17190*/  IMAD.MOV.U32 R5, RZ, RZ, R11 ;  /* 0x000000ffff057224 */ /* 0x000fe400078e000b */
[----:B------:R-:W-:Y:S01]  /*171a0*/  FMUL.FTZ R3, R33, UR25 ;  /* 0x0000001921037c20 */ /* 0x000fe20008410000 */
[----:B------:R-:W-:Y:S02]  /*171b0*/  IMAD.MOV.U32 R210, RZ, RZ, R215 ;  /* 0x000000ffffd27224 */ /* 0x000fe400078e00d7 */
[----:B----4-:R-:W-:Y:S01]  /*171c0*/  FFMA.FTZ R11, R4, -UR19, R14 ;  /* 0x80000013040b7c23 */ /* 0x010fe2000801000e */
[----:B------:R-:W-:Y:S02]  /*171d0*/  IMAD.MOV.U32 R209, RZ, RZ, R214 ;  /* 0x000000ffffd17224 */ /* 0x000fe400078e00d6 */
[----:B------:R-:W-:Y:S01]  /*171e0*/  FMUL.FTZ R4, R35, UR25 ;  /* 0x0000001923047c20 */ /* 0x000fe20008410000 */
[----:B------:R-:W-:-:S02]  /*171f0*/  FSEL R218, R13, -INF , !P4 ;  /* 0xff8000000dda7808 */ /* 0x000fc40006000000 */
[----:B------:R-:W-:Y:S02]  /*17200*/  FSEL R214, R9, -INF , !P3 ;  /* 0xff80000009d67808 */ /* 0x000fe40005800000 */
[----:B------:R-:W-:Y:S02]  /*17210*/  FSEL R215, R7, -INF , !P0 ;  /* 0xff80000007d77808 */ /* 0x000fe40004000000 */
[----:B------:R-:W-:Y:S01]  /*17220*/  FSEL R216, R6, -INF , !P6 ;  /* 0xff80000006d87808 */ /* 0x000fe20007000000 */
[----:B------:R1:W2:Y:S01]  /*17230*/  MUFU.TANH R7, R3 ;  /* 0x0000000300077308 */ /* 0x0002a20000002400 */
[C---:B------:R-:W-:Y:S02]  /*17240*/  ISETP.GE.AND P4, PT, R2.reuse, R142, PT ;  /* 0x0000008e0200720c */ /* 0x040fe40003f86270 */
[C---:B------:R-:W-:Y:S02]  /*17250*/  ISETP.GE.AND P3, PT, R2.reuse, R140, PT ;  /* 0x0000008c0200720c */ /* 0x040fe40003f66270 */
[----:B------:R-:W-:-:S02]  /*17260*/  ISETP.GE.AND P0, PT, R2, R208, PT ;  /* 0x000000d00200720c */ /* 0x000fc40003f06270 */
[C---:B------:R-:W-:Y:S01]  /*17270*/  ISETP.GE.AND P6, PT, R2.reuse, R252, PT ;  /* 0x000000fc0200720c */ /* 0x040fe20003fc6270 */
[----:B------:R-:W4:Y:S01]  /*17280*/  MUFU.TANH R4, R4 ;  /* 0x0000000400047308 */ /* 0x000f220000002400 */
[----:B------:R-:W-:Y:S02]  /*17290*/  I2FP.F32.S32 R5, R5 ;  /* 0x0000000500057245 */ /* 0x000fe40000201400 */
[C---:B------:R-:W-:Y:S02]  /*172a0*/  ISETP.LT.OR P4, PT, R2.reuse, R247, P4 ;  /* 0x000000f70200720c */ /* 0x040fe40002781670 */
[C---:B------:R-:W-:Y:S01]  /*172b0*/  ISETP.LT.OR P3, PT, R2.reuse, R246, P3 ;  /* 0x000000f60200720c */ /* 0x040fe20001f61670 */
[--C-:B-1----:R-:W-:Y:S01]  /*172c0*/  IMAD.IADD R3, R249, 0x1, -R2.reuse ;  /* 0x00000001f9037824 */ /* 0x102fe200078e0a02 */
[C---:B------:R-:W-:Y:S02]  /*172d0*/  ISETP.LT.OR P0, PT, R2.reuse, R245, P0 ;  /* 0x000000f50200720c */ /* 0x040fe40000701670 */
[----:B------:R-:W-:Y:S01]  /*172e0*/  ISETP.LT.OR P6, PT, R2, R244, P6 ;  /* 0x000000f40200720c */ /* 0x000fe200037c1670 */
[----:B------:R-:W-:Y:S01]  /*172f0*/  IMAD.IADD R2, R251, 0x1, -R2 ;  /* 0x00000001fb027824 */ /* 0x000fe200078e0a02 */
[----:B------:R-:W-:Y:S01]  /*17300*/  IABS R6, R3 ;  /* 0x0000000300067213 */ /* 0x000fe20000000000 */
[----:B---3--:R-:W-:Y:S01]  /*17310*/  FFMA.FTZ R12, R5, -UR19, R8 ;  /* 0x80000013050c7c23 */ /* 0x008fe20008010008 */
[----:B------:R-:W-:-:S02]  /*17320*/  FMUL.FTZ R3, R209, UR25 ;  /* 0x00000019d1037c20 */ /* 0x000fc40008410000 */
[----:B------:R-:W-:Y:S01]  /*17330*/  IABS R5, R2 ;  /* 0x0000000200057213 */ /* 0x000fe20000000000 */
[----:B------:R-:W-:Y:S01]  /*17340*/  IMAD.MOV.U32 R2, RZ, RZ, R6 ;  /* 0x000000ffff027224 */ /* 0x000fe200078e0006 */
[----:B------:R1:W-:Y:S04]  /*17350*/  MUFU.TANH R9, R3 ;  /* 0x0000000300097308 */ /* 0x0003e80000002400 */
[----:B------:R-:W-:-:S05]  /*17360*/  I2FP.F32.S32 R2, R2 ;  /* 0x0000000200027245 */ /* 0x000fca0000201400 */
[----:B--2---:R-:W-:Y:S01]  /*17370*/  FFMA.FTZ R7, R2, -UR19, R7 ;  /* 0x8000001302077c23 */ /* 0x004fe20008010007 */
[----:B------:R-:W-:Y:S01]  /*17380*/  VIADD R2, R0, 0x38 ;  /* 0x0000003800027836 */ /* 0x000fe20000000000 */
[----:B-1----:R-:W-:Y:S01]  /*17390*/  I2FP.F32.S32 R3, R5 ;  /* 0x0000000500037245 */ /* 0x002fe20000201400 */
[----:B------:R-:W-:-:S04]  /*173a0*/  FMUL.FTZ R5, R210, UR25 ;  /* 0x00000019d2057c20 */ /* 0x000fc80008410000 */
[----:B----4-:R-:W-:Y:S01]  /*173b0*/  FFMA.FTZ R13, R3, -UR19, R4 ;  /* 0x80000013030d7c23 */ /* 0x010fe20008010004 */
[----:B------:R-:W-:Y:S01]  /*173c0*/  FMUL.FTZ R3, R70, UR25 ;  /* 0x0000001946037c20 */ /* 0x000fe20008410000 */
[----:B------:R1:W2:Y:S01]  /*173d0*/  MUFU.TANH R8, R5 ;  /* 0x0000000500087308 */ /* 0x0002a20000002400 */
[--C-:B------:R-:W-:Y:S02]  /*173e0*/  IMAD.IADD R4, R248, 0x1, -R2.reuse ;  /* 0x00000001f8047824 */ /* 0x100fe400078e0a02 */
[--C-:B------:R-:W-:Y:S01]  /*173f0*/  IMAD.IADD R6, R249, 0x1, -R2.reuse ;  /* 0x00000001f9067824 */ /* 0x100fe200078e0a02 */
[----:B------:R-:W-:Y:S01]  /*17400*/  FSEL R210, R11, -INF , !P4 ;  /* 0xff8000000bd27808 */ /* 0x000fe20006000000 */
[----:B------:R3:W5:Y:S03]  /*17410*/  LDL.LU R70, [R1+0x98] ;  /* 0x0000980001467983 */ /* 0x0007660000300800 */
[----:B------:R4:W3:Y:S01]  /*17420*/  MUFU.TANH R14, R3 ;  /* 0x00000003000e7308 */ /* 0x0008e20000002400 */
[----:B-1----:R-:W-:Y:S01]  /*17430*/  IABS R5, R4 ;  /* 0x0000000400057213 */ /* 0x002fe20000000000 */
[----:B----4-:R-:W-:-:S05]  /*17440*/  IMAD.IADD R3, R250, 0x1, -R2 ;  /* 0x00000001fa037824 */ /* 0x010fca00078e0a02 */
[----:B------:R-:W-:Y:S02]  /*17450*/  IABS R4, R3 ;  /* 0x0000000300047213 */ /* 0x000fe40000000000 */
[----:B------:R-:W-:Y:S02]  /*17460*/  IABS R3, R6 ;  /* 0x0000000600037213 */ /* 0x000fe40000000000 */
[----:B------:R-:W-:Y:S02]  /*17470*/  I2FP.F32.S32 R4, R4 ;  /* 0x0000000400047245 */ /* 0x000fe40000201400 */
[----:B------:R-:W-:-:S03]  /*17480*/  I2FP.F32.S32 R3, R3 ;  /* 0x0000000300037245 */ /* 0x000fc60000201400 */
[----:B--2---:R-:W-:Y:S01]  /*17490*/  FFMA.FTZ R8, R4, -UR19, R8 ;  /* 0x8000001304087c23 */ /* 0x004fe20008010008 */
[----:B------:R-:W-:Y:S01]  /*174a0*/  FMUL.FTZ R4, R212, UR25 ;  /* 0x00000019d4047c20 */ /* 0x000fe20008410000 */
[----:B------:R-:W-:Y:S01]  /*174b0*/  FSEL R212, R7, -INF , !P0 ;  /* 0xff80000007d47808 */ /* 0x000fe20004000000 */
[----:B------:R-:W-:Y:S01]  /*174c0*/  FMUL.FTZ R7, R69, UR25 ;  /* 0x0000001945077c20 */ /* 0x000fe20008410000 */
[----:B---3--:R-:W-:Y:S01]  /*174d0*/  FFMA.FTZ R6, R3, -UR19, R14 ;  /* 0x8000001303067c23 */ /* 0x008fe2000801000e */
[----:B------:R-:W-:Y:S01]  /*174e0*/  FMUL.FTZ R3, R213, UR25 ;  /* 0x00000019d5037c20 */ /* 0x000fe20008410000 */
[----:B------:R-:W-:Y:S01]  /*174f0*/  FSEL R213, R12, -INF , !P5 ;  /* 0xff8000000cd57808 */ /* 0x000fe20006800000 */
[----:B------:R1:W5:Y:S01]  /*17500*/  LDL.LU R69, [R1+0x94] ;  /* 0x0000940001457983 */ /* 0x0003620000300800 */
[----:B------:R-:W-:Y:S02]  /*17510*/  FSEL R211, R10, -INF , !P3 ;  /* 0xff8000000ad37808 */ /* 0x000fe40005800000 */
[----:B------:R-:W-:-:S02]  /*17520*/  ISETP.GE.AND P5, PT, R2, R142, PT ;  /* 0x0000008e0200720c */ /* 0x000fc40003fa6270 */
[C---:B------:R-:W-:Y:S02]  /*17530*/  ISETP.GE.AND P4, PT, R2.reuse, R140, PT ;  /* 0x0000008c0200720c */ /* 0x040fe40003f86270 */
[C---:B------:R-:W-:Y:S02]  /*17540*/  ISETP.GE.AND P3, PT, R2.reuse, R208, PT ;  /* 0x000000d00200720c */ /* 0x040fe40003f66270 */
[C---:B------:R-:W-:Y:S01]  /*17550*/  ISETP.GE.AND P0, PT, R2.reuse, R252, PT ;  /* 0x000000fc0200720c */ /* 0x040fe20003f06270 */
[----:B------:R-:W2:Y:S01]  /*17560*/  MUFU.TANH R7, R7 ;  /* 0x0000000700077308 */ /* 0x000ea20000002400 */
[----:B------:R-:W-:Y:S02]  /*17570*/  I2FP.F32.S32 R5, R5 ;  /* 0x0000000500057245 */ /* 0x000fe40000201400 */
[C---:B------:R-:W-:Y:S02]  /*17580*/  ISETP.LT.OR P5, PT, R2.reuse, R247, P5 ;  /* 0x000000f70200720c */ /* 0x040fe40002fa1670 */
[----:B------:R-:W-:-:S02]  /*17590*/  ISETP.LT.OR P4, PT, R2, R246, P4 ;  /* 0x000000f60200720c */ /* 0x000fc40002781670 */
[C---:B------:R-:W-:Y:S02]  /*175a0*/  ISETP.LT.OR P3, PT, R2.reuse, R245, P3 ;  /* 0x000000f50200720c */ /* 0x040fe40001f61670 */
[----:B------:R-:W-:Y:S01]  /*175b0*/  ISETP.LT.OR P0, PT, R2, R244, P0 ;  /* 0x000000f40200720c */ /* 0x000fe20000701670 */
[----:B------:R-:W-:Y:S02]  /*175c0*/  IMAD.IADD R2, R251, 0x1, -R2 ;  /* 0x00000001fb027824 */ /* 0x000fe400078e0a02 */
[----:B------:R-:W-:-:S03]  /*175d0*/  FFMA.FTZ R9, R5, -UR19, R9 ;  /* 0x8000001305097c23 */ /* 0x000fc60008010009 */
[----:B------:R-:W-:-:S04]  /*175e0*/  IABS R5, R2 ;  /* 0x0000000200057213 */ /* 0x000fc80000000000 */
[----:B------:R-:W-:-:S05]  /*175f0*/  I2FP.F32.S32 R5, R5 ;  /* 0x0000000500057245 */ /* 0x000fca0000201400 */
[----:B--2---:R-:W-:Y:S01]  /*17600*/  FFMA.FTZ R5, R5, -UR19, R7 ;  /* 0x8000001305057c23 */ /* 0x004fe20008010007 */
[----:B------:R-:W-:Y:S02]  /*17610*/  FMUL.FTZ R7, R68, UR25 ;  /* 0x0000001944077c20 */ /* 0x000fe40008410000 */
[----:B------:R1:W5:Y:S01]  /*17620*/  LDL.LU R68, [R1+0x90] ;  /* 0x0000900001447983 */ /* 0x0003620000300800 */
[----:B------:R-:W-:Y:S01]  /*17630*/  VIADD R0, R0, 0x39 ;  /* 0x0000003900007836 */ /* 0x000fe20000000000 */
[----:B------:R2:W3:Y:S01]  /*17640*/  MUFU.TANH R14, R3 ;  /* 0x00000003000e7308 */ /* 0x0004e20000002400 */
[----:B------:R-:W-:-:S07]  /*17650*/  FSEL R141, R8, -INF , !P4 ;  /* 0xff800000088d7808 */ /* 0x000fce0006000000 */
[----:B------:R4:W1:Y:S01]  /*17660*/  MUFU.TANH R10, R4 ;  /* 0x00000004000a7308 */ /* 0x0008620000002400 */
[----:B------:R-:W-:Y:S01]  /*17670*/  ISETP.GE.AND P4, PT, R0, R208, PT ;  /* 0x000000d00000720c */ /* 0x000fe20003f86270 */
[--C-:B--2---:R-:W-:Y:S01]  /*17680*/  IMAD.IADD R3, R248, 0x1, -R0.reuse ;  /* 0x00000001f8037824 */ /* 0x104fe200078e0a00 */
[----:B------:R-:W-:Y:S01]  /*17690*/  FSEL R208, R6, -INF , !P3 ;  /* 0xff80000006d07808 */ /* 0x000fe20005800000 */
[----:B----4-:R-:W-:-:S03]  /*176a0*/  IMAD.IADD R4, R250, 0x1, -R0 ;  /* 0x00000001fa047824 */ /* 0x010fc600078e0a00 */
[----:B------:R-:W-:Y:S01]  /*176b0*/  IABS R3, R3 ;  /* 0x0000000300037213 */ /* 0x000fe20000000000 */
[----:B------:R-:W-:Y:S01]  /*176c0*/  FMUL.FTZ R6, R27, UR25 ;  /* 0x000000191b067c20 */ /* 0x000fe20008410000 */
[----:B------:R-:W-:Y:S02]  /*176d0*/  IABS R2, R4 ;  /* 0x0000000400027213 */ /* 0x000fe40000000000 */
[----:B------:R-:W-:Y:S02]  /*176e0*/  I2FP.F32.S32 R3, R3 ;  /* 0x0000000300037245 */ /* 0x000fe40000201400 */
[----:B------:R-:W-:Y:S02]  /*176f0*/  I2FP.F32.S32 R2, R2 ;  /* 0x0000000200027245 */ /* 0x000fe40000201400 */
[----:B------:R-:W-:Y:S02]  /*17700*/  FSEL R209, R13, -INF , !P6 ;  /* 0xff8000000dd17808 */ /* 0x000fe40007000000 */
[----:B------:R-:W-:-:S02]  /*17710*/  FSEL R139, R9, -INF , !P5 ;  /* 0xff800000098b7808 */ /* 0x000fc40006800000 */
[C---:B------:R-:W-:Y:S02]  /*17720*/  ISETP.GE.AND P6, PT, R0.reuse, R142, PT ;  /* 0x0000008e0000720c */ /* 0x040fe40003fc6270 */
[C---:B------:R-:W-:Y:S02]  /*17730*/  ISETP.GE.AND P5, PT, R0.reuse, R140, PT ;  /* 0x0000008c0000720c */ /* 0x040fe40003fa6270 */
[----:B------:R-:W-:Y:S01]  /*17740*/  ISETP.GE.AND P3, PT, R0, R252, PT ;  /* 0x000000fc0000720c */ /* 0x000fe20003f66270 */
[----:B---3--:R-:W-:Y:S01]  /*17750*/  FFMA.FTZ R4, R3, -UR19, R14 ;  /* 0x8000001303047c23 */ /* 0x008fe2000801000e */
[----:B------:R-:W2:Y:S01]  /*17760*/  MUFU.TANH R7, R7 ;  /* 0x0000000700077308 */ /* 0x000ea20000002400 */
[----:B-1----:R-:W-:Y:S01]  /*17770*/  FFMA.FTZ R3, R2, -UR19, R10 ;  /* 0x8000001302037c23 */ /* 0x002fe2000801000a */
[C---:B------:R-:W-:Y:S01]  /*17780*/  ISETP.LT.OR P6, PT, R0.reuse, R247, P6 ;  /* 0x000000f70000720c */ /* 0x040fe200037c1670 */
[----:B------:R-:W-:Y:S01]  /*17790*/  IMAD.IADD R2, R249, 0x1, -R0 ;  /* 0x00000001f9027824 */ /* 0x000fe200078e0a00 */
[----:B------:R-:W-:-:S02]  /*177a0*/  ISETP.LT.OR P5, PT, R0, R246, P5 ;  /* 0x000000f60000720c */ /* 0x000fc40002fa1670 */
[C---:B------:R-:W-:Y:S02]  /*177b0*/  ISETP.LT.OR P4, PT, R0.reuse, R245, P4 ;  /* 0x000000f50000720c */ /* 0x040fe40002781670 */
[----:B------:R-:W1:Y:S01]  /*177c0*/  MUFU.TANH R6, R6 ;  /* 0x0000000600067308 */ /* 0x000e620000002400 */
        /* <DEDUP_REMOVED lines=8> */
[----:B--2---:R-:W-:Y:S02]  /*17850*/  FFMA.FTZ R2, R2, -UR19, R7 ;  /* 0x8000001302027c23 */ /* 0x004fe40008010007 */
[----:B-1----:R-:W-:Y:S01]  /*17860*/  FFMA.FTZ R0, R0, -UR19, R6 ;  /* 0x8000001300007c23 */ /* 0x002fe20008010006 */
        /* <DEDUP_REMOVED lines=90> */
.L_x_1006:
[----:B------:R-:W-:Y:S05]  /*17e10*/  BSYNC B0 ;  /* 0x0000000000007941 */ /* 0x000fea0003800000 */
.L_x_1005:
[----:B------:R-:W0:Y:S02]  /*17e20*/  LDGDEPBAR ;  /* 0x00000000000079af */ /* 0x000e240000000000 */
.L_x_1004:
[----:B--2---:R-:W2:Y:S01]  /*17e30*/  LDL.LU R2, [R1+0x3c] ;  /* 0x00003c0001027983 */ /* 0x004ea20000300800 */
[----:B------:R-:W-:-:S03]  /*17e40*/  MOV R0, R25 ;  /* 0x0000001900007202 */ /* 0x000fc60000000f00 */
[----:B------:R-:W3:Y:S01]  /*17e50*/  LDL.LU R27, [R1+0x28] ;  /* 0x00002800011b7983 */ /* 0x000ee20000300800 */
[----:B------:R-:W-:Y:S01]  /*17e60*/  MOV R48, R30 ;  /* 0x0000001e00307202 */ /* 0x000fe20000000f00 */
[----:B------:R-:W-:Y:S01]  /*17e70*/  IMAD.MOV.U32 R49, RZ, RZ, R0 ;  /* 0x000000ffff317224 */ /* 0x000fe200078e0000 */
[----:B------:R-:W-:Y:S01]  /*17e80*/  MOV R50, R28 ;  /* 0x0000001c00327202 */ /* 0x000fe20000000f00 */
[----:B-1----:R-:W4:Y:S01]  /*17e90*/  LDL.LU R5, [R1+0x24] ;  /* 0x0000240001057983 */ /* 0x002f220000300800 */
[----:B------:R-:W-:-:S03]  /*17ea0*/  IMAD.MOV.U32 R51, RZ, RZ, R143 ;  /* 0x000000ffff337224 */ /* 0x000fc600078e008f */
[----:B------:R-:W4:Y:S04]  /*17eb0*/  LDL.LU R6, [R1+0x20] ;  /* 0x0000200001067983 */ /* 0x000f280000300800 */
[----:B------:R-:W4:Y:S04]  /*17ec0*/  LDL.LU R11, [R1+0x30] ;  /* 0x00003000010b7983 */ /* 0x000f280000300800 */
[----:B------:R1:W-:Y:S04]  /*17ed0*/  STL [R1+0xac], R235 ;  /* 0x0000aceb01007387 */ /* 0x0003e80000100800 */
[----:B-1----:R-:W4:Y:S04]  /*17ee0*/  LDL.LU R235, [R1+0x14] ;  /* 0x0000140001eb7983 */ /* 0x002f280000300800 */
[----:B------:R1:W-:Y:S04]  /*17ef0*/  STL [R1+0xa8], R234 ;  /* 0x0000a8ea01007387 */ /* 0x0003e80000100800 */
[----:B-1----:R-:W4:Y:S04]  /*17f00*/  LDL.LU R234, [R1+0x10] ;  /* 0x0000100001ea7983 */ /* 0x002f280000300800 */
[----:B------:R1:W-:Y:S04]  /*17f10*/  STL [R1+0xa4], R233 ;  /* 0x0000a4e901007387 */ /* 0x0003e80000100800 */
[----:B-1----:R-:W4:Y:S04]  /*17f20*/  LDL.LU R233, [R1+0x18] ;  /* 0x0000180001e97983 */ /* 0x002f280000300800 */
[----:B------:R1:W-:Y:S04]  /*17f30*/  STL [R1+0xa0], R232 ;  /* 0x0000a0e801007387 */ /* 0x0003e80000100800 */
[----:B-1----:R-:W4:Y:S01]  /*17f40*/  LDL.LU R232, [R1+0xc] ;  /* 0x00000c0001e87983 */ /* 0x002f220000300800 */
[----:B--2---:R-:W-:-:S02]  /*17f50*/  MOV R25, R2 ;  /* 0x0000000200197202 */ /* 0x004fc40000000f00 */
        /* <DEDUP_REMOVED lines=21> */
[----:B------:R-:W-:-:S04]  /*180b0*/  FMNMX.FTZ R0, R65, R0, !PT ;  /* 0x0000000041007209 */ /* 0x000fc80007810000 */
[----:B------:R-:W-:Y:S02]  /*180c0*/  FMNMX.FTZ R2, R62, R0, !PT ;  /* 0x000000003e027209 */ /* 0x000fe40007810000 */
[----:B----4-:R-:W-:Y:S02]  /*180d0*/  FMNMX.FTZ R0, R5, R22, !PT ;  /* 0x0000001605007209 */ /* 0x010fe40007810000 */
        /* <DEDUP_REMOVED lines=39> */
[----:B------:R-:W1:Y:S01]  /*18350*/  SHFL.BFLY PT, R3, R133, 0x2, 0x1f ;  /* 0x0c401f0085037f89 */ /* 0x000e6200000e0000 */
[----:B------:R-:W-:-:S03]  /*18360*/  FMNMX.FTZ R2, R218, R2, !PT ;  /* 0x00000002da027209 */ /* 0x000fc60007810000 */
[----:B------:R-:W2:Y:S01]  /*18370*/  SHFL.BFLY PT, R4, R135, 0x1, 0x1f ;  /* 0x0c201f0087047f89 */ /* 0x000ea200000e0000 */
[----:B------:R-:W-:-:S04]  /*18380*/  FMNMX.FTZ R2, R213, R2, !PT ;  /* 0x00000002d5027209 */ /* 0x000fc80007810000 */
[----:B------:R-:W-:Y:S01]  /*18390*/  FMNMX.FTZ R2, R209, R2, !PT ;  /* 0x00000002d1027209 */ /* 0x000fe20007810000 */
[----:B------:R-:W3:Y:S03]  /*183a0*/  SHFL.BFLY PT, R134, R0, 0x1, 0x1f ;  /* 0x0c201f0000867f89 */ /* 0x000ee600000e0000 */
[----:B------:R-:W-:-:S04]  /*183b0*/  FMNMX.FTZ R2, R142, R2, !PT ;  /* 0x000000028e027209 */ /* 0x000fc80007810000 */
[----:B------:R-:W-:Y:S02]  /*183c0*/  FMNMX.FTZ R132, R140, R2, !PT ;  /* 0x000000028c847209 */ /* 0x000fe40007810000 */
[----:B-1----:R-:W-:-:S03]  /*183d0*/  FMNMX.FTZ R133, R133, R3, !PT ;  /* 0x0000000385857209 */ /* 0x002fc60007810000 */
[----:B------:R-:W1:Y:S01]  /*183e0*/  SHFL.BFLY PT, R3, R132, 0x2, 0x1f ;  /* 0x0c401f0084037f89 */ /* 0x000e6200000e0000 */
[----:B--2---:R-:W-:-:S03]  /*183f0*/  FMNMX.FTZ R135, R135, R4, !PT ;  /* 0x0000000487877209 */ /* 0x004fc60007810000 */
[----:B------:R-:W2:Y:S01]  /*18400*/  SHFL.BFLY PT, R4, R133, 0x1, 0x1f ;  /* 0x0c201f0085047f89 */ /* 0x000ea200000e0000 */
[C---:B------:R-:W-:Y:S01]  /*18410*/  FSETP.NEU.FTZ.AND P2, PT, R135.reuse, -INF , PT ;  /* 0xff8000008700780b */ /* 0x040fe20003f5d000 */
[----:B------:R-:W-:Y:S01]  /*18420*/  FMUL.FTZ R13, R135, UR10 ;  /* 0x0000000a870d7c20 */ /* 0x000fe20008410000 */
[----:B---3--:R-:W-:-:S04]  /*18430*/  FMNMX.FTZ R134, R0, R134, !PT ;  /* 0x0000008600867209 */ /* 0x008fc80007810000 */
[----:B------:R-:W-:Y:S01]  /*18440*/  FSEL R13, R13, RZ, P2 ;  /* 0x000000ff0d0d7208 */ /* 0x000fe20001000000 */
[C---:B------:R-:W-:Y:S01]  /*18450*/  FMUL.FTZ R12, R134.reuse, UR10 ;  /* 0x0000000a860c7c20 */ /* 0x040fe20008410000 */
[----:B------:R-:W-:-:S03]  /*18460*/  FSETP.NEU.FTZ.AND P1, PT, R134, -INF , PT ;  /* 0xff8000008600780b */ /* 0x000fc60003f3d000 */
[----:B------:R-:W-:Y:S01]  /*18470*/  FFMA.FTZ R0, R17, UR10, -R13 ;  /* 0x0000000a11007c23 */ /* 0x000fe2000801080d */
[----:B------:R-:W-:-:S03]  /*18480*/  FSEL R12, R12, RZ, P1 ;  /* 0x000000ff0c0c7208 */ /* 0x000fc60000800000 */
[----:B------:R3:W-:Y:S01]  /*18490*/  MUFU.EX2 R57, R0 ;  /* 0x0000000000397308 */ /* 0x0007e20000000800 */
[----:B-1----:R-:W-:Y:S01]  /*184a0*/  FMNMX.FTZ R132, R132, R3, !PT ;  /* 0x0000000384847209 */ /* 0x002fe20007810000 */
[----:B------:R1:W-:Y:S01]  /*184b0*/  STL [R1+0x9c], R231 ;  /* 0x00009ce701007387 */ /* 0x0003e20000100800 */
[----:B--2---:R-:W-:-:S03]  /*184c0*/  FMNMX.FTZ R133, R133, R4, !PT ;  /* 0x0000000485857209 */ /* 0x004fc60007810000 */
[----:B------:R-:W2:Y:S01]  /*184d0*/  SHFL.BFLY PT, R4, R132, 0x1, 0x1f ;  /* 0x0c201f0084047f89 */ /* 0x000ea200000e0000 */
[--C-:B------:R-:W-:Y:S01]  /*184e0*/  FFMA.FTZ R2, R19, UR10, -R13.reuse ;  /* 0x0000000a13027c23 */ /* 0x100fe2000801080d */
[----:B---3--:R-:W-:Y:S02]  /*184f0*/  FFMA.FTZ R0, R15, UR10, -R13 ;  /* 0x0000000a0f007c23 */ /* 0x008fe4000801080d */
[----:B------:R3:W-:Y:S02]  /*18500*/  STL [R1+0x98], R230 ;  /* 0x000098e601007387 */ /* 0x0007e40000100800 */
[----:B------:R4:W-:Y:S02]  /*18510*/  MUFU.EX2 R136, R0 ;  /* 0x0000000000887308 */ /* 0x0009e40000000800 */
[----:B------:R-:W-:Y:S01]  /*18520*/  STL [R1+0x94], R229 ;  /* 0x000094e501007387 */ /* 0x000fe20000100800 */
[----:B------:R-:W-:-:S03]  /*18530*/  FMUL.FTZ R3, R133, UR10 ;  /* 0x0000000a85037c20 */ /* 0x000fc60008410000 */
[----:B------:R2:W-:Y:S01]  /*18540*/  STL [R1+0x90], R224 ;  /* 0x000090e001007387 */ /* 0x0005e20000100800 */
[----:B------:R-:W-:Y:S01]  /*18550*/  FSETP.NEU.FTZ.AND P0, PT, R133, -INF , PT ;  /* 0xff8000008500780b */ /* 0x000fe20003f1d000 */
[----:B------:R3:W-:Y:S02]  /*18560*/  MUFU.EX2 R8, R2 ;  /* 0x0000000200087308 */ /* 0x0007e40000000800 */
[----:B-1----:R-:W2:Y:S01]  /*18570*/  LDL.LU R231, [R1+0x38] ;  /* 0x0000380001e77983 */ /* 0x002ea20000300800 */
[----:B----4-:R-:W-:Y:S01]  /*18580*/  FFMA.FTZ R0, R21, UR10, -R12 ;  /* 0x0000000a15007c23 */ /* 0x010fe2000801080c */
[----:B------:R-:W-:Y:S02]  /*18590*/  FSEL R3, R3, RZ, P0 ;  /* 0x000000ff03037208 */ /* 0x000fe40000000000 */
[----:B------:R-:W4:Y:S02]  /*185a0*/  LDL.LU R143, [R1+0x2c] ;  /* 0x00002c00018f7983 */ /* 0x000f240000300800 */
[----:B------:R1:W-:Y:S01]  /*185b0*/  MUFU.EX2 R9, R0 ;  /* 0x0000000000097308 */ /* 0x0003e20000000800 */
[----:B---3--:R-:W-:-:S07]  /*185c0*/  FFMA.FTZ R2, R20, UR10, -R13 ;  /* 0x0000000a14027c23 */ /* 0x008fce000801080d */
[----:B------:R3:W-:Y:S01]  /*185d0*/  MUFU.EX2 R230, R2 ;  /* 0x0000000200e67308 */ /* 0x0007e20000000800 */
[----:B-1----:R-:W-:-:S07]  /*185e0*/  FFMA.FTZ R0, R23, UR10, -R12 ;  /* 0x0000000a17007c23 */ /* 0x002fce000801080c */
[----:B--2---:R1:W-:Y:S01]  /*185f0*/  MUFU.EX2 R224, R0 ;  /* 0x0000000000e07308 */ /* 0x0043e20000000800 */
[----:B---3--:R-:W-:-:S05]  /*18600*/  FSEL R2, R133, RZ, P0 ;  /* 0x000000ff85027208 */ /* 0x008fca0000000000 */
[----:B------:R-:W-:Y:S01]  /*18610*/  FADD.FTZ R2, R5, -R2 ;  /* 0x8000000205027221 */ /* 0x000fe20000010000 */
[----:B-1----:R-:W-:-:S04]  /*18620*/  FFMA.FTZ R0, R18, UR10, -R12 ;  /* 0x0000000a12007c23 */ /* 0x002fc8000801080c */
[----:B------:R1:W-:Y:S01]  /*18630*/  MUFU.EX2 R59, R0 ;  /* 0x00000000003b7308 */ /* 0x0003e20000000800 */
[----:B------:R-:W-:Y:S01]  /*18640*/  FMNMX.FTZ R132, R132, R4, !PT ;  /* 0x0000000484847209 */ /* 0x000fe20007810000 */
[----:B------:R-:W-:Y:S01]  /*18650*/  FFMA.FTZ R4, R16, UR10, -R12 ;  /* 0x0000000a10047c23 */ /* 0x000fe2000801080c */
[----:B-1----:R-:W-:-:S05]  /*18660*/  FFMA.FTZ R0, R22, UR10, -R3 ;  /* 0x0000000a16007c23 */ /* 0x002fca0008010803 */
[----:B------:R1:W-:Y:S08]  /*18670*/  MUFU.EX2 R15, R0 ;  /* 0x00000000000f7308 */ /* 0x0003f00000000800 */
[----:B------:R-:W-:Y:S01]  /*18680*/  MUFU.EX2 R10, R4 ;  /* 0x00000004000a7308 */ /* 0x000fe20000000800 */
[----:B-1----:R-:W-:-:S07]  /*18690*/  FMUL.FTZ R0, R2, UR10 ;  /* 0x0000000a02007c20 */ /* 0x002fce0008410000 */
[----:B------:R-:W1:Y:S02]  /*186a0*/  MUFU.EX2 R0, R0 ;  /* 0x0000000000007308 */ /* 0x000e640000000800 */
[----:B-1----:R-:W-:Y:S01]  /*186b0*/  FMUL.FTZ R29, R109, R0 ;  /* 0x000000006d1d7220 */ /* 0x002fe20000410000 */
[----:B------:R-:W-:Y:S02]  /*186c0*/  MOV R109, R10 ;  /* 0x0000000a006d7202 */ /* 0x000fe40000000f00 */
[----:B------:R-:W2:Y:S01]  /*186d0*/  LDL.LU R10, [R1+0x34] ;  /* 0x00003400010a7983 */ /* 0x000ea20000300800 */
[C---:B------:R-:W-:Y:S01]  /*186e0*/  FMUL.FTZ R2, R132.reuse, UR10 ;  /* 0x0000000a84027c20 */ /* 0x040fe20008410000 */
[----:B------:R-:W-:-:S04]  /*186f0*/  FSETP.NEU.FTZ.AND P0, PT, R132, -INF , PT ;  /* 0xff8000008400780b */ /* 0x000fc80003f1d000 */
[----:B------:R-:W-:Y:S02]  /*18700*/  FSEL R2, R2, RZ, P0 ;  /* 0x000000ff02027208 */ /* 0x000fe40000000000 */
[----:B------:R-:W-:-:S03]  /*18710*/  FSEL R5, R132, RZ, P0 ;  /* 0x000000ff84057208 */ /* 0x000fc60000000000 */
[----:B------:R-:W-:Y:S02]  /*18720*/  FFMA.FTZ R4, R24, UR10, -R2 ;  /* 0x0000000a18047c23 */ /* 0x000fe40008010802 */
[----:B------:R-:W-:Y:S02]  /*18730*/  FADD.FTZ R5, R6, -R5 ;  /* 0x8000000506057221 */ /* 0x000fe40000010000 */
[----:B------:R1:W-:Y:S02]  /*18740*/  MUFU.EX2 R7, R4 ;  /* 0x0000000400077308 */ /* 0x0003e40000000800 */
[----:B------:R-:W-:Y:S01]  /*18750*/  FMUL.FTZ R6, R5, UR10 ;  /* 0x0000000a05067c20 */ /* 0x000fe20008410000 */
        /* <DEDUP_REMOVED lines=70> */
[----:B------:R-:W1:Y:S01]  /*18bc0*/  MUFU.EX2 R0, R0 ;  /* 0x0000000000007308 */ /* 0x000e620000000800 */
[----:B------:R-:W-:Y:S01]  /*18bd0*/  MOV R22, R224 ;  /* 0x000000e000167202 */ /* 0x000fe20000000f00 */
[----:B------:R-:W-:-:S02]  /*18be0*/  IMAD.MOV.U32 R120, RZ, RZ, R136 ;  /* 0x000000ffff787224 */ /* 0x000fc400078e0088 */
        /* <DEDUP_REMOVED lines=32> */
[----:B------:R-:W-:Y:S01]  /*18df0*/  FFMA.FTZ R122, R231, R4, R7 ;  /* 0x00000004e77a7223 */ /* 0x000fe20000010007 */
[----:B------:R-:W-:Y:S01]  /*18e00*/  FFMA.FTZ R4, R42, UR10, -R3 ;  /* 0x0000000a2a047c23 */ /* 0x000fe20008010803 */
[----:B------:R1:W-:Y:S08]  /*18e10*/  MUFU.EX2 R231, R5 ;  /* 0x0000000500e77308 */ /* 0x0003f00000000800 */
[----:B------:R3:W-:Y:S01]  /*18e20*/  MUFU.EX2 R229, R4 ;  /* 0x0000000400e57308 */ /* 0x0007e20000000800 */
[----:B-1----:R-:W-:-:S05]  /*18e30*/  FSEL R5, R134, RZ, P1 ;  /* 0x000000ff86057208 */ /* 0x002fca0000800000 */
[----:B------:R-:W-:Y:S02]  /*18e40*/  FADD.FTZ R5, R19, -R5 ;  /* 0x8000000513057221 */ /* 0x000fe40000010000 */
[----:B------:R-:W1:Y:S01]  /*18e50*/  LDSM.16.MT88.4 R16, [R225+0xc000] ;  /* 0x00c00000e110783b */ /* 0x000e620000004200 */
[----:B---3--:R-:W-:-:S04]  /*18e60*/  FFMA.FTZ R4, R40, UR10, -R3 ;  /* 0x0000000a28047c23 */ /* 0x008fc80008010803 */
[----:B------:R3:W-:Y:S01]  /*18e70*/  MUFU.EX2 R106, R4 ;  /* 0x00000004006a7308 */ /* 0x0007e20000000800 */
[----:B------:R-:W-:Y:S01]  /*18e80*/  FMUL.FTZ R5, R5, UR10 ;  /* 0x0000000a05057c20 */ /* 0x000fe20008410000 */
[----:B----4-:R-:W-:Y:S01]  /*18e90*/  FFMA.FTZ R143, R143, R0, R8 ;  /* 0x000000008f8f7223 */ /* 0x010fe20000010008 */
[----:B---3--:R-:W-:-:S05]  /*18ea0*/  FFMA.FTZ R4, R44, UR10, -R2 ;  /* 0x0000000a2c047c23 */ /* 0x008fca0008010802 */
[----:B------:R3:W4:Y:S08]  /*18eb0*/  MUFU.EX2 R224, R4 ;  /* 0x0000000400e07308 */ /* 0x0007300000000800 */
[----:B------:R-:W1:Y:S01]  /*18ec0*/  MUFU.EX2 R0, R5 ;  /* 0x0000000500007308 */ /* 0x000e620000000800 */
[----:B---3--:R-:W-:-:S07]  /*18ed0*/  FFMA.FTZ R4, R43, UR10, -R2 ;  /* 0x0000000a2b047c23 */ /* 0x008fce0008010802 */
[----:B------:R3:W-:Y:S02]  /*18ee0*/  MUFU.EX2 R40, R4 ;  /* 0x0000000400287308 */ /* 0x0007e40000000800 */
[----:B---3--:R-:W-:-:S06]  /*18ef0*/  FFMA.FTZ R4, R41, UR10, -R2 ;  /* 0x0000000a29047c23 */ /* 0x008fcc0008010802 */
[----:B------:R3:W3:Y:S01]  /*18f00*/  MUFU.EX2 R43, R4 ;  /* 0x00000004002b7308 */ /* 0x0006e20000000800 */
[----:B------:R-:W-:Y:S02]  /*18f10*/  MOV R42, R59 ;  /* 0x0000003b002a7202 */ /* 0x000fe40000000f00 */
[----:B------:R-:W-:Y:S01]  /*18f20*/  MOV R41, R57 ;  /* 0x0000003900297202 */ /* 0x000fe20000000f00 */
[----:B------:R-:W-:Y:S01]  /*18f30*/  IMAD.MOV.U32 R105, RZ, RZ, R11 ;  /* 0x000000ffff697224 */ /* 0x000fe200078e000b */
[----:B----4-:R-:W-:Y:S01]  /*18f40*/  F2FP.F16.F32.PACK_AB R5, R224, R7 ;  /* 0x00000007e005723e */ /* 0x010fe200000000ff */
[----:B-1----:R-:W-:Y:S01]  /*18f50*/  FMUL.FTZ R174, R174, R0 ;  /* 0x00000000aeae7220 */ /* 0x002fe20000410000 */
[----:B------:R-:W-:Y:S01]  /*18f60*/  F2FP.F16.F32.PACK_AB R8, R230, R8 ;  /* 0x00000008e608723e */ /* 0x000fe200000000ff */
[----:B------:R-:W-:Y:S01]  /*18f70*/  FMUL.FTZ R175, R175, R0 ;  /* 0x00000000afaf7220 */ /* 0x000fe20000410000 */
[----:B------:R-:W-:Y:S01]  /*18f80*/  F2FP.F16.F32.PACK_AB R11, R109, R42 ;  /* 0x0000002a6d0b723e */ /* 0x000fe200000000ff */
[-C--:B------:R-:W-:Y:S01]  /*18f90*/  FMUL.FTZ R170, R170, R0.reuse ;  /* 0x00000000aaaa7220 */ /* 0x080fe20000410000 */
[----:B------:R-:W-:Y:S01]  /*18fa0*/  F2FP.F16.F32.PACK_AB R6, R106, R229 ;  /* 0x000000e56a06723e */ /* 0x000fe200000000ff */
[----:B------:R-:W-:Y:S01]  /*18fb0*/  FMUL.FTZ R171, R171, R0 ;  /* 0x00000000abab7220 */ /* 0x000fe20000410000 */
[----:B---3--:R-:W-:-:S02]  /*18fc0*/  F2FP.F16.F32.PACK_AB R4, R231, R15 ;  /* 0x0000000fe704723e */ /* 0x008fc400000000ff */
[----:B------:R-:W-:Y:S01]  /*18fd0*/  F2FP.F16.F32.PACK_AB R7, R43, R40 ;  /* 0x000000282b07723e */ /* 0x000fe200000000ff */
[----:B--2---:R-:W-:Y:S01]  /*18fe0*/  FFMA.FTZ R136, R10, R0, R9 ;  /* 0x000000000a887223 */ /* 0x004fe20000010009 */
[----:B------:R-:W-:Y:S02]  /*18ff0*/  F2FP.F16.F32.PACK_AB R9, R22, R9 ;  /* 0x000000091609723e */ /* 0x000fe400000000ff */
[----:B------:R-:W-:Y:S01]  /*19000*/  F2FP.F16.F32.PACK_AB R10, R120, R41 ;  /* 0x00000029780a723e */ /* 0x000fe200000000ff */
[----:B------:R-:W-:Y:S02]  /*19010*/  IMAD.MOV.U32 R121, RZ, RZ, R58 ;  /* 0x000000ffff797224 */ /* 0x000fe400078e003a */
[----:B------:R-:W-:Y:S01]  /*19020*/  HMMA.16816.F32 R204, R4, R16, R204 ;  /* 0x0000001004cc723c */ /* 0x000fe200000018cc */
[----:B------:R-:W-:-:S05]  /*19030*/  IMAD.MOV.U32 R21, RZ, RZ, R56 ;  /* 0x000000ffff157224 */ /* 0x000fca00078e0038 */
[----:B------:R-:W-:Y:S06]  /*19040*/  HMMA.16816.F32 R172, R8, R16, R172 ;  /* 0x0000001008ac723c */ /* 0x000fec00000018ac */
[-C--:B------:R-:W-:Y:S06]  /*19050*/  HMMA.16816.F32 R200, R4, R18.reuse, R200 ;  /* 0x0000001204c8723c */ /* 0x080fec00000018c8 */
[----:B------:R-:W-:Y:S01]  /*19060*/  HMMA.16816.F32 R56, R8, R18, R168 ;  /* 0x000000120838723c */ /* 0x000fe200000018a8 */
[----:B------:R-:W1:Y:S01]  /*19070*/  LDSM.16.MT88.4 R16, [R226+0xc000] ;  /* 0x00c00000e210783b */ /* 0x000e620000004200 */
[----:B------:R-:W-:-:S02]  /*19080*/  MOV R108, R67 ;  /* 0x00000043006c7202 */ /* 0x000fc40000000f00 */
[----:B------:R-:W-:Y:S01]  /*19090*/  MOV R23, R66 ;  /* 0x0000004200177202 */ /* 0x000fe20000000f00 */
[-C--:B------:R-:W-:Y:S01]  /*190a0*/  FMUL.FTZ R166, R166, R0.reuse ;  /* 0x00000000a6a67220 */ /* 0x080fe20000410000 */
[----:B------:R-:W-:Y:S01]  /*190b0*/  MOV R104, R65 ;  /* 0x0000004100687202 */ /* 0x000fe20000000f00 */
[----:B------:R-:W-:Y:S01]  /*190c0*/  FMUL.FTZ R167, R167, R0 ;  /* 0x00000000a7a77220 */ /* 0x000fe20000410000 */
[----:B------:R-:W-:Y:S01]  /*190d0*/  MOV R20, R64 ;  /* 0x0000004000147202 */ /* 0x000fe20000000f00 */
[-C--:B------:R-:W-:Y:S01]  /*190e0*/  FMUL.FTZ R162, R162, R0.reuse ;  /* 0x00000000a2a27220 */ /* 0x080fe20000410000 */
        /* <DEDUP_REMOVED lines=11> */
[----:B-1----:R-:W-:Y:S07]  /*191a0*/  HMMA.16816.F32 R64, R4, R16, R196 ;  /* 0x000000100440723c */ /* 0x002fee00000018c4 */
[----:B------:R-:W-:-:S02]  /*191b0*/  MOV R197, R108 ;  /* 0x0000006c00c57202 */ /* 0x000fc40000000f00 */
[----:B------:R-:W-:Y:S02]  /*191c0*/  MOV R108, R104 ;  /* 0x00000068006c7202 */ /* 0x000fe40000000f00 */
[----:B------:R-:W-:Y:S02]  /*191d0*/  MOV R104, R60 ;  /* 0x0000003c00687202 */ /* 0x000fe40000000f00 */
[----:B------:R-:W-:Y:S06]  /*191e0*/  HMMA.16816.F32 R60, R4, R18, R192 ;  /* 0x00000012043c723c */ /* 0x000fec00000018c0 */
[----:B------:R-:W-:Y:S01]  /*191f0*/  HMMA.16816.F32 R164, R8, R16, R164 ;  /* 0x0000001008a4723c */ /* 0x000fe200000018a4 */
[----:B------:R-:W-:-:S05]  /*19200*/  MOV R194, R52 ;  /* 0x0000003400c27202 */ /* 0x000fca0000000f00 */
        /* <DEDUP_REMOVED lines=34> */
[----:B------:R-:W-:Y:S01]  /*19430*/  MOV R188, R110 ;  /* 0x0000006e00bc7202 */ /* 0x000fe20000000f00 */
[-C--:B------:R-:W-:Y:S01]  /*19440*/  FMUL.FTZ R82, R82, R0.reuse ;  /* 0x0000000052527220 */ /* 0x080fe20000410000 */
[----:B------:R-:W-:Y:S01]  /*19450*/  FMUL.FTZ R83, R83, R0 ;  /* 0x0000000053537220 */ /* 0x000fe20000410000 */
[----:B------:R-:W-:Y:S02]  /*19460*/  MOV R169, R127 ;  /* 0x0000007f00a97202 */ /* 0x000fe40000000f00 */
[----:B------:R-:W-:Y:S02]  /*19470*/  MOV R189, R126 ;  /* 0x0000007e00bd7202 */ /* 0x000fe40000000f00 */
[----:B------:R-:W-:-:S02]  /*19480*/  MOV R110, R125 ;  /* 0x0000007d006e7202 */ /* 0x000fc40000000f00 */
[----:B------:R-:W-:Y:S01]  /*19490*/  MOV R107, R124 ;  /* 0x0000007c006b7202 */ /* 0x000fe20000000f00 */
[----:B------:R-:W-:Y:S01]  /*194a0*/  IMAD.MOV.U32 R191, RZ, RZ, R15 ;  /* 0x000000ffffbf7224 */ /* 0x000fe200078e000f */
[----:B------:R-:W-:Y:S02]  /*194b0*/  MOV R168, R122 ;  /* 0x0000007a00a87202 */ /* 0x000fe40000000f00 */
[----:B------:R-:W-:Y:S02]  /*194c0*/  MOV R196, R120 ;  /* 0x0000007800c47202 */ /* 0x000fe40000000f00 */
[----:B------:R-:W-:Y:S02]  /*194d0*/  MOV R170, R22 ;  /* 0x0000001600aa7202 */ /* 0x000fe40000000f00 */
[----:B------:R-:W-:Y:S02]  /*194e0*/  MOV R15, R21 ;  /* 0x00000015000f7202 */ /* 0x000fe40000000f00 */
[----:B------:R-:W-:Y:S01]  /*194f0*/  MOV R199, R20 ;  /* 0x0000001400c77202 */ /* 0x000fe20000000f00 */
[----:B-1----:R-:W-:Y:S07]  /*19500*/  HMMA.16816.F32 R124, R8, R16, R68 ;  /* 0x00000010087c723c */ /* 0x002fee0000001844 */
[----:B------:R-:W-:Y:S01]  /*19510*/  IMAD.MOV.U32 R71, RZ, RZ, R42 ;  /* 0x000000ffff477224 */ /* 0x000fe200078e002a */
[----:B------:R-:W-:-:S02]  /*19520*/  MOV R70, R123 ;  /* 0x0000007b00467202 */ /* 0x000fc40000000f00 */
[----:B------:R-:W-:Y:S01]  /*19530*/  MOV R42, R121 ;  /* 0x00000079002a7202 */ /* 0x000fe20000000f00 */
[----:B------:R-:W-:Y:S01]  /*19540*/  IMAD.MOV.U32 R69, RZ, RZ, R111 ;  /* 0x000000ffff457224 */ /* 0x000fe200078e006f */
[----:B------:R-:W-:Y:S01]  /*19550*/  HMMA.16816.F32 R120, R4, R16, R72 ;  /* 0x000000100478723c */ /* 0x000fe20000001848 */
[----:B------:R-:W-:-:S06]  /*19560*/  MOV R68, R110 ;  /* 0x0000006e00447202 */ /* 0x000fcc0000000f00 */
[----:B------:R-:W-:Y:S01]  /*19570*/  IMAD.MOV.U32 R75, RZ, RZ, R109 ;  /* 0x000000ffff4b7224 */ /* 0x000fe200078e006d */
[----:B------:R-:W-:Y:S01]  /*19580*/  MOV R74, R108 ;  /* 0x0000006c004a7202 */ /* 0x000fe20000000f00 */
[----:B------:R-:W-:Y:S01]  /*19590*/  IMAD.MOV.U32 R72, RZ, RZ, R23 ;  /* 0x000000ffff487224 */ /* 0x000fe200078e0017 */
        /* <DEDUP_REMOVED lines=26> */
[----:B-1----:R-:W-:Y:S07]  /*19740*/  HMMA.16816.F32 R88, R4, R16, R24 ;  /* 0x000000100458723c */ /* 0x002fee0000001818 */
[----:B------:R-:W-:Y:S01]  /*19750*/  IMAD.MOV.U32 R26, RZ, RZ, R40 ;  /* 0x000000ffff1a7224 */ /* 0x000fe200078e0028 */
[----:B------:R-:W-:-:S03]  /*19760*/  MOV R27, R42 ;  /* 0x0000002a001b7202 */ /* 0x000fc60000000f00 */
[----:B------:R-:W-:Y:S01]  /*19770*/  FFMA.FTZ R0, R26, UR10, -R13 ;  /* 0x0000000a1a007c23 */ /* 0x000fe2000801080d */
        /* <DEDUP_REMOVED lines=13> */
[-C--:B------:R-:W-:Y:S01]  /*19850*/  HMMA.16816.F32 R84, R4, R18.reuse, R28 ;  /* 0x000000120454723c */ /* 0x080fe2000000181c */
[----:B------:R-:W-:Y:S01]  /*19860*/  MOV R189, R191 ;  /* 0x000000bf00bd7202 */ /* 0x000fe20000000f00 */
[----:B------:R-:W-:Y:S01]  /*19870*/  IMAD.MOV.U32 R190, RZ, RZ, R160 ;  /* 0x000000ffffbe7224 */ /* 0x000fe200078e00a0 */
[----:B------:R-:W-:Y:S01]  /*19880*/  MOV R24, R26 ;  /* 0x0000001a00187202 */ /* 0x000fe20000000f00 */
[----:B------:R-:W-:Y:S02]  /*19890*/  IMAD.MOV.U32 R26, RZ, RZ, R72 ;  /* 0x000000ffff1a7224 */ /* 0x000fe400078e0048 */
[----:B------:R-:W-:Y:S01]  /*198a0*/  HMMA.16816.F32 R112, R8, R18, R112 ;  /* 0x000000120870723c */ /* 0x000fe20000001870 */
[----:B------:R-:W1:Y:S01]  /*198b0*/  LDSM.16.MT88.4 R16, [R227+0xe000] ;  /* 0x00e00000e310783b */ /* 0x000e620000004200 */
[----:B------:R-:W-:Y:S01]  /*198c0*/  MOV R191, R161 ;  /* 0x000000a100bf7202 */ /* 0x000fe20000000f00 */
[----:B------:R-:W-:Y:S01]  /*198d0*/  IMAD.MOV.U32 R161, RZ, RZ, R194 ;  /* 0x000000ffffa17224 */ /* 0x000fe200078e00c2 */
[----:B------:R-:W-:-:S02]  /*198e0*/  MOV R160, R192 ;  /* 0x000000c000a07202 */ /* 0x000fc40000000f00 */
[----:B------:R-:W-:Y:S02]  /*198f0*/  MOV R192, R197 ;  /* 0x000000c500c07202 */ /* 0x000fe40000000f00 */
[----:B------:R-:W-:Y:S01]  /*19900*/  MOV R72, R74 ;  /* 0x0000004a00487202 */ /* 0x000fe20000000f00 */
[----:B------:R2:W-:Y:S01]  /*19910*/  MUFU.EX2 R197, R0 ;  /* 0x0000000000c57308 */ /* 0x0005e20000000800 */
[----:B------:R-:W-:Y:S01]  /*19920*/  MOV R194, R198 ;  /* 0x000000c600c27202 */ /* 0x000fe20000000f00 */
[----:B------:R-:W-:Y:S01]  /*19930*/  IMAD.MOV.U32 R198, RZ, RZ, R235 ;  /* 0x000000ffffc67224 */ /* 0x000fe200078e00eb */
[----:B------:R-:W-:Y:S01]  /*19940*/  MOV R74, R68 ;  /* 0x00000044004a7202 */ /* 0x000fe20000000f00 */
[----:B------:R-:W-:Y:S01]  /*19950*/  IMAD.MOV.U32 R68, RZ, RZ, R70 ;  /* 0x000000ffff447224 */ /* 0x000fe200078e0046 */
[----:B------:R-:W-:Y:S02]  /*19960*/  MOV R70, R188 ;  /* 0x000000bc00467202 */ /* 0x000fe40000000f00 */
[----:B------:R-:W-:Y:S01]  /*19970*/  MOV R162, R43 ;  /* 0x0000002b00a27202 */ /* 0x000fe20000000f00 */
[--C-:B------:R-:W-:Y:S01]  /*19980*/  FFMA.FTZ R214, R214, UR10, -R13.reuse ;  /* 0x0000000ad6d67c23 */ /* 0x100fe2000801080d */
[----:B------:R-:W-:Y:S01]  /*19990*/  MOV R188, R190 ;  /* 0x000000be00bc7202 */ /* 0x000fe20000000f00 */
[----:B------:R-:W-:Y:S01]  /*199a0*/  IMAD.MOV.U32 R190, RZ, RZ, R160 ;  /* 0x000000ffffbe7224 */ /* 0x000fe200078e00a0 */
[----:B------:R-:W-:Y:S01]  /*199b0*/  MOV R160, R192 ;  /* 0x000000c000a07202 */ /* 0x000fe20000000f00 */
[--C-:B------:R-:W-:Y:S01]  /*199c0*/  FFMA.FTZ R210, R210, UR10, -R13.reuse ;  /* 0x0000000ad2d27c23 */ /* 0x100fe2000801080d */
[----:B--2---:R-:W-:Y:S01]  /*199d0*/  FFMA.FTZ R0, R25, UR10, -R13 ;  /* 0x0000000a19007c23 */ /* 0x004fe2000801080d */
[----:B------:R-:W-:Y:S01]  /*199e0*/  MOV R25, R27 ;  /* 0x0000001b00197202 */ /* 0x000fe20000000f00 */
[--C-:B------:R-:W-:Y:S01]  /*199f0*/  FFMA.FTZ R215, R215, UR10, -R12.reuse ;  /* 0x0000000ad7d77c23 */ /* 0x100fe2000801080c */
        /* <DEDUP_REMOVED lines=8> */
[----:B------:R2:W-:Y:S01]  /*19a80*/  MUFU.EX2 R198, R0 ;  /* 0x0000000000c67308 */ /* 0x0005e20000000800 */
        /* <DEDUP_REMOVED lines=8> */
[----:B-1----:R-:W-:Y:S01]  /*19b10*/  HMMA.16816.F32 R80, R4, R16, R32 ;  /* 0x000000100450723c */ /* 0x002fe20000001820 */
[----:B------:R-:W-:Y:S01]  /*19b20*/  FFMA.FTZ R208, R208, UR10, -R3 ;  /* 0x0000000ad0d07c23 */ /* 0x000fe20008010803 */
[--C-:B------:R-:W-:Y:S01]  /*19b30*/  FFMA.FTZ R213, R213, UR10, -R2.reuse ;  /* 0x0000000ad5d57c23 */ /* 0x100fe20008010802 */
[----:B------:R-:W-:Y:S01]  /*19b40*/  FFMA.FTZ R209, R209, UR10, -R2 ;  /* 0x0000000ad1d17c23 */ /* 0x000fe20008010802 */
[----:B------:R-:W-:Y:S01]  /*19b50*/  FADD.FTZ R170, R170, R136 ;  /* 0x00000088aaaa7221 */ /* 0x000fe20000010000 */
[----:B------:R3:W5:Y:S01]  /*19b60*/  LDL.LU R235, [R1+0xac] ;  /* 0x0000ac0001eb7983 */ /* 0x0007620000300800 */
[----:B--2---:R-:W-:Y:S01]  /*19b70*/  FFMA.FTZ R0, R24, UR10, -R13 ;  /* 0x0000000a18007c23 */ /* 0x004fe2000801080d */
[----:B------:R-:W-:-:S02]  /*19b80*/  MOV R24, R26 ;  /* 0x0000001a00187202 */ /* 0x000fc40000000f00 */
[----:B------:R-:W-:Y:S01]  /*19b90*/  MOV R27, R73 ;  /* 0x00000049001b7202 */ /* 0x000fe20000000f00 */
[----:B------:R-:W-:Y:S01]  /*19ba0*/  HMMA.16816.F32 R76, R4, R18, R36 ;  /* 0x00000012044c723c */ /* 0x000fe20000001824 */
        /* <DEDUP_REMOVED lines=9> */
[----:B------:R-:W-:Y:S01]  /*19c40*/  HMMA.16816.F32 R116, R8, R16, R116 ;  /* 0x000000100874723c */ /* 0x000fe20000001874 */
[----:B------:R-:W-:-:S05]  /*19c50*/  MOV R192, R199 ;  /* 0x000000c700c07202 */ /* 0x000fca0000000f00 */
[----:B------:R-:W-:Y:S01]  /*19c60*/  HMMA.16816.F32 R40, R8, R18, R128 ;  /* 0x000000120828723c */ /* 0x000fe20000001880 */
[----:B------:R1:W-:Y:S01]  /*19c70*/  MUFU.EX2 R199, R0 ;  /* 0x0000000000c77308 */ /* 0x0003e20000000800 */
[----:B------:R-:W-:Y:S01]  /*19c80*/  MOV R73, R75 ;  /* 0x0000004b00497202 */ /* 0x000fe20000000f00 */
[----:B------:R-:W-:Y:S01]  /*19c90*/  IMAD.MOV.U32 R75, RZ, RZ, R69 ;  /* 0x000000ffff4b7224 */ /* 0x000fe200078e0045 */
[----:B------:R-:W-:Y:S01]  /*19ca0*/  MOV R69, R71 ;  /* 0x0000004700457202 */ /* 0x000fe20000000f00 */
[----:B------:R-:W-:Y:S01]  /*19cb0*/  IMAD.MOV.U32 R71, RZ, RZ, R189 ;  /* 0x000000ffff477224 */ /* 0x000fe200078e00bd */
[----:B------:R-:W-:Y:S01]  /*19cc0*/  MOV R189, R191 ;  /* 0x000000bf00bd7202 */ /* 0x000fe20000000f00 */
[----:B------:R3:W5:Y:S01]  /*19cd0*/  LDL.LU R234, [R1+0xa8] ;  /* 0x0000a80001ea7983 */ /* 0x0007620000300800 */
[----:B------:R-:W-:Y:S01]  /*19ce0*/  MOV R191, R161 ;  /* 0x000000a100bf7202 */ /* 0x000fe20000000f00 */
[----:B-1----:R-:W-:Y:S01]  /*19cf0*/  FFMA.FTZ R0, R31, UR10, -R13 ;  /* 0x0000000a1f007c23 */ /* 0x002fe2000801080d */
        /* <DEDUP_REMOVED lines=17> */
[----:B------:R1:W2:Y:S01]  /*19e10*/  MUFU.EX2 R5, R0 ;  /* 0x0000000000057308 */ /* 0x0002a20000000800 */
        /* <DEDUP_REMOVED lines=16> */
[----:B-1----:R-:W-:Y:S01]  /*19f20*/  FFMA.FTZ R0, R31, UR10, -R12 ;  /* 0x0000000a1f007c23 */ /* 0x002fe2000801080c */
[----:B------:R-:W-:-:S02]  /*19f30*/  MOV R31, R25 ;  /* 0x00000019001f7202 */ /* 0x000fc40000000f00 */
[----:B------:R-:W-:Y:S01]  /*19f40*/  MOV R25, R27 ;  /* 0x0000001b00197202 */ /* 0x000fe20000000f00 */
[----:B------:R-:W-:Y:S01]  /*19f50*/  MUFU.EX2 R210, R210 ;  /* 0x000000d200d27308 */ /* 0x000fe20000000800 */
[----:B------:R-:W-:Y:S01]  /*19f60*/  MOV R27, R73 ;  /* 0x00000049001b7202 */ /* 0x000fe20000000f00 */
[----:B------:R3:W5:Y:S01]  /*19f70*/  LDL.LU R232, [R1+0xa0] ;  /* 0x0000a00001e87983 */ /* 0x0007620000300800 */
[----:B------:R-:W-:Y:S02]  /*19f80*/  MOV R160, R161 ;  /* 0x000000a100a07202 */ /* 0x000fe40000000f00 */
[----:B------:R-:W-:Y:S02]  /*19f90*/  MOV R73, R75 ;  /* 0x0000004b00497202 */ /* 0x000fe40000000f00 */
[----:B------:R-:W-:Y:S02]  /*19fa0*/  MOV R161, R194 ;  /* 0x000000c200a17202 */ /* 0x000fe40000000f00 */
[----:B------:R-:W-:Y:S01]  /*19fb0*/  MOV R75, R71 ;  /* 0x00000047004b7202 */ /* 0x000fe20000000f00 */
[----:B------:R1:W-:Y:S01]  /*19fc0*/  MUFU.EX2 R194, R0 ;  /* 0x0000000000c27308 */ /* 0x0003e20000000800 */
        /* <DEDUP_REMOVED lines=9> */
[----:B-1----:R-:W-:Y:S01]  /*1a060*/  FFMA.FTZ R0, R30, UR10, -R12 ;  /* 0x0000000a1e007c23 */ /* 0x002fe2000801080c */
[----:B------:R-:W-:Y:S01]  /*1a070*/  MOV R30, R24 ;  /* 0x00000018001e7202 */ /* 0x000fe20000000f00 */
[----:B------:R-:W-:Y:S01]  /*1a080*/  MUFU.EX2 R215, R215 ;  /* 0x000000d700d77308 */ /* 0x000fe20000000800 */
[----:B------:R-:W-:Y:S01]  /*1a090*/  MOV R24, R26 ;  /* 0x0000001a00187202 */ /* 0x000fe20000000f00 */
[----:B------:R3:W5:Y:S01]  /*1a0a0*/  LDL.LU R231, [R1+0x9c] ;  /* 0x00009c0001e77983 */ /* 0x0007620000300800 */
        /* <DEDUP_REMOVED lines=12> */
[----:B------:R-:W-:Y:S01]  /*1a170*/  MOV R24, R26 ;  /* 0x0000001a00187202 */ /* 0x000fe20000000f00 */
[----:B------:R1:W-:Y:S01]  /*1a180*/  MUFU.EX2 R195, R0 ;  /* 0x0000000000c37308 */ /* 0x0003e20000000800 */
[----:B------:R-:W-:Y:S02]  /*1a190*/  MOV R26, R72 ;  /* 0x00000048001a7202 */ /* 0x000fe40000000f00 */
[----:B------:R-:W-:Y:S02]  /*1a1a0*/  MOV R72, R74 ;  /* 0x0000004a00487202 */ /* 0x000fe40000000f00 */
[----:B------:R-:W-:-:S02]  /*1a1b0*/  MOV R74, R68 ;  /* 0x00000044004a7202 */ /* 0x000fc40000000f00 */
[----:B------:R-:W-:Y:S01]  /*1a1c0*/  MOV R68, R189 ;  /* 0x000000bd00447202 */ /* 0x000fe20000000f00 */
[----:B------:R-:W-:Y:S01]  /*1a1d0*/  IMAD.MOV.U32 R189, RZ, RZ, R191 ;  /* 0x000000ffffbd7224 */ /* 0x000fe200078e00bf */
[----:B------:R-:W-:Y:S01]  /*1a1e0*/  MOV R191, R196 ;  /* 0x000000c400bf7202 */ /* 0x000fe20000000f00 */
[----:B-1----:R-:W-:Y:S01]  /*1a1f0*/  FFMA.FTZ R0, R29, UR10, -R12 ;  /* 0x0000000a1d007c23 */ /* 0x002fe2000801080c */
[----:B------:R-:W-:Y:S01]  /*1a200*/  IMAD.MOV.U32 R29, RZ, RZ, R31 ;  /* 0x000000ffff1d7224 */ /* 0x000fe200078e001f */
[----:B------:R-:W-:Y:S02]  /*1a210*/  MOV R31, R25 ;  /* 0x00000019001f7202 */ /* 0x000fe40000000f00 */
[----:B------:R1:W-:Y:S01]  /*1a220*/  MUFU.EX2 R196, R0 ;  /* 0x0000000000c47308 */ /* 0x0003e20000000800 */
[----:B------:R-:W-:Y:S01]  /*1a230*/  IMAD.MOV.U32 R25, RZ, RZ, R27 ;  /* 0x000000ffff197224 */ /* 0x000fe200078e001b */
[----:B------:R-:W-:Y:S02]  /*1a240*/  MOV R161, R192 ;  /* 0x000000c000a17202 */ /* 0x000fe40000000f00 */
[----:B------:R-:W-:Y:S01]  /*1a250*/  MOV R27, R73 ;  /* 0x00000049001b7202 */ /* 0x000fe20000000f00 */
[----:B------:R-:W-:Y:S01]  /*1a260*/  IMAD.MOV.U32 R73, RZ, RZ, R75 ;  /* 0x000000ffff497224 */ /* 0x000fe200078e004b */
[----:B------:R-:W-:-:S02]  /*1a270*/  MOV R192, R171 ;  /* 0x000000ab00c07202 */ /* 0x000fc40000000f00 */
[----:B------:R-:W-:Y:S01]  /*1a280*/  MOV R75, R71 ;  /* 0x00000047004b7202 */ /* 0x000fe20000000f00 */
[----:B-1----:R-:W-:Y:S01]  /*1a290*/  FFMA.FTZ R0, R28, UR10, -R12 ;  /* 0x0000000a1c007c23 */ /* 0x002fe2000801080c */
[----:B------:R-:W-:Y:S01]  /*1a2a0*/  IMAD.MOV.U32 R28, RZ, RZ, R29 ;  /* 0x000000ffff1c7224 */ /* 0x000fe200078e001d */
[----:B------:R-:W-:Y:S02]  /*1a2b0*/  MOV R29, R30 ;  /* 0x0000001e001d7202 */ /* 0x000fe40000000f00 */
[----:B------:R-:W-:Y:S02]  /*1a2c0*/  MOV R30, R31 ;  /* 0x0000001f001e7202 */ /* 0x000fe40000000f00 */
[----:B------:R-:W-:Y:S01]  /*1a2d0*/  MOV R31, R24 ;  /* 0x00000018001f7202 */ /* 0x000fe20000000f00 */
[----:B------:R-:W-:Y:S01]  /*1a2e0*/  IMAD.MOV.U32 R24, RZ, RZ, R25 ;  /* 0x000000ffff187224 */ /* 0x000fe200078e0019 */
[----:B------:R-:W-:Y:S01]  /*1a2f0*/  MOV R25, R26 ;  /* 0x0000001a00197202 */ /* 0x000fe20000000f00 */
[----:B------:R1:W4:Y:S01]  /*1a300*/  MUFU.EX2 R6, R0 ;  /* 0x0000000000067308 */ /* 0x0003220000000800 */
[----:B------:R-:W-:-:S02]  /*1a310*/  MOV R26, R27 ;  /* 0x0000001b001a7202 */ /* 0x000fc40000000f00 */
[----:B------:R-:W-:Y:S02]  /*1a320*/  MOV R71, R192 ;  /* 0x000000c000477202 */ /* 0x000fe40000000f00 */
[----:B------:R-:W-:Y:S01]  /*1a330*/  MOV R27, R72 ;  /* 0x00000048001b7202 */ /* 0x000fe20000000f00 */
[----:B------:R-:W-:Y:S01]  /*1a340*/  IMAD.MOV.U32 R72, RZ, RZ, R73 ;  /* 0x000000ffff487224 */ /* 0x000fe200078e0049 */
[----:B------:R-:W-:Y:S02]  /*1a350*/  MOV R73, R74 ;  /* 0x0000004a00497202 */ /* 0x000fe40000000f00 */
[----:B------:R-:W-:Y:S02]  /*1a360*/  MOV R192, R229 ;  /* 0x000000e500c07202 */ /* 0x000fe40000000f00 */
[----:B------:R-:W-:Y:S01]  /*1a370*/  MOV R74, R75 ;  /* 0x0000004b004a7202 */ /* 0x000fe20000000f00 */
[----:B-1----:R-:W-:Y:S01]  /*1a380*/  FFMA.FTZ R0, R28, UR10, -R3 ;  /* 0x0000000a1c007c23 */ /* 0x002fe20008010803 */
[----:B------:R-:W-:-:S02]  /*1a390*/  MOV R28, R29 ;  /* 0x0000001d001c7202 */ /* 0x000fc40000000f00 */
[----:B------:R-:W-:Y:S02]  /*1a3a0*/  MOV R29, R30 ;  /* 0x0000001e001d7202 */ /* 0x000fe40000000f00 */
[----:B------:R-:W-:Y:S01]  /*1a3b0*/  MOV R30, R31 ;  /* 0x0000001f001e7202 */ /* 0x000fe20000000f00 */
[----:B------:R-:W-:Y:S01]  /*1a3c0*/  IMAD.MOV.U32 R31, RZ, RZ, R24 ;  /* 0x000000ffff1f7224 */ /* 0x000fe200078e0018 */
        /* <DEDUP_REMOVED lines=17> */
[--C-:B------:R-:W-:Y:S01]  /*1a4e0*/  FFMA.FTZ R36, R30, UR10, -R13.reuse ;  /* 0x0000000a1e247c23 */ /* 0x100fe2000801080d */
[----:B------:R1:W-:Y:S01]  /*1a4f0*/  MUFU.EX2 R193, R0 ;  /* 0x0000000000c17308 */ /* 0x0003e20000000800 */
[----:B------:R-:W-:Y:S01]  /*1a500*/  MOV R30, R26 ;  /* 0x0000001a001e7202 */ /* 0x000fe20000000f00 */
[----:B------:R-:W-:Y:S01]  /*1a510*/  FFMA.FTZ R37, R29, UR10, -R13 ;  /* 0x0000000a1d257c23 */ /* 0x000fe2000801080d */
[----:B------:R-:W-:Y:S02]  /*1a520*/  MOV R26, R74 ;  /* 0x0000004a001a7202 */ /* 0x000fe40000000f00 */
[----:B------:R-:W-:Y:S02]  /*1a530*/  MOV R74, R192 ;  /* 0x000000c0004a7202 */ /* 0x000fe40000000f00 */
[----:B------:R-:W-:-:S02]  /*1a540*/  MOV R29, R25 ;  /* 0x00000019001d7202 */ /* 0x000fc40000000f00 */
[----:B------:R-:W-:Y:S01]  /*1a550*/  MOV R25, R73 ;  /* 0x0000004900197202 */ /* 0x000fe20000000f00 */
[----:B-1----:R-:W-:Y:S01]  /*1a560*/  FFMA.FTZ R0, R28, UR10, -R3 ;  /* 0x0000000a1c007c23 */ /* 0x002fe20008010803 */
[----:B------:R-:W-:Y:S01]  /*1a570*/  IMAD.MOV.U32 R28, RZ, RZ, R31 ;  /* 0x000000ffff1c7224 */ /* 0x000fe200078e001f */
[----:B------:R-:W-:Y:S01]  /*1a580*/  MOV R31, R24 ;  /* 0x00000018001f7202 */ /* 0x000fe20000000f00 */
[----:B------:R-:W-:Y:S01]  /*1a590*/  IMAD.MOV.U32 R24, RZ, RZ, R27 ;  /* 0x000000ffff187224 */ /* 0x000fe200078e001b */
[----:B------:R1:W-:Y:S01]  /*1a5a0*/  MUFU.EX2 R192, R0 ;  /* 0x0000000000c07308 */ /* 0x0003e20000000800 */
[----:B------:R-:W-:Y:S01]  /*1a5b0*/  MOV R27, R72 ;  /* 0x00000048001b7202 */ /* 0x000fe20000000f00 */
[----:B------:R-:W-:Y:S01]  /*1a5c0*/  IMAD.MOV.U32 R72, RZ, RZ, R68 ;  /* 0x000000ffff487224 */ /* 0x000fe200078e0044 */
[----:B------:R-:W-:Y:S02]  /*1a5d0*/  MOV R73, R191 ;  /* 0x000000bf00497202 */ /* 0x000fe40000000f00 */
[----:B------:R-:W-:-:S02]  /*1a5e0*/  MOV R68, R168 ;  /* 0x000000a800447202 */ /* 0x000fc40000000f00 */
[----:B------:R-:W-:Y:S01]  /*1a5f0*/  MOV R39, R72 ;  /* 0x0000004800277202 */ /* 0x000fe20000000f00 */
[----:B------:R-:W-:Y:S02]  /*1a600*/  IMAD.MOV.U32 R72, RZ, RZ, R74 ;  /* 0x000000ffff487224 */ /* 0x000fe400078e004a */
[----:B------:R-:W-:Y:S01]  /*1a610*/  FFMA.FTZ R32, R28, UR10, -R12 ;  /* 0x0000000a1c207c23 */ /* 0x000fe2000801080c */
[----:B-1----:R-:W-:-:S04]  /*1a620*/  FFMA.FTZ R0, R169, UR10, -R3 ;  /* 0x0000000aa9007c23 */ /* 0x002fc80008010803 */
[----:B------:R1:W-:Y:S01]  /*1a630*/  MUFU.EX2 R191, R0 ;  /* 0x0000000000bf7308 */ /* 0x0003e20000000800 */
[----:B------:R-:W-:Y:S01]  /*1a640*/  MOV R74, R69 ;  /* 0x00000045004a7202 */ /* 0x000fe20000000f00 */
[----:B------:R-:W-:Y:S01]  /*1a650*/  IMAD.MOV.U32 R33, RZ, RZ, R29 ;  /* 0x000000ffff217224 */ /* 0x000fe200078e001d */
[----:B------:R-:W-:Y:S01]  /*1a660*/  MOV R28, R30 ;  /* 0x0000001e001c7202 */ /* 0x000fe20000000f00 */
[----:B------:R-:W-:Y:S02]  /*1a670*/  IMAD.MOV.U32 R69, RZ, RZ, R162 ;  /* 0x000000ffff457224 */ /* 0x000fe400078e00a2 */
        /* <DEDUP_REMOVED lines=9> */
[----:B------:R-:W-:Y:S02]  /*1a710*/  MOV R68, R70 ;  /* 0x0000004600447202 */ /* 0x000fe40000000f00 */
[----:B------:R-:W-:Y:S01]  /*1a720*/  MOV R70, R163 ;  /* 0x000000a300467202 */ /* 0x000fe20000000f00 */
[----:B------:R-:W-:Y:S02]  /*1a730*/  FFMA.FTZ R163, R141, UR10, -R12 ;  /* 0x0000000a8da37c23 */ /* 0x000fe4000801080c */
[----:B------:R-:W1:Y:S01]  /*1a740*/  LDSM.16.MT88.4 R12, [R225+0xc800] ;  /* 0x00c80000e10c783b */ /* 0x000e620000004200 */
[----:B------:R3:W1:Y:S01]  /*1a750*/  MUFU.EX2 R8, R0 ;  /* 0x0000000000087308 */ /* 0x0006620000000800 */
[----:B--2---:R-:W-:Y:S01]  /*1a760*/  MOV R219, R5 ;  /* 0x0000000500db7202 */ /* 0x004fe20000000f00 */
[----:B------:R-:W-:Y:S01]  /*1a770*/  IMAD.MOV.U32 R5, RZ, RZ, R25 ;  /* 0x000000ffff057224 */ /* 0x000fe200078e0019 */
[----:B------:R-:W-:Y:S01]  /*1a780*/  MOV R7, R73 ;  /* 0x0000004900077202 */ /* 0x000fe20000000f00 */
[--C-:B------:R-:W-:Y:S01]  /*1a790*/  FFMA.FTZ R28, R28, UR10, -R3.reuse ;  /* 0x0000000a1c1c7c23 */ /* 0x100fe20008010803 */
[----:B------:R-:W-:Y:S01]  /*1a7a0*/  MOV R73, R161 ;  /* 0x000000a100497202 */ /* 0x000fe20000000f00 */
[--C-:B------:R-:W-:Y:S01]  /*1a7b0*/  FFMA.FTZ R26, R26, UR10, -R3.reuse ;  /* 0x0000000a1a1a7c23 */ /* 0x100fe20008010803 */
[--C-:B------:R-:W-:Y:S01]  /*1a7c0*/  FFMA.FTZ R25, R220, UR10, -R3.reuse ;  /* 0x0000000adc197c23 */ /* 0x100fe20008010803 */
[----:B------:R-:W-:Y:S01]  /*1a7d0*/  FFMA.FTZ R161, R138, UR10, -R3 ;  /* 0x0000000a8aa17c23 */ /* 0x000fe20008010803 */
[----:B---3--:R-:W-:Y:S01]  /*1a7e0*/  FFMA.FTZ R0, R33, UR10, -R2 ;  /* 0x0000000a21007c23 */ /* 0x008fe20008010802 */
[----:B------:R-:W-:-:S02]  /*1a7f0*/  MOV R33, R24 ;  /* 0x0000001800217202 */ /* 0x000fc40000000f00 */
[----:B------:R-:W-:Y:S01]  /*1a800*/  MOV R24, R27 ;  /* 0x0000001b00187202 */ /* 0x000fe20000000f00 */
[----:B------:R-:W-:Y:S01]  /*1a810*/  FFMA.FTZ R27, R188, UR10, -R3 ;  /* 0x0000000abc1b7c23 */ /* 0x000fe20008010803 */
[----:B------:R-:W-:Y:S02]  /*1a820*/  IMAD.MOV.U32 R188, RZ, RZ, R190 ;  /* 0x000000ffffbc7224 */ /* 0x000fe400078e00be */
[----:B------:R2:W-:Y:S01]  /*1a830*/  MUFU.EX2 R190, R0 ;  /* 0x0000000000be7308 */ /* 0x0005e20000000800 */
[----:B----4-:R-:W-:Y:S01]  /*1a840*/  MOV R223, R6 ;  /* 0x0000000600df7202 */ /* 0x010fe20000000f00 */
[----:B------:R-:W-:Y:S01]  /*1a850*/  FFMA.FTZ R3, R33, UR10, -R2 ;  /* 0x0000000a21037c23 */ /* 0x000fe20008010802 */
[----:B------:R-:W-:Y:S02]  /*1a860*/  MOV R6, R72 ;  /* 0x0000004800067202 */ /* 0x000fe40000000f00 */
[----:B------:R-:W-:Y:S01]  /*1a870*/  MOV R72, R74 ;  /* 0x0000004a00487202 */ /* 0x000fe20000000f00 */
[----:B------:R-:W-:-:S02]  /*1a880*/  IMAD.MOV.U32 R74, RZ, RZ, R189 ;  /* 0x000000ffff4a7224 */ /* 0x000fc400078e00bd */
[----:B------:R3:W4:Y:S01]  /*1a890*/  MUFU.EX2 R189, R4 ;  /* 0x0000000400bd7308 */ /* 0x0007220000000800 */
[----:B--2---:R-:W-:-:S07]  /*1a8a0*/  FFMA.FTZ R0, R24, UR10, -R2 ;  /* 0x0000000a18007c23 */ /* 0x004fce0008010802 */
[----:B------:R-:W-:Y:S08]  /*1a8b0*/  MUFU.EX2 R128, R3 ;  /* 0x0000000300807308 */ /* 0x000ff00000000800 */
[----:B------:R-:W2:Y:S01]  /*1a8c0*/  MUFU.EX2 R0, R0 ;  /* 0x0000000000007308 */ /* 0x000ea20000000800 */
[----:B-1----:R-:W-:Y:S01]  /*1a8d0*/  MOV R141, R8 ;  /* 0x00000008008d7202 */ /* 0x002fe20000000f00 */
[----:B------:R-:W-:Y:S01]  /*1a8e0*/  IMAD.MOV.U32 R139, RZ, RZ, R5 ;  /* 0x000000ffff8b7224 */ /* 0x000fe200078e0005 */
[----:B------:R-:W-:-:S02]  /*1a8f0*/  MOV R17, R39 ;  /* 0x0000002700117202 */ /* 0x000fc40000000f00 */
[----:B------:R-:W-:Y:S02]  /*1a900*/  MOV R217, R6 ;  /* 0x0000000600d97202 */ /* 0x000fe40000000f00 */
[----:B------:R-:W-:Y:S02]  /*1a910*/  MOV R129, R7 ;  /* 0x0000000700817202 */ /* 0x000fe40000000f00 */
[----:B------:R-:W-:Y:S02]  /*1a920*/  F2FP.F16.F32.PACK_AB R8, R198, R197 ;  /* 0x000000c5c608723e */ /* 0x000fe400000000ff */
[----:B------:R-:W-:Y:S02]  /*1a930*/  F2FP.F16.F32.PACK_AB R9, R195, R194 ;  /* 0x000000c2c309723e */ /* 0x000fe400000000ff */
[----:B------:R-:W-:Y:S02]  /*1a940*/  F2FP.F16.F32.PACK_AB R10, R219, R199 ;  /* 0x000000c7db0a723e */ /* 0x000fe400000000ff */
[----:B------:R-:W-:-:S02]  /*1a950*/  F2FP.F16.F32.PACK_AB R11, R223, R196 ;  /* 0x000000c4df0b723e */ /* 0x000fc400000000ff */
[----:B---3--:R-:W-:Y:S02]  /*1a960*/  F2FP.F16.F32.PACK_AB R4, R192, R193 ;  /* 0x000000c1c004723e */ /* 0x008fe400000000ff */
[----:B----4-:R-:W-:Y:S02]  /*1a970*/  F2FP.F16.F32.PACK_AB R5, R189, R190 ;  /* 0x000000bebd05723e */ /* 0x010fe400000000ff */
[----:B------:R-:W-:Y:S02]  /*1a980*/  F2FP.F16.F32.PACK_AB R6, R141, R191 ;  /* 0x000000bf8d06723e */ /* 0x000fe400000000ff */
[----:B--2---:R-:W-:Y:S02]  /*1a990*/  F2FP.F16.F32.PACK_AB R7, R0, R128 ;  /* 0x000000800007723e */ /* 0x004fe400000000ff */
[----:B------:R-:W-:Y:S02]  /*1a9a0*/  MOV R222, R17 ;  /* 0x0000001100de7202 */ /* 0x000fe40000000f00 */
[----:B------:R-:W1:Y:S01]  /*1a9b0*/  LDSM.16.MT88.4 R16, [R226+0xc800] ;  /* 0x00c80000e210783b */ /* 0x000e620000004200 */
[-C--:B------:R-:W-:Y:S06]  /*1a9c0*/  HMMA.16816.F32 R172, R8, R12.reuse, R172 ;  /* 0x0000000c08ac723c */ /* 0x080fec00000018ac */
[C---:B------:R-:W-:Y:S06]  /*1a9d0*/  HMMA.16816.F32 R204, R4.reuse, R12, R204 ;  /* 0x0000000c04cc723c */ /* 0x040fec00000018cc */
[-C--:B------:R-:W-:Y:S06]  /*1a9e0*/  HMMA.16816.F32 R200, R4, R14.reuse, R200 ;  /* 0x0000000e04c8723c */ /* 0x080fec00000018c8 */
[----:B------:R-:W-:Y:S01]  /*1a9f0*/  HMMA.16816.F32 R56, R8, R14, R56 ;  /* 0x0000000e0838723c */ /* 0x000fe20000001838 */
[----:B------:R-:W2:Y:S01]  /*1aa00*/  LDSM.16.MT88.4 R12, [R228+0xc800] ;  /* 0x00c80000e40c783b */ /* 0x000ea20000004200 */
[----:B------:R-:W-:Y:S01]  /*1aa10*/  MOV R130, R72 ;  /* 0x0000004800827202 */ /* 0x000fe20000000f00 */
[----:B------:R-:W-:Y:S01]  /*1aa20*/  FADD.FTZ R3, R74, R73 ;  /* 0x000000494a037221 */ /* 0x000fe20000010000 */
[----:B------:R-:W-:-:S02]  /*1aa30*/  IMAD.MOV.U32 R131, RZ, RZ, R75 ;  /* 0x000000ffff837224 */ /* 0x000fc400078e004b */
[----:B------:R-:W-:Y:S01]  /*1aa40*/  FFMA.FTZ R39, R218, UR10, -R2 ;  /* 0x0000000ada277c23 */ /* 0x000fe20008010802 */
[----:B------:R-:W-:Y:S01]  /*1aa50*/  IMAD.MOV.U32 R218, RZ, RZ, R68 ;  /* 0x000000ffffda7224 */ /* 0x000fe200078e0044 */
[----:B------:R-:W-:Y:S02]  /*1aa60*/  MOV R220, R69 ;  /* 0x0000004500dc7202 */ /* 0x000fe40000000f00 */
[----:B------:R-:W-:Y:S01]  /*1aa70*/  MOV R221, R71 ;  /* 0x0000004700dd7202 */ /* 0x000fe20000000f00 */
[-C--:B-1----:R-:W-:Y:S06]  /*1aa80*/  HMMA.16816.F32 R72, R8, R16.reuse, R164 ;  /* 0x000000100848723c */ /* 0x082fec00000018a4 */
[----:B------:R-:W-:Y:S01]  /*1aa90*/  HMMA.16816.F32 R64, R4, R16, R64 ;  /* 0x000000100440723c */ /* 0x000fe20000001840 */
[----:B------:R-:W-:-:S02]  /*1aaa0*/  MOV R165, R219 ;  /* 0x000000db00a57202 */ /* 0x000fc40000000f00 */
[----:B------:R-:W-:-:S03]  /*1aab0*/  MOV R219, R70 ;  /* 0x0000004600db7202 */ /* 0x000fc60000000f00 */
[-C--:B------:R-:W-:Y:S06]  /*1aac0*/  HMMA.16816.F32 R60, R4, R18.reuse, R60 ;  /* 0x00000012043c723c */ /* 0x080fec000000183c */
[C---:B------:R-:W-:Y:S01]  /*1aad0*/  HMMA.16816.F32 R52, R8.reuse, R18, R52 ;  /* 0x000000120834723c */ /* 0x040fe20000001834 */
[----:B------:R-:W1:Y:S05]  /*1aae0*/  LDSM.16.MT88.4 R16, [R227+0xc800] ;  /* 0x00c80000e310783b */ /* 0x000e6a0000004200 */
[-C--:B--2---:R-:W-:Y:S06]  /*1aaf0*/  HMMA.16816.F32 R48, R8, R12.reuse, R48 ;  /* 0x0000000c0830723c */ /* 0x084fec0000001830 */
[C---:B------:R-:W-:Y:S06]  /*1ab00*/  HMMA.16816.F32 R44, R4.reuse, R12, R44 ;  /* 0x0000000c042c723c */ /* 0x040fec000000182c */
[-C--:B------:R-:W-:Y:S06]  /*1ab10*/  HMMA.16816.F32 R184, R4, R14.reuse, R184 ;  /* 0x0000000e04b8723c */ /* 0x080fec00000018b8 */
[----:B------:R-:W-:Y:S01]  /*1ab20*/  HMMA.16816.F32 R68, R8, R14, R152 ;  /* 0x0000000e0844723c */ /* 0x000fe20000001898 */
[----:B------:R-:W2:Y:S01]  /*1ab30*/  LDSM.16.MT88.4 R12, [R225+0xe800] ;  /* 0x00e80000e10c783b */ /* 0x000ea20000004200 */
[----:B------:R-:W-:Y:S01]  /*1ab40*/  MOV R171, R230 ;  /* 0x000000e600ab7202 */ /* 0x000fe20000000f00 */
[--C-:B------:R-:W-:Y:S01]  /*1ab50*/  FFMA.FTZ R24, R188, UR10, -R2.reuse ;  /* 0x0000000abc187c23 */ /* 0x100fe20008010802 */
[--C-:B------:R-:W-:Y:S01]  /*1ab60*/  FFMA.FTZ R33, R160, UR10, -R2.reuse ;  /* 0x0000000aa0217c23 */ /* 0x100fe20008010802 */
[--C-:B------:R-:W-:Y:S01]  /*1ab70*/  FFMA.FTZ R160, R142, UR10, -R2.reuse ;  /* 0x0000000a8ea07c23 */ /* 0x100fe20008010802 */
[----:B------:R-:W-:Y:S01]  /*1ab80*/  FFMA.FTZ R188, R140, UR10, -R2 ;  /* 0x0000000a8cbc7c23 */ /* 0x000fe20008010802 */
[----:B------:R-:W-:Y:S01]  /*1ab90*/  MOV R166, R0 ;  /* 0x0000000000a67202 */ /* 0x000fe20000000f00 */
[----:B------:R-:W-:-:S02]  /*1aba0*/  IMAD.MOV.U32 R164, RZ, RZ, R223 ;  /* 0x000000ffffa47224 */ /* 0x000fc400078e00df */
[----:B------:R-:W-:Y:S01]  /*1abb0*/  FADD.FTZ R171, R171, R143 ;  /* 0x0000008fabab7221 */ /* 0x000fe20000010000 */
[----:B------:R-:W-:Y:S01]  /*1abc0*/  MOV R167, R141 ;  /* 0x0000008d00a77202 */ /* 0x000fe20000000f00 */
[----:B------:R-:W-:Y:S01]  /*1abd0*/  MUFU.EX2 R37, R37 ;  /* 0x0000002500257308 */ /* 0x000fe20000000800 */
[----:B------:R-:W-:Y:S01]  /*1abe0*/  MOV R223, R139 ;  /* 0x0000008b00df7202 */ /* 0x000fe20000000f00 */
[----:B------:R3:W5:Y:S01]  /*1abf0*/  LDL.LU R230, [R1+0x98] ;  /* 0x0000980001e67983 */ /* 0x0007620000300800 */
[----:B------:R-:W-:Y:S01]  /*1ac00*/  MOV R2, R129 ;  /* 0x0000008100027202 */ /* 0x000fe20000000f00 */
[----:B-1----:R-:W-:Y:S01]  /*1ac10*/  HMMA.16816.F32 R152, R8, R18, R144 ;  /* 0x000000120898723c */ /* 0x002fe20000001890 */
[----:B------:R-:W-:-:S03]  /*1ac20*/  MOV R0, R130 ;  /* 0x0000008200007202 */ /* 0x000fc60000000f00 */
[----:B------:R-:W-:Y:S01]  /*1ac30*/  MUFU.EX2 R36, R36 ;  /* 0x0000002400247308 */ /* 0x000fe20000000800 */
[----:B------:R3:W5:Y:S01]  /*1ac40*/  LDL.LU R229, [R1+0x94] ;  /* 0x0000940001e57983 */ /* 0x0007620000300800 */
[-C--:B------:R-:W-:Y:S06]  /*1ac50*/  HMMA.16816.F32 R148, R8, R16.reuse, R148 ;  /* 0x000000100894723c */ /* 0x080fec0000001894 */
[C---:B------:R-:W-:Y:S06]  /*1ac60*/  HMMA.16816.F32 R180, R4.reuse, R16, R180 ;  /* 0x0000001004b4723c */ /* 0x040fec00000018b4 */
[C---:B------:R-:W-:Y:S01]  /*1ac70*/  HMMA.16816.F32 R176, R4.reuse, R18, R176 ;  /* 0x0000001204b0723c */ /* 0x040fe200000018b0 */
[----:B------:R-:W1:Y:S05]  /*1ac80*/  LDSM.16.MT88.4 R16, [R228+0xe800] ;  /* 0x00e80000e410783b */ /* 0x000e6a0000004200 */
[----:B--2---:R-:W-:Y:S06]  /*1ac90*/  HMMA.16816.F32 R136, R4, R12, R120 ;  /* 0x0000000c0488723c */ /* 0x004fec0000001878 */
[----:B------:R-:W-:Y:S01]  /*1aca0*/  HMMA.16816.F32 R140, R8, R14, R20 ;  /* 0x0000000e088c723c */ /* 0x000fe20000001814 */
[----:B------:R-:W2:Y:S01]  /*1acb0*/  LDSM.16.MT88.4 R20, [R226+0xe800] ;  /* 0x00e80000e214783b */ /* 0x000ea20000004200 */
[----:B------:R-:W-:-:S04]  /*1acc0*/  FADD.FTZ R2, R217, R2 ;  /* 0x00000002d9027221 */ /* 0x000fc80000010000 */
[----:B------:R-:W-:Y:S01]  /*1acd0*/  HMMA.16816.F32 R144, R8, R12, R124 ;  /* 0x0000000c0890723c */ /* 0x000fe2000000187c */
[----:B------:R-:W-:Y:S01]  /*1ace0*/  MUFU.EX2 R31, R31 ;  /* 0x0000001f001f7308 */ /* 0x000fe20000000800 */
[----:B------:R3:W5:Y:S05]  /*1acf0*/  LDL.LU R224, [R1+0x90] ;  /* 0x0000900001e07983 */ /* 0x00076a0000300800 */
[----:B------:R-:W-:Y:S01]  /*1ad00*/  IMAD.MOV.U32 R126, RZ, RZ, R128 ;  /* 0x000000ffff7e7224 */ /* 0x000fe200078e0080 */
[----:B------:R-:W-:Y:S02]  /*1ad10*/  MOV R127, R131 ;  /* 0x00000083007f7202 */ /* 0x000fe40000000f00 */
[C---:B------:R-:W-:Y:S01]  /*1ad20*/  HMMA.16816.F32 R128, R4.reuse, R14, R108 ;  /* 0x0000000e0480723c */ /* 0x040fe2000000186c */
[----:B------:R-:W4:Y:S05]  /*1ad30*/  LDSM.16.MT88.4 R12, [R227+0xe800] ;  /* 0x00e80000e30c783b */ /* 0x000f2a0000004200 */
[C---:B-1----:R-:W-:Y:S06]  /*1ad40*/  HMMA.16816.F32 R84, R4.reuse, R18, R84 ;  /* 0x000000120454723c */ /* 0x042fec0000001854 */
[C---:B--2---:R-:W-:Y:S06]  /*1ad50*/  HMMA.16816.F32 R108, R4.reuse, R20, R104 ;  /* 0x00000014046c723c */ /* 0x044fec0000001868 */
[C---:B------:R-:W-:Y:S06]  /*1ad60*/  HMMA.16816.F32 R92, R4.reuse, R22, R92 ;  /* 0x00000016045c723c */ /* 0x040fec000000185c */
[C---:B------:R-:W-:Y:S06]  /*1ad70*/  HMMA.16816.F32 R104, R4.reuse, R16, R88 ;  /* 0x000000100468723c */ /* 0x040fec0000001858 */
[----:B----4-:R-:W-:Y:S01]  /*1ad80*/  HMMA.16816.F32 R120, R4, R12, R80 ;  /* 0x0000000c0478723c */ /* 0x010fe20000001850 */
[----:B------:R-:W-:-:S02]  /*1ad90*/  MOV R91, R126 ;  /* 0x0000007e005b7202 */ /* 0x000fc40000000f00 */
[----:B------:R-:W-:-:S03]  /*1ada0*/  MOV R90, R127 ;  /* 0x0000007f005a7202 */ /* 0x000fc60000000f00 */
[----:B------:R-:W-:Y:S01]  /*1adb0*/  HMMA.16816.F32 R80, R4, R14, R76 ;  /* 0x0000000e0450723c */ /* 0x000fe2000000184c */
[----:B------:R-:W1:Y:S05]  /*1adc0*/  MUFU.EX2 R4, R26 ;  /* 0x0000001a00047308 */ /* 0x000e6a0000000800 */
[C---:B------:R-:W-:Y:S06]  /*1add0*/  HMMA.16816.F32 R124, R8.reuse, R20, R156 ;  /* 0x00000014087c723c */ /* 0x040fec000000189c */
[C---:B------:R-:W-:Y:S01]  /*1ade0*/  HMMA.16816.F32 R96, R8.reuse, R22, R96 ;  /* 0x000000160860723c */ /* 0x040fe20000001860 */
[----:B------:R-:W2:Y:S01]  /*1adf0*/  LDSM.16.MT88.4 R20, [R225+0xd000] ;  /* 0x00d00000e114783b */ /* 0x000ea20000004200 */
[----:B------:R-:W-:Y:S01]  /*1ae00*/  IMAD.MOV.U32 R89, RZ, RZ, R0 ;  /* 0x000000ffff597224 */ /* 0x000fe200078e0000 */
[----:B------:R-:W-:Y:S01]  /*1ae10*/  MOV R0, R218 ;  /* 0x000000da00007202 */ /* 0x000fe20000000f00 */
[----:B------:R-:W-:Y:S01]  /*1ae20*/  IMAD.MOV.U32 R78, RZ, RZ, R222 ;  /* 0x000000ffff4e7224 */ /* 0x000fe200078e00de */
[----:B------:R-:W-:Y:S01]  /*1ae30*/  MOV R218, R221 ;  /* 0x000000dd00da7202 */ /* 0x000fe20000000f00 */
[----:B------:R-:W4:Y:S02]  /*1ae40*/  MUFU.EX2 R5, R34 ;  /* 0x0000002200057308 */ /* 0x000f240000000800 */
[----:B------:R-:W-:Y:S01]  /*1ae50*/  FADD.FTZ R0, R0, R171 ;  /* 0x000000ab00007221 */ /* 0x000fe20000010000 */
[----:B-1----:R-:W-:Y:S01]  /*1ae60*/  MOV R171, R4 ;  /* 0x0000000400ab7202 */ /* 0x002fe20000000f00 */
[----:B------:R-:W-:Y:S01]  /*1ae70*/  FADD.FTZ R3, R78, R3 ;  /* 0x000000034e037221 */ /* 0x000fe20000010000 */
[----:B------:R-:W-:Y:S01]  /*1ae80*/  MOV R88, R223 ;  /* 0x000000df00587202 */ /* 0x000fe20000000f00 */
[----:B------:R-:W-:Y:S01]  /*1ae90*/  FADD.FTZ R4, R219, R170 ;  /* 0x000000aadb047221 */ /* 0x000fe20000010000 */
[----:B------:R-:W-:Y:S01]  /*1aea0*/  FADD.FTZ R156, R218, R0 ;  /* 0x00000000da9c7221 */ /* 0x000fe20000010000 */
[----:B------:R-:W-:Y:S01]  /*1aeb0*/  MOV R78, R220 ;  /* 0x000000dc004e7202 */ /* 0x000fe20000000f00 */
[----:B------:R-:W-:Y:S08]  /*1aec0*/  MUFU.EX2 R79, R35 ;  /* 0x00000023004f7308 */ /* 0x000ff00000000800 */
[----:B------:R-:W-:Y:S08]  /*1aed0*/  MUFU.EX2 R223, R32 ;  /* 0x0000002000df7308 */ /* 0x000ff00000000800 */
        /* <DEDUP_REMOVED lines=8> */
[----:B------:R-:W2:Y:S01]  /*1af60*/  MUFU.EX2 R220, R39 ;  /* 0x0000002700dc7308 */ /* 0x000ea20000000800 */
[----:B----4-:R-:W-:Y:S01]  /*1af70*/  MOV R170, R5 ;  /* 0x0000000500aa7202 */ /* 0x010fe20000000f00 */
[----:B------:R-:W-:Y:S01]  /*1af80*/  FADD.FTZ R157, R88, R2 ;  /* 0x00000002589d7221 */ /* 0x000fe20000010000 */
[----:B------:R-:W-:Y:S01]  /*1af90*/  HMMA.16816.F32 R100, R8, R16, R100 ;  /* 0x000000100864723c */ /* 0x000fe20000001864 */
[----:B------:R-:W-:Y:S01]  /*1afa0*/  FADD.FTZ R2, R89, R4 ;  /* 0x0000000459027221 */ /* 0x000fe20000010000 */
[----:B-1----:R-:W-:-:S02]  /*1afb0*/  F2FP.F16.F32.PACK_AB R4, R222, R221 ;  /* 0x000000ddde04723e */ /* 0x002fc400000000ff */
[----:B---3--:R-:W-:Y:S02]  /*1afc0*/  F2FP.F16.F32.PACK_AB R5, R219, R217 ;  /* 0x000000d9db05723e */ /* 0x008fe400000000ff */
[C---:B------:R-:W-:Y:S01]  /*1afd0*/  HMMA.16816.F32 R112, R8.reuse, R18, R112 ;  /* 0x000000120870723c */ /* 0x040fe20000001870 */
[----:B------:R-:W-:Y:S01]  /*1afe0*/  F2FP.F16.F32.PACK_AB R6, R25, R171 ;  /* 0x000000ab1906723e */ /* 0x000fe200000000ff */
[----:B------:R-:W1:Y:S04]  /*1aff0*/  LDSM.16.MT88.4 R16, [R226+0xd000] ;  /* 0x00d00000e210783b */ /* 0x000e680000004200 */
[----:B------:R-:W-:Y:S01]  /*1b000*/  HMMA.16816.F32 R116, R8, R12, R116 ;  /* 0x0000000c0874723c */ /* 0x000fe20000001874 */
[----:B--2---:R-:W-:-:S05]  /*1b010*/  F2FP.F16.F32.PACK_AB R7, R220, R218 ;  /* 0x000000dadc07723e */ /* 0x004fca00000000ff */
[----:B------:R-:W-:Y:S01]  /*1b020*/  HMMA.16816.F32 R40, R8, R14, R40 ;  /* 0x0000000e0828723c */ /* 0x000fe20000001828 */
[----:B------:R-:W2:Y:S06]  /*1b030*/  LDSM.16.MT88.4 R12, [R228+0xd000] ;  /* 0x00d00000e40c783b */ /* 0x000eac0000004200 */
[----:B------:R-:W-:Y:S02]  /*1b040*/  F2FP.F16.F32.PACK_AB R8, R36, R37 ;  /* 0x000000252408723e */ /* 0x000fe400000000ff */
[----:B------:R-:W-:Y:S02]  /*1b050*/  F2FP.F16.F32.PACK_AB R9, R31, R223 ;  /* 0x000000df1f09723e */ /* 0x000fe400000000ff */
[----:B------:R-:W-:-:S02]  /*1b060*/  F2FP.F16.F32.PACK_AB R10, R170, R79 ;  /* 0x0000004faa0a723e */ /* 0x000fc400000000ff */
[----:B------:R-:W-:Y:S01]  /*1b070*/  F2FP.F16.F32.PACK_AB R11, R29, R30 ;  /* 0x0000001e1d0b723e */ /* 0x000fe200000000ff */
[-C--:B------:R-:W-:Y:S06]  /*1b080*/  HMMA.16816.F32 R204, R4, R20.reuse, R204 ;  /* 0x0000001404cc723c */ /* 0x080fec00000018cc */
[----:B------:R-:W-:Y:S06]  /*1b090*/  HMMA.16816.F32 R172, R8, R20, R172 ;  /* 0x0000001408ac723c */ /* 0x000fec00000018ac */
[-C--:B------:R-:W-:Y:S06]  /*1b0a0*/  HMMA.16816.F32 R200, R4, R22.reuse, R200 ;  /* 0x0000001604c8723c */ /* 0x080fec00000018c8 */
[C---:B------:R-:W-:Y:S01]  /*1b0b0*/  HMMA.16816.F32 R32, R8.reuse, R22, R56 ;  /* 0x000000160820723c */ /* 0x040fe20000001838 */
[----:B------:R-:W3:Y:S01]  /*1b0c0*/  LDSM.16.MT88.4 R20, [R225+0xf000] ;  /* 0x00f00000e114783b */ /* 0x000ee20000004200 */
[----:B------:R-:W-:Y:S01]  /*1b0d0*/  FADD.FTZ R0, R90, R3 ;  /* 0x000000035a007221 */ /* 0x000fe20000010000 */
[----:B------:R-:W-:Y:S01]  /*1b0e0*/  IMAD.MOV.U32 R3, RZ, RZ, R91 ;  /* 0x000000ffff037224 */ /* 0x000fe200078e005b */
[----:B------:R-:W-:Y:S01]  /*1b0f0*/  MOV R91, R164 ;  /* 0x000000a4005b7202 */ /* 0x000fe20000000f00 */
[----:B------:R-:W-:Y:S01]  /*1b100*/  IMAD.MOV.U32 R88, RZ, RZ, R167 ;  /* 0x000000ffff587224 */ /* 0x000fe200078e00a7 */
[----:B------:R-:W-:Y:S01]  /*1b110*/  MOV R90, R165 ;  /* 0x000000a5005a7202 */ /* 0x000fe20000000f00 */
[----:B-1----:R-:W-:Y:S01]  /*1b120*/  HMMA.16816.F32 R56, R8, R18, R52 ;  /* 0x000000120838723c */ /* 0x002fe20000001834 */
[----:B------:R-:W-:-:S05]  /*1b130*/  MOV R89, R166 ;  /* 0x000000a600597202 */ /* 0x000fca0000000f00 */
[C---:B------:R-:W-:Y:S06]  /*1b140*/  HMMA.16816.F32 R164, R8.reuse, R16, R72 ;  /* 0x0000001008a4723c */ /* 0x040fec0000001848 */
[C---:B--2---:R-:W-:Y:S06]  /*1b150*/  HMMA.16816.F32 R52, R8.reuse, R12, R48 ;  /* 0x0000000c0834723c */ /* 0x044fec0000001830 */
[----:B------:R-:W-:Y:S06]  /*1b160*/  HMMA.16816.F32 R48, R8, R14, R68 ;  /* 0x0000000e0830723c */ /* 0x000fec0000001844 */
[----:B------:R-:W-:Y:S01]  /*1b170*/  HMMA.16816.F32 R64, R4, R16, R64 ;  /* 0x000000100440723c */ /* 0x000fe20000001840 */
[----:B------:R-:W-:Y:S01]  /*1b180*/  MOV R68, R30 ;  /* 0x0000001e00447202 */ /* 0x000fe20000000f00 */
[----:B------:R-:W-:Y:S01]  /*1b190*/  IMAD.MOV.U32 R71, RZ, RZ, R29 ;  /* 0x000000ffff477224 */ /* 0x000fe200078e001d */
[----:B------:R-:W-:-:S02]  /*1b1a0*/  MOV R70, R25 ;  /* 0x0000001900467202 */ /* 0x000fc40000000f00 */
[----:B------:R-:W1:Y:S01]  /*1b1b0*/  LDSM.16.MT88.4 R24, [R227+0xd000] ;  /* 0x00d00000e318783b */ /* 0x000e620000004200 */
[C---:B------:R-:W-:Y:S03]  /*1b1c0*/  HMMA.16816.F32 R60, R4.reuse, R18, R60 ;  /* 0x00000012043c723c */ /* 0x040fe6000000183c */
[----:B------:R-:W2:Y:S03]  /*1b1d0*/  LDSM.16.MT88.4 R16, [R226+0xf000] ;  /* 0x00f00000e210783b */ /* 0x000ea60000004200 */
[C---:B---3--:R-:W-:Y:S06]  /*1b1e0*/  HMMA.16816.F32 R72, R4.reuse, R20, R136 ;  /* 0x000000140448723c */ /* 0x048fec0000001888 */
[----:B------:R-:W-:Y:S01]  /*1b1f0*/  HMMA.16816.F32 R44, R4, R12, R44 ;  /* 0x0000000c042c723c */ /* 0x000fe2000000182c */
[----:B------:R-:W-:-:S02]  /*1b200*/  MOV R138, R31 ;  /* 0x0000001f008a7202 */ /* 0x000fc40000000f00 */
[----:B------:R-:W3:Y:S03]  /*1b210*/  LDSM.16.MT88.4 R28, [R227+0xf000] ;  /* 0x00f00000e31c783b */ /* 0x000ee60000004200 */
[C---:B------:R-:W-:Y:S01]  /*1b220*/  HMMA.16816.F32 R184, R4.reuse, R14, R184 ;  /* 0x0000000e04b8723c */ /* 0x040fe200000018b8 */
[----:B------:R-:W4:Y:S01]  /*1b230*/  LDSM.16.MT88.4 R12, [R228+0xf000] ;  /* 0x00f00000e40c783b */ /* 0x000f220000004200 */
[----:B------:R-:W-:Y:S02]  /*1b240*/  MOV R139, R79 ;  /* 0x0000004f008b7202 */ /* 0x000fe40000000f00 */
[----:B------:R-:W-:Y:S01]  /*1b250*/  MOV R69, R78 ;  /* 0x0000004e00457202 */ /* 0x000fe20000000f00 */
[----:B------:R-:W-:Y:S01]  /*1b260*/  IMAD.MOV.U32 R159, RZ, RZ, R91 ;  /* 0x000000ffff9f7224 */ /* 0x000fe200078e005b */
[----:B------:R-:W-:Y:S01]  /*1b270*/  HMMA.16816.F32 R76, R4, R22, R128 ;  /* 0x00000016044c723c */ /* 0x000fe20000001880 */
[----:B------:R-:W-:-:S06]  /*1b280*/  MOV R158, R90 ;  /* 0x0000005a009e7202 */ /* 0x000fcc0000000f00 */
[----:B------:R-:W-:Y:S01]  /*1b290*/  MOV R131, R88 ;  /* 0x0000005800837202 */ /* 0x000fe20000000f00 */
[----:B------:R-:W-:Y:S01]  /*1b2a0*/  IMAD.MOV.U32 R130, RZ, RZ, R89 ;  /* 0x000000ffff827224 */ /* 0x000fe200078e0059 */
[----:B------:R-:W-:Y:S02]  /*1b2b0*/  MOV R129, R37 ;  /* 0x0000002500817202 */ /* 0x000fe40000000f00 */
[----:B------:R-:W-:Y:S01]  /*1b2c0*/  MOV R128, R36 ;  /* 0x0000002400807202 */ /* 0x000fe20000000f00 */
[C---:B-1----:R-:W-:Y:S06]  /*1b2d0*/  HMMA.16816.F32 R180, R4.reuse, R24, R180 ;  /* 0x0000001804b4723c */ /* 0x042fec00000018b4 */
[C---:B--2---:R-:W-:Y:S06]  /*1b2e0*/  HMMA.16816.F32 R88, R4.reuse, R16, R108 ;  /* 0x000000100458723c */ /* 0x044fec000000186c */
[C---:B------:R-:W-:Y:S06]  /*1b2f0*/  HMMA.16816.F32 R176, R4.reuse, R26, R176 ;  /* 0x0000001a04b0723c */ /* 0x040fec00000018b0 */
[C---:B---3--:R-:W-:Y:S06]  /*1b300*/  HMMA.16816.F32 R36, R4.reuse, R30, R80 ;  /* 0x0000001e0424723c */ /* 0x048fec0000001850 */
[C---:B------:R-:W-:Y:S01]  /*1b310*/  HMMA.16816.F32 R92, R4.reuse, R18, R92 ;  /* 0x00000012045c723c */ /* 0x040fe2000000185c */
[----:B------:R-:W-:Y:S01]  /*1b320*/  MOV R83, R138 ;  /* 0x0000008a00537202 */ /* 0x000fe20000000f00 */
[----:B------:R-:W-:Y:S01]  /*1b330*/  IMAD.MOV.U32 R80, RZ, RZ, R171 ;  /* 0x000000ffff507224 */ /* 0x000fe200078e00ab */
[----:B------:R-:W-:Y:S01]  /*1b340*/  MOV R82, R139 ;  /* 0x0000008b00527202 */ /* 0x000fe20000000f00 */
[----:B------:R-:W-:Y:S02]  /*1b350*/  MUFU.EX2 R138, R169 ;  /* 0x000000a9008a7308 */ /* 0x000fe40000000800 */
[C---:B----4-:R-:W-:Y:S06]  /*1b360*/  HMMA.16816.F32 R104, R4.reuse, R12, R104 ;  /* 0x0000000c0468723c */ /* 0x050fec0000001868 */
[C---:B------:R-:W-:Y:S01]  /*1b370*/  HMMA.16816.F32 R108, R4.reuse, R14, R84 ;  /* 0x0000000e046c723c */ /* 0x040fe20000001854 */
[----:B------:R1:W-:Y:S05]  /*1b380*/  MUFU.EX2 R139, R168 ;  /* 0x000000a8008b7308 */ /* 0x0003ea0000000800 */
[----:B------:R-:W-:Y:S07]  /*1b390*/  HMMA.16816.F32 R120, R4, R28, R120 ;  /* 0x0000001c0478723c */ /* 0x000fee0000001878 */
[----:B------:R-:W-:-:S02]  /*1b3a0*/  MOV R7, R170 ;  /* 0x000000aa00077202 */ /* 0x000fc40000000f00 */
[----:B-1----:R-:W1:Y:S01]  /*1b3b0*/  LDSM.16.MT88.4 R168, [R225+0xd800] ;  /* 0x00d80000e1a8783b */ /* 0x002e620000004200 */
[----:B------:R-:W-:Y:S01]  /*1b3c0*/  MOV R81, R68 ;  /* 0x0000004400517202 */ /* 0x000fe20000000f00 */
[----:B------:R-:W-:Y:S01]  /*1b3d0*/  IMAD.MOV.U32 R4, RZ, RZ, R69 ;  /* 0x000000ffff047224 */ /* 0x000fe200078e0045 */
[----:B------:R-:W-:Y:S01]  /*1b3e0*/  MOV R5, R70 ;  /* 0x0000004600057202 */ /* 0x000fe20000000f00 */
[C---:B------:R-:W-:Y:S01]  /*1b3f0*/  HMMA.16816.F32 R148, R8.reuse, R24, R148 ;  /* 0x000000180894723c */ /* 0x040fe20000001894 */
[----:B------:R-:W-:Y:S01]  /*1b400*/  MOV R6, R71 ;  /* 0x0000004700067202 */ /* 0x000fe20000000f00 */
[----:B------:R-:W2:Y:S04]  /*1b410*/  MUFU.EX2 R211, R211 ;  /* 0x000000d300d37308 */ /* 0x000ea80000000800 */
[C---:B------:R-:W-:Y:S04]  /*1b420*/  HMMA.16816.F32 R68, R8.reuse, R20, R144 ;  /* 0x000000140844723c */ /* 0x040fe80000001890 */
[----:B------:R-:W-:Y:S02]  /*1b430*/  MUFU.EX2 R136, R163 ;  /* 0x000000a300887308 */ /* 0x000fe40000000800 */
[C---:B------:R-:W-:Y:S06]  /*1b440*/  HMMA.16816.F32 R84, R8.reuse, R16, R124 ;  /* 0x000000100854723c */ /* 0x040fec000000187c */
[C---:B------:R-:W-:Y:S01]  /*1b450*/  HMMA.16816.F32 R100, R8.reuse, R12, R100 ;  /* 0x0000000c0864723c */ /* 0x040fe20000001864 */
[----:B------:R-:W-:Y:S05]  /*1b460*/  MUFU.EX2 R137, R162 ;  /* 0x000000a200897308 */ /* 0x000fea0000000800 */
[C---:B------:R-:W-:Y:S03]  /*1b470*/  HMMA.16816.F32 R116, R8.reuse, R28, R116 ;  /* 0x0000001c0874723c */ /* 0x040fe60000001874 */
[----:B------:R-:W-:Y:S03]  /*1b480*/  MUFU.EX2 R216, R216 ;  /* 0x000000d800d87308 */ /* 0x000fe60000000800 */
[C---:B------:R-:W-:Y:S05]  /*1b490*/  HMMA.16816.F32 R40, R8.reuse, R30, R40 ;  /* 0x0000001e0828723c */ /* 0x040fea0000001828 */
[----:B------:R-:W3:Y:S01]  /*1b4a0*/  MUFU.EX2 R212, R212 ;  /* 0x000000d400d47308 */ /* 0x000ee20000000800 */
[C---:B------:R-:W-:Y:S07]  /*1b4b0*/  HMMA.16816.F32 R24, R8.reuse, R26, R152 ;  /* 0x0000001a0818723c */ /* 0x040fee0000001898 */
[----:B------:R-:W-:Y:S01]  /*1b4c0*/  MUFU.EX2 R208, R208 ;  /* 0x000000d000d07308 */ /* 0x000fe20000000800 */
[C---:B------:R-:W-:Y:S07]  /*1b4d0*/  HMMA.16816.F32 R20, R8.reuse, R22, R140 ;  /* 0x000000160814723c */ /* 0x040fee000000188c */
[----:B------:R-:W-:Y:S01]  /*1b4e0*/  MUFU.EX2 R213, R213 ;  /* 0x000000d500d57308 */ /* 0x000fe20000000800 */
[C---:B------:R-:W-:Y:S07]  /*1b4f0*/  HMMA.16816.F32 R16, R8.reuse, R18, R96 ;  /* 0x000000120810723c */ /* 0x040fee0000001860 */
[----:B------:R-:W4:Y:S01]  /*1b500*/  MUFU.EX2 R209, R209 ;  /* 0x000000d100d17308 */ /* 0x000f220000000800 */
[----:B------:R-:W-:Y:S01]  /*1b510*/  HMMA.16816.F32 R12, R8, R14, R112 ;  /* 0x0000000e080c723c */ /* 0x000fe20000001870 */
[----:B------:R-:W-:Y:S01]  /*1b520*/  FADD.FTZ R4, R4, R157 ;  /* 0x0000009d04047221 */ /* 0x000fe20000010000 */
[----:B------:R-:W-:Y:S01]  /*1b530*/  FADD.FTZ R0, R193, R0 ;  /* 0x00000000c1007221 */ /* 0x000fe20000010000 */
[----:B------:R-:W-:Y:S04]  /*1b540*/  LDSM.16.MT88.4 R144, [R227+0xd800] ;  /* 0x00d80000e390783b */ /* 0x000fe80000004200 */
[----:B------:R-:W1:Y:S08]  /*1b550*/  MUFU.EX2 R29, R161 ;  /* 0x000000a1001d7308 */ /* 0x000e700000000800 */
[----:B------:R3:W-:Y:S01]  /*1b560*/  MUFU.EX2 R28, R160 ;  /* 0x000000a0001c7308 */ /* 0x0007e20000000800 */
[----:B------:R-:W-:Y:S01]  /*1b570*/  MOV R141, R7 ;  /* 0x00000007008d7202 */ /* 0x000fe20000000f00 */
[----:B------:R-:W-:Y:S01]  /*1b580*/  IMAD.MOV.U32 R140, RZ, RZ, R80 ;  /* 0x000000ffff8c7224 */ /* 0x000fe200078e0050 */
[----:B------:R-:W-:Y:S01]  /*1b590*/  MOV R31, R81 ;  /* 0x00000051001f7202 */ /* 0x000fe20000000f00 */
[----:B------:R-:W-:Y:S04]  /*1b5a0*/  LDSM.16.MT88.4 R152, [R228+0xd800] ;  /* 0x00d80000e498783b */ /* 0x000fe80000004200 */
[----:B------:R-:W1:Y:S01]  /*1b5b0*/  MUFU.EX2 R10, R188 ;  /* 0x000000bc000a7308 */ /* 0x000e620000000800 */
[----:B------:R-:W-:Y:S01]  /*1b5c0*/  MOV R30, R82 ;  /* 0x00000052001e7202 */ /* 0x000fe20000000f00 */
[----:B------:R-:W-:Y:S01]  /*1b5d0*/  IMAD.MOV.U32 R7, RZ, RZ, R128 ;  /* 0x000000ffff077224 */ /* 0x000fe200078e0080 */
[----:B------:R-:W-:Y:S01]  /*1b5e0*/  MOV R80, R129 ;  /* 0x0000008100507202 */ /* 0x000fe20000000f00 */
[----:B------:R-:W-:Y:S01]  /*1b5f0*/  LDSM.16.MT88.4 R96, [R226+0xf800] ;  /* 0x00f80000e260783b */ /* 0x000fe20000004200 */
[----:B------:R-:W-:-:S02]  /*1b600*/  MOV R81, R130 ;  /* 0x0000008200517202 */ /* 0x000fc40000000f00 */
[----:B------:R-:W-:Y:S01]  /*1b610*/  MOV R82, R131 ;  /* 0x0000008300527202 */ /* 0x000fe20000000f00 */
[----:B------:R-:W-:Y:S01]  /*1b620*/  LDSM.16.MT88.4 R112, [R228+0xf800] ;  /* 0x00f80000e470783b */ /* 0x000fe20000004200 */
[----:B------:R-:W-:Y:S02]  /*1b630*/  F2FP.F16.F32.PACK_AB R128, R210, R214 ;  /* 0x000000d6d280723e */ /* 0x000fe400000000ff */
[----:B--2---:R-:W-:Y:S01]  /*1b640*/  F2FP.F16.F32.PACK_AB R129, R211, R215 ;  /* 0x000000d7d381723e */ /* 0x004fe200000000ff */
[----:B---3--:R-:W2:Y:S01]  /*1b650*/  LDSM.16.MT88.4 R160, [R226+0xd800] ;  /* 0x00d80000e2a0783b */ /* 0x008ea20000004200 */
[----:B------:R-:W-:Y:S02]  /*1b660*/  F2FP.F16.F32.PACK_AB R124, R212, R216 ;  /* 0x000000d8d47c723e */ /* 0x000fe400000000ff */
[----:B----4-:R-:W-:Y:S02]  /*1b670*/  F2FP.F16.F32.PACK_AB R125, R209, R213 ;  /* 0x000000d5d17d723e */ /* 0x010fe400000000ff */
[----:B------:R-:W-:-:S02]  /*1b680*/  F2FP.F16.F32.PACK_AB R130, R138, R139 ;  /* 0x0000008b8a82723e */ /* 0x000fc400000000ff */
[----:B------:R-:W-:Y:S02]  /*1b690*/  F2FP.F16.F32.PACK_AB R131, R137, R136 ;  /* 0x000000888983723e */ /* 0x000fe400000000ff */
[----:B-1----:R-:W-:Y:S02]  /*1b6a0*/  F2FP.F16.F32.PACK_AB R126, R29, R208 ;  /* 0x000000d01d7e723e */ /* 0x002fe400000000ff */
[----:B------:R-:W-:Y:S01]  /*1b6b0*/  F2FP.F16.F32.PACK_AB R127, R10, R28 ;  /* 0x0000001c0a7f723e */ /* 0x000fe200000000ff */
[----:B------:R-:W-:Y:S01]  /*1b6c0*/  FADD.FTZ R4, R190, R4 ;  /* 0x00000004be047221 */ /* 0x000fe20000010000 */
[----:B------:R-:W-:Y:S01]  /*1b6d0*/  MOV R11, R83 ;  /* 0x00000053000b7202 */ /* 0x000fe20000000f00 */
[----:B------:R-:W-:Y:S02]  /*1b6e0*/  IMAD.MOV.U32 R83, RZ, RZ, R3 ;  /* 0x000000ffff537224 */ /* 0x000fe400078e0003 */
[----:B------:R-:W-:Y:S01]  /*1b6f0*/  FADD.FTZ R0, R192, R0 ;  /* 0x00000000c0007221 */ /* 0x000fe20000010000 */
[----:B------:R-:W-:Y:S01]  /*1b700*/  HMMA.16816.F32 R172, R128, R168, R172 ;  /* 0x000000a880ac723c */ /* 0x000fe200000018ac */
[----:B------:R-:W-:Y:S01]  /*1b710*/  MOV R143, R5 ;  /* 0x00000005008f7202 */ /* 0x000fe20000000f00 */
[----:B------:R-:W-:Y:S01]  /*1b720*/  FADD.FTZ R8, R189, R4 ;  /* 0x00000004bd087221 */ /* 0x000fe20000010000 */
[----:B------:R-:W-:Y:S01]  /*1b730*/  FADD.FTZ R9, R191, R0 ;  /* 0x00000000bf097221 */ /* 0x000fe20000010000 */
[----:B------:R-:W-:-:S02]  /*1b740*/  MOV R142, R6 ;  /* 0x00000006008e7202 */ /* 0x000fc40000000f00 */
[----:B------:R-:W-:Y:S01]  /*1b750*/  HMMA.16816.F32 R204, R124, R168, R204 ;  /* 0x000000a87ccc723c */ /* 0x000fe200000018cc */
[----:B------:R-:W-:-:S05]  /*1b760*/  MOV R0, R83 ;  /* 0x0000005300007202 */ /* 0x000fca0000000f00 */
[-C--:B------:R-:W-:Y:S06]  /*1b770*/  HMMA.16816.F32 R200, R124, R170.reuse, R200 ;  /* 0x000000aa7cc8723c */ /* 0x080fec00000018c8 */
[----:B------:R-:W-:Y:S07]  /*1b780*/  HMMA.16816.F32 R168, R128, R170, R32 ;  /* 0x000000aa80a8723c */ /* 0x000fee0000001820 */
[----:B------:R-:W-:Y:S01]  /*1b790*/  MOV R35, R7 ;  /* 0x0000000700237202 */ /* 0x000fe20000000f00 */
[----:B------:R-:W-:Y:S01]  /*1b7a0*/  IMAD.MOV.U32 R32, RZ, RZ, R82 ;  /* 0x000000ffff207224 */ /* 0x000fe200078e0052 */
[----:B------:R-:W-:Y:S01]  /*1b7b0*/  MOV R34, R80 ;  /* 0x0000005000227202 */ /* 0x000fe20000000f00 */
[----:B------:R-:W-:Y:S01]  /*1b7c0*/  LDSM.16.MT88.4 R4, [R227+0xf800] ;  /* 0x00f80000e304783b */ /* 0x000fe20000004200 */
[----:B------:R-:W-:-:S03]  /*1b7d0*/  MOV R33, R81 ;  /* 0x0000005100217202 */ /* 0x000fc60000000f00 */
[----:B------:R-:W1:Y:S01]  /*1b7e0*/  LDSM.16.MT88.4 R80, [R225+0xf800] ;  /* 0x00f80000e150783b */ /* 0x000e620000004200 */
[----:B------:R-:W-:Y:S01]  /*1b7f0*/  FADD.FTZ R3, R197, R156 ;  /* 0x0000009cc5037221 */ /* 0x000fe20000010000 */
[----:B------:R-:W-:-:S03]  /*1b800*/  FADD.FTZ R2, R194, R2 ;  /* 0x00000002c2027221 */ /* 0x000fc60000010000 */
[----:B------:R-:W-:Y:S01]  /*1b810*/  FADD.FTZ R3, R198, R3 ;  /* 0x00000003c6037221 */ /* 0x000fe20000010000 */
[----:B------:R-:W-:-:S03]  /*1b820*/  FADD.FTZ R2, R195, R2 ;  /* 0x00000002c3027221 */ /* 0x000fc60000010000 */
[----:B------:R-:W-:Y:S01]  /*1b830*/  FADD.FTZ R3, R199, R3 ;  /* 0x00000003c7037221 */ /* 0x000fe20000010000 */
[----:B------:R-:W-:Y:S02]  /*1b840*/  FADD.FTZ R2, R196, R2 ;  /* 0x00000002c4027221 */ /* 0x000fe40000010000 */
[----:B--2---:R-:W-:Y:S01]  /*1b850*/  HMMA.16816.F32 R196, R124, R160, R64 ;  /* 0x000000a07cc4723c */ /* 0x004fe20000001840 */
[----:B------:R-:W-:-:S06]  /*1b860*/  FADD.FTZ R0, R0, R8 ;  /* 0x0000000800007221 */ /* 0x000fcc0000010000 */
[----:B------:R-:W-:Y:S02]  /*1b870*/  MOV R66, R158 ;  /* 0x0000009e00427202 */ /* 0x000fe40000000f00 */
[----:B------:R-:W-:Y:S01]  /*1b880*/  MOV R67, R159 ;  /* 0x0000009f00437202 */ /* 0x000fe20000000f00 */
[C---:B------:R-:W-:Y:S02]  /*1b890*/  HMMA.16816.F32 R192, R124.reuse, R162, R60 ;  /* 0x000000a27cc0723c */ /* 0x040fe4000000183c */
[----:B------:R-:W-:Y:S02]  /*1b8a0*/  FADD.FTZ R3, R66, R3 ;  /* 0x0000000342037221 */ /* 0x000fe40000010000 */
[----:B------:R-:W-:Y:S02]  /*1b8b0*/  FADD.FTZ R2, R67, R2 ;  /* 0x0000000243027221 */ /* 0x000fe40000010000 */
[----:B------:R-:W-:Y:S02]  /*1b8c0*/  HMMA.16816.F32 R188, R124, R152, R44 ;  /* 0x000000987cbc723c */ /* 0x000fe4000000182c */
[----:B------:R-:W-:-:S04]  /*1b8d0*/  FADD.FTZ R2, R223, R2 ;  /* 0x00000002df027221 */ /* 0x000fc80000010000 */
        /* <DEDUP_REMOVED lines=62> */
.L_x_1000:
        /* <DEDUP_REMOVED lines=33> */
.L_x_1010:
        /* <DEDUP_REMOVED lines=85> */
.L_x_1008:
        /* <DEDUP_REMOVED lines=252> */
[----:B------:R-:W-:Y:S03]  /*1d3e0*/  FMUL.FTZ R6, R6, UR5 ;  /* 0x0000000506067c20 */ /* 0x000fe60008410000 */
[----:B------:R2:W3:Y:S01]  /*1d3f0*/  MUFU.TANH R141, R4 ;  /* 0x00000004008d7308 */ /* 0x0004e20000002400 */
        /* <DEDUP_REMOVED lines=18> */
[----:B--23--:R-:W-:Y:S11]  /*1d520*/  @P0 BRA `(.L_x_1010) ;  /* 0xffffffe800680947 */ /* 0x00cff6000383ffff */
.L_x_1009:
[----:B------:R1:W-:Y:S01]  /*1d530*/  STL [R1+0xb0], R236 ;  /* 0x0000b0ec01007387 */ /* 0x0003e20000100800 */
[----:B------:R2:W-:Y:S01]  /*1d540*/  MUFU.TANH R133, R6 ;  /* 0x0000000600857308 */ /* 0x0005e20000002400 */
[----:B------:R-:W-:Y:S02]  /*1d550*/  IMAD.U32 R0, RZ, RZ, UR9 ;  /* 0x00000009ff007e24 */ /* 0x000fe4000f8e00ff */
[----:B------:R-:W-:Y:S01]  /*1d560*/  FMUL.FTZ R5, R5, UR5 ;  /* 0x0000000505057c20 */ /* 0x000fe20008410000 */
[----:B------:R-:W-:Y:S01]  /*1d570*/  STL [R1+0xac], R235 ;  /* 0x0000aceb01007387 */ /* 0x000fe20000100800 */
[----:B------:R-:W-:Y:S01]  /*1d580*/  FMUL.FTZ R132, R7, UR5 ;  /* 0x0000000507847c20 */ /* 0x000fe20008410000 */
[----:B------:R-:W-:Y:S01]  /*1d590*/  FMUL.FTZ R8, R8, UR5 ;  /* 0x0000000508087c20 */ /* 0x000fe20008410000 */
[----:B------:R-:W-:Y:S01]  /*1d5a0*/  FMUL.FTZ R9, R9, UR5 ;  /* 0x0000000509097c20 */ /* 0x000fe20008410000 */
[----:B------:R-:W-:Y:S02]  /*1d5b0*/  STL [R1+0xa8], R234 ;  /* 0x0000a8ea01007387 */ /* 0x000fe40000100800 */
[----:B------:R3:W3:Y:S01]  /*1d5c0*/  MUFU.TANH R136, R5 ;  /* 0x0000000500887308 */ /* 0x0006e20000002400 */
[----:B------:R-:W-:Y:S01]  /*1d5d0*/  FMUL.FTZ R11, R11, UR5 ;  /* 0x000000050b0b7c20 */ /* 0x000fe20008410000 */
[----:B------:R-:W-:Y:S01]  /*1d5e0*/  FMUL.FTZ R12, R12, UR5 ;  /* 0x000000050c0c7c20 */ /* 0x000fe20008410000 */
[----:B------:R-:W-:Y:S01]  /*1d5f0*/  STL [R1+0xa4], R233 ;  /* 0x0000a4e901007387 */ /* 0x000fe20000100800 */
[----:B------:R-:W-:Y:S01]  /*1d600*/  FMUL.FTZ R10, R10, UR5 ;  /* 0x000000050a0a7c20 */ /* 0x000fe20008410000 */
[----:B------:R-:W-:Y:S01]  /*1d610*/  FMUL.FTZ R13, R13, UR5 ;  /* 0x000000050d0d7c20 */ /* 0x000fe20008410000 */
[----:B------:R-:W-:Y:S01]  /*1d620*/  FMUL.FTZ R15, R15, UR5 ;  /* 0x000000050f0f7c20 */ /* 0x000fe20008410000 */
[----:B------:R-:W-:Y:S03]  /*1d630*/  STL [R1+0xa0], R232 ;  /* 0x0000a0e801007387 */ /* 0x000fe60000100800 */
[----:B------:R-:W3:Y:S01]  /*1d640*/  MUFU.TANH R134, R132 ;  /* 0x0000008400867308 */ /* 0x000ee20000002400 */
        /* <DEDUP_REMOVED lines=10> */
[----:B------:R3:W-:Y:S01]  /*1d6f0*/  STL [R1+0x94], R229 ;  /* 0x000094e501007387 */ /* 0x0007e20000100800 */
[----:B------:R-:W-:Y:S01]  /*1d700*/  FMUL.FTZ R21, R21, UR5 ;  /* 0x0000000515157c20 */ /* 0x000fe20008410000 */
[----:B------:R-:W-:Y:S01]  /*1d710*/  FMUL.FTZ R23, R23, UR5 ;  /* 0x0000000517177c20 */ /* 0x000fe20008410000 */
[----:B------:R-:W-:Y:S01]  /*1d720*/  FMUL.FTZ R25, R25, UR5 ;  /* 0x0000000519197c20 */ /* 0x000fe20008410000 */
[----:B------:R3:W-:Y:S03]  /*1d730*/  STL [R1+0x90], R224 ;  /* 0x000090e001007387 */ /* 0x0007e60000100800 */
[----:B------:R-:W3:Y:S01]  /*1d740*/  MUFU.TANH R8, R9 ;  /* 0x0000000900087308 */ /* 0x000ee20000002400 */
[----:B------:R-:W-:Y:S01]  /*1d750*/  FMUL.FTZ R24, R24, UR5 ;  /* 0x0000000518187c20 */ /* 0x000fe20008410000 */
[----:B------:R-:W-:Y:S01]  /*1d760*/  FMUL.FTZ R27, R27, UR5 ;  /* 0x000000051b1b7c20 */ /* 0x000fe20008410000 */
[----:B------:R-:W3:Y:S01]  /*1d770*/  LDL R143, [R1+0x8] ;  /* 0x00000800018f7983 */ /* 0x000ee20000100800 */
[----:B------:R-:W-:Y:S01]  /*1d780*/  FMUL.FTZ R26, R26, UR5 ;  /* 0x000000051a1a7c20 */ /* 0x000fe20008410000 */
[----:B------:R-:W-:Y:S01]  /*1d790*/  FMUL.FTZ R28, R28, UR5 ;  /* 0x000000051c1c7c20 */ /* 0x000fe20008410000 */
[----:B------:R-:W-:Y:S01]  /*1d7a0*/  FMUL.FTZ R29, R29, UR5 ;  /* 0x000000051d1d7c20 */ /* 0x000fe20008410000 */
[----:B------:R-:W3:Y:S03]  /*1d7b0*/  LDL R142, [R1] ;  /* 0x00000000018e7983 */ /* 0x000ee60000100800 */
[----:B------:R3:W3:Y:S01]  /*1d7c0*/  MUFU.TANH R9, R11 ;  /* 0x0000000b00097308 */ /* 0x0006e20000002400 */
[----:B------:R-:W-:Y:S01]  /*1d7d0*/  FMUL.FTZ R31, R31, UR5 ;  /* 0x000000051f1f7c20 */ /* 0x000fe20008410000 */
[----:B------:R-:W-:Y:S01]  /*1d7e0*/  FMUL.FTZ R33, R33, UR5 ;  /* 0x0000000521217c20 */ /* 0x000fe20008410000 */
[----:B-1----:R-:W3:Y:S01]  /*1d7f0*/  LDL R236, [R1+0x4] ;  /* 0x0000040001ec7983 */ /* 0x002ee20000100800 */
[----:B------:R-:W-:Y:S01]  /*1d800*/  FMUL.FTZ R30, R30, UR5 ;  /* 0x000000051e1e7c20 */ /* 0x000fe20008410000 */
[----:B------:R-:W-:Y:S01]  /*1d810*/  FMUL.FTZ R32, R32, UR5 ;  /* 0x0000000520207c20 */ /* 0x000fe20008410000 */
[----:B------:R-:W-:Y:S01]  /*1d820*/  FMUL.FTZ R34, R34, UR5 ;  /* 0x0000000522227c20 */ /* 0x000fe20008410000 */
[----:B----4-:R-:W1:Y:S03]  /*1d830*/  S2R R2, SR_TID.X ;  /* 0x0000000000027919 */ /* 0x010e660000002100 */
[----:B------:R-:W-:Y:S01]  /*1d840*/  MUFU.TANH R10, R10 ;  /* 0x0000000a000a7308 */ /* 0x000fe20000002400 */
        /* <DEDUP_REMOVED lines=35> */
[----:B------:R-:W-:Y:S01]  /*1da80*/  UISETP.GT.AND UP0, UPT, UR9, UR15, UPT ;  /* 0x0000000f0900728c */ /* 0x000fe2000bf04270 */
[----:B------:R-:W-:Y:S05]  /*1da90*/  UMOV UR29, UR9 ;  /* 0x00000009001d7c82 */ /* 0x000fea0008000000 */
        /* <DEDUP_REMOVED lines=10> */
[----:B-1----:R-:W-:Y:S05]  /*1db40*/  IMAD.SHL.U32 R2, R2, 0x2, RZ ;  /* 0x0000000202027824 */ /* 0x002fea00078e00ff */
[----:B------:R-:W-:Y:S04]  /*1db50*/  LOP3.LUT R2, R2, 0x6, RZ, 0xc0, !PT ;  /* 0x0000000602027812 */ /* 0x000fe800078ec0ff */
[----:B------:R-:W-:Y:S04]  /*1db60*/  LEA R0, R0, R2, 0x6 ;  /* 0x0000000200007211 */ /* 0x000fe800078e30ff */
[----:B------:R-:W-:Y:S01]  /*1db70*/  IADD3 R3, R250, -R0, RZ ;  /* 0x80000000fa037210 */ /* 0x000fe20007ffe0ff */
[C---:B------:R-:W-:Y:S01]  /*1db80*/  VIADD R2, R0.reuse, 0x1 ;  /* 0x0000000100027836 */ /* 0x040fe20000000000 */
[----:B------:R-:W-:Y:S01]  /*1db90*/  ISETP.GE.AND P4, PT, R0, R247, PT ;  /* 0x000000f70000720c */ /* 0x000fe20003f86270 */
[C---:B--2---:R-:W-:Y:S01]  /*1dba0*/  IMAD.IADD R6, R248.reuse, 0x1, -R0 ;  /* 0x00000001f8067824 */ /* 0x044fe200078e0a00 */
[----:B---3--:R-:W-:Y:S01]  /*1dbb0*/  IABS R5, R3 ;  /* 0x0000000300057213 */ /* 0x008fe20000000000 */
[--C-:B------:R-:W-:Y:S01]  /*1dbc0*/  IMAD.IADD R4, R248, 0x1, -R2.reuse ;  /* 0x00000001f8047824 */ /* 0x100fe200078e0a02 */
[----:B------:R-:W-:Y:S01]  /*1dbd0*/  ISETP.GE.AND P2, PT, R2, R247, PT ;  /* 0x000000f70200720c */ /* 0x000fe20003f46270 */
[----:B------:R-:W-:Y:S01]  /*1dbe0*/  IMAD.IADD R7, R250, 0x1, -R2 ;  /* 0x00000001fa077824 */ /* 0x000fe200078e0a02 */
[----:B------:R-:W-:Y:S02]  /*1dbf0*/  IABS R6, R6 ;  /* 0x0000000600067213 */ /* 0x000fe40000000000 */
[----:B------:R-:W-:Y:S02]  /*1dc00*/  IABS R4, R4 ;  /* 0x0000000400047213 */ /* 0x000fe40000000000 */
[----:B------:R-:W-:Y:S02]  /*1dc10*/  I2FP.F32.S32 R6, R6 ;  /* 0x0000000600067245 */ /* 0x000fe40000201400 */
[----:B------:R-:W-:Y:S02]  /*1dc20*/  I2FP.F32.S32 R4, R4 ;  /* 0x0000000400047245 */ /* 0x000fe40000201400 */
[----:B------:R-:W-:Y:S01]  /*1dc30*/  I2FP.F32.S32 R5, R5 ;  /* 0x0000000500057245 */ /* 0x000fe20000201400 */
[----:B------:R-:W-:Y:S01]  /*1dc40*/  FFMA.FTZ R135, R6, -UR19, R141 ;  /* 0x8000001306877c23 */ /* 0x000fe2000801008d */
[----:B------:R-:W-:Y:S01]  /*1dc50*/  IABS R3, R7 ;  /* 0x0000000700037213 */ /* 0x000fe20000000000 */
[----:B------:R-:W-:Y:S01]  /*1dc60*/  FFMA.FTZ R136, R4, -UR19, R136 ;  /* 0x8000001304887c23 */ /* 0x000fe20008010088 */
[----:B------:R-:W-:Y:S01]  /*1dc70*/  IADD3 R4, R249, -R0, RZ ;  /* 0x80000000f9047210 */ /* 0x000fe20007ffe0ff */
[----:B------:R-:W-:Y:S01]  /*1dc80*/  FFMA.FTZ R133, R5, -UR19, R133 ;  /* 0x8000001305857c23 */ /* 0x000fe20008010085 */
[----:B------:R-:W-:Y:S01]  /*1dc90*/  I2FP.F32.S32 R3, R3 ;  /* 0x0000000300037245 */ /* 0x000fe20000201400 */
[----:B------:R1:W2:Y:S01]  /*1dca0*/  MUFU.TANH R141, R12 ;  /* 0x0000000c008d7308 */ /* 0x0002a20000002400 */
[----:B------:R-:W-:Y:S01]  /*1dcb0*/  IABS R5, R4 ;  /* 0x0000000400057213 */ /* 0x000fe20000000000 */
[----:B------:R-:W-:Y:S01]  /*1dcc0*/  IMAD.IADD R7, R251, 0x1, -R0 ;  /* 0x00000001fb077824 */ /* 0x000fe200078e0a00 */
[----:B------:R-:W-:Y:S01]  /*1dcd0*/  IADD3 R4, R249, -R2, RZ ;  /* 0x80000002f9047210 */ /* 0x000fe20007ffe0ff */
[----:B------:R-:W-:Y:S01]  /*1dce0*/  FFMA.FTZ R134, R3, -UR19, R134 ;  /* 0x8000001303867c23 */ /* 0x000fe20008010086 */
[----:B------:R-:W-:Y:S01]  /*1dcf0*/  ISETP.GE.AND P1, PT, R2, R246, PT ;  /* 0x000000f60200720c */ /* 0x000fe20003f26270 */
[----:B------:R-:W-:Y:S01]  /*1dd00*/  VIADD R3, R0, 0x8 ;  /* 0x0000000800037836 */ /* 0x000fe20000000000 */
[----:B------:R-:W-:Y:S01]  /*1dd10*/  IABS R11, R4 ;  /* 0x00000004000b7213 */ /* 0x000fe20000000000 */
[----:B------:R-:W-:Y:S01]  /*1dd20*/  IMAD.MOV.U32 R4, RZ, RZ, R5 ;  /* 0x000000ffff047224 */ /* 0x000fe200078e0005 */
[C---:B------:R-:W-:Y:S01]  /*1dd30*/  ISETP.GE.AND P5, PT, R2.reuse, R245, PT ;  /* 0x000000f50200720c */ /* 0x040fe20003fa6270 */
[----:B------:R-:W-:Y:S01]  /*1dd40*/  IMAD.IADD R6, R251, 0x1, -R2 ;  /* 0x00000001fb067824 */ /* 0x000fe200078e0a02 */
[C---:B------:R-:W-:Y:S02]  /*1dd50*/  ISETP.GE.AND P6, PT, R2.reuse, R244, PT ;  /* 0x000000f40200720c */ /* 0x040fe40003fc6270 */
[----:B------:R-:W-:Y:S02]  /*1dd60*/  I2FP.F32.S32 R4, R4 ;  /* 0x0000000400047245 */ /* 0x000fe40000201400 */
[----:B------:R-:W-:Y:S02]  /*1dd70*/  ISETP.GE.OR P6, PT, R2, R252, !P6 ;  /* 0x000000fc0200720c */ /* 0x000fe400077c6670 */
[----:B------:R-:W-:Y:S01]  /*1dd80*/  I2FP.F32.S32 R11, R11 ;  /* 0x0000000b000b7245 */ /* 0x000fe20000201400 */
[----:B-1----:R-:W-:Y:S01]  /*1dd90*/  FFMA.FTZ R12, R4, -UR19, R132 ;  /* 0x80000013040c7c23 */ /* 0x002fe20008010084 */
[----:B------:R-:W-:Y:S01]  /*1dda0*/  IADD3 R4, R249, -R3, RZ ;  /* 0x80000003f9047210 */ /* 0x000fe20007ffe0ff */
[----:B------:R-:W1:Y:S01]  /*1ddb0*/  MUFU.TANH R132, R14 ;  /* 0x0000000e00847308 */ /* 0x000e620000002400 */
[----:B------:R-:W-:Y:S01]  /*1ddc0*/  IABS R5, R6 ;  /* 0x0000000600057213 */ /* 0x000fe20000000000 */
[----:B------:R-:W-:Y:S01]  /*1ddd0*/  FFMA.FTZ R11, R11, -UR19, R8 ;  /* 0x800000130b0b7c23 */ /* 0x000fe20008010008 */
[----:B------:R-:W-:Y:S02]  /*1dde0*/  IABS R4, R4 ;  /* 0x0000000400047213 */ /* 0x000fe40000000000 */
[----:B------:R-:W-:Y:S02]  /*1ddf0*/  ISETP.GE.AND P0, PT, R0, R246, PT ;  /* 0x000000f60000720c */ /* 0x000fe40003f06270 */
[----:B------:R-:W-:Y:S03]  /*1de00*/  I2FP.F32.S32 R5, R5 ;  /* 0x0000000500057245 */ /* 0x000fe60000201400 */
[----:B------:R-:W-:Y:S01]  /*1de10*/  MUFU.TANH R14, R16 ;  /* 0x00000010000e7308 */ /* 0x000fe20000002400 */
[----:B------:R-:W-:Y:S01]  /*1de20*/  I2FP.F32.S32 R8, R4 ;  /* 0x0000000400087245 */ /* 0x000fe20000201400 */
[----:B------:R-:W-:Y:S01]  /*1de30*/  FFMA.FTZ R9, R5, -UR19, R9 ;  /* 0x8000001305097c23 */ /* 0x000fe20008010009 */
[----:B------:R-:W-:Y:S03]  /*1de40*/  IADD3 R5, R251, -R3, RZ ;  /* 0x80000003fb057210 */ /* 0x000fe60007ffe0ff */
[----:B--2---:R-:W-:Y:S04]  /*1de50*/  FFMA.FTZ R8, R8, -UR19, R141 ;  /* 0x8000001308087c23 */ /* 0x004fe8000801008d */
[----:B------:R-:W-:Y:S01]  /*1de60*/  MUFU.TANH R16, R24 ;  /* 0x0000001800107308 */ /* 0x000fe20000002400 */
[----:B------:R-:W-:Y:S02]  /*1de70*/  IABS R5, R5 ;  /* 0x0000000500057213 */ /* 0x000fe40000000000 */
[----:B------:R-:W-:Y:S02]  /*1de80*/  FSEL R229, R9, -INF , !P6 ;  /* 0xff80000009e57808 */ /* 0x000fe40007000000 */
[-C--:B------:R-:W-:Y:S02]  /*1de90*/  ISETP.GE.OR P2, PT, R2, R143.reuse, !P2 ;  /* 0x0000008f0200720c */ /* 0x080fe40005746670 */
[----:B------:R-:W-:Y:S02]  /*1dea0*/  ISETP.GE.OR P4, PT, R0, R143, !P4 ;  /* 0x0000008f0000720c */ /* 0x000fe40006786670 */
[C---:B------:R-:W-:Y:S02]  /*1deb0*/  ISETP.GE.OR P5, PT, R2.reuse, R142, !P5 ;  /* 0x0000008e0200720c */ /* 0x040fe40006fa6670 */
[----:B------:R-:W-:Y:S01]  /*1dec0*/  FSEL R141, R135, -INF , !P4 ;  /* 0xff800000878d7808 */ /* 0x000fe20006000000 */
[----:B------:R-:W-:Y:S01]  /*1ded0*/  IMAD.MOV.U32 R135, RZ, RZ, R143 ;  /* 0x000000ffff877224 */ /* 0x000fe200078e008f */
[-C--:B------:R-:W-:Y:S02]  /*1dee0*/  ISETP.GE.OR P1, PT, R2, R236.reuse, !P1 ;  /* 0x000000ec0200720c */ /* 0x080fe40004f26670 */
[----:B------:R-:W-:Y:S02]  /*1def0*/  IABS R2, R7 ;  /* 0x0000000700027213 */ /* 0x000fe40000000000 */
[C---:B------:R-:W-:Y:S02]  /*1df00*/  ISETP.GE.OR P0, PT, R0.reuse, R236, !P0 ;  /* 0x000000ec0000720c */ /* 0x040fe40004706670 */
[----:B------:R-:W-:Y:S02]  /*1df10*/  I2FP.F32.S32 R2, R2 ;  /* 0x0000000200027245 */ /* 0x000fe40000201400 */
[----:B------:R-:W-:Y:S02]  /*1df20*/  FSEL R223, R133, -INF , !P0 ;  /* 0xff80000085df7808 */ /* 0x000fe40004000000 */
[----:B------:R-:W-:Y:S01]  /*1df30*/  ISETP.GE.AND P4, PT, R0, R245, PT ;  /* 0x000000f50000720c */ /* 0x000fe20003f86270 */
[----:B------:R-:W-:Y:S01]  /*1df40*/  FFMA.FTZ R10, R2, -UR19, R10 ;  /* 0x80000013020a7c23 */ /* 0x000fe2000801000a */
[----:B------:R-:W-:Y:S01]  /*1df50*/  MOV R133, R142 ;  /* 0x0000008e00857202 */ /* 0x000fe20000000f00 */
[C---:B------:R-:W-:Y:S01]  /*1df60*/  VIADD R2, R0.reuse, 0x9 ;  /* 0x0000000900027836 */ /* 0x040fe20000000000 */
[----:B------:R-:W-:Y:S02]  /*1df70*/  ISETP.GE.AND P0, PT, R0, R244, PT ;  /* 0x000000f40000720c */ /* 0x000fe40003f06270 */
[----:B------:R-:W-:Y:S01]  /*1df80*/  FSEL R222, R134, -INF , !P1 ;  /* 0xff80000086de7808 */ /* 0x000fe20004800000 */
[--C-:B------:R-:W-:Y:S01]  /*1df90*/  IMAD.IADD R6, R249, 0x1, -R2.reuse ;  /* 0x00000001f9067824 */ /* 0x100fe200078e0a02 */
[C---:B------:R-:W-:Y:S01]  /*1dfa0*/  ISETP.GE.OR P4, PT, R0.reuse, R133, !P4 ;  /* 0x000000850000720c */ /* 0x040fe20006786670 */
[----:B------:R-:W-:Y:S01]  /*1dfb0*/  IMAD.IADD R7, R251, 0x1, -R2 ;  /* 0x00000001fb077824 */ /* 0x000fe200078e0a02 */
[----:B------:R-:W-:Y:S02]  /*1dfc0*/  ISETP.GE.OR P0, PT, R0, R252, !P0 ;  /* 0x000000fc0000720c */ /* 0x000fe40004706670 */
[----:B------:R-:W-:Y:S02]  /*1dfd0*/  IABS R6, R6 ;  /* 0x0000000600067213 */ /* 0x000fe40000000000 */
[----:B------:R-:W-:Y:S02]  /*1dfe0*/  IABS R4, R7 ;  /* 0x0000000700047213 */ /* 0x000fe40000000000 */
[----:B------:R-:W-:Y:S02]  /*1dff0*/  I2FP.F32.S32 R7, R6 ;  /* 0x0000000600077245 */ /* 0x000fe40000201400 */
[----:B------:R-:W-:Y:S02]  /*1e000*/  FSEL R221, R136, -INF , !P2 ;  /* 0xff80000088dd7808 */ /* 0x000fe40005000000 */
[-C--:B------:R-:W-:Y:S01]  /*1e010*/  ISETP.GE.AND P1, PT, R2, R245.reuse, PT ;  /* 0x000000f50200720c */ /* 0x080fe20003f26270 */
[----:B------:R-:W-:Y:S01]  /*1e020*/  MUFU.TANH R136, R63 ;  /* 0x0000003f00887308 */ /* 0x000fe20000002400 */
[----:B------:R-:W-:Y:S02]  /*1e030*/  ISETP.GE.AND P2, PT, R3, R245, PT ;  /* 0x000000f50300720c */ /* 0x000fe40003f46270 */
[----:B------:R-:W-:Y:S01]  /*1e040*/  I2FP.F32.S32 R6, R5 ;  /* 0x0000000500067245 */ /* 0x000fe20000201400 */
[----:B------:R-:W-:Y:S01]  /*1e050*/  FFMA.FTZ R5, R7, -UR19, R13 ;  /* 0x8000001307057c23 */ /* 0x000fe2000801000d */
[----:B------:R-:W-:Y:S02]  /*1e060*/  FSEL R219, R12, -INF , !P4 ;  /* 0xff8000000cdb7808 */ /* 0x000fe40006000000 */
[----:B------:R-:W-:Y:S01]  /*1e070*/  FSEL R220, R11, -INF , !P5 ;  /* 0xff8000000bdc7808 */ /* 0x000fe20006800000 */
[----:B-1----:R-:W-:Y:S01]  /*1e080*/  FFMA.FTZ R132, R6, -UR19, R132 ;  /* 0x8000001306847c23 */ /* 0x002fe20008010084 */
[----:B------:R-:W-:Y:S01]  /*1e090*/  FSEL R230, R10, -INF , !P0 ;  /* 0xff8000000ae67808 */ /* 0x000fe20004000000 */
[----:B------:R-:W1:Y:S01]  /*1e0a0*/  MUFU.TANH R12, R18 ;  /* 0x00000012000c7308 */ /* 0x000e620000002400 */
[----:B------:R-:W-:Y:S02]  /*1e0b0*/  ISETP.GE.OR P1, PT, R2, R133, !P1 ;  /* 0x000000850200720c */ /* 0x000fe40004f26670 */
[C---:B------:R-:W-:Y:S02]  /*1e0c0*/  ISETP.GE.AND P4, PT, R3.reuse, R244, PT ;  /* 0x000000f40300720c */ /* 0x040fe40003f86270 */
[C---:B------:R-:W-:Y:S02]  /*1e0d0*/  ISETP.GE.AND P5, PT, R3.reuse, R247, PT ;  /* 0x000000f70300720c */ /* 0x040fe40003fa6270 */
[C---:B------:R-:W-:Y:S03]  /*1e0e0*/  ISETP.GE.AND P0, PT, R3.reuse, R246, PT ;  /* 0x000000f60300720c */ /* 0x040fe60003f06270 */
[----:B------:R-:W-:Y:S01]  /*1e0f0*/  MUFU.TANH R11, R19 ;  /* 0x00000013000b7308 */ /* 0x000fe20000002400 */
[----:B------:R-:W-:Y:S02]  /*1e100*/  ISETP.GE.OR P2, PT, R3, R133, !P2 ;  /* 0x000000850300720c */ /* 0x000fe40005746670 */
[----:B------:R-:W-:Y:S02]  /*1e110*/  I2FP.F32.S32 R4, R4 ;  /* 0x0000000400047245 */ /* 0x000fe40000201400 */
[----:B------:R-:W-:Y:S01]  /*1e120*/  FSEL R231, R5, -INF , !P1 ;  /* 0xff80000005e77808 */ /* 0x000fe20004800000 */
[----:B------:R-:W-:Y:S01]  /*1e130*/  IMAD.IADD R5, R248, 0x1, -R3 ;  /* 0x00000001f8057824 */ /* 0x000fe200078e0a03 */
[----:B------:R-:W-:Y:S01]  /*1e140*/  FSEL R232, R8, -INF , !P2 ;  /* 0xff80000008e87808 */ /* 0x000fe20005000000 */
[----:B------:R-:W-:Y:S01]  /*1e150*/  FFMA.FTZ R15, R4, -UR19, R15 ;  /* 0x80000013040f7c23 */ /* 0x000fe2000801000f */
[C---:B------:R-:W-:Y:S01]  /*1e160*/  ISETP.GE.OR P4, PT, R3.reuse, R252, !P4 ;  /* 0x000000fc0300720c */ /* 0x040fe20006786670 */
[----:B------:R-:W-:Y:S01]  /*1e170*/  MUFU.TANH R19, R23 ;  /* 0x0000001700137308 */ /* 0x000fe20000002400 */
[C---:B------:R-:W-:Y:S02]  /*1e180*/  ISETP.GE.OR P5, PT, R3.reuse, R135, !P5 ;  /* 0x000000870300720c */ /* 0x040fe40006fa6670 */
[----:B------:R-:W-:Y:S01]  /*1e190*/  ISETP.GE.OR P0, PT, R3, R236, !P0 ;  /* 0x000000ec0300720c */ /* 0x000fe20004706670 */
[----:B------:R-:W-:Y:S01]  /*1e1a0*/  IMAD.IADD R3, R250, 0x1, -R3 ;  /* 0x00000001fa037824 */ /* 0x000fe200078e0a03 */
[C---:B------:R-:W-:Y:S02]  /*1e1b0*/  ISETP.GE.AND P6, PT, R2.reuse, R244, PT ;  /* 0x000000f40200720c */ /* 0x040fe40003fc6270 */
[C---:B------:R-:W-:Y:S03]  /*1e1c0*/  ISETP.GE.AND P2, PT, R2.reuse, R247, PT ;  /* 0x000000f70200720c */ /* 0x040fe60003f46270 */
[----:B------:R-:W-:Y:S01]  /*1e1d0*/  MUFU.TANH R18, R30 ;  /* 0x0000001e00127308 */ /* 0x000fe20000002400 */
[----:B------:R-:W-:Y:S02]  /*1e1e0*/  ISETP.GE.AND P1, PT, R2, R246, PT ;  /* 0x000000f60200720c */ /* 0x000fe40003f26270 */
[----:B------:R-:W-:Y:S02]  /*1e1f0*/  IADD3 R4, R248, -R2, RZ ;  /* 0x80000002f8047210 */ /* 0x000fe40007ffe0ff */
[C---:B------:R-:W-:Y:S02]  /*1e200*/  ISETP.GE.OR P6, PT, R2.reuse, R252, !P6 ;  /* 0x000000fc0200720c */ /* 0x040fe400077c6670 */
[C---:B------:R-:W-:Y:S03]  /*1e210*/  ISETP.GE.OR P2, PT, R2.reuse, R135, !P2 ;  /* 0x000000870200720c */ /* 0x040fe60005746670 */
[----:B------:R-:W2:Y:S01]  /*1e220*/  MUFU.TANH R13, R17 ;  /* 0x00000011000d7308 */ /* 0x000ea20000002400 */
[----:B------:R-:W-:Y:S01]  /*1e230*/  ISETP.GE.OR P1, PT, R2, R236, !P1 ;  /* 0x000000ec0200720c */ /* 0x000fe20004f26670 */
[----:B------:R-:W-:Y:S01]  /*1e240*/  IMAD.IADD R2, R250, 0x1, -R2 ;  /* 0x00000001fa027824 */ /* 0x000fe200078e0a02 */
[----:B------:R-:W-:Y:S02]  /*1e250*/  IABS R3, R3 ;  /* 0x0000000300037213 */ /* 0x000fe40000000000 */
[----:B------:R-:W-:Y:S02]  /*1e260*/  IABS R8, R5 ;  /* 0x0000000500087213 */ /* 0x000fe40000000000 */
[----:B------:R-:W-:Y:S03]  /*1e270*/  IABS R6, R4 ;  /* 0x0000000400067213 */ /* 0x000fe60000000000 */
[----:B------:R-:W-:Y:S01]  /*1e280*/  MUFU.TANH R5, R20 ;  /* 0x0000001400057308 */ /* 0x000fe20000002400 */
[----:B------:R-:W-:Y:S02]  /*1e290*/  I2FP.F32.S32 R3, R3 ;  /* 0x0000000300037245 */ /* 0x000fe40000201400 */
[----:B------:R-:W-:Y:S01]  /*1e2a0*/  IABS R7, R2 ;  /* 0x0000000200077213 */ /* 0x000fe20000000000 */
[----:B------:R-:W-:Y:S01]  /*1e2b0*/  IMAD.MOV.U32 R2, RZ, RZ, R8 ;  /* 0x000000ffff027224 */ /* 0x000fe200078e0008 */
[----:B------:R-:W-:Y:S01]  /*1e2c0*/  I2FP.F32.S32 R6, R6 ;  /* 0x0000000600067245 */ /* 0x000fe20000201400 */
[----:B-1----:R-:W-:Y:S01]  /*1e2d0*/  FFMA.FTZ R12, R3, -UR19, R12 ;  /* 0x80000013030c7c23 */ /* 0x002fe2000801000c */
[----:B------:R-:W-:Y:S03]  /*1e2e0*/  I2FP.F32.S32 R7, R7 ;  /* 0x0000000700077245 */ /* 0x000fe60000201400 */
[----:B------:R-:W1:Y:S01]  /*1e2f0*/  MUFU.TANH R4, R22 ;  /* 0x0000001600047308 */ /* 0x000e620000002400 */
[----:B------:R-:W-:Y:S01]  /*1e300*/  IADD3 R3, R0, 0x10, RZ ;  /* 0x0000001000037810 */ /* 0x000fe20007ffe0ff */
[----:B--2---:R-:W-:Y:S01]  /*1e310*/  FFMA.FTZ R13, R6, -UR19, R13 ;  /* 0x80000013060d7c23 */ /* 0x004fe2000801000d */
[----:B------:R-:W-:Y:S01]  /*1e320*/  I2FP.F32.S32 R2, R2 ;  /* 0x0000000200027245 */ /* 0x000fe20000201400 */
[----:B------:R-:W-:Y:S01]  /*1e330*/  FFMA.FTZ R11, R7, -UR19, R11 ;  /* 0x80000013070b7c23 */ /* 0x000fe2000801000b */
[----:B------:R-:W-:Y:S01]  /*1e340*/  IADD3 R6, R250, -R3, RZ ;  /* 0x80000003fa067210 */ /* 0x000fe20007ffe0ff */
[----:B------:R-:W-:Y:S01]  /*1e350*/  IMAD.IADD R7, R248, 0x1, -R3 ;  /* 0x00000001f8077824 */ /* 0x000fe200078e0a03 */
[----:B------:R-:W-:Y:S01]  /*1e360*/  FSEL R218, R15, -INF , !P6 ;  /* 0xff8000000fda7808 */ /* 0x000fe20007000000 */
[----:B------:R-:W-:Y:S01]  /*1e370*/  FFMA.FTZ R14, R2, -UR19, R14 ;  /* 0x80000013020e7c23 */ /* 0x000fe2000801000e */
[----:B------:R-:W-:Y:S01]  /*1e380*/  IABS R6, R6 ;  /* 0x0000000600067213 */ /* 0x000fe20000000000 */
[----:B------:R-:W-:Y:S01]  /*1e390*/  VIADD R2, R0, 0x11 ;  /* 0x0000001100027836 */ /* 0x000fe20000000000 */
[----:B------:R-:W-:Y:S01]  /*1e3a0*/  IABS R9, R7 ;  /* 0x0000000700097213 */ /* 0x000fe20000000000 */
[----:B------:R-:W2:Y:S01]  /*1e3b0*/  MUFU.TANH R20, R21 ;  /* 0x0000001500147308 */ /* 0x000ea20000002400 */
[----:B------:R-:W-:Y:S01]  /*1e3c0*/  I2FP.F32.S32 R6, R6 ;  /* 0x0000000600067245 */ /* 0x000fe20000201400 */
[--C-:B------:R-:W-:Y:S01]  /*1e3d0*/  IMAD.IADD R8, R248, 0x1, -R2.reuse ;  /* 0x00000001f8087824 */ /* 0x100fe200078e0a02 */
[----:B------:R-:W-:Y:S01]  /*1e3e0*/  I2FP.F32.S32 R9, R9 ;  /* 0x0000000900097245 */ /* 0x000fe20000201400 */
[----:B------:R-:W-:Y:S01]  /*1e3f0*/  IMAD.IADD R10, R250, 0x1, -R2 ;  /* 0x00000001fa0a7824 */ /* 0x000fe200078e0a02 */
[----:B------:R-:W-:Y:S01]  /*1e400*/  ISETP.GE.AND P6, PT, R3, R246, PT ;  /* 0x000000f60300720c */ /* 0x000fe20003fc6270 */
[----:B-1----:R-:W-:Y:S01]  /*1e410*/  FFMA.FTZ R4, R6, -UR19, R4 ;  /* 0x8000001306047c23 */ /* 0x002fe20008010004 */
[----:B------:R-:W-:Y:S01]  /*1e420*/  FSEL R217, R132, -INF , !P4 ;  /* 0xff80000084d97808 */ /* 0x000fe20006000000 */
[----:B------:R-:W-:Y:S01]  /*1e430*/  FFMA.FTZ R5, R9, -UR19, R5 ;  /* 0x8000001309057c23 */ /* 0x000fe20008010005 */
[C---:B------:R-:W-:Y:S01]  /*1e440*/  ISETP.GE.AND P4, PT, R3.reuse, R247, PT ;  /* 0x000000f70300720c */ /* 0x040fe20003f86270 */
[----:B------:R-:W1:Y:S01]  /*1e450*/  MUFU.TANH R15, R25 ;  /* 0x00000019000f7308 */ /* 0x000e620000002400 */
[----:B------:R-:W-:Y:S02]  /*1e460*/  IABS R8, R8 ;  /* 0x0000000800087213 */ /* 0x000fe40000000000 */
[C---:B------:R-:W-:Y:S02]  /*1e470*/  ISETP.GE.OR P6, PT, R3.reuse, R236, !P6 ;  /* 0x000000ec0300720c */ /* 0x040fe400077c6670 */
[C---:B------:R-:W-:Y:S02]  /*1e480*/  ISETP.GE.OR P4, PT, R3.reuse, R135, !P4 ;  /* 0x000000870300720c */ /* 0x040fe40006786670 */
[----:B------:R-:W-:Y:S03]  /*1e490*/  FSEL R212, R14, -INF , !P5 ;  /* 0xff8000000ed47808 */ /* 0x000fe60006800000 */
[----:B------:R-:W-:Y:S01]  /*1e4a0*/  MUFU.TANH R17, R31 ;  /* 0x0000001f00117308 */ /* 0x000fe20000002400 */
[----:B------:R-:W-:Y:S02]  /*1e4b0*/  FSEL R214, R12, -INF , !P0 ;  /* 0xff8000000cd67808 */ /* 0x000fe40004000000 */
[----:B------:R-:W-:Y:S02]  /*1e4c0*/  I2FP.F32.S32 R8, R8 ;  /* 0x0000000800087245 */ /* 0x000fe40000201400 */
[C---:B------:R-:W-:Y:S02]  /*1e4d0*/  ISETP.GE.AND P5, PT, R3.reuse, R245, PT ;  /* 0x000000f50300720c */ /* 0x040fe40003fa6270 */
[----:B------:R-:W-:Y:S01]  /*1e4e0*/  ISETP.GE.AND P0, PT, R3, R244, PT ;  /* 0x000000f40300720c */ /* 0x000fe20003f06270 */
[----:B--2---:R-:W-:Y:S01]  /*1e4f0*/  FFMA.FTZ R20, R8, -UR19, R20 ;  /* 0x8000001308147c23 */ /* 0x004fe20008010014 */
[----:B------:R-:W-:Y:S01]  /*1e500*/  FSEL R216, R4, -INF , !P6 ;  /* 0xff80000004d87808 */ /* 0x000fe20007000000 */
[----:B------:R-:W-:Y:S01]  /*1e510*/  IMAD.IADD R4, R249, 0x1, -R2 ;  /* 0x00000001f9047824 */ /* 0x000fe200078e0a02 */
[----:B------:R-:W-:Y:S01]  /*1e520*/  FSEL R215, R5, -INF , !P4 ;  /* 0xff80000005d77808 */ /* 0x000fe20006000000 */
[----:B------:R-:W-:Y:S01]  /*1e530*/  MUFU.TANH R12, R26 ;  /* 0x0000001a000c7308 */ /* 0x000fe20000002400 */
[----:B------:R-:W-:Y:S02]  /*1e540*/  IADD3 R5, R249, -R3, RZ ;  /* 0x80000003f9057210 */ /* 0x000fe40007ffe0ff */
[C---:B------:R-:W-:Y:S02]  /*1e550*/  ISETP.GE.OR P5, PT, R3.reuse, R133, !P5 ;  /* 0x000000850300720c */ /* 0x040fe40006fa6670 */
[----:B------:R-:W-:Y:S01]  /*1e560*/  ISETP.GE.OR P0, PT, R3, R252, !P0 ;  /* 0x000000fc0300720c */ /* 0x000fe20004706670 */
[----:B------:R-:W-:Y:S01]  /*1e570*/  IMAD.IADD R3, R251, 0x1, -R3 ;  /* 0x00000001fb037824 */ /* 0x000fe200078e0a03 */
[----:B------:R-:W-:Y:S03]  /*1e580*/  IABS R7, R10 ;  /* 0x0000000a00077213 */ /* 0x000fe60000000000 */
[----:B------:R-:W-:Y:S01]  /*1e590*/  MUFU.TANH R14, R32 ;  /* 0x00000020000e7308 */ /* 0x000fe20000002400 */
[----:B------:R-:W-:Y:S02]  /*1e5a0*/  FSEL R132, R13, -INF , !P2 ;  /* 0xff8000000d847808 */ /* 0x000fe40005000000 */
[----:B------:R-:W-:Y:S02]  /*1e5b0*/  FSEL R213, R11, -INF , !P1 ;  /* 0xff8000000bd57808 */ /* 0x000fe40004800000 */
[----:B------:R-:W-:Y:S02]  /*1e5c0*/  IABS R8, R4 ;  /* 0x0000000400087213 */ /* 0x000fe40000000000 */
[C---:B------:R-:W-:Y:S03]  /*1e5d0*/  ISETP.GE.AND P2, PT, R2.reuse, R247, PT ;  /* 0x000000f70200720c */ /* 0x040fe60003f46270 */
[----:B------:R-:W2:Y:S01]  /*1e5e0*/  MUFU.TANH R13, R27 ;  /* 0x0000001b000d7308 */ /* 0x000ea20000002400 */
[C---:B------:R-:W-:Y:S02]  /*1e5f0*/  ISETP.GE.AND P1, PT, R2.reuse, R246, PT ;  /* 0x000000f60200720c */ /* 0x040fe40003f26270 */
[C---:B------:R-:W-:Y:S02]  /*1e600*/  ISETP.GE.AND P4, PT, R2.reuse, R245, PT ;  /* 0x000000f50200720c */ /* 0x040fe40003f86270 */
[C---:B------:R-:W-:Y:S02]  /*1e610*/  ISETP.GE.AND P6, PT, R2.reuse, R244, PT ;  /* 0x000000f40200720c */ /* 0x040fe40003fc6270 */
[----:B------:R-:W-:Y:S03]  /*1e620*/  IABS R5, R5 ;  /* 0x0000000500057213 */ /* 0x000fe60000000000 */
[----:B------:R-:W-:Y:S01]  /*1e630*/  MUFU.TANH R26, R47 ;  /* 0x0000002f001a7308 */ /* 0x000fe20000002400 */
[----:B------:R-:W-:Y:S02]  /*1e640*/  I2FP.F32.S32 R7, R7 ;  /* 0x0000000700077245 */ /* 0x000fe40000201400 */
[----:B------:R-:W-:Y:S01]  /*1e650*/  IABS R6, R3 ;  /* 0x0000000300067213 */ /* 0x000fe20000000000 */
[----:B------:R-:W-:Y:S01]  /*1e660*/  IMAD.MOV.U32 R3, RZ, RZ, R8 ;  /* 0x000000ffff037224 */ /* 0x000fe200078e0008 */
[C---:B------:R-:W-:Y:S01]  /*1e670*/  ISETP.GE.OR P2, PT, R2.reuse, R135, !P2 ;  /* 0x000000870200720c */ /* 0x040fe20005746670 */
[----:B------:R-:W-:Y:S01]  /*1e680*/  FFMA.FTZ R19, R7, -UR19, R19 ;  /* 0x8000001307137c23 */ /* 0x000fe20008010013 */
[C---:B------:R-:W-:Y:S03]  /*1e690*/  ISETP.GE.OR P1, PT, R2.reuse, R236, !P1 ;  /* 0x000000ec0200720c */ /* 0x040fe60004f26670 */
[----:B------:R-:W-:Y:S01]  /*1e6a0*/  MUFU.TANH R23, R51 ;  /* 0x0000003300177308 */ /* 0x000fe20000002400 */
[C---:B------:R-:W-:Y:S01]  /*1e6b0*/  ISETP.GE.OR P4, PT, R2.reuse, R133, !P4 ;  /* 0x000000850200720c */ /* 0x040fe20006786670 */
[----:B------:R-:W-:Y:S01]  /*1e6c0*/  IMAD.MOV.U32 R4, RZ, RZ, R5 ;  /* 0x000000ffff047224 */ /* 0x000fe200078e0005 */
[----:B------:R-:W-:Y:S02]  /*1e6d0*/  ISETP.GE.OR P6, PT, R2, R252, !P6 ;  /* 0x000000fc0200720c */ /* 0x000fe400077c6670 */
[----:B------:R-:W-:Y:S02]  /*1e6e0*/  IADD3 R2, R251, -R2, RZ ;  /* 0x80000002fb027210 */ /* 0x000fe40007ffe0ff */
[----:B------:R-:W-:Y:S03]  /*1e6f0*/  I2FP.F32.S32 R3, R3 ;  /* 0x0000000300037245 */ /* 0x000fe60000201400 */
[----:B------:R-:W-:Y:S01]  /*1e700*/  MUFU.TANH R5, R28 ;  /* 0x0000001c00057308 */ /* 0x000fe20000002400 */
[----:B------:R-:W-:Y:S02]  /*1e710*/  IABS R7, R2 ;  /* 0x0000000200077213 */ /* 0x000fe40000000000 */
[----:B------:R-:W-:Y:S01]  /*1e720*/  I2FP.F32.S32 R2, R4 ;  /* 0x0000000400027245 */ /* 0x000fe20000201400 */
[----:B-1----:R-:W-:Y:S01]  /*1e730*/  FFMA.FTZ R15, R3, -UR19, R15 ;  /* 0x80000013030f7c23 */ /* 0x002fe2000801000f */
[----:B------:R-:W-:Y:S02]  /*1e740*/  I2FP.F32.S32 R7, R7 ;  /* 0x0000000700077245 */ /* 0x000fe40000201400 */
[----:B------:R-:W-:Y:S01]  /*1e750*/  I2FP.F32.S32 R6, R6 ;  /* 0x0000000600067245 */ /* 0x000fe20000201400 */
[----:B------:R-:W-:Y:S01]  /*1e760*/  FFMA.FTZ R16, R2, -UR19, R16 ;  /* 0x8000001302107c23 */ /* 0x000fe20008010010 */
[C---:B------:R-:W-:Y:S01]  /*1e770*/  IADD3 R3, R0.reuse, 0x18, RZ ;  /* 0x0000001800037810 */ /* 0x040fe20007ffe0ff */
[----:B------:R-:W-:Y:S01]  /*1e780*/  VIADD R2, R0, 0x19 ;  /* 0x0000001900027836 */ /* 0x000fe20000000000 */
[----:B------:R-:W-:Y:S01]  /*1e790*/  FSEL R210, R20, -INF , !P2 ;  /* 0xff80000014d27808 */ /* 0x000fe20005000000 */
[----:B------:R-:W1:Y:S01]  /*1e7a0*/  MUFU.TANH R4, R29 ;  /* 0x0000001d00047308 */ /* 0x000e620000002400 */
[----:B------:R-:W-:Y:S01]  /*1e7b0*/  FSEL R209, R19, -INF , !P1 ;  /* 0xff80000013d17808 */ /* 0x000fe20004800000 */
[----:B--2---:R-:W-:Y:S01]  /*1e7c0*/  FFMA.FTZ R13, R7, -UR19, R13 ;  /* 0x80000013070d7c23 */ /* 0x004fe2000801000d */
[-C--:B------:R-:W-:Y:S01]  /*1e7d0*/  ISETP.GE.AND P2, PT, R3, R245.reuse, PT ;  /* 0x000000f50300720c */ /* 0x080fe20003f46270 */
[----:B------:R-:W-:Y:S01]  /*1e7e0*/  FFMA.FTZ R12, R6, -UR19, R12 ;  /* 0x80000013060c7c23 */ /* 0x000fe2000801000c */
[C---:B------:R-:W-:Y:S01]  /*1e7f0*/  IADD3 R6, R249.reuse, -R2, RZ ;  /* 0x80000002f9067210 */ /* 0x040fe20007ffe0ff */
[--C-:B------:R-:W-:Y:S01]  /*1e800*/  IMAD.IADD R7, R249, 0x1, -R3.reuse ;  /* 0x00000001f9077824 */ /* 0x100fe200078e0a03 */
[----:B------:R-:W-:Y:S03]  /*1e810*/  ISETP.GE.AND P1, PT, R2, R245, PT ;  /* 0x000000f50200720c */ /* 0x000fe60003f26270 */
[----:B------:R-:W-:Y:S01]  /*1e820*/  MUFU.TANH R19, R49 ;  /* 0x0000003100137308 */ /* 0x000fe20000002400 */
[----:B------:R-:W-:Y:S01]  /*1e830*/  IABS R8, R6 ;  /* 0x0000000600087213 */ /* 0x000fe20000000000 */
[C---:B------:R-:W-:Y:S01]  /*1e840*/  IMAD.IADD R11, R251.reuse, 0x1, -R2 ;  /* 0x00000001fb0b7824 */ /* 0x040fe200078e0a02 */
[----:B------:R-:W-:Y:S01]  /*1e850*/  IABS R10, R7 ;  /* 0x00000007000a7213 */ /* 0x000fe20000000000 */
[----:B------:R-:W-:Y:S01]  /*1e860*/  IMAD.IADD R9, R251, 0x1, -R3 ;  /* 0x00000001fb097824 */ /* 0x000fe200078e0a03 */
[----:B------:R-:W-:Y:S02]  /*1e870*/  I2FP.F32.S32 R8, R8 ;  /* 0x0000000800087245 */ /* 0x000fe40000201400 */
[----:B------:R-:W-:Y:S02]  /*1e880*/  I2FP.F32.S32 R10, R10 ;  /* 0x0000000a000a7245 */ /* 0x000fe40000201400 */
[-C--:B------:R-:W-:Y:S01]  /*1e890*/  ISETP.GE.OR P2, PT, R3, R133.reuse, !P2 ;  /* 0x000000850300720c */ /* 0x080fe20005746670 */
[----:B-1----:R-:W-:Y:S01]  /*1e8a0*/  FFMA.FTZ R4, R8, -UR19, R4 ;  /* 0x8000001308047c23 */ /* 0x002fe20008010004 */
[----:B------:R-:W-:Y:S01]  /*1e8b0*/  ISETP.GE.OR P1, PT, R2, R133, !P1 ;  /* 0x000000850200720c */ /* 0x000fe20004f26670 */
[----:B------:R-:W-:Y:S01]  /*1e8c0*/  FFMA.FTZ R5, R10, -UR19, R5 ;  /* 0x800000130a057c23 */ /* 0x000fe20008010005 */
[----:B------:R-:W-:Y:S02]  /*1e8d0*/  IABS R7, R11 ;  /* 0x0000000b00077213 */ /* 0x000fe40000000000 */
[----:B------:R-:W-:Y:S01]  /*1e8e0*/  FSEL R233, R13, -INF , !P6 ;  /* 0xff8000000de97808 */ /* 0x000fe20007000000 */
[----:B------:R-:W-:Y:S01]  /*1e8f0*/  MUFU.TANH R11, R35 ;  /* 0x00000023000b7308 */ /* 0x000fe20000002400 */
[----:B------:R-:W-:Y:S02]  /*1e900*/  FSEL R143, R5, -INF , !P2 ;  /* 0xff800000058f7808 */ /* 0x000fe40005000000 */
[----:B------:R-:W-:Y:S01]  /*1e910*/  FSEL R142, R4, -INF , !P1 ;  /* 0xff800000048e7808 */ /* 0x000fe20004800000 */
[----:B------:R-:W-:Y:S01]  /*1e920*/  IMAD.IADD R4, R248, 0x1, -R2 ;  /* 0x00000001f8047824 */ /* 0x000fe200078e0a02 */
[C---:B------:R-:W-:Y:S02]  /*1e930*/  ISETP.GE.AND P6, PT, R2.reuse, R244, PT ;  /* 0x000000f40200720c */ /* 0x040fe40003fc6270 */
[C---:B------:R-:W-:Y:S03]  /*1e940*/  ISETP.GE.AND P2, PT, R2.reuse, R247, PT ;  /* 0x000000f70200720c */ /* 0x040fe60003f46270 */
[----:B------:R-:W1:Y:S01]  /*1e950*/  MUFU.TANH R13, R33 ;  /* 0x00000021000d7308 */ /* 0x000e620000002400 */
[----:B------:R-:W-:Y:S02]  /*1e960*/  ISETP.GE.AND P1, PT, R2, R246, PT ;  /* 0x000000f60200720c */ /* 0x000fe40003f26270 */
[----:B------:R-:W-:Y:S02]  /*1e970*/  IADD3 R5, R248, -R3, RZ ;  /* 0x80000003f8057210 */ /* 0x000fe40007ffe0ff */
[----:B------:R-:W-:Y:S02]  /*1e980*/  I2FP.F32.S32 R7, R7 ;  /* 0x0000000700077245 */ /* 0x000fe40000201400 */
[----:B------:R-:W-:Y:S02]  /*1e990*/  FSEL R211, R16, -INF , !P5 ;  /* 0xff80000010d37808 */ /* 0x000fe40006800000 */
[----:B------:R-:W-:Y:S01]  /*1e9a0*/  FSEL R208, R15, -INF , !P4 ;  /* 0xff8000000fd07808 */ /* 0x000fe20006000000 */
[----:B------:R-:W-:Y:S01]  /*1e9b0*/  MUFU.TANH R16, R52 ;  /* 0x0000003400107308 */ /* 0x000fe20000002400 */
[----:B------:R-:W-:Y:S01]  /*1e9c0*/  FSEL R235, R12, -INF , !P0 ;  /* 0xff8000000ceb7808 */ /* 0x000fe20004000000 */
[----:B------:R-:W-:Y:S01]  /*1e9d0*/  FFMA.FTZ R17, R7, -UR19, R17 ;  /* 0x8000001307117c23 */ /* 0x000fe20008010011 */
[C---:B------:R-:W-:Y:S02]  /*1e9e0*/  ISETP.GE.AND P5, PT, R3.reuse, R244, PT ;  /* 0x000000f40300720c */ /* 0x040fe40003fa6270 */
[C---:B------:R-:W-:Y:S02]  /*1e9f0*/  ISETP.GE.AND P4, PT, R3.reuse, R247, PT ;  /* 0x000000f70300720c */ /* 0x040fe40003f86270 */
[C---:B------:R-:W-:Y:S03]  /*1ea00*/  ISETP.GE.AND P0, PT, R3.reuse, R246, PT ;  /* 0x000000f60300720c */ /* 0x040fe60003f06270 */
[----:B------:R-:W2:Y:S01]  /*1ea10*/  MUFU.TANH R12, R34 ;  /* 0x00000022000c7308 */ /* 0x000ea20000002400 */
[C---:B------:R-:W-:Y:S02]  /*1ea20*/  ISETP.GE.OR P6, PT, R2.reuse, R252, !P6 ;  /* 0x000000fc0200720c */ /* 0x040fe400077c6670 */
[C---:B------:R-:W-:Y:S02]  /*1ea30*/  ISETP.GE.OR P2, PT, R2.reuse, R135, !P2 ;  /* 0x000000870200720c */ /* 0x040fe40005746670 */
[----:B------:R-:W-:Y:S02]  /*1ea40*/  ISETP.GE.OR P1, PT, R2, R236, !P1 ;  /* 0x000000ec0200720c */ /* 0x000fe40004f26670 */
[C---:B------:R-:W-:Y:S03]  /*1ea50*/  IADD3 R2, R250.reuse, -R2, RZ ;  /* 0x80000002fa027210 */ /* 0x040fe60007ffe0ff */
[----:B------:R-:W-:Y:S01]  /*1ea60*/  MUFU.TANH R15, R55 ;  /* 0x00000037000f7308 */ /* 0x000fe20000002400 */
[----:B------:R-:W-:Y:S02]  /*1ea70*/  IABS R5, R5 ;  /* 0x0000000500057213 */ /* 0x000fe40000000000 */
[C---:B------:R-:W-:Y:S02]  /*1ea80*/  ISETP.GE.OR P5, PT, R3.reuse, R252, !P5 ;  /* 0x000000fc0300720c */ /* 0x040fe40006fa6670 */
[C---:B------:R-:W-:Y:S02]  /*1ea90*/  ISETP.GE.OR P4, PT, R3.reuse, R135, !P4 ;  /* 0x000000870300720c */ /* 0x040fe40006786670 */
[----:B------:R-:W-:Y:S01]  /*1eaa0*/  ISETP.GE.OR P0, PT, R3, R236, !P0 ;  /* 0x000000ec0300720c */ /* 0x000fe20004706670 */
[----:B------:R-:W-:Y:S01]  /*1eab0*/  IMAD.IADD R3, R250, 0x1, -R3 ;  /* 0x00000001fa037824 */ /* 0x000fe200078e0a03 */
[----:B------:R-:W-:Y:S01]  /*1eac0*/  IABS R7, R2 ;  /* 0x0000000200077213 */ /* 0x000fe20000000000 */
[----:B------:R-:W-:Y:S01]  /*1ead0*/  IMAD.MOV.U32 R2, RZ, RZ, R5 ;  /* 0x000000ffff027224 */ /* 0x000fe200078e0005 */
[----:B------:R-:W-:Y:S01]  /*1eae0*/  IABS R4, R4 ;  /* 0x0000000400047213 */ /* 0x000fe20000000000 */
[----:B------:R-:W3:Y:S01]  /*1eaf0*/  MUFU.TANH R5, R38 ;  /* 0x0000002600057308 */ /* 0x000ee20000002400 */
[----:B------:R-:W-:Y:S02]  /*1eb00*/  IABS R6, R9 ;  /* 0x0000000900067213 */ /* 0x000fe40000000000 */
[----:B------:R-:W-:Y:S02]  /*1eb10*/  IABS R3, R3 ;  /* 0x0000000300037213 */ /* 0x000fe40000000000 */
[----:B------:R-:W-:Y:S02]  /*1eb20*/  I2FP.F32.S32 R4, R4 ;  /* 0x0000000400047245 */ /* 0x000fe40000201400 */
[----:B------:R-:W-:Y:S02]  /*1eb30*/  I2FP.F32.S32 R6, R6 ;  /* 0x0000000600067245 */ /* 0x000fe40000201400 */
[----:B------:R-:W-:Y:S01]  /*1eb40*/  I2FP.F32.S32 R2, R2 ;  /* 0x0000000200027245 */ /* 0x000fe20000201400 */
[----:B-1----:R-:W-:Y:S01]  /*1eb50*/  FFMA.FTZ R13, R4, -UR19, R13 ;  /* 0x80000013040d7c23 */ /* 0x002fe2000801000d */
[----:B------:R-:W-:Y:S01]  /*1eb60*/  I2FP.F32.S32 R3, R3 ;  /* 0x0000000300037245 */ /* 0x000fe20000201400 */
[----:B------:R-:W-:Y:S01]  /*1eb70*/  VIADD R4, R0, 0x20 ;  /* 0x0000002000047836 */ /* 0x000fe20000000000 */
[----:B------:R-:W-:Y:S01]  /*1eb80*/  I2FP.F32.S32 R7, R7 ;  /* 0x0000000700077245 */ /* 0x000fe20000201400 */
[----:B------:R-:W-:Y:S01]  /*1eb90*/  FFMA.FTZ R18, R6, -UR19, R18 ;  /* 0x8000001306127c23 */ /* 0x000fe20008010012 */
[----:B------:R-:W-:Y:S01]  /*1eba0*/  FSEL R224, R17, -INF , !P6 ;  /* 0xff80000011e07808 */ /* 0x000fe20007000000 */
[----:B------:R-:W-:Y:S01]  /*1ebb0*/  FFMA.FTZ R14, R2, -UR19, R14 ;  /* 0x80000013020e7c23 */ /* 0x000fe2000801000e */
[----:B------:R-:W-:Y:S01]  /*1ebc0*/  IADD3 R2, R0, 0x21, RZ ;  /* 0x0000002100027810 */ /* 0x000fe20007ffe0ff */
[----:B------:R-:W-:Y:S01]  /*1ebd0*/  FMUL.FTZ R6, R36, UR5 ;  /* 0x0000000524067c20 */ /* 0x000fe20008410000 */
[----:B------:R-:W-:Y:S01]  /*1ebe0*/  ISETP.GE.AND P6, PT, R4, R246, PT ;  /* 0x000000f60400720c */ /* 0x000fe20003fc6270 */
[----:B--2---:R-:W-:Y:S01]  /*1ebf0*/  FFMA.FTZ R12, R3, -UR19, R12 ;  /* 0x80000013030c7c23 */ /* 0x004fe2000801000c */
[----:B------:R-:W-:Y:S01]  /*1ec00*/  FFMA.FTZ R11, R7, -UR19, R11 ;  /* 0x80000013070b7c23 */ /* 0x000fe2000801000b */
[--C-:B------:R-:W-:Y:S01]  /*1ec10*/  IMAD.IADD R3, R250, 0x1, -R4.reuse ;  /* 0x00000001fa037824 */ /* 0x100fe200078e0a04 */
[C---:B------:R-:W-:Y:S01]  /*1ec20*/  IADD3 R8, R248.reuse, -R2, RZ ;  /* 0x80000002f8087210 */ /* 0x040fe20007ffe0ff */
[----:B------:R-:W-:Y:S01]  /*1ec30*/  IMAD.IADD R7, R248, 0x1, -R4 ;  /* 0x00000001f8077824 */ /* 0x000fe200078e0a04 */
[----:B------:R-:W1:Y:S01]  /*1ec40*/  MUFU.TANH R6, R6 ;  /* 0x0000000600067308 */ /* 0x000e620000002400 */
[----:B------:R-:W-:Y:S01]  /*1ec50*/  IMAD.IADD R10, R250, 0x1, -R2 ;  /* 0x00000001fa0a7824 */ /* 0x000fe200078e0a02 */
[----:B------:R-:W-:Y:S02]  /*1ec60*/  IABS R3, R3 ;  /* 0x0000000300037213 */ /* 0x000fe40000000000 */
[----:B------:R-:W-:Y:S02]  /*1ec70*/  IABS R9, R7 ;  /* 0x0000000700097213 */ /* 0x000fe40000000000 */
[----:B------:R-:W-:Y:S02]  /*1ec80*/  IABS R8, R8 ;  /* 0x0000000800087213 */ /* 0x000fe40000000000 */
[----:B------:R-:W-:Y:S02]  /*1ec90*/  IABS R7, R10 ;  /* 0x0000000a00077213 */ /* 0x000fe40000000000 */
[----:B------:R2:W-:Y:S01]  /*1eca0*/  MUFU.TANH R17, R54 ;  /* 0x0000003600117308 */ /* 0x0005e20000002400 */
[----:B------:R-:W-:Y:S02]  /*1ecb0*/  I2FP.F32.S32 R3, R3 ;  /* 0x0000000300037245 */ /* 0x000fe40000201400 */
[----:B------:R-:W-:Y:S02]  /*1ecc0*/  I2FP.F32.S32 R8, R8 ;  /* 0x0000000800087245 */ /* 0x000fe40000201400 */
[----:B------:R-:W-:Y:S01]  /*1ecd0*/  I2FP.F32.S32 R7, R7 ;  /* 0x0000000700077245 */ /* 0x000fe20000201400 */
[----:B---3--:R-:W-:Y:S01]  /*1ece0*/  FFMA.FTZ R5, R3, -UR19, R5 ;  /* 0x8000001303057c23 */ /* 0x008fe20008010005 */
[----:B------:R-:W-:Y:S01]  /*1ecf0*/  ISETP.GE.OR P6, PT, R4, R236, !P6 ;  /* 0x000000ec0400720c */ /* 0x000fe200077c6670 */
[----:B------:R-:W-:Y:S01]  /*1ed00*/  FFMA.FTZ R10, R8, -UR19, R37 ;  /* 0x80000013080a7c23 */ /* 0x000fe20008010025 */
[----:B------:R-:W-:Y:S01]  /*1ed10*/  I2FP.F32.S32 R9, R9 ;  /* 0x0000000900097245 */ /* 0x000fe20000201400 */
[----:B------:R-:W-:Y:S01]  /*1ed20*/  FFMA.FTZ R8, R7, -UR19, R39 ;  /* 0x8000001307087c23 */ /* 0x000fe20008010027 */
[----:B------:R-:W-:Y:S01]  /*1ed30*/  FSEL R234, R18, -INF , !P5 ;  /* 0xff80000012ea7808 */ /* 0x000fe20006800000 */
[----:B------:R-:W-:Y:S01]  /*1ed40*/  VIADD R3, R0, 0x28 ;  /* 0x0000002800037836 */ /* 0x000fe20000000000 */
[C---:B------:R-:W-:Y:S01]  /*1ed50*/  ISETP.GE.AND P5, PT, R4.reuse, R247, PT ;  /* 0x000000f70400720c */ /* 0x040fe20003fa6270 */
[----:B-1----:R-:W-:Y:S01]  /*1ed60*/  FFMA.FTZ R6, R9, -UR19, R6 ;  /* 0x8000001309067c23 */ /* 0x002fe20008010006 */
[----:B------:R-:W-:Y:S01]  /*1ed70*/  IADD3 R7, R249, -R4, RZ ;  /* 0x80000004f9077210 */ /* 0x000fe20007ffe0ff */
[----:B------:R-:W-:Y:S01]  /*1ed80*/  MUFU.TANH R18, R53 ;  /* 0x0000003500127308 */ /* 0x000fe20000002400 */
[----:B------:R-:W-:Y:S01]  /*1ed90*/  FSEL R34, R5, -INF , !P6 ;  /* 0xff80000005227808 */ /* 0x000fe20007000000 */
[----:B------:R-:W-:Y:S01]  /*1eda0*/  IMAD.IADD R5, R251, 0x1, -R4 ;  /* 0x00000001fb057824 */ /* 0x000fe200078e0a04 */
[----:B------:R-:W-:Y:S01]  /*1edb0*/  ISETP.GE.OR P5, PT, R4, R135, !P5 ;  /* 0x000000870400720c */ /* 0x000fe20006fa6670 */
[----:B--2---:R-:W-:Y:S01]  /*1edc0*/  IMAD.MOV.U32 R54, RZ, RZ, R235 ;  /* 0x000000ffff367224 */ /* 0x004fe200078e00eb */
[----:B------:R-:W-:Y:S01]  /*1edd0*/  IABS R9, R7 ;  /* 0x0000000700097213 */ /* 0x000fe20000000000 */
[----:B------:R-:W-:Y:S01]  /*1ede0*/  IMAD.MOV.U32 R55, RZ, RZ, R234 ;  /* 0x000000ffff377224 */ /* 0x000fe200078e00ea */
[----:B------:R-:W-:Y:S02]  /*1edf0*/  FSEL R38, R12, -INF , !P0 ;  /* 0xff8000000c267808 */ /* 0x000fe40004000000 */
[----:B------:R-:W-:Y:S02]  /*1ee00*/  FSEL R36, R11, -INF , !P1 ;  /* 0xff8000000b247808 */ /* 0x000fe40004800000 */
[----:B------:R-:W-:Y:S02]  /*1ee10*/  FSEL R37, R13, -INF , !P2 ;  /* 0xff8000000d257808 */ /* 0x000fe40005000000 */
[----:B------:R-:W-:Y:S01]  /*1ee20*/  FSEL R35, R6, -INF , !P5 ;  /* 0xff80000006237808 */ /* 0x000fe20006800000 */
[C---:B------:R-:W-:Y:S01]  /*1ee30*/  IMAD.IADD R6, R249.reuse, 0x1, -R2 ;  /* 0x00000001f9067824 */ /* 0x040fe200078e0a02 */
[----:B------:R-:W-:Y:S01]  /*1ee40*/  FSEL R39, R14, -INF , !P4 ;  /* 0xff8000000e277808 */ /* 0x000fe20006000000 */
[----:B------:R-:W-:Y:S01]  /*1ee50*/  MUFU.TANH R13, R56 ;  /* 0x00000038000d7308 */ /* 0x000fe20000002400 */
[----:B------:R-:W-:Y:S01]  /*1ee60*/  IABS R7, R5 ;  /* 0x0000000500077213 */ /* 0x000fe20000000000 */
[----:B------:R-:W-:Y:S01]  /*1ee70*/  IMAD.MOV.U32 R5, RZ, RZ, R9 ;  /* 0x000000ffff057224 */ /* 0x000fe200078e0009 */
[C---:B------:R-:W-:Y:S02]  /*1ee80*/  ISETP.GE.AND P1, PT, R2.reuse, R246, PT ;  /* 0x000000f60200720c */ /* 0x040fe40003f26270 */
[----:B------:R-:W-:Y:S02]  /*1ee90*/  ISETP.GE.AND P2, PT, R2, R247, PT ;  /* 0x000000f70200720c */ /* 0x000fe40003f46270 */
[CC--:B------:R-:W-:Y:S03]  /*1eea0*/  ISETP.GE.AND P4, PT, R4.reuse, R245.reuse, PT ;  /* 0x000000f50400720c */ /* 0x0c0fe60003f86270 */
[----:B------:R-:W1:Y:S01]  /*1eeb0*/  MUFU.TANH R9, R44 ;  /* 0x0000002c00097308 */ /* 0x000e620000002400 */
[-C--:B------:R-:W-:Y:S02]  /*1eec0*/  ISETP.GE.AND P0, PT, R4, R244.reuse, PT ;  /* 0x000000f40400720c */ /* 0x080fe40003f06270 */
[C---:B------:R-:W-:Y:S02]  /*1eed0*/  ISETP.GE.AND P5, PT, R2.reuse, R245, PT ;  /* 0x000000f50200720c */ /* 0x040fe40003fa6270 */
[C---:B------:R-:W-:Y:S02]  /*1eee0*/  ISETP.GE.AND P6, PT, R2.reuse, R244, PT ;  /* 0x000000f40200720c */ /* 0x040fe40003fc6270 */
[C---:B------:R-:W-:Y:S03]  /*1eef0*/  ISETP.GE.OR P1, PT, R2.reuse, R236, !P1 ;  /* 0x000000ec0200720c */ /* 0x040fe60004f26670 */
[----:B------:R-:W2:Y:S01]  /*1ef00*/  MUFU.TANH R14, R57 ;  /* 0x00000039000e7308 */ /* 0x000ea20000002400 */
[----:B------:R-:W-:Y:S02]  /*1ef10*/  ISETP.GE.OR P2, PT, R2, R135, !P2 ;  /* 0x000000870200720c */ /* 0x000fe40005746670 */
[CC--:B------:R-:W-:Y:S02]  /*1ef20*/  ISETP.GE.OR P4, PT, R4.reuse, R133.reuse, !P4 ;  /* 0x000000850400720c */ /* 0x0c0fe40006786670 */
[-C--:B------:R-:W-:Y:S01]  /*1ef30*/  ISETP.GE.OR P0, PT, R4, R252.reuse, !P0 ;  /* 0x000000fc0400720c */ /* 0x080fe20004706670 */
[----:B------:R-:W-:Y:S01]  /*1ef40*/  IMAD.IADD R4, R249, 0x1, -R3 ;  /* 0x00000001f9047824 */ /* 0x000fe200078e0a03 */
[C---:B------:R-:W-:Y:S02]  /*1ef50*/  ISETP.GE.OR P5, PT, R2.reuse, R133, !P5 ;  /* 0x000000850200720c */ /* 0x040fe40006fa6670 */
[----:B------:R-:W-:Y:S02]  /*1ef60*/  ISETP.GE.OR P6, PT, R2, R252, !P6 ;  /* 0x000000fc0200720c */ /* 0x000fe400077c6670 */
[----:B------:R-:W-:Y:S02]  /*1ef70*/  IADD3 R2, R251, -R2, RZ ;  /* 0x80000002fb027210 */ /* 0x000fe40007ffe0ff */
[----:B------:R-:W-:Y:S02]  /*1ef80*/  IABS R6, R6 ;  /* 0x0000000600067213 */ /* 0x000fe40000000000 */
[----:B------:R-:W-:Y:S02]  /*1ef90*/  IABS R11, R2 ;  /* 0x00000002000b7213 */ /* 0x000fe40000000000 */
[----:B------:R-:W-:Y:S02]  /*1efa0*/  IABS R2, R4 ;  /* 0x0000000400027213 */ /* 0x000fe40000000000 */
[----:B------:R-:W-:Y:S02]  /*1efb0*/  I2FP.F32.S32 R4, R6 ;  /* 0x0000000600047245 */ /* 0x000fe40000201400 */
[----:B------:R-:W-:Y:S02]  /*1efc0*/  I2FP.F32.S32 R2, R2 ;  /* 0x0000000200027245 */ /* 0x000fe40000201400 */
[----:B------:R-:W-:Y:S01]  /*1efd0*/  I2FP.F32.S32 R5, R5 ;  /* 0x0000000500057245 */ /* 0x000fe20000201400 */
[----:B------:R-:W-:Y:S01]  /*1efe0*/  FFMA.FTZ R4, R4, -UR19, R41 ;  /* 0x8000001304047c23 */ /* 0x000fe20008010029 */
[----:B------:R-:W-:Y:S01]  /*1eff0*/  I2FP.F32.S32 R6, R11 ;  /* 0x0000000b00067245 */ /* 0x000fe20000201400 */
[----:B-1----:R-:W-:Y:S01]  /*1f000*/  FFMA.FTZ R9, R2, -UR19, R9 ;  /* 0x8000001302097c23 */ /* 0x002fe20008010009 */
[----:B------:R-:W-:Y:S01]  /*1f010*/  IADD3 R2, R0, 0x29, RZ ;  /* 0x0000002900027810 */ /* 0x000fe20007ffe0ff */
[----:B------:R-:W-:Y:S01]  /*1f020*/  FFMA.FTZ R5, R5, -UR19, R40 ;  /* 0x8000001305057c23 */ /* 0x000fe20008010028 */
[----:B------:R-:W-:Y:S01]  /*1f030*/  FSEL R31, R4, -INF , !P5 ;  /* 0xff800000041f7808 */ /* 0x000fe20006800000 */
[----:B------:R-:W-:Y:S01]  /*1f040*/  FFMA.FTZ R43, R6, -UR19, R43 ;  /* 0x80000013062b7c23 */ /* 0x000fe2000801002b */
[--C-:B------:R-:W-:Y:S01]  /*1f050*/  IMAD.IADD R6, R251, 0x1, -R3.reuse ;  /* 0x00000001fb067824 */ /* 0x100fe200078e0a03 */
[----:B------:R-:W-:Y:S01]  /*1f060*/  I2FP.F32.S32 R7, R7 ;  /* 0x0000000700077245 */ /* 0x000fe20000201400 */
[----:B------:R-:W-:Y:S01]  /*1f070*/  IMAD.IADD R4, R249, 0x1, -R2 ;  /* 0x00000001f9047824 */ /* 0x000fe200078e0a02 */
[----:B------:R-:W-:Y:S01]  /*1f080*/  FSEL R33, R5, -INF , !P4 ;  /* 0xff80000005217808 */ /* 0x000fe20006000000 */
[----:B------:R-:W1:Y:S01]  /*1f090*/  MUFU.TANH R11, R60 ;  /* 0x0000003c000b7308 */ /* 0x000e620000002400 */
[----:B------:R-:W-:Y:S01]  /*1f0a0*/  FSEL R32, R10, -INF , !P2 ;  /* 0xff8000000a207808 */ /* 0x000fe20005000000 */
[----:B------:R-:W-:Y:S01]  /*1f0b0*/  FFMA.FTZ R42, R7, -UR19, R42 ;  /* 0x80000013072a7c23 */ /* 0x000fe2000801002a */
[----:B------:R-:W-:Y:S01]  /*1f0c0*/  FSEL R30, R8, -INF , !P1 ;  /* 0xff800000081e7808 */ /* 0x000fe20004800000 */
[----:B------:R-:W-:Y:S01]  /*1f0d0*/  IMAD.IADD R7, R250, 0x1, -R3 ;  /* 0x00000001fa077824 */ /* 0x000fe200078e0a03 */
[----:B------:R-:W-:Y:S02]  /*1f0e0*/  IABS R5, R4 ;  /* 0x0000000400057213 */ /* 0x000fe40000000000 */
[C---:B------:R-:W-:Y:S02]  /*1f0f0*/  ISETP.GE.AND P4, PT, R3.reuse, R246, PT ;  /* 0x000000f60300720c */ /* 0x040fe40003f86270 */
[C---:B------:R-:W-:Y:S02]  /*1f100*/  ISETP.GE.AND P1, PT, R3.reuse, R247, PT ;  /* 0x000000f70300720c */ /* 0x040fe40003f26270 */
[C---:B------:R-:W-:Y:S02]  /*1f110*/  ISETP.GE.AND P2, PT, R3.reuse, R245, PT ;  /* 0x000000f50300720c */ /* 0x040fe40003f46270 */
[C---:B------:R-:W-:Y:S02]  /*1f120*/  ISETP.GE.AND P5, PT, R3.reuse, R244, PT ;  /* 0x000000f40300720c */ /* 0x040fe40003fa6270 */
[----:B------:R-:W-:Y:S02]  /*1f130*/  IABS R4, R6 ;  /* 0x0000000600047213 */ /* 0x000fe40000000000 */
[----:B------:R-:W-:Y:S02]  /*1f140*/  IADD3 R8, R248, -R3, RZ ;  /* 0x80000003f8087210 */ /* 0x000fe40007ffe0ff */
[C---:B------:R-:W-:Y:S02]  /*1f150*/  ISETP.GE.OR P4, PT, R3.reuse, R236, !P4 ;  /* 0x000000ec0300720c */ /* 0x040fe40006786670 */
[C---:B------:R-:W-:Y:S02]  /*1f160*/  ISETP.GE.OR P1, PT, R3.reuse, R135, !P1 ;  /* 0x000000870300720c */ /* 0x040fe40004f26670 */
[C---:B------:R-:W-:Y:S02]  /*1f170*/  ISETP.GE.OR P2, PT, R3.reuse, R133, !P2 ;  /* 0x000000850300720c */ /* 0x040fe40005746670 */
[----:B------:R-:W-:Y:S01]  /*1f180*/  ISETP.GE.OR P5, PT, R3, R252, !P5 ;  /* 0x000000fc0300720c */ /* 0x000fe20006fa6670 */
[----:B------:R-:W-:Y:S01]  /*1f190*/  IMAD.MOV.U32 R3, RZ, RZ, R4 ;  /* 0x000000ffff037224 */ /* 0x000fe200078e0004 */
[----:B------:R-:W-:Y:S02]  /*1f1a0*/  IADD3 R4, R251, -R2, RZ ;  /* 0x80000002fb047210 */ /* 0x000fe40007ffe0ff */
[----:B------:R-:W-:Y:S02]  /*1f1b0*/  IABS R8, R8 ;  /* 0x0000000800087213 */ /* 0x000fe40000000000 */
[----:B------:R-:W-:Y:S02]  /*1f1c0*/  I2FP.F32.S32 R6, R5 ;  /* 0x0000000500067245 */ /* 0x000fe40000201400 */
[----:B------:R-:W-:Y:S02]  /*1f1d0*/  I2FP.F32.S32 R5, R3 ;  /* 0x0000000300057245 */ /* 0x000fe40000201400 */
[----:B------:R-:W-:Y:S01]  /*1f1e0*/  IABS R3, R4 ;  /* 0x0000000400037213 */ /* 0x000fe20000000000 */
[----:B------:R-:W-:Y:S01]  /*1f1f0*/  IMAD.MOV.U32 R4, RZ, RZ, R8 ;  /* 0x000000ffff047224 */ /* 0x000fe200078e0008 */
[----:B------:R-:W-:Y:S01]  /*1f200*/  IABS R7, R7 ;  /* 0x0000000700077213 */ /* 0x000fe20000000000 */
[----:B------:R-:W-:Y:S01]  /*1f210*/  FFMA.FTZ R46, R5, -UR19, R46 ;  /* 0x80000013052e7c23 */ /* 0x000fe2000801002e */
[----:B------:R-:W-:Y:S01]  /*1f220*/  I2FP.F32.S32 R3, R3 ;  /* 0x0000000300037245 */ /* 0x000fe20000201400 */
[----:B------:R-:W-:Y:S01]  /*1f230*/  FFMA.FTZ R6, R6, -UR19, R45 ;  /* 0x8000001306067c23 */ /* 0x000fe2000801002d */
[----:B------:R-:W-:Y:S01]  /*1f240*/  I2FP.F32.S32 R4, R4 ;  /* 0x0000000400047245 */ /* 0x000fe20000201400 */
[----:B------:R-:W-:Y:S01]  /*1f250*/  IMAD.MOV.U32 R5, RZ, RZ, R7 ;  /* 0x000000ffff057224 */ /* 0x000fe200078e0007 */
[----:B------:R-:W-:Y:S01]  /*1f260*/  FSEL R29, R9, -INF , !P2 ;  /* 0xff800000091d7808 */ /* 0x000fe20005000000 */
[----:B------:R-:W-:Y:S01]  /*1f270*/  FFMA.FTZ R26, R3, -UR19, R26 ;  /* 0x80000013031a7c23 */ /* 0x000fe2000801001a */
[----:B------:R-:W-:Y:S01]  /*1f280*/  ISETP.GE.AND P2, PT, R2, R245, PT ;  /* 0x000000f50200720c */ /* 0x000fe20003f46270 */
[----:B------:R-:W-:Y:S01]  /*1f290*/  FFMA.FTZ R4, R4, -UR19, R48 ;  /* 0x8000001304047c23 */ /* 0x000fe20008010030 */
[----:B------:R-:W-:Y:S02]  /*1f2a0*/  I2FP.F32.S32 R5, R5 ;  /* 0x0000000500057245 */ /* 0x000fe40000201400 */
[----:B------:R-:W-:Y:S02]  /*1f2b0*/  ISETP.GE.OR P2, PT, R2, R133, !P2 ;  /* 0x000000850200720c */ /* 0x000fe40005746670 */
[----:B------:R-:W-:Y:S01]  /*1f2c0*/  FSEL R27, R4, -INF , !P1 ;  /* 0xff800000041b7808 */ /* 0x000fe20004800000 */
[----:B------:R-:W-:Y:S01]  /*1f2d0*/  FFMA.FTZ R3, R5, -UR19, R50 ;  /* 0x8000001305037c23 */ /* 0x000fe20008010032 */
[----:B------:R-:W-:Y:S02]  /*1f2e0*/  IADD3 R4, R248, -R2, RZ ;  /* 0x80000002f8047210 */ /* 0x000fe40007ffe0ff */
[----:B------:R-:W-:Y:S02]  /*1f2f0*/  FSEL R28, R6, -INF , !P2 ;  /* 0xff800000061c7808 */ /* 0x000fe40005000000 */
[----:B------:R-:W-:Y:S02]  /*1f300*/  FSEL R25, R3, -INF , !P4 ;  /* 0xff80000003197808 */ /* 0x000fe40006000000 */
[----:B------:R-:W-:Y:S01]  /*1f310*/  IABS R3, R4 ;  /* 0x0000000400037213 */ /* 0x000fe20000000000 */
[----:B------:R-:W-:Y:S01]  /*1f320*/  VIADD R4, R0, 0x30 ;  /* 0x0000003000047836 */ /* 0x000fe20000000000 */
[----:B------:R-:W-:Y:S02]  /*1f330*/  ISETP.GE.AND P1, PT, R2, R246, PT ;  /* 0x000000f60200720c */ /* 0x000fe40003f26270 */
[----:B------:R-:W-:Y:S01]  /*1f340*/  I2FP.F32.S32 R3, R3 ;  /* 0x0000000300037245 */ /* 0x000fe20000201400 */
[----:B------:R-:W-:Y:S01]  /*1f350*/  IMAD.IADD R5, R248, 0x1, -R4 ;  /* 0x00000001f8057824 */ /* 0x000fe200078e0a04 */
[C---:B------:R-:W-:Y:S02]  /*1f360*/  ISETP.GE.AND P2, PT, R2.reuse, R247, PT ;  /* 0x000000f70200720c */ /* 0x040fe40003f46270 */
[C---:B------:R-:W-:Y:S01]  /*1f370*/  ISETP.GE.AND P4, PT, R2.reuse, R244, PT ;  /* 0x000000f40200720c */ /* 0x040fe20003f86270 */
[----:B------:R-:W-:Y:S01]  /*1f380*/  FFMA.FTZ R19, R3, -UR19, R19 ;  /* 0x8000001303137c23 */ /* 0x000fe20008010013 */
[C---:B------:R-:W-:Y:S02]  /*1f390*/  ISETP.GE.OR P1, PT, R2.reuse, R236, !P1 ;  /* 0x000000ec0200720c */ /* 0x040fe40004f26670 */
[----:B------:R-:W-:Y:S02]  /*1f3a0*/  ISETP.GE.OR P2, PT, R2, R135, !P2 ;  /* 0x000000870200720c */ /* 0x000fe40005746670 */
[----:B------:R-:W-:Y:S02]  /*1f3b0*/  IADD3 R3, R0, 0x31, RZ ;  /* 0x0000003100037810 */ /* 0x000fe40007ffe0ff */
[----:B------:R-:W-:Y:S01]  /*1f3c0*/  ISETP.GE.OR P4, PT, R2, R252, !P4 ;  /* 0x000000fc0200720c */ /* 0x000fe20006786670 */
[----:B------:R-:W-:Y:S01]  /*1f3d0*/  IMAD.IADD R2, R250, 0x1, -R2 ;  /* 0x00000001fa027824 */ /* 0x000fe200078e0a02 */
[----:B------:R-:W-:Y:S02]  /*1f3e0*/  IADD3 R7, R248, -R3, RZ ;  /* 0x80000003f8077210 */ /* 0x000fe40007ffe0ff */
        /* <DEDUP_REMOVED lines=12> */
[----:B------:R-:W-:Y:S01]  /*1f4b0*/  IADD3 R5, R250, -R3, RZ ;  /* 0x80000003fa057210 */ /* 0x000fe20007ffe0ff */
[----:B------:R-:W-:Y:S01]  /*1f4c0*/  FFMA.FTZ R17, R2, -UR19, R17 ;  /* 0x8000001302117c23 */ /* 0x000fe20008010011 */
[----:B------:R-:W-:Y:S02]  /*1f4d0*/  VIADD R2, R0, 0x38 ;  /* 0x0000003800027836 */ /* 0x000fe40000000000 */
[----:B------:R-:W-:Y:S01]  /*1f4e0*/  FFMA.FTZ R16, R6, -UR19, R16 ;  /* 0x8000001306107c23 */ /* 0x000fe20008010010 */
[----:B------:R-:W-:Y:S01]  /*1f4f0*/  IABS R7, R5 ;  /* 0x0000000500077213 */ /* 0x000fe20000000000 */
[----:B------:R-:W-:Y:S01]  /*1f500*/  VIADD R0, R0, 0x39 ;  /* 0x0000003900007836 */ /* 0x000fe20000000000 */
[----:B------:R-:W-:Y:S01]  /*1f510*/  IABS R5, R8 ;  /* 0x0000000800057213 */ /* 0x000fe20000000000 */
[C---:B------:R-:W-:Y:S01]  /*1f520*/  IMAD.IADD R6, R249.reuse, 0x1, -R4 ;  /* 0x00000001f9067824 */ /* 0x040fe200078e0a04 */
[----:B------:R-:W-:Y:S01]  /*1f530*/  I2FP.F32.S32 R10, R7 ;  /* 0x00000007000a7245 */ /* 0x000fe20000201400 */
[C---:B------:R-:W-:Y:S01]  /*1f540*/  IMAD.IADD R7, R249.reuse, 0x1, -R0 ;  /* 0x00000001f9077824 */ /* 0x040fe200078e0a00 */
[----:B------:R-:W-:Y:S02]  /*1f550*/  IADD3 R12, R249, -R2, RZ ;  /* 0x80000002f90c7210 */ /* 0x000fe40007ffe0ff */
[----:B------:R-:W-:Y:S01]  /*1f560*/  IABS R6, R6 ;  /* 0x0000000600067213 */ /* 0x000fe20000000000 */
[----:B------:R-:W-:Y:S01]  /*1f570*/  FFMA.FTZ R15, R10, -UR19, R15 ;  /* 0x800000130a0f7c23 */ /* 0x000fe2000801000f */
[----:B------:R-:W-:Y:S01]  /*1f580*/  I2FP.F32.S32 R8, R5 ;  /* 0x0000000500087245 */ /* 0x000fe20000201400 */
[----:B------:R-:W3:Y:S01]  /*1f590*/  MUFU.TANH R10, R64 ;  /* 0x00000040000a7308 */ /* 0x000ee20000002400 */
[----:B------:R-:W-:Y:S02]  /*1f5a0*/  I2FP.F32.S32 R9, R6 ;  /* 0x0000000600097245 */ /* 0x000fe40000201400 */
[----:B------:R-:W-:Y:S01]  /*1f5b0*/  FSEL R24, R19, -INF , !P2 ;  /* 0xff80000013187808 */ /* 0x000fe20005000000 */
[----:B--2---:R-:W-:Y:S01]  /*1f5c0*/  FFMA.FTZ R14, R8, -UR19, R14 ;  /* 0x80000013080e7c23 */ /* 0x004fe2000801000e */
[----:B------:R-:W-:Y:S01]  /*1f5d0*/  IABS R5, R7 ;  /* 0x0000000700057213 */ /* 0x000fe20000000000 */
[----:B------:R-:W-:Y:S01]  /*1f5e0*/  FFMA.FTZ R13, R9, -UR19, R13 ;  /* 0x80000013090d7c23 */ /* 0x000fe2000801000d */
[C---:B------:R-:W-:Y:S03]  /*1f5f0*/  ISETP.GE.AND P2, PT, R4.reuse, R247, PT ;  /* 0x000000f70400720c */ /* 0x040fe60003f46270 */
[----:B------:R-:W2:Y:S01]  /*1f600*/  MUFU.TANH R8, R66 ;  /* 0x0000004200087308 */ /* 0x000ea20000002400 */
[----:B------:R-:W-:Y:S01]  /*1f610*/  IABS R6, R12 ;  /* 0x0000000c00067213 */ /* 0x000fe20000000000 */
[----:B------:R-:W-:Y:S01]  /*1f620*/  FMUL.FTZ R9, R67, UR5 ;  /* 0x0000000543097c20 */ /* 0x000fe20008410000 */
[----:B------:R-:W-:Y:S02]  /*1f630*/  I2FP.F32.S32 R5, R5 ;  /* 0x0000000500057245 */ /* 0x000fe40000201400 */
[----:B------:R-:W-:Y:S02]  /*1f640*/  ISETP.GE.OR P2, PT, R4, R135, !P2 ;  /* 0x000000870400720c */ /* 0x000fe40005746670 */
[----:B------:R-:W-:Y:S01]  /*1f650*/  I2FP.F32.S32 R6, R6 ;  /* 0x0000000600067245 */ /* 0x000fe20000201400 */
[----:B------:R-:W-:Y:S01]  /*1f660*/  FFMA.FTZ R12, R5, -UR19, R61 ;  /* 0x80000013050c7c23 */ /* 0x000fe2000801003d */
[----:B------:R-:W-:Y:S01]  /*1f670*/  FSEL R23, R23, -INF , !P1 ;  /* 0xff80000017177808 */ /* 0x000fe20004800000 */
[----:B------:R-:W-:Y:S01]  /*1f680*/  IMAD.IADD R5, R248, 0x1, -R2 ;  /* 0x00000001f8057824 */ /* 0x000fe200078e0a02 */
[----:B------:R-:W-:Y:S01]  /*1f690*/  ISETP.GE.AND P1, PT, R4, R246, PT ;  /* 0x000000f60400720c */ /* 0x000fe20003f26270 */
[----:B-1----:R-:W-:Y:S01]  /*1f6a0*/  FFMA.FTZ R11, R6, -UR19, R11 ;  /* 0x80000013060b7c23 */ /* 0x002fe2000801000b */
[----:B------:R-:W-:Y:S01]  /*1f6b0*/  FSEL R22, R16, -INF , !P2 ;  /* 0xff80000010167808 */ /* 0x000fe20005000000 */
[----:B------:R-:W1:Y:S01]  /*1f6c0*/  MUFU.TANH R9, R9 ;  /* 0x0000000900097308 */ /* 0x000e620000002400 */
[C---:B------:R-:W-:Y:S02]  /*1f6d0*/  ISETP.GE.AND P2, PT, R3.reuse, R247, PT ;  /* 0x000000f70300720c */ /* 0x040fe40003f46270 */
[----:B------:R-:W-:Y:S02]  /*1f6e0*/  IADD3 R6, R250, -R2, RZ ;  /* 0x80000002fa067210 */ /* 0x000fe40007ffe0ff */
[----:B------:R-:W-:Y:S02]  /*1f6f0*/  ISETP.GE.OR P1, PT, R4, R236, !P1 ;  /* 0x000000ec0400720c */ /* 0x000fe40004f26670 */
[----:B------:R-:W-:Y:S02]  /*1f700*/  ISETP.GE.OR P2, PT, R3, R135, !P2 ;  /* 0x000000870300720c */ /* 0x000fe40005746670 */
[----:B------:R-:W-:Y:S02]  /*1f710*/  IABS R7, R6 ;  /* 0x0000000600077213 */ /* 0x000fe40000000000 */
[----:B------:R-:W-:Y:S02]  /*1f720*/  IABS R5, R5 ;  /* 0x0000000500057213 */ /* 0x000fe40000000000 */
[----:B------:R-:W-:Y:S02]  /*1f730*/  FSEL R21, R17, -INF , !P1 ;  /* 0xff80000011157808 */ /* 0x000fe40004800000 */
[C---:B------:R-:W-:Y:S02]  /*1f740*/  ISETP.GE.AND P1, PT, R3.reuse, R246, PT ;  /* 0x000000f60300720c */ /* 0x040fe40003f26270 */
[----:B------:R-:W-:Y:S02]  /*1f750*/  FSEL R20, R18, -INF , !P2 ;  /* 0xff80000012147808 */ /* 0x000fe40005000000 */
[C---:B------:R-:W-:Y:S02]  /*1f760*/  ISETP.GE.AND P2, PT, R4.reuse, R245, PT ;  /* 0x000000f50400720c */ /* 0x040fe40003f46270 */
[----:B------:R-:W-:Y:S01]  /*1f770*/  I2FP.F32.S32 R6, R5 ;  /* 0x0000000500067245 */ /* 0x000fe20000201400 */
[----:B------:R-:W-:Y:S01]  /*1f780*/  IMAD.MOV.U32 R5, RZ, RZ, R7 ;  /* 0x000000ffff057224 */ /* 0x000fe200078e0007 */
[----:B------:R-:W-:Y:S02]  /*1f790*/  ISETP.GE.OR P1, PT, R3, R236, !P1 ;  /* 0x000000ec0300720c */ /* 0x000fe40004f26670 */
[----:B------:R-:W-:Y:S01]  /*1f7a0*/  ISETP.GE.OR P2, PT, R4, R133, !P2 ;  /* 0x000000850400720c */ /* 0x000fe20005746670 */
[----:B---3--:R-:W-:Y:S01]  /*1f7b0*/  FFMA.FTZ R10, R6, -UR19, R10 ;  /* 0x80000013060a7c23 */ /* 0x008fe2000801000a */
[----:B------:R-:W-:Y:S02]  /*1f7c0*/  I2FP.F32.S32 R5, R5 ;  /* 0x0000000500057245 */ /* 0x000fe40000201400 */
[----:B------:R-:W-:Y:S02]  /*1f7d0*/  FSEL R19, R15, -INF , !P1 ;  /* 0xff8000000f137808 */ /* 0x000fe40004800000 */
[----:B------:R-:W-:Y:S01]  /*1f7e0*/  FSEL R18, R13, -INF , !P2 ;  /* 0xff8000000d127808 */ /* 0x000fe20005000000 */
[----:B--2---:R-:W-:Y:S01]  /*1f7f0*/  FFMA.FTZ R8, R5, -UR19, R8 ;  /* 0x8000001305087c23 */ /* 0x004fe20008010008 */
[CC--:B------:R-:W-:Y:S01]  /*1f800*/  ISETP.GE.AND P1, PT, R3.reuse, R245.reuse, PT ;  /* 0x000000f50300720c */ /* 0x0c0fe20003f26270 */
[----:B------:R-:W-:Y:S01]  /*1f810*/  IMAD.IADD R5, R248, 0x1, -R0 ;  /* 0x00000001f8057824 */ /* 0x000fe200078e0a00 */
[C---:B------:R-:W-:Y:S02]  /*1f820*/  ISETP.GE.AND P2, PT, R2.reuse, R245, PT ;  /* 0x000000f50200720c */ /* 0x040fe40003f46270 */
[-C--:B------:R-:W-:Y:S02]  /*1f830*/  ISETP.GE.OR P1, PT, R3, R133.reuse, !P1 ;  /* 0x000000850300720c */ /* 0x080fe40004f26670 */
[----:B------:R-:W-:Y:S02]  /*1f840*/  ISETP.GE.OR P2, PT, R2, R133, !P2 ;  /* 0x000000850200720c */ /* 0x000fe40005746670 */
[----:B------:R-:W-:Y:S02]  /*1f850*/  IADD3 R7, R250, -R0, RZ ;  /* 0x80000000fa077210 */ /* 0x000fe40007ffe0ff */
[----:B------:R-:W-:Y:S02]  /*1f860*/  FSEL R17, R14, -INF , !P1 ;  /* 0xff8000000e117808 */ /* 0x000fe40004800000 */
[----:B------:R-:W-:Y:S01]  /*1f870*/  FSEL R16, R11, -INF , !P2 ;  /* 0xff8000000b107808 */ /* 0x000fe20005000000 */
[----:B------:R-:W-:Y:S01]  /*1f880*/  MUFU.TANH R14, R58 ;  /* 0x0000003a000e7308 */ /* 0x000fe20000002400 */
[----:B------:R-:W-:Y:S02]  /*1f890*/  ISETP.GE.AND P1, PT, R0, R245, PT ;  /* 0x000000f50000720c */ /* 0x000fe40003f26270 */
[----:B------:R-:W-:Y:S02]  /*1f8a0*/  IABS R6, R5 ;  /* 0x0000000500067213 */ /* 0x000fe40000000000 */
[----:B------:R-:W-:Y:S02]  /*1f8b0*/  IABS R5, R7 ;  /* 0x0000000700057213 */ /* 0x000fe40000000000 */
[----:B------:R-:W-:Y:S02]  /*1f8c0*/  ISETP.GE.AND P2, PT, R2, R247, PT ;  /* 0x000000f70200720c */ /* 0x000fe40003f46270 */
[----:B------:R-:W-:Y:S02]  /*1f8d0*/  ISETP.GE.OR P1, PT, R0, R133, !P1 ;  /* 0x000000850000720c */ /* 0x000fe40004f26670 */
[----:B------:R-:W-:Y:S02]  /*1f8e0*/  ISETP.GE.OR P2, PT, R2, R135, !P2 ;  /* 0x000000870200720c */ /* 0x000fe40005746670 */
[----:B------:R-:W-:Y:S02]  /*1f8f0*/  I2FP.F32.S32 R5, R5 ;  /* 0x0000000500057245 */ /* 0x000fe40000201400 */
[----:B------:R-:W-:Y:S02]  /*1f900*/  I2FP.F32.S32 R6, R6 ;  /* 0x0000000600067245 */ /* 0x000fe40000201400 */
[----:B------:R-:W-:Y:S01]  /*1f910*/  FSEL R15, R12, -INF , !P1 ;  /* 0xff8000000c0f7808 */ /* 0x000fe20004800000 */
[----:B-1----:R-:W-:Y:S01]  /*1f920*/  FFMA.FTZ R9, R5, -UR19, R9 ;  /* 0x8000001305097c23 */ /* 0x002fe20008010009 */
[----:B------:R-:W-:Y:S01]  /*1f930*/  FSEL R12, R10, -INF , !P2 ;  /* 0xff8000000a0c7808 */ /* 0x000fe20005000000 */
[----:B------:R-:W-:Y:S01]  /*1f940*/  FFMA.FTZ R7, R6, -UR19, R65 ;  /* 0x8000001306077c23 */ /* 0x000fe20008010041 */
[C---:B------:R-:W-:Y:S02]  /*1f950*/  ISETP.GE.AND P2, PT, R0.reuse, R247, PT ;  /* 0x000000f70000720c */ /* 0x040fe40003f46270 */
        /* <DEDUP_REMOVED lines=9> */
[----:B------:R-:W-:Y:S02]  /*1f9f0*/  ISETP.GE.AND P1, PT, R2, R246, PT ;  /* 0x000000f60200720c */ /* 0x000fe40003f26270 */
[----:B------:R-:W-:Y:S02]  /*1fa00*/  FMNMX.FTZ R135, R132, R135, !PT ;  /* 0x0000008784877209 */ /* 0x000fe40007810000 */
[----:B------:R-:W-:Y:S02]  /*1fa10*/  FMNMX.FTZ R5, R232, R5, !PT ;  /* 0x00000005e8057209 */ /* 0x000fe40007810000 */
[----:B------:R-:W-:Y:S02]  /*1fa20*/  ISETP.GE.OR P1, PT, R2, R236, !P1 ;  /* 0x000000ec0200720c */ /* 0x000fe40004f26670 */
[----:B------:R-:W-:Y:S02]  /*1fa30*/  FMNMX.FTZ R6, R213, R6, !PT ;  /* 0x00000006d5067209 */ /* 0x000fe40007810000 */
[----:B------:R-:W-:Y:S02]  /*1fa40*/  FMNMX.FTZ R135, R215, R135, !PT ;  /* 0x00000087d7877209 */ /* 0x000fe40007810000 */
[----:B------:R-:W-:Y:S02]  /*1fa50*/  FMNMX.FTZ R5, R231, R5, !PT ;  /* 0x00000005e7057209 */ /* 0x000fe40007810000 */
[----:B------:R-:W-:Y:S02]  /*1fa60*/  FMNMX.FTZ R6, R216, R6, !PT ;  /* 0x00000006d8067209 */ /* 0x000fe40007810000 */
[----:B------:R-:W-:Y:S02]  /*1fa70*/  FSEL R13, R8, -INF , !P1 ;  /* 0xff800000080d7808 */ /* 0x000fe40004800000 */
[----:B------:R-:W-:Y:S02]  /*1fa80*/  ISETP.GE.AND P1, PT, R0, R246, PT ;  /* 0x000000f60000720c */ /* 0x000fe40003f26270 */
[----:B------:R-:W-:Y:S01]  /*1fa90*/  FSEL R11, R7, -INF , !P2 ;  /* 0xff800000070b7808 */ /* 0x000fe20005000000 */
[----:B------:R-:W-:Y:S01]  /*1faa0*/  IMAD.IADD R7, R251, 0x1, -R4 ;  /* 0x00000001fb077824 */ /* 0x000fe200078e0a04 */
[----:B------:R-:W-:Y:S02]  /*1fab0*/  FMNMX.FTZ R135, R210, R135, !PT ;  /* 0x00000087d2877209 */ /* 0x000fe40007810000 */
[----:B------:R-:W-:Y:S02]  /*1fac0*/  ISETP.GE.AND P2, PT, R4, R244, PT ;  /* 0x000000f40400720c */ /* 0x000fe40003f46270 */
[----:B------:R-:W-:Y:S02]  /*1fad0*/  FMNMX.FTZ R5, R211, R5, !PT ;  /* 0x00000005d3057209 */ /* 0x000fe40007810000 */
[----:B------:R-:W-:Y:S02]  /*1fae0*/  FMNMX.FTZ R6, R209, R6, !PT ;  /* 0x00000006d1067209 */ /* 0x000fe40007810000 */
[----:B------:R-:W-:Y:S02]  /*1faf0*/  ISETP.GE.OR P1, PT, R0, R236, !P1 ;  /* 0x000000ec0000720c */ /* 0x000fe40004f26670 */
[----:B------:R-:W-:Y:S02]  /*1fb00*/  ISETP.GE.OR P2, PT, R4, R252, !P2 ;  /* 0x000000fc0400720c */ /* 0x000fe40005746670 */
[----:B------:R-:W-:Y:S02]  /*1fb10*/  FMNMX.FTZ R135, R39, R135, !PT ;  /* 0x0000008727877209 */ /* 0x000fe40007810000 */
[----:B------:R-:W-:Y:S02]  /*1fb20*/  FMNMX.FTZ R4, R208, R5, !PT ;  /* 0x00000005d0047209 */ /* 0x000fe40007810000 */
[----:B------:R-:W-:Y:S01]  /*1fb30*/  FMNMX.FTZ R5, R38, R6, !PT ;  /* 0x0000000626057209 */ /* 0x000fe20007810000 */
[----:B------:R-:W-:Y:S01]  /*1fb40*/  IMAD.IADD R6, R251, 0x1, -R3 ;  /* 0x00000001fb067824 */ /* 0x000fe200078e0a03 */
[----:B------:R-:W-:Y:S02]  /*1fb50*/  FSEL R10, R9, -INF , !P1 ;  /* 0xff800000090a7808 */ /* 0x000fe40004800000 */
[----:B------:R-:W-:Y:S01]  /*1fb60*/  FMNMX.FTZ R135, R37, R135, !PT ;  /* 0x0000008725877209 */ /* 0x000fe20007810000 */
[----:B------:R-:W1:Y:S01]  /*1fb70*/  MUFU.TANH R9, R59 ;  /* 0x0000003b00097308 */ /* 0x000e620000002400 */
        /* <DEDUP_REMOVED lines=22> */
[----:B------:R-:W-:Y:S02]  /*1fce0*/  IABS R6, R6 ;  /* 0x0000000600067213 */ /* 0x000fe40000000000 */
[----:B------:R-:W-:Y:S02]  /*1fcf0*/  FMNMX.FTZ R135, R11, R135, !PT ;  /* 0x000000870b877209 */ /* 0x000fe40007810000 */
[----:B------:R-:W-:Y:S02]  /*1fd00*/  FMNMX.FTZ R3, R28, R3, !PT ;  /* 0x000000031c037209 */ /* 0x000fe40007810000 */
[----:B------:R-:W-:Y:S02]  /*1fd10*/  FMNMX.FTZ R134, R10, R4, !PT ;  /* 0x000000040a867209 */ /* 0x000fe40007810000 */
[----:B------:R-:W-:Y:S02]  /*1fd20*/  I2FP.F32.S32 R4, R6 ;  /* 0x0000000600047245 */ /* 0x000fe40000201400 */
[----:B------:R-:W2:Y:S01]  /*1fd30*/  SHFL.BFLY PT, R6, R135, 0x2, 0x1f ;  /* 0x0c401f0087067f89 */ /* 0x000ea200000e0000 */
[----:B------:R-:W-:Y:S02]  /*1fd40*/  FMNMX.FTZ R3, R18, R3, !PT ;  /* 0x0000000312037209 */ /* 0x000fe40007810000 */
[----:B------:R-:W-:Y:S01]  /*1fd50*/  IABS R7, R7 ;  /* 0x0000000700077213 */ /* 0x000fe20000000000 */
[----:B-1----:R-:W-:Y:S01]  /*1fd60*/  FFMA.FTZ R9, R4, -UR19, R9 ;  /* 0x8000001304097c23 */ /* 0x002fe20008010009 */
[----:B------:R-:W-:Y:S01]  /*1fd70*/  FMNMX.FTZ R3, R17, R3, !PT ;  /* 0x0000000311037209 */ /* 0x000fe20007810000 */
[----:B------:R-:W-:Y:S01]  /*1fd80*/  IMAD.IADD R4, R251, 0x1, -R2 ;  /* 0x00000001fb047824 */ /* 0x000fe200078e0a02 */
[----:B------:R-:W-:Y:S02]  /*1fd90*/  MOV R5, R7 ;  /* 0x0000000700057202 */ /* 0x000fe40000000f00 */
[----:B------:R-:W-:Y:S01]  /*1fda0*/  FMNMX.FTZ R3, R16, R3, !PT ;  /* 0x0000000310037209 */ /* 0x000fe20007810000 */
[----:B------:R-:W1:Y:S01]  /*1fdb0*/  SHFL.BFLY PT, R7, R134, 0x2, 0x1f ;  /* 0x0c401f0086077f89 */ /* 0x000e6200000e0000 */
[----:B------:R-:W-:Y:S02]  /*1fdc0*/  I2FP.F32.S32 R5, R5 ;  /* 0x0000000500057245 */ /* 0x000fe40000201400 */
[----:B------:R-:W-:Y:S02]  /*1fdd0*/  FMNMX.FTZ R133, R15, R3, !PT ;  /* 0x000000030f857209 */ /* 0x000fe40007810000 */
[----:B------:R-:W-:Y:S01]  /*1fde0*/  FMNMX.FTZ R3, R230, R140, !PT ;  /* 0x0000008ce6037209 */ /* 0x000fe20007810000 */
[----:B------:R-:W-:Y:S01]  /*1fdf0*/  FFMA.FTZ R14, R5, -UR19, R14 ;  /* 0x80000013050e7c23 */ /* 0x000fe2000801000e */
[----:B------:R-:W-:Y:S01]  /*1fe00*/  MOV R67, R233 ;  /* 0x000000e900437202 */ /* 0x000fe20000000f00 */
[----:B------:R-:W3:Y:S01]  /*1fe10*/  SHFL.BFLY PT, R8, R133, 0x2, 0x1f ;  /* 0x0c401f0085087f89 */ /* 0x000ee200000e0000 */
[----:B------:R-:W-:Y:S01]  /*1fe20*/  FMNMX.FTZ R3, R229, R3, !PT ;  /* 0x00000003e5037209 */ /* 0x000fe20007810000 */
[----:B------:R-:W4:Y:S01]  /*1fe30*/  MUFU.TANH R5, R62 ;  /* 0x0000003e00057308 */ /* 0x000f220000002400 */
[----:B------:R-:W-:Y:S02]  /*1fe40*/  FSEL R51, R42, -INF , !P0 ;  /* 0xff8000002a337808 */ /* 0x000fe40004000000 */
[----:B------:R-:W-:Y:S02]  /*1fe50*/  FMNMX.FTZ R3, R217, R3, !PT ;  /* 0x00000003d9037209 */ /* 0x000fe40007810000 */
[----:B--2---:R-:W-:Y:S02]  /*1fe60*/  FMNMX.FTZ R135, R135, R6, !PT ;  /* 0x0000000687877209 */ /* 0x004fe40007810000 */
[----:B------:R-:W-:Y:S02]  /*1fe70*/  FMNMX.FTZ R3, R218, R3, !PT ;  /* 0x00000003da037209 */ /* 0x000fe40007810000 */
[----:B------:R-:W-:Y:S01]  /*1fe80*/  ISETP.GE.AND P0, PT, R2, R244, PT ;  /* 0x000000f40200720c */ /* 0x000fe20003f06270 */
[----:B------:R-:W2:Y:S01]  /*1fe90*/  SHFL.BFLY PT, R6, R135, 0x1, 0x1f ;  /* 0x0c201f0087067f89 */ /* 0x000ea200000e0000 */
[----:B------:R-:W-:Y:S02]  /*1fea0*/  FMNMX.FTZ R3, R54, R3, !PT ;  /* 0x0000000336037209 */ /* 0x000fe40007810000 */
[----:B------:R-:W-:Y:S02]  /*1feb0*/  ISETP.GE.OR P0, PT, R2, R252, !P0 ;  /* 0x000000fc0200720c */ /* 0x000fe40004706670 */
[----:B------:R-:W-:Y:S02]  /*1fec0*/  FMNMX.FTZ R3, R67, R3, !PT ;  /* 0x0000000343037209 */ /* 0x000fe40007810000 */
[----:B-1----:R-:W-:Y:S02]  /*1fed0*/  FMNMX.FTZ R134, R134, R7, !PT ;  /* 0x0000000786867209 */ /* 0x002fe40007810000 */
[----:B------:R-:W-:Y:S02]  /*1fee0*/  FMNMX.FTZ R2, R55, R3, !PT ;  /* 0x0000000337027209 */ /* 0x000fe40007810000 */
[----:B------:R-:W-:Y:S01]  /*1fef0*/  IABS R3, R4 ;  /* 0x0000000400037213 */ /* 0x000fe20000000000 */
[----:B------:R-:W1:Y:S01]  /*1ff00*/  SHFL.BFLY PT, R7, R134, 0x1, 0x1f ;  /* 0x0c201f0086077f89 */ /* 0x000e6200000e0000 */
[----:B---3--:R-:W-:Y:S01]  /*1ff10*/  FMNMX.FTZ R133, R133, R8, !PT ;  /* 0x0000000885857209 */ /* 0x008fe20007810000 */
[----:B------:R-:W-:Y:S01]  /*1ff20*/  IMAD.IADD R4, R251, 0x1, -R0 ;  /* 0x00000001fb047824 */ /* 0x000fe200078e0a00 */
[----:B------:R-:W-:Y:S02]  /*1ff30*/  MOV R8, R3 ;  /* 0x0000000300087202 */ /* 0x000fe40000000f00 */
[----:B------:R-:W-:Y:S02]  /*1ff40*/  FMNMX.FTZ R2, R224, R2, !PT ;  /* 0x00000002e0027209 */ /* 0x000fe40007810000 */
[----:B------:R-:W-:Y:S02]  /*1ff50*/  I2FP.F32.S32 R8, R8 ;  /* 0x0000000800087245 */ /* 0x000fe40000201400 */
[----:B------:R-:W-:Y:S02]  /*1ff60*/  FMNMX.FTZ R2, R51, R2, !PT ;  /* 0x0000000233027209 */ /* 0x000fe40007810000 */
[----:B------:R-:W-:Y:S01]  /*1ff70*/  FSEL R41, R43, -INF , !P6 ;  /* 0xff8000002b297808 */ /* 0x000fe20007000000 */
[----:B----4-:R-:W-:Y:S01]  /*1ff80*/  FFMA.FTZ R5, R8, -UR19, R5 ;  /* 0x8000001308057c23 */ /* 0x010fe20008010005 */
[----:B--2---:R-:W-:Y:S01]  /*1ff90*/  FMNMX.FTZ R135, R135, R6, !PT ;  /* 0x0000000687877209 */ /* 0x004fe20007810000 */
[----:B------:R-:W2:Y:S01]  /*1ffa0*/  SHFL.BFLY PT, R8, R133, 0x1, 0x1f ;  /* 0x0c201f0085087f89 */ /* 0x000ea200000e0000 */
[----:B------:R-:W-:Y:S02]  /*1ffb0*/  FSEL R45, R46, -INF , !P5 ;  /* 0xff8000002e2d7808 */ /* 0x000fe40006800000 */
[----:B------:R-:W-:Y:S02]  /*1ffc0*/  FMNMX.FTZ R3, R41, R2, !PT ;  /* 0x0000000229037209 */ /* 0x000fe40007810000 */
[----:B------:R-:W-:Y:S01]  /*1ffd0*/  FSEL R44, R5, -INF , !P0 ;  /* 0xff800000052c7808 */ /* 0x000fe20004000000 */
[----:B------:R-:W-:Y:S01]  /*1ffe0*/  FMUL.FTZ R5, R135, UR4 ;  /* 0x0000000487057c20 */ /* 0x000fe20008410000 */
[----:B------:R-:W-:Y:S02]  /*1fff0*/  FSEL R47, R14, -INF , !P2 ;  /* 0xff8000000e2f7808 */ /* 0x000fe40005000000 */
[----:B------:R-:W-:Y:S02]  /*20000*/  FSEL R57, R26, -INF , !P4 ;  /* 0xff8000001a397808 */ /* 0x000fe40006000000 */
[----:B------:R-:W-:Y:S02]  /*20010*/  FMNMX.FTZ R3, R45, R3, !PT ;  /* 0x000000032d037209 */ /* 0x000fe40007810000 */
[----:B------:R-:W-:Y:S02]  /*20020*/  FSETP.NEU.FTZ.AND P2, PT, R135, -INF , PT ;  /* 0xff8000008700780b */ /* 0x000fe40003f5d000 */
[----:B------:R-:W-:Y:S02]  /*20030*/  IABS R2, R4 ;  /* 0x0000000400027213 */ /* 0x000fe40000000000 */
[----:B------:R-:W-:Y:S02]  /*20040*/  FSEL R5, R5, RZ, P2 ;  /* 0x000000ff05057208 */ /* 0x000fe40001000000 */
[----:B------:R-:W-:Y:S02]  /*20050*/  FMNMX.FTZ R3, R57, R3, !PT ;  /* 0x0000000339037209 */ /* 0x000fe40007810000 */
[----:B------:R-:W-:Y:S01]  /*20060*/  I2FP.F32.S32 R4, R2 ;  /* 0x0000000200047245 */ /* 0x000fe20000201400 */
[--C-:B------:R-:W-:Y:S01]  /*20070*/  FFMA.FTZ R6, R212, UR4, -R5.reuse ;  /* 0x00000004d4067c23 */ /* 0x100fe20008010805 */
[----:B------:R-:W-:Y:S01]  /*20080*/  FMNMX.FTZ R2, R47, R3, !PT ;  /* 0x000000032f027209 */ /* 0x000fe20007810000 */
[--C-:B------:R-:W-:Y:S01]  /*20090*/  FFMA.FTZ R3, R141, UR4, -R5.reuse ;  /* 0x000000048d037c23 */ /* 0x100fe20008010805 */
[----:B-1----:R-:W-:Y:S01]  /*200a0*/  FMNMX.FTZ R134, R134, R7, !PT ;  /* 0x0000000786867209 */ /* 0x002fe20007810000 */
[----:B------:R-:W-:Y:S01]  /*200b0*/  FFMA.FTZ R136, R4, -UR19, R136 ;  /* 0x8000001304887c23 */ /* 0x000fe20008010088 */
[----:B------:R-:W-:Y:S01]  /*200c0*/  FSEL R48, R9, -INF , !P1 ;  /* 0xff80000009307808 */ /* 0x000fe20004800000 */
[----:B------:R1:W-:Y:S01]  /*200d0*/  MUFU.EX2 R26, R3 ;  /* 0x00000003001a7308 */ /* 0x0003e20000000800 */
[C---:B------:R-:W-:Y:S01]  /*200e0*/  FSETP.NEU.FTZ.AND P1, PT, R134.reuse, -INF , PT ;  /* 0xff8000008600780b */ /* 0x040fe20003f3d000 */
[----:B------:R-:W-:Y:S01]  /*200f0*/  FMUL.FTZ R7, R134, UR4 ;  /* 0x0000000486077c20 */ /* 0x000fe20008410000 */
[----:B------:R-:W-:Y:S01]  /*20100*/  ISETP.GE.AND P4, PT, R0, R244, PT ;  /* 0x000000f40000720c */ /* 0x000fe20003f86270 */
[--C-:B------:R-:W-:Y:S01]  /*20110*/  FFMA.FTZ R233, R37, UR4, -R5.reuse ;  /* 0x0000000425e97c23 */ /* 0x100fe20008010805 */
[----:B--2---:R-:W-:Y:S01]  /*20120*/  FMNMX.FTZ R133, R133, R8, !PT ;  /* 0x0000000885857209 */ /* 0x004fe20007810000 */
[----:B------:R-:W-:Y:S01]  /*20130*/  FFMA.FTZ R59, R12, UR4, -R5 ;  /* 0x000000040c3b7c23 */ /* 0x000fe20008010805 */
[----:B------:R-:W-:Y:S03]  /*20140*/  FSEL R7, R7, RZ, P1 ;  /* 0x000000ff07077208 */ /* 0x000fe60000800000 */
[----:B------:R2:W-:Y:S01]  /*20150*/  MUFU.EX2 R50, R6 ;  /* 0x0000000600327308 */ /* 0x0005e20000000800 */
[----:B------:R-:W-:Y:S01]  /*20160*/  ISETP.GE.OR P4, PT, R0, R252, !P4 ;  /* 0x000000fc0000720c */ /* 0x000fe20006786670 */
[----:B------:R-:W-:Y:S01]  /*20170*/  FMUL.FTZ R8, R133, UR4 ;  /* 0x0000000485087c20 */ /* 0x000fe20008410000 */
[----:B------:R-:W-:Y:S01]  /*20180*/  FMNMX.FTZ R0, R48, R2, !PT ;  /* 0x0000000230007209 */ /* 0x000fe20007810000 */
[----:B------:R-:W-:Y:S01]  /*20190*/  FFMA.FTZ R56, R30, UR4, -R7 ;  /* 0x000000041e387c23 */ /* 0x000fe20008010807 */
[----:B------:R-:W-:Y:S01]  /*201a0*/  FSEL R136, R136, -INF , !P4 ;  /* 0xff80000088887808 */ /* 0x000fe20006000000 */
[----:B------:R-:W-:Y:S01]  /*201b0*/  IMAD.MOV.U32 R30, RZ, RZ, R54 ;  /* 0x000000ffff1e7224 */ /* 0x000fe200078e0036 */
[----:B------:R-:W-:Y:S01]  /*201c0*/  FMNMX.FTZ R0, R44, R0, !PT ;  /* 0x000000002c007209 */ /* 0x000fe20007810000 */
[----:B------:R-:W-:Y:S01]  /*201d0*/  FFMA.FTZ R42, R39, UR4, -R5 ;  /* 0x00000004272a7c23 */ /* 0x000fe20008010805 */
[----:B-1----:R-:W-:Y:S01]  /*201e0*/  FFMA.FTZ R3, R223, UR4, -R7 ;  /* 0x00000004df037c23 */ /* 0x002fe20008010807 */
[----:B------:R-:W-:Y:S01]  /*201f0*/  FSETP.NEU.FTZ.AND P0, PT, R133, -INF , PT ;  /* 0xff8000008500780b */ /* 0x000fe20003f1d000 */
[--C-:B------:R-:W-:Y:S01]  /*20200*/  FFMA.FTZ R63, R32, UR4, -R5.reuse ;  /* 0x00000004203f7c23 */ /* 0x100fe20008010805 */
[----:B------:R-:W-:Y:S01]  /*20210*/  FMNMX.FTZ R0, R136, R0, !PT ;  /* 0x0000000088007209 */ /* 0x000fe20007810000 */
[----:B------:R1:W-:Y:S01]  /*20220*/  MUFU.EX2 R141, R3 ;  /* 0x00000003008d7308 */ /* 0x0003e20000000800 */
[----:B------:R-:W-:Y:S01]  /*20230*/  FSEL R8, R8, RZ, P0 ;  /* 0x000000ff08087208 */ /* 0x000fe20000000000 */
[----:B------:R-:W-:Y:S01]  /*20240*/  FFMA.FTZ R24, R24, UR4, -R5 ;  /* 0x0000000418187c23 */ /* 0x000fe20008010805 */
[----:B------:R-:W-:Y:S01]  /*20250*/  FSEL R4, R134, RZ, P1 ;  /* 0x000000ff86047208 */ /* 0x000fe20000800000 */
[----:B------:R-:W3:Y:S01]  /*20260*/  SHFL.BFLY PT, R2, R0, 0x2, 0x1f ;  /* 0x0c401f0000027f89 */ /* 0x000ee200000e0000 */
[----:B--2---:R-:W-:Y:S01]  /*20270*/  FFMA.FTZ R6, R213, UR4, -R7 ;  /* 0x00000004d5067c23 */ /* 0x004fe20008010807 */
[----:B------:R-:W-:Y:S01]  /*20280*/  FFMA.FTZ R9, R231, UR4, -R8 ;  /* 0x00000004e7097c23 */ /* 0x000fe20008010808 */
[--C-:B------:R-:W-:Y:S01]  /*20290*/  FFMA.FTZ R231, R27, UR4, -R5.reuse ;  /* 0x000000041be77c23 */ /* 0x100fe20008010805 */
[----:B------:R-:W-:Y:S02]  /*202a0*/  FADD.FTZ R4, -R4, R138 ;  /* 0x0000008a04047221 */ /* 0x000fe40000010100 */
[----:B------:R2:W-:Y:S01]  /*202b0*/  MUFU.EX2 R235, R6 ;  /* 0x0000000600eb7308 */ /* 0x0005e20000000800 */
[----:B------:R-:W-:Y:S01]  /*202c0*/  FFMA.FTZ R11, R11, UR4, -R5 ;  /* 0x000000040b0b7c23 */ /* 0x000fe20008010805 */
[--C-:B------:R-:W-:Y:S01]  /*202d0*/  FFMA.FTZ R66, R21, UR4, -R7.reuse ;  /* 0x0000000415427c23 */ /* 0x100fe20008010807 */
[----:B------:R-:W-:Y:S01]  /*202e0*/  FFMA.FTZ R212, R209, UR4, -R7 ;  /* 0x00000004d1d47c23 */ /* 0x000fe20008010807 */
[----:B------:R-:W-:Y:S01]  /*202f0*/  FFMA.FTZ R209, R142, UR4, -R8 ;  /* 0x000000048ed17c23 */ /* 0x000fe20008010808 */
[----:B------:R-:W-:Y:S02]  /*20300*/  IMAD.MOV.U32 R12, RZ, RZ, R41 ;  /* 0x000000ffff0c7224 */ /* 0x000fe400078e0029 */
[--C-:B------:R-:W-:Y:S01]  /*20310*/  FFMA.FTZ R213, R36, UR4, -R7.reuse ;  /* 0x0000000424d57c23 */ /* 0x100fe20008010807 */
[----:B------:R-:W-:Y:S02]  /*20320*/  IMAD.MOV.U32 R142, RZ, RZ, R66 ;  /* 0x000000ffff8e7224 */ /* 0x000fe400078e0042 */
[--C-:B-1----:R-:W-:Y:S01]  /*20330*/  FFMA.FTZ R3, R219, UR4, -R8.reuse ;  /* 0x00000004db037c23 */ /* 0x102fe20008010808 */
[----:B------:R-:W-:Y:S01]  /*20340*/  MUFU.EX2 R234, R9 ;  /* 0x0000000900ea7308 */ /* 0x000fe20000000800 */
[--C-:B------:R-:W-:Y:S01]  /*20350*/  FFMA.FTZ R41, R33, UR4, -R8.reuse ;  /* 0x0000000421297c23 */ /* 0x100fe20008010808 */
[--C-:B------:R-:W-:Y:S01]  /*20360*/  FFMA.FTZ R46, R17, UR4, -R8.reuse ;  /* 0x00000004112e7c23 */ /* 0x100fe20008010808 */
[----:B------:R-:W-:Y:S01]  /*20370*/  FFMA.FTZ R43, R16, UR4, -R8 ;  /* 0x00000004102b7c23 */ /* 0x000fe20008010808 */
[----:B------:R-:W-:Y:S01]  /*20380*/  MOV R27, R47 ;  /* 0x0000002f001b7202 */ /* 0x000fe20000000f00 */
[----:B------:R-:W-:Y:S02]  /*20390*/  IMAD.MOV.U32 R39, RZ, RZ, R224 ;  /* 0x000000ffff277224 */ /* 0x000fe400078e00e0 */
[--C-:B------:R-:W-:Y:S01]  /*203a0*/  FFMA.FTZ R211, R211, UR4, -R8.reuse ;  /* 0x00000004d3d37c23 */ /* 0x100fe20008010808 */
[--C-:B------:R-:W-:Y:S02]  /*203b0*/  FFMA.FTZ R208, R208, UR4, -R8.reuse ;  /* 0x00000004d0d07c23 */ /* 0x100fe40008010808 */
[----:B------:R1:W-:Y:S01]  /*203c0*/  MUFU.EX2 R14, R3 ;  /* 0x00000003000e7308 */ /* 0x0003e20000000800 */
[--C-:B--2---:R-:W-:Y:S01]  /*203d0*/  FFMA.FTZ R6, R232, UR4, -R8.reuse ;  /* 0x00000004e8067c23 */ /* 0x104fe20008010808 */
[----:B---3--:R-:W-:Y:S01]  /*203e0*/  FMNMX.FTZ R0, R0, R2, !PT ;  /* 0x0000000200007209 */ /* 0x008fe20007810000 */
[----:B------:R-:W-:Y:S01]  /*203f0*/  FFMA.FTZ R2, R222, UR4, -R7 ;  /* 0x00000004de027c23 */ /* 0x000fe20008010807 */
[--C-:B------:R-:W-:Y:S01]  /*20400*/  FFMA.FTZ R222, R215, UR4, -R5.reuse ;  /* 0x00000004d7de7c23 */ /* 0x100fe20008010805 */
[----:B------:R-:W-:Y:S01]  /*20410*/  FFMA.FTZ R215, R210, UR4, -R5 ;  /* 0x00000004d2d77c23 */ /* 0x000fe20008010805 */
[--C-:B------:R-:W-:Y:S01]  /*20420*/  FFMA.FTZ R138, R143, UR4, -R8.reuse ;  /* 0x000000048f8a7c23 */ /* 0x100fe20008010808 */
[--C-:B------:R-:W-:Y:S01]  /*20430*/  FFMA.FTZ R15, R15, UR4, -R8.reuse ;  /* 0x000000040f0f7c23 */ /* 0x100fe20008010808 */
[--C-:B------:R-:W-:Y:S01]  /*20440*/  FFMA.FTZ R58, R13, UR4, -R7.reuse ;  /* 0x000000040d3a7c23 */ /* 0x100fe20008010807 */
[--C-:B------:R-:W-:Y:S01]  /*20450*/  FFMA.FTZ R61, R29, UR4, -R8.reuse ;  /* 0x000000041d3d7c23 */ /* 0x100fe20008010808 */
[--C-:B------:R-:W-:Y:S01]  /*20460*/  FFMA.FTZ R60, R28, UR4, -R8.reuse ;  /* 0x000000041c3c7c23 */ /* 0x100fe20008010808 */
[--C-:B------:R-:W-:Y:S01]  /*20470*/  FFMA.FTZ R47, R18, UR4, -R8.reuse ;  /* 0x00000004122f7c23 */ /* 0x100fe20008010808 */
[----:B------:R-:W-:Y:S01]  /*20480*/  FFMA.FTZ R232, R25, UR4, -R7 ;  /* 0x0000000419e87c23 */ /* 0x000fe20008010807 */
[----:B------:R-:W-:Y:S02]  /*20490*/  IMAD.MOV.U32 R13, RZ, RZ, R27 ;  /* 0x000000ffff0d7224 */ /* 0x000fe400078e001b */
[--C-:B------:R-:W-:Y:S01]  /*204a0*/  FFMA.FTZ R216, R216, UR4, -R7.reuse ;  /* 0x00000004d8d87c23 */ /* 0x100fe20008010807 */
[--C-:B------:R-:W-:Y:S01]  /*204b0*/  FFMA.FTZ R224, R34, UR4, -R7.reuse ;  /* 0x0000000422e07c23 */ /* 0x100fe20008010807 */
[----:B------:R-:W-:Y:S01]  /*204c0*/  FFMA.FTZ R62, R19, UR4, -R7 ;  /* 0x00000004133e7c23 */ /* 0x000fe20008010807 */
[----:B-1----:R-:W-:Y:S01]  /*204d0*/  FFMA.FTZ R3, R221, UR4, -R5 ;  /* 0x00000004dd037c23 */ /* 0x002fe20008010805 */
[----:B------:R-:W-:Y:S01]  /*204e0*/  MOV R143, R55 ;  /* 0x00000037008f7202 */ /* 0x000fe20000000f00 */
[----:B------:R1:W-:Y:S01]  /*204f0*/  MUFU.EX2 R221, R2 ;  /* 0x0000000200dd7308 */ /* 0x0003e20000000800 */
[----:B------:R-:W-:Y:S01]  /*20500*/  FFMA.FTZ R10, R10, UR4, -R7 ;  /* 0x000000040a0a7c23 */ /* 0x000fe20008010807 */
[----:B------:R-:W-:Y:S01]  /*20510*/  MOV R28, R39 ;  /* 0x00000027001c7202 */ /* 0x000fe20000000f00 */
[----:B------:R-:W-:Y:S07]  /*20520*/  IMAD.MOV.U32 R27, RZ, RZ, R51 ;  /* 0x000000ffff1b7224 */ /* 0x000fee00078e0033 */
[----:B------:R2:W-:Y:S10]  /*20530*/  MUFU.EX2 R219, R3 ;  /* 0x0000000300db7308 */ /* 0x0005f40000000800 */
[----:B------:R-:W-:Y:S01]  /*20540*/  MUFU.EX2 R233, R233 ;  /* 0x000000e900e97308 */ /* 0x000fe20000000800 */
[----:B-1----:R-:W-:Y:S09]  /*20550*/  FFMA.FTZ R2, R220, UR4, -R8 ;  /* 0x00000004dc027c23 */ /* 0x002ff20008010808 */
[----:B------:R1:W-:Y:S01]  /*20560*/  MUFU.EX2 R40, R2 ;  /* 0x0000000200287308 */ /* 0x0003e20000000800 */
[----:B--2---:R-:W2:Y:S09]  /*20570*/  SHFL.BFLY PT, R3, R0, 0x1, 0x1f ;  /* 0x0c201f0000037f89 */ /* 0x004eb200000e0000 */
[----:B------:R3:W-:Y:S10]  /*20580*/  MUFU.EX2 R220, R6 ;  /* 0x0000000600dc7308 */ /* 0x0007f40000000800 */
[----:B------:R-:W-:Y:S01]  /*20590*/  MUFU.EX2 R224, R224 ;  /* 0x000000e000e07308 */ /* 0x000fe20000000800 */
[----:B-1----:R-:W-:Y:S09]  /*205a0*/  FFMA.FTZ R2, R132, UR4, -R5 ;  /* 0x0000000484027c23 */ /* 0x002ff20008010805 */
[----:B------:R1:W-:Y:S01]  /*205b0*/  MUFU.EX2 R236, R2 ;  /* 0x0000000200ec7308 */ /* 0x0003e20000000800 */
[----:B--2---:R-:W-:Y:S02]  /*205c0*/  FMNMX.FTZ R132, R0, R3, !PT ;  /* 0x0000000300847209 */ /* 0x004fe40007810000 */
[----:B------:R-:W-:Y:S02]  /*205d0*/  FSEL R0, R133, RZ, P0 ;  /* 0x000000ff85007208 */ /* 0x000fe40000000000 */
[----:B------:R-:W-:Y:S03]  /*205e0*/  FSETP.NEU.FTZ.AND P0, PT, R132, -INF , PT ;  /* 0xff8000008400780b */ /* 0x000fe60003f1d000 */
[----:B------:R-:W-:Y:S01]  /*205f0*/  FADD.FTZ R3, -R0, R139 ;  /* 0x0000008b00037221 */ /* 0x000fe20000010100 */
[----:B------:R-:W-:Y:S01]  /*20600*/  FSEL R0, R132, RZ, P0 ;  /* 0x000000ff84007208 */ /* 0x000fe20000000000 */
[----:B------:R-:W-:Y:S02]  /*20610*/  MUFU.EX2 R232, R232 ;  /* 0x000000e800e87308 */ /* 0x000fe40000000800 */
[----:B------:R-:W-:Y:S02]  /*20620*/  FMUL.FTZ R3, R3, UR4 ;  /* 0x0000000403037c20 */ /* 0x000fe40008410000 */
[----:B---3--:R-:W-:Y:S01]  /*20630*/  FADD.FTZ R6, -R0, R140 ;  /* 0x0000008c00067221 */ /* 0x008fe20000010100 */
[----:B------:R-:W-:Y:S01]  /*20640*/  FFMA.FTZ R140, R22, UR4, -R5 ;  /* 0x00000004168c7c23 */ /* 0x000fe20008010805 */
[----:B------:R-:W-:Y:S02]  /*20650*/  IMAD.MOV.U32 R22, RZ, RZ, R44 ;  /* 0x000000ffff167224 */ /* 0x000fe400078e002c */
[--C-:B-1----:R-:W-:Y:S01]  /*20660*/  FFMA.FTZ R2, R214, UR4, -R7.reuse ;  /* 0x00000004d6027c23 */ /* 0x102fe20008010807 */
[--C-:B------:R-:W-:Y:S01]  /*20670*/  FFMA.FTZ R214, R38, UR4, -R7.reuse ;  /* 0x0000000426d67c23 */ /* 0x100fe20008010807 */
[----:B------:R-:W-:Y:S01]  /*20680*/  FFMA.FTZ R44, R23, UR4, -R7 ;  /* 0x00000004172c7c23 */ /* 0x000fe20008010807 */
[----:B------:R-:W2:Y:S01]  /*20690*/  LDL.LU R38, [R1+0x2c] ;  /* 0x00002c0001267983 */ /* 0x000ea20000300800 */
[----:B------:R1:W-:Y:S01]  /*206a0*/  MUFU.EX2 R223, R2 ;  /* 0x0000000200df7308 */ /* 0x0003e20000000800 */
[----:B------:R-:W-:Y:S02]  /*206b0*/  MOV R25, R22 ;  /* 0x0000001600197202 */ /* 0x000fe40000000f00 */
[----:B-1----:R-:W-:Y:S05]  /*206c0*/  FSEL R2, R135, RZ, P2 ;  /* 0x000000ff87027208 */ /* 0x002fea0001000000 */
[----:B------:R-:W-:Y:S01]  /*206d0*/  FADD.FTZ R2, -R2, R137 ;  /* 0x0000008902027221 */ /* 0x000fe20000010100 */
[----:B------:R-:W-:Y:S05]  /*206e0*/  FMUL.FTZ R137, R132, UR4 ;  /* 0x0000000484897c20 */ /* 0x000fea0008410000 */
[----:B------:R-:W-:Y:S02]  /*206f0*/  FSEL R137, R137, RZ, P0 ;  /* 0x000000ff89897208 */ /* 0x000fe40000000000 */
[----:B------:R-:W-:Y:S03]  /*20700*/  PLOP3.LUT P0, PT, PT, PT, UP0, 0x80, 0x0 ;  /* 0x000000000000781c */ /* 0x000fe60003f0f008 */
[--C-:B------:R-:W-:Y:S01]  /*20710*/  FFMA.FTZ R0, R230, UR4, -R137.reuse ;  /* 0x00000004e6007c23 */ /* 0x100fe20008010889 */
[----:B------:R-:W-:Y:S01]  /*20720*/  FFMA.FTZ R9, R229, UR4, -R137 ;  /* 0x00000004e5097c23 */ /* 0x000fe20008010889 */
[--C-:B------:R-:W-:Y:S01]  /*20730*/  FFMA.FTZ R229, R35, UR4, -R5.reuse ;  /* 0x0000000423e57c23 */ /* 0x100fe20008010805 */
[----:B------:R-:W-:Y:S01]  /*20740*/  FFMA.FTZ R230, R20, UR4, -R5 ;  /* 0x0000000414e67c23 */ /* 0x000fe20008010805 */
[----:B------:R1:W-:Y:S01]  /*20750*/  MUFU.EX2 R139, R0 ;  /* 0x00000000008b7308 */ /* 0x0003e20000000800 */
[----:B------:R-:W-:Y:S01]  /*20760*/  FFMA.FTZ R5, R218, UR4, -R137 ;  /* 0x00000004da057c23 */ /* 0x000fe20008010889 */
[----:B------:R-:W-:Y:S04]  /*20770*/  IMAD.MOV.U32 R35, RZ, RZ, R48 ;  /* 0x000000ffff237224 */ /* 0x000fe800078e0030 */
[----:B------:R-:W-:Y:S04]  /*20780*/  IMAD.MOV.U32 R29, RZ, RZ, R35 ;  /* 0x000000ffff1d7224 */ /* 0x000fe800078e0023 */
[----:B------:R3:W-:Y:S10]  /*20790*/  MUFU.EX2 R210, R9 ;  /* 0x0000000900d27308 */ /* 0x0007f40000000800 */
[----:B------:R-:W-:Y:S01]  /*207a0*/  MUFU.EX2 R218, R5 ;  /* 0x0000000500da7308 */ /* 0x000fe20000000800 */
[----:B-1----:R-:W-:Y:S09]  /*207b0*/  FFMA.FTZ R0, R217, UR4, -R137 ;  /* 0x00000004d9007c23 */ /* 0x002ff20008010889 */
[----:B------:R1:W-:Y:S01]  /*207c0*/  MUFU.EX2 R217, R0 ;  /* 0x0000000000d97308 */ /* 0x0003e20000000800 */
[----:B---3--:R-:W-:Y:S01]  /*207d0*/  FFMA.FTZ R9, R31, UR4, -R8 ;  /* 0x000000041f097c23 */ /* 0x008fe20008010808 */
[----:B------:R-:W-:Y:S02]  /*207e0*/  IMAD.MOV.U32 R31, RZ, RZ, R67 ;  /* 0x000000ffff1f7224 */ /* 0x000fe400078e0043 */
[----:B------:R-:W-:Y:S06]  /*207f0*/  FMUL.FTZ R8, R6, UR4 ;  /* 0x0000000406087c20 */ /* 0x000fec0008410000 */
[----:B------:R-:W-:Y:S01]  /*20800*/  MUFU.EX2 R229, R229 ;  /* 0x000000e500e57308 */ /* 0x000fe20000000800 */
[----:B-1----:R-:W-:Y:S09]  /*20810*/  FMUL.FTZ R0, R2, UR4 ;  /* 0x0000000402007c20 */ /* 0x002ff20008410000 */
[----:B------:R-:W1:Y:S02]  /*20820*/  MUFU.EX2 R2, R0 ;  /* 0x0000000000027308 */ /* 0x000e640000000800 */
[----:B-1----:R-:W-:Y:S01]  /*20830*/  FMUL.FTZ R64, R2, R144 ;  /* 0x0000009002407220 */ /* 0x002fe20000410000 */
[----:B------:R-:W-:Y:S01]  /*20840*/  FMUL.FTZ R0, R4, UR4 ;  /* 0x0000000404007c20 */ /* 0x000fe20008410000 */
[----:B------:R-:W3:Y:S01]  /*20850*/  LDL.LU R144, [R1+0x34] ;  /* 0x0000340001907983 */ /* 0x000ee20000300800 */
[C---:B------:R-:W-:Y:S01]  /*20860*/  FMUL.FTZ R37, R2.reuse, R157 ;  /* 0x0000009d02257220 */ /* 0x040fe20000410000 */
[C---:B------:R-:W-:Y:S01]  /*20870*/  FMUL.FTZ R65, R2.reuse, R145 ;  /* 0x0000009102417220 */ /* 0x040fe20000410000 */
[C---:B------:R-:W-:Y:S01]  /*20880*/  FMUL.FTZ R48, R2.reuse, R152 ;  /* 0x0000009802307220 */ /* 0x040fe20000410000 */
[C---:B------:R-:W-:Y:S02]  /*20890*/  FMUL.FTZ R4, R2.reuse, R172 ;  /* 0x000000ac02047220 */ /* 0x040fe40000410000 */
        /* <DEDUP_REMOVED lines=80> */
[----:B------:R-:W-:Y:S01]  /*20da0*/  MUFU.EX2 R167, R216 ;  /* 0x000000d800a77308 */ /* 0x000fe20000000800 */
[----:B------:R-:W-:Y:S02]  /*20db0*/  IMAD.MOV.U32 R169, RZ, RZ, R15 ;  /* 0x000000ffffa97224 */ /* 0x000fe400078e000f */
[----:B------:R-:W-:Y:S02]  /*20dc0*/  IMAD.MOV.U32 R161, RZ, RZ, R44 ;  /* 0x000000ffffa17224 */ /* 0x000fe400078e002c */
[----:B------:R-:W-:Y:S01]  /*20dd0*/  FFMA.FTZ R159, R159, UR4, -R137 ;  /* 0x000000049f9f7c23 */ /* 0x000fe20008010889 */
[----:B------:R-:W-:Y:S02]  /*20de0*/  IMAD.MOV.U32 R173, RZ, RZ, R28 ;  /* 0x000000ffffad7224 */ /* 0x000fe400078e001c */
[----:B------:R-:W-:Y:S02]  /*20df0*/  IMAD.MOV.U32 R175, RZ, RZ, R161 ;  /* 0x000000ffffaf7224 */ /* 0x000fe400078e00a1 */
[----:B------:R-:W-:Y:S02]  /*20e00*/  IMAD.MOV.U32 R161, RZ, RZ, R60 ;  /* 0x000000ffffa17224 */ /* 0x000fe400078e003c */
[----:B------:R-:W-:Y:S02]  /*20e10*/  IMAD.MOV.U32 R170, RZ, RZ, R46 ;  /* 0x000000ffffaa7224 */ /* 0x000fe400078e002e */
[----:B------:R-:W-:Y:S02]  /*20e20*/  IMAD.MOV.U32 R154, RZ, RZ, R62 ;  /* 0x000000ffff9a7224 */ /* 0x000fe400078e003e */
[----:B--2---:R-:W-:Y:S01]  /*20e30*/  FFMA.FTZ R152, R2, R38, R26 ;  /* 0x0000002602987223 */ /* 0x004fe2000001001a */
[----:B------:R-:W-:Y:S01]  /*20e40*/  FMUL.FTZ R38, R0, R158 ;  /* 0x0000009e00267220 */ /* 0x000fe20000410000 */
[----:B------:R-:W1:Y:S01]  /*20e50*/  MUFU.EX2 R2, R3 ;  /* 0x0000000300027308 */ /* 0x000e620000000800 */
[----:B------:R-:W-:Y:S01]  /*20e60*/  IMAD.MOV.U32 R158, RZ, RZ, R140 ;  /* 0x000000ffff9e7224 */ /* 0x000fe200078e008c */
[----:B------:R-:W-:Y:S01]  /*20e70*/  F2FP.F16.F32.PACK_AB R140, R219, R26 ;  /* 0x0000001adb8c723e */ /* 0x000fe200000000ff */
[C---:B-1----:R-:W-:Y:S01]  /*20e80*/  FMUL.FTZ R25, R2.reuse, R197 ;  /* 0x000000c502197220 */ /* 0x042fe20000410000 */
[C---:B------:R-:W-:Y:S01]  /*20e90*/  FMUL.FTZ R45, R2.reuse, R185 ;  /* 0x000000b9022d7220 */ /* 0x040fe20000410000 */
[----:B------:R-:W-:Y:S01]  /*20ea0*/  MOV R197, R40 ;  /* 0x0000002800c57202 */ /* 0x000fe20000000f00 */
[----:B------:R-:W-:Y:S02]  /*20eb0*/  IMAD.MOV.U32 R185, RZ, RZ, R148 ;  /* 0x000000ffffb97224 */ /* 0x000fe400078e0094 */
[C---:B------:R-:W-:Y:S01]  /*20ec0*/  FMUL.FTZ R40, R2.reuse, R188 ;  /* 0x000000bc02287220 */ /* 0x040fe20000410000 */
[----:B------:R-:W-:Y:S01]  /*20ed0*/  MOV R188, R160 ;  /* 0x000000a000bc7202 */ /* 0x000fe20000000f00 */
[C---:B------:R-:W-:Y:S01]  /*20ee0*/  FMUL.FTZ R56, R2.reuse, R180 ;  /* 0x000000b402387220 */ /* 0x040fe20000410000 */
[----:B------:R-:W-:Y:S01]  /*20ef0*/  MOV R160, R168 ;  /* 0x000000a800a07202 */ /* 0x000fe20000000f00 */
[----:B------:R-:W-:Y:S01]  /*20f00*/  IMAD.MOV.U32 R168, RZ, RZ, R142 ;  /* 0x000000ffffa87224 */ /* 0x000fe200078e008e */
[----:B------:R-:W-:Y:S01]  /*20f10*/  MOV R180, R143 ;  /* 0x0000008f00b47202 */ /* 0x000fe20000000f00 */
[----:B------:R-:W-:Y:S01]  /*20f20*/  FMUL.FTZ R24, R2, R196 ;  /* 0x000000c402187220 */ /* 0x000fe20000410000 */
[----:B------:R-:W-:Y:S01]  /*20f30*/  F2FP.F16.F32.PACK_AB R142, R236, R185 ;  /* 0x000000b9ec8e723e */ /* 0x000fe200000000ff */
[----:B------:R-:W-:Y:S01]  /*20f40*/  IMAD.MOV.U32 R196, RZ, RZ, R149 ;  /* 0x000000ffffc47224 */ /* 0x000fe200078e0095 */
[----:B------:R-:W-:Y:S01]  /*20f50*/  F2FP.F16.F32.PACK_AB R143, R235, R223 ;  /* 0x000000dfeb8f723e */ /* 0x000fe200000000ff */
[C---:B------:R-:W-:Y:S01]  /*20f60*/  FMUL.FTZ R9, R2.reuse, R205 ;  /* 0x000000cd02097220 */ /* 0x040fe20000410000 */
[----:B------:R-:W-:Y:S01]  /*20f70*/  MOV R148, R61 ;  /* 0x0000003d00947202 */ /* 0x000fe20000000f00 */
[C---:B------:R-:W-:Y:S01]  /*20f80*/  FMUL.FTZ R12, R2.reuse, R200 ;  /* 0x000000c8020c7220 */ /* 0x040fe20000410000 */
[----:B------:R-:W-:Y:S01]  /*20f90*/  MOV R3, R156 ;  /* 0x0000009c00037202 */ /* 0x000fe20000000f00 */
[C---:B------:R-:W-:Y:S01]  /*20fa0*/  FMUL.FTZ R13, R2.reuse, R201 ;  /* 0x000000c9020d7220 */ /* 0x040fe20000410000 */
[----:B------:R-:W-:Y:S01]  /*20fb0*/  MOV R162, R148 ;  /* 0x0000009400a27202 */ /* 0x000fe20000000f00 */
[C---:B------:R-:W-:Y:S01]  /*20fc0*/  FMUL.FTZ R44, R2.reuse, R184 ;  /* 0x000000b8022c7220 */ /* 0x040fe20000410000 */
[----:B------:R-:W-:Y:S01]  /*20fd0*/  F2FP.F16.F32.PACK_AB R148, R197, R14 ;  /* 0x0000000ec594723e */ /* 0x000fe200000000ff */
[----:B------:R-:W-:Y:S01]  /*20fe0*/  FMUL.FTZ R57, R2, R181 ;  /* 0x000000b502397220 */ /* 0x000fe20000410000 */
[----:B------:R-:W-:Y:S01]  /*20ff0*/  F2FP.F16.F32.PACK_AB R149, R210, R139 ;  /* 0x0000008bd295723e */ /* 0x000fe200000000ff */
[----:B------:R-:W-:Y:S01]  /*21000*/  IMAD.MOV.U32 R181, RZ, RZ, R30 ;  /* 0x000000ffffb57224 */ /* 0x000fe200078e001e */
[----:B------:R-:W-:Y:S01]  /*21010*/  MOV R205, R27 ;  /* 0x0000001b00cd7202 */ /* 0x000fe20000000f00 */
[C---:B------:R-:W-:Y:S01]  /*21020*/  FMUL.FTZ R28, R2.reuse, R192 ;  /* 0x000000c0021c7220 */ /* 0x040fe20000410000 */
[----:B------:R-:W-:Y:S01]  /*21030*/  MOV R184, R31 ;  /* 0x0000001f00b87202 */ /* 0x000fe20000000f00 */
[C---:B------:R-:W-:Y:S01]  /*21040*/  FMUL.FTZ R29, R2.reuse, R193 ;  /* 0x000000c1021d7220 */ /* 0x040fe20000410000 */
[C---:B------:R-:W-:Y:S01]  /*21050*/  FMUL.FTZ R60, R2.reuse, R176 ;  /* 0x000000b0023c7220 */ /* 0x040fe20000410000 */
        /* <DEDUP_REMOVED lines=20> */
[----:B------:R-:W-:Y:S01]  /*211a0*/  MOV R200, R174 ;  /* 0x000000ae00c87202 */ /* 0x000fe20000000f00 */
[C---:B------:R-:W-:Y:S01]  /*211b0*/  FMUL.FTZ R120, R2.reuse, R120 ;  /* 0x0000007802787220 */ /* 0x040fe20000410000 */
[C---:B------:R-:W-:Y:S01]  /*211c0*/  FMUL.FTZ R121, R2.reuse, R121 ;  /* 0x0000007902797220 */ /* 0x040fe20000410000 */
[C---:B------:R-:W-:Y:S01]  /*211d0*/  FMUL.FTZ R124, R2.reuse, R124 ;  /* 0x0000007c027c7220 */ /* 0x040fe20000410000 */
[----:B------:R-:W-:Y:S01]  /*211e0*/  FMUL.FTZ R125, R2, R125 ;  /* 0x0000007d027d7220 */ /* 0x000fe20000410000 */
[----:B------:R-:W-:Y:S01]  /*211f0*/  IMAD.MOV.U32 R201, RZ, RZ, R165 ;  /* 0x000000ffffc97224 */ /* 0x000fe200078e00a5 */
[----:B------:R-:W-:Y:S01]  /*21200*/  MUFU.EX2 R173, R215 ;  /* 0x000000d700ad7308 */ /* 0x000fe20000000800 */
[----:B------:R-:W-:Y:S09]  /*21210*/  FFMA.FTZ R160, R160, UR4, -R137 ;  /* 0x00000004a0a07c23 */ /* 0x000ff20008010889 */
[----:B------:R-:W-:Y:S10]  /*21220*/  MUFU.EX2 R165, R222 ;  /* 0x000000de00a57308 */ /* 0x000ff40000000800 */
[----:B------:R-:W-:Y:S10]  /*21230*/  MUFU.EX2 R174, R212 ;  /* 0x000000d400ae7308 */ /* 0x000ff40000000800 */
[----:B------:R-:W-:Y:S01]  /*21240*/  MUFU.EX2 R177, R214 ;  /* 0x000000d600b17308 */ /* 0x000fe20000000800 */
[----:B---3--:R-:W-:Y:S01]  /*21250*/  FFMA.FTZ R157, R0, R144, R141 ;  /* 0x00000090009d7223 */ /* 0x008fe2000001008d */
[----:B------:R-:W-:Y:S01]  /*21260*/  F2FP.F16.F32.PACK_AB R141, R221, R141 ;  /* 0x0000008ddd8d723e */ /* 0x000fe200000000ff */
[----:B------:R-:W1:Y:S07]  /*21270*/  LDSM.16.MT88.4 R144, [R225+0xc000] ;  /* 0x00c00000e190783b */ /* 0x000e6e0000004200 */
[----:B------:R2:W3:Y:S10]  /*21280*/  MUFU.EX2 R0, R8 ;  /* 0x0000000800007308 */ /* 0x0004f40000000800 */
[----:B------:R-:W-:Y:S10]  /*21290*/  MUFU.EX2 R161, R161 ;  /* 0x000000a100a17308 */ /* 0x000ff40000000800 */
[----:B------:R-:W-:Y:S01]  /*212a0*/  MUFU.EX2 R162, R162 ;  /* 0x000000a200a27308 */ /* 0x000fe20000000800 */
[C---:B--2---:R-:W-:Y:S01]  /*212b0*/  FMUL.FTZ R8, R2.reuse, R204 ;  /* 0x000000cc02087220 */ /* 0x044fe20000410000 */
[----:B------:R-:W-:Y:S02]  /*212c0*/  IMAD.MOV.U32 R204, RZ, RZ, R11 ;  /* 0x000000ffffcc7224 */ /* 0x000fe400078e000b */
[----:B----4-:R-:W-:Y:S01]  /*212d0*/  FFMA.FTZ R156, R2, R150, R14 ;  /* 0x00000096029c7223 */ /* 0x010fe2000001000e */
[----:B------:R-:W-:Y:S01]  /*212e0*/  F2FP.F16.F32.PACK_AB R150, R234, R220 ;  /* 0x000000dcea96723e */ /* 0x000fe200000000ff */
        /* <DEDUP_REMOVED lines=14> */
[----:B------:R2:W-:Y:S01]  /*213d0*/  MUFU.EX2 R182, R213 ;  /* 0x000000d500b67308 */ /* 0x0005e20000000800 */
[C---:B------:R-:W-:Y:S01]  /*213e0*/  FMUL.FTZ R62, R0.reuse, R178 ;  /* 0x000000b2003e7220 */ /* 0x040fe20000410000 */
[-C--:B-1----:R-:W-:Y:S05]  /*213f0*/  HMMA.16816.F32 R4, R140, R144.reuse, R4 ;  /* 0x000000908c04723c */ /* 0x082fea0000001804 */
[C---:B------:R-:W-:Y:S01]  /*21400*/  FMUL.FTZ R63, R0.reuse, R179 ;  /* 0x000000b3003f7220 */ /* 0x040fe20000410000 */
[C---:B------:R-:W-:Y:S02]  /*21410*/  HMMA.16816.F32 R8, R148.reuse, R144, R8 ;  /* 0x000000909408723c */ /* 0x040fe40000001808 */
[----:B------:R1:W-:Y:S03]  /*21420*/  MUFU.EX2 R179, R138 ;  /* 0x0000008a00b37308 */ /* 0x0003e60000000800 */
[C---:B------:R-:W-:Y:S01]  /*21430*/  FMUL.FTZ R74, R0.reuse, R74 ;  /* 0x0000004a004a7220 */ /* 0x040fe20000410000 */
[-C--:B------:R-:W-:Y:S01]  /*21440*/  HMMA.16816.F32 R12, R148, R146.reuse, R12 ;  /* 0x00000092940c723c */ /* 0x080fe2000000180c */
[----:B--2---:R-:W-:Y:S05]  /*21450*/  LDSM.16.MT88.4 R212, [R225+0xf800] ;  /* 0x00f80000e1d4783b */ /* 0x004fea0000004200 */
[----:B------:R-:W-:Y:S01]  /*21460*/  MUFU.EX2 R176, R176 ;  /* 0x000000b000b07308 */ /* 0x000fe20000000800 */
[C---:B------:R-:W-:Y:S01]  /*21470*/  FMUL.FTZ R75, R0.reuse, R75 ;  /* 0x0000004b004b7220 */ /* 0x040fe20000410000 */
[C---:B------:R-:W-:Y:S01]  /*21480*/  HMMA.16816.F32 R16, R140.reuse, R146, R16 ;  /* 0x000000928c10723c */ /* 0x040fe20000001810 */
[----:B------:R-:W2:Y:S03]  /*21490*/  LDSM.16.MT88.4 R144, [R226+0xc000] ;  /* 0x00c00000e290783b */ /* 0x000ea60000004200 */
[C---:B------:R-:W-:Y:S01]  /*214a0*/  FMUL.FTZ R78, R0.reuse, R78 ;  /* 0x0000004e004e7220 */ /* 0x040fe20000410000 */
[C---:B------:R-:W-:Y:S01]  /*214b0*/  FMUL.FTZ R79, R0.reuse, R79 ;  /* 0x0000004f004f7220 */ /* 0x040fe20000410000 */
[C---:B------:R-:W-:Y:S02]  /*214c0*/  FMUL.FTZ R90, R0.reuse, R90 ;  /* 0x0000005a005a7220 */ /* 0x040fe40000410000 */
[----:B------:R-:W3:Y:S03]  /*214d0*/  MUFU.EX2 R201, R201 ;  /* 0x000000c900c97308 */ /* 0x000ee60000000800 */
[C---:B------:R-:W-:Y:S01]  /*214e0*/  FMUL.FTZ R91, R0.reuse, R91 ;  /* 0x0000005b005b7220 */ /* 0x040fe20000410000 */
[C---:B------:R-:W-:Y:S01]  /*214f0*/  FMUL.FTZ R94, R0.reuse, R94 ;  /* 0x0000005e005e7220 */ /* 0x040fe20000410000 */
[----:B-1----:R-:W4:Y:S01]  /*21500*/  LDL.LU R138, [R1+0x38] ;  /* 0x00003800018a7983 */ /* 0x002f220000300800 */
        /* <DEDUP_REMOVED lines=9> */
[----:B------:R-:W-:Y:S01]  /*215a0*/  FFMA.FTZ R178, R192, UR4, -R137 ;  /* 0x00000004c0b27c23 */ /* 0x000fe20008010889 */
[----:B------:R-:W-:Y:S01]  /*215b0*/  MOV R207, R180 ;  /* 0x000000b400cf7202 */ /* 0x000fe20000000f00 */
[----:B------:R-:W-:Y:S01]  /*215c0*/  IMAD.MOV.U32 R2, RZ, RZ, R181 ;  /* 0x000000ffff027224 */ /* 0x000fe200078e00b5 */
[----:B------:R-:W-:Y:S01]  /*215d0*/  MOV R180, R175 ;  /* 0x000000af00b47202 */ /* 0x000fe20000000f00 */
[----:B------:R-:W-:Y:S01]  /*215e0*/  IMAD.MOV.U32 R206, RZ, RZ, R184 ;  /* 0x000000ffffce7224 */ /* 0x000fe200078e00b8 */
[----:B------:R-:W-:Y:S01]  /*215f0*/  MUFU.EX2 R175, R208 ;  /* 0x000000d000af7308 */ /* 0x000fe20000000800 */
[----:B------:R-:W-:Y:S01]  /*21600*/  FFMA.FTZ R2, R2, UR4, -R137 ;  /* 0x0000000402027c23 */ /* 0x000fe20008010889 */
[----:B------:R-:W-:Y:S01]  /*21610*/  IMAD.MOV.U32 R184, RZ, RZ, R188 ;  /* 0x000000ffffb87224 */ /* 0x000fe200078e00bc */
[----:B------:R-:W-:Y:S01]  /*21620*/  MOV R181, R189 ;  /* 0x000000bd00b57202 */ /* 0x000fe20000000f00 */
[----:B------:R-:W-:Y:S01]  /*21630*/  IMAD.MOV.U32 R189, RZ, RZ, R200 ;  /* 0x000000ffffbd7224 */ /* 0x000fe200078e00c8 */
[----:B------:R-:W-:Y:S01]  /*21640*/  MOV R200, R153 ;  /* 0x0000009900c87202 */ /* 0x000fe20000000f00 */
[----:B------:R-:W-:Y:S01]  /*21650*/  IMAD.MOV.U32 R202, RZ, RZ, R207 ;  /* 0x000000ffffca7224 */ /* 0x000fe200078e00cf */
[----:B------:R-:W-:Y:S03]  /*21660*/  MOV R153, R231 ;  /* 0x000000e700997202 */ /* 0x000fe60000000f00 */
[----:B------:R-:W-:Y:S01]  /*21670*/  MUFU.EX2 R198, R178 ;  /* 0x000000b200c67308 */ /* 0x000fe20000000800 */
[----:B------:R-:W-:Y:S01]  /*21680*/  MOV R207, R206 ;  /* 0x000000ce00cf7202 */ /* 0x000fe20000000f00 */
[----:B------:R-:W-:Y:S01]  /*21690*/  IMAD.MOV.U32 R206, RZ, RZ, R181 ;  /* 0x000000ffffce7224 */ /* 0x000fe200078e00b5 */
[----:B------:R-:W-:Y:S01]  /*216a0*/  MOV R188, R196 ;  /* 0x000000c400bc7202 */ /* 0x000fe20000000f00 */
[----:B------:R-:W-:Y:S02]  /*216b0*/  IMAD.MOV.U32 R196, RZ, RZ, R3 ;  /* 0x000000ffffc47224 */ /* 0x000fe400078e0003 */
[----:B------:R-:W-:Y:S04]  /*216c0*/  IMAD.MOV.U32 R3, RZ, RZ, R172 ;  /* 0x000000ffff037224 */ /* 0x000fe800078e00ac */
[----:B------:R-:W-:Y:S01]  /*216d0*/  MUFU.EX2 R172, R211 ;  /* 0x000000d300ac7308 */ /* 0x000fe20000000800 */
[-C--:B--2---:R-:W-:Y:S03]  /*216e0*/  HMMA.16816.F32 R20, R140, R144.reuse, R20 ;  /* 0x000000908c14723c */ /* 0x084fe60000001814 */
[--C-:B------:R-:W-:Y:S01]  /*216f0*/  FFMA.FTZ R3, R3, UR4, -R137.reuse ;  /* 0x0000000403037c23 */ /* 0x100fe20008010889 */
[----:B------:R-:W-:Y:S01]  /*21700*/  MOV R181, R196 ;  /* 0x000000c400b57202 */ /* 0x000fe20000000f00 */
[----:B------:R-:W-:Y:S01]  /*21710*/  IMAD.MOV.U32 R196, RZ, RZ, R200 ;  /* 0x000000ffffc47224 */ /* 0x000fe200078e00c8 */
[C---:B------:R-:W-:Y:S03]  /*21720*/  HMMA.16816.F32 R24, R148.reuse, R144, R24 ;  /* 0x000000909418723c */ /* 0x040fe60000001818 */
[----:B------:R-:W-:Y:S02]  /*21730*/  MUFU.EX2 R231, R209 ;  /* 0x000000d100e77308 */ /* 0x000fe40000000800 */
[----:B------:R-:W-:Y:S01]  /*21740*/  MOV R200, R205 ;  /* 0x000000cd00c87202 */ /* 0x000fe20000000f00 */
[-C--:B------:R-:W-:Y:S07]  /*21750*/  HMMA.16816.F32 R28, R148, R146.reuse, R28 ;  /* 0x00000092941c723c */ /* 0x080fee000000181c */
[----:B------:R-:W-:Y:S01]  /*21760*/  MUFU.EX2 R192, R153 ;  /* 0x0000009900c07308 */ /* 0x000fe20000000800 */
[----:B------:R-:W-:Y:S01]  /*21770*/  IMAD.MOV.U32 R205, RZ, RZ, R204 ;  /* 0x000000ffffcd7224 */ /* 0x000fe200078e00cc */
[C---:B------:R-:W-:Y:S01]  /*21780*/  HMMA.16816.F32 R32, R140.reuse, R146, R32 ;  /* 0x000000928c20723c */ /* 0x040fe20000001820 */
[----:B------:R-:W1:Y:S07]  /*21790*/  LDSM.16.MT88.4 R144, [R228+0xc000] ;  /* 0x00c00000e490783b */ /* 0x000e6e0000004200 */
[----:B------:R-:W-:Y:S03]  /*217a0*/  MUFU.EX2 R194, R3 ;  /* 0x0000000300c27308 */ /* 0x000fe60000000800 */
[----:B------:R-:W-:Y:S01]  /*217b0*/  MOV R204, R163 ;  /* 0x000000a300cc7202 */ /* 0x000fe20000000f00 */
[----:B------:R-:W-:Y:S01]  /*217c0*/  IMAD.MOV.U32 R163, RZ, RZ, R166 ;  /* 0x000000ffffa37224 */ /* 0x000fe200078e00a6 */
[----:B------:R-:W-:Y:S01]  /*217d0*/  MOV R166, R171 ;  /* 0x000000ab00a67202 */ /* 0x000fe20000000f00 */
[----:B------:R-:W-:Y:S01]  /*217e0*/  IMAD.MOV.U32 R171, RZ, RZ, R170 ;  /* 0x000000ffffab7224 */ /* 0x000fe200078e00aa */
[----:B------:R-:W-:Y:S03]  /*217f0*/  MOV R170, R164 ;  /* 0x000000a400aa7202 */ /* 0x000fe60000000f00 */
[----:B------:R-:W-:Y:S10]  /*21800*/  MUFU.EX2 R195, R188 ;  /* 0x000000bc00c37308 */ /* 0x000ff40000000800 */
[----:B------:R2:W-:Y:S02]  /*21810*/  MUFU.EX2 R164, R2 ;  /* 0x0000000200a47308 */ /* 0x0005e40000000800 */
[--C-:B--2---:R-:W-:Y:S01]  /*21820*/  FFMA.FTZ R2, R207, UR4, -R137.reuse ;  /* 0x00000004cf027c23 */ /* 0x104fe20008010889 */
[----:B------:R-:W-:Y:S01]  /*21830*/  IMAD.MOV.U32 R207, RZ, RZ, R206 ;  /* 0x000000ffffcf7224 */ /* 0x000fe200078e00ce */
[----:B------:R-:W-:Y:S01]  /*21840*/  MOV R206, R196 ;  /* 0x000000c400ce7202 */ /* 0x000fe20000000f00 */
[-C--:B-1----:R-:W-:Y:S03]  /*21850*/  HMMA.16816.F32 R36, R140, R144.reuse, R36 ;  /* 0x000000908c24723c */ /* 0x082fe60000001824 */
[----:B------:R-:W-:Y:S01]  /*21860*/  IMAD.MOV.U32 R196, RZ, RZ, R200 ;  /* 0x000000ffffc47224 */ /* 0x000fe200078e00c8 */
[----:B------:R-:W-:Y:S01]  /*21870*/  MOV R200, R205 ;  /* 0x000000cd00c87202 */ /* 0x000fe20000000f00 */
[----:B------:R-:W-:Y:S01]  /*21880*/  IMAD.MOV.U32 R205, RZ, RZ, R204 ;  /* 0x000000ffffcd7224 */ /* 0x000fe200078e00cc */
[C---:B------:R-:W-:Y:S02]  /*21890*/  HMMA.16816.F32 R40, R148.reuse, R144, R40 ;  /* 0x000000909428723c */ /* 0x040fe40000001828 */
[----:B------:R-:W-:Y:S03]  /*218a0*/  MUFU.EX2 R199, R200 ;  /* 0x000000c800c77308 */ /* 0x000fe60000000800 */
[----:B------:R-:W-:Y:S01]  /*218b0*/  MOV R204, R163 ;  /* 0x000000a300cc7202 */ /* 0x000fe20000000f00 */
[-C--:B------:R-:W-:Y:S06]  /*218c0*/  HMMA.16816.F32 R44, R148, R146.reuse, R44 ;  /* 0x00000092942c723c */ /* 0x080fec000000182c */
[----:B------:R-:W-:Y:S01]  /*218d0*/  MUFU.EX2 R200, R170 ;  /* 0x000000aa00c87308 */ /* 0x000fe20000000800 */
[----:B------:R-:W-:Y:S01]  /*218e0*/  IMAD.MOV.U32 R163, RZ, RZ, R166 ;  /* 0x000000ffffa37224 */ /* 0x000fe200078e00a6 */
[C---:B------:R-:W-:Y:S01]  /*218f0*/  HMMA.16816.F32 R48, R140.reuse, R146, R48 ;  /* 0x000000928c30723c */ /* 0x040fe20000001830 */
[----:B------:R-:W1:Y:S07]  /*21900*/  LDSM.16.MT88.4 R144, [R227+0xc000] ;  /* 0x00c00000e390783b */ /* 0x000e6e0000004200 */
[----:B------:R2:W-:Y:S03]  /*21910*/  MUFU.EX2 R166, R2 ;  /* 0x0000000200a67308 */ /* 0x0005e60000000800 */
[--C-:B--2---:R-:W-:Y:S07]  /*21920*/  FFMA.FTZ R2, R202, UR4, -R137.reuse ;  /* 0x00000004ca027c23 */ /* 0x104fee0008010889 */
[----:B------:R-:W-:Y:S10]  /*21930*/  MUFU.EX2 R202, R205 ;  /* 0x000000cd00ca7308 */ /* 0x000ff40000000800 */
[----:B------:R2:W-:Y:S01]  /*21940*/  MUFU.EX2 R183, R2 ;  /* 0x0000000200b77308 */ /* 0x0005e20000000800 */
[-C--:B-1----:R-:W-:Y:S06]  /*21950*/  HMMA.16816.F32 R52, R140, R144.reuse, R52 ;  /* 0x000000908c34723c */ /* 0x082fec0000001834 */
[C---:B------:R-:W-:Y:S05]  /*21960*/  HMMA.16816.F32 R56, R148.reuse, R144, R56 ;  /* 0x000000909438723c */ /* 0x040fea0000001838 */
[--C-:B--2---:R-:W-:Y:S01]  /*21970*/  FFMA.FTZ R2, R207, UR4, -R137.reuse ;  /* 0x00000004cf027c23 */ /* 0x104fe20008010889 */
[-C--:B------:R-:W-:Y:S05]  /*21980*/  HMMA.16816.F32 R60, R148, R146.reuse, R60 ;  /* 0x00000092943c723c */ /* 0x080fea000000183c */
[----:B------:R-:W-:Y:S01]  /*21990*/  MOV R207, R196 ;  /* 0x000000c400cf7202 */ /* 0x000fe20000000f00 */
[C---:B------:R-:W-:Y:S01]  /*219a0*/  HMMA.16816.F32 R64, R140.reuse, R146, R64 ;  /* 0x000000928c40723c */ /* 0x040fe20000001840 */
[----:B------:R-:W1:Y:S04]  /*219b0*/  LDSM.16.MT88.4 R144, [R225+0xe000] ;  /* 0x00e00000e190783b */ /* 0x000e680000004200 */
[----:B------:R-:W-:Y:S01]  /*219c0*/  IMAD.MOV.U32 R196, RZ, RZ, R168 ;  /* 0x000000ffffc47224 */ /* 0x000fe200078e00a8 */
[----:B------:R-:W-:Y:S02]  /*219d0*/  MOV R168, R230 ;  /* 0x000000e600a87202 */ /* 0x000fe40000000f00 */
[----:B------:R2:W-:Y:S10]  /*219e0*/  MUFU.EX2 R230, R2 ;  /* 0x0000000200e67308 */ /* 0x0005f40000000800 */
[----:B------:R-:W-:Y:S01]  /*219f0*/  MUFU.EX2 R168, R168 ;  /* 0x000000a800a87308 */ /* 0x000fe20000000800 */
[--C-:B--2---:R-:W-:Y:S01]  /*21a00*/  FFMA.FTZ R2, R181, UR4, -R137.reuse ;  /* 0x00000004b5027c23 */ /* 0x104fe20008010889 */
[----:B------:R-:W-:Y:S01]  /*21a10*/  MOV R181, R180 ;  /* 0x000000b400b57202 */ /* 0x000fe20000000f00 */
[----:B------:R-:W-:Y:S01]  /*21a20*/  FFMA.FTZ R180, R136, UR4, -R137 ;  /* 0x0000000488b47c23 */ /* 0x000fe20008010889 */
[----:B------:R-:W-:Y:S06]  /*21a30*/  FADD.FTZ R136, R219, R152 ;  /* 0x00000098db887221 */ /* 0x000fec0000010000 */
[----:B------:R-:W2:Y:S10]  /*21a40*/  MUFU.EX2 R190, R181 ;  /* 0x000000b500be7308 */ /* 0x000eb40000000800 */
[----:B------:R-:W-:Y:S01]  /*21a50*/  MUFU.EX2 R181, R189 ;  /* 0x000000bd00b57308 */ /* 0x000fe20000000800 */
[-C--:B-1----:R-:W-:Y:S09]  /*21a60*/  HMMA.16816.F32 R68, R140, R144.reuse, R68 ;  /* 0x000000908c44723c */ /* 0x082ff20000001844 */
[----:B------:R-:W-:Y:S01]  /*21a70*/  MUFU.EX2 R189, R193 ;  /* 0x000000c100bd7308 */ /* 0x000fe20000000800 */
[C---:B------:R-:W-:Y:S06]  /*21a80*/  HMMA.16816.F32 R72, R148.reuse, R144, R72 ;  /* 0x000000909448723c */ /* 0x040fec0000001848 */
[-C--:B------:R-:W-:Y:S03]  /*21a90*/  HMMA.16816.F32 R76, R148, R146.reuse, R76 ;  /* 0x00000092944c723c */ /* 0x080fe6000000184c */
[----:B------:R1:W-:Y:S03]  /*21aa0*/  MUFU.EX2 R193, R2 ;  /* 0x0000000200c17308 */ /* 0x0003e60000000800 */
[C---:B------:R-:W-:Y:S01]  /*21ab0*/  HMMA.16816.F32 R80, R140.reuse, R146, R80 ;  /* 0x000000928c50723c */ /* 0x040fe20000001850 */
[----:B------:R-:W3:Y:S04]  /*21ac0*/  LDSM.16.MT88.4 R144, [R226+0xe000] ;  /* 0x00e00000e290783b */ /* 0x000ee80000004200 */
[----:B-1----:R-:W-:Y:S06]  /*21ad0*/  FADD.FTZ R2, R221, R157 ;  /* 0x0000009ddd027221 */ /* 0x002fec0000010000 */
[----:B------:R-:W-:Y:S01]  /*21ae0*/  FADD.FTZ R157, R223, R2 ;  /* 0x00000002df9d7221 */ /* 0x000fe20000010000 */
[-C--:B---3--:R-:W-:Y:S06]  /*21af0*/  HMMA.16816.F32 R84, R140, R144.reuse, R84 ;  /* 0x000000908c54723c */ /* 0x088fec0000001854 */
[C---:B------:R-:W-:Y:S06]  /*21b00*/  HMMA.16816.F32 R88, R148.reuse, R144, R88 ;  /* 0x000000909458723c */ /* 0x040fec0000001858 */
[-C--:B------:R-:W-:Y:S06]  /*21b10*/  HMMA.16816.F32 R92, R148, R146.reuse, R92 ;  /* 0x00000092945c723c */ /* 0x080fec000000185c */
[C---:B------:R-:W-:Y:S01]  /*21b20*/  HMMA.16816.F32 R96, R140.reuse, R146, R96 ;  /* 0x000000928c60723c */ /* 0x040fe20000001860 */
[----:B------:R-:W1:Y:S04]  /*21b30*/  LDSM.16.MT88.4 R144, [R228+0xe000] ;  /* 0x00e00000e490783b */ /* 0x000e680000004200 */
[----:B----4-:R-:W-:Y:S01]  /*21b40*/  FFMA.FTZ R139, R0, R138, R139 ;  /* 0x0000008a008b7223 */ /* 0x010fe2000001008b */
[--C-:B------:R-:W-:Y:S01]  /*21b50*/  FFMA.FTZ R138, R207, UR4, -R137.reuse ;  /* 0x00000004cf8a7c23 */ /* 0x100fe20008010889 */
[----:B------:R-:W-:Y:S01]  /*21b60*/  FFMA.FTZ R0, R184, UR4, -R137 ;  /* 0x00000004b8007c23 */ /* 0x000fe20008010889 */
[----:B------:R-:W-:Y:S03]  /*21b70*/  F2FP.F16.F32.PACK_AB R137, R201, R224 ;  /* 0x000000e0c989723e */ /* 0x000fe600000000ff */
[----:B------:R-:W-:Y:S01]  /*21b80*/  FADD.FTZ R3, R210, R139 ;  /* 0x0000008bd2037221 */ /* 0x000fe20000010000 */
[----:B--2---:R-:W-:Y:S01]  /*21b90*/  F2FP.F16.F32.PACK_AB R139, R190, R232 ;  /* 0x000000e8be8b723e */ /* 0x004fe200000000ff */
[----:B------:R-:W-:Y:S01]  /*21ba0*/  LDSM.16.MT88.4 R208, [R227+0xd800] ;  /* 0x00d80000e3d0783b */ /* 0x000fe20000004200 */
[----:B------:R-:W-:Y:S01]  /*21bb0*/  MOV R184, R196 ;  /* 0x000000c400b87202 */ /* 0x000fe20000000f00 */
[----:B------:R-:W-:Y:S02]  /*21bc0*/  IMAD.MOV.U32 R196, RZ, RZ, R155 ;  /* 0x000000ffffc47224 */ /* 0x000fe400078e009b */
[----:B------:R-:W-:Y:S01]  /*21bd0*/  FADD.FTZ R2, R217, R3 ;  /* 0x00000003d9027221 */ /* 0x000fe20000010000 */
[----:B------:R-:W-:Y:S01]  /*21be0*/  IMAD.MOV.U32 R207, RZ, RZ, R206 ;  /* 0x000000ffffcf7224 */ /* 0x000fe200078e00ce */
[----:B------:R2:W-:Y:S01]  /*21bf0*/  MUFU.EX2 R188, R0 ;  /* 0x0000000000bc7308 */ /* 0x0005e20000000800 */
[----:B------:R-:W-:Y:S01]  /*21c00*/  IMAD.MOV.U32 R206, RZ, RZ, R197 ;  /* 0x000000ffffce7224 */ /* 0x000fe200078e00c5 */
[----:B------:R-:W-:Y:S01]  /*21c10*/  MOV R197, R154 ;  /* 0x0000009a00c57202 */ /* 0x000fe20000000f00 */
[----:B------:R-:W-:Y:S01]  /*21c20*/  FADD.FTZ R2, R218, R2 ;  /* 0x00000002da027221 */ /* 0x000fe20000010000 */
[----:B------:R-:W-:Y:S03]  /*21c30*/  LDSM.16.MT88.4 R152, [R225+0xd000] ;  /* 0x00d00000e198783b */ /* 0x000fe60000004200 */
[----:B------:R-:W-:Y:S03]  /*21c40*/  FADD.FTZ R2, R164, R2 ;  /* 0x00000002a4027221 */ /* 0x000fe60000010000 */
[----:B------:R-:W3:Y:S01]  /*21c50*/  MUFU.EX2 R203, R196 ;  /* 0x000000c400cb7308 */ /* 0x000ee20000000800 */
[----:B------:R-:W-:Y:S01]  /*21c60*/  FADD.FTZ R2, R166, R2 ;  /* 0x00000002a6027221 */ /* 0x000fe20000010000 */
[----:B------:R-:W-:Y:S01]  /*21c70*/  LDSM.16.MT88.4 R216, [R226+0xf800] ;  /* 0x00f80000e2d8783b */ /* 0x000fe20000004200 */
[-C--:B-1----:R-:W-:Y:S07]  /*21c80*/  HMMA.16816.F32 R100, R140, R144.reuse, R100 ;  /* 0x000000908c64723c */ /* 0x082fee0000001864 */
[----:B------:R-:W-:Y:S01]  /*21c90*/  MUFU.EX2 R196, R169 ;  /* 0x000000a900c47308 */ /* 0x000fe20000000800 */
[----:B--2---:R-:W-:Y:S03]  /*21ca0*/  FADD.FTZ R0, R206, R156 ;  /* 0x0000009cce007221 */ /* 0x004fe60000010000 */
[----:B------:R-:W-:Y:S01]  /*21cb0*/  FADD.FTZ R156, R185, R136 ;  /* 0x00000088b99c7221 */ /* 0x000fe20000010000 */
[----:B------:R-:W-:Y:S01]  /*21cc0*/  F2FP.F16.F32.PACK_AB R136, R161, R229 ;  /* 0x000000e5a188723e */ /* 0x000fe200000000ff */
[C---:B------:R-:W-:Y:S04]  /*21cd0*/  HMMA.16816.F32 R104, R148.reuse, R144, R104 ;  /* 0x000000909468723c */ /* 0x040fe80000001868 */
[----:B------:R-:W1:Y:S01]  /*21ce0*/  MUFU.EX2 R191, R207 ;  /* 0x000000cf00bf7308 */ /* 0x000e620000000800 */
[----:B------:R-:W-:Y:S01]  /*21cf0*/  IMAD.MOV.U32 R185, RZ, RZ, R158 ;  /* 0x000000ffffb97224 */ /* 0x000fe200078e009e */
[-C--:B------:R-:W-:Y:S05]  /*21d00*/  HMMA.16816.F32 R108, R148, R146.reuse, R108 ;  /* 0x00000092946c723c */ /* 0x080fea000000186c */
[----:B------:R-:W-:Y:S01]  /*21d10*/  FADD.FTZ R158, R220, R0 ;  /* 0x00000000dc9e7221 */ /* 0x000fe20000010000 */
[C---:B------:R-:W-:Y:S01]  /*21d20*/  HMMA.16816.F32 R112, R140.reuse, R146, R112 ;  /* 0x000000928c70723c */ /* 0x040fe20000001870 */
[----:B------:R-:W2:Y:S01]  /*21d30*/  LDSM.16.MT88.4 R144, [R227+0xe000] ;  /* 0x00e00000e390783b */ /* 0x000ea20000004200 */
[----:B------:R-:W-:Y:S03]  /*21d40*/  MUFU.EX2 R0, R197 ;  /* 0x000000c500007308 */ /* 0x000fe60000000800 */
[----:B------:R-:W-:Y:S01]  /*21d50*/  FADD.FTZ R3, R234, R158 ;  /* 0x0000009eea037221 */ /* 0x000fe20000010000 */
[----:B---3--:R-:W-:Y:S03]  /*21d60*/  MOV R178, R203 ;  /* 0x000000cb00b27202 */ /* 0x008fe60000000f00 */
[----:B------:R-:W-:Y:S03]  /*21d70*/  LDSM.16.MT88.4 R220, [R228+0xf800] ;  /* 0x00f80000e4dc783b */ /* 0x000fe60000004200 */
[----:B------:R1:W3:Y:S01]  /*21d80*/  MUFU.EX2 R186, R138 ;  /* 0x0000008a00ba7308 */ /* 0x0002e20000000800 */
[----:B------:R-:W-:Y:S04]  /*21d90*/  FADD.FTZ R3, R172, R3 ;  /* 0x00000003ac037221 */ /* 0x000fe80000010000 */
[----:B------:R-:W-:Y:S05]  /*21da0*/  FADD.FTZ R3, R175, R3 ;  /* 0x00000003af037221 */ /* 0x000fea0000010000 */
[----:B------:R-:W-:Y:S01]  /*21db0*/  MUFU.EX2 R187, R185 ;  /* 0x000000b900bb7308 */ /* 0x000fe20000000800 */
[----:B------:R-:W-:Y:S04]  /*21dc0*/  FADD.FTZ R3, R179, R3 ;  /* 0x00000003b3037221 */ /* 0x000fe80000010000 */
[----:B------:R-:W-:Y:S05]  /*21dd0*/  FADD.FTZ R3, R231, R3 ;  /* 0x00000003e7037221 */ /* 0x000fea0000010000 */
[----:B------:R-:W-:Y:S01]  /*21de0*/  MUFU.EX2 R185, R184 ;  /* 0x000000b800b97308 */ /* 0x000fe20000000800 */
[----:B-1----:R-:W-:Y:S09]  /*21df0*/  F2FP.F16.F32.PACK_AB R138, R191, R192 ;  /* 0x000000c0bf8a723e */ /* 0x002ff200000000ff */
[----:B------:R-:W-:Y:S01]  /*21e00*/  MUFU.EX2 R184, R163 ;  /* 0x000000a300b87308 */ /* 0x000fe20000000800 */
[-C--:B--2---:R-:W-:Y:S09]  /*21e10*/  HMMA.16816.F32 R116, R140, R144.reuse, R116 ;  /* 0x000000908c74723c */ /* 0x084ff20000001874 */
[----:B------:R1:W2:Y:S01]  /*21e20*/  MUFU.EX2 R163, R171 ;  /* 0x000000ab00a37308 */ /* 0x0002a20000000800 */
[C---:B------:R-:W-:Y:S09]  /*21e30*/  HMMA.16816.F32 R120, R148.reuse, R144, R120 ;  /* 0x000000909478723c */ /* 0x040ff20000001878 */
[----:B------:R-:W-:Y:S01]  /*21e40*/  MUFU.EX2 R197, R204 ;  /* 0x000000cc00c57308 */ /* 0x000fe20000000800 */
[-C--:B------:R-:W-:Y:S01]  /*21e50*/  HMMA.16816.F32 R124, R148, R146.reuse, R124 ;  /* 0x00000092947c723c */ /* 0x080fe2000000187c */
[----:B------:R-:W4:Y:S02]  /*21e60*/  LDSM.16.MT88.4 R148, [R225+0xc800] ;  /* 0x00c80000e194783b */ /* 0x000f240000004200 */
[----:B------:R-:W-:Y:S03]  /*21e70*/  F2FP.F16.F32.PACK_AB R144, R175, R172 ;  /* 0x000000acaf90723e */ /* 0x000fe600000000ff */
        /* <DEDUP_REMOVED lines=8> */
[----:B------:R-:W-:Y:S03]  /*21f00*/  F2FP.F16.F32.PACK_AB R147, R230, R183 ;  /* 0x000000b7e693723e */ /* 0x000fe600000000ff */
[-C--:B----4-:R-:W-:Y:S06]  /*21f10*/  HMMA.16816.F32 R4, R140, R148.reuse, R4 ;  /* 0x000000948c04723c */ /* 0x090fec0000001804 */
[C---:B------:R-:W-:Y:S06]  /*21f20*/  HMMA.16816.F32 R8, R144.reuse, R148, R8 ;  /* 0x000000949008723c */ /* 0x040fec0000001808 */
[-C--:B------:R-:W-:Y:S06]  /*21f30*/  HMMA.16816.F32 R12, R144, R150.reuse, R12 ;  /* 0x00000096900c723c */ /* 0x080fec000000180c */
[C---:B------:R-:W-:Y:S01]  /*21f40*/  HMMA.16816.F32 R16, R140.reuse, R150, R16 ;  /* 0x000000968c10723c */ /* 0x040fe20000001810 */
[----:B------:R-:W4:Y:S05]  /*21f50*/  LDSM.16.MT88.4 R148, [R226+0xc800] ;  /* 0x00c80000e294783b */ /* 0x000f2a0000004200 */
        /* <DEDUP_REMOVED lines=32> */
[-C--:B------:R-:W-:Y:S01]  /*22160*/  HMMA.16816.F32 R124, R144, R150.reuse, R124 ;  /* 0x00000096907c723c */ /* 0x080fe2000000187c */
[----:B------:R-:W4:Y:S05]  /*22170*/  LDSM.16.MT88.4 R144, [R226+0xd000] ;  /* 0x00d00000e290783b */ /* 0x000f2a0000004200 */
[----:B------:R-:W-:Y:S03]  /*22180*/  HMMA.16816.F32 R128, R140, R150, R128 ;  /* 0x000000968c80723c */ /* 0x000fe60000001880 */
[----:B------:R-:W1:Y:S03]  /*22190*/  LDSM.16.MT88.4 R148, [R228+0xd000] ;  /* 0x00d00000e494783b */ /* 0x000e660000004200 */
[-C--:B------:R-:W-:Y:S05]  /*221a0*/  HMMA.16816.F32 R4, R136, R152.reuse, R4 ;  /* 0x000000988804723c */ /* 0x080fea0000001804 */
[----:B------:R-:W-:Y:S02]  /*221b0*/  F2FP.F16.F32.PACK_AB R142, R189, R162 ;  /* 0x000000a2bd8e723e */ /* 0x000fe400000000ff */
[----:B------:R-:W-:Y:S04]  /*221c0*/  F2FP.F16.F32.PACK_AB R140, R195, R181 ;  /* 0x000000b5c38c723e */ /* 0x000fe800000000ff */
[----:B---3--:R-:W-:Y:S02]  /*221d0*/  F2FP.F16.F32.PACK_AB R141, R194, R186 ;  /* 0x000000bac28d723e */ /* 0x008fe400000000ff */
[----:B------:R-:W-:Y:S07]  /*221e0*/  F2FP.F16.F32.PACK_AB R143, R188, R193 ;  /* 0x000000c1bc8f723e */ /* 0x000fee00000000ff */
        /* <DEDUP_REMOVED lines=25> */
[C---:B------:R-:W-:Y:S01]  /*22380*/  HMMA.16816.F32 R88, R140.reuse, R148, R88 ;  /* 0x000000948c58723c */ /* 0x040fe20000001858 */
[----:B------:R1:W-:Y:S05]  /*22390*/  MUFU.EX2 R149, R159 ;  /* 0x0000009f00957308 */ /* 0x0003ea0000000800 */
[-C--:B------:R-:W-:Y:S05]  /*223a0*/  HMMA.16816.F32 R92, R140, R150.reuse, R92 ;  /* 0x000000968c5c723c */ /* 0x080fea000000185c */
[----:B------:R-:W-:Y:S01]  /*223b0*/  FADD.FTZ R148, R236, R156 ;  /* 0x0000009cec947221 */ /* 0x000fe20000010000 */
[C---:B------:R-:W-:Y:S01]  /*223c0*/  HMMA.16816.F32 R96, R136.reuse, R150, R96 ;  /* 0x000000968860723c */ /* 0x040fe20000001860 */
[----:B------:R2:W5:Y:S04]  /*223d0*/  LDL.LU R236, [R1+0xb0] ;  /* 0x0000b00001ec7983 */ /* 0x0005680000300800 */
[----:B------:R-:W-:Y:S01]  /*223e0*/  MOV R156, R161 ;  /* 0x000000a1009c7202 */ /* 0x000fe20000000f00 */
[-C--:B---3--:R-:W-:Y:S05]  /*223f0*/  HMMA.16816.F32 R100, R136, R152.reuse, R100 ;  /* 0x000000988864723c */ /* 0x088fea0000001864 */
[----:B------:R-:W-:Y:S01]  /*22400*/  IMAD.MOV.U32 R151, RZ, RZ, R162 ;  /* 0x000000ffff977224 */ /* 0x000fe200078e00a2 */
[C---:B------:R-:W-:Y:S01]  /*22410*/  HMMA.16816.F32 R104, R140.reuse, R152, R104 ;  /* 0x000000988c68723c */ /* 0x040fe20000001868 */
[----:B------:R3:W3:Y:S04]  /*22420*/  MUFU.EX2 R152, R160 ;  /* 0x000000a000987308 */ /* 0x0006e80000000800 */
[----:B------:R-:W-:Y:S01]  /*22430*/  MOV R150, R168 ;  /* 0x000000a800967202 */ /* 0x000fe20000000f00 */
[-C--:B------:R-:W-:Y:S01]  /*22440*/  HMMA.16816.F32 R108, R140, R154.reuse, R108 ;  /* 0x0000009a8c6c723c */ /* 0x080fe2000000186c */
[----:B------:R-:W3:Y:S04]  /*22450*/  LDSM.16.MT88.4 R168, [R225+0xd800] ;  /* 0x00d80000e1a8783b */ /* 0x000ee80000004200 */
[----:B-1----:R-:W-:Y:S01]  /*22460*/  IMAD.MOV.U32 R159, RZ, RZ, R0 ;  /* 0x000000ffff9f7224 */ /* 0x002fe200078e0000 */
[C---:B------:R-:W-:Y:S05]  /*22470*/  HMMA.16816.F32 R112, R136.reuse, R154, R112 ;  /* 0x0000009a8870723c */ /* 0x040fea0000001870 */
[----:B------:R-:W-:Y:S01]  /*22480*/  FADD.FTZ R0, R235, R157 ;  /* 0x0000009deb007221 */ /* 0x000fe20000010000 */
[-C--:B----4-:R-:W-:Y:S01]  /*22490*/  HMMA.16816.F32 R116, R136, R144.reuse, R116 ;  /* 0x000000908874723c */ /* 0x090fe20000001874 */
[----:B------:R4:W5:Y:S04]  /*224a0*/  LDL.LU R235, [R1+0xac] ;  /* 0x0000ac0001eb7983 */ /* 0x0009680000300800 */
[----:B--2---:R-:W-:Y:S01]  /*224b0*/  MOV R157, R163 ;  /* 0x000000a3009d7202 */ /* 0x004fe20000000f00 */
[C---:B------:R-:W-:Y:S01]  /*224c0*/  HMMA.16816.F32 R120, R140.reuse, R144, R120 ;  /* 0x000000908c78723c */ /* 0x040fe20000001878 */
[----:B---3--:R-:W1:Y:S04]  /*224d0*/  LDSM.16.MT88.4 R160, [R226+0xd800] ;  /* 0x00d80000e2a0783b */ /* 0x008e680000004200 */
[----:B------:R-:W-:Y:S01]  /*224e0*/  FADD.FTZ R148, R165, R148 ;  /* 0x00000094a5947221 */ /* 0x000fe20000010000 */
[-C--:B------:R-:W-:Y:S01]  /*224f0*/  HMMA.16816.F32 R124, R140, R146.reuse, R124 ;  /* 0x000000928c7c723c */ /* 0x080fe2000000187c */
[----:B------:R2:W3:Y:S04]  /*22500*/  MUFU.EX2 R165, R180 ;  /* 0x000000b400a57308 */ /* 0x0004e80000000800 */
[----:B------:R-:W-:Y:S01]  /*22510*/  FADD.FTZ R0, R167, R0 ;  /* 0x00000000a7007221 */ /* 0x000fe20000010000 */
[----:B------:R-:W-:Y:S05]  /*22520*/  HMMA.16816.F32 R128, R136, R146, R128 ;  /* 0x000000928880723c */ /* 0x000fea0000001880 */
[----:B------:R-:W-:Y:S01]  /*22530*/  FADD.FTZ R148, R173, R148 ;  /* 0x00000094ad947221 */ /* 0x000fe20000010000 */
[----:B------:R-:W-:Y:S01]  /*22540*/  FADD.FTZ R0, R174, R0 ;  /* 0x00000000ae007221 */ /* 0x000fe20000010000 */
[----:B------:R-:W-:Y:S01]  /*22550*/  IMAD.MOV.U32 R145, RZ, RZ, R202 ;  /* 0x000000ffff917224 */ /* 0x000fe200078e00ca */
[----:B------:R-:W-:Y:S03]  /*22560*/  F2FP.F16.F32.PACK_AB R136, R150, R187 ;  /* 0x000000bb9688723e */ /* 0x000fe600000000ff */
[----:B------:R-:W-:Y:S01]  /*22570*/  FADD.FTZ R234, R176, R148 ;  /* 0x00000094b0ea7221 */ /* 0x000fe20000010000 */
[----:B------:R-:W-:Y:S01]  /*22580*/  FADD.FTZ R0, R177, R0 ;  /* 0x00000000b1007221 */ /* 0x000fe20000010000 */
[----:B------:R-:W-:Y:S01]  /*22590*/  MOV R176, R199 ;  /* 0x000000c700b07202 */ /* 0x000fe20000000f00 */
[----:B------:R-:W-:Y:S01]  /*225a0*/  IMAD.MOV.U32 R158, RZ, RZ, R152 ;  /* 0x000000ffff9e7224 */ /* 0x000fe200078e0098 */
[----:B------:R-:W-:Y:S01]  /*225b0*/  MOV R177, R197 ;  /* 0x000000c500b17202 */ /* 0x000fe20000000f00 */
[----:B--2---:R-:W-:Y:S01]  /*225c0*/  IMAD.MOV.U32 R180, RZ, RZ, R200 ;  /* 0x000000ffffb47224 */ /* 0x004fe200078e00c8 */
[----:B------:R-:W-:Y:S01]  /*225d0*/  F2FP.F16.F32.PACK_AB R137, R159, R185 ;  /* 0x000000b99f89723e */ /* 0x000fe200000000ff */
[----:B------:R-:W-:Y:S01]  /*225e0*/  IMAD.MOV.U32 R148, RZ, RZ, R198 ;  /* 0x000000ffff947224 */ /* 0x000fe200078e00c6 */
[----:B------:R-:W-:Y:S01]  /*225f0*/  F2FP.F16.F32.PACK_AB R138, R176, R178 ;  /* 0x000000b2b08a723e */ /* 0x000fe200000000ff */
[----:B------:R-:W2:Y:S01]  /*22600*/  LDSM.16.MT88.4 R152, [R228+0xd800] ;  /* 0x00d80000e498783b */ /* 0x000ea20000004200 */
[----:B------:R-:W-:Y:S01]  /*22610*/  F2FP.F16.F32.PACK_AB R139, R177, R145 ;  /* 0x00000091b18b723e */ /* 0x000fe200000000ff */
[----:B------:R-:W-:Y:S01]  /*22620*/  IMAD.MOV.U32 R147, RZ, RZ, R195 ;  /* 0x000000ffff937224 */ /* 0x000fe200078e00c3 */
[----:B---3--:R-:W-:Y:S02]  /*22630*/  MOV R146, R165 ;  /* 0x000000a500927202 */ /* 0x008fe40000000f00 */
[----:B------:R-:W-:Y:S02]  /*22640*/  F2FP.F16.F32.PACK_AB R140, R157, R184 ;  /* 0x000000b89d8c723e */ /* 0x000fe400000000ff */
[----:B------:R-:W-:Y:S01]  /*22650*/  F2FP.F16.F32.PACK_AB R142, R179, R180 ;  /* 0x000000b4b38e723e */ /* 0x000fe200000000ff */
[-C--:B------:R-:W-:Y:S01]  /*22660*/  HMMA.16816.F32 R172, R136, R168.reuse, R4 ;  /* 0x000000a888ac723c */ /* 0x080fe20000001804 */
[----:B------:R-:W3:Y:S02]  /*22670*/  LDSM.16.MT88.4 R4, [R227+0xf800] ;  /* 0x00f80000e304783b */ /* 0x000ee40000004200 */
[----:B------:R-:W-:Y:S02]  /*22680*/  F2FP.F16.F32.PACK_AB R141, R158, R149 ;  /* 0x000000959e8d723e */ /* 0x000fe400000000ff */
[----:B------:R-:W-:Y:S02]  /*22690*/  F2FP.F16.F32.PACK_AB R143, R146, R148 ;  /* 0x00000094928f723e */ /* 0x000fe400000000ff */
[----:B------:R-:W-:Y:S05]  /*226a0*/  MOV R144, R201 ;  /* 0x000000c900907202 */ /* 0x000fea0000000f00 */
        /* <DEDUP_REMOVED lines=16> */
[----:B------:R-:W-:Y:S01]  /*227b0*/  IMAD.MOV.U32 R17, RZ, RZ, R158 ;  /* 0x000000ffff117224 */ /* 0x000fe200078e009e */
[----:B------:R-:W-:Y:S01]  /*227c0*/  MOV R16, R157 ;  /* 0x0000009d00107202 */ /* 0x000fe20000000f00 */
[----:B------:R-:W-:Y:S01]  /*227d0*/  IMAD.MOV.U32 R33, RZ, RZ, R156 ;  /* 0x000000ffff217224 */ /* 0x000fe200078e009c */
[----:B------:R-:W-:Y:S02]  /*227e0*/  MOV R23, R159 ;  /* 0x0000009f00177202 */ /* 0x000fe40000000f00 */
[-C--:B--2---:R-:W-:Y:S03]  /*227f0*/  HMMA.16816.F32 R156, R136, R152.reuse, R36 ;  /* 0x00000098889c723c */ /* 0x084fe60000001824 */
[----:B------:R-:W-:Y:S01]  /*22800*/  MOV R32, R186 ;  /* 0x000000ba00207202 */ /* 0x000fe20000000f00 */
[----:B------:R-:W-:Y:S01]  /*22810*/  IMAD.MOV.U32 R28, RZ, RZ, R10 ;  /* 0x000000ffff1c7224 */ /* 0x000fe200078e000a */
[----:B------:R-:W-:Y:S01]  /*22820*/  MOV R34, R144 ;  /* 0x0000009000227202 */ /* 0x000fe20000000f00 */
[----:B------:R-:W-:Y:S01]  /*22830*/  IMAD.MOV.U32 R24, RZ, RZ, R189 ;  /* 0x000000ffff187224 */ /* 0x000fe200078e00bd */
[----:B------:R-:W-:Y:S01]  /*22840*/  MOV R37, R183 ;  /* 0x000000b700257202 */ /* 0x000fe20000000f00 */
[----:B------:R-:W-:Y:S03]  /*22850*/  IMAD.MOV.U32 R38, RZ, RZ, R182 ;  /* 0x000000ffff267224 */ /* 0x000fe600078e00b6 */
        /* <DEDUP_REMOVED lines=29> */
[----:B------:R4:W5:Y:S01]  /*22a30*/  LDL.LU R231, [R1+0x9c] ;  /* 0x00009c0001e77983 */ /* 0x0009620000300800 */
        /* <DEDUP_REMOVED lines=8> */
[----:B------:R-:W-:Y:S01]  /*22ac0*/  FADD.FTZ R9, R229, R8 ;  /* 0x00000008e5097221 */ /* 0x000fe20000010000 */
[----:B------:R-:W-:Y:S01]  /*22ad0*/  FADD.FTZ R8, R224, R0 ;  /* 0x00000000e0087221 */ /* 0x000fe20000010000 */
[----:B------:R4:W5:Y:S01]  /*22ae0*/  LDL.LU R229, [R1+0x94] ;  /* 0x0000940001e57983 */ /* 0x0009620000300800 */
[----:B------:R-:W-:Y:S01]  /*22af0*/  MOV R25, R188 ;  /* 0x000000bc00197202 */ /* 0x000fe20000000f00 */
[----:B------:R-:W-:Y:S01]  /*22b00*/  IMAD.MOV.U32 R26, RZ, RZ, R187 ;  /* 0x000000ffff1a7224 */ /* 0x000fe200078e00bb */
[----:B------:R-:W-:Y:S01]  /*22b10*/  MOV R31, R190 ;  /* 0x000000be001f7202 */ /* 0x000fe20000000f00 */
[----:B------:R4:W5:Y:S01]  /*22b20*/  LDL.LU R224, [R1+0x90] ;  /* 0x0000900001e07983 */ /* 0x0009620000300800 */
[C---:B------:R-:W-:Y:S04]  /*22b30*/  HMMA.16816.F32 R188, R140.reuse, R152, R40 ;  /* 0x000000988cbc723c */ /* 0x040fe80000001828 */
[----:B------:R-:W-:Y:S01]  /*22b40*/  IMAD.MOV.U32 R27, RZ, RZ, R185 ;  /* 0x000000ffff1b7224 */ /* 0x000fe200078e00b9 */
[----:B------:R-:W-:Y:S01]  /*22b50*/  MOV R20, R184 ;  /* 0x000000b800147202 */ /* 0x000fe20000000f00 */
[----:B------:R-:W-:Y:S01]  /*22b60*/  IMAD.MOV.U32 R10, RZ, RZ, R179 ;  /* 0x000000ffff0a7224 */ /* 0x000fe200078e00b3 */
[-C--:B------:R-:W-:Y:S04]  /*22b70*/  HMMA.16816.F32 R184, R140, R154.reuse, R44 ;  /* 0x0000009a8cb8723c */ /* 0x080fe8000000182c */
[----:B------:R-:W-:Y:S01]  /*22b80*/  MOV R29, R11 ;  /* 0x0000000b001d7202 */ /* 0x000fe20000000f00 */
[----:B------:R-:W-:Y:S01]  /*22b90*/  IMAD.MOV.U32 R11, RZ, RZ, R146 ;  /* 0x000000ffff0b7224 */ /* 0x000fe200078e0092 */
[C---:B------:R-:W-:Y:S05]  /*22ba0*/  HMMA.16816.F32 R152, R136.reuse, R154, R48 ;  /* 0x0000009a8898723c */ /* 0x040fea0000001830 */
[----:B------:R-:W-:Y:S02]  /*22bb0*/  IMAD.MOV.U32 R22, RZ, RZ, R150 ;  /* 0x000000ffff167224 */ /* 0x000fe400078e0096 */
[----:B------:R-:W-:Y:S01]  /*22bc0*/  FADD.FTZ R8, R39, R8 ;  /* 0x0000000827087221 */ /* 0x000fe20000010000 */
[----:B------:R-:W-:Y:S03]  /*22bd0*/  IMAD.MOV.U32 R21, RZ, RZ, R149 ;  /* 0x000000ffff157224 */ /* 0x000fe600078e0095 */
[----:B------:R-:W-:Y:S01]  /*22be0*/  FADD.FTZ R0, R36, R3 ;  /* 0x0000000324007221 */ /* 0x000fe20000010000 */
[-C--:B------:R-:W-:Y:S03]  /*22bf0*/  HMMA.16816.F32 R148, R136, R208.reuse, R52 ;  /* 0x000000d08894723c */ /* 0x080fe60000001834 */
[----:B------:R-:W-:Y:S02]  /*22c00*/  IMAD.MOV.U32 R19, RZ, RZ, R145 ;  /* 0x000000ffff137224 */ /* 0x000fe400078e0091 */
[----:B------:R-:W-:Y:S01]  /*22c10*/  FADD.FTZ R3, R32, R0 ;  /* 0x0000000020037221 */ /* 0x000fe20000010000 */
[----:B------:R-:W-:Y:S01]  /*22c20*/  FADD.FTZ R2, R37, R2 ;  /* 0x0000000225027221 */ /* 0x000fe20000010000 */
[C---:B------:R-:W-:Y:S04]  /*22c30*/  HMMA.16816.F32 R180, R140.reuse, R208, R56 ;  /* 0x000000d08cb4723c */ /* 0x040fe80000001838 */
[----:B------:R-:W-:Y:S02]  /*22c40*/  FADD.FTZ R0, R33, R2 ;  /* 0x0000000221007221 */ /* 0x000fe40000010000 */
        /* <DEDUP_REMOVED lines=52> */
.L_x_1007:
        /* <DEDUP_REMOVED lines=16> */
[----:B-----5:R-:W-:Y:S02]  /*23090*/  SHF.R.S32.HI R136, RZ, 0x1f, R140 ;  /* 0x0000001fff887819 */ /* 0x020fe4000001148c */
        /* <DEDUP_REMOVED lines=104> */
.L_x_1011:
        /* <DEDUP_REMOVED lines=23> */
.L_x_1012:
        /* <DEDUP_REMOVED lines=329> */
.L_x_1014:
[----:B------:R-:W-:Y:S05]  /*24d20*/  BSYNC B0 ;  /* 0x0000000000007941 */ /* 0x000fea0003800000 */
.L_x_1013:
        /* <DEDUP_REMOVED lines=36> */
.L_x_1016:
[----:B------:R-:W-:Y:S05]  /*24f70*/  BSYNC B0 ;  /* 0x0000000000007941 */ /* 0x000fea0003800000 */
.L_x_1015:
        /* <DEDUP_REMOVED lines=23> */
.L_x_1018:
[----:B------:R-:W-:Y:S05]  /*250f0*/  BSYNC B0 ;  /* 0x0000000000007941 */ /* 0x000fea0003800000 */
.L_x_1017:
        /* <DEDUP_REMOVED lines=22> */
.L_x_1020:
[----:B------:R-:W-:Y:S05]  /*25260*/  BSYNC B0 ;  /* 0x0000000000007941 */ /* 0x000fea0003800000 */
.L_x_1019:
        /* <DEDUP_REMOVED lines=21> */
.L_x_1022:
[----:B------:R-:W-:Y:S05]  /*253c0*/  BSYNC B0 ;  /* 0x0000000000007941 */ /* 0x000fea0003800000 */
.L_x_1021:
        /* <DEDUP_REMOVED lines=21> */
.L_x_1024:
[----:B------:R-:W-:Y:S05]  /*25520*/  BSYNC B0 ;  /* 0x0000000000007941 */ /* 0x000fea0003800000 */
.L_x_1023:
        /* <DEDUP_REMOVED lines=21> */
.L_x_1026:
[----:B------:R-:W-:Y:S05]  /*25680*/  BSYNC B0 ;  /* 0x0000000000007941 */ /* 0x000fea0003800000 */
.L_x_1025:
        /* <DEDUP_REMOVED lines=21> */
.L_x_1028:
[----:B------:R-:W-:Y:S05]  /*257e0*/  BSYNC B0 ;  /* 0x0000000000007941 */ /* 0x000fea0003800000 */
.L_x_1027:
        /* <DEDUP_REMOVED lines=21> */
.L_x_1029:
        /* <DEDUP_REMOVED lines=12> */
.L_x_2928:


//--------------------- .text._ZN5flash16flash_fwd_kernelI23Flash_fwd_kernel_traitsILi128ELi128ELi32ELi4ELb0ELb0EN7cutlass6half_tE19Flash_kernel_traitsILi128ELi128ELi32ELi4ES3_EELb0ELb0ELb0ELb0ELb0ELb1ELb0ELb0EEEvNS_16Flash_fwd_paramsE --------------------------
	.section	.text._ZN5flash16flash_fwd_kernelI23Flash_fwd_kernel_traitsILi128ELi128ELi32ELi4ELb0ELb0EN7cutlass6half_tE19Flash_kernel_traitsILi128ELi128ELi32ELi4ES3_EELb0ELb0ELb0ELb0ELb0ELb1ELb0ELb0EEEvNS_16Flash_fwd_paramsE,"ax",@progbits
	.align	128
        .global         _ZN5flash16flash_fwd_kernelI23Flash_fwd_kernel_traitsILi128ELi128ELi32ELi4ELb0ELb0EN7cutlass6half_tE19Flash_kernel_traitsILi128ELi128ELi32ELi4ES3_EELb0ELb0ELb0ELb0ELb0ELb1ELb0ELb0EEEvNS_16Flash_fwd_paramsE
        .type           _ZN5flash16flash_fwd_kernelI23Flash_fwd_kernel_traitsILi128ELi128ELi32ELi4ELb0ELb0EN7cutlass6half_tE19Flash_kernel_traitsILi128ELi128ELi32ELi4ES3_EELb0ELb0ELb0ELb0ELb0ELb1ELb0ELb0EEEvNS_16Flash_fwd_paramsE,@function
        .size           _ZN5flash16flash_fwd_kernelI23Flash_fwd_kernel_traitsILi128ELi128ELi32ELi4ELb0ELb0EN7cutlass6half_tE19Flash_kernel_traitsILi128ELi128ELi32ELi4ES3_EELb0ELb0ELb0ELb0ELb0ELb1ELb0ELb0EEEvNS_16Flash_fwd_paramsE,(.L_x_2929 - _ZN5flash16flash_fwd_kernelI23Flash_fwd_kernel_traitsILi128ELi128ELi32ELi4ELb0ELb0EN7cutlass6half_tE19Flash_kernel_traitsILi128ELi128ELi32ELi4ES3_EELb0ELb0ELb0ELb0ELb0ELb1ELb0ELb0EEEvNS_16Flash_fwd_paramsE)
        .other          _ZN5flash16flash_fwd_kernelI23Flash_fwd_kernel_traitsILi128ELi128ELi32ELi4ELb0ELb0EN7cutlass6half_tE19Flash_kernel_traitsILi128ELi128ELi32ELi4ES3_EELb0ELb0ELb0ELb0ELb0ELb1ELb0ELb0EEEvNS_16Flash_fwd_paramsE,@"STO_CUDA_ENTRY STV_DEFAULT"
_ZN5flash16flash_fwd_kernelI23Flash_fwd_kernel_traitsILi128ELi128ELi32ELi4ELb0ELb0EN7cutlass6half_tE19Flash_kernel_traitsILi128ELi128ELi32ELi4ES3_EELb0ELb0ELb0ELb0ELb0ELb1ELb0ELb0EEEvNS_16Flash_fwd_paramsE:
.text._ZN5flash16flash_fwd_kernelI23Flash_fwd_kernel_traitsILi128ELi128ELi32ELi4ELb0ELb0EN7cutlass6half_tE19Flash_kernel_traitsILi128ELi128ELi32ELi4ES3_EELb0ELb0ELb0ELb0ELb0ELb1ELb0ELb0EEEvNS_16Flash_fwd_paramsE:
[----:B------:R-:W1:Y:S08]  /*0000*/  LDC R1, c[0x0][0x28] ;  /* 0x00000a00ff017b82 */ /* 0x000e700000000800 */
[----:B------:R-:W2:Y:S01]  /*0010*/  LDC.64 R2, c[0x0][0x300] ;  /* 0x0000c000ff027b82 */ /* 0x000ea20000000a00 */
[----:B------:R-:W3:Y:S01]  /*0020*/  S2R R40, SR_CTAID.Y ;  /* 0x0000000000287919 */ /* 0x000ee20000002600 */
[----:B------:R-:W-:Y:S01]  /*0030*/  ULDC.64 UR4, c[0x0][0x2f0] ;  /* 0x0000bc0000047ab9 */ /* 0x000fe20000000a00 */
[----:B------:R-:W-:Y:S01]  /*0040*/  IMAD.MOV.U32 R17, RZ, RZ, -0x1 ;  /* 0xffffffffff117424 */ /* 0x000fe200078e00ff */
[----:B------:R-:W-:Y:S01]  /*0050*/  ISETP.NE.U32.AND P2, PT, RZ, UR4, PT ;  /* 0x00000004ff007c0c */ /* 0x000fe2000bf45070 */
[----:B------:R-:W-:Y:S01]  /*0060*/  ULDC.64 UR14, c[0x0][0x208] ;  /* 0x00008200000e7ab9 */ /* 0x000fe20000000a00 */
[----:B-1----:R-:W-:-:S02]  /*0070*/  VIADD R1, R1, 0xfffffff0 ;  /* 0xfffffff001017836 */ /* 0x002fc40000000000 */
[----:B------:R-:W3:Y:S01]  /*0080*/  LDC.64 R4, c[0x0][0x2f0] ;  /* 0x0000bc00ff047b82 */ /* 0x000ee20000000a00 */
[----:B------:R-:W-:-:S07]  /*0090*/  ISETP.NE.AND.EX P2, PT, RZ, UR5, PT, P2 ;  /* 0x00000005ff007c0c */ /* 0x000fce000bf45320 */
[----:B------:R-:W1:Y:S01]  /*00a0*/  LDC.U8 R10, c[0x0][0x3c2] ;  /* 0x0000f080ff0a7b82 */ /* 0x000e620000000000 */
[----:B--2---:R-:W-:-:S07]  /*00b0*/  ISETP.NE.U32.AND P1, PT, R2, RZ, PT ;  /* 0x000000ff0200720c */ /* 0x004fce0003f25070 */
[----:B------:R-:W2:Y:S01]  /*00c0*/  LDC.64 R8, c[0x0][0x2f8] ;  /* 0x0000be00ff087b82 */ /* 0x000ea20000000a00 */
[----:B------:R-:W-:Y:S01]  /*00d0*/  ISETP.NE.AND.EX P1, PT, R3, RZ, PT, P1 ;  /* 0x000000ff0300720c */ /* 0x000fe20003f25310 */
[----:B---3--:R-:W-:-:S06]  /*00e0*/  IMAD.WIDE R4, R40, 0x4, R4 ;  /* 0x0000000428047825 */ /* 0x008fcc00078e0204 */
[----:B------:R-:W3:Y:S01]  /*00f0*/  LDC.64 R2, c[0x0][0x2f8] ;  /* 0x0000be00ff027b82 */ /* 0x000ee20000000a00 */
[----:B------:R-:W4:Y:S04]  /*0100*/  @P2 LDG.E R17, desc[UR14][R4.64] ;  /* 0x0000000e04112981 */ /* 0x000f28000c1e1900 */
[----:B------:R1:W4:Y:S03]  /*0110*/  @P2 LDG.E R0, desc[UR14][R4.64+0x4] ;  /* 0x0000040e04002981 */ /* 0x000326000c1e1900 */
[----:B------:R-:W1:Y:S01]  /*0120*/  @P1 LDC.64 R6, c[0x0][0x300] ;  /* 0x0000c000ff061b82 */ /* 0x000e620000000a00 */
[----:B------:R-:W-:Y:S02]  /*0130*/  IMAD.MOV.U32 R24, RZ, RZ, RZ ;  /* 0x000000ffff187224 */ /* 0x000fe400078e00ff */
[----:B-1----:R-:W-:-:S05]  /*0140*/  @P1 IMAD.WIDE R4, R40, 0x4, R6 ;  /* 0x0000000428041825 */ /* 0x002fca00078e0206 */
[----:B------:R1:W5:Y:S01]  /*0150*/  @P1 LDG.E R24, desc[UR14][R4.64] ;  /* 0x0000000e04181981 */ /* 0x000362000c1e1900 */
[----:B------:R-:W-:Y:S02]  /*0160*/  ISETP.NE.AND P3, PT, R10, RZ, PT ;  /* 0x000000ff0a00720c */ /* 0x000fe40003f65270 */
[----:B---3--:R-:W-:-:S04]  /*0170*/  ISETP.EQ.U32.AND P0, PT, R2, RZ, PT ;  /* 0x000000ff0200720c */ /* 0x008fc80003f02070 */
[----:B------:R-:W-:Y:S01]  /*0180*/  ISETP.EQ.OR.EX P0, PT, R3, RZ, !P3, P0 ;  /* 0x000000ff0300720c */ /* 0x000fe20005f02700 */
[----:B------:R-:W-:Y:S02]  /*0190*/  IMAD.MOV.U32 R36, RZ, RZ, -0x1 ;  /* 0xffffffffff247424 */ /* 0x000fe400078e00ff */
[----:B--2---:R-:W-:Y:S01]  /*01a0*/  IMAD.WIDE R6, R40, 0x4, R8 ;  /* 0x0000000428067825 */ /* 0x004fe200078e0208 */
[----:B------:R-:W2:Y:S01]  /*01b0*/  S2R R244, SR_CTAID.X ;  /* 0x0000000000f47919 */ /* 0x000ea20000002500 */
[----:B------:R-:W3:Y:S01]  /*01c0*/  S2R R30, SR_CTAID.Z ;  /* 0x00000000001e7919 */ /* 0x000ee20000002700 */
[----:B------:R-:W1:Y:S07]  /*01d0*/  S2R R70, SR_TID.X ;  /* 0x0000000000467919 */ /* 0x000e6e0000002100 */
[----:B------:R1:W5:Y:S01]  /*01e0*/  @!P0 LDG.E R36, desc[UR14][R6.64] ;  /* 0x0000000e06248981 */ /* 0x000362000c1e1900 */
[----:B------:R-:W-:-:S04]  /*01f0*/  ISETP.NE.U32.AND P0, PT, R2, RZ, PT ;  /* 0x000000ff0200720c */ /* 0x000fc80003f05070 */
[----:B------:R-:W-:Y:S01]  /*0200*/  ISETP.NE.AND.EX P0, PT, R3, RZ, PT, P0 ;  /* 0x000000ff0300720c */ /* 0x000fe20003f05300 */
[----:B----4-:R-:W-:Y:S01]  /*0210*/  @P2 IMAD.IADD R14, R0, 0x1, -R17 ;  /* 0x00000001000e2824 */ /* 0x010fe200078e0a11 */
[----:B------:R4:W-:Y:S05]  /*0220*/  STL [R1+0xc], R17 ;  /* 0x00000c1101007387 */ /* 0x0009ea0000100800 */
[----:B------:R-:W1:Y:S06]  /*0230*/  @!P2 LDC R14, c[0x0][0x2c4] ;  /* 0x0000b100ff0eab82 */ /* 0x000e6c0000000800 */
[----:B--23--:R-:W-:Y:S05]  /*0240*/  @!P0 BRA `(.L_x_1030) ;  /* 0x0000000000108947 */ /* 0x00cfea0003800000 */
[----:B------:R-:W1:Y:S02]  /*0250*/  @P3 LDG.E R0, desc[UR14][R6.64+0x4] ;  /* 0x0000040e06003981 */ /* 0x000e64000c1e1900 */
[----:B-1---5:R-:W-:-:S06]  /*0260*/  @P3 IADD3 R4, R0, -R36, RZ ;  /* 0x8000002400043210 */ /* 0x022fcc0007ffe0ff */
[----:B------:R2:W5:Y:S01]  /*0270*/  @!P3 LDG.E R4, desc[UR14][R6.64] ;  /* 0x0000000e0604b981 */ /* 0x000562000c1e1900 */
[----:B------:R-:W-:Y:S05]  /*0280*/  BRA `(.L_x_1031) ;  /* 0x0000000000047947 */ /* 0x000fea0003800000 */
.L_x_1030:
[----:B-1----:R-:W1:Y:S02]  /*0290*/  LDC R4, c[0x0][0x2c8] ;  /* 0x0000b200ff047b82 */ /* 0x002e640000000800 */
.L_x_1031:
[----:B------:R-:W3:Y:S02]  /*02a0*/  LDC.64 R2, c[0x0][0x308] ;  /* 0x0000c200ff027b82 */ /* 0x000ee40000000a00 */
[----:B---3--:R-:W-:-:S04]  /*02b0*/  ISETP.NE.U32.AND P2, PT, R2, RZ, PT ;  /* 0x000000ff0200720c */ /* 0x008fc80003f45070 */
[----:B------:R-:W-:-:S13]  /*02c0*/  ISETP.NE.AND.EX P2, PT, R3, RZ, PT, P2 ;  /* 0x000000ff0300720c */ /* 0x000fda0003f45320 */
[----:B------:R-:W3:Y:S08]  /*02d0*/  @P2 LDC.64 R2, c[0x0][0x308] ;  /* 0x0000c200ff022b82 */ /* 0x000ef00000000a00 */
[----:B------:R-:W4:Y:S01]  /*02e0*/  @!P2 LDC R5, c[0x0][0x2cc] ;  /* 0x0000b300ff05ab82 */ /* 0x000f220000000800 */
[----:B---3--:R-:W-:-:S05]  /*02f0*/  @P2 IMAD.WIDE R2, R40, 0x4, R2 ;  /* 0x0000000428022825 */ /* 0x008fca00078e0202 */
[----:B------:R-:W3:Y:S01]  /*0300*/  @P2 LDG.E R0, desc[UR14][R2.64] ;  /* 0x0000000e02002981 */ /* 0x000ee2000c1e1900 */
[----:B------:R-:W-:-:S05]  /*0310*/  IMAD.SHL.U32 R16, R244, 0x80, RZ ;  /* 0x00000080f4107824 */ /* 0x000fca00078e00ff */
[----:B------:R-:W-:Y:S01]  /*0320*/  ISETP.GT.AND P0, PT, R14, R16, PT ;  /* 0x000000100e00720c */ /* 0x000fe20003f04270 */
[----:B------:R-:W2:Y:S02]  /*0330*/  @!P2 LDC.64 R2, c[0x0][0x318] ;  /* 0x0000c600ff02ab82 */ /* 0x000ea40000000a00 */
[----:B--2---:R-:W-:-:S04]  /*0340*/  @!P2 ISETP.NE.U32.AND P1, PT, R2, RZ, PT ;  /* 0x000000ff0200a20c */ /* 0x004fc80003f25070 */
[----:B------:R-:W-:Y:S01]  /*0350*/  @!P2 ISETP.NE.AND.EX P1, PT, R3, RZ, PT, P1 ;  /* 0x000000ff0300a20c */ /* 0x000fe20003f25310 */
[----:B---3-5:R-:W-:-:S03]  /*0360*/  @P2 IMAD.IADD R68, R0, 0x1, -R24 ;  /* 0x0000000100442824 */ /* 0x028fc600078e0a18 */
[----:B----4-:R-:W-:-:S04]  /*0370*/  @!P2 SEL R0, R5, RZ, P1 ;  /* 0x000000ff0500a207 */ /* 0x010fc80000800000 */
[----:B-1----:R-:W-:Y:S01]  /*0380*/  @!P2 IADD3 R68, R0, R4, -R24 ;  /* 0x000000040044a210 */ /* 0x002fe20007ffe818 */
[----:B------:R-:W-:Y:S06]  /*0390*/  @!P0 EXIT ;  /* 0x000000000000894d */ /* 0x000fec0003800000 */
[C---:B------:R-:W-:Y:S01]  /*03a0*/  ISETP.GE.AND P0, PT, R68.reuse, 0x1, PT ;  /* 0x000000014400780c */ /* 0x040fe20003f06270 */
[----:B------:R-:W-:-:S05]  /*03b0*/  VIADD R0, R68, 0x1f ;  /* 0x0000001f44007836 */ /* 0x000fca0000000000 */
[----:B------:R-:W-:-:S04]  /*03c0*/  SHF.R.S32.HI R2, RZ, 0x1f, R0 ;  /* 0x0000001fff027819 */ /* 0x000fc80000011400 */
[----:B------:R-:W-:-:S03]  /*03d0*/  LEA.HI R226, R2, R0, RZ, 0x5 ;  /* 0x0000000002e27211 */ /* 0x000fc600078f28ff */
[----:B------:R-:W-:Y:S05]  /*03e0*/  @!P0 BRA `(.L_x_1032) ;  /* 0x0000007c00f48947 */ /* 0x000fea0003800000 */
[----:B------:R-:W1:Y:S01]  /*03f0*/  LDC R22, c[0x0][0x278] ;  /* 0x00009e00ff167b82 */ /* 0x000e620000000800 */
[----:B------:R-:W-:Y:S01]  /*0400*/  ISETP.NE.AND P0, PT, R17, -0x1, PT ;  /* 0xffffffff1100780c */ /* 0x000fe20003f05270 */
[----:B------:R-:W-:Y:S01]  /*0410*/  IMAD.IADD R34, R14, 0x1, -R16 ;  /* 0x000000010e227824 */ /* 0x000fe200078e0a10 */
[----:B------:R-:W-:Y:S01]  /*0420*/  SHF.R.S32.HI R41, RZ, 0x1f, R70 ;  /* 0x0000001fff297819 */ /* 0x000fe20000011446 */
[----:B------:R-:W-:Y:S01]  /*0430*/  ULDC.64 UR4, c[0x0][0x258] ;  /* 0x0000960000047ab9 */ /* 0x000fe20000000a00 */
[----:B------:R-:W-:Y:S02]  /*0440*/  IABS R11, R30 ;  /* 0x0000001e000b7213 */ /* 0x000fe40000000000 */
[----:B------:R-:W-:Y:S01]  /*0450*/  LEA.HI R7, R41, R70, RZ, 0x3 ;  /* 0x0000004629077211 */ /* 0x000fe200078f18ff */
[----:B------:R2:W-:Y:S01]  /*0460*/  STL [R1+0x8], R34 ;  /* 0x0000082201007387 */ /* 0x0005e20000100800 */
[----:B------:R-:W-:Y:S02]  /*0470*/  LEA.HI.SX32 R69, R226, 0xffffffff, 0x1b ;  /* 0xffffffffe2457811 */ /* 0x000fe400078fdaff */
[----:B------:R-:W-:-:S03]  /*0480*/  SHF.R.S32.HI R10, RZ, 0x3, R7 ;  /* 0x00000003ff0a7819 */ /* 0x000fc60000011407 */
[----:B------:R-:W3:Y:S01]  /*0490*/  @!P0 LDC.64 R8, c[0x0][0x228] ;  /* 0x00008a00ff088b82 */ /* 0x000ee20000000a00 */
[C---:B------:R-:W-:Y:S01]  /*04a0*/  ISETP.GE.AND P1, PT, R10.reuse, R34, PT ;  /* 0x000000220a00720c */ /* 0x040fe20003f26270 */
[----:B------:R-:W-:-:S06]  /*04b0*/  VIADD R35, R10, 0x10 ;  /* 0x000000100a237836 */ /* 0x000fcc0000000000 */
[----:B------:R-:W4:Y:S01]  /*04c0*/  @P0 LDC.64 R12, c[0x0][0x240] ;  /* 0x00009000ff0c0b82 */ /* 0x000f220000000a00 */
[----:B-1----:R-:W-:-:S04]  /*04d0*/  IABS R15, R22 ;  /* 0x00000016000f7213 */ /* 0x002fc80000000000 */
[----:B------:R-:W1:Y:S03]  /*04e0*/  I2F.RP R2, R15 ;  /* 0x0000000f00027306 */ /* 0x000e660000209400 */
[----:B------:R-:W5:Y:S05]  /*04f0*/  @!P1 LDC.64 R20, c[0x0][0x210] ;  /* 0x00008400ff149b82 */ /* 0x000f6a0000000a00 */
[----:B-1----:R-:W1:Y:S02]  /*0500*/  MUFU.RCP R2, R2 ;  /* 0x0000000200027308 */ /* 0x002e640000001000 */
[----:B-1----:R-:W-:-:S06]  /*0510*/  VIADD R2, R2, 0xffffffe ;  /* 0x0ffffffe02027836 */ /* 0x002fcc0000000000 */
[----:B------:R-:W1:Y:S02]  /*0520*/  F2I.FTZ.U32.TRUNC.NTZ R3, R2 ;  /* 0x0000000200037305 */ /* 0x000e64000021f000 */
[----:B-1----:R-:W-:Y:S02]  /*0530*/  IMAD.MOV R0, RZ, RZ, -R3 ;  /* 0x000000ffff007224 */ /* 0x002fe400078e0a03 */
[----:B------:R-:W-:Y:S02]  /*0540*/  IMAD.MOV.U32 R2, RZ, RZ, RZ ;  /* 0x000000ffff027224 */ /* 0x000fe400078e00ff */
[----:B------:R-:W-:-:S04]  /*0550*/  IMAD R0, R0, R15, RZ ;  /* 0x0000000f00007224 */ /* 0x000fc800078e02ff */
[----:B------:R-:W-:Y:S01]  /*0560*/  IMAD.HI.U32 R2, R3, R0, R2 ;  /* 0x0000000003027227 */ /* 0x000fe200078e0002 */
[----:B------:R-:W-:-:S03]  /*0570*/  @!P0 SHF.R.S32.HI R3, RZ, 0x1f, R40 ;  /* 0x0000001fff038819 */ /* 0x000fc60000011428 */
[----:B------:R-:W-:Y:S02]  /*0580*/  VIADD R0, R10, 0x20 ;  /* 0x000000200a007836 */ /* 0x000fe40000000000 */
[----:B------:R-:W-:-:S03]  /*0590*/  IMAD.HI.U32 R6, R2, R11, RZ ;  /* 0x0000000b02067227 */ /* 0x000fc600078e00ff */
[----:B------:R-:W-:Y:S01]  /*05a0*/  ISETP.GE.AND P5, PT, R0, R34, PT ;  /* 0x000000220000720c */ /* 0x000fe20003fa6270 */
[----:B---3--:R-:W-:Y:S02]  /*05b0*/  @!P0 IMAD R5, R3, R8, RZ ;  /* 0x0000000803058224 */ /* 0x008fe400078e02ff */
[----:B------:R-:W-:Y:S02]  /*05c0*/  IMAD.MOV R4, RZ, RZ, -R6 ;  /* 0x000000ffff047224 */ /* 0x000fe400078e0a06 */
[----:B----4-:R-:W-:-:S04]  /*05d0*/  @P0 IMAD.WIDE.U32 R2, R17, R12, RZ ;  /* 0x0000000c11020225 */ /* 0x010fc800078e00ff */
[C---:B------:R-:W-:Y:S02]  /*05e0*/  @!P0 IMAD R9, R40.reuse, R9, R5 ;  /* 0x0000000928098224 */ /* 0x040fe400078e0205 */
[----:B------:R-:W-:Y:S01]  /*05f0*/  IMAD R0, R15, R4, R11 ;  /* 0x000000040f007224 */ /* 0x000fe200078e020b */
[----:B------:R-:W-:Y:S01]  /*0600*/  SHF.R.S32.HI R11, RZ, 0x1f, R10 ;  /* 0x0000001fff0b7819 */ /* 0x000fe2000001140a */
[----:B------:R-:W-:Y:S01]  /*0610*/  @!P0 IMAD.WIDE.U32 R4, R40, R8, RZ ;  /* 0x0000000828048225 */ /* 0x000fe200078e00ff */
[----:B------:R-:W-:Y:S02]  /*0620*/  LOP3.LUT R8, R7, 0xfffffff8, RZ, 0xc0, !PT ;  /* 0xfffffff807087812 */ /* 0x000fe400078ec0ff */
[----:B------:R-:W-:Y:S01]  /*0630*/  ISETP.GT.U32.AND P3, PT, R15, R0, PT ;  /* 0x000000000f00720c */ /* 0x000fe20003f64070 */
[----:B------:R-:W-:Y:S01]  /*0640*/  @P0 IMAD R3, R17, R13, R3 ;  /* 0x0000000d11030224 */ /* 0x000fe200078e0203 */
[----:B------:R-:W-:Y:S01]  /*0650*/  IADD3 R7, R10, 0x30, RZ ;  /* 0x000000300a077810 */ /* 0x000fe20007ffe0ff */
[----:B------:R-:W1:Y:S01]  /*0660*/  @!P1 LDC.64 R12, c[0x0][0x240] ;  /* 0x00009000ff0c9b82 */ /* 0x000e620000000a00 */
[----:B------:R-:W-:-:S02]  /*0670*/  IMAD.IADD R39, R70, 0x1, -R8 ;  /* 0x0000000146277824 */ /* 0x000fc400078e0a08 */
[----:B------:R-:W-:Y:S01]  /*0680*/  @!P0 IMAD.MOV.U32 R2, RZ, RZ, R4 ;  /* 0x000000ffff028224 */ /* 0x000fe200078e0004 */
[----:B------:R-:W-:Y:S01]  /*0690*/  SHF.R.S32.HI R4, RZ, 0x1f, R30 ;  /* 0x0000001fff047819 */ /* 0x000fe2000001141e */
[----:B------:R-:W-:Y:S01]  /*06a0*/  IMAD.SHL.U32 R28, R39, 0x8, RZ ;  /* 0x00000008271c7824 */ /* 0x000fe200078e00ff */
[----:B------:R-:W-:Y:S01]  /*06b0*/  ISETP.GE.AND P2, PT, R7, R34, PT ;  /* 0x000000220700720c */ /* 0x000fe20003f46270 */
[----:B------:R-:W-:Y:S01]  /*06c0*/  @!P0 IMAD.IADD R3, R5, 0x1, R9 ;  /* 0x0000000105038824 */ /* 0x000fe200078e0209 */
[----:B------:R-:W-:Y:S01]  /*06d0*/  LOP3.LUT R7, R30, R22, RZ, 0x3c, !PT ;  /* 0x000000161e077212 */ /* 0x000fe200078e3cff */
[----:B------:R-:W-:Y:S01]  /*06e0*/  IMAD R4, R4, UR4, RZ ;  /* 0x0000000404047c24 */ /* 0x000fe2000f8e02ff */
[----:B------:R-:W-:Y:S01]  /*06f0*/  SHF.R.S32.HI R29, RZ, 0x1f, R28 ;  /* 0x0000001fff1d7819 */ /* 0x000fe2000001141c */
[----:B------:R-:W-:Y:S01]  /*0700*/  @!P3 IMAD.IADD R0, R0, 0x1, -R15 ;  /* 0x000000010000b824 */ /* 0x000fe200078e0a0f */
[----:B------:R-:W-:Y:S01]  /*0710*/  IADD3 R2, P0, R28, R2, RZ ;  /* 0x000000021c027210 */ /* 0x000fe20007f1e0ff */
[----:B------:R-:W-:Y:S01]  /*0720*/  IMAD.WIDE R244, R244, 0x80, R10 ;  /* 0x00000080f4f47825 */ /* 0x000fe200078e020a */
[----:B------:R-:W-:-:S02]  /*0730*/  LEA.HI R9, R41, R70, RZ, 0x6 ;  /* 0x0000004629097211 */ /* 0x000fc400078f30ff */
[----:B------:R-:W-:Y:S01]  /*0740*/  IADD3.X R3, R29, R3, RZ, P0, !PT ;  /* 0x000000031d037210 */ /* 0x000fe200007fe4ff */
[----:B------:R-:W-:Y:S01]  /*0750*/  IMAD R4, R30, UR5, R4 ;  /* 0x000000051e047c24 */ /* 0x000fe2000f8e0204 */
[----:B------:R-:W-:Y:S01]  /*0760*/  ISETP.GE.AND P0, PT, R35, R34, PT ;  /* 0x000000222300720c */ /* 0x000fe20003f06270 */
[----:B------:R-:W-:Y:S01]  /*0770*/  @!P3 VIADD R6, R6, 0x1 ;  /* 0x000000010606b836 */ /* 0x000fe20000000000 */
[----:B------:R-:W-:Y:S01]  /*0780*/  ISETP.GE.U32.AND P6, PT, R0, R15, PT ;  /* 0x0000000f0000720c */ /* 0x000fe20003fc6070 */
[----:B------:R-:W-:Y:S01]  /*0790*/  IMAD.WIDE.U32 R16, R30, UR4, R2 ;  /* 0x000000041e107c25 */ /* 0x000fe2000f8e0002 */
[----:B------:R-:W3:Y:S01]  /*07a0*/  S2UR UR4, SR_CgaCtaId ;  /* 0x00000000000479c3 */ /* 0x000ee20000008800 */
[----:B------:R-:W-:Y:S01]  /*07b0*/  ISETP.GE.AND P4, PT, R7, RZ, PT ;  /* 0x000000ff0700720c */ /* 0x000fe20003f86270 */
[----:B------:R-:W-:Y:S01]  /*07c0*/  UMOV UR5, 0x400 ;  /* 0x0000040000057882 */ /* 0x000fe20000000000 */
[----:B------:R-:W-:Y:S01]  /*07d0*/  IMAD.SHL.U32 R0, R10, 0x40, RZ ;  /* 0x000000400a007824 */ /* 0x000fe200078e00ff */
[----:B------:R-:W4:Y:S01]  /*07e0*/  @!P2 S2R R33, SR_CgaCtaId ;  /* 0x000000000021a919 */ /* 0x000f220000008800 */
[----:B-1----:R-:W-:-:S02]  /*07f0*/  @!P1 IMAD R2, R245, R12, RZ ;  /* 0x0000000cf5029224 */ /* 0x002fc400078e02ff */
[----:B------:R-:W-:Y:S01]  /*0800*/  IMAD.IADD R15, R17, 0x1, R4 ;  /* 0x00000001110f7824 */ /* 0x000fe200078e0204 */
[----:B------:R-:W-:Y:S01]  /*0810*/  LOP3.LUT R0, R0, 0x1c0, RZ, 0xc0, !PT ;  /* 0x000001c000007812 */ /* 0x000fe200078ec0ff */
[----:B------:R-:W-:Y:S01]  /*0820*/  @!P1 IMAD.MOV.U32 R14, RZ, RZ, R16 ;  /* 0x000000ffff0e9224 */ /* 0x000fe200078e0010 */
[----:B------:R-:W1:Y:S01]  /*0830*/  @!P0 S2R R18, SR_CgaCtaId ;  /* 0x0000000000128919 */ /* 0x000e620000008800 */
[----:B------:R-:W-:Y:S01]  /*0840*/  @!P1 IMAD R8, R244, R13, R2 ;  /* 0x0000000df4089224 */ /* 0x000fe200078e0202 */
[----:B------:R-:W-:Y:S01]  /*0850*/  LOP3.LUT R4, R0, 0x38, R28, 0xf8, !PT ;  /* 0x0000003800047812 */ /* 0x000fe200078ef81c */
[----:B------:R-:W-:Y:S01]  /*0860*/  @!P1 IMAD.WIDE.U32 R2, R244, R12, R14 ;  /* 0x0000000cf4029225 */ /* 0x000fe200078e000e */
[----:B------:R-:W-:Y:S01]  /*0870*/  SHF.R.U32.HI R0, RZ, 0x3, R0 ;  /* 0x00000003ff007819 */ /* 0x000fe20000011600 */
[----:B------:R-:W2:Y:S02]  /*0880*/  @!P0 LDC.64 R12, c[0x0][0x240] ;  /* 0x00009000ff0c8b82 */ /* 0x000ea40000000a00 */
[----:B------:R-:W-:Y:S01]  /*0890*/  IMAD.SHL.U32 R7, R9, 0x8, RZ ;  /* 0x0000000809077824 */ /* 0x000fe200078e00ff */
[----:B------:R-:W-:Y:S01]  /*08a0*/  LOP3.LUT R5, R4, R0, RZ, 0x3c, !PT ;  /* 0x0000000004057212 */ /* 0x000fe200078e3cff */
[----:B------:R-:W-:Y:S01]  /*08b0*/  @P6 VIADD R6, R6, 0x1 ;  /* 0x0000000106066836 */ /* 0x000fe20000000000 */
[----:B------:R-:W-:Y:S01]  /*08c0*/  @!P1 IADD3 R0, R3, R8, RZ ;  /* 0x0000000803009210 */ /* 0x000fe20007ffe0ff */
[----:B------:R-:W4:Y:S01]  /*08d0*/  @!P5 S2R R9, SR_CgaCtaId ;  /* 0x000000000009d919 */ /* 0x000f220000008800 */
[C---:B-----5:R-:W-:Y:S01]  /*08e0*/  @!P1 LEA R4, P3, R2.reuse, R20, 0x1 ;  /* 0x0000001402049211 */ /* 0x060fe200078608ff */
[----:B------:R-:W-:Y:S01]  /*08f0*/  IMAD.MOV.U32 R32, RZ, RZ, R6 ;  /* 0x000000ffff207224 */ /* 0x000fe200078e0006 */
[----:B------:R-:W-:Y:S01]  /*0900*/  LOP3.LUT R19, R5, 0xfffffe00, R7, 0xf8, !PT ;  /* 0xfffffe0005137812 */ /* 0x000fe200078ef807 */
[----:B------:R-:W5:Y:S01]  /*0910*/  @!P0 LDC.64 R26, c[0x0][0x210] ;  /* 0x00008400ff1a8b82 */ /* 0x000f620000000a00 */
[----:B------:R-:W-:Y:S01]  /*0920*/  @!P1 LEA.HI.X R5, R2, R21, R0, 0x1, P3 ;  /* 0x0000001502059211 */ /* 0x000fe200018f0c00 */
[----:B------:R-:W-:Y:S01]  /*0930*/  @!P4 IMAD.MOV R32, RZ, RZ, -R32 ;  /* 0x000000ffff20c224 */ /* 0x000fe200078e0a20 */
[----:B------:R-:W-:Y:S01]  /*0940*/  ISETP.NE.AND P3, PT, R22, RZ, PT ;  /* 0x000000ff1600720c */ /* 0x000fe20003f65270 */
[----:B---3--:R-:W-:Y:S01]  /*0950*/  ULEA UR4, UR4, UR5, 0x18 ;  /* 0x0000000504047291 */ /* 0x008fe2000f8ec03f */
[----:B------:R-:W-:Y:S01]  /*0960*/  @!P0 IADD3 R6, P4, R244, 0x10, RZ ;  /* 0x00000010f4068810 */ /* 0x000fe20007f9e0ff */
[C---:B------:R-:W-:Y:S01]  /*0970*/  VIADD R3, R10.reuse, 0x40 ;  /* 0x000000400a037836 */ /* 0x040fe20000000000 */
[----:B------:R-:W-:Y:S01]  /*0980*/  IADD3 R2, R10, 0x50, RZ ;  /* 0x000000500a027810 */ /* 0x000fe20007ffe0ff */
[----:B------:R-:W3:Y:S01]  /*0990*/  @!P5 LDC.64 R20, c[0x0][0x240] ;  /* 0x00009000ff14db82 */ /* 0x000ee20000000a00 */
[----:B------:R-:W-:Y:S01]  /*09a0*/  @!P5 IADD3 R8, P6, R244, 0x20, RZ ;  /* 0x00000020f408d810 */ /* 0x000fe20007fde0ff */
[----:B------:R-:W-:Y:S01]  /*09b0*/  @!P0 IMAD.X R0, RZ, RZ, R245, P4 ;  /* 0x000000ffff008224 */ /* 0x000fe200020e06f5 */
[----:B------:R-:W-:-:S02]  /*09c0*/  LEA R227, R19, UR4, 0x1 ;  /* 0x0000000413e37c11 */ /* 0x000fc4000f8e08ff */
[----:B------:R-:W-:Y:S01]  /*09d0*/  ISETP.GE.AND P4, PT, R3, R34, PT ;  /* 0x000000220300720c */ /* 0x000fe20003f86270 */
[----:B--2---:R-:W-:Y:S02]  /*09e0*/  @!P0 IMAD R0, R0, R12, RZ ;  /* 0x0000000c00008224 */ /* 0x004fe400078e02ff */
[----:B------:R-:W-:Y:S01]  /*09f0*/  @!P3 LOP3.LUT R32, RZ, R22, RZ, 0x33, !PT ;  /* 0x00000016ff20b212 */ /* 0x000fe200078e33ff */
[----:B------:R-:W-:Y:S01]  /*0a00*/  @!PT LDS RZ, [RZ] ;  /* 0x00000000fffff984 */ /* 0x000fe20000000800 */
[----:B------:R-:W-:Y:S01]  /*0a10*/  @!PT LDS RZ, [RZ] ;  /* 0x00000000fffff984 */ /* 0x000fe20000000800 */
[----:B------:R-:W-:Y:S01]  /*0a20*/  @!PT LDS RZ, [RZ] ;  /* 0x00000000fffff984 */ /* 0x000fe20000000800 */
[----:B------:R-:W-:Y:S01]  /*0a30*/  @!P1 LDGSTS.E.BYPASS.LTC128B.128 [R227], desc[UR14][R4.64] ;  /* 0x0000000004e39fae */ /* 0x000fe2000b901d4e */
[----:B------:R-:W-:Y:S01]  /*0a40*/  ISETP.GE.AND P3, PT, R2, R34, PT ;  /* 0x000000220200720c */ /* 0x000fe20003f66270 */
[----:B------:R-:W-:Y:S01]  /*0a50*/  @!P0 IMAD.MOV.U32 R2, RZ, RZ, R16 ;  /* 0x000000ffff028224 */ /* 0x000fe200078e0010 */
[----:B------:R-:W2:Y:S01]  /*0a60*/  @!P5 LDC.64 R30, c[0x0][0x210] ;  /* 0x00008400ff1edb82 */ /* 0x000ea20000000a00 */
[----:B------:R1:W-:Y:S01]  /*0a70*/  @!P1 LDGSTS.E.BYPASS.LTC128B.128 [R227+0x4000], desc[UR14][R4.64+0x80] ;  /* 0x0400008004e39fae */ /* 0x0003e2000b901d4e */
[----:B------:R-:W-:Y:S02]  /*0a80*/  @!P0 IMAD.MOV.U32 R3, RZ, RZ, R15 ;  /* 0x000000ffff038224 */ /* 0x000fe400078e000f */
[----:B------:R-:W-:-:S02]  /*0a90*/  @!P5 IMAD.X R7, RZ, RZ, R245, P6 ;  /* 0x000000ffff07d224 */ /* 0x000fc400030e06f5 */
[C---:B------:R-:W-:Y:S01]  /*0aa0*/  @!P0 IMAD.WIDE.U32 R2, R6.reuse, R12, R2 ;  /* 0x0000000c06028225 */ /* 0x040fe200078e0002 */
[----:B------:R-:W2:Y:S01]  /*0ab0*/  @!P4 S2R R25, SR_CgaCtaId ;  /* 0x000000000019c919 */ /* 0x000ea20000008800 */
[----:B------:R-:W2:Y:S02]  /*0ac0*/  @!P2 LDC.64 R22, c[0x0][0x240] ;  /* 0x00009000ff16ab82 */ /* 0x000ea40000000a00 */
[----:B-1----:R-:W-:Y:S01]  /*0ad0*/  @!P0 IMAD R5, R6, R13, R0 ;  /* 0x0000000d06058224 */ /* 0x002fe200078e0200 */
[----:B------:R-:W-:Y:S01]  /*0ae0*/  @!P0 MOV R4, 0x400 ;  /* 0x0000040000048802 */ /* 0x000fe20000000f00 */
[----:B------:R-:W-:-:S04]  /*0af0*/  VIADD R0, R10, 0x60 ;  /* 0x000000600a007836 */ /* 0x000fc80000000000 */
[----:B------:R-:W1:Y:S01]  /*0b00*/  @!P4 LDC.64 R12, c[0x0][0x240] ;  /* 0x00009000ff0ccb82 */ /* 0x000e620000000a00 */
[----:B------:R-:W-:Y:S02]  /*0b10*/  @!P0 LEA R6, R18, R4, 0x18 ;  /* 0x0000000412068211 */ /* 0x000fe400078ec0ff */
[----:B------:R-:W-:Y:S01]  /*0b20*/  ISETP.GE.AND P1, PT, R0, R34, PT ;  /* 0x000000220000720c */ /* 0x000fe20003f26270 */
[----:B------:R-:W1:Y:S01]  /*0b30*/  @!P3 S2R R18, SR_CgaCtaId ;  /* 0x000000000012b919 */ /* 0x000e620000008800 */
[----:B------:R-:W-:Y:S02]  /*0b40*/  @!P5 MOV R0, 0x400 ;  /* 0x000004000000d802 */ /* 0x000fe40000000f00 */
[----:B------:R-:W-:Y:S01]  /*0b50*/  @!P0 IADD3 R5, R3, R5, RZ ;  /* 0x0000000503058210 */ /* 0x000fe20007ffe0ff */
[----:B---3--:R-:W-:Y:S01]  /*0b60*/  @!P5 IMAD R3, R7, R20, RZ ;  /* 0x000000140703d224 */ /* 0x008fe200078e02ff */
[C---:B-----5:R-:W-:Y:S02]  /*0b70*/  @!P0 LEA R4, P6, R2.reuse, R26, 0x1 ;  /* 0x0000001a02048211 */ /* 0x060fe400078c08ff */
[----:B----4-:R-:W-:Y:S01]  /*0b80*/  @!P5 LEA R9, R9, R0, 0x18 ;  /* 0x000000000909d211 */ /* 0x010fe200078ec0ff */
[----:B------:R-:W-:Y:S01]  /*0b90*/  @!P0 IMAD R0, R19, 0x2, R6 ;  /* 0x0000000213008824 */ /* 0x000fe200078e0206 */
[----:B------:R-:W-:Y:S01]  /*0ba0*/  @!P0 LEA.HI.X R5, R2, R27, R5, 0x1, P6 ;  /* 0x0000001b02058211 */ /* 0x000fe200030f0c05 */
[----:B------:R-:W-:Y:S01]  /*0bb0*/  @!P5 IMAD R7, R8, R21, R3 ;  /* 0x000000150807d224 */ /* 0x000fe200078e0203 */
[----:B------:R-:W3:Y:S01]  /*0bc0*/  @!P2 LDC.64 R26, c[0x0][0x210] ;  /* 0x00008400ff1aab82 */ /* 0x000ee20000000a00 */
[----:B------:R-:W-:-:S02]  /*0bd0*/  @!P5 IMAD.MOV.U32 R2, RZ, RZ, R16 ;  /* 0x000000ffff02d224 */ /* 0x000fc400078e0010 */
[----:B------:R-:W-:Y:S01]  /*0be0*/  @!P5 IMAD.MOV.U32 R3, RZ, RZ, R15 ;  /* 0x000000ffff03d224 */ /* 0x000fe200078e000f */
[----:B------:R-:W-:Y:S01]  /*0bf0*/  @!P0 LDGSTS.E.BYPASS.LTC128B.128 [R0+0x800], desc[UR14][R4.64] ;  /* 0x0080000004008fae */ /* 0x000fe2000b901d4e */
[----:B------:R-:W-:-:S03]  /*0c00*/  @!P5 IMAD.WIDE.U32 R2, R8, R20, R2 ;  /* 0x000000140802d225 */ /* 0x000fc600078e0002 */
[----:B------:R4:W-:Y:S01]  /*0c10*/  @!P0 LDGSTS.E.BYPASS.LTC128B.128 [R0+0x4800], desc[UR14][R4.64+0x80] ;  /* 0x0480008004008fae */ /* 0x0009e2000b901d4e */
[----:B------:R-:W-:Y:S01]  /*0c20*/  @!P2 IADD3 R6, P0, R244, 0x30, RZ ;  /* 0x00000030f406a810 */ /* 0x000fe20007f1e0ff */
[----:B------:R-:W5:Y:S01]  /*0c30*/  @!P3 LDC.64 R20, c[0x0][0x240] ;  /* 0x00009000ff14bb82 */ /* 0x000f620000000a00 */
[----:B------:R-:W-:Y:S02]  /*0c40*/  VIADD R8, R10, 0x70 ;  /* 0x000000700a087836 */ /* 0x000fe40000000000 */
[----:B----4-:R-:W-:Y:S01]  /*0c50*/  @!P5 IMAD.IADD R0, R3, 0x1, R7 ;  /* 0x000000010300d824 */ /* 0x010fe200078e0207 */
[C---:B--2---:R-:W-:Y:S02]  /*0c60*/  @!P5 LEA R4, P6, R2.reuse, R30, 0x1 ;  /* 0x0000001e0204d211 */ /* 0x044fe400078c08ff */
[----:B------:R-:W-:Y:S02]  /*0c70*/  @!P2 IADD3.X R7, RZ, R245, RZ, P0, !PT ;  /* 0x000000f5ff07a210 */ /* 0x000fe400007fe4ff */
[----:B------:R-:W-:Y:S01]  /*0c80*/  @!P5 LEA.HI.X R5, R2, R31, R0, 0x1, P6 ;  /* 0x0000001f0205d211 */ /* 0x000fe200030f0c00 */
[----:B------:R-:W-:Y:S01]  /*0c90*/  @!P5 IMAD R0, R19, 0x2, R9 ;  /* 0x000000021300d824 */ /* 0x000fe200078e0209 */
[----:B------:R-:W-:Y:S01]  /*0ca0*/  @!P2 MOV R3, 0x400 ;  /* 0x000004000003a802 */ /* 0x000fe20000000f00 */
[----:B------:R-:W-:Y:S01]  /*0cb0*/  @!P2 IMAD R2, R7, R22, RZ ;  /* 0x000000160702a224 */ /* 0x000fe200078e02ff */
[----:B------:R-:W2:Y:S01]  /*0cc0*/  @!P4 LDC.64 R30, c[0x0][0x210] ;  /* 0x00008400ff1ecb82 */ /* 0x000ea20000000a00 */
[----:B------:R-:W-:Y:S01]  /*0cd0*/  ISETP.GE.AND P0, PT, R8, R34, PT ;  /* 0x000000220800720c */ /* 0x000fe20003f06270 */
[----:B------:R-:W-:Y:S01]  /*0ce0*/  @!P5 LDGSTS.E.BYPASS.LTC128B.128 [R0+0x1000], desc[UR14][R4.64] ;  /* 0x010000000400dfae */ /* 0x000fe2000b901d4e */
[----:B------:R-:W-:Y:S01]  /*0cf0*/  @!P2 LEA R33, R33, R3, 0x18 ;  /* 0x000000032121a211 */ /* 0x000fe200078ec0ff */
[----:B------:R-:W-:-:S02]  /*0d00*/  @!P2 IMAD R7, R6, R23, R2 ;  /* 0x000000170607a224 */ /* 0x000fc400078e0202 */
[----:B------:R-:W-:Y:S01]  /*0d10*/  @!P2 IMAD.MOV.U32 R2, RZ, RZ, R16 ;  /* 0x000000ffff02a224 */ /* 0x000fe200078e0010 */
[----:B------:R4:W-:Y:S01]  /*0d20*/  @!P5 LDGSTS.E.BYPASS.LTC128B.128 [R0+0x5000], desc[UR14][R4.64+0x80] ;  /* 0x050000800400dfae */ /* 0x0009e2000b901d4e */
[----:B------:R-:W-:Y:S02]  /*0d30*/  @!P2 IMAD.MOV.U32 R3, RZ, RZ, R15 ;  /* 0x000000ffff03a224 */ /* 0x000fe400078e000f */
[----:B------:R-:W-:Y:S02]  /*0d40*/  @!P2 IMAD.WIDE.U32 R2, R6, R22, R2 ;  /* 0x000000160602a225 */ /* 0x000fe400078e0002 */
[----:B------:R-:W2:Y:S02]  /*0d50*/  @!P3 LDC.64 R22, c[0x0][0x210] ;  /* 0x00008400ff16bb82 */ /* 0x000ea40000000a00 */
[----:B------:R-:W-:Y:S02]  /*0d60*/  @!P2 IMAD.IADD R7, R3, 0x1, R7 ;  /* 0x000000010307a824 */ /* 0x000fe400078e0207 */
[----:B------:R-:W-:Y:S01]  /*0d70*/  @!P4 IMAD.MOV.U32 R3, RZ, RZ, R15 ;  /* 0x000000ffff03c224 */ /* 0x000fe200078e000f */
[----:B----4-:R-:W-:-:S02]  /*0d80*/  @!P4 IADD3 R4, P5, R244, 0x40, RZ ;  /* 0x00000040f404c810 */ /* 0x010fc40007fbe0ff */
[----:B------:R-:W-:Y:S02]  /*0d90*/  @!P3 MOV R0, 0x400 ;  /* 0x000004000000b802 */ /* 0x000fe40000000f00 */
[----:B------:R-:W-:Y:S01]  /*0da0*/  @!P4 MOV R5, 0x400 ;  /* 0x000004000005c802 */ /* 0x000fe20000000f00 */
[----:B------:R-:W-:Y:S01]  /*0db0*/  @!P4 IMAD.X R8, RZ, RZ, R245, P5 ;  /* 0x000000ffff08c224 */ /* 0x000fe200028e06f5 */
[----:B---3--:R-:W-:Y:S02]  /*0dc0*/  @!P2 LEA R6, P5, R2, R26, 0x1 ;  /* 0x0000001a0206a211 */ /* 0x008fe400078a08ff */
[----:B-1----:R-:W-:Y:S01]  /*0dd0*/  @!P3 LEA R34, R18, R0, 0x18 ;  /* 0x000000001222b211 */ /* 0x002fe200078ec0ff */
[----:B------:R-:W-:Y:S01]  /*0de0*/  @!P4 IMAD R0, R8, R12, RZ ;  /* 0x0000000c0800c224 */ /* 0x000fe200078e02ff */
[----:B------:R-:W-:Y:S01]  /*0df0*/  @!P2 LEA.HI.X R7, R2, R27, R7, 0x1, P5 ;  /* 0x0000001b0207a211 */ /* 0x000fe200028f0c07 */
[----:B------:R-:W-:Y:S01]  /*0e00*/  IMAD R18, R69, -0x20, R68 ;  /* 0xffffffe045127824 */ /* 0x000fe200078e0244 */
[----:B------:R-:W-:-:S02]  /*0e10*/  @!P4 MOV R2, R16 ;  /* 0x000000100002c202 */ /* 0x000fc40000000f00 */
[----:B------:R-:W-:Y:S02]  /*0e20*/  @!P3 IADD3 R9, P5, R244, 0x50, RZ ;  /* 0x00000050f409b810 */ /* 0x000fe40007fbe0ff */
[----:B------:R-:W-:Y:S01]  /*0e30*/  @!P4 LEA R25, R25, R5, 0x18 ;  /* 0x000000051919c211 */ /* 0x000fe200078ec0ff */
[----:B------:R-:W-:Y:S01]  /*0e40*/  @!P4 IMAD R5, R4, R13, R0 ;  /* 0x0000000d0405c224 */ /* 0x000fe200078e0200 */
[----:B------:R-:W-:Y:S01]  /*0e50*/  ISETP.GE.AND P6, PT, R10, R18, PT ;  /* 0x000000120a00720c */ /* 0x000fe20003fc6270 */
[----:B------:R-:W-:Y:S02]  /*0e60*/  @!P4 IMAD.WIDE.U32 R2, R4, R12, R2 ;  /* 0x0000000c0402c225 */ /* 0x000fe400078e0002 */
[----:B------:R-:W1:Y:S02]  /*0e70*/  @!P1 LDC.64 R12, c[0x0][0x240] ;  /* 0x00009000ff0c9b82 */ /* 0x000e640000000a00 */
[----:B------:R-:W-:Y:S02]  /*0e80*/  @!P3 IMAD.X R4, RZ, RZ, R245, P5 ;  /* 0x000000ffff04b224 */ /* 0x000fe400028e06f5 */
[----:B------:R-:W-:-:S02]  /*0e90*/  @!P4 IMAD.IADD R3, R3, 0x1, R5 ;  /* 0x000000010303c824 */ /* 0x000fc400078e0205 */
[----:B-----5:R-:W-:Y:S01]  /*0ea0*/  @!P3 IMAD R8, R4, R20, RZ ;  /* 0x000000140408b224 */ /* 0x020fe200078e02ff */
[C---:B--2---:R-:W-:Y:S01]  /*0eb0*/  @!P4 LEA R4, P5, R2.reuse, R30, 0x1 ;  /* 0x0000001e0204c211 */ /* 0x044fe200078a08ff */
[----:B------:R-:W-:Y:S01]  /*0ec0*/  @!P2 IMAD R0, R19, 0x2, R33 ;  /* 0x000000021300a824 */ /* 0x000fe200078e0221 */
[----:B------:R-:W-:Y:S01]  /*0ed0*/  P2R R33, PR, RZ, 0x40 ;  /* 0x00000040ff217803 */ /* 0x000fe20000000000 */
[----:B------:R-:W2:Y:S01]  /*0ee0*/  @!P6 S2R R26, SR_CgaCtaId ;  /* 0x00000000001ae919 */ /* 0x000ea20000008800 */
[----:B------:R-:W-:Y:S01]  /*0ef0*/  @!P4 LEA.HI.X R5, R2, R31, R3, 0x1, P5 ;  /* 0x0000001f0205c211 */ /* 0x000fe200028f0c03 */
[----:B------:R-:W-:Y:S01]  /*0f00*/  @!P3 IMAD.MOV.U32 R2, RZ, RZ, R16 ;  /* 0x000000ffff02b224 */ /* 0x000fe200078e0010 */
[----:B------:R-:W-:Y:S01]  /*0f10*/  @!P3 MOV R3, R15 ;  /* 0x0000000f0003b202 */ /* 0x000fe20000000f00 */
[----:B------:R-:W-:Y:S01]  /*0f20*/  @!P2 LDGSTS.E.BYPASS.LTC128B.128 [R0+0x1800], desc[UR14][R6.64] ;  /* 0x018000000600afae */ /* 0x000fe2000b901d4e */
[----:B------:R-:W-:-:S03]  /*0f30*/  ISETP.GE.AND P6, PT, R35, R18, PT ;  /* 0x000000122300720c */ /* 0x000fc60003fc6270 */
[----:B------:R3:W-:Y:S01]  /*0f40*/  @!P2 LDGSTS.E.BYPASS.LTC128B.128 [R0+0x5800], desc[UR14][R6.64+0x80] ;  /* 0x058000800600afae */ /* 0x0007e2000b901d4e */
[----:B------:R-:W-:Y:S01]  /*0f50*/  @!P3 IMAD.WIDE.U32 R2, R9, R20, R2 ;  /* 0x000000140902b225 */ /* 0x000fe200078e0002 */
[----:B------:R-:W-:-:S13]  /*0f60*/  ISETP.NE.AND P2, PT, R36, -0x1, PT ;  /* 0xffffffff2400780c */ /* 0x000fda0003f45270 */
[----:B------:R-:W4:Y:S01]  /*0f70*/  @P2 LDC.64 R172, c[0x0][0x250] ;  /* 0x00009400ffac2b82 */ /* 0x000f220000000a00 */
[----:B---3--:R-:W-:Y:S01]  /*0f80*/  @!P3 IMAD R6, R9, R21, R8 ;  /* 0x000000150906b224 */ /* 0x008fe200078e0208 */
[----:B------:R-:W-:-:S06]  /*0f90*/  @!P1 IADD3 R7, P5, R244, 0x60, RZ ;  /* 0x00000060f4079810 */ /* 0x000fcc0007fbe0ff */
[----:B------:R-:W3:Y:S01]  /*0fa0*/  @!P1 LDC.64 R20, c[0x0][0x210] ;  /* 0x00008400ff149b82 */ /* 0x000ee20000000a00 */
[----:B------:R-:W-:Y:S01]  /*0fb0*/  @!P4 IMAD R0, R19, 0x2, R25 ;  /* 0x000000021300c824 */ /* 0x000fe200078e0219 */
[----:B------:R-:W5:Y:S01]  /*0fc0*/  @!P0 S2R R9, SR_CgaCtaId ;  /* 0x0000000000098919 */ /* 0x000f620000008800 */
[----:B------:R-:W-:Y:S02]  /*0fd0*/  @!P3 IMAD.IADD R3, R3, 0x1, R6 ;  /* 0x000000010303b824 */ /* 0x000fe400078e0206 */
[----:B------:R-:W-:Y:S01]  /*0fe0*/  @!P1 IMAD.X R8, RZ, RZ, R245, P5 ;  /* 0x000000ffff089224 */ /* 0x000fe200028e06f5 */
[----:B------:R-:W-:Y:S01]  /*0ff0*/  @!P4 LDGSTS.E.BYPASS.LTC128B.128 [R0+0x2000], desc[UR14][R4.64] ;  /* 0x020000000400cfae */ /* 0x000fe2000b901d4e */
[----:B------:R-:W-:-:S03]  /*1000*/  ISETP.GE.AND P5, PT, R10, R18, PT ;  /* 0x000000120a00720c */ /* 0x000fc60003fa6270 */
[----:B------:R2:W-:Y:S01]  /*1010*/  @!P4 LDGSTS.E.BYPASS.LTC128B.128 [R0+0x6000], desc[UR14][R4.64+0x80] ;  /* 0x060000800400cfae */ /* 0x0005e2000b901d4e */
[----:B------:R-:W4:Y:S01]  /*1020*/  @!P1 S2R R25, SR_CgaCtaId ;  /* 0x0000000000199919 */ /* 0x000f220000008800 */
[----:B--2---:R-:W-:Y:S01]  /*1030*/  @!P3 LEA R4, P4, R2, R22, 0x1 ;  /* 0x000000160204b211 */ /* 0x004fe200078808ff */
[----:B-1----:R-:W-:Y:S01]  /*1040*/  @!P1 IMAD R0, R8, R12, RZ ;  /* 0x0000000c08009224 */ /* 0x002fe200078e02ff */
[----:B------:R-:W1:Y:S01]  /*1050*/  @!P6 S2R R22, SR_CgaCtaId ;  /* 0x000000000016e919 */ /* 0x000e620000008800 */
[----:B------:R-:W-:Y:S02]  /*1060*/  LEA.HI R8, R41, R70, RZ, 0x4 ;  /* 0x0000004629087211 */ /* 0x000fe400078f20ff */
[----:B------:R-:W-:Y:S01]  /*1070*/  @!P3 LEA.HI.X R5, R2, R23, R3, 0x1, P4 ;  /* 0x000000170205b211 */ /* 0x000fe200020f0c03 */
[----:B------:R-:W-:Y:S02]  /*1080*/  @!P1 IMAD.MOV.U32 R2, RZ, RZ, R16 ;  /* 0x000000ffff029224 */ /* 0x000fe400078e0010 */
[----:B------:R-:W-:-:S02]  /*1090*/  @!P1 IMAD.MOV.U32 R3, RZ, RZ, R15 ;  /* 0x000000ffff039224 */ /* 0x000fc400078e000f */
[----:B------:R-:W-:Y:S01]  /*10a0*/  @!P1 IMAD R6, R7, R13, R0 ;  /* 0x0000000d07069224 */ /* 0x000fe200078e0200 */
[----:B------:R-:W-:Y:S01]  /*10b0*/  @!P3 LEA R0, R19, R34, 0x1 ;  /* 0x000000221300b211 */ /* 0x000fe200078e08ff */
[----:B------:R-:W-:Y:S01]  /*10c0*/  @!P1 IMAD.WIDE.U32 R2, R7, R12, R2 ;  /* 0x0000000c07029225 */ /* 0x000fe200078e0002 */
[----:B------:R-:W-:Y:S01]  /*10d0*/  SHF.R.S32.HI R7, RZ, 0x4, R8 ;  /* 0x00000004ff077819 */ /* 0x000fe20000011408 */
[----:B------:R-:W2:Y:S02]  /*10e0*/  @P2 LDC.64 R12, c[0x0][0x248] ;  /* 0x00009200ff0c2b82 */ /* 0x000ea40000000a00 */
[----:B------:R-:W-:Y:S01]  /*10f0*/  @!P3 LDGSTS.E.BYPASS.LTC128B.128 [R0+0x2800], desc[UR14][R4.64] ;  /* 0x028000000400bfae */ /* 0x000fe2000b901d4e */
[----:B------:R-:W-:Y:S01]  /*1100*/  @!P1 IMAD.IADD R3, R3, 0x1, R6 ;  /* 0x0000000103039824 */ /* 0x000fe200078e0206 */
[----:B---3--:R-:W-:Y:S02]  /*1110*/  @!P1 LEA R20, P4, R2, R20, 0x1 ;  /* 0x0000001402149211 */ /* 0x008fe400078808ff */
[----:B------:R3:W-:Y:S01]  /*1120*/  @!P3 LDGSTS.E.BYPASS.LTC128B.128 [R0+0x6800], desc[UR14][R4.64+0x80] ;  /* 0x068000800400bfae */ /* 0x0007e2000b901d4e */
[----:B------:R-:W-:-:S02]  /*1130*/  ISETP.NE.AND P3, PT, R33, RZ, PT ;  /* 0x000000ff2100720c */ /* 0x000fc40003f65270 */
[----:B------:R-:W-:Y:S02]  /*1140*/  @!P1 LEA.HI.X R21, R2, R21, R3, 0x1, P4 ;  /* 0x0000001502159211 */ /* 0x000fe400020f0c03 */
[----:B------:R-:W-:Y:S02]  /*1150*/  LOP3.LUT R3, R8, 0xfffffff0, RZ, 0xc0, !PT ;  /* 0xfffffff008037812 */ /* 0x000fe400078ec0ff */
[----:B------:R-:W-:Y:S02]  /*1160*/  ISETP.GE.AND P4, PT, R35, R18, PT ;  /* 0x000000122300720c */ /* 0x000fe40003f86270 */
[----:B------:R-:W1:Y:S01]  /*1170*/  @!P0 LDC.64 R34, c[0x0][0x240] ;  /* 0x00009000ff228b82 */ /* 0x000e620000000a00 */
[----:B------:R-:W-:Y:S01]  /*1180*/  IMAD.IADD R6, R70, 0x1, -R3 ;  /* 0x0000000146067824 */ /* 0x000fe200078e0a03 */
[----:B------:R-:W-:-:S04]  /*1190*/  @!P1 MOV R3, 0x400 ;  /* 0x0000040000039802 */ /* 0x000fc80000000f00 */
[----:B----4-:R-:W-:Y:S02]  /*11a0*/  @!P1 LEA R27, R25, R3, 0x18 ;  /* 0x00000003191b9211 */ /* 0x010fe400078ec0ff */
[----:B---3--:R-:W-:Y:S02]  /*11b0*/  LEA.HI R4, R8, R7, RZ, 0x1 ;  /* 0x0000000708047211 */ /* 0x008fe400078f08ff */
[----:B------:R-:W-:Y:S02]  /*11c0*/  @!P3 MOV R0, 0x400 ;  /* 0x000004000000b802 */ /* 0x000fe40000000f00 */
[----:B------:R-:W-:Y:S01]  /*11d0*/  LOP3.LUT R2, R4, 0xfffffffe, RZ, 0xc0, !PT ;  /* 0xfffffffe04027812 */ /* 0x000fe200078ec0ff */
[----:B------:R-:W-:Y:S01]  /*11e0*/  @P2 IMAD.IADD R4, R24, 0x1, R36 ;  /* 0x0000000118042824 */ /* 0x000fe200078e0224 */
[----:B------:R-:W-:Y:S02]  /*11f0*/  SHF.R.S32.HI R5, RZ, 0x1f, R6 ;  /* 0x0000001fff057819 */ /* 0x000fe40000011406 */
[----:B------:R-:W-:Y:S01]  /*1200*/  @!P3 LEA R31, R26, R0, 0x18 ;  /* 0x000000001a1fb211 */ /* 0x000fe200078ec0ff */
[----:B------:R-:W-:Y:S01]  /*1210*/  IMAD.IADD R37, R7, 0x1, -R2 ;  /* 0x0000000107257824 */ /* 0x000fe200078e0a02 */
[----:B------:R-:W-:Y:S01]  /*1220*/  @!P0 MOV R2, 0x400 ;  /* 0x0000040000028802 */ /* 0x000fe20000000f00 */
[----:B------:R-:W-:Y:S01]  /*1230*/  @P2 IMAD.IADD R0, R24, 0x1, R36 ;  /* 0x0000000118002824 */ /* 0x000fe200078e0224 */
[----:B------:R-:W-:Y:S01]  /*1240*/  LEA.HI R36, R5, R6, RZ, 0x3 ;  /* 0x0000000605247211 */ /* 0x000fe200078f18ff */
[----:B--2---:R-:W-:Y:S01]  /*1250*/  @P2 IMAD R7, R4, R13, RZ ;  /* 0x0000000d04072224 */ /* 0x004fe200078e02ff */
[----:B-----5:R-:W-:Y:S01]  /*1260*/  @!P0 LEA R23, R9, R2, 0x18 ;  /* 0x0000000209178211 */ /* 0x020fe200078ec0ff */
[----:B------:R-:W-:Y:S01]  /*1270*/  @P2 IMAD R9, R0, R173, RZ ;  /* 0x000000ad00092224 */ /* 0x000fe200078e02ff */
[----:B------:R-:W-:Y:S01]  /*1280*/  LOP3.LUT R8, R36, 0xfffffff8, RZ, 0xc0, !PT ;  /* 0xfffffff824087812 */ /* 0x000fe200078ec0ff */
[----:B------:R-:W-:Y:S01]  /*1290*/  @P2 IMAD.WIDE.U32 R2, R0, R172, RZ ;  /* 0x000000ac00022225 */ /* 0x000fe200078e00ff */
[----:B------:R-:W-:-:S02]  /*12a0*/  @!P6 MOV R0, 0x400 ;  /* 0x000004000000e802 */ /* 0x000fc40000000f00 */
[----:B------:R-:W-:Y:S01]  /*12b0*/  IADD3 R38, R6, -R8, RZ ;  /* 0x8000000806267210 */ /* 0x000fe20007ffe0ff */
[----:B------:R-:W-:Y:S01]  /*12c0*/  @P2 IMAD.WIDE.U32 R4, R4, R12, RZ ;  /* 0x0000000c04042225 */ /* 0x000fe200078e00ff */
[----:B-1----:R-:W-:-:S03]  /*12d0*/  @!P6 LEA R26, R22, R0, 0x18 ;  /* 0x00000000161ae211 */ /* 0x002fc600078ec0ff */
[----:B------:R-:W-:Y:S02]  /*12e0*/  @P2 IMAD.IADD R30, R3, 0x1, R9 ;  /* 0x00000001031e2824 */ /* 0x000fe400078e0209 */
[----:B------:R-:W-:Y:S02]  /*12f0*/  @P2 IMAD.MOV.U32 R25, RZ, RZ, R2 ;  /* 0x000000ffff192224 */ /* 0x000fe400078e0002 */
[----:B------:R-:W-:Y:S02]  /*1300*/  @P2 IMAD.IADD R9, R5, 0x1, R7 ;  /* 0x0000000105092824 */ /* 0x000fe400078e0207 */
[----:B------:R-:W-:Y:S01]  /*1310*/  @P2 IMAD.MOV.U32 R8, RZ, RZ, R4 ;  /* 0x000000ffff082224 */ /* 0x000fe200078e0004 */
[----:B------:R-:W-:Y:S06]  /*1320*/  @P2 BRA `(.L_x_1033) ;  /* 0x0000000000342947 */ /* 0x000fec0003800000 */
[----:B------:R-:W1:Y:S01]  /*1330*/  LDC.64 R12, c[0x0][0x248] ;  /* 0x00009200ff0c7b82 */ /* 0x000e620000000a00 */
[----:B------:R-:W-:Y:S02]  /*1340*/  SHF.R.S32.HI R0, RZ, 0x1f, R24 ;  /* 0x0000001fff007819 */ /* 0x000fe40000011418 */
[----:B------:R-:W-:-:S05]  /*1350*/  SHF.R.S32.HI R6, RZ, 0x1f, R40 ;  /* 0x0000001fff067819 */ /* 0x000fca0000011428 */
[----:B------:R-:W2:Y:S01]  /*1360*/  LDC.64 R4, c[0x0][0x230] ;  /* 0x00008c00ff047b82 */ /* 0x000ea20000000a00 */
[-C--:B-1----:R-:W-:Y:S02]  /*1370*/  IMAD R0, R0, R12.reuse, RZ ;  /* 0x0000000c00007224 */ /* 0x082fe400078e02ff */
[----:B------:R-:W-:-:S04]  /*1380*/  IMAD.WIDE.U32 R2, R24, R12, RZ ;  /* 0x0000000c18027225 */ /* 0x000fc800078e00ff */
[----:B------:R-:W-:Y:S02]  /*1390*/  IMAD R0, R24, R13, R0 ;  /* 0x0000000d18007224 */ /* 0x000fe400078e0200 */
[----:B--2---:R-:W-:-:S03]  /*13a0*/  IMAD R6, R6, R4, RZ ;  /* 0x0000000406067224 */ /* 0x004fc600078e02ff */
[----:B------:R-:W-:Y:S01]  /*13b0*/  IADD3 R3, R3, R0, RZ ;  /* 0x0000000003037210 */ /* 0x000fe20007ffe0ff */
[C---:B------:R-:W-:Y:S02]  /*13c0*/  IMAD R5, R40.reuse, R5, R6 ;  /* 0x0000000528057224 */ /* 0x040fe400078e0206 */
[----:B------:R-:W-:-:S05]  /*13d0*/  IMAD.WIDE.U32 R2, R40, R4, R2 ;  /* 0x0000000428027225 */ /* 0x000fca00078e0002 */
[----:B------:R-:W-:Y:S02]  /*13e0*/  IADD3 R9, R3, R5, RZ ;  /* 0x0000000503097210 */ /* 0x000fe40007ffe0ff */
[----:B------:R-:W-:Y:S02]  /*13f0*/  MOV R8, R2 ;  /* 0x0000000200087202 */ /* 0x000fe40000000f00 */
.L_x_1033:
[----:B------:R-:W-:Y:S01]  /*1400*/  @!P0 IADD3 R18, P3, R244, 0x70, RZ ;  /* 0x00000070f4128810 */ /* 0x000fe20007f7e0ff */
[----:B------:R-:W-:-:S12]  /*1410*/  @P2 BRA `(.L_x_1034) ;  /* 0x0000000000342947 */ /* 0x000fd80003800000 */
        /* <DEDUP_REMOVED lines=12> */
[----:B------:R-:W-:-:S07]  /*14e0*/  MOV R25, R2 ;  /* 0x0000000200197202 */ /* 0x000fce0000000f00 */
.L_x_1034:
[----:B------:R-:W-:Y:S01]  /*14f0*/  @!P0 IMAD.X R7, RZ, RZ, R245, P3 ;  /* 0x000000ffff078224 */ /* 0x000fe200018e06f5 */
[----:B------:R-:W-:Y:S01]  /*1500*/  ISETP.NE.AND P3, PT, R33, RZ, PT ;  /* 0x000000ff2100720c */ /* 0x000fe20003f65270 */
[-C--:B------:R-:W-:Y:S01]  /*1510*/  IMAD R0, R11, R12.reuse, RZ ;  /* 0x0000000c0b007224 */ /* 0x080fe200078e02ff */
[----:B------:R-:W-:Y:S01]  /*1520*/  SHF.R.S32.HI R14, RZ, 0x1f, R32 ;  /* 0x0000001fff0e7819 */ /* 0x000fe20000011420 */
[----:B------:R-:W-:Y:S01]  /*1530*/  IMAD.WIDE.U32 R2, R10, R12, R28 ;  /* 0x0000000c0a027225 */ /* 0x000fe200078e001c */
[----:B------:R-:W-:Y:S01]  /*1540*/  ULDC.64 UR6, c[0x0][0x260] ;  /* 0x0000980000067ab9 */ /* 0x000fe20000000a00 */
[----:B------:R-:W-:Y:S02]  /*1550*/  SHF.L.U64.HI R249, R12, 0x5, R13 ;  /* 0x000000050cf97819 */ /* 0x000fe4000001020d */
[C---:B------:R-:W-:Y:S01]  /*1560*/  @!P1 IMAD R6, R19.reuse, 0x2, R27 ;  /* 0x0000000213069824 */ /* 0x040fe200078e021b */
[----:B------:R-:W-:Y:S01]  /*1570*/  IADD3 R2, P2, R8, R2, RZ ;  /* 0x0000000208027210 */ /* 0x000fe20007f5e0ff */
[----:B------:R-:W-:Y:S01]  /*1580*/  IMAD R0, R10, R13, R0 ;  /* 0x0000000d0a007224 */ /* 0x000fe200078e0200 */
[----:B------:R-:W-:Y:S01]  /*1590*/  SHF.L.U64.HI R71, R12, 0x4, R13 ;  /* 0x000000040c477819 */ /* 0x000fe2000001020d */
[----:B------:R-:W-:Y:S01]  /*15a0*/  @!P6 IMAD R17, R19, 0x2, R26 ;  /* 0x000000021311e824 */ /* 0x000fe200078e021a */
[----:B------:R-:W-:Y:S01]  /*15b0*/  @!PT LDS RZ, [RZ] ;  /* 0x00000000fffff984 */ /* 0x000fe20000000800 */
[----:B------:R-:W-:Y:S01]  /*15c0*/  @!PT LDS RZ, [RZ] ;  /* 0x00000000fffff984 */ /* 0x000fe20000000800 */
[----:B------:R-:W-:Y:S01]  /*15d0*/  @!PT LDS RZ, [RZ] ;  /* 0x00000000fffff984 */ /* 0x000fe20000000800 */
[----:B------:R-:W-:Y:S01]  /*15e0*/  @!P1 LDGSTS.E.BYPASS.LTC128B.128 [R6+0x3000], desc[UR14][R20.64] ;  /* 0x0300000014069fae */ /* 0x000fe2000b901d4e */
[----:B------:R-:W1:Y:S01]  /*15f0*/  @!P0 LDC.64 R26, c[0x0][0x210] ;  /* 0x00008400ff1a8b82 */ /* 0x000e620000000a00 */
[----:B------:R-:W-:Y:S01]  /*1600*/  IADD3.X R3, R9, R3, R0, P2, !PT ;  /* 0x0000000309037210 */ /* 0x000fe200017fe400 */
[----:B------:R-:W-:Y:S01]  /*1610*/  @!P0 IMAD.MOV.U32 R4, RZ, RZ, R16 ;  /* 0x000000ffff048224 */ /* 0x000fe200078e0010 */
[----:B------:R2:W-:Y:S01]  /*1620*/  @!P1 LDGSTS.E.BYPASS.LTC128B.128 [R6+0x7000], desc[UR14][R20.64+0x80] ;  /* 0x0700008014069fae */ /* 0x0005e2000b901d4e */
[----:B------:R-:W-:Y:S01]  /*1630*/  @!P0 IMAD.MOV.U32 R5, RZ, RZ, R15 ;  /* 0x000000ffff058224 */ /* 0x000fe200078e000f */
[----:B------:R-:W-:Y:S01]  /*1640*/  SHF.R.S32.HI R16, RZ, 0x1f, R69 ;  /* 0x0000001fff107819 */ /* 0x000fe20000011445 */
[----:B------:R-:W-:-:S02]  /*1650*/  @!P0 IMAD R0, R7, R34, RZ ;  /* 0x0000002207008224 */ /* 0x000fc400078e02ff */
[C---:B------:R-:W-:Y:S02]  /*1660*/  @!P0 IMAD R23, R19.reuse, 0x2, R23 ;  /* 0x0000000213178824 */ /* 0x040fe400078e0217 */
[----:B------:R-:W-:Y:S02]  /*1670*/  @!P3 IMAD R22, R19, 0x2, R31 ;  /* 0x000000021316b824 */ /* 0x000fe400078e021f */
[C---:B------:R-:W-:Y:S02]  /*1680*/  @!P0 IMAD R9, R18.reuse, R35, R0 ;  /* 0x0000002312098224 */ /* 0x040fe400078e0200 */
[----:B------:R-:W-:Y:S02]  /*1690*/  @!P0 IMAD.WIDE.U32 R4, R18, R34, R4 ;  /* 0x0000002212048225 */ /* 0x000fe400078e0004 */
[----:B------:R-:W3:Y:S02]  /*16a0*/  @!P3 LDC.64 R18, c[0x0][0x218] ;  /* 0x00008600ff12bb82 */ /* 0x000ee40000000a00 */
[----:B------:R-:W-:-:S04]  /*16b0*/  IMAD.WIDE.U32 R42, R32, UR6, R2 ;  /* 0x00000006202a7c25 */ /* 0x000fc8000f8e0002 */
[-C--:B------:R-:W-:Y:S01]  /*16c0*/  IMAD.WIDE.U32 R2, R10, R172.reuse, R28 ;  /* 0x000000ac0a027225 */ /* 0x080fe200078e001c */
[----:B------:R-:W-:Y:S03]  /*16d0*/  STL.64 [R1], R42 ;  /* 0x0000002a01007387 */ /* 0x000fe60000100a00 */
[----:B------:R-:W-:Y:S01]  /*16e0*/  IMAD R0, R11, R172, RZ ;  /* 0x000000ac0b007224 */ /* 0x000fe200078e02ff */
[----:B------:R-:W-:Y:S01]  /*16f0*/  IADD3 R8, P1, R25, R2, RZ ;  /* 0x0000000219087210 */ /* 0x000fe20007f3e0ff */
[----:B------:R-:W-:Y:S01]  /*1700*/  @!P0 IMAD.IADD R2, R5, 0x1, R9 ;  /* 0x0000000105028824 */ /* 0x000fe200078e0209 */
[----:B--2---:R-:W2:Y:S01]  /*1710*/  @!P6 LDC.64 R20, c[0x0][0x218] ;  /* 0x00008600ff14eb82 */ /* 0x004ea20000000a00 */
[----:B------:R-:W-:Y:S02]  /*1720*/  IMAD R6, R14, UR6, RZ ;  /* 0x000000060e067c24 */ /* 0x000fe4000f8e02ff */
[----:B------:R-:W-:-:S02]  /*1730*/  IMAD R7, R10, R173, R0 ;  /* 0x000000ad0a077224 */ /* 0x000fc400078e0200 */
[----:B------:R-:W-:Y:S01]  /*1740*/  IMAD R15, R32, UR7, R6 ;  /* 0x00000007200f7c24 */ /* 0x000fe2000f8e0206 */
[----:B-1----:R-:W-:Y:S01]  /*1750*/  @!P0 LEA R6, P2, R4, R26, 0x1 ;  /* 0x0000001a04068211 */ /* 0x002fe200078408ff */
[----:B------:R-:W-:Y:S01]  /*1760*/  IMAD.SHL.U32 R248, R12, 0x20, RZ ;  /* 0x000000200cf87824 */ /* 0x000fe200078e00ff */
[----:B------:R-:W-:Y:S01]  /*1770*/  IADD3.X R9, R30, R3, R7, P1, !PT ;  /* 0x000000031e097210 */ /* 0x000fe20000ffe407 */
[----:B------:R-:W-:Y:S01]  /*1780*/  IMAD R0, R249, R69, RZ ;  /* 0x00000045f9007224 */ /* 0x000fe200078e02ff */
[----:B------:R-:W-:Y:S01]  /*1790*/  @!P0 LEA.HI.X R7, R4, R27, R2, 0x1, P2 ;  /* 0x0000001b04078211 */ /* 0x000fe200010f0c02 */
[----:B------:R-:W-:Y:S01]  /*17a0*/  IMAD.IADD R247, R43, 0x1, R15 ;  /* 0x000000012bf77824 */ /* 0x000fe200078e020f */
[----:B------:R-:W-:Y:S01]  /*17b0*/  ULDC.64 UR6, c[0x0][0x268] ;  /* 0x00009a0000067ab9 */ /* 0x000fe20000000a00 */
[----:B------:R-:W-:Y:S02]  /*17c0*/  IMAD.MOV.U32 R246, RZ, RZ, R42 ;  /* 0x000000fffff67224 */ /* 0x000fe400078e002a */
[-C--:B------:R-:W-:Y:S01]  /*17d0*/  IMAD R0, R16, R248.reuse, R0 ;  /* 0x000000f810007224 */ /* 0x080fe200078e0200 */
[----:B------:R-:W-:Y:S01]  /*17e0*/  @!P0 LDGSTS.E.BYPASS.LTC128B.128 [R23+0x3800], desc[UR14][R6.64] ;  /* 0x0380000006178fae */ /* 0x000fe2000b901d4e */
[----:B------:R-:W-:-:S03]  /*17f0*/  IMAD.WIDE.U32 R2, R69, R248, R246 ;  /* 0x000000f845027225 */ /* 0x000fc600078e00f6 */
[----:B------:R1:W-:Y:S01]  /*1800*/  @!P0 LDGSTS.E.BYPASS.LTC128B.128 [R23+0x7800], desc[UR14][R6.64+0x80] ;  /* 0x0780008006178fae */ /* 0x0003e2000b901d4e */
[----:B------:R-:W-:Y:S01]  /*1810*/  IMAD.SHL.U32 R94, R12, 0x10, RZ ;  /* 0x000000100c5e7824 */ /* 0x000fe200078e00ff */
[----:B---3--:R-:W-:Y:S01]  /*1820*/  @!P3 LEA R4, P2, R2, R18, 0x1 ;  /* 0x000000120204b211 */ /* 0x008fe200078408ff */
[----:B------:R-:W-:Y:S01]  /*1830*/  IMAD R5, R14, UR6, RZ ;  /* 0x000000060e057c24 */ /* 0x000fe2000f8e02ff */
[----:B------:R-:W3:Y:S01]  /*1840*/  @!P5 LDC.64 R12, c[0x0][0x220] ;  /* 0x00008800ff0cdb82 */ /* 0x000ee20000000a00 */
[----:B------:R-:W-:Y:S01]  /*1850*/  IMAD.IADD R0, R3, 0x1, R0 ;  /* 0x0000000103007824 */ /* 0x000fe200078e0200 */
[----:B------:R-:W-:Y:S01]  /*1860*/  @!P6 IADD3 R3, P1, R94, R2, RZ ;  /* 0x000000025e03e210 */ /* 0x000fe20007f3e0ff */
[C---:B------:R-:W-:Y:S02]  /*1870*/  IMAD R14, R32.reuse, UR7, R5 ;  /* 0x00000007200e7c24 */ /* 0x040fe4000f8e0205 */
[----:B------:R-:W-:Y:S01]  /*1880*/  IMAD.WIDE.U32 R250, R32, UR6, R8 ;  /* 0x0000000620fa7c25 */ /* 0x000fe2000f8e0008 */
[----:B------:R-:W-:-:S03]  /*1890*/  @!P3 LEA.HI.X R5, R2, R19, R0, 0x1, P2 ;  /* 0x000000130205b211 */ /* 0x000fc600010f0c00 */
[----:B------:R-:W-:Y:S01]  /*18a0*/  @!P6 IMAD.X R0, R71, 0x1, R0, P1 ;  /* 0x000000014700e824 */ /* 0x000fe200008e0600 */
[----:B--2---:R-:W-:Y:S01]  /*18b0*/  @!P6 LEA R2, P1, R3, R20, 0x1 ;  /* 0x000000140302e211 */ /* 0x004fe200078208ff */
[----:B------:R-:W-:Y:S01]  /*18c0*/  @!P3 LDGSTS.E.BYPASS.LTC128B.128 [R22+0x8000], desc[UR14][R4.64] ;  /* 0x080000000416bfae */ /* 0x000fe2000b901d4e */
[----:B------:R-:W-:Y:S02]  /*18d0*/  IMAD.IADD R252, R251, 0x1, R14 ;  /* 0x00000001fbfc7824 */ /* 0x000fe400078e020e */
[----:B------:R-:W-:Y:S01]  /*18e0*/  @!P6 LEA.HI.X R3, R3, R21, R0, 0x1, P1 ;  /* 0x000000150303e211 */ /* 0x000fe200008f0c00 */
[----:B------:R2:W-:Y:S01]  /*18f0*/  @!P3 LDGSTS.E.BYPASS.LTC128B.128 [R22+0x9000], desc[UR14][R4.64+0x80] ;  /* 0x090000800416bfae */ /* 0x0005e2000b901d4e */
[----:B------:R-:W-:-:S03]  /*1900*/  SHF.L.U32 R0, R39, 0x6, RZ ;  /* 0x0000000627007819 */ /* 0x000fc600000006ff */
[----:B------:R-:W-:Y:S01]  /*1910*/  @!P6 LDGSTS.E.BYPASS.LTC128B.128 [R17+0x8800], desc[UR14][R2.64] ;  /* 0x088000000211efae */ /* 0x000fe2000b901d4e */
[----:B------:R-:W-:-:S03]  /*1920*/  LOP3.LUT R0, R0, 0x1c0, RZ, 0xc0, !PT ;  /* 0x000001c000007812 */ /* 0x000fc600078ec0ff */
[----:B------:R4:W-:Y:S01]  /*1930*/  @!P6 LDGSTS.E.BYPASS.LTC128B.128 [R17+0x9800], desc[UR14][R2.64+0x80] ;  /* 0x098000800211efae */ /* 0x0009e2000b901d4e */
[----:B-1----:R-:W-:Y:S02]  /*1940*/  IMAD.SHL.U32 R6, R10, 0x8, RZ ;  /* 0x000000080a067824 */ /* 0x002fe400078e00ff */
[----:B------:R-:W1:Y:S01]  /*1950*/  @!P4 LDC.64 R10, c[0x0][0x220] ;  /* 0x00008800ff0acb82 */ /* 0x000e620000000a00 */
[----:B------:R-:W0:Y:S01]  /*1960*/  LDGDEPBAR ;  /* 0x00000000000079af */ /* 0x000e220000000000 */
[----:B------:R-:W-:Y:S01]  /*1970*/  IMAD.SHL.U32 R7, R37, 0x8, RZ ;  /* 0x0000000825077824 */ /* 0x000fe200078e00ff */
[----:B------:R-:W-:Y:S02]  /*1980*/  LOP3.LUT R8, R0, 0x8, R6, 0xf8, !PT ;  /* 0x0000000800087812 */ /* 0x000fe400078ef806 */
[----:B------:R-:W-:-:S04]  /*1990*/  SHF.R.U32.HI R6, RZ, 0x3, R0 ;  /* 0x00000003ff067819 */ /* 0x000fc80000011600 */
[----:B------:R-:W-:Y:S02]  /*19a0*/  LOP3.LUT R9, R8, R6, RZ, 0x3c, !PT ;  /* 0x0000000608097212 */ /* 0x000fe400078e3cff */
[----:B------:R-:W-:-:S04]  /*19b0*/  LEA.HI R8, R41, R70, RZ, 0x5 ;  /* 0x0000004629087211 */ /* 0x000fc800078f28ff */
[----:B------:R-:W-:Y:S01]  /*19c0*/  SHF.R.S32.HI R8, RZ, 0x5, R8 ;  /* 0x00000005ff087819 */ /* 0x000fe20000011408 */
[----:B--2---:R-:W-:Y:S02]  /*19d0*/  IMAD.SHL.U32 R4, R38, 0x40, RZ ;  /* 0x0000004026047824 */ /* 0x004fe400078e00ff */
[----:B------:R-:W-:-:S03]  /*19e0*/  IMAD R5, R16, R172, RZ ;  /* 0x000000ac10057224 */ /* 0x000fc600078e02ff */
[----:B------:R-:W-:Y:S01]  /*19f0*/  LOP3.LUT R4, R4, 0x1c0, RZ, 0xc0, !PT ;  /* 0x000001c004047812 */ /* 0x000fe200078ec0ff */
[C---:B------:R-:W-:Y:S02]  /*1a00*/  IMAD R5, R69.reuse, R173, R5 ;  /* 0x000000ad45057224 */ /* 0x040fe400078e0205 */
[----:B----4-:R-:W-:Y:S01]  /*1a10*/  IMAD.WIDE.U32 R2, R69, R172, RZ ;  /* 0x000000ac45027225 */ /* 0x010fe200078e00ff */
[----:B------:R-:W-:-:S04]  /*1a20*/  DEPBAR.LE SB0, 0x0 ;  /* 0x000080000000791a */ /* 0x000fc80000000000 */
[----:B------:R-:W-:Y:S01]  /*1a30*/  BAR.SYNC.DEFER_BLOCKING 0x0 ;  /* 0x0000000000007b1d */ /* 0x000fe20000010000 */
[----:B------:R-:W-:Y:S01]  /*1a40*/  LOP3.LUT R7, R4, 0x8, R7, 0xf8, !PT ;  /* 0x0000000804077812 */ /* 0x000fe200078ef807 */
[----:B------:R-:W-:Y:S01]  /*1a50*/  IMAD.IADD R3, R3, 0x1, R5 ;  /* 0x0000000103037824 */ /* 0x000fe200078e0205 */
[----:B------:R-:W-:Y:S01]  /*1a60*/  SHF.R.U32.HI R4, RZ, 0x3, R4 ;  /* 0x00000003ff047819 */ /* 0x000fe20000011604 */
[----:B------:R-:W-:Y:S01]  /*1a70*/  IMAD.SHL.U32 R5, R36, 0x40, RZ ;  /* 0x0000004024057824 */ /* 0x000fe200078e00ff */
[C---:B------:R-:W-:Y:S02]  /*1a80*/  LEA R0, P0, R2.reuse, R250, 0x5 ;  /* 0x000000fa02007211 */ /* 0x040fe400078028ff */
[----:B------:R-:W-:Y:S02]  /*1a90*/  LOP3.LUT R93, R7, R4, RZ, 0x3c, !PT ;  /* 0x00000004075d7212 */ /* 0x000fe400078e3cff */
[----:B------:R-:W-:Y:S02]  /*1aa0*/  LEA.HI.X R2, R2, R252, R3, 0x5, P0 ;  /* 0x000000fc02027211 */ /* 0x000fe400000f2c03 */
[----:B---3--:R-:W-:-:S02]  /*1ab0*/  @!P5 LEA R4, P0, R0, R12, 0x1 ;  /* 0x0000000c0004d211 */ /* 0x008fc400078008ff */
[----:B------:R-:W-:Y:S02]  /*1ac0*/  @!P4 LEA R3, P1, R172, R0, 0x4 ;  /* 0x00000000ac03c211 */ /* 0x000fe400078220ff */
[----:B------:R-:W-:Y:S02]  /*1ad0*/  LOP3.LUT R92, R5, 0xfffffe00, RZ, 0xc0, !PT ;  /* 0xfffffe00055c7812 */ /* 0x000fe400078ec0ff */
[----:B------:R-:W-:Y:S01]  /*1ae0*/  @!P5 LEA.HI.X R5, R0, R13, R2, 0x1, P0 ;  /* 0x0000000d0005d211 */ /* 0x000fe200000f0c02 */
[----:B------:R-:W-:Y:S01]  /*1af0*/  IMAD R0, R37, 0x200, R9 ;  /* 0x0000020025007824 */ /* 0x000fe200078e0209 */
[C---:B-1----:R-:W-:Y:S01]  /*1b00*/  @!P4 LEA R6, P0, R3.reuse, R10, 0x1 ;  /* 0x0000000a0306c211 */ /* 0x042fe200078008ff */
[----:B------:R-:W-:Y:S01]  /*1b10*/  IMAD R8, R8, 0x400, R92 ;  /* 0x0000040008087824 */ /* 0x000fe200078e025c */
[----:B------:R-:W-:Y:S02]  /*1b20*/  @!P4 LEA.HI.X R2, R172, R2, R173, 0x4, P1 ;  /* 0x00000002ac02c211 */ /* 0x000fe400008f24ad */
[----:B------:R-:W-:Y:S01]  /*1b30*/  LEA R139, R0, UR4, 0x1 ;  /* 0x00000004008b7c11 */ /* 0x000fe2000f8e08ff */
[----:B------:R-:W-:Y:S01]  /*1b40*/  @P5 STS.128 [R227+0xa000], RZ ;  /* 0x00a000ffe3005388 */ /* 0x000fe20000000c00 */
[----:B------:R-:W-:Y:S01]  /*1b50*/  @!P4 LEA.HI.X R7, R3, R11, R2, 0x1, P0 ;  /* 0x0000000b0307c211 */ /* 0x000fe200000f0c02 */
[----:B------:R-:W-:Y:S01]  /*1b60*/  IMAD.IADD R2, R93, 0x1, R8 ;  /* 0x000000015d027824 */ /* 0x000fe200078e0208 */
[----:B------:R-:W-:Y:S01]  /*1b70*/  R2P PR, R38, 0x6 ;  /* 0x0000000626007804 */ /* 0x000fe20000000000 */
[----:B------:R-:W-:Y:S01]  /*1b80*/  @P5 STS.128 [R227+0xb000], RZ ;  /* 0x00b000ffe3005388 */ /* 0x000fe20000000c00 */
[----:B------:R-:W-:-:S02]  /*1b90*/  IMAD.MOV.U32 R3, RZ, RZ, 0x10 ;  /* 0x00000010ff037424 */ /* 0x000fc400078e00ff */
[----:B------:R-:W-:Y:S01]  /*1ba0*/  LEA R213, R2, UR4, 0x1 ;  /* 0x0000000402d57c11 */ /* 0x000fe2000f8e08ff */
[----:B------:R-:W-:Y:S01]  /*1bb0*/  @!PT LDS RZ, [RZ] ;  /* 0x00000000fffff984 */ /* 0x000fe20000000800 */
[----:B------:R-:W-:Y:S01]  /*1bc0*/  @!PT LDS RZ, [RZ] ;  /* 0x00000000fffff984 */ /* 0x000fe20000000800 */
[----:B------:R-:W-:Y:S01]  /*1bd0*/  @!PT LDS RZ, [RZ] ;  /* 0x00000000fffff984 */ /* 0x000fe20000000800 */
[----:B------:R-:W-:Y:S01]  /*1be0*/  @!P5 LDGSTS.E.BYPASS.LTC128B.128 [R227+0xa000], desc[UR14][R4.64] ;  /* 0x0a00000004e3dfae */ /* 0x000fe2000b901d4e */
[----:B------:R-:W-:Y:S01]  /*1bf0*/  MOV R2, 0xffffffe0 ;  /* 0xffffffe000027802 */ /* 0x000fe20000000f00 */
[----:B------:R-:W-:Y:S01]  /*1c00*/  VIADD R0, R139, 0x8000 ;  /* 0x000080008b007836 */ /* 0x000fe20000000000 */
[----:B------:R-:W-:Y:S01]  /*1c10*/  SEL R3, R3, 0xfffffff0, !P1 ;  /* 0xfffffff003037807 */ /* 0x000fe20004800000 */
[----:B------:R-:W-:Y:S01]  /*1c20*/  @!P5 LDGSTS.E.BYPASS.LTC128B.128 [R227+0xb000], desc[UR14][R4.64+0x80] ;  /* 0x0b00008004e3dfae */ /* 0x000fe2000b901d4e */
[----:B------:R-:W-:Y:S01]  /*1c30*/  SEL R2, R2, 0x20, P2 ;  /* 0x0000002002027807 */ /* 0x000fe20001000000 */
[----:B------:R-:W-:Y:S01]  /*1c40*/  VIADD R222, R139, 0x8020 ;  /* 0x000080208bde7836 */ /* 0x000fe20000000000 */
[----:B------:R-:W-:Y:S01]  /*1c50*/  R2P PR, R39, 0x6 ;  /* 0x0000000627007804 */ /* 0x000fe20000000000 */
[----:B------:R-:W-:Y:S01]  /*1c60*/  @P4 STS.128 [R227+0xa800], RZ ;  /* 0x00a800ffe3004388 */ /* 0x000fe20000000c00 */
[----:B------:R-:W-:-:S02]  /*1c70*/  IMAD R215, R3, 0x2, R213 ;  /* 0x0000000203d77824 */ /* 0x000fc400078e02d5 */
[C---:B------:R-:W-:Y:S01]  /*1c80*/  IMAD R221, R2.reuse, 0x2, R213 ;  /* 0x0000000202dd7824 */ /* 0x040fe200078e02d5 */
[----:B------:R-:W-:Y:S01]  /*1c90*/  @P4 STS.128 [R227+0xb800], RZ ;  /* 0x00b800ffe3004388 */ /* 0x000fe20000000c00 */
[----:B------:R-:W-:-:S03]  /*1ca0*/  IMAD R220, R2, 0x2, R215 ;  /* 0x0000000202dc7824 */ /* 0x000fc600078e02d7 */
[----:B------:R-:W-:Y:S01]  /*1cb0*/  @!PT LDS RZ, [RZ] ;  /* 0x00000000fffff984 */ /* 0x000fe20000000800 */
[----:B------:R-:W-:Y:S01]  /*1cc0*/  @!PT LDS RZ, [RZ] ;  /* 0x00000000fffff984 */ /* 0x000fe20000000800 */
[----:B------:R-:W-:Y:S01]  /*1cd0*/  @!PT LDS RZ, [RZ] ;  /* 0x00000000fffff984 */ /* 0x000fe20000000800 */
[----:B------:R-:W-:Y:S04]  /*1ce0*/  @!P4 LDGSTS.E.BYPASS.LTC128B.128 [R227+0xa800], desc[UR14][R6.64] ;  /* 0x0a80000006e3cfae */ /* 0x000fe8000b901d4e */
[----:B------:R1:W-:Y:S01]  /*1cf0*/  @!P4 LDGSTS.E.BYPASS.LTC128B.128 [R227+0xb800], desc[UR14][R6.64+0x80] ;  /* 0x0b80008006e3cfae */ /* 0x0003e2000b901d4e */
[----:B------:R-:W-:Y:S02]  /*1d00*/  @P1 VIADD R222, R0, 0xffffffe0 ;  /* 0xffffffe000de1836 */ /* 0x000fe40000000000 */
[----:B------:R-:W-:Y:S01]  /*1d10*/  IMAD.MOV.U32 R0, RZ, RZ, 0x40 ;  /* 0x00000040ff007424 */ /* 0x000fe200078e00ff */
[----:B------:R-:W-:Y:S04]  /*1d20*/  LDSM.16.M88.4 R8, [R213] ;  /* 0x00000000d508783b */ /* 0x000fe80000000200 */
[----:B------:R-:W2:Y:S01]  /*1d30*/  LDSM.16.M88.4 R20, [R139+0x8000] ;  /* 0x008000008b14783b */ /* 0x000ea20000000200 */
[----:B------:R-:W-:-:S03]  /*1d40*/  SEL R0, R0, 0xffffffc0, !P2 ;  /* 0xffffffc000007807 */ /* 0x000fc60005000000 */
[----:B------:R-:W3:Y:S02]  /*1d50*/  LDSM.16.M88.4 R28, [R139+0x8800] ;  /* 0x008800008b1c783b */ /* 0x000ee40000000200 */
[----:B------:R-:W-:Y:S02]  /*1d60*/  IMAD.IADD R219, R139, 0x1, R0 ;  /* 0x000000018bdb7824 */ /* 0x000fe400078e0200 */
[----:B------:R-:W-:Y:S01]  /*1d70*/  LDSM.16.M88.4 R16, [R215] ;  /* 0x00000000d710783b */ /* 0x000fe20000000200 */
[----:B------:R-:W-:Y:S01]  /*1d80*/  IMAD.IADD R218, R0, 0x1, R222 ;  /* 0x0000000100da7824 */ /* 0x000fe200078e02de */
[----:B------:R-:W-:Y:S02]  /*1d90*/  SHF.L.U32 R0, R70, 0x1, RZ ;  /* 0x0000000146007819 */ /* 0x000fe400000006ff */
[----:B------:R-:W-:Y:S02]  /*1da0*/  LDSM.16.M88.4 R32, [R222] ;  /* 0x00000000de20783b */ /* 0x000fe40000000200 */
[----:B------:R-:W-:-:S02]  /*1db0*/  LOP3.LUT R0, R0, 0x6, RZ, 0xc0, !PT ;  /* 0x0000000600007812 */ /* 0x000fc400078ec0ff */
[----:B------:R-:W-:Y:S03]  /*1dc0*/  LDSM.16.M88.4 R12, [R215+0x2000] ;  /* 0x00200000d70c783b */ /* 0x000fe60000000200 */
[----:B------:R-:W-:Y:S01]  /*1dd0*/  IMAD R0, R69, 0x20, R0 ;  /* 0x0000002045007824 */ /* 0x000fe200078e0200 */
[----:B-1----:R-:W1:Y:S04]  /*1de0*/  LDSM.16.M88.4 R4, [R213+0x2000] ;  /* 0x00200000d504783b */ /* 0x002e680000000200 */
[----:B------:R-:W4:Y:S04]  /*1df0*/  LDSM.16.M88.4 R36, [R222+0x800] ;  /* 0x00080000de24783b */ /* 0x000f280000000200 */
[----:B------:R-:W-:Y:S04]  /*1e00*/  LDSM.16.M88.4 R40, [R219+0x8000] ;  /* 0x00800000db28783b */ /* 0x000fe80000000200 */
[----:B------:R-:W-:Y:S04]  /*1e10*/  LDSM.16.M88.4 R24, [R221] ;  /* 0x00000000dd18783b */ /* 0x000fe80000000200 */
[----:B------:R-:W-:Y:S01]  /*1e20*/  LDSM.16.M88.4 R72, [R219+0x8800] ;  /* 0x00880000db48783b */ /* 0x000fe20000000200 */
[C---:B--2---:R-:W-:Y:S03]  /*1e30*/  HMMA.16816.F32 R56, R8.reuse, R20, RZ ;  /* 0x000000140838723c */ /* 0x044fe600000018ff */
[----:B------:R-:W0:Y:S03]  /*1e40*/  LDGDEPBAR ;  /* 0x00000000000079af */ /* 0x000e260000000000 */
[C---:B------:R-:W-:Y:S06]  /*1e50*/  HMMA.16816.F32 R80, R8.reuse, R22, RZ ;  /* 0x000000160850723c */ /* 0x040fec00000018ff */
[C---:B---3--:R-:W-:Y:S06]  /*1e60*/  HMMA.16816.F32 R88, R8.reuse, R28, RZ ;  /* 0x0000001c0858723c */ /* 0x048fec00000018ff */
[----:B------:R-:W-:Y:S01]  /*1e70*/  HMMA.16816.F32 R76, R8, R30, RZ ;  /* 0x0000001e084c723c */ /* 0x000fe200000018ff */
[----:B------:R-:W-:Y:S05]  /*1e80*/  LDSM.16.M88.4 R8, [R220+0x2000] ;  /* 0x00200000dc08783b */ /* 0x000fea0000000200 */
[C---:B-1----:R-:W-:Y:S06]  /*1e90*/  HMMA.16816.F32 R52, R4.reuse, R20, RZ ;  /* 0x000000140434723c */ /* 0x042fec00000018ff */
[C---:B------:R-:W-:Y:S06]  /*1ea0*/  HMMA.16816.F32 R48, R4.reuse, R22, RZ ;  /* 0x000000160430723c */ /* 0x040fec00000018ff */
[C---:B------:R-:W-:Y:S06]  /*1eb0*/  HMMA.16816.F32 R44, R4.reuse, R28, RZ ;  /* 0x0000001c042c723c */ /* 0x040fec00000018ff */
[----:B------:R-:W-:Y:S01]  /*1ec0*/  HMMA.16816.F32 R60, R4, R30, RZ ;  /* 0x0000001e043c723c */ /* 0x000fe200000018ff */
[----:B------:R-:W1:Y:S05]  /*1ed0*/  LDSM.16.M88.4 R4, [R221+0x2000] ;  /* 0x00200000dd04783b */ /* 0x000e6a0000000200 */
[-C--:B------:R-:W-:Y:S06]  /*1ee0*/  HMMA.16816.F32 R84, R16, R32.reuse, R56 ;  /* 0x000000201054723c */ /* 0x080fec0000001838 */
[C---:B------:R-:W-:Y:S01]  /*1ef0*/  HMMA.16816.F32 R56, R12.reuse, R32, R52 ;  /* 0x000000200c38723c */ /* 0x040fe20000001834 */
[----:B------:R-:W-:Y:S05]  /*1f00*/  LDSM.16.M88.4 R52, [R218+0x800] ;  /* 0x00080000da34783b */ /* 0x000fea0000000200 */
[C---:B------:R-:W-:Y:S01]  /*1f10*/  HMMA.16816.F32 R28, R12.reuse, R34, R48 ;  /* 0x000000220c1c723c */ /* 0x040fe20000001830 */
[----:B------:R-:W-:Y:S05]  /*1f20*/  LDSM.16.M88.4 R48, [R139+0x9800] ;  /* 0x009800008b30783b */ /* 0x000fea0000000200 */
[C---:B----4-:R-:W-:Y:S01]  /*1f30*/  HMMA.16816.F32 R64, R12.reuse, R36, R44 ;  /* 0x000000240c40723c */ /* 0x050fe2000000182c */
[----:B------:R-:W2:Y:S05]  /*1f40*/  LDSM.16.M88.4 R44, [R218] ;  /* 0x00000000da2c783b */ /* 0x000eaa0000000200 */
[----:B------:R-:W-:Y:S01]  /*1f50*/  HMMA.16816.F32 R20, R12, R38, R60 ;  /* 0x000000260c14723c */ /* 0x000fe2000000183c */
[----:B------:R-:W3:Y:S05]  /*1f60*/  LDSM.16.M88.4 R12, [R220] ;  /* 0x00000000dc0c783b */ /* 0x000eea0000000200 */
[C---:B------:R-:W-:Y:S06]  /*1f70*/  HMMA.16816.F32 R80, R16.reuse, R34, R80 ;  /* 0x000000221050723c */ /* 0x040fec0000001850 */
[C---:B------:R-:W-:Y:S06]  /*1f80*/  HMMA.16816.F32 R88, R16.reuse, R36, R88 ;  /* 0x000000241058723c */ /* 0x040fec0000001858 */
[----:B------:R-:W-:Y:S06]  /*1f90*/  HMMA.16816.F32 R60, R16, R38, R76 ;  /* 0x00000026103c723c */ /* 0x000fec000000184c */
[-C--:B-1----:R-:W-:Y:S06]  /*1fa0*/  HMMA.16816.F32 R56, R4, R40.reuse, R56 ;  /* 0x000000280438723c */ /* 0x082fec0000001838 */
[----:B------:R-:W-:Y:S06]  /*1fb0*/  HMMA.16816.F32 R36, R24, R40, R84 ;  /* 0x000000281824723c */ /* 0x000fec0000001854 */
[C---:B------:R-:W-:Y:S01]  /*1fc0*/  HMMA.16816.F32 R32, R4.reuse, R42, R28 ;  /* 0x0000002a0420723c */ /* 0x040fe2000000181c */
[----:B------:R-:W-:Y:S05]  /*1fd0*/  LDSM.16.M88.4 R28, [R139+0x9000] ;  /* 0x009000008b1c783b */ /* 0x000fea0000000200 */
[C---:B------:R-:W-:Y:S06]  /*1fe0*/  HMMA.16816.F32 R64, R4.reuse, R72, R64 ;  /* 0x000000480440723c */ /* 0x040fec0000001840 */
[----:B------:R-:W-:Y:S01]  /*1ff0*/  HMMA.16816.F32 R16, R4, R74, R20 ;  /* 0x0000004a0410723c */ /* 0x000fe20000001814 */
[----:B------:R-:W1:Y:S04]  /*2000*/  LDSM.16.M88.4 R4, [R213+0x6000] ;  /* 0x00600000d504783b */ /* 0x000e680000000200 */
[----:B------:R-:W4:Y:S01]  /*2010*/  LDSM.16.M88.4 R20, [R213+0x4000] ;  /* 0x00400000d514783b */ /* 0x000f220000000200 */
[C---:B------:R-:W-:Y:S03]  /*2020*/  HMMA.16816.F32 R80, R24.reuse, R42, R80 ;  /* 0x0000002a1850723c */ /* 0x040fe60000001850 */
[----:B------:R-:W-:Y:S03]  /*2030*/  LDSM.16.M88.4 R40, [R222+0x1000] ;  /* 0x00100000de28783b */ /* 0x000fe60000000200 */
[C---:B------:R-:W-:Y:S06]  /*2040*/  HMMA.16816.F32 R76, R24.reuse, R72, R88 ;  /* 0x00000048184c723c */ /* 0x040fec0000001858 */
[----:B------:R-:W-:Y:S01]  /*2050*/  HMMA.16816.F32 R72, R24, R74, R60 ;  /* 0x0000004a1848723c */ /* 0x000fe2000000183c */
[----:B------:R-:W-:Y:S04]  /*2060*/  LDSM.16.M88.4 R24, [R215+0x4000] ;  /* 0x00400000d718783b */ /* 0x000fe80000000200 */
[----:B------:R-:W-:Y:S01]  /*2070*/  LDSM.16.M88.4 R60, [R222+0x1800] ;  /* 0x00180000de3c783b */ /* 0x000fe20000000200 */
[-C--:B--2---:R-:W-:Y:S06]  /*2080*/  HMMA.16816.F32 R56, R8, R44.reuse, R56 ;  /* 0x0000002c0838723c */ /* 0x084fec0000001838 */
[----:B---3--:R-:W-:Y:S06]  /*2090*/  HMMA.16816.F32 R36, R12, R44, R36 ;  /* 0x0000002c0c24723c */ /* 0x008fec0000001824 */
[C---:B------:R-:W-:Y:S06]  /*20a0*/  HMMA.16816.F32 R32, R8.reuse, R46, R32 ;  /* 0x0000002e0820723c */ /* 0x040fec0000001820 */
[C---:B------:R-:W-:Y:S06]  /*20b0*/  HMMA.16816.F32 R64, R8.reuse, R52, R64 ;  /* 0x000000340840723c */ /* 0x040fec0000001840 */
[----:B------:R-:W-:Y:S01]  /*20c0*/  HMMA.16816.F32 R8, R8, R54, R16 ;  /* 0x000000360808723c */ /* 0x000fe20000001810 */
[----:B------:R-:W2:Y:S05]  /*20d0*/  LDSM.16.M88.4 R16, [R215+0x6000] ;  /* 0x00600000d710783b */ /* 0x000eaa0000000200 */
[C---:B------:R-:W-:Y:S06]  /*20e0*/  HMMA.16816.F32 R84, R12.reuse, R46, R80 ;  /* 0x0000002e0c54723c */ /* 0x040fec0000001850 */
[C---:B------:R-:W-:Y:S06]  /*20f0*/  HMMA.16816.F32 R80, R12.reuse, R52, R76 ;  /* 0x000000340c50723c */ /* 0x040fec000000184c */
[----:B------:R-:W-:Y:S06]  /*2100*/  HMMA.16816.F32 R76, R12, R54, R72 ;  /* 0x000000360c4c723c */ /* 0x000fec0000001848 */
[-C--:B-1----:R-:W-:Y:S06]  /*2110*/  HMMA.16816.F32 R72, R4, R28.reuse, R56 ;  /* 0x0000001c0448723c */ /* 0x082fec0000001838 */
[----:B----4-:R-:W-:Y:S01]  /*2120*/  HMMA.16816.F32 R56, R20, R28, R36 ;  /* 0x0000001c1438723c */ /* 0x010fe20000001824 */
[----:B------:R-:W-:Y:S05]  /*2130*/  LDSM.16.M88.4 R36, [R219+0x9000] ;  /* 0x00900000db24783b */ /* 0x000fea0000000200 */
[C---:B------:R-:W-:Y:S01]  /*2140*/  HMMA.16816.F32 R52, R4.reuse, R30, R32 ;  /* 0x0000001e0434723c */ /* 0x040fe20000001820 */
[----:B------:R-:W-:Y:S05]  /*2150*/  LDSM.16.M88.4 R32, [R219+0x9800] ;  /* 0x00980000db20783b */ /* 0x000fea0000000200 */
[C---:B------:R-:W-:Y:S06]  /*2160*/  HMMA.16816.F32 R44, R4.reuse, R48, R64 ;  /* 0x00000030042c723c */ /* 0x040fec0000001840 */
[----:B------:R-:W-:Y:S01]  /*2170*/  HMMA.16816.F32 R12, R4, R50, R8 ;  /* 0x00000032040c723c */ /* 0x000fe20000001808 */
[----:B------:R-:W1:Y:S04]  /*2180*/  LDSM.16.M88.4 R4, [R221+0x6000] ;  /* 0x00600000dd04783b */ /* 0x000e680000000200 */
[----:B------:R-:W3:Y:S01]  /*2190*/  LDSM.16.M88.4 R8, [R221+0x4000] ;  /* 0x00400000dd08783b */ /* 0x000ee20000000200 */
[C---:B------:R-:W-:Y:S03]  /*21a0*/  HMMA.16816.F32 R84, R20.reuse, R30, R84 ;  /* 0x0000001e1454723c */ /* 0x040fe60000001854 */
[----:B------:R-:W-:Y:S03]  /*21b0*/  LDSM.16.M88.4 R28, [R218+0x1800] ;  /* 0x00180000da1c783b */ /* 0x000fe60000000200 */
[C---:B------:R-:W-:Y:S06]  /*21c0*/  HMMA.16816.F32 R80, R20.reuse, R48, R80 ;  /* 0x000000301450723c */ /* 0x040fec0000001850 */
[----:B------:R-:W-:Y:S01]  /*21d0*/  HMMA.16816.F32 R76, R20, R50, R76 ;  /* 0x00000032144c723c */ /* 0x000fe2000000184c */
[----:B------:R-:W-:Y:S05]  /*21e0*/  LDSM.16.M88.4 R20, [R218+0x1000] ;  /* 0x00100000da14783b */ /* 0x000fea0000000200 */
[-C--:B--2---:R-:W-:Y:S06]  /*21f0*/  HMMA.16816.F32 R72, R16, R40.reuse, R72 ;  /* 0x000000281048723c */ /* 0x084fec0000001848 */
[----:B------:R-:W-:Y:S06]  /*2200*/  HMMA.16816.F32 R64, R24, R40, R56 ;  /* 0x000000281840723c */ /* 0x000fec0000001838 */
[C---:B------:R-:W-:Y:S06]  /*2210*/  HMMA.16816.F32 R56, R16.reuse, R42, R52 ;  /* 0x0000002a1038723c */ /* 0x040fec0000001834 */
[C---:B------:R-:W-:Y:S06]  /*2220*/  HMMA.16816.F32 R52, R16.reuse, R60, R44 ;  /* 0x0000003c1034723c */ /* 0x040fec000000182c */
[----:B------:R-:W-:Y:S01]  /*2230*/  HMMA.16816.F32 R44, R16, R62, R12 ;  /* 0x0000003e102c723c */ /* 0x000fe2000000180c */
[----:B------:R-:W2:Y:S04]  /*2240*/  LDSM.16.M88.4 R12, [R220+0x6000] ;  /* 0x00600000dc0c783b */ /* 0x000ea80000000200 */
[----:B------:R-:W4:Y:S01]  /*2250*/  LDSM.16.M88.4 R16, [R220+0x4000] ;  /* 0x00400000dc10783b */ /* 0x000f220000000200 */
[----:B------:R-:W-:Y:S01]  /*2260*/  HMMA.16816.F32 R40, R24, R42, R84 ;  /* 0x0000002a1828723c */ /* 0x000fe20000001854 */
[----:B------:R-:W-:-:S05]  /*2270*/  DEPBAR.LE SB0, 0x0 ;  /* 0x000080000000791a */ /* 0x000fca0000000000 */
[C---:B------:R-:W-:Y:S06]  /*2280*/  HMMA.16816.F32 R48, R24.reuse, R60, R80 ;  /* 0x0000003c1830723c */ /* 0x040fec0000001850 */
[----:B------:R-:W-:Y:S06]  /*2290*/  HMMA.16816.F32 R24, R24, R62, R76 ;  /* 0x0000003e1818723c */ /* 0x000fec000000184c */
[-C--:B-1----:R-:W-:Y:S06]  /*22a0*/  HMMA.16816.F32 R72, R4, R36.reuse, R72 ;  /* 0x000000240448723c */ /* 0x082fec0000001848 */
[----:B---3--:R-:W-:Y:S06]  /*22b0*/  HMMA.16816.F32 R60, R8, R36, R64 ;  /* 0x00000024083c723c */ /* 0x008fec0000001840 */
[C---:B------:R-:W-:Y:S06]  /*22c0*/  HMMA.16816.F32 R56, R4.reuse, R38, R56 ;  /* 0x000000260438723c */ /* 0x040fec0000001838 */
[C---:B------:R-:W-:Y:S06]  /*22d0*/  HMMA.16816.F32 R52, R4.reuse, R32, R52 ;  /* 0x000000200434723c */ /* 0x040fec0000001834 */
[----:B------:R-:W-:Y:S06]  /*22e0*/  HMMA.16816.F32 R44, R4, R34, R44 ;  /* 0x00000022042c723c */ /* 0x000fec000000182c */
[C---:B------:R-:W-:Y:S06]  /*22f0*/  HMMA.16816.F32 R40, R8.reuse, R38, R40 ;  /* 0x000000260828723c */ /* 0x040fec0000001828 */
[C---:B------:R-:W-:Y:S06]  /*2300*/  HMMA.16816.F32 R36, R8.reuse, R32, R48 ;  /* 0x000000200824723c */ /* 0x040fec0000001830 */
[----:B------:R-:W-:Y:S06]  /*2310*/  HMMA.16816.F32 R32, R8, R34, R24 ;  /* 0x000000220820723c */ /* 0x000fec0000001818 */
[-C--:B--2---:R-:W-:Y:S06]  /*2320*/  HMMA.16816.F32 R8, R12, R20.reuse, R72 ;  /* 0x000000140c08723c */ /* 0x084fec0000001848 */
[----:B----4-:R-:W-:Y:S06]  /*2330*/  HMMA.16816.F32 R4, R16, R20, R60 ;  /* 0x000000141004723c */ /* 0x010fec000000183c */
[C---:B------:R-:W-:Y:S06]  /*2340*/  HMMA.16816.F32 R48, R12.reuse, R22, R56 ;  /* 0x000000160c30723c */ /* 0x040fec0000001838 */
[C---:B------:R-:W-:Y:S06]  /*2350*/  HMMA.16816.F32 R64, R12.reuse, R28, R52 ;  /* 0x0000001c0c40723c */ /* 0x040fec0000001834 */
[----:B------:R-:W-:Y:S06]  /*2360*/  HMMA.16816.F32 R60, R12, R30, R44 ;  /* 0x0000001e0c3c723c */ /* 0x000fec000000182c */
[----:B------:R-:W-:Y:S01]  /*2370*/  HMMA.16816.F32 R40, R16, R22, R40 ;  /* 0x000000161028723c */ /* 0x000fe20000001828 */
[----:B------:R-:W-:-:S02]  /*2380*/  VIADD R14, R0, 0x1 ;  /* 0x00000001000e7836 */ /* 0x000fc40000000000 */
[C---:B------:R-:W-:Y:S02]  /*2390*/  VIADD R13, R0.reuse, 0x8 ;  /* 0x00000008000d7836 */ /* 0x040fe40000000000 */
[----:B------:R-:W-:Y:S01]  /*23a0*/  VIADD R12, R0, 0x9 ;  /* 0x00000009000c7836 */ /* 0x000fe20000000000 */
[----:B------:R-:W-:Y:S01]  /*23b0*/  BAR.SYNC.DEFER_BLOCKING 0x0 ;  /* 0x0000000000007b1d */ /* 0x000fe20000010000 */
[-C--:B------:R-:W-:Y:S01]  /*23c0*/  ISETP.GE.AND P0, PT, R14, R68.reuse, PT ;  /* 0x000000440e00720c */ /* 0x080fe20003f06270 */
[C---:B------:R-:W-:Y:S01]  /*23d0*/  VIADD R15, R0.reuse, 0x10 ;  /* 0x00000010000f7836 */ /* 0x040fe20000000000 */
[----:B------:R-:W-:Y:S01]  /*23e0*/  ISETP.GE.AND P1, PT, R13, R68, PT ;  /* 0x000000440d00720c */ /* 0x000fe20003f26270 */
[C---:B------:R-:W-:Y:S01]  /*23f0*/  VIADD R14, R0.reuse, 0x11 ;  /* 0x00000011000e7836 */ /* 0x040fe20000000000 */
[----:B------:R-:W-:Y:S01]  /*2400*/  FSEL R23, R11, -INF , !P0 ;  /* 0xff8000000b177808 */ /* 0x000fe20004000000 */
[----:B------:R-:W-:Y:S01]  /*2410*/  VIADD R13, R0, 0x18 ;  /* 0x00000018000d7836 */ /* 0x000fe20000000000 */
[----:B------:R-:W-:Y:S01]  /*2420*/  FSEL R20, R9, -INF , !P0 ;  /* 0xff80000009147808 */ /* 0x000fe20004000000 */
[----:B------:R-:W-:Y:S01]  /*2430*/  HMMA.16816.F32 R36, R16, R28, R36 ;  /* 0x0000001c1024723c */ /* 0x000fe20000001824 */
[----:B------:R-:W-:-:S02]  /*2440*/  FSEL R69, R7, -INF , !P0 ;  /* 0xff80000007457808 */ /* 0x000fc40004000000 */
[----:B------:R-:W-:Y:S02]  /*2450*/  FSEL R24, R5, -INF , !P0 ;  /* 0xff80000005187808 */ /* 0x000fe40004000000 */
[----:B------:R-:W-:Y:S01]  /*2460*/  ISETP.GE.AND P0, PT, R68, 0x21, PT ;  /* 0x000000214400780c */ /* 0x000fe20003f06270 */
[----:B------:R-:W-:Y:S01]  /*2470*/  HMMA.16816.F32 R32, R16, R30, R32 ;  /* 0x0000001e1020723c */ /* 0x000fe20000001820 */
[-C--:B------:R-:W-:Y:S02]  /*2480*/  ISETP.GE.AND P6, PT, R12, R68.reuse, PT ;  /* 0x000000440c00720c */ /* 0x080fe40003fc6270 */
[----:B------:R-:W-:Y:S02]  /*2490*/  P2R R12, PR, RZ, 0x2 ;  /* 0x00000002ff0c7803 */ /* 0x000fe40000000000 */
[CC--:B------:R-:W-:Y:S01]  /*24a0*/  ISETP.GE.AND P1, PT, R0.reuse, R68.reuse, PT ;  /* 0x000000440000720c */ /* 0x0c0fe20003f26270 */
[----:B------:R-:W-:Y:S01]  /*24b0*/  VIADD R0, R0, 0x19 ;  /* 0x0000001900007836 */ /* 0x000fe20000000000 */
[----:B------:R-:W-:-:S02]  /*24c0*/  ISETP.GE.AND P5, PT, R15, R68, PT ;  /* 0x000000440f00720c */ /* 0x000fc40003fa6270 */
[-C--:B------:R-:W-:Y:S02]  /*24d0*/  ISETP.GE.AND P4, PT, R14, R68.reuse, PT ;  /* 0x000000440e00720c */ /* 0x080fe40003f86270 */
[----:B------:R-:W-:Y:S02]  /*24e0*/  ISETP.GE.AND P3, PT, R13, R68, PT ;  /* 0x000000440d00720c */ /* 0x000fe40003f66270 */
[----:B------:R-:W-:Y:S02]  /*24f0*/  FSEL R22, R10, -INF , !P1 ;  /* 0xff8000000a167808 */ /* 0x000fe40004800000 */
[----:B------:R-:W-:Y:S02]  /*2500*/  FSEL R21, R8, -INF , !P1 ;  /* 0xff80000008157808 */ /* 0x000fe40004800000 */
[----:B------:R-:W-:Y:S02]  /*2510*/  FSEL R70, R6, -INF , !P1 ;  /* 0xff80000006467808 */ /* 0x000fe40004800000 */
[----:B------:R-:W-:-:S02]  /*2520*/  FSEL R15, R4, -INF , !P1 ;  /* 0xff800000040f7808 */ /* 0x000fc40004800000 */
[----:B------:R-:W-:Y:S01]  /*2530*/  ISETP.GE.AND P2, PT, R0, R68, PT ;  /* 0x000000440000720c */ /* 0x000fe20003f46270 */
[----:B------:R-:W-:-:S12]  /*2540*/  @!P0 BRA `(.L_x_1035) ;  /* 0x00000000004c8947 */ /* 0x000fd80003800000 */
[----:B------:R-:W-:Y:S01]  /*2550*/  LEA.HI.SX32 R0, R226, 0xfffffffe, 0x1b ;  /* 0xfffffffee2007811 */ /* 0x000fe200078fdaff */
[----:B------:R-:W-:-:S03]  /*2560*/  ULDC.64 UR6, c[0x0][0x218] ;  /* 0x0000860000067ab9 */ /* 0x000fc60000000a00 */
[----:B------:R-:W-:Y:S01]  /*2570*/  SHF.R.S32.HI R5, RZ, 0x1f, R0 ;  /* 0x0000001fff057819 */ /* 0x000fe20000011400 */
[----:B------:R-:W-:Y:S02]  /*2580*/  IMAD R4, R249, R0, RZ ;  /* 0x00000000f9047224 */ /* 0x000fe400078e02ff */
[----:B------:R-:W-:-:S04]  /*2590*/  IMAD.WIDE.U32 R6, R0, R248, R246 ;  /* 0x000000f800067225 */ /* 0x000fc800078e00f6 */
[----:B------:R-:W-:Y:S01]  /*25a0*/  IMAD R0, R5, R248, R4 ;  /* 0x000000f805007224 */ /* 0x000fe200078e0204 */
[----:B------:R-:W-:-:S03]  /*25b0*/  LEA R4, P1, R6, UR6, 0x1 ;  /* 0x0000000606047c11 */ /* 0x000fc6000f8208ff */
[----:B------:R-:W-:-:S05]  /*25c0*/  IMAD.IADD R0, R7, 0x1, R0 ;  /* 0x0000000107007824 */ /* 0x000fca00078e0200 */
[----:B------:R-:W-:Y:S02]  /*25d0*/  LEA.HI.X R5, R6, UR7, R0, 0x1, P1 ;  /* 0x0000000706057c11 */ /* 0x000fe400088f0c00 */
[----:B------:R-:W-:-:S03]  /*25e0*/  LEA R6, P1, R94, R4, 0x1 ;  /* 0x000000045e067211 */ /* 0x000fc600078208ff */
[----:B------:R-:W-:Y:S01]  /*25f0*/  @!PT LDS RZ, [RZ] ;  /* 0x00000000fffff984 */ /* 0x000fe20000000800 */
[----:B------:R-:W-:Y:S01]  /*2600*/  @!PT LDS RZ, [RZ] ;  /* 0x00000000fffff984 */ /* 0x000fe20000000800 */
[----:B------:R-:W-:Y:S01]  /*2610*/  @!PT LDS RZ, [RZ] ;  /* 0x00000000fffff984 */ /* 0x000fe20000000800 */
[----:B------:R1:W-:Y:S01]  /*2620*/  LDGSTS.E.BYPASS.LTC128B.128 [R227+0x8000], desc[UR14][R4.64] ;  /* 0x0800000004e37fae */ /* 0x0003e2000b901d4e */
[----:B------:R-:W-:-:S03]  /*2630*/  LEA.HI.X R7, R94, R5, R71, 0x1, P1 ;  /* 0x000000055e077211 */ /* 0x000fc600008f0c47 */
[----:B------:R1:W-:Y:S04]  /*2640*/  LDGSTS.E.BYPASS.LTC128B.128 [R227+0x9000], desc[UR14][R4.64+0x80] ;  /* 0x0900008004e37fae */ /* 0x0003e8000b901d4e */
[----:B------:R1:W-:Y:S04]  /*2650*/  LDGSTS.E.BYPASS.LTC128B.128 [R227+0x8800], desc[UR14][R6.64] ;  /* 0x0880000006e37fae */ /* 0x0003e8000b901d4e */
[----:B------:R1:W-:Y:S04]  /*2660*/  LDGSTS.E.BYPASS.LTC128B.128 [R227+0x9800], desc[UR14][R6.64+0x80] ;  /* 0x0980008006e37fae */ /* 0x0003e8000b901d4e */
[----:B------:R-:W0:Y:S02]  /*2670*/  LDGDEPBAR ;  /* 0x00000000000079af */ /* 0x000e240000000000 */
.L_x_1035:
[----:B------:R-:W-:Y:S01]  /*2680*/  ISETP.NE.AND P1, PT, R12, RZ, PT ;  /* 0x000000ff0c00720c */ /* 0x000fe20003f25270 */
[----:B------:R-:W-:Y:S01]  /*2690*/  ULDC UR5, c[0x0][0x2ec] ;  /* 0x0000bb0000057ab9 */ /* 0x000fe20000000800 */
[----:B-1----:R-:W-:Y:S02]  /*26a0*/  FMNMX.FTZ R4, R15, R24, !PT ;  /* 0x000000180f047209 */ /* 0x002fe40007810000 */
[----:B------:R-:W-:Y:S02]  /*26b0*/  FSEL R44, R40, -INF , !P1 ;  /* 0xff800000282c7808 */ /* 0x000fe40004800000 */
[----:B------:R-:W-:Y:S02]  /*26c0*/  FSEL R8, R48, -INF , !P1 ;  /* 0xff80000030087808 */ /* 0x000fe40004800000 */
[----:B------:R-:W-:Y:S02]  /*26d0*/  FMNMX.FTZ R0, R21, R20, !PT ;  /* 0x0000001415007209 */ /* 0x000fe40007810000 */
[----:B------:R-:W-:-:S02]  /*26e0*/  FSEL R54, R41, -INF , !P6 ;  /* 0xff80000029367808 */ /* 0x000fc40007000000 */
[----:B------:R-:W-:Y:S02]  /*26f0*/  FMNMX.FTZ R4, R44, R4, !PT ;  /* 0x000000042c047209 */ /* 0x000fe40007810000 */
[----:B------:R-:W-:Y:S02]  /*2700*/  FSEL R9, R49, -INF , !P6 ;  /* 0xff80000031097808 */ /* 0x000fe40007000000 */
[----:B------:R-:W-:Y:S02]  /*2710*/  FMNMX.FTZ R0, R8, R0, !PT ;  /* 0x0000000008007209 */ /* 0x000fe40007810000 */
        /* <DEDUP_REMOVED lines=16> */
[----:B------:R-:W-:Y:S02]  /*2820*/  FMNMX.FTZ R4, R72, R4, !PT ;  /* 0x0000000448047209 */ /* 0x000fe40007810000 */
[----:B------:R-:W-:Y:S02]  /*2830*/  FMNMX.FTZ R134, R55, R0, !PT ;  /* 0x0000000037867209 */ /* 0x000fe40007810000 */
[----:B------:R-:W-:Y:S01]  /*2840*/  FSEL R10, R50, -INF , !P1 ;  /* 0xff800000320a7808 */ /* 0x000fe20004800000 */
[----:B------:R-:W1:Y:S01]  /*2850*/  SHFL.BFLY PT, R136, R4, 0x2, 0x1f ;  /* 0x0c401f0004887f89 */ /* 0x000e6200000e0000 */
[----:B------:R-:W-:Y:S02]  /*2860*/  FMNMX.FTZ R0, R22, R23, !PT ;  /* 0x0000001716007209 */ /* 0x000fe40007810000 */
[----:B------:R-:W-:Y:S01]  /*2870*/  FSEL R11, R51, -INF , !P6 ;  /* 0xff800000330b7808 */ /* 0x000fe20007000000 */
[----:B------:R-:W2:Y:S01]  /*2880*/  SHFL.BFLY PT, R5, R134, 0x2, 0x1f ;  /* 0x0c401f0086057f89 */ /* 0x000ea200000e0000 */
[----:B------:R-:W-:-:S02]  /*2890*/  FMNMX.FTZ R0, R10, R0, !PT ;  /* 0x000000000a007209 */ /* 0x000fc40007810000 */
[----:B------:R-:W-:Y:S02]  /*28a0*/  FSEL R53, R66, -INF , !P5 ;  /* 0xff80000042357808 */ /* 0x000fe40006800000 */
[----:B------:R-:W-:Y:S02]  /*28b0*/  FMNMX.FTZ R0, R11, R0, !PT ;  /* 0x000000000b007209 */ /* 0x000fe40007810000 */
[----:B------:R-:W-:Y:S02]  /*28c0*/  FSEL R52, R67, -INF , !P4 ;  /* 0xff80000043347808 */ /* 0x000fe40006000000 */
[----:B------:R-:W-:Y:S02]  /*28d0*/  FMNMX.FTZ R0, R53, R0, !PT ;  /* 0x0000000035007209 */ /* 0x000fe40007810000 */
[----:B------:R-:W-:Y:S02]  /*28e0*/  FSEL R51, R62, -INF , !P3 ;  /* 0xff8000003e337808 */ /* 0x000fe40005800000 */
[----:B------:R-:W-:-:S02]  /*28f0*/  FMNMX.FTZ R0, R52, R0, !PT ;  /* 0x0000000034007209 */ /* 0x000fc40007810000 */
[----:B------:R-:W-:Y:S02]  /*2900*/  FSEL R50, R63, -INF , !P2 ;  /* 0xff8000003f327808 */ /* 0x000fe40005000000 */
[----:B------:R-:W-:Y:S02]  /*2910*/  FMNMX.FTZ R0, R51, R0, !PT ;  /* 0x0000000033007209 */ /* 0x000fe40007810000 */
[----:B------:R-:W-:Y:S02]  /*2920*/  FSEL R48, R42, -INF , !P1 ;  /* 0xff8000002a307808 */ /* 0x000fe40004800000 */
[----:B------:R-:W-:Y:S02]  /*2930*/  FMNMX.FTZ R0, R50, R0, !PT ;  /* 0x0000000032007209 */ /* 0x000fe40007810000 */
[----:B-1----:R-:W-:Y:S02]  /*2940*/  FMNMX.FTZ R136, R4, R136, !PT ;  /* 0x0000008804887209 */ /* 0x002fe40007810000 */
[----:B--2---:R-:W-:Y:S01]  /*2950*/  FMNMX.FTZ R134, R134, R5, !PT ;  /* 0x0000000586867209 */ /* 0x004fe20007810000 */
[----:B------:R-:W1:Y:S01]  /*2960*/  SHFL.BFLY PT, R4, R0, 0x2, 0x1f ;  /* 0x0c401f0000047f89 */ /* 0x000e6200000e0000 */
[----:B------:R-:W-:-:S02]  /*2970*/  FMNMX.FTZ R6, R70, R69, !PT ;  /* 0x0000004546067209 */ /* 0x000fc40007810000 */
[----:B------:R-:W-:Y:S01]  /*2980*/  FSEL R49, R43, -INF , !P6 ;  /* 0xff8000002b317808 */ /* 0x000fe20007000000 */
[----:B------:R-:W2:Y:S01]  /*2990*/  SHFL.BFLY PT, R5, R136, 0x1, 0x1f ;  /* 0x0c201f0088057f89 */ /* 0x000ea200000e0000 */
[----:B------:R-:W-:Y:S02]  /*29a0*/  FMNMX.FTZ R6, R48, R6, !PT ;  /* 0x0000000630067209 */ /* 0x000fe40007810000 */
[----:B------:R-:W-:Y:S01]  /*29b0*/  FSEL R61, R38, -INF , !P5 ;  /* 0xff800000263d7808 */ /* 0x000fe20006800000 */
[----:B------:R-:W3:Y:S01]  /*29c0*/  SHFL.BFLY PT, R7, R134, 0x1, 0x1f ;  /* 0x0c201f0086077f89 */ /* 0x000ee200000e0000 */
[----:B------:R-:W-:Y:S02]  /*29d0*/  FSEL R63, R39, -INF , !P4 ;  /* 0xff800000273f7808 */ /* 0x000fe40006000000 */
[----:B------:R-:W-:Y:S02]  /*29e0*/  FSEL R60, R34, -INF , !P3 ;  /* 0xff800000223c7808 */ /* 0x000fe40005800000 */
[----:B------:R-:W-:-:S02]  /*29f0*/  FSEL R62, R35, -INF , !P2 ;  /* 0xff800000233e7808 */ /* 0x000fc40005000000 */
[----:B-1----:R-:W-:Y:S02]  /*2a00*/  FMNMX.FTZ R132, R0, R4, !PT ;  /* 0x0000000400847209 */ /* 0x002fe40007810000 */
[----:B------:R-:W-:Y:S02]  /*2a10*/  FMNMX.FTZ R0, R49, R6, !PT ;  /* 0x0000000631007209 */ /* 0x000fe40007810000 */
[----:B--2---:R-:W-:Y:S02]  /*2a20*/  FMNMX.FTZ R136, R136, R5, !PT ;  /* 0x0000000588887209 */ /* 0x004fe40007810000 */
[----:B------:R-:W-:Y:S01]  /*2a30*/  FMNMX.FTZ R0, R61, R0, !PT ;  /* 0x000000003d007209 */ /* 0x000fe20007810000 */
[----:B------:R-:W1:Y:S01]  /*2a40*/  SHFL.BFLY PT, R5, R132, 0x1, 0x1f ;  /* 0x0c201f0084057f89 */ /* 0x000e6200000e0000 */
[----:B---3--:R-:W-:Y:S01]  /*2a50*/  FMNMX.FTZ R134, R134, R7, !PT ;  /* 0x0000000786867209 */ /* 0x008fe20007810000 */
[----:B------:R-:W-:Y:S01]  /*2a60*/  FMUL.FTZ R14, R136, UR5 ;  /* 0x00000005880e7c20 */ /* 0x000fe20008410000 */
[----:B------:R-:W-:-:S02]  /*2a70*/  FMNMX.FTZ R0, R63, R0, !PT ;  /* 0x000000003f007209 */ /* 0x000fc40007810000 */
[----:B------:R-:W-:Y:S01]  /*2a80*/  FSETP.NEU.FTZ.AND P3, PT, R136, -INF , PT ;  /* 0xff8000008800780b */ /* 0x000fe20003f7d000 */
[----:B------:R-:W-:Y:S01]  /*2a90*/  FMUL.FTZ R13, R134, UR5 ;  /* 0x00000005860d7c20 */ /* 0x000fe20008410000 */
[----:B------:R-:W-:Y:S02]  /*2aa0*/  FMNMX.FTZ R4, R60, R0, !PT ;  /* 0x000000003c047209 */ /* 0x000fe40007810000 */
[----:B------:R-:W-:Y:S02]  /*2ab0*/  FSEL R14, R14, RZ, P3 ;  /* 0x000000ff0e0e7208 */ /* 0x000fe40001800000 */
[----:B------:R-:W-:Y:S02]  /*2ac0*/  FMNMX.FTZ R4, R62, R4, !PT ;  /* 0x000000043e047209 */ /* 0x000fe40007810000 */
[----:B------:R-:W-:Y:S01]  /*2ad0*/  FSETP.NEU.FTZ.AND P1, PT, R134, -INF , PT ;  /* 0xff8000008600780b */ /* 0x000fe20003f3d000 */
[----:B------:R-:W-:Y:S02]  /*2ae0*/  FFMA.FTZ R0, R15, UR5, -R14 ;  /* 0x000000050f007c23 */ /* 0x000fe4000801080e */
[----:B------:R-:W2:Y:S01]  /*2af0*/  SHFL.BFLY PT, R6, R4, 0x2, 0x1f ;  /* 0x0c401f0004067f89 */ /* 0x000ea200000e0000 */
[----:B------:R-:W-:Y:S01]  /*2b00*/  FSEL R13, R13, RZ, P1 ;  /* 0x000000ff0d0d7208 */ /* 0x000fe20000800000 */
[----:B------:R3:W-:Y:S01]  /*2b10*/  MUFU.EX2 R73, R0 ;  /* 0x0000000000497308 */ /* 0x0007e20000000800 */
[----:B-1----:R-:W-:-:S04]  /*2b20*/  FMNMX.FTZ R132, R132, R5, !PT ;  /* 0x0000000584847209 */ /* 0x002fc80007810000 */
[C---:B------:R-:W-:Y:S01]  /*2b30*/  FSETP.NEU.FTZ.AND P1, PT, R132.reuse, -INF , PT ;  /* 0xff8000008400780b */ /* 0x040fe20003f3d000 */
[----:B------:R-:W-:-:S05]  /*2b40*/  FMUL.FTZ R12, R132, UR5 ;  /* 0x00000005840c7c20 */ /* 0x000fca0008410000 */
[----:B------:R-:W-:Y:S01]  /*2b50*/  FSEL R12, R12, RZ, P1 ;  /* 0x000000ff0c0c7208 */ /* 0x000fe20000800000 */
[----:B---3--:R-:W-:-:S04]  /*2b60*/  FFMA.FTZ R0, R21, UR5, -R13 ;  /* 0x0000000515007c23 */ /* 0x008fc8000801080d */
[----:B------:R1:W-:Y:S01]  /*2b70*/  MUFU.EX2 R75, R0 ;  /* 0x00000000004b7308 */ /* 0x0003e20000000800 */
[----:B--2---:R-:W-:Y:S01]  /*2b80*/  FMNMX.FTZ R4, R4, R6, !PT ;  /* 0x0000000604047209 */ /* 0x004fe20007810000 */
[----:B------:R-:W-:-:S04]  /*2b90*/  FFMA.FTZ R5, R22, UR5, -R12 ;  /* 0x0000000516057c23 */ /* 0x000fc8000801080c */
[----:B------:R-:W2:Y:S02]  /*2ba0*/  SHFL.BFLY PT, R135, R4, 0x1, 0x1f ;  /* 0x0c201f0004877f89 */ /* 0x000ea400000e0000 */
[----:B------:R-:W-:Y:S01]  /*2bb0*/  MUFU.EX2 R80, R5 ;  /* 0x0000000500507308 */ /* 0x000fe20000000800 */
[----:B-1----:R-:W-:-:S07]  /*2bc0*/  FFMA.FTZ R0, R20, UR5, -R13 ;  /* 0x0000000514007c23 */ /* 0x002fce000801080d */
[----:B------:R1:W3:Y:S01]  /*2bd0*/  MUFU.EX2 R74, R0 ;  /* 0x00000000004a7308 */ /* 0x0002e20000000800 */
[----:B--2---:R-:W-:-:S04]  /*2be0*/  FMNMX.FTZ R135, R4, R135, !PT ;  /* 0x0000008704877209 */ /* 0x004fc80007810000 */
[----:B------:R-:W-:Y:S01]  /*2bf0*/  FSETP.NEU.FTZ.AND P1, PT, R135, -INF , PT ;  /* 0xff8000008700780b */ /* 0x000fe20003f3d000 */
[----:B-1----:R-:W-:Y:S01]  /*2c00*/  FFMA.FTZ R0, R8, UR5, -R13 ;  /* 0x0000000508007c23 */ /* 0x002fe2000801080d */
[----:B---3--:R-:W-:-:S03]  /*2c10*/  F2FP.F16.F32.PACK_AB R4, R74, R75 ;  /* 0x0000004b4a04723e */ /* 0x008fc600000000ff */
[----:B------:R1:W-:Y:S02]  /*2c20*/  MUFU.EX2 R177, R0 ;  /* 0x0000000000b17308 */ /* 0x0003e40000000800 */
[----:B-1----:R-:W-:-:S06]  /*2c30*/  FFMA.FTZ R0, R9, UR5, -R13 ;  /* 0x0000000509007c23 */ /* 0x002fcc000801080d */
[----:B------:R1:W2:Y:S02]  /*2c40*/  MUFU.EX2 R178, R0 ;  /* 0x0000000000b27308 */ /* 0x0002a40000000800 */
[----:B-1----:R-:W-:Y:S01]  /*2c50*/  IMAD.IADD R0, R92, 0x1, R93 ;  /* 0x000000015c007824 */ /* 0x002fe200078e025d */
[----:B--2---:R-:W-:-:S04]  /*2c60*/  F2FP.F16.F32.PACK_AB R6, R178, R177 ;  /* 0x000000b1b206723e */ /* 0x004fc800000000ff */
[----:B------:R-:W-:Y:S01]  /*2c70*/  LEA R212, R0, UR4, 0x1 ;  /* 0x0000000400d47c11 */ /* 0x000fe2000f8e08ff */
[----:B------:R-:W-:-:S04]  /*2c80*/  FFMA.FTZ R0, R23, UR5, -R12 ;  /* 0x0000000517007c23 */ /* 0x000fc8000801080c */
[----:B------:R1:W2:Y:S01]  /*2c90*/  MUFU.EX2 R225, R0 ;  /* 0x0000000000e17308 */ /* 0x0002a20000000800 */
[--C-:B------:R-:W-:Y:S01]  /*2ca0*/  IMAD R214, R3, 0x2, R212.reuse ;  /* 0x0000000203d67824 */ /* 0x100fe200078e02d4 */
[----:B------:R-:W3:Y:S01]  /*2cb0*/  LDSM.16.MT88.4 R36, [R212+0xa000] ;  /* 0x00a00000d424783b */ /* 0x000ee20000004200 */
[----:B------:R-:W-:Y:S02]  /*2cc0*/  IMAD R217, R2, 0x2, R212 ;  /* 0x0000000202d97824 */ /* 0x000fe400078e02d4 */
[----:B------:R-:W-:Y:S01]  /*2cd0*/  FFMA.FTZ R3, R54, UR5, -R14 ;  /* 0x0000000536037c23 */ /* 0x000fe2000801080e */
[----:B------:R-:W-:Y:S02]  /*2ce0*/  IMAD R216, R2, 0x2, R214 ;  /* 0x0000000202d87824 */ /* 0x000fe400078e02d6 */
[----:B------:R-:W-:Y:S01]  /*2cf0*/  FMUL.FTZ R2, R135, UR5 ;  /* 0x0000000587027c20 */ /* 0x000fe20008410000 */
[----:B------:R-:W4:Y:S01]  /*2d00*/  LDSM.16.MT88.4 R32, [R214+0xa000] ;  /* 0x00a00000d620783b */ /* 0x000f220000004200 */
[----:B------:R-:W-:Y:S03]  /*2d10*/  MUFU.EX2 R174, R3 ;  /* 0x0000000300ae7308 */ /* 0x000fe60000000800 */
[----:B------:R-:W5:Y:S04]  /*2d20*/  LDSM.16.MT88.4 R28, [R217+0xa000] ;  /* 0x00a00000d91c783b */ /* 0x000f680000004200 */
[----:B------:R-:W5:Y:S01]  /*2d30*/  LDSM.16.MT88.4 R20, [R212+0xb000] ;  /* 0x00b00000d414783b */ /* 0x000f620000004200 */
[----:B-1----:R-:W-:Y:S01]  /*2d40*/  FFMA.FTZ R0, R10, UR5, -R12 ;  /* 0x000000050a007c23 */ /* 0x002fe2000801080c */
[----:B--2---:R-:W-:-:S02]  /*2d50*/  F2FP.F16.F32.PACK_AB R5, R225, R80 ;  /* 0x00000050e105723e */ /* 0x004fc400000000ff */
[----:B------:R-:W1:Y:S01]  /*2d60*/  LDSM.16.MT88.4 R16, [R214+0xb000] ;  /* 0x00b00000d610783b */ /* 0x000e620000004200 */
[----:B------:R2:W-:Y:S03]  /*2d70*/  MUFU.EX2 R175, R0 ;  /* 0x0000000000af7308 */ /* 0x0005e60000000800 */
[----:B------:R-:W1:Y:S04]  /*2d80*/  LDSM.16.MT88.4 R40, [R217+0xb000] ;  /* 0x00b00000d928783b */ /* 0x000e680000004200 */
[----:B------:R-:W-:Y:S04]  /*2d90*/  LDSM.16.MT88.4 R92, [R212+0xb800] ;  /* 0x00b80000d45c783b */ /* 0x000fe80000004200 */
[----:B------:R-:W-:Y:S04]  /*2da0*/  LDSM.16.MT88.4 R152, [R212+0xa800] ;  /* 0x00a80000d498783b */ /* 0x000fe80000004200 */
[----:B------:R-:W-:Y:S01]  /*2db0*/  LDSM.16.MT88.4 R120, [R217+0xb800] ;  /* 0x00b80000d978783b */ /* 0x000fe20000004200 */
[----:B--2---:R-:W-:-:S04]  /*2dc0*/  FFMA.FTZ R0, R11, UR5, -R12 ;  /* 0x000000050b007c23 */ /* 0x004fc8000801080c */
[----:B------:R2:W3:Y:S02]  /*2dd0*/  MUFU.EX2 R176, R0 ;  /* 0x0000000000b07308 */ /* 0x0004e40000000800 */
[--C-:B--2---:R-:W-:Y:S01]  /*2de0*/  FFMA.FTZ R0, R24, UR5, -R14.reuse ;  /* 0x0000000518007c23 */ /* 0x104fe2000801080e */
[----:B---3--:R-:W-:Y:S01]  /*2df0*/  F2FP.F16.F32.PACK_AB R7, R176, R175 ;  /* 0x000000afb007723e */ /* 0x008fe200000000ff */
[----:B------:R-:W2:Y:S04]  /*2e00*/  LDSM.16.MT88.4 R24, [R216+0xa000] ;  /* 0x00a00000d818783b */ /* 0x000ea80000004200 */
[----:B------:R3:W1:Y:S02]  /*2e10*/  MUFU.EX2 R224, R0 ;  /* 0x0000000000e07308 */ /* 0x0006640000000800 */
[C---:B------:R-:W-:Y:S06]  /*2e20*/  HMMA.16816.F32 R140, R4.reuse, R36, RZ ;  /* 0x00000024048c723c */ /* 0x040fec00000018ff */
[C---:B----4-:R-:W-:Y:S06]  /*2e30*/  HMMA.16816.F32 R76, R4.reuse, R32, RZ ;  /* 0x00000020044c723c */ /* 0x050fec00000018ff */
[C---:B-----5:R-:W-:Y:S01]  /*2e40*/  HMMA.16816.F32 R84, R4.reuse, R28, RZ ;  /* 0x0000001c0454723c */ /* 0x060fe200000018ff */
[----:B---3--:R-:W-:Y:S01]  /*2e50*/  FFMA.FTZ R0, R44, UR5, -R14 ;  /* 0x000000052c007c23 */ /* 0x008fe2000801080e */
[----:B-1----:R-:W-:Y:S01]  /*2e60*/  F2FP.F16.F32.PACK_AB R8, R224, R73 ;  /* 0x00000049e008723e */ /* 0x002fe200000000ff */
[----:B------:R-:W1:Y:S02]  /*2e70*/  LDSM.16.MT88.4 R44, [R216+0xb000] ;  /* 0x00b00000d82c783b */ /* 0x000e640000004200 */
[----:B------:R3:W4:Y:S01]  /*2e80*/  MUFU.EX2 R138, R0 ;  /* 0x00000000008a7308 */ /* 0x0007220000000800 */
[C---:B------:R-:W-:Y:S06]  /*2e90*/  HMMA.16816.F32 R96, R4.reuse, R20, RZ ;  /* 0x000000140460723c */ /* 0x040fec00000018ff */
[C---:B------:R-:W-:Y:S06]  /*2ea0*/  HMMA.16816.F32 R100, R4.reuse, R16, RZ ;  /* 0x000000100464723c */ /* 0x040fec00000018ff */
[----:B------:R-:W-:Y:S01]  /*2eb0*/  HMMA.16816.F32 R112, R4, R40, RZ ;  /* 0x000000280470723c */ /* 0x000fe200000018ff */
[----:B---3--:R-:W-:-:S02]  /*2ec0*/  FSEL R0, R2, RZ, P1 ;  /* 0x000000ff02007208 */ /* 0x008fc40000800000 */
[----:B----4-:R-:W-:-:S03]  /*2ed0*/  F2FP.F16.F32.PACK_AB R10, R174, R138 ;  /* 0x0000008aae0a723e */ /* 0x010fc600000000ff */
[----:B--2---:R-:W-:Y:S01]  /*2ee0*/  HMMA.16816.F32 R88, R4, R24, RZ ;  /* 0x000000180458723c */ /* 0x004fe200000018ff */
[----:B------:R-:W-:-:S04]  /*2ef0*/  FFMA.FTZ R2, R70, UR5, -R0 ;  /* 0x0000000546027c23 */ /* 0x000fc80008010800 */
[----:B------:R2:W-:Y:S01]  /*2f00*/  MUFU.EX2 R223, R2 ;  /* 0x0000000200df7308 */ /* 0x0005e20000000800 */
[C---:B------:R-:W-:Y:S06]  /*2f10*/  HMMA.16816.F32 R148, R4.reuse, R38, RZ ;  /* 0x000000260494723c */ /* 0x040fec00000018ff */
[C---:B------:R-:W-:Y:S06]  /*2f20*/  HMMA.16816.F32 R104, R4.reuse, R34, RZ ;  /* 0x000000220468723c */ /* 0x040fec00000018ff */
[----:B-1----:R-:W-:Y:S01]  /*2f30*/  HMMA.16816.F32 R124, R4, R44, RZ ;  /* 0x0000002c047c723c */ /* 0x002fe200000018ff */
[----:B--2---:R-:W-:-:S05]  /*2f40*/  FFMA.FTZ R2, R69, UR5, -R0 ;  /* 0x0000000545027c23 */ /* 0x004fca0008010800 */
[C---:B------:R-:W-:Y:S01]  /*2f50*/  HMMA.16816.F32 R116, R4.reuse, R30, RZ ;  /* 0x0000001e0474723c */ /* 0x040fe200000018ff */
        /* <DEDUP_REMOVED lines=8> */
[----:B------:R-:W-:Y:S01]  /*2fe0*/  HMMA.16816.F32 R196, R4, R46, RZ ;  /* 0x0000002e04c4723c */ /* 0x000fe200000018ff */
[----:B-1----:R-:W-:-:S04]  /*2ff0*/  FFMA.FTZ R2, R49, UR5, -R0 ;  /* 0x0000000531027c23 */ /* 0x002fc80008010800 */
[----:B------:R-:W1:Y:S02]  /*3000*/  MUFU.EX2 R137, R2 ;  /* 0x0000000200897308 */ /* 0x000e640000000800 */
[----:B-1----:R-:W-:Y:S01]  /*3010*/  F2FP.F16.F32.PACK_AB R11, R137, R133 ;  /* 0x00000085890b723e */ /* 0x002fe200000000ff */
[----:B------:R-:W-:-:S06]  /*3020*/  FFMA.FTZ R2, R58, UR5, -R14 ;  /* 0x000000053a027c23 */ /* 0x000fcc000801080e */
[C---:B------:R-:W-:Y:S06]  /*3030*/  HMMA.16816.F32 R4, R8.reuse, R34, RZ ;  /* 0x000000220804723c */ /* 0x040fec00000018ff */
[C---:B------:R-:W-:Y:S01]  /*3040*/  HMMA.16816.F32 R204, R8.reuse, R36, RZ ;  /* 0x0000002408cc723c */ /* 0x040fe200000018ff */
[----:B------:R-:W-:Y:S01]  /*3050*/  MOV R35, R80 ;  /* 0x0000005000237202 */ /* 0x000fe20000000f00 */
[----:B------:R-:W-:Y:S01]  /*3060*/  IMAD.MOV.U32 R34, RZ, RZ, R75 ;  /* 0x000000ffff227224 */ /* 0x000fe200078e004b */
[----:B------:R-:W-:Y:S03]  /*3070*/  LDSM.16.MT88.4 R80, [R216+0xa800] ;  /* 0x00a80000d850783b */ /* 0x000fe60000004200 */
[C---:B------:R-:W-:Y:S06]  /*3080*/  HMMA.16816.F32 R108, R8.reuse, R38, RZ ;  /* 0x00000026086c723c */ /* 0x040fec00000018ff */
[C---:B------:R-:W-:Y:S01]  /*3090*/  HMMA.16816.F32 R36, R8.reuse, R32, RZ ;  /* 0x000000200824723c */ /* 0x040fe200000018ff */
[----:B------:R1:W-:Y:S05]  /*30a0*/  MUFU.EX2 R33, R2 ;  /* 0x0000000200217308 */ /* 0x0003ea0000000800 */
[----:B------:R-:W-:Y:S01]  /*30b0*/  MOV R48, R4 ;  /* 0x0000000400307202 */ /* 0x000fe20000000f00 */
[----:B------:R-:W-:Y:S01]  /*30c0*/  IMAD.MOV.U32 R49, RZ, RZ, R5 ;  /* 0x000000ffff317224 */ /* 0x000fe200078e0005 */
[----:B------:R-:W-:Y:S01]  /*30d0*/  HMMA.16816.F32 R192, R8, R28, RZ ;  /* 0x0000001c08c0723c */ /* 0x000fe200000018ff */
[----:B------:R-:W-:-:S02]  /*30e0*/  IMAD.MOV.U32 R66, RZ, RZ, R6 ;  /* 0x000000ffff427224 */ /* 0x000fc400078e0006 */
[----:B------:R-:W-:-:S03]  /*30f0*/  IMAD.MOV.U32 R65, RZ, RZ, R7 ;  /* 0x000000ffff417224 */ /* 0x000fc600078e0007 */
[----:B------:R-:W-:Y:S01]  /*3100*/  HMMA.16816.F32 R4, R8, R30, RZ ;  /* 0x0000001e0804723c */ /* 0x000fe200000018ff */
[----:B-1----:R-:W-:-:S03]  /*3110*/  FFMA.FTZ R2, R59, UR5, -R13 ;  /* 0x000000053b027c23 */ /* 0x002fc6000801080d */
[----:B------:R-:W-:Y:S02]  /*3120*/  MOV R64, R108 ;  /* 0x0000006c00407202 */ /* 0x000fe40000000f00 */
[C---:B------:R-:W-:Y:S01]  /*3130*/  HMMA.16816.F32 R188, R8.reuse, R24, RZ ;  /* 0x0000001808bc723c */ /* 0x040fe200000018ff */
[----:B------:R-:W-:Y:S01]  /*3140*/  IMAD.MOV.U32 R70, RZ, RZ, R109 ;  /* 0x000000ffff467224 */ /* 0x000fe200078e006d */
[----:B------:R1:W-:Y:S01]  /*3150*/  MUFU.EX2 R32, R2 ;  /* 0x0000000200207308 */ /* 0x0003e20000000800 */
[----:B------:R-:W-:Y:S02]  /*3160*/  IMAD.MOV.U32 R69, RZ, RZ, R110 ;  /* 0x000000ffff457224 */ /* 0x000fe400078e006e */
[----:B------:R-:W-:Y:S01]  /*3170*/  IMAD.MOV.U32 R54, RZ, RZ, R111 ;  /* 0x000000ffff367224 */ /* 0x000fe200078e006f */
[----:B------:R-:W-:Y:S01]  /*3180*/  HMMA.16816.F32 R184, R8, R20, RZ ;  /* 0x0000001408b8723c */ /* 0x000fe200000018ff */
[----:B------:R-:W-:Y:S01]  /*3190*/  LDSM.16.MT88.4 R108, [R214+0xb800] ;  /* 0x00b80000d66c783b */ /* 0x000fe20000004200 */
[----:B------:R-:W-:-:S02]  /*31a0*/  IMAD.MOV.U32 R31, RZ, RZ, R74 ;  /* 0x000000ffff1f7224 */ /* 0x000fc400078e004a */
[----:B------:R-:W-:Y:S02]  /*31b0*/  IMAD.MOV.U32 R30, RZ, RZ, R73 ;  /* 0x000000ffff1e7224 */ /* 0x000fe400078e0049 */
[C---:B------:R-:W-:Y:S06]  /*31c0*/  HMMA.16816.F32 R240, R8.reuse, R26, RZ ;  /* 0x0000001a08f0723c */ /* 0x040fec00000018ff */
[----:B------:R-:W-:Y:S01]  /*31d0*/  MOV R15, R7 ;  /* 0x00000007000f7202 */ /* 0x000fe20000000f00 */
[----:B-1----:R-:W-:Y:S01]  /*31e0*/  FFMA.FTZ R2, R57, UR5, -R13 ;  /* 0x0000000539027c23 */ /* 0x002fe2000801080d */
[----:B------:R-:W-:Y:S01]  /*31f0*/  IMAD.MOV.U32 R58, RZ, RZ, R5 ;  /* 0x000000ffff3a7224 */ /* 0x000fe200078e0005 */
[----:B------:R-:W-:Y:S01]  /*3200*/  HMMA.16816.F32 R236, R8, R22, RZ ;  /* 0x0000001608ec723c */ /* 0x000fe200000018ff */
[----:B------:R-:W-:Y:S01]  /*3210*/  IMAD.MOV.U32 R57, RZ, RZ, R6 ;  /* 0x000000ffff397224 */ /* 0x000fe200078e0006 */
[----:B------:R1:W2:Y:S01]  /*3220*/  MUFU.EX2 R29, R2 ;  /* 0x00000002001d7308 */ /* 0x0002a20000000800 */
[----:B------:R-:W-:-:S02]  /*3230*/  IMAD.MOV.U32 R27, RZ, RZ, R15 ;  /* 0x000000ffff1b7224 */ /* 0x000fc400078e000f */
[----:B------:R-:W-:Y:S01]  /*3240*/  IMAD.MOV.U32 R3, RZ, RZ, R4 ;  /* 0x000000ffff037224 */ /* 0x000fe200078e0004 */
[----:B------:R-:W-:Y:S01]  /*3250*/  HMMA.16816.F32 R180, R8, R16, RZ ;  /* 0x0000001008b4723c */ /* 0x000fe200000018ff */
[----:B------:R-:W3:Y:S01]  /*3260*/  LDSM.16.MT88.4 R4, [R214+0xa800] ;  /* 0x00a80000d604783b */ /* 0x000ee20000004200 */
[----:B------:R-:W-:-:S04]  /*3270*/  MOV R26, R57 ;  /* 0x00000039001a7202 */ /* 0x000fc80000000f00 */
[C---:B------:R-:W-:Y:S01]  /*3280*/  HMMA.16816.F32 R232, R8.reuse, R18, RZ ;  /* 0x0000001208e8723c */ /* 0x040fe200000018ff */
[----:B------:R-:W-:Y:S05]  /*3290*/  LDSM.16.MT88.4 R16, [R216+0xb800] ;  /* 0x00b80000d810783b */ /* 0x000fea0000004200 */
[----:B------:R-:W-:Y:S01]  /*32a0*/  HMMA.16816.F32 R160, R8, R40, RZ ;  /* 0x0000002808a0723c */ /* 0x000fe200000018ff */
[----:B-1----:R-:W-:Y:S01]  /*32b0*/  FFMA.FTZ R2, R56, UR5, -R13 ;  /* 0x0000000538027c23 */ /* 0x002fe2000801080d */
[----:B--2---:R-:W-:-:S03]  /*32c0*/  F2FP.F16.F32.PACK_AB R168, R29, R32 ;  /* 0x000000201da8723e */ /* 0x004fc600000000ff */
[----:B------:R1:W-:Y:S01]  /*32d0*/  MUFU.EX2 R28, R2 ;  /* 0x00000002001c7308 */ /* 0x0003e20000000800 */
[C---:B------:R-:W-:Y:S06]  /*32e0*/  HMMA.16816.F32 R228, R8.reuse, R42, RZ ;  /* 0x0000002a08e4723c */ /* 0x040fec00000018ff */
[C---:B------:R-:W-:Y:S06]  /*32f0*/  HMMA.16816.F32 R164, R8.reuse, R44, RZ ;  /* 0x0000002c08a4723c */ /* 0x040fec00000018ff */
[----:B------:R-:W-:Y:S01]  /*3300*/  HMMA.16816.F32 R208, R8, R46, RZ ;  /* 0x0000002e08d0723c */ /* 0x000fe200000018ff */
[----:B-1----:R-:W-:Y:S01]  /*3310*/  FFMA.FTZ R2, R55, UR5, -R13 ;  /* 0x0000000537027c23 */ /* 0x002fe2000801080d */
[----:B------:R-:W-:-:S03]  /*3320*/  IMAD.MOV.U32 R55, RZ, RZ, R64 ;  /* 0x000000ffff377224 */ /* 0x000fc600078e0040 */
[----:B------:R1:W2:Y:S02]  /*3330*/  MUFU.EX2 R25, R2 ;  /* 0x0000000200197308 */ /* 0x0002a40000000800 */
[----:B-1----:R-:W-:Y:S01]  /*3340*/  FFMA.FTZ R2, R53, UR5, -R12 ;  /* 0x0000000535027c23 */ /* 0x002fe2000801080c */
[----:B--2---:R-:W-:Y:S01]  /*3350*/  F2FP.F16.F32.PACK_AB R170, R25, R28 ;  /* 0x0000001c19aa723e */ /* 0x004fe200000000ff */
[----:B------:R-:W-:-:S04]  /*3360*/  IMAD.MOV.U32 R53, RZ, RZ, R58 ;  /* 0x000000ffff357224 */ /* 0x000fc800078e003a */
[----:B------:R1:W-:Y:S02]  /*3370*/  MUFU.EX2 R24, R2 ;  /* 0x0000000200187308 */ /* 0x0003e40000000800 */
[----:B-1----:R-:W-:Y:S01]  /*3380*/  FFMA.FTZ R2, R52, UR5, -R12 ;  /* 0x0000000534027c23 */ /* 0x002fe2000801080c */
[----:B------:R-:W-:-:S05]  /*3390*/  IMAD.MOV.U32 R52, RZ, RZ, R3 ;  /* 0x000000ffff347224 */ /* 0x000fca00078e0003 */
[----:B------:R1:W2:Y:S02]  /*33a0*/  MUFU.EX2 R21, R2 ;  /* 0x0000000200157308 */ /* 0x0002a40000000800 */
[----:B-1----:R-:W-:Y:S01]  /*33b0*/  FFMA.FTZ R2, R51, UR5, -R12 ;  /* 0x0000000533027c23 */ /* 0x002fe2000801080c */
[----:B------:R-:W-:Y:S01]  /*33c0*/  IMAD.MOV.U32 R51, RZ, RZ, R65 ;  /* 0x000000ffff337224 */ /* 0x000fe200078e0041 */
[----:B--2---:R-:W-:-:S04]  /*33d0*/  F2FP.F16.F32.PACK_AB R169, R21, R24 ;  /* 0x0000001815a9723e */ /* 0x004fc800000000ff */
[----:B------:R1:W-:Y:S02]  /*33e0*/  MUFU.EX2 R20, R2 ;  /* 0x0000000200147308 */ /* 0x0003e40000000800 */
[----:B-1----:R-:W-:Y:S01]  /*33f0*/  FFMA.FTZ R2, R50, UR5, -R12 ;  /* 0x0000000532027c23 */ /* 0x002fe2000801080c */
[----:B------:R-:W-:Y:S02]  /*3400*/  MOV R50, R66 ;  /* 0x0000004200327202 */ /* 0x000fe40000000f00 */
[----:B------:R-:W1:Y:S03]  /*3410*/  LDSM.16.MT88.4 R64, [R217+0xa800] ;  /* 0x00a80000d940783b */ /* 0x000e660000004200 */
[----:B------:R2:W4:Y:S02]  /*3420*/  MUFU.EX2 R15, R2 ;  /* 0x00000002000f7308 */ /* 0x0005240000000800 */
[----:B--2---:R-:W-:Y:S01]  /*3430*/  FFMA.FTZ R2, R68, UR5, -R14 ;  /* 0x0000000544027c23 */ /* 0x004fe2000801080e */
[----:B----4-:R-:W-:-:S05]  /*3440*/  F2FP.F16.F32.PACK_AB R171, R15, R20 ;  /* 0x000000140fab723e */ /* 0x010fca00000000ff */
[----:B------:R2:W4:Y:S02]  /*3450*/  MUFU.EX2 R13, R2 ;  /* 0x00000002000d7308 */ /* 0x0005240000000800 */
[C---:B---3--:R-:W-:Y:S06]  /*3460*/  HMMA.16816.F32 R40, R168.reuse, R4, R76 ;  /* 0x00000004a828723c */ /* 0x048fec000000184c */
[C---:B------:R-:W-:Y:S06]  /*3470*/  HMMA.16816.F32 R76, R168.reuse, R82, R128 ;  /* 0x00000052a84c723c */ /* 0x040fec0000001880 */
[----:B------:R-:W-:Y:S01]  /*3480*/  HMMA.16816.F32 R44, R168, R6, R104 ;  /* 0x00000006a82c723c */ /* 0x000fe20000001868 */
[----:B--2---:R-:W-:Y:S01]  /*3490*/  FFMA.FTZ R2, R71, UR5, -R14 ;  /* 0x0000000547027c23 */ /* 0x004fe2000801080e */
[----:B----4-:R-:W-:-:S03]  /*34a0*/  F2FP.F16.F32.PACK_AB R128, R13, R33 ;  /* 0x000000210d80723e */ /* 0x010fc600000000ff */
[----:B------:R2:W-:Y:S01]  /*34b0*/  MUFU.EX2 R12, R2 ;  /* 0x00000002000c7308 */ /* 0x0005e20000000800 */
[C---:B-1----:R-:W-:Y:S06]  /*34c0*/  HMMA.16816.F32 R56, R168.reuse, R64, R84 ;  /* 0x00000040a838723c */ /* 0x042fec0000001854 */
[C---:B------:R-:W-:Y:S06]  /*34d0*/  HMMA.16816.F32 R156, R168.reuse, R94, R156 ;  /* 0x0000005ea89c723c */ /* 0x040fec000000189c */
[----:B------:R-:W-:Y:S01]  /*34e0*/  HMMA.16816.F32 R140, R168, R152, R140 ;  /* 0x00000098a88c723c */ /* 0x000fe2000000188c */
[----:B--2---:R-:W-:-:S05]  /*34f0*/  FFMA.FTZ R2, R72, UR5, -R14 ;  /* 0x0000000548027c23 */ /* 0x004fca000801080e */
        /* <DEDUP_REMOVED lines=8> */
[C---:B------:R-:W-:Y:S06]  /*3580*/  HMMA.16816.F32 R124, R168.reuse, R16, R124 ;  /* 0x00000010a87c723c */ /* 0x040fec000000187c */
[C---:B------:R-:W-:Y:S06]  /*3590*/  HMMA.16816.F32 R148, R168.reuse, R154, R148 ;  /* 0x0000009aa894723c */ /* 0x040fec0000001894 */
[----:B------:R-:W-:Y:S01]  /*35a0*/  HMMA.16816.F32 R104, R168, R110, R144 ;  /* 0x0000006ea868723c */ /* 0x000fe20000001890 */
[----:B-1----:R-:W-:-:S04]  /*35b0*/  FFMA.FTZ R2, R63, UR5, -R0 ;  /* 0x000000053f027c23 */ /* 0x002fc80008010800 */
[----:B------:R1:W2:Y:S02]  /*35c0*/  MUFU.EX2 R3, R2 ;  /* 0x0000000200037308 */ /* 0x0002a40000000800 */
[--C-:B-1----:R-:W-:Y:S01]  /*35d0*/  FFMA.FTZ R2, R60, UR5, -R0.reuse ;  /* 0x000000053c027c23 */ /* 0x102fe20008010800 */
[----:B------:R-:W-:Y:S01]  /*35e0*/  FFMA.FTZ R0, R62, UR5, -R0 ;  /* 0x000000053e007c23 */ /* 0x000fe20008010800 */
[----:B--2---:R-:W-:Y:S01]  /*35f0*/  F2FP.F16.F32.PACK_AB R129, R3, R8 ;  /* 0x000000080381723e */ /* 0x004fe200000000ff */
[C---:B------:R-:W-:Y:S03]  /*3600*/  HMMA.16816.F32 R60, R168.reuse, R66, R116 ;  /* 0x00000042a83c723c */ /* 0x040fe60000001874 */
[----:B------:R-:W-:Y:S03]  /*3610*/  MUFU.EX2 R2, R2 ;  /* 0x0000000200027308 */ /* 0x000fe60000000800 */
[C---:B------:R-:W-:Y:S05]  /*3620*/  HMMA.16816.F32 R116, R168.reuse, R122, R200 ;  /* 0x0000007aa874723c */ /* 0x040fea00000018c8 */
[----:B------:R-:W1:Y:S01]  /*3630*/  MUFU.EX2 R0, R0 ;  /* 0x0000000000007308 */ /* 0x000e620000000800 */
        /* <DEDUP_REMOVED lines=9> */
[----:B-1----:R-:W-:-:S07]  /*36d0*/  F2FP.F16.F32.PACK_AB R131, R0, R2 ;  /* 0x000000020083723e */ /* 0x002fce00000000ff */
[C---:B------:R-:W-:Y:S06]  /*36e0*/  HMMA.16816.F32 R36, R128.reuse, R4, R36 ;  /* 0x000000048024723c */ /* 0x040fec0000001824 */
[----:B------:R-:W-:Y:S01]  /*36f0*/  HMMA.16816.F32 R48, R128, R6, R48 ;  /* 0x000000068030723c */ /* 0x000fe20000001830 */
[----:B------:R-:W-:Y:S01]  /*3700*/  FADD.FTZ R5, R30, R224 ;  /* 0x000000e01e057221 */ /* 0x000fe20000010000 */
[----:B------:R-:W-:Y:S01]  /*3710*/  FADD.FTZ R4, R223, R179 ;  /* 0x000000b3df047221 */ /* 0x000fe20000010000 */
[C---:B------:R-:W-:Y:S01]  /*3720*/  IADD3 R224, R222.reuse, 0x1000, RZ ;  /* 0x00001000dee07810 */ /* 0x040fe20007ffe0ff */
[----:B------:R-:W-:-:S02]  /*3730*/  VIADD R223, R222, 0x1800 ;  /* 0x00001800dedf7836 */ /* 0x000fc40000000000 */
[----:B------:R-:W-:Y:S01]  /*3740*/  FADD.FTZ R5, R138, R5 ;  /* 0x000000058a057221 */ /* 0x000fe20000010000 */
[----:B------:R-:W-:Y:S01]  /*3750*/  FADD.FTZ R4, R133, R4 ;  /* 0x0000000485047221 */ /* 0x000fe20000010000 */
[----:B------:R-:W-:Y:S01]  /*3760*/  FADD.FTZ R6, R34, R31 ;  /* 0x0000001f22067221 */ /* 0x000fe20000010000 */
[----:B------:R-:W-:Y:S01]  /*3770*/  FADD.FTZ R7, R35, R225 ;  /* 0x000000e123077221 */ /* 0x000fe20000010000 */
[C---:B------:R-:W-:Y:S01]  /*3780*/  HMMA.16816.F32 R84, R128.reuse, R92, R184 ;  /* 0x0000005c8054723c */ /* 0x040fe200000018b8 */
[----:B------:R-:W-:Y:S01]  /*3790*/  FADD.FTZ R5, R174, R5 ;  /* 0x00000005ae057221 */ /* 0x000fe20000010000 */
[----:B------:R-:W-:Y:S01]  /*37a0*/  FADD.FTZ R6, R177, R6 ;  /* 0x00000006b1067221 */ /* 0x000fe20000010000 */
[----:B------:R-:W-:Y:S01]  /*37b0*/  FADD.FTZ R7, R175, R7 ;  /* 0x00000007af077221 */ /* 0x000fe20000010000 */
[----:B------:R-:W-:Y:S01]  /*37c0*/  FADD.FTZ R4, R137, R4 ;  /* 0x0000000489047221 */ /* 0x000fe20000010000 */
[----:B------:R-:W-:Y:S01]  /*37d0*/  FADD.FTZ R5, R33, R5 ;  /* 0x0000000521057221 */ /* 0x000fe20000010000 */
[----:B------:R-:W-:Y:S01]  /*37e0*/  HMMA.16816.F32 R92, R128, R94, R236 ;  /* 0x0000005e805c723c */ /* 0x000fe200000018ec */
[----:B------:R-:W-:-:S02]  /*37f0*/  VIADD R225, R222, 0x800 ;  /* 0x00000800dee17836 */ /* 0x000fc40000000000 */
[----:B------:R-:W-:Y:S01]  /*3800*/  FADD.FTZ R8, R8, R4 ;  /* 0x0000000408087221 */ /* 0x000fe20000010000 */
[----:B------:R-:W-:-:S03]  /*3810*/  FADD.FTZ R13, R13, R5 ;  /* 0x000000050d0d7221 */ /* 0x000fc60000010000 */
[----:B------:R-:W-:Y:S01]  /*3820*/  FADD.FTZ R3, R3, R8 ;  /* 0x0000000803037221 */ /* 0x000fe20000010000 */
[----:B------:R-:W-:Y:S01]  /*3830*/  FADD.FTZ R239, R178, R6 ;  /* 0x00000006b2ef7221 */ /* 0x000fe20000010000 */
[----:B------:R-:W-:Y:S01]  /*3840*/  FADD.FTZ R238, R176, R7 ;  /* 0x00000007b0ee7221 */ /* 0x000fe20000010000 */
[C---:B------:R-:W-:Y:S01]  /*3850*/  HMMA.16816.F32 R144, R128.reuse, R152, R204 ;  /* 0x000000988090723c */ /* 0x040fe200000018cc */
[----:B------:R-:W-:Y:S01]  /*3860*/  FADD.FTZ R12, R12, R13 ;  /* 0x0000000d0c0c7221 */ /* 0x000fe20000010000 */
[----:B------:R-:W-:Y:S01]  /*3870*/  FADD.FTZ R239, R32, R239 ;  /* 0x000000ef20ef7221 */ /* 0x000fe20000010000 */
[----:B------:R-:W-:Y:S01]  /*3880*/  FADD.FTZ R238, R24, R238 ;  /* 0x000000ee18ee7221 */ /* 0x000fe20000010000 */
[----:B------:R-:W-:Y:S02]  /*3890*/  FADD.FTZ R2, R2, R3 ;  /* 0x0000000302027221 */ /* 0x000fe40000010000 */
[----:B------:R-:W-:Y:S01]  /*38a0*/  FADD.FTZ R239, R29, R239 ;  /* 0x000000ef1def7221 */ /* 0x000fe20000010000 */
[----:B------:R-:W-:Y:S01]  /*38b0*/  FADD.FTZ R238, R21, R238 ;  /* 0x000000ee15ee7221 */ /* 0x000fe20000010000 */
[----:B------:R-:W-:Y:S02]  /*38c0*/  HMMA.16816.F32 R52, R128, R64, R192 ;  /* 0x000000408034723c */ /* 0x000fe400000018c0 */
[----:B------:R-:W-:Y:S01]  /*38d0*/  FADD.FTZ R239, R28, R239 ;  /* 0x000000ef1cef7221 */ /* 0x000fe20000010000 */
[----:B------:R-:W-:-:S03]  /*38e0*/  FADD.FTZ R238, R20, R238 ;  /* 0x000000ee14ee7221 */ /* 0x000fc60000010000 */
[----:B------:R-:W-:Y:S01]  /*38f0*/  HMMA.16816.F32 R68, R128, R80, R188 ;  /* 0x000000508044723c */ /* 0x000fe200000018bc */
[----:B------:R-:W-:Y:S01]  /*3900*/  FADD.FTZ R239, R25, R239 ;  /* 0x000000ef19ef7221 */ /* 0x000fe20000010000 */
[----:B------:R-:W-:-:S04]  /*3910*/  FADD.FTZ R238, R15, R238 ;  /* 0x000000ee0fee7221 */ /* 0x000fc80000010000 */
        /* <DEDUP_REMOVED lines=9> */
[C---:B------:R-:W-:Y:S06]  /*39b0*/  HMMA.16816.F32 R120, R128.reuse, R122, R228 ;  /* 0x0000007a8078723c */ /* 0x040fec00000018e4 */
[----:B------:R-:W-:Y:S01]  /*39c0*/  HMMA.16816.F32 R128, R128, R18, R208 ;  /* 0x000000128080723c */ /* 0x000fe200000018d0 */
[----:B------:R-:W-:-:S08]  /*39d0*/  NOP ;  /* 0x0000000000007918 */ /* 0x000fd00000000000 */
[----:B------:R-:W-:-:S15]  /*39e0*/  @!P0 BRA `(.L_x_1036) ;  /* 0x0000002000b08947 */ /* 0x000fde0003800000 */
[C---:B------:R-:W-:Y:S01]  /*39f0*/  SHF.L.U64.HI R242, R172.reuse, 0x5, R173 ;  /* 0x00000005acf27819 */ /* 0x040fe200000102ad */
[----:B------:R-:W-:Y:S01]  /*3a00*/  IMAD.SHL.U32 R243, R172, 0x20, RZ ;  /* 0x00000020acf37824 */ /* 0x000fe200078e00ff */
[----:B------:R-:W-:Y:S01]  /*3a10*/  LEA.HI.SX32 R226, R226, 0xfffffffe, 0x1b ;  /* 0xfffffffee2e27811 */ /* 0x000fe200078fdaff */
        /* <DEDUP_REMOVED lines=10> */
.L_x_1039:
[----:B------:R-:W2:Y:S01]  /*3ac0*/  LDL.64 R228, [R1] ;  /* 0x0000000001e47983 */ /* 0x000ea20000100a00 */
[----:B------:R-:W-:Y:S04]  /*3ad0*/  VIADD R0, R226, 0xffffffff ;  /* 0xffffffffe2007836 */ /* 0x000fe80000000000 */
[----:B------:R-:W-:Y:S01]  /*3ae0*/  IMAD.WIDE.U32 R172, R0, UR8, RZ ;  /* 0x0000000800ac7c25 */ /* 0x000fe2000f8e00ff */
[----:B------:R-:W-:Y:S05]  /*3af0*/  SHF.R.S32.HI R2, RZ, 0x1f, R0 ;  /* 0x0000001fff027819 */ /* 0x000fea0000011400 */
[----:B------:R-:W-:Y:S04]  /*3b00*/  IMAD R2, R2, UR8, RZ ;  /* 0x0000000802027c24 */ /* 0x000fe8000f8e02ff */
[----:B------:R-:W-:Y:S04]  /*3b10*/  IMAD R2, R0, UR9, R2 ;  /* 0x0000000900027c24 */ /* 0x000fe8000f8e0202 */
[----:B------:R-:W-:Y:S01]  /*3b20*/  IMAD.IADD R2, R173, 0x1, R2 ;  /* 0x00000001ad027824 */ /* 0x000fe200078e0202 */
[----:B--2---:R-:W-:Y:S04]  /*3b30*/  LEA R0, P1, R172, R228, 0x5 ;  /* 0x000000e4ac007211 */ /* 0x004fe800078228ff */
[----:B------:R-:W-:Y:S02]  /*3b40*/  LEA R134, P2, R0, UR6, 0x1 ;  /* 0x0000000600867c11 */ /* 0x000fe4000f8408ff */
[----:B------:R-:W-:Y:S02]  /*3b50*/  LEA.HI.X R2, R172, R247, R2, 0x5, P1 ;  /* 0x000000f7ac027211 */ /* 0x000fe400008f2c02 */
[----:B------:R-:W-:Y:S02]  /*3b60*/  IADD3 R172, P1, R248, R134, RZ ;  /* 0x00000086f8ac7210 */ /* 0x000fe40007f3e0ff */
[----:B------:R-:W-:Y:S05]  /*3b70*/  LEA.HI.X R135, R0, UR7, R2, 0x1, P2 ;  /* 0x0000000700877c11 */ /* 0x000fea00090f0c02 */
[----:B------:R-:W-:Y:S01]  /*3b80*/  @!PT LDS RZ, [RZ] ;  /* 0x00000000fffff984 */ /* 0x000fe20000000800 */
[----:B------:R-:W-:Y:S01]  /*3b90*/  @!PT LDS RZ, [RZ] ;  /* 0x00000000fffff984 */ /* 0x000fe20000000800 */
[----:B------:R-:W-:Y:S01]  /*3ba0*/  @!PT LDS RZ, [RZ] ;  /* 0x00000000fffff984 */ /* 0x000fe20000000800 */
[----:B------:R1:W-:Y:S01]  /*3bb0*/  LDGSTS.E.BYPASS.LTC128B.128 [R227+0x8000], desc[UR14][R134.64] ;  /* 0x0800000086e37fae */ /* 0x0003e2000b901d4e */
[----:B------:R-:W-:Y:S03]  /*3bc0*/  IMAD.X R173, R249, 0x1, R135, P1 ;  /* 0x00000001f9ad7824 */ /* 0x000fe600008e0687 */
[----:B------:R1:W-:Y:S04]  /*3bd0*/  LDGSTS.E.BYPASS.LTC128B.128 [R227+0x9000], desc[UR14][R134.64+0x80] ;  /* 0x0900008086e37fae */ /* 0x0003e8000b901d4e */
[----:B------:R1:W-:Y:S04]  /*3be0*/  LDGSTS.E.BYPASS.LTC128B.128 [R227+0x8800], desc[UR14][R172.64] ;  /* 0x08800000ace37fae */ /* 0x0003e8000b901d4e */
[----:B------:R1:W-:Y:S04]  /*3bf0*/  LDGSTS.E.BYPASS.LTC128B.128 [R227+0x9800], desc[UR14][R172.64+0x80] ;  /* 0x09800080ace37fae */ /* 0x0003e8000b901d4e */
[----:B------:R-:W0:Y:S01]  /*3c00*/  LDGDEPBAR ;  /* 0x00000000000079af */ /* 0x000e220000000000 */
[----:B------:R-:W-:Y:S05]  /*3c10*/  BRA `(.L_x_1038) ;  /* 0x0000000800447947 */ /* 0x000fea0003800000 */
.L_x_1037:
[----:B------:R-:W-:Y:S01]  /*3c20*/  SHF.R.S32.HI R0, RZ, 0x1f, R226 ;  /* 0x0000001fff007819 */ /* 0x000fe200000114e2 */
[----:B------:R-:W-:Y:S04]  /*3c30*/  DEPBAR.LE SB0, 0x0 ;  /* 0x000080000000791a */ /* 0x000fe80000000000 */
[----:B------:R-:W-:Y:S01]  /*3c40*/  BAR.SYNC.DEFER_BLOCKING 0x0 ;  /* 0x0000000000007b1d */ /* 0x000fe20000010000 */
[----:B------:R-:W-:Y:S02]  /*3c50*/  IMAD R0, R0, UR12, RZ ;  /* 0x0000000c00007c24 */ /* 0x000fe4000f8e02ff */
[C---:B------:R-:W-:Y:S04]  /*3c60*/  IMAD.WIDE.U32 R6, R226.reuse, UR12, RZ ;  /* 0x0000000ce2067c25 */ /* 0x040fe8000f8e00ff */
[----:B------:R-:W-:Y:S01]  /*3c70*/  IMAD R2, R226, UR13, R0 ;  /* 0x0000000de2027c24 */ /* 0x000fe2000f8e0200 */
[----:B------:R-:W-:Y:S03]  /*3c80*/  LEA R0, P0, R6, R250, 0x5 ;  /* 0x000000fa06007211 */ /* 0x000fe600078028ff */
[----:B------:R-:W-:Y:S01]  /*3c90*/  IMAD.IADD R2, R7, 0x1, R2 ;  /* 0x0000000107027824 */ /* 0x000fe200078e0202 */
[----:B------:R-:W-:Y:S04]  /*3ca0*/  LEA R4, P1, R0, UR10, 0x1 ;  /* 0x0000000a00047c11 */ /* 0x000fe8000f8208ff */
[----:B------:R-:W-:Y:S02]  /*3cb0*/  LEA.HI.X R7, R6, R252, R2, 0x5, P0 ;  /* 0x000000fc06077211 */ /* 0x000fe400000f2c02 */
[----:B------:R-:W-:Y:S02]  /*3cc0*/  IADD3 R6, P0, R4, R243, RZ ;  /* 0x000000f304067210 */ /* 0x000fe40007f1e0ff */
[----:B------:R-:W-:Y:S05]  /*3cd0*/  LEA.HI.X R5, R0, UR11, R7, 0x1, P1 ;  /* 0x0000000b00057c11 */ /* 0x000fea00088f0c07 */
[----:B------:R-:W-:Y:S01]  /*3ce0*/  @!PT LDS RZ, [RZ] ;  /* 0x00000000fffff984 */ /* 0x000fe20000000800 */
[----:B------:R-:W-:Y:S01]  /*3cf0*/  @!PT LDS RZ, [RZ] ;  /* 0x00000000fffff984 */ /* 0x000fe20000000800 */
[----:B------:R-:W-:Y:S01]  /*3d00*/  @!PT LDS RZ, [RZ] ;  /* 0x00000000fffff984 */ /* 0x000fe20000000800 */
[----:B------:R-:W-:Y:S01]  /*3d10*/  LDGSTS.E.BYPASS.LTC128B.128 [R227+0xa000], desc[UR14][R4.64] ;  /* 0x0a00000004e37fae */ /* 0x000fe2000b901d4e */
[----:B------:R-:W-:Y:S01]  /*3d20*/  IMAD.X R7, R5, 0x1, R242, P0 ;  /* 0x0000000105077824 */ /* 0x000fe200000e06f2 */
[----:B------:R-:W-:Y:S03]  /*3d30*/  ISETP.GT.AND P0, PT, R226, RZ, PT ;  /* 0x000000ffe200720c */ /* 0x000fe60003f04270 */
[----:B------:R-:W-:Y:S05]  /*3d40*/  LDGSTS.E.BYPASS.LTC128B.128 [R227+0xb000], desc[UR14][R4.64+0x80] ;  /* 0x0b00008004e37fae */ /* 0x000fea000b901d4e */
[----:B------:R-:W-:Y:S05]  /*3d50*/  LDGSTS.E.BYPASS.LTC128B.128 [R227+0xa800], desc[UR14][R6.64] ;  /* 0x0a80000006e37fae */ /* 0x000fea000b901d4e */
[----:B------:R1:W-:Y:S05]  /*3d60*/  LDGSTS.E.BYPASS.LTC128B.128 [R227+0xb800], desc[UR14][R6.64+0x80] ;  /* 0x0b80008006e37fae */ /* 0x0003ea000b901d4e */
[----:B------:R-:W-:Y:S05]  /*3d70*/  LDSM.16.M88.4 R32, [R213] ;  /* 0x00000000d520783b */ /* 0x000fea0000000200 */
[----:B------:R-:W1:Y:S05]  /*3d80*/  LDSM.16.M88.4 R16, [R139+0x8000] ;  /* 0x008000008b10783b */ /* 0x000e6a0000000200 */
[----:B------:R-:W2:Y:S05]  /*3d90*/  LDSM.16.M88.4 R28, [R213+0x2000] ;  /* 0x00200000d51c783b */ /* 0x000eaa0000000200 */
[----:B------:R-:W3:Y:S05]  /*3da0*/  LDSM.16.M88.4 R172, [R139+0x8800] ;  /* 0x008800008bac783b */ /* 0x000eea0000000200 */
[----:B------:R-:W0:Y:S05]  /*3db0*/  LDGDEPBAR ;  /* 0x00000000000079af */ /* 0x000e2a0000000000 */
[----:B------:R-:W-:Y:S05]  /*3dc0*/  LDSM.16.M88.4 R176, [R215] ;  /* 0x00000000d7b0783b */ /* 0x000fea0000000200 */
[----:B------:R-:W4:Y:S05]  /*3dd0*/  LDSM.16.M88.4 R180, [R222] ;  /* 0x00000000deb4783b */ /* 0x000f2a0000000200 */
[----:B------:R-:W5:Y:S05]  /*3de0*/  LDSM.16.M88.4 R184, [R215+0x2000] ;  /* 0x00200000d7b8783b */ /* 0x000f6a0000000200 */
[----:B------:R-:W5:Y:S05]  /*3df0*/  LDSM.16.M88.4 R188, [R225] ;  /* 0x00000000e1bc783b */ /* 0x000f6a0000000200 */
[----:B------:R-:W-:Y:S01]  /*3e00*/  LDSM.16.M88.4 R192, [R221] ;  /* 0x00000000ddc0783b */ /* 0x000fe20000000200 */
[-C--:B-1----:R-:W-:Y:S04]  /*3e10*/  HMMA.16816.F32 R4, R32, R16.reuse, RZ ;  /* 0x000000102004723c */ /* 0x082fe800000018ff */
[----:B------:R-:W1:Y:S02]  /*3e20*/  LDSM.16.M88.4 R196, [R219+0x8000] ;  /* 0x00800000dbc4783b */ /* 0x000e640000000200 */
[C---:B--2---:R-:W-:Y:S03]  /*3e30*/  HMMA.16816.F32 R8, R28.reuse, R16, RZ ;  /* 0x000000101c08723c */ /* 0x044fe600000018ff */
[----:B------:R-:W2:Y:S03]  /*3e40*/  LDSM.16.M88.4 R200, [R221+0x2000] ;  /* 0x00200000ddc8783b */ /* 0x000ea60000000200 */
[-C--:B------:R-:W-:Y:S02]  /*3e50*/  HMMA.16816.F32 R12, R28, R18.reuse, RZ ;  /* 0x000000121c0c723c */ /* 0x080fe400000018ff */
[----:B------:R-:W-:Y:S04]  /*3e60*/  LDSM.16.M88.4 R204, [R218] ;  /* 0x00000000dacc783b */ /* 0x000fe80000000200 */
[C---:B------:R-:W-:Y:S01]  /*3e70*/  HMMA.16816.F32 R16, R32.reuse, R18, RZ ;  /* 0x000000122010723c */ /* 0x040fe200000018ff */
[----:B------:R-:W-:Y:S05]  /*3e80*/  LDSM.16.M88.4 R208, [R220+0x2000] ;  /* 0x00200000dcd0783b */ /* 0x000fea0000000200 */
[-C--:B---3--:R-:W-:Y:S06]  /*3e90*/  HMMA.16816.F32 R20, R32, R172.reuse, RZ ;  /* 0x000000ac2014723c */ /* 0x088fec00000018ff */
[C---:B------:R-:W-:Y:S06]  /*3ea0*/  HMMA.16816.F32 R24, R28.reuse, R172, RZ ;  /* 0x000000ac1c18723c */ /* 0x040fec00000018ff */
[-C--:B------:R-:W-:Y:S06]  /*3eb0*/  HMMA.16816.F32 R28, R28, R174.reuse, RZ ;  /* 0x000000ae1c1c723c */ /* 0x080fec00000018ff */
[----:B------:R-:W-:Y:S01]  /*3ec0*/  HMMA.16816.F32 R32, R32, R174, RZ ;  /* 0x000000ae2020723c */ /* 0x000fe200000018ff */
[----:B------:R-:W3:Y:S05]  /*3ed0*/  LDSM.16.M88.4 R172, [R219+0x8800] ;  /* 0x00880000dbac783b */ /* 0x000eea0000000200 */
[-C--:B----4-:R-:W-:Y:S06]  /*3ee0*/  HMMA.16816.F32 R4, R176, R180.reuse, R4 ;  /* 0x000000b4b004723c */ /* 0x090fec0000001804 */
[C---:B-----5:R-:W-:Y:S06]  /*3ef0*/  HMMA.16816.F32 R8, R184.reuse, R180, R8 ;  /* 0x000000b4b808723c */ /* 0x060fec0000001808 */
[-C--:B------:R-:W-:Y:S06]  /*3f00*/  HMMA.16816.F32 R12, R184, R182.reuse, R12 ;  /* 0x000000b6b80c723c */ /* 0x080fec000000180c */
[C---:B------:R-:W-:Y:S01]  /*3f10*/  HMMA.16816.F32 R16, R176.reuse, R182, R16 ;  /* 0x000000b6b010723c */ /* 0x040fe20000001810 */
[----:B------:R-:W4:Y:S05]  /*3f20*/  LDSM.16.M88.4 R180, [R220] ;  /* 0x00000000dcb4783b */ /* 0x000f2a0000000200 */
[-C--:B------:R-:W-:Y:S06]  /*3f30*/  HMMA.16816.F32 R20, R176, R188.reuse, R20 ;  /* 0x000000bcb014723c */ /* 0x080fec0000001814 */
[C---:B------:R-:W-:Y:S06]  /*3f40*/  HMMA.16816.F32 R24, R184.reuse, R188, R24 ;  /* 0x000000bcb818723c */ /* 0x040fec0000001818 */
[-C--:B------:R-:W-:Y:S01]  /*3f50*/  HMMA.16816.F32 R28, R184, R190.reuse, R28 ;  /* 0x000000beb81c723c */ /* 0x080fe2000000181c */
[----:B------:R-:W-:Y:S05]  /*3f60*/  LDSM.16.M88.4 R184, [R213+0x4000] ;  /* 0x00400000d5b8783b */ /* 0x000fea0000000200 */
[----:B------:R-:W-:Y:S01]  /*3f70*/  HMMA.16816.F32 R32, R176, R190, R32 ;  /* 0x000000beb020723c */ /* 0x000fe20000001820 */
[----:B------:R-:W5:Y:S05]  /*3f80*/  LDSM.16.M88.4 R176, [R218+0x800] ;  /* 0x00080000dab0783b */ /* 0x000f6a0000000200 */
[-C--:B-1----:R-:W-:Y:S01]  /*3f90*/  HMMA.16816.F32 R4, R192, R196.reuse, R4 ;  /* 0x000000c4c004723c */ /* 0x082fe20000001804 */
[----:B------:R-:W1:Y:S05]  /*3fa0*/  LDSM.16.M88.4 R188, [R139+0x9000] ;  /* 0x009000008bbc783b */ /* 0x000e6a0000000200 */
[C---:B--2---:R-:W-:Y:S06]  /*3fb0*/  HMMA.16816.F32 R8, R200.reuse, R196, R8 ;  /* 0x000000c4c808723c */ /* 0x044fec0000001808 */
[-C--:B------:R-:W-:Y:S06]  /*3fc0*/  HMMA.16816.F32 R12, R200, R198.reuse, R12 ;  /* 0x000000c6c80c723c */ /* 0x080fec000000180c */
[C---:B------:R-:W-:Y:S01]  /*3fd0*/  HMMA.16816.F32 R16, R192.reuse, R198, R16 ;  /* 0x000000c6c010723c */ /* 0x040fe20000001810 */
[----:B------:R-:W2:Y:S05]  /*3fe0*/  LDSM.16.M88.4 R196, [R213+0x6000] ;  /* 0x00600000d5c4783b */ /* 0x000eaa0000000200 */
[-C--:B---3--:R-:W-:Y:S06]  /*3ff0*/  HMMA.16816.F32 R20, R192, R172.reuse, R20 ;  /* 0x000000acc014723c */ /* 0x088fec0000001814 */
[C---:B------:R-:W-:Y:S06]  /*4000*/  HMMA.16816.F32 R24, R200.reuse, R172, R24 ;  /* 0x000000acc818723c */ /* 0x040fec0000001818 */
[-C--:B------:R-:W-:Y:S01]  /*4010*/  HMMA.16816.F32 R28, R200, R174.reuse, R28 ;  /* 0x000000aec81c723c */ /* 0x080fe2000000181c */
[----:B------:R-:W-:Y:S05]  /*4020*/  LDSM.16.M88.4 R200, [R224] ;  /* 0x00000000e0c8783b */ /* 0x000fea0000000200 */
[----:B------:R-:W-:Y:S01]  /*4030*/  HMMA.16816.F32 R32, R192, R174, R32 ;  /* 0x000000aec020723c */ /* 0x000fe20000001820 */
[----:B------:R-:W3:Y:S05]  /*4040*/  LDSM.16.M88.4 R172, [R139+0x9800] ;  /* 0x009800008bac783b */ /* 0x000eea0000000200 */
[-C--:B----4-:R-:W-:Y:S01]  /*4050*/  HMMA.16816.F32 R4, R180, R204.reuse, R4 ;  /* 0x000000ccb404723c */ /* 0x090fe20000001804 */
[----:B------:R-:W4:Y:S05]  /*4060*/  LDSM.16.M88.4 R192, [R215+0x4000] ;  /* 0x00400000d7c0783b */ /* 0x000f2a0000000200 */
[C---:B------:R-:W-:Y:S06]  /*4070*/  HMMA.16816.F32 R8, R208.reuse, R204, R8 ;  /* 0x000000ccd008723c */ /* 0x040fec0000001808 */
[-C--:B------:R-:W-:Y:S06]  /*4080*/  HMMA.16816.F32 R12, R208, R206.reuse, R12 ;  /* 0x000000ced00c723c */ /* 0x080fec000000180c */
[C---:B------:R-:W-:Y:S01]  /*4090*/  HMMA.16816.F32 R16, R180.reuse, R206, R16 ;  /* 0x000000ceb410723c */ /* 0x040fe20000001810 */
[----:B------:R-:W4:Y:S05]  /*40a0*/  LDSM.16.M88.4 R204, [R215+0x6000] ;  /* 0x00600000d7cc783b */ /* 0x000f2a0000000200 */
[-C--:B-----5:R-:W-:Y:S06]  /*40b0*/  HMMA.16816.F32 R20, R180, R176.reuse, R20 ;  /* 0x000000b0b414723c */ /* 0x0a0fec0000001814 */
[C---:B------:R-:W-:Y:S06]  /*40c0*/  HMMA.16816.F32 R24, R208.reuse, R176, R24 ;  /* 0x000000b0d018723c */ /* 0x040fec0000001818 */
[-C--:B------:R-:W-:Y:S01]  /*40d0*/  HMMA.16816.F32 R28, R208, R178.reuse, R28 ;  /* 0x000000b2d01c723c */ /* 0x080fe2000000181c */
[----:B------:R-:W-:Y:S05]  /*40e0*/  LDSM.16.M88.4 R208, [R221+0x6000] ;  /* 0x00600000ddd0783b */ /* 0x000fea0000000200 */
[----:B------:R-:W-:Y:S01]  /*40f0*/  HMMA.16816.F32 R32, R180, R178, R32 ;  /* 0x000000b2b420723c */ /* 0x000fe20000001820 */
[----:B------:R-:W5:Y:S05]  /*4100*/  LDSM.16.M88.4 R176, [R223] ;  /* 0x00000000dfb0783b */ /* 0x000f6a0000000200 */
[-C--:B-1----:R-:W-:Y:S01]  /*4110*/  HMMA.16816.F32 R4, R184, R188.reuse, R4 ;  /* 0x000000bcb804723c */ /* 0x082fe20000001804 */
[----:B------:R-:W-:Y:S05]  /*4120*/  LDSM.16.M88.4 R180, [R221+0x4000] ;  /* 0x00400000ddb4783b */ /* 0x000fea0000000200 */
[C---:B--2---:R-:W-:Y:S06]  /*4130*/  HMMA.16816.F32 R8, R196.reuse, R188, R8 ;  /* 0x000000bcc408723c */ /* 0x044fec0000001808 */
[-C--:B------:R-:W-:Y:S06]  /*4140*/  HMMA.16816.F32 R12, R196, R190.reuse, R12 ;  /* 0x000000bec40c723c */ /* 0x080fec000000180c */
[C---:B------:R-:W-:Y:S01]  /*4150*/  HMMA.16816.F32 R16, R184.reuse, R190, R16 ;  /* 0x000000beb810723c */ /* 0x040fe20000001810 */
[----:B------:R-:W1:Y:S05]  /*4160*/  LDSM.16.M88.4 R188, [R219+0x9000] ;  /* 0x00900000dbbc783b */ /* 0x000e6a0000000200 */
[-C--:B---3--:R-:W-:Y:S06]  /*4170*/  HMMA.16816.F32 R20, R184, R172.reuse, R20 ;  /* 0x000000acb814723c */ /* 0x088fec0000001814 */
[C---:B------:R-:W-:Y:S06]  /*4180*/  HMMA.16816.F32 R24, R196.reuse, R172, R24 ;  /* 0x000000acc418723c */ /* 0x040fec0000001818 */
[-C--:B------:R-:W-:Y:S01]  /*4190*/  HMMA.16816.F32 R28, R196, R174.reuse, R28 ;  /* 0x000000aec41c723c */ /* 0x080fe2000000181c */
[----:B------:R-:W-:Y:S05]  /*41a0*/  LDSM.16.M88.4 R196, [R218+0x1000] ;  /* 0x00100000dac4783b */ /* 0x000fea0000000200 */
[----:B------:R-:W-:Y:S01]  /*41b0*/  HMMA.16816.F32 R32, R184, R174, R32 ;  /* 0x000000aeb820723c */ /* 0x000fe20000001820 */
[----:B------:R-:W2:Y:S05]  /*41c0*/  LDSM.16.M88.4 R172, [R219+0x9800] ;  /* 0x00980000dbac783b */ /* 0x000eaa0000000200 */
[-C--:B----4-:R-:W-:Y:S01]  /*41d0*/  HMMA.16816.F32 R4, R192, R200.reuse, R4 ;  /* 0x000000c8c004723c */ /* 0x090fe20000001804 */
[----:B------:R-:W3:Y:S05]  /*41e0*/  LDSM.16.M88.4 R184, [R220+0x4000] ;  /* 0x00400000dcb8783b */ /* 0x000eea0000000200 */
[C---:B------:R-:W-:Y:S06]  /*41f0*/  HMMA.16816.F32 R8, R204.reuse, R200, R8 ;  /* 0x000000c8cc08723c */ /* 0x040fec0000001808 */
[-C--:B------:R-:W-:Y:S06]  /*4200*/  HMMA.16816.F32 R12, R204, R202.reuse, R12 ;  /* 0x000000cacc0c723c */ /* 0x080fec000000180c */
[C---:B------:R-:W-:Y:S01]  /*4210*/  HMMA.16816.F32 R16, R192.reuse, R202, R16 ;  /* 0x000000cac010723c */ /* 0x040fe20000001810 */
[----:B------:R-:W4:Y:S05]  /*4220*/  LDSM.16.M88.4 R200, [R220+0x6000] ;  /* 0x00600000dcc8783b */ /* 0x000f2a0000000200 */
[-C--:B-----5:R-:W-:Y:S06]  /*4230*/  HMMA.16816.F32 R20, R192, R176.reuse, R20 ;  /* 0x000000b0c014723c */ /* 0x0a0fec0000001814 */
[C---:B------:R-:W-:Y:S06]  /*4240*/  HMMA.16816.F32 R24, R204.reuse, R176, R24 ;  /* 0x000000b0cc18723c */ /* 0x040fec0000001818 */
[-C--:B------:R-:W-:Y:S06]  /*4250*/  HMMA.16816.F32 R28, R204, R178.reuse, R28 ;  /* 0x000000b2cc1c723c */ /* 0x080fec000000181c */
[----:B------:R-:W-:Y:S01]  /*4260*/  HMMA.16816.F32 R32, R192, R178, R32 ;  /* 0x000000b2c020723c */ /* 0x000fe20000001820 */
[----:B------:R-:W5:Y:S01]  /*4270*/  LDSM.16.M88.4 R176, [R218+0x1800] ;  /* 0x00180000dab0783b */ /* 0x000f620000000200 */
[----:B------:R-:W-:Y:S04]  /*4280*/  DEPBAR.LE SB0, 0x0 ;  /* 0x000080000000791a */ /* 0x000fe80000000000 */
[-C--:B-1----:R-:W-:Y:S01]  /*4290*/  HMMA.16816.F32 R4, R180, R188.reuse, R4 ;  /* 0x000000bcb404723c */ /* 0x082fe20000001804 */
[----:B------:R-:W-:Y:S05]  /*42a0*/  BAR.SYNC.DEFER_BLOCKING 0x0 ;  /* 0x0000000000007b1d */ /* 0x000fea0000010000 */
[C---:B------:R-:W-:Y:S06]  /*42b0*/  HMMA.16816.F32 R8, R208.reuse, R188, R8 ;  /* 0x000000bcd008723c */ /* 0x040fec0000001808 */
[-C--:B------:R-:W-:Y:S06]  /*42c0*/  HMMA.16816.F32 R12, R208, R190.reuse, R12 ;  /* 0x000000bed00c723c */ /* 0x080fec000000180c */
[C---:B------:R-:W-:Y:S06]  /*42d0*/  HMMA.16816.F32 R16, R180.reuse, R190, R16 ;  /* 0x000000beb410723c */ /* 0x040fec0000001810 */
[-C--:B--2---:R-:W-:Y:S06]  /*42e0*/  HMMA.16816.F32 R20, R180, R172.reuse, R20 ;  /* 0x000000acb414723c */ /* 0x084fec0000001814 */
[C---:B------:R-:W-:Y:S06]  /*42f0*/  HMMA.16816.F32 R24, R208.reuse, R172, R24 ;  /* 0x000000acd018723c */ /* 0x040fec0000001818 */
[-C--:B------:R-:W-:Y:S06]  /*4300*/  HMMA.16816.F32 R28, R208, R174.reuse, R28 ;  /* 0x000000aed01c723c */ /* 0x080fec000000181c */
[----:B------:R-:W-:Y:S06]  /*4310*/  HMMA.16816.F32 R32, R180, R174, R32 ;  /* 0x000000aeb420723c */ /* 0x000fec0000001820 */
[-C--:B---3--:R-:W-:Y:S06]  /*4320*/  HMMA.16816.F32 R4, R184, R196.reuse, R4 ;  /* 0x000000c4b804723c */ /* 0x088fec0000001804 */
[C---:B----4-:R-:W-:Y:S06]  /*4330*/  HMMA.16816.F32 R8, R200.reuse, R196, R8 ;  /* 0x000000c4c808723c */ /* 0x050fec0000001808 */
[-C--:B------:R-:W-:Y:S06]  /*4340*/  HMMA.16816.F32 R12, R200, R198.reuse, R12 ;  /* 0x000000c6c80c723c */ /* 0x080fec000000180c */
[C---:B------:R-:W-:Y:S06]  /*4350*/  HMMA.16816.F32 R16, R184.reuse, R198, R16 ;  /* 0x000000c6b810723c */ /* 0x040fec0000001810 */
[----:B------:R-:W-:Y:S01]  /*4360*/  FMNMX.FTZ R2, R4, R3, !PT ;  /* 0x0000000304027209 */ /* 0x000fe20007810000 */
[-C--:B-----5:R-:W-:Y:S04]  /*4370*/  HMMA.16816.F32 R20, R184, R176.reuse, R20 ;  /* 0x000000b0b814723c */ /* 0x0a0fe80000001814 */
[----:B------:R-:W-:Y:S02]  /*4380*/  FMNMX.FTZ R0, R6, R133, !PT ;  /* 0x0000008506007209 */ /* 0x000fe40007810000 */
[----:B------:R-:W-:Y:S01]  /*4390*/  FMNMX.FTZ R2, R5, R2, !PT ;  /* 0x0000000205027209 */ /* 0x000fe20007810000 */
[C---:B------:R-:W-:Y:S04]  /*43a0*/  HMMA.16816.F32 R24, R200.reuse, R176, R24 ;  /* 0x000000b0c818723c */ /* 0x040fe80000001818 */
[----:B------:R-:W-:Y:S02]  /*43b0*/  FMNMX.FTZ R132, R7, R0, !PT ;  /* 0x0000000007847209 */ /* 0x000fe40007810000 */
        /* <DEDUP_REMOVED lines=23> */
.L_x_1038:
[----:B-1----:R-:W1:Y:S01]  /*4530*/  SHFL.BFLY PT, R135, R136, 0x2, 0x1f ;  /* 0x0c401f0088877f89 */ /* 0x002e6200000e0000 */
[----:B------:R-:W-:Y:S02]  /*4540*/  FMNMX.FTZ R134, R35, R174, !PT ;  /* 0x000000ae23867209 */ /* 0x000fe40007810000 */
[----:B------:R-:W-:Y:S05]  /*4550*/  FMNMX.FTZ R2, R25, R132, !PT ;  /* 0x0000008419027209 */ /* 0x000fea0007810000 */
[----:B------:R-:W-:Y:S01]  /*4560*/  LDSM.16.MT88.4 R176, [R214+0xa000] ;  /* 0x00a00000d6b0783b */ /* 0x000fe20000004200 */
[----:B------:R-:W-:Y:S02]  /*4570*/  FMNMX.FTZ R0, R26, R175, !PT ;  /* 0x000000af1a007209 */ /* 0x000fe40007810000 */
[----:B------:R-:W-:Y:S02]  /*4580*/  FMNMX.FTZ R2, R28, R2, !PT ;  /* 0x000000021c027209 */ /* 0x000fe40007810000 */
[----:B------:R-:W-:Y:S02]  /*4590*/  FMNMX.FTZ R0, R27, R0, !PT ;  /* 0x000000001b007209 */ /* 0x000fe40007810000 */
[----:B------:R-:W-:Y:S01]  /*45a0*/  FMNMX.FTZ R132, R29, R2, !PT ;  /* 0x000000021d847209 */ /* 0x000fe20007810000 */
[----:B------:R-:W2:Y:S01]  /*45b0*/  SHFL.BFLY PT, R173, R134, 0x2, 0x1f ;  /* 0x0c401f0086ad7f89 */ /* 0x000ea200000e0000 */
[----:B------:R-:W-:Y:S02]  /*45c0*/  FMNMX.FTZ R0, R30, R0, !PT ;  /* 0x000000001e007209 */ /* 0x000fe40007810000 */
[----:B------:R-:W-:Y:S05]  /*45d0*/  IADD3 R226, R226, -0x1, RZ ;  /* 0xffffffffe2e27810 */ /* 0x000fea0007ffe0ff */
[----:B------:R-:W3:Y:S01]  /*45e0*/  SHFL.BFLY PT, R172, R132, 0x2, 0x1f ;  /* 0x0c401f0084ac7f89 */ /* 0x000ee200000e0000 */
[----:B------:R-:W-:Y:S07]  /*45f0*/  FMNMX.FTZ R0, R31, R0, !PT ;  /* 0x000000001f007209 */ /* 0x000fee0007810000 */
[----:B------:R-:W-:Y:S08]  /*4600*/  LDSM.16.MT88.4 R184, [R217+0xb800] ;  /* 0x00b80000d9b8783b */ /* 0x000ff00000004200 */
[----:B------:R-:W4:Y:S08]  /*4610*/  SHFL.BFLY PT, R2, R0, 0x2, 0x1f ;  /* 0x0c401f0000027f89 */ /* 0x000f3000000e0000 */
[----:B------:R-:W-:Y:S01]  /*4620*/  LDSM.16.MT88.4 R188, [R216+0xb800] ;  /* 0x00b80000d8bc783b */ /* 0x000fe20000004200 */
[----:B-1----:R-:W-:Y:S02]  /*4630*/  FMNMX.FTZ R136, R136, R135, !PT ;  /* 0x0000008788887209 */ /* 0x002fe40007810000 */
[----:B--2---:R-:W-:Y:S05]  /*4640*/  FMNMX.FTZ R134, R134, R173, !PT ;  /* 0x000000ad86867209 */ /* 0x004fea0007810000 */
[----:B------:R-:W1:Y:S01]  /*4650*/  SHFL.BFLY PT, R135, R136, 0x1, 0x1f ;  /* 0x0c201f0088877f89 */ /* 0x000e6200000e0000 */
[----:B---3--:R-:W-:Y:S07]  /*4660*/  FMNMX.FTZ R172, R132, R172, !PT ;  /* 0x000000ac84ac7209 */ /* 0x008fee0007810000 */
[----:B------:R-:W2:Y:S08]  /*4670*/  SHFL.BFLY PT, R173, R134, 0x1, 0x1f ;  /* 0x0c201f0086ad7f89 */ /* 0x000eb000000e0000 */
[----:B------:R-:W3:Y:S01]  /*4680*/  SHFL.BFLY PT, R174, R172, 0x1, 0x1f ;  /* 0x0c201f00acae7f89 */ /* 0x000ee200000e0000 */
[----:B----4-:R-:W-:Y:S07]  /*4690*/  FMNMX.FTZ R2, R0, R2, !PT ;  /* 0x0000000200027209 */ /* 0x010fee0007810000 */
        /* <DEDUP_REMOVED lines=8> */
[----:B------:R-:W1:Y:S02]  /*4720*/  LDSM.16.MT88.4 R172, [R212+0xa000] ;  /* 0x00a00000d4ac783b */ /* 0x000e640000004200 */
[----:B------:R2:W3:Y:S01]  /*4730*/  MUFU.EX2 R133, R3 ;  /* 0x0000000300857308 */ /* 0x0004e20000000800 */
[----:B------:R-:W-:Y:S01]  /*4740*/  FMUL.FTZ R180, R134, UR4 ;  /* 0x0000000486b47c20 */ /* 0x000fe20008410000 */
[----:B----4-:R-:W-:Y:S05]  /*4750*/  FMNMX.FTZ R132, R2, R132, !PT ;  /* 0x0000008402847209 */ /* 0x010fea0007810000 */
        /* <DEDUP_REMOVED lines=69> */
[C---:B---3--:R-:W-:Y:S01]  /*4bb0*/  FMUL.FTZ R10, R0.reuse, R142 ;  /* 0x0000008e000a7220 */ /* 0x048fe20000410000 */
[----:B------:R-:W-:Y:S01]  /*4bc0*/  FMUL.FTZ R75, R0, R75 ;  /* 0x0000004b004b7220 */ /* 0x000fe20000410000 */
[C---:B------:R-:W-:Y:S01]  /*4bd0*/  FMUL.FTZ R76, R2.reuse, R76 ;  /* 0x0000004c024c7220 */ /* 0x040fe20000410000 */
[----:B------:R-:W-:Y:S01]  /*4be0*/  FMUL.FTZ R77, R2, R77 ;  /* 0x0000004d024d7220 */ /* 0x000fe20000410000 */
[C---:B------:R-:W-:Y:S01]  /*4bf0*/  FMUL.FTZ R78, R0.reuse, R78 ;  /* 0x0000004e004e7220 */ /* 0x040fe20000410000 */
[----:B------:R-:W-:Y:S01]  /*4c00*/  FMUL.FTZ R79, R0, R79 ;  /* 0x0000004f004f7220 */ /* 0x000fe20000410000 */
[--C-:B------:R-:W-:Y:S03]  /*4c10*/  FFMA.FTZ R20, R20, UR4, -R137.reuse ;  /* 0x0000000414147c23 */ /* 0x100fe60008010889 */
[----:B------:R3:W-:Y:S01]  /*4c20*/  MUFU.EX2 R234, R16 ;  /* 0x0000001000ea7308 */ /* 0x0007e20000000800 */
[----:B--2---:R-:W-:Y:S01]  /*4c30*/  FMUL.FTZ R11, R0, R143 ;  /* 0x0000008f000b7220 */ /* 0x004fe20000410000 */
[----:B------:R-:W-:Y:S01]  /*4c40*/  FFMA.FTZ R21, R21, UR4, -R137 ;  /* 0x0000000415157c23 */ /* 0x000fe20008010889 */
[--C-:B------:R-:W-:Y:S01]  /*4c50*/  FFMA.FTZ R22, R22, UR4, -R138.reuse ;  /* 0x0000000416167c23 */ /* 0x100fe2000801088a */
[C---:B------:R-:W-:Y:S01]  /*4c60*/  FMUL.FTZ R80, R133.reuse, R80 ;  /* 0x0000005085507220 */ /* 0x040fe20000410000 */
[C---:B------:R-:W-:Y:S01]  /*4c70*/  FMUL.FTZ R81, R133.reuse, R81 ;  /* 0x0000005185517220 */ /* 0x040fe20000410000 */
[C---:B------:R-:W-:Y:S01]  /*4c80*/  FMUL.FTZ R96, R133.reuse, R96 ;  /* 0x0000006085607220 */ /* 0x040fe20000410000 */
[----:B------:R-:W-:Y:S03]  /*4c90*/  FMUL.FTZ R97, R133, R97 ;  /* 0x0000006185617220 */ /* 0x000fe60000410000 */
[----:B------:R-:W2:Y:S01]  /*4ca0*/  MUFU.EX2 R236, R17 ;  /* 0x0000001100ec7308 */ /* 0x000ea20000000800 */
        /* <DEDUP_REMOVED lines=8> */
[----:B---3--:R-:W-:Y:S01]  /*4d30*/  FMUL.FTZ R16, R133, R152 ;  /* 0x0000009885107220 */ /* 0x008fe20000410000 */
        /* <DEDUP_REMOVED lines=9> */
[C---:B------:R-:W-:Y:S01]  /*4dd0*/  FMUL.FTZ R99, R3.reuse, R99 ;  /* 0x0000006303637220 */ /* 0x040fe20000410000 */
[----:B------:R-:W-:Y:S01]  /*4de0*/  FFMA.FTZ R34, R34, UR4, -R138 ;  /* 0x0000000422227c23 */ /* 0x000fe2000801088a */
[C---:B------:R-:W-:Y:S01]  /*4df0*/  FMUL.FTZ R100, R2.reuse, R100 ;  /* 0x0000006402647220 */ /* 0x040fe20000410000 */
[----:B------:R-:W-:Y:S01]  /*4e00*/  FMUL.FTZ R101, R2, R101 ;  /* 0x0000006502657220 */ /* 0x000fe20000410000 */
[C---:B------:R-:W-:Y:S03]  /*4e10*/  FMUL.FTZ R102, R0.reuse, R102 ;  /* 0x0000006600667220 */ /* 0x040fe60000410000 */
[----:B------:R2:W-:Y:S01]  /*4e20*/  MUFU.EX2 R235, R4 ;  /* 0x0000000400eb7308 */ /* 0x0005e20000000800 */
[----:B----4-:R-:W-:Y:S01]  /*4e30*/  FMUL.FTZ R18, R3, R154 ;  /* 0x0000009a03127220 */ /* 0x010fe20000410000 */
[----:B------:R-:W-:Y:S01]  /*4e40*/  FMUL.FTZ R103, R0, R103 ;  /* 0x0000006700677220 */ /* 0x000fe20000410000 */
[C---:B------:R-:W-:Y:S01]  /*4e50*/  FMUL.FTZ R104, R2.reuse, R104 ;  /* 0x0000006802687220 */ /* 0x040fe20000410000 */
[----:B------:R-:W-:Y:S01]  /*4e60*/  FMUL.FTZ R105, R2, R105 ;  /* 0x0000006902697220 */ /* 0x000fe20000410000 */
[C---:B------:R-:W-:Y:S01]  /*4e70*/  FMUL.FTZ R106, R0.reuse, R106 ;  /* 0x0000006a006a7220 */ /* 0x040fe20000410000 */
[----:B------:R-:W-:Y:S01]  /*4e80*/  FMUL.FTZ R107, R0, R107 ;  /* 0x0000006b006b7220 */ /* 0x000fe20000410000 */
[----:B------:R-:W-:Y:S03]  /*4e90*/  FMUL.FTZ R108, R133, R108 ;  /* 0x0000006c856c7220 */ /* 0x000fe60000410000 */
[----:B------:R4:W5:Y:S01]  /*4ea0*/  MUFU.EX2 R237, R5 ;  /* 0x0000000500ed7308 */ /* 0x0009620000000800 */
[----:B---3--:R-:W-:Y:S01]  /*4eb0*/  F2FP.F16.F32.PACK_AB R143, R232, R230 ;  /* 0x000000e6e88f723e */ /* 0x008fe200000000ff */
[----:B------:R-:W-:Y:S01]  /*4ec0*/  FMUL.FTZ R19, R3, R155 ;  /* 0x0000009b03137220 */ /* 0x000fe20000410000 */
[----:B------:R-:W-:Y:S01]  /*4ed0*/  FMUL.FTZ R109, R133, R109 ;  /* 0x0000006d856d7220 */ /* 0x000fe20000410000 */
[----:B------:R-:W-:Y:S01]  /*4ee0*/  LDSM.16.MT88.4 R152, [R216+0xa000] ;  /* 0x00a00000d898783b */ /* 0x000fe20000004200 */
[C---:B------:R-:W-:Y:S01]  /*4ef0*/  FMUL.FTZ R110, R3.reuse, R110 ;  /* 0x0000006e036e7220 */ /* 0x040fe20000410000 */
[----:B------:R-:W-:Y:S01]  /*4f00*/  FMUL.FTZ R111, R3, R111 ;  /* 0x0000006f036f7220 */ /* 0x000fe20000410000 */
[C---:B------:R-:W-:Y:S03]  /*4f10*/  FMUL.FTZ R112, R2.reuse, R112 ;  /* 0x0000007002707220 */ /* 0x040fe60000410000 */
[----:B------:R3:W-:Y:S01]  /*4f20*/  MUFU.EX2 R231, R6 ;  /* 0x0000000600e77308 */ /* 0x0007e20000000800 */
[----:B--2---:R-:W-:Y:S01]  /*4f30*/  FMUL.FTZ R4, R133, R144 ;  /* 0x0000009085047220 */ /* 0x004fe20000410000 */
[----:B------:R-:W-:Y:S01]  /*4f40*/  F2FP.F16.F32.PACK_AB R144, R229, R211 ;  /* 0x000000d3e590723e */ /* 0x000fe200000000ff */
[----:B------:R-:W-:Y:S01]  /*4f50*/  FMUL.FTZ R113, R2, R113 ;  /* 0x0000007102717220 */ /* 0x000fe20000410000 */
[C---:B------:R-:W-:Y:S01]  /*4f60*/  FMUL.FTZ R114, R0.reuse, R114 ;  /* 0x0000007200727220 */ /* 0x040fe20000410000 */
[----:B------:R-:W-:Y:S01]  /*4f70*/  FMUL.FTZ R115, R0, R115 ;  /* 0x0000007300737220 */ /* 0x000fe20000410000 */
[C---:B------:R-:W-:Y:S01]  /*4f80*/  FMUL.FTZ R116, R2.reuse, R116 ;  /* 0x0000007402747220 */ /* 0x040fe20000410000 */
[----:B------:R-:W-:Y:S03]  /*4f90*/  FMUL.FTZ R117, R2, R117 ;  /* 0x0000007502757220 */ /* 0x000fe60000410000 */
[----:B------:R2:W1:Y:S01]  /*4fa0*/  MUFU.EX2 R233, R7 ;  /* 0x0000000700e97308 */ /* 0x0004620000000800 */
[----:B----4-:R-:W-:Y:S01]  /*4fb0*/  FMUL.FTZ R5, R133, R145 ;  /* 0x0000009185057220 */ /* 0x010fe20000410000 */
[----:B-----5:R-:W-:Y:S01]  /*4fc0*/  F2FP.F16.F32.PACK_AB R140, R237, R235 ;  /* 0x000000ebed8c723e */ /* 0x020fe200000000ff */
[C---:B------:R-:W-:Y:S01]  /*4fd0*/  FMUL.FTZ R118, R0.reuse, R118 ;  /* 0x0000007600767220 */ /* 0x040fe20000410000 */
[----:B------:R-:W-:Y:S01]  /*4fe0*/  F2FP.F16.F32.PACK_AB R145, R209, R207 ;  /* 0x000000cfd191723e */ /* 0x000fe200000000ff */
[----:B------:R-:W-:Y:S01]  /*4ff0*/  FMUL.FTZ R119, R0, R119 ;  /* 0x0000007700777220 */ /* 0x000fe20000410000 */
[--C-:B------:R-:W-:Y:S01]  /*5000*/  FFMA.FTZ R24, R24, UR4, -R180.reuse ;  /* 0x0000000418187c23 */ /* 0x100fe200080108b4 */
[--C-:B------:R-:W-:Y:S03]  /*5010*/  FFMA.FTZ R25, R25, UR4, -R180.reuse ;  /* 0x0000000419197c23 */ /* 0x100fe600080108b4 */
[----:B------:R4:W-:Y:S01]  /*5020*/  MUFU.EX2 R210, R12 ;  /* 0x0000000c00d27308 */ /* 0x0009e20000000800 */
[----:B---3--:R-:W-:Y:S01]  /*5030*/  FMUL.FTZ R6, R3, R146 ;  /* 0x0000009203067220 */ /* 0x008fe20000410000 */
[--C-:B------:R-:W-:Y:S01]  /*5040*/  FFMA.FTZ R26, R26, UR4, -R181.reuse ;  /* 0x000000041a1a7c23 */ /* 0x100fe200080108b5 */
[--C-:B------:R-:W-:Y:S01]  /*5050*/  FFMA.FTZ R27, R27, UR4, -R181.reuse ;  /* 0x000000041b1b7c23 */ /* 0x100fe200080108b5 */
[C---:B------:R-:W-:Y:S01]  /*5060*/  FMUL.FTZ R120, R133.reuse, R120 ;  /* 0x0000007885787220 */ /* 0x040fe20000410000 */
[----:B------:R-:W-:Y:S01]  /*5070*/  FMUL.FTZ R121, R133, R121 ;  /* 0x0000007985797220 */ /* 0x000fe20000410000 */
[C---:B------:R-:W-:Y:S01]  /*5080*/  FMUL.FTZ R122, R3.reuse, R122 ;  /* 0x0000007a037a7220 */ /* 0x040fe20000410000 */
[C---:B------:R-:W-:Y:S03]  /*5090*/  FMUL.FTZ R123, R3.reuse, R123 ;  /* 0x0000007b037b7220 */ /* 0x040fe60000410000 */
[----:B------:R-:W3:Y:S01]  /*50a0*/  MUFU.EX2 R228, R13 ;  /* 0x0000000d00e47308 */ /* 0x000ee20000000800 */
[----:B--2---:R-:W-:Y:S01]  /*50b0*/  FMUL.FTZ R7, R3, R147 ;  /* 0x0000009303077220 */ /* 0x004fe20000410000 */
[----:B-1----:R-:W-:Y:S01]  /*50c0*/  F2FP.F16.F32.PACK_AB R141, R233, R231 ;  /* 0x000000e7e98d723e */ /* 0x002fe200000000ff */
[--C-:B------:R-:W-:Y:S01]  /*50d0*/  FFMA.FTZ R28, R28, UR4, -R180.reuse ;  /* 0x000000041c1c7c23 */ /* 0x100fe200080108b4 */
[----:B------:R-:W-:Y:S01]  /*50e0*/  FFMA.FTZ R180, R29, UR4, -R180 ;  /* 0x000000041db47c23 */ /* 0x000fe200080108b4 */
[--C-:B------:R-:W-:Y:S01]  /*50f0*/  FFMA.FTZ R30, R30, UR4, -R181.reuse ;  /* 0x000000041e1e7c23 */ /* 0x100fe200080108b5 */
[----:B------:R-:W-:Y:S01]  /*5100*/  FFMA.FTZ R181, R31, UR4, -R181 ;  /* 0x000000041fb57c23 */ /* 0x000fe200080108b5 */
[C---:B------:R-:W-:Y:S03]  /*5110*/  FMUL.FTZ R92, R133.reuse, R92 ;  /* 0x0000005c855c7220 */ /* 0x040fe60000410000 */
[----:B------:R1:W-:Y:S01]  /*5120*/  MUFU.EX2 R206, R14 ;  /* 0x0000000e00ce7308 */ /* 0x0003e20000000800 */
[-C--:B------:R-:W-:Y:S05]  /*5130*/  HMMA.16816.F32 R4, R140, R172.reuse, R4 ;  /* 0x000000ac8c04723c */ /* 0x080fea0000001804 */
[----:B----4-:R-:W-:Y:S01]  /*5140*/  FMUL.FTZ R12, R2, R148 ;  /* 0x00000094020c7220 */ /* 0x010fe20000410000 */
[----:B------:R-:W-:Y:S03]  /*5150*/  FMUL.FTZ R93, R133, R93 ;  /* 0x0000005d855d7220 */ /* 0x000fe60000410000 */
[----:B------:R-:W2:Y:S02]  /*5160*/  MUFU.EX2 R208, R15 ;  /* 0x0000000f00d07308 */ /* 0x000ea40000000800 */
[----:B---3--:R-:W-:Y:S01]  /*5170*/  F2FP.F16.F32.PACK_AB R146, R228, R210 ;  /* 0x000000d2e492723e */ /* 0x008fe200000000ff */
[C---:B------:R-:W-:Y:S01]  /*5180*/  FMUL.FTZ R13, R2.reuse, R149 ;  /* 0x00000095020d7220 */ /* 0x040fe20000410000 */
[C---:B------:R-:W-:Y:S01]  /*5190*/  FMUL.FTZ R94, R3.reuse, R94 ;  /* 0x0000005e035e7220 */ /* 0x040fe20000410000 */
[----:B------:R-:W-:Y:S01]  /*51a0*/  FMUL.FTZ R95, R3, R95 ;  /* 0x0000005f035f7220 */ /* 0x000fe20000410000 */
[----:B------:R-:W-:Y:S04]  /*51b0*/  FMUL.FTZ R88, R2, R88 ;  /* 0x0000005802587220 */ /* 0x000fe80000410000 */
[----:B------:R-:W-:Y:S01]  /*51c0*/  MUFU.EX2 R192, R180 ;  /* 0x000000b400c07308 */ /* 0x000fe20000000800 */
        /* <DEDUP_REMOVED lines=8> */
[----:B--2---:R-:W-:Y:S01]  /*5250*/  F2FP.F16.F32.PACK_AB R147, R208, R206 ;  /* 0x000000ced093723e */ /* 0x004fe200000000ff */
[----:B------:R-:W-:Y:S01]  /*5260*/  FMUL.FTZ R15, R0, R151 ;  /* 0x00000097000f7220 */ /* 0x000fe20000410000 */
[C---:B------:R-:W-:Y:S01]  /*5270*/  FMUL.FTZ R87, R3.reuse, R87 ;  /* 0x0000005703577220 */ /* 0x040fe20000410000 */
[----:B------:R-:W2:Y:S01]  /*5280*/  LDSM.16.MT88.4 R148, [R217+0xa000] ;  /* 0x00a00000d994783b */ /* 0x000ea20000004200 */
[C---:B------:R-:W-:Y:S01]  /*5290*/  FMUL.FTZ R124, R2.reuse, R124 ;  /* 0x0000007c027c7220 */ /* 0x040fe20000410000 */
[----:B------:R-:W-:Y:S01]  /*52a0*/  FMUL.FTZ R125, R2, R125 ;  /* 0x0000007d027d7220 */ /* 0x000fe20000410000 */
[C---:B------:R-:W-:Y:S01]  /*52b0*/  FMUL.FTZ R126, R0.reuse, R126 ;  /* 0x0000007e007e7220 */ /* 0x040fe20000410000 */
[C---:B------:R-:W-:Y:S02]  /*52c0*/  HMMA.16816.F32 R8, R144.reuse, R172, R8 ;  /* 0x000000ac9008723c */ /* 0x040fe40000001808 */
[----:B------:R3:W4:Y:S02]  /*52d0*/  MUFU.EX2 R205, R21 ;  /* 0x0000001500cd7308 */ /* 0x0007240000000800 */
[----:B------:R-:W-:Y:S01]  /*52e0*/  FMUL.FTZ R127, R0, R127 ;  /* 0x0000007f007f7220 */ /* 0x000fe20000410000 */
[C---:B------:R-:W-:Y:S01]  /*52f0*/  FMUL.FTZ R29, R2.reuse, R169 ;  /* 0x000000a9021d7220 */ /* 0x040fe20000410000 */
[-C--:B------:R-:W-:Y:S06]  /*5300*/  HMMA.16816.F32 R12, R144, R174.reuse, R12 ;  /* 0x000000ae900c723c */ /* 0x080fec000000180c */
[----:B------:R5:W-:Y:S01]  /*5310*/  MUFU.EX2 R201, R22 ;  /* 0x0000001600c97308 */ /* 0x000be20000000800 */
[C---:B-1----:R-:W-:Y:S01]  /*5320*/  FMUL.FTZ R20, R2.reuse, R156 ;  /* 0x0000009c02147220 */ /* 0x042fe20000410000 */
[C---:B------:R-:W-:Y:S01]  /*5330*/  HMMA.16816.F32 R16, R140.reuse, R174, R16 ;  /* 0x000000ae8c10723c */ /* 0x040fe20000001810 */
[----:B------:R-:W1:Y:S07]  /*5340*/  LDSM.16.MT88.4 R172, [R212+0xb000] ;  /* 0x00b00000d4ac783b */ /* 0x000e6e0000004200 */
[----:B------:R4:W-:Y:S01]  /*5350*/  MUFU.EX2 R199, R34 ;  /* 0x0000002200c77308 */ /* 0x0009e20000000800 */
[-C--:B------:R-:W-:Y:S03]  /*5360*/  HMMA.16816.F32 R36, R140, R176.reuse, R36 ;  /* 0x000000b08c24723c */ /* 0x080fe60000001824 */
[----:B---3--:R-:W-:Y:S03]  /*5370*/  FMUL.FTZ R21, R2, R157 ;  /* 0x0000009d02157220 */ /* 0x008fe60000410000 */
[C---:B------:R-:W-:Y:S03]  /*5380*/  HMMA.16816.F32 R40, R144.reuse, R176, R40 ;  /* 0x000000b09028723c */ /* 0x040fe60000001828 */
[----:B------:R3:W-:Y:S02]  /*5390*/  MUFU.EX2 R197, R24 ;  /* 0x0000001800c57308 */ /* 0x0007e40000000800 */
[----:B-----5:R-:W-:Y:S01]  /*53a0*/  FMUL.FTZ R22, R0, R158 ;  /* 0x0000009e00167220 */ /* 0x020fe20000410000 */
[-C--:B------:R-:W-:Y:S07]  /*53b0*/  HMMA.16816.F32 R44, R144, R178.reuse, R44 ;  /* 0x000000b2902c723c */ /* 0x080fee000000182c */
[----:B------:R5:W-:Y:S01]  /*53c0*/  MUFU.EX2 R196, R25 ;  /* 0x0000001900c47308 */ /* 0x000be20000000800 */
[--C-:B------:R-:W-:Y:S01]  /*53d0*/  FFMA.FTZ R176, R32, UR4, -R137.reuse ;  /* 0x0000000420b07c23 */ /* 0x100fe20008010889 */
[C---:B------:R-:W-:Y:S04]  /*53e0*/  HMMA.16816.F32 R48, R140.reuse, R178, R48 ;  /* 0x000000b28c30723c */ /* 0x040fe80000001830 */
[----:B----4-:R-:W-:Y:S02]  /*53f0*/  FMUL.FTZ R34, R3, R162 ;  /* 0x000000a203227220 */ /* 0x010fe40000410000 */
[-C--:B--2---:R-:W-:Y:S02]  /*5400*/  HMMA.16816.F32 R52, R140, R148.reuse, R52 ;  /* 0x000000948c34723c */ /* 0x084fe40000001834 */
[----:B------:R-:W-:Y:S03]  /*5410*/  MUFU.EX2 R202, R176 ;  /* 0x000000b000ca7308 */ /* 0x000fe60000000800 */
[C---:B---3--:R-:W-:Y:S01]  /*5420*/  FMUL.FTZ R24, R133.reuse, R164 ;  /* 0x000000a485187220 */ /* 0x048fe20000410000 */
[C---:B------:R-:W-:Y:S06]  /*5430*/  HMMA.16816.F32 R56, R144.reuse, R148, R56 ;  /* 0x000000949038723c */ /* 0x040fec0000001838 */
[----:B------:R2:W-:Y:S01]  /*5440*/  MUFU.EX2 R195, R26 ;  /* 0x0000001a00c37308 */ /* 0x0005e20000000800 */
[----:B-----5:R-:W-:Y:S01]  /*5450*/  FMUL.FTZ R25, R133, R165 ;  /* 0x000000a585197220 */ /* 0x020fe20000410000 */
[-C--:B------:R-:W-:Y:S03]  /*5460*/  HMMA.16816.F32 R60, R144, R150.reuse, R60 ;  /* 0x00000096903c723c */ /* 0x080fe6000000183c */
[--C-:B------:R-:W-:Y:S03]  /*5470*/  FFMA.FTZ R32, R23, UR4, -R138.reuse ;  /* 0x0000000417207c23 */ /* 0x100fe6000801088a */
[C---:B------:R-:W-:Y:S01]  /*5480*/  HMMA.16816.F32 R64, R140.reuse, R150, R64 ;  /* 0x000000968c40723c */ /* 0x040fe20000001840 */
[----:B------:R-:W3:Y:S01]  /*5490*/  LDSM.16.MT88.4 R148, [R214+0xb000] ;  /* 0x00b00000d694783b */ /* 0x000ee20000004200 */
[----:B------:R4:W-:Y:S03]  /*54a0*/  MUFU.EX2 R194, R27 ;  /* 0x0000001b00c27308 */ /* 0x0009e60000000800 */
[----:B------:R-:W-:Y:S01]  /*54b0*/  FMUL.FTZ R23, R0, R159 ;  /* 0x0000009f00177220 */ /* 0x000fe20000410000 */
[-C--:B------:R-:W-:Y:S03]  /*54c0*/  HMMA.16816.F32 R68, R140, R152.reuse, R68 ;  /* 0x000000988c44723c */ /* 0x080fe60000001844 */
[----:B------:R-:W-:Y:S03]  /*54d0*/  LDSM.16.MT88.4 R156, [R214+0xa800] ;  /* 0x00a80000d69c783b */ /* 0x000fe60000004200 */
[----:B------:R5:W3:Y:S01]  /*54e0*/  MUFU.EX2 R203, R32 ;  /* 0x0000002000cb7308 */ /* 0x000ae20000000800 */
[C---:B--2---:R-:W-:Y:S01]  /*54f0*/  FMUL.FTZ R26, R3.reuse, R166 ;  /* 0x000000a6031a7220 */ /* 0x044fe20000410000 */
[C---:B------:R-:W-:Y:S03]  /*5500*/  HMMA.16816.F32 R72, R144.reuse, R152, R72 ;  /* 0x000000989048723c */ /* 0x040fe60000001848 */
[----:B------:R-:W-:Y:S03]  /*5510*/  LDSM.16.MT88.4 R176, [R212+0xb800] ;  /* 0x00b80000d4b0783b */ /* 0x000fe60000004200 */
[-C--:B------:R-:W-:Y:S02]  /*5520*/  HMMA.16816.F32 R76, R144, R154.reuse, R76 ;  /* 0x0000009a904c723c */ /* 0x080fe4000000184c */
[----:B------:R2:W-:Y:S03]  /*5530*/  MUFU.EX2 R193, R28 ;  /* 0x0000001c00c17308 */ /* 0x0005e60000000800 */
[----:B----4-:R-:W-:Y:S01]  /*5540*/  FMUL.FTZ R27, R3, R167 ;  /* 0x000000a7031b7220 */ /* 0x010fe20000410000 */
[C---:B------:R-:W-:Y:S01]  /*5550*/  HMMA.16816.F32 R80, R140.reuse, R154, R80 ;  /* 0x0000009a8c50723c */ /* 0x040fe20000001850 */
[----:B------:R-:W4:Y:S04]  /*5560*/  LDSM.16.MT88.4 R152, [R217+0xb000] ;  /* 0x00b00000d998783b */ /* 0x000f280000004200 */
[----:B-----5:R-:W-:Y:S01]  /*5570*/  FMUL.FTZ R32, R133, R160 ;  /* 0x000000a085207220 */ /* 0x020fe20000410000 */
[-C--:B-1----:R-:W-:Y:S03]  /*5580*/  HMMA.16816.F32 R84, R140, R172.reuse, R84 ;  /* 0x000000ac8c54723c */ /* 0x082fe60000001854 */
[----:B------:R-:W-:Y:S02]  /*5590*/  LDSM.16.MT88.4 R164, [R216+0xa800] ;  /* 0x00a80000d8a4783b */ /* 0x000fe40000004200 */
[----:B------:R-:W-:Y:S01]  /*55a0*/  FFMA.FTZ R137, R33, UR4, -R137 ;  /* 0x0000000421897c23 */ /* 0x000fe20008010889 */
[C---:B------:R-:W-:Y:S03]  /*55b0*/  HMMA.16816.F32 R88, R144.reuse, R172, R88 ;  /* 0x000000ac9058723c */ /* 0x040fe60000001858 */
[----:B------:R-:W1:Y:S02]  /*55c0*/  MUFU.EX2 R200, R137 ;  /* 0x0000008900c87308 */ /* 0x000e640000000800 */
[----:B------:R-:W-:Y:S01]  /*55d0*/  FMUL.FTZ R33, R133, R161 ;  /* 0x000000a185217220 */ /* 0x000fe20000410000 */
[-C--:B------:R-:W-:Y:S07]  /*55e0*/  HMMA.16816.F32 R20, R144, R174.reuse, R20 ;  /* 0x000000ae9014723c */ /* 0x080fee0000001814 */
[----:B------:R5:W-:Y:S01]  /*55f0*/  MUFU.EX2 R137, R181 ;  /* 0x000000b500897308 */ /* 0x000be20000000800 */
[C---:B------:R-:W-:Y:S04]  /*5600*/  HMMA.16816.F32 R92, R140.reuse, R174, R92 ;  /* 0x000000ae8c5c723c */ /* 0x040fe8000000185c */
[----:B------:R-:W-:Y:S02]  /*5610*/  FFMA.FTZ R138, R35, UR4, -R138 ;  /* 0x00000004238a7c23 */ /* 0x000fe4000801088a */
[-C--:B---3--:R-:W-:Y:S03]  /*5620*/  HMMA.16816.F32 R96, R140, R148.reuse, R96 ;  /* 0x000000948c60723c */ /* 0x088fe60000001860 */
[----:B------:R-:W3:Y:S02]  /*5630*/  MUFU.EX2 R198, R138 ;  /* 0x0000008a00c67308 */ /* 0x000ee40000000800 */
[----:B------:R-:W-:Y:S01]  /*5640*/  FMUL.FTZ R35, R3, R163 ;  /* 0x000000a303237220 */ /* 0x000fe20000410000 */
[C---:B------:R-:W-:Y:S01]  /*5650*/  HMMA.16816.F32 R100, R144.reuse, R148, R100 ;  /* 0x000000949064723c */ /* 0x040fe20000001864 */
[----:B------:R-:W-:Y:S04]  /*5660*/  LDSM.16.MT88.4 R160, [R217+0xa800] ;  /* 0x00a80000d9a0783b */ /* 0x000fe80000004200 */
[----:B--2---:R-:W-:Y:S01]  /*5670*/  FMUL.FTZ R28, R2, R168 ;  /* 0x000000a8021c7220 */ /* 0x004fe20000410000 */
[-C--:B------:R-:W-:Y:S01]  /*5680*/  HMMA.16816.F32 R104, R144, R150.reuse, R104 ;  /* 0x000000969068723c */ /* 0x080fe20000001868 */
[----:B------:R2:W3:Y:S02]  /*5690*/  MUFU.EX2 R138, R30 ;  /* 0x0000001e008a7308 */ /* 0x0004e40000000800 */
[----:B-----5:R-:W-:Y:S02]  /*56a0*/  LDSM.16.MT88.4 R180, [R214+0xb800] ;  /* 0x00b80000d6b4783b */ /* 0x020fe40000004200 */
[----:B------:R-:W-:Y:S01]  /*56b0*/  F2FP.F16.F32.PACK_AB R172, R205, R204 ;  /* 0x000000cccdac723e */ /* 0x000fe200000000ff */
[C---:B------:R-:W-:Y:S05]  /*56c0*/  HMMA.16816.F32 R108, R140.reuse, R150, R108 ;  /* 0x000000968c6c723c */ /* 0x040fea000000186c */
[----:B------:R-:W5:Y:S01]  /*56d0*/  LDSM.16.MT88.4 R148, [R216+0xb000] ;  /* 0x00b00000d894783b */ /* 0x000f620000004200 */
[-C--:B----4-:R-:W-:Y:S05]  /*56e0*/  HMMA.16816.F32 R32, R140, R152.reuse, R32 ;  /* 0x000000988c20723c */ /* 0x090fea0000001820 */
[C---:B------:R-:W-:Y:S01]  /*56f0*/  FMUL.FTZ R31, R0.reuse, R171 ;  /* 0x000000ab001f7220 */ /* 0x040fe20000410000 */
[C---:B------:R-:W-:Y:S05]  /*5700*/  HMMA.16816.F32 R112, R144.reuse, R152, R112 ;  /* 0x000000989070723c */ /* 0x040fea0000001870 */
[----:B--2---:R-:W-:Y:S01]  /*5710*/  FMUL.FTZ R30, R0, R170 ;  /* 0x000000aa001e7220 */ /* 0x004fe20000410000 */
[-C--:B------:R-:W-:Y:S05]  /*5720*/  HMMA.16816.F32 R116, R144, R154.reuse, R116 ;  /* 0x0000009a9074723c */ /* 0x080fea0000001874 */
[C---:B------:R-:W-:Y:S01]  /*5730*/  FMUL.FTZ R128, R133.reuse, R128 ;  /* 0x0000008085807220 */ /* 0x040fe20000410000 */
[C---:B------:R-:W-:Y:S01]  /*5740*/  HMMA.16816.F32 R120, R140.reuse, R154, R120 ;  /* 0x0000009a8c78723c */ /* 0x040fe20000001878 */
[----:B------:R-:W2:Y:S04]  /*5750*/  LDSM.16.MT88.4 R152, [R212+0xa800] ;  /* 0x00a80000d498783b */ /* 0x000ea80000004200 */
[----:B------:R-:W-:Y:S01]  /*5760*/  FMUL.FTZ R129, R133, R129 ;  /* 0x0000008185817220 */ /* 0x000fe20000410000 */
[C---:B------:R-:W-:Y:S01]  /*5770*/  FMUL.FTZ R130, R3.reuse, R130 ;  /* 0x0000008203827220 */ /* 0x040fe20000410000 */
[----:B------:R-:W-:Y:S01]  /*5780*/  FMUL.FTZ R131, R3, R131 ;  /* 0x0000008303837220 */ /* 0x000fe20000410000 */
[----:B------:R-:W-:Y:S03]  /*5790*/  F2FP.F16.F32.PACK_AB R173, R203, R201 ;  /* 0x000000c9cbad723e */ /* 0x000fe600000000ff */
[----:B-1----:R-:W-:Y:S01]  /*57a0*/  F2FP.F16.F32.PACK_AB R174, R200, R202 ;  /* 0x000000cac8ae723e */ /* 0x002fe200000000ff */
[----:B------:R-:W-:Y:S01]  /*57b0*/  FFMA.FTZ R133, R133, R241, R235 ;  /* 0x000000f185857223 */ /* 0x000fe200000100eb */
[----:B---3--:R-:W-:Y:S01]  /*57c0*/  F2FP.F16.F32.PACK_AB R175, R198, R199 ;  /* 0x000000c7c6af723e */ /* 0x008fe200000000ff */
[----:B------:R-:W-:Y:S01]  /*57d0*/  FFMA.FTZ R3, R3, R240, R231 ;  /* 0x000000f003037223 */ /* 0x000fe200000100e7 */
[----:B------:R-:W-:Y:S01]  /*57e0*/  F2FP.F16.F32.PACK_AB R168, R196, R197 ;  /* 0x000000c5c4a8723e */ /* 0x000fe200000000ff */
[----:B------:R-:W-:Y:S01]  /*57f0*/  FFMA.FTZ R2, R2, R239, R211 ;  /* 0x000000ef02027223 */ /* 0x000fe200000100d3 */
[----:B------:R-:W-:Y:S01]  /*5800*/  F2FP.F16.F32.PACK_AB R169, R194, R195 ;  /* 0x000000c3c2a9723e */ /* 0x000fe200000000ff */
[----:B------:R-:W-:Y:S01]  /*5810*/  FFMA.FTZ R0, R0, R238, R207 ;  /* 0x000000ee00007223 */ /* 0x000fe200000100cf */
[----:B------:R-:W-:Y:S01]  /*5820*/  F2FP.F16.F32.PACK_AB R170, R192, R193 ;  /* 0x000000c1c0aa723e */ /* 0x000fe200000000ff */
[----:B------:R-:W-:Y:S01]  /*5830*/  FADD.FTZ R133, R237, R133 ;  /* 0x00000085ed857221 */ /* 0x000fe20000010000 */
[-C--:B-----5:R-:W-:Y:S03]  /*5840*/  HMMA.16816.F32 R24, R140, R148.reuse, R24 ;  /* 0x000000948c18723c */ /* 0x0a0fe60000001818 */
[----:B------:R-:W-:Y:S01]  /*5850*/  F2FP.F16.F32.PACK_AB R171, R137, R138 ;  /* 0x0000008a89ab723e */ /* 0x000fe200000000ff */
[----:B------:R-:W-:Y:S01]  /*5860*/  FADD.FTZ R3, R233, R3 ;  /* 0x00000003e9037221 */ /* 0x000fe20000010000 */
[----:B------:R-:W-:Y:S01]  /*5870*/  FADD.FTZ R0, R209, R0 ;  /* 0x00000000d1007221 */ /* 0x000fe20000010000 */
[C---:B------:R-:W-:Y:S05]  /*5880*/  HMMA.16816.F32 R124, R144.reuse, R148, R124 ;  /* 0x00000094907c723c */ /* 0x040fea000000187c */
[----:B------:R-:W-:Y:S01]  /*5890*/  FADD.FTZ R3, R230, R3 ;  /* 0x00000003e6037221 */ /* 0x000fe20000010000 */
[-C--:B------:R-:W-:Y:S05]  /*58a0*/  HMMA.16816.F32 R28, R144, R150.reuse, R28 ;  /* 0x00000096901c723c */ /* 0x080fea000000181c */
[----:B------:R-:W-:Y:S01]  /*58b0*/  FADD.FTZ R0, R206, R0 ;  /* 0x00000000ce007221 */ /* 0x000fe20000010000 */
[----:B------:R-:W-:Y:S05]  /*58c0*/  HMMA.16816.F32 R128, R140, R150, R128 ;  /* 0x000000968c80723c */ /* 0x000fea0000001880 */
[----:B------:R-:W-:Y:S01]  /*58d0*/  FADD.FTZ R3, R232, R3 ;  /* 0x00000003e8037221 */ /* 0x000fe20000010000 */
[-C--:B--2---:R-:W-:Y:S06]  /*58e0*/  HMMA.16816.F32 R144, R172, R152.reuse, R4 ;  /* 0x00000098ac90723c */ /* 0x084fec0000001804 */
        /* <DEDUP_REMOVED lines=52> */
[C---:B------:R-:W-:Y:S06]  /*5c30*/  HMMA.16816.F32 R120, R172.reuse, R186, R120 ;  /* 0x000000baac78723c */ /* 0x040fec0000001878 */
[-C--:B------:R-:W-:Y:S06]  /*5c40*/  HMMA.16816.F32 R164, R172, R188.reuse, R24 ;  /* 0x000000bcaca4723c */ /* 0x080fec0000001818 */
[C---:B------:R-:W-:Y:S06]  /*5c50*/  HMMA.16816.F32 R124, R168.reuse, R188, R124 ;  /* 0x000000bca87c723c */ /* 0x040fec000000187c */
[-C--:B------:R-:W-:Y:S06]  /*5c60*/  HMMA.16816.F32 R168, R168, R190.reuse, R28 ;  /* 0x000000bea8a8723c */ /* 0x080fec000000181c */
[----:B------:R-:W-:Y:S01]  /*5c70*/  HMMA.16816.F32 R128, R172, R190, R128 ;  /* 0x000000beac80723c */ /* 0x000fe20000001880 */
[----:B------:R-:W-:Y:S11]  /*5c80*/  @!UPT UIADD3 URZ, URZ, URZ, URZ ;  /* 0x0000003f3f3ff290 */ /* 0x000ff6000fffe03f */
[----:B------:R-:W-:Y:S01]  /*5c90*/  @!UPT UIADD3 URZ, URZ, URZ, URZ ;  /* 0x0000003f3f3ff290 */ /* 0x000fe2000fffe03f */
[----:B------:R-:W-:Y:S11]  /*5ca0*/  @P0 BRA `(.L_x_1037) ;  /* 0xffffffdc00dc0947 */ /* 0x000ff6000383ffff */
.L_x_1036:
[----:B------:R-:W2:Y:S01]  /*5cb0*/  LDL R12, [R1+0xc] ;  /* 0x00000c00010c7983 */ /* 0x000ea20000100800 */
[----:B------:R-:W1:Y:S01]  /*5cc0*/  S2UR UR4, SR_CgaCtaId ;  /* 0x00000000000479c3 */ /* 0x000e620000008800 */
[----:B------:R-:W-:Y:S02]  /*5cd0*/  UMOV UR5, 0x400 ;  /* 0x0000040000057882 */ /* 0x000fe40000000000 */
[----:B------:R-:W3:Y:S04]  /*5ce0*/  SHFL.BFLY PT, R0, R241, 0x2, 0x1f ;  /* 0x0c401f00f1007f89 */ /* 0x000ee800000e0000 */
[----:B------:R-:W4:Y:S04]  /*5cf0*/  SHFL.BFLY PT, R3, R240, 0x2, 0x1f ;  /* 0x0c401f00f0037f89 */ /* 0x000f2800000e0000 */
[----:B------:R-:W5:Y:S01]  /*5d00*/  SHFL.BFLY PT, R2, R238, 0x2, 0x1f ;  /* 0x0c401f00ee027f89 */ /* 0x000f6200000e0000 */
[----:B------:R-:W5:Y:S01]  /*5d10*/  S2R R9, SR_TID.X ;  /* 0x0000000000097919 */ /* 0x000f620000002100 */
[----:B-1----:R-:W-:Y:S01]  /*5d20*/  ULEA UR4, UR4, UR5, 0x18 ;  /* 0x0000000504047291 */ /* 0x002fe2000f8ec03f */
[----:B---3--:R-:W-:-:S02]  /*5d30*/  FADD.FTZ R241, R0, R241 ;  /* 0x000000f100f17221 */ /* 0x008fc40000010000 */
[----:B------:R-:W1:Y:S01]  /*5d40*/  SHFL.BFLY PT, R0, R239, 0x2, 0x1f ;  /* 0x0c401f00ef007f89 */ /* 0x000e6200000e0000 */
[----:B----4-:R-:W-:-:S03]  /*5d50*/  FADD.FTZ R240, R3, R240 ;  /* 0x000000f003f07221 */ /* 0x010fc60000010000 */
[----:B------:R-:W3:Y:S01]  /*5d60*/  SHFL.BFLY PT, R4, R241, 0x1, 0x1f ;  /* 0x0c201f00f1047f89 */ /* 0x000ee200000e0000 */
[----:B-----5:R-:W-:-:S03]  /*5d70*/  FADD.FTZ R238, R2, R238 ;  /* 0x000000ee02ee7221 */ /* 0x020fc60000010000 */
[----:B------:R-:W4:Y:S04]  /*5d80*/  SHFL.BFLY PT, R6, R240, 0x1, 0x1f ;  /* 0x0c201f00f0067f89 */ /* 0x000f2800000e0000 */
[----:B------:R-:W5:Y:S01]  /*5d90*/  SHFL.BFLY PT, R5, R238, 0x1, 0x1f ;  /* 0x0c201f00ee057f89 */ /* 0x000f6200000e0000 */
[----:B------:R-:W-:-:S04]  /*5da0*/  SHF.R.S32.HI R8, RZ, 0x1f, R9 ;  /* 0x0000001fff087819 */ /* 0x000fc80000011409 */
[----:B------:R-:W-:Y:S01]  /*5db0*/  LEA.HI R7, R8, R9, RZ, 0x2 ;  /* 0x0000000908077211 */ /* 0x000fe200078f10ff */
[----:B-1----:R-:W-:Y:S01]  /*5dc0*/  FADD.FTZ R239, R0, R239 ;  /* 0x000000ef00ef7221 */ /* 0x002fe20000010000 */
[----:B------:R-:W-:Y:S02]  /*5dd0*/  MOV R0, 0x3f800000 ;  /* 0x3f80000000007802 */ /* 0x000fe40000000f00 */
[--C-:B------:R-:W-:Y:S01]  /*5de0*/  SHF.R.S32.HI R2, RZ, 0x2, R7.reuse ;  /* 0x00000002ff027819 */ /* 0x100fe20000011407 */
[----:B---3--:R-:W-:Y:S01]  /*5df0*/  FADD.FTZ R241, R241, R4 ;  /* 0x00000004f1f17221 */ /* 0x008fe20000010000 */
[----:B------:R-:W1:Y:S01]  /*5e00*/  SHFL.BFLY PT, R3, R239, 0x1, 0x1f ;  /* 0x0c201f00ef037f89 */ /* 0x000e6200000e0000 */
[----:B------:R-:W-:Y:S01]  /*5e10*/  SHF.R.S32.HI R4, RZ, 0x1f, R7 ;  /* 0x0000001fff047819 */ /* 0x000fe20000011407 */
[----:B----4-:R-:W-:Y:S02]  /*5e20*/  FADD.FTZ R240, R240, R6 ;  /* 0x00000006f0f07221 */ /* 0x010fe40000010000 */
[----:B------:R-:W-:-:S02]  /*5e30*/  FSETP.NE.FTZ.AND P4, PT, R241, RZ, PT ;  /* 0x000000fff100720b */ /* 0x000fc40003f95000 */
[----:B------:R-:W-:Y:S01]  /*5e40*/  LEA.HI R4, R4, R2, RZ, 0x3 ;  /* 0x0000000204047211 */ /* 0x000fe200078f18ff */
[----:B-----5:R-:W-:Y:S01]  /*5e50*/  FADD.FTZ R133, R238, R5 ;  /* 0x00000005ee857221 */ /* 0x020fe20000010000 */
[----:B------:R-:W-:Y:S02]  /*5e60*/  FSETP.NE.FTZ.AND P3, PT, R240, RZ, PT ;  /* 0x000000fff000720b */ /* 0x000fe40003f75000 */
[----:B------:R-:W-:Y:S02]  /*5e70*/  LEA.HI R5, R8, R9, RZ, 0x5 ;  /* 0x0000000908057211 */ /* 0x000fe400078f28ff */
[----:B------:R-:W-:-:S04]  /*5e80*/  LOP3.LUT R4, R4, 0xfffffff8, RZ, 0xc0, !PT ;  /* 0xfffffff804047812 */ /* 0x000fc800078ec0ff */
[----:B------:R-:W-:Y:S01]  /*5e90*/  IADD3 R2, R2, -R4, RZ ;  /* 0x8000000402027210 */ /* 0x000fe20007ffe0ff */
[----:B------:R-:W3:Y:S03]  /*5ea0*/  @P4 MUFU.RCP R0, R241 ;  /* 0x000000f100004308 */ /* 0x000ee60000001000 */
[----:B------:R-:W-:Y:S01]  /*5eb0*/  SHF.L.U32 R21, R2, 0x6, RZ ;  /* 0x0000000602157819 */ /* 0x000fe200000006ff */
[----:B-1----:R-:W-:Y:S01]  /*5ec0*/  FADD.FTZ R239, R239, R3 ;  /* 0x00000003efef7221 */ /* 0x002fe20000010000 */
[----:B------:R-:W-:Y:S02]  /*5ed0*/  LOP3.LUT R3, R7, 0x3ffffffc, RZ, 0xc0, !PT ;  /* 0x3ffffffc07037812 */ /* 0x000fe400078ec0ff */
[----:B------:R-:W-:Y:S02]  /*5ee0*/  LOP3.LUT R21, R21, 0x1c0, RZ, 0xc0, !PT ;  /* 0x000001c015157812 */ /* 0x000fe400078ec0ff */
[----:B------:R-:W-:-:S02]  /*5ef0*/  IADD3 R6, -R3, R9, RZ ;  /* 0x0000000903067210 */ /* 0x000fc40007ffe1ff */
[----:B------:R-:W-:Y:S02]  /*5f00*/  MOV R3, 0x3f800000 ;  /* 0x3f80000000037802 */ /* 0x000fe40000000f00 */
[----:B------:R-:W-:Y:S01]  /*5f10*/  LEA.HI R21, R21, R21, RZ, 0x1d ;  /* 0x0000001515157211 */ /* 0x000fe200078fe8ff */
[C---:B---3--:R-:W-:Y:S01]  /*5f20*/  FMUL.FTZ R172, R0.reuse, R81 ;  /* 0x0000005100ac7220 */ /* 0x048fe20000410000 */
[----:B------:R-:W-:Y:S01]  /*5f30*/  SHF.R.S32.HI R81, RZ, 0x5, R5 ;  /* 0x00000005ff517819 */ /* 0x000fe20000011405 */
        /* <DEDUP_REMOVED lines=32> */
[----:B------:R-:W-:Y:S01]  /*6140*/  LEA R0, R81, R6, 0x9 ;  /* 0x0000000651007211 */ /* 0x000fe200078e48ff */
[C---:B-1----:R-:W-:Y:S01]  /*6150*/  FMUL.FTZ R146, R3.reuse, R146 ;  /* 0x0000009203927220 */ /* 0x042fe20000410000 */
[----:B------:R-:W-:Y:S01]  /*6160*/  MOV R84, 0xffffffe0 ;  /* 0xffffffe000547802 */ /* 0x000fe20000000f00 */
[C---:B------:R-:W-:Y:S01]  /*6170*/  FMUL.FTZ R147, R3.reuse, R147 ;  /* 0x0000009303937220 */ /* 0x040fe20000410000 */
[----:B------:R-:W-:Y:S01]  /*6180*/  LEA R21, R0, R21, 0x1 ;  /* 0x0000001500157211 */ /* 0x000fe200078e08ff */
[C---:B------:R-:W-:Y:S01]  /*6190*/  FMUL.FTZ R154, R3.reuse, R154 ;  /* 0x0000009a039a7220 */ /* 0x040fe20000410000 */
[----:B------:R-:W-:Y:S01]  /*61a0*/  MOV R80, 0x40 ;  /* 0x0000004000507802 */ /* 0x000fe20000000f00 */
[----:B------:R-:W-:Y:S01]  /*61b0*/  FMUL.FTZ R155, R3, R155 ;  /* 0x0000009b039b7220 */ /* 0x000fe20000410000 */
[----:B------:R-:W-:-:S02]  /*61c0*/  LEA R21, R21, UR4, 0x1 ;  /* 0x0000000415157c11 */ /* 0x000fc4000f8e08ff */
[----:B--2---:R-:W-:-:S04]  /*61d0*/  ISETP.NE.AND P0, PT, R12, -0x1, PT ;  /* 0xffffffff0c00780c */ /* 0x004fc80003f05270 */
[----:B------:R-:W-:-:S05]  /*61e0*/  R2P PR, R2, 0x6 ;  /* 0x0000000602007804 */ /* 0x000fca0000000000 */
[----:B------:R-:W-:Y:S02]  /*61f0*/  SEL R84, R84, 0x20, P1 ;  /* 0x0000002054547807 */ /* 0x000fe40000800000 */
[----:B------:R-:W-:Y:S02]  /*6200*/  SEL R80, R80, 0xffffffc0, !P2 ;  /* 0xffffffc050507807 */ /* 0x000fe40005000000 */
[----:B------:R-:W1:Y:S02]  /*6210*/  @P0 LDC.64 R8, c[0x0][0x298] ;  /* 0x0000a600ff080b82 */ /* 0x000e640000000a00 */
[----:B-1----:R-:W-:-:S04]  /*6220*/  @P0 IMAD.WIDE.U32 R4, R12, R8, RZ ;  /* 0x000000080c040225 */ /* 0x002fc800078e00ff */
[----:B------:R-:W-:Y:S01]  /*6230*/  FMUL.FTZ R8, R3, R38 ;  /* 0x0000002603087220 */ /* 0x000fe20000410000 */
[----:B------:R-:W-:Y:S01]  /*6240*/  @P0 IMAD R92, R12, R9, R5 ;  /* 0x000000090c5c0224 */ /* 0x000fe200078e0205 */
[----:B------:R-:W-:Y:S01]  /*6250*/  @P0 MOV R85, R4 ;  /* 0x0000000400550202 */ /* 0x000fe20000000f00 */
[----:B------:R-:W-:Y:S06]  /*6260*/  @P0 BRA `(.L_x_1040) ;  /* 0x0000000000200947 */ /* 0x000fec0003800000 */
[----:B------:R-:W1:Y:S01]  /*6270*/  S2R R9, SR_CTAID.Y ;  /* 0x0000000000097919 */ /* 0x000e620000002600 */
[----:B------:R-:W2:Y:S01]  /*6280*/  LDC.64 R6, c[0x0][0x290] ;  /* 0x0000a400ff067b82 */ /* 0x000ea20000000a00 */
[----:B-1----:R-:W-:Y:S01]  /*6290*/  SHF.R.S32.HI R0, RZ, 0x1f, R9 ;  /* 0x0000001fff007819 */ /* 0x002fe20000011409 */
[----:B--2---:R-:W-:-:S04]  /*62a0*/  IMAD.WIDE.U32 R4, R9, R6, RZ ;  /* 0x0000000609047225 */ /* 0x004fc800078e00ff */
[----:B------:R-:W-:Y:S01]  /*62b0*/  IMAD R0, R0, R6, RZ ;  /* 0x0000000600007224 */ /* 0x000fe200078e02ff */
[----:B------:R-:W-:-:S03]  /*62c0*/  MOV R85, R4 ;  /* 0x0000000400557202 */ /* 0x000fc60000000f00 */
[----:B------:R-:W-:-:S05]  /*62d0*/  IMAD R7, R9, R7, R0 ;  /* 0x0000000709077224 */ /* 0x000fca00078e0200 */
[----:B------:R-:W-:-:S07]  /*62e0*/  IADD3 R92, R5, R7, RZ ;  /* 0x00000007055c7210 */ /* 0x000fce0007ffe0ff */
.L_x_1040:
[----:B------:R-:W-:Y:S01]  /*62f0*/  ULDC.U8 UR4, c[0x0][0x3d8] ;  /* 0x0000f60000047ab9 */ /* 0x000fe20000000000 */
[----:B------:R-:W-:Y:S01]  /*6300*/  LOP3.LUT R2, R2, 0x1, RZ, 0xc0, !PT ;  /* 0x0000000102027812 */ /* 0x000fe200078ec0ff */
[C---:B------:R-:W-:Y:S01]  /*6310*/  FMUL.FTZ R10, R3.reuse, R39 ;  /* 0x00000027030a7220 */ /* 0x040fe20000410000 */
[----:B------:R-:W-:Y:S01]  /*6320*/  ISETP.NE.AND P1, PT, RZ, UR4, PT ;  /* 0x00000004ff007c0c */ /* 0x000fe2000bf25270 */
[----:B------:R-:W-:Y:S01]  /*6330*/  ULDC.U8 UR4, c[0x0][0x3d9] ;  /* 0x0000f64000047ab9 */ /* 0x000fe20000000000 */
[----:B------:R-:W-:Y:S01]  /*6340*/  ISETP.NE.U32.AND P2, PT, R2, 0x1, PT ;  /* 0x000000010200780c */ /* 0x000fe20003f45070 */
[C---:B------:R-:W-:Y:S01]  /*6350*/  FMUL.FTZ R15, R3.reuse, R50 ;  /* 0x00000032030f7220 */ /* 0x040fe20000410000 */
[----:B------:R-:W-:Y:S01]  /*6360*/  ISETP.NE.OR P6, PT, RZ, UR4, !P1 ;  /* 0x00000004ff007c0c */ /* 0x000fe2000cfc5670 */
[C---:B------:R-:W-:Y:S01]  /*6370*/  FMUL.FTZ R7, R3.reuse, R51 ;  /* 0x0000003303077220 */ /* 0x040fe20000410000 */
[C---:B------:R-:W-:Y:S01]  /*6380*/  FMUL.FTZ R54, R3.reuse, R54 ;  /* 0x0000003603367220 */ /* 0x040fe20000410000 */
[C---:B------:R-:W-:Y:S01]  /*6390*/  FMUL.FTZ R18, R3.reuse, R55 ;  /* 0x0000003703127220 */ /* 0x040fe20000410000 */
[C---:B------:R-:W-:Y:S01]  /*63a0*/  FMUL.FTZ R66, R3.reuse, R66 ;  /* 0x0000004203427220 */ /* 0x040fe20000410000 */
[----:B------:R-:W-:Y:S01]  /*63b0*/  FMUL.FTZ R67, R3, R67 ;  /* 0x0000004303437220 */ /* 0x000fe20000410000 */
[----:B------:R-:W-:-:S02]  /*63c0*/  PLOP3.LUT P5, PT, PT, PT, PT, 0x8, 0x0 ;  /* 0x000000000000781c */ /* 0x000fc40003fae170 */
[----:B------:R-:W-:-:S05]  /*63d0*/  CS2R R68, SRZ ;  /* 0x0000000000447805 */ /* 0x000fca000001ff00 */
[----:B------:R-:W-:Y:S06]  /*63e0*/  @P6 BRA `(.L_x_1041) ;  /* 0x00000000001c6947 */ /* 0x000fec0003800000 */
[----:B------:R-:W1:Y:S01]  /*63f0*/  S2R R0, SR_CTAID.Y ;  /* 0x0000000000007919 */ /* 0x000e620000002600 */
[----:B------:R-:W1:Y:S01]  /*6400*/  LDC R2, c[0x0][0x2c4] ;  /* 0x0000b100ff027b82 */ /* 0x000e620000000800 */
[----:B------:R-:W-:Y:S01]  /*6410*/  PLOP3.LUT P5, PT, PT, PT, PT, 0x80, 0x0 ;  /* 0x000000000000781c */ /* 0x000fe20003faf070 */
[----:B-1----:R-:W-:-:S05]  /*6420*/  IMAD R0, R0, R2, RZ ;  /* 0x0000000200007224 */ /* 0x002fca00078e02ff */
[----:B------:R-:W-:-:S04]  /*6430*/  SEL R0, R0, R12, !P0 ;  /* 0x0000000c00007207 */ /* 0x000fc80004000000 */
[--C-:B------:R-:W-:Y:S01]  /*6440*/  SHF.R.S32.HI R69, RZ, 0x1f, R0.reuse ;  /* 0x0000001fff457819 */ /* 0x100fe20000011400 */
[----:B------:R-:W-:-:S07]  /*6450*/  IMAD.MOV.U32 R68, RZ, RZ, R0 ;  /* 0x000000ffff447224 */ /* 0x000fce00078e0000 */
.L_x_1041:
[----:B------:R-:W2:Y:S01]  /*6460*/  LDL R177, [R1+0x8] ;  /* 0x0000080001b17983 */ /* 0x000ea20000100800 */
[----:B------:R-:W-:Y:S01]  /*6470*/  ISETP.NE.AND P0, PT, RZ, UR4, PT ;  /* 0x00000004ff007c0c */ /* 0x000fe2000bf05270 */
[----:B------:R-:W-:Y:S01]  /*6480*/  IMAD.MOV.U32 R0, RZ, RZ, 0x3f800000 ;  /* 0x3f800000ff007424 */ /* 0x000fe200078e00ff */
[----:B------:R-:W-:Y:S01]  /*6490*/  IADD3 R20, R21, -0x10, RZ ;  /* 0xfffffff015147810 */ /* 0x000fe20007ffe0ff */
[----:B------:R-:W-:Y:S01]  /*64a0*/  FMUL.FTZ R70, R3, R70 ;  /* 0x0000004603467220 */ /* 0x000fe20000410000 */
[----:B------:R-:W-:Y:S01]  /*64b0*/  @P2 IADD3 R20, R21, 0x10, RZ ;  /* 0x0000001015142810 */ /* 0x000fe20007ffe0ff */
[C---:B------:R-:W-:Y:S01]  /*64c0*/  FMUL.FTZ R71, R3.reuse, R71 ;  /* 0x0000004703477220 */ /* 0x040fe20000410000 */
[----:B------:R-:W-:Y:S01]  /*64d0*/  PLOP3.LUT P2, PT, PT, PT, PT, 0x8, 0x0 ;  /* 0x000000000000781c */ /* 0x000fe20003f4e170 */
[----:B------:R-:W-:Y:S01]  /*64e0*/  FMUL.FTZ R82, R3, R82 ;  /* 0x0000005203527220 */ /* 0x000fe20000410000 */
[----:B------:R-:W-:Y:S01]  /*64f0*/  FSETP.NE.FTZ.AND P6, PT, R239, RZ, PT ;  /* 0x000000ffef00720b */ /* 0x000fe20003fd5000 */
[C---:B------:R-:W-:Y:S01]  /*6500*/  FMUL.FTZ R83, R3.reuse, R83 ;  /* 0x0000005303537220 */ /* 0x040fe20000410000 */
[----:B------:R-:W-:Y:S01]  /*6510*/  MOV R2, 0x3f800000 ;  /* 0x3f80000000027802 */ /* 0x000fe20000000f00 */
[C---:B------:R-:W-:Y:S01]  /*6520*/  FMUL.FTZ R86, R3.reuse, R86 ;  /* 0x0000005603567220 */ /* 0x040fe20000410000 */
[C---:B------:R-:W-:Y:S01]  /*6530*/  FMUL.FTZ R39, R3.reuse, R87 ;  /* 0x0000005703277220 */ /* 0x040fe20000410000 */
[----:B------:R-:W-:Y:S01]  /*6540*/  @!P0 PLOP3.LUT P2, PT, P1, PT, PT, 0x80, 0x0 ;  /* 0x000000000000881c */ /* 0x000fe20000f4f070 */
[----:B------:R-:W-:Y:S01]  /*6550*/  FMUL.FTZ R94, R3, R94 ;  /* 0x0000005e035e7220 */ /* 0x000fe20000410000 */
[----:B------:R-:W-:Y:S01]  /*6560*/  FSETP.NE.FTZ.AND P1, PT, R133, RZ, PT ;  /* 0x000000ff8500720b */ /* 0x000fe20003f35000 */
        /* <DEDUP_REMOVED lines=15> */
[----:B------:R-:W-:Y:S01]  /*6660*/  F2FP.F16.F32.PACK_AB R5, R145, R144 ;  /* 0x000000909105723e */ /* 0x000fe200000000ff */
[----:B------:R-:W4:Y:S01]  /*6670*/  S2UR UR4, SR_CTAID.X ;  /* 0x00000000000479c3 */ /* 0x000f220000002500 */
[----:B------:R-:W-:Y:S01]  /*6680*/  F2FP.F16.F32.PACK_AB R4, R147, R146 ;  /* 0x000000929304723e */ /* 0x000fe200000000ff */
[----:B------:R-:W-:Y:S01]  /*6690*/  BSSY B0, `(.L_x_1042) ;  /* 0x000012f000007945 */ /* 0x000fe20003800000 */
[----:B------:R-:W-:Y:S01]  /*66a0*/  F2FP.F16.F32.PACK_AB R11, R11, R36 ;  /* 0x000000240b0b723e */ /* 0x000fe200000000ff */
[----:B------:R5:W-:Y:S01]  /*66b0*/  STS [R21], R5 ;  /* 0x0000000515007388 */ /* 0x000be20000000800 */
        /* <DEDUP_REMOVED lines=66> */
[----:B------:R-:W-:Y:S01]  /*6ae0*/  STS [R21+0x400], R4 ;  /* 0x0004000415007388 */ /* 0x000fe20000000800 */
[----:B------:R-:W-:-:S02]  /*6af0*/  F2FP.F16.F32.PACK_AB R0, R155, R154 ;  /* 0x0000009a9b00723e */ /* 0x000fc400000000ff */
[----:B------:R-:W-:Y:S01]  /*6b00*/  F2FP.F16.F32.PACK_AB R6, R143, R6 ;  /* 0x000000068f06723e */ /* 0x000fe200000000ff */
[----:B------:R-:W-:Y:S01]  /*6b10*/  STS [R20], R2 ;  /* 0x0000000214007388 */ /* 0x000fe20000000800 */
        /* <DEDUP_REMOVED lines=16> */
[----:B------:R-:W-:Y:S02]  /*6c20*/  F2FP.F16.F32.PACK_AB R16, R32, R137 ;  /* 0x000000892010723e */ /* 0x000fe400000000ff */
[----:B------:R-:W-:Y:S02]  /*6c30*/  F2FP.F16.F32.PACK_AB R15, R67, R66 ;  /* 0x00000042430f723e */ /* 0x000fe400000000ff */
[----:B-----5:R-:W-:Y:S02]  /*6c40*/  IADD3 R5, R80, R20, RZ ;  /* 0x0000001450057210 */ /* 0x020fe40007ffe0ff */
[----:B-1----:R-:W-:Y:S02]  /*6c50*/  IADD3 R0, R21, R84, RZ ;  /* 0x0000005415007210 */ /* 0x002fe40007ffe0ff */
[----:B------:R-:W-:Y:S02]  /*6c60*/  F2FP.F16.F32.PACK_AB R17, R17, R56 ;  /* 0x000000381111723e */ /* 0x000fe400000000ff */
[----:B---3--:R-:W-:Y:S01]  /*6c70*/  IADD3 R6, R84, R20, RZ ;  /* 0x0000001454067210 */ /* 0x008fe20007ffe0ff */
[----:B------:R1:W-:Y:S01]  /*6c80*/  STS [R0], R11 ;  /* 0x0000000b00007388 */ /* 0x0003e20000000800 */
[----:B------:R-:W-:Y:S01]  /*6c90*/  F2FP.F16.F32.PACK_AB R24, R59, R24 ;  /* 0x000000183b18723e */ /* 0x000fe200000000ff */
[----:B----4-:R-:W-:-:S02]  /*6ca0*/  IMAD.IADD R3, R21, 0x1, R80 ;  /* 0x0000000115037824 */ /* 0x010fc400078e0250 */
[----:B------:R-:W-:Y:S01]  /*6cb0*/  STS [R0+0x400], R10 ;  /* 0x0004000a00007388 */ /* 0x000fe20000000800 */
[----:B------:R-:W-:Y:S01]  /*6cc0*/  F2FP.F16.F32.PACK_AB R50, R50, R60 ;  /* 0x0000003c3232723e */ /* 0x000fe200000000ff */
[----:B------:R-:W-:Y:S01]  /*6cd0*/  IMAD.IADD R4, R6, 0x1, R80 ;  /* 0x0000000106047824 */ /* 0x000fe200078e0250 */
[----:B------:R-:W-:Y:S01]  /*6ce0*/  F2FP.F16.F32.PACK_AB R49, R63, R49 ;  /* 0x000000313f31723e */ /* 0x000fe200000000ff */
[----:B------:R-:W-:Y:S01]  /*6cf0*/  STS [R6], R8 ;  /* 0x0000000806007388 */ /* 0x000fe20000000800 */
[----:B------:R-:W-:Y:S01]  /*6d00*/  F2FP.F16.F32.PACK_AB R48, R138, R139 ;  /* 0x0000008b8a30723e */ /* 0x000fe200000000ff */
[----:B------:R-:W-:Y:S01]  /*6d10*/  @P3 MUFU.LG2 R13, R240 ;  /* 0x000000f0000d3308 */ /* 0x000fe20000000c00 */
[----:B------:R-:W-:Y:S01]  /*6d20*/  F2FP.F16.F32.PACK_AB R47, R71, R70 ;  /* 0x00000046472f723e */ /* 0x000fe200000000ff */
[----:B------:R-:W-:Y:S01]  /*6d30*/  STS [R6+0x400], R7 ;  /* 0x0004000706007388 */ /* 0x000fe20000000800 */
[----:B------:R-:W-:Y:S02]  /*6d40*/  IADD3 R2, R0, R80, RZ ;  /* 0x0000005000027210 */ /* 0x000fe40007ffe0ff */
[----:B------:R-:W-:Y:S01]  /*6d50*/  F2FP.F16.F32.PACK_AB R44, R172, R173 ;  /* 0x000000adac2c723e */ /* 0x000fe200000000ff */
[----:B------:R3:W-:Y:S01]  /*6d60*/  STS [R0+0x2000], R9 ;  /* 0x0020000900007388 */ /* 0x0007e20000000800 */
[----:B------:R-:W-:Y:S01]  /*6d70*/  F2FP.F16.F32.PACK_AB R43, R83, R82 ;  /* 0x00000052532b723e */ /* 0x000fe200000000ff */
[----:B------:R-:W-:Y:S01]  /*6d80*/  @P6 MUFU.LG2 R12, R239 ;  /* 0x000000ef000c6308 */ /* 0x000fe20000000c00 */
[----:B------:R-:W-:Y:S01]  /*6d90*/  F2FP.F16.F32.PACK_AB R46, R73, R72 ;  /* 0x00000048492e723e */ /* 0x000fe200000000ff */
[----:B------:R4:W-:Y:S01]  /*6da0*/  STS [R0+0x2400], R14 ;  /* 0x0024000e00007388 */ /* 0x0009e20000000800 */
[----:B------:R-:W-:-:S02]  /*6db0*/  F2FP.F16.F32.PACK_AB R45, R75, R45 ;  /* 0x0000002d4b2d723e */ /* 0x000fc400000000ff */
[----:B------:R-:W-:Y:S01]  /*6dc0*/  F2FP.F16.F32.PACK_AB R42, R77, R76 ;  /* 0x0000004c4d2a723e */ /* 0x000fe200000000ff */
[----:B------:R5:W-:Y:S01]  /*6dd0*/  STS [R6+0x2000], R23 ;  /* 0x0020001706007388 */ /* 0x000be20000000800 */
[----:B------:R-:W-:Y:S01]  /*6de0*/  F2FP.F16.F32.PACK_AB R41, R79, R41 ;  /* 0x000000294f29723e */ /* 0x000fe200000000ff */
[----:B-1----:R-:W1:Y:S01]  /*6df0*/  @P0 LDC R11, c[0x0][0x2c0] ;  /* 0x0000b000ff0b0b82 */ /* 0x002e620000000800 */
[----:B------:R-:W-:Y:S01]  /*6e00*/  F2FP.F16.F32.PACK_AB R40, R174, R175 ;  /* 0x000000afae28723e */ /* 0x000fe200000000ff */
[----:B------:R-:W-:Y:S01]  /*6e10*/  STS [R6+0x2400], R22 ;  /* 0x0024001606007388 */ /* 0x000fe20000000800 */
[----:B------:R-:W-:Y:S02]  /*6e20*/  F2FP.F16.F32.PACK_AB R39, R39, R86 ;  /* 0x000000562727723e */ /* 0x000fe400000000ff */
[----:B------:R-:W-:Y:S01]  /*6e30*/  F2FP.F16.F32.PACK_AB R36, R93, R176 ;  /* 0x000000b05d24723e */ /* 0x000fe200000000ff */
[----:B------:R-:W-:Y:S01]  /*6e40*/  STS [R3], R19 ;  /* 0x0000001303007388 */ /* 0x000fe20000000800 */
[----:B------:R-:W-:-:S02]  /*6e50*/  F2FP.F16.F32.PACK_AB R35, R35, R94 ;  /* 0x0000005e2323723e */ /* 0x000fc400000000ff */
[----:B------:R-:W-:Y:S01]  /*6e60*/  F2FP.F16.F32.PACK_AB R38, R38, R88 ;  /* 0x000000582626723e */ /* 0x000fe200000000ff */
[----:B------:R5:W-:Y:S01]  /*6e70*/  STS [R3+0x400], R18 ;  /* 0x0004001203007388 */ /* 0x000be20000000800 */
[----:B------:R-:W-:Y:S02]  /*6e80*/  F2FP.F16.F32.PACK_AB R37, R91, R37 ;  /* 0x000000255b25723e */ /* 0x000fe400000000ff */
[----:B------:R-:W-:Y:S01]  /*6e90*/  F2FP.F16.F32.PACK_AB R34, R34, R156 ;  /* 0x0000009c2222723e */ /* 0x000fe200000000ff */
[----:B------:R-:W-:Y:S01]  /*6ea0*/  STS [R5], R16 ;  /* 0x0000001005007388 */ /* 0x000fe20000000800 */
[----:B------:R-:W-:Y:S01]  /*6eb0*/  F2FP.F16.F32.PACK_AB R33, R159, R33 ;  /* 0x000000219f21723e */ /* 0x000fe200000000ff */
[----:B---3--:R-:W3:Y:S01]  /*6ec0*/  @P0 LDC.64 R8, c[0x0][0x2c0] ;  /* 0x0000b000ff080b82 */ /* 0x008ee20000000a00 */
[----:B------:R-:W-:Y:S01]  /*6ed0*/  F2FP.F16.F32.PACK_AB R32, R97, R96 ;  /* 0x000000606120723e */ /* 0x000fe200000000ff */
[----:B------:R-:W-:Y:S01]  /*6ee0*/  STS [R5+0x400], R15 ;  /* 0x0004000f05007388 */ /* 0x000fe20000000800 */
[----:B------:R-:W-:-:S02]  /*6ef0*/  F2FP.F16.F32.PACK_AB R31, R31, R98 ;  /* 0x000000621f1f723e */ /* 0x000fc400000000ff */
[----:B------:R-:W-:Y:S01]  /*6f00*/  F2FP.F16.F32.PACK_AB R28, R109, R108 ;  /* 0x0000006c6d1c723e */ /* 0x000fe200000000ff */
[----:B------:R1:W-:Y:S01]  /*6f10*/  STS [R3+0x2000], R17 ;  /* 0x0020001103007388 */ /* 0x0003e20000000800 */
[----:B------:R-:W-:Y:S01]  /*6f20*/  F2FP.F16.F32.PACK_AB R27, R27, R110 ;  /* 0x0000006e1b1b723e */ /* 0x000fe200000000ff */
[----:B----4-:R-:W4:Y:S01]  /*6f30*/  @P3 LDC R14, c[0x0][0x2e8] ;  /* 0x0000ba00ff0e3b82 */ /* 0x010f220000000800 */
[----:B------:R-:W-:Y:S01]  /*6f40*/  F2FP.F16.F32.PACK_AB R30, R30, R100 ;  /* 0x000000641e1e723e */ /* 0x000fe200000000ff */
[----:B------:R-:W-:Y:S01]  /*6f50*/  STS [R3+0x2400], R24 ;  /* 0x0024001803007388 */ /* 0x000fe20000000800 */
[----:B------:R-:W-:Y:S01]  /*6f60*/  F2FP.F16.F32.PACK_AB R29, R103, R29 ;  /* 0x0000001d671d723e */ /* 0x000fe200000000ff */
[----:B-----5:R-:W-:Y:S01]  /*6f70*/  IMAD.MOV.U32 R23, RZ, RZ, 0x7f800000 ;  /* 0x7f800000ff177424 */ /* 0x020fe200078e00ff */
[----:B------:R-:W-:Y:S01]  /*6f80*/  F2FP.F16.F32.PACK_AB R26, R26, R104 ;  /* 0x000000681a1a723e */ /* 0x000fe200000000ff */
[----:B------:R-:W-:Y:S01]  /*6f90*/  STS [R5+0x2000], R50 ;  /* 0x0020003205007388 */ /* 0x000fe20000000800 */
[----:B------:R-:W-:-:S02]  /*6fa0*/  F2FP.F16.F32.PACK_AB R25, R107, R25 ;  /* 0x000000196b19723e */ /* 0x000fc400000000ff */
[----:B------:R-:W-:Y:S01]  /*6fb0*/  F2FP.F16.F32.PACK_AB R66, R161, R160 ;  /* 0x000000a0a142723e */ /* 0x000fe200000000ff */
[----:B------:R-:W-:Y:S01]  /*6fc0*/  STS [R5+0x2400], R49 ;  /* 0x0024003105007388 */ /* 0x000fe20000000800 */
[----:B------:R-:W-:Y:S01]  /*6fd0*/  F2FP.F16.F32.PACK_AB R65, R65, R162 ;  /* 0x000000a24141723e */ /* 0x000fe200000000ff */
[----:B------:R-:W5:Y:S01]  /*6fe0*/  @!P0 LDC R18, c[0x0][0x270] ;  /* 0x00009c00ff128b82 */ /* 0x000f620000000800 */
        /* <DEDUP_REMOVED lines=8> */
[----:B------:R-:W-:Y:S01]  /*7070*/  F2FP.F16.F32.PACK_AB R59, R119, R118 ;  /* 0x00000076773b723e */ /* 0x000fe200000000ff */
[----:B-1----:R-:W1:Y:S01]  /*7080*/  @P6 LDC R17, c[0x0][0x2e8] ;  /* 0x0000ba00ff116b82 */ /* 0x002e620000000800 */
        /* <DEDUP_REMOVED lines=12> */
[----:B------:R-:W-:Y:S01]  /*7150*/  MOV R16, 0x7f800000 ;  /* 0x7f80000000107802 */ /* 0x000fe20000000f00 */
[----:B------:R-:W-:Y:S01]  /*7160*/  STS [R4+0x2400], R41 ;  /* 0x0024002904007388 */ /* 0x000fe20000000800 */
[----:B------:R-:W-:-:S02]  /*7170*/  @!P0 MOV R11, 0x1 ;  /* 0x00000001000b8802 */ /* 0x000fc40000000f00 */
[----:B------:R-:W-:Y:S01]  /*7180*/  MOV R22, 0x7f800000 ;  /* 0x7f80000000167802 */ /* 0x000fe20000000f00 */
        /* <DEDUP_REMOVED lines=12> */
[----:B---3--:R-:W-:-:S03]  /*7250*/  MOV R21, 0x7f800000 ;  /* 0x7f80000000157802 */ /* 0x008fc60000000f00 */
[----:B------:R-:W-:Y:S04]  /*7260*/  STS [R0+0x6000], R30 ;  /* 0x0060001e00007388 */ /* 0x000fe80000000800 */
[----:B------:R-:W-:Y:S04]  /*7270*/  STS [R0+0x6400], R29 ;  /* 0x0064001d00007388 */ /* 0x000fe80000000800 */
[----:B------:R-:W-:Y:S04]  /*7280*/  STS [R6+0x6000], R26 ;  /* 0x0060001a06007388 */ /* 0x000fe80000000800 */
[----:B------:R3:W-:Y:S01]  /*7290*/  STS [R6+0x6400], R25 ;  /* 0x0064001906007388 */ /* 0x0007e20000000800 */
[----:B------:R-:W4:Y:S03]  /*72a0*/  S2R R15, SR_TID.X ;  /* 0x00000000000f7919 */ /* 0x000f260000002100 */
[----:B------:R-:W-:Y:S04]  /*72b0*/  STS [R3+0x4000], R66 ;  /* 0x0040004203007388 */ /* 0x000fe80000000800 */
[----:B------:R-:W-:Y:S04]  /*72c0*/  STS [R3+0x4400], R65 ;  /* 0x0044004103007388 */ /* 0x000fe80000000800 */
[----:B------:R-:W-:Y:S04]  /*72d0*/  STS [R5+0x4000], R62 ;  /* 0x0040003e05007388 */ /* 0x000fe80000000800 */
[----:B------:R-:W-:Y:S04]  /*72e0*/  STS [R5+0x4400], R61 ;  /* 0x0044003d05007388 */ /* 0x000fe80000000800 */
[----:B------:R-:W-:Y:S01]  /*72f0*/  STS [R3+0x6000], R64 ;  /* 0x0060004003007388 */ /* 0x000fe20000000800 */
[----:B---3--:R-:W3:Y:S03]  /*7300*/  @!P0 LDC R6, c[0x0][0x2c4] ;  /* 0x0000b100ff068b82 */ /* 0x008ee60000000800 */
[----:B------:R4:W-:Y:S04]  /*7310*/  STS [R3+0x6400], R63 ;  /* 0x0064003f03007388 */ /* 0x0009e80000000800 */
[----:B------:R-:W-:Y:S04]  /*7320*/  STS [R5+0x6000], R60 ;  /* 0x0060003c05007388 */ /* 0x000fe80000000800 */
[----:B------:R5:W-:Y:S04]  /*7330*/  STS [R5+0x6400], R59 ;  /* 0x0064003b05007388 */ /* 0x000be80000000800 */
[----:B------:R-:W-:Y:S04]  /*7340*/  STS [R2+0x4000], R58 ;  /* 0x0040003a02007388 */ /* 0x000fe80000000800 */
[----:B------:R-:W-:Y:S04]  /*7350*/  STS [R2+0x4400], R57 ;  /* 0x0044003902007388 */ /* 0x000fe80000000800 */
[----:B------:R-:W-:Y:S01]  /*7360*/  STS [R4+0x4000], R54 ;  /* 0x0040003604007388 */ /* 0x000fe20000000800 */
[----:B---3--:R-:W3:Y:S03]  /*7370*/  @P2 LDC R6, c[0x0][0x2e4] ;  /* 0x0000b900ff062b82 */ /* 0x008ee60000000800 */
[----:B------:R-:W-:Y:S01]  /*7380*/  STS [R4+0x4400], R53 ;  /* 0x0044003504007388 */ /* 0x000fe20000000800 */
[----:B----4-:R-:W-:-:S03]  /*7390*/  SHF.R.S32.HI R3, RZ, 0x1f, R15 ;  /* 0x0000001fff037819 */ /* 0x010fc6000001140f */
[----:B------:R-:W-:Y:S01]  /*73a0*/  STS [R2+0x6000], R56 ;  /* 0x0060003802007388 */ /* 0x000fe20000000800 */
[CC--:B------:R-:W-:Y:S02]  /*73b0*/  LEA.HI R0, R3.reuse, R15.reuse, RZ, 0x5 ;  /* 0x0000000f03007211 */ /* 0x0c0fe400078f28ff */
[-C--:B------:R-:W-:Y:S01]  /*73c0*/  LEA.HI R3, R3, R15.reuse, RZ, 0x3 ;  /* 0x0000000f03037211 */ /* 0x080fe200078f18ff */
[----:B------:R4:W-:Y:S01]  /*73d0*/  STS [R2+0x6400], R55 ;  /* 0x0064003702007388 */ /* 0x0009e20000000800 */
[----:B------:R-:W-:Y:S02]  /*73e0*/  LOP3.LUT R0, R0, 0xffffffe0, RZ, 0xc0, !PT ;  /* 0xffffffe000007812 */ /* 0x000fe400078ec0ff */
[----:B------:R-:W-:Y:S01]  /*73f0*/  SHF.R.S32.HI R10, RZ, 0x3, R3 ;  /* 0x00000003ff0a7819 */ /* 0x000fe20000011403 */
[----:B------:R-:W-:Y:S01]  /*7400*/  STS [R4+0x6000], R52 ;  /* 0x0060003404007388 */ /* 0x000fe20000000800 */
[----:B-----5:R-:W-:Y:S01]  /*7410*/  IADD3 R5, -R0, R15, RZ ;  /* 0x0000000f00057210 */ /* 0x020fe20007ffe1ff */
[----:B------:R-:W-:Y:S01]  /*7420*/  @P0 IMAD.MOV.U32 R0, RZ, RZ, 0x1 ;  /* 0x00000001ff000424 */ /* 0x000fe200078e00ff */
[----:B------:R-:W-:Y:S01]  /*7430*/  IADD3 R7, R10, 0x10, RZ ;  /* 0x000000100a077810 */ /* 0x000fe20007ffe0ff */
[----:B------:R5:W-:Y:S01]  /*7440*/  STS [R4+0x6400], R51 ;  /* 0x0064003304007388 */ /* 0x000be20000000800 */
[----:B------:R-:W-:-:S02]  /*7450*/  LOP3.LUT R3, R3, 0xfffffff8, RZ, 0xc0, !PT ;  /* 0xfffffff803037812 */ /* 0x000fc400078ec0ff */
[----:B------:R-:W-:Y:S01]  /*7460*/  IADD3 R24, R10, 0x40, RZ ;  /* 0x000000400a187810 */ /* 0x000fe20007ffe0ff */
[----:B------:R-:W-:Y:S01]  /*7470*/  BAR.SYNC.DEFER_BLOCKING 0x0 ;  /* 0x0000000000007b1d */ /* 0x000fe20000010000 */
[----:B---3--:R-:W-:Y:S01]  /*7480*/  @!P0 IMAD R0, R6, R18, RZ ;  /* 0x0000001206008224 */ /* 0x008fe200078e02ff */
[----:B------:R-:W-:Y:S02]  /*7490*/  IADD3 R15, -R3, R15, RZ ;  /* 0x0000000f030f7210 */ /* 0x000fe40007ffe1ff */
[----:B------:R-:W-:Y:S02]  /*74a0*/  IADD3 R3, R10, 0x20, RZ ;  /* 0x000000200a037810 */ /* 0x000fe40007ffe0ff */
[----:B------:R-:W-:Y:S01]  /*74b0*/  SHF.L.U32 R20, R15, 0x3, RZ ;  /* 0x000000030f147819 */ /* 0x000fe200000006ff */
[----:B------:R-:W3:Y:S01]  /*74c0*/  S2R R19, SR_CTAID.Y ;  /* 0x0000000000137919 */ /* 0x000ee20000002600 */
[----:B--2---:R-:W-:Y:S01]  /*74d0*/  ISETP.GE.AND P2, PT, R3, R177, PT ;  /* 0x000000b10300720c */ /* 0x004fe20003f46270 */
[----:B------:R-:W-:Y:S01]  /*74e0*/  IMAD R3, R11, UR4, RZ ;  /* 0x000000040b037c24 */ /* 0x000fe2000f8e02ff */
[----:B------:R-:W2:Y:S01]  /*74f0*/  S2R R25, SR_CTAID.Z ;  /* 0x0000000000197919 */ /* 0x000ea20000002700 */
[----:B----4-:R-:W4:Y:S01]  /*7500*/  @P4 MUFU.LG2 R2, R241 ;  /* 0x000000f100024308 */ /* 0x010f220000000c00 */
[----:B-----5:R-:W5:Y:S01]  /*7510*/  @P4 LDC R4, c[0x0][0x2e8] ;  /* 0x0000ba00ff044b82 */ /* 0x020f620000000800 */
[----:B------:R1:W1:Y:S04]  /*7520*/  LDS.128 R32, [R227+0x3800] ;  /* 0x00380000e3207984 */ /* 0x0002680000000c00 */
[----:B------:R1:W1:Y:S01]  /*7530*/  LDS.128 R28, [R227+0x7800] ;  /* 0x00780000e31c7984 */ /* 0x0002620000000c00 */
[----:B----4-:R-:W-:Y:S01]  /*7540*/  @P4 FMUL.FTZ R2, R2, 0.69314718246459960938 ;  /* 0x3f31721802024820 */ /* 0x010fe20000410000 */
[----:B---3--:R-:W-:-:S03]  /*7550*/  IMAD R0, R19, R0, RZ ;  /* 0x0000000013007224 */ /* 0x008fc600078e02ff */
[----:B-----5:R-:W-:Y:S01]  /*7560*/  @P4 FFMA.FTZ R16, R136, R4, R2 ;  /* 0x0000000488104223 */ /* 0x020fe20000010002 */
[----:B------:R-:W-:Y:S01]  /*7570*/  @P0 IMAD R2, R9, R8, RZ ;  /* 0x0000000809020224 */ /* 0x000fe200078e02ff */
[----:B------:R-:W-:Y:S01]  /*7580*/  ISETP.GE.AND P4, PT, R7, R177, PT ;  /* 0x000000b10700720c */ /* 0x000fe20003f86270 */
[----:B------:R-:W3:Y:S01]  /*7590*/  @P1 LDC R9, c[0x0][0x2e8] ;  /* 0x0000ba00ff091b82 */ /* 0x000ee20000000800 */
[----:B------:R-:W4:Y:S01]  /*75a0*/  @P1 MUFU.LG2 R7, R133 ;  /* 0x0000008500071308 */ /* 0x000f220000000c00 */
[----:B------:R-:W-:Y:S01]  /*75b0*/  @!P0 MOV R2, R6 ;  /* 0x0000000600028202 */ /* 0x000fe20000000f00 */
[----:B------:R-:W-:Y:S01]  /*75c0*/  @P6 FMUL.FTZ R6, R12, 0.69314718246459960938 ;  /* 0x3f3172180c066820 */ /* 0x000fe20000410000 */
[----:B------:R-:W-:Y:S01]  /*75d0*/  SEL R0, R0, RZ, !P5 ;  /* 0x000000ff00007207 */ /* 0x000fe20006800000 */
[----:B------:R-:W-:Y:S01]  /*75e0*/  @P3 FMUL.FTZ R4, R13, 0.69314718246459960938 ;  /* 0x3f3172180d043820 */ /* 0x000fe20000410000 */
[----:B------:R-:W-:Y:S01]  /*75f0*/  IADD3 R8, R10, 0x30, RZ ;  /* 0x000000300a087810 */ /* 0x000fe20007ffe0ff */
[----:B-1----:R-:W-:Y:S01]  /*7600*/  @P6 FFMA.FTZ R22, R134, R17, R6 ;  /* 0x0000001186166223 */ /* 0x002fe20000010006 */
[----:B------:R-:W-:Y:S01]  /*7610*/  LOP3.LUT P6, RZ, R5, 0x3, RZ, 0xc0, !PT ;  /* 0x0000000305ff7812 */ /* 0x000fe200078cc0ff */
[----:B--2---:R-:W-:-:S02]  /*7620*/  IMAD R0, R25, R2, R0 ;  /* 0x0000000219007224 */ /* 0x004fc400078e0200 */
[----:B------:R-:W-:Y:S01]  /*7630*/  @P3 FFMA.FTZ R23, R135, R14, R4 ;  /* 0x0000000e87173223 */ /* 0x000fe20000010004 */
[----:B------:R-:W-:Y:S01]  /*7640*/  IMAD.SHL.U32 R2, R3, 0x80, RZ ;  /* 0x0000008003027824 */ /* 0x000fe200078e00ff */
[----:B------:R-:W-:-:S04]  /*7650*/  ISETP.GE.AND P0, PT, R8, R177, PT ;  /* 0x000000b10800720c */ /* 0x000fc80003f06270 */
[----:B------:R-:W-:Y:S01]  /*7660*/  IADD3 R13, P5, P3, R2, R68, R0 ;  /* 0x00000044020d7210 */ /* 0x000fe20007bbe000 */
[----:B----4-:R-:W-:Y:S01]  /*7670*/  @P1 FMUL.FTZ R3, R7, 0.69314718246459960938 ;  /* 0x3f31721807031820 */ /* 0x010fe20000410000 */
[----:B------:R-:W-:Y:S02]  /*7680*/  SHF.R.S32.HI R4, RZ, 0x1f, R2 ;  /* 0x0000001fff047819 */ /* 0x000fe40000011402 */
[----:B------:R-:W-:Y:S01]  /*7690*/  SHF.R.S32.HI R0, RZ, 0x1f, R0 ;  /* 0x0000001fff007819 */ /* 0x000fe20000011400 */
[----:B---3--:R-:W-:-:S03]  /*76a0*/  @P1 FFMA.FTZ R21, R132, R9, R3 ;  /* 0x0000000984151223 */ /* 0x008fc60000010003 */
        /* <DEDUP_REMOVED lines=9> */
[----:B------:R-:W-:-:S04]  /*7740*/  IMAD R3, R3, 0x10, R0 ;  /* 0x0000001003037824 */ /* 0x000fc800078e0200 */
[C---:B------:R-:W-:Y:S01]  /*7750*/  VIADD R5, R3.reuse, 0x8 ;  /* 0x0000000803057836 */ /* 0x040fe20000000000 */
[C---:B------:R-:W-:Y:S01]  /*7760*/  ISETP.GE.AND P1, PT, R3.reuse, R177, PT ;  /* 0x000000b10300720c */ /* 0x040fe20003f26270 */
[----:B------:R-:W-:-:S03]  /*7770*/  VIADD R6, R3, 0x40 ;  /* 0x0000004003067836 */ /* 0x000fc60000000000 */
[-C--:B------:R-:W-:Y:S02]  /*7780*/  ISETP.GE.AND P6, PT, R5, R177.reuse, PT ;  /* 0x000000b10500720c */ /* 0x080fe40003fc6270 */
[----:B------:R-:W-:-:S07]  /*7790*/  ISETP.GE.AND P5, PT, R6, R177, PT ;  /* 0x000000b10600720c */ /* 0x000fce0003fa6270 */
[----:B------:R-:W1:Y:S01]  /*77a0*/  @!P1 LDC.64 R8, c[0x0][0x2b0] ;  /* 0x0000ac00ff089b82 */ /* 0x000e620000000a00 */
[----:B------:R-:W-:-:S05]  /*77b0*/  @!P1 IMAD R0, R3, R11, RZ ;  /* 0x0000000b03009224 */ /* 0x000fca00078e02ff */
[C---:B------:R-:W-:Y:S02]  /*77c0*/  @!P1 IADD3 R4, P3, R0.reuse, R13, RZ ;  /* 0x0000000d00049210 */ /* 0x040fe40007f7e0ff */
[----:B------:R-:W2:Y:S02]  /*77d0*/  @!P6 LDC.64 R18, c[0x0][0x2b0] ;  /* 0x0000ac00ff12eb82 */ /* 0x000ea40000000a00 */
[----:B------:R-:W-:-:S06]  /*77e0*/  @!P1 LEA.HI.X.SX32 R0, R0, R12, 0x1, P3 ;  /* 0x0000000c00009211 */ /* 0x000fcc00018f0eff */
[----:B------:R-:W3:Y:S01]  /*77f0*/  @!P5 LDC.64 R14, c[0x0][0x2b0] ;  /* 0x0000ac00ff0edb82 */ /* 0x000ee20000000a00 */
[----:B-1----:R-:W-:Y:S01]  /*7800*/  @!P1 LEA R2, P3, R4, R8, 0x2 ;  /* 0x0000000804029211 */ /* 0x002fe200078610ff */
[----:B------:R-:W-:-:S03]  /*7810*/  VIADD R8, R3, 0x48 ;  /* 0x0000004803087836 */ /* 0x000fc60000000000 */
[----:B------:R-:W-:Y:S01]  /*7820*/  @!P1 LEA.HI.X R3, R4, R9, R0, 0x2, P3 ;  /* 0x0000000904039211 */ /* 0x000fe200018f1400 */
[----:B------:R-:W-:Y:S01]  /*7830*/  @!P6 IMAD R4, R5, R11, RZ ;  /* 0x0000000b0504e224 */ /* 0x000fe200078e02ff */
[----:B------:R-:W-:-:S03]  /*7840*/  ISETP.GE.AND P3, PT, R8, R177, PT ;  /* 0x000000b10800720c */ /* 0x000fc60003f66270 */
[----:B------:R1:W-:Y:S01]  /*7850*/  @!P1 STG.E desc[UR14][R2.64], R16 ;  /* 0x0000001002009986 */ /* 0x0003e2000c10190e */
[----:B------:R-:W-:-:S09]  /*7860*/  @!P6 IADD3 R0, P1, R4, R13, RZ ;  /* 0x0000000d0400e210 */ /* 0x000fd20007f3e0ff */
[----:B-1----:R-:W1:Y:S01]  /*7870*/  @!P3 LDC.64 R16, c[0x0][0x2b0] ;  /* 0x0000ac00ff10bb82 */ /* 0x002e620000000a00 */
[----:B------:R-:W-:Y:S01]  /*7880*/  @!P5 IMAD R3, R6, R11, RZ ;  /* 0x0000000b0603d224 */ /* 0x000fe200078e02ff */
[----:B------:R-:W-:Y:S02]  /*7890*/  @!P6 LEA.HI.X.SX32 R2, R4, R12, 0x1, P1 ;  /* 0x0000000c0402e211 */ /* 0x000fe400008f0eff */
[----:B--2---:R-:W-:-:S04]  /*78a0*/  @!P6 LEA R6, P1, R0, R18, 0x2 ;  /* 0x000000120006e211 */ /* 0x004fc800078210ff */
[----:B------:R-:W-:Y:S01]  /*78b0*/  @!P6 LEA.HI.X R7, R0, R19, R2, 0x2, P1 ;  /* 0x000000130007e211 */ /* 0x000fe200008f1402 */
[----:B------:R-:W-:Y:S01]  /*78c0*/  @!P3 IMAD R2, R8, R11, RZ ;  /* 0x0000000b0802b224 */ /* 0x000fe200078e02ff */
[----:B------:R-:W-:-:S03]  /*78d0*/  @!P5 IADD3 R0, P1, R3, R13, RZ ;  /* 0x0000000d0300d210 */ /* 0x000fc60007f3e0ff */
[----:B------:R2:W-:Y:S01]  /*78e0*/  @!P6 STG.E desc[UR14][R6.64], R23 ;  /* 0x000000170600e986 */ /* 0x0005e2000c10190e */
[----:B------:R-:W-:Y:S02]  /*78f0*/  @!P5 LEA.HI.X.SX32 R3, R3, R12, 0x1, P1 ;  /* 0x0000000c0303d211 */ /* 0x000fe400008f0eff */
[----:B---3--:R-:W-:-:S04]  /*7900*/  @!P5 LEA R4, P1, R0, R14, 0x2 ;  /* 0x0000000e0004d211 */ /* 0x008fc800078210ff */
[----:B------:R-:W-:Y:S02]  /*7910*/  @!P5 LEA.HI.X R5, R0, R15, R3, 0x2, P1 ;  /* 0x0000000f0005d211 */ /* 0x000fe400008f1403 */
[----:B------:R-:W-:-:S03]  /*7920*/  @!P3 IADD3 R0, P1, R2, R13, RZ ;  /* 0x0000000d0200b210 */ /* 0x000fc60007f3e0ff */
[----:B------:R2:W-:Y:S01]  /*7930*/  @!P5 STG.E desc[UR14][R4.64], R22 ;  /* 0x000000160400d986 */ /* 0x0005e2000c10190e */
[----:B------:R-:W-:Y:S02]  /*7940*/  @!P3 LEA.HI.X.SX32 R3, R2, R12, 0x1, P1 ;  /* 0x0000000c0203b211 */ /* 0x000fe400008f0eff */
[----:B-1----:R-:W-:-:S04]  /*7950*/  @!P3 LEA R2, P1, R0, R16, 0x2 ;  /* 0x000000100002b211 */ /* 0x002fc800078210ff */
[----:B------:R-:W-:-:S05]  /*7960*/  @!P3 LEA.HI.X R3, R0, R17, R3, 0x2, P1 ;  /* 0x000000110003b211 */ /* 0x000fca00008f1403 */
[----:B------:R2:W-:Y:S04]  /*7970*/  @!P3 STG.E desc[UR14][R2.64], R21 ;  /* 0x000000150200b986 */ /* 0x0005e8000c10190e */
.L_x_1043:
[----:B------:R-:W-:Y:S05]  /*7980*/  BSYNC B0 ;  /* 0x0000000000007941 */ /* 0x000fea0003800000 */
.L_x_1042:
[----:B--2---:R-:W-:Y:S01]  /*7990*/  IADD3 R2, P1, R20, R85, RZ ;  /* 0x0000005514027210 */ /* 0x004fe20007f3e0ff */
[C---:B------:R-:W-:Y:S01]  /*79a0*/  VIADD R5, R10.reuse, 0x50 ;  /* 0x000000500a057836 */ /* 0x040fe20000000000 */
[----:B------:R-:W-:Y:S01]  /*79b0*/  SHF.R.S32.HI R0, RZ, 0x1f, R20 ;  /* 0x0000001fff007819 */ /* 0x000fe20000011414 */
[C---:B------:R-:W-:Y:S01]  /*79c0*/  VIADD R18, R10.reuse, 0x70 ;  /* 0x000000700a127836 */ /* 0x040fe20000000000 */
[----:B------:R-:W-:Y:S01]  /*79d0*/  IADD3 R4, R10, 0x60, RZ ;  /* 0x000000600a047810 */ /* 0x000fe20007ffe0ff */
[----:B------:R1:W2:Y:S01]  /*79e0*/  LDS.128 R12, [R227] ;  /* 0x00000000e30c7984 */ /* 0x0002a20000000c00 */
[----:B------:R-:W-:Y:S01]  /*79f0*/  SHF.R.S32.HI R6, RZ, 0x1f, R25 ;  /* 0x0000001fff067819 */ /* 0x000fe20000011419 */
[----:B------:R-:W-:Y:S01]  /*7a00*/  IMAD.X R3, R0, 0x1, R92, P1 ;  /* 0x0000000100037824 */ /* 0x000fe200008e065c */
[-C--:B------:R-:W-:Y:S01]  /*7a10*/  ISETP.GE.AND P1, PT, R10, R177.reuse, PT ;  /* 0x000000b10a00720c */ /* 0x080fe20003f26270 */
[----:B------:R-:W-:Y:S01]  /*7a20*/  ULDC.64 UR4, c[0x0][0x2a0] ;  /* 0x0000a80000047ab9 */ /* 0x000fe20000000a00 */
[----:B------:R1:W3:Y:S01]  /*7a30*/  LDS.128 R8, [R227+0x4000] ;  /* 0x00400000e3087984 */ /* 0x0002e20000000c00 */
[----:B------:R-:W-:Y:S01]  /*7a40*/  IMAD R0, R6, UR4, RZ ;  /* 0x0000000406007c24 */ /* 0x000fe2000f8e02ff */
[----:B------:R-:W-:Y:S01]  /*7a50*/  BSSY B0, `(.L_x_1044) ;  /* 0x0000013000007945 */ /* 0x000fe20003800000 */
[----:B------:R-:W-:Y:S01]  /*7a60*/  IMAD.WIDE.U32 R16, R25, UR4, R2 ;  /* 0x0000000419107c25 */ /* 0x000fe2000f8e0002 */
[----:B------:R-:W-:-:S02]  /*7a70*/  ISETP.GE.AND P6, PT, R24, R177, PT ;  /* 0x000000b11800720c */ /* 0x000fc40003fc6270 */
[-C--:B------:R-:W-:Y:S01]  /*7a80*/  ISETP.GE.AND P5, PT, R5, R177.reuse, PT ;  /* 0x000000b10500720c */ /* 0x080fe20003fa6270 */
[----:B------:R-:W-:Y:S01]  /*7a90*/  IMAD R0, R25, UR5, R0 ;  /* 0x0000000519007c24 */ /* 0x000fe2000f8e0200 */
[----:B------:R-:W-:-:S04]  /*7aa0*/  ISETP.GE.AND P3, PT, R4, R177, PT ;  /* 0x000000b10400720c */ /* 0x000fc80003f66270 */
[----:B------:R-:W-:Y:S01]  /*7ab0*/  IADD3 R7, R17, R0, RZ ;  /* 0x0000000011077210 */ /* 0x000fe20007ffe0ff */
[----:B------:R-:W-:Y:S08]  /*7ac0*/  @P1 BRA `(.L_x_1045) ;  /* 0x00000000002c1947 */ /* 0x000ff00003800000 */
        /* <DEDUP_REMOVED lines=11> */
.L_x_1045:
[----:B------:R-:W-:Y:S05]  /*7b80*/  BSYNC B0 ;  /* 0x0000000000007941 */ /* 0x000fea0003800000 */
.L_x_1044:
[----:B--2-4-:R2:W4:Y:S01]  /*7b90*/  LDS.128 R12, [R227+0x800] ;  /* 0x00080000e30c7984 */ /* 0x0145220000000c00 */
[----:B------:R-:W-:Y:S01]  /*7ba0*/  BSSY B0, `(.L_x_1046) ;  /* 0x0000012000007945 */ /* 0x000fe20003800000 */
[----:B------:R-:W-:Y:S02]  /*7bb0*/  ISETP.GE.AND P1, PT, R18, R177, PT ;  /* 0x000000b11200720c */ /* 0x000fe40003f26270 */
        /* <DEDUP_REMOVED lines=16> */
.L_x_1047:
[----:B------:R-:W-:Y:S05]  /*7cc0*/  BSYNC B0 ;  /* 0x0000000000007941 */ /* 0x000fea0003800000 */
.L_x_1046:
        /* <DEDUP_REMOVED lines=18> */
.L_x_1049:
[----:B------:R-:W-:Y:S05]  /*7df0*/  BSYNC B0 ;  /* 0x0000000000007941 */ /* 0x000fea0003800000 */
.L_x_1048:
        /* <DEDUP_REMOVED lines=18> */
.L_x_1051:
[----:B------:R-:W-:Y:S05]  /*7f20*/  BSYNC B0 ;  /* 0x0000000000007941 */ /* 0x000fea0003800000 */
.L_x_1050:
        /* <DEDUP_REMOVED lines=18> */
.L_x_1053:
[----:B------:R-:W-:Y:S05]  /*8050*/  BSYNC B0 ;  /* 0x0000000000007941 */ /* 0x000fea0003800000 */
.L_x_1052:
        /* <DEDUP_REMOVED lines=18> */
.L_x_1055:
[----:B------:R-:W-:Y:S05]  /*8180*/  BSYNC B0 ;  /* 0x0000000000007941 */ /* 0x000fea0003800000 */
.L_x_1054:
        /* <DEDUP_REMOVED lines=18> */
.L_x_1057:
[----:B------:R-:W-:Y:S05]  /*82b0*/  BSYNC B0 ;  /* 0x0000000000007941 */ /* 0x000fea0003800000 */
.L_x_1056:
        /* <DEDUP_REMOVED lines=16> */
.L_x_1032:
[----:B------:R-:W2:Y:S01]  /*83c0*/  LDL.LU R17, [R1+0xc] ;  /* 0x00000c0001117983 */ /* 0x000ea20000300800 */
[----:B------:R-:W1:Y:S01]  /*83d0*/  LDC.U8 R0, c[0x0][0x3d9] ;  /* 0x0000f640ff007b82 */ /* 0x000e620000000000 */
[----:B------:R-:W-:Y:S01]  /*83e0*/  SHF.R.S32.HI R13, RZ, 0x1f, R70 ;  /* 0x0000001fff0d7819 */ /* 0x000fe20000011446 */
[----:B------:R-:W-:Y:S01]  /*83f0*/  IMAD.IADD R14, R14, 0x1, -R16 ;  /* 0x000000010e0e7824 */ /* 0x000fe200078e0a10 */
[----:B------:R-:W-:Y:S01]  /*8400*/  CS2R R18, SRZ ;  /* 0x0000000000127805 */ /* 0x000fe2000001ff00 */
[----:B------:R-:W-:Y:S01]  /*8410*/  ULDC.64 UR4, c[0x0][0x2a0] ;  /* 0x0000a80000047ab9 */ /* 0x000fe20000000a00 */
[----:B------:R-:W-:Y:S01]  /*8420*/  LEA.HI R13, R13, R70, RZ, 0x3 ;  /* 0x000000460d0d7211 */ /* 0x000fe200078f18ff */
[----:B------:R-:W-:Y:S01]  /*8430*/  BSSY B0, `(.L_x_1058) ;  /* 0x0000048000007945 */ /* 0x000fe20003800000 */
[----:B------:R-:W-:Y:S01]  /*8440*/  LOP3.LUT P6, RZ, R70, 0x7, RZ, 0xc0, !PT ;  /* 0x0000000746ff7812 */ /* 0x000fe200078cc0ff */
[----:B------:R-:W3:Y:S01]  /*8450*/  LDC.U8 R4, c[0x0][0x3d8] ;  /* 0x0000f600ff047b82 */ /* 0x000ee20000000000 */
[----:B------:R-:W-:-:S02]  /*8460*/  LOP3.LUT R8, R13, 0x1ffffff8, RZ, 0xc0, !PT ;  /* 0x1ffffff80d087812 */ /* 0x000fc400078ec0ff */
[----:B-1----:R-:W-:Y:S02]  /*8470*/  ISETP.NE.AND P0, PT, R0, RZ, PT ;  /* 0x000000ff0000720c */ /* 0x002fe40003f05270 */
[C---:B---3--:R-:W-:Y:S02]  /*8480*/  ISETP.NE.AND P3, PT, R4.reuse, RZ, PT ;  /* 0x000000ff0400720c */ /* 0x048fe40003f65270 */
[----:B------:R-:W-:Y:S02]  /*8490*/  ISETP.NE.AND P1, PT, R4, RZ, !P0 ;  /* 0x000000ff0400720c */ /* 0x000fe40004725270 */
[----:B------:R-:W-:-:S07]  /*84a0*/  ISETP.NE.OR P3, PT, R0, RZ, !P3 ;  /* 0x000000ff0000720c */ /* 0x000fce0005f65670 */
[----:B------:R-:W1:Y:S08]  /*84b0*/  @!P0 LDC R9, c[0x0][0x2c4] ;  /* 0x0000b100ff098b82 */ /* 0x000e700000000800 */
[----:B------:R-:W3:Y:S08]  /*84c0*/  @!P0 LDC R15, c[0x0][0x270] ;  /* 0x00009c00ff0f8b82 */ /* 0x000ef00000000800 */
[----:B------:R-:W4:Y:S08]  /*84d0*/  @!P3 LDC R12, c[0x0][0x2c4] ;  /* 0x0000b100ff0cbb82 */ /* 0x000f300000000800 */
[----:B-1----:R-:W3:Y:S08]  /*84e0*/  @P1 LDC R9, c[0x0][0x2e4] ;  /* 0x0000b900ff091b82 */ /* 0x002ef00000000800 */
[----:B------:R-:W1:Y:S08]  /*84f0*/  @P0 LDC.64 R10, c[0x0][0x2c0] ;  /* 0x0000b000ff0a0b82 */ /* 0x000e700000000a00 */
[----:B------:R-:W1:Y:S01]  /*8500*/  @P0 LDC R20, c[0x0][0x2c0] ;  /* 0x0000b000ff140b82 */ /* 0x000e620000000800 */
[----:B------:R-:W-:Y:S01]  /*8510*/  @!P0 IMAD.MOV.U32 R20, RZ, RZ, 0x1 ;  /* 0x00000001ff148424 */ /* 0x000fe200078e00ff */
[----:B--2---:R-:W-:-:S02]  /*8520*/  ISETP.NE.AND P4, PT, R17, -0x1, PT ;  /* 0xffffffff1100780c */ /* 0x004fc40003f85270 */
[----:B------:R-:W-:-:S11]  /*8530*/  ISETP.NE.OR P2, PT, R17, -0x1, P3 ;  /* 0xffffffff1100780c */ /* 0x000fd60001f45670 */
[----:B------:R-:W2:Y:S01]  /*8540*/  @!P4 LDC.64 R2, c[0x0][0x290] ;  /* 0x0000a400ff02cb82 */ /* 0x000ea20000000a00 */
[----:B------:R-:W-:-:S07]  /*8550*/  @!P4 SHF.R.S32.HI R0, RZ, 0x1f, R40 ;  /* 0x0000001fff00c819 */ /* 0x000fce0000011428 */
[----:B------:R-:W5:Y:S01]  /*8560*/  @P4 LDC.64 R6, c[0x0][0x298] ;  /* 0x0000a600ff064b82 */ /* 0x000f620000000a00 */
[----:B--2---:R-:W-:-:S04]  /*8570*/  @!P4 IMAD R0, R0, R2, RZ ;  /* 0x000000020000c224 */ /* 0x004fc800078e02ff */
[C---:B------:R-:W-:Y:S02]  /*8580*/  @!P4 IMAD R0, R40.reuse, R3, R0 ;  /* 0x000000032800c224 */ /* 0x040fe400078e0200 */
[----:B------:R-:W-:-:S04]  /*8590*/  @!P4 IMAD.WIDE.U32 R2, R40, R2, RZ ;  /* 0x000000022802c225 */ /* 0x000fc800078e00ff */
[----:B-----5:R-:W-:-:S04]  /*85a0*/  @P4 IMAD.WIDE.U32 R4, R17, R6, RZ ;  /* 0x0000000611044225 */ /* 0x020fc800078e00ff */
[----:B------:R-:W-:Y:S02]  /*85b0*/  @P4 IMAD R6, R17, R7, R5 ;  /* 0x0000000711064224 */ /* 0x000fe400078e0205 */
[----:B------:R-:W-:Y:S01]  /*85c0*/  IMAD.IADD R5, R70, 0x1, -R8 ;  /* 0x0000000146057824 */ /* 0x000fe200078e0a08 */
[----:B------:R-:W-:Y:S01]  /*85d0*/  SHF.R.S32.HI R8, RZ, 0x3, R13 ;  /* 0x00000003ff087819 */ /* 0x000fe2000001140d */
[----:B------:R-:W-:Y:S02]  /*85e0*/  @!P4 IMAD.MOV.U32 R4, RZ, RZ, R2 ;  /* 0x000000ffff04c224 */ /* 0x000fe400078e0002 */
[----:B------:R-:W-:Y:S01]  /*85f0*/  IMAD.SHL.U32 R5, R5, 0x8, RZ ;  /* 0x0000000805057824 */ /* 0x000fe200078e00ff */
[C---:B------:R-:W-:Y:S01]  /*8600*/  IADD3 R22, R8.reuse, 0x20, RZ ;  /* 0x0000002008167810 */ /* 0x040fe20007ffe0ff */
[----:B------:R-:W-:Y:S01]  /*8610*/  @!P4 IMAD.IADD R6, R3, 0x1, R0 ;  /* 0x000000010306c824 */ /* 0x000fe200078e0200 */
[----:B------:R-:W-:Y:S01]  /*8620*/  ISETP.GE.OR P5, PT, R8, R14, P6 ;  /* 0x0000000e0800720c */ /* 0x000fe200037a6670 */
[----:B----4-:R-:W-:Y:S01]  /*8630*/  @!P2 IMAD R17, R40, R12, RZ ;  /* 0x0000000c2811a224 */ /* 0x010fe200078e02ff */
[----:B------:R-:W-:Y:S01]  /*8640*/  IADD3 R2, P1, R5, R4, RZ ;  /* 0x0000000405027210 */ /* 0x000fe20007f3e0ff */
[----:B------:R-:W-:Y:S01]  /*8650*/  @P0 IMAD.MOV.U32 R0, RZ, RZ, 0x1 ;  /* 0x00000001ff000424 */ /* 0x000fe200078e00ff */
[----:B------:R-:W-:Y:S01]  /*8660*/  SHF.R.S32.HI R4, RZ, 0x1f, R30 ;  /* 0x0000001fff047819 */ /* 0x000fe2000001141e */
[----:B---3--:R-:W-:Y:S01]  /*8670*/  @!P0 IMAD R0, R9, R15, RZ ;  /* 0x0000000f09008224 */ /* 0x008fe200078e02ff */
[----:B------:R-:W-:Y:S01]  /*8680*/  LEA.HI.X.SX32 R3, R5, R6, 0x1, P1 ;  /* 0x0000000605037211 */ /* 0x000fe200008f0eff */
[----:B------:R1:W-:Y:S01]  /*8690*/  @!P2 STL [R1+0xc], R17 ;  /* 0x00000c110100a387 */ /* 0x0003e20000100800 */
[----:B------:R-:W-:Y:S01]  /*86a0*/  ISETP.GE.AND P1, PT, R8, R14, PT ;  /* 0x0000000e0800720c */ /* 0x000fe20003f26270 */
[----:B------:R-:W-:Y:S01]  /*86b0*/  IMAD R0, R40, R0, RZ ;  /* 0x0000000028007224 */ /* 0x000fe200078e02ff */
[----:B------:R-:W-:Y:S01]  /*86c0*/  @!P3 SHF.R.S32.HI R19, RZ, 0x1f, R17 ;  /* 0x0000001fff13b819 */ /* 0x000fe20000011411 */
[C---:B------:R-:W-:Y:S01]  /*86d0*/  VIADD R21, R8.reuse, 0x10 ;  /* 0x0000001008157836 */ /* 0x040fe20000000000 */
[----:B------:R-:W-:Y:S01]  /*86e0*/  @!P3 MOV R18, R17 ;  /* 0x000000110012b202 */ /* 0x000fe20000000f00 */
[----:B------:R-:W-:Y:S01]  /*86f0*/  VIADD R24, R8, 0x30 ;  /* 0x0000003008187836 */ /* 0x000fe20000000000 */
[----:B------:R-:W-:Y:S01]  /*8700*/  SEL R15, R0, RZ, P3 ;  /* 0x000000ff000f7207 */ /* 0x000fe20001800000 */
[----:B------:R-:W-:Y:S01]  /*8710*/  VIADD R26, R8, 0x40 ;  /* 0x00000040081a7836 */ /* 0x000fe20000000000 */
[-C--:B------:R-:W-:Y:S01]  /*8720*/  ISETP.GE.AND P2, PT, R21, R14.reuse, PT ;  /* 0x0000000e1500720c */ /* 0x080fe20003f46270 */
[----:B------:R-:W-:Y:S01]  /*8730*/  IMAD.WIDE.U32 R12, R30, UR4, R2 ;  /* 0x000000041e0c7c25 */ /* 0x000fe2000f8e0002 */
[----:B------:R-:W-:-:S02]  /*8740*/  ISETP.GE.AND P4, PT, R24, R14, PT ;  /* 0x0000000e1800720c */ /* 0x000fc40003f86270 */
[----:B------:R-:W-:Y:S02]  /*8750*/  ISETP.GE.AND P3, PT, R26, R14, PT ;  /* 0x0000000e1a00720c */ /* 0x000fe40003f66270 */
[----:B------:R-:W-:Y:S01]  /*8760*/  IADD3 R27, R8, 0x50, RZ ;  /* 0x00000050081b7810 */ /* 0x000fe20007ffe0ff */
[----:B-1----:R-:W-:Y:S02]  /*8770*/  @P0 IMAD R17, R11, R10, RZ ;  /* 0x0000000a0b110224 */ /* 0x002fe400078e02ff */
[----:B------:R-:W-:Y:S02]  /*8780*/  IMAD R10, R4, UR4, RZ ;  /* 0x00000004040a7c24 */ /* 0x000fe4000f8e02ff */
[----:B------:R-:W-:Y:S01]  /*8790*/  @!P0 IMAD.MOV.U32 R17, RZ, RZ, R9 ;  /* 0x000000ffff118224 */ /* 0x000fe200078e0009 */
[----:B------:R-:W-:Y:S01]  /*87a0*/  SHF.R.S32.HI R9, RZ, 0x1f, R8 ;  /* 0x0000001fff097819 */ /* 0x000fe20000011408 */
[----:B------:R-:W-:Y:S01]  /*87b0*/  IMAD R10, R30, UR5, R10 ;  /* 0x000000051e0a7c24 */ /* 0x000fe2000f8e020a */
[----:B------:R-:W-:Y:S01]  /*87c0*/  ISETP.GE.AND P0, PT, R22, R14, PT ;  /* 0x0000000e1600720c */ /* 0x000fe20003f06270 */
[----:B------:R-:W-:-:S04]  /*87d0*/  IMAD.WIDE R6, R244, 0x80, R8 ;  /* 0x00000080f4067825 */ /* 0x000fc800078e0208 */
[----:B------:R-:W-:Y:S01]  /*87e0*/  IMAD.IADD R11, R10, 0x1, R13 ;  /* 0x000000010a0b7824 */ /* 0x000fe200078e020d */
[----:B------:R-:W-:Y:S07]  /*87f0*/  @P1 BRA `(.L_x_1059) ;  /* 0x00000000002c1947 */ /* 0x000fee0003800000 */
        /* <DEDUP_REMOVED lines=11> */
.L_x_1059:
[----:B------:R-:W-:Y:S05]  /*88b0*/  BSYNC B0 ;  /* 0x0000000000007941 */ /* 0x000fea0003800000 */
.L_x_1058:
[----:B------:R-:W-:Y:S01]  /*88c0*/  BSSY B0, `(.L_x_1060) ;  /* 0x0000012000007945 */ /* 0x000fe20003800000 */
[----:B------:R-:W-:Y:S02]  /*88d0*/  ISETP.GE.AND P1, PT, R27, R14, PT ;  /* 0x0000000e1b00720c */ /* 0x000fe40003f26270 */
        /* <DEDUP_REMOVED lines=16> */
.L_x_1061:
[----:B------:R-:W-:Y:S05]  /*89e0*/  BSYNC B0 ;  /* 0x0000000000007941 */ /* 0x000fea0003800000 */
.L_x_1060:
        /* <DEDUP_REMOVED lines=18> */
.L_x_1063:
[----:B------:R-:W-:Y:S05]  /*8b10*/  BSYNC B0 ;  /* 0x0000000000007941 */ /* 0x000fea0003800000 */
.L_x_1062:
[----:B------:R-:W-:Y:S01]  /*8b20*/  BSSY B0, `(.L_x_1064) ;  /* 0x0000011000007945 */ /* 0x000fe20003800000 */
[----:B------:R-:W-:-:S03]  /*8b30*/  ISETP.GE.AND P0, PT, R23, R14, PT ;  /* 0x0000000e1700720c */ /* 0x000fc60003f06270 */
        /* <DEDUP_REMOVED lines=15> */
.L_x_1065:
[----:B------:R-:W-:Y:S05]  /*8c30*/  BSYNC B0 ;  /* 0x0000000000007941 */ /* 0x000fea0003800000 */
.L_x_1064:
[----:B------:R-:W-:Y:S01]  /*8c40*/  BSSY B0, `(.L_x_1066) ;  /* 0x0000011000007945 */ /* 0x000fe20003800000 */
[----:B------:R-:W-:-:S03]  /*8c50*/  ISETP.GE.OR P4, PT, R21, R14, P6 ;  /* 0x0000000e1500720c */ /* 0x000fc60003786670 */
        /* <DEDUP_REMOVED lines=15> */
.L_x_1067:
[----:B------:R-:W-:Y:S05]  /*8d50*/  BSYNC B0 ;  /* 0x0000000000007941 */ /* 0x000fea0003800000 */
.L_x_1066:
[----:B------:R-:W-:Y:S01]  /*8d60*/  BSSY B0, `(.L_x_1068) ;  /* 0x0000013000007945 */ /* 0x000fe20003800000 */
[----:B------:R-:W-:Y:S01]  /*8d70*/  ISETP.GE.OR P3, PT, R22, R14, P6 ;  /* 0x0000000e1600720c */ /* 0x000fe20003766670 */
[----:B------:R-:W-:Y:S02]  /*8d80*/  IMAD R17, R30, R17, R15 ;  /* 0x000000111e117224 */ /* 0x000fe400078e020f */
[----:B------:R-:W-:Y:S01]  /*8d90*/  IMAD R16, R16, R20, RZ ;  /* 0x0000001410107224 */ /* 0x000fe200078e02ff */
        /* <DEDUP_REMOVED lines=15> */
.L_x_1069:
[----:B------:R-:W-:Y:S05]  /*8e90*/  BSYNC B0 ;  /* 0x0000000000007941 */ /* 0x000fea0003800000 */
.L_x_1068:
        /* <DEDUP_REMOVED lines=16> */
.L_x_1071:
[----:B------:R-:W-:Y:S05]  /*8fa0*/  BSYNC B0 ;  /* 0x0000000000007941 */ /* 0x000fea0003800000 */
.L_x_1070:
[----:B------:R-:W-:Y:S01]  /*8fb0*/  BSSY B0, `(.L_x_1072) ;  /* 0x0000013000007945 */ /* 0x000fe20003800000 */
[--C-:B------:R-:W-:Y:S02]  /*8fc0*/  IADD3 R15, P2, P1, R16, R18, R17.reuse ;  /* 0x00000012100f7210 */ /* 0x100fe4000795e011 */
[----:B------:R-:W-:Y:S02]  /*8fd0*/  SHF.R.S32.HI R16, RZ, 0x1f, R16 ;  /* 0x0000001fff107819 */ /* 0x000fe40000011410 */
[----:B------:R-:W-:Y:S01]  /*8fe0*/  SHF.R.S32.HI R17, RZ, 0x1f, R17 ;  /* 0x0000001fff117819 */ /* 0x000fe20000011411 */
        /* <DEDUP_REMOVED lines=15> */
.L_x_1073:
[----:B------:R-:W-:Y:S05]  /*90e0*/  BSYNC B0 ;  /* 0x0000000000007941 */ /* 0x000fea0003800000 */
.L_x_1072:
[----:B------:R-:W-:Y:S01]  /*90f0*/  BSSY B0, `(.L_x_1074) ;  /* 0x000000b000007945 */ /* 0x000fe20003800000 */
[----:B-1234-:R-:W-:-:S03]  /*9100*/  IADD3.X R4, R16, R19, R17, P2, P1 ;  /* 0x0000001310047210 */ /* 0x01efc600017e2411 */
[----:B------:R-:W-:Y:S05]  /*9110*/  @P5 BRA `(.L_x_1075) ;  /* 0x0000000000205947 */ /* 0x000fea0003800000 */
[----:B------:R-:W-:Y:S01]  /*9120*/  IMAD R0, R8, R20, RZ ;  /* 0x0000001408007224 */ /* 0x000fe200078e02ff */
[----:B------:R-:W-:-:S04]  /*9130*/  ULDC.64 UR4, c[0x0][0x2b0] ;  /* 0x0000ac0000047ab9 */ /* 0x000fc80000000a00 */
[----:B------:R-:W-:-:S04]  /*9140*/  IADD3 R3, P0, R0, R15, RZ ;  /* 0x0000000f00037210 */ /* 0x000fc80007f1e0ff */
[----:B------:R-:W-:Y:S02]  /*9150*/  LEA.HI.X.SX32 R0, R0, R4, 0x1, P0 ;  /* 0x0000000400007211 */ /* 0x000fe400000f0eff */
[----:B------:R-:W-:-:S04]  /*9160*/  LEA R2, P0, R3, UR4, 0x2 ;  /* 0x0000000403027c11 */ /* 0x000fc8000f8010ff */
[----:B------:R-:W-:Y:S01]  /*9170*/  LEA.HI.X R3, R3, UR5, R0, 0x2, P0 ;  /* 0x0000000503037c11 */ /* 0x000fe200080f1400 */
[----:B------:R-:W-:-:S05]  /*9180*/  IMAD.MOV.U32 R0, RZ, RZ, 0x7f800000 ;  /* 0x7f800000ff007424 */ /* 0x000fca00078e00ff */
[----:B------:R1:W-:Y:S03]  /*9190*/  STG.E desc[UR14][R2.64], R0 ;  /* 0x0000000002007986 */ /* 0x0003e6000c10190e */
.L_x_1075:
[----:B------:R-:W-:Y:S05]  /*91a0*/  BSYNC B0 ;  /* 0x0000000000007941 */ /* 0x000fea0003800000 */
.L_x_1074:
[----:B------:R-:W-:Y:S01]  /*91b0*/  BSSY B0, `(.L_x_1076) ;  /* 0x000000f000007945 */ /* 0x000fe20003800000 */
[-C--:B------:R-:W-:Y:S02]  /*91c0*/  ISETP.GE.OR P5, PT, R24, R14.reuse, P6 ;  /* 0x0000000e1800720c */ /* 0x080fe400037a6670 */
[-C--:B------:R-:W-:Y:S02]  /*91d0*/  ISETP.GE.OR P2, PT, R26, R14.reuse, P6 ;  /* 0x0000000e1a00720c */ /* 0x080fe40003746670 */
[-C--:B------:R-:W-:Y:S02]  /*91e0*/  ISETP.GE.OR P1, PT, R27, R14.reuse, P6 ;  /* 0x0000000e1b00720c */ /* 0x080fe40003726670 */
[-C--:B------:R-:W-:Y:S02]  /*91f0*/  ISETP.GE.OR P0, PT, R25, R14.reuse, P6 ;  /* 0x0000000e1900720c */ /* 0x080fe40003706670 */
[----:B------:R-:W-:Y:S01]  /*9200*/  ISETP.GE.OR P6, PT, R23, R14, P6 ;  /* 0x0000000e1700720c */ /* 0x000fe200037c6670 */
[----:B------:R-:W-:-:S12]  /*9210*/  @P4 BRA `(.L_x_1077) ;  /* 0x0000000000204947 */ /* 0x000fd80003800000 */
[----:B-1----:R-:W-:Y:S01]  /*9220*/  IMAD R0, R21, R20, RZ ;  /* 0x0000001415007224 */ /* 0x002fe200078e02ff */
[----:B------:R-:W-:-:S04]  /*9230*/  ULDC.64 UR4, c[0x0][0x2b0] ;  /* 0x0000ac0000047ab9 */ /* 0x000fc80000000a00 */
[----:B------:R-:W-:-:S04]  /*9240*/  IADD3 R3, P4, R0, R15, RZ ;  /* 0x0000000f00037210 */ /* 0x000fc80007f9e0ff */
[----:B------:R-:W-:Y:S02]  /*9250*/  LEA.HI.X.SX32 R0, R0, R4, 0x1, P4 ;  /* 0x0000000400007211 */ /* 0x000fe400020f0eff */
[----:B------:R-:W-:-:S04]  /*9260*/  LEA R2, P4, R3, UR4, 0x2 ;  /* 0x0000000403027c11 */ /* 0x000fc8000f8810ff */
[----:B------:R-:W-:Y:S01]  /*9270*/  LEA.HI.X R3, R3, UR5, R0, 0x2, P4 ;  /* 0x0000000503037c11 */ /* 0x000fe2000a0f1400 */
[----:B------:R-:W-:-:S05]  /*9280*/  IMAD.MOV.U32 R0, RZ, RZ, 0x7f800000 ;  /* 0x7f800000ff007424 */ /* 0x000fca00078e00ff */
[----:B------:R2:W-:Y:S03]  /*9290*/  STG.E desc[UR14][R2.64], R0 ;  /* 0x0000000002007986 */ /* 0x0005e6000c10190e */
.L_x_1077:
[----:B------:R-:W-:Y:S05]  /*92a0*/  BSYNC B0 ;  /* 0x0000000000007941 */ /* 0x000fea0003800000 */
.L_x_1076:
[----:B------:R-:W-:Y:S04]  /*92b0*/  BSSY B0, `(.L_x_1078) ;  /* 0x000000a000007945 */ /* 0x000fe80003800000 */
[----:B------:R-:W-:Y:S05]  /*92c0*/  @P3 BRA `(.L_x_1079) ;  /* 0x0000000000203947 */ /* 0x000fea0003800000 */
[----:B-12---:R-:W-:Y:S01]  /*92d0*/  IMAD R0, R22, R20, RZ ;  /* 0x0000001416007224 */ /* 0x006fe200078e02ff */
[----:B------:R-:W-:-:S04]  /*92e0*/  ULDC.64 UR4, c[0x0][0x2b0] ;  /* 0x0000ac0000047ab9 */ /* 0x000fc80000000a00 */
[----:B------:R-:W-:-:S04]  /*92f0*/  IADD3 R3, P3, R0, R15, RZ ;  /* 0x0000000f00037210 */ /* 0x000fc80007f7e0ff */
[----:B------:R-:W-:Y:S02]  /*9300*/  LEA.HI.X.SX32 R0, R0, R4, 0x1, P3 ;  /* 0x0000000400007211 */ /* 0x000fe400018f0eff */
[----:B------:R-:W-:-:S04]  /*9310*/  LEA R2, P3, R3, UR4, 0x2 ;  /* 0x0000000403027c11 */ /* 0x000fc8000f8610ff */
[----:B------:R-:W-:Y:S01]  /*9320*/  LEA.HI.X R3, R3, UR5, R0, 0x2, P3 ;  /* 0x0000000503037c11 */ /* 0x000fe200098f1400 */
[----:B------:R-:W-:-:S05]  /*9330*/  IMAD.MOV.U32 R0, RZ, RZ, 0x7f800000 ;  /* 0x7f800000ff007424 */ /* 0x000fca00078e00ff */
[----:B------:R3:W-:Y:S03]  /*9340*/  STG.E desc[UR14][R2.64], R0 ;  /* 0x0000000002007986 */ /* 0x0007e6000c10190e */
.L_x_1079:
[----:B------:R-:W-:Y:S05]  /*9350*/  BSYNC B0 ;  /* 0x0000000000007941 */ /* 0x000fea0003800000 */
.L_x_1078:
[----:B------:R-:W-:Y:S04]  /*9360*/  BSSY B0, `(.L_x_1080) ;  /* 0x000000a000007945 */ /* 0x000fe80003800000 */
[----:B------:R-:W-:Y:S05]  /*9370*/  @P5 BRA `(.L_x_1081) ;  /* 0x0000000000205947 */ /* 0x000fea0003800000 */
[----:B-123--:R-:W-:Y:S01]  /*9380*/  IMAD R0, R24, R20, RZ ;  /* 0x0000001418007224 */ /* 0x00efe200078e02ff */
[----:B------:R-:W-:-:S04]  /*9390*/  ULDC.64 UR4, c[0x0][0x2b0] ;  /* 0x0000ac0000047ab9 */ /* 0x000fc80000000a00 */
[----:B------:R-:W-:-:S04]  /*93a0*/  IADD3 R3, P3, R0, R15, RZ ;  /* 0x0000000f00037210 */ /* 0x000fc80007f7e0ff */
[----:B------:R-:W-:Y:S02]  /*93b0*/  LEA.HI.X.SX32 R0, R0, R4, 0x1, P3 ;  /* 0x0000000400007211 */ /* 0x000fe400018f0eff */
[----:B------:R-:W-:-:S04]  /*93c0*/  LEA R2, P3, R3, UR4, 0x2 ;  /* 0x0000000403027c11 */ /* 0x000fc8000f8610ff */
[----:B------:R-:W-:Y:S01]  /*93d0*/  LEA.HI.X R3, R3, UR5, R0, 0x2, P3 ;  /* 0x0000000503037c11 */ /* 0x000fe200098f1400 */
[----:B------:R-:W-:-:S05]  /*93e0*/  IMAD.MOV.U32 R0, RZ, RZ, 0x7f800000 ;  /* 0x7f800000ff007424 */ /* 0x000fca00078e00ff */
[----:B------:R4:W-:Y:S03]  /*93f0*/  STG.E desc[UR14][R2.64], R0 ;  /* 0x0000000002007986 */ /* 0x0009e6000c10190e */
.L_x_1081:
[----:B------:R-:W-:Y:S05]  /*9400*/  BSYNC B0 ;  /* 0x0000000000007941 */ /* 0x000fea0003800000 */
.L_x_1080:
[----:B------:R-:W-:Y:S04]  /*9410*/  BSSY B0, `(.L_x_1082) ;  /* 0x000000a000007945 */ /* 0x000fe80003800000 */
[----:B------:R-:W-:Y:S05]  /*9420*/  @P2 BRA `(.L_x_1083) ;  /* 0x0000000000202947 */ /* 0x000fea0003800000 */
[----:B-1234-:R-:W-:Y:S01]  /*9430*/  IMAD R0, R26, R20, RZ ;  /* 0x000000141a007224 */ /* 0x01efe200078e02ff */
[----:B------:R-:W-:-:S04]  /*9440*/  ULDC.64 UR4, c[0x0][0x2b0] ;  /* 0x0000ac0000047ab9 */ /* 0x000fc80000000a00 */
[----:B------:R-:W-:-:S04]  /*9450*/  IADD3 R3, P2, R0, R15, RZ ;  /* 0x0000000f00037210 */ /* 0x000fc80007f5e0ff */
[----:B------:R-:W-:Y:S02]  /*9460*/  LEA.HI.X.SX32 R0, R0, R4, 0x1, P2 ;  /* 0x0000000400007211 */ /* 0x000fe400010f0eff */
[----:B------:R-:W-:-:S04]  /*9470*/  LEA R2, P2, R3, UR4, 0x2 ;  /* 0x0000000403027c11 */ /* 0x000fc8000f8410ff */
[----:B------:R-:W-:Y:S01]  /*9480*/  LEA.HI.X R3, R3, UR5, R0, 0x2, P2 ;  /* 0x0000000503037c11 */ /* 0x000fe200090f1400 */
[----:B------:R-:W-:-:S05]  /*9490*/  IMAD.MOV.U32 R0, RZ, RZ, 0x7f800000 ;  /* 0x7f800000ff007424 */ /* 0x000fca00078e00ff */
[----:B------:R1:W-:Y:S03]  /*94a0*/  STG.E desc[UR14][R2.64], R0 ;  /* 0x0000000002007986 */ /* 0x0003e6000c10190e */
.L_x_1083:
[----:B------:R-:W-:Y:S05]  /*94b0*/  BSYNC B0 ;  /* 0x0000000000007941 */ /* 0x000fea0003800000 */
.L_x_1082:
        /* <DEDUP_REMOVED lines=10> */
.L_x_1085:
[----:B------:R-:W-:Y:S05]  /*9560*/  BSYNC B0 ;  /* 0x0000000000007941 */ /* 0x000fea0003800000 */
.L_x_1084:
        /* <DEDUP_REMOVED lines=10> */
.L_x_1087:
[----:B------:R-:W-:Y:S05]  /*9610*/  BSYNC B0 ;  /* 0x0000000000007941 */ /* 0x000fea0003800000 */
.L_x_1086:
[----:B------:R-:W-:Y:S05]  /*9620*/  @P6 EXIT ;  /* 0x000000000000694d */ /* 0x000fea0003800000 */
[----:B-1234-:R-:W-:Y:S01]  /*9630*/  IMAD R0, R23, R20, RZ ;  /* 0x0000001417007224 */ /* 0x01efe200078e02ff */
[----:B------:R-:W-:-:S04]  /*9640*/  ULDC.64 UR4, c[0x0][0x2b0] ;  /* 0x0000ac0000047ab9 */ /* 0x000fc80000000a00 */
[----:B------:R-:W-:-:S04]  /*9650*/  IADD3 R3, P0, R0, R15, RZ ;  /* 0x0000000f00037210 */ /* 0x000fc80007f1e0ff */
[----:B------:R-:W-:Y:S02]  /*9660*/  LEA.HI.X.SX32 R0, R0, R4, 0x1, P0 ;  /* 0x0000000400007211 */ /* 0x000fe400000f0eff */
[----:B------:R-:W-:-:S04]  /*9670*/  LEA R2, P0, R3, UR4, 0x2 ;  /* 0x0000000403027c11 */ /* 0x000fc8000f8010ff */
[----:B------:R-:W-:Y:S01]  /*9680*/  LEA.HI.X R3, R3, UR5, R0, 0x2, P0 ;  /* 0x0000000503037c11 */ /* 0x000fe200080f1400 */
[----:B------:R-:W-:-:S05]  /*9690*/  IMAD.MOV.U32 R0, RZ, RZ, 0x7f800000 ;  /* 0x7f800000ff007424 */ /* 0x000fca00078e00ff */
[----:B------:R-:W-:Y:S01]  /*96a0*/  STG.E desc[UR14][R2.64], R0 ;  /* 0x0000000002007986 */ /* 0x000fe2000c10190e */
[----:B------:R-:W-:Y:S05]  /*96b0*/  EXIT ;  /* 0x000000000000794d */ /* 0x000fea0003800000 */
.L_x_1088:
        /* <DEDUP_REMOVED lines=12> */
.L_x_2929:


//--------------------- .text._ZN5flash16flash_fwd_kernelI23Flash_fwd_kernel_traitsILi128ELi128ELi32ELi4ELb0ELb0EN7cutlass6half_tE19Flash_kernel_traitsILi128ELi128ELi32ELi4ES3_EELb0ELb0ELb0ELb0ELb1ELb1ELb0ELb0EEEvNS_16Flash_fwd_paramsE --------------------------
	.section	.text._ZN5flash16flash_fwd_kernelI23Flash_fwd_kernel_traitsILi128ELi128ELi32ELi4ELb0ELb0EN7cutlass6half_tE19Flash_kernel_traitsILi128ELi128ELi32ELi4ES3_EELb0ELb0ELb0ELb0ELb1ELb1ELb0ELb0EEEvNS_16Flash_fwd_paramsE,"ax",@progbits
	.align	128
        .global         _ZN5flash16flash_fwd_kernelI23Flash_fwd_kernel_traitsILi128ELi128ELi32ELi4ELb0ELb0EN7cutlass6half_tE19Flash_kernel_traitsILi128ELi128ELi32ELi4ES3_EELb0ELb0ELb0ELb0ELb1ELb1ELb0ELb0EEEvNS_16Flash_fwd_paramsE
        .type           _ZN5flash16flash_fwd_kernelI23Flash_fwd_kernel_traitsILi128ELi128ELi32ELi4ELb0ELb0EN7cutlass6half_tE19Flash_kernel_traitsILi128ELi128ELi32ELi4ES3_EELb0ELb0ELb0ELb0ELb1ELb1ELb0ELb0EEEvNS_16Flash_fwd_paramsE,@function
        .size           _ZN5flash16flash_fwd_kernelI23Flash_fwd_kernel_traitsILi128ELi128ELi32ELi4ELb0ELb0EN7cutlass6half_tE19Flash_kernel_traitsILi128ELi128ELi32ELi4ES3_EELb0ELb0ELb0ELb0ELb1ELb1ELb0ELb0EEEvNS_16Flash_fwd_paramsE,(.L_x_2930 - _ZN5flash16flash_fwd_kernelI23Flash_fwd_kernel_traitsILi128ELi128ELi32ELi4ELb0ELb0EN7cutlass6half_tE19Flash_kernel_traitsILi128ELi128ELi32ELi4ES3_EELb0ELb0ELb0ELb0ELb1ELb1ELb0ELb0EEEvNS_16Flash_fwd_paramsE)
        .other          _ZN5flash16flash_fwd_kernelI23Flash_fwd_kernel_traitsILi128ELi128ELi32ELi4ELb0ELb0EN7cutlass6half_tE19Flash_kernel_traitsILi128ELi128ELi32ELi4ES3_EELb0ELb0ELb0ELb0ELb1ELb1ELb0ELb0EEEvNS_16Flash_fwd_paramsE,@"STO_CUDA_ENTRY STV_DEFAULT"
_ZN5flash16flash_fwd_kernelI23Flash_fwd_kernel_traitsILi128ELi128ELi32ELi4ELb0ELb0EN7cutlass6half_tE19Flash_kernel_traitsILi128ELi128ELi32ELi4ES3_EELb0ELb0ELb0ELb0ELb1ELb1ELb0ELb0EEEvNS_16Flash_fwd_paramsE:
.text._ZN5flash16flash_fwd_kernelI23Flash_fwd_kernel_traitsILi128ELi128ELi32ELi4ELb0ELb0EN7cutlass6half_tE19Flash_kernel_traitsILi128ELi128ELi32ELi4ES3_EELb0ELb0ELb0ELb0ELb1ELb1ELb0ELb0EEEvNS_16Flash_fwd_paramsE:
[----:B------:R-:W-:Y:S08]  /*0000*/  LDC R1, c[0x0][0x28] ;  /* 0x00000a00ff017b82 */ /* 0x000ff00000000800 */
[----:B------:R-:W1:Y:S01]  /*0010*/  LDC.64 R4, c[0x0][0x300] ;  /* 0x0000c000ff047b82 */ /* 0x000e620000000a00 */
[----:B------:R-:W2:Y:S01]  /*0020*/  S2R R28, SR_CTAID.Y ;  /* 0x00000000001c7919 */ /* 0x000ea20000002600 */
[----:B------:R-:W-:Y:S01]  /*0030*/  IMAD.MOV.U32 R20, RZ, RZ, RZ ;  /* 0x000000ffff147224 */ /* 0x000fe200078e00ff */
[----:B------:R-:W-:Y:S01]  /*0040*/  ULDC.64 UR16, c[0x0][0x208] ;  /* 0x0000820000107ab9 */ /* 0x000fe20000000a00 */
[----:B------:R-:W-:-:S04]  /*0050*/  ULDC UR4, c[0x0][0x2c4] ;  /* 0x0000b10000047ab9 */ /* 0x000fc80000000800 */
[----:B------:R-:W3:Y:S01]  /*0060*/  LDC.64 R2, c[0x0][0x308] ;  /* 0x0000c200ff027b82 */ /* 0x000ee20000000a00 */
[----:B-1----:R-:W-:-:S04]  /*0070*/  ISETP.NE.U32.AND P0, PT, R4, RZ, PT ;  /* 0x000000ff0400720c */ /* 0x002fc80003f05070 */
[----:B------:R-:W-:Y:S02]  /*0080*/  ISETP.NE.AND.EX P0, PT, R5, RZ, PT, P0 ;  /* 0x000000ff0500720c */ /* 0x000fe40003f05300 */
[----:B---3--:R-:W-:-:S04]  /*0090*/  ISETP.NE.U32.AND P3, PT, R2, RZ, PT ;  /* 0x000000ff0200720c */ /* 0x008fc80003f65070 */
[----:B------:R-:W-:-:S07]  /*00a0*/  ISETP.NE.AND.EX P3, PT, R3, RZ, PT, P3 ;  /* 0x000000ff0300720c */ /* 0x000fce0003f65330 */
[----:B------:R-:W2:Y:S08]  /*00b0*/  @P0 LDC.64 R6, c[0x0][0x300] ;  /* 0x0000c000ff060b82 */ /* 0x000eb00000000a00 */
[----:B------:R-:W1:Y:S01]  /*00c0*/  @P3 LDC.64 R4, c[0x0][0x308] ;  /* 0x0000c200ff043b82 */ /* 0x000e620000000a00 */
[----:B--2---:R-:W-:-:S05]  /*00d0*/  @P0 IMAD.WIDE R2, R28, 0x4, R6 ;  /* 0x000000041c020825 */ /* 0x004fca00078e0206 */
[----:B------:R1:W5:Y:S02]  /*00e0*/  @P0 LDG.E R20, desc[UR16][R2.64] ;  /* 0x0000001002140981 */ /* 0x000364000c1e1900 */
[----:B-1----:R-:W-:-:S05]  /*00f0*/  @P3 IMAD.WIDE R2, R28, 0x4, R4 ;  /* 0x000000041c023825 */ /* 0x002fca00078e0204 */
[----:B------:R1:W5:Y:S01]  /*0100*/  @P3 LDG.E R22, desc[UR16][R2.64] ;  /* 0x0000001002163981 */ /* 0x000362000c1e1900 */
[----:B------:R-:W2:Y:S02]  /*0110*/  S2R R4, SR_CTAID.X ;  /* 0x0000000000047919 */ /* 0x000ea40000002500 */
[----:B--2---:R-:W-:-:S05]  /*0120*/  IMAD.SHL.U32 R0, R4, 0x80, RZ ;  /* 0x0000008004007824 */ /* 0x004fca00078e00ff */
[----:B------:R-:W-:-:S13]  /*0130*/  ISETP.GE.AND P0, PT, R0, UR4, PT ;  /* 0x0000000400007c0c */ /* 0x000fda000bf06270 */
[----:B-1----:R-:W-:Y:S05]  /*0140*/  @P0 EXIT ;  /* 0x000000000000094d */ /* 0x002fea0003800000 */
[----:B------:R-:W1:Y:S01]  /*0150*/  S2R R251, SR_TID.X ;  /* 0x0000000000fb7919 */ /* 0x000e620000002100 */
[----:B------:R-:W2:Y:S01]  /*0160*/  LDC R31, c[0x0][0x278] ;  /* 0x00009e00ff1f7b82 */ /* 0x000ea20000000800 */
[----:B------:R-:W-:Y:S01]  /*0170*/  SHF.R.S32.HI R27, RZ, 0x1f, R28 ;  /* 0x0000001fff1b7819 */ /* 0x000fe2000001141c */
[----:B------:R-:W-:Y:S01]  /*0180*/  ULDC.64 UR4, c[0x0][0x228] ;  /* 0x00008a0000047ab9 */ /* 0x000fe20000000a00 */
[----:B------:R-:W3:Y:S01]  /*0190*/  S2R R32, SR_CTAID.Z ;  /* 0x0000000000207919 */ /* 0x000ee20000002700 */
[----:B------:R-:W-:Y:S01]  /*01a0*/  ULDC.64 UR6, c[0x0][0x240] ;  /* 0x0000900000067ab9 */ /* 0x000fe20000000a00 */
[----:B------:R-:W-:Y:S01]  /*01b0*/  ULDC.64 UR8, c[0x0][0x210] ;  /* 0x0000840000087ab9 */ /* 0x000fe20000000a00 */
[----:B------:R-:W-:Y:S01]  /*01c0*/  IMAD R9, R27, UR4, RZ ;  /* 0x000000041b097c24 */ /* 0x000fe2000f8e02ff */
[----:B------:R-:W-:Y:S01]  /*01d0*/  USHF.L.U32 UR12, UR6, 0x5, URZ ;  /* 0x00000005060c7899 */ /* 0x000fe2000800063f */
[----:B------:R-:W4:Y:S01]  /*01e0*/  S2UR UR10, SR_CgaCtaId ;  /* 0x00000000000a79c3 */ /* 0x000f220000008800 */
[----:B-----5:R-:W-:-:S07]  /*01f0*/  @P3 IMAD.IADD R90, R22, 0x1, -R20 ;  /* 0x00000001165a3824 */ /* 0x020fce00078e0a14 */
[----:B------:R-:W4:Y:S01]  /*0200*/  @!P3 LDC.64 R16, c[0x0][0x318] ;  /* 0x0000c600ff10bb82 */ /* 0x000f220000000a00 */
[----:B--2---:R-:W-:-:S07]  /*0210*/  IABS R0, R31 ;  /* 0x0000001f00007213 */ /* 0x004fce0000000000 */
[----:B------:R-:W2:Y:S01]  /*0220*/  LDC.64 R88, c[0x0][0x248] ;  /* 0x00009200ff587b82 */ /* 0x000ea20000000a00 */
[----:B------:R-:W-:Y:S01]  /*0230*/  IMAD.MOV.U32 R25, RZ, RZ, R0 ;  /* 0x000000ffff197224 */ /* 0x000fe200078e0000 */
[----:B-1----:R-:W-:-:S03]  /*0240*/  SHF.R.S32.HI R26, RZ, 0x1f, R251 ;  /* 0x0000001fff1a7819 */ /* 0x002fc600000114fb */
[----:B------:R-:W1:Y:S03]  /*0250*/  I2F.RP R10, R25 ;  /* 0x00000019000a7306 */ /* 0x000e660000209400 */
[----:B------:R-:W3:Y:S01]  /*0260*/  @!P3 LDC.64 R18, c[0x0][0x2c8] ;  /* 0x0000b200ff12bb82 */ /* 0x000ee20000000a00 */
[CC--:B------:R-:W-:Y:S02]  /*0270*/  LEA.HI R11, R26.reuse, R251.reuse, RZ, 0x3 ;  /* 0x000000fb1a0b7211 */ /* 0x0c0fe400078f18ff */
[----:B------:R-:W-:Y:S02]  /*0280*/  LEA.HI R7, R26, R251, RZ, 0x4 ;  /* 0x000000fb1a077211 */ /* 0x000fe400078f20ff */
[----:B------:R-:W-:Y:S02]  /*0290*/  LOP3.LUT R0, R11, 0xfffffff8, RZ, 0xc0, !PT ;  /* 0xfffffff80b007812 */ /* 0x000fe400078ec0ff */
[----:B------:R-:W-:-:S02]  /*02a0*/  SHF.R.S32.HI R14, RZ, 0x3, R11 ;  /* 0x00000003ff0e7819 */ /* 0x000fc4000001140b */
[----:B------:R-:W-:Y:S01]  /*02b0*/  SHF.R.S32.HI R6, RZ, 0x4, R7 ;  /* 0x00000004ff067819 */ /* 0x000fe20000011407 */
[----:B------:R-:W-:Y:S01]  /*02c0*/  IMAD.IADD R29, R251, 0x1, -R0 ;  /* 0x00000001fb1d7824 */ /* 0x000fe200078e0a00 */
[--C-:B------:R-:W-:Y:S01]  /*02d0*/  SHF.R.S32.HI R15, RZ, 0x1f, R14.reuse ;  /* 0x0000001fff0f7819 */ /* 0x100fe2000001140e */
[----:B------:R-:W-:Y:S01]  /*02e0*/  IMAD.SHL.U32 R0, R14, 0x40, RZ ;  /* 0x000000400e007824 */ /* 0x000fe200078e00ff */
[----:B------:R-:W-:Y:S01]  /*02f0*/  LEA.HI R2, R7, R6, RZ, 0x1 ;  /* 0x0000000607027211 */ /* 0x000fe200078f08ff */
[----:B------:R-:W-:Y:S01]  /*0300*/  IMAD.SHL.U32 R12, R29, 0x8, RZ ;  /* 0x000000081d0c7824 */ /* 0x000fe200078e00ff */
[----:B----4-:R-:W-:Y:S01]  /*0310*/  @!P3 ISETP.NE.U32.AND P2, PT, R16, RZ, PT ;  /* 0x000000ff1000b20c */ /* 0x010fe20003f45070 */
[----:B------:R-:W-:Y:S01]  /*0320*/  IMAD.WIDE R4, R4, 0x80, R14 ;  /* 0x0000008004047825 */ /* 0x000fe200078e020e */
[----:B------:R-:W-:Y:S02]  /*0330*/  LOP3.LUT R0, R0, 0x1c0, RZ, 0xc0, !PT ;  /* 0x000001c000007812 */ /* 0x000fe400078ec0ff */
[----:B------:R-:W-:Y:S01]  /*0340*/  LOP3.LUT R2, R2, 0xfffffffe, RZ, 0xc0, !PT ;  /* 0xfffffffe02027812 */ /* 0x000fe200078ec0ff */
[----:B------:R-:W-:Y:S01]  /*0350*/  IMAD R5, R5, UR6, RZ ;  /* 0x0000000605057c24 */ /* 0x000fe2000f8e02ff */
[----:B------:R-:W-:Y:S01]  /*0360*/  SHF.R.U32.HI R3, RZ, 0x3, R0 ;  /* 0x00000003ff037819 */ /* 0x000fe20000011600 */
[----:B--2---:R-:W-:Y:S01]  /*0370*/  IMAD.SHL.U32 R244, R88, 0x20, RZ ;  /* 0x0000002058f47824 */ /* 0x004fe200078e00ff */
[----:B------:R-:W-:Y:S01]  /*0380*/  LOP3.LUT R0, R0, 0x38, R12, 0xf8, !PT ;  /* 0x0000003800007812 */ /* 0x000fe200078ef80c */
[----:B------:R-:W-:Y:S01]  /*0390*/  IMAD.IADD R23, R6, 0x1, -R2 ;  /* 0x0000000106177824 */ /* 0x000fe200078e0a02 */
[----:B------:R-:W-:-:S02]  /*03a0*/  SHF.R.S32.HI R13, RZ, 0x1f, R12 ;  /* 0x0000001fff0d7819 */ /* 0x000fc4000001140c */
[----:B------:R-:W-:Y:S01]  /*03b0*/  LOP3.LUT R8, R0, R3, RZ, 0x3c, !PT ;  /* 0x0000000300087212 */ /* 0x000fe200078e3cff */
[C---:B------:R-:W-:Y:S01]  /*03c0*/  IMAD R0, R28.reuse, UR5, R9 ;  /* 0x000000051c007c24 */ /* 0x040fe2000f8e0209 */
[----:B------:R-:W-:Y:S01]  /*03d0*/  LOP3.LUT R6, R7, 0xfffffff0, RZ, 0xc0, !PT ;  /* 0xfffffff007067812 */ /* 0x000fe200078ec0ff */
[----:B------:R-:W-:Y:S01]  /*03e0*/  IMAD.WIDE.U32 R2, R28, UR4, R12 ;  /* 0x000000041c027c25 */ /* 0x000fe2000f8e000c */
[----:B-1----:R1:W2:Y:S01]  /*03f0*/  MUFU.RCP R9, R10 ;  /* 0x0000000a00097308 */ /* 0x0022a20000001000 */
[----:B---3--:R-:W-:Y:S01]  /*0400*/  SHF.R.S32.HI R7, RZ, 0x1f, R32 ;  /* 0x0000001fff077819 */ /* 0x008fe20000011420 */
[----:B------:R-:W-:Y:S01]  /*0410*/  ULDC.64 UR4, c[0x0][0x258] ;  /* 0x0000960000047ab9 */ /* 0x000fe20000000a00 */
[----:B------:R-:W-:Y:S01]  /*0420*/  IMAD.IADD R3, R3, 0x1, R0 ;  /* 0x0000000103037824 */ /* 0x000fe200078e0200 */
[----:B------:R-:W-:Y:S01]  /*0430*/  @!P3 ISETP.NE.AND.EX P2, PT, R17, RZ, PT, P2 ;  /* 0x000000ff1100b20c */ /* 0x000fe20003f45320 */
[----:B------:R-:W-:Y:S01]  /*0440*/  IMAD.IADD R0, R251, 0x1, -R6 ;  /* 0x00000001fb007824 */ /* 0x000fe200078e0a06 */
[-C--:B------:R-:W-:Y:S01]  /*0450*/  LEA.HI R6, R26, R251.reuse, RZ, 0x6 ;  /* 0x000000fb1a067211 */ /* 0x080fe200078f30ff */
[----:B------:R-:W-:Y:S01]  /*0460*/  IMAD R7, R7, UR4, RZ ;  /* 0x0000000407077c24 */ /* 0x000fe2000f8e02ff */
[----:B------:R-:W-:Y:S01]  /*0470*/  SHF.L.U64.HI R245, R88, 0x5, R89 ;  /* 0x0000000558f57819 */ /* 0x000fe20000010259 */
[----:B------:R-:W-:Y:S01]  /*0480*/  IMAD.WIDE.U32 R2, R32, UR4, R2 ;  /* 0x0000000420027c25 */ /* 0x000fe2000f8e0002 */
[----:B------:R-:W-:Y:S01]  /*0490*/  USHF.L.U64.HI UR4, UR6, 0x5, UR7 ;  /* 0x0000000506047899 */ /* 0x000fe20008010207 */
[----:B------:R-:W-:-:S02]  /*04a0*/  LEA.HI R237, R26, R251, RZ, 0x5 ;  /* 0x000000fb1aed7211 */ /* 0x000fc400078f28ff */
[----:B------:R-:W-:Y:S02]  /*04b0*/  IMAD.SHL.U32 R6, R6, 0x8, RZ ;  /* 0x0000000806067824 */ /* 0x000fe400078e00ff */
[----:B------:R-:W-:Y:S01]  /*04c0*/  IMAD R7, R32, UR5, R7 ;  /* 0x0000000520077c24 */ /* 0x000fe2000f8e0207 */
[----:B------:R-:W-:Y:S01]  /*04d0*/  UMOV UR5, 0x400 ;  /* 0x0000040000057882 */ /* 0x000fe20000000000 */
[----:B-1----:R-:W-:Y:S01]  /*04e0*/  SHF.R.S32.HI R10, RZ, 0x1f, R0 ;  /* 0x0000001fff0a7819 */ /* 0x002fe20000011400 */
[----:B------:R-:W-:Y:S01]  /*04f0*/  ULEA UR5, UR10, UR5, 0x18 ;  /* 0x000000050a057291 */ /* 0x000fe2000f8ec03f */
[----:B------:R-:W-:Y:S01]  /*0500*/  LOP3.LUT R226, R8, 0x7ffffe00, R6, 0xf8, !PT ;  /* 0x7ffffe0008e27812 */ /* 0x000fe200078ef806 */
[----:B--2---:R-:W-:Y:S01]  /*0510*/  VIADD R8, R9, 0xffffffe ;  /* 0x0ffffffe09087836 */ /* 0x004fe20000000000 */
[----:B------:R-:W-:Y:S01]  /*0520*/  LEA.HI R21, R10, R0, RZ, 0x3 ;  /* 0x000000000a157211 */ /* 0x000fe200078f18ff */
[----:B------:R-:W-:Y:S01]  /*0530*/  IMAD.IADD R3, R3, 0x1, R7 ;  /* 0x0000000103037824 */ /* 0x000fe200078e0207 */
[----:B------:R-:W-:Y:S01]  /*0540*/  ULDC.64 UR10, c[0x0][0x250] ;  /* 0x00009400000a7ab9 */ /* 0x000fe20000000a00 */
[----:B------:R-:W-:Y:S01]  /*0550*/  IMAD.SHL.U32 R7, R29, 0x40, RZ ;  /* 0x000000401d077824 */ /* 0x000fe200078e00ff */
[----:B------:R-:W-:Y:S01]  /*0560*/  LOP3.LUT R6, R21, 0xfffffff8, RZ, 0xc0, !PT ;  /* 0xfffffff815067812 */ /* 0x000fe200078ec0ff */
[----:B------:R1:W2:Y:S01]  /*0570*/  F2I.FTZ.U32.TRUNC.NTZ R9, R8 ;  /* 0x0000000800097305 */ /* 0x0002a2000021f000 */
[----:B------:R-:W-:Y:S01]  /*0580*/  IMAD.WIDE.U32 R2, R4, UR6, R2 ;  /* 0x0000000604027c25 */ /* 0x000fe2000f8e0002 */
[----:B------:R-:W-:Y:S01]  /*0590*/  LEA R226, R226, UR5, 0x1 ;  /* 0x00000005e2e27c11 */ /* 0x000fe2000f8e08ff */
[----:B------:R-:W-:-:S02]  /*05a0*/  USHF.L.U32 UR14, UR10, 0x5, URZ ;  /* 0x000000050a0e7899 */ /* 0x000fc4000800063f */
[----:B------:R-:W-:Y:S01]  /*05b0*/  IMAD.IADD R30, R0, 0x1, -R6 ;  /* 0x00000001001e7824 */ /* 0x000fe200078e0a06 */
[----:B------:R-:W-:Y:S01]  /*05c0*/  LOP3.LUT R0, R7, 0x1c0, RZ, 0xc0, !PT ;  /* 0x000001c007007812 */ /* 0x000fe200078ec0ff */
[----:B------:R-:W-:Y:S01]  /*05d0*/  IMAD R6, R4, UR7, R5 ;  /* 0x0000000704067c24 */ /* 0x000fe2000f8e0205 */
[----:B------:R-:W-:Y:S01]  /*05e0*/  LEA R4, P0, R2, UR8, 0x1 ;  /* 0x0000000802047c11 */ /* 0x000fe2000f8008ff */
[----:B------:R-:W-:Y:S01]  /*05f0*/  ULDC.64 UR6, c[0x0][0x230] ;  /* 0x00008c0000067ab9 */ /* 0x000fe20000000a00 */
[----:B------:R-:W-:Y:S01]  /*0600*/  LOP3.LUT R5, R0, 0x8, R11, 0xf8, !PT ;  /* 0x0000000800057812 */ /* 0x000fe200078ef80b */
[----:B------:R-:W-:Y:S01]  /*0610*/  IMAD.IADD R3, R3, 0x1, R6 ;  /* 0x0000000103037824 */ /* 0x000fe200078e0206 */
[----:B------:R-:W-:Y:S01]  /*0620*/  SHF.R.U32.HI R0, RZ, 0x3, R0 ;  /* 0x00000003ff007819 */ /* 0x000fe20000011600 */
[----:B------:R-:W-:Y:S01]  /*0630*/  IMAD R11, R27, UR6, RZ ;  /* 0x000000061b0b7c24 */ /* 0x000fe2000f8e02ff */
[----:B------:R-:W-:Y:S01]  /*0640*/  USHF.L.U64.HI UR15, UR10, 0x5, UR11 ;  /* 0x000000050a0f7899 */ /* 0x000fe2000801020b */
[----:B-1----:R-:W-:Y:S01]  /*0650*/  IMAD.MOV.U32 R8, RZ, RZ, RZ ;  /* 0x000000ffff087224 */ /* 0x002fe200078e00ff */
[----:B------:R-:W-:Y:S01]  /*0660*/  LOP3.LUT R24, R5, R0, RZ, 0x3c, !PT ;  /* 0x0000000005187212 */ /* 0x000fe200078e3cff */
[----:B--2---:R-:W-:Y:S01]  /*0670*/  IMAD.MOV R0, RZ, RZ, -R9 ;  /* 0x000000ffff007224 */ /* 0x004fe200078e0a09 */
[----:B------:R-:W-:Y:S01]  /*0680*/  LEA.HI.X R5, R2, UR9, R3, 0x1, P0 ;  /* 0x0000000902057c11 */ /* 0x000fe200080f0c03 */
[----:B------:R-:W-:Y:S01]  /*0690*/  IMAD R11, R28, UR7, R11 ;  /* 0x000000071c0b7c24 */ /* 0x000fe2000f8e020b */
[----:B------:R-:W-:Y:S01]  /*06a0*/  IADD3 R2, P0, R4, UR12, RZ ;  /* 0x0000000c04027c10 */ /* 0x000fe2000ff1e0ff */
[----:B------:R-:W-:Y:S01]  /*06b0*/  IMAD R0, R0, R25, RZ ;  /* 0x0000001900007224 */ /* 0x000fe200078e02ff */
[----:B------:R-:W-:Y:S01]  /*06c0*/  ULDC.64 UR8, c[0x0][0x268] ;  /* 0x00009a0000087ab9 */ /* 0x000fe20000000a00 */
[----:B------:R-:W-:Y:S01]  /*06d0*/  @!PT LDS RZ, [RZ] ;  /* 0x00000000fffff984 */ /* 0x000fe20000000800 */
[----:B------:R-:W-:Y:S01]  /*06e0*/  @!PT LDS RZ, [RZ] ;  /* 0x00000000fffff984 */ /* 0x000fe20000000800 */
[----:B------:R-:W-:Y:S01]  /*06f0*/  @!PT LDS RZ, [RZ] ;  /* 0x00000000fffff984 */ /* 0x000fe20000000800 */
[----:B------:R-:W-:Y:S01]  /*0700*/  LDGSTS.E.BYPASS.LTC128B.128 [R226], desc[UR16][R4.64] ;  /* 0x0000000004e27fae */ /* 0x000fe2000b901d50 */
[----:B------:R-:W-:Y:S01]  /*0710*/  IADD3.X R3, R5, UR4, RZ, P0, !PT ;  /* 0x0000000405037c10 */ /* 0x000fe200087fe4ff */
[----:B------:R-:W-:Y:S01]  /*0720*/  IMAD.HI.U32 R8, R9, R0, R8 ;  /* 0x0000000009087227 */ /* 0x000fe200078e0008 */
[----:B------:R-:W-:Y:S01]  /*0730*/  IADD3 R6, P0, R2, UR12, RZ ;  /* 0x0000000c02067c10 */ /* 0x000fe2000ff1e0ff */
[----:B------:R1:W-:Y:S03]  /*0740*/  LDGSTS.E.BYPASS.LTC128B.128 [R226+0x4000], desc[UR16][R4.64+0x80] ;  /* 0x0400008004e27fae */ /* 0x0003e6000b901d50 */
[----:B------:R-:W-:Y:S01]  /*0750*/  IADD3.X R7, R3, UR4, RZ, P0, !PT ;  /* 0x0000000403077c10 */ /* 0x000fe200087fe4ff */
[----:B------:R-:W-:Y:S04]  /*0760*/  LDGSTS.E.BYPASS.LTC128B.128 [R226+0x800], desc[UR16][R2.64] ;  /* 0x0080000002e27fae */ /* 0x000fe8000b901d50 */
[----:B------:R2:W-:Y:S04]  /*0770*/  LDGSTS.E.BYPASS.LTC128B.128 [R226+0x4800], desc[UR16][R2.64+0x80] ;  /* 0x0480008002e27fae */ /* 0x0005e8000b901d50 */
[----:B------:R-:W-:Y:S04]  /*0780*/  LDGSTS.E.BYPASS.LTC128B.128 [R226+0x1000], desc[UR16][R6.64] ;  /* 0x0100000006e27fae */ /* 0x000fe8000b901d50 */
[----:B------:R3:W-:Y:S01]  /*0790*/  LDGSTS.E.BYPASS.LTC128B.128 [R226+0x5000], desc[UR16][R6.64+0x80] ;  /* 0x0500008006e27fae */ /* 0x0007e2000b901d50 */
[----:B-1----:R-:W-:-:S05]  /*07a0*/  IABS R4, R32 ;  /* 0x0000002000047213 */ /* 0x002fca0000000000 */
[----:B------:R-:W-:Y:S01]  /*07b0*/  IMAD.MOV.U32 R0, RZ, RZ, R4 ;  /* 0x000000ffff007224 */ /* 0x000fe200078e0004 */
[----:B--2---:R-:W-:-:S03]  /*07c0*/  IADD3 R2, P0, R6, UR12, RZ ;  /* 0x0000000c06027c10 */ /* 0x004fc6000ff1e0ff */
[----:B------:R-:W-:Y:S01]  /*07d0*/  IMAD.HI.U32 R10, R8, R0, RZ ;  /* 0x00000000080a7227 */ /* 0x000fe200078e00ff */
[----:B------:R-:W-:Y:S02]  /*07e0*/  IADD3.X R3, R7, UR4, RZ, P0, !PT ;  /* 0x0000000407037c10 */ /* 0x000fe400087fe4ff */
[----:B------:R-:W-:Y:S01]  /*07f0*/  IADD3 R4, P0, R2, UR12, RZ ;  /* 0x0000000c02047c10 */ /* 0x000fe2000ff1e0ff */
[----:B---3--:R-:W-:Y:S02]  /*0800*/  IMAD.MOV R6, RZ, RZ, -R10 ;  /* 0x000000ffff067224 */ /* 0x008fe400078e0a0a */
[----:B------:R-:W-:Y:S01]  /*0810*/  LDGSTS.E.BYPASS.LTC128B.128 [R226+0x1800], desc[UR16][R2.64] ;  /* 0x0180000002e27fae */ /* 0x000fe2000b901d50 */
[----:B------:R-:W-:Y:S01]  /*0820*/  IADD3.X R5, R3, UR4, RZ, P0, !PT ;  /* 0x0000000403057c10 */ /* 0x000fe200087fe4ff */
[C---:B------:R-:W-:Y:S02]  /*0830*/  IMAD R6, R25.reuse, R6, R0 ;  /* 0x0000000619067224 */ /* 0x040fe400078e0200 */
[----:B------:R1:W-:Y:S03]  /*0840*/  LDGSTS.E.BYPASS.LTC128B.128 [R226+0x5800], desc[UR16][R2.64+0x80] ;  /* 0x0580008002e27fae */ /* 0x0003e6000b901d50 */
[----:B------:R-:W-:Y:S01]  /*0850*/  ISETP.GT.U32.AND P1, PT, R25, R6, PT ;  /* 0x000000061900720c */ /* 0x000fe20003f24070 */
[----:B------:R-:W-:Y:S04]  /*0860*/  LDGSTS.E.BYPASS.LTC128B.128 [R226+0x2000], desc[UR16][R4.64] ;  /* 0x0200000004e27fae */ /* 0x000fe8000b901d50 */
[----:B------:R2:W-:Y:S08]  /*0870*/  LDGSTS.E.BYPASS.LTC128B.128 [R226+0x6000], desc[UR16][R4.64+0x80] ;  /* 0x0600008004e27fae */ /* 0x0005f0000b901d50 */
[----:B------:R-:W-:-:S02]  /*0880*/  @!P1 IMAD.IADD R6, R6, 0x1, -R25 ;  /* 0x0000000106069824 */ /* 0x000fc400078e0a19 */
[----:B------:R-:W-:Y:S01]  /*0890*/  @!P1 VIADD R10, R10, 0x1 ;  /* 0x000000010a0a9836 */ /* 0x000fe20000000000 */
[----:B------:R-:W-:Y:S02]  /*08a0*/  ISETP.NE.AND P1, PT, R31, RZ, PT ;  /* 0x000000ff1f00720c */ /* 0x000fe40003f25270 */
[----:B------:R-:W-:Y:S02]  /*08b0*/  ISETP.GE.U32.AND P4, PT, R6, R25, PT ;  /* 0x000000190600720c */ /* 0x000fe40003f86070 */
[----:B-1----:R-:W-:-:S04]  /*08c0*/  IADD3 R2, P0, R4, UR12, RZ ;  /* 0x0000000c04027c10 */ /* 0x002fc8000ff1e0ff */
[----:B------:R-:W-:Y:S02]  /*08d0*/  IADD3.X R3, R5, UR4, RZ, P0, !PT ;  /* 0x0000000405037c10 */ /* 0x000fe400087fe4ff */
[----:B------:R-:W-:-:S05]  /*08e0*/  IADD3 R8, P0, R2, UR12, RZ ;  /* 0x0000000c02087c10 */ /* 0x000fca000ff1e0ff */
[----:B------:R-:W-:Y:S01]  /*08f0*/  @P4 VIADD R10, R10, 0x1 ;  /* 0x000000010a0a4836 */ /* 0x000fe20000000000 */
[----:B------:R-:W-:Y:S01]  /*0900*/  LDGSTS.E.BYPASS.LTC128B.128 [R226+0x2800], desc[UR16][R2.64] ;  /* 0x0280000002e27fae */ /* 0x000fe2000b901d50 */
[----:B------:R-:W-:Y:S02]  /*0910*/  IADD3.X R9, R3, UR4, RZ, P0, !PT ;  /* 0x0000000403097c10 */ /* 0x000fe400087fe4ff */
[----:B------:R-:W-:Y:S01]  /*0920*/  IADD3 R0, P0, R14, R20, RZ ;  /* 0x000000140e007210 */ /* 0x000fe20007f1e0ff */
[----:B------:R1:W-:Y:S01]  /*0930*/  LDGSTS.E.BYPASS.LTC128B.128 [R226+0x6800], desc[UR16][R2.64+0x80] ;  /* 0x0680008002e27fae */ /* 0x0003e2000b901d50 */
[----:B--2---:R-:W-:-:S03]  /*0940*/  LOP3.LUT R4, R32, R31, RZ, 0x3c, !PT ;  /* 0x0000001f20047212 */ /* 0x004fc600078e3cff */
[----:B------:R-:W-:Y:S04]  /*0950*/  LDGSTS.E.BYPASS.LTC128B.128 [R226+0x3000], desc[UR16][R8.64] ;  /* 0x0300000008e27fae */ /* 0x000fe8000b901d50 */
[----:B------:R2:W-:Y:S01]  /*0960*/  LDGSTS.E.BYPASS.LTC128B.128 [R226+0x7000], desc[UR16][R8.64+0x80] ;  /* 0x0700008008e27fae */ /* 0x0005e2000b901d50 */
[----:B-1----:R-:W-:Y:S02]  /*0970*/  LEA.HI.X.SX32 R2, R20, R15, 0x1, P0 ;  /* 0x0000000f14027211 */ /* 0x002fe400000f0eff */
[----:B------:R-:W-:Y:S01]  /*0980*/  ISETP.GE.AND P0, PT, R4, RZ, PT ;  /* 0x000000ff0400720c */ /* 0x000fe20003f06270 */
[----:B------:R-:W-:-:S04]  /*0990*/  IMAD.WIDE.U32 R4, R0, UR10, R12 ;  /* 0x0000000a00047c25 */ /* 0x000fc8000f8e000c */
[C---:B------:R-:W-:Y:S02]  /*09a0*/  IMAD R3, R2.reuse, UR10, RZ ;  /* 0x0000000a02037c24 */ /* 0x040fe4000f8e02ff */
[-C--:B------:R-:W-:Y:S02]  /*09b0*/  IMAD R2, R2, R88.reuse, RZ ;  /* 0x0000005802027224 */ /* 0x080fe400078e02ff */
[C---:B------:R-:W-:Y:S02]  /*09c0*/  IMAD R14, R0.reuse, UR11, R3 ;  /* 0x0000000b000e7c24 */ /* 0x040fe4000f8e0203 */
[C---:B------:R-:W-:Y:S02]  /*09d0*/  IMAD R6, R0.reuse, R89, R2 ;  /* 0x0000005900067224 */ /* 0x040fe400078e0202 */
[----:B------:R-:W-:Y:S01]  /*09e0*/  IMAD.WIDE.U32 R2, R0, R88, R12 ;  /* 0x0000005800027225 */ /* 0x000fe200078e000c */
[----:B------:R-:W-:-:S03]  /*09f0*/  @!P3 SEL R0, R19, RZ, P2 ;  /* 0x000000ff1300b207 */ /* 0x000fc60001000000 */
[----:B------:R-:W-:Y:S01]  /*0a00*/  IMAD.IADD R3, R3, 0x1, R6 ;  /* 0x0000000103037824 */ /* 0x000fe200078e0206 */
[----:B------:R-:W-:Y:S01]  /*0a10*/  @!P3 IADD3 R90, R0, R18, -R20 ;  /* 0x00000012005ab210 */ /* 0x000fe20007ffe814 */
[----:B------:R-:W-:Y:S02]  /*0a20*/  IMAD.MOV.U32 R0, RZ, RZ, R10 ;  /* 0x000000ffff007224 */ /* 0x000fe400078e000a */
[----:B------:R-:W-:Y:S01]  /*0a30*/  IMAD.WIDE.U32 R6, R28, UR6, R2 ;  /* 0x000000061c067c25 */ /* 0x000fe2000f8e0002 */
[----:B------:R-:W-:-:S03]  /*0a40*/  ULDC.64 UR6, c[0x0][0x238] ;  /* 0x00008e0000067ab9 */ /* 0x000fc60000000a00 */
[----:B------:R-:W-:Y:S02]  /*0a50*/  IMAD.IADD R3, R5, 0x1, R14 ;  /* 0x0000000105037824 */ /* 0x000fe400078e020e */
[----:B------:R-:W-:Y:S02]  /*0a60*/  VIADD R5, R90, 0x1f ;  /* 0x0000001f5a057836 */ /* 0x000fe40000000000 */
[----:B------:R-:W-:Y:S01]  /*0a70*/  @!P0 IMAD.MOV R0, RZ, RZ, -R0 ;  /* 0x000000ffff008224 */ /* 0x000fe200078e0a00 */
[----:B------:R-:W-:Y:S01]  /*0a80*/  @!P1 LOP3.LUT R0, RZ, R31, RZ, 0x33, !PT ;  /* 0x0000001fff009212 */ /* 0x000fe200078e33ff */
[----:B------:R-:W-:Y:S01]  /*0a90*/  IMAD.MOV.U32 R2, RZ, RZ, R4 ;  /* 0x000000ffff027224 */ /* 0x000fe200078e0004 */
[----:B------:R-:W-:Y:S01]  /*0aa0*/  SHF.R.S32.HI R4, RZ, 0x1f, R5 ;  /* 0x0000001fff047819 */ /* 0x000fe20000011405 */
[----:B------:R-:W-:Y:S01]  /*0ab0*/  IMAD R10, R27, UR6, RZ ;  /* 0x000000061b0a7c24 */ /* 0x000fe2000f8e02ff */
[----:B------:R-:W-:Y:S01]  /*0ac0*/  SHF.R.S32.HI R12, RZ, 0x1f, R0 ;  /* 0x0000001fff0c7819 */ /* 0x000fe20000011400 */
[----:B------:R-:W-:Y:S01]  /*0ad0*/  IMAD.WIDE.U32 R2, R28, UR6, R2 ;  /* 0x000000061c027c25 */ /* 0x000fe2000f8e0002 */
[----:B------:R-:W-:-:S02]  /*0ae0*/  LEA.HI R227, R4, R5, RZ, 0x5 ;  /* 0x0000000504e37211 */ /* 0x000fc400078f28ff */
[----:B--2---:R-:W-:Y:S01]  /*0af0*/  IADD3 R8, P1, R8, UR12, RZ ;  /* 0x0000000c08087c10 */ /* 0x004fe2000ff3e0ff */
[----:B------:R-:W-:Y:S01]  /*0b00*/  IMAD R10, R28, UR7, R10 ;  /* 0x000000071c0a7c24 */ /* 0x000fe2000f8e020a */
[----:B------:R-:W-:Y:S01]  /*0b10*/  ULDC.64 UR6, c[0x0][0x260] ;  /* 0x0000980000067ab9 */ /* 0x000fe20000000a00 */
[----:B------:R-:W-:Y:S01]  /*0b20*/  IMAD.IADD R7, R7, 0x1, R11 ;  /* 0x0000000107077824 */ /* 0x000fe200078e020b */
[----:B------:R-:W-:Y:S01]  /*0b30*/  LEA.HI.SX32 R11, R227, 0xffffffff, 0x1b ;  /* 0xffffffffe30b7811 */ /* 0x000fe200078fdaff */
[----:B------:R-:W-:Y:S01]  /*0b40*/  IMAD R4, R12, UR6, RZ ;  /* 0x000000060c047c24 */ /* 0x000fe2000f8e02ff */
[----:B------:R-:W-:Y:S01]  /*0b50*/  IADD3.X R9, R9, UR4, RZ, P1, !PT ;  /* 0x0000000409097c10 */ /* 0x000fe20008ffe4ff */
[----:B------:R-:W-:Y:S01]  /*0b60*/  IMAD.IADD R5, R3, 0x1, R10 ;  /* 0x0000000103057824 */ /* 0x000fe200078e020a */
[----:B------:R-:W-:Y:S01]  /*0b70*/  SHF.R.S32.HI R3, RZ, 0x1f, R11 ;  /* 0x0000001fff037819 */ /* 0x000fe2000001140b */
[C---:B------:R-:W-:Y:S01]  /*0b80*/  IMAD R10, R0.reuse, UR7, R4 ;  /* 0x00000007000a7c24 */ /* 0x040fe2000f8e0204 */
[----:B------:R-:W-:Y:S01]  /*0b90*/  UIADD3 UR4, UR5, 0x8000, URZ ;  /* 0x0000800005047890 */ /* 0x000fe2000fffe03f */
[----:B------:R-:W-:Y:S01]  /*0ba0*/  IMAD.WIDE.U32 R248, R0, UR6, R6 ;  /* 0x0000000600f87c25 */ /* 0x000fe2000f8e0006 */
[----:B------:R-:W-:Y:S01]  /*0bb0*/  ULDC.64 UR6, c[0x0][0x218] ;  /* 0x0000860000067ab9 */ /* 0x000fe20000000a00 */
[----:B------:R-:W-:Y:S02]  /*0bc0*/  LDGSTS.E.BYPASS.LTC128B.128 [R226+0x3800], desc[UR16][R8.64] ;  /* 0x0380000008e27fae */ /* 0x000fe4000b901d50 */
[----:B------:R-:W-:-:S02]  /*0bd0*/  IMAD R6, R245, R11, RZ ;  /* 0x0000000bf5067224 */ /* 0x000fc400078e02ff */
[----:B------:R-:W-:Y:S01]  /*0be0*/  IMAD.IADD R243, R249, 0x1, R10 ;  /* 0x00000001f9f37824 */ /* 0x000fe200078e020a */
[----:B------:R-:W-:Y:S01]  /*0bf0*/  LDGSTS.E.BYPASS.LTC128B.128 [R226+0x7800], desc[UR16][R8.64+0x80] ;  /* 0x0780008008e27fae */ /* 0x000fe2000b901d50 */
[----:B------:R-:W-:Y:S02]  /*0c00*/  IMAD.MOV.U32 R242, RZ, RZ, R248 ;  /* 0x000000fffff27224 */ /* 0x000fe400078e00f8 */
[----:B------:R-:W-:Y:S02]  /*0c10*/  IMAD.MOV.U32 R4, RZ, RZ, R2 ;  /* 0x000000ffff047224 */ /* 0x000fe400078e0002 */
[CC--:B------:R-:W-:Y:S02]  /*0c20*/  IMAD R2, R3.reuse, R244.reuse, R6 ;  /* 0x000000f403027224 */ /* 0x0c0fe400078e0206 */
[----:B------:R-:W-:Y:S02]  /*0c30*/  IMAD R3, R3, UR10, RZ ;  /* 0x0000000a03037c24 */ /* 0x000fe4000f8e02ff */
[----:B------:R-:W-:-:S04]  /*0c40*/  IMAD.WIDE.U32 R6, R11, R244, R242 ;  /* 0x000000f40b067225 */ /* 0x000fc800078e00f2 */
[----:B------:R-:W-:Y:S02]  /*0c50*/  IMAD R13, R11, UR11, R3 ;  /* 0x0000000b0b0d7c24 */ /* 0x000fe4000f8e0203 */
[----:B------:R-:W-:Y:S02]  /*0c60*/  IMAD R3, R12, UR8, RZ ;  /* 0x000000080c037c24 */ /* 0x000fe4000f8e02ff */
[----:B------:R-:W-:Y:S01]  /*0c70*/  IMAD.IADD R7, R7, 0x1, R2 ;  /* 0x0000000107077824 */ /* 0x000fe200078e0202 */
[----:B------:R-:W-:Y:S01]  /*0c80*/  LEA R2, P0, R6, UR6, 0x1 ;  /* 0x0000000606027c11 */ /* 0x000fe2000f8008ff */
[----:B------:R-:W-:-:S03]  /*0c90*/  IMAD.WIDE.U32 R246, R0, UR8, R4 ;  /* 0x0000000800f67c25 */ /* 0x000fc6000f8e0004 */
[----:B------:R-:W-:Y:S01]  /*0ca0*/  IADD3 R4, P1, R2, R244, RZ ;  /* 0x000000f402047210 */ /* 0x000fe20007f3e0ff */
[----:B------:R-:W-:Y:S01]  /*0cb0*/  IMAD R5, R0, UR9, R3 ;  /* 0x0000000900057c24 */ /* 0x000fe2000f8e0203 */
[----:B------:R-:W-:Y:S01]  /*0cc0*/  LEA.HI.X R3, R6, UR7, R7, 0x1, P0 ;  /* 0x0000000706037c11 */ /* 0x000fe200080f0c07 */
[----:B------:R-:W-:Y:S01]  /*0cd0*/  IMAD.WIDE.U32 R10, R11, UR10, RZ ;  /* 0x0000000a0b0a7c25 */ /* 0x000fe2000f8e00ff */
[----:B------:R-:W-:-:S03]  /*0ce0*/  ULDC.64 UR8, c[0x0][0x220] ;  /* 0x0000880000087ab9 */ /* 0x000fc60000000a00 */
[----:B------:R-:W-:Y:S01]  /*0cf0*/  IMAD.IADD R250, R247, 0x1, R5 ;  /* 0x00000001f7fa7824 */ /* 0x000fe200078e0205 */
[----:B------:R-:W-:Y:S01]  /*0d00*/  LDGSTS.E.BYPASS.LTC128B.128 [R226+0x8000], desc[UR16][R2.64] ;  /* 0x0800000002e27fae */ /* 0x000fe2000b901d50 */
[----:B------:R-:W-:Y:S01]  /*0d10*/  IMAD.X R5, R3, 0x1, R245, P1 ;  /* 0x0000000103057824 */ /* 0x000fe200008e06f5 */
[----:B------:R-:W-:Y:S01]  /*0d20*/  LEA R6, P0, R10, R246, 0x5 ;  /* 0x000000f60a067211 */ /* 0x000fe200078028ff */
[----:B------:R-:W-:Y:S01]  /*0d30*/  IMAD.IADD R0, R11, 0x1, R13 ;  /* 0x000000010b007824 */ /* 0x000fe200078e020d */
[----:B------:R1:W-:Y:S01]  /*0d40*/  LDGSTS.E.BYPASS.LTC128B.128 [R226+0x9000], desc[UR16][R2.64+0x80] ;  /* 0x0900008002e27fae */ /* 0x0003e2000b901d50 */
[----:B------:R-:W-:-:S03]  /*0d50*/  LOP3.LUT P1, RZ, R30, 0x2, RZ, 0xc0, !PT ;  /* 0x000000021eff7812 */ /* 0x000fc6000782c0ff */
[----:B------:R-:W-:Y:S01]  /*0d60*/  LDGSTS.E.BYPASS.LTC128B.128 [R226+0x8800], desc[UR16][R4.64] ;  /* 0x0880000004e27fae */ /* 0x000fe2000b901d50 */
[----:B------:R-:W-:Y:S01]  /*0d70*/  LEA.HI.X R10, R10, R250, R0, 0x5, P0 ;  /* 0x000000fa0a0a7211 */ /* 0x000fe200000f2c00 */
[----:B------:R-:W-:Y:S02]  /*0d80*/  IMAD.SHL.U32 R0, R30, 0x40, RZ ;  /* 0x000000401e007824 */ /* 0x000fe400078e00ff */
[----:B------:R2:W-:Y:S03]  /*0d90*/  LDGSTS.E.BYPASS.LTC128B.128 [R226+0x9800], desc[UR16][R4.64+0x80] ;  /* 0x0980008004e27fae */ /* 0x0005e6000b901d50 */
[----:B------:R-:W-:Y:S01]  /*0da0*/  LOP3.LUT R0, R0, 0x1c0, RZ, 0xc0, !PT ;  /* 0x000001c000007812 */ /* 0x000fe200078ec0ff */
[----:B------:R-:W0:Y:S01]  /*0db0*/  LDGDEPBAR ;  /* 0x00000000000079af */ /* 0x000e220000000000 */
[----:B-1----:R-:W-:-:S05]  /*0dc0*/  IMAD.SHL.U32 R2, R23, 0x8, RZ ;  /* 0x0000000817027824 */ /* 0x002fca00078e00ff */
[----:B------:R-:W-:Y:S02]  /*0dd0*/  LOP3.LUT R3, R0, 0x8, R2, 0xf8, !PT ;  /* 0x0000000800037812 */ /* 0x000fe400078ef802 */
[----:B------:R-:W-:Y:S01]  /*0de0*/  SHF.R.U32.HI R0, RZ, 0x3, R0 ;  /* 0x00000003ff007819 */ /* 0x000fe20000011600 */
[----:B--2---:R-:W-:Y:S01]  /*0df0*/  IMAD.SHL.U32 R5, R21, 0x40, RZ ;  /* 0x0000004015057824 */ /* 0x004fe200078e00ff */
[----:B------:R-:W-:-:S04]  /*0e00*/  DEPBAR.LE SB0, 0x0 ;  /* 0x000080000000791a */ /* 0x000fc80000000000 */
[----:B------:R-:W-:Y:S02]  /*0e10*/  SHF.R.S32.HI R2, RZ, 0x5, R237 ;  /* 0x00000005ff027819 */ /* 0x000fe400000114ed */
[----:B------:R-:W-:Y:S01]  /*0e20*/  LOP3.LUT R92, R5, 0xfffffe00, RZ, 0xc0, !PT ;  /* 0xfffffe00055c7812 */ /* 0x000fe200078ec0ff */
[----:B------:R-:W-:Y:S01]  /*0e30*/  BAR.SYNC.DEFER_BLOCKING 0x0 ;  /* 0x0000000000007b1d */ /* 0x000fe20000010000 */
[----:B------:R-:W-:Y:S02]  /*0e40*/  LEA R4, P0, R6, UR8, 0x1 ;  /* 0x0000000806047c11 */ /* 0x000fe4000f8008ff */
[----:B------:R-:W-:Y:S01]  /*0e50*/  LOP3.LUT R91, R3, R0, RZ, 0x3c, !PT ;  /* 0x00000000035b7212 */ /* 0x000fe200078e3cff */
[----:B------:R-:W-:Y:S01]  /*0e60*/  IMAD R2, R2, 0x400, R92 ;  /* 0x0000040002027824 */ /* 0x000fe200078e025c */
[----:B------:R-:W-:Y:S01]  /*0e70*/  LEA.HI.X R5, R6, UR9, R10, 0x1, P0 ;  /* 0x0000000906057c11 */ /* 0x000fe200080f0c0a */
[----:B------:R-:W-:Y:S01]  /*0e80*/  IMAD R0, R23, 0x200, R24 ;  /* 0x0000020017007824 */ /* 0x000fe200078e0218 */
[----:B------:R-:W-:Y:S01]  /*0e90*/  IADD3 R6, P0, R4, UR14, RZ ;  /* 0x0000000e04067c10 */ /* 0x000fe2000ff1e0ff */
[----:B------:R-:W-:-:S02]  /*0ea0*/  IMAD.IADD R2, R2, 0x1, R91 ;  /* 0x0000000102027824 */ /* 0x000fc400078e025b */
[----:B------:R-:W-:Y:S01]  /*0eb0*/  IMAD.MOV.U32 R3, RZ, RZ, 0x20 ;  /* 0x00000020ff037424 */ /* 0x000fe200078e00ff */
[----:B------:R-:W-:Y:S02]  /*0ec0*/  IADD3.X R7, R5, UR15, RZ, P0, !PT ;  /* 0x0000000f05077c10 */ /* 0x000fe400087fe4ff */
[----:B------:R-:W-:Y:S02]  /*0ed0*/  LEA R212, R2, UR5, 0x1 ;  /* 0x0000000502d47c11 */ /* 0x000fe4000f8e08ff */
[C---:B------:R-:W-:Y:S02]  /*0ee0*/  LEA R28, R0.reuse, UR5, 0x1 ;  /* 0x00000005001c7c11 */ /* 0x040fe4000f8e08ff */
[----:B------:R-:W-:Y:S02]  /*0ef0*/  LOP3.LUT P0, RZ, R29, 0x2, RZ, 0xc0, !PT ;  /* 0x000000021dff7812 */ /* 0x000fe4000780c0ff */
[----:B------:R-:W-:Y:S01]  /*0f00*/  LEA R221, R0, UR4, 0x1 ;  /* 0x0000000400dd7c11 */ /* 0x000fe2000f8e08ff */
[----:B------:R-:W-:Y:S01]  /*0f10*/  IMAD.MOV.U32 R0, RZ, RZ, 0x40 ;  /* 0x00000040ff007424 */ /* 0x000fe200078e00ff */
[----:B------:R-:W-:-:S02]  /*0f20*/  SEL R3, R3, 0xffffffe0, !P1 ;  /* 0xffffffe003037807 */ /* 0x000fc40004800000 */
[----:B------:R-:W-:Y:S01]  /*0f30*/  LOP3.LUT P1, RZ, R30, 0x4, RZ, 0xc0, !PT ;  /* 0x000000041eff7812 */ /* 0x000fe2000782c0ff */
[----:B------:R-:W-:Y:S01]  /*0f40*/  @!PT LDS RZ, [RZ] ;  /* 0x00000000fffff984 */ /* 0x000fe20000000800 */
[----:B------:R-:W-:Y:S01]  /*0f50*/  @!PT LDS RZ, [RZ] ;  /* 0x00000000fffff984 */ /* 0x000fe20000000800 */
[----:B------:R-:W-:Y:S01]  /*0f60*/  @!PT LDS RZ, [RZ] ;  /* 0x00000000fffff984 */ /* 0x000fe20000000800 */
[----:B------:R-:W-:Y:S01]  /*0f70*/  LDGSTS.E.BYPASS.LTC128B.128 [R226+0xa000], desc[UR16][R4.64] ;  /* 0x0a00000004e27fae */ /* 0x000fe2000b901d50 */
[C---:B------:R-:W-:Y:S02]  /*0f80*/  VIADD R222, R221.reuse, 0x20 ;  /* 0x00000020ddde7836 */ /* 0x040fe40000000000 */
[----:B------:R-:W-:Y:S01]  /*0f90*/  IMAD.IADD R214, R212, 0x1, R3 ;  /* 0x00000001d4d67824 */ /* 0x000fe200078e0203 */
[----:B------:R-:W-:Y:S01]  /*0fa0*/  LDGSTS.E.BYPASS.LTC128B.128 [R226+0xb000], desc[UR16][R4.64+0x80] ;  /* 0x0b00008004e27fae */ /* 0x000fe2000b901d50 */
[----:B------:R-:W-:Y:S01]  /*0fb0*/  SEL R2, R0, 0xffffffc0, !P1 ;  /* 0xffffffc000027807 */ /* 0x000fe20004800000 */
[----:B------:R-:W-:Y:S01]  /*0fc0*/  @P0 VIADD R222, R221, 0xffffffe0 ;  /* 0xffffffe0ddde0836 */ /* 0x000fe20000000000 */
[----:B------:R-:W-:Y:S01]  /*0fd0*/  LOP3.LUT P0, RZ, R29, 0x4, RZ, 0xc0, !PT ;  /* 0x000000041dff7812 */ /* 0x000fe2000780c0ff */
[----:B------:R-:W-:Y:S02]  /*0fe0*/  LDGSTS.E.BYPASS.LTC128B.128 [R226+0xa800], desc[UR16][R6.64] ;  /* 0x0a80000006e27fae */ /* 0x000fe4000b901d50 */
[--C-:B------:R-:W-:Y:S01]  /*0ff0*/  IMAD.IADD R220, R212, 0x1, R2.reuse ;  /* 0x00000001d4dc7824 */ /* 0x100fe200078e0202 */
[----:B------:R-:W-:Y:S01]  /*1000*/  SEL R0, R0, 0xffffffc0, !P0 ;  /* 0xffffffc000007807 */ /* 0x000fe20004000000 */
[----:B------:R1:W-:Y:S01]  /*1010*/  LDGSTS.E.BYPASS.LTC128B.128 [R226+0xb800], desc[UR16][R6.64+0x80] ;  /* 0x0b80008006e27fae */ /* 0x0003e2000b901d50 */
[----:B------:R-:W-:Y:S01]  /*1020*/  IMAD.IADD R218, R214, 0x1, R2 ;  /* 0x00000001d6da7824 */ /* 0x000fe200078e0202 */
[----:B------:R-:W-:-:S02]  /*1030*/  ISETP.GE.AND P0, PT, R90, 0x21, PT ;  /* 0x000000215a00780c */ /* 0x000fc40003f06270 */
[----:B------:R-:W-:Y:S01]  /*1040*/  LDSM.16.M88.4 R8, [R212] ;  /* 0x00000000d408783b */ /* 0x000fe20000000200 */
[----:B------:R-:W-:Y:S02]  /*1050*/  IMAD.IADD R219, R221, 0x1, R0 ;  /* 0x00000001dddb7824 */ /* 0x000fe400078e0200 */
[----:B------:R-:W-:Y:S01]  /*1060*/  IMAD.IADD R217, R0, 0x1, R222 ;  /* 0x0000000100d97824 */ /* 0x000fe200078e02de */
[----:B------:R-:W2:Y:S04]  /*1070*/  LDSM.16.M88.4 R16, [R28+0x8000] ;  /* 0x008000001c10783b */ /* 0x000ea80000000200 */
[----:B------:R-:W3:Y:S04]  /*1080*/  LDSM.16.M88.4 R32, [R28+0x8800] ;  /* 0x008800001c20783b */ /* 0x000ee80000000200 */
[----:B------:R-:W-:Y:S04]  /*1090*/  LDSM.16.M88.4 R20, [R214] ;  /* 0x00000000d614783b */ /* 0x000fe80000000200 */
[----:B------:R-:W-:Y:S04]  /*10a0*/  LDSM.16.M88.4 R24, [R222] ;  /* 0x00000000de18783b */ /* 0x000fe80000000200 */
[----:B------:R-:W-:Y:S04]  /*10b0*/  LDSM.16.M88.4 R12, [R214+0x2000] ;  /* 0x00200000d60c783b */ /* 0x000fe80000000200 */
[----:B-1----:R-:W1:Y:S04]  /*10c0*/  LDSM.16.M88.4 R4, [R212+0x2000] ;  /* 0x00200000d404783b */ /* 0x002e680000000200 */
[----:B------:R-:W4:Y:S04]  /*10d0*/  LDSM.16.M88.4 R48, [R222+0x800] ;  /* 0x00080000de30783b */ /* 0x000f280000000200 */
[----:B------:R-:W-:Y:S04]  /*10e0*/  LDSM.16.M88.4 R40, [R219] ;  /* 0x00000000db28783b */ /* 0x000fe80000000200 */
[----:B------:R-:W-:Y:S04]  /*10f0*/  LDSM.16.M88.4 R52, [R219+0x800] ;  /* 0x00080000db34783b */ /* 0x000fe80000000200 */
[----:B------:R-:W0:Y:S01]  /*1100*/  LDGDEPBAR ;  /* 0x00000000000079af */ /* 0x000e220000000000 */
[C---:B--2---:R-:W-:Y:S06]  /*1110*/  HMMA.16816.F32 R64, R8.reuse, R16, RZ ;  /* 0x000000100840723c */ /* 0x044fec00000018ff */
[C---:B------:R-:W-:Y:S06]  /*1120*/  HMMA.16816.F32 R44, R8.reuse, R18, RZ ;  /* 0x00000012082c723c */ /* 0x040fec00000018ff */
[C---:B---3--:R-:W-:Y:S06]  /*1130*/  HMMA.16816.F32 R76, R8.reuse, R32, RZ ;  /* 0x00000020084c723c */ /* 0x048fec00000018ff */
[----:B------:R-:W-:Y:S01]  /*1140*/  HMMA.16816.F32 R72, R8, R34, RZ ;  /* 0x000000220848723c */ /* 0x000fe200000018ff */
[----:B------:R-:W-:Y:S05]  /*1150*/  LDSM.16.M88.4 R8, [R218+0x2000] ;  /* 0x00200000da08783b */ /* 0x000fea0000000200 */
[C---:B-1----:R-:W-:Y:S06]  /*1160*/  HMMA.16816.F32 R60, R4.reuse, R16, RZ ;  /* 0x00000010043c723c */ /* 0x042fec00000018ff */
[C---:B------:R-:W-:Y:S01]  /*1170*/  HMMA.16816.F32 R56, R4.reuse, R18, RZ ;  /* 0x000000120438723c */ /* 0x040fe200000018ff */
[----:B------:R-:W-:Y:S05]  /*1180*/  LDSM.16.M88.4 R16, [R220] ;  /* 0x00000000dc10783b */ /* 0x000fea0000000200 */
[C---:B------:R-:W-:Y:S06]  /*1190*/  HMMA.16816.F32 R36, R4.reuse, R32, RZ ;  /* 0x000000200424723c */ /* 0x040fec00000018ff */
[----:B------:R-:W-:Y:S01]  /*11a0*/  HMMA.16816.F32 R68, R4, R34, RZ ;  /* 0x000000220444723c */ /* 0x000fe200000018ff */
[----:B------:R-:W1:Y:S05]  /*11b0*/  LDSM.16.M88.4 R4, [R220+0x2000] ;  /* 0x00200000dc04783b */ /* 0x000e6a0000000200 */
[-C--:B------:R-:W-:Y:S06]  /*11c0*/  HMMA.16816.F32 R80, R20, R24.reuse, R64 ;  /* 0x000000181450723c */ /* 0x080fec0000001840 */
[C---:B------:R-:W-:Y:S06]  /*11d0*/  HMMA.16816.F32 R64, R12.reuse, R24, R60 ;  /* 0x000000180c40723c */ /* 0x040fec000000183c */
[-C--:B------:R-:W-:Y:S06]  /*11e0*/  HMMA.16816.F32 R60, R12, R26.reuse, R56 ;  /* 0x0000001a0c3c723c */ /* 0x080fec0000001838 */
[----:B------:R-:W-:Y:S01]  /*11f0*/  HMMA.16816.F32 R56, R20, R26, R44 ;  /* 0x0000001a1438723c */ /* 0x000fe2000000182c */
[----:B------:R-:W-:Y:S05]  /*1200*/  LDSM.16.M88.4 R44, [R217+0x800] ;  /* 0x00080000d92c783b */ /* 0x000fea0000000200 */
[C---:B----4-:R-:W-:Y:S01]  /*1210*/  HMMA.16816.F32 R32, R12.reuse, R48, R36 ;  /* 0x000000300c20723c */ /* 0x050fe20000001824 */
[----:B------:R-:W2:Y:S05]  /*1220*/  LDSM.16.M88.4 R36, [R217] ;  /* 0x00000000d924783b */ /* 0x000eaa0000000200 */
[----:B------:R-:W-:Y:S01]  /*1230*/  HMMA.16816.F32 R24, R12, R50, R68 ;  /* 0x000000320c18723c */ /* 0x000fe20000001844 */
[----:B------:R-:W3:Y:S05]  /*1240*/  LDSM.16.M88.4 R12, [R218] ;  /* 0x00000000da0c783b */ /* 0x000eea0000000200 */
[C---:B------:R-:W-:Y:S06]  /*1250*/  HMMA.16816.F32 R76, R20.reuse, R48, R76 ;  /* 0x00000030144c723c */ /* 0x040fec000000184c */
[----:B------:R-:W-:Y:S06]  /*1260*/  HMMA.16816.F32 R20, R20, R50, R72 ;  /* 0x000000321414723c */ /* 0x000fec0000001848 */
[-C--:B-1----:R-:W-:Y:S06]  /*1270*/  HMMA.16816.F32 R48, R4, R40.reuse, R64 ;  /* 0x000000280430723c */ /* 0x082fec0000001840 */
[C---:B------:R-:W-:Y:S06]  /*1280*/  HMMA.16816.F32 R68, R16.reuse, R40, R80 ;  /* 0x000000281044723c */ /* 0x040fec0000001850 */
[-C--:B------:R-:W-:Y:S01]  /*1290*/  HMMA.16816.F32 R64, R16, R42.reuse, R56 ;  /* 0x0000002a1040723c */ /* 0x080fe20000001838 */
[----:B------:R-:W-:Y:S05]  /*12a0*/  LDSM.16.M88.4 R56, [R28+0x9800] ;  /* 0x009800001c38783b */ /* 0x000fea0000000200 */
[C---:B------:R-:W-:Y:S06]  /*12b0*/  HMMA.16816.F32 R72, R4.reuse, R42, R60 ;  /* 0x0000002a0448723c */ /* 0x040fec000000183c */
[C---:B------:R-:W-:Y:S01]  /*12c0*/  HMMA.16816.F32 R60, R4.reuse, R52, R32 ;  /* 0x00000034043c723c */ /* 0x040fe20000001820 */
[----:B------:R-:W-:Y:S04]  /*12d0*/  LDSM.16.M88.4 R32, [R28+0x9000] ;  /* 0x009000001c20783b */ /* 0x000fe80000000200 */
[----:B------:R-:W-:Y:S01]  /*12e0*/  LDSM.16.M88.4 R28, [R214+0x4000] ;  /* 0x00400000d61c783b */ /* 0x000fe20000000200 */
[----:B------:R-:W-:Y:S03]  /*12f0*/  HMMA.16816.F32 R84, R4, R54, R24 ;  /* 0x000000360454723c */ /* 0x000fe60000001818 */
[----:B------:R-:W1:Y:S03]  /*1300*/  LDSM.16.M88.4 R4, [R212+0x6000] ;  /* 0x00600000d404783b */ /* 0x000e660000000200 */
[C---:B------:R-:W-:Y:S01]  /*1310*/  HMMA.16816.F32 R80, R16.reuse, R52, R76 ;  /* 0x000000341050723c */ /* 0x040fe2000000184c */
[----:B------:R-:W4:Y:S05]  /*1320*/  LDSM.16.M88.4 R24, [R212+0x4000] ;  /* 0x00400000d418783b */ /* 0x000f2a0000000200 */
[----:B------:R-:W-:Y:S01]  /*1330*/  HMMA.16816.F32 R52, R16, R54, R20 ;  /* 0x000000361034723c */ /* 0x000fe20000001814 */
[----:B------:R-:W-:Y:S05]  /*1340*/  LDSM.16.M88.4 R20, [R214+0x6000] ;  /* 0x00600000d614783b */ /* 0x000fea0000000200 */
[-C--:B--2---:R-:W-:Y:S06]  /*1350*/  HMMA.16816.F32 R48, R8, R36.reuse, R48 ;  /* 0x000000240830723c */ /* 0x084fec0000001830 */
[C---:B---3--:R-:W-:Y:S06]  /*1360*/  HMMA.16816.F32 R40, R12.reuse, R36, R68 ;  /* 0x000000240c28723c */ /* 0x048fec0000001844 */
[-C--:B------:R-:W-:Y:S06]  /*1370*/  HMMA.16816.F32 R16, R12, R38.reuse, R64 ;  /* 0x000000260c10723c */ /* 0x080fec0000001840 */
[C---:B------:R-:W-:Y:S01]  /*1380*/  HMMA.16816.F32 R72, R8.reuse, R38, R72 ;  /* 0x000000260848723c */ /* 0x040fe20000001848 */
[----:B------:R-:W2:Y:S05]  /*1390*/  LDSM.16.M88.4 R36, [R222+0x1000] ;  /* 0x00100000de24783b */ /* 0x000eaa0000000200 */
[C---:B------:R-:W-:Y:S06]  /*13a0*/  HMMA.16816.F32 R60, R8.reuse, R44, R60 ;  /* 0x0000002c083c723c */ /* 0x040fec000000183c */
[----:B------:R-:W-:Y:S06]  /*13b0*/  HMMA.16816.F32 R76, R8, R46, R84 ;  /* 0x0000002e084c723c */ /* 0x000fec0000001854 */
[C---:B------:R-:W-:Y:S06]  /*13c0*/  HMMA.16816.F32 R80, R12.reuse, R44, R80 ;  /* 0x0000002c0c50723c */ /* 0x040fec0000001850 */
[----:B------:R-:W-:Y:S01]  /*13d0*/  HMMA.16816.F32 R68, R12, R46, R52 ;  /* 0x0000002e0c44723c */ /* 0x000fe20000001834 */
[----:B------:R-:W3:Y:S04]  /*13e0*/  LDSM.16.M88.4 R44, [R222+0x1800] ;  /* 0x00180000de2c783b */ /* 0x000ee80000000200 */
[----:B------:R-:W-:Y:S01]  /*13f0*/  LDSM.16.M88.4 R12, [R220+0x4000] ;  /* 0x00400000dc0c783b */ /* 0x000fe20000000200 */
[-C--:B-1----:R-:W-:Y:S06]  /*1400*/  HMMA.16816.F32 R64, R4, R32.reuse, R48 ;  /* 0x000000200440723c */ /* 0x082fec0000001830 */
[C---:B----4-:R-:W-:Y:S01]  /*1410*/  HMMA.16816.F32 R52, R24.reuse, R32, R40 ;  /* 0x000000201834723c */ /* 0x050fe20000001828 */
[----:B------:R-:W-:Y:S05]  /*1420*/  LDSM.16.M88.4 R40, [R219+0x1000] ;  /* 0x00100000db28783b */ /* 0x000fea0000000200 */
[-C--:B------:R-:W-:Y:S01]  /*1430*/  HMMA.16816.F32 R48, R24, R34.reuse, R16 ;  /* 0x000000221830723c */ /* 0x080fe20000001810 */
[----:B------:R-:W1:Y:S05]  /*1440*/  LDSM.16.M88.4 R16, [R220+0x6000] ;  /* 0x00600000dc10783b */ /* 0x000e6a0000000200 */
[C---:B------:R-:W-:Y:S01]  /*1450*/  HMMA.16816.F32 R72, R4.reuse, R34, R72 ;  /* 0x000000220448723c */ /* 0x040fe20000001848 */
[----:B------:R-:W4:Y:S05]  /*1460*/  LDSM.16.M88.4 R32, [R219+0x1800] ;  /* 0x00180000db20783b */ /* 0x000f2a0000000200 */
[C---:B------:R-:W-:Y:S06]  /*1470*/  HMMA.16816.F32 R8, R4.reuse, R56, R60 ;  /* 0x000000380408723c */ /* 0x040fec000000183c */
[----:B------:R-:W-:Y:S06]  /*1480*/  HMMA.16816.F32 R4, R4, R58, R76 ;  /* 0x0000003a0404723c */ /* 0x000fec000000184c */
[C---:B------:R-:W-:Y:S06]  /*1490*/  HMMA.16816.F32 R80, R24.reuse, R56, R80 ;  /* 0x000000381850723c */ /* 0x040fec0000001850 */
[----:B------:R-:W-:Y:S01]  /*14a0*/  HMMA.16816.F32 R56, R24, R58, R68 ;  /* 0x0000003a1838723c */ /* 0x000fe20000001844 */
[----:B------:R-:W-:Y:S05]  /*14b0*/  LDSM.16.M88.4 R24, [R217+0x1000] ;  /* 0x00100000d918783b */ /* 0x000fea0000000200 */
[-C--:B--2---:R-:W-:Y:S06]  /*14c0*/  HMMA.16816.F32 R60, R20, R36.reuse, R64 ;  /* 0x00000024143c723c */ /* 0x084fec0000001840 */
[C---:B------:R-:W-:Y:S06]  /*14d0*/  HMMA.16816.F32 R64, R28.reuse, R36, R52 ;  /* 0x000000241c40723c */ /* 0x040fec0000001834 */
[-C--:B------:R-:W-:Y:S06]  /*14e0*/  HMMA.16816.F32 R48, R28, R38.reuse, R48 ;  /* 0x000000261c30723c */ /* 0x080fec0000001830 */
[C---:B------:R-:W-:Y:S06]  /*14f0*/  HMMA.16816.F32 R76, R20.reuse, R38, R72 ;  /* 0x00000026144c723c */ /* 0x040fec0000001848 */
[C---:B---3--:R-:W-:Y:S01]  /*1500*/  HMMA.16816.F32 R72, R20.reuse, R44, R8 ;  /* 0x0000002c1448723c */ /* 0x048fe20000001808 */
[----:B------:R-:W-:Y:S05]  /*1510*/  LDSM.16.M88.4 R8, [R218+0x4000] ;  /* 0x00400000da08783b */ /* 0x000fea0000000200 */
[----:B------:R-:W-:Y:S01]  /*1520*/  HMMA.16816.F32 R68, R20, R46, R4 ;  /* 0x0000002e1444723c */ /* 0x000fe20000001804 */
[----:B------:R-:W2:Y:S04]  /*1530*/  LDSM.16.M88.4 R4, [R218+0x6000] ;  /* 0x00600000da04783b */ /* 0x000ea80000000200 */
[----:B------:R-:W3:Y:S01]  /*1540*/  LDSM.16.M88.4 R20, [R217+0x1800] ;  /* 0x00180000d914783b */ /* 0x000ee20000000200 */
[----:B------:R-:W-:Y:S01]  /*1550*/  HMMA.16816.F32 R36, R28, R44, R80 ;  /* 0x0000002c1c24723c */ /* 0x000fe20000001850 */
[----:B------:R-:W-:-:S05]  /*1560*/  DEPBAR.LE SB0, 0x0 ;  /* 0x000080000000791a */ /* 0x000fca0000000000 */
[----:B------:R-:W-:Y:S06]  /*1570*/  HMMA.16816.F32 R44, R28, R46, R56 ;  /* 0x0000002e1c2c723c */ /* 0x000fec0000001838 */
[-C--:B-1----:R-:W-:Y:S06]  /*1580*/  HMMA.16816.F32 R52, R16, R40.reuse, R60 ;  /* 0x000000281034723c */ /* 0x082fec000000183c */
[C---:B------:R-:W-:Y:S06]  /*1590*/  HMMA.16816.F32 R56, R12.reuse, R40, R64 ;  /* 0x000000280c38723c */ /* 0x040fec0000001840 */
[-C--:B------:R-:W-:Y:S06]  /*15a0*/  HMMA.16816.F32 R48, R12, R42.reuse, R48 ;  /* 0x0000002a0c30723c */ /* 0x080fec0000001830 */
[----:B------:R-:W-:Y:S06]  /*15b0*/  HMMA.16816.F32 R40, R16, R42, R76 ;  /* 0x0000002a1028723c */ /* 0x000fec000000184c */
[-C--:B----4-:R-:W-:Y:S06]  /*15c0*/  HMMA.16816.F32 R36, R12, R32.reuse, R36 ;  /* 0x000000200c24723c */ /* 0x090fec0000001824 */
[C---:B------:R-:W-:Y:S06]  /*15d0*/  HMMA.16816.F32 R28, R16.reuse, R32, R72 ;  /* 0x00000020101c723c */ /* 0x040fec0000001848 */
[-C--:B------:R-:W-:Y:S06]  /*15e0*/  HMMA.16816.F32 R16, R16, R34.reuse, R68 ;  /* 0x000000221010723c */ /* 0x080fec0000001844 */
[----:B------:R-:W-:Y:S06]  /*15f0*/  HMMA.16816.F32 R12, R12, R34, R44 ;  /* 0x000000220c0c723c */ /* 0x000fec000000182c */
[-C--:B--2---:R-:W-:Y:S06]  /*1600*/  HMMA.16816.F32 R32, R4, R24.reuse, R52 ;  /* 0x000000180420723c */ /* 0x084fec0000001834 */
[C---:B------:R-:W-:Y:S06]  /*1610*/  HMMA.16816.F32 R56, R8.reuse, R24, R56 ;  /* 0x000000180838723c */ /* 0x040fec0000001838 */
[-C--:B------:R-:W-:Y:S06]  /*1620*/  HMMA.16816.F32 R60, R8, R26.reuse, R48 ;  /* 0x0000001a083c723c */ /* 0x080fec0000001830 */
[----:B------:R-:W-:Y:S06]  /*1630*/  HMMA.16816.F32 R40, R4, R26, R40 ;  /* 0x0000001a0428723c */ /* 0x000fec0000001828 */
[----:B---3--:R-:W-:Y:S01]  /*1640*/  HMMA.16816.F32 R76, R8, R20, R36 ;  /* 0x00000014084c723c */ /* 0x008fe20000001824 */
[----:B------:R-:W-:-:S05]  /*1650*/  FMNMX.FTZ R0, R32, R33, !PT ;  /* 0x0000002120007209 */ /* 0x000fca0007810000 */
[----:B------:R-:W-:Y:S06]  /*1660*/  HMMA.16816.F32 R48, R4, R20, R28 ;  /* 0x000000140430723c */ /* 0x000fec000000181c */
[-C--:B------:R-:W-:Y:S06]  /*1670*/  HMMA.16816.F32 R84, R8, R22.reuse, R12 ;  /* 0x000000160854723c */ /* 0x080fec000000180c */
[----:B------:R-:W-:Y:S01]  /*1680*/  HMMA.16816.F32 R52, R4, R22, R16 ;  /* 0x000000160434723c */ /* 0x000fe20000001810 */
[----:B------:R-:W-:-:S04]  /*1690*/  FMNMX.FTZ R0, R40, R0, !PT ;  /* 0x0000000028007209 */ /* 0x000fc80007810000 */
[----:B------:R-:W-:Y:S02]  /*16a0*/  FMNMX.FTZ R0, R41, R0, !PT ;  /* 0x0000000029007209 */ /* 0x000fe40007810000 */
[----:B------:R-:W-:-:S04]  /*16b0*/  FMNMX.FTZ R4, R56, R57, !PT ;  /* 0x0000003938047209 */ /* 0x000fc80007810000 */
[----:B------:R-:W-:Y:S02]  /*16c0*/  FMNMX.FTZ R4, R60, R4, !PT ;  /* 0x000000043c047209 */ /* 0x000fe40007810000 */
[----:B------:R-:W-:Y:S02]  /*16d0*/  FMNMX.FTZ R0, R48, R0, !PT ;  /* 0x0000000030007209 */ /* 0x000fe40007810000 */
[----:B------:R-:W-:Y:S02]  /*16e0*/  FMNMX.FTZ R4, R61, R4, !PT ;  /* 0x000000043d047209 */ /* 0x000fe40007810000 */
[----:B------:R-:W-:Y:S02]  /*16f0*/  FMNMX.FTZ R0, R49, R0, !PT ;  /* 0x0000000031007209 */ /* 0x000fe40007810000 */
[----:B------:R-:W-:-:S04]  /*1700*/  FMNMX.FTZ R4, R76, R4, !PT ;  /* 0x000000044c047209 */ /* 0x000fc80007810000 */
[----:B------:R-:W-:Y:S02]  /*1710*/  FMNMX.FTZ R4, R77, R4, !PT ;  /* 0x000000044d047209 */ /* 0x000fe40007810000 */
[----:B------:R-:W-:Y:S02]  /*1720*/  FMNMX.FTZ R0, R52, R0, !PT ;  /* 0x0000000034007209 */ /* 0x000fe40007810000 */
[----:B------:R-:W-:Y:S02]  /*1730*/  FMNMX.FTZ R4, R84, R4, !PT ;  /* 0x0000000454047209 */ /* 0x000fe40007810000 */
[----:B------:R-:W-:Y:S02]  /*1740*/  FMNMX.FTZ R11, R53, R0, !PT ;  /* 0x00000000350b7209 */ /* 0x000fe40007810000 */
[----:B------:R-:W-:Y:S01]  /*1750*/  FMNMX.FTZ R10, R85, R4, !PT ;  /* 0x00000004550a7209 */ /* 0x000fe20007810000 */
[----:B------:R-:W-:Y:S06]  /*1760*/  BAR.SYNC.DEFER_BLOCKING 0x0 ;  /* 0x0000000000007b1d */ /* 0x000fec0000010000 */
[----:B------:R-:W-:Y:S05]  /*1770*/  @!P0 BRA `(.L_x_1089) ;  /* 0x0000000000508947 */ /* 0x000fea0003800000 */
[----:B------:R-:W-:Y:S01]  /*1780*/  LEA.HI.SX32 R0, R227, 0xfffffffe, 0x1b ;  /* 0xfffffffee3007811 */ /* 0x000fe200078fdaff */
[----:B------:R-:W-:-:S03]  /*1790*/  IMAD.SHL.U32 R9, R88, 0x10, RZ ;  /* 0x0000001058097824 */ /* 0x000fc600078e00ff */
[----:B------:R-:W-:Y:S01]  /*17a0*/  SHF.R.S32.HI R5, RZ, 0x1f, R0 ;  /* 0x0000001fff057819 */ /* 0x000fe20000011400 */
[----:B------:R-:W-:Y:S02]  /*17b0*/  IMAD R4, R245, R0, RZ ;  /* 0x00000000f5047224 */ /* 0x000fe400078e02ff */
[----:B------:R-:W-:-:S04]  /*17c0*/  IMAD.WIDE.U32 R6, R0, R244, R242 ;  /* 0x000000f400067225 */ /* 0x000fc800078e00f2 */
[----:B------:R-:W-:Y:S01]  /*17d0*/  IMAD R0, R5, R244, R4 ;  /* 0x000000f405007224 */ /* 0x000fe200078e0204 */
[----:B------:R-:W-:-:S03]  /*17e0*/  LEA R4, P2, R6, UR6, 0x1 ;  /* 0x0000000606047c11 */ /* 0x000fc6000f8408ff */
[----:B------:R-:W-:Y:S01]  /*17f0*/  IMAD.IADD R0, R7, 0x1, R0 ;  /* 0x0000000107007824 */ /* 0x000fe200078e0200 */
[----:B------:R-:W-:Y:S02]  /*1800*/  SHF.L.U64.HI R7, R88, 0x4, R89 ;  /* 0x0000000458077819 */ /* 0x000fe40000010259 */
[----:B------:R-:W-:Y:S02]  /*1810*/  LEA R8, P1, R9, R4, 0x1 ;  /* 0x0000000409087211 */ /* 0x000fe400078208ff */
[----:B------:R-:W-:-:S04]  /*1820*/  LEA.HI.X R5, R6, UR7, R0, 0x1, P2 ;  /* 0x0000000706057c11 */ /* 0x000fc800090f0c00 */
[----:B------:R-:W-:Y:S01]  /*1830*/  LEA.HI.X R9, R9, R5, R7, 0x1, P1 ;  /* 0x0000000509097211 */ /* 0x000fe200008f0c07 */
[----:B------:R-:W-:Y:S01]  /*1840*/  @!PT LDS RZ, [RZ] ;  /* 0x00000000fffff984 */ /* 0x000fe20000000800 */
[----:B------:R-:W-:Y:S01]  /*1850*/  @!PT LDS RZ, [RZ] ;  /* 0x00000000fffff984 */ /* 0x000fe20000000800 */
[----:B------:R-:W-:Y:S01]  /*1860*/  @!PT LDS RZ, [RZ] ;  /* 0x00000000fffff984 */ /* 0x000fe20000000800 */
[----:B------:R1:W-:Y:S04]  /*1870*/  LDGSTS.E.BYPASS.LTC128B.128 [R226+0x8000], desc[UR16][R4.64] ;  /* 0x0800000004e27fae */ /* 0x0003e8000b901d50 */
[----:B------:R1:W-:Y:S04]  /*1880*/  LDGSTS.E.BYPASS.LTC128B.128 [R226+0x9000], desc[UR16][R4.64+0x80] ;  /* 0x0900008004e27fae */ /* 0x0003e8000b901d50 */
[----:B------:R1:W-:Y:S04]  /*1890*/  LDGSTS.E.BYPASS.LTC128B.128 [R226+0x8800], desc[UR16][R8.64] ;  /* 0x0880000008e27fae */ /* 0x0003e8000b901d50 */
[----:B------:R1:W-:Y:S04]  /*18a0*/  LDGSTS.E.BYPASS.LTC128B.128 [R226+0x9800], desc[UR16][R8.64+0x80] ;  /* 0x0980008008e27fae */ /* 0x0003e8000b901d50 */
[----:B------:R-:W0:Y:S02]  /*18b0*/  LDGDEPBAR ;  /* 0x00000000000079af */ /* 0x000e240000000000 */
.L_x_1089:
[----:B-1----:R-:W1:Y:S01]  /*18c0*/  SHFL.BFLY PT, R4, R10, 0x2, 0x1f ;  /* 0x0c401f000a047f89 */ /* 0x002e6200000e0000 */
[----:B------:R-:W-:Y:S01]  /*18d0*/  FMNMX.FTZ R0, R34, R35, !PT ;  /* 0x0000002322007209 */ /* 0x000fe20007810000 */
[----:B------:R-:W-:Y:S02]  /*18e0*/  ULDC UR4, c[0x0][0x2ec] ;  /* 0x0000bb0000047ab9 */ /* 0x000fe40000000800 */
[----:B------:R-:W2:Y:S01]  /*18f0*/  SHFL.BFLY PT, R6, R11, 0x2, 0x1f ;  /* 0x0c401f000b067f89 */ /* 0x000ea200000e0000 */
[----:B------:R-:W-:-:S04]  /*1900*/  FMNMX.FTZ R0, R42, R0, !PT ;  /* 0x000000002a007209 */ /* 0x000fc80007810000 */
[----:B------:R-:W-:-:S04]  /*1910*/  FMNMX.FTZ R0, R43, R0, !PT ;  /* 0x000000002b007209 */ /* 0x000fc80007810000 */
[----:B------:R-:W-:-:S04]  /*1920*/  FMNMX.FTZ R0, R50, R0, !PT ;  /* 0x0000000032007209 */ /* 0x000fc80007810000 */
[----:B------:R-:W-:-:S04]  /*1930*/  FMNMX.FTZ R0, R51, R0, !PT ;  /* 0x0000000033007209 */ /* 0x000fc80007810000 */
[----:B------:R-:W-:Y:S02]  /*1940*/  FMNMX.FTZ R5, R54, R0, !PT ;  /* 0x0000000036057209 */ /* 0x000fe40007810000 */
[----:B-1----:R-:W-:Y:S02]  /*1950*/  FMNMX.FTZ R0, R10, R4, !PT ;  /* 0x000000040a007209 */ /* 0x002fe40007810000 */
[----:B------:R-:W-:Y:S02]  /*1960*/  FMNMX.FTZ R5, R55, R5, !PT ;  /* 0x0000000537057209 */ /* 0x000fe40007810000 */
[----:B--2---:R-:W-:Y:S01]  /*1970*/  FMNMX.FTZ R4, R11, R6, !PT ;  /* 0x000000060b047209 */ /* 0x004fe20007810000 */
[----:B------:R-:W1:Y:S01]  /*1980*/  SHFL.BFLY PT, R7, R0, 0x1, 0x1f ;  /* 0x0c201f0000077f89 */ /* 0x000e6200000e0000 */
[----:B------:R-:W-:-:S03]  /*1990*/  FMNMX.FTZ R6, R58, R59, !PT ;  /* 0x0000003b3a067209 */ /* 0x000fc60007810000 */
[----:B------:R-:W2:Y:S01]  /*19a0*/  SHFL.BFLY PT, R9, R4, 0x1, 0x1f ;  /* 0x0c201f0004097f89 */ /* 0x000ea200000e0000 */
[----:B------:R-:W-:-:S03]  /*19b0*/  FMNMX.FTZ R6, R62, R6, !PT ;  /* 0x000000063e067209 */ /* 0x000fc60007810000 */
[----:B------:R-:W3:Y:S01]  /*19c0*/  SHFL.BFLY PT, R8, R5, 0x2, 0x1f ;  /* 0x0c401f0005087f89 */ /* 0x000ee200000e0000 */
[----:B------:R-:W-:-:S04]  /*19d0*/  FMNMX.FTZ R6, R63, R6, !PT ;  /* 0x000000063f067209 */ /* 0x000fc80007810000 */
[----:B------:R-:W-:Y:S02]  /*19e0*/  FMNMX.FTZ R6, R78, R6, !PT ;  /* 0x000000064e067209 */ /* 0x000fe40007810000 */
[----:B-1----:R-:W-:Y:S02]  /*19f0*/  FMNMX.FTZ R136, R0, R7, !PT ;  /* 0x0000000700887209 */ /* 0x002fe40007810000 */
[----:B--2---:R-:W-:-:S03]  /*1a00*/  FMNMX.FTZ R134, R4, R9, !PT ;  /* 0x0000000904867209 */ /* 0x004fc60007810000 */
[C---:B------:R-:W-:Y:S01]  /*1a10*/  FMUL.FTZ R4, R136.reuse, UR4 ;  /* 0x0000000488047c20 */ /* 0x040fe20008410000 */
[----:B------:R-:W-:Y:S02]  /*1a20*/  FSETP.NEU.FTZ.AND P1, PT, R136, -INF , PT ;  /* 0xff8000008800780b */ /* 0x000fe40003f3d000 */
[----:B---3--:R-:W-:Y:S02]  /*1a30*/  FMNMX.FTZ R0, R5, R8, !PT ;  /* 0x0000000805007209 */ /* 0x008fe40007810000 */
[----:B------:R-:W-:Y:S02]  /*1a40*/  FMNMX.FTZ R5, R79, R6, !PT ;  /* 0x000000064f057209 */ /* 0x000fe40007810000 */
[----:B------:R-:W-:Y:S01]  /*1a50*/  FSEL R14, R4, RZ, P1 ;  /* 0x000000ff040e7208 */ /* 0x000fe20000800000 */
[----:B------:R-:W1:Y:S01]  /*1a60*/  SHFL.BFLY PT, R7, R0, 0x1, 0x1f ;  /* 0x0c201f0000077f89 */ /* 0x000e6200000e0000 */
[----:B------:R-:W-:Y:S01]  /*1a70*/  FMNMX.FTZ R6, R86, R5, !PT ;  /* 0x0000000556067209 */ /* 0x000fe20007810000 */
[C---:B------:R-:W-:Y:S01]  /*1a80*/  FMUL.FTZ R5, R134.reuse, UR4 ;  /* 0x0000000486057c20 */ /* 0x040fe20008410000 */
[----:B------:R-:W-:-:S02]  /*1a90*/  FSETP.NEU.FTZ.AND P1, PT, R134, -INF , PT ;  /* 0xff8000008600780b */ /* 0x000fc40003f3d000 */
[----:B------:R-:W-:Y:S01]  /*1aa0*/  FMNMX.FTZ R4, R87, R6, !PT ;  /* 0x0000000657047209 */ /* 0x000fe20007810000 */
[----:B------:R-:W-:Y:S01]  /*1ab0*/  FFMA.FTZ R6, R56, UR4, -R14 ;  /* 0x0000000438067c23 */ /* 0x000fe2000801080e */
[----:B------:R-:W-:-:S03]  /*1ac0*/  FSEL R13, R5, RZ, P1 ;  /* 0x000000ff050d7208 */ /* 0x000fc60000800000 */
[----:B------:R2:W-:Y:S02]  /*1ad0*/  MUFU.EX2 R234, R6 ;  /* 0x0000000600ea7308 */ /* 0x0005e40000000800 */
[----:B------:R-:W-:-:S06]  /*1ae0*/  FFMA.FTZ R5, R32, UR4, -R13 ;  /* 0x0000000420057c23 */ /* 0x000fcc000801080d */
[----:B------:R3:W-:Y:S01]  /*1af0*/  MUFU.EX2 R233, R5 ;  /* 0x0000000500e97308 */ /* 0x0007e20000000800 */
[----:B-1----:R-:W-:Y:S01]  /*1b00*/  FMNMX.FTZ R132, R0, R7, !PT ;  /* 0x0000000700847209 */ /* 0x002fe20007810000 */
[----:B------:R-:W-:Y:S01]  /*1b10*/  FFMA.FTZ R0, R40, UR4, -R13 ;  /* 0x0000000428007c23 */ /* 0x000fe2000801080d */
[----:B--2---:R-:W1:Y:S02]  /*1b20*/  SHFL.BFLY PT, R6, R4, 0x2, 0x1f ;  /* 0x0c401f0004067f89 */ /* 0x004e6400000e0000 */
[----:B------:R-:W-:-:S03]  /*1b30*/  FSETP.NEU.FTZ.AND P1, PT, R132, -INF , PT ;  /* 0xff8000008400780b */ /* 0x000fc60003f3d000 */
[----:B------:R2:W-:Y:S01]  /*1b40*/  MUFU.EX2 R235, R0 ;  /* 0x0000000000eb7308 */ /* 0x0005e20000000800 */
[----:B---3--:R-:W-:-:S07]  /*1b50*/  FFMA.FTZ R5, R33, UR4, -R13 ;  /* 0x0000000421057c23 */ /* 0x008fce000801080d */
[----:B------:R3:W4:Y:S01]  /*1b60*/  MUFU.EX2 R232, R5 ;  /* 0x0000000500e87308 */ /* 0x0007220000000800 */
[----:B--2---:R-:W-:Y:S01]  /*1b70*/  FMUL.FTZ R0, R132, UR4 ;  /* 0x0000000484007c20 */ /* 0x004fe20008410000 */
[----:B-1----:R-:W-:-:S04]  /*1b80*/  FMNMX.FTZ R4, R4, R6, !PT ;  /* 0x0000000604047209 */ /* 0x002fc80007810000 */
[----:B------:R-:W-:Y:S02]  /*1b90*/  FSEL R12, R0, RZ, P1 ;  /* 0x000000ff000c7208 */ /* 0x000fe40000800000 */
[----:B------:R-:W-:Y:S01]  /*1ba0*/  LOP3.LUT R0, R91, R92, RZ, 0xfc, !PT ;  /* 0x0000005c5b007212 */ /* 0x000fe200078efcff */
[----:B------:R-:W1:Y:S01]  /*1bb0*/  SHFL.BFLY PT, R6, R4, 0x1, 0x1f ;  /* 0x0c201f0004067f89 */ /* 0x000e6200000e0000 */
[----:B---3--:R-:W-:Y:S02]  /*1bc0*/  FFMA.FTZ R5, R41, UR4, -R13 ;  /* 0x0000000429057c23 */ /* 0x008fe4000801080d */
[----:B------:R-:W-:Y:S01]  /*1bd0*/  LEA R139, R0, UR5, 0x1 ;  /* 0x00000005008b7c11 */ /* 0x000fe2000f8e08ff */
[----:B------:R-:W-:Y:S01]  /*1be0*/  FFMA.FTZ R0, R35, UR4, -R12 ;  /* 0x0000000423007c23 */ /* 0x000fe2000801080c */
[----:B------:R2:W3:Y:S02]  /*1bf0*/  MUFU.EX2 R236, R5 ;  /* 0x0000000500ec7308 */ /* 0x0004e40000000800 */
[-C--:B------:R-:W-:Y:S01]  /*1c00*/  IADD3 R213, R3, R139.reuse, RZ ;  /* 0x0000008b03d57210 */ /* 0x080fe20007ffe0ff */
[----:B------:R-:W-:Y:S01]  /*1c10*/  FFMA.FTZ R3, R61, UR4, -R14 ;  /* 0x000000043d037c23 */ /* 0x000fe2000801080e */
[C---:B------:R-:W-:Y:S01]  /*1c20*/  IADD3 R216, R2.reuse, R139, RZ ;  /* 0x0000008b02d87210 */ /* 0x040fe20007ffe0ff */
[----:B------:R-:W5:Y:S01]  /*1c30*/  LDSM.16.MT88.4 R36, [R139+0xa000] ;  /* 0x00a000008b24783b */ /* 0x000f620000004200 */
[----:B------:R-:W-:-:S02]  /*1c40*/  IADD3 R215, R2, R213, RZ ;  /* 0x000000d502d77210 */ /* 0x000fc40007ffe0ff */
[----:B------:R3:W-:Y:S01]  /*1c50*/  MUFU.EX2 R228, R0 ;  /* 0x0000000000e47308 */ /* 0x0007e20000000800 */
[----:B------:R-:W-:Y:S04]  /*1c60*/  LDSM.16.MT88.4 R28, [R216+0xa000] ;  /* 0x00a00000d81c783b */ /* 0x000fe80000004200 */
[----:B------:R-:W-:Y:S03]  /*1c70*/  LDSM.16.MT88.4 R24, [R215+0xa000] ;  /* 0x00a00000d718783b */ /* 0x000fe60000004200 */
[----:B------:R-:W-:Y:S01]  /*1c80*/  MUFU.EX2 R225, R3 ;  /* 0x0000000300e17308 */ /* 0x000fe20000000800 */
[----:B--2---:R-:W-:Y:S01]  /*1c90*/  FFMA.FTZ R5, R34, UR4, -R12 ;  /* 0x0000000422057c23 */ /* 0x004fe2000801080c */
[----:B------:R-:W-:Y:S01]  /*1ca0*/  LDSM.16.MT88.4 R20, [R139+0xb000] ;  /* 0x00b000008b14783b */ /* 0x000fe20000004200 */
[----:B-1----:R-:W-:-:S02]  /*1cb0*/  FMNMX.FTZ R135, R4, R6, !PT ;  /* 0x0000000604877209 */ /* 0x002fc40007810000 */
[----:B----4-:R-:W-:Y:S01]  /*1cc0*/  F2FP.F16.F32.PACK_AB R4, R232, R233 ;  /* 0x000000e9e804723e */ /* 0x010fe200000000ff */
[----:B------:R-:W1:Y:S01]  /*1cd0*/  LDSM.16.MT88.4 R32, [R213+0xa000] ;  /* 0x00a00000d520783b */ /* 0x000e620000004200 */
[C---:B------:R-:W-:Y:S01]  /*1ce0*/  FSETP.NEU.FTZ.AND P1, PT, R135.reuse, -INF , PT ;  /* 0xff8000008700780b */ /* 0x040fe20003f3d000 */
[----:B------:R-:W-:Y:S01]  /*1cf0*/  FMUL.FTZ R2, R135, UR4 ;  /* 0x0000000487027c20 */ /* 0x000fe20008410000 */
[----:B---3--:R-:W-:Y:S01]  /*1d00*/  FFMA.FTZ R0, R42, UR4, -R12 ;  /* 0x000000042a007c23 */ /* 0x008fe2000801080c */
[----:B------:R-:W2:Y:S01]  /*1d10*/  LDSM.16.MT88.4 R16, [R213+0xb000] ;  /* 0x00b00000d510783b */ /* 0x000ea20000004200 */
[----:B------:R-:W3:Y:S01]  /*1d20*/  MUFU.EX2 R230, R5 ;  /* 0x0000000500e67308 */ /* 0x000ee20000000800 */
[----:B------:R-:W-:Y:S02]  /*1d30*/  F2FP.F16.F32.PACK_AB R6, R236, R235 ;  /* 0x000000ebec06723e */ /* 0x000fe400000000ff */
[----:B------:R-:W-:Y:S04]  /*1d40*/  LDSM.16.MT88.4 R44, [R215+0xb000] ;  /* 0x00b00000d72c783b */ /* 0x000fe80000004200 */
[----:B------:R-:W-:Y:S01]  /*1d50*/  LDSM.16.MT88.4 R80, [R215+0xa800] ;  /* 0x00a80000d750783b */ /* 0x000fe20000004200 */
[----:B------:R4:W-:Y:S03]  /*1d60*/  MUFU.EX2 R229, R0 ;  /* 0x0000000000e57308 */ /* 0x0009e60000000800 */
[----:B------:R-:W-:Y:S04]  /*1d70*/  LDSM.16.MT88.4 R108, [R213+0xb800] ;  /* 0x00b80000d56c783b */ /* 0x000fe80000004200 */
[----:B------:R-:W-:Y:S01]  /*1d80*/  LDSM.16.MT88.4 R152, [R139+0xa800] ;  /* 0x00a800008b98783b */ /* 0x000fe20000004200 */
[----:B---3--:R-:W-:-:S03]  /*1d90*/  F2FP.F16.F32.PACK_AB R5, R228, R230 ;  /* 0x000000e6e405723e */ /* 0x008fc600000000ff */
[----:B------:R-:W-:Y:S04]  /*1da0*/  LDSM.16.MT88.4 R64, [R216+0xa800] ;  /* 0x00a80000d840783b */ /* 0x000fe80000004200 */
[----:B------:R-:W-:Y:S01]  /*1db0*/  LDSM.16.MT88.4 R92, [R139+0xb800] ;  /* 0x00b800008b5c783b */ /* 0x000fe20000004200 */
[----:B----4-:R-:W-:-:S03]  /*1dc0*/  FFMA.FTZ R0, R43, UR4, -R12 ;  /* 0x000000042b007c23 */ /* 0x010fc6000801080c */
[----:B------:R-:W3:Y:S01]  /*1dd0*/  LDSM.16.MT88.4 R40, [R216+0xb000] ;  /* 0x00b00000d828783b */ /* 0x000ee20000004200 */
[----:B------:R4:W5:Y:S03]  /*1de0*/  MUFU.EX2 R231, R0 ;  /* 0x0000000000e77308 */ /* 0x0009660000000800 */
[----:B------:R-:W-:Y:S01]  /*1df0*/  LDSM.16.MT88.4 R120, [R216+0xb800] ;  /* 0x00b80000d878783b */ /* 0x000fe20000004200 */
[----:B----4-:R-:W-:Y:S01]  /*1e00*/  FFMA.FTZ R0, R57, UR4, -R14 ;  /* 0x0000000439007c23 */ /* 0x010fe2000801080e */
[----:B-----5:R-:W-:-:S03]  /*1e10*/  F2FP.F16.F32.PACK_AB R7, R231, R229 ;  /* 0x000000e5e707723e */ /* 0x020fc600000000ff */
[----:B------:R4:W5:Y:S04]  /*1e20*/  MUFU.EX2 R211, R0 ;  /* 0x0000000000d37308 */ /* 0x0009680000000800 */
[C---:B------:R-:W-:Y:S06]  /*1e30*/  HMMA.16816.F32 R140, R4.reuse, R36, RZ ;  /* 0x00000024048c723c */ /* 0x040fec00000018ff */
[C---:B-1----:R-:W-:Y:S06]  /*1e40*/  HMMA.16816.F32 R68, R4.reuse, R32, RZ ;  /* 0x000000200444723c */ /* 0x042fec00000018ff */
[----:B------:R-:W-:Y:S01]  /*1e50*/  HMMA.16816.F32 R72, R4, R24, RZ ;  /* 0x000000180448723c */ /* 0x000fe200000018ff */
[----:B----4-:R-:W-:Y:S01]  /*1e60*/  FFMA.FTZ R0, R60, UR4, -R14 ;  /* 0x000000043c007c23 */ /* 0x010fe2000801080e */
[----:B-----5:R-:W-:-:S03]  /*1e70*/  F2FP.F16.F32.PACK_AB R8, R211, R234 ;  /* 0x000000ead308723e */ /* 0x020fc600000000ff */
[----:B------:R1:W4:Y:S01]  /*1e80*/  MUFU.EX2 R224, R0 ;  /* 0x0000000000e07308 */ /* 0x0003220000000800 */
[C---:B------:R-:W-:Y:S06]  /*1e90*/  HMMA.16816.F32 R88, R4.reuse, R20, RZ ;  /* 0x000000140458723c */ /* 0x040fec00000018ff */
[C---:B--2---:R-:W-:Y:S06]  /*1ea0*/  HMMA.16816.F32 R100, R4.reuse, R16, RZ ;  /* 0x000000100464723c */ /* 0x044fec00000018ff */
[----:B---3--:R-:W-:Y:S01]  /*1eb0*/  HMMA.16816.F32 R112, R4, R40, RZ ;  /* 0x000000280470723c */ /* 0x008fe200000018ff */
[----:B-1----:R-:W-:-:S05]  /*1ec0*/  FSEL R0, R2, RZ, P1 ;  /* 0x000000ff02007208 */ /* 0x002fca0000800000 */
[----:B------:R-:W-:Y:S01]  /*1ed0*/  HMMA.16816.F32 R124, R4, R44, RZ ;  /* 0x0000002c047c723c */ /* 0x000fe200000018ff */
[----:B----4-:R-:W-:Y:S01]  /*1ee0*/  F2FP.F16.F32.PACK_AB R10, R225, R224 ;  /* 0x000000e0e10a723e */ /* 0x010fe200000000ff */
[----:B------:R-:W-:-:S04]  /*1ef0*/  FFMA.FTZ R2, R58, UR4, -R0 ;  /* 0x000000043a027c23 */ /* 0x000fc80008010800 */
[C---:B------:R-:W-:Y:S01]  /*1f00*/  HMMA.16816.F32 R148, R4.reuse, R38, RZ ;  /* 0x000000260494723c */ /* 0x040fe200000018ff */
[----:B------:R1:W-:Y:S05]  /*1f10*/  MUFU.EX2 R208, R2 ;  /* 0x0000000200d07308 */ /* 0x0003ea0000000800 */
[C---:B------:R-:W-:Y:S06]  /*1f20*/  HMMA.16816.F32 R96, R4.reuse, R30, RZ ;  /* 0x0000001e0460723c */ /* 0x040fec00000018ff */
[----:B------:R-:W-:Y:S01]  /*1f30*/  HMMA.16816.F32 R104, R4, R26, RZ ;  /* 0x0000001a0468723c */ /* 0x000fe200000018ff */
[----:B-1----:R-:W-:-:S05]  /*1f40*/  FFMA.FTZ R2, R59, UR4, -R0 ;  /* 0x000000043b027c23 */ /* 0x002fca0008010800 */
[C---:B------:R-:W-:Y:S01]  /*1f50*/  HMMA.16816.F32 R156, R4.reuse, R22, RZ ;  /* 0x00000016049c723c */ /* 0x040fe200000018ff */
[----:B------:R1:W2:Y:S05]  /*1f60*/  MUFU.EX2 R3, R2 ;  /* 0x0000000200037308 */ /* 0x0002aa0000000800 */
[C---:B------:R-:W-:Y:S06]  /*1f70*/  HMMA.16816.F32 R56, R4.reuse, R28, RZ ;  /* 0x0000001c0438723c */ /* 0x040fec00000018ff */
[C---:B------:R-:W-:Y:S06]  /*1f80*/  HMMA.16816.F32 R116, R4.reuse, R18, RZ ;  /* 0x000000120474723c */ /* 0x040fec00000018ff */
[----:B------:R-:W-:Y:S01]  /*1f90*/  HMMA.16816.F32 R172, R4, R42, RZ ;  /* 0x0000002a04ac723c */ /* 0x000fe200000018ff */
[----:B-1----:R-:W-:Y:S01]  /*1fa0*/  FFMA.FTZ R2, R62, UR4, -R0 ;  /* 0x000000043e027c23 */ /* 0x002fe20008010800 */
[----:B--2---:R-:W-:Y:S01]  /*1fb0*/  F2FP.F16.F32.PACK_AB R9, R3, R208 ;  /* 0x000000d00309723e */ /* 0x004fe200000000ff */
[----:B------:R-:W-:-:S02]  /*1fc0*/  FADD.FTZ R3, R208, R3 ;  /* 0x00000003d0037221 */ /* 0x000fc40000010000 */
[----:B------:R1:W2:Y:S01]  /*1fd0*/  MUFU.EX2 R210, R2 ;  /* 0x0000000200d27308 */ /* 0x0002a20000000800 */
[----:B------:R-:W-:Y:S01]  /*1fe0*/  HMMA.16816.F32 R144, R4, R46, RZ ;  /* 0x0000002e0490723c */ /* 0x000fe200000018ff */
[----:B-1----:R-:W-:Y:S01]  /*1ff0*/  FFMA.FTZ R2, R63, UR4, -R0 ;  /* 0x000000043f027c23 */ /* 0x002fe20008010800 */
[----:B--2---:R-:W-:-:S04]  /*2000*/  FADD.FTZ R3, R210, R3 ;  /* 0x00000003d2037221 */ /* 0x004fc80000010000 */
[----:B------:R-:W-:Y:S01]  /*2010*/  HMMA.16816.F32 R60, R4, R34, RZ ;  /* 0x00000022043c723c */ /* 0x000fe200000018ff */
[----:B------:R-:W1:Y:S01]  /*2020*/  LDSM.16.MT88.4 R4, [R215+0xb800] ;  /* 0x00b80000d704783b */ /* 0x000e620000004200 */
[----:B------:R2:W3:Y:S02]  /*2030*/  MUFU.EX2 R223, R2 ;  /* 0x0000000200df7308 */ /* 0x0004e40000000800 */
[----:B--2---:R-:W-:Y:S01]  /*2040*/  FFMA.FTZ R2, R76, UR4, -R14 ;  /* 0x000000044c027c23 */ /* 0x004fe2000801080e */
[C---:B---3--:R-:W-:Y:S01]  /*2050*/  F2FP.F16.F32.PACK_AB R11, R223.reuse, R210 ;  /* 0x000000d2df0b723e */ /* 0x048fe200000000ff */
[----:B------:R-:W-:Y:S01]  /*2060*/  FADD.FTZ R3, R223, R3 ;  /* 0x00000003df037221 */ /* 0x000fe20000010000 */
[----:B------:R-:W-:-:S03]  /*2070*/  IADD3 R223, R222, 0x1800, RZ ;  /* 0x00001800dedf7810 */ /* 0x000fc60007ffe0ff */
[----:B------:R2:W-:Y:S02]  /*2080*/  MUFU.EX2 R209, R2 ;  /* 0x0000000200d17308 */ /* 0x0005e40000000800 */
[C---:B------:R-:W-:Y:S06]  /*2090*/  HMMA.16816.F32 R164, R8.reuse, R44, RZ ;  /* 0x0000002c08a4723c */ /* 0x040fec00000018ff */
[C---:B------:R-:W-:Y:S06]  /*20a0*/  HMMA.16816.F32 R176, R8.reuse, R36, RZ ;  /* 0x0000002408b0723c */ /* 0x040fec00000018ff */
[----:B------:R-:W-:Y:S01]  /*20b0*/  HMMA.16816.F32 R200, R8, R38, RZ ;  /* 0x0000002608c8723c */ /* 0x000fe200000018ff */
[----:B--2---:R-:W-:-:S04]  /*20c0*/  FFMA.FTZ R2, R48, UR4, -R13 ;  /* 0x0000000430027c23 */ /* 0x004fc8000801080d */
[----:B------:R2:W-:Y:S01]  /*20d0*/  MUFU.EX2 R207, R2 ;  /* 0x0000000200cf7308 */ /* 0x0005e20000000800 */
[C---:B------:R-:W-:Y:S06]  /*20e0*/  HMMA.16816.F32 R36, R8.reuse, R32, RZ ;  /* 0x000000200824723c */ /* 0x040fec00000018ff */
[C---:B------:R-:W-:Y:S06]  /*20f0*/  HMMA.16816.F32 R196, R8.reuse, R34, RZ ;  /* 0x0000002208c4723c */ /* 0x040fec00000018ff */
[----:B------:R-:W-:Y:S01]  /*2100*/  HMMA.16816.F32 R32, R8, R28, RZ ;  /* 0x0000001c0820723c */ /* 0x000fe200000018ff */
[----:B--2---:R-:W-:-:S05]  /*2110*/  FFMA.FTZ R2, R49, UR4, -R13 ;  /* 0x0000000431027c23 */ /* 0x004fca000801080d */
[C---:B------:R-:W-:Y:S01]  /*2120*/  HMMA.16816.F32 R192, R8.reuse, R30, RZ ;  /* 0x0000001e08c0723c */ /* 0x040fe200000018ff */
[----:B------:R2:W3:Y:S05]  /*2130*/  MUFU.EX2 R206, R2 ;  /* 0x0000000200ce7308 */ /* 0x0004ea0000000800 */
[C---:B------:R-:W-:Y:S06]  /*2140*/  HMMA.16816.F32 R28, R8.reuse, R24, RZ ;  /* 0x00000018081c723c */ /* 0x040fec00000018ff */
[C---:B------:R-:W-:Y:S06]  /*2150*/  HMMA.16816.F32 R188, R8.reuse, R26, RZ ;  /* 0x0000001a08bc723c */ /* 0x040fec00000018ff */
[----:B------:R-:W-:Y:S01]  /*2160*/  HMMA.16816.F32 R24, R8, R20, RZ ;  /* 0x000000140818723c */ /* 0x000fe200000018ff */
[----:B--2---:R-:W-:Y:S01]  /*2170*/  FFMA.FTZ R2, R52, UR4, -R13 ;  /* 0x0000000434027c23 */ /* 0x004fe2000801080d */
[----:B---3--:R-:W-:-:S03]  /*2180*/  F2FP.F16.F32.PACK_AB R168, R206, R207 ;  /* 0x000000cfcea8723e */ /* 0x008fc600000000ff */
        /* <DEDUP_REMOVED lines=8> */
[----:B------:R-:W-:Y:S01]  /*2210*/  HMMA.16816.F32 R8, R8, R46, RZ ;  /* 0x0000002e0808723c */ /* 0x000fe200000018ff */
[----:B--2---:R-:W-:Y:S01]  /*2220*/  FFMA.FTZ R2, R50, UR4, -R12 ;  /* 0x0000000432027c23 */ /* 0x004fe2000801080c */
[----:B---3--:R-:W-:-:S03]  /*2230*/  F2FP.F16.F32.PACK_AB R170, R239, R205 ;  /* 0x000000cdefaa723e */ /* 0x008fc600000000ff */
[----:B------:R2:W-:Y:S02]  /*2240*/  MUFU.EX2 R204, R2 ;  /* 0x0000000200cc7308 */ /* 0x0005e40000000800 */
[--C-:B--2---:R-:W-:Y:S02]  /*2250*/  FFMA.FTZ R2, R51, UR4, -R12.reuse ;  /* 0x0000000433027c23 */ /* 0x104fe4000801080c */
[----:B------:R-:W2:Y:S04]  /*2260*/  LDSM.16.MT88.4 R48, [R213+0xa800] ;  /* 0x00a80000d530783b */ /* 0x000ea80000004200 */
[----:B------:R3:W4:Y:S02]  /*2270*/  MUFU.EX2 R138, R2 ;  /* 0x00000002008a7308 */ /* 0x0007240000000800 */
[----:B---3--:R-:W-:Y:S01]  /*2280*/  FFMA.FTZ R2, R54, UR4, -R12 ;  /* 0x0000000436027c23 */ /* 0x008fe2000801080c */
[----:B----4-:R-:W-:-:S05]  /*2290*/  F2FP.F16.F32.PACK_AB R169, R138, R204 ;  /* 0x000000cc8aa9723e */ /* 0x010fca00000000ff */
[----:B------:R3:W-:Y:S02]  /*22a0*/  MUFU.EX2 R137, R2 ;  /* 0x0000000200897308 */ /* 0x0007e40000000800 */
[----:B---3--:R-:W-:-:S06]  /*22b0*/  FFMA.FTZ R2, R55, UR4, -R12 ;  /* 0x0000000437027c23 */ /* 0x008fcc000801080c */
[----:B------:R3:W4:Y:S02]  /*22c0*/  MUFU.EX2 R238, R2 ;  /* 0x0000000200ee7308 */ /* 0x0007240000000800 */
[----:B---3--:R-:W-:Y:S01]  /*22d0*/  FFMA.FTZ R2, R77, UR4, -R14 ;  /* 0x000000044d027c23 */ /* 0x008fe2000801080e */
[----:B----4-:R-:W-:-:S05]  /*22e0*/  F2FP.F16.F32.PACK_AB R171, R238, R137 ;  /* 0x00000089eeab723e */ /* 0x010fca00000000ff */
[----:B------:R3:W4:Y:S02]  /*22f0*/  MUFU.EX2 R133, R2 ;  /* 0x0000000200857308 */ /* 0x0007240000000800 */
[C---:B-1----:R-:W-:Y:S06]  /*2300*/  HMMA.16816.F32 R124, R168.reuse, R4, R124 ;  /* 0x00000004a87c723c */ /* 0x042fec000000187c */
[C---:B--2---:R-:W-:Y:S06]  /*2310*/  HMMA.16816.F32 R44, R168.reuse, R50, R60 ;  /* 0x00000032a82c723c */ /* 0x044fec000000183c */
[----:B------:R-:W-:Y:S01]  /*2320*/  HMMA.16816.F32 R140, R168, R152, R140 ;  /* 0x00000098a88c723c */ /* 0x000fe2000000188c */
[----:B---3--:R-:W-:Y:S01]  /*2330*/  FFMA.FTZ R2, R84, UR4, -R14 ;  /* 0x0000000454027c23 */ /* 0x008fe2000801080e */
[----:B----4-:R-:W-:-:S03]  /*2340*/  F2FP.F16.F32.PACK_AB R128, R133, R209 ;  /* 0x000000d18580723e */ /* 0x010fc600000000ff */
[----:B------:R1:W-:Y:S01]  /*2350*/  MUFU.EX2 R15, R2 ;  /* 0x00000002000f7308 */ /* 0x0003e20000000800 */
[C---:B------:R-:W-:Y:S06]  /*2360*/  HMMA.16816.F32 R40, R168.reuse, R48, R68 ;  /* 0x00000030a828723c */ /* 0x040fec0000001844 */
[C---:B------:R-:W-:Y:S06]  /*2370*/  HMMA.16816.F32 R56, R168.reuse, R64, R56 ;  /* 0x00000040a838723c */ /* 0x040fec0000001838 */
        /* <DEDUP_REMOVED lines=9> */
[----:B------:R1:W2:Y:S01]  /*2410*/  MUFU.EX2 R14, R2 ;  /* 0x00000002000e7308 */ /* 0x0002a20000000800 */
[C---:B------:R-:W-:Y:S06]  /*2420*/  HMMA.16816.F32 R60, R168.reuse, R66, R96 ;  /* 0x00000042a83c723c */ /* 0x040fec0000001860 */
[----:B------:R-:W-:Y:S01]  /*2430*/  HMMA.16816.F32 R156, R168, R94, R156 ;  /* 0x0000005ea89c723c */ /* 0x000fe2000000189c */
[----:B-1----:R-:W-:Y:S01]  /*2440*/  FFMA.FTZ R2, R79, UR4, -R0 ;  /* 0x000000044f027c23 */ /* 0x002fe20008010800 */
[----:B--2---:R-:W-:-:S04]  /*2450*/  FADD.FTZ R3, R14, R3 ;  /* 0x000000030e037221 */ /* 0x004fc80000010000 */
[C---:B------:R-:W-:Y:S01]  /*2460*/  HMMA.16816.F32 R76, R168.reuse, R82, R104 ;  /* 0x00000052a84c723c */ /* 0x040fe20000001868 */
[----:B------:R1:W2:Y:S05]  /*2470*/  MUFU.EX2 R13, R2 ;  /* 0x00000002000d7308 */ /* 0x0002aa0000000800 */
[C---:B------:R-:W-:Y:S06]  /*2480*/  HMMA.16816.F32 R104, R168.reuse, R110, R116 ;  /* 0x0000006ea868723c */ /* 0x040fec0000001874 */
[C---:B------:R-:W-:Y:S06]  /*2490*/  HMMA.16816.F32 R116, R168.reuse, R122, R172 ;  /* 0x0000007aa874723c */ /* 0x040fec00000018ac */
[----:B------:R-:W-:Y:S01]  /*24a0*/  HMMA.16816.F32 R168, R168, R6, R144 ;  /* 0x00000006a8a8723c */ /* 0x000fe20000001890 */
[--C-:B-1----:R-:W-:Y:S01]  /*24b0*/  FFMA.FTZ R2, R86, UR4, -R0.reuse ;  /* 0x0000000456027c23 */ /* 0x102fe20008010800 */
[----:B------:R-:W-:Y:S01]  /*24c0*/  FFMA.FTZ R0, R87, UR4, -R0 ;  /* 0x0000000457007c23 */ /* 0x000fe20008010800 */
[C---:B--2---:R-:W-:Y:S01]  /*24d0*/  F2FP.F16.F32.PACK_AB R129, R13.reuse, R14 ;  /* 0x0000000e0d81723e */ /* 0x044fe200000000ff */
[----:B------:R-:W-:Y:S01]  /*24e0*/  FADD.FTZ R3, R13, R3 ;  /* 0x000000030d037221 */ /* 0x000fe20000010000 */
[----:B------:R1:W2:Y:S08]  /*24f0*/  MUFU.EX2 R12, R2 ;  /* 0x00000002000c7308 */ /* 0x0002b00000000800 */
[----:B------:R-:W3:Y:S01]  /*2500*/  MUFU.EX2 R240, R0 ;  /* 0x0000000000f07308 */ /* 0x000ee20000000800 */
[----:B-1----:R-:W-:Y:S01]  /*2510*/  FADD.FTZ R2, R233, R232 ;  /* 0x000000e8e9027221 */ /* 0x002fe20000010000 */
[----:B--2---:R-:W-:-:S03]  /*2520*/  FADD.FTZ R3, R12, R3 ;  /* 0x000000030c037221 */ /* 0x004fc60000010000 */
[----:B------:R-:W-:Y:S01]  /*2530*/  FADD.FTZ R2, R235, R2 ;  /* 0x00000002eb027221 */ /* 0x000fe20000010000 */
[----:B---3--:R-:W-:-:S03]  /*2540*/  F2FP.F16.F32.PACK_AB R131, R240, R12 ;  /* 0x0000000cf083723e */ /* 0x008fc600000000ff */
[----:B------:R-:W-:Y:S01]  /*2550*/  FADD.FTZ R2, R236, R2 ;  /* 0x00000002ec027221 */ /* 0x000fe20000010000 */
[----:B------:R-:W-:Y:S01]  /*2560*/  LOP3.LUT R0, R237, 0xffffffe0, RZ, 0xc0, !PT ;  /* 0xffffffe0ed007812 */ /* 0x000fe200078ec0ff */
[----:B------:R-:W-:Y:S02]  /*2570*/  FADD.FTZ R240, R240, R3 ;  /* 0x00000003f0f07221 */ /* 0x000fe40000010000 */
[----:B------:R-:W-:Y:S01]  /*2580*/  FADD.FTZ R2, R207, R2 ;  /* 0x00000002cf027221 */ /* 0x000fe20000010000 */
[----:B------:R-:W-:Y:S01]  /*2590*/  IADD3 R251, -R0, R251, RZ ;  /* 0x000000fb00fb7210 */ /* 0x000fe20007ffe1ff */
[----:B------:R-:W-:Y:S01]  /*25a0*/  HMMA.16816.F32 R164, R128, R4, R164 ;  /* 0x0000000480a4723c */ /* 0x000fe200000018a4 */
[----:B------:R-:W-:Y:S01]  /*25b0*/  FADD.FTZ R0, R234, R211 ;  /* 0x000000d3ea007221 */ /* 0x000fe20000010000 */
[----:B------:R-:W-:-:S03]  /*25c0*/  FADD.FTZ R2, R206, R2 ;  /* 0x00000002ce027221 */ /* 0x000fc60000010000 */
[----:B------:R-:W-:Y:S01]  /*25d0*/  FADD.FTZ R0, R224, R0 ;  /* 0x00000000e0007221 */ /* 0x000fe20000010000 */
[C---:B------:R-:W-:Y:S01]  /*25e0*/  HMMA.16816.F32 R144, R128.reuse, R152, R176 ;  /* 0x000000988090723c */ /* 0x040fe200000018b0 */
[----:B------:R-:W-:Y:S01]  /*25f0*/  FADD.FTZ R5, R230, R228 ;  /* 0x000000e4e6057221 */ /* 0x000fe20000010000 */
[----:B------:R-:W-:Y:S01]  /*2600*/  FADD.FTZ R2, R205, R2 ;  /* 0x00000002cd027221 */ /* 0x000fe20000010000 */
[----:B------:R-:W-:Y:S01]  /*2610*/  FADD.FTZ R4, R225, R0 ;  /* 0x00000000e1047221 */ /* 0x000fe20000010000 */
[C---:B------:R-:W-:Y:S01]  /*2620*/  IADD3 R225, R222.reuse, 0x800, RZ ;  /* 0x00000800dee17810 */ /* 0x040fe20007ffe0ff */
[----:B------:R-:W-:Y:S01]  /*2630*/  FADD.FTZ R5, R229, R5 ;  /* 0x00000005e5057221 */ /* 0x000fe20000010000 */
[C---:B------:R-:W-:Y:S01]  /*2640*/  HMMA.16816.F32 R36, R128.reuse, R48, R36 ;  /* 0x000000308024723c */ /* 0x040fe20000001824 */
[----:B------:R-:W-:Y:S01]  /*2650*/  FADD.FTZ R4, R209, R4 ;  /* 0x00000004d1047221 */ /* 0x000fe20000010000 */
[----:B------:R-:W-:Y:S01]  /*2660*/  FADD.FTZ R239, R239, R2 ;  /* 0x00000002efef7221 */ /* 0x000fe20000010000 */
[----:B------:R-:W-:Y:S01]  /*2670*/  FADD.FTZ R0, R231, R5 ;  /* 0x00000005e7007221 */ /* 0x000fe20000010000 */
[----:B------:R-:W-:Y:S01]  /*2680*/  IADD3 R224, R222, 0x1000, RZ ;  /* 0x00001000dee07810 */ /* 0x000fe20007ffe0ff */
[----:B------:R-:W-:Y:S01]  /*2690*/  FADD.FTZ R4, R133, R4 ;  /* 0x0000000485047221 */ /* 0x000fe20000010000 */
[----:B------:R-:W-:Y:S01]  /*26a0*/  HMMA.16816.F32 R52, R128, R64, R32 ;  /* 0x000000408034723c */ /* 0x000fe20000001820 */
[----:B------:R-:W-:-:S02]  /*26b0*/  FADD.FTZ R0, R204, R0 ;  /* 0x00000000cc007221 */ /* 0x000fc40000010000 */
[----:B------:R-:W-:Y:S02]  /*26c0*/  FADD.FTZ R4, R15, R4 ;  /* 0x000000040f047221 */ /* 0x000fe40000010000 */
        /* <DEDUP_REMOVED lines=16> */
[----:B------:R-:W-:-:S08]  /*27d0*/  NOP ;  /* 0x0000000000007918 */ /* 0x000fd00000000000 */
[----:B------:R-:W-:-:S15]  /*27e0*/  @!P0 BRA `(.L_x_1090) ;  /* 0x0000002000a48947 */ /* 0x000fde0003800000 */
        /* <DEDUP_REMOVED lines=11> */
.L_x_1093:
[----:B------:R-:W-:Y:S04]  /*28a0*/  VIADD R0, R227, 0xffffffff ;  /* 0xffffffffe3007836 */ /* 0x000fe80000000000 */
[----:B------:R-:W-:Y:S01]  /*28b0*/  IMAD.WIDE.U32 R172, R0, UR8, RZ ;  /* 0x0000000800ac7c25 */ /* 0x000fe2000f8e00ff */
[----:B------:R-:W-:Y:S05]  /*28c0*/  SHF.R.S32.HI R2, RZ, 0x1f, R0 ;  /* 0x0000001fff027819 */ /* 0x000fea0000011400 */
[----:B------:R-:W-:Y:S04]  /*28d0*/  IMAD R2, R2, UR8, RZ ;  /* 0x0000000802027c24 */ /* 0x000fe8000f8e02ff */
        /* <DEDUP_REMOVED lines=17> */
.L_x_1091:
        /* <DEDUP_REMOVED lines=10> */
[----:B------:R-:W-:Y:S02]  /*2a90*/  IADD3 R6, P0, R4, UR14, RZ ;  /* 0x0000000e04067c10 */ /* 0x000fe4000ff1e0ff */
[----:B------:R-:W-:Y:S04]  /*2aa0*/  LEA.HI.X R5, R0, UR11, R7, 0x1, P1 ;  /* 0x0000000b00057c11 */ /* 0x000fe800088f0c07 */
[----:B------:R-:W-:Y:S01]  /*2ab0*/  IADD3.X R7, R5, UR15, RZ, P0, !PT ;  /* 0x0000000f05077c10 */ /* 0x000fe200087fe4ff */
[----:B------:R-:W-:Y:S01]  /*2ac0*/  @!PT LDS RZ, [RZ] ;  /* 0x00000000fffff984 */ /* 0x000fe20000000800 */
[----:B------:R-:W-:Y:S01]  /*2ad0*/  @!PT LDS RZ, [RZ] ;  /* 0x00000000fffff984 */ /* 0x000fe20000000800 */
[----:B------:R-:W-:Y:S01]  /*2ae0*/  @!PT LDS RZ, [RZ] ;  /* 0x00000000fffff984 */ /* 0x000fe20000000800 */
[----:B------:R-:W-:Y:S01]  /*2af0*/  LDGSTS.E.BYPASS.LTC128B.128 [R226+0xa000], desc[UR16][R4.64] ;  /* 0x0a00000004e27fae */ /* 0x000fe2000b901d50 */
[----:B------:R-:W-:Y:S04]  /*2b00*/  ISETP.GT.AND P0, PT, R227, RZ, PT ;  /* 0x000000ffe300720c */ /* 0x000fe80003f04270 */
[----:B------:R-:W-:Y:S05]  /*2b10*/  LDGSTS.E.BYPASS.LTC128B.128 [R226+0xb000], desc[UR16][R4.64+0x80] ;  /* 0x0b00008004e27fae */ /* 0x000fea000b901d50 */
[----:B------:R-:W-:Y:S05]  /*2b20*/  LDGSTS.E.BYPASS.LTC128B.128 [R226+0xa800], desc[UR16][R6.64] ;  /* 0x0a80000006e27fae */ /* 0x000fea000b901d50 */
[----:B------:R1:W-:Y:S05]  /*2b30*/  LDGSTS.E.BYPASS.LTC128B.128 [R226+0xb800], desc[UR16][R6.64+0x80] ;  /* 0x0b80008006e27fae */ /* 0x0003ea000b901d50 */
[----:B------:R-:W-:Y:S05]  /*2b40*/  LDSM.16.M88.4 R32, [R212] ;  /* 0x00000000d420783b */ /* 0x000fea0000000200 */
[----:B------:R-:W1:Y:S05]  /*2b50*/  LDSM.16.M88.4 R16, [R221] ;  /* 0x00000000dd10783b */ /* 0x000e6a0000000200 */
        /* <DEDUP_REMOVED lines=9> */
[----:B------:R-:W1:Y:S02]  /*2bf0*/  LDSM.16.M88.4 R196, [R219] ;  /* 0x00000000dbc4783b */ /* 0x000e640000000200 */
        /* <DEDUP_REMOVED lines=112> */
.L_x_1092:
        /* <DEDUP_REMOVED lines=376> */
.L_x_1090:
[----:B------:R-:W1:Y:S01]  /*4a80*/  SHFL.BFLY PT, R0, R241, 0x2, 0x1f ;  /* 0x0c401f00f1007f89 */ /* 0x000e6200000e0000 */
[----:B------:R-:W2:Y:S01]  /*4a90*/  S2UR UR4, SR_CgaCtaId ;  /* 0x00000000000479c3 */ /* 0x000ea20000008800 */
[----:B------:R-:W-:Y:S01]  /*4aa0*/  UMOV UR5, 0x400 ;  /* 0x0000040000057882 */ /* 0x000fe20000000000 */
[----:B------:R-:W-:Y:S01]  /*4ab0*/  BSSY B0, `(.L_x_1094) ;  /* 0x00001a7000007945 */ /* 0x000fe20003800000 */
[----:B------:R-:W3:Y:S04]  /*4ac0*/  SHFL.BFLY PT, R3, R240, 0x2, 0x1f ;  /* 0x0c401f00f0037f89 */ /* 0x000ee800000e0000 */
[----:B------:R-:W4:Y:S01]  /*4ad0*/  SHFL.BFLY PT, R2, R238, 0x2, 0x1f ;  /* 0x0c401f00ee027f89 */ /* 0x000f2200000e0000 */
[----:B------:R-:W5:Y:S01]  /*4ae0*/  S2R R172, SR_TID.X ;  /* 0x0000000000ac7919 */ /* 0x000f620000002100 */
[----:B-1----:R-:W-:Y:S01]  /*4af0*/  FADD.FTZ R241, R0, R241 ;  /* 0x000000f100f17221 */ /* 0x002fe20000010000 */
[----:B--2---:R-:W-:Y:S01]  /*4b00*/  ULEA UR4, UR4, UR5, 0x18 ;  /* 0x0000000504047291 */ /* 0x004fe2000f8ec03f */
[----:B------:R-:W1:Y:S01]  /*4b10*/  SHFL.BFLY PT, R0, R239, 0x2, 0x1f ;  /* 0x0c401f00ef007f89 */ /* 0x000e6200000e0000 */
[----:B---3--:R-:W-:Y:S01]  /*4b20*/  FADD.FTZ R240, R3, R240 ;  /* 0x000000f003f07221 */ /* 0x008fe20000010000 */
[----:B------:R-:W-:-:S02]  /*4b30*/  ULDC.U8 UR5, c[0x0][0x3d8] ;  /* 0x0000f60000057ab9 */ /* 0x000fc40000000000 */
[----:B------:R-:W2:Y:S01]  /*4b40*/  SHFL.BFLY PT, R4, R241, 0x1, 0x1f ;  /* 0x0c201f00f1047f89 */ /* 0x000ea200000e0000 */
[----:B----4-:R-:W-:-:S03]  /*4b50*/  FADD.FTZ R238, R2, R238 ;  /* 0x000000ee02ee7221 */ /* 0x010fc60000010000 */
[----:B------:R-:W3:Y:S04]  /*4b60*/  SHFL.BFLY PT, R5, R240, 0x1, 0x1f ;  /* 0x0c201f00f0057f89 */ /* 0x000ee800000e0000 */
[----:B------:R-:W4:Y:S01]  /*4b70*/  SHFL.BFLY PT, R2, R238, 0x1, 0x1f ;  /* 0x0c201f00ee027f89 */ /* 0x000f2200000e0000 */
[----:B-----5:R-:W-:-:S04]  /*4b80*/  SHF.R.S32.HI R138, RZ, 0x1f, R172 ;  /* 0x0000001fff8a7819 */ /* 0x020fc800000114ac */
[----:B------:R-:W-:Y:S01]  /*4b90*/  LEA.HI R173, R138, R172, RZ, 0x3 ;  /* 0x000000ac8aad7211 */ /* 0x000fe200078f18ff */
[----:B-1----:R-:W-:Y:S01]  /*4ba0*/  FADD.FTZ R239, R0, R239 ;  /* 0x000000ef00ef7221 */ /* 0x002fe20000010000 */
[----:B------:R-:W-:Y:S01]  /*4bb0*/  MOV R0, 0x3f800000 ;  /* 0x3f80000000007802 */ /* 0x000fe20000000f00 */
[----:B--2---:R-:W-:-:S03]  /*4bc0*/  FADD.FTZ R241, R241, R4 ;  /* 0x00000004f1f17221 */ /* 0x004fc60000010000 */
[----:B------:R-:W1:Y:S01]  /*4bd0*/  SHFL.BFLY PT, R3, R239, 0x1, 0x1f ;  /* 0x0c201f00ef037f89 */ /* 0x000e6200000e0000 */
[-C--:B------:R-:W-:Y:S01]  /*4be0*/  LEA.HI R4, R138, R172.reuse, RZ, 0x2 ;  /* 0x000000ac8a047211 */ /* 0x080fe200078f10ff */
[----:B---3--:R-:W-:Y:S01]  /*4bf0*/  FADD.FTZ R240, R240, R5 ;  /* 0x00000005f0f07221 */ /* 0x008fe20000010000 */
[----:B------:R-:W-:Y:S02]  /*4c00*/  FSETP.NE.FTZ.AND P5, PT, R241, RZ, PT ;  /* 0x000000fff100720b */ /* 0x000fe40003fb5000 */
[----:B------:R-:W-:Y:S01]  /*4c10*/  LOP3.LUT R5, R4, 0x3ffffffc, RZ, 0xc0, !PT ;  /* 0x3ffffffc04057812 */ /* 0x000fe200078ec0ff */
[----:B----4-:R-:W-:Y:S01]  /*4c20*/  FADD.FTZ R238, R238, R2 ;  /* 0x00000002eeee7221 */ /* 0x010fe20000010000 */
[----:B------:R-:W-:Y:S02]  /*4c30*/  FSETP.NE.FTZ.AND P4, PT, R240, RZ, PT ;  /* 0x000000fff000720b */ /* 0x000fe40003f95000 */
[----:B------:R-:W-:Y:S02]  /*4c40*/  LOP3.LUT R2, R173, 0xfffffff8, RZ, 0xc0, !PT ;  /* 0xfffffff8ad027812 */ /* 0x000fe400078ec0ff */
[----:B------:R-:W-:-:S02]  /*4c50*/  LEA.HI R138, R138, R172, RZ, 0x5 ;  /* 0x000000ac8a8a7211 */ /* 0x000fc400078f28ff */
[-C--:B------:R-:W-:Y:S02]  /*4c60*/  IADD3 R139, -R5, R172.reuse, RZ ;  /* 0x000000ac058b7210 */ /* 0x080fe40007ffe1ff */
[----:B------:R-:W-:Y:S01]  /*4c70*/  IADD3 R172, -R2, R172, RZ ;  /* 0x000000ac02ac7210 */ /* 0x000fe20007ffe1ff */
[----:B------:R-:W2:Y:S01]  /*4c80*/  @P5 MUFU.RCP R0, R241 ;  /* 0x000000f100005308 */ /* 0x000ea20000001000 */
[----:B------:R-:W-:Y:S02]  /*4c90*/  MOV R2, 0x3f800000 ;  /* 0x3f80000000027802 */ /* 0x000fe40000000f00 */
[----:B------:R-:W-:Y:S01]  /*4ca0*/  FSETP.NE.FTZ.AND P0, PT, R238, RZ, PT ;  /* 0x000000ffee00720b */ /* 0x000fe20003f15000 */
[----:B-1----:R-:W-:Y:S01]  /*4cb0*/  FADD.FTZ R239, R239, R3 ;  /* 0x00000003efef7221 */ /* 0x002fe20000010000 */
[----:B------:R-:W-:-:S04]  /*4cc0*/  MOV R3, 0x3f800000 ;  /* 0x3f80000000037802 */ /* 0x000fc80000000f00 */
[----:B------:R-:W-:Y:S02]  /*4cd0*/  FSETP.NE.FTZ.AND P3, PT, R239, RZ, PT ;  /* 0x000000ffef00720b */ /* 0x000fe40003f75000 */
[----:B------:R-:W1:Y:S01]  /*4ce0*/  @P4 MUFU.RCP R3, R240 ;  /* 0x000000f000034308 */ /* 0x000e620000001000 */
[C---:B--2---:R-:W-:Y:S01]  /*4cf0*/  FMUL.FTZ R12, R0.reuse, R37 ;  /* 0x00000025000c7220 */ /* 0x044fe20000410000 */
[C---:B------:R-:W-:Y:S01]  /*4d00*/  FMUL.FTZ R144, R0.reuse, R144 ;  /* 0x0000009000907220 */ /* 0x040fe20000410000 */
[C---:B------:R-:W-:Y:S01]  /*4d10*/  FMUL.FTZ R6, R0.reuse, R145 ;  /* 0x0000009100067220 */ /* 0x040fe20000410000 */
[C---:B------:R-:W-:Y:S01]  /*4d20*/  FMUL.FTZ R152, R0.reuse, R152 ;  /* 0x0000009800987220 */ /* 0x040fe20000410000 */
[C---:B------:R-:W-:Y:S01]  /*4d30*/  FMUL.FTZ R153, R0.reuse, R153 ;  /* 0x0000009900997220 */ /* 0x040fe20000410000 */
[C---:B------:R-:W-:Y:S01]  /*4d40*/  FMUL.FTZ R15, R0.reuse, R36 ;  /* 0x00000024000f7220 */ /* 0x040fe20000410000 */
[C---:B------:R-:W-:Y:S01]  /*4d50*/  FMUL.FTZ R23, R0.reuse, R48 ;  /* 0x0000003000177220 */ /* 0x040fe20000410000 */
[----:B------:R-:W-:-:S03]  /*4d60*/  FMUL.FTZ R49, R0, R49 ;  /* 0x0000003100317220 */ /* 0x000fc60000410000 */
        /* <DEDUP_REMOVED lines=29> */
[C---:B--2---:R-:W-:Y:S01]  /*4f40*/  FMUL.FTZ R21, R2.reuse, R57 ;  /* 0x0000003902157220 */ /* 0x044fe20000410000 */
        /* <DEDUP_REMOVED lines=100> */
[----:B------:R-:W-:Y:S02]  /*5590*/  F2FP.F16.F32.PACK_AB R15, R49, R23 ;  /* 0x00000017310f723e */ /* 0x000fe400000000ff */
[----:B------:R-:W-:Y:S02]  /*55a0*/  F2FP.F16.F32.PACK_AB R23, R30, R33 ;  /* 0x000000211e17723e */ /* 0x000fe400000000ff */
[----:B------:R-:W-:Y:S02]  /*55b0*/  F2FP.F16.F32.PACK_AB R32, R32, R60 ;  /* 0x0000003c2020723e */ /* 0x000fe400000000ff */
[----:B------:R-:W-:Y:S02]  /*55c0*/  SHF.R.S32.HI R33, RZ, 0x5, R138 ;  /* 0x00000005ff217819 */ /* 0x000fe4000001148a */
[----:B------:R-:W-:-:S02]  /*55d0*/  LOP3.LUT R0, R0, 0x1c0, RZ, 0xc0, !PT ;  /* 0x000001c000007812 */ /* 0x000fc400078ec0ff */
[----:B------:R-:W-:Y:S02]  /*55e0*/  LOP3.LUT R60, R3, 0x1, RZ, 0xc0, !PT ;  /* 0x00000001033c7812 */ /* 0x000fe400078ec0ff */
[----:B------:R-:W-:Y:S02]  /*55f0*/  LEA R2, R33, R139, 0x9 ;  /* 0x0000008b21027211 */ /* 0x000fe400078e48ff */
[----:B------:R-:W-:Y:S02]  /*5600*/  LEA.HI R0, R0, R0, RZ, 0x1d ;  /* 0x0000000000007211 */ /* 0x000fe400078fe8ff */
[----:B------:R-:W-:Y:S02]  /*5610*/  ISETP.NE.U32.AND P1, PT, R60, 0x1, PT ;  /* 0x000000013c00780c */ /* 0x000fe40003f25070 */
[----:B------:R-:W-:Y:S02]  /*5620*/  LEA R0, R2, R0, 0x1 ;  /* 0x0000000002007211 */ /* 0x000fe400078e08ff */
[----:B------:R-:W-:-:S02]  /*5630*/  F2FP.F16.F32.PACK_AB R6, R6, R144 ;  /* 0x000000900606723e */ /* 0x000fc400000000ff */
[----:B------:R-:W-:Y:S01]  /*5640*/  LEA R0, R0, UR4, 0x1 ;  /* 0x0000000400007c11 */ /* 0x000fe2000f8e08ff */
[----:B------:R-:W-:Y:S01]  /*5650*/  ULDC.U8 UR4, c[0x0][0x3d9] ;  /* 0x0000f64000047ab9 */ /* 0x000fe20000000000 */
[----:B------:R-:W-:Y:S02]  /*5660*/  F2FP.F16.F32.PACK_AB R5, R5, R146 ;  /* 0x000000920505723e */ /* 0x000fe400000000ff */
[C---:B------:R-:W-:Y:S01]  /*5670*/  IADD3 R2, R0.reuse, -0x10, RZ ;  /* 0xfffffff000027810 */ /* 0x040fe20007ffe0ff */
[----:B------:R1:W-:Y:S01]  /*5680*/  STS [R0], R6 ;  /* 0x0000000600007388 */ /* 0x0003e20000000800 */
[----:B------:R-:W-:Y:S02]  /*5690*/  F2FP.F16.F32.PACK_AB R4, R153, R152 ;  /* 0x000000989904723e */ /* 0x000fe400000000ff */
[----:B------:R-:W-:Y:S01]  /*56a0*/  @P1 IADD3 R2, R0, 0x10, RZ ;  /* 0x0000001000021810 */ /* 0x000fe20007ffe0ff */
[----:B------:R-:W-:Y:S01]  /*56b0*/  STS [R0+0x400], R5 ;  /* 0x0004000500007388 */ /* 0x000fe20000000800 */
[----:B------:R-:W-:-:S02]  /*56c0*/  R2P PR, R3, 0x6 ;  /* 0x0000000603007804 */ /* 0x000fc40000000000 */
[----:B------:R-:W-:Y:S01]  /*56d0*/  MOV R3, 0x20 ;  /* 0x0000002000037802 */ /* 0x000fe20000000f00 */
[----:B------:R2:W-:Y:S01]  /*56e0*/  STS [R2], R4 ;  /* 0x0000000402007388 */ /* 0x0005e20000000800 */
[----:B------:R-:W-:Y:S02]  /*56f0*/  F2FP.F16.F32.PACK_AB R7, R7, R154 ;  /* 0x0000009a0707723e */ /* 0x000fe400000000ff */
        /* <DEDUP_REMOVED lines=10> */
[----:B-1----:R-:W-:Y:S01]  /*57a0*/  MOV R6, 0x40 ;  /* 0x0000004000067802 */ /* 0x002fe20000000f00 */
[----:B------:R-:W-:Y:S01]  /*57b0*/  STS [R2+0x2000], R10 ;  /* 0x0020000a02007388 */ /* 0x000fe20000000800 */
[----:B------:R-:W-:Y:S02]  /*57c0*/  F2FP.F16.F32.PACK_AB R18, R43, R18 ;  /* 0x000000122b12723e */ /* 0x000fe400000000ff */
[----:B------:R-:W-:Y:S01]  /*57d0*/  SEL R6, R6, 0xffffffc0, !P2 ;  /* 0xffffffc006067807 */ /* 0x000fe20005000000 */
[----:B------:R1:W-:Y:S01]  /*57e0*/  STS [R2+0x2400], R13 ;  /* 0x0024000d02007388 */ /* 0x0003e20000000800 */
[----:B------:R-:W-:-:S02]  /*57f0*/  F2FP.F16.F32.PACK_AB R17, R17, R44 ;  /* 0x0000002c1111723e */ /* 0x000fc400000000ff */
[----:B--2---:R-:W-:Y:S02]  /*5800*/  SEL R4, R3, 0xffffffe0, !P1 ;  /* 0xffffffe003047807 */ /* 0x004fe40004800000 */
[----:B------:R-:W-:Y:S02]  /*5810*/  ISETP.NE.AND P1, PT, RZ, UR4, PT ;  /* 0x00000004ff007c0c */ /* 0x000fe4000bf25270 */
[----:B------:R-:W-:Y:S02]  /*5820*/  IADD3 R3, R0, R4, RZ ;  /* 0x0000000400037210 */ /* 0x000fe40007ffe0ff */
[----:B---3--:R-:W-:Y:S02]  /*5830*/  IADD3 R7, R4, R2, RZ ;  /* 0x0000000204077210 */ /* 0x008fe40007ffe0ff */
[----:B------:R-:W-:Y:S01]  /*5840*/  F2FP.F16.F32.PACK_AB R24, R47, R24 ;  /* 0x000000182f18723e */ /* 0x000fe200000000ff */
[----:B------:R2:W-:Y:S01]  /*5850*/  STS [R3+0x400], R11 ;  /* 0x0004000b03007388 */ /* 0x0005e20000000800 */
[----:B------:R-:W-:Y:S01]  /*5860*/  F2FP.F16.F32.PACK_AB R22, R55, R54 ;  /* 0x000000363716723e */ /* 0x000fe200000000ff */
[----:B----4-:R-:W3:Y:S01]  /*5870*/  @P4 MUFU.LG2 R9, R240 ;  /* 0x000000f000094308 */ /* 0x010ee20000000c00 */
[----:B------:R-:W-:Y:S01]  /*5880*/  F2FP.F16.F32.PACK_AB R21, R21, R19 ;  /* 0x000000131515723e */ /* 0x000fe200000000ff */
[----:B------:R4:W-:Y:S01]  /*5890*/  STS [R3], R12 ;  /* 0x0000000c03007388 */ /* 0x0009e20000000800 */
[----:B------:R-:W-:-:S02]  /*58a0*/  IADD3 R5, R0, R6, RZ ;  /* 0x0000000600057210 */ /* 0x000fc40007ffe0ff */
[----:B------:R-:W-:Y:S01]  /*58b0*/  F2FP.F16.F32.PACK_AB R20, R37, R133 ;  /* 0x000000852514723e */ /* 0x000fe200000000ff */
[----:B------:R-:W-:Y:S01]  /*58c0*/  STS [R7], R15 ;  /* 0x0000000f07007388 */ /* 0x000fe20000000800 */
[----:B------:R-:W-:Y:S02]  /*58d0*/  F2FP.F16.F32.PACK_AB R19, R26, R27 ;  /* 0x0000001b1a13723e */ /* 0x000fe400000000ff */
[----:B-----5:R-:W-:Y:S01]  /*58e0*/  IADD3 R8, R6, R2, RZ ;  /* 0x0000000206087210 */ /* 0x020fe20007ffe0ff */
[----:B------:R5:W-:Y:S01]  /*58f0*/  STS [R7+0x400], R14 ;  /* 0x0004000e07007388 */ /* 0x000be20000000800 */
[----:B------:R-:W-:Y:S01]  /*5900*/  F2FP.F16.F32.PACK_AB R25, R59, R25 ;  /* 0x000000193b19723e */ /* 0x000fe200000000ff */
[----:B-1----:R-:W1:Y:S01]  /*5910*/  @P5 LDC R13, c[0x0][0x2e8] ;  /* 0x0000ba00ff0d5b82 */ /* 0x002e620000000800 */
[----:B------:R-:W-:Y:S01]  /*5920*/  F2FP.F16.F32.PACK_AB R31, R63, R31 ;  /* 0x0000001f3f1f723e */ /* 0x000fe200000000ff */
[----:B------:R3:W-:Y:S01]  /*5930*/  STS [R3+0x2000], R16 ;  /* 0x0020001003007388 */ /* 0x0007e20000000800 */
[----:B------:R-:W-:-:S02]  /*5940*/  F2FP.F16.F32.PACK_AB R30, R69, R137 ;  /* 0x00000089451e723e */ /* 0x000fc400000000ff */
[----:B------:R-:W-:Y:S01]  /*5950*/  F2FP.F16.F32.PACK_AB R29, R29, R70 ;  /* 0x000000461d1d723e */ /* 0x000fe200000000ff */
[----:B------:R-:W-:Y:S01]  /*5960*/  STS [R3+0x2400], R18 ;  /* 0x0024001203007388 */ /* 0x000fe20000000800 */
[----:B------:R-:W-:Y:S02]  /*5970*/  IADD3 R4, R3, R6, RZ ;  /* 0x0000000603047210 */ /* 0x000fe40007ffe0ff */
[----:B------:R-:W-:Y:S01]  /*5980*/  F2FP.F16.F32.PACK_AB R27, R81, R80 ;  /* 0x00000050511b723e */ /* 0x000fe200000000ff */
[----:B------:R3:W-:Y:S01]  /*5990*/  STS [R7+0x2000], R17 ;  /* 0x0020001107007388 */ /* 0x0007e20000000800 */
[----:B--2---:R-:W2:Y:S01]  /*59a0*/  @P1 LDC.64 R10, c[0x0][0x2c0] ;  /* 0x0000b000ff0a1b82 */ /* 0x004ea20000000a00 */
[----:B------:R-:W-:Y:S02]  /*59b0*/  F2FP.F16.F32.PACK_AB R26, R83, R82 ;  /* 0x00000052531a723e */ /* 0x000fe400000000ff */
[----:B------:R-:W-:Y:S01]  /*59c0*/  STS [R7+0x2400], R24 ;  /* 0x0024001807007388 */ /* 0x000fe20000000800 */
[----:B------:R-:W-:-:S02]  /*59d0*/  IADD3 R6, R7, R6, RZ ;  /* 0x0000000607067210 */ /* 0x000fc40007ffe0ff */
[----:B------:R-:W-:Y:S01]  /*59e0*/  F2FP.F16.F32.PACK_AB R28, R28, R72 ;  /* 0x000000481c1c723e */ /* 0x000fe200000000ff */
[----:B------:R-:W-:Y:S01]  /*59f0*/  STS [R5], R23 ;  /* 0x0000001705007388 */ /* 0x000fe20000000800 */
[----:B------:R-:W-:Y:S01]  /*5a00*/  F2FP.F16.F32.PACK_AB R52, R75, R52 ;  /* 0x000000344b34723e */ /* 0x000fe200000000ff */
[----:B----4-:R-:W4:Y:S01]  /*5a10*/  @P4 LDC R12, c[0x0][0x2e8] ;  /* 0x0000ba00ff0c4b82 */ /* 0x010f220000000800 */
[----:B------:R-:W-:Y:S01]  /*5a20*/  F2FP.F16.F32.PACK_AB R51, R51, R76 ;  /* 0x0000004c3333723e */ /* 0x000fe200000000ff */
[----:B------:R-:W-:Y:S01]  /*5a30*/  STS [R5+0x400], R22 ;  /* 0x0004001605007388 */ /* 0x000fe20000000800 */
[----:B------:R-:W-:Y:S01]  /*5a40*/  F2FP.F16.F32.PACK_AB R50, R79, R50 ;  /* 0x000000324f32723e */ /* 0x000fe200000000ff */
[----:B-----5:R-:W-:Y:S01]  /*5a50*/  @P3 MUFU.LG2 R14, R239 ;  /* 0x000000ef000e3308 */ /* 0x020fe20000000c00 */
[----:B------:R-:W-:Y:S01]  /*5a60*/  F2FP.F16.F32.PACK_AB R49, R85, R84 ;  /* 0x000000545531723e */ /* 0x000fe200000000ff */
[----:B------:R-:W-:Y:S01]  /*5a70*/  STS [R8], R20 ;  /* 0x0000001408007388 */ /* 0x000fe20000000800 */
[----:B------:R-:W-:Y:S01]  /*5a80*/  F2FP.F16.F32.PACK_AB R48, R48, R86 ;  /* 0x000000563030723e */ /* 0x000fe200000000ff */
[----:B---3--:R-:W3:Y:S01]  /*5a90*/  @P3 LDC R16, c[0x0][0x2e8] ;  /* 0x0000ba00ff103b82 */ /* 0x008ee20000000800 */
[----:B------:R-:W-:Y:S01]  /*5aa0*/  F2FP.F16.F32.PACK_AB R45, R93, R92 ;  /* 0x0000005c5d2d723e */ /* 0x000fe200000000ff */
[----:B------:R-:W-:Y:S01]  /*5ab0*/  STS [R8+0x400], R19 ;  /* 0x0004001308007388 */ /* 0x000fe20000000800 */
[----:B------:R-:W-:-:S02]  /*5ac0*/  F2FP.F16.F32.PACK_AB R44, R95, R94 ;  /* 0x0000005e5f2c723e */ /* 0x000fc400000000ff */
[----:B------:R-:W-:Y:S01]  /*5ad0*/  F2FP.F16.F32.PACK_AB R47, R89, R88 ;  /* 0x00000058592f723e */ /* 0x000fe200000000ff */
[----:B------:R-:W-:Y:S01]  /*5ae0*/  STS [R5+0x2000], R21 ;  /* 0x0020001505007388 */ /* 0x000fe20000000800 */
[----:B------:R-:W-:Y:S01]  /*5af0*/  F2FP.F16.F32.PACK_AB R46, R91, R46 ;  /* 0x0000002e5b2e723e */ /* 0x000fe200000000ff */
[----:B------:R-:W5:Y:S01]  /*5b00*/  @P0 LDC R17, c[0x0][0x2e8] ;  /* 0x0000ba00ff110b82 */ /* 0x000f620000000800 */
[----:B------:R-:W-:Y:S01]  /*5b10*/  F2FP.F16.F32.PACK_AB R43, R157, R156 ;  /* 0x0000009c9d2b723e */ /* 0x000fe200000000ff */
[----:B------:R1:W-:Y:S01]  /*5b20*/  STS [R5+0x2400], R25 ;  /* 0x0024001905007388 */ /* 0x0003e20000000800 */
[----:B------:R-:W-:Y:S02]  /*5b30*/  F2FP.F16.F32.PACK_AB R42, R159, R42 ;  /* 0x0000002a9f2a723e */ /* 0x000fe400000000ff */
[----:B------:R-:W-:Y:S01]  /*5b40*/  F2FP.F16.F32.PACK_AB R41, R97, R96 ;  /* 0x000000606129723e */ /* 0x000fe200000000ff */
[----:B------:R-:W-:Y:S01]  /*5b50*/  STS [R8+0x2000], R32 ;  /* 0x0020002008007388 */ /* 0x000fe20000000800 */
[----:B------:R-:W-:-:S02]  /*5b60*/  F2FP.F16.F32.PACK_AB R40, R99, R98 ;  /* 0x000000626328723e */ /* 0x000fc400000000ff */
[----:B------:R-:W-:Y:S01]  /*5b70*/  ISETP.NE.AND P2, PT, RZ, UR5, PT ;  /* 0x00000005ff007c0c */ /* 0x000fe2000bf45270 */
[----:B------:R-:W-:Y:S01]  /*5b80*/  STS [R8+0x2400], R31 ;  /* 0x0024001f08007388 */ /* 0x000fe20000000800 */
[----:B------:R-:W-:Y:S02]  /*5b90*/  F2FP.F16.F32.PACK_AB R37, R109, R108 ;  /* 0x0000006c6d25723e */ /* 0x000fe400000000ff */
        /* <DEDUP_REMOVED lines=8> */
[----:B------:R-:W-:Y:S02]  /*5c20*/  ISETP.NE.OR P6, PT, RZ, UR4, !P2 ;  /* 0x00000004ff007c0c */ /* 0x000fe4000d7c5670 */
        /* <DEDUP_REMOVED lines=8> */
[----:B------:R-:W-:Y:S01]  /*5cb0*/  F2FP.F16.F32.PACK_AB R56, R115, R56 ;  /* 0x000000387338723e */ /* 0x000fe200000000ff */
[----:B------:R-:W4:Y:S01]  /*5cc0*/  @!P6 LDC R15, c[0x0][0x2c4] ;  /* 0x0000b100ff0feb82 */ /* 0x000f220000000800 */
        /* <DEDUP_REMOVED lines=12> */
[----:B-1----:R-:W-:Y:S01]  /*5d90*/  MOV R25, 0x7f800000 ;  /* 0x7f80000000197802 */ /* 0x002fe20000000f00 */
[----:B------:R-:W-:Y:S01]  /*5da0*/  STS [R2+0x4000], R45 ;  /* 0x0040002d02007388 */ /* 0x000fe20000000800 */
[----:B------:R-:W-:-:S02]  /*5db0*/  F2FP.F16.F32.PACK_AB R67, R67, R168 ;  /* 0x000000a84343723e */ /* 0x000fc400000000ff */
[----:B------:R-:W-:Y:S01]  /*5dc0*/  F2FP.F16.F32.PACK_AB R66, R171, R66 ;  /* 0x00000042ab42723e */ /* 0x000fe200000000ff */
[----:B------:R-:W-:Y:S01]  /*5dd0*/  STS [R2+0x4400], R44 ;  /* 0x0044002c02007388 */ /* 0x000fe20000000800 */
[----:B------:R-:W-:Y:S02]  /*5de0*/  MOV R24, 0x7f800000 ;  /* 0x7f80000000187802 */ /* 0x000fe40000000f00 */
[----:B------:R-:W-:Y:S01]  /*5df0*/  MOV R23, 0x7f800000 ;  /* 0x7f80000000177802 */ /* 0x000fe20000000f00 */
[----:B------:R-:W-:Y:S01]  /*5e00*/  STS [R0+0x6000], R47 ;  /* 0x0060002f00007388 */ /* 0x000fe20000000800 */
[----:B------:R-:W-:-:S03]  /*5e10*/  MOV R22, 0x7f800000 ;  /* 0x7f80000000167802 */ /* 0x000fc60000000f00 */
[----:B------:R1:W-:Y:S04]  /*5e20*/  STS [R0+0x6400], R46 ;  /* 0x0064002e00007388 */ /* 0x0003e80000000800 */
        /* <DEDUP_REMOVED lines=12> */
[----:B------:R-:W5:Y:S03]  /*5ef0*/  S2R R26, SR_CTAID.Y ;  /* 0x00000000001a7919 */ /* 0x000f660000002600 */
[----:B------:R-:W-:Y:S04]  /*5f00*/  STS [R5+0x4000], R59 ;  /* 0x0040003b05007388 */ /* 0x000fe80000000800 */
[----:B------:R-:W-:Y:S04]  /*5f10*/  STS [R5+0x4400], R58 ;  /* 0x0044003a05007388 */ /* 0x000fe80000000800 */
[----:B------:R-:W-:Y:S04]  /*5f20*/  STS [R8+0x4000], R55 ;  /* 0x0040003708007388 */ /* 0x000fe80000000800 */
[----:B------:R-:W-:Y:S01]  /*5f30*/  STS [R8+0x4400], R54 ;  /* 0x0044003608007388 */ /* 0x000fe20000000800 */
[----:B------:R-:W4:Y:S01]  /*5f40*/  S2R R29, SR_CTAID.X ;  /* 0x00000000001d7919 */ /* 0x000f220000002500 */
[----:B---3--:R-:W-:-:S02]  /*5f50*/  @P1 IMAD R7, R11, R10, RZ ;  /* 0x0000000a0b071224 */ /* 0x008fc400078e02ff */
[----:B------:R-:W2:Y:S01]  /*5f60*/  @!P1 LDC R11, c[0x0][0x2c4] ;  /* 0x0000b100ff0b9b82 */ /* 0x000ea20000000800 */
[----:B------:R-:W-:Y:S01]  /*5f70*/  STS [R5+0x6000], R57 ;  /* 0x0060003905007388 */ /* 0x000fe20000000800 */
[----:B------:R-:W3:Y:S03]  /*5f80*/  @P5 MUFU.LG2 R10, R241 ;  /* 0x000000f1000a5308 */ /* 0x000ee60000000c00 */
[----:B------:R1:W-:Y:S04]  /*5f90*/  STS [R5+0x6400], R56 ;  /* 0x0064003805007388 */ /* 0x0003e80000000800 */
[----:B------:R-:W-:Y:S01]  /*5fa0*/  STS [R8+0x6000], R53 ;  /* 0x0060003508007388 */ /* 0x000fe20000000800 */
[----:B-----5:R-:W-:-:S03]  /*5fb0*/  SHF.R.S32.HI R27, RZ, 0x1f, R26 ;  /* 0x0000001fff1b7819 */ /* 0x020fc6000001141a */
[----:B------:R5:W-:Y:S01]  /*5fc0*/  STS [R8+0x6400], R61 ;  /* 0x0064003d08007388 */ /* 0x000be20000000800 */
[----:B------:R-:W3:Y:S03]  /*5fd0*/  S2R R28, SR_CTAID.Z ;  /* 0x00000000001c7919 */ /* 0x000ee60000002700 */
[----:B------:R-:W-:Y:S01]  /*5fe0*/  STS [R4+0x4000], R60 ;  /* 0x0040003c04007388 */ /* 0x000fe20000000800 */
[----:B--2---:R-:W-:-:S03]  /*5ff0*/  @!P1 SEL R7, R11, R2, !P2 ;  /* 0x000000020b079207 */ /* 0x004fc60005000000 */
[----:B------:R-:W-:Y:S01]  /*6000*/  STS [R4+0x4400], R63 ;  /* 0x0044003f04007388 */ /* 0x000fe20000000800 */
[----:B------:R-:W-:-:S03]  /*6010*/  CS2R R2, SRZ ;  /* 0x0000000000027805 */ /* 0x000fc6000001ff00 */
[----:B------:R-:W-:Y:S01]  /*6020*/  STS [R6+0x4000], R62 ;  /* 0x0040003e06007388 */ /* 0x000fe20000000800 */
[----:B-1----:R-:W-:Y:S01]  /*6030*/  @P1 MOV R5, 0x1 ;  /* 0x0000000100051802 */ /* 0x002fe20000000f00 */
[----:B------:R-:W-:Y:S02]  /*6040*/  @!P1 IMAD R5, R7, R0, RZ ;  /* 0x0000000007059224 */ /* 0x000fe400078e02ff */
[----:B------:R-:W-:Y:S01]  /*6050*/  STS [R6+0x4400], R64 ;  /* 0x0044004006007388 */ /* 0x000fe20000000800 */
[C---:B----4-:R-:W-:Y:S02]  /*6060*/  @!P6 IMAD R0, R26.reuse, R15, RZ ;  /* 0x0000000f1a00e224 */ /* 0x050fe400078e02ff */
[----:B------:R-:W1:Y:S01]  /*6070*/  @P0 MUFU.LG2 R15, R238 ;  /* 0x000000ee000f0308 */ /* 0x000e620000000c00 */
[----:B------:R-:W-:Y:S01]  /*6080*/  STS [R4+0x6000], R65 ;  /* 0x0060004104007388 */ /* 0x000fe20000000800 */
[----:B-----5:R-:W2:Y:S01]  /*6090*/  @P1 LDC R8, c[0x0][0x2c0] ;  /* 0x0000b000ff081b82 */ /* 0x020ea20000000800 */
[----:B------:R-:W-:Y:S01]  /*60a0*/  IMAD R5, R26, R5, RZ ;  /* 0x000000051a057224 */ /* 0x000fe200078e02ff */
[----:B------:R-:W-:Y:S01]  /*60b0*/  @!P6 SHF.R.S32.HI R3, RZ, 0x1f, R0 ;  /* 0x0000001fff03e819 */ /* 0x000fe20000011400 */
[----:B------:R4:W-:Y:S01]  /*60c0*/  STS [R4+0x6400], R68 ;  /* 0x0064004404007388 */ /* 0x0009e20000000800 */
[----:B------:R-:W-:-:S03]  /*60d0*/  @!P6 MOV R2, R0 ;  /* 0x000000000002e202 */ /* 0x000fc60000000f00 */
[----:B------:R-:W-:Y:S04]  /*60e0*/  STS [R6+0x6000], R67 ;  /* 0x0060004306007388 */ /* 0x000fe80000000800 */
[----:B------:R5:W-:Y:S01]  /*60f0*/  STS [R6+0x6400], R66 ;  /* 0x0064004206007388 */ /* 0x000be20000000800 */
[----:B------:R-:W-:Y:S01]  /*6100*/  @!P1 MOV R8, 0x1 ;  /* 0x0000000100089802 */ /* 0x000fe20000000f00 */
[----:B----4-:R-:W-:Y:S01]  /*6110*/  @P4 FMUL.FTZ R4, R9, 0.69314718246459960938 ;  /* 0x3f31721809044820 */ /* 0x010fe20000410000 */
[----:B------:R-:W-:-:S03]  /*6120*/  SEL R9, R5, RZ, P6 ;  /* 0x000000ff05097207 */ /* 0x000fc60003000000 */
[----:B--2---:R-:W-:Y:S02]  /*6130*/  IMAD R5, R29, R8, RZ ;  /* 0x000000081d057224 */ /* 0x004fe400078e02ff */
[----:B------:R-:W-:Y:S01]  /*6140*/  @P4 FFMA.FTZ R25, R135, R12, R4 ;  /* 0x0000000c87194223 */ /* 0x000fe20000010004 */
[----:B------:R-:W-:Y:S01]  /*6150*/  BAR.SYNC.DEFER_BLOCKING 0x0 ;  /* 0x0000000000007b1d */ /* 0x000fe20000010000 */
[----:B------:R-:W-:Y:S01]  /*6160*/  LOP3.LUT P4, RZ, R251, 0x3, RZ, 0xc0, !PT ;  /* 0x00000003fbff7812 */ /* 0x000fe2000788c0ff */
[----:B---3--:R-:W-:Y:S02]  /*6170*/  IMAD R4, R28, R7, R9 ;  /* 0x000000071c047224 */ /* 0x008fe400078e0209 */
[----:B-----5:R-:W-:Y:S01]  /*6180*/  @P5 FMUL.FTZ R6, R10, 0.69314718246459960938 ;  /* 0x3f3172180a065820 */ /* 0x020fe20000410000 */
        /* <DEDUP_REMOVED lines=57> */
.L_x_1095:
[----:B------:R-:W-:Y:S05]  /*6520*/  BSYNC B0 ;  /* 0x0000000000007941 */ /* 0x000fea0003800000 */
.L_x_1094:
        /* <DEDUP_REMOVED lines=71> */
.L_x_1096:
        /* <DEDUP_REMOVED lines=14> */
.L_x_2930:


//--------------------- .text._ZN5flash16flash_fwd_kernelI23Flash_fwd_kernel_traitsILi128ELi128ELi32ELi4ELb0ELb0EN7cutlass6half_tE19Flash_kernel_traitsILi128ELi128ELi32ELi4ES3_EELb0ELb0ELb0ELb0ELb0ELb0ELb0ELb0EEEvNS_16Flash_fwd_paramsE --------------------------
	.section	.text._ZN5flash16flash_fwd_kernelI23Flash_fwd_kernel_traitsILi128ELi128ELi32ELi4ELb0ELb0EN7cutlass6half_tE19Flash_kernel_traitsILi128ELi128ELi32ELi4ES3_EELb0ELb0ELb0ELb0ELb0ELb0ELb0ELb0EEEvNS_16Flash_fwd_paramsE,"ax",@progbits
	.align	128
        .global         _ZN5flash16flash_fwd_kernelI23Flash_fwd_kernel_traitsILi128ELi128ELi32ELi4ELb0ELb0EN7cutlass6half_tE19Flash_kernel_traitsILi128ELi128ELi32ELi4ES3_EELb0ELb0ELb0ELb0ELb0ELb0ELb0ELb0EEEvNS_16Flash_fwd_paramsE
        .type           _ZN5flash16flash_fwd_kernelI23Flash_fwd_kernel_traitsILi128ELi128ELi32ELi4ELb0ELb0EN7cutlass6half_tE19Flash_kernel_traitsILi128ELi128ELi32ELi4ES3_EELb0ELb0ELb0ELb0ELb0ELb0ELb0ELb0EEEvNS_16Flash_fwd_paramsE,@function
        .size           _ZN5flash16flash_fwd_kernelI23Flash_fwd_kernel_traitsILi128ELi128ELi32ELi4ELb0ELb0EN7cutlass6half_tE19Flash_kernel_traitsILi128ELi128ELi32ELi4ES3_EELb0ELb0ELb0ELb0ELb0ELb0ELb0ELb0EEEvNS_16Flash_fwd_paramsE,(.L_x_2931 - _ZN5flash16flash_fwd_kernelI23Flash_fwd_kernel_traitsILi128ELi128ELi32ELi4ELb0ELb0EN7cutlass6half_tE19Flash_kernel_traitsILi128ELi128ELi32ELi4ES3_EELb0ELb0ELb0ELb0ELb0ELb0ELb0ELb0EEEvNS_16Flash_fwd_paramsE)
        .other          _ZN5flash16flash_fwd_kernelI23Flash_fwd_kernel_traitsILi128ELi128ELi32ELi4ELb0ELb0EN7cutlass6half_tE19Flash_kernel_traitsILi128ELi128ELi32ELi4ES3_EELb0ELb0ELb0ELb0ELb0ELb0ELb0ELb0EEEvNS_16Flash_fwd_paramsE,@"STO_CUDA_ENTRY STV_DEFAULT"
_ZN5flash16flash_fwd_kernelI23Flash_fwd_kernel_traitsILi128ELi128ELi32ELi4ELb0ELb0EN7cutlass6half_tE19Flash_kernel_traitsILi128ELi128ELi32ELi4ES3_EELb0ELb0ELb0ELb0ELb0ELb0ELb0ELb0EEEvNS_16Flash_fwd_paramsE:
.text._ZN5flash16flash_fwd_kernelI23Flash_fwd_kernel_traitsILi128ELi128ELi32ELi4ELb0ELb0EN7cutlass6half_tE19Flash_kernel_traitsILi128ELi128ELi32ELi4ES3_EELb0ELb0ELb0ELb0ELb0ELb0ELb0ELb0EEEvNS_16Flash_fwd_paramsE:
        /* <DEDUP_REMOVED lines=28> */
[----:B------:R-:W3:Y:S08]  /*01c0*/  S2R R33, SR_CTAID.Z ;  /* 0x0000000000217919 */ /* 0x000ef00000002700 */
[----:B------:R1:W5:Y:S01]  /*01d0*/  @!P0 LDG.E R13, desc[UR8][R6.64] ;  /* 0x00000008060d8981 */ /* 0x000362000c1e1900 */
[----:B------:R-:W-:-:S04]  /*01e0*/  ISETP.NE.U32.AND P0, PT, R2, RZ, PT ;  /* 0x000000ff0200720c */ /* 0x000fc80003f05070 */
[----:B------:R-:W-:Y:S01]  /*01f0*/  ISETP.NE.AND.EX P0, PT, R3, RZ, PT, P0 ;  /* 0x000000ff0300720c */ /* 0x000fe20003f05300 */
[----:B----4-:R-:W-:Y:S01]  /*0200*/  @P2 IMAD.IADD R14, R0, 0x1, -R17 ;  /* 0x00000001000e2824 */ /* 0x010fe200078e0a11 */
[----:B------:R1:W-:Y:S05]  /*0210*/  STL [R1+0x18], R17 ;  /* 0x0000181101007387 */ /* 0x0003ea0000100800 */
[----:B------:R-:W4:Y:S06]  /*0220*/  @!P2 LDC R14, c[0x0][0x2c4] ;  /* 0x0000b100ff0eab82 */ /* 0x000f2c0000000800 */
[----:B--23--:R-:W-:Y:S05]  /*0230*/  @!P0 BRA `(.L_x_1097) ;  /* 0x0000000000108947 */ /* 0x00cfea0003800000 */
[----:B------:R-:W1:Y:S02]  /*0240*/  @P3 LDG.E R0, desc[UR8][R6.64+0x4] ;  /* 0x0000040806003981 */ /* 0x000e64000c1e1900 */
[----:B-1---5:R-:W-:-:S06]  /*0250*/  @P3 IADD3 R4, R0, -R13, RZ ;  /* 0x8000000d00043210 */ /* 0x022fcc0007ffe0ff */
[----:B------:R2:W5:Y:S01]  /*0260*/  @!P3 LDG.E R4, desc[UR8][R6.64] ;  /* 0x000000080604b981 */ /* 0x000562000c1e1900 */
[----:B------:R-:W-:Y:S05]  /*0270*/  BRA `(.L_x_1098) ;  /* 0x0000000000047947 */ /* 0x000fea0003800000 */
.L_x_1097:
[----:B-1----:R-:W1:Y:S02]  /*0280*/  LDC R4, c[0x0][0x2c8] ;  /* 0x0000b200ff047b82 */ /* 0x002e640000000800 */
.L_x_1098:
[----:B------:R-:W3:Y:S02]  /*0290*/  LDC.64 R2, c[0x0][0x308] ;  /* 0x0000c200ff027b82 */ /* 0x000ee40000000a00 */
[----:B---3--:R-:W-:-:S04]  /*02a0*/  ISETP.NE.U32.AND P1, PT, R2, RZ, PT ;  /* 0x000000ff0200720c */ /* 0x008fc80003f25070 */
[----:B------:R-:W-:-:S13]  /*02b0*/  ISETP.NE.AND.EX P1, PT, R3, RZ, PT, P1 ;  /* 0x000000ff0300720c */ /* 0x000fda0003f25310 */
[----:B------:R-:W3:Y:S01]  /*02c0*/  @P1 LDC.64 R2, c[0x0][0x308] ;  /* 0x0000c200ff021b82 */ /* 0x000ee20000000a00 */
[----:B------:R-:W-:-:S07]  /*02d0*/  IMAD.SHL.U32 R29, R26, 0x80, RZ ;  /* 0x000000801a1d7824 */ /* 0x000fce00078e00ff */
[----:B------:R-:W1:Y:S01]  /*02e0*/  @!P1 LDC R5, c[0x0][0x2cc] ;  /* 0x0000b300ff059b82 */ /* 0x000e620000000800 */
[----:B----4-:R-:W-:Y:S01]  /*02f0*/  ISETP.GT.AND P0, PT, R14, R29, PT ;  /* 0x0000001d0e00720c */ /* 0x010fe20003f04270 */
[----:B---3--:R-:W-:-:S05]  /*0300*/  @P1 IMAD.WIDE R2, R31, 0x4, R2 ;  /* 0x000000041f021825 */ /* 0x008fca00078e0202 */
[----:B------:R3:W5:Y:S01]  /*0310*/  @P1 LDG.E R0, desc[UR8][R2.64] ;  /* 0x0000000802001981 */ /* 0x000762000c1e1900 */
[----:B------:R-:W4:Y:S06]  /*0320*/  @!P1 LDC.64 R2, c[0x0][0x318] ;  /* 0x0000c600ff029b82 */ /* 0x000f2c0000000a00 */
[----:B-1-3--:R-:W-:Y:S05]  /*0330*/  @!P0 EXIT ;  /* 0x000000000000894d */ /* 0x00afea0003800000 */
[----:B----4-:R-:W-:Y:S01]  /*0340*/  @!P1 ISETP.NE.U32.AND P0, PT, R2, RZ, PT ;  /* 0x000000ff0200920c */ /* 0x010fe20003f05070 */
[----:B-----5:R-:W-:Y:S01]  /*0350*/  @P1 IMAD.IADD R64, R0, 0x1, -R9 ;  /* 0x0000000100401824 */ /* 0x020fe200078e0a09 */
[----:B------:R-:W1:Y:S02]  /*0360*/  S2R R99, SR_TID.X ;  /* 0x0000000000637919 */ /* 0x000e640000002100 */
[----:B------:R-:W-:-:S04]  /*0370*/  @!P1 ISETP.NE.AND.EX P0, PT, R3, RZ, PT, P0 ;  /* 0x000000ff0300920c */ /* 0x000fc80003f05300 */
[----:B------:R-:W-:-:S04]  /*0380*/  @!P1 SEL R0, R5, RZ, P0 ;  /* 0x000000ff05009207 */ /* 0x000fc80000000000 */
[----:B------:R-:W-:-:S04]  /*0390*/  @!P1 IADD3 R64, R0, R4, -R9 ;  /* 0x0000000400409210 */ /* 0x000fc80007ffe809 */
[C---:B------:R-:W-:Y:S01]  /*03a0*/  ISETP.GE.AND P0, PT, R64.reuse, 0x1, PT ;  /* 0x000000014000780c */ /* 0x040fe20003f06270 */
[----:B------:R-:W-:-:S05]  /*03b0*/  VIADD R0, R64, 0x1f ;  /* 0x0000001f40007836 */ /* 0x000fca0000000000 */
[----:B------:R-:W-:-:S04]  /*03c0*/  SHF.R.S32.HI R2, RZ, 0x1f, R0 ;  /* 0x0000001fff027819 */ /* 0x000fc80000011400 */
[----:B------:R-:W-:-:S03]  /*03d0*/  LEA.HI R227, R2, R0, RZ, 0x5 ;  /* 0x0000000002e37211 */ /* 0x000fc600078f28ff */
[----:B------:R-:W-:Y:S05]  /*03e0*/  @!P0 BRA `(.L_x_1099) ;  /* 0x0000008c00c88947 */ /* 0x000fea0003800000 */
[----:B------:R-:W3:Y:S01]  /*03f0*/  LDC R19, c[0x0][0x278] ;  /* 0x00009e00ff137b82 */ /* 0x000ee20000000800 */
[----:B------:R-:W-:Y:S02]  /*0400*/  ISETP.NE.AND P2, PT, R17, -0x1, PT ;  /* 0xffffffff1100780c */ /* 0x000fe40003f45270 */
[----:B-1----:R-:W-:Y:S02]  /*0410*/  SHF.R.S32.HI R32, RZ, 0x1f, R99 ;  /* 0x0000001fff207819 */ /* 0x002fe40000011463 */
[----:B------:R-:W-:Y:S02]  /*0420*/  IADD3 R22, -R29, R14, RZ ;  /* 0x0000000e1d167210 */ /* 0x000fe40007ffe1ff */
[----:B------:R-:W-:Y:S02]  /*0430*/  LEA.HI R5, R32, R99, RZ, 0x3 ;  /* 0x0000006320057211 */ /* 0x000fe400078f18ff */
[----:B------:R-:W-:Y:S01]  /*0440*/  IABS R10, R33 ;  /* 0x00000021000a7213 */ /* 0x000fe20000000000 */
[----:B------:R1:W-:Y:S01]  /*0450*/  STL [R1+0x4], R22 ;  /* 0x0000041601007387 */ /* 0x0003e20000100800 */
[----:B------:R-:W-:-:S02]  /*0460*/  SHF.R.S32.HI R12, RZ, 0x3, R5 ;  /* 0x00000003ff0c7819 */ /* 0x000fc40000011405 */
[----:B------:R-:W-:Y:S01]  /*0470*/  ISETP.NE.AND P1, PT, R13, -0x1, PT ;  /* 0xffffffff0d00780c */ /* 0x000fe20003f25270 */
[----:B--2---:R-:W2:Y:S01]  /*0480*/  @!P2 LDC.64 R6, c[0x0][0x228] ;  /* 0x00008a00ff06ab82 */ /* 0x004ea20000000a00 */
[----:B------:R-:W-:Y:S01]  /*0490*/  LEA.HI R23, R32, R99, RZ, 0x4 ;  /* 0x0000006320177211 */ /* 0x000fe200078f20ff */
[----:B------:R-:W-:-:S05]  /*04a0*/  VIADD R4, R12, 0x20 ;  /* 0x000000200c047836 */ /* 0x000fca0000000000 */
[----:B------:R-:W-:Y:S01]  /*04b0*/  ISETP.GE.AND P4, PT, R4, R22, PT ;  /* 0x000000160400720c */ /* 0x000fe20003f86270 */
[----:B------:R-:W4:Y:S01]  /*04c0*/  @P2 LDC.64 R14, c[0x0][0x240] ;  /* 0x00009000ff0e2b82 */ /* 0x000f220000000a00 */
[----:B------:R-:W-:Y:S02]  /*04d0*/  @!P2 SHF.R.S32.HI R4, RZ, 0x1f, R31 ;  /* 0x0000001fff04a819 */ /* 0x000fe4000001141f */
[----:B---3--:R-:W-:-:S05]  /*04e0*/  IABS R0, R19 ;  /* 0x0000001300007213 */ /* 0x008fca0000000000 */
[----:B------:R-:W-:Y:S01]  /*04f0*/  IMAD.MOV.U32 R16, RZ, RZ, R0 ;  /* 0x000000ffff107224 */ /* 0x000fe200078e0000 */
[----:B------:R-:W3:Y:S03]  /*0500*/  @P1 LDC.64 R24, c[0x0][0x250] ;  /* 0x00009400ff181b82 */ /* 0x000ee60000000a00 */
[----:B------:R-:W5:Y:S01]  /*0510*/  I2F.RP R2, R16 ;  /* 0x0000001000027306 */ /* 0x000f620000209400 */
[----:B--2---:R-:W-:-:S04]  /*0520*/  @!P2 IMAD R4, R4, R6, RZ ;  /* 0x000000060404a224 */ /* 0x004fc800078e02ff */
[----:B------:R-:W2:Y:S01]  /*0530*/  @P1 LDC.64 R20, c[0x0][0x248] ;  /* 0x00009200ff141b82 */ /* 0x000ea20000000a00 */
[C---:B------:R-:W-:Y:S02]  /*0540*/  @!P2 IMAD R8, R31.reuse, R7, R4 ;  /* 0x000000071f08a224 */ /* 0x040fe400078e0204 */
[----:B------:R-:W-:Y:S01]  /*0550*/  @!P2 IMAD.WIDE.U32 R6, R31, R6, RZ ;  /* 0x000000061f06a225 */ /* 0x000fe200078e00ff */
[----:B-----5:R-:W5:Y:S03]  /*0560*/  MUFU.RCP R2, R2 ;  /* 0x0000000200027308 */ /* 0x020f660000001000 */
[----:B-----5:R-:W-:-:S05]  /*0570*/  VIADD R2, R2, 0xffffffe ;  /* 0x0ffffffe02027836 */ /* 0x020fca0000000000 */
[----:B------:R-:W5:Y:S02]  /*0580*/  F2I.FTZ.U32.TRUNC.NTZ R3, R2 ;  /* 0x0000000200037305 */ /* 0x000f64000021f000 */
[----:B-----5:R-:W-:Y:S02]  /*0590*/  IMAD.MOV R0, RZ, RZ, -R3 ;  /* 0x000000ffff007224 */ /* 0x020fe400078e0a03 */
[----:B------:R-:W-:Y:S02]  /*05a0*/  IMAD.MOV.U32 R2, RZ, RZ, RZ ;  /* 0x000000ffff027224 */ /* 0x000fe400078e00ff */
[----:B------:R-:W-:-:S04]  /*05b0*/  IMAD R0, R0, R16, RZ ;  /* 0x0000001000007224 */ /* 0x000fc800078e02ff */
[----:B------:R-:W-:Y:S01]  /*05c0*/  IMAD.HI.U32 R2, R3, R0, R2 ;  /* 0x0000000003027227 */ /* 0x000fe200078e0002 */
[----:B------:R-:W-:-:S03]  /*05d0*/  LOP3.LUT R3, R5, 0xfffffff8, RZ, 0xc0, !PT ;  /* 0xfffffff805037812 */ /* 0x000fc600078ec0ff */
[----:B------:R-:W-:Y:S02]  /*05e0*/  VIADD R0, R12, 0x30 ;  /* 0x000000300c007836 */ /* 0x000fe40000000000 */
[----:B------:R-:W-:Y:S01]  /*05f0*/  IMAD.HI.U32 R11, R2, R10, RZ ;  /* 0x0000000a020b7227 */ /* 0x000fe200078e00ff */
[----:B------:R-:W-:Y:S02]  /*0600*/  IADD3 R2, R12, 0x40, RZ ;  /* 0x000000400c027810 */ /* 0x000fe40007ffe0ff */
[-C--:B------:R-:W-:Y:S01]  /*0610*/  ISETP.GE.AND P3, PT, R0, R22.reuse, PT ;  /* 0x000000160000720c */ /* 0x080fe20003f66270 */
[----:B------:R-:W-:Y:S01]  /*0620*/  IMAD.MOV R0, RZ, RZ, -R11 ;  /* 0x000000ffff007224 */ /* 0x000fe200078e0a0b */
[----:B------:R-:W-:Y:S01]  /*0630*/  ISETP.GE.AND P0, PT, R2, R22, PT ;  /* 0x000000160200720c */ /* 0x000fe20003f06270 */
[----:B------:R-:W-:Y:S02]  /*0640*/  IMAD.SHL.U32 R2, R12, 0x40, RZ ;  /* 0x000000400c027824 */ /* 0x000fe400078e00ff */
[----:B------:R-:W-:-:S02]  /*0650*/  IMAD.IADD R28, R99, 0x1, -R3 ;  /* 0x00000001631c7824 */ /* 0x000fc400078e0a03 */
[----:B------:R-:W-:Y:S01]  /*0660*/  IMAD R4, R16, R0, R10 ;  /* 0x0000000010047224 */ /* 0x000fe200078e020a */
[----:B------:R-:W-:Y:S01]  /*0670*/  LOP3.LUT R0, R2, 0x1c0, RZ, 0xc0, !PT ;  /* 0x000001c002007812 */ /* 0x000fe200078ec0ff */
[C---:B----4-:R-:W-:Y:S01]  /*0680*/  @P2 IMAD.WIDE.U32 R2, R17.reuse, R14, RZ ;  /* 0x0000000e11022225 */ /* 0x050fe200078e00ff */
[----:B------:R-:W-:Y:S02]  /*0690*/  SHF.L.U32 R172, R28, 0x3, RZ ;  /* 0x000000031cac7819 */ /* 0x000fe400000006ff */
[----:B------:R-:W-:Y:S01]  /*06a0*/  ISETP.GT.U32.AND P5, PT, R16, R4, PT ;  /* 0x000000041000720c */ /* 0x000fe20003fa4070 */
[----:B------:R-:W-:Y:S01]  /*06b0*/  @P2 IMAD R18, R17, R15, R3 ;  /* 0x0000000f11122224 */ /* 0x000fe200078e0203 */
[----:B------:R-:W-:Y:S01]  /*06c0*/  LOP3.LUT R5, R0, 0x38, R172, 0xf8, !PT ;  /* 0x0000003800057812 */ /* 0x000fe200078ef8ac */
[----:B------:R-:W-:Y:S01]  /*06d0*/  @P2 IMAD.MOV.U32 R17, RZ, RZ, R2 ;  /* 0x000000ffff112224 */ /* 0x000fe200078e0002 */
[----:B------:R-:W-:Y:S01]  /*06e0*/  SHF.R.U32.HI R0, RZ, 0x3, R0 ;  /* 0x00000003ff007819 */ /* 0x000fe20000011600 */
[----:B------:R-:W-:Y:S01]  /*06f0*/  @!P2 IMAD.IADD R18, R7, 0x1, R8 ;  /* 0x000000010712a824 */ /* 0x000fe200078e0208 */
[----:B------:R-:W-:-:S02]  /*0700*/  @!P2 MOV R17, R6 ;  /* 0x000000060011a202 */ /* 0x000fc40000000f00 */
[----:B------:R-:W-:Y:S02]  /*0710*/  LOP3.LUT R14, R5, R0, RZ, 0x3c, !PT ;  /* 0x00000000050e7212 */ /* 0x000fe400078e3cff */
[----:B------:R-:W-:Y:S02]  /*0720*/  LOP3.LUT R0, R23, 0xfffffff0, RZ, 0xc0, !PT ;  /* 0xfffffff017007812 */ /* 0x000fe400078ec0ff */
[----:B------:R-:W-:Y:S01]  /*0730*/  LOP3.LUT R2, R33, R19, RZ, 0x3c, !PT ;  /* 0x0000001321027212 */ /* 0x000fe200078e3cff */
[----:B------:R-:W-:Y:S01]  /*0740*/  @!P5 IMAD.IADD R4, R4, 0x1, -R16 ;  /* 0x000000010404d824 */ /* 0x000fe200078e0a10 */
[----:B------:R-:W-:Y:S01]  /*0750*/  LEA.HI R10, R32, R99, RZ, 0x6 ;  /* 0x00000063200a7211 */ /* 0x000fe200078f30ff */
[----:B------:R-:W-:Y:S01]  /*0760*/  IMAD.IADD R6, R99, 0x1, -R0 ;  /* 0x0000000163067824 */ /* 0x000fe200078e0a00 */
[----:B------:R-:W-:Y:S02]  /*0770*/  ISETP.GE.AND P2, PT, R2, RZ, PT ;  /* 0x000000ff0200720c */ /* 0x000fe40003f46270 */
[----:B------:R-:W-:Y:S01]  /*0780*/  @P1 IADD3 R0, R9, R13, RZ ;  /* 0x0000000d09001210 */ /* 0x000fe20007ffe0ff */
[----:B------:R-:W-:Y:S01]  /*0790*/  IMAD.SHL.U32 R10, R10, 0x8, RZ ;  /* 0x000000080a0a7824 */ /* 0x000fe200078e00ff */
[----:B------:R-:W-:-:S02]  /*07a0*/  SHF.R.S32.HI R2, RZ, 0x1f, R6 ;  /* 0x0000001fff027819 */ /* 0x000fc40000011406 */
[----:B------:R-:W-:Y:S01]  /*07b0*/  ISETP.GE.U32.AND P6, PT, R4, R16, PT ;  /* 0x000000100400720c */ /* 0x000fe20003fc6070 */
[----:B------:R-:W-:Y:S01]  /*07c0*/  @P1 IMAD.IADD R4, R9, 0x1, R13 ;  /* 0x0000000109041824 */ /* 0x000fe200078e020d */
[----:B------:R-:W-:Y:S01]  /*07d0*/  LEA.HI R30, R2, R6, RZ, 0x3 ;  /* 0x00000006021e7211 */ /* 0x000fe200078f18ff */
[----:B---3--:R-:W-:Y:S01]  /*07e0*/  @P1 IMAD R8, R0, R25, RZ ;  /* 0x0000001900081224 */ /* 0x008fe200078e02ff */
[----:B------:R-:W-:Y:S01]  /*07f0*/  LOP3.LUT R226, R14, 0xfffffe00, R10, 0xf8, !PT ;  /* 0xfffffe000ee27812 */ /* 0x000fe200078ef80a */
[----:B------:R-:W-:Y:S01]  /*0800*/  @P1 IMAD.WIDE.U32 R2, R0, R24, RZ ;  /* 0x0000001800021225 */ /* 0x000fe200078e00ff */
[----:B------:R-:W-:-:S03]  /*0810*/  LOP3.LUT R7, R30, 0xfffffff8, RZ, 0xc0, !PT ;  /* 0xfffffff81e077812 */ /* 0x000fc600078ec0ff */
[----:B--2---:R-:W-:Y:S01]  /*0820*/  @P1 IMAD R0, R4, R21, RZ ;  /* 0x0000001504001224 */ /* 0x004fe200078e02ff */
[----:B------:R-:W-:Y:S01]  /*0830*/  IADD3 R29, R6, -R7, RZ ;  /* 0x80000007061d7210 */ /* 0x000fe20007ffe0ff */
[----:B------:R-:W-:-:S04]  /*0840*/  @P1 IMAD.WIDE.U32 R4, R4, R20, RZ ;  /* 0x0000001404041225 */ /* 0x000fc800078e00ff */
[----:B------:R-:W-:Y:S01]  /*0850*/  @P1 IMAD.IADD R16, R3, 0x1, R8 ;  /* 0x0000000103101824 */ /* 0x000fe200078e0208 */
[----:B------:R-:W-:Y:S01]  /*0860*/  @P1 IADD3 R15, R5, R0, RZ ;  /* 0x00000000050f1210 */ /* 0x000fe20007ffe0ff */
[----:B------:R-:W-:Y:S02]  /*0870*/  @P1 IMAD.MOV.U32 R14, RZ, RZ, R2 ;  /* 0x000000ffff0e1224 */ /* 0x000fe400078e0002 */
[----:B------:R-:W-:Y:S01]  /*0880*/  @P1 IMAD.MOV.U32 R10, RZ, RZ, R4 ;  /* 0x000000ffff0a1224 */ /* 0x000fe200078e0004 */
[----:B-1----:R-:W-:Y:S06]  /*0890*/  @P1 BRA `(.L_x_1100) ;  /* 0x0000000000341947 */ /* 0x002fec0003800000 */
        /* <DEDUP_REMOVED lines=13> */
.L_x_1100:
[----:B------:R-:W-:Y:S05]  /*0970*/  @P1 BRA `(.L_x_1101) ;  /* 0x0000000000341947 */ /* 0x000fea0003800000 */
        /* <DEDUP_REMOVED lines=13> */
.L_x_1101:
[----:B------:R-:W-:Y:S01]  /*0a50*/  @!P5 VIADD R11, R11, 0x1 ;  /* 0x000000010b0bd836 */ /* 0x000fe20000000000 */
[----:B------:R-:W-:Y:S01]  /*0a60*/  SHF.R.S32.HI R173, RZ, 0x1f, R172 ;  /* 0x0000001fffad7819 */ /* 0x000fe200000114ac */
[----:B------:R-:W-:Y:S01]  /*0a70*/  ULDC.64 UR4, c[0x0][0x258] ;  /* 0x0000960000047ab9 */ /* 0x000fe20000000a00 */
[----:B------:R-:W-:Y:S01]  /*0a80*/  SHF.R.S32.HI R13, RZ, 0x1f, R12 ;  /* 0x0000001fff0d7819 */ /* 0x000fe2000001140c */
[----:B------:R-:W-:Y:S01]  /*0a90*/  @P6 VIADD R11, R11, 0x1 ;  /* 0x000000010b0b6836 */ /* 0x000fe20000000000 */
[----:B------:R-:W-:Y:S01]  /*0aa0*/  ISETP.NE.AND P5, PT, R19, RZ, PT ;  /* 0x000000ff1300720c */ /* 0x000fe20003fa5270 */
[--C-:B------:R-:W-:Y:S01]  /*0ab0*/  IMAD.WIDE.U32 R4, R12, R20, R172.reuse ;  /* 0x000000140c047225 */ /* 0x100fe200078e00ac */
[----:B------:R-:W-:Y:S01]  /*0ac0*/  IADD3 R6, P1, R172, R17, RZ ;  /* 0x00000011ac067210 */ /* 0x000fe20007f3e0ff */
[----:B------:R-:W1:Y:S01]  /*0ad0*/  S2UR UR10, SR_CgaCtaId ;  /* 0x00000000000a79c3 */ /* 0x000e620000008800 */
[----:B------:R-:W-:Y:S01]  /*0ae0*/  MOV R0, R11 ;  /* 0x0000000b00007202 */ /* 0x000fe20000000f00 */
[C---:B------:R-:W-:Y:S01]  /*0af0*/  IMAD.WIDE.U32 R2, R12.reuse, R24, R172 ;  /* 0x000000180c027225 */ /* 0x040fe200078e00ac */
[----:B------:R-:W-:Y:S01]  /*0b00*/  IADD3.X R7, R173, R18, RZ, P1, !PT ;  /* 0x00000012ad077210 */ /* 0x000fe20000ffe4ff */
[----:B------:R-:W-:Y:S01]  /*0b10*/  ULDC.64 UR6, c[0x0][0x260] ;  /* 0x0000980000067ab9 */ /* 0x000fe20000000a00 */
[----:B------:R-:W-:Y:S01]  /*0b20*/  ISETP.GE.AND P6, PT, R12, R22, PT ;  /* 0x000000160c00720c */ /* 0x000fe20003fc6270 */
[C---:B------:R-:W-:Y:S01]  /*0b30*/  IMAD R9, R13.reuse, R24, RZ ;  /* 0x000000180d097224 */ /* 0x040fe200078e02ff */
[----:B------:R-:W-:Y:S01]  /*0b40*/  IADD3 R2, P1, R14, R2, RZ ;  /* 0x000000020e027210 */ /* 0x000fe20007f3e0ff */
[----:B------:R-:W-:Y:S01]  /*0b50*/  IMAD R8, R13, R20, RZ ;  /* 0x000000140d087224 */ /* 0x000fe200078e02ff */
[----:B------:R-:W-:Y:S01]  /*0b60*/  BSSY B0, `(.L_x_1102) ;  /* 0x000003f000007945 */ /* 0x000fe20003800000 */
[----:B------:R-:W-:Y:S01]  /*0b70*/  @!P2 IMAD.MOV R0, RZ, RZ, -R0 ;  /* 0x000000ffff00a224 */ /* 0x000fe200078e0a00 */
[----:B------:R-:W-:Y:S01]  /*0b80*/  IADD3 R4, P2, R10, R4, RZ ;  /* 0x000000040a047210 */ /* 0x000fe20007f5e0ff */
[C---:B------:R-:W-:Y:S01]  /*0b90*/  IMAD R9, R12.reuse, R25, R9 ;  /* 0x000000190c097224 */ /* 0x040fe200078e0209 */
[----:B------:R-:W-:Y:S01]  /*0ba0*/  SHF.R.S32.HI R10, RZ, 0x1f, R33 ;  /* 0x0000001fff0a7819 */ /* 0x000fe20000011421 */
[C---:B------:R-:W-:Y:S01]  /*0bb0*/  IMAD R8, R12.reuse, R21, R8 ;  /* 0x000000150c087224 */ /* 0x040fe200078e0208 */
[----:B------:R-:W-:Y:S01]  /*0bc0*/  @!P5 LOP3.LUT R0, RZ, R19, RZ, 0x33, !PT ;  /* 0x00000013ff00d212 */ /* 0x000fe200078e33ff */
[----:B------:R-:W-:Y:S01]  /*0bd0*/  VIADD R27, R12, 0x10 ;  /* 0x000000100c1b7836 */ /* 0x000fe20000000000 */
[----:B------:R-:W-:Y:S01]  /*0be0*/  IADD3.X R3, R16, R3, R9, P1, !PT ;  /* 0x0000000310037210 */ /* 0x000fe20000ffe409 */
[----:B------:R-:W-:Y:S01]  /*0bf0*/  IMAD R9, R10, UR4, RZ ;  /* 0x000000040a097c24 */ /* 0x000fe2000f8e02ff */
[----:B------:R-:W-:Y:S01]  /*0c00*/  IADD3.X R5, R15, R5, R8, P2, !PT ;  /* 0x000000050f057210 */ /* 0x000fe200017fe408 */
[----:B------:R-:W-:Y:S01]  /*0c10*/  IMAD.WIDE.U32 R14, R33, UR4, R6 ;  /* 0x00000004210e7c25 */ /* 0x000fe2000f8e0006 */
[----:B------:R-:W-:-:S02]  /*0c20*/  SHF.R.S32.HI R8, RZ, 0x1f, R0 ;  /* 0x0000001fff087819 */ /* 0x000fc40000011400 */
[----:B------:R-:W-:Y:S01]  /*0c30*/  ISETP.GE.AND P5, PT, R27, R22, PT ;  /* 0x000000161b00720c */ /* 0x000fe20003fa6270 */
[----:B------:R-:W-:Y:S01]  /*0c40*/  IMAD R9, R33, UR5, R9 ;  /* 0x0000000521097c24 */ /* 0x000fe2000f8e0209 */
[----:B------:R-:W-:Y:S01]  /*0c50*/  ULDC.64 UR4, c[0x0][0x268] ;  /* 0x00009a0000047ab9 */ /* 0x000fe20000000a00 */
[----:B------:R-:W-:Y:S01]  /*0c60*/  IMAD.WIDE.U32 R36, R0, UR6, R4 ;  /* 0x0000000600247c25 */ /* 0x000fe2000f8e0004 */
[----:B------:R-:W-:Y:S02]  /*0c70*/  R2P PR, R29, 0x6 ;  /* 0x000000061d007804 */ /* 0x000fe40000000000 */
[----:B------:R-:W-:Y:S01]  /*0c80*/  IADD3 R244, R172, 0x40, RZ ;  /* 0x00000040acf47810 */ /* 0x000fe20007ffe0ff */
[----:B------:R-:W-:Y:S01]  /*0c90*/  IMAD.WIDE.U32 R34, R0, UR4, R2 ;  /* 0x0000000400227c25 */ /* 0x000fe2000f8e0002 */
[----:B------:R2:W-:Y:S03]  /*0ca0*/  STL.64 [R1+0x10], R36 ;  /* 0x0000102401007387 */ /* 0x0005e60000100a00 */
[C---:B------:R-:W-:Y:S01]  /*0cb0*/  IMAD R6, R8.reuse, UR6, RZ ;  /* 0x0000000608067c24 */ /* 0x040fe2000f8e02ff */
[----:B------:R2:W-:Y:S01]  /*0cc0*/  STL.64 [R1+0x8], R34 ;  /* 0x0000082201007387 */ /* 0x0005e20000100a00 */
[----:B------:R-:W-:Y:S01]  /*0cd0*/  IMAD R4, R8, UR4, RZ ;  /* 0x0000000408047c24 */ /* 0x000fe2000f8e02ff */
[----:B------:R-:W-:Y:S01]  /*0ce0*/  UMOV UR4, 0x400 ;  /* 0x0000040000047882 */ /* 0x000fe20000000000 */
[C---:B------:R-:W-:Y:S01]  /*0cf0*/  IMAD R19, R0.reuse, UR7, R6 ;  /* 0x0000000700137c24 */ /* 0x040fe2000f8e0206 */
[----:B-1----:R-:W-:Y:S01]  /*0d00*/  ULEA UR4, UR10, UR4, 0x18 ;  /* 0x000000040a047291 */ /* 0x002fe2000f8ec03f */
[----:B------:R-:W-:Y:S01]  /*0d10*/  IMAD R31, R0, UR5, R4 ;  /* 0x00000005001f7c24 */ /* 0x000fe2000f8e0204 */
[----:B------:R-:W-:Y:S01]  /*0d20*/  MOV R4, 0x10 ;  /* 0x0000001000047802 */ /* 0x000fe20000000f00 */
[----:B------:R-:W-:Y:S01]  /*0d30*/  VIADD R16, R12, 0x50 ;  /* 0x000000500c107836 */ /* 0x000fe20000000000 */
[----:B------:R-:W-:Y:S01]  /*0d40*/  MOV R0, 0x20 ;  /* 0x0000002000007802 */ /* 0x000fe20000000f00 */
[----:B------:R-:W-:Y:S01]  /*0d50*/  IMAD.WIDE R2, R26, 0x80, R12 ;  /* 0x000000801a027825 */ /* 0x000fe200078e020c */
[----:B------:R-:W-:-:S02]  /*0d60*/  SEL R4, R4, 0xfffffff0, !P1 ;  /* 0xfffffff004047807 */ /* 0x000fc40004800000 */
[----:B------:R-:W-:Y:S01]  /*0d70*/  SEL R0, R0, 0xffffffe0, !P2 ;  /* 0xffffffe000007807 */ /* 0x000fe20005000000 */
[----:B------:R-:W-:Y:S01]  /*0d80*/  IMAD.IADD R11, R15, 0x1, R9 ;  /* 0x000000010f0b7824 */ /* 0x000fe200078e0209 */
        /* <DEDUP_REMOVED lines=28> */
.L_x_1103:
[----:B------:R-:W-:Y:S05]  /*0f50*/  BSYNC B0 ;  /* 0x0000000000007941 */ /* 0x000fea0003800000 */
.L_x_1102:
[----:B------:R-:W-:Y:S01]  /*0f60*/  BSSY B0, `(.L_x_1104) ;  /* 0x0000021000007945 */ /* 0x000fe20003800000 */
[----:B------:R-:W-:Y:S02]  /*0f70*/  ISETP.GE.AND P1, PT, R16, R22, PT ;  /* 0x000000161000720c */ /* 0x000fe40003f26270 */
[----:B------:R-:W-:Y:S01]  /*0f80*/  IADD3 R16, R12, 0x60, RZ ;  /* 0x000000600c107810 */ /* 0x000fe20007ffe0ff */
        /* <DEDUP_REMOVED lines=9> */
[----:B------:R-:W-:-:S04]  /*1020*/  IMAD.MOV.U32 R6, RZ, RZ, R14 ;  /* 0x000000ffff067224 */ /* 0x000fc800078e000e */
[----:B-1-3--:R-:W1:Y:S01]  /*1030*/  @!P5 LDC.64 R8, c[0x0][0x210] ;  /* 0x00008400ff08db82 */ /* 0x00ae620000000a00 */
        /* <DEDUP_REMOVED lines=19> */
.L_x_1105:
[----:B------:R-:W-:Y:S05]  /*1170*/  BSYNC B0 ;  /* 0x0000000000007941 */ /* 0x000fea0003800000 */
.L_x_1104:
        /* <DEDUP_REMOVED lines=13> */
[----:B-1-34-:R-:W1:Y:S01]  /*1250*/  @!P5 LDC.64 R8, c[0x0][0x210] ;  /* 0x00008400ff08db82 */ /* 0x01ae620000000a00 */
        /* <DEDUP_REMOVED lines=19> */
.L_x_1107:
[----:B------:R-:W-:Y:S05]  /*1390*/  BSYNC B0 ;  /* 0x0000000000007941 */ /* 0x000fea0003800000 */
.L_x_1106:
[----:B------:R-:W-:Y:S01]  /*13a0*/  LEA.HI.SX32 R65, R227, 0xffffffff, 0x1b ;  /* 0xffffffffe3417811 */ /* 0x000fe200078fdaff */
[----:B------:R-:W-:Y:S01]  /*13b0*/  BSSY B0, `(.L_x_1108) ;  /* 0x0000021000007945 */ /* 0x000fe20003800000 */
[----:B------:R-:W-:-:S03]  /*13c0*/  ISETP.GE.AND P4, PT, R16, R22, PT ;  /* 0x000000161000720c */ /* 0x000fc60003f86270 */
[----:B------:R-:W-:Y:S01]  /*13d0*/  IMAD R22, R65, -0x20, R64 ;  /* 0xffffffe041167824 */ /* 0x000fe200078e0240 */
[----:B------:R-:W-:Y:S09]  /*13e0*/  @P3 BRA `(.L_x_1109) ;  /* 0x0000000000743947 */ /* 0x000ff20003800000 */
        /* <DEDUP_REMOVED lines=29> */
.L_x_1109:
[----:B------:R-:W-:Y:S05]  /*15c0*/  BSYNC B0 ;  /* 0x0000000000007941 */ /* 0x000fea0003800000 */
.L_x_1108:
[----:B------:R-:W-:Y:S01]  /*15d0*/  SHF.R.S32.HI R17, RZ, 0x4, R23 ;  /* 0x00000004ff117819 */ /* 0x000fe20000011417 */
[----:B------:R-:W-:Y:S01]  /*15e0*/  BSSY B0, `(.L_x_1110) ;  /* 0x0000021000007945 */ /* 0x000fe20003800000 */
[----:B------:R-:W-:Y:S02]  /*15f0*/  ISETP.GE.AND P3, PT, R12, R22, PT ;  /* 0x000000160c00720c */ /* 0x000fe40003f66270 */
[----:B------:R-:W-:Y:S01]  /*1600*/  LEA.HI R16, R23, R17, RZ, 0x1 ;  /* 0x0000001117107211 */ /* 0x000fe200078f08ff */
        /* <DEDUP_REMOVED lines=30> */
.L_x_1111:
[----:B------:R-:W-:Y:S05]  /*17f0*/  BSYNC B0 ;  /* 0x0000000000007941 */ /* 0x000fea0003800000 */
.L_x_1110:
[----:B------:R-:W-:Y:S01]  /*1800*/  LOP3.LUT R16, R16, 0xfffffffe, RZ, 0xc0, !PT ;  /* 0xfffffffe10107812 */ /* 0x000fe200078ec0ff */
[----:B------:R-:W-:Y:S01]  /*1810*/  BSSY B0, `(.L_x_1112) ;  /* 0x0000021000007945 */ /* 0x000fe20003800000 */
[----:B------:R-:W-:-:S03]  /*1820*/  ISETP.GE.AND P0, PT, R12, R22, PT ;  /* 0x000000160c00720c */ /* 0x000fc60003f06270 */
[----:B------:R-:W-:Y:S01]  /*1830*/  IMAD.IADD R23, R17, 0x1, -R16 ;  /* 0x0000000111177824 */ /* 0x000fe200078e0a10 */
        /* <DEDUP_REMOVED lines=30> */
.L_x_1113:
[----:B------:R-:W-:Y:S05]  /*1a20*/  BSYNC B0 ;  /* 0x0000000000007941 */ /* 0x000fea0003800000 */
.L_x_1112:
        /* <DEDUP_REMOVED lines=31> */
.L_x_1115:
[----:B------:R-:W-:Y:S05]  /*1c20*/  BSYNC B0 ;  /* 0x0000000000007941 */ /* 0x000fea0003800000 */
.L_x_1114:
[C---:B------:R-:W-:Y:S01]  /*1c30*/  SHF.L.U64.HI R98, R20.reuse, 0x5, R21 ;  /* 0x0000000514627819 */ /* 0x040fe20000010215 */
[----:B------:R-:W-:Y:S01]  /*1c40*/  IMAD.IADD R251, R37, 0x1, R19 ;  /* 0x0000000125fb7824 */ /* 0x000fe200078e0213 */
[----:B------:R-:W-:Y:S01]  /*1c50*/  SHF.R.S32.HI R19, RZ, 0x1f, R65 ;  /* 0x0000001fff137819 */ /* 0x000fe20000011441 */
[----:B------:R-:W-:Y:S01]  /*1c60*/  IMAD.SHL.U32 R67, R20, 0x20, RZ ;  /* 0x0000002014437824 */ /* 0x000fe200078e00ff */
[----:B------:R-:W-:Y:S01]  /*1c70*/  MOV R250, R36 ;  /* 0x0000002400fa7202 */ /* 0x000fe20000000f00 */
[----:B------:R-:W-:Y:S01]  /*1c80*/  IMAD R5, R98, R65, RZ ;  /* 0x0000004162057224 */ /* 0x000fe200078e02ff */
[----:B------:R-:W-:Y:S01]  /*1c90*/  BSSY B0, `(.L_x_1116) ;  /* 0x0000023000007945 */ /* 0x000fe20003800000 */
[----:B------:R-:W-:Y:S02]  /*1ca0*/  ISETP.GE.AND P1, PT, R27, R22, PT ;  /* 0x000000161b00720c */ /* 0x000fe40003f26270 */
[----:B------:R-:W-:Y:S01]  /*1cb0*/  SHF.L.U32 R26, R28, 0x6, RZ ;  /* 0x000000061c1a7819 */ /* 0x000fe200000006ff */
[----:B------:R-:W-:-:S04]  /*1cc0*/  IMAD.WIDE.U32 R6, R65, R67, R250 ;  /* 0x0000004341067225 */ /* 0x000fc800078e00fa */
[----:B------:R-:W-:Y:S01]  /*1cd0*/  IMAD R18, R19, R67, R5 ;  /* 0x0000004313127224 */ /* 0x000fe200078e0205 */
[----:B------:R-:W-:Y:S06]  /*1ce0*/  @P4 BRA `(.L_x_1117) ;  /* 0x0000000000744947 */ /* 0x000fec0003800000 */
[----:B------:R-:W-:Y:S01]  /*1cf0*/  ULDC UR5, c[0x0][0x2d0] ;  /* 0x0000b40000057ab9 */ /* 0x000fe20000000800 */
[----:B------:R-:W-:Y:S01]  /*1d00*/  IADD3 R5, P2, R2, 0x70, RZ ;  /* 0x0000007002057810 */ /* 0x000fe20007f5e0ff */
[----:B------:R-:W-:Y:S01]  /*1d10*/  ULDC.64 UR6, c[0x0][0x240] ;  /* 0x0000900000067ab9 */ /* 0x000fe20000000a00 */
[----:B------:R-:W-:-:S03]  /*1d20*/  ISETP.GE.AND P4, PT, R172, UR5, PT ;  /* 0x00000005ac007c0c */ /* 0x000fc6000bf86270 */
[----:B------:R-:W-:Y:S01]  /*1d30*/  IMAD.X R2, RZ, RZ, R3, P2 ;  /* 0x000000ffff027224 */ /* 0x000fe200010e0603 */
[----:B------:R-:W-:Y:S02]  /*1d40*/  MOV R3, R11 ;  /* 0x0000000b00037202 */ /* 0x000fe40000000f00 */
[----:B------:R-:W-:Y:S01]  /*1d50*/  ISETP.GE.AND P2, PT, R244, UR5, PT ;  /* 0x00000005f4007c0c */ /* 0x000fe2000bf46270 */
[----:B------:R-:W-:Y:S02]  /*1d60*/  IMAD R10, R2, UR6, RZ ;  /* 0x00000006020a7c24 */ /* 0x000fe4000f8e02ff */
[----:B------:R-:W-:-:S04]  /*1d70*/  IMAD.MOV.U32 R2, RZ, RZ, R14 ;  /* 0x000000ffff027224 */ /* 0x000fc800078e000e */
[----:B------:R-:W5:Y:S01]  /*1d80*/  @!P4 LDC.64 R16, c[0x0][0x210] ;  /* 0x00008400ff10cb82 */ /* 0x000f620000000a00 */
[C---:B-1-34-:R-:W-:Y:S01]  /*1d90*/  IMAD.WIDE.U32 R8, R5.reuse, UR6, R2 ;  /* 0x0000000605087c25 */ /* 0x05afe2000f8e0002 */
[----:B------:R1:W-:Y:S03]  /*1da0*/  @P4 STS.128 [R226+0x3800], RZ ;  /* 0x003800ffe2004388 */ /* 0x0003e60000000c00 */
[----:B------:R-:W-:-:S04]  /*1db0*/  IMAD R5, R5, UR7, R10 ;  /* 0x0000000705057c24 */ /* 0x000fc8000f8e020a */
        /* <DEDUP_REMOVED lines=16> */
.L_x_1117:
[----:B------:R-:W-:Y:S05]  /*1ec0*/  BSYNC B0 ;  /* 0x0000000000007941 */ /* 0x000fea0003800000 */
.L_x_1116:
[----:B------:R-:W-:Y:S01]  /*1ed0*/  BSSY B0, `(.L_x_1118) ;  /* 0x0000019000007945 */ /* 0x000fe20003800000 */
[----:B------:R-:W-:Y:S01]  /*1ee0*/  IMAD.SHL.U32 R12, R12, 0x8, RZ ;  /* 0x000000080c0c7824 */ /* 0x000fe200078e00ff */
[----:B-1-34-:R-:W-:Y:S02]  /*1ef0*/  LOP3.LUT R8, R26, 0x1c0, RZ, 0xc0, !PT ;  /* 0x000001c01a087812 */ /* 0x01afe400078ec0ff */
[----:B------:R-:W-:Y:S01]  /*1f00*/  IADD3 R5, R7, R18, RZ ;  /* 0x0000001207057210 */ /* 0x000fe20007ffe0ff */
[----:B------:R-:W-:Y:S06]  /*1f10*/  @P3 BRA `(.L_x_1119) ;  /* 0x0000000000503947 */ /* 0x000fec0003800000 */
        /* <DEDUP_REMOVED lines=20> */
.L_x_1119:
[----:B------:R-:W-:Y:S05]  /*2060*/  BSYNC B0 ;  /* 0x0000000000007941 */ /* 0x000fea0003800000 */
.L_x_1118:
[----:B------:R-:W-:Y:S01]  /*2070*/  BSSY B0, `(.L_x_1120) ;  /* 0x000001a000007945 */ /* 0x000fe20003800000 */
[C---:B------:R-:W-:Y:S02]  /*2080*/  SHF.L.U64.HI R252, R20.reuse, 0x4, R21 ;  /* 0x0000000414fc7819 */ /* 0x040fe40000010215 */
[----:B------:R-:W-:Y:S01]  /*2090*/  SHF.L.U32 R245, R20, 0x4, RZ ;  /* 0x0000000414f57819 */ /* 0x000fe200000006ff */
[----:B------:R-:W-:Y:S06]  /*20a0*/  @P1 BRA `(.L_x_1121) ;  /* 0x0000000000581947 */ /* 0x000fec0003800000 */
[----:B------:R-:W-:Y:S01]  /*20b0*/  ULDC UR5, c[0x0][0x2d0] ;  /* 0x0000b40000057ab9 */ /* 0x000fe20000000800 */
[----:B------:R-:W-:Y:S02]  /*20c0*/  IADD3 R6, P3, R245, R6, RZ ;  /* 0x00000006f5067210 */ /* 0x000fe40007f7e0ff */
[----:B------:R-:W-:Y:S02]  /*20d0*/  ISETP.GE.AND P2, PT, R172, UR5, PT ;  /* 0x00000005ac007c0c */ /* 0x000fe4000bf46270 */
[----:B------:R-:W-:Y:S01]  /*20e0*/  ISETP.GE.AND P1, PT, R244, UR5, PT ;  /* 0x00000005f4007c0c */ /* 0x000fe2000bf26270 */
[----:B------:R-:W-:-:S10]  /*20f0*/  IMAD.X R5, R252, 0x1, R5, P3 ;  /* 0x00000001fc057824 */ /* 0x000fd400018e0605 */
        /* <DEDUP_REMOVED lines=17> */
.L_x_1121:
[----:B------:R-:W-:Y:S05]  /*2210*/  BSYNC B0 ;  /* 0x0000000000007941 */ /* 0x000fea0003800000 */
.L_x_1120:
[----:B------:R-:W0:Y:S01]  /*2220*/  LDGDEPBAR ;  /* 0x00000000000079af */ /* 0x000e220000000000 */
[----:B-1-34-:R-:W-:Y:S01]  /*2230*/  LOP3.LUT R3, R8, 0x8, R12, 0xf8, !PT ;  /* 0x0000000808037812 */ /* 0x01afe200078ef80c */
[----:B------:R-:W-:Y:S01]  /*2240*/  IMAD.IADD R11, R35, 0x1, R31 ;  /* 0x00000001230b7824 */ /* 0x000fe200078e021f */
[----:B------:R-:W-:Y:S01]  /*2250*/  SHF.R.U32.HI R8, RZ, 0x3, R8 ;  /* 0x00000003ff087819 */ /* 0x000fe20000011608 */
[----:B------:R-:W-:Y:S01]  /*2260*/  IMAD.SHL.U32 R2, R29, 0x40, RZ ;  /* 0x000000401d027824 */ /* 0x000fe200078e00ff */
[----:B------:R-:W-:Y:S01]  /*2270*/  LEA.HI R6, R32, R99, RZ, 0x5 ;  /* 0x0000006320067211 */ /* 0x000fe200078f28ff */
[----:B------:R-:W-:Y:S01]  /*2280*/  IMAD.SHL.U32 R5, R23, 0x8, RZ ;  /* 0x0000000817057824 */ /* 0x000fe200078e00ff */
[----:B------:R-:W-:Y:S01]  /*2290*/  LOP3.LUT R10, R3, R8, RZ, 0x3c, !PT ;  /* 0x00000008030a7212 */ /* 0x000fe200078e3cff */
[----:B------:R1:W-:Y:S01]  /*22a0*/  STL [R1], R11 ;  /* 0x0000000b01007387 */ /* 0x0003e20000100800 */
[----:B------:R-:W-:Y:S01]  /*22b0*/  LOP3.LUT R2, R2, 0x1c0, RZ, 0xc0, !PT ;  /* 0x000001c002027812 */ /* 0x000fe200078ec0ff */
[----:B------:R-:W-:Y:S01]  /*22c0*/  IMAD.SHL.U32 R3, R30, 0x40, RZ ;  /* 0x000000401e037824 */ /* 0x000fe200078e00ff */
[----:B------:R-:W-:Y:S01]  /*22d0*/  SHF.R.S32.HI R66, RZ, 0x5, R6 ;  /* 0x00000005ff427819 */ /* 0x000fe20000011406 */
[-C--:B------:R-:W-:Y:S01]  /*22e0*/  IMAD.WIDE.U32 R6, R65, R24.reuse, RZ ;  /* 0x0000001841067225 */ /* 0x080fe200078e00ff */
[----:B------:R-:W-:Y:S01]  /*22f0*/  LOP3.LUT R9, R2, 0x8, R5, 0xf8, !PT ;  /* 0x0000000802097812 */ /* 0x000fe200078ef805 */
[----:B------:R-:W-:Y:S01]  /*2300*/  BSSY B0, `(.L_x_1122) ;  /* 0x0000028000007945 */ /* 0x000fe20003800000 */
[----:B------:R-:W-:Y:S01]  /*2310*/  SHF.R.U32.HI R8, RZ, 0x3, R2 ;  /* 0x00000003ff087819 */ /* 0x000fe20000011602 */
[----:B------:R-:W-:Y:S01]  /*2320*/  IMAD R5, R19, R24, RZ ;  /* 0x0000001813057224 */ /* 0x000fe200078e02ff */
[----:B------:R-:W-:-:S02]  /*2330*/  LOP3.LUT R97, R3, 0xfffffe00, RZ, 0xc0, !PT ;  /* 0xfffffe0003617812 */ /* 0x000fc400078ec0ff */
[----:B------:R-:W-:Y:S01]  /*2340*/  LOP3.LUT R96, R9, R8, RZ, 0x3c, !PT ;  /* 0x0000000809607212 */ /* 0x000fe200078e3cff */
[----:B------:R-:W-:Y:S01]  /*2350*/  IMAD R2, R65, R25, R5 ;  /* 0x0000001941027224 */ /* 0x000fe200078e0205 */
[----:B------:R-:W-:Y:S01]  /*2360*/  LEA R5, P2, R6, R34, 0x5 ;  /* 0x0000002206057211 */ /* 0x000fe200078428ff */
[----:B------:R-:W-:Y:S01]  /*2370*/  IMAD R3, R66, 0x400, R97 ;  /* 0x0000040042037824 */ /* 0x000fe200078e0261 */
[----:B------:R-:W-:Y:S01]  /*2380*/  ISETP.GE.AND P1, PT, R27, R22, PT ;  /* 0x000000161b00720c */ /* 0x000fe20003f26270 */
[----:B------:R-:W-:-:S04]  /*2390*/  DEPBAR.LE SB0, 0x0 ;  /* 0x000080000000791a */ /* 0x000fc80000000000 */
[----:B------:R-:W-:Y:S01]  /*23a0*/  BAR.SYNC.DEFER_BLOCKING 0x0 ;  /* 0x0000000000007b1d */ /* 0x000fe20000010000 */
[----:B------:R-:W-:Y:S02]  /*23b0*/  IMAD.IADD R7, R7, 0x1, R2 ;  /* 0x0000000107077824 */ /* 0x000fe400078e0202 */
[----:B------:R-:W-:Y:S02]  /*23c0*/  IMAD R2, R23, 0x200, R10 ;  /* 0x0000020017027824 */ /* 0x000fe400078e020a */
[----:B------:R-:W-:Y:S01]  /*23d0*/  IMAD.IADD R3, R96, 0x1, R3 ;  /* 0x0000000160037824 */ /* 0x000fe200078e0203 */
[----:B------:R-:W-:Y:S02]  /*23e0*/  LEA.HI.X R6, R6, R11, R7, 0x5, P2 ;  /* 0x0000000b06067211 */ /* 0x000fe400010f2c07 */
[----:B------:R-:W-:Y:S02]  /*23f0*/  LEA R139, R2, UR4, 0x1 ;  /* 0x00000004028b7c11 */ /* 0x000fe4000f8e08ff */
[----:B------:R-:W-:Y:S01]  /*2400*/  LEA R213, R3, UR4, 0x1 ;  /* 0x0000000403d57c11 */ /* 0x000fe2000f8e08ff */
[----:B------:R1:W-:Y:S04]  /*2410*/  @P0 STS.128 [R226+0xa000], RZ ;  /* 0x00a000ffe2000388 */ /* 0x0003e80000000c00 */
[----:B------:R1:W-:Y:S01]  /*2420*/  @P0 STS.128 [R226+0xb000], RZ ;  /* 0x00b000ffe2000388 */ /* 0x0003e20000000c00 */
[----:B------:R-:W-:Y:S05]  /*2430*/  @P0 BRA `(.L_x_1123) ;  /* 0x0000000000500947 */ /* 0x000fea0003800000 */
[----:B------:R-:W-:Y:S02]  /*2440*/  ULDC UR5, c[0x0][0x2d0] ;  /* 0x0000b40000057ab9 */ /* 0x000fe40000000800 */
[----:B------:R-:W-:Y:S02]  /*2450*/  ISETP.GE.AND P2, PT, R172, UR5, PT ;  /* 0x00000005ac007c0c */ /* 0x000fe4000bf46270 */
[----:B------:R-:W-:-:S11]  /*2460*/  ISETP.GE.AND P0, PT, R244, UR5, PT ;  /* 0x00000005f4007c0c */ /* 0x000fd6000bf06270 */
        /* <DEDUP_REMOVED lines=17> */
.L_x_1123:
[----:B------:R-:W-:Y:S05]  /*2580*/  BSYNC B0 ;  /* 0x0000000000007941 */ /* 0x000fea0003800000 */
.L_x_1122:
[----:B------:R1:W-:Y:S01]  /*2590*/  @P1 STS.128 [R226+0xa800], RZ ;  /* 0x00a800ffe2001388 */ /* 0x0003e20000000c00 */
[----:B------:R-:W-:Y:S03]  /*25a0*/  BSSY B0, `(.L_x_1124) ;  /* 0x000001b000007945 */ /* 0x000fe60003800000 */
[----:B------:R1:W-:Y:S01]  /*25b0*/  @P1 STS.128 [R226+0xb800], RZ ;  /* 0x00b800ffe2001388 */ /* 0x0003e20000000c00 */
[----:B------:R-:W-:Y:S05]  /*25c0*/  @P1 BRA `(.L_x_1125) ;  /* 0x0000000000601947 */ /* 0x000fea0003800000 */
[----:B------:R-:W-:Y:S01]  /*25d0*/  ULDC UR5, c[0x0][0x2d0] ;  /* 0x0000b40000057ab9 */ /* 0x000fe20000000800 */
[----:B---34-:R-:W-:Y:S01]  /*25e0*/  IMAD.WIDE.U32 R2, R24, 0x10, RZ ;  /* 0x0000001018027825 */ /* 0x018fe200078e00ff */
[----:B------:R-:W-:Y:S02]  /*25f0*/  ISETP.GE.AND P1, PT, R172, UR5, PT ;  /* 0x00000005ac007c0c */ /* 0x000fe4000bf26270 */
[----:B------:R-:W-:Y:S01]  /*2600*/  ISETP.GE.AND P0, PT, R244, UR5, PT ;  /* 0x00000005f4007c0c */ /* 0x000fe2000bf06270 */
[----:B------:R-:W-:Y:S01]  /*2610*/  IMAD.SHL.U32 R7, R25, 0x10, RZ ;  /* 0x0000001019077824 */ /* 0x000fe200078e00ff */
[----:B------:R-:W-:-:S04]  /*2620*/  IADD3 R5, P2, R5, R2, RZ ;  /* 0x0000000205057210 */ /* 0x000fc80007f5e0ff */
[----:B------:R-:W-:-:S05]  /*2630*/  IADD3.X R6, R6, R3, R7, P2, !PT ;  /* 0x0000000306067210 */ /* 0x000fca00017fe407 */
        /* <DEDUP_REMOVED lines=17> */
.L_x_1125:
[----:B------:R-:W-:Y:S05]  /*2750*/  BSYNC B0 ;  /* 0x0000000000007941 */ /* 0x000fea0003800000 */
.L_x_1124:
[----:B-1----:R-:W-:Y:S01]  /*2760*/  LDSM.16.M88.4 R8, [R213+0x2000] ;  /* 0x00200000d508783b */ /* 0x002fe20000000200 */
[----:B------:R-:W-:Y:S01]  /*2770*/  R2P PR, R28, 0x6 ;  /* 0x000000061c007804 */ /* 0x000fe20000000000 */
[C---:B---34-:R-:W-:Y:S02]  /*2780*/  VIADD R2, R139.reuse, 0x8000 ;  /* 0x000080008b027836 */ /* 0x058fe40000000000 */
[----:B--2---:R-:W1:Y:S01]  /*2790*/  LDSM.16.M88.4 R36, [R139+0x8800] ;  /* 0x008800008b24783b */ /* 0x004e620000000200 */
[----:B------:R-:W-:Y:S02]  /*27a0*/  VIADD R222, R139, 0x8020 ;  /* 0x000080208bde7836 */ /* 0x000fe40000000000 */
[--C-:B------:R-:W-:Y:S01]  /*27b0*/  IMAD R215, R4, 0x2, R213.reuse ;  /* 0x0000000204d77824 */ /* 0x100fe200078e02d5 */
[----:B------:R-:W2:Y:S01]  /*27c0*/  LDSM.16.M88.4 R24, [R139+0x8000] ;  /* 0x008000008b18783b */ /* 0x000ea20000000200 */
[C---:B------:R-:W-:Y:S02]  /*27d0*/  IMAD R221, R0.reuse, 0x2, R213 ;  /* 0x0000000200dd7824 */ /* 0x040fe400078e02d5 */
[----:B------:R-:W-:Y:S01]  /*27e0*/  IMAD R220, R0, 0x2, R215 ;  /* 0x0000000200dc7824 */ /* 0x000fe200078e02d7 */
[----:B------:R-:W3:Y:S02]  /*27f0*/  LDSM.16.M88.4 R16, [R213] ;  /* 0x00000000d510783b */ /* 0x000ee40000000200 */
[----:B------:R-:W-:-:S02]  /*2800*/  @P1 VIADD R222, R2, 0xffffffe0 ;  /* 0xffffffe002de1836 */ /* 0x000fc40000000000 */
[----:B------:R-:W-:Y:S01]  /*2810*/  LDSM.16.M88.4 R12, [R215+0x2000] ;  /* 0x00200000d70c783b */ /* 0x000fe20000000200 */
[----:B------:R-:W-:Y:S02]  /*2820*/  IMAD.MOV.U32 R2, RZ, RZ, 0x40 ;  /* 0x00000040ff027424 */ /* 0x000fe400078e00ff */
[C---:B------:R-:W-:Y:S01]  /*2830*/  VIADD R225, R222.reuse, 0x800 ;  /* 0x00000800dee17836 */ /* 0x040fe20000000000 */
[----:B------:R-:W4:Y:S01]  /*2840*/  LDSM.16.M88.4 R40, [R222+0x800] ;  /* 0x00080000de28783b */ /* 0x000f220000000200 */
[----:B------:R-:W-:Y:S01]  /*2850*/  VIADD R224, R222, 0x1000 ;  /* 0x00001000dee07836 */ /* 0x000fe20000000000 */
[----:B------:R-:W-:Y:S01]  /*2860*/  SEL R2, R2, 0xffffffc0, !P2 ;  /* 0xffffffc002027807 */ /* 0x000fe20005000000 */
[----:B------:R-:W-:Y:S01]  /*2870*/  VIADD R223, R222, 0x1800 ;  /* 0x00001800dedf7836 */ /* 0x000fe20000000000 */
[----:B------:R-:W5:Y:S03]  /*2880*/  LDSM.16.M88.4 R32, [R222] ;  /* 0x00000000de20783b */ /* 0x000f660000000200 */
[----:B------:R-:W-:Y:S01]  /*2890*/  IMAD.IADD R219, R139, 0x1, R2 ;  /* 0x000000018bdb7824 */ /* 0x000fe200078e0202 */
[----:B------:R-:W5:Y:S01]  /*28a0*/  LDSM.16.M88.4 R20, [R215] ;  /* 0x00000000d714783b */ /* 0x000f620000000200 */
[----:B------:R-:W-:-:S02]  /*28b0*/  IMAD.IADD R218, R2, 0x1, R222 ;  /* 0x0000000102da7824 */ /* 0x000fc400078e02de */
[----:B------:R-:W-:Y:S01]  /*28c0*/  IMAD.SHL.U32 R2, R99, 0x2, RZ ;  /* 0x0000000263027824 */ /* 0x000fe200078e00ff */
[----:B------:R-:W-:Y:S04]  /*28d0*/  LDSM.16.M88.4 R72, [R219+0x8800] ;  /* 0x00880000db48783b */ /* 0x000fe80000000200 */
[----:B------:R-:W-:Y:S01]  /*28e0*/  LDSM.16.M88.4 R28, [R221] ;  /* 0x00000000dd1c783b */ /* 0x000fe20000000200 */
[----:B------:R-:W-:-:S03]  /*28f0*/  LOP3.LUT R2, R2, 0x6, RZ, 0xc0, !PT ;  /* 0x0000000602027812 */ /* 0x000fc600078ec0ff */
[----:B------:R-:W0:Y:S02]  /*2900*/  LDGDEPBAR ;  /* 0x00000000000079af */ /* 0x000e240000000000 */
[----:B------:R-:W-:Y:S01]  /*2910*/  IMAD R2, R65, 0x20, R2 ;  /* 0x0000002041027824 */ /* 0x000fe200078e0202 */
[C---:B-1----:R-:W-:Y:S03]  /*2920*/  HMMA.16816.F32 R48, R8.reuse, R36, RZ ;  /* 0x000000240830723c */ /* 0x042fe600000018ff */
[C---:B------:R-:W-:Y:S01]  /*2930*/  VIADD R5, R2.reuse, 0x8 ;  /* 0x0000000802057836 */ /* 0x040fe20000000000 */
[CC--:B------:R-:W-:Y:S01]  /*2940*/  ISETP.GE.AND P3, PT, R2.reuse, R64.reuse, PT ;  /* 0x000000400200720c */ /* 0x0c0fe20003f66270 */
[C---:B------:R-:W-:Y:S01]  /*2950*/  VIADD R3, R2.reuse, 0x9 ;  /* 0x0000000902037836 */ /* 0x040fe20000000000 */
[C---:B--2---:R-:W-:Y:S02]  /*2960*/  HMMA.16816.F32 R56, R8.reuse, R24, RZ ;  /* 0x000000180838723c */ /* 0x044fe400000018ff */
[-C--:B------:R-:W-:Y:S01]  /*2970*/  ISETP.GE.AND P6, PT, R5, R64.reuse, PT ;  /* 0x000000400500720c */ /* 0x080fe20003fc6270 */
[C---:B------:R-:W-:Y:S01]  /*2980*/  VIADD R5, R2.reuse, 0x11 ;  /* 0x0000001102057836 */ /* 0x040fe20000000000 */
[-C--:B------:R-:W-:Y:S01]  /*2990*/  ISETP.GE.AND P5, PT, R3, R64.reuse, PT ;  /* 0x000000400300720c */ /* 0x080fe20003fa6270 */
[C---:B------:R-:W-:Y:S01]  /*29a0*/  VIADD R3, R2.reuse, 0x18 ;  /* 0x0000001802037836 */ /* 0x040fe20000000000 */
[----:B------:R-:W-:Y:S02]  /*29b0*/  HMMA.16816.F32 R52, R8, R26, RZ ;  /* 0x0000001a0834723c */ /* 0x000fe400000018ff */
[----:B------:R-:W-:Y:S01]  /*29c0*/  ISETP.GE.AND P2, PT, R5, R64, PT ;  /* 0x000000400500720c */ /* 0x000fe20003f46270 */
[----:B------:R-:W-:Y:S01]  /*29d0*/  VIADD R6, R2, 0x1 ;  /* 0x0000000102067836 */ /* 0x000fe20000000000 */
[----:B------:R-:W-:-:S02]  /*29e0*/  SHF.R.S32.HI R5, RZ, 0x1f, R66 ;  /* 0x0000001fff057819 */ /* 0x000fc40000011442 */
[----:B------:R-:W-:Y:S01]  /*29f0*/  ISETP.GE.AND P1, PT, R3, R64, PT ;  /* 0x000000400300720c */ /* 0x000fe20003f26270 */
[----:B------:R-:W-:Y:S01]  /*2a00*/  HMMA.16816.F32 R44, R8, R38, RZ ;  /* 0x00000026082c723c */ /* 0x000fe200000018ff */
[----:B------:R-:W-:Y:S01]  /*2a10*/  LDSM.16.M88.4 R8, [R221+0x2000] ;  /* 0x00200000dd08783b */ /* 0x000fe20000000200 */
[----:B------:R-:W-:Y:S01]  /*2a20*/  LEA.HI R3, R5, R66, RZ, 0x2 ;  /* 0x0000004205037211 */ /* 0x000fe200078f10ff */
[----:B------:R-:W-:Y:S01]  /*2a30*/  VIADD R5, R2, 0x19 ;  /* 0x0000001902057836 */ /* 0x000fe20000000000 */
[----:B------:R-:W-:Y:S01]  /*2a40*/  ISETP.GE.AND P0, PT, R6, R64, PT ;  /* 0x000000400600720c */ /* 0x000fe20003f06270 */
[----:B------:R-:W-:Y:S01]  /*2a50*/  VIADD R6, R2, 0x10 ;  /* 0x0000001002067836 */ /* 0x000fe20000000000 */
[----:B---3--:R-:W-:Y:S01]  /*2a60*/  HMMA.16816.F32 R68, R16, R24, RZ ;  /* 0x000000181044723c */ /* 0x008fe200000018ff */
[----:B------:R-:W-:-:S03]  /*2a70*/  LOP3.LUT R2, R3, 0xfffffffc, RZ, 0xc0, !PT ;  /* 0xfffffffc03027812 */ /* 0x000fc600078ec0ff */
[----:B------:R-:W-:Y:S02]  /*2a80*/  ISETP.GE.AND P4, PT, R6, R64, PT ;  /* 0x000000400600720c */ /* 0x000fe40003f86270 */
[----:B------:R-:W-:Y:S01]  /*2a90*/  HMMA.16816.F32 R60, R16, R26, RZ ;  /* 0x0000001a103c723c */ /* 0x000fe200000018ff */
[----:B------:R-:W1:Y:S01]  /*2aa0*/  LDSM.16.M88.4 R24, [R219+0x8000] ;  /* 0x00800000db18783b */ /* 0x000e620000000200 */
[----:B------:R-:W-:Y:S01]  /*2ab0*/  IMAD.IADD R3, R66, 0x1, -R2 ;  /* 0x0000000142037824 */ /* 0x000fe200078e0a02 */
[----:B------:R-:W-:-:S03]  /*2ac0*/  LOP3.LUT R2, R96, R97, RZ, 0xfc, !PT ;  /* 0x0000006160027212 */ /* 0x000fc600078efcff */
[C---:B------:R-:W-:Y:S01]  /*2ad0*/  HMMA.16816.F32 R88, R16.reuse, R36, RZ ;  /* 0x000000241058723c */ /* 0x040fe200000018ff */
[----:B------:R-:W-:Y:S05]  /*2ae0*/  STL [R1+0x1c], R3 ;  /* 0x00001c0301007387 */ /* 0x000fea0000100800 */
[----:B------:R-:W-:Y:S01]  /*2af0*/  HMMA.16816.F32 R84, R16, R38, RZ ;  /* 0x000000261054723c */ /* 0x000fe200000018ff */
[----:B------:R-:W-:Y:S05]  /*2b00*/  LDSM.16.M88.4 R16, [R220] ;  /* 0x00000000dc10783b */ /* 0x000fea0000000200 */
[C---:B----4-:R-:W-:Y:S06]  /*2b10*/  HMMA.16816.F32 R76, R12.reuse, R40, R48 ;  /* 0x000000280c4c723c */ /* 0x050fec0000001830 */
[C---:B-----5:R-:W-:Y:S01]  /*2b20*/  HMMA.16816.F32 R80, R12.reuse, R32, R56 ;  /* 0x000000200c50723c */ /* 0x060fe20000001838 */
[----:B------:R-:W-:Y:S05]  /*2b30*/  LDSM.16.M88.4 R56, [R218+0x800] ;  /* 0x00080000da38783b */ /* 0x000fea0000000200 */
[C---:B------:R-:W-:Y:S06]  /*2b40*/  HMMA.16816.F32 R52, R12.reuse, R34, R52 ;  /* 0x000000220c34723c */ /* 0x040fec0000001834 */
[----:B------:R-:W-:Y:S01]  /*2b50*/  HMMA.16816.F32 R48, R12, R42, R44 ;  /* 0x0000002a0c30723c */ /* 0x000fe2000000182c */
[----:B------:R-:W-:Y:S05]  /*2b60*/  LDSM.16.M88.4 R12, [R220+0x2000] ;  /* 0x00200000dc0c783b */ /* 0x000fea0000000200 */
[C---:B------:R-:W-:Y:S06]  /*2b70*/  HMMA.16816.F32 R36, R20.reuse, R32, R68 ;  /* 0x000000201424723c */ /* 0x040fec0000001844 */
[C---:B------:R-:W-:Y:S01]  /*2b80*/  HMMA.16816.F32 R44, R20.reuse, R34, R60 ;  /* 0x00000022142c723c */ /* 0x040fe2000000183c */
[----:B------:R-:W2:Y:S05]  /*2b90*/  LDSM.16.M88.4 R32, [R218] ;  /* 0x00000000da20783b */ /* 0x000eaa0000000200 */
[C---:B------:R-:W-:Y:S06]  /*2ba0*/  HMMA.16816.F32 R88, R20.reuse, R40, R88 ;  /* 0x000000281458723c */ /* 0x040fec0000001858 */
[----:B------:R-:W-:Y:S06]  /*2bb0*/  HMMA.16816.F32 R68, R20, R42, R84 ;  /* 0x0000002a1444723c */ /* 0x000fec0000001854 */
[C---:B-1----:R-:W-:Y:S06]  /*2bc0*/  HMMA.16816.F32 R80, R8.reuse, R24, R80 ;  /* 0x000000180850723c */ /* 0x042fec0000001850 */
[C---:B------:R-:W-:Y:S06]  /*2bd0*/  HMMA.16816.F32 R92, R8.reuse, R72, R76 ;  /* 0x00000048085c723c */ /* 0x040fec000000184c */
[C---:B------:R-:W-:Y:S01]  /*2be0*/  HMMA.16816.F32 R60, R8.reuse, R26, R52 ;  /* 0x0000001a083c723c */ /* 0x040fe20000001834 */
[----:B------:R-:W-:Y:S05]  /*2bf0*/  LDSM.16.M88.4 R52, [R139+0x9800] ;  /* 0x009800008b34783b */ /* 0x000fea0000000200 */
[----:B------:R-:W-:Y:S01]  /*2c00*/  HMMA.16816.F32 R48, R8, R74, R48 ;  /* 0x0000004a0830723c */ /* 0x000fe20000001830 */
[----:B------:R-:W-:Y:S05]  /*2c10*/  LDSM.16.M88.4 R8, [R213+0x6000] ;  /* 0x00600000d508783b */ /* 0x000fea0000000200 */
[C---:B------:R-:W-:Y:S01]  /*2c20*/  HMMA.16816.F32 R40, R28.reuse, R24, R36 ;  /* 0x000000181c28723c */ /* 0x040fe20000001824 */
[----:B------:R-:W-:Y:S05]  /*2c30*/  LDSM.16.M88.4 R36, [R139+0x9000] ;  /* 0x009000008b24783b */ /* 0x000fea0000000200 */
[C---:B------:R-:W-:Y:S01]  /*2c40*/  HMMA.16816.F32 R20, R28.reuse, R26, R44 ;  /* 0x0000001a1c14723c */ /* 0x040fe2000000182c */
[----:B------:R-:W1:Y:S05]  /*2c50*/  LDSM.16.M88.4 R24, [R213+0x4000] ;  /* 0x00400000d518783b */ /* 0x000e6a0000000200 */
[C---:B------:R-:W-:Y:S06]  /*2c60*/  HMMA.16816.F32 R76, R28.reuse, R72, R88 ;  /* 0x000000481c4c723c */ /* 0x040fec0000001858 */
[----:B------:R-:W-:Y:S01]  /*2c70*/  HMMA.16816.F32 R68, R28, R74, R68 ;  /* 0x0000004a1c44723c */ /* 0x000fe20000001844 */
[----:B------:R-:W-:Y:S05]  /*2c80*/  LDSM.16.M88.4 R28, [R215+0x4000] ;  /* 0x00400000d71c783b */ /* 0x000fea0000000200 */
[C---:B--2---:R-:W-:Y:S06]  /*2c90*/  HMMA.16816.F32 R44, R12.reuse, R32, R80 ;  /* 0x000000200c2c723c */ /* 0x044fec0000001850 */
[C---:B------:R-:W-:Y:S06]  /*2ca0*/  HMMA.16816.F32 R84, R12.reuse, R34, R60 ;  /* 0x000000220c54723c */ /* 0x040fec000000183c */
[C---:B------:R-:W-:Y:S06]  /*2cb0*/  HMMA.16816.F32 R92, R12.reuse, R56, R92 ;  /* 0x000000380c5c723c */ /* 0x040fec000000185c */
[----:B------:R-:W-:Y:S01]  /*2cc0*/  HMMA.16816.F32 R72, R12, R58, R48 ;  /* 0x0000003a0c48723c */ /* 0x000fe20000001830 */
[----:B------:R-:W-:Y:S05]  /*2cd0*/  LDSM.16.M88.4 R48, [R222+0x1800] ;  /* 0x00180000de30783b */ /* 0x000fea0000000200 */
[C---:B------:R-:W-:Y:S01]  /*2ce0*/  HMMA.16816.F32 R12, R16.reuse, R32, R40 ;  /* 0x00000020100c723c */ /* 0x040fe20000001828 */
[----:B------:R-:W2:Y:S05]  /*2cf0*/  LDSM.16.M88.4 R40, [R222+0x1000] ;  /* 0x00100000de28783b */ /* 0x000eaa0000000200 */
[C---:B------:R-:W-:Y:S01]  /*2d00*/  HMMA.16816.F32 R80, R16.reuse, R34, R20 ;  /* 0x000000221050723c */ /* 0x040fe20000001814 */
[----:B------:R-:W3:Y:S05]  /*2d10*/  LDSM.16.M88.4 R20, [R215+0x6000] ;  /* 0x00600000d714783b */ /* 0x000eea0000000200 */
[C---:B------:R-:W-:Y:S06]  /*2d20*/  HMMA.16816.F32 R88, R16.reuse, R56, R76 ;  /* 0x000000381058723c */ /* 0x040fec000000184c */
[----:B------:R-:W-:Y:S06]  /*2d30*/  HMMA.16816.F32 R68, R16, R58, R68 ;  /* 0x0000003a1044723c */ /* 0x000fec0000001844 */
[-C--:B-1----:R-:W-:Y:S01]  /*2d40*/  HMMA.16816.F32 R60, R24, R36.reuse, R12 ;  /* 0x00000024183c723c */ /* 0x082fe2000000180c */
[----:B------:R-:W-:Y:S05]  /*2d50*/  LDSM.16.M88.4 R12, [R221+0x4000] ;  /* 0x00400000dd0c783b */ /* 0x000fea0000000200 */
[C---:B------:R-:W-:Y:S01]  /*2d60*/  HMMA.16816.F32 R76, R8.reuse, R36, R44 ;  /* 0x00000024084c723c */ /* 0x040fe2000000182c */
[----:B------:R-:W1:Y:S05]  /*2d70*/  LDSM.16.M88.4 R44, [R219+0x9000] ;  /* 0x00900000db2c783b */ /* 0x000e6a0000000200 */
[C---:B------:R-:W-:Y:S06]  /*2d80*/  HMMA.16816.F32 R56, R8.reuse, R38, R84 ;  /* 0x000000260838723c */ /* 0x040fec0000001854 */
[C---:B------:R-:W-:Y:S06]  /*2d90*/  HMMA.16816.F32 R32, R8.reuse, R52, R92 ;  /* 0x000000340820723c */ /* 0x040fec000000185c */
[----:B------:R-:W-:Y:S01]  /*2da0*/  HMMA.16816.F32 R16, R8, R54, R72 ;  /* 0x000000360810723c */ /* 0x000fe20000001848 */
[----:B------:R-:W4:Y:S05]  /*2db0*/  LDSM.16.M88.4 R8, [R221+0x6000] ;  /* 0x00600000dd08783b */ /* 0x000f2a0000000200 */
[C---:B------:R-:W-:Y:S01]  /*2dc0*/  HMMA.16816.F32 R72, R24.reuse, R38, R80 ;  /* 0x000000261848723c */ /* 0x040fe20000001850 */
[----:B------:R-:W5:Y:S05]  /*2dd0*/  LDSM.16.M88.4 R36, [R219+0x9800] ;  /* 0x00980000db24783b */ /* 0x000f6a0000000200 */
[C---:B------:R-:W-:Y:S06]  /*2de0*/  HMMA.16816.F32 R88, R24.reuse, R52, R88 ;  /* 0x000000341858723c */ /* 0x040fec0000001858 */
[----:B------:R-:W-:Y:S06]  /*2df0*/  HMMA.16816.F32 R24, R24, R54, R68 ;  /* 0x000000361818723c */ /* 0x000fec0000001844 */
[-C--:B--2---:R-:W-:Y:S06]  /*2e00*/  HMMA.16816.F32 R80, R28, R40.reuse, R60 ;  /* 0x000000281c50723c */ /* 0x084fec000000183c */
[C---:B---3--:R-:W-:Y:S06]  /*2e10*/  HMMA.16816.F32 R84, R20.reuse, R40, R76 ;  /* 0x000000281454723c */ /* 0x048fec000000184c */
[C---:B------:R-:W-:Y:S06]  /*2e20*/  HMMA.16816.F32 R52, R20.reuse, R42, R56 ;  /* 0x0000002a1434723c */ /* 0x040fec0000001838 */
[C---:B------:R-:W-:Y:S01]  /*2e30*/  HMMA.16816.F32 R76, R20.reuse, R48, R32 ;  /* 0x00000030144c723c */ /* 0x040fe20000001820 */
[----:B------:R-:W-:Y:S05]  /*2e40*/  LDSM.16.M88.4 R32, [R218+0x1000] ;  /* 0x00100000da20783b */ /* 0x000fea0000000200 */
[----:B------:R-:W-:Y:S01]  /*2e50*/  HMMA.16816.F32 R68, R20, R50, R16 ;  /* 0x000000321444723c */ /* 0x000fe20000001810 */
[----:B------:R-:W2:Y:S04]  /*2e60*/  LDSM.16.M88.4 R20, [R220+0x4000] ;  /* 0x00400000dc14783b */ /* 0x000ea80000000200 */
[----:B------:R-:W3:Y:S01]  /*2e70*/  LDSM.16.M88.4 R16, [R220+0x6000] ;  /* 0x00600000dc10783b */ /* 0x000ee20000000200 */
[C---:B------:R-:W-:Y:S06]  /*2e80*/  HMMA.16816.F32 R60, R28.reuse, R42, R72 ;  /* 0x0000002a1c3c723c */ /* 0x040fec0000001848 */
[C---:B------:R-:W-:Y:S06]  /*2e90*/  HMMA.16816.F32 R56, R28.reuse, R48, R88 ;  /* 0x000000301c38723c */ /* 0x040fec0000001858 */
[----:B------:R-:W-:Y:S01]  /*2ea0*/  HMMA.16816.F32 R48, R28, R50, R24 ;  /* 0x000000321c30723c */ /* 0x000fe20000001818 */
[----:B------:R-:W3:Y:S01]  /*2eb0*/  LDSM.16.M88.4 R24, [R218+0x1800] ;  /* 0x00180000da18783b */ /* 0x000ee20000000200 */
[----:B------:R-:W-:-:S04]  /*2ec0*/  DEPBAR.LE SB0, 0x0 ;  /* 0x000080000000791a */ /* 0x000fc80000000000 */
[-C--:B-1----:R-:W-:Y:S06]  /*2ed0*/  HMMA.16816.F32 R28, R12, R44.reuse, R80 ;  /* 0x0000002c0c1c723c */ /* 0x082fec0000001850 */
[C---:B----4-:R-:W-:Y:S06]  /*2ee0*/  HMMA.16816.F32 R40, R8.reuse, R44, R84 ;  /* 0x0000002c0828723c */ /* 0x050fec0000001854 */
[C---:B------:R-:W-:Y:S06]  /*2ef0*/  HMMA.16816.F32 R52, R8.reuse, R46, R52 ;  /* 0x0000002e0834723c */ /* 0x040fec0000001834 */
[C---:B-----5:R-:W-:Y:S06]  /*2f00*/  HMMA.16816.F32 R76, R8.reuse, R36, R76 ;  /* 0x00000024084c723c */ /* 0x060fec000000184c */
[----:B------:R-:W-:Y:S06]  /*2f10*/  HMMA.16816.F32 R68, R8, R38, R68 ;  /* 0x000000260844723c */ /* 0x000fec0000001844 */
[C---:B------:R-:W-:Y:S06]  /*2f20*/  HMMA.16816.F32 R60, R12.reuse, R46, R60 ;  /* 0x0000002e0c3c723c */ /* 0x040fec000000183c */
[C---:B------:R-:W-:Y:S06]  /*2f30*/  HMMA.16816.F32 R8, R12.reuse, R36, R56 ;  /* 0x000000240c08723c */ /* 0x040fec0000001838 */
[----:B------:R-:W-:Y:S06]  /*2f40*/  HMMA.16816.F32 R48, R12, R38, R48 ;  /* 0x000000260c30723c */ /* 0x000fec0000001830 */
[-C--:B--2---:R-:W-:Y:S06]  /*2f50*/  HMMA.16816.F32 R28, R20, R32.reuse, R28 ;  /* 0x00000020141c723c */ /* 0x084fec000000181c */
[C---:B---3--:R-:W-:Y:S06]  /*2f60*/  HMMA.16816.F32 R40, R16.reuse, R32, R40 ;  /* 0x000000201028723c */ /* 0x048fec0000001828 */
[C---:B------:R-:W-:Y:S06]  /*2f70*/  HMMA.16816.F32 R12, R16.reuse, R34, R52 ;  /* 0x00000022100c723c */ /* 0x040fec0000001834 */
[----:B------:R-:W-:Y:S06]  /*2f80*/  HMMA.16816.F32 R44, R16, R24, R76 ;  /* 0x00000018102c723c */ /* 0x000fec000000184c */
[----:B------:R-:W-:Y:S01]  /*2f90*/  HMMA.16816.F32 R32, R20, R34, R60 ;  /* 0x000000221420723c */ /* 0x000fe2000000183c */
[----:B------:R-:W-:-:S02]  /*2fa0*/  FSEL R52, R30, -INF , !P3 ;  /* 0xff8000001e347808 */ /* 0x000fc40005800000 */
[----:B------:R-:W-:Y:S02]  /*2fb0*/  FSEL R30, R28, -INF , !P3 ;  /* 0xff8000001c1e7808 */ /* 0x000fe40005800000 */
[----:B------:R-:W-:Y:S01]  /*2fc0*/  FSEL R53, R31, -INF , !P0 ;  /* 0xff8000001f357808 */ /* 0x000fe20004000000 */
[----:B------:R-:W-:Y:S01]  /*2fd0*/  HMMA.16816.F32 R8, R20, R24, R8 ;  /* 0x000000181408723c */ /* 0x000fe20000001808 */
[----:B------:R-:W-:Y:S02]  /*2fe0*/  FSEL R38, R42, -INF , !P3 ;  /* 0xff8000002a267808 */ /* 0x000fe40005800000 */
[----:B------:R-:W-:Y:S02]  /*2ff0*/  FSEL R37, R43, -INF , !P0 ;  /* 0xff8000002b257808 */ /* 0x000fe40004000000 */
[----:B------:R-:W-:Y:S01]  /*3000*/  FSEL R36, R41, -INF , !P0 ;  /* 0xff80000029247808 */ /* 0x000fe20004000000 */
[----:B------:R-:W-:Y:S01]  /*3010*/  HMMA.16816.F32 R16, R16, R26, R68 ;  /* 0x0000001a1010723c */ /* 0x000fe20000001844 */
[----:B------:R-:W-:-:S02]  /*3020*/  FSEL R25, R40, -INF , !P3 ;  /* 0xff80000028197808 */ /* 0x000fc40005800000 */
[----:B------:R-:W-:Y:S02]  /*3030*/  ISETP.GE.AND P3, PT, R64, 0x21, PT ;  /* 0x000000214000780c */ /* 0x000fe40003f66270 */
[----:B------:R-:W-:Y:S01]  /*3040*/  FSEL R39, R29, -INF , !P0 ;  /* 0xff8000001d277808 */ /* 0x000fe20004000000 */
[----:B------:R-:W-:Y:S01]  /*3050*/  HMMA.16816.F32 R20, R20, R26, R48 ;  /* 0x0000001a1414723c */ /* 0x000fe20000001830 */
[----:B------:R-:W-:Y:S02]  /*3060*/  ISETP.GE.AND P0, PT, R5, R64, PT ;  /* 0x000000400500720c */ /* 0x000fe40003f06270 */
        /* <DEDUP_REMOVED lines=27> */
[----:B------:R-:W-:Y:S01]  /*3220*/  LEA.HI.SX32 R6, R227, 0xfffffffe, 0x1b ;  /* 0xfffffffee3067811 */ /* 0x000fe200078fdaff */
[----:B------:R-:W-:Y:S01]  /*3230*/  BSSY B0, `(.L_x_1127) ;  /* 0x000002b000007945 */ /* 0x000fe20003800000 */
[----:B------:R-:W-:Y:S02]  /*3240*/  ISETP.GE.AND P2, PT, R172, UR5, PT ;  /* 0x00000005ac007c0c */ /* 0x000fe4000bf46270 */
[----:B------:R-:W-:Y:S01]  /*3250*/  ISETP.GE.AND P1, PT, R244, UR5, PT ;  /* 0x00000005f4007c0c */ /* 0x000fe2000bf26270 */
[----:B------:R-:W-:Y:S01]  /*3260*/  IMAD R5, R98, R6, RZ ;  /* 0x0000000662057224 */ /* 0x000fe200078e02ff */
[----:B------:R-:W-:Y:S01]  /*3270*/  SHF.R.S32.HI R3, RZ, 0x1f, R6 ;  /* 0x0000001fff037819 */ /* 0x000fe20000011406 */
[----:B------:R-:W-:-:S04]  /*3280*/  IMAD.WIDE.U32 R6, R6, R67, R250 ;  /* 0x0000004306067225 */ /* 0x000fc800078e00fa */
[----:B------:R-:W-:Y:S01]  /*3290*/  IMAD R5, R3, R67, R5 ;  /* 0x0000004303057224 */ /* 0x000fe200078e0205 */
[----:B------:R-:W-:-:S03]  /*32a0*/  IADD3 R3, P5, R245, R6, RZ ;  /* 0x00000006f5037210 */ /* 0x000fc60007fbe0ff */
[----:B------:R-:W1:Y:S01]  /*32b0*/  @!P2 LDC.64 R12, c[0x0][0x218] ;  /* 0x00008600ff0cab82 */ /* 0x000e620000000a00 */
[----:B------:R-:W-:Y:S01]  /*32c0*/  IMAD.IADD R5, R7, 0x1, R5 ;  /* 0x0000000107057824 */ /* 0x000fe200078e0205 */
[----:B------:R2:W-:Y:S03]  /*32d0*/  @P2 STS.128 [R226+0x8000], RZ ;  /* 0x008000ffe2002388 */ /* 0x0005e60000000c00 */
[----:B------:R-:W-:-:S03]  /*32e0*/  IMAD.X R7, R252, 0x1, R5, P5 ;  /* 0x00000001fc077824 */ /* 0x000fc600028e0605 */
[----:B------:R-:W3:Y:S08]  /*32f0*/  @!P1 LDC.64 R8, c[0x0][0x218] ;  /* 0x00008600ff089b82 */ /* 0x000ef00000000a00 */
[----:B------:R-:W4:Y:S01]  /*3300*/  @!P2 LDC.64 R10, c[0x0][0x218] ;  /* 0x00008600ff0aab82 */ /* 0x000f220000000a00 */
[----:B-1----:R-:W-:-:S04]  /*3310*/  @!P2 LEA R12, P6, R6, R12, 0x1 ;  /* 0x0000000c060ca211 */ /* 0x002fc800078c08ff */
[C---:B------:R-:W-:Y:S02]  /*3320*/  @!P2 LEA.HI.X R13, R6.reuse, R13, R5, 0x1, P6 ;  /* 0x0000000d060da211 */ /* 0x040fe400030f0c05 */
[----:B---3--:R-:W-:-:S03]  /*3330*/  @!P1 LEA R8, P0, R6, R8, 0x1 ;  /* 0x0000000806089211 */ /* 0x008fc600078008ff */
[----:B------:R-:W-:Y:S01]  /*3340*/  @!PT LDS RZ, [RZ] ;  /* 0x00000000fffff984 */ /* 0x000fe20000000800 */
[----:B------:R-:W-:Y:S01]  /*3350*/  @!PT LDS RZ, [RZ] ;  /* 0x00000000fffff984 */ /* 0x000fe20000000800 */
[----:B------:R-:W-:Y:S01]  /*3360*/  @!PT LDS RZ, [RZ] ;  /* 0x00000000fffff984 */ /* 0x000fe20000000800 */
[----:B------:R2:W-:Y:S01]  /*3370*/  @!P2 LDGSTS.E.BYPASS.LTC128B.128 [R226+0x8000], desc[UR8][R12.64] ;  /* 0x080000000ce2afae */ /* 0x0005e2000b901d48 */
[----:B------:R-:W-:-:S03]  /*3380*/  @!P1 LEA.HI.X R9, R6, R9, R5, 0x1, P0 ;  /* 0x0000000906099211 */ /* 0x000fc600000f0c05 */
[----:B------:R2:W-:Y:S01]  /*3390*/  @P1 STS.128 [R226+0x9000], RZ ;  /* 0x009000ffe2001388 */ /* 0x0005e20000000c00 */
[----:B----4-:R-:W-:-:S03]  /*33a0*/  @!P2 LEA R10, P4, R3, R10, 0x1 ;  /* 0x0000000a030aa211 */ /* 0x010fc600078808ff */
[----:B------:R-:W-:Y:S01]  /*33b0*/  @!PT LDS RZ, [RZ] ;  /* 0x00000000fffff984 */ /* 0x000fe20000000800 */
[----:B------:R-:W-:Y:S01]  /*33c0*/  @!PT LDS RZ, [RZ] ;  /* 0x00000000fffff984 */ /* 0x000fe20000000800 */
[----:B------:R-:W-:Y:S01]  /*33d0*/  @!PT LDS RZ, [RZ] ;  /* 0x00000000fffff984 */ /* 0x000fe20000000800 */
[----:B------:R2:W-:Y:S01]  /*33e0*/  @!P1 LDGSTS.E.BYPASS.LTC128B.128 [R226+0x9000], desc[UR8][R8.64+0x80] ;  /* 0x0900008008e29fae */ /* 0x0005e2000b901d48 */
[----:B------:R-:W-:-:S03]  /*33f0*/  @!P2 LEA.HI.X R11, R3, R11, R7, 0x1, P4 ;  /* 0x0000000b030ba211 */ /* 0x000fc600020f0c07 */
        /* <DEDUP_REMOVED lines=14> */
.L_x_1128:
[----:B------:R-:W-:Y:S05]  /*34e0*/  BSYNC B0 ;  /* 0x0000000000007941 */ /* 0x000fea0003800000 */
.L_x_1127:
[----:B------:R-:W0:Y:S02]  /*34f0*/  LDGDEPBAR ;  /* 0x00000000000079af */ /* 0x000e240000000000 */
.L_x_1126:
[----:B------:R-:W-:Y:S01]  /*3500*/  FMNMX.FTZ R134, R25, R36, !PT ;  /* 0x0000002419867209 */ /* 0x000fe20007810000 */
[----:B------:R-:W-:Y:S01]  /*3510*/  ULDC UR5, c[0x0][0x2ec] ;  /* 0x0000bb0000057ab9 */ /* 0x000fe20000000800 */
        /* <DEDUP_REMOVED lines=13> */
[----:B------:R-:W-:Y:S01]  /*35f0*/  LEA R212, R2, UR4, 0x1 ;  /* 0x0000000402d47c11 */ /* 0x000fe2000f8e08ff */
[----:B-1----:R-:W1:Y:S03]  /*3600*/  SHFL.BFLY PT, R6, R134, 0x2, 0x1f ;  /* 0x0c401f0086067f89 */ /* 0x002e6600000e0000 */
[-C--:B------:R-:W-:Y:S01]  /*3610*/  LEA R214, R4, R212.reuse, 0x1 ;  /* 0x000000d404d67211 */ /* 0x080fe200078e08ff */
[----:B------:R-:W3:Y:S01]  /*3620*/  SHFL.BFLY PT, R5, R3, 0x2, 0x1f ;  /* 0x0c401f0003057f89 */ /* 0x000ee200000e0000 */
[----:B------:R-:W-:-:S02]  /*3630*/  LEA R217, R0, R212, 0x1 ;  /* 0x000000d400d97211 */ /* 0x000fc400078e08ff */
[----:B------:R-:W-:Y:S01]  /*3640*/  LEA R216, R0, R214, 0x1 ;  /* 0x000000d600d87211 */ /* 0x000fe200078e08ff */
[----:B------:R-:W-:Y:S04]  /*3650*/  LDSM.16.MT88.4 R20, [R212+0xa000] ;  /* 0x00a00000d414783b */ /* 0x000fe80000004200 */
[----:B------:R-:W-:Y:S04]  /*3660*/  LDSM.16.MT88.4 R48, [R214+0xa000] ;  /* 0x00a00000d630783b */ /* 0x000fe80000004200 */
[----:B------:R-:W-:Y:S04]  /*3670*/  LDSM.16.MT88.4 R64, [R217+0xa000] ;  /* 0x00a00000d940783b */ /* 0x000fe80000004200 */
[----:B------:R-:W-:Y:S01]  /*3680*/  LDSM.16.MT88.4 R80, [R212+0xb000] ;  /* 0x00b00000d450783b */ /* 0x000fe20000004200 */
[----:B-1----:R-:W-:-:S03]  /*3690*/  FMNMX.FTZ R134, R134, R6, !PT ;  /* 0x0000000686867209 */ /* 0x002fc60007810000 */
[----:B------:R-:W-:Y:S01]  /*36a0*/  LDSM.16.MT88.4 R92, [R214+0xb000] ;  /* 0x00b00000d65c783b */ /* 0x000fe20000004200 */
[----:B---3--:R-:W-:-:S03]  /*36b0*/  FMNMX.FTZ R3, R3, R5, !PT ;  /* 0x0000000503037209 */ /* 0x008fc60007810000 */
[----:B------:R-:W1:Y:S01]  /*36c0*/  SHFL.BFLY PT, R6, R134, 0x1, 0x1f ;  /* 0x0c201f0086067f89 */ /* 0x000e6200000e0000 */
[----:B------:R-:W-:-:S03]  /*36d0*/  FMNMX.FTZ R5, R30, R39, !PT ;  /* 0x000000271e057209 */ /* 0x000fc60007810000 */
[----:B------:R-:W3:Y:S01]  /*36e0*/  SHFL.BFLY PT, R132, R3, 0x1, 0x1f ;  /* 0x0c201f0003847f89 */ /* 0x000ee200000e0000 */
        /* <DEDUP_REMOVED lines=8> */
[----:B------:R-:W-:Y:S02]  /*3770*/  FMNMX.FTZ R5, R55, R5, !PT ;  /* 0x0000000537057209 */ /* 0x000fe40007810000 */
[----:B-1----:R-:W-:Y:S01]  /*3780*/  FMNMX.FTZ R134, R134, R6, !PT ;  /* 0x0000000686867209 */ /* 0x002fe20007810000 */
[----:B------:R-:W-:Y:S01]  /*3790*/  LDSM.16.MT88.4 R180, [R214+0xb800] ;  /* 0x00b80000d6b4783b */ /* 0x000fe20000004200 */
[----:B------:R-:W-:Y:S02]  /*37a0*/  FMNMX.FTZ R5, R54, R5, !PT ;  /* 0x0000000536057209 */ /* 0x000fe40007810000 */
[----:B---3--:R-:W-:Y:S01]  /*37b0*/  FMNMX.FTZ R132, R3, R132, !PT ;  /* 0x0000008403847209 */ /* 0x008fe20007810000 */
[C---:B--2---:R-:W-:Y:S01]  /*37c0*/  FMUL.FTZ R8, R134.reuse, UR5 ;  /* 0x0000000586087c20 */ /* 0x044fe20008410000 */
[----:B------:R-:W-:Y:S01]  /*37d0*/  FSETP.NEU.FTZ.AND P0, PT, R134, -INF , PT ;  /* 0xff8000008600780b */ /* 0x000fe20003f1d000 */
[----:B------:R-:W1:Y:S02]  /*37e0*/  SHFL.BFLY PT, R7, R5, 0x2, 0x1f ;  /* 0x0c401f0005077f89 */ /* 0x000e6400000e0000 */
[----:B------:R-:W-:Y:S01]  /*37f0*/  FMUL.FTZ R3, R132, UR5 ;  /* 0x0000000584037c20 */ /* 0x000fe20008410000 */
[----:B------:R-:W-:Y:S01]  /*3800*/  FSEL R8, R8, RZ, P0 ;  /* 0x000000ff08087208 */ /* 0x000fe20000000000 */
[----:B------:R-:W-:Y:S01]  /*3810*/  LDSM.16.MT88.4 R184, [R217+0xb800] ;  /* 0x00b80000d9b8783b */ /* 0x000fe20000004200 */
[----:B------:R-:W-:-:S03]  /*3820*/  FSETP.NEU.FTZ.AND P0, PT, R132, -INF , PT ;  /* 0xff8000008400780b */ /* 0x000fc60003f1d000 */
[----:B------:R-:W-:Y:S01]  /*3830*/  FFMA.FTZ R6, R25, UR5, -R8 ;  /* 0x0000000519067c23 */ /* 0x000fe20008010808 */
[----:B------:R-:W-:Y:S01]  /*3840*/  FSEL R3, R3, RZ, P0 ;  /* 0x000000ff03037208 */ /* 0x000fe20000000000 */
[----:B------:R-:W-:Y:S02]  /*3850*/  LDSM.16.MT88.4 R188, [R216+0xb800] ;  /* 0x00b80000d8bc783b */ /* 0x000fe40000004200 */
[----:B------:R2:W-:Y:S02]  /*3860*/  MUFU.EX2 R232, R6 ;  /* 0x0000000600e87308 */ /* 0x0005e40000000800 */
[--C-:B------:R-:W-:Y:S01]  /*3870*/  FFMA.FTZ R2, R37, UR5, -R3.reuse ;  /* 0x0000000525027c23 */ /* 0x100fe20008010803 */
[--C-:B------:R-:W-:Y:S01]  /*3880*/  FFMA.FTZ R0, R15, UR5, -R3.reuse ;  /* 0x000000050f007c23 */ /* 0x100fe20008010803 */
[----:B------:R-:W-:-:S04]  /*3890*/  FFMA.FTZ R4, R26, UR5, -R3 ;  /* 0x000000051a047c23 */ /* 0x000fc80008010803 */
[----:B------:R1:W-:Y:S08]  /*38a0*/  MUFU.EX2 R228, R2 ;  /* 0x0000000200e47308 */ /* 0x0003f00000000800 */
[----:B------:R3:W-:Y:S01]  /*38b0*/  MUFU.EX2 R230, R0 ;  /* 0x0000000000e67308 */ /* 0x0007e20000000800 */
[----:B--2---:R-:W-:-:S07]  /*38c0*/  FFMA.FTZ R6, R36, UR5, -R8 ;  /* 0x0000000524067c23 */ /* 0x004fce0008010808 */
[----:B------:R2:W4:Y:S01]  /*38d0*/  MUFU.EX2 R231, R6 ;  /* 0x0000000600e77308 */ /* 0x0005220000000800 */
[----:B-1----:R-:W-:-:S05]  /*38e0*/  FMNMX.FTZ R2, R5, R7, !PT ;  /* 0x0000000705027209 */ /* 0x002fca0007810000 */
[----:B------:R-:W1:Y:S02]  /*38f0*/  SHFL.BFLY PT, R9, R2, 0x1, 0x1f ;  /* 0x0c201f0002097f89 */ /* 0x000e6400000e0000 */
[----:B------:R4:W5:Y:S01]  /*3900*/  MUFU.EX2 R211, R4 ;  /* 0x0000000400d37308 */ /* 0x0009620000000800 */
[----:B---3--:R-:W-:-:S04]  /*3910*/  FMNMX.FTZ R0, R52, R53, !PT ;  /* 0x0000003534007209 */ /* 0x008fc80007810000 */
[----:B------:R-:W-:-:S04]  /*3920*/  FMNMX.FTZ R0, R34, R0, !PT ;  /* 0x0000000022007209 */ /* 0x000fc80007810000 */
[----:B------:R-:W-:Y:S01]  /*3930*/  FMNMX.FTZ R0, R35, R0, !PT ;  /* 0x0000000023007209 */ /* 0x000fe20007810000 */
[----:B--2---:R-:W-:-:S03]  /*3940*/  FFMA.FTZ R6, R24, UR5, -R8 ;  /* 0x0000000518067c23 */ /* 0x004fc60008010808 */
[----:B------:R-:W-:Y:S01]  /*3950*/  FMNMX.FTZ R0, R70, R0, !PT ;  /* 0x0000000046007209 */ /* 0x000fe20007810000 */
[----:B------:R2:W-:Y:S03]  /*3960*/  MUFU.EX2 R233, R6 ;  /* 0x0000000600e97308 */ /* 0x0005e60000000800 */
[----:B------:R-:W-:Y:S02]  /*3970*/  FMNMX.FTZ R0, R71, R0, !PT ;  /* 0x0000000047007209 */ /* 0x000fe40007810000 */
[----:B----4-:R-:W-:Y:S02]  /*3980*/  F2FP.F16.F32.PACK_AB R4, R231, R232 ;  /* 0x000000e8e704723e */ /* 0x010fe400000000ff */
[----:B------:R-:W-:Y:S02]  /*3990*/  FMNMX.FTZ R0, R84, R0, !PT ;  /* 0x0000000054007209 */ /* 0x000fe40007810000 */
[----:B-1----:R-:W-:-:S02]  /*39a0*/  FMNMX.FTZ R136, R2, R9, !PT ;  /* 0x0000000902887209 */ /* 0x002fc40007810000 */
[----:B------:R-:W-:Y:S02]  /*39b0*/  FMNMX.FTZ R0, R85, R0, !PT ;  /* 0x0000000055007209 */ /* 0x000fe40007810000 */
[C---:B------:R-:W-:Y:S01]  /*39c0*/  FSETP.NEU.FTZ.AND P0, PT, R136.reuse, -INF , PT ;  /* 0xff8000008800780b */ /* 0x040fe20003f1d000 */
[----:B------:R-:W-:Y:S01]  /*39d0*/  FMUL.FTZ R2, R136, UR5 ;  /* 0x0000000588027c20 */ /* 0x000fe20008410000 */
[----:B-----5:R-:W-:Y:S01]  /*39e0*/  F2FP.F16.F32.PACK_AB R7, R230, R211 ;  /* 0x000000d3e607723e */ /* 0x020fe200000000ff */
[----:B------:R-:W1:Y:S01]  /*39f0*/  SHFL.BFLY PT, R10, R0, 0x2, 0x1f ;  /* 0x0c401f00000a7f89 */ /* 0x000e6200000e0000 */
[----:B--2---:R-:W-:Y:S02]  /*3a00*/  FFMA.FTZ R6, R14, UR5, -R8 ;  /* 0x000000050e067c23 */ /* 0x004fe40008010808 */
[----:B------:R-:W-:Y:S01]  /*3a10*/  FSEL R2, R2, RZ, P0 ;  /* 0x000000ff02027208 */ /* 0x000fe20000000000 */
[----:B------:R-:W2:Y:S01]  /*3a20*/  LDSM.16.MT88.4 R12, [R216+0xa000] ;  /* 0x00a00000d80c783b */ /* 0x000ea20000004200 */
[----:B------:R3:W4:Y:S03]  /*3a30*/  MUFU.EX2 R234, R6 ;  /* 0x0000000600ea7308 */ /* 0x0007260000000800 */
[----:B------:R-:W-:-:S05]  /*3a40*/  FFMA.FTZ R9, R30, UR5, -R2 ;  /* 0x000000051e097c23 */ /* 0x000fca0008010802 */
[----:B------:R5:W-:Y:S01]  /*3a50*/  MUFU.EX2 R204, R9 ;  /* 0x0000000900cc7308 */ /* 0x000be20000000800 */
[----:B---3--:R-:W-:Y:S01]  /*3a60*/  FFMA.FTZ R6, R38, UR5, -R3 ;  /* 0x0000000526067c23 */ /* 0x008fe20008010803 */
[----:B-1----:R-:W-:-:S06]  /*3a70*/  FMNMX.FTZ R0, R0, R10, !PT ;  /* 0x0000000a00007209 */ /* 0x002fcc0007810000 */
[----:B------:R4:W1:Y:S01]  /*3a80*/  MUFU.EX2 R229, R6 ;  /* 0x0000000600e57308 */ /* 0x0008620000000800 */
[--C-:B-----5:R-:W-:Y:S02]  /*3a90*/  FFMA.FTZ R9, R27, UR5, -R8.reuse ;  /* 0x000000051b097c23 */ /* 0x120fe40008010808 */
[----:B------:R-:W-:Y:S05]  /*3aa0*/  LDSM.16.MT88.4 R24, [R214+0xa800] ;  /* 0x00a80000d618783b */ /* 0x000fea0000004200 */
[----:B------:R3:W-:Y:S01]  /*3ab0*/  MUFU.EX2 R208, R9 ;  /* 0x0000000900d07308 */ /* 0x0007e20000000800 */
[----:B----4-:R-:W-:Y:S02]  /*3ac0*/  F2FP.F16.F32.PACK_AB R6, R234, R233 ;  /* 0x000000e9ea06723e */ /* 0x010fe400000000ff */
[----:B-1----:R-:W-:Y:S01]  /*3ad0*/  F2FP.F16.F32.PACK_AB R5, R228, R229 ;  /* 0x000000e5e405723e */ /* 0x002fe200000000ff */
[----:B---3--:R-:W-:-:S06]  /*3ae0*/  FFMA.FTZ R9, R28, UR5, -R8 ;  /* 0x000000051c097c23 */ /* 0x008fcc0008010808 */
[C---:B------:R-:W-:Y:S01]  /*3af0*/  HMMA.16816.F32 R140, R4.reuse, R20, RZ ;  /* 0x00000014048c723c */ /* 0x040fe200000018ff */
[----:B------:R1:W3:Y:S05]  /*3b00*/  MUFU.EX2 R209, R9 ;  /* 0x0000000900d17308 */ /* 0x0002ea0000000800 */
[C---:B------:R-:W-:Y:S06]  /*3b10*/  HMMA.16816.F32 R40, R4.reuse, R48, RZ ;  /* 0x000000300428723c */ /* 0x040fec00000018ff */
[C---:B------:R-:W-:Y:S06]  /*3b20*/  HMMA.16816.F32 R56, R4.reuse, R64, RZ ;  /* 0x000000400438723c */ /* 0x040fec00000018ff */
[----:B--2---:R-:W-:Y:S01]  /*3b30*/  HMMA.16816.F32 R72, R4, R12, RZ ;  /* 0x0000000c0448723c */ /* 0x004fe200000018ff */
[--C-:B-1----:R-:W-:Y:S01]  /*3b40*/  FFMA.FTZ R9, R16, UR5, -R8.reuse ;  /* 0x0000000510097c23 */ /* 0x102fe20008010808 */
[----:B------:R-:W-:Y:S01]  /*3b50*/  FFMA.FTZ R8, R17, UR5, -R8 ;  /* 0x0000000511087c23 */ /* 0x000fe20008010808 */
[----:B---3--:R-:W-:-:S02]  /*3b60*/  F2FP.F16.F32.PACK_AB R168, R209, R208 ;  /* 0x000000d0d1a8723e */ /* 0x008fc400000000ff */
[----:B------:R1:W-:Y:S01]  /*3b70*/  MUFU.EX2 R210, R9 ;  /* 0x0000000900d27308 */ /* 0x0003e20000000800 */
[C---:B------:R-:W-:Y:S06]  /*3b80*/  HMMA.16816.F32 R88, R4.reuse, R80, RZ ;  /* 0x000000500458723c */ /* 0x040fec00000018ff */
[C---:B------:R-:W-:Y:S01]  /*3b90*/  HMMA.16816.F32 R100, R4.reuse, R92, RZ ;  /* 0x0000005c0464723c */ /* 0x040fe200000018ff */
[----:B------:R2:W3:Y:S05]  /*3ba0*/  MUFU.EX2 R241, R8 ;  /* 0x0000000800f17308 */ /* 0x0004ea0000000800 */
[C---:B------:R-:W-:Y:S01]  /*3bb0*/  HMMA.16816.F32 R112, R4.reuse, R120, RZ ;  /* 0x000000780470723c */ /* 0x040fe200000018ff */
[----:B-1----:R-:W1:Y:S05]  /*3bc0*/  SHFL.BFLY PT, R9, R0, 0x1, 0x1f ;  /* 0x0c201f0000097f89 */ /* 0x002e6a00000e0000 */
[----:B------:R-:W-:Y:S01]  /*3bd0*/  HMMA.16816.F32 R124, R4, R108, RZ ;  /* 0x0000006c047c723c */ /* 0x000fe200000018ff */
[----:B--2---:R-:W-:-:S05]  /*3be0*/  FFMA.FTZ R8, R31, UR5, -R3 ;  /* 0x000000051f087c23 */ /* 0x004fca0008010803 */
[C---:B------:R-:W-:Y:S01]  /*3bf0*/  HMMA.16816.F32 R148, R4.reuse, R22, RZ ;  /* 0x000000160494723c */ /* 0x040fe200000018ff */
[----:B---3--:R-:W-:Y:S01]  /*3c00*/  F2FP.F16.F32.PACK_AB R170, R241, R210 ;  /* 0x000000d2f1aa723e */ /* 0x008fe200000000ff */
[----:B------:R2:W-:Y:S04]  /*3c10*/  MUFU.EX2 R205, R8 ;  /* 0x0000000800cd7308 */ /* 0x0005e80000000800 */
[C---:B------:R-:W-:Y:S06]  /*3c20*/  HMMA.16816.F32 R44, R4.reuse, R50, RZ ;  /* 0x00000032042c723c */ /* 0x040fec00000018ff */
[----:B------:R-:W-:Y:S01]  /*3c30*/  HMMA.16816.F32 R60, R4, R66, RZ ;  /* 0x00000042043c723c */ /* 0x000fe200000018ff */
[----:B-1----:R-:W-:Y:S01]  /*3c40*/  FMNMX.FTZ R135, R0, R9, !PT ;  /* 0x0000000900877209 */ /* 0x002fe20007810000 */
[----:B------:R-:W-:-:S04]  /*3c50*/  FFMA.FTZ R0, R39, UR5, -R2 ;  /* 0x0000000527007c23 */ /* 0x000fc80008010802 */
[C---:B------:R-:W-:Y:S01]  /*3c60*/  HMMA.16816.F32 R76, R4.reuse, R14, RZ ;  /* 0x0000000e044c723c */ /* 0x040fe200000018ff */
[----:B------:R-:W-:Y:S01]  /*3c70*/  FSETP.NEU.FTZ.AND P0, PT, R135, -INF , PT ;  /* 0xff8000008700780b */ /* 0x000fe20003f1d000 */
[----:B--2---:R-:W-:Y:S01]  /*3c80*/  FFMA.FTZ R8, R29, UR5, -R3 ;  /* 0x000000051d087c23 */ /* 0x004fe20008010803 */
[----:B------:R1:W-:Y:S01]  /*3c90*/  MUFU.EX2 R201, R0 ;  /* 0x0000000000c97308 */ /* 0x0003e20000000800 */
[----:B------:R-:W2:Y:S02]  /*3ca0*/  LDSM.16.MT88.4 R28, [R217+0xa800] ;  /* 0x00a80000d91c783b */ /* 0x000ea40000004200 */
[C---:B------:R-:W-:Y:S05]  /*3cb0*/  HMMA.16816.F32 R156, R4.reuse, R82, RZ ;  /* 0x00000052049c723c */ /* 0x040fea00000018ff */
[----:B------:R3:W4:Y:S01]  /*3cc0*/  MUFU.EX2 R206, R8 ;  /* 0x0000000800ce7308 */ /* 0x0007220000000800 */
[C---:B------:R-:W-:Y:S06]  /*3cd0*/  HMMA.16816.F32 R104, R4.reuse, R94, RZ ;  /* 0x0000005e0468723c */ /* 0x040fec00000018ff */
[----:B------:R-:W-:Y:S01]  /*3ce0*/  HMMA.16816.F32 R116, R4, R122, RZ ;  /* 0x0000007a0474723c */ /* 0x000fe200000018ff */
[----:B-1----:R-:W-:-:S04]  /*3cf0*/  FFMA.FTZ R0, R32, UR5, -R2 ;  /* 0x0000000520007c23 */ /* 0x002fc80008010802 */
[----:B------:R-:W-:Y:S01]  /*3d00*/  MUFU.EX2 R202, R0 ;  /* 0x0000000000ca7308 */ /* 0x000fe20000000800 */
[----:B------:R-:W-:Y:S01]  /*3d10*/  HMMA.16816.F32 R36, R4, R110, RZ ;  /* 0x0000006e0424723c */ /* 0x000fe200000018ff */
[--C-:B---3--:R-:W-:Y:S01]  /*3d20*/  FFMA.FTZ R8, R18, UR5, -R3.reuse ;  /* 0x0000000512087c23 */ /* 0x108fe20008010803 */
[----:B------:R-:W-:Y:S01]  /*3d30*/  FFMA.FTZ R3, R19, UR5, -R3 ;  /* 0x0000000513037c23 */ /* 0x000fe20008010803 */
[----:B----4-:R-:W-:Y:S01]  /*3d40*/  F2FP.F16.F32.PACK_AB R169, R206, R205 ;  /* 0x000000cdcea9723e */ /* 0x010fe200000000ff */
[----:B------:R-:W1:Y:S03]  /*3d50*/  LDSM.16.MT88.4 R16, [R216+0xa800] ;  /* 0x00a80000d810783b */ /* 0x000e660000004200 */
[----:B------:R3:W-:Y:S01]  /*3d60*/  MUFU.EX2 R207, R8 ;  /* 0x0000000800cf7308 */ /* 0x0007e20000000800 */
[----:B------:R-:W-:-:S07]  /*3d70*/  F2FP.F16.F32.PACK_AB R4, R201, R204 ;  /* 0x000000ccc904723e */ /* 0x000fce00000000ff */
[----:B------:R4:W5:Y:S01]  /*3d80*/  MUFU.EX2 R240, R3 ;  /* 0x0000000300f07308 */ /* 0x0009620000000800 */
[----:B---3--:R-:W-:-:S05]  /*3d90*/  FMUL.FTZ R8, R135, UR5 ;  /* 0x0000000587087c20 */ /* 0x008fca0008410000 */
[----:B------:R-:W-:Y:S01]  /*3da0*/  FSEL R0, R8, RZ, P0 ;  /* 0x000000ff08007208 */ /* 0x000fe20000000000 */
[----:B----4-:R-:W-:Y:S01]  /*3db0*/  FFMA.FTZ R3, R33, UR5, -R2 ;  /* 0x0000000521037c23 */ /* 0x010fe20008010802 */
[----:B-----5:R-:W-:-:S03]  /*3dc0*/  F2FP.F16.F32.PACK_AB R171, R240, R207 ;  /* 0x000000cff0ab723e */ /* 0x020fc600000000ff */
[----:B------:R3:W4:Y:S04]  /*3dd0*/  MUFU.EX2 R203, R3 ;  /* 0x0000000300cb7308 */ /* 0x0007280000000800 */
[C---:B------:R-:W-:Y:S06]  /*3de0*/  HMMA.16816.F32 R140, R168.reuse, R152, R140 ;  /* 0x00000098a88c723c */ /* 0x040fec000000188c */
[C---:B------:R-:W-:Y:S06]  /*3df0*/  HMMA.16816.F32 R40, R168.reuse, R24, R40 ;  /* 0x00000018a828723c */ /* 0x040fec0000001828 */
[----:B--2---:R-:W-:Y:S01]  /*3e00*/  HMMA.16816.F32 R56, R168, R28, R56 ;  /* 0x0000001ca838723c */ /* 0x004fe20000001838 */
[----:B---3--:R-:W-:Y:S01]  /*3e10*/  FFMA.FTZ R3, R52, UR5, -R0 ;  /* 0x0000000534037c23 */ /* 0x008fe20008010800 */
        /* <DEDUP_REMOVED lines=23> */
[----:B--2---:R-:W-:-:S03]  /*3f90*/  F2FP.F16.F32.PACK_AB R7, R197, R199 ;  /* 0x000000c7c507723e */ /* 0x004fc600000000ff */
[----:B------:R1:W-:Y:S04]  /*3fa0*/  MUFU.EX2 R196, R3 ;  /* 0x0000000300c47308 */ /* 0x0003e80000000800 */
[C---:B------:R-:W-:Y:S06]  /*3fb0*/  HMMA.16816.F32 R144, R4.reuse, R20, RZ ;  /* 0x000000140490723c */ /* 0x040fec00000018ff */
[C---:B------:R-:W-:Y:S06]  /*3fc0*/  HMMA.16816.F32 R192, R4.reuse, R22, RZ ;  /* 0x0000001604c0723c */ /* 0x040fec00000018ff */
[----:B------:R-:W-:Y:S01]  /*3fd0*/  HMMA.16816.F32 R36, R4, R48, RZ ;  /* 0x000000300424723c */ /* 0x000fe200000018ff */
[----:B-1----:R-:W-:-:S04]  /*3fe0*/  FFMA.FTZ R3, R68, UR5, -R2 ;  /* 0x0000000544037c23 */ /* 0x002fc80008010802 */
[----:B------:R1:W2:Y:S01]  /*3ff0*/  MUFU.EX2 R175, R3 ;  /* 0x0000000300af7308 */ /* 0x0002a20000000800 */
[C---:B------:R-:W-:Y:S06]  /*4000*/  HMMA.16816.F32 R160, R4.reuse, R120, RZ ;  /* 0x0000007804a0723c */ /* 0x040fec00000018ff */
[C---:B------:R-:W-:Y:S06]  /*4010*/  HMMA.16816.F32 R48, R4.reuse, R50, RZ ;  /* 0x000000320430723c */ /* 0x040fec00000018ff */
[----:B------:R-:W-:Y:S01]  /*4020*/  HMMA.16816.F32 R32, R4, R14, RZ ;  /* 0x0000000e0420723c */ /* 0x000fe200000018ff */
[--C-:B-1----:R-:W-:Y:S01]  /*4030*/  FFMA.FTZ R3, R55, UR5, -R2.reuse ;  /* 0x0000000537037c23 */ /* 0x102fe20008010802 */
[----:B------:R-:W-:-:S04]  /*4040*/  FFMA.FTZ R2, R54, UR5, -R2 ;  /* 0x0000000536027c23 */ /* 0x000fc80008010802 */
[C---:B------:R-:W-:Y:S01]  /*4050*/  HMMA.16816.F32 R20, R4.reuse, R82, RZ ;  /* 0x000000520414723c */ /* 0x040fe200000018ff */
[----:B--2---:R-:W-:Y:S01]  /*4060*/  F2FP.F16.F32.PACK_AB R128, R175, R196 ;  /* 0x000000c4af80723e */ /* 0x004fe200000000ff */
[----:B------:R1:W-:Y:S04]  /*4070*/  MUFU.EX2 R174, R3 ;  /* 0x0000000300ae7308 */ /* 0x0003e80000000800 */
[C---:B------:R-:W-:Y:S04]  /*4080*/  HMMA.16816.F32 R52, R4.reuse, R64, RZ ;  /* 0x000000400434723c */ /* 0x040fe800000018ff */
[----:B------:R2:W3:Y:S02]  /*4090*/  MUFU.EX2 R243, R2 ;  /* 0x0000000200f37308 */ /* 0x0004e40000000800 */
[C---:B------:R-:W-:Y:S06]  /*40a0*/  HMMA.16816.F32 R64, R4.reuse, R66, RZ ;  /* 0x000000420440723c */ /* 0x040fec00000018ff */
[----:B------:R-:W-:Y:S01]  /*40b0*/  HMMA.16816.F32 R96, R4, R92, RZ ;  /* 0x0000005c0460723c */ /* 0x000fe200000018ff */
[----:B-1----:R-:W-:-:S04]  /*40c0*/  FADD.FTZ R3, R200, R198 ;  /* 0x000000c6c8037221 */ /* 0x002fc80000010000 */
[----:B------:R-:W-:Y:S01]  /*40d0*/  FADD.FTZ R3, R199, R3 ;  /* 0x00000003c7037221 */ /* 0x000fe20000010000 */
[C---:B------:R-:W-:Y:S01]  /*40e0*/  HMMA.16816.F32 R164, R4.reuse, R108, RZ ;  /* 0x0000006c04a4723c */ /* 0x040fe200000018ff */
[--C-:B--2---:R-:W-:Y:S02]  /*40f0*/  FFMA.FTZ R2, R70, UR5, -R0.reuse ;  /* 0x0000000546027c23 */ /* 0x104fe40008010800 */
[----:B------:R-:W-:Y:S01]  /*4100*/  FADD.FTZ R3, R197, R3 ;  /* 0x00000003c5037221 */ /* 0x000fe20000010000 */
[----:B---3--:R-:W-:Y:S02]  /*4110*/  F2FP.F16.F32.PACK_AB R130, R243, R174 ;  /* 0x000000aef382723e */ /* 0x008fe400000000ff */
[C---:B------:R-:W-:Y:S01]  /*4120*/  HMMA.16816.F32 R8, R4.reuse, R94, RZ ;  /* 0x0000005e0408723c */ /* 0x040fe200000018ff */
[----:B------:R1:W2:Y:S05]  /*4130*/  MUFU.EX2 R138, R2 ;  /* 0x00000002008a7308 */ /* 0x0002aa0000000800 */
[----:B------:R-:W-:Y:S01]  /*4140*/  HMMA.16816.F32 R120, R4, R122, RZ ;  /* 0x0000007a0478723c */ /* 0x000fe200000018ff */
[----:B-1----:R-:W-:Y:S01]  /*4150*/  FFMA.FTZ R2, R71, UR5, -R0 ;  /* 0x0000000547027c23 */ /* 0x002fe20008010800 */
[----:B--2---:R-:W-:-:S04]  /*4160*/  FADD.FTZ R3, R138, R3 ;  /* 0x000000038a037221 */ /* 0x004fc80000010000 */
[C---:B------:R-:W-:Y:S01]  /*4170*/  HMMA.16816.F32 R68, R4.reuse, R12, RZ ;  /* 0x0000000c0444723c */ /* 0x040fe200000018ff */
[----:B------:R1:W2:Y:S05]  /*4180*/  MUFU.EX2 R137, R2 ;  /* 0x0000000200897308 */ /* 0x0002aa0000000800 */
[----:B------:R-:W-:Y:S01]  /*4190*/  HMMA.16816.F32 R12, R4, R110, RZ ;  /* 0x0000006e040c723c */ /* 0x000fe200000018ff */
[--C-:B-1----:R-:W-:Y:S01]  /*41a0*/  FFMA.FTZ R2, R84, UR5, -R0.reuse ;  /* 0x0000000554027c23 */ /* 0x102fe20008010800 */
[----:B------:R-:W-:Y:S01]  /*41b0*/  FFMA.FTZ R0, R85, UR5, -R0 ;  /* 0x0000000555007c23 */ /* 0x000fe20008010800 */
[----:B--2---:R-:W-:-:S03]  /*41c0*/  F2FP.F16.F32.PACK_AB R129, R137, R138 ;  /* 0x0000008a8981723e */ /* 0x004fc600000000ff */
[----:B------:R-:W-:Y:S01]  /*41d0*/  HMMA.16816.F32 R84, R4, R80, RZ ;  /* 0x000000500454723c */ /* 0x000fe200000018ff */
[----:B------:R1:W2:Y:S01]  /*41e0*/  MUFU.EX2 R133, R2 ;  /* 0x0000000200857308 */ /* 0x0002a20000000800 */
[----:B------:R-:W-:-:S05]  /*41f0*/  FADD.FTZ R3, R137, R3 ;  /* 0x0000000389037221 */ /* 0x000fca0000010000 */
[----:B------:R-:W-:Y:S02]  /*4200*/  FADD.FTZ R5, R229, R228 ;  /* 0x000000e4e5057221 */ /* 0x000fe40000010000 */
[----:B------:R3:W4:Y:S02]  /*4210*/  MUFU.EX2 R242, R0 ;  /* 0x0000000000f27308 */ /* 0x0007240000000800 */
[----:B------:R-:W-:Y:S01]  /*4220*/  FADD.FTZ R5, R211, R5 ;  /* 0x00000005d3057221 */ /* 0x000fe20000010000 */
[----:B-1----:R-:W-:Y:S01]  /*4230*/  FADD.FTZ R2, R232, R231 ;  /* 0x000000e7e8027221 */ /* 0x002fe20000010000 */
[----:B--2---:R-:W-:-:S03]  /*4240*/  FADD.FTZ R3, R133, R3 ;  /* 0x0000000385037221 */ /* 0x004fc60000010000 */
[----:B------:R-:W-:Y:S01]  /*4250*/  FADD.FTZ R2, R233, R2 ;  /* 0x00000002e9027221 */ /* 0x000fe20000010000 */
[----:B---3--:R-:W-:-:S03]  /*4260*/  FADD.FTZ R0, R204, R201 ;  /* 0x000000c9cc007221 */ /* 0x008fc60000010000 */
[----:B------:R-:W-:Y:S01]  /*4270*/  FADD.FTZ R2, R234, R2 ;  /* 0x00000002ea027221 */ /* 0x000fe20000010000 */
[C---:B----4-:R-:W-:Y:S01]  /*4280*/  F2FP.F16.F32.PACK_AB R131, R242.reuse, R133 ;  /* 0x00000085f283723e */ /* 0x050fe200000000ff */
[----:B------:R-:W-:Y:S01]  /*4290*/  FADD.FTZ R242, R242, R3 ;  /* 0x00000003f2f27221 */ /* 0x000fe20000010000 */
        /* <DEDUP_REMOVED lines=8> */
[----:B------:R-:W-:Y:S02]  /*4320*/  FADD.FTZ R2, R210, R2 ;  /* 0x00000002d2027221 */ /* 0x000fe40000010000 */
        /* <DEDUP_REMOVED lines=24> */
[----:B------:R-:W-:Y:S01]  /*44b0*/  ULDC UR4, c[0x0][0x2d0] ;  /* 0x0000b40000047ab9 */ /* 0x000fe20000000800 */
[----:B------:R-:W1:Y:S01]  /*44c0*/  LDC.64 R228, c[0x0][0x250] ;  /* 0x00009400ffe47b82 */ /* 0x000e620000000a00 */
[----:B------:R-:W-:Y:S01]  /*44d0*/  ISETP.GE.AND P3, PT, R172, UR4, PT ;  /* 0x00000004ac007c0c */ /* 0x000fe2000bf66270 */
[----:B------:R-:W-:Y:S01]  /*44e0*/  IMAD.MOV.U32 R133, RZ, RZ, R135 ;  /* 0x000000ffff857224 */ /* 0x000fe200078e0087 */
[----:B------:R-:W-:Y:S01]  /*44f0*/  LEA.HI.SX32 R227, R227, 0xfffffffe, 0x1b ;  /* 0xfffffffee3e37811 */ /* 0x000fe200078fdaff */
[----:B------:R-:W-:Y:S01]  /*4500*/  IMAD.MOV.U32 R3, RZ, RZ, R136 ;  /* 0x000000ffff037224 */ /* 0x000fe200078e0088 */
[----:B------:R-:W-:Y:S01]  /*4510*/  MOV R138, R132 ;  /* 0x00000084008a7202 */ /* 0x000fe20000000f00 */
[----:B------:R-:W-:Y:S01]  /*4520*/  IMAD.MOV.U32 R137, RZ, RZ, R134 ;  /* 0x000000ffff897224 */ /* 0x000fe200078e0086 */
[----:B------:R-:W-:Y:S01]  /*4530*/  ULDC UR5, c[0x0][0x2d0] ;  /* 0x0000b40000057ab9 */ /* 0x000fe20000000800 */
[----:B------:R-:W-:Y:S01]  /*4540*/  ULDC UR4, c[0x0][0x2ec] ;  /* 0x0000bb0000047ab9 */ /* 0x000fe20000000800 */
[----:B------:R-:W-:-:S05]  /*4550*/  ULDC.64 UR6, c[0x0][0x248] ;  /* 0x0000920000067ab9 */ /* 0x000fca0000000a00 */
[----:B------:R-:W2:Y:S08]  /*4560*/  @!P3 LDC.64 R248, c[0x0][0x220] ;  /* 0x00008800fff8bb82 */ /* 0x000eb00000000a00 */
[----:B------:R-:W3:Y:S01]  /*4570*/  @!P3 LDC.64 R246, c[0x0][0x220] ;  /* 0x00008800fff6bb82 */ /* 0x000ee20000000a00 */
[----:B------:R-:W-:Y:S05]  /*4580*/  BRA `(.L_x_1130) ;  /* 0x0000000000b47947 */ /* 0x000fea0003800000 */
.L_x_1132:
[----:B------:R-:W2:Y:S01]  /*4590*/  LDL.64 R230, [R1+0x10] ;  /* 0x0000100001e67983 */ /* 0x000ea20000100a00 */
[----:B------:R-:W1:Y:S01]  /*45a0*/  @!P3 LDC.64 R176, c[0x0][0x218] ;  /* 0x00008600ffb0bb82 */ /* 0x000e620000000a00 */
[----:B------:R-:W-:Y:S02]  /*45b0*/  VIADD R0, R227, 0xffffffff ;  /* 0xffffffffe3007836 */ /* 0x000fe40000000000 */
[----:B------:R3:W-:Y:S02]  /*45c0*/  @P3 STS.128 [R226+0x8000], RZ ;  /* 0x008000ffe2003388 */ /* 0x0007e40000000c00 */
[----:B------:R-:W-:Y:S01]  /*45d0*/  IMAD.WIDE.U32 R134, R0, UR6, RZ ;  /* 0x0000000600867c25 */ /* 0x000fe2000f8e00ff */
[----:B------:R-:W-:Y:S02]  /*45e0*/  SHF.R.S32.HI R2, RZ, 0x1f, R0 ;  /* 0x0000001fff027819 */ /* 0x000fe40000011400 */
[----:B------:R-:W4:Y:S03]  /*45f0*/  @!P2 LDC.64 R172, c[0x0][0x218] ;  /* 0x00008600ffacab82 */ /* 0x000f260000000a00 */
[----:B------:R-:W-:Y:S04]  /*4600*/  IMAD R2, R2, UR6, RZ ;  /* 0x0000000602027c24 */ /* 0x000fe8000f8e02ff */
[----:B------:R-:W-:Y:S01]  /*4610*/  IMAD R2, R0, UR7, R2 ;  /* 0x0000000700027c24 */ /* 0x000fe2000f8e0202 */
[----:B------:R-:W5:Y:S03]  /*4620*/  @!P3 LDC.64 R174, c[0x0][0x218] ;  /* 0x00008600ffaebb82 */ /* 0x000f660000000a00 */
[----:B------:R-:W-:Y:S05]  /*4630*/  IMAD.IADD R132, R135, 0x1, R2 ;  /* 0x0000000187847824 */ /* 0x000fea00078e0202 */
[----:B------:R-:W3:Y:S01]  /*4640*/  @!P2 LDC.64 R178, c[0x0][0x218] ;  /* 0x00008600ffb2ab82 */ /* 0x000ee20000000a00 */
[----:B--2---:R-:W-:Y:S04]  /*4650*/  LEA R0, P1, R134, R230, 0x5 ;  /* 0x000000e686007211 */ /* 0x004fe800078228ff */
[----:B-1----:R-:W-:Y:S02]  /*4660*/  @!P3 LEA R176, P6, R0, R176, 0x1 ;  /* 0x000000b000b0b211 */ /* 0x002fe400078c08ff */
[----:B------:R-:W-:Y:S02]  /*4670*/  LEA.HI.X R132, R134, R251, R132, 0x5, P1 ;  /* 0x000000fb86847211 */ /* 0x000fe400008f2c84 */
[C---:B----4-:R-:W-:Y:S02]  /*4680*/  @!P2 LEA R172, P1, R0.reuse, R172, 0x1 ;  /* 0x000000ac00aca211 */ /* 0x050fe400078208ff */
[C-C-:B------:R-:W-:Y:S02]  /*4690*/  @!P3 LEA.HI.X R177, R0.reuse, R177, R132.reuse, 0x1, P6 ;  /* 0x000000b100b1b211 */ /* 0x140fe400030f0c84 */
[--C-:B------:R-:W-:Y:S02]  /*46a0*/  @!P2 LEA.HI.X R173, R0, R173, R132.reuse, 0x1, P1 ;  /* 0x000000ad00ada211 */ /* 0x100fe400008f0c84 */
[----:B------:R-:W-:Y:S01]  /*46b0*/  IADD3 R2, P0, R245, R0, RZ ;  /* 0x00000000f5027210 */ /* 0x000fe20007f1e0ff */
[----:B------:R-:W-:Y:S01]  /*46c0*/  @!PT LDS RZ, [RZ] ;  /* 0x00000000fffff984 */ /* 0x000fe20000000800 */
[----:B------:R-:W-:Y:S01]  /*46d0*/  @!PT LDS RZ, [RZ] ;  /* 0x00000000fffff984 */ /* 0x000fe20000000800 */
[----:B------:R-:W-:Y:S01]  /*46e0*/  @!PT LDS RZ, [RZ] ;  /* 0x00000000fffff984 */ /* 0x000fe20000000800 */
[----:B------:R1:W-:Y:S03]  /*46f0*/  @!P3 LDGSTS.E.BYPASS.LTC128B.128 [R226+0x8000], desc[UR8][R176.64] ;  /* 0x08000000b0e2bfae */ /* 0x0003e6000b901d48 */
[----:B-----5:R-:W-:Y:S01]  /*4700*/  @!P3 LEA R174, P5, R2, R174, 0x1 ;  /* 0x000000ae02aeb211 */ /* 0x020fe200078a08ff */
[----:B------:R1:W-:Y:S01]  /*4710*/  @P2 STS.128 [R226+0x9000], RZ ;  /* 0x009000ffe2002388 */ /* 0x0003e20000000c00 */
[----:B------:R-:W-:Y:S01]  /*4720*/  IMAD.X R135, R252, 0x1, R132, P0 ;  /* 0x00000001fc877824 */ /* 0x000fe200000e0684 */
[C---:B---3--:R-:W-:Y:S02]  /*4730*/  @!P2 LEA R134, P0, R2.reuse, R178, 0x1 ;  /* 0x000000b20286a211 */ /* 0x048fe400078008ff */
[----:B------:R-:W-:Y:S01]  /*4740*/  @!PT LDS RZ, [RZ] ;  /* 0x00000000fffff984 */ /* 0x000fe20000000800 */
[----:B------:R-:W-:Y:S01]  /*4750*/  @!PT LDS RZ, [RZ] ;  /* 0x00000000fffff984 */ /* 0x000fe20000000800 */
[----:B------:R-:W-:Y:S01]  /*4760*/  @!PT LDS RZ, [RZ] ;  /* 0x00000000fffff984 */ /* 0x000fe20000000800 */
[----:B------:R1:W-:Y:S02]  /*4770*/  @!P2 LDGSTS.E.BYPASS.LTC128B.128 [R226+0x9000], desc[UR8][R172.64+0x80] ;  /* 0x09000080ace2afae */ /* 0x0003e4000b901d48 */
[C-C-:B------:R-:W-:Y:S02]  /*4780*/  @!P3 LEA.HI.X R175, R2.reuse, R175, R135.reuse, 0x1, P5 ;  /* 0x000000af02afb211 */ /* 0x140fe400028f0c87 */
[----:B------:R1:W-:Y:S01]  /*4790*/  @P3 STS.128 [R226+0x8800], RZ ;  /* 0x008800ffe2003388 */ /* 0x0003e20000000c00 */
        /* <DEDUP_REMOVED lines=12> */
.L_x_1130:
[----:B------:R-:W4:Y:S01]  /*4860*/  LDL.64 R12, [R1+0x8] ;  /* 0x00000800010c7983 */ /* 0x000f220000100a00 */
[----:B------:R-:W-:Y:S01]  /*4870*/  ISETP.GE.AND P2, PT, R244, UR5, PT ;  /* 0x00000005f4007c0c */ /* 0x000fe2000bf46270 */
[----:B------:R-:W-:Y:S04]  /*4880*/  DEPBAR.LE SB0, 0x0 ;  /* 0x000080000000791a */ /* 0x000fe80000000000 */
[----:B------:R-:W5:Y:S01]  /*4890*/  LDL R10, [R1] ;  /* 0x00000000010a7983 */ /* 0x000f620000100800 */
[----:B------:R-:W-:Y:S01]  /*48a0*/  SHF.R.S32.HI R0, RZ, 0x1f, R227 ;  /* 0x0000001fff007819 */ /* 0x000fe200000114e3 */
[CC--:B-1----:R-:W-:Y:S06]  /*48b0*/  IMAD.WIDE.U32 R4, R227.reuse, R228.reuse, RZ ;  /* 0x000000e4e3047225 */ /* 0x0c2fec00078e00ff */
[----:B------:R-:W1:Y:S08]  /*48c0*/  @!P2 LDC.64 R8, c[0x0][0x220] ;  /* 0x00008800ff08ab82 */ /* 0x000e700000000a00 */
[----:B------:R-:W-:Y:S01]  /*48d0*/  BAR.SYNC.DEFER_BLOCKING 0x0 ;  /* 0x0000000000007b1d */ /* 0x000fe20000010000 */
[----:B------:R-:W-:Y:S04]  /*48e0*/  IMAD R0, R0, R228, RZ ;  /* 0x000000e400007224 */ /* 0x000fe800078e02ff */
[----:B------:R-:W-:Y:S04]  /*48f0*/  IMAD R2, R227, R229, R0 ;  /* 0x000000e5e3027224 */ /* 0x000fe800078e0200 */
[----:B------:R-:W-:Y:S01]  /*4900*/  IMAD.IADD R5, R5, 0x1, R2 ;  /* 0x0000000105057824 */ /* 0x000fe200078e0202 */
[----:B------:R-:W-:Y:S01]  /*4910*/  @P3 STS.128 [R226+0xa000], RZ ;  /* 0x00a000ffe2003388 */ /* 0x000fe20000000c00 */
[----:B------:R-:W3:Y:S01]  /*4920*/  @!P2 LDC.64 R6, c[0x0][0x220] ;  /* 0x00008800ff06ab82 */ /* 0x000ee20000000a00 */
[----:B----4-:R-:W-:Y:S04]  /*4930*/  LEA R0, P1, R4, R12, 0x5 ;  /* 0x0000000c04007211 */ /* 0x010fe800078228ff */
[----:B--2---:R-:W-:Y:S02]  /*4940*/  @!P3 LEA R12, P5, R0, R248, 0x1 ;  /* 0x000000f8000cb211 */ /* 0x004fe400078a08ff */
[----:B-----5:R-:W-:Y:S02]  /*4950*/  LEA.HI.X R4, R4, R10, R5, 0x5, P1 ;  /* 0x0000000a04047211 */ /* 0x020fe400008f2c05 */
[C---:B-1----:R-:W-:Y:S02]  /*4960*/  @!P2 LEA R8, P1, R0.reuse, R8, 0x1 ;  /* 0x000000080008a211 */ /* 0x042fe400078208ff */
[C-C-:B------:R-:W-:Y:S02]  /*4970*/  @!P3 LEA.HI.X R13, R0.reuse, R249, R4.reuse, 0x1, P5 ;  /* 0x000000f9000db211 */ /* 0x140fe400028f0c04 */
[----:B------:R-:W-:Y:S02]  /*4980*/  @!P2 LEA.HI.X R9, R0, R9, R4, 0x1, P1 ;  /* 0x000000090009a211 */ /* 0x000fe400008f0c04 */
[----:B------:R-:W-:Y:S01]  /*4990*/  LEA R2, P0, R228, R0, 0x4 ;  /* 0x00000000e4027211 */ /* 0x000fe200078020ff */
[----:B------:R-:W-:Y:S01]  /*49a0*/  @!PT LDS RZ, [RZ] ;  /* 0x00000000fffff984 */ /* 0x000fe20000000800 */
[----:B------:R-:W-:Y:S01]  /*49b0*/  @!PT LDS RZ, [RZ] ;  /* 0x00000000fffff984 */ /* 0x000fe20000000800 */
[----:B------:R-:W-:Y:S01]  /*49c0*/  @!PT LDS RZ, [RZ] ;  /* 0x00000000fffff984 */ /* 0x000fe20000000800 */
[----:B------:R-:W-:Y:S03]  /*49d0*/  @!P3 LDGSTS.E.BYPASS.LTC128B.128 [R226+0xa000], desc[UR8][R12.64] ;  /* 0x0a0000000ce2bfae */ /* 0x000fe6000b901d48 */
[----:B---3--:R-:W-:Y:S01]  /*49e0*/  @!P3 LEA R10, P4, R2, R246, 0x1 ;  /* 0x000000f6020ab211 */ /* 0x008fe200078808ff */
[----:B------:R-:W-:Y:S01]  /*49f0*/  @P2 STS.128 [R226+0xb000], RZ ;  /* 0x00b000ffe2002388 */ /* 0x000fe20000000c00 */
[----:B------:R-:W-:Y:S02]  /*4a00*/  LEA.HI.X R5, R228, R4, R229, 0x4, P0 ;  /* 0x00000004e4057211 */ /* 0x000fe400000f24e5 */
[C---:B------:R-:W-:Y:S01]  /*4a10*/  @!P2 LEA R6, P0, R2.reuse, R6, 0x1 ;  /* 0x000000060206a211 */ /* 0x040fe200078008ff */
[----:B------:R-:W-:Y:S01]  /*4a20*/  @!PT LDS RZ, [RZ] ;  /* 0x00000000fffff984 */ /* 0x000fe20000000800 */
[----:B------:R-:W-:Y:S01]  /*4a30*/  @!PT LDS RZ, [RZ] ;  /* 0x00000000fffff984 */ /* 0x000fe20000000800 */
[----:B------:R-:W-:Y:S01]  /*4a40*/  @!PT LDS RZ, [RZ] ;  /* 0x00000000fffff984 */ /* 0x000fe20000000800 */
[----:B------:R-:W-:Y:S01]  /*4a50*/  @!P2 LDGSTS.E.BYPASS.LTC128B.128 [R226+0xb000], desc[UR8][R8.64+0x80] ;  /* 0x0b00008008e2afae */ /* 0x000fe2000b901d48 */
[C-C-:B------:R-:W-:Y:S02]  /*4a60*/  @!P3 LEA.HI.X R11, R2.reuse, R247, R5.reuse, 0x1, P4 ;  /* 0x000000f7020bb211 */ /* 0x140fe400020f0c05 */
[----:B------:R-:W-:Y:S01]  /*4a70*/  @!P2 LEA.HI.X R7, R2, R7, R5, 0x1, P0 ;  /* 0x000000070207a211 */ /* 0x000fe200000f0c05 */
[----:B------:R-:W-:Y:S01]  /*4a80*/  @P3 STS.128 [R226+0xa800], RZ ;  /* 0x00a800ffe2003388 */ /* 0x000fe20000000c00 */
[----:B------:R-:W-:Y:S03]  /*4a90*/  ISETP.GT.AND P4, PT, R227, RZ, PT ;  /* 0x000000ffe300720c */ /* 0x000fe60003f84270 */
        /* <DEDUP_REMOVED lines=9> */
[----:B------:R-:W-:Y:S04]  /*4b30*/  LDSM.16.M88.4 R32, [R213] ;  /* 0x00000000d520783b */ /* 0x000fe80000000200 */
[----:B------:R-:W1:Y:S04]  /*4b40*/  LDSM.16.M88.4 R16, [R139+0x8000] ;  /* 0x008000008b10783b */ /* 0x000e680000000200 */
[----:B------:R-:W2:Y:S04]  /*4b50*/  LDSM.16.M88.4 R28, [R213+0x2000] ;  /* 0x00200000d51c783b */ /* 0x000ea80000000200 */
[----:B------:R-:W3:Y:S04]  /*4b60*/  LDSM.16.M88.4 R172, [R139+0x8800] ;  /* 0x008800008bac783b */ /* 0x000ee80000000200 */
[----:B------:R-:W0:Y:S04]  /*4b70*/  LDGDEPBAR ;  /* 0x00000000000079af */ /* 0x000e280000000000 */
[----:B------:R-:W-:Y:S04]  /*4b80*/  LDSM.16.M88.4 R176, [R215] ;  /* 0x00000000d7b0783b */ /* 0x000fe80000000200 */
[----:B------:R-:W4:Y:S04]  /*4b90*/  LDSM.16.M88.4 R180, [R222] ;  /* 0x00000000deb4783b */ /* 0x000f280000000200 */
[----:B------:R-:W5:Y:S04]  /*4ba0*/  LDSM.16.M88.4 R184, [R215+0x2000] ;  /* 0x00200000d7b8783b */ /* 0x000f680000000200 */
[----:B------:R-:W5:Y:S04]  /*4bb0*/  LDSM.16.M88.4 R188, [R225] ;  /* 0x00000000e1bc783b */ /* 0x000f680000000200 */
[----:B------:R-:W-:Y:S04]  /*4bc0*/  LDSM.16.M88.4 R192, [R221] ;  /* 0x00000000ddc0783b */ /* 0x000fe80000000200 */
[----:B------:R-:W5:Y:S01]  /*4bd0*/  LDSM.16.M88.4 R196, [R219+0x8000] ;  /* 0x00800000dbc4783b */ /* 0x000f620000000200 */
[-C--:B-1----:R-:W-:Y:S03]  /*4be0*/  HMMA.16816.F32 R4, R32, R16.reuse, RZ ;  /* 0x000000102004723c */ /* 0x082fe600000018ff */
[----:B------:R-:W1:Y:S04]  /*4bf0*/  LDSM.16.M88.4 R200, [R221+0x2000] ;  /* 0x00200000ddc8783b */ /* 0x000e680000000200 */
[----:B------:R-:W-:Y:S01]  /*4c00*/  LDSM.16.M88.4 R204, [R218] ;  /* 0x00000000dacc783b */ /* 0x000fe20000000200 */
[C---:B--2---:R-:W-:Y:S03]  /*4c10*/  HMMA.16816.F32 R8, R28.reuse, R16, RZ ;  /* 0x000000101c08723c */ /* 0x044fe600000018ff */
[----:B------:R-:W-:Y:S03]  /*4c20*/  LDSM.16.M88.4 R208, [R220+0x2000] ;  /* 0x00200000dcd0783b */ /* 0x000fe60000000200 */
[-C--:B------:R-:W-:Y:S06]  /*4c30*/  HMMA.16816.F32 R12, R28, R18.reuse, RZ ;  /* 0x000000121c0c723c */ /* 0x080fec00000018ff */
[C---:B------:R-:W-:Y:S06]  /*4c40*/  HMMA.16816.F32 R16, R32.reuse, R18, RZ ;  /* 0x000000122010723c */ /* 0x040fec00000018ff */
[-C--:B---3--:R-:W-:Y:S06]  /*4c50*/  HMMA.16816.F32 R20, R32, R172.reuse, RZ ;  /* 0x000000ac2014723c */ /* 0x088fec00000018ff */
[C---:B------:R-:W-:Y:S06]  /*4c60*/  HMMA.16816.F32 R24, R28.reuse, R172, RZ ;  /* 0x000000ac1c18723c */ /* 0x040fec00000018ff */
[-C--:B------:R-:W-:Y:S06]  /*4c70*/  HMMA.16816.F32 R28, R28, R174.reuse, RZ ;  /* 0x000000ae1c1c723c */ /* 0x080fec00000018ff */
[----:B------:R-:W-:Y:S01]  /*4c80*/  HMMA.16816.F32 R32, R32, R174, RZ ;  /* 0x000000ae2020723c */ /* 0x000fe200000018ff */
[----:B------:R-:W2:Y:S05]  /*4c90*/  LDSM.16.M88.4 R172, [R219+0x8800] ;  /* 0x00880000dbac783b */ /* 0x000eaa0000000200 */
[-C--:B----4-:R-:W-:Y:S06]  /*4ca0*/  HMMA.16816.F32 R4, R176, R180.reuse, R4 ;  /* 0x000000b4b004723c */ /* 0x090fec0000001804 */
[C---:B-----5:R-:W-:Y:S06]  /*4cb0*/  HMMA.16816.F32 R8, R184.reuse, R180, R8 ;  /* 0x000000b4b808723c */ /* 0x060fec0000001808 */
[-C--:B------:R-:W-:Y:S06]  /*4cc0*/  HMMA.16816.F32 R12, R184, R182.reuse, R12 ;  /* 0x000000b6b80c723c */ /* 0x080fec000000180c */
[C---:B------:R-:W-:Y:S01]  /*4cd0*/  HMMA.16816.F32 R16, R176.reuse, R182, R16 ;  /* 0x000000b6b010723c */ /* 0x040fe20000001810 */
[----:B------:R-:W3:Y:S05]  /*4ce0*/  LDSM.16.M88.4 R180, [R220] ;  /* 0x00000000dcb4783b */ /* 0x000eea0000000200 */
[-C--:B------:R-:W-:Y:S06]  /*4cf0*/  HMMA.16816.F32 R20, R176, R188.reuse, R20 ;  /* 0x000000bcb014723c */ /* 0x080fec0000001814 */
[C---:B------:R-:W-:Y:S06]  /*4d00*/  HMMA.16816.F32 R24, R184.reuse, R188, R24 ;  /* 0x000000bcb818723c */ /* 0x040fec0000001818 */
[-C--:B------:R-:W-:Y:S01]  /*4d10*/  HMMA.16816.F32 R28, R184, R190.reuse, R28 ;  /* 0x000000beb81c723c */ /* 0x080fe2000000181c */
[----:B------:R-:W-:Y:S05]  /*4d20*/  LDSM.16.M88.4 R184, [R213+0x4000] ;  /* 0x00400000d5b8783b */ /* 0x000fea0000000200 */
[----:B------:R-:W-:Y:S01]  /*4d30*/  HMMA.16816.F32 R32, R176, R190, R32 ;  /* 0x000000beb020723c */ /* 0x000fe20000001820 */
[----:B------:R-:W4:Y:S04]  /*4d40*/  LDSM.16.M88.4 R176, [R218+0x800] ;  /* 0x00080000dab0783b */ /* 0x000f280000000200 */
[----:B------:R-:W5:Y:S01]  /*4d50*/  LDSM.16.M88.4 R188, [R139+0x9000] ;  /* 0x009000008bbc783b */ /* 0x000f620000000200 */
[-C--:B------:R-:W-:Y:S06]  /*4d60*/  HMMA.16816.F32 R4, R192, R196.reuse, R4 ;  /* 0x000000c4c004723c */ /* 0x080fec0000001804 */
[C---:B-1----:R-:W-:Y:S06]  /*4d70*/  HMMA.16816.F32 R8, R200.reuse, R196, R8 ;  /* 0x000000c4c808723c */ /* 0x042fec0000001808 */
[-C--:B------:R-:W-:Y:S06]  /*4d80*/  HMMA.16816.F32 R12, R200, R198.reuse, R12 ;  /* 0x000000c6c80c723c */ /* 0x080fec000000180c */
[C---:B------:R-:W-:Y:S01]  /*4d90*/  HMMA.16816.F32 R16, R192.reuse, R198, R16 ;  /* 0x000000c6c010723c */ /* 0x040fe20000001810 */
[----:B------:R-:W1:Y:S05]  /*4da0*/  LDSM.16.M88.4 R196, [R213+0x6000] ;  /* 0x00600000d5c4783b */ /* 0x000e6a0000000200 */
[-C--:B--2---:R-:W-:Y:S06]  /*4db0*/  HMMA.16816.F32 R20, R192, R172.reuse, R20 ;  /* 0x000000acc014723c */ /* 0x084fec0000001814 */
[C---:B------:R-:W-:Y:S06]  /*4dc0*/  HMMA.16816.F32 R24, R200.reuse, R172, R24 ;  /* 0x000000acc818723c */ /* 0x040fec0000001818 */
[-C--:B------:R-:W-:Y:S01]  /*4dd0*/  HMMA.16816.F32 R28, R200, R174.reuse, R28 ;  /* 0x000000aec81c723c */ /* 0x080fe2000000181c */
[----:B------:R-:W-:Y:S05]  /*4de0*/  LDSM.16.M88.4 R200, [R224] ;  /* 0x00000000e0c8783b */ /* 0x000fea0000000200 */
[----:B------:R-:W-:Y:S01]  /*4df0*/  HMMA.16816.F32 R32, R192, R174, R32 ;  /* 0x000000aec020723c */ /* 0x000fe20000001820 */
[----:B------:R-:W2:Y:S04]  /*4e00*/  LDSM.16.M88.4 R172, [R139+0x9800] ;  /* 0x009800008bac783b */ /* 0x000ea80000000200 */
[----:B------:R-:W2:Y:S01]  /*4e10*/  LDSM.16.M88.4 R192, [R215+0x4000] ;  /* 0x00400000d7c0783b */ /* 0x000ea20000000200 */
[-C--:B---3--:R-:W-:Y:S06]  /*4e20*/  HMMA.16816.F32 R4, R180, R204.reuse, R4 ;  /* 0x000000ccb404723c */ /* 0x088fec0000001804 */
[C---:B------:R-:W-:Y:S06]  /*4e30*/  HMMA.16816.F32 R8, R208.reuse, R204, R8 ;  /* 0x000000ccd008723c */ /* 0x040fec0000001808 */
[-C--:B------:R-:W-:Y:S06]  /*4e40*/  HMMA.16816.F32 R12, R208, R206.reuse, R12 ;  /* 0x000000ced00c723c */ /* 0x080fec000000180c */
[C---:B------:R-:W-:Y:S01]  /*4e50*/  HMMA.16816.F32 R16, R180.reuse, R206, R16 ;  /* 0x000000ceb410723c */ /* 0x040fe20000001810 */
[----:B------:R-:W3:Y:S05]  /*4e60*/  LDSM.16.M88.4 R204, [R215+0x6000] ;  /* 0x00600000d7cc783b */ /* 0x000eea0000000200 */
[-C--:B----4-:R-:W-:Y:S06]  /*4e70*/  HMMA.16816.F32 R20, R180, R176.reuse, R20 ;  /* 0x000000b0b414723c */ /* 0x090fec0000001814 */
[C---:B------:R-:W-:Y:S06]  /*4e80*/  HMMA.16816.F32 R24, R208.reuse, R176, R24 ;  /* 0x000000b0d018723c */ /* 0x040fec0000001818 */
[-C--:B------:R-:W-:Y:S01]  /*4e90*/  HMMA.16816.F32 R28, R208, R178.reuse, R28 ;  /* 0x000000b2d01c723c */ /* 0x080fe2000000181c */
[----:B------:R-:W-:Y:S05]  /*4ea0*/  LDSM.16.M88.4 R208, [R221+0x6000] ;  /* 0x00600000ddd0783b */ /* 0x000fea0000000200 */
[----:B------:R-:W-:Y:S01]  /*4eb0*/  HMMA.16816.F32 R32, R180, R178, R32 ;  /* 0x000000b2b420723c */ /* 0x000fe20000001820 */
[----:B------:R-:W4:Y:S04]  /*4ec0*/  LDSM.16.M88.4 R176, [R223] ;  /* 0x00000000dfb0783b */ /* 0x000f280000000200 */
[----:B------:R-:W-:Y:S01]  /*4ed0*/  LDSM.16.M88.4 R180, [R221+0x4000] ;  /* 0x00400000ddb4783b */ /* 0x000fe20000000200 */
[-C--:B-----5:R-:W-:Y:S06]  /*4ee0*/  HMMA.16816.F32 R4, R184, R188.reuse, R4 ;  /* 0x000000bcb804723c */ /* 0x0a0fec0000001804 */
[C---:B-1----:R-:W-:Y:S06]  /*4ef0*/  HMMA.16816.F32 R8, R196.reuse, R188, R8 ;  /* 0x000000bcc408723c */ /* 0x042fec0000001808 */
[-C--:B------:R-:W-:Y:S06]  /*4f00*/  HMMA.16816.F32 R12, R196, R190.reuse, R12 ;  /* 0x000000bec40c723c */ /* 0x080fec000000180c */
[C---:B------:R-:W-:Y:S01]  /*4f10*/  HMMA.16816.F32 R16, R184.reuse, R190, R16 ;  /* 0x000000beb810723c */ /* 0x040fe20000001810 */
[----:B------:R-:W1:Y:S05]  /*4f20*/  LDSM.16.M88.4 R188, [R219+0x9000] ;  /* 0x00900000dbbc783b */ /* 0x000e6a0000000200 */
[-C--:B--2---:R-:W-:Y:S06]  /*4f30*/  HMMA.16816.F32 R20, R184, R172.reuse, R20 ;  /* 0x000000acb814723c */ /* 0x084fec0000001814 */
[C---:B------:R-:W-:Y:S06]  /*4f40*/  HMMA.16816.F32 R24, R196.reuse, R172, R24 ;  /* 0x000000acc418723c */ /* 0x040fec0000001818 */
[-C--:B------:R-:W-:Y:S01]  /*4f50*/  HMMA.16816.F32 R28, R196, R174.reuse, R28 ;  /* 0x000000aec41c723c */ /* 0x080fe2000000181c */
[----:B------:R-:W-:Y:S05]  /*4f60*/  LDSM.16.M88.4 R196, [R218+0x1000] ;  /* 0x00100000dac4783b */ /* 0x000fea0000000200 */
[----:B------:R-:W-:Y:S01]  /*4f70*/  HMMA.16816.F32 R32, R184, R174, R32 ;  /* 0x000000aeb820723c */ /* 0x000fe20000001820 */
[----:B------:R-:W2:Y:S04]  /*4f80*/  LDSM.16.M88.4 R172, [R219+0x9800] ;  /* 0x00980000dbac783b */ /* 0x000ea80000000200 */
[----:B------:R-:W5:Y:S01]  /*4f90*/  LDSM.16.M88.4 R184, [R220+0x4000] ;  /* 0x00400000dcb8783b */ /* 0x000f620000000200 */
[-C--:B------:R-:W-:Y:S06]  /*4fa0*/  HMMA.16816.F32 R4, R192, R200.reuse, R4 ;  /* 0x000000c8c004723c */ /* 0x080fec0000001804 */
[C---:B---3--:R-:W-:Y:S06]  /*4fb0*/  HMMA.16816.F32 R8, R204.reuse, R200, R8 ;  /* 0x000000c8cc08723c */ /* 0x048fec0000001808 */
[-C--:B------:R-:W-:Y:S06]  /*4fc0*/  HMMA.16816.F32 R12, R204, R202.reuse, R12 ;  /* 0x000000cacc0c723c */ /* 0x080fec000000180c */
[C---:B------:R-:W-:Y:S01]  /*4fd0*/  HMMA.16816.F32 R16, R192.reuse, R202, R16 ;  /* 0x000000cac010723c */ /* 0x040fe20000001810 */
[----:B------:R-:W3:Y:S05]  /*4fe0*/  LDSM.16.M88.4 R200, [R220+0x6000] ;  /* 0x00600000dcc8783b */ /* 0x000eea0000000200 */
[-C--:B----4-:R-:W-:Y:S06]  /*4ff0*/  HMMA.16816.F32 R20, R192, R176.reuse, R20 ;  /* 0x000000b0c014723c */ /* 0x090fec0000001814 */
[C---:B------:R-:W-:Y:S06]  /*5000*/  HMMA.16816.F32 R24, R204.reuse, R176, R24 ;  /* 0x000000b0cc18723c */ /* 0x040fec0000001818 */
[-C--:B------:R-:W-:Y:S06]  /*5010*/  HMMA.16816.F32 R28, R204, R178.reuse, R28 ;  /* 0x000000b2cc1c723c */ /* 0x080fec000000181c */
[----:B------:R-:W-:Y:S01]  /*5020*/  HMMA.16816.F32 R32, R192, R178, R32 ;  /* 0x000000b2c020723c */ /* 0x000fe20000001820 */
[----:B------:R-:W4:Y:S01]  /*5030*/  LDSM.16.M88.4 R176, [R218+0x1800] ;  /* 0x00180000dab0783b */ /* 0x000f220000000200 */
        /* <DEDUP_REMOVED lines=10> */
[-C--:B-----5:R-:W-:Y:S06]  /*50e0*/  HMMA.16816.F32 R4, R184, R196.reuse, R4 ;  /* 0x000000c4b804723c */ /* 0x0a0fec0000001804 */
[C---:B---3--:R-:W-:Y:S06]  /*50f0*/  HMMA.16816.F32 R8, R200.reuse, R196, R8 ;  /* 0x000000c4c808723c */ /* 0x048fec0000001808 */
[-C--:B------:R-:W-:Y:S06]  /*5100*/  HMMA.16816.F32 R12, R200, R198.reuse, R12 ;  /* 0x000000c6c80c723c */ /* 0x080fec000000180c */
[C---:B------:R-:W-:Y:S06]  /*5110*/  HMMA.16816.F32 R16, R184.reuse, R198, R16 ;  /* 0x000000c6b810723c */ /* 0x040fec0000001810 */
[----:B------:R-:W-:Y:S01]  /*5120*/  FMNMX.FTZ R2, R4, R3, !PT ;  /* 0x0000000304027209 */ /* 0x000fe20007810000 */
[-C--:B----4-:R-:W-:Y:S04]  /*5130*/  HMMA.16816.F32 R20, R184, R176.reuse, R20 ;  /* 0x000000b0b814723c */ /* 0x090fe80000001814 */
        /* <DEDUP_REMOVED lines=27> */
.L_x_1131:
        /* <DEDUP_REMOVED lines=376> */
.L_x_1129:
[----:B------:R-:W2:Y:S01]  /*6a70*/  LDL R11, [R1+0x18] ;  /* 0x00001800010b7983 */ /* 0x000ea20000100800 */
[----:B------:R-:W1:Y:S01]  /*6a80*/  S2UR UR4, SR_CgaCtaId ;  /* 0x00000000000479c3 */ /* 0x000e620000008800 */
[----:B------:R-:W-:Y:S02]  /*6a90*/  UMOV UR5, 0x400 ;  /* 0x0000040000057882 */ /* 0x000fe40000000000 */
[----:B------:R-:W3:Y:S04]  /*6aa0*/  SHFL.BFLY PT, R0, R243, 0x2, 0x1f ;  /* 0x0c401f00f3007f89 */ /* 0x000ee800000e0000 */
[----:B------:R-:W4:Y:S01]  /*6ab0*/  SHFL.BFLY PT, R2, R242, 0x2, 0x1f ;  /* 0x0c401f00f2027f89 */ /* 0x000f2200000e0000 */
[----:B------:R-:W5:Y:S03]  /*6ac0*/  S2R R9, SR_TID.X ;  /* 0x0000000000097919 */ /* 0x000f660000002100 */
[----:B------:R-:W5:Y:S01]  /*6ad0*/  SHFL.BFLY PT, R3, R240, 0x2, 0x1f ;  /* 0x0c401f00f0037f89 */ /* 0x000f6200000e0000 */
[----:B-1----:R-:W-:Y:S01]  /*6ae0*/  ULEA UR4, UR4, UR5, 0x18 ;  /* 0x0000000504047291 */ /* 0x002fe2000f8ec03f */
[----:B---3--:R-:W-:-:S02]  /*6af0*/  FADD.FTZ R243, R0, R243 ;  /* 0x000000f300f37221 */ /* 0x008fc40000010000 */
[----:B------:R-:W1:Y:S01]  /*6b00*/  SHFL.BFLY PT, R0, R241, 0x2, 0x1f ;  /* 0x0c401f00f1007f89 */ /* 0x000e6200000e0000 */
[----:B----4-:R-:W-:-:S03]  /*6b10*/  FADD.FTZ R242, R2, R242 ;  /* 0x000000f202f27221 */ /* 0x010fc60000010000 */
[----:B------:R-:W3:Y:S04]  /*6b20*/  SHFL.BFLY PT, R4, R243, 0x1, 0x1f ;  /* 0x0c201f00f3047f89 */ /* 0x000ee800000e0000 */
[----:B------:R-:W4:Y:S01]  /*6b30*/  SHFL.BFLY PT, R2, R242, 0x1, 0x1f ;  /* 0x0c201f00f2027f89 */ /* 0x000f2200000e0000 */
[----:B-----5:R-:W-:Y:S01]  /*6b40*/  FADD.FTZ R240, R3, R240 ;  /* 0x000000f003f07221 */ /* 0x020fe20000010000 */
[----:B------:R-:W-:-:S04]  /*6b50*/  SHF.R.S32.HI R3, RZ, 0x1f, R9 ;  /* 0x0000001fff037819 */ /* 0x000fc80000011409 */
[----:B------:R-:W5:Y:S01]  /*6b60*/  SHFL.BFLY PT, R8, R240, 0x1, 0x1f ;  /* 0x0c201f00f0087f89 */ /* 0x000f6200000e0000 */
[----:B-1----:R-:W-:Y:S01]  /*6b70*/  FADD.FTZ R241, R0, R241 ;  /* 0x000000f100f17221 */ /* 0x002fe20000010000 */
[----:B------:R-:W-:Y:S01]  /*6b80*/  MOV R0, 0x3f800000 ;  /* 0x3f80000000007802 */ /* 0x000fe20000000f00 */
[----:B---3--:R-:W-:-:S03]  /*6b90*/  FADD.FTZ R243, R243, R4 ;  /* 0x00000004f3f37221 */ /* 0x008fc60000010000 */
[----:B------:R-:W1:Y:S01]  /*6ba0*/  SHFL.BFLY PT, R7, R241, 0x1, 0x1f ;  /* 0x0c201f00f1077f89 */ /* 0x000e6200000e0000 */
[----:B------:R-:W-:Y:S01]  /*6bb0*/  LEA.HI R4, R3, R9, RZ, 0x2 ;  /* 0x0000000903047211 */ /* 0x000fe200078f10ff */
[----:B----4-:R-:W-:Y:S01]  /*6bc0*/  FADD.FTZ R242, R242, R2 ;  /* 0x00000002f2f27221 */ /* 0x010fe20000010000 */
[----:B------:R-:W-:Y:S02]  /*6bd0*/  FSETP.NE.FTZ.AND P4, PT, R243, RZ, PT ;  /* 0x000000fff300720b */ /* 0x000fe40003f95000 */
[--C-:B------:R-:W-:Y:S02]  /*6be0*/  SHF.R.S32.HI R2, RZ, 0x2, R4.reuse ;  /* 0x00000002ff027819 */ /* 0x100fe40000011404 */
[----:B------:R-:W-:Y:S02]  /*6bf0*/  SHF.R.S32.HI R5, RZ, 0x1f, R4 ;  /* 0x0000001fff057819 */ /* 0x000fe40000011404 */
[----:B------:R-:W-:Y:S01]  /*6c00*/  LOP3.LUT R4, R4, 0x3ffffffc, RZ, 0xc0, !PT ;  /* 0x3ffffffc04047812 */ /* 0x000fe200078ec0ff */
[----:B-----5:R-:W-:Y:S01]  /*6c10*/  FADD.FTZ R133, R240, R8 ;  /* 0x00000008f0857221 */ /* 0x020fe20000010000 */
[----:B------:R-:W-:-:S02]  /*6c20*/  LEA.HI R6, R5, R2, RZ, 0x3 ;  /* 0x0000000205067211 */ /* 0x000fc400078f18ff */
[-C--:B------:R-:W-:Y:S02]  /*6c30*/  LEA.HI R3, R3, R9.reuse, RZ, 0x5 ;  /* 0x0000000903037211 */ /* 0x080fe400078f28ff */
[----:B------:R-:W-:Y:S01]  /*6c40*/  IADD3 R5, -R4, R9, RZ ;  /* 0x0000000904057210 */ /* 0x000fe20007ffe1ff */
[----:B------:R-:W3:Y:S01]  /*6c50*/  @P4 MUFU.RCP R0, R243 ;  /* 0x000000f300004308 */ /* 0x000ee20000001000 */
[----:B------:R-:W-:Y:S02]  /*6c60*/  FSETP.NE.FTZ.AND P3, PT, R242, RZ, PT ;  /* 0x000000fff200720b */ /* 0x000fe40003f75000 */
[----:B------:R-:W-:Y:S02]  /*6c70*/  LOP3.LUT R4, R6, 0xfffffff8, RZ, 0xc0, !PT ;  /* 0xfffffff806047812 */ /* 0x000fe400078ec0ff */
[----:B------:R-:W-:Y:S01]  /*6c80*/  SHF.R.S32.HI R3, RZ, 0x5, R3 ;  /* 0x00000005ff037819 */ /* 0x000fe20000011403 */
[----:B-1----:R-:W-:Y:S01]  /*6c90*/  FADD.FTZ R241, R241, R7 ;  /* 0x00000007f1f17221 */ /* 0x002fe20000010000 */
[----:B------:R-:W-:-:S02]  /*6ca0*/  IADD3 R2, R2, -R4, RZ ;  /* 0x8000000402027210 */ /* 0x000fc40007ffe0ff */
[----:B------:R-:W-:Y:S02]  /*6cb0*/  LEA R8, R3, R5, 0x9 ;  /* 0x0000000503087211 */ /* 0x000fe400078e48ff */
[----:B------:R-:W-:Y:S02]  /*6cc0*/  MOV R3, 0x3f800000 ;  /* 0x3f80000000037802 */ /* 0x000fe40000000f00 */
[----:B------:R-:W-:Y:S01]  /*6cd0*/  SHF.L.U32 R20, R2, 0x6, RZ ;  /* 0x0000000602147819 */ /* 0x000fe200000006ff */
[----:B---3--:R-:W-:-:S03]  /*6ce0*/  FMUL.FTZ R175, R0, R80 ;  /* 0x0000005000af7220 */ /* 0x008fc60000410000 */
[----:B------:R-:W1:Y:S01]  /*6cf0*/  @P3 MUFU.RCP R3, R242 ;  /* 0x000000f200033308 */ /* 0x000e620000001000 */
[----:B------:R-:W-:Y:S01]  /*6d00*/  LOP3.LUT R20, R20, 0x1c0, RZ, 0xc0, !PT ;  /* 0x000001c014147812 */ /* 0x000fe200078ec0ff */
[C---:B------:R-:W-:Y:S01]  /*6d10*/  FMUL.FTZ R174, R0.reuse, R81 ;  /* 0x0000005100ae7220 */ /* 0x040fe20000410000 */
[----:B------:R-:W-:Y:S01]  /*6d20*/  MOV R81, 0x20 ;  /* 0x0000002000517802 */ /* 0x000fe20000000f00 */
[----:B------:R-:W-:Y:S01]  /*6d30*/  FMUL.FTZ R177, R0, R84 ;  /* 0x0000005400b17220 */ /* 0x000fe20000410000 */
[----:B------:R-:W-:Y:S01]  /*6d40*/  LEA.HI R20, R20, R20, RZ, 0x1d ;  /* 0x0000001414147211 */ /* 0x000fe200078fe8ff */
[C---:B------:R-:W-:Y:S01]  /*6d50*/  FMUL.FTZ R176, R0.reuse, R85 ;  /* 0x0000005500b07220 */ /* 0x040fe20000410000 */
[----:B------:R-:W-:Y:S01]  /*6d60*/  MOV R80, 0x40 ;  /* 0x0000004000507802 */ /* 0x000fe20000000f00 */
[----:B------:R-:W-:Y:S01]  /*6d70*/  FMUL.FTZ R144, R0, R144 ;  /* 0x0000009000907220 */ /* 0x000fe20000410000 */
        /* <DEDUP_REMOVED lines=31> */
[C---:B------:R-:W-:Y:S01]  /*6f70*/  FMUL.FTZ R154, R3.reuse, R154 ;  /* 0x0000009a039a7220 */ /* 0x040fe20000410000 */
[C---:B------:R-:W-:Y:S01]  /*6f80*/  FMUL.FTZ R155, R3.reuse, R155 ;  /* 0x0000009b039b7220 */ /* 0x040fe20000410000 */
[----:B------:R-:W-:Y:S01]  /*6f90*/  FMUL.FTZ R21, R3, R38 ;  /* 0x0000002603157220 */ /* 0x000fe20000410000 */
[----:B--2---:R-:W-:-:S04]  /*6fa0*/  ISETP.NE.AND P0, PT, R11, -0x1, PT ;  /* 0xffffffff0b00780c */ /* 0x004fc80003f05270 */
[----:B------:R-:W-:-:S05]  /*6fb0*/  R2P PR, R2, 0x6 ;  /* 0x0000000602007804 */ /* 0x000fca0000000000 */
[----:B------:R-:W-:Y:S02]  /*6fc0*/  SEL R81, R81, 0xffffffe0, !P1 ;  /* 0xffffffe051517807 */ /* 0x000fe40004800000 */
[----:B------:R-:W-:Y:S02]  /*6fd0*/  SEL R80, R80, 0xffffffc0, !P2 ;  /* 0xffffffc050507807 */ /* 0x000fe40005000000 */
[----:B------:R-:W1:Y:S02]  /*6fe0*/  @P0 LDC.64 R6, c[0x0][0x298] ;  /* 0x0000a600ff060b82 */ /* 0x000e640000000a00 */
[----:B-1----:R-:W-:-:S04]  /*6ff0*/  @P0 IMAD.WIDE.U32 R4, R11, R6, RZ ;  /* 0x000000060b040225 */ /* 0x002fc800078e00ff */
        /* <DEDUP_REMOVED lines=10> */
[----:B------:R-:W-:Y:S02]  /*70a0*/  IADD3 R85, R5, R7, RZ ;  /* 0x0000000705557210 */ /* 0x000fe40007ffe0ff */
.L_x_1133:
        /* <DEDUP_REMOVED lines=23> */
.L_x_1134:
[----:B------:R-:W2:Y:S01]  /*7220*/  LDL R178, [R1+0x4] ;  /* 0x0000040001b27983 */ /* 0x000ea20000100800 */
[----:B------:R-:W-:Y:S01]  /*7230*/  ISETP.NE.AND P0, PT, RZ, UR4, PT ;  /* 0x00000004ff007c0c */ /* 0x000fe2000bf05270 */
[----:B------:R-:W-:Y:S01]  /*7240*/  IMAD.MOV.U32 R0, RZ, RZ, 0x3f800000 ;  /* 0x3f800000ff007424 */ /* 0x000fe200078e00ff */
[C---:B------:R-:W-:Y:S01]  /*7250*/  IADD3 R19, R20.reuse, -0x10, RZ ;  /* 0xfffffff014137810 */ /* 0x040fe20007ffe0ff */
[C---:B------:R-:W-:Y:S01]  /*7260*/  FMUL.FTZ R70, R3.reuse, R70 ;  /* 0x0000004603467220 */ /* 0x040fe20000410000 */
        /* <DEDUP_REMOVED lines=100> */
[----:B------:R-:W-:Y:S01]  /*78b0*/  F2FP.F16.F32.PACK_AB R0, R155, R154 ;  /* 0x0000009a9b00723e */ /* 0x000fe200000000ff */
[----:B-----5:R-:W-:Y:S01]  /*78c0*/  IMAD.IADD R5, R80, 0x1, R19 ;  /* 0x0000000150057824 */ /* 0x020fe200078e0213 */
        /* <DEDUP_REMOVED lines=18> */
[----:B------:R-:W-:Y:S02]  /*79f0*/  F2FP.F16.F32.PACK_AB R16, R65, R139 ;  /* 0x0000008b4110723e */ /* 0x000fe400000000ff */
[----:B------:R-:W-:-:S02]  /*7a00*/  F2FP.F16.F32.PACK_AB R15, R67, R30 ;  /* 0x0000001e430f723e */ /* 0x000fc400000000ff */
[----:B------:R-:W-:Y:S02]  /*7a10*/  F2FP.F16.F32.PACK_AB R17, R17, R56 ;  /* 0x000000381111723e */ /* 0x000fe400000000ff */
[C---:B-1----:R-:W-:Y:S02]  /*7a20*/  IADD3 R0, R20.reuse, R81, RZ ;  /* 0x0000005114007210 */ /* 0x042fe40007ffe0ff */
[----:B------:R-:W-:Y:S02]  /*7a30*/  F2FP.F16.F32.PACK_AB R24, R59, R24 ;  /* 0x000000183b18723e */ /* 0x000fe400000000ff */
[----:B---3--:R-:W-:Y:S01]  /*7a40*/  IADD3 R13, R81, R19, RZ ;  /* 0x00000013510d7210 */ /* 0x008fe20007ffe0ff */
[----:B------:R1:W-:Y:S01]  /*7a50*/  STS [R0], R10 ;  /* 0x0000000a00007388 */ /* 0x0003e20000000800 */
[----:B------:R-:W-:Y:S02]  /*7a60*/  F2FP.F16.F32.PACK_AB R49, R49, R60 ;  /* 0x0000003c3131723e */ /* 0x000fe400000000ff */
[----:B-----5:R-:W-:Y:S01]  /*7a70*/  IADD3 R3, R20, R80, RZ ;  /* 0x0000005014037210 */ /* 0x020fe20007ffe0ff */
[----:B------:R-:W-:Y:S01]  /*7a80*/  STS [R0+0x400], R9 ;  /* 0x0004000900007388 */ /* 0x000fe20000000800 */
[----:B------:R-:W-:-:S02]  /*7a90*/  F2FP.F16.F32.PACK_AB R48, R63, R48 ;  /* 0x000000303f30723e */ /* 0x000fc400000000ff */
[----:B------:R-:W-:Y:S01]  /*7aa0*/  F2FP.F16.F32.PACK_AB R47, R172, R173 ;  /* 0x000000adac2f723e */ /* 0x000fe200000000ff */
[----:B------:R3:W-:Y:S01]  /*7ab0*/  STS [R13], R7 ;  /* 0x000000070d007388 */ /* 0x0007e20000000800 */
[----:B------:R-:W-:Y:S01]  /*7ac0*/  F2FP.F16.F32.PACK_AB R46, R71, R70 ;  /* 0x00000046472e723e */ /* 0x000fe200000000ff */
[----:B----4-:R-:W-:Y:S01]  /*7ad0*/  @P6 MUFU.LG2 R12, R241 ;  /* 0x000000f1000c6308 */ /* 0x010fe20000000c00 */
[----:B------:R-:W-:Y:S01]  /*7ae0*/  IADD3 R2, R0, R80, RZ ;  /* 0x0000005000027210 */ /* 0x000fe20007ffe0ff */
[----:B------:R4:W-:Y:S01]  /*7af0*/  STS [R13+0x400], R6 ;  /* 0x000400060d007388 */ /* 0x0009e20000000800 */
[----:B------:R-:W-:Y:S02]  /*7b00*/  F2FP.F16.F32.PACK_AB R43, R174, R175 ;  /* 0x000000afae2b723e */ /* 0x000fe400000000ff */
[----:B------:R-:W-:Y:S01]  /*7b10*/  F2FP.F16.F32.PACK_AB R42, R83, R82 ;  /* 0x00000052532a723e */ /* 0x000fe200000000ff */
[----:B------:R-:W-:Y:S01]  /*7b20*/  STS [R0+0x2000], R8 ;  /* 0x0020000800007388 */ /* 0x000fe20000000800 */
[----:B------:R-:W-:-:S02]  /*7b30*/  IADD3 R4, R13, R80, RZ ;  /* 0x000000500d047210 */ /* 0x000fc40007ffe0ff */
[----:B------:R-:W-:Y:S01]  /*7b40*/  F2FP.F16.F32.PACK_AB R45, R45, R72 ;  /* 0x000000482d2d723e */ /* 0x000fe200000000ff */
[----:B------:R5:W-:Y:S01]  /*7b50*/  STS [R0+0x2400], R14 ;  /* 0x0024000e00007388 */ /* 0x000be20000000800 */
[----:B------:R-:W-:Y:S02]  /*7b60*/  F2FP.F16.F32.PACK_AB R44, R75, R44 ;  /* 0x0000002c4b2c723e */ /* 0x000fe400000000ff */
[----:B------:R-:W-:Y:S01]  /*7b70*/  F2FP.F16.F32.PACK_AB R41, R41, R76 ;  /* 0x0000004c2929723e */ /* 0x000fe200000000ff */
[----:B------:R-:W-:Y:S01]  /*7b80*/  STS [R13+0x2000], R23 ;  /* 0x002000170d007388 */ /* 0x000fe20000000800 */
[----:B------:R-:W-:Y:S01]  /*7b90*/  F2FP.F16.F32.PACK_AB R40, R79, R40 ;  /* 0x000000284f28723e */ /* 0x000fe200000000ff */
[----:B-1----:R-:W1:Y:S01]  /*7ba0*/  @P0 LDC.64 R10, c[0x0][0x2c0] ;  /* 0x0000b000ff0a0b82 */ /* 0x002e620000000a00 */
[----:B------:R-:W-:Y:S01]  /*7bb0*/  F2FP.F16.F32.PACK_AB R39, R176, R177 ;  /* 0x000000b1b027723e */ /* 0x000fe200000000ff */
[----:B------:R-:W-:Y:S01]  /*7bc0*/  STS [R13+0x2400], R22 ;  /* 0x002400160d007388 */ /* 0x000fe20000000800 */
[----:B------:R-:W-:-:S02]  /*7bd0*/  F2FP.F16.F32.PACK_AB R38, R38, R86 ;  /* 0x000000562626723e */ /* 0x000fc400000000ff */
[----:B------:R-:W-:Y:S01]  /*7be0*/  F2FP.F16.F32.PACK_AB R35, R93, R92 ;  /* 0x0000005c5d23723e */ /* 0x000fe200000000ff */
[----:B------:R-:W-:Y:S01]  /*7bf0*/  STS [R3], R21 ;  /* 0x0000001503007388 */ /* 0x000fe20000000800 */
[----:B------:R-:W-:Y:S01]  /*7c00*/  F2FP.F16.F32.PACK_AB R34, R34, R94 ;  /* 0x0000005e2222723e */ /* 0x000fe200000000ff */
[----:B---3--:R-:W3:Y:S01]  /*7c10*/  @P0 LDC R7, c[0x0][0x2c0] ;  /* 0x0000b000ff070b82 */ /* 0x008ee20000000800 */
[----:B------:R-:W-:Y:S01]  /*7c20*/  F2FP.F16.F32.PACK_AB R37, R37, R88 ;  /* 0x000000582525723e */ /* 0x000fe200000000ff */
[----:B------:R1:W-:Y:S01]  /*7c30*/  STS [R3+0x400], R18 ;  /* 0x0004001203007388 */ /* 0x0003e20000000800 */
        /* <DEDUP_REMOVED lines=11> */
[----:B-----5:R-:W5:Y:S01]  /*7cf0*/  @P3 LDC R14, c[0x0][0x2e8] ;  /* 0x0000ba00ff0e3b82 */ /* 0x020f620000000800 */
[----:B------:R-:W-:Y:S01]  /*7d00*/  F2FP.F16.F32.PACK_AB R29, R29, R100 ;  /* 0x000000641d1d723e */ /* 0x000fe200000000ff */
[----:B------:R-:W-:Y:S01]  /*7d10*/  STS [R3+0x2400], R24 ;  /* 0x0024001803007388 */ /* 0x000fe20000000800 */
[----:B------:R-:W-:Y:S02]  /*7d20*/  F2FP.F16.F32.PACK_AB R28, R103, R28 ;  /* 0x0000001c671c723e */ /* 0x000fe400000000ff */
[----:B------:R-:W-:Y:S01]  /*7d30*/  F2FP.F16.F32.PACK_AB R25, R25, R104 ;  /* 0x000000681919723e */ /* 0x000fe200000000ff */
[----:B------:R-:W-:Y:S01]  /*7d40*/  STS [R5+0x2000], R49 ;  /* 0x0020003105007388 */ /* 0x000fe20000000800 */
[----:B------:R-:W-:Y:S01]  /*7d50*/  F2FP.F16.F32.PACK_AB R66, R107, R66 ;  /* 0x000000426b42723e */ /* 0x000fe200000000ff */
[----:B------:R-:W-:Y:S01]  /*7d60*/  @!P0 IMAD.MOV.U32 R7, RZ, RZ, 0x1 ;  /* 0x00000001ff078424 */ /* 0x000fe200078e00ff */
[----:B------:R-:W-:Y:S01]  /*7d70*/  F2FP.F16.F32.PACK_AB R65, R161, R160 ;  /* 0x000000a0a141723e */ /* 0x000fe200000000ff */
[----:B------:R-:W-:Y:S01]  /*7d80*/  STS [R5+0x2400], R48 ;  /* 0x0024003005007388 */ /* 0x000fe20000000800 */
[----:B------:R-:W-:Y:S01]  /*7d90*/  F2FP.F16.F32.PACK_AB R64, R64, R162 ;  /* 0x000000a24040723e */ /* 0x000fe200000000ff */
[----:B-1----:R-:W1:Y:S01]  /*7da0*/  @P6 LDC R18, c[0x0][0x2e8] ;  /* 0x0000ba00ff126b82 */ /* 0x002e620000000800 */
[----:B------:R-:W-:Y:S01]  /*7db0*/  F2FP.F16.F32.PACK_AB R61, R121, R120 ;  /* 0x00000078793d723e */ /* 0x000fe200000000ff */
[----:B------:R-:W-:Y:S01]  /*7dc0*/  STS [R2], R47 ;  /* 0x0000002f02007388 */ /* 0x000fe20000000800 */
        /* <DEDUP_REMOVED lines=23> */
[----:B------:R-:W-:-:S02]  /*7f40*/  MOV R21, 0x7f800000 ;  /* 0x7f80000000157802 */ /* 0x000fc40000000f00 */
[----:B------:R-:W-:Y:S01]  /*7f50*/  MOV R22, 0x7f800000 ;  /* 0x7f80000000167802 */ /* 0x000fe20000000f00 */
[----:B------:R-:W-:Y:S04]  /*7f60*/  STS [R20+0x4000], R39 ;  /* 0x0040002714007388 */ /* 0x000fe80000000800 */
[----:B------:R-:W-:Y:S04]  /*7f70*/  STS [R20+0x4400], R38 ;  /* 0x0044002614007388 */ /* 0x000fe80000000800 */
[----:B------:R-:W-:Y:S04]  /*7f80*/  STS [R19+0x4000], R35 ;  /* 0x0040002313007388 */ /* 0x000fe80000000800 */
[----:B------:R-:W-:Y:S04]  /*7f90*/  STS [R19+0x4400], R34 ;  /* 0x0044002213007388 */ /* 0x000fe80000000800 */
[----:B------:R-:W-:Y:S04]  /*7fa0*/  STS [R20+0x6000], R37 ;  /* 0x0060002514007388 */ /* 0x000fe80000000800 */
[----:B------:R3:W-:Y:S01]  /*7fb0*/  STS [R20+0x6400], R36 ;  /* 0x0064002414007388 */ /* 0x0007e20000000800 */
[----:B------:R-:W5:Y:S03]  /*7fc0*/  S2R R15, SR_TID.X ;  /* 0x00000000000f7919 */ /* 0x000f660000002100 */
        /* <DEDUP_REMOVED lines=8> */
[----:B------:R3:W-:Y:S01]  /*8050*/  STS [R0+0x6400], R28 ;  /* 0x0064001c00007388 */ /* 0x0007e20000000800 */
[----:B-----5:R-:W-:-:S03]  /*8060*/  SHF.R.S32.HI R8, RZ, 0x1f, R15 ;  /* 0x0000001fff087819 */ /* 0x020fc6000001140f */
[----:B------:R-:W-:Y:S04]  /*8070*/  STS [R13+0x6000], R25 ;  /* 0x006000190d007388 */ /* 0x000fe80000000800 */
[----:B------:R5:W-:Y:S04]  /*8080*/  STS [R13+0x6400], R66 ;  /* 0x006400420d007388 */ /* 0x000be80000000800 */
[----:B------:R-:W-:Y:S04]  /*8090*/  STS [R3+0x4000], R65 ;  /* 0x0040004103007388 */ /* 0x000fe80000000800 */
[----:B------:R-:W-:Y:S04]  /*80a0*/  STS [R3+0x4400], R64 ;  /* 0x0044004003007388 */ /* 0x000fe80000000800 */
[----:B------:R-:W-:Y:S04]  /*80b0*/  STS [R5+0x4000], R61 ;  /* 0x0040003d05007388 */ /* 0x000fe80000000800 */
[----:B------:R-:W-:Y:S01]  /*80c0*/  STS [R5+0x4400], R60 ;  /* 0x0044003c05007388 */ /* 0x000fe20000000800 */
[----:B---3--:R-:W3:Y:S03]  /*80d0*/  @P4 MUFU.LG2 R0, R243 ;  /* 0x000000f300004308 */ /* 0x008ee60000000c00 */
[----:B------:R-:W-:Y:S04]  /*80e0*/  STS [R3+0x6000], R63 ;  /* 0x0060003f03007388 */ /* 0x000fe80000000800 */
[----:B------:R1:W-:Y:S01]  /*80f0*/  STS [R3+0x6400], R62 ;  /* 0x0064003e03007388 */ /* 0x0003e20000000800 */
[----:B-----5:R-:W5:Y:S03]  /*8100*/  @P3 MUFU.LG2 R13, R242 ;  /* 0x000000f2000d3308 */ /* 0x020f660000000c00 */
[----:B------:R-:W-:Y:S04]  /*8110*/  STS [R5+0x6000], R59 ;  /* 0x0060003b05007388 */ /* 0x000fe80000000800 */
[----:B------:R4:W-:Y:S01]  /*8120*/  STS [R5+0x6400], R58 ;  /* 0x0064003a05007388 */ /* 0x0009e20000000800 */
[----:B---3--:R-:W-:-:S03]  /*8130*/  @P4 FMUL.FTZ R0, R0, 0.69314718246459960938 ;  /* 0x3f31721800004820 */ /* 0x008fc60000410000 */
[----:B------:R-:W-:Y:S04]  /*8140*/  STS [R2+0x4000], R57 ;  /* 0x0040003902007388 */ /* 0x000fe80000000800 */
[----:B------:R-:W-:Y:S04]  /*8150*/  STS [R2+0x4400], R56 ;  /* 0x0044003802007388 */ /* 0x000fe80000000800 */
[----:B------:R-:W-:Y:S04]  /*8160*/  STS [R4+0x4000], R53 ;  /* 0x0040003504007388 */ /* 0x000fe80000000800 */
[----:B------:R-:W-:Y:S01]  /*8170*/  STS [R4+0x4400], R52 ;  /* 0x0044003404007388 */ /* 0x000fe20000000800 */
[----:B-1----:R-:W1:Y:S03]  /*8180*/  @P4 LDC R3, c[0x0][0x2e8] ;  /* 0x0000ba00ff034b82 */ /* 0x002e660000000800 */
[----:B------:R-:W-:Y:S04]  /*8190*/  STS [R2+0x6000], R55 ;  /* 0x0060003702007388 */ /* 0x000fe80000000800 */
[----:B------:R-:W-:Y:S01]  /*81a0*/  STS [R2+0x6400], R54 ;  /* 0x0064003602007388 */ /* 0x000fe20000000800 */
[----:B----4-:R-:W-:Y:S01]  /*81b0*/  @P0 MOV R5, 0x1 ;  /* 0x0000000100050802 */ /* 0x010fe20000000f00 */
[----:B------:R-:W-:-:S02]  /*81c0*/  @!P0 IMAD R5, R6, R17, RZ ;  /* 0x0000001106058224 */ /* 0x000fc400078e02ff */
[----:B------:R-:W-:Y:S01]  /*81d0*/  STS [R4+0x6000], R51 ;  /* 0x0060003304007388 */ /* 0x000fe20000000800 */
[----:B------:R-:W3:Y:S03]  /*81e0*/  @P1 LDC R17, c[0x0][0x2e8] ;  /* 0x0000ba00ff111b82 */ /* 0x000ee60000000800 */
[----:B------:R4:W-:Y:S05]  /*81f0*/  STS [R4+0x6400], R50 ;  /* 0x0064003204007388 */ /* 0x0009ea0000000800 */
[----:B------:R-:W-:Y:S01]  /*8200*/  BAR.SYNC.DEFER_BLOCKING 0x0 ;  /* 0x0000000000007b1d */ /* 0x000fe20000010000 */
[----:B-1----:R-:W-:Y:S01]  /*8210*/  @P4 FFMA.FTZ R16, R136, R3, R0 ;  /* 0x0000000388104223 */ /* 0x002fe20000010000 */
[----:B------:R-:W-:-:S02]  /*8220*/  @P0 IMAD R0, R11, R10, RZ ;  /* 0x0000000a0b000224 */ /* 0x000fc400078e02ff */
[----:B------:R-:W-:Y:S02]  /*8230*/  @P6 FMUL.FTZ R11, R12, 0.69314718246459960938 ;  /* 0x3f3172180c0b6820 */ /* 0x000fe40000410000 */
[----:B------:R-:W1:Y:S01]  /*8240*/  S2R R19, SR_CTAID.Y ;  /* 0x0000000000137919 */ /* 0x000e620000002600 */
[----:B------:R-:W3:Y:S01]  /*8250*/  @P1 MUFU.LG2 R10, R133 ;  /* 0x00000085000a1308 */ /* 0x000ee20000000c00 */
[----:B------:R-:W-:Y:S01]  /*8260*/  @!P0 MOV R0, R6 ;  /* 0x0000000600008202 */ /* 0x000fe20000000f00 */
[----:B------:R-:W-:Y:S01]  /*8270*/  @P6 FFMA.FTZ R21, R134, R18, R11 ;  /* 0x0000001286156223 */ /* 0x000fe2000001000b */
[----:B------:R-:W3:Y:S01]  /*8280*/  S2R R23, SR_CTAID.Z ;  /* 0x0000000000177919 */ /* 0x000ee20000002700 */
[CC--:B----4-:R-:W-:Y:S02]  /*8290*/  LEA.HI R4, R8.reuse, R15.reuse, RZ, 0x5 ;  /* 0x0000000f08047211 */ /* 0x0d0fe400078f28ff */
[----:B------:R-:W-:Y:S01]  /*82a0*/  LEA.HI R8, R8, R15, RZ, 0x3 ;  /* 0x0000000f08087211 */ /* 0x000fe200078f18ff */
[----:B------:R4:W4:Y:S01]  /*82b0*/  LDS.128 R28, [R226+0x3800] ;  /* 0x00380000e21c7984 */ /* 0x0009220000000c00 */
[----:B------:R-:W-:-:S02]  /*82c0*/  LOP3.LUT R4, R4, 0xffffffe0, RZ, 0xc0, !PT ;  /* 0xffffffe004047812 */ /* 0x000fc400078ec0ff */
[----:B------:R-:W-:Y:S02]  /*82d0*/  SHF.R.S32.HI R2, RZ, 0x3, R8 ;  /* 0x00000003ff027819 */ /* 0x000fe40000011408 */
[----:B------:R-:W-:Y:S01]  /*82e0*/  LOP3.LUT R8, R8, 0xfffffff8, RZ, 0xc0, !PT ;  /* 0xfffffff808087812 */ /* 0x000fe200078ec0ff */
[----:B------:R-:W-:Y:S01]  /*82f0*/  IMAD.IADD R4, R15, 0x1, -R4 ;  /* 0x000000010f047824 */ /* 0x000fe200078e0a04 */
[----:B------:R-:W-:Y:S02]  /*8300*/  IADD3 R9, R2, 0x10, RZ ;  /* 0x0000001002097810 */ /* 0x000fe40007ffe0ff */
[----:B------:R-:W-:Y:S01]  /*8310*/  IADD3 R15, -R8, R15, RZ ;  /* 0x0000000f080f7210 */ /* 0x000fe20007ffe1ff */
[----:B------:R-:W-:Y:S01]  /*8320*/  VIADD R8, R2, 0x20 ;  /* 0x0000002002087836 */ /* 0x000fe20000000000 */
[----:B------:R-:W-:Y:S02]  /*8330*/  LOP3.LUT P6, RZ, R4, 0x3, RZ, 0xc0, !PT ;  /* 0x0000000304ff7812 */ /* 0x000fe400078cc0ff */
[-C--:B--2---:R-:W-:Y:S01]  /*8340*/  ISETP.GE.AND P4, PT, R9, R178.reuse, PT ;  /* 0x000000b20900720c */ /* 0x084fe20003f86270 */
[----:B-----5:R-:W-:Y:S01]  /*8350*/  @P3 FMUL.FTZ R9, R13, 0.69314718246459960938 ;  /* 0x3f3172180d093820 */ /* 0x020fe20000410000 */
[----:B------:R-:W-:Y:S01]  /*8360*/  ISETP.GE.AND P2, PT, R8, R178, PT ;  /* 0x000000b20800720c */ /* 0x000fe20003f46270 */
[----:B-1----:R-:W-:Y:S01]  /*8370*/  IMAD R8, R19, R5, RZ ;  /* 0x0000000513087224 */ /* 0x002fe200078e02ff */
[----:B------:R-:W-:Y:S01]  /*8380*/  IADD3 R5, R2, 0x30, RZ ;  /* 0x0000003002057810 */ /* 0x000fe20007ffe0ff */
[----:B------:R-:W-:Y:S01]  /*8390*/  @P3 FFMA.FTZ R22, R135, R14, R9 ;  /* 0x0000000e87163223 */ /* 0x000fe20000010009 */
[----:B------:R-:W-:-:S02]  /*83a0*/  SHF.L.U32 R24, R15, 0x3, RZ ;  /* 0x000000030f187819 */ /* 0x000fc400000006ff */
[----:B------:R-:W-:Y:S01]  /*83b0*/  SEL R6, R8, RZ, !P5 ;  /* 0x000000ff08067207 */ /* 0x000fe20006800000 */
[----:B------:R-:W-:Y:S01]  /*83c0*/  IMAD R8, R7, UR4, RZ ;  /* 0x0000000407087c24 */ /* 0x000fe2000f8e02ff */
[----:B------:R-:W-:-:S03]  /*83d0*/  ISETP.GE.AND P0, PT, R5, R178, PT ;  /* 0x000000b20500720c */ /* 0x000fc60003f06270 */
[----:B---3--:R-:W-:Y:S01]  /*83e0*/  IMAD R0, R23, R0, R6 ;  /* 0x0000000017007224 */ /* 0x008fe200078e0206 */
[----:B------:R-:W-:Y:S01]  /*83f0*/  SHF.L.U32 R5, R8, 0x7, RZ ;  /* 0x0000000708057819 */ /* 0x000fe200000006ff */
[----:B------:R-:W-:-:S03]  /*8400*/  @P1 FMUL.FTZ R6, R10, 0.69314718246459960938 ;  /* 0x3f3172180a061820 */ /* 0x000fc60000410000 */
[----:B------:R-:W-:Y:S01]  /*8410*/  IADD3 R10, P5, P3, R5, R68, R0 ;  /* 0x00000044050a7210 */ /* 0x000fe20007bbe000 */
[----:B------:R-:W-:Y:S01]  /*8420*/  @P1 FFMA.FTZ R20, R132, R17, R6 ;  /* 0x0000001184141223 */ /* 0x000fe20000010006 */
[----:B------:R-:W-:Y:S02]  /*8430*/  SHF.R.S32.HI R11, RZ, 0x1f, R5 ;  /* 0x0000001fff0b7819 */ /* 0x000fe40000011405 */
[----:B------:R-:W-:-:S04]  /*8440*/  SHF.R.S32.HI R0, RZ, 0x1f, R0 ;  /* 0x0000001fff007819 */ /* 0x000fc80000011400 */
[----:B------:R-:W-:Y:S01]  /*8450*/  IADD3.X R11, R11, R69, R0, P5, P3 ;  /* 0x000000450b0b7210 */ /* 0x000fe20002fe6400 */
[----:B----4-:R-:W-:Y:S06]  /*8460*/  @P6 BRA `(.L_x_1136) ;  /* 0x0000000000a06947 */ /* 0x010fec0003800000 */
[----:B------:R-:W2:Y:S01]  /*8470*/  LDL.LU R179, [R1+0x1c] ;  /* 0x00001c0001b37983 */ /* 0x000ea20000300800 */
[----:B------:R-:W-:-:S04]  /*8480*/  SHF.R.S32.HI R0, RZ, 0x1f, R4 ;  /* 0x0000001fff007819 */ /* 0x000fc80000011404 */
[----:B------:R-:W-:-:S04]  /*8490*/  LEA.HI R0, R0, R4, RZ, 0x2 ;  /* 0x0000000400007211 */ /* 0x000fc800078f10ff */
[----:B------:R-:W-:-:S05]  /*84a0*/  SHF.R.S32.HI R0, RZ, 0x2, R0 ;  /* 0x00000002ff007819 */ /* 0x000fca0000011400 */
[----:B--2---:R-:W-:-:S04]  /*84b0*/  IMAD R0, R179, 0x10, R0 ;  /* 0x00000010b3007824 */ /* 0x004fc800078e0200 */
[C---:B------:R-:W-:Y:S01]  /*84c0*/  VIADD R6, R0.reuse, 0x8 ;  /* 0x0000000800067836 */ /* 0x040fe20000000000 */
[C---:B------:R-:W-:Y:S01]  /*84d0*/  ISETP.GE.AND P1, PT, R0.reuse, R178, PT ;  /* 0x000000b20000720c */ /* 0x040fe20003f26270 */
[----:B------:R-:W-:-:S03]  /*84e0*/  VIADD R8, R0, 0x40 ;  /* 0x0000004000087836 */ /* 0x000fc60000000000 */
[-C--:B------:R-:W-:Y:S02]  /*84f0*/  ISETP.GE.AND P6, PT, R6, R178.reuse, PT ;  /* 0x000000b20600720c */ /* 0x080fe40003fc6270 */
[----:B------:R-:W-:-:S07]  /*8500*/  ISETP.GE.AND P5, PT, R8, R178, PT ;  /* 0x000000b20800720c */ /* 0x000fce0003fa6270 */
[----:B------:R-:W1:Y:S01]  /*8510*/  @!P1 LDC.64 R12, c[0x0][0x2b0] ;  /* 0x0000ac00ff0c9b82 */ /* 0x000e620000000a00 */
[----:B------:R-:W-:-:S03]  /*8520*/  @!P1 IMAD R4, R0, R7, RZ ;  /* 0x0000000700049224 */ /* 0x000fc600078e02ff */
[----:B------:R-:W-:Y:S02]  /*8530*/  @!P6 IMAD R6, R6, R7, RZ ;  /* 0x000000070606e224 */ /* 0x000fe400078e02ff */
[C---:B------:R-:W-:Y:S02]  /*8540*/  @!P1 IADD3 R5, P3, R4.reuse, R10, RZ ;  /* 0x0000000a04059210 */ /* 0x040fe40007f7e0ff */
[----:B------:R-:W2:Y:S02]  /*8550*/  @!P6 LDC.64 R18, c[0x0][0x2b0] ;  /* 0x0000ac00ff12eb82 */ /* 0x000ea40000000a00 */
[----:B------:R-:W-:-:S06]  /*8560*/  @!P1 LEA.HI.X.SX32 R9, R4, R11, 0x1, P3 ;  /* 0x0000000b04099211 */ /* 0x000fcc00018f0eff */
[----:B------:R-:W3:Y:S01]  /*8570*/  @!P5 LDC.64 R14, c[0x0][0x2b0] ;  /* 0x0000ac00ff0edb82 */ /* 0x000ee20000000a00 */
[----:B-1----:R-:W-:Y:S01]  /*8580*/  @!P1 LEA R4, P3, R5, R12, 0x2 ;  /* 0x0000000c05049211 */ /* 0x002fe200078610ff */
[----:B------:R-:W-:-:S03]  /*8590*/  VIADD R12, R0, 0x48 ;  /* 0x00000048000c7836 */ /* 0x000fc60000000000 */
[----:B------:R-:W-:Y:S02]  /*85a0*/  @!P1 LEA.HI.X R5, R5, R13, R9, 0x2, P3 ;  /* 0x0000000d05059211 */ /* 0x000fe400018f1409 */
[----:B------:R-:W-:-:S03]  /*85b0*/  ISETP.GE.AND P3, PT, R12, R178, PT ;  /* 0x000000b20c00720c */ /* 0x000fc60003f66270 */
[----:B------:R1:W-:Y:S01]  /*85c0*/  @!P1 STG.E desc[UR8][R4.64], R16 ;  /* 0x0000001004009986 */ /* 0x0003e2000c101908 */
[----:B------:R-:W-:-:S04]  /*85d0*/  @!P6 IADD3 R0, P1, R6, R10, RZ ;  /* 0x0000000a0600e210 */ /* 0x000fc80007f3e0ff */
[----:B------:R-:W-:-:S05]  /*85e0*/  @!P6 LEA.HI.X.SX32 R6, R6, R11, 0x1, P1 ;  /* 0x0000000b0606e211 */ /* 0x000fca00008f0eff */
[----:B-1----:R-:W1:Y:S01]  /*85f0*/  @!P3 LDC.64 R16, c[0x0][0x2b0] ;  /* 0x0000ac00ff10bb82 */ /* 0x002e620000000a00 */
[-C--:B------:R-:W-:Y:S01]  /*8600*/  @!P5 IMAD R5, R8, R7.reuse, RZ ;  /* 0x000000070805d224 */ /* 0x080fe200078e02ff */
[----:B--2---:R-:W-:Y:S01]  /*8610*/  @!P6 LEA R8, P1, R0, R18, 0x2 ;  /* 0x000000120008e211 */ /* 0x004fe200078210ff */
[----:B------:R-:W-:-:S03]  /*8620*/  @!P3 IMAD R4, R12, R7, RZ ;  /* 0x000000070c04b224 */ /* 0x000fc600078e02ff */
[----:B------:R-:W-:Y:S02]  /*8630*/  @!P6 LEA.HI.X R9, R0, R19, R6, 0x2, P1 ;  /* 0x000000130009e211 */ /* 0x000fe400008f1406 */
        /* <DEDUP_REMOVED lines=11> */
.L_x_1136:
[----:B------:R-:W-:Y:S05]  /*86f0*/  BSYNC B0 ;  /* 0x0000000000007941 */ /* 0x000fea0003800000 */
.L_x_1135:
[----:B------:R-:W-:Y:S01]  /*8700*/  VIADD R0, R2, 0x50 ;  /* 0x0000005002007836 */ /* 0x000fe20000000000 */
[----:B--2---:R-:W-:Y:S01]  /*8710*/  SHF.R.S32.HI R5, RZ, 0x1f, R24 ;  /* 0x0000001fff057819 */ /* 0x004fe20000011418 */
[----:B------:R-:W-:Y:S01]  /*8720*/  ULDC.64 UR4, c[0x0][0x2a0] ;  /* 0x0000a80000047ab9 */ /* 0x000fe20000000a00 */
[----:B------:R-:W-:Y:S01]  /*8730*/  IADD3 R4, P1, R24, R84, RZ ;  /* 0x0000005418047210 */ /* 0x000fe20007f3e0ff */
[----:B------:R1:W2:Y:S01]  /*8740*/  LDS.128 R16, [R226+0x4000] ;  /* 0x00400000e2107984 */ /* 0x0002a20000000c00 */
[----:B------:R-:W-:Y:S01]  /*8750*/  SHF.R.S32.HI R6, RZ, 0x1f, R23 ;  /* 0x0000001fff067819 */ /* 0x000fe20000011417 */
[----:B------:R-:W-:Y:S01]  /*8760*/  VIADD R3, R2, 0x40 ;  /* 0x0000004002037836 */ /* 0x000fe20000000000 */
[----:B------:R-:W-:Y:S01]  /*8770*/  IADD3.X R5, R5, R85, RZ, P1, !PT ;  /* 0x0000005505057210 */ /* 0x000fe20000ffe4ff */
[----:B------:R-:W3:Y:S01]  /*8780*/  S2R R7, SR_CTAID.X ;  /* 0x0000000000077919 */ /* 0x000ee20000002500 */
[-C--:B------:R-:W-:Y:S01]  /*8790*/  ISETP.GE.AND P3, PT, R0, R178.reuse, PT ;  /* 0x000000b20000720c */ /* 0x080fe20003f66270 */
[----:B------:R-:W-:Y:S01]  /*87a0*/  IMAD R0, R6, UR4, RZ ;  /* 0x0000000406007c24 */ /* 0x000fe2000f8e02ff */
[-C--:B------:R-:W-:Y:S01]  /*87b0*/  ISETP.GE.AND P1, PT, R2, R178.reuse, PT ;  /* 0x000000b20200720c */ /* 0x080fe20003f26270 */
[----:B------:R-:W-:Y:S01]  /*87c0*/  IMAD.WIDE.U32 R12, R23, UR4, R4 ;  /* 0x00000004170c7c25 */ /* 0x000fe2000f8e0004 */
[----:B------:R-:W-:Y:S01]  /*87d0*/  ISETP.GE.AND P5, PT, R3, R178, PT ;  /* 0x000000b20300720c */ /* 0x000fe20003fa6270 */
[----:B------:R-:W-:Y:S01]  /*87e0*/  BSSY B0, `(.L_x_1137) ;  /* 0x0000016000007945 */ /* 0x000fe20003800000 */
[----:B------:R-:W-:Y:S01]  /*87f0*/  SHF.R.S32.HI R3, RZ, 0x1f, R2 ;  /* 0x0000001fff037819 */ /* 0x000fe20000011402 */
[----:B------:R-:W-:-:S02]  /*8800*/  IMAD R0, R23, UR5, R0 ;  /* 0x0000000517007c24 */ /* 0x000fc4000f8e0200 */
[----:B------:R1:W4:Y:S01]  /*8810*/  LDS.128 R20, [R226] ;  /* 0x00000000e2147984 */ /* 0x0003220000000c00 */
[----:B------:R-:W-:Y:S02]  /*8820*/  VIADD R14, R2, 0x60 ;  /* 0x00000060020e7836 */ /* 0x000fe40000000000 */
[----:B------:R-:W-:Y:S01]  /*8830*/  IADD3 R11, R13, R0, RZ ;  /* 0x000000000d0b7210 */ /* 0x000fe20007ffe0ff */
[----:B---3--:R-:W-:Y:S02]  /*8840*/  IMAD.WIDE R8, R7, 0x80, R2 ;  /* 0x0000008007087825 */ /* 0x008fe400078e0202 */
[----:B-1----:R-:W-:Y:S05]  /*8850*/  @P1 BRA `(.L_x_1138) ;  /* 0x0000000000381947 */ /* 0x002fea0003800000 */
        /* <DEDUP_REMOVED lines=11> */
[----:B------:R-:W-:-:S09]  /*8910*/  ISETP.GE.AND P1, PT, R244, UR4, PT ;  /* 0x00000004f4007c0c */ /* 0x000fd2000bf26270 */
[----:B----4-:R1:W-:Y:S04]  /*8920*/  @!P6 STG.E.128 desc[UR8][R4.64], R20 ;  /* 0x000000140400e986 */ /* 0x0103e8000c101d08 */
[----:B--2---:R1:W-:Y:S02]  /*8930*/  @!P1 STG.E.128 desc[UR8][R4.64+0x80], R16 ;  /* 0x0000801004009986 */ /* 0x0043e4000c101d08 */
.L_x_1138:
[----:B------:R-:W-:Y:S05]  /*8940*/  BSYNC B0 ;  /* 0x0000000000007941 */ /* 0x000fea0003800000 */
.L_x_1137:
[----:B-1--4-:R1:W3:Y:S01]  /*8950*/  LDS.128 R20, [R226+0x800] ;  /* 0x00080000e2147984 */ /* 0x0122e20000000c00 */
[----:B------:R-:W-:Y:S01]  /*8960*/  BSSY B0, `(.L_x_1139) ;  /* 0x0000016000007945 */ /* 0x000fe20003800000 */
[----:B------:R-:W-:Y:S02]  /*8970*/  ISETP.GE.AND P1, PT, R14, R178, PT ;  /* 0x000000b20e00720c */ /* 0x000fe40003f26270 */
[----:B--2---:R1:W2:Y:S01]  /*8980*/  LDS.128 R16, [R226+0x4800] ;  /* 0x00480000e2107984 */ /* 0x0042a20000000c00 */
[----:B------:R-:W-:Y:S01]  /*8990*/  IADD3 R6, R2, 0x70, RZ ;  /* 0x0000007002067810 */ /* 0x000fe20007ffe0ff */
[----:B------:R-:W-:Y:S09]  /*89a0*/  @P4 BRA `(.L_x_1140) ;  /* 0x0000000000444947 */ /* 0x000ff20003800000 */
        /* <DEDUP_REMOVED lines=14> */
[----:B------:R-:W-:-:S09]  /*8a90*/  ISETP.GE.AND P4, PT, R244, UR4, PT ;  /* 0x00000004f4007c0c */ /* 0x000fd2000bf86270 */
[----:B---3--:R4:W-:Y:S04]  /*8aa0*/  @!P6 STG.E.128 desc[UR8][R2.64], R20 ;  /* 0x000000140200e986 */ /* 0x0089e8000c101d08 */
[----:B--2---:R4:W-:Y:S02]  /*8ab0*/  @!P4 STG.E.128 desc[UR8][R2.64+0x80], R16 ;  /* 0x000080100200c986 */ /* 0x0049e4000c101d08 */
.L_x_1140:
[----:B------:R-:W-:Y:S05]  /*8ac0*/  BSYNC B0 ;  /* 0x0000000000007941 */ /* 0x000fea0003800000 */
.L_x_1139:
[----:B---34-:R3:W4:Y:S01]  /*8ad0*/  LDS.128 R20, [R226+0x1000] ;  /* 0x00100000e2147984 */ /* 0x0187220000000c00 */
[----:B------:R-:W-:Y:S01]  /*8ae0*/  BSSY B0, `(.L_x_1141) ;  /* 0x0000015000007945 */ /* 0x000fe20003800000 */
[----:B------:R-:W-:Y:S02]  /*8af0*/  ISETP.GE.AND P4, PT, R6, R178, PT ;  /* 0x000000b20600720c */ /* 0x000fe40003f86270 */
[----:B--2---:R3:W2:Y:S01]  /*8b00*/  LDS.128 R16, [R226+0x5000] ;  /* 0x00500000e2107984 */ /* 0x0046a20000000c00 */
        /* <DEDUP_REMOVED lines=16> */
[----:B----4-:R4:W-:Y:S04]  /*8c10*/  @!P6 STG.E.128 desc[UR8][R2.64], R20 ;  /* 0x000000140200e986 */ /* 0x0109e8000c101d08 */
[----:B--2---:R4:W-:Y:S02]  /*8c20*/  @!P2 STG.E.128 desc[UR8][R2.64+0x80], R16 ;  /* 0x000080100200a986 */ /* 0x0049e4000c101d08 */
.L_x_1142:
[----:B------:R-:W-:Y:S05]  /*8c30*/  BSYNC B0 ;  /* 0x0000000000007941 */ /* 0x000fea0003800000 */
.L_x_1141:
[----:B----4-:R4:W1:Y:S01]  /*8c40*/  LDS.128 R20, [R226+0x1800] ;  /* 0x00180000e2147984 */ /* 0x0108620000000c00 */
[----:B------:R-:W-:Y:S03]  /*8c50*/  BSSY B0, `(.L_x_1143) ;  /* 0x0000014000007945 */ /* 0x000fe60003800000 */
[----:B--2---:R4:W2:Y:S01]  /*8c60*/  LDS.128 R16, [R226+0x5800] ;  /* 0x00580000e2107984 */ /* 0x0048a20000000c00 */
[----:B------:R-:W-:Y:S05]  /*8c70*/  @P0 BRA `(.L_x_1144) ;  /* 0x0000000000440947 */ /* 0x000fea0003800000 */
[----:B------:R-:W-:Y:S01]  /*8c80*/  IADD3 R0, P0, R8, 0x30, RZ ;  /* 0x0000003008007810 */ /* 0x000fe20007f1e0ff */
[----:B------:R-:W-:Y:S01]  /*8c90*/  ULDC.64 UR4, c[0x0][0x298] ;  /* 0x0000a60000047ab9 */ /* 0x000fe20000000a00 */
[----:B------:R-:W-:Y:S01]  /*8ca0*/  MOV R3, R11 ;  /* 0x0000000b00037202 */ /* 0x000fe20000000f00 */
[----:B------:R-:W-:Y:S02]  /*8cb0*/  ULDC UR6, c[0x0][0x2d0] ;  /* 0x0000b40000067ab9 */ /* 0x000fe40000000800 */
[----:B------:R-:W-:Y:S01]  /*8cc0*/  IMAD.X R2, RZ, RZ, R9, P0 ;  /* 0x000000ffff027224 */ /* 0x000fe200000e0609 */
[----:B------:R-:W-:Y:S02]  /*8cd0*/  ISETP.GE.AND P2, PT, R24, UR6, PT ;  /* 0x0000000618007c0c */ /* 0x000fe4000bf46270 */
[----:B------:R-:W-:Y:S01]  /*8ce0*/  ISETP.GE.AND P0, PT, R244, UR6, PT ;  /* 0x00000006f4007c0c */ /* 0x000fe2000bf06270 */
        /* <DEDUP_REMOVED lines=9> */
[----:B--2---:R1:W-:Y:S02]  /*8d80*/  @!P0 STG.E.128 desc[UR8][R2.64+0x80], R16 ;  /* 0x0000801002008986 */ /* 0x0043e4000c101d08 */
.L_x_1144:
[----:B------:R-:W-:Y:S05]  /*8d90*/  BSYNC B0 ;  /* 0x0000000000007941 */ /* 0x000fea0003800000 */
.L_x_1143:
[----:B-1----:R1:W1:Y:S01]  /*8da0*/  LDS.128 R20, [R226+0x2000] ;  /* 0x00200000e2147984 */ /* 0x0022620000000c00 */
[----:B------:R-:W-:Y:S03]  /*8db0*/  BSSY B0, `(.L_x_1145) ;  /* 0x0000014000007945 */ /* 0x000fe60003800000 */
[----:B--2---:R2:W1:Y:S01]  /*8dc0*/  LDS.128 R16, [R226+0x6000] ;  /* 0x00600000e2107984 */ /* 0x0044620000000c00 */
        /* <DEDUP_REMOVED lines=18> */
.L_x_1146:
[----:B------:R-:W-:Y:S05]  /*8ef0*/  BSYNC B0 ;  /* 0x0000000000007941 */ /* 0x000fea0003800000 */
.L_x_1145:
        /* <DEDUP_REMOVED lines=21> */
.L_x_1148:
[----:B------:R-:W-:Y:S05]  /*9050*/  BSYNC B0 ;  /* 0x0000000000007941 */ /* 0x000fea0003800000 */
.L_x_1147:
        /* <DEDUP_REMOVED lines=21> */
.L_x_1150:
[----:B------:R-:W-:Y:S05]  /*91b0*/  BSYNC B0 ;  /* 0x0000000000007941 */ /* 0x000fea0003800000 */
.L_x_1149:
        /* <DEDUP_REMOVED lines=21> */
.L_x_1099:
[----:B------:R-:W3:Y:S01]  /*9310*/  LDL R30, [R1+0x18] ;  /* 0x00001800011e7983 */ /* 0x000ee20000100800 */
[----:B------:R-:W4:Y:S01]  /*9320*/  LDC.U8 R9, c[0x0][0x3d9] ;  /* 0x0000f640ff097b82 */ /* 0x000f220000000000 */
[----:B-1----:R-:W-:Y:S01]  /*9330*/  SHF.R.S32.HI R12, RZ, 0x1f, R99 ;  /* 0x0000001fff0c7819 */ /* 0x002fe20000011463 */
[----:B------:R-:W-:Y:S01]  /*9340*/  ULDC.64 UR4, c[0x0][0x2a0] ;  /* 0x0000a80000047ab9 */ /* 0x000fe20000000a00 */
[----:B------:R-:W1:Y:S01]  /*9350*/  S2R R15, SR_CTAID.X ;  /* 0x00000000000f7919 */ /* 0x000e620000002500 */
[----:B------:R-:W-:Y:S01]  /*9360*/  IADD3 R14, -R29, R14, RZ ;  /* 0x0000000e1d0e7210 */ /* 0x000fe20007ffe1ff */
[----:B------:R-:W-:Y:S01]  /*9370*/  BSSY B0, `(.L_x_1151) ;  /* 0x000003a000007945 */ /* 0x000fe20003800000 */
[----:B------:R-:W-:Y:S02]  /*9380*/  LEA.HI R12, R12, R99, RZ, 0x3 ;  /* 0x000000630c0c7211 */ /* 0x000fe400078f18ff */
[----:B------:R-:W5:Y:S01]  /*9390*/  LDC.U8 R10, c[0x0][0x3d8] ;  /* 0x0000f600ff0a7b82 */ /* 0x000f620000000000 */
[----:B----4-:R-:W-:-:S02]  /*93a0*/  ISETP.NE.AND P0, PT, R9, RZ, PT ;  /* 0x000000ff0900720c */ /* 0x010fc40003f05270 */
[C---:B-----5:R-:W-:Y:S02]  /*93b0*/  ISETP.NE.AND P3, PT, R10.reuse, RZ, PT ;  /* 0x000000ff0a00720c */ /* 0x060fe40003f65270 */
[----:B------:R-:W-:Y:S02]  /*93c0*/  ISETP.NE.AND P2, PT, R10, RZ, !P0 ;  /* 0x000000ff0a00720c */ /* 0x000fe40004745270 */
[----:B------:R-:W-:-:S07]  /*93d0*/  ISETP.NE.OR P3, PT, R9, RZ, !P3 ;  /* 0x000000ff0900720c */ /* 0x000fce0005f65670 */
[----:B------:R-:W4:Y:S08]  /*93e0*/  @!P0 LDC R16, c[0x0][0x2c4] ;  /* 0x0000b100ff108b82 */ /* 0x000f300000000800 */
[----:B------:R-:W1:Y:S08]  /*93f0*/  @!P0 LDC R17, c[0x0][0x270] ;  /* 0x00009c00ff118b82 */ /* 0x000e700000000800 */
[----:B------:R-:W1:Y:S08]  /*9400*/  @P0 LDC R18, c[0x0][0x2c0] ;  /* 0x0000b000ff120b82 */ /* 0x000e700000000800 */
[----:B------:R-:W1:Y:S08]  /*9410*/  @P0 LDC.64 R22, c[0x0][0x2c0] ;  /* 0x0000b000ff160b82 */ /* 0x000e700000000a00 */
[----:B------:R-:W1:Y:S08]  /*9420*/  @!P3 LDC R19, c[0x0][0x2c4] ;  /* 0x0000b100ff13bb82 */ /* 0x000e700000000800 */
[----:B----4-:R-:W4:Y:S01]  /*9430*/  @P2 LDC R16, c[0x0][0x2e4] ;  /* 0x0000b900ff102b82 */ /* 0x010f220000000800 */
[----:B---3--:R-:W-:-:S13]  /*9440*/  ISETP.NE.AND P1, PT, R30, -0x1, PT ;  /* 0xffffffff1e00780c */ /* 0x008fda0003f25270 */
[----:B------:R-:W3:Y:S01]  /*9450*/  @!P1 LDC.64 R4, c[0x0][0x290] ;  /* 0x0000a400ff049b82 */ /* 0x000ee20000000a00 */
[----:B------:R-:W-:-:S07]  /*9460*/  @!P1 SHF.R.S32.HI R0, RZ, 0x1f, R31 ;  /* 0x0000001fff009819 */ /* 0x000fce000001141f */
[----:B--2---:R-:W2:Y:S01]  /*9470*/  @P1 LDC.64 R6, c[0x0][0x298] ;  /* 0x0000a600ff061b82 */ /* 0x004ea20000000a00 */
[----:B---3--:R-:W-:-:S04]  /*9480*/  @!P1 IMAD R0, R0, R4, RZ ;  /* 0x0000000400009224 */ /* 0x008fc800078e02ff */
[C---:B------:R-:W-:Y:S01]  /*9490*/  @!P1 IMAD R8, R31.reuse, R5, R0 ;  /* 0x000000051f089224 */ /* 0x040fe200078e0200 */
[----:B------:R-:W-:Y:S01]  /*94a0*/  LOP3.LUT R0, R12, 0xfffffff8, RZ, 0xc0, !PT ;  /* 0xfffffff80c007812 */ /* 0x000fe200078ec0ff */
[----:B------:R-:W-:Y:S01]  /*94b0*/  @!P1 IMAD.WIDE.U32 R4, R31, R4, RZ ;  /* 0x000000041f049225 */ /* 0x000fe200078e00ff */
[----:B------:R-:W-:-:S03]  /*94c0*/  SHF.R.S32.HI R12, RZ, 0x3, R12 ;  /* 0x00000003ff0c7819 */ /* 0x000fc6000001140c */
[----:B--2---:R-:W-:Y:S01]  /*94d0*/  @P1 IMAD.WIDE.U32 R2, R30, R6, RZ ;  /* 0x000000061e021225 */ /* 0x004fe200078e00ff */
[----:B------:R-:W-:Y:S02]  /*94e0*/  ISETP.GE.AND P4, PT, R12, R14, PT ;  /* 0x0000000e0c00720c */ /* 0x000fe40003f86270 */
[----:B------:R-:W-:Y:S01]  /*94f0*/  SHF.R.S32.HI R13, RZ, 0x1f, R12 ;  /* 0x0000001fff0d7819 */ /* 0x000fe2000001140c */
[----:B------:R-:W-:Y:S02]  /*9500*/  IMAD.IADD R0, R99, 0x1, -R0 ;  /* 0x0000000163007824 */ /* 0x000fe400078e0a00 */
[----:B------:R-:W-:Y:S02]  /*9510*/  @P1 IMAD R7, R30, R7, R3 ;  /* 0x000000071e071224 */ /* 0x000fe400078e0203 */
[----:B------:R-:W-:Y:S01]  /*9520*/  @!P1 IMAD.IADD R7, R5, 0x1, R8 ;  /* 0x0000000105079824 */ /* 0x000fe200078e0208 */
[----:B------:R-:W-:Y:S01]  /*9530*/  SHF.R.S32.HI R8, RZ, 0x1f, R33 ;  /* 0x0000001fff087819 */ /* 0x000fe20000011421 */
[----:B------:R-:W-:Y:S01]  /*9540*/  @!P1 IMAD.MOV.U32 R2, RZ, RZ, R4 ;  /* 0x000000ffff029224 */ /* 0x000fe200078e0004 */
[C---:B------:R-:W-:Y:S01]  /*9550*/  ISETP.NE.AND P1, PT, R0.reuse, RZ, PT ;  /* 0x000000ff0000720c */ /* 0x040fe20003f25270 */
[----:B------:R-:W-:-:S02]  /*9560*/  IMAD.SHL.U32 R0, R0, 0x8, RZ ;  /* 0x0000000800007824 */ /* 0x000fc400078e00ff */
[----:B------:R-:W-:Y:S02]  /*9570*/  IMAD R8, R8, UR4, RZ ;  /* 0x0000000408087c24 */ /* 0x000fe4000f8e02ff */
[----:B------:R-:W-:Y:S01]  /*9580*/  VIADD R27, R12, 0x10 ;  /* 0x000000100c1b7836 */ /* 0x000fe20000000000 */
[C---:B------:R-:W-:Y:S01]  /*9590*/  IADD3 R2, P2, R0.reuse, R2, RZ ;  /* 0x0000000200027210 */ /* 0x040fe20007f5e0ff */
[----:B------:R-:W-:Y:S01]  /*95a0*/  IMAD R8, R33, UR5, R8 ;  /* 0x0000000521087c24 */ /* 0x000fe2000f8e0208 */
[----:B------:R-:W-:Y:S01]  /*95b0*/  IADD3 R20, R0, 0x40, RZ ;  /* 0x0000004000147810 */ /* 0x000fe20007ffe0ff */
[----:B------:R-:W-:Y:S01]  /*95c0*/  VIADD R28, R12, 0x20 ;  /* 0x000000200c1c7836 */ /* 0x000fe20000000000 */
[----:B------:R-:W-:Y:S01]  /*95d0*/  LEA.HI.X.SX32 R3, R0, R7, 0x1, P2 ;  /* 0x0000000700037211 */ /* 0x000fe200010f0eff */
[----:B-1----:R-:W-:Y:S01]  /*95e0*/  IMAD.WIDE R6, R15, 0x80, R12 ;  /* 0x000000800f067825 */ /* 0x002fe200078e020c */
[----:B------:R-:W-:-:S03]  /*95f0*/  ISETP.GE.AND P2, PT, R27, R14, PT ;  /* 0x0000000e1b00720c */ /* 0x000fc60003f46270 */
[----:B------:R-:W-:-:S04]  /*9600*/  IMAD.WIDE.U32 R10, R33, UR4, R2 ;  /* 0x00000004210a7c25 */ /* 0x000fc8000f8e0002 */
[----:B------:R-:W-:Y:S01]  /*9610*/  IMAD.IADD R9, R8, 0x1, R11 ;  /* 0x0000000108097824 */ /* 0x000fe200078e020b */
[----:B----4-:R-:W-:Y:S06]  /*9620*/  @P4 BRA `(.L_x_1152) ;  /* 0x0000000000384947 */ /* 0x010fec0003800000 */
        /* <DEDUP_REMOVED lines=14> */
.L_x_1152:
[----:B------:R-:W-:Y:S05]  /*9710*/  BSYNC B0 ;  /* 0x0000000000007941 */ /* 0x000fea0003800000 */
.L_x_1151:
[----:B------:R-:W-:Y:S01]  /*9720*/  BSSY B0, `(.L_x_1153) ;  /* 0x0000015000007945 */ /* 0x000fe20003800000 */
[----:B------:R-:W-:Y:S02]  /*9730*/  ISETP.GE.AND P4, PT, R28, R14, PT ;  /* 0x0000000e1c00720c */ /* 0x000fe40003f86270 */
[----:B------:R-:W-:Y:S01]  /*9740*/  IADD3 R26, R12, 0x30, RZ ;  /* 0x000000300c1a7810 */ /* 0x000fe20007ffe0ff */
[----:B------:R-:W-:Y:S05]  /*9750*/  @P2 BRA `(.L_x_1154) ;  /* 0x0000000000442947 */ /* 0x000fea0003800000 */
[----:B-1----:R-:W-:Y:S01]  /*9760*/  IADD3 R2, P2, R6, 0x10, RZ ;  /* 0x0000001006027810 */ /* 0x002fe20007f5e0ff */
        /* <DEDUP_REMOVED lines=16> */
.L_x_1154:
[----:B------:R-:W-:Y:S05]  /*9870*/  BSYNC B0 ;  /* 0x0000000000007941 */ /* 0x000fea0003800000 */
.L_x_1153:
[----:B------:R-:W-:Y:S01]  /*9880*/  BSSY B0, `(.L_x_1155) ;  /* 0x0000014000007945 */ /* 0x000fe20003800000 */
[----:B------:R-:W-:-:S03]  /*9890*/  ISETP.GE.AND P2, PT, R26, R14, PT ;  /* 0x0000000e1a00720c */ /* 0x000fc60003f46270 */
[----:B------:R-:W-:Y:S10]  /*98a0*/  @P4 BRA `(.L_x_1156) ;  /* 0x0000000000444947 */ /* 0x000ff40003800000 */
[----:B-12---:R-:W-:Y:S01]  /*98b0*/  IADD3 R2, P4, R6, 0x20, RZ ;  /* 0x0000002006027810 */ /* 0x006fe20007f9e0ff */
        /* <DEDUP_REMOVED lines=16> */
.L_x_1156:
[----:B------:R-:W-:Y:S05]  /*99c0*/  BSYNC B0 ;  /* 0x0000000000007941 */ /* 0x000fea0003800000 */
.L_x_1155:
[----:B------:R-:W-:Y:S01]  /*99d0*/  BSSY B0, `(.L_x_1157) ;  /* 0x0000017000007945 */ /* 0x000fe20003800000 */
[----:B------:R-:W-:Y:S01]  /*99e0*/  ISETP.NE.OR P4, PT, R30, -0x1, P3 ;  /* 0xffffffff1e00780c */ /* 0x000fe20001f85670 */
[----:B------:R-:W-:Y:S01]  /*99f0*/  @P0 IMAD.MOV.U32 R15, RZ, RZ, 0x1 ;  /* 0x00000001ff0f0424 */ /* 0x000fe200078e00ff */
[C---:B------:R-:W-:Y:S01]  /*9a00*/  IADD3 R21, R12.reuse, 0x40, RZ ;  /* 0x000000400c157810 */ /* 0x040fe20007ffe0ff */
[----:B------:R-:W-:Y:S01]  /*9a10*/  VIADD R24, R12, 0x50 ;  /* 0x000000500c187836 */ /* 0x000fe20000000000 */
[----:B------:R-:W-:Y:S05]  /*9a20*/  @P2 BRA `(.L_x_1158) ;  /* 0x0000000000442947 */ /* 0x000fea0003800000 */
[----:B-123--:R-:W-:Y:S01]  /*9a30*/  IADD3 R2, P2, R6, 0x30, RZ ;  /* 0x0000003006027810 */ /* 0x00efe20007f5e0ff */
        /* <DEDUP_REMOVED lines=16> */
.L_x_1158:
[----:B------:R-:W-:Y:S05]  /*9b40*/  BSYNC B0 ;  /* 0x0000000000007941 */ /* 0x000fea0003800000 */
.L_x_1157:
[----:B------:R-:W-:Y:S01]  /*9b50*/  @!P4 IMAD R30, R31, R19, RZ ;  /* 0x000000131f1ec224 */ /* 0x000fe200078e02ff */
[----:B------:R-:W-:Y:S01]  /*9b60*/  ISETP.GE.AND P5, PT, R21, R14, PT ;  /* 0x0000000e1500720c */ /* 0x000fe20003fa6270 */
[----:B------:R-:W-:Y:S01]  /*9b70*/  BSSY B0, `(.L_x_1159) ;  /* 0x0000019000007945 */ /* 0x000fe20003800000 */
[----:B------:R-:W-:Y:S01]  /*9b80*/  @P0 IMAD R19, R23, R22, RZ ;  /* 0x0000001617130224 */ /* 0x000fe200078e02ff */
[----:B------:R-:W-:Y:S01]  /*9b90*/  ISETP.GE.AND P2, PT, R24, R14, PT ;  /* 0x0000000e1800720c */ /* 0x000fe20003f46270 */
[----:B------:R1:W-:Y:S01]  /*9ba0*/  @!P4 STL [R1+0x18], R30 ;  /* 0x0000181e0100c387 */ /* 0x0003e20000100800 */
[----:B------:R-:W-:Y:S01]  /*9bb0*/  @!P0 IMAD R15, R16, R17, RZ ;  /* 0x00000011100f8224 */ /* 0x000fe200078e02ff */
[C---:B------:R-:W-:Y:S02]  /*9bc0*/  IADD3 R22, R12.reuse, 0x60, RZ ;  /* 0x000000600c167810 */ /* 0x040fe40007ffe0ff */
[----:B------:R-:W-:-:S05]  /*9bd0*/  IADD3 R23, R12, 0x70, RZ ;  /* 0x000000700c177810 */ /* 0x000fca0007ffe0ff */
[----:B------:R-:W-:Y:S05]  /*9be0*/  @P5 BRA `(.L_x_1160) ;  /* 0x0000000000445947 */ /* 0x000fea0003800000 */
[----:B-1234-:R-:W-:Y:S01]  /*9bf0*/  IADD3 R2, P4, R6, 0x40, RZ ;  /* 0x0000004006027810 */ /* 0x01efe20007f9e0ff */
        /* <DEDUP_REMOVED lines=16> */
.L_x_1160:
[----:B------:R-:W-:Y:S05]  /*9d00*/  BSYNC B0 ;  /* 0x0000000000007941 */ /* 0x000fea0003800000 */
.L_x_1159:
[----:B-1234-:R-:W-:Y:S01]  /*9d10*/  IMAD R2, R31, R15, RZ ;  /* 0x0000000f1f027224 */ /* 0x01efe200078e02ff */
[----:B------:R-:W-:Y:S01]  /*9d20*/  BSSY B0, `(.L_x_1161) ;  /* 0x000001a000007945 */ /* 0x000fe20003800000 */
[----:B------:R-:W-:Y:S01]  /*9d30*/  @!P0 IMAD.MOV.U32 R19, RZ, RZ, R16 ;  /* 0x000000ffff138224 */ /* 0x000fe200078e0010 */
[-C--:B------:R-:W-:Y:S02]  /*9d40*/  ISETP.GE.AND P6, PT, R22, R14.reuse, PT ;  /* 0x0000000e1600720c */ /* 0x080fe40003fc6270 */
[----:B------:R-:W-:Y:S02]  /*9d50*/  CS2R R16, SRZ ;  /* 0x0000000000107805 */ /* 0x000fe4000001ff00 */
[----:B------:R-:W-:Y:S01]  /*9d60*/  ISETP.GE.AND P5, PT, R23, R14, PT ;  /* 0x0000000e1700720c */ /* 0x000fe20003fa6270 */
[----:B------:R-:W-:Y:S01]  /*9d70*/  @!P0 IMAD.MOV.U32 R18, RZ, RZ, 0x1 ;  /* 0x00000001ff128424 */ /* 0x000fe200078e00ff */
[----:B------:R-:W-:Y:S02]  /*9d80*/  @!P3 SHF.R.S32.HI R15, RZ, 0x1f, R30 ;  /* 0x0000001fff0fb819 */ /* 0x000fe4000001141e */
[----:B------:R-:W-:Y:S01]  /*9d90*/  SEL R25, R2, RZ, P3 ;  /* 0x000000ff02197207 */ /* 0x000fe20001800000 */
[----:B------:R-:W-:Y:S08]  /*9da0*/  @P2 BRA `(.L_x_1162) ;  /* 0x0000000000442947 */ /* 0x000ff00003800000 */
        /* <DEDUP_REMOVED lines=17> */
.L_x_1162:
[----:B------:R-:W-:Y:S05]  /*9ec0*/  BSYNC B0 ;  /* 0x0000000000007941 */ /* 0x000fea0003800000 */
.L_x_1161:
[----:B------:R-:W-:Y:S04]  /*9ed0*/  BSSY B0, `(.L_x_1163) ;  /* 0x0000013000007945 */ /* 0x000fe80003800000 */
        /* <DEDUP_REMOVED lines=18> */
.L_x_1164:
[----:B------:R-:W-:Y:S05]  /*a000*/  BSYNC B0 ;  /* 0x0000000000007941 */ /* 0x000fea0003800000 */
.L_x_1163:
[----:B------:R-:W-:Y:S04]  /*a010*/  BSSY B0, `(.L_x_1165) ;  /* 0x0000013000007945 */ /* 0x000fe80003800000 */
[----:B------:R-:W-:Y:S05]  /*a020*/  @P5 BRA `(.L_x_1166) ;  /* 0x0000000000445947 */ /* 0x000fea0003800000 */
[----:B------:R-:W-:Y:S01]  /*a030*/  IADD3 R8, P0, R6, 0x70, RZ ;  /* 0x0000007006087810 */ /* 0x000fe20007f1e0ff */
[----:B------:R-:W-:Y:S01]  /*a040*/  ULDC.64 UR4, c[0x0][0x298] ;  /* 0x0000a60000047ab9 */ /* 0x000fe20000000a00 */
[----:B-12---:R-:W-:Y:S01]  /*a050*/  MOV R3, R9 ;  /* 0x0000000900037202 */ /* 0x006fe20000000f00 */
        /* <DEDUP_REMOVED lines=14> */
.L_x_1166:
[----:B------:R-:W-:Y:S05]  /*a140*/  BSYNC B0 ;  /* 0x0000000000007941 */ /* 0x000fea0003800000 */
.L_x_1165:
[----:B------:R-:W-:Y:S01]  /*a150*/  ISETP.GE.OR P4, PT, R12, R14, P1 ;  /* 0x0000000e0c00720c */ /* 0x000fe20000f86670 */
[----:B------:R-:W-:Y:S01]  /*a160*/  @!P3 IMAD.MOV.U32 R16, RZ, RZ, R30 ;  /* 0x000000ffff10b224 */ /* 0x000fe200078e001e */
[----:B------:R-:W-:Y:S01]  /*a170*/  BSSY B0, `(.L_x_1167) ;  /* 0x0000013000007945 */ /* 0x000fe20003800000 */
[----:B------:R-:W-:Y:S01]  /*a180*/  IMAD R0, R29, R18, RZ ;  /* 0x000000121d007224 */ /* 0x000fe200078e02ff */
[-C--:B------:R-:W-:Y:S01]  /*a190*/  ISETP.GE.OR P0, PT, R27, R14.reuse, P1 ;  /* 0x0000000e1b00720c */ /* 0x080fe20000f06670 */
[----:B-123--:R-:W-:Y:S01]  /*a1a0*/  IMAD R2, R33, R19, R25 ;  /* 0x0000001321027224 */ /* 0x00efe200078e0219 */
[----:B------:R-:W-:Y:S01]  /*a1b0*/  ISETP.GE.OR P6, PT, R28, R14, P1 ;  /* 0x0000000e1c00720c */ /* 0x000fe20000fc6670 */
[----:B------:R-:W-:Y:S01]  /*a1c0*/  @!P3 IMAD.MOV.U32 R17, RZ, RZ, R15 ;  /* 0x000000ffff11b224 */ /* 0x000fe200078e000f */
[----:B------:R-:W-:Y:S02]  /*a1d0*/  SHF.R.S32.HI R3, RZ, 0x1f, R0 ;  /* 0x0000001fff037819 */ /* 0x000fe40000011400 */
[----:B------:R-:W-:-:S02]  /*a1e0*/  IADD3 R5, P3, P2, R0, R16, R2 ;  /* 0x0000001000057210 */ /* 0x000fc40007a7e002 */
[----:B------:R-:W-:-:S04]  /*a1f0*/  SHF.R.S32.HI R4, RZ, 0x1f, R2 ;  /* 0x0000001fff047819 */ /* 0x000fc80000011402 */
[----:B------:R-:W-:Y:S01]  /*a200*/  IADD3.X R4, R3, R17, R4, P3, P2 ;  /* 0x0000001103047210 */ /* 0x000fe20001fe4404 */
[----:B------:R-:W-:Y:S06]  /*a210*/  @P4 BRA `(.L_x_1168) ;  /* 0x0000000000204947 */ /* 0x000fec0003800000 */
        /* <DEDUP_REMOVED lines=8> */
.L_x_1168:
[----:B------:R-:W-:Y:S05]  /*a2a0*/  BSYNC B0 ;  /* 0x0000000000007941 */ /* 0x000fea0003800000 */
.L_x_1167:
        /* <DEDUP_REMOVED lines=15> */
.L_x_1170:
[----:B------:R-:W-:Y:S05]  /*a3a0*/  BSYNC B0 ;  /* 0x0000000000007941 */ /* 0x000fea0003800000 */
.L_x_1169:
        /* <DEDUP_REMOVED lines=10> */
.L_x_1172:
[----:B------:R-:W-:Y:S05]  /*a450*/  BSYNC B0 ;  /* 0x0000000000007941 */ /* 0x000fea0003800000 */
.L_x_1171:
        /* <DEDUP_REMOVED lines=10> */
.L_x_1174:
[----:B------:R-:W-:Y:S05]  /*a500*/  BSYNC B0 ;  /* 0x0000000000007941 */ /* 0x000fea0003800000 */
.L_x_1173:
        /* <DEDUP_REMOVED lines=10> */
.L_x_1176:
[----:B------:R-:W-:Y:S05]  /*a5b0*/  BSYNC B0 ;  /* 0x0000000000007941 */ /* 0x000fea0003800000 */
.L_x_1175:
        /* <DEDUP_REMOVED lines=10> */
.L_x_1178:
[----:B------:R-:W-:Y:S05]  /*a660*/  BSYNC B0 ;  /* 0x0000000000007941 */ /* 0x000fea0003800000 */
.L_x_1177:
        /* <DEDUP_REMOVED lines=10> */
.L_x_1180:
[----:B------:R-:W-:Y:S05]  /*a710*/  BSYNC B0 ;  /* 0x0000000000007941 */ /* 0x000fea0003800000 */
.L_x_1179:
        /* <DEDUP_REMOVED lines=10> */
.L_x_1181:
        /* <DEDUP_REMOVED lines=12> */
.L_x_2931:


//--------------------- .text._ZN5flash16flash_fwd_kernelI23Flash_fwd_kernel_traitsILi128ELi128ELi32ELi4ELb0ELb0EN7cutlass6half_tE19Flash_kernel_traitsILi128ELi128ELi32ELi4ES3_EELb0ELb0ELb0ELb1ELb0ELb0ELb0ELb0EEEvNS_16Flash_fwd_paramsE --------------------------
	.section	.text._ZN5flash16flash_fwd_kernelI23Flash_fwd_kernel_traitsILi128ELi128ELi32ELi4ELb0ELb0EN7cutlass6half_tE19Flash_kernel_traitsILi128ELi128ELi32ELi4ES3_EELb0ELb0ELb0ELb1ELb0ELb0ELb0ELb0EEEvNS_16Flash_fwd_paramsE,"ax",@progbits
	.align	128
        .global         _ZN5flash16flash_fwd_kernelI23Flash_fwd_kernel_traitsILi128ELi128ELi32ELi4ELb0ELb0EN7cutlass6half_tE19Flash_kernel_traitsILi128ELi128ELi32ELi4ES3_EELb0ELb0ELb0ELb1ELb0ELb0ELb0ELb0EEEvNS_16Flash_fwd_paramsE
        .type           _ZN5flash16flash_fwd_kernelI23Flash_fwd_kernel_traitsILi128ELi128ELi32ELi4ELb0ELb0EN7cutlass6half_tE19Flash_kernel_traitsILi128ELi128ELi32ELi4ES3_EELb0ELb0ELb0ELb1ELb0ELb0ELb0ELb0EEEvNS_16Flash_fwd_paramsE,@function
        .size           _ZN5flash16flash_fwd_kernelI23Flash_fwd_kernel_traitsILi128ELi128ELi32ELi4ELb0ELb0EN7cutlass6half_tE19Flash_kernel_traitsILi128ELi128ELi32ELi4ES3_EELb0ELb0ELb0ELb1ELb0ELb0ELb0ELb0EEEvNS_16Flash_fwd_paramsE,(.L_x_2932 - _ZN5flash16flash_fwd_kernelI23Flash_fwd_kernel_traitsILi128ELi128ELi32ELi4ELb0ELb0EN7cutlass6half_tE19Flash_kernel_traitsILi128ELi128ELi32ELi4ES3_EELb0ELb0ELb0ELb1ELb0ELb0ELb0ELb0EEEvNS_16Flash_fwd_paramsE)
        .other          _ZN5flash16flash_fwd_kernelI23Flash_fwd_kernel_traitsILi128ELi128ELi32ELi4ELb0ELb0EN7cutlass6half_tE19Flash_kernel_traitsILi128ELi128ELi32ELi4ES3_EELb0ELb0ELb0ELb1ELb0ELb0ELb0ELb0EEEvNS_16Flash_fwd_paramsE,@"STO_CUDA_ENTRY STV_DEFAULT"
_ZN5flash16flash_fwd_kernelI23Flash_fwd_kernel_traitsILi128ELi128ELi32ELi4ELb0ELb0EN7cutlass6half_tE19Flash_kernel_traitsILi128ELi128ELi32ELi4ES3_EELb0ELb0ELb0ELb1ELb0ELb0ELb0ELb0EEEvNS_16Flash_fwd_paramsE:
.text._ZN5flash16flash_fwd_kernelI23Flash_fwd_kernel_traitsILi128ELi128ELi32ELi4ELb0ELb0EN7cutlass6half_tE19Flash_kernel_traitsILi128ELi128ELi32ELi4ES3_EELb0ELb0ELb0ELb1ELb0ELb0ELb0ELb0EEEvNS_16Flash_fwd_paramsE:
        /* <DEDUP_REMOVED lines=40> */
.L_x_1182:
[----:B-1----:R-:W1:Y:S02]  /*0280*/  LDC R4, c[0x0][0x2c8] ;  /* 0x0000b200ff047b82 */ /* 0x002e640000000800 */
.L_x_1183:
        /* <DEDUP_REMOVED lines=17> */
[----:B------:R-:W-:-:S13]  /*03a0*/  ISETP.GE.AND P0, PT, R134, 0x1, PT ;  /* 0x000000018600780c */ /* 0x000fda0003f06270 */
[----:B------:R-:W-:Y:S05]  /*03b0*/  @!P0 BRA `(.L_x_1184) ;  /* 0x000000a000988947 */ /* 0x000fea0003800000 */
[----:B------:R-:W3:Y:S01]  /*03c0*/  LDC R22, c[0x0][0x278] ;  /* 0x00009e00ff167b82 */ /* 0x000ee20000000800 */
[----:B-1----:R-:W-:Y:S01]  /*03d0*/  SHF.R.S32.HI R40, RZ, 0x1f, R96 ;  /* 0x0000001fff287819 */ /* 0x002fe20000011460 */
[----:B------:R-:W-:Y:S01]  /*03e0*/  IMAD.IADD R25, R200, 0x1, -R250 ;  /* 0x00000001c8197824 */ /* 0x000fe200078e0afa */
[----:B------:R-:W-:Y:S02]  /*03f0*/  ISETP.NE.AND P4, PT, R23, -0x1, PT ;  /* 0xffffffff1700780c */ /* 0x000fe40003f85270 */
[-C--:B------:R-:W-:Y:S02]  /*0400*/  LEA.HI R4, R40, R96.reuse, RZ, 0x3 ;  /* 0x0000006028047211 */ /* 0x080fe400078f18ff */
[----:B------:R-:W-:Y:S01]  /*0410*/  ISETP.NE.AND P1, PT, R14, -0x1, PT ;  /* 0xffffffff0e00780c */ /* 0x000fe20003f25270 */
[----:B------:R1:W-:Y:S01]  /*0420*/  STL [R1+0xc], R25 ;  /* 0x00000c1901007387 */ /* 0x0003e20000100800 */
[----:B------:R-:W-:Y:S01]  /*0430*/  SHF.R.S32.HI R16, RZ, 0x3, R4 ;  /* 0x00000003ff107819 */ /* 0x000fe20000011404 */
[----:B------:R-:W4:Y:S01]  /*0440*/  LDC.64 R32, c[0x0][0x3c8] ;  /* 0x0000f200ff207b82 */ /* 0x000f220000000a00 */
[----:B------:R-:W-:-:S02]  /*0450*/  LEA.HI R38, R40, R96, RZ, 0x4 ;  /* 0x0000006028267211 */ /* 0x000fc400078f20ff */
[----:B------:R-:W-:-:S03]  /*0460*/  LEA.HI R10, R40, R96, RZ, 0x6 ;  /* 0x00000060280a7211 */ /* 0x000fc600078f30ff */
[----:B--2---:R-:W-:Y:S02]  /*0470*/  @!P4 SHF.R.S32.HI R6, RZ, 0x1f, R39 ;  /* 0x0000001fff06c819 */ /* 0x004fe40000011427 */
[----:B------:R-:W2:Y:S01]  /*0480*/  @P4 LDC.64 R18, c[0x0][0x240] ;  /* 0x00009000ff124b82 */ /* 0x000ea20000000a00 */
[----:B------:R-:W-:Y:S02]  /*0490*/  SHF.L.U32 R10, R10, 0x3, RZ ;  /* 0x000000030a0a7819 */ /* 0x000fe400000006ff */
[----:B---3--:R-:W-:-:S05]  /*04a0*/  IABS R17, R22 ;  /* 0x0000001600117213 */ /* 0x008fca0000000000 */
[----:B------:R-:W3:Y:S01]  /*04b0*/  @!P4 LDC.64 R12, c[0x0][0x228] ;  /* 0x00008a00ff0ccb82 */ /* 0x000ee20000000a00 */
[----:B------:R-:W-:Y:S01]  /*04c0*/  ISETP.NE.AND P5, PT, R22, RZ, PT ;  /* 0x000000ff1600720c */ /* 0x000fe20003fa5270 */
[----:B------:R-:W5:Y:S06]  /*04d0*/  I2F.RP R2, R17 ;  /* 0x0000001100027306 */ /* 0x000f6c0000209400 */
[----:B------:R-:W1:Y:S08]  /*04e0*/  @P1 LDC.64 R28, c[0x0][0x250] ;  /* 0x00009400ff1c1b82 */ /* 0x000e700000000a00 */
[----:B------:R-:W4:Y:S01]  /*04f0*/  @P1 LDC.64 R26, c[0x0][0x248] ;  /* 0x00009200ff1a1b82 */ /* 0x000f220000000a00 */
[----:B-----5:R-:W5:Y:S01]  /*0500*/  MUFU.RCP R2, R2 ;  /* 0x0000000200027308 */ /* 0x020f620000001000 */
[----:B---3--:R-:W-:-:S04]  /*0510*/  @!P4 IMAD R6, R6, R12, RZ ;  /* 0x0000000c0606c224 */ /* 0x008fc800078e02ff */
[----:B------:R-:W-:Y:S02]  /*0520*/  @!P4 IMAD R13, R39, R13, R6 ;  /* 0x0000000d270dc224 */ /* 0x000fe400078e0206 */
[----:B-----5:R-:W-:-:S04]  /*0530*/  VIADD R2, R2, 0xffffffe ;  /* 0x0ffffffe02027836 */ /* 0x020fc80000000000 */
[----:B------:R-:W3:Y:S02]  /*0540*/  F2I.FTZ.U32.TRUNC.NTZ R3, R2 ;  /* 0x0000000200037305 */ /* 0x000ee4000021f000 */
[----:B---3--:R-:W-:Y:S02]  /*0550*/  IMAD.MOV R0, RZ, RZ, -R3 ;  /* 0x000000ffff007224 */ /* 0x008fe400078e0a03 */
[----:B------:R-:W-:Y:S02]  /*0560*/  IMAD.MOV.U32 R2, RZ, RZ, RZ ;  /* 0x000000ffff027224 */ /* 0x000fe400078e00ff */
[----:B------:R-:W-:-:S04]  /*0570*/  IMAD R0, R0, R17, RZ ;  /* 0x0000001100007224 */ /* 0x000fc800078e02ff */
[----:B------:R-:W-:Y:S01]  /*0580*/  IMAD.HI.U32 R3, R3, R0, R2 ;  /* 0x0000000003037227 */ /* 0x000fe200078e0002 */
[----:B------:R-:W-:Y:S02]  /*0590*/  IABS R0, R20 ;  /* 0x0000001400007213 */ /* 0x000fe40000000000 */
[----:B------:R-:W-:Y:S02]  /*05a0*/  LOP3.LUT R2, R4, 0xfffffff8, RZ, 0xc0, !PT ;  /* 0xfffffff804027812 */ /* 0x000fe400078ec0ff */
[----:B------:R-:W-:Y:S01]  /*05b0*/  MOV R4, R0 ;  /* 0x0000000000047202 */ /* 0x000fe20000000f00 */
[----:B------:R-:W-:Y:S02]  /*05c0*/  IMAD.SHL.U32 R0, R16, 0x40, RZ ;  /* 0x0000004010007824 */ /* 0x000fe400078e00ff */
[----:B------:R-:W-:Y:S01]  /*05d0*/  IMAD.IADD R36, R96, 0x1, -R2 ;  /* 0x0000000160247824 */ /* 0x000fe200078e0a02 */
[----:B------:R-:W-:Y:S01]  /*05e0*/  LOP3.LUT R2, R38, 0xfffffff0, RZ, 0xc0, !PT ;  /* 0xfffffff026027812 */ /* 0x000fe200078ec0ff */
[----:B------:R-:W-:Y:S01]  /*05f0*/  IMAD.HI.U32 R11, R3, R4, RZ ;  /* 0x00000004030b7227 */ /* 0x000fe200078e00ff */
[----:B------:R-:W-:-:S02]  /*0600*/  LOP3.LUT R5, R0, 0x1c0, RZ, 0xc0, !PT ;  /* 0x000001c000057812 */ /* 0x000fc400078ec0ff */
[----:B------:R-:W-:Y:S01]  /*0610*/  IADD3 R0, R16, 0x20, RZ ;  /* 0x0000002010007810 */ /* 0x000fe20007ffe0ff */
[----:B------:R-:W-:Y:S01]  /*0620*/  IMAD.SHL.U32 R138, R36, 0x8, RZ ;  /* 0x00000008248a7824 */ /* 0x000fe200078e00ff */
[----:B------:R-:W-:Y:S02]  /*0630*/  SHF.R.U32.HI R7, RZ, 0x3, R5 ;  /* 0x00000003ff077819 */ /* 0x000fe40000011605 */
[----:B------:R-:W-:Y:S01]  /*0640*/  ISETP.GE.AND P3, PT, R0, R25, PT ;  /* 0x000000190000720c */ /* 0x000fe20003f66270 */
[----:B------:R-:W-:Y:S01]  /*0650*/  IMAD.IADD R0, R96, 0x1, -R2 ;  /* 0x0000000160007824 */ /* 0x000fe200078e0a02 */
[--C-:B------:R-:W-:Y:S01]  /*0660*/  LOP3.LUT R3, R5, 0x38, R138.reuse, 0xf8, !PT ;  /* 0x0000003805037812 */ /* 0x100fe200078ef88a */
[----:B------:R-:W-:Y:S01]  /*0670*/  IMAD.MOV R5, RZ, RZ, -R11 ;  /* 0x000000ffff057224 */ /* 0x000fe200078e0a0b */
[----:B------:R-:W-:Y:S02]  /*0680*/  SHF.R.S32.HI R139, RZ, 0x1f, R138 ;  /* 0x0000001fff8b7819 */ /* 0x000fe4000001148a */
[----:B------:R-:W-:Y:S01]  /*0690*/  LOP3.LUT R15, R3, R7, RZ, 0x3c, !PT ;  /* 0x00000007030f7212 */ /* 0x000fe200078e3cff */
[----:B------:R-:W-:Y:S01]  /*06a0*/  IMAD R4, R17, R5, R4 ;  /* 0x0000000511047224 */ /* 0x000fe200078e0204 */
[----:B------:R-:W-:Y:S01]  /*06b0*/  SHF.R.S32.HI R5, RZ, 0x1f, R0 ;  /* 0x0000001fff057819 */ /* 0x000fe20000011400 */
[----:B--2---:R-:W-:Y:S01]  /*06c0*/  @P4 IMAD.WIDE.U32 R2, R23, R18, RZ ;  /* 0x0000001217024225 */ /* 0x004fe200078e00ff */
[----:B------:R-:W-:-:S02]  /*06d0*/  LOP3.LUT R231, R15, 0xfffffe00, R10, 0xf8, !PT ;  /* 0xfffffe000fe77812 */ /* 0x000fc400078ef80a */
[----:B------:R-:W-:Y:S01]  /*06e0*/  ISETP.GT.U32.AND P2, PT, R17, R4, PT ;  /* 0x000000041100720c */ /* 0x000fe20003f44070 */
[----:B------:R-:W-:Y:S01]  /*06f0*/  @P4 IMAD R19, R23, R19, R3 ;  /* 0x0000001317134224 */ /* 0x000fe200078e0203 */
[----:B------:R-:W-:Y:S01]  /*0700*/  LEA.HI R35, R5, R0, RZ, 0x3 ;  /* 0x0000000005237211 */ /* 0x000fe200078f18ff */
[----:B------:R-:W-:Y:S02]  /*0710*/  VIADD R5, R16, 0x30 ;  /* 0x0000003010057836 */ /* 0x000fe40000000000 */
[----:B------:R-:W-:Y:S01]  /*0720*/  @!P4 IMAD.WIDE.U32 R6, R39, R12, RZ ;  /* 0x0000000c2706c225 */ /* 0x000fe200078e00ff */
[----:B------:R-:W-:Y:S02]  /*0730*/  LOP3.LUT R3, R35, 0xfffffff8, RZ, 0xc0, !PT ;  /* 0xfffffff823037812 */ /* 0x000fe400078ec0ff */
[----:B------:R-:W-:Y:S01]  /*0740*/  ISETP.GE.AND P0, PT, R5, R25, PT ;  /* 0x000000190500720c */ /* 0x000fe20003f06270 */
[----:B------:R-:W-:Y:S01]  /*0750*/  @P4 IMAD.MOV.U32 R8, RZ, RZ, R2 ;  /* 0x000000ffff084224 */ /* 0x000fe200078e0002 */
[----:B------:R-:W-:Y:S01]  /*0760*/  LOP3.LUT R2, R20, R22, RZ, 0x3c, !PT ;  /* 0x0000001614027212 */ /* 0x000fe200078e3cff */
[----:B------:R-:W-:Y:S01]  /*0770*/  IMAD.IADD R34, R0, 0x1, -R3 ;  /* 0x0000000100227824 */ /* 0x000fe200078e0a03 */
[----:B------:R-:W-:Y:S01]  /*0780*/  @!P4 MOV R8, R6 ;  /* 0x000000060008c202 */ /* 0x000fe20000000f00 */
[----:B------:R-:W-:Y:S01]  /*0790*/  @!P2 IMAD.IADD R4, R4, 0x1, -R17 ;  /* 0x000000010404a824 */ /* 0x000fe200078e0a11 */
[----:B------:R-:W-:Y:S01]  /*07a0*/  @!P2 IADD3 R11, R11, 0x1, RZ ;  /* 0x000000010b0ba810 */ /* 0x000fe20007ffe0ff */
[C-C-:B------:R-:W-:Y:S01]  /*07b0*/  @P1 IMAD.IADD R0, R9.reuse, 0x1, R14.reuse ;  /* 0x0000000109001824 */ /* 0x140fe200078e020e */
[----:B------:R-:W-:Y:S01]  /*07c0*/  IADD3 R18, P2, R138, R8, RZ ;  /* 0x000000088a127210 */ /* 0x000fe20007f5e0ff */
[----:B------:R-:W-:Y:S01]  /*07d0*/  @P1 IMAD.IADD R5, R9, 0x1, R14 ;  /* 0x0000000109051824 */ /* 0x000fe200078e020e */
[----:B------:R-:W-:Y:S01]  /*07e0*/  ISETP.GE.U32.AND P6, PT, R4, R17, PT ;  /* 0x000000110400720c */ /* 0x000fe20003fc6070 */
[----:B------:R-:W-:Y:S01]  /*07f0*/  @!P4 IMAD.IADD R19, R7, 0x1, R13 ;  /* 0x000000010713c824 */ /* 0x000fe200078e020d */
[----:B------:R-:W-:Y:S01]  /*0800*/  ISETP.GE.AND P4, PT, R2, RZ, PT ;  /* 0x000000ff0200720c */ /* 0x000fe20003f86270 */
[C---:B-1----:R-:W-:Y:S01]  /*0810*/  @P1 IMAD R6, R0.reuse, R29, RZ ;  /* 0x0000001d00061224 */ /* 0x042fe200078e02ff */
[----:B------:R-:W-:Y:S01]  /*0820*/  SHF.R.S32.HI R17, RZ, 0x1f, R16 ;  /* 0x0000001fff117819 */ /* 0x000fe20000011410 */
[----:B------:R-:W-:-:S04]  /*0830*/  @P1 IMAD.WIDE.U32 R2, R0, R28, RZ ;  /* 0x0000001c00021225 */ /* 0x000fc800078e00ff */
[C---:B----4-:R-:W-:Y:S02]  /*0840*/  @P1 IMAD R0, R5.reuse, R27, RZ ;  /* 0x0000001b05001224 */ /* 0x050fe400078e02ff */
[----:B------:R-:W-:Y:S02]  /*0850*/  @P1 IMAD.WIDE.U32 R4, R5, R26, RZ ;  /* 0x0000001a05041225 */ /* 0x000fe400078e00ff */
[----:B------:R-:W-:Y:S02]  /*0860*/  @P6 IADD3 R11, R11, 0x1, RZ ;  /* 0x000000010b0b6810 */ /* 0x000fe40007ffe0ff */
[----:B------:R-:W-:Y:S02]  /*0870*/  @P1 IMAD.IADD R14, R3, 0x1, R6 ;  /* 0x00000001030e1824 */ /* 0x000fe400078e0206 */
[----:B------:R-:W-:Y:S02]  /*0880*/  @P1 IMAD.MOV.U32 R12, RZ, RZ, R2 ;  /* 0x000000ffff0c1224 */ /* 0x000fe400078e0002 */
[----:B------:R-:W-:-:S02]  /*0890*/  @P1 IMAD.IADD R13, R5, 0x1, R0 ;  /* 0x00000001050d1824 */ /* 0x000fc400078e0200 */
        /* <DEDUP_REMOVED lines=15> */
.L_x_1185:
        /* <DEDUP_REMOVED lines=14> */
.L_x_1186:
[-C--:B------:R-:W-:Y:S01]  /*0a70*/  IMAD R6, R17, R26.reuse, RZ ;  /* 0x0000001a11067224 */ /* 0x080fe200078e02ff */
[----:B------:R-:W-:Y:S01]  /*0a80*/  MOV R0, R11 ;  /* 0x0000000b00007202 */ /* 0x000fe20000000f00 */
[--C-:B------:R-:W-:Y:S01]  /*0a90*/  IMAD.WIDE.U32 R4, R16, R26, R138.reuse ;  /* 0x0000001a10047225 */ /* 0x100fe200078e008a */
[----:B------:R-:W-:Y:S01]  /*0aa0*/  ISETP.NE.U32.AND P6, PT, R32, RZ, PT ;  /* 0x000000ff2000720c */ /* 0x000fe20003fc5070 */
[----:B------:R-:W1:Y:S01]  /*0ab0*/  S2UR UR10, SR_CgaCtaId ;  /* 0x00000000000a79c3 */ /* 0x000e620000008800 */
[----:B------:R-:W-:Y:S01]  /*0ac0*/  IADD3.X R19, R139, R19, RZ, P2, !PT ;  /* 0x000000138b137210 */ /* 0x000fe200017fe4ff */
[----:B------:R-:W-:Y:S01]  /*0ad0*/  IMAD.WIDE.U32 R2, R16, R28, R138 ;  /* 0x0000001c10027225 */ /* 0x000fe200078e008a */
[----:B------:R-:W-:Y:S01]  /*0ae0*/  IADD3 R4, P2, R10, R4, RZ ;  /* 0x000000040a047210 */ /* 0x000fe20007f5e0ff */
[----:B------:R-:W-:Y:S01]  /*0af0*/  ULDC.64 UR4, c[0x0][0x260] ;  /* 0x0000980000047ab9 */ /* 0x000fe20000000a00 */
[----:B------:R-:W-:Y:S01]  /*0b00*/  ISETP.NE.AND.EX P6, PT, R33, RZ, PT, P6 ;  /* 0x000000ff2100720c */ /* 0x000fe20003fc5360 */
[----:B------:R-:W-:Y:S01]  /*0b10*/  IMAD R7, R17, R28, RZ ;  /* 0x0000001c11077224 */ /* 0x000fe200078e02ff */
[----:B------:R-:W-:Y:S01]  /*0b20*/  IADD3 R2, P1, R12, R2, RZ ;  /* 0x000000020c027210 */ /* 0x000fe20007f3e0ff */
[C---:B------:R-:W-:Y:S01]  /*0b30*/  IMAD R8, R16.reuse, R27, R6 ;  /* 0x0000001b10087224 */ /* 0x040fe200078e0206 */
[----:B------:R-:W-:Y:S01]  /*0b40*/  ULDC.64 UR6, c[0x0][0x268] ;  /* 0x00009a0000067ab9 */ /* 0x000fe20000000a00 */
[C---:B------:R-:W-:Y:S01]  /*0b50*/  IMAD R7, R16.reuse, R29, R7 ;  /* 0x0000001d10077224 */ /* 0x040fe200078e0207 */
[----:B------:R-:W-:Y:S01]  /*0b60*/  SHF.R.S32.HI R21, RZ, 0x1f, R20 ;  /* 0x0000001fff157819 */ /* 0x000fe20000011414 */
[----:B------:R-:W-:Y:S01]  /*0b70*/  @!P4 IMAD.MOV R0, RZ, RZ, -R0 ;  /* 0x000000ffff00c224 */ /* 0x000fe200078e0a00 */
[----:B------:R-:W-:Y:S01]  /*0b80*/  @!P5 LOP3.LUT R0, RZ, R22, RZ, 0x33, !PT ;  /* 0x00000016ff00d212 */ /* 0x000fe200078e33ff */
[----:B------:R-:W-:Y:S01]  /*0b90*/  VIADD R31, R16, 0x10 ;  /* 0x00000010101f7836 */ /* 0x000fe20000000000 */
[----:B------:R-:W-:Y:S01]  /*0ba0*/  IADD3.X R5, R13, R5, R8, P2, !PT ;  /* 0x000000050d057210 */ /* 0x000fe200017fe408 */
[----:B------:R-:W-:Y:S01]  /*0bb0*/  BSSY B0, `(.L_x_1187) ;  /* 0x0000039000007945 */ /* 0x000fe20003800000 */
[----:B------:R-:W-:Y:S01]  /*0bc0*/  IADD3.X R3, R14, R3, R7, P1, !PT ;  /* 0x000000030e037210 */ /* 0x000fe20000ffe407 */
[----:B------:R-:W2:Y:S01]  /*0bd0*/  @P6 LDC.64 R22, c[0x0][0x3d0] ;  /* 0x0000f400ff166b82 */ /* 0x000ea20000000a00 */
[----:B------:R-:W-:Y:S01]  /*0be0*/  SHF.R.S32.HI R6, RZ, 0x1f, R0 ;  /* 0x0000001fff067819 */ /* 0x000fe20000011400 */
[----:B------:R-:W-:Y:S01]  /*0bf0*/  IMAD.WIDE.U32 R44, R0, UR4, R4 ;  /* 0x00000004002c7c25 */ /* 0x000fe2000f8e0004 */
[----:B------:R-:W-:-:S02]  /*0c00*/  ISETP.GE.AND P5, PT, R16, R25, PT ;  /* 0x000000191000720c */ /* 0x000fc40003fa6270 */
[----:B------:R-:W-:Y:S01]  /*0c10*/  ISETP.GE.AND P4, PT, R31, R25, PT ;  /* 0x000000191f00720c */ /* 0x000fe20003f86270 */
[----:B------:R-:W-:Y:S01]  /*0c20*/  IMAD.WIDE.U32 R42, R0, UR6, R2 ;  /* 0x00000006002a7c25 */ /* 0x000fe2000f8e0002 */
[----:B------:R3:W-:Y:S01]  /*0c30*/  STL.64 [R1+0x18], R44 ;  /* 0x0000182c01007387 */ /* 0x0007e20000100a00 */
[----:B------:R-:W-:Y:S02]  /*0c40*/  MOV R2, 0x20 ;  /* 0x0000002000027802 */ /* 0x000fe40000000f00 */
[C---:B------:R-:W-:Y:S01]  /*0c50*/  IMAD R7, R6.reuse, UR4, RZ ;  /* 0x0000000406077c24 */ /* 0x040fe2000f8e02ff */
[----:B------:R3:W-:Y:S01]  /*0c60*/  STL.64 [R1+0x10], R42 ;  /* 0x0000102a01007387 */ /* 0x0007e20000100a00 */
[----:B------:R-:W-:Y:S01]  /*0c70*/  IMAD R4, R6, UR6, RZ ;  /* 0x0000000606047c24 */ /* 0x000fe2000f8e02ff */
[----:B------:R-:W-:Y:S01]  /*0c80*/  R2P PR, R34, 0x6 ;  /* 0x0000000622007804 */ /* 0x000fe20000000000 */
[C---:B------:R-:W-:Y:S01]  /*0c90*/  IMAD R24, R0.reuse, UR5, R7 ;  /* 0x0000000500187c24 */ /* 0x040fe2000f8e0207 */
[----:B------:R-:W-:Y:S01]  /*0ca0*/  ULDC.64 UR4, c[0x0][0x258] ;  /* 0x0000960000047ab9 */ /* 0x000fe20000000a00 */
[----:B------:R-:W-:Y:S01]  /*0cb0*/  IMAD R37, R0, UR7, R4 ;  /* 0x0000000700257c24 */ /* 0x000fe2000f8e0204 */
[----:B------:R-:W-:Y:S01]  /*0cc0*/  MOV R4, 0x10 ;  /* 0x0000001000047802 */ /* 0x000fe20000000f00 */
[----:B------:R-:W-:Y:S01]  /*0cd0*/  IMAD R0, R21, UR4, RZ ;  /* 0x0000000415007c24 */ /* 0x000fe2000f8e02ff */
[----:B------:R-:W-:Y:S01]  /*0ce0*/  IADD3 R245, R138, 0x40, RZ ;  /* 0x000000408af57810 */ /* 0x000fe20007ffe0ff */
[----:B------:R-:W-:Y:S01]  /*0cf0*/  IMAD.WIDE.U32 R14, R20, UR4, R18 ;  /* 0x00000004140e7c25 */ /* 0x000fe2000f8e0012 */
[----:B------:R-:W-:Y:S01]  /*0d00*/  UMOV UR4, 0x400 ;  /* 0x0000040000047882 */ /* 0x000fe20000000000 */
[----:B------:R-:W-:Y:S01]  /*0d10*/  SEL R4, R4, 0xfffffff0, !P1 ;  /* 0xfffffff004047807 */ /* 0x000fe20004800000 */
[----:B-1----:R-:W-:Y:S01]  /*0d20*/  ULEA UR4, UR10, UR4, 0x18 ;  /* 0x000000040a047291 */ /* 0x002fe2000f8ec03f */
[----:B------:R-:W-:Y:S01]  /*0d30*/  IMAD R0, R20, UR5, R0 ;  /* 0x0000000514007c24 */ /* 0x000fe2000f8e0200 */
[----:B------:R-:W-:Y:S01]  /*0d40*/  SEL R2, R2, 0xffffffe0, !P2 ;  /* 0xffffffe002027807 */ /* 0x000fe20005000000 */
[----:B------:R-:W-:-:S02]  /*0d50*/  VIADD R3, R16, 0x40 ;  /* 0x0000004010037836 */ /* 0x000fc40000000000 */
[----:B------:R-:W-:Y:S01]  /*0d60*/  IMAD.WIDE R6, R30, 0x80, R16 ;  /* 0x000000801e067825 */ /* 0x000fe200078e0210 */
[----:B------:R-:W-:-:S03]  /*0d70*/  LEA R231, R231, UR4, 0x1 ;  /* 0x00000004e7e77c11 */ /* 0x000fc6000f8e08ff */
[----:B------:R-:W-:Y:S01]  /*0d80*/  IMAD.IADD R13, R15, 0x1, R0 ;  /* 0x000000010f0d7824 */ /* 0x000fe200078e0200 */
        /* <DEDUP_REMOVED lines=27> */
.L_x_1188:
[----:B------:R-:W-:Y:S05]  /*0f40*/  BSYNC B0 ;  /* 0x0000000000007941 */ /* 0x000fea0003800000 */
.L_x_1187:
[----:B------:R-:W-:Y:S01]  /*0f50*/  BSSY B0, `(.L_x_1189) ;  /* 0x0000021000007945 */ /* 0x000fe20003800000 */
[----:B------:R-:W-:Y:S02]  /*0f60*/  ISETP.GE.AND P1, PT, R3, R25, PT ;  /* 0x000000190300720c */ /* 0x000fe40003f26270 */
[----:B------:R-:W-:Y:S01]  /*0f70*/  IADD3 R5, R16, 0x50, RZ ;  /* 0x0000005010057810 */ /* 0x000fe20007ffe0ff */
        /* <DEDUP_REMOVED lines=11> */
[----:B-1--4-:R-:W1:Y:S01]  /*1030*/  @!P4 LDC.64 R10, c[0x0][0x210] ;  /* 0x00008400ff0acb82 */ /* 0x012e620000000a00 */
        /* <DEDUP_REMOVED lines=18> */
.L_x_1190:
[----:B------:R-:W-:Y:S05]  /*1160*/  BSYNC B0 ;  /* 0x0000000000007941 */ /* 0x000fea0003800000 */
.L_x_1189:
[----:B------:R-:W-:Y:S01]  /*1170*/  BSSY B0, `(.L_x_1191) ;  /* 0x0000022000007945 */ /* 0x000fe20003800000 */
[----:B------:R-:W-:Y:S01]  /*1180*/  ISETP.GE.AND P2, PT, R5, R25, PT ;  /* 0x000000190500720c */ /* 0x000fe20003f46270 */
[----:B------:R-:W-:Y:S01]  /*1190*/  VIADD R5, R134, 0x1f ;  /* 0x0000001f86057836 */ /* 0x000fe20000000000 */
        /* <DEDUP_REMOVED lines=31> */
.L_x_1192:
[----:B------:R-:W-:Y:S05]  /*1390*/  BSYNC B0 ;  /* 0x0000000000007941 */ /* 0x000fea0003800000 */
.L_x_1191:
[----:B------:R-:W-:Y:S01]  /*13a0*/  SHF.R.S32.HI R0, RZ, 0x1f, R5 ;  /* 0x0000001fff007819 */ /* 0x000fe20000011405 */
[----:B------:R-:W-:Y:S01]  /*13b0*/  BSSY B0, `(.L_x_1193) ;  /* 0x0000022000007945 */ /* 0x000fe20003800000 */
[----:B------:R-:W-:Y:S02]  /*13c0*/  ISETP.GE.AND P3, PT, R18, R25, PT ;  /* 0x000000191200720c */ /* 0x000fe40003f66270 */
[----:B------:R-:W-:Y:S01]  /*13d0*/  LEA.HI R232, R0, R5, RZ, 0x5 ;  /* 0x0000000500e87211 */ /* 0x000fe200078f28ff */
[----:B------:R-:W-:Y:S01]  /*13e0*/  VIADD R5, R16, 0x70 ;  /* 0x0000007010057836 */ /* 0x000fe20000000000 */
[----:B------:R-:W-:Y:S09]  /*13f0*/  @P0 BRA `(.L_x_1194) ;  /* 0x0000000000740947 */ /* 0x000ff20003800000 */
        /* <DEDUP_REMOVED lines=29> */
.L_x_1194:
[----:B------:R-:W-:Y:S05]  /*15d0*/  BSYNC B0 ;  /* 0x0000000000007941 */ /* 0x000fea0003800000 */
.L_x_1193:
[----:B------:R-:W-:Y:S01]  /*15e0*/  LEA.HI.SX32 R88, R232, 0xffffffff, 0x1b ;  /* 0xffffffffe8587811 */ /* 0x000fe200078fdaff */
[----:B------:R-:W-:Y:S01]  /*15f0*/  BSSY B0, `(.L_x_1195) ;  /* 0x0000021000007945 */ /* 0x000fe20003800000 */
[----:B------:R-:W-:-:S03]  /*1600*/  ISETP.GE.AND P0, PT, R5, R25, PT ;  /* 0x000000190500720c */ /* 0x000fc60003f06270 */
[----:B------:R-:W-:Y:S01]  /*1610*/  IMAD R25, R88, -0x20, R134 ;  /* 0xffffffe058197824 */ /* 0x000fe200078e0286 */
        /* <DEDUP_REMOVED lines=30> */
.L_x_1196:
[----:B------:R-:W-:Y:S05]  /*1800*/  BSYNC B0 ;  /* 0x0000000000007941 */ /* 0x000fea0003800000 */
.L_x_1195:
[----:B------:R-:W-:Y:S01]  /*1810*/  BSSY B0, `(.L_x_1197) ;  /* 0x0000021000007945 */ /* 0x000fe20003800000 */
[----:B------:R-:W-:Y:S02]  /*1820*/  ISETP.GE.AND P1, PT, R16, R25, PT ;  /* 0x000000191000720c */ /* 0x000fe40003f26270 */
[----:B------:R-:W-:Y:S01]  /*1830*/  @P6 SHF.R.S32.HI R5, RZ, 0x1f, R39 ;  /* 0x0000001fff056819 */ /* 0x000fe20000011427 */
        /* <DEDUP_REMOVED lines=30> */
.L_x_1198:
[----:B------:R-:W-:Y:S05]  /*1a20*/  BSYNC B0 ;  /* 0x0000000000007941 */ /* 0x000fea0003800000 */
.L_x_1197:
[-C--:B--2---:R-:W-:Y:S01]  /*1a30*/  @P6 IMAD R0, R5, R22.reuse, RZ ;  /* 0x0000001605006224 */ /* 0x084fe200078e02ff */
[----:B------:R-:W-:Y:S01]  /*1a40*/  BSSY B0, `(.L_x_1199) ;  /* 0x0000023000007945 */ /* 0x000fe20003800000 */
[----:B------:R-:W-:Y:S01]  /*1a50*/  ISETP.GE.AND P2, PT, R31, R25, PT ;  /* 0x000000191f00720c */ /* 0x000fe20003f46270 */
[----:B------:R-:W-:Y:S01]  /*1a60*/  @P6 IMAD.WIDE.U32 R18, R39, R22, R20 ;  /* 0x0000001627126225 */ /* 0x000fe200078e0014 */
[----:B------:R-:W-:-:S03]  /*1a70*/  SHF.R.S32.HI R30, RZ, 0x4, R38 ;  /* 0x00000004ff1e7819 */ /* 0x000fc60000011426 */
[----:B------:R-:W-:Y:S01]  /*1a80*/  @P6 IMAD R5, R39, R23, R0 ;  /* 0x0000001727056224 */ /* 0x000fe200078e0200 */
[----:B------:R-:W-:Y:S07]  /*1a90*/  @P3 BRA `(.L_x_1200) ;  /* 0x0000000000743947 */ /* 0x000fee0003800000 */
        /* <DEDUP_REMOVED lines=29> */
.L_x_1200:
[----:B------:R-:W-:Y:S05]  /*1c70*/  BSYNC B0 ;  /* 0x0000000000007941 */ /* 0x000fea0003800000 */
.L_x_1199:
[----:B------:R-:W-:Y:S01]  /*1c80*/  IMAD.IADD R99, R45, 0x1, R24 ;  /* 0x000000012d637824 */ /* 0x000fe200078e0218 */
[----:B------:R-:W-:Y:S01]  /*1c90*/  MOV R98, R44 ;  /* 0x0000002c00627202 */ /* 0x000fe20000000f00 */
[C---:B------:R-:W-:Y:S01]  /*1ca0*/  IMAD.SHL.U32 R89, R26.reuse, 0x20, RZ ;  /* 0x000000201a597824 */ /* 0x040fe200078e00ff */
[----:B------:R-:W-:Y:S01]  /*1cb0*/  SHF.L.U64.HI R94, R26, 0x5, R27 ;  /* 0x000000051a5e7819 */ /* 0x000fe2000001021b */
[----:B------:R-:W-:Y:S01]  /*1cc0*/  BSSY B0, `(.L_x_1201) ;  /* 0x0000026000007945 */ /* 0x000fe20003800000 */
[----:B------:R-:W-:Y:S01]  /*1cd0*/  SHF.R.S32.HI R24, RZ, 0x1f, R88 ;  /* 0x0000001fff187819 */ /* 0x000fe20000011458 */
[----:B------:R1:W-:Y:S01]  /*1ce0*/  STL.64 [R1], R98 ;  /* 0x0000006201007387 */ /* 0x0003e20000100a00 */
[----:B------:R-:W-:Y:S01]  /*1cf0*/  @P6 LEA R20, P3, R18, R32, 0x2 ;  /* 0x0000002012146211 */ /* 0x000fe200078610ff */
[----:B------:R-:W-:Y:S01]  /*1d00*/  IMAD R0, R94, R88, RZ ;  /* 0x000000585e007224 */ /* 0x000fe200078e02ff */
[----:B------:R-:W-:Y:S01]  /*1d10*/  @P6 IADD3 R5, R19, R5, RZ ;  /* 0x0000000513056210 */ /* 0x000fe20007ffe0ff */
        /* <DEDUP_REMOVED lines=32> */
.L_x_1202:
[----:B------:R-:W-:Y:S05]  /*1f20*/  BSYNC B0 ;  /* 0x0000000000007941 */ /* 0x000fea0003800000 */
.L_x_1201:
[----:B------:R-:W-:Y:S01]  /*1f30*/  BSSY B0, `(.L_x_1203) ;  /* 0x0000019000007945 */ /* 0x000fe20003800000 */
[----:B------:R-:W-:Y:S01]  /*1f40*/  @P6 LEA.HI.X R21, R18, R33, R5, 0x2, P3 ;  /* 0x0000002112156211 */ /* 0x000fe200018f1405 */
[----:B------:R-:W-:Y:S01]  /*1f50*/  IMAD.IADD R0, R9, 0x1, R3 ;  /* 0x0000000109007824 */ /* 0x000fe200078e0203 */
[----:B-12-4-:R-:W-:Y:S01]  /*1f60*/  LEA.HI R10, R38, R30, RZ, 0x1 ;  /* 0x0000001e260a7211 */ /* 0x016fe200078f08ff */
        /* <DEDUP_REMOVED lines=21> */
.L_x_1204:
[----:B------:R-:W-:Y:S05]  /*20c0*/  BSYNC B0 ;  /* 0x0000000000007941 */ /* 0x000fea0003800000 */
.L_x_1203:
        /* <DEDUP_REMOVED lines=26> */
.L_x_1206:
[----:B------:R-:W-:Y:S05]  /*2270*/  BSYNC B0 ;  /* 0x0000000000007941 */ /* 0x000fea0003800000 */
.L_x_1205:
[C---:B------:R-:W-:Y:S01]  /*2280*/  ISETP.GE.AND P1, PT, R16.reuse, R25, PT ;  /* 0x000000191000720c */ /* 0x040fe20003f26270 */
[----:B------:R-:W-:Y:S01]  /*2290*/  IMAD.SHL.U32 R3, R16, 0x8, RZ ;  /* 0x0000000810037824 */ /* 0x000fe200078e00ff */
[----:B------:R-:W-:Y:S01]  /*22a0*/  LOP3.LUT R10, R10, 0xfffffffe, RZ, 0xc0, !PT ;  /* 0xfffffffe0a0a7812 */ /* 0x000fe200078ec0ff */
[----:B------:R-:W-:Y:S01]  /*22b0*/  IMAD.IADD R12, R43, 0x1, R37 ;  /* 0x000000012b0c7824 */ /* 0x000fe200078e0225 */
[----:B------:R-:W0:Y:S01]  /*22c0*/  LDGDEPBAR ;  /* 0x00000000000079af */ /* 0x000e220000000000 */
[----:B------:R-:W-:-:S03]  /*22d0*/  IMAD.SHL.U32 R0, R36, 0x40, RZ ;  /* 0x0000004024007824 */ /* 0x000fc600078e00ff */
[----:B------:R3:W5:Y:S01]  /*22e0*/  @P6 LDG.E R93, desc[UR8][R20.64] ;  /* 0x00000008145d6981 */ /* 0x000762000c1e1900 */
[----:B------:R-:W-:Y:S01]  /*22f0*/  IMAD.IADD R10, R30, 0x1, -R10 ;  /* 0x000000011e0a7824 */ /* 0x000fe200078e0a0a */
[----:B------:R-:W-:Y:S01]  /*2300*/  LOP3.LUT R0, R0, 0x1c0, RZ, 0xc0, !PT ;  /* 0x000001c000007812 */ /* 0x000fe200078ec0ff */
[----:B------:R-:W-:Y:S01]  /*2310*/  IMAD.SHL.U32 R5, R34, 0x40, RZ ;  /* 0x0000004022057824 */ /* 0x000fe200078e00ff */
[----:B------:R3:W-:Y:S01]  /*2320*/  STL [R1+0x8], R12 ;  /* 0x0000080c01007387 */ /* 0x0007e20000100800 */
[----:B-12-4-:R-:W-:Y:S01]  /*2330*/  IMAD.SHL.U32 R6, R10, 0x8, RZ ;  /* 0x000000080a067824 */ /* 0x016fe200078e00ff */
[----:B------:R-:W-:Y:S01]  /*2340*/  LOP3.LUT R7, R0, 0x8, R3, 0xf8, !PT ;  /* 0x0000000800077812 */ /* 0x000fe200078ef803 */
[----:B------:R-:W-:Y:S01]  /*2350*/  BSSY B0, `(.L_x_1207) ;  /* 0x0000030000007945 */ /* 0x000fe20003800000 */
[----:B------:R-:W-:Y:S02]  /*2360*/  SHF.R.U32.HI R3, RZ, 0x3, R0 ;  /* 0x00000003ff037819 */ /* 0x000fe40000011600 */
[----:B------:R-:W-:-:S02]  /*2370*/  LEA.HI R95, R40, R96, RZ, 0x5 ;  /* 0x00000060285f7211 */ /* 0x000fc400078f28ff */
[----:B------:R-:W-:Y:S01]  /*2380*/  LOP3.LUT R11, R7, R3, RZ, 0x3c, !PT ;  /* 0x00000003070b7212 */ /* 0x000fe200078e3cff */
[----:B------:R-:W-:Y:S01]  /*2390*/  IMAD.SHL.U32 R3, R35, 0x40, RZ ;  /* 0x0000004023037824 */ /* 0x000fe200078e00ff */
[----:B------:R-:W-:Y:S01]  /*23a0*/  LOP3.LUT R0, R5, 0x1c0, RZ, 0xc0, !PT ;  /* 0x000001c005007812 */ /* 0x000fe200078ec0ff */
[-C--:B------:R-:W-:Y:S01]  /*23b0*/  IMAD R5, R24, R28.reuse, RZ ;  /* 0x0000001c18057224 */ /* 0x080fe200078e02ff */
[----:B------:R-:W-:Y:S02]  /*23c0*/  SHF.R.S32.HI R92, RZ, 0x5, R95 ;  /* 0x00000005ff5c7819 */ /* 0x000fe4000001145f */
[----:B------:R-:W-:Y:S01]  /*23d0*/  LOP3.LUT R9, R0, 0x8, R6, 0xf8, !PT ;  /* 0x0000000800097812 */ /* 0x000fe200078ef806 */
[----:B------:R-:W-:Y:S01]  /*23e0*/  IMAD.WIDE.U32 R6, R88, R28, RZ ;  /* 0x0000001c58067225 */ /* 0x000fe200078e00ff */
[----:B------:R-:W-:-:S04]  /*23f0*/  DEPBAR.LE SB0, 0x0 ;  /* 0x000080000000791a */ /* 0x000fc80000000000 */
[----:B------:R-:W-:Y:S01]  /*2400*/  BAR.SYNC.DEFER_BLOCKING 0x0 ;  /* 0x0000000000007b1d */ /* 0x000fe20000010000 */
[----:B------:R-:W-:Y:S01]  /*2410*/  SHF.R.U32.HI R8, RZ, 0x3, R0 ;  /* 0x00000003ff087819 */ /* 0x000fe20000011600 */
[----:B------:R-:W-:Y:S01]  /*2420*/  IMAD R0, R88, R29, R5 ;  /* 0x0000001d58007224 */ /* 0x000fe200078e0205 */
[----:B------:R-:W-:Y:S02]  /*2430*/  LOP3.LUT R91, R3, 0xfffffe00, RZ, 0xc0, !PT ;  /* 0xfffffe00035b7812 */ /* 0x000fe400078ec0ff */
[----:B------:R-:W-:Y:S01]  /*2440*/  LOP3.LUT R90, R9, R8, RZ, 0x3c, !PT ;  /* 0x00000008095a7212 */ /* 0x000fe200078e3cff */
[----:B------:R-:W-:Y:S01]  /*2450*/  IMAD.IADD R8, R7, 0x1, R0 ;  /* 0x0000000107087824 */ /* 0x000fe200078e0200 */
[----:B------:R-:W-:Y:S01]  /*2460*/  LEA R5, P0, R6, R42, 0x5 ;  /* 0x0000002a06057211 */ /* 0x000fe200078028ff */
[----:B------:R-:W-:Y:S01]  /*2470*/  IMAD R3, R92, 0x400, R91 ;  /* 0x000004005c037824 */ /* 0x000fe200078e025b */
[----:B------:R-:W-:Y:S01]  /*2480*/  ISETP.GE.AND P3, PT, R31, R25, PT ;  /* 0x000000191f00720c */ /* 0x000fe20003f66270 */
[----:B------:R-:W-:Y:S01]  /*2490*/  IMAD R0, R10, 0x200, R11 ;  /* 0x000002000a007824 */ /* 0x000fe200078e020b */
[----:B------:R-:W-:Y:S01]  /*24a0*/  LEA.HI.X R8, R6, R12, R8, 0x5, P0 ;  /* 0x0000000c06087211 */ /* 0x000fe200000f2c08 */
[----:B------:R-:W-:-:S03]  /*24b0*/  IMAD.IADD R3, R90, 0x1, R3 ;  /* 0x000000015a037824 */ /* 0x000fc600078e0203 */
        /* <DEDUP_REMOVED lines=25> */
.L_x_1208:
[----:B------:R-:W-:Y:S05]  /*2650*/  BSYNC B0 ;  /* 0x0000000000007941 */ /* 0x000fea0003800000 */
.L_x_1207:
[----:B------:R4:W-:Y:S01]  /*2660*/  @P3 STS.128 [R231+0xa800], RZ ;  /* 0x00a800ffe7003388 */ /* 0x0009e20000000c00 */
[----:B------:R-:W-:Y:S03]  /*2670*/  BSSY B0, `(.L_x_1209) ;  /* 0x000001b000007945 */ /* 0x000fe60003800000 */
[----:B------:R4:W-:Y:S01]  /*2680*/  @P3 STS.128 [R231+0xb800], RZ ;  /* 0x00b800ffe7003388 */ /* 0x0009e20000000c00 */
[----:B------:R-:W-:Y:S05]  /*2690*/  @P3 BRA `(.L_x_1210) ;  /* 0x0000000000603947 */ /* 0x000fea0003800000 */
[----:B------:R-:W-:Y:S01]  /*26a0*/  ULDC UR5, c[0x0][0x2d0] ;  /* 0x0000b40000057ab9 */ /* 0x000fe20000000800 */
[----:B-12---:R-:W-:Y:S01]  /*26b0*/  IMAD.WIDE.U32 R6, R28, 0x10, RZ ;  /* 0x000000101c067825 */ /* 0x006fe200078e00ff */
[----:B------:R-:W-:Y:S02]  /*26c0*/  ISETP.GE.AND P1, PT, R138, UR5, PT ;  /* 0x000000058a007c0c */ /* 0x000fe4000bf26270 */
[----:B------:R-:W-:Y:S01]  /*26d0*/  ISETP.GE.AND P0, PT, R245, UR5, PT ;  /* 0x00000005f5007c0c */ /* 0x000fe2000bf06270 */
[----:B------:R-:W-:Y:S01]  /*26e0*/  IMAD.SHL.U32 R3, R29, 0x10, RZ ;  /* 0x000000101d037824 */ /* 0x000fe200078e00ff */
[----:B------:R-:W-:-:S04]  /*26f0*/  IADD3 R0, P2, R5, R6, RZ ;  /* 0x0000000605007210 */ /* 0x000fc80007f5e0ff */
[----:B------:R-:W-:-:S05]  /*2700*/  IADD3.X R3, R8, R7, R3, P2, !PT ;  /* 0x0000000708037210 */ /* 0x000fca00017fe403 */
        /* <DEDUP_REMOVED lines=17> */
.L_x_1210:
[----:B------:R-:W-:Y:S05]  /*2820*/  BSYNC B0 ;  /* 0x0000000000007941 */ /* 0x000fea0003800000 */
.L_x_1209:
[----:B------:R-:W-:Y:S01]  /*2830*/  LDSM.16.M88.4 R8, [R218] ;  /* 0x00000000da08783b */ /* 0x000fe20000000200 */
[----:B------:R-:W-:Y:S01]  /*2840*/  R2P PR, R36, 0x6 ;  /* 0x0000000624007804 */ /* 0x000fe20000000000 */
[C---:B------:R-:W-:Y:S01]  /*2850*/  VIADD R0, R216.reuse, 0x8000 ;  /* 0x00008000d8007836 */ /* 0x040fe20000000000 */
[----:B------:R-:W4:Y:S01]  /*2860*/  @P6 LDC R5, c[0x0][0x2e8] ;  /* 0x0000ba00ff056b82 */ /* 0x000f220000000800 */
[----:B------:R-:W4:Y:S01]  /*2870*/  LDSM.16.M88.4 R24, [R216+0x8000] ;  /* 0x00800000d818783b */ /* 0x000f220000000200 */
[----:B------:R-:W-:Y:S02]  /*2880*/  VIADD R227, R216, 0x8020 ;  /* 0x00008020d8e37836 */ /* 0x000fe40000000000 */
[--C-:B------:R-:W-:Y:S01]  /*2890*/  IMAD R220, R4, 0x2, R218.reuse ;  /* 0x0000000204dc7824 */ /* 0x100fe200078e02da */
[----:B------:R-:W4:Y:S01]  /*28a0*/  LDSM.16.M88.4 R32, [R216+0x8800] ;  /* 0x00880000d820783b */ /* 0x000f220000000200 */
[C---:B------:R-:W-:Y:S02]  /*28b0*/  IMAD R226, R2.reuse, 0x2, R218 ;  /* 0x0000000202e27824 */ /* 0x040fe400078e02da */
[----:B------:R-:W-:Y:S01]  /*28c0*/  IMAD R225, R2, 0x2, R220 ;  /* 0x0000000202e17824 */ /* 0x000fe200078e02dc */
[----:B------:R-:W4:Y:S01]  /*28d0*/  LDSM.16.M88.4 R16, [R218+0x2000] ;  /* 0x00200000da10783b */ /* 0x000f220000000200 */
[----:B-12---:R-:W-:-:S02]  /*28e0*/  IMAD.SHL.U32 R7, R96, 0x2, RZ ;  /* 0x0000000260077824 */ /* 0x006fc400078e00ff */
[----:B------:R-:W-:Y:S01]  /*28f0*/  @P1 VIADD R227, R0, 0xffffffe0 ;  /* 0xffffffe000e31836 */ /* 0x000fe20000000000 */
[----:B---3--:R-:W-:Y:S01]  /*2900*/  LDSM.16.M88.4 R12, [R220] ;  /* 0x00000000dc0c783b */ /* 0x008fe20000000200 */
[----:B------:R-:W-:Y:S01]  /*2910*/  IMAD.MOV.U32 R0, RZ, RZ, 0x40 ;  /* 0x00000040ff007424 */ /* 0x000fe200078e00ff */
[----:B------:R-:W-:Y:S01]  /*2920*/  LOP3.LUT R7, R7, 0x6, RZ, 0xc0, !PT ;  /* 0x0000000607077812 */ /* 0x000fe200078ec0ff */
[----:B------:R-:W-:Y:S01]  /*2930*/  IMAD.MOV.U32 R133, RZ, RZ, RZ ;  /* 0x000000ffff857224 */ /* 0x000fe200078e00ff */
[----:B------:R-:W1:Y:S01]  /*2940*/  LDSM.16.M88.4 R36, [R227] ;  /* 0x00000000e324783b */ /* 0x000e620000000200 */
[C---:B------:R-:W-:Y:S01]  /*2950*/  VIADD R230, R227.reuse, 0x800 ;  /* 0x00000800e3e67836 */ /* 0x040fe20000000000 */
[----:B------:R-:W-:Y:S01]  /*2960*/  SEL R0, R0, 0xffffffc0, !P2 ;  /* 0xffffffc000007807 */ /* 0x000fe20005000000 */
[----:B------:R-:W-:Y:S01]  /*2970*/  IMAD R7, R88, 0x20, R7 ;  /* 0x0000002058077824 */ /* 0x000fe200078e0207 */
[----:B------:R-:W2:Y:S01]  /*2980*/  LDSM.16.M88.4 R48, [R227+0x800] ;  /* 0x00080000e330783b */ /* 0x000ea20000000200 */
[----:B------:R-:W-:-:S02]  /*2990*/  VIADD R229, R227, 0x1000 ;  /* 0x00001000e3e57836 */ /* 0x000fc40000000000 */
[----:B------:R-:W-:Y:S01]  /*29a0*/  IMAD.IADD R224, R216, 0x1, R0 ;  /* 0x00000001d8e07824 */ /* 0x000fe200078e0200 */
[----:B------:R-:W3:Y:S01]  /*29b0*/  LDSM.16.M88.4 R20, [R220+0x2000] ;  /* 0x00200000dc14783b */ /* 0x000ee20000000200 */
[----:B------:R-:W-:Y:S01]  /*29c0*/  IMAD.IADD R223, R0, 0x1, R227 ;  /* 0x0000000100df7824 */ /* 0x000fe200078e02e3 */
[----:B------:R-:W-:Y:S01]  /*29d0*/  LOP3.LUT R0, R95, 0xffffffe0, RZ, 0xc0, !PT ;  /* 0xffffffe05f007812 */ /* 0x000fe200078ec0ff */
[----:B------:R-:W-:Y:S01]  /*29e0*/  VIADD R228, R227, 0x1800 ;  /* 0x00001800e3e47836 */ /* 0x000fe20000000000 */
[----:B------:R-:W-:Y:S01]  /*29f0*/  LDSM.16.M88.4 R44, [R224+0x8000] ;  /* 0x00800000e02c783b */ /* 0x000fe20000000200 */
[----:B------:R-:W-:Y:S02]  /*2a00*/  ISETP.GE.AND P0, PT, R7, R134, PT ;  /* 0x000000860700720c */ /* 0x000fe40003f06270 */
[----:B------:R-:W-:Y:S01]  /*2a10*/  IMAD.IADD R0, R96, 0x1, -R0 ;  /* 0x0000000160007824 */ /* 0x000fe200078e0a00 */
[----:B------:R-:W-:Y:S04]  /*2a20*/  LDSM.16.M88.4 R68, [R224+0x8800] ;  /* 0x00880000e044783b */ /* 0x000fe80000000200 */
[----:B------:R-:W-:Y:S01]  /*2a30*/  LDSM.16.M88.4 R28, [R226+0x2000] ;  /* 0x00200000e21c783b */ /* 0x000fe20000000200 */
[----:B------:R-:W-:Y:S01]  /*2a40*/  SHF.R.S32.HI R3, RZ, 0x1f, R0 ;  /* 0x0000001fff037819 */ /* 0x000fe20000011400 */
[C---:B----4-:R-:W-:Y:S03]  /*2a50*/  HMMA.16816.F32 R60, R8.reuse, R24, RZ ;  /* 0x00000018083c723c */ /* 0x050fe600000018ff */
[----:B------:R-:W-:Y:S01]  /*2a60*/  LEA.HI R0, R3, R0, RZ, 0x2 ;  /* 0x0000000003007211 */ /* 0x000fe200078f10ff */
[----:B------:R-:W0:Y:S01]  /*2a70*/  LDGDEPBAR ;  /* 0x00000000000079af */ /* 0x000e220000000000 */
[----:B------:R-:W4:Y:S02]  /*2a80*/  @P6 MUFU.RCP R3, R5 ;  /* 0x0000000500036308 */ /* 0x000f240000001000 */
[----:B------:R-:W-:Y:S01]  /*2a90*/  SHF.R.S32.HI R0, RZ, 0x2, R0 ;  /* 0x00000002ff007819 */ /* 0x000fe20000011400 */
[----:B------:R-:W-:Y:S04]  /*2aa0*/  HMMA.16816.F32 R52, R8, R32, RZ ;  /* 0x000000200834723c */ /* 0x000fe800000018ff */
[----:B------:R-:W-:-:S02]  /*2ab0*/  IMAD R0, R92, 0x10, R0 ;  /* 0x000000105c007824 */ /* 0x000fc400078e0200 */
[----:B------:R-:W-:Y:S02]  /*2ac0*/  HMMA.16816.F32 R56, R8, R26, RZ ;  /* 0x0000001a0838723c */ /* 0x000fe400000018ff */
[----:B------:R-:W-:-:S04]  /*2ad0*/  IMAD.IADD R250, R250, 0x1, R0 ;  /* 0x00000001fafa7824 */ /* 0x000fc800078e0200 */
[----:B------:R-:W-:Y:S01]  /*2ae0*/  HMMA.16816.F32 R40, R8, R34, RZ ;  /* 0x000000220828723c */ /* 0x000fe200000018ff */
[----:B------:R-:W3:Y:S01]  /*2af0*/  LDSM.16.M88.4 R8, [R226] ;  /* 0x00000000e208783b */ /* 0x000ee20000000200 */
[----:B------:R-:W-:Y:S01]  /*2b00*/  IADD3 R0, R134, R250, -R200 ;  /* 0x000000fa86007210 */ /* 0x000fe20007ffe8c8 */
[----:B----45:R-:W-:-:S03]  /*2b10*/  @P6 FMUL.FTZ R133, R93, R3 ;  /* 0x000000035d856220 */ /* 0x030fc60000410000 */
[----:B------:R-:W-:Y:S01]  /*2b20*/  HMMA.16816.F32 R64, R16, R24, RZ ;  /* 0x000000181040723c */ /* 0x000fe200000018ff */
[C---:B------:R-:W-:Y:S01]  /*2b30*/  VIADD R6, R0.reuse, 0x8 ;  /* 0x0000000800067836 */ /* 0x040fe20000000000 */
[C---:B------:R-:W-:Y:S01]  /*2b40*/  IADD3 R3, R0.reuse, 0x48, RZ ;  /* 0x0000004800037810 */ /* 0x040fe20007ffe0ff */
[----:B------:R-:W-:-:S03]  /*2b50*/  VIADD R5, R0, 0x40 ;  /* 0x0000004000057836 */ /* 0x000fc60000000000 */
[C---:B------:R-:W-:Y:S06]  /*2b60*/  HMMA.16816.F32 R72, R16.reuse, R26, RZ ;  /* 0x0000001a1048723c */ /* 0x040fec00000018ff */
[C---:B------:R-:W-:Y:S06]  /*2b70*/  HMMA.16816.F32 R84, R16.reuse, R32, RZ ;  /* 0x000000201054723c */ /* 0x040fec00000018ff */
[----:B------:R-:W-:Y:S01]  /*2b80*/  HMMA.16816.F32 R80, R16, R34, RZ ;  /* 0x000000221050723c */ /* 0x000fe200000018ff */
[----:B------:R-:W-:Y:S05]  /*2b90*/  LDSM.16.M88.4 R16, [R225+0x2000] ;  /* 0x00200000e110783b */ /* 0x000fea0000000200 */
[C---:B-1----:R-:W-:Y:S01]  /*2ba0*/  HMMA.16816.F32 R76, R12.reuse, R36, R60 ;  /* 0x000000240c4c723c */ /* 0x042fe2000000183c */
[----:B------:R-:W-:Y:S05]  /*2bb0*/  LDSM.16.M88.4 R60, [R223+0x800] ;  /* 0x00080000df3c783b */ /* 0x000fea0000000200 */
[C---:B--2---:R-:W-:Y:S06]  /*2bc0*/  HMMA.16816.F32 R52, R12.reuse, R48, R52 ;  /* 0x000000300c34723c */ /* 0x044fec0000001834 */
[C---:B------:R-:W-:Y:S06]  /*2bd0*/  HMMA.16816.F32 R56, R12.reuse, R38, R56 ;  /* 0x000000260c38723c */ /* 0x040fec0000001838 */
[----:B------:R-:W-:Y:S01]  /*2be0*/  HMMA.16816.F32 R32, R12, R50, R40 ;  /* 0x000000320c20723c */ /* 0x000fe20000001828 */
[----:B------:R-:W-:Y:S04]  /*2bf0*/  LDSM.16.M88.4 R12, [R225] ;  /* 0x00000000e10c783b */ /* 0x000fe80000000200 */
[----:B------:R-:W1:Y:S01]  /*2c00*/  LDSM.16.M88.4 R40, [R223] ;  /* 0x00000000df28783b */ /* 0x000e620000000200 */
[C---:B---3--:R-:W-:Y:S06]  /*2c10*/  HMMA.16816.F32 R24, R20.reuse, R36, R64 ;  /* 0x000000241418723c */ /* 0x048fec0000001840 */
[C---:B------:R-:W-:Y:S06]  /*2c20*/  HMMA.16816.F32 R64, R20.reuse, R38, R72 ;  /* 0x000000261440723c */ /* 0x040fec0000001848 */
[C---:B------:R-:W-:Y:S06]  /*2c30*/  HMMA.16816.F32 R84, R20.reuse, R48, R84 ;  /* 0x000000301454723c */ /* 0x040fec0000001854 */
[----:B------:R-:W-:Y:S06]  /*2c40*/  HMMA.16816.F32 R48, R20, R50, R80 ;  /* 0x000000321430723c */ /* 0x000fec0000001850 */
[C---:B------:R-:W-:Y:S06]  /*2c50*/  HMMA.16816.F32 R76, R8.reuse, R44, R76 ;  /* 0x0000002c084c723c */ /* 0x040fec000000184c */
[C---:B------:R-:W-:Y:S06]  /*2c60*/  HMMA.16816.F32 R52, R8.reuse, R68, R52 ;  /* 0x000000440834723c */ /* 0x040fec0000001834 */
[C---:B------:R-:W-:Y:S06]  /*2c70*/  HMMA.16816.F32 R56, R8.reuse, R46, R56 ;  /* 0x0000002e0838723c */ /* 0x040fec0000001838 */
[----:B------:R-:W-:Y:S01]  /*2c80*/  HMMA.16816.F32 R36, R8, R70, R32 ;  /* 0x000000460824723c */ /* 0x000fe20000001820 */
[----:B------:R-:W-:Y:S04]  /*2c90*/  LDSM.16.M88.4 R32, [R216+0x9000] ;  /* 0x00900000d820783b */ /* 0x000fe80000000200 */
[----:B------:R-:W2:Y:S01]  /*2ca0*/  LDSM.16.M88.4 R8, [R218+0x4000] ;  /* 0x00400000da08783b */ /* 0x000ea20000000200 */
[C---:B------:R-:W-:Y:S03]  /*2cb0*/  HMMA.16816.F32 R20, R28.reuse, R44, R24 ;  /* 0x0000002c1c14723c */ /* 0x040fe60000001818 */
[----:B------:R-:W-:Y:S03]  /*2cc0*/  LDSM.16.M88.4 R24, [R218+0x6000] ;  /* 0x00600000da18783b */ /* 0x000fe60000000200 */
[C---:B------:R-:W-:Y:S01]  /*2cd0*/  HMMA.16816.F32 R64, R28.reuse, R46, R64 ;  /* 0x0000002e1c40723c */ /* 0x040fe20000001840 */
[----:B------:R-:W3:Y:S05]  /*2ce0*/  LDSM.16.M88.4 R44, [R216+0x9800] ;  /* 0x00980000d82c783b */ /* 0x000eea0000000200 */
[C---:B------:R-:W-:Y:S06]  /*2cf0*/  HMMA.16816.F32 R84, R28.reuse, R68, R84 ;  /* 0x000000441c54723c */ /* 0x040fec0000001854 */
[----:B------:R-:W-:Y:S01]  /*2d00*/  HMMA.16816.F32 R68, R28, R70, R48 ;  /* 0x000000461c44723c */ /* 0x000fe20000001830 */
[----:B------:R-:W-:Y:S05]  /*2d10*/  LDSM.16.M88.4 R28, [R220+0x6000] ;  /* 0x00600000dc1c783b */ /* 0x000fea0000000200 */
[C---:B-1----:R-:W-:Y:S06]  /*2d20*/  HMMA.16816.F32 R76, R12.reuse, R40, R76 ;  /* 0x000000280c4c723c */ /* 0x042fec000000184c */
[C---:B------:R-:W-:Y:S06]  /*2d30*/  HMMA.16816.F32 R80, R12.reuse, R60, R52 ;  /* 0x0000003c0c50723c */ /* 0x040fec0000001834 */
[C---:B------:R-:W-:Y:S06]  /*2d40*/  HMMA.16816.F32 R72, R12.reuse, R42, R56 ;  /* 0x0000002a0c48723c */ /* 0x040fec0000001838 */
[----:B------:R-:W-:Y:S01]  /*2d50*/  HMMA.16816.F32 R52, R12, R62, R36 ;  /* 0x0000003e0c34723c */ /* 0x000fe20000001824 */
[----:B------:R-:W-:Y:S05]  /*2d60*/  LDSM.16.M88.4 R36, [R227+0x1000] ;  /* 0x00100000e324783b */ /* 0x000fea0000000200 */
[C---:B------:R-:W-:Y:S01]  /*2d70*/  HMMA.16816.F32 R48, R16.reuse, R40, R20 ;  /* 0x000000281030723c */ /* 0x040fe20000001814 */
[----:B------:R-:W1:Y:S05]  /*2d80*/  LDSM.16.M88.4 R20, [R220+0x4000] ;  /* 0x00400000dc14783b */ /* 0x000e6a0000000200 */
[C---:B------:R-:W-:Y:S01]  /*2d90*/  HMMA.16816.F32 R12, R16.reuse, R42, R64 ;  /* 0x0000002a100c723c */ /* 0x040fe20000001840 */
[----:B------:R-:W4:Y:S05]  /*2da0*/  LDSM.16.M88.4 R40, [R227+0x1800] ;  /* 0x00180000e328783b */ /* 0x000f2a0000000200 */
[C---:B------:R-:W-:Y:S06]  /*2db0*/  HMMA.16816.F32 R84, R16.reuse, R60, R84 ;  /* 0x0000003c1054723c */ /* 0x040fec0000001854 */
[----:B------:R-:W-:Y:S01]  /*2dc0*/  HMMA.16816.F32 R60, R16, R62, R68 ;  /* 0x0000003e103c723c */ /* 0x000fe20000001844 */
[----:B------:R-:W-:Y:S05]  /*2dd0*/  LDSM.16.M88.4 R16, [R226+0x4000] ;  /* 0x00400000e210783b */ /* 0x000fea0000000200 */
[C---:B--2---:R-:W-:Y:S06]  /*2de0*/  HMMA.16816.F32 R56, R8.reuse, R32, R76 ;  /* 0x000000200838723c */ /* 0x044fec000000184c */
[C---:B------:R-:W-:Y:S06]  /*2df0*/  HMMA.16816.F32 R68, R8.reuse, R34, R72 ;  /* 0x000000220844723c */ /* 0x040fec0000001848 */
[C---:B---3--:R-:W-:Y:S06]  /*2e00*/  HMMA.16816.F32 R80, R8.reuse, R44, R80 ;  /* 0x0000002c0850723c */ /* 0x048fec0000001850 */
[----:B------:R-:W-:Y:S06]  /*2e10*/  HMMA.16816.F32 R64, R8, R46, R52 ;  /* 0x0000002e0840723c */ /* 0x000fec0000001834 */
[C---:B------:R-:W-:Y:S01]  /*2e20*/  HMMA.16816.F32 R52, R24.reuse, R32, R48 ;  /* 0x000000201834723c */ /* 0x040fe20000001830 */
[----:B------:R-:W-:Y:S05]  /*2e30*/  LDSM.16.M88.4 R48, [R224+0x9800] ;  /* 0x00980000e030783b */ /* 0x000fea0000000200 */
[C---:B------:R-:W-:Y:S01]  /*2e40*/  HMMA.16816.F32 R8, R24.reuse, R34, R12 ;  /* 0x000000221808723c */ /* 0x040fe2000000180c */
[----:B------:R-:W2:Y:S04]  /*2e50*/  LDSM.16.M88.4 R32, [R224+0x9000] ;  /* 0x00900000e020783b */ /* 0x000ea80000000200 */
[----:B------:R-:W3:Y:S01]  /*2e60*/  LDSM.16.M88.4 R12, [R226+0x6000] ;  /* 0x00600000e20c783b */ /* 0x000ee20000000200 */
[C---:B------:R-:W-:Y:S06]  /*2e70*/  HMMA.16816.F32 R72, R24.reuse, R44, R84 ;  /* 0x0000002c1848723c */ /* 0x040fec0000001854 */
[----:B------:R-:W-:Y:S06]  /*2e80*/  HMMA.16816.F32 R44, R24, R46, R60 ;  /* 0x0000002e182c723c */ /* 0x000fec000000183c */
[C---:B-1----:R-:W-:Y:S06]  /*2e90*/  HMMA.16816.F32 R24, R20.reuse, R36, R56 ;  /* 0x000000241418723c */ /* 0x042fec0000001838 */
[C---:B------:R-:W-:Y:S06]  /*2ea0*/  HMMA.16816.F32 R56, R20.reuse, R38, R68 ;  /* 0x000000261438723c */ /* 0x040fec0000001844 */
[C---:B----4-:R-:W-:Y:S06]  /*2eb0*/  HMMA.16816.F32 R80, R20.reuse, R40, R80 ;  /* 0x000000281450723c */ /* 0x050fec0000001850 */
[----:B------:R-:W-:Y:S01]  /*2ec0*/  HMMA.16816.F32 R76, R20, R42, R64 ;  /* 0x0000002a144c723c */ /* 0x000fe20000001840 */
[----:B------:R-:W-:Y:S05]  /*2ed0*/  LDSM.16.M88.4 R20, [R223+0x1000] ;  /* 0x00100000df14783b */ /* 0x000fea0000000200 */
[C---:B------:R-:W-:Y:S06]  /*2ee0*/  HMMA.16816.F32 R68, R28.reuse, R36, R52 ;  /* 0x000000241c44723c */ /* 0x040fec0000001834 */
[C---:B------:R-:W-:Y:S01]  /*2ef0*/  HMMA.16816.F32 R60, R28.reuse, R38, R8 ;  /* 0x000000261c3c723c */ /* 0x040fe20000001808 */
[----:B------:R-:W1:Y:S05]  /*2f00*/  LDSM.16.M88.4 R8, [R225+0x4000] ;  /* 0x00400000e108783b */ /* 0x000e6a0000000200 */
[C---:B------:R-:W-:Y:S01]  /*2f10*/  HMMA.16816.F32 R64, R28.reuse, R40, R72 ;  /* 0x000000281c40723c */ /* 0x040fe20000001848 */
[----:B------:R-:W4:Y:S05]  /*2f20*/  LDSM.16.M88.4 R72, [R223+0x1800] ;  /* 0x00180000df48783b */ /* 0x000f2a0000000200 */
[----:B------:R-:W-:Y:S06]  /*2f30*/  HMMA.16816.F32 R52, R28, R42, R44 ;  /* 0x0000002a1c34723c */ /* 0x000fec000000182c */
[----:B--2---:R-:W-:Y:S01]  /*2f40*/  HMMA.16816.F32 R40, R16, R32, R24 ;  /* 0x000000201028723c */ /* 0x004fe20000001818 */
[----:B------:R-:W2:Y:S01]  /*2f50*/  LDSM.16.M88.4 R24, [R225+0x6000] ;  /* 0x00600000e118783b */ /* 0x000ea20000000200 */
[----:B------:R-:W-:-:S04]  /*2f60*/  DEPBAR.LE SB0, 0x0 ;  /* 0x000080000000791a */ /* 0x000fc80000000000 */
[C---:B------:R-:W-:Y:S06]  /*2f70*/  HMMA.16816.F32 R36, R16.reuse, R34, R56 ;  /* 0x000000221024723c */ /* 0x040fec0000001838 */
[C---:B------:R-:W-:Y:S06]  /*2f80*/  HMMA.16816.F32 R44, R16.reuse, R48, R80 ;  /* 0x00000030102c723c */ /* 0x040fec0000001850 */
[----:B------:R-:W-:Y:S06]  /*2f90*/  HMMA.16816.F32 R28, R16, R50, R76 ;  /* 0x00000032101c723c */ /* 0x000fec000000184c */
[C---:B---3--:R-:W-:Y:S06]  /*2fa0*/  HMMA.16816.F32 R16, R12.reuse, R32, R68 ;  /* 0x000000200c10723c */ /* 0x048fec0000001844 */
[----:B------:R-:W-:Y:S06]  /*2fb0*/  HMMA.16816.F32 R56, R12, R48, R64 ;  /* 0x000000300c38723c */ /* 0x000fec0000001840 */
[C---:B-1----:R-:W-:Y:S06]  /*2fc0*/  HMMA.16816.F32 R64, R8.reuse, R22, R36 ;  /* 0x000000160840723c */ /* 0x042fec0000001824 */
[C---:B------:R-:W-:Y:S06]  /*2fd0*/  HMMA.16816.F32 R40, R8.reuse, R20, R40 ;  /* 0x000000140828723c */ /* 0x040fec0000001828 */
[C---:B----4-:R-:W-:Y:S06]  /*2fe0*/  HMMA.16816.F32 R76, R8.reuse, R72, R44 ;  /* 0x00000048084c723c */ /* 0x050fec000000182c */
[----:B------:R-:W-:Y:S06]  /*2ff0*/  HMMA.16816.F32 R80, R8, R74, R28 ;  /* 0x0000004a0850723c */ /* 0x000fec000000181c */
[----:B--2---:R-:W-:Y:S01]  /*3000*/  HMMA.16816.F32 R36, R24, R20, R16 ;  /* 0x000000141824723c */ /* 0x004fe20000001810 */
[----:B------:R-:W-:-:S02]  /*3010*/  IMAD.IADD R9, R0, 0x1, -R7 ;  /* 0x0000000100097824 */ /* 0x000fc400078e0a07 */
[--C-:B------:R-:W-:Y:S02]  /*3020*/  IMAD.IADD R8, R6, 0x1, -R7.reuse ;  /* 0x0000000106087824 */ /* 0x100fe400078e0a07 */
[--C-:B------:R-:W-:Y:S01]  /*3030*/  IMAD.IADD R10, R5, 0x1, -R7.reuse ;  /* 0x00000001050a7824 */ /* 0x100fe200078e0a07 */
[C---:B------:R-:W-:Y:S01]  /*3040*/  HMMA.16816.F32 R32, R12.reuse, R34, R60 ;  /* 0x000000220c20723c */ /* 0x040fe2000000183c */
[----:B------:R-:W-:Y:S02]  /*3050*/  IABS R11, R9 ;  /* 0x00000009000b7213 */ /* 0x000fe40000000000 */
[----:B------:R-:W-:Y:S02]  /*3060*/  IABS R9, R8 ;  /* 0x0000000800097213 */ /* 0x000fe40000000000 */
[----:B------:R-:W-:Y:S01]  /*3070*/  IABS R8, R10 ;  /* 0x0000000a00087213 */ /* 0x000fe20000000000 */
[----:B------:R-:W-:Y:S06]  /*3080*/  HMMA.16816.F32 R52, R12, R50, R52 ;  /* 0x000000320c34723c */ /* 0x000fec0000001834 */
[----:B------:R-:W-:Y:S01]  /*3090*/  HMMA.16816.F32 R68, R24, R72, R56 ;  /* 0x000000481844723c */ /* 0x000fe20000001838 */
[----:B------:R-:W-:-:S02]  /*30a0*/  IMAD.IADD R12, R3, 0x1, -R7 ;  /* 0x00000001030c7824 */ /* 0x000fc400078e0a07 */
[----:B------:R-:W-:-:S03]  /*30b0*/  VIADD R13, R7, 0x1 ;  /* 0x00000001070d7836 */ /* 0x000fc60000000000 */
[----:B------:R-:W-:Y:S01]  /*30c0*/  IABS R10, R12 ;  /* 0x0000000c000a7213 */ /* 0x000fe20000000000 */
[----:B------:R-:W-:Y:S01]  /*30d0*/  IMAD.MOV.U32 R12, RZ, RZ, R11 ;  /* 0x000000ffff0c7224 */ /* 0x000fe200078e000b */
[----:B------:R-:W-:Y:S01]  /*30e0*/  BAR.SYNC.DEFER_BLOCKING 0x0 ;  /* 0x0000000000007b1d */ /* 0x000fe20000010000 */
[----:B------:R-:W-:Y:S01]  /*30f0*/  IMAD.MOV.U32 R11, RZ, RZ, R9 ;  /* 0x000000ffff0b7224 */ /* 0x000fe200078e0009 */
[----:B------:R-:W-:Y:S01]  /*3100*/  ISETP.GE.AND P3, PT, R13, R134, PT ;  /* 0x000000860d00720c */ /* 0x000fe20003f66270 */
[----:B------:R-:W-:Y:S01]  /*3110*/  IMAD.MOV.U32 R9, RZ, RZ, R8 ;  /* 0x000000ffff097224 */ /* 0x000fe200078e0008 */
[----:B------:R-:W-:Y:S01]  /*3120*/  HMMA.16816.F32 R60, R24, R22, R32 ;  /* 0x00000016183c723c */ /* 0x000fe20000001820 */
[----:B------:R-:W-:Y:S01]  /*3130*/  IMAD.MOV.U32 R8, RZ, RZ, R10 ;  /* 0x000000ffff087224 */ /* 0x000fe200078e000a */
[----:B------:R-:W-:Y:S01]  /*3140*/  I2FP.F32.S32 R10, R12 ;  /* 0x0000000c000a7245 */ /* 0x000fe20000201400 */
[----:B------:R-:W-:Y:S01]  /*3150*/  VIADD R12, R7, 0x8 ;  /* 0x00000008070c7836 */ /* 0x000fe20000000000 */
[----:B------:R-:W-:Y:S01]  /*3160*/  I2FP.F32.S32 R9, R9 ;  /* 0x0000000900097245 */ /* 0x000fe20000201400 */
[----:B------:R-:W-:Y:S01]  /*3170*/  IMAD.IADD R21, R5, 0x1, -R13 ;  /* 0x0000000105157824 */ /* 0x000fe200078e0a0d */
[----:B------:R-:W-:Y:S01]  /*3180*/  I2FP.F32.S32 R8, R8 ;  /* 0x0000000800087245 */ /* 0x000fe20000201400 */
[----:B------:R-:W-:Y:S01]  /*3190*/  FFMA.FTZ R17, R10, -R133, R40 ;  /* 0x800000850a117223 */ /* 0x000fe20000010028 */
[----:B------:R-:W-:Y:S01]  /*31a0*/  I2FP.F32.S32 R11, R11 ;  /* 0x0000000b000b7245 */ /* 0x000fe20000201400 */
[----:B------:R-:W-:Y:S01]  /*31b0*/  FFMA.FTZ R15, R9, -R133, R36 ;  /* 0x80000085090f7223 */ /* 0x000fe20000010024 */
[----:B------:R-:W-:-:S02]  /*31c0*/  VIADD R10, R7, 0x10 ;  /* 0x00000010070a7836 */ /* 0x000fc40000000000 */
[-C--:B------:R-:W-:Y:S01]  /*31d0*/  FFMA.FTZ R14, R8, -R133.reuse, R38 ;  /* 0x80000085080e7223 */ /* 0x080fe20000010026 */
[----:B------:R-:W-:Y:S02]  /*31e0*/  VIADD R9, R7, 0x11 ;  /* 0x0000001107097836 */ /* 0x000fe40000000000 */
[----:B------:R-:W-:Y:S01]  /*31f0*/  FFMA.FTZ R16, R11, -R133, R42 ;  /* 0x800000850b107223 */ /* 0x000fe2000001002a */
[----:B------:R-:W-:Y:S01]  /*3200*/  VIADD R11, R7, 0x9 ;  /* 0x00000009070b7836 */ /* 0x000fe20000000000 */
[----:B------:R-:W-:Y:S01]  /*3210*/  FSEL R51, R15, -INF , !P0 ;  /* 0xff8000000f337808 */ /* 0x000fe20004000000 */
[C---:B------:R-:W-:Y:S01]  /*3220*/  VIADD R8, R7.reuse, 0x18 ;  /* 0x0000001807087836 */ /* 0x040fe20000000000 */
[----:B------:R-:W-:Y:S01]  /*3230*/  IADD3 R7, R7, 0x19, RZ ;  /* 0x0000001907077810 */ /* 0x000fe20007ffe0ff */
[----:B------:R-:W-:Y:S01]  /*3240*/  IMAD.IADD R15, R0, 0x1, -R12 ;  /* 0x00000001000f7824 */ /* 0x000fe200078e0a0c */
[----:B------:R-:W-:Y:S01]  /*3250*/  FSEL R56, R14, -INF , !P0 ;  /* 0xff8000000e387808 */ /* 0x000fe20004000000 */
[----:B------:R-:W-:Y:S01]  /*3260*/  IMAD.IADD R14, R0, 0x1, -R13 ;  /* 0x00000001000e7824 */ /* 0x000fe200078e0a0d */
[----:B------:R-:W-:Y:S01]  /*3270*/  FSEL R144, R16, -INF , !P0 ;  /* 0xff80000010907808 */ /* 0x000fe20004000000 */
[C---:B------:R-:W-:Y:S01]  /*3280*/  IMAD.IADD R16, R0.reuse, 0x1, -R11 ;  /* 0x0000000100107824 */ /* 0x040fe200078e0a0b */
[----:B------:R-:W-:Y:S01]  /*3290*/  FSEL R72, R17, -INF , !P0 ;  /* 0xff80000011487808 */ /* 0x000fe20004000000 */
[C---:B------:R-:W-:Y:S01]  /*32a0*/  IMAD.IADD R17, R0.reuse, 0x1, -R10 ;  /* 0x0000000100117824 */ /* 0x040fe200078e0a0a */
[----:B------:R-:W-:Y:S01]  /*32b0*/  IADD3 R29, -R11, R5, RZ ;  /* 0x000000050b1d7210 */ /* 0x000fe20007ffe1ff */
[----:B------:R-:W-:Y:S01]  /*32c0*/  IMAD.IADD R18, R0, 0x1, -R9 ;  /* 0x0000000100127824 */ /* 0x000fe200078e0a09 */
[-C--:B------:R-:W-:Y:S01]  /*32d0*/  ISETP.GE.AND P1, PT, R8, R134.reuse, PT ;  /* 0x000000860800720c */ /* 0x080fe20003f26270 */
[----:B------:R-:W-:Y:S01]  /*32e0*/  IMAD.IADD R20, R0, 0x1, -R8 ;  /* 0x0000000100147824 */ /* 0x000fe200078e0a08 */
[----:B------:R-:W-:Y:S01]  /*32f0*/  ISETP.GE.AND P6, PT, R12, R134, PT ;  /* 0x000000860c00720c */ /* 0x000fe20003fc6270 */
[----:B------:R-:W-:Y:S01]  /*3300*/  IMAD.IADD R19, R0, 0x1, -R7 ;  /* 0x0000000100137824 */ /* 0x000fe200078e0a07 */
[----:B------:R-:W-:Y:S01]  /*3310*/  IABS R0, R14 ;  /* 0x0000000e00007213 */ /* 0x000fe20000000000 */
[C---:B------:R-:W-:Y:S01]  /*3320*/  IMAD.IADD R23, R5.reuse, 0x1, -R12 ;  /* 0x0000000105177824 */ /* 0x040fe200078e0a0c */
[----:B------:R-:W-:Y:S01]  /*3330*/  IABS R14, R15 ;  /* 0x0000000f000e7213 */ /* 0x000fe20000000000 */
[C---:B------:R-:W-:Y:S01]  /*3340*/  IMAD.IADD R31, R5.reuse, 0x1, -R10 ;  /* 0x00000001051f7824 */ /* 0x040fe200078e0a0a */
[----:B------:R-:W-:Y:S01]  /*3350*/  IABS R15, R16 ;  /* 0x00000010000f7213 */ /* 0x000fe20000000000 */
[----:B------:R-:W-:Y:S01]  /*3360*/  IMAD.IADD R35, R5, 0x1, -R9 ;  /* 0x0000000105237824 */ /* 0x000fe200078e0a09 */
[-C--:B------:R-:W-:Y:S01]  /*3370*/  ISETP.GE.AND P5, PT, R11, R134.reuse, PT ;  /* 0x000000860b00720c */ /* 0x080fe20003fa6270 */
[----:B------:R-:W-:Y:S01]  /*3380*/  IMAD.IADD R48, R5, 0x1, -R8 ;  /* 0x0000000105307824 */ /* 0x000fe200078e0a08 */
[-C--:B------:R-:W-:Y:S01]  /*3390*/  ISETP.GE.AND P0, PT, R7, R134.reuse, PT ;  /* 0x000000860700720c */ /* 0x080fe20003f06270 */
[----:B------:R-:W-:Y:S01]  /*33a0*/  IMAD.IADD R47, R5, 0x1, -R7 ;  /* 0x00000001052f7824 */ /* 0x000fe200078e0a07 */
[----:B------:R-:W-:Y:S01]  /*33b0*/  ISETP.GE.AND P2, PT, R9, R134, PT ;  /* 0x000000860900720c */ /* 0x000fe20003f46270 */
[----:B------:R-:W-:Y:S01]  /*33c0*/  IMAD.MOV.U32 R5, RZ, RZ, R0 ;  /* 0x000000ffff057224 */ /* 0x000fe200078e0000 */
[----:B------:R-:W-:Y:S01]  /*33d0*/  MOV R0, R14 ;  /* 0x0000000e00007202 */ /* 0x000fe20000000f00 */
[--C-:B------:R-:W-:Y:S01]  /*33e0*/  IMAD.IADD R36, R6, 0x1, -R8.reuse ;  /* 0x0000000106247824 */ /* 0x100fe200078e0a08 */
[----:B------:R-:W-:Y:S01]  /*33f0*/  HMMA.16816.F32 R52, R24, R74, R52 ;  /* 0x0000004a1834723c */ /* 0x000fe20000001834 */
[----:B------:R-:W-:Y:S01]  /*3400*/  IMAD.IADD R46, R3, 0x1, -R8 ;  /* 0x00000001032e7824 */ /* 0x000fe200078e0a08 */
[----:B------:R-:W-:Y:S01]  /*3410*/  ISETP.GE.AND P4, PT, R10, R134, PT ;  /* 0x000000860a00720c */ /* 0x000fe20003f86270 */
[----:B------:R-:W-:-:S02]  /*3420*/  IMAD.MOV.U32 R8, RZ, RZ, R15 ;  /* 0x000000ffff087224 */ /* 0x000fc400078e000f */
[C---:B------:R-:W-:Y:S02]  /*3430*/  IMAD.IADD R16, R6.reuse, 0x1, -R13 ;  /* 0x0000000106107824 */ /* 0x040fe400078e0a0d */
[C---:B------:R-:W-:Y:S02]  /*3440*/  IMAD.IADD R22, R6.reuse, 0x1, -R12 ;  /* 0x0000000106167824 */ /* 0x040fe400078e0a0c */
[C---:B------:R-:W-:Y:S02]  /*3450*/  IMAD.IADD R28, R6.reuse, 0x1, -R11 ;  /* 0x00000001061c7824 */ /* 0x040fe400078e0a0b */
[C---:B------:R-:W-:Y:S02]  /*3460*/  IMAD.IADD R30, R6.reuse, 0x1, -R10 ;  /* 0x00000001061e7824 */ /* 0x040fe400078e0a0a */
[C---:B------:R-:W-:Y:S02]  /*3470*/  IMAD.IADD R33, R6.reuse, 0x1, -R9 ;  /* 0x0000000106217824 */ /* 0x040fe400078e0a09 */
[----:B------:R-:W-:Y:S01]  /*3480*/  IMAD.IADD R45, R6, 0x1, -R7 ;  /* 0x00000001062d7824 */ /* 0x000fe200078e0a07 */
[----:B------:R-:W-:Y:S01]  /*3490*/  I2FP.F32.S32 R6, R5 ;  /* 0x0000000500067245 */ /* 0x000fe20000201400 */
[C---:B------:R-:W-:Y:S01]  /*34a0*/  IMAD.IADD R13, R3.reuse, 0x1, -R13 ;  /* 0x00000001030d7824 */ /* 0x040fe200078e0a0d */
[----:B------:R-:W-:Y:S01]  /*34b0*/  I2FP.F32.S32 R5, R0 ;  /* 0x0000000000057245 */ /* 0x000fe20000201400 */
[C---:B------:R-:W-:Y:S01]  /*34c0*/  IMAD.IADD R12, R3.reuse, 0x1, -R12 ;  /* 0x00000001030c7824 */ /* 0x040fe200078e0a0c */
[----:B------:R-:W-:Y:S01]  /*34d0*/  LOP3.LUT R0, R90, R91, RZ, 0xfc, !PT ;  /* 0x0000005b5a007212 */ /* 0x000fe200078efcff */
[----:B------:R-:W-:-:S02]  /*34e0*/  IMAD.IADD R11, R3, 0x1, -R11 ;  /* 0x00000001030b7824 */ /* 0x000fc400078e0a0b */
[-C--:B------:R-:W-:Y:S01]  /*34f0*/  FFMA.FTZ R44, R6, -R133.reuse, R41 ;  /* 0x80000085062c7223 */ /* 0x080fe20000010029 */
[----:B------:R-:W-:Y:S02]  /*3500*/  IMAD.IADD R32, R3, 0x1, -R10 ;  /* 0x0000000103207824 */ /* 0x000fe400078e0a0a */
[----:B------:R-:W-:Y:S01]  /*3510*/  FFMA.FTZ R49, R5, -R133, R64 ;  /* 0x8000008505317223 */ /* 0x000fe20000010040 */
[C---:B------:R-:W-:Y:S01]  /*3520*/  IMAD.IADD R34, R3.reuse, 0x1, -R9 ;  /* 0x0000000103227824 */ /* 0x040fe200078e0a09 */
[----:B------:R-:W-:Y:S01]  /*3530*/  IABS R5, R17 ;  /* 0x0000001100057213 */ /* 0x000fe20000000000 */
[----:B------:R-:W-:Y:S01]  /*3540*/  IMAD.IADD R42, R3, 0x1, -R7 ;  /* 0x00000001032a7824 */ /* 0x000fe200078e0a07 */
[----:B------:R-:W-:Y:S02]  /*3550*/  I2FP.F32.S32 R3, R8 ;  /* 0x0000000800037245 */ /* 0x000fe40000201400 */
[----:B------:R-:W-:Y:S01]  /*3560*/  IABS R7, R19 ;  /* 0x0000001300077213 */ /* 0x000fe20000000000 */
[----:B------:R-:W-:Y:S01]  /*3570*/  IMAD.MOV.U32 R9, RZ, RZ, R5 ;  /* 0x000000ffff097224 */ /* 0x000fe200078e0005 */
[----:B------:R-:W-:Y:S01]  /*3580*/  IABS R6, R20 ;  /* 0x0000001400067213 */ /* 0x000fe20000000000 */
[----:B------:R-:W-:Y:S01]  /*3590*/  FFMA.FTZ R50, R3, -R133, R65 ;  /* 0x8000008503327223 */ /* 0x000fe20000010041 */
[----:B------:R-:W-:Y:S01]  /*35a0*/  IABS R3, R18 ;  /* 0x0000001200037213 */ /* 0x000fe20000000000 */
[----:B------:R-:W-:Y:S01]  /*35b0*/  IMAD.MOV.U32 R5, RZ, RZ, R7 ;  /* 0x000000ffff057224 */ /* 0x000fe200078e0007 */
[----:B------:R-:W-:-:S02]  /*35c0*/  I2FP.F32.S32 R6, R6 ;  /* 0x0000000600067245 */ /* 0x000fc40000201400 */
[----:B------:R-:W-:Y:S01]  /*35d0*/  I2FP.F32.S32 R9, R9 ;  /* 0x0000000900097245 */ /* 0x000fe20000201400 */
[----:B------:R-:W-:Y:S01]  /*35e0*/  IMAD.MOV.U32 R8, RZ, RZ, R3 ;  /* 0x000000ffff087224 */ /* 0x000fe200078e0003 */
[----:B------:R-:W-:Y:S01]  /*35f0*/  IABS R3, R16 ;  /* 0x0000001000037213 */ /* 0x000fe20000000000 */
[----:B------:R-:W-:Y:S01]  /*3600*/  FFMA.FTZ R41, R6, -R133, R80 ;  /* 0x8000008506297223 */ /* 0x000fe20000010050 */
[----:B------:R-:W-:Y:S01]  /*3610*/  I2FP.F32.S32 R5, R5 ;  /* 0x0000000500057245 */ /* 0x000fe20000201400 */
[----:B------:R-:W-:Y:S01]  /*3620*/  FFMA.FTZ R27, R9, -R133, R76 ;  /* 0x80000085091b7223 */ /* 0x000fe2000001004c */
[----:B------:R-:W-:Y:S02]  /*3630*/  I2FP.F32.S32 R3, R3 ;  /* 0x0000000300037245 */ /* 0x000fe40000201400 */
[----:B------:R-:W-:Y:S01]  /*3640*/  I2FP.F32.S32 R7, R8 ;  /* 0x0000000800077245 */ /* 0x000fe20000201400 */
[----:B------:R-:W-:Y:S01]  /*3650*/  FFMA.FTZ R38, R5, -R133, R81 ;  /* 0x8000008505267223 */ /* 0x000fe20000010051 */
[----:B------:R-:W-:Y:S01]  /*3660*/  IABS R5, R21 ;  /* 0x0000001500057213 */ /* 0x000fe20000000000 */
[----:B------:R-:W-:Y:S01]  /*3670*/  FFMA.FTZ R20, R3, -R133, R43 ;  /* 0x8000008503147223 */ /* 0x000fe2000001002b */
[----:B------:R-:W-:Y:S01]  /*3680*/  IABS R3, R13 ;  /* 0x0000000d00037213 */ /* 0x000fe20000000000 */
[----:B------:R-:W-:Y:S01]  /*3690*/  FFMA.FTZ R40, R7, -R133, R77 ;  /* 0x8000008507287223 */ /* 0x000fe2000001004d */
        /* <DEDUP_REMOVED lines=10> */
[----:B------:R-:W-:Y:S01]  /*3740*/  I2FP.F32.S32 R7, R5 ;  /* 0x0000000500077245 */ /* 0x000fe20000201400 */
[----:B------:R-:W-:Y:S01]  /*3750*/  FFMA.FTZ R16, R10, -R133, R37 ;  /* 0x800000850a107223 */ /* 0x000fe20000010025 */
[----:B------:R-:W-:Y:S01]  /*3760*/  I2FP.F32.S32 R5, R3 ;  /* 0x0000000300057245 */ /* 0x000fe20000201400 */
[-C--:B------:R-:W-:Y:S01]  /*3770*/  FFMA.FTZ R17, R8, -R133.reuse, R39 ;  /* 0x8000008508117223 */ /* 0x080fe20000010027 */
[----:B------:R-:W-:Y:S01]  /*3780*/  I2FP.F32.S32 R3, R6 ;  /* 0x0000000600037245 */ /* 0x000fe20000201400 */
[-C--:B------:R-:W-:Y:S01]  /*3790*/  FFMA.FTZ R26, R7, -R133.reuse, R66 ;  /* 0x80000085071a7223 */ /* 0x080fe20000010042 */
        /* <DEDUP_REMOVED lines=8> */
[----:B------:R-:W-:-:S02]  /*3820*/  IABS R3, R11 ;  /* 0x0000000b00037213 */ /* 0x000fc40000000000 */
[----:B------:R-:W-:Y:S01]  /*3830*/  MOV R6, R9 ;  /* 0x0000000900067202 */ /* 0x000fe20000000f00 */
[----:B------:R-:W-:Y:S01]  /*3840*/  IMAD.MOV.U32 R5, RZ, RZ, R7 ;  /* 0x000000ffff057224 */ /* 0x000fe200078e0007 */
[----:B------:R-:W-:Y:S02]  /*3850*/  I2FP.F32.S32 R7, R3 ;  /* 0x0000000300077245 */ /* 0x000fe40000201400 */
[----:B------:R-:W-:Y:S02]  /*3860*/  I2FP.F32.S32 R3, R6 ;  /* 0x0000000600037245 */ /* 0x000fe40000201400 */
[----:B------:R-:W-:Y:S01]  /*3870*/  I2FP.F32.S32 R8, R8 ;  /* 0x0000000800087245 */ /* 0x000fe20000201400 */
[-C--:B------:R-:W-:Y:S01]  /*3880*/  FFMA.FTZ R22, R7, -R133.reuse, R63 ;  /* 0x8000008507167223 */ /* 0x080fe2000001003f */
[----:B------:R-:W-:Y:S01]  /*3890*/  I2FP.F32.S32 R10, R10 ;  /* 0x0000000a000a7245 */ /* 0x000fe20000201400 */
[----:B------:R-:W-:Y:S01]  /*38a0*/  FFMA.FTZ R19, R3, -R133, R68 ;  /* 0x8000008503137223 */ /* 0x000fe20000010044 */
[----:B------:R-:W-:Y:S01]  /*38b0*/  I2FP.F32.S32 R5, R5 ;  /* 0x0000000500057245 */ /* 0x000fe20000201400 */
[----:B------:R-:W-:Y:S01]  /*38c0*/  FFMA.FTZ R18, R8, -R133, R61 ;  /* 0x8000008508127223 */ /* 0x000fe2000001003d */
[----:B------:R-:W-:Y:S01]  /*38d0*/  IABS R6, R33 ;  /* 0x0000002100067213 */ /* 0x000fe20000000000 */
[-C--:B------:R-:W-:Y:S01]  /*38e0*/  FFMA.FTZ R24, R10, -R133.reuse, R67 ;  /* 0x800000850a187223 */ /* 0x080fe20000010043 */
        /* <DEDUP_REMOVED lines=10> */
[----:B------:R-:W-:-:S02]  /*3990*/  I2FP.F32.S32 R7, R5 ;  /* 0x0000000500077245 */ /* 0x000fc40000201400 */
        /* <DEDUP_REMOVED lines=16> */
[----:B------:R-:W-:Y:S01]  /*3aa0*/  FSEL R47, R20, -INF , !P3 ;  /* 0xff800000142f7808 */ /* 0x000fe20005800000 */
[----:B------:R-:W-:Y:S01]  /*3ab0*/  IMAD.MOV.U32 R3, RZ, RZ, R7 ;  /* 0x000000ffff037224 */ /* 0x000fe200078e0007 */
[----:B------:R-:W-:Y:S01]  /*3ac0*/  FSEL R44, R44, -INF , !P3 ;  /* 0xff8000002c2c7808 */ /* 0x000fe20005800000 */
[----:B------:R-:W-:Y:S01]  /*3ad0*/  IMAD.MOV.U32 R6, RZ, RZ, R9 ;  /* 0x000000ffff067224 */ /* 0x000fe200078e0009 */
[----:B------:R-:W-:-:S02]  /*3ae0*/  FSEL R16, R16, -INF , !P3 ;  /* 0xff80000010107808 */ /* 0x000fc40005800000 */
[----:B------:R-:W-:Y:S02]  /*3af0*/  FSEL R20, R17, -INF , !P3 ;  /* 0xff80000011147808 */ /* 0x000fe40005800000 */
[----:B------:R-:W-:Y:S02]  /*3b00*/  ISETP.GE.AND P3, PT, R134, 0x21, PT ;  /* 0x000000218600780c */ /* 0x000fe40003f66270 */
[----:B------:R-:W-:Y:S02]  /*3b10*/  I2FP.F32.S32 R7, R5 ;  /* 0x0000000500077245 */ /* 0x000fe40000201400 */
[----:B------:R-:W-:Y:S02]  /*3b20*/  I2FP.F32.S32 R5, R3 ;  /* 0x0000000300057245 */ /* 0x000fe40000201400 */
[----:B------:R-:W-:Y:S01]  /*3b30*/  I2FP.F32.S32 R10, R10 ;  /* 0x0000000a000a7245 */ /* 0x000fe20000201400 */
[-C--:B------:R-:W-:Y:S01]  /*3b40*/  FFMA.FTZ R7, R7, -R133.reuse, R53 ;  /* 0x8000008507077223 */ /* 0x080fe20000010035 */
[----:B------:R-:W-:Y:S01]  /*3b50*/  I2FP.F32.S32 R8, R8 ;  /* 0x0000000800087245 */ /* 0x000fe20000201400 */
[-C--:B------:R-:W-:Y:S01]  /*3b60*/  FFMA.FTZ R5, R5, -R133.reuse, R54 ;  /* 0x8000008505057223 */ /* 0x080fe20000010036 */
[----:B------:R-:W-:Y:S01]  /*3b70*/  I2FP.F32.S32 R3, R6 ;  /* 0x0000000600037245 */ /* 0x000fe20000201400 */
[-C--:B------:R-:W-:Y:S01]  /*3b80*/  FFMA.FTZ R6, R10, -R133.reuse, R83 ;  /* 0x800000850a067223 */ /* 0x080fe20000010053 */
[----:B------:R-:W-:Y:S01]  /*3b90*/  FSEL R157, R27, -INF , !P4 ;  /* 0xff8000001b9d7808 */ /* 0x000fe20006000000 */
[-C--:B------:R-:W-:Y:S01]  /*3ba0*/  FFMA.FTZ R8, R8, -R133.reuse, R52 ;  /* 0x8000008508087223 */ /* 0x080fe20000010034 */
[----:B------:R-:W-:Y:S01]  /*3bb0*/  FSEL R76, R26, -INF , !P6 ;  /* 0xff8000001a4c7808 */ /* 0x000fe20007000000 */
[----:B------:R-:W-:Y:S01]  /*3bc0*/  FFMA.FTZ R3, R3, -R133, R55 ;  /* 0x8000008503037223 */ /* 0x000fe20000010037 */
        /* <DEDUP_REMOVED lines=22> */
[----:B------:R-:W-:Y:S06]  /*3d30*/  @!P3 BRA `(.L_x_1211) ;  /* 0x0000000000bcb947 */ /* 0x000fec0003800000 */
        /* <DEDUP_REMOVED lines=45> */
.L_x_1213:
[----:B------:R-:W-:Y:S05]  /*4010*/  BSYNC B0 ;  /* 0x0000000000007941 */ /* 0x000fea0003800000 */
.L_x_1212:
[----:B------:R-:W0:Y:S02]  /*4020*/  LDGDEPBAR ;  /* 0x00000000000079af */ /* 0x000e240000000000 */
.L_x_1211:
        /* <DEDUP_REMOVED lines=51> */
[--C-:B------:R-:W-:Y:S01]  /*4360*/  FFMA.FTZ R6, R51, UR5, -R8.reuse ;  /* 0x0000000533067c23 */ /* 0x100fe20008010808 */
[----:B------:R-:W-:Y:S01]  /*4370*/  FSEL R3, R3, RZ, P0 ;  /* 0x000000ff03037208 */ /* 0x000fe20000000000 */
[----:B------:R-:W-:Y:S02]  /*4380*/  LDSM.16.MT88.4 R48, [R217+0xb000] ;  /* 0x00b00000d930783b */ /* 0x000fe40000004200 */
[----:B------:R2:W-:Y:S02]  /*4390*/  MUFU.EX2 R248, R6 ;  /* 0x0000000600f87308 */ /* 0x0005e40000000800 */
[--C-:B------:R-:W-:Y:S01]  /*43a0*/  FFMA.FTZ R0, R20, UR5, -R3.reuse ;  /* 0x0000000514007c23 */ /* 0x100fe20008010803 */
[--C-:B------:R-:W-:Y:S01]  /*43b0*/  FFMA.FTZ R2, R22, UR5, -R3.reuse ;  /* 0x0000000516027c23 */ /* 0x100fe20008010803 */
[----:B------:R-:W-:Y:S01]  /*43c0*/  FFMA.FTZ R4, R23, UR5, -R3 ;  /* 0x0000000517047c23 */ /* 0x000fe20008010803 */
[----:B------:R-:W-:Y:S03]  /*43d0*/  LDSM.16.MT88.4 R172, [R221+0xb800] ;  /* 0x00b80000ddac783b */ /* 0x000fe60000004200 */
        /* <DEDUP_REMOVED lines=12> */
[----:B------:R2:W-:Y:S01]  /*44a0*/  MUFU.EX2 R249, R6 ;  /* 0x0000000600f97308 */ /* 0x0005e20000000800 */
[----:B----4-:R-:W-:Y:S02]  /*44b0*/  F2FP.F16.F32.PACK_AB R4, R247, R248 ;  /* 0x000000f8f704723e */ /* 0x010fe400000000ff */
[----:B-----5:R-:W-:Y:S02]  /*44c0*/  F2FP.F16.F32.PACK_AB R7, R246, R238 ;  /* 0x000000eef607723e */ /* 0x020fe400000000ff */
[----:B-1----:R-:W-:Y:S02]  /*44d0*/  FMNMX.FTZ R137, R0, R9, !PT ;  /* 0x0000000900897209 */ /* 0x002fe40007810000 */
[----:B------:R-:W-:Y:S02]  /*44e0*/  FMNMX.FTZ R0, R161, R2, !PT ;  /* 0x00000002a1007209 */ /* 0x000fe40007810000 */
[C---:B------:R-:W-:Y:S01]  /*44f0*/  FSETP.NEU.FTZ.AND P0, PT, R137.reuse, -INF , PT ;  /* 0xff8000008900780b */ /* 0x040fe20003f1d000 */
[----:B------:R-:W-:Y:S01]  /*4500*/  FMUL.FTZ R2, R137, UR5 ;  /* 0x0000000589027c20 */ /* 0x000fe20008410000 */
[----:B------:R-:W-:Y:S01]  /*4510*/  FMNMX.FTZ R0, R162, R0, !PT ;  /* 0x00000000a2007209 */ /* 0x000fe20007810000 */
[----:B--2---:R-:W-:-:S03]  /*4520*/  FFMA.FTZ R6, R18, UR5, -R8 ;  /* 0x0000000512067c23 */ /* 0x004fc60008010808 */
[----:B------:R-:W-:Y:S02]  /*4530*/  FMNMX.FTZ R0, R163, R0, !PT ;  /* 0x00000000a3007209 */ /* 0x000fe40007810000 */
[----:B------:R-:W-:Y:S01]  /*4540*/  FSEL R2, R2, RZ, P0 ;  /* 0x000000ff02027208 */ /* 0x000fe20000000000 */
[----:B------:R1:W2:Y:S02]  /*4550*/  MUFU.EX2 R168, R6 ;  /* 0x0000000600a87308 */ /* 0x0002a40000000800 */
[----:B------:R-:W3:Y:S02]  /*4560*/  SHFL.BFLY PT, R10, R0, 0x2, 0x1f ;  /* 0x0c401f00000a7f89 */ /* 0x000ee400000e0000 */
[----:B------:R-:W-:-:S04]  /*4570*/  FFMA.FTZ R9, R72, UR5, -R2 ;  /* 0x0000000548097c23 */ /* 0x000fc80008010802 */
[----:B------:R4:W-:Y:S01]  /*4580*/  MUFU.EX2 R214, R9 ;  /* 0x0000000900d67308 */ /* 0x0009e20000000800 */
[----:B-1----:R-:W-:-:S07]  /*4590*/  FFMA.FTZ R6, R56, UR5, -R3 ;  /* 0x0000000538067c23 */ /* 0x002fce0008010803 */
[----:B------:R2:W1:Y:S01]  /*45a0*/  MUFU.EX2 R240, R6 ;  /* 0x0000000600f07308 */ /* 0x0004620000000800 */
[--C-:B----4-:R-:W-:Y:S01]  /*45b0*/  FFMA.FTZ R9, R19, UR5, -R8.reuse ;  /* 0x0000000513097c23 */ /* 0x110fe20008010808 */
[----:B---3--:R-:W-:Y:S01]  /*45c0*/  FMNMX.FTZ R0, R0, R10, !PT ;  /* 0x0000000a00007209 */ /* 0x008fe20007810000 */
[----:B------:R-:W-:Y:S05]  /*45d0*/  LDSM.16.MT88.4 R16, [R221+0xa800] ;  /* 0x00a80000dd10783b */ /* 0x000fea0000004200 */
[----:B------:R3:W-:Y:S01]  /*45e0*/  MUFU.EX2 R235, R9 ;  /* 0x0000000900eb7308 */ /* 0x0007e20000000800 */
[----:B--2---:R-:W-:Y:S02]  /*45f0*/  F2FP.F16.F32.PACK_AB R6, R168, R249 ;  /* 0x000000f9a806723e */ /* 0x004fe400000000ff */
[----:B-1----:R-:W-:Y:S01]  /*4600*/  F2FP.F16.F32.PACK_AB R5, R239, R240 ;  /* 0x000000f0ef05723e */ /* 0x002fe200000000ff */
[----:B---3--:R-:W-:-:S06]  /*4610*/  FFMA.FTZ R9, R21, UR5, -R8 ;  /* 0x0000000515097c23 */ /* 0x008fcc0008010808 */
[C---:B------:R-:W-:Y:S01]  /*4620*/  HMMA.16816.F32 R60, R4.reuse, R38, RZ ;  /* 0x00000026043c723c */ /* 0x040fe200000018ff */
[----:B------:R-:W-:Y:S01]  /*4630*/  LDSM.16.MT88.4 R20, [R222+0xa800] ;  /* 0x00a80000de14783b */ /* 0x000fe20000004200 */
[----:B------:R1:W2:Y:S04]  /*4640*/  MUFU.EX2 R236, R9 ;  /* 0x0000000900ec7308 */ /* 0x0002a80000000800 */
[C---:B------:R-:W-:Y:S06]  /*4650*/  HMMA.16816.F32 R140, R4.reuse, R52, RZ ;  /* 0x00000034048c723c */ /* 0x040fec00000018ff */
[C---:B------:R-:W-:Y:S06]  /*4660*/  HMMA.16816.F32 R40, R4.reuse, R36, RZ ;  /* 0x000000240428723c */ /* 0x040fec00000018ff */
[C---:B------:R-:W-:Y:S01]  /*4670*/  HMMA.16816.F32 R56, R4.reuse, R32, RZ ;  /* 0x000000200438723c */ /* 0x040fe200000018ff */
[--C-:B-1----:R-:W-:Y:S01]  /*4680*/  FFMA.FTZ R9, R15, UR5, -R8.reuse ;  /* 0x000000050f097c23 */ /* 0x102fe20008010808 */
[----:B------:R-:W-:Y:S01]  /*4690*/  FFMA.FTZ R8, R14, UR5, -R8 ;  /* 0x000000050e087c23 */ /* 0x000fe20008010808 */
[----:B--2---:R-:W-:Y:S01]  /*46a0*/  F2FP.F16.F32.PACK_AB R128, R236, R235 ;  /* 0x000000ebec80723e */ /* 0x004fe200000000ff */
[----:B------:R-:W-:Y:S01]  /*46b0*/  LDSM.16.MT88.4 R12, [R219+0xa800] ;  /* 0x00a80000db0c783b */ /* 0x000fe20000004200 */
        /* <DEDUP_REMOVED lines=18> */
[----:B------:R1:W-:Y:S03]  /*47e0*/  MUFU.EX2 R211, R0 ;  /* 0x0000000000d37308 */ /* 0x0003e60000000800 */
[C---:B------:R-:W-:Y:S05]  /*47f0*/  HMMA.16816.F32 R104, R4.reuse, R66, RZ ;  /* 0x000000420468723c */ /* 0x040fea00000018ff */
[----:B------:R2:W3:Y:S01]  /*4800*/  MUFU.EX2 R233, R8 ;  /* 0x0000000800e97308 */ /* 0x0004e20000000800 */
[C---:B------:R-:W-:Y:S06]  /*4810*/  HMMA.16816.F32 R116, R4.reuse, R82, RZ ;  /* 0x000000520474723c */ /* 0x040fec00000018ff */
[----:B------:R-:W-:Y:S01]  /*4820*/  HMMA.16816.F32 R124, R4, R70, RZ ;  /* 0x00000046047c723c */ /* 0x000fe200000018ff */
[----:B-1----:R-:W-:-:S04]  /*4830*/  FFMA.FTZ R0, R45, UR5, -R2 ;  /* 0x000000052d007c23 */ /* 0x002fc80008010802 */
[----:B------:R-:W-:Y:S01]  /*4840*/  MUFU.EX2 R212, R0 ;  /* 0x0000000000d47308 */ /* 0x000fe20000000800 */
[--C-:B--2---:R-:W-:Y:S01]  /*4850*/  FFMA.FTZ R8, R25, UR5, -R3.reuse ;  /* 0x0000000519087c23 */ /* 0x104fe20008010803 */
[----:B------:R-:W-:Y:S01]  /*4860*/  FFMA.FTZ R3, R24, UR5, -R3 ;  /* 0x0000000518037c23 */ /* 0x000fe20008010803 */
[----:B---3--:R-:W-:Y:S01]  /*4870*/  F2FP.F16.F32.PACK_AB R129, R233, R215 ;  /* 0x000000d7e981723e */ /* 0x008fe200000000ff */
[----:B------:R-:W-:Y:S04]  /*4880*/  HMMA.16816.F32 R24, R4, R30, RZ ;  /* 0x0000001e0418723c */ /* 0x000fe800000018ff */
[----:B------:R1:W-:Y:S03]  /*4890*/  MUFU.EX2 R234, R8 ;  /* 0x0000000800ea7308 */ /* 0x0003e60000000800 */
[----:B------:R-:W-:-:S05]  /*48a0*/  F2FP.F16.F32.PACK_AB R4, R211, R214 ;  /* 0x000000d6d304723e */ /* 0x000fca00000000ff */
[----:B------:R2:W3:Y:S01]  /*48b0*/  MUFU.EX2 R241, R3 ;  /* 0x0000000300f17308 */ /* 0x0004e20000000800 */
[----:B-1----:R-:W-:-:S05]  /*48c0*/  FMUL.FTZ R8, R136, UR5 ;  /* 0x0000000588087c20 */ /* 0x002fca0008410000 */
[----:B------:R-:W-:Y:S01]  /*48d0*/  FSEL R0, R8, RZ, P0 ;  /* 0x000000ff08007208 */ /* 0x000fe20000000000 */
[----:B--2---:R-:W-:Y:S01]  /*48e0*/  FFMA.FTZ R3, R46, UR5, -R2 ;  /* 0x000000052e037c23 */ /* 0x004fe20008010802 */
[----:B---3--:R-:W-:-:S03]  /*48f0*/  F2FP.F16.F32.PACK_AB R131, R241, R234 ;  /* 0x000000eaf183723e */ /* 0x008fc600000000ff */
[----:B------:R1:W2:Y:S04]  /*4900*/  MUFU.EX2 R213, R3 ;  /* 0x0000000300d57308 */ /* 0x0002a80000000800 */
        /* <DEDUP_REMOVED lines=33> */
[----:B------:R1:W-:Y:S01]  /*4b20*/  MUFU.EX2 R205, R3 ;  /* 0x0000000300cd7308 */ /* 0x0003e20000000800 */
[C---:B------:R-:W-:Y:S06]  /*4b30*/  HMMA.16816.F32 R188, R4.reuse, R34, RZ ;  /* 0x0000002204bc723c */ /* 0x040fec00000018ff */
[C---:B------:R-:W-:Y:S06]  /*4b40*/  HMMA.16816.F32 R84, R4.reuse, R48, RZ ;  /* 0x000000300454723c */ /* 0x040fec00000018ff */
[----:B------:R-:W-:Y:S01]  /*4b50*/  HMMA.16816.F32 R24, R4, R36, RZ ;  /* 0x000000240418723c */ /* 0x000fe200000018ff */
[--C-:B-1----:R-:W-:Y:S01]  /*4b60*/  FFMA.FTZ R3, R156, UR5, -R2.reuse ;  /* 0x000000059c037c23 */ /* 0x102fe20008010802 */
[----:B------:R-:W-:-:S04]  /*4b70*/  FFMA.FTZ R2, R158, UR5, -R2 ;  /* 0x000000059e027c23 */ /* 0x000fc80008010802 */
[C---:B------:R-:W-:Y:S01]  /*4b80*/  HMMA.16816.F32 R192, R4.reuse, R38, RZ ;  /* 0x0000002604c0723c */ /* 0x040fe200000018ff */
[----:B------:R1:W-:Y:S05]  /*4b90*/  MUFU.EX2 R204, R3 ;  /* 0x0000000300cc7308 */ /* 0x0003ea0000000800 */
[C---:B------:R-:W-:Y:S03]  /*4ba0*/  HMMA.16816.F32 R156, R4.reuse, R64, RZ ;  /* 0x00000040049c723c */ /* 0x040fe600000018ff */
[----:B------:R2:W3:Y:S03]  /*4bb0*/  MUFU.EX2 R244, R2 ;  /* 0x0000000200f47308 */ /* 0x0004e60000000800 */
        /* <DEDUP_REMOVED lines=10> */
[C---:B------:R-:W-:Y:S06]  /*4c60*/  HMMA.16816.F32 R32, R4.reuse, R82, RZ ;  /* 0x000000520420723c */ /* 0x040fec00000018ff */
[----:B------:R-:W-:Y:S01]  /*4c70*/  HMMA.16816.F32 R124, R4, R68, RZ ;  /* 0x00000044047c723c */ /* 0x000fe200000018ff */
[----:B-1----:R-:W-:-:S05]  /*4c80*/  FFMA.FTZ R2, R161, UR5, -R0 ;  /* 0x00000005a1027c23 */ /* 0x002fca0008010800 */
[C---:B------:R-:W-:Y:S01]  /*4c90*/  HMMA.16816.F32 R28, R4.reuse, R70, RZ ;  /* 0x00000046041c723c */ /* 0x040fe200000018ff */
[----:B--2---:R-:W-:Y:S01]  /*4ca0*/  FADD.FTZ R3, R203, R3 ;  /* 0x00000003cb037221 */ /* 0x004fe20000010000 */
[----:B------:R1:W2:Y:S02]  /*4cb0*/  MUFU.EX2 R202, R2 ;  /* 0x0000000200ca7308 */ /* 0x0002a40000000800 */
[--C-:B-1----:R-:W-:Y:S01]  /*4cc0*/  FFMA.FTZ R2, R162, UR5, -R0.reuse ;  /* 0x00000005a2027c23 */ /* 0x102fe20008010800 */
[----:B------:R-:W-:Y:S01]  /*4cd0*/  FFMA.FTZ R0, R163, UR5, -R0 ;  /* 0x00000005a3007c23 */ /* 0x000fe20008010800 */
[C---:B--2---:R-:W-:Y:S01]  /*4ce0*/  F2FP.F16.F32.PACK_AB R169, R202.reuse, R203 ;  /* 0x000000cbcaa9723e */ /* 0x044fe200000000ff */
[----:B------:R-:W-:Y:S03]  /*4cf0*/  HMMA.16816.F32 R160, R4, R80, RZ ;  /* 0x0000005004a0723c */ /* 0x000fe600000018ff */
[----:B------:R1:W2:Y:S01]  /*4d00*/  MUFU.EX2 R201, R2 ;  /* 0x0000000200c97308 */ /* 0x0002a20000000800 */
[----:B------:R-:W-:-:S03]  /*4d10*/  FADD.FTZ R3, R202, R3 ;  /* 0x00000003ca037221 */ /* 0x000fc60000010000 */
[----:B------:R-:W-:Y:S01]  /*4d20*/  FADD.FTZ R5, R240, R239 ;  /* 0x000000eff0057221 */ /* 0x000fe20000010000 */
[----:B------:R-:W-:-:S03]  /*4d30*/  MOV R7, R168 ;  /* 0x000000a800077202 */ /* 0x000fc60000000f00 */
[----:B------:R3:W4:Y:S01]  /*4d40*/  MUFU.EX2 R243, R0 ;  /* 0x0000000000f37308 */ /* 0x0007220000000800 */
[----:B------:R-:W-:Y:S01]  /*4d50*/  F2FP.F16.F32.PACK_AB R168, R205, R206 ;  /* 0x000000cecda8723e */ /* 0x000fe200000000ff */
        /* <DEDUP_REMOVED lines=41> */
[----:B------:R-:W1:Y:S01]  /*4ff0*/  S2R R7, SR_TID.X ;  /* 0x0000000000077919 */ /* 0x000e620000002100 */
[----:B------:R-:W-:Y:S01]  /*5000*/  ULDC UR4, c[0x0][0x2d0] ;  /* 0x0000b40000047ab9 */ /* 0x000fe20000000800 */
[----:B------:R-:W2:Y:S01]  /*5010*/  LDC.64 R234, c[0x0][0x250] ;  /* 0x00009400ffea7b82 */ /* 0x000ea20000000a00 */
[----:B------:R-:W-:Y:S01]  /*5020*/  ISETP.GE.AND P3, PT, R138, UR4, PT ;  /* 0x000000048a007c0c */ /* 0x000fe2000bf66270 */
[----:B------:R-:W-:Y:S01]  /*5030*/  IMAD.MOV.U32 R3, RZ, RZ, R137 ;  /* 0x000000ffff037224 */ /* 0x000fe200078e0089 */
[----:B------:R-:W-:Y:S01]  /*5040*/  LEA.HI.SX32 R232, R232, 0xfffffffe, 0x1b ;  /* 0xfffffffee8e87811 */ /* 0x000fe200078fdaff */
[----:B------:R-:W-:Y:S01]  /*5050*/  IMAD.MOV.U32 R138, RZ, RZ, R135 ;  /* 0x000000ffff8a7224 */ /* 0x000fe200078e0087 */
[----:B------:R-:W-:Y:S01]  /*5060*/  MOV R139, R132 ;  /* 0x00000084008b7202 */ /* 0x000fe20000000f00 */
[----:B------:R-:W-:Y:S01]  /*5070*/  ULDC UR5, c[0x0][0x2d0] ;  /* 0x0000b40000057ab9 */ /* 0x000fe20000000800 */
[----:B------:R-:W-:Y:S01]  /*5080*/  ULDC UR4, c[0x0][0x2ec] ;  /* 0x0000bb0000047ab9 */ /* 0x000fe20000000800 */
[----:B------:R-:W-:-:S06]  /*5090*/  ULDC.64 UR6, c[0x0][0x248] ;  /* 0x0000920000067ab9 */ /* 0x000fcc0000000a00 */
[----:B------:R-:W3:Y:S08]  /*50a0*/  @!P3 LDC.64 R248, c[0x0][0x220] ;  /* 0x00008800fff8bb82 */ /* 0x000ef00000000a00 */
[----:B------:R-:W4:Y:S01]  /*50b0*/  @!P3 LDC.64 R246, c[0x0][0x220] ;  /* 0x00008800fff6bb82 */ /* 0x000f220000000a00 */
[----:B-1----:R-:W-:-:S05]  /*50c0*/  LOP3.LUT R7, R7, 0x3, RZ, 0xc0, !PT ;  /* 0x0000000307077812 */ /* 0x002fca00078ec0ff */
[----:B------:R-:W-:-:S05]  /*50d0*/  IMAD R250, R7, -0x2, R250 ;  /* 0xfffffffe07fa7824 */ /* 0x000fca00078e02fa */
[----:B------:R-:W-:Y:S01]  /*50e0*/  IADD3 R250, R134, R250, -R200 ;  /* 0x000000fa86fa7210 */ /* 0x000fe20007ffe8c8 */
[----:B------:R-:W-:Y:S01]  /*50f0*/  IMAD.MOV.U32 R134, RZ, RZ, R136 ;  /* 0x000000ffff867224 */ /* 0x000fe200078e0088 */
[----:B------:R-:W-:Y:S06]  /*5100*/  BRA `(.L_x_1215) ;  /* 0x0000000000b87947 */ /* 0x000fec0003800000 */
.L_x_1217:
[----:B------:R-:W2:Y:S01]  /*5110*/  LDL.64 R238, [R1+0x18] ;  /* 0x0000180001ee7983 */ /* 0x000ea20000100a00 */
[----:B------:R-:W1:Y:S01]  /*5120*/  @!P3 LDC.64 R176, c[0x0][0x218] ;  /* 0x00008600ffb0bb82 */ /* 0x000e620000000a00 */
[----:B------:R-:W-:Y:S02]  /*5130*/  VIADD R2, R232, 0xffffffff ;  /* 0xffffffffe8027836 */ /* 0x000fe40000000000 */
[----:B------:R-:W3:Y:S02]  /*5140*/  LDL.64 R236, [R1] ;  /* 0x0000000001ec7983 */ /* 0x000ee40000100a00 */
[----:B------:R-:W-:Y:S01]  /*5150*/  IMAD.WIDE.U32 R136, R2, UR6, RZ ;  /* 0x0000000602887c25 */ /* 0x000fe2000f8e00ff */
[----:B------:R-:W-:Y:S01]  /*5160*/  SHF.R.S32.HI R132, RZ, 0x1f, R2 ;  /* 0x0000001fff847819 */ /* 0x000fe20000011402 */
[----:B------:R4:W-:Y:S01]  /*5170*/  @P3 STS.128 [R231+0x8000], RZ ;  /* 0x008000ffe7003388 */ /* 0x0009e20000000c00 */
[----:B------:R-:W5:Y:S03]  /*5180*/  @!P2 LDC.64 R172, c[0x0][0x218] ;  /* 0x00008600ffacab82 */ /* 0x000f660000000a00 */
[----:B------:R-:W-:Y:S04]  /*5190*/  IMAD R132, R132, UR6, RZ ;  /* 0x0000000684847c24 */ /* 0x000fe8000f8e02ff */
[----:B------:R-:W-:Y:S01]  /*51a0*/  IMAD R132, R2, UR7, R132 ;  /* 0x0000000702847c24 */ /* 0x000fe2000f8e0284 */
[----:B------:R-:W4:Y:S03]  /*51b0*/  @!P3 LDC.64 R174, c[0x0][0x218] ;  /* 0x00008600ffaebb82 */ /* 0x000f260000000a00 */
[----:B------:R-:W-:Y:S05]  /*51c0*/  IMAD.IADD R135, R137, 0x1, R132 ;  /* 0x0000000189877824 */ /* 0x000fea00078e0284 */
[----:B------:R-:W4:Y:S01]  /*51d0*/  @!P2 LDC.64 R180, c[0x0][0x218] ;  /* 0x00008600ffb4ab82 */ /* 0x000f220000000a00 */
[----:B--2---:R-:W-:Y:S04]  /*51e0*/  LEA R2, P1, R136, R238, 0x5 ;  /* 0x000000ee88027211 */ /* 0x004fe800078228ff */
[----:B-1----:R-:W-:Y:S02]  /*51f0*/  @!P3 LEA R176, P6, R2, R176, 0x1 ;  /* 0x000000b002b0b211 */ /* 0x002fe400078c08ff */
[----:B---3--:R-:W-:Y:S02]  /*5200*/  LEA.HI.X R135, R136, R237, R135, 0x5, P1 ;  /* 0x000000ed88877211 */ /* 0x008fe400008f2c87 */
[C---:B-----5:R-:W-:Y:S02]  /*5210*/  @!P2 LEA R172, P1, R2.reuse, R172, 0x1 ;  /* 0x000000ac02aca211 */ /* 0x060fe400078208ff */
[C-C-:B------:R-:W-:Y:S02]  /*5220*/  @!P3 LEA.HI.X R177, R2.reuse, R177, R135.reuse, 0x1, P6 ;  /* 0x000000b102b1b211 */ /* 0x140fe400030f0c87 */
[--C-:B------:R-:W-:Y:S02]  /*5230*/  @!P2 LEA.HI.X R173, R2, R173, R135.reuse, 0x1, P1 ;  /* 0x000000ad02ada211 */ /* 0x100fe400008f0c87 */
[----:B------:R-:W-:Y:S01]  /*5240*/  IADD3 R132, P0, R251, R2, RZ ;  /* 0x00000002fb847210 */ /* 0x000fe20007f1e0ff */
[----:B------:R-:W-:Y:S01]  /*5250*/  @!PT LDS RZ, [RZ] ;  /* 0x00000000fffff984 */ /* 0x000fe20000000800 */
[----:B------:R-:W-:Y:S01]  /*5260*/  @!PT LDS RZ, [RZ] ;  /* 0x00000000fffff984 */ /* 0x000fe20000000800 */
[----:B------:R-:W-:Y:S01]  /*5270*/  @!PT LDS RZ, [RZ] ;  /* 0x00000000fffff984 */ /* 0x000fe20000000800 */
[----:B------:R1:W-:Y:S03]  /*5280*/  @!P3 LDGSTS.E.BYPASS.LTC128B.128 [R231+0x8000], desc[UR8][R176.64] ;  /* 0x08000000b0e7bfae */ /* 0x0003e6000b901d48 */
[----:B----4-:R-:W-:Y:S01]  /*5290*/  @!P3 LEA R174, P5, R132, R174, 0x1 ;  /* 0x000000ae84aeb211 */ /* 0x010fe200078a08ff */
[----:B------:R1:W-:Y:S01]  /*52a0*/  @P2 STS.128 [R231+0x9000], RZ ;  /* 0x009000ffe7002388 */ /* 0x0003e20000000c00 */
[----:B------:R-:W-:Y:S01]  /*52b0*/  IMAD.X R137, R252, 0x1, R135, P0 ;  /* 0x00000001fc897824 */ /* 0x000fe200000e0687 */
[C---:B------:R-:W-:Y:S02]  /*52c0*/  @!P2 LEA R136, P0, R132.reuse, R180, 0x1 ;  /* 0x000000b48488a211 */ /* 0x040fe400078008ff */
        /* <DEDUP_REMOVED lines=18> */
.L_x_1215:
[----:B------:R-:W5:Y:S01]  /*53f0*/  LDL.64 R12, [R1+0x10] ;  /* 0x00001000010c7983 */ /* 0x000f620000100a00 */
[----:B------:R-:W-:Y:S01]  /*5400*/  ISETP.GE.AND P2, PT, R245, UR5, PT ;  /* 0x00000005f5007c0c */ /* 0x000fe2000bf46270 */
[----:B------:R-:W-:Y:S04]  /*5410*/  DEPBAR.LE SB0, 0x0 ;  /* 0x000080000000791a */ /* 0x000fe80000000000 */
[----:B------:R-:W4:Y:S01]  /*5420*/  LDL R10, [R1+0x8] ;  /* 0x00000800010a7983 */ /* 0x000f220000100800 */
[----:B------:R-:W-:Y:S01]  /*5430*/  SHF.R.S32.HI R0, RZ, 0x1f, R232 ;  /* 0x0000001fff007819 */ /* 0x000fe200000114e8 */
[-C--:B--2---:R-:W-:Y:S06]  /*5440*/  IMAD.WIDE.U32 R4, R232, R234.reuse, RZ ;  /* 0x000000eae8047225 */ /* 0x084fec00078e00ff */
[----:B------:R-:W1:Y:S08]  /*5450*/  @!P2 LDC.64 R8, c[0x0][0x220] ;  /* 0x00008800ff08ab82 */ /* 0x000e700000000a00 */
[----:B------:R-:W-:Y:S01]  /*5460*/  BAR.SYNC.DEFER_BLOCKING 0x0 ;  /* 0x0000000000007b1d */ /* 0x000fe20000010000 */
[----:B------:R-:W-:Y:S04]  /*5470*/  IMAD R0, R0, R234, RZ ;  /* 0x000000ea00007224 */ /* 0x000fe800078e02ff */
[----:B------:R-:W-:Y:S04]  /*5480*/  IMAD R2, R232, R235, R0 ;  /* 0x000000ebe8027224 */ /* 0x000fe800078e0200 */
[----:B------:R-:W-:Y:S01]  /*5490*/  IMAD.IADD R5, R5, 0x1, R2 ;  /* 0x0000000105057824 */ /* 0x000fe200078e0202 */
[----:B------:R-:W-:Y:S01]  /*54a0*/  @P3 STS.128 [R231+0xa000], RZ ;  /* 0x00a000ffe7003388 */ /* 0x000fe20000000c00 */
[----:B------:R-:W2:Y:S01]  /*54b0*/  @!P2 LDC.64 R6, c[0x0][0x220] ;  /* 0x00008800ff06ab82 */ /* 0x000ea20000000a00 */
[----:B-----5:R-:W-:Y:S04]  /*54c0*/  LEA R0, P1, R4, R12, 0x5 ;  /* 0x0000000c04007211 */ /* 0x020fe800078228ff */
[----:B---3--:R-:W-:Y:S02]  /*54d0*/  @!P3 LEA R12, P5, R0, R248, 0x1 ;  /* 0x000000f8000cb211 */ /* 0x008fe400078a08ff */
[----:B----4-:R-:W-:Y:S02]  /*54e0*/  LEA.HI.X R4, R4, R10, R5, 0x5, P1 ;  /* 0x0000000a04047211 */ /* 0x010fe400008f2c05 */
[C---:B-1----:R-:W-:Y:S02]  /*54f0*/  @!P2 LEA R8, P1, R0.reuse, R8, 0x1 ;  /* 0x000000080008a211 */ /* 0x042fe400078208ff */
[C-C-:B------:R-:W-:Y:S02]  /*5500*/  @!P3 LEA.HI.X R13, R0.reuse, R249, R4.reuse, 0x1, P5 ;  /* 0x000000f9000db211 */ /* 0x140fe400028f0c04 */
[----:B------:R-:W-:Y:S02]  /*5510*/  @!P2 LEA.HI.X R9, R0, R9, R4, 0x1, P1 ;  /* 0x000000090009a211 */ /* 0x000fe400008f0c04 */
[----:B------:R-:W-:Y:S01]  /*5520*/  LEA R2, P0, R234, R0, 0x4 ;  /* 0x00000000ea027211 */ /* 0x000fe200078020ff */
[----:B------:R-:W-:Y:S01]  /*5530*/  @!PT LDS RZ, [RZ] ;  /* 0x00000000fffff984 */ /* 0x000fe20000000800 */
[----:B------:R-:W-:Y:S01]  /*5540*/  @!PT LDS RZ, [RZ] ;  /* 0x00000000fffff984 */ /* 0x000fe20000000800 */
[----:B------:R-:W-:Y:S01]  /*5550*/  @!PT LDS RZ, [RZ] ;  /* 0x00000000fffff984 */ /* 0x000fe20000000800 */
[----:B------:R-:W-:Y:S01]  /*5560*/  @!P3 LDGSTS.E.BYPASS.LTC128B.128 [R231+0xa000], desc[UR8][R12.64] ;  /* 0x0a0000000ce7bfae */ /* 0x000fe2000b901d48 */
[----:B------:R-:W-:Y:S02]  /*5570*/  IMAD R0, R232, -0x20, R250 ;  /* 0xffffffe0e8007824 */ /* 0x000fe400078e02fa */
[----:B------:R-:W-:Y:S03]  /*5580*/  @!P3 LEA R10, P4, R2, R246, 0x1 ;  /* 0x000000f6020ab211 */ /* 0x000fe600078808ff */
[----:B------:R-:W-:Y:S01]  /*5590*/  @P2 STS.128 [R231+0xb000], RZ ;  /* 0x00b000ffe7002388 */ /* 0x000fe20000000c00 */
[----:B------:R-:W-:Y:S01]  /*55a0*/  LEA.HI.X R5, R234, R4, R235, 0x4, P0 ;  /* 0x00000004ea057211 */ /* 0x000fe200000f24eb */
[----:B------:R-:W-:Y:S01]  /*55b0*/  VIADD R137, R0, 0x8 ;  /* 0x0000000800897836 */ /* 0x000fe20000000000 */
[C---:B--2---:R-:W-:Y:S03]  /*55c0*/  @!P2 LEA R6, P0, R2.reuse, R6, 0x1 ;  /* 0x000000060206a211 */ /* 0x044fe600078008ff */
[----:B------:R-:W-:Y:S01]  /*55d0*/  @!PT LDS RZ, [RZ] ;  /* 0x00000000fffff984 */ /* 0x000fe20000000800 */
[----:B------:R-:W-:Y:S01]  /*55e0*/  @!PT LDS RZ, [RZ] ;  /* 0x00000000fffff984 */ /* 0x000fe20000000800 */
[----:B------:R-:W-:Y:S01]  /*55f0*/  @!PT LDS RZ, [RZ] ;  /* 0x00000000fffff984 */ /* 0x000fe20000000800 */
[----:B------:R-:W-:Y:S01]  /*5600*/  @!P2 LDGSTS.E.BYPASS.LTC128B.128 [R231+0xb000], desc[UR8][R8.64+0x80] ;  /* 0x0b00008008e7afae */ /* 0x000fe2000b901d48 */
[--C-:B------:R-:W-:Y:S01]  /*5610*/  @!P3 LEA.HI.X R11, R2, R247, R5.reuse, 0x1, P4 ;  /* 0x000000f7020bb211 */ /* 0x100fe200020f0c05 */
[----:B------:R-:W-:Y:S01]  /*5620*/  VIADD R136, R0, 0x7 ;  /* 0x0000000700887836 */ /* 0x000fe20000000000 */
[----:B------:R-:W-:Y:S03]  /*5630*/  @!P2 LEA.HI.X R7, R2, R7, R5, 0x1, P0 ;  /* 0x000000070207a211 */ /* 0x000fe600000f0c05 */
[----:B------:R-:W-:Y:S01]  /*5640*/  @P3 STS.128 [R231+0xa800], RZ ;  /* 0x00a800ffe7003388 */ /* 0x000fe20000000c00 */
[C---:B------:R-:W-:Y:S01]  /*5650*/  VIADD R135, R0.reuse, 0xffffffff ;  /* 0xffffffff00877836 */ /* 0x040fe20000000000 */
[----:B------:R-:W-:Y:S01]  /*5660*/  ISETP.GE.AND P6, PT, R137, RZ, PT ;  /* 0x000000ff8900720c */ /* 0x000fe20003fc6270 */
[----:B------:R-:W-:Y:S03]  /*5670*/  VIADD R132, R0, 0x48 ;  /* 0x0000004800847836 */ /* 0x000fe60000000000 */
[----:B------:R-:W-:Y:S01]  /*5680*/  @!PT LDS RZ, [RZ] ;  /* 0x00000000fffff984 */ /* 0x000fe20000000800 */
[----:B------:R-:W-:Y:S01]  /*5690*/  @!PT LDS RZ, [RZ] ;  /* 0x00000000fffff984 */ /* 0x000fe20000000800 */
[----:B------:R-:W-:Y:S01]  /*56a0*/  @!PT LDS RZ, [RZ] ;  /* 0x00000000fffff984 */ /* 0x000fe20000000800 */
[----:B------:R-:W-:Y:S01]  /*56b0*/  @!P3 LDGSTS.E.BYPASS.LTC128B.128 [R231+0xa800], desc[UR8][R10.64] ;  /* 0x0a8000000ae7bfae */ /* 0x000fe2000b901d48 */
[----:B------:R-:W-:Y:S01]  /*56c0*/  ISETP.GE.AND P5, PT, R136, RZ, PT ;  /* 0x000000ff8800720c */ /* 0x000fe20003fa6270 */
[----:B------:R-:W-:Y:S01]  /*56d0*/  VIADD R2, R0, 0x47 ;  /* 0x0000004700027836 */ /* 0x000fe20000000000 */
[----:B------:R-:W-:Y:S03]  /*56e0*/  ISETP.GE.AND P4, PT, R135, RZ, PT ;  /* 0x000000ff8700720c */ /* 0x000fe60003f86270 */
[----:B------:R-:W-:Y:S01]  /*56f0*/  @P2 STS.128 [R231+0xb800], RZ ;  /* 0x00b800ffe7002388 */ /* 0x000fe20000000c00 */
[----:B------:R-:W-:Y:S02]  /*5700*/  ISETP.GE.AND P1, PT, R132, RZ, PT ;  /* 0x000000ff8400720c */ /* 0x000fe40003f26270 */
[----:B------:R-:W-:Y:S03]  /*5710*/  ISETP.GE.AND P0, PT, R2, RZ, PT ;  /* 0x000000ff0200720c */ /* 0x000fe60003f06270 */
[----:B------:R-:W-:Y:S01]  /*5720*/  @!PT LDS RZ, [RZ] ;  /* 0x00000000fffff984 */ /* 0x000fe20000000800 */
[----:B------:R-:W-:Y:S01]  /*5730*/  @!PT LDS RZ, [RZ] ;  /* 0x00000000fffff984 */ /* 0x000fe20000000800 */
[----:B------:R-:W-:Y:S01]  /*5740*/  @!PT LDS RZ, [RZ] ;  /* 0x00000000fffff984 */ /* 0x000fe20000000800 */
[----:B------:R1:W-:Y:S01]  /*5750*/  @!P2 LDGSTS.E.BYPASS.LTC128B.128 [R231+0xb800], desc[UR8][R6.64+0x80] ;  /* 0x0b80008006e7afae */ /* 0x0003e2000b901d48 */
[C---:B------:R-:W-:Y:S05]  /*5760*/  @!P6 IADD3 R137, -R0.reuse, -0x8, RZ ;  /* 0xfffffff80089e810 */ /* 0x040fea0007ffe1ff */
[----:B------:R-:W-:Y:S01]  /*5770*/  LDSM.16.M88.4 R32, [R218] ;  /* 0x00000000da20783b */ /* 0x000fe20000000200 */
[C---:B------:R-:W-:Y:S02]  /*5780*/  @!P5 IADD3 R136, -R0.reuse, -0x7, RZ ;  /* 0xfffffff90088d810 */ /* 0x040fe40007ffe1ff */
[C---:B------:R-:W-:Y:S03]  /*5790*/  @!P4 IADD3 R135, -R0.reuse, 0x1, RZ ;  /* 0x000000010087c810 */ /* 0x040fe60007ffe1ff */
[----:B------:R-:W1:Y:S01]  /*57a0*/  LDSM.16.M88.4 R16, [R216+0x8000] ;  /* 0x00800000d810783b */ /* 0x000e620000000200 */
[C---:B------:R-:W-:Y:S02]  /*57b0*/  @!P1 IADD3 R132, -R0.reuse, -0x48, RZ ;  /* 0xffffffb800849810 */ /* 0x040fe40007ffe1ff */
[C---:B------:R-:W-:Y:S02]  /*57c0*/  @!P0 IADD3 R2, -R0.reuse, -0x47, RZ ;  /* 0xffffffb900028810 */ /* 0x040fe40007ffe1ff */
[----:B------:R-:W-:Y:S01]  /*57d0*/  I2FP.F32.S32 R136, R136 ;  /* 0x0000008800887245 */ /* 0x000fe20000201400 */
[----:B------:R-:W2:Y:S01]  /*57e0*/  LDSM.16.M88.4 R28, [R218+0x2000] ;  /* 0x00200000da1c783b */ /* 0x000ea20000000200 */
[----:B------:R-:W-:Y:S02]  /*57f0*/  I2FP.F32.S32 R132, R132 ;  /* 0x0000008400847245 */ /* 0x000fe40000201400 */
[----:B------:R-:W-:Y:S02]  /*5800*/  I2FP.F32.S32 R2, R2 ;  /* 0x0000000200027245 */ /* 0x000fe40000201400 */
[----:B------:R-:W-:Y:S01]  /*5810*/  I2FP.F32.S32 R137, R137 ;  /* 0x0000008900897245 */ /* 0x000fe20000201400 */
[----:B------:R-:W3:Y:S06]  /*5820*/  LDSM.16.M88.4 R172, [R216+0x8800] ;  /* 0x00880000d8ac783b */ /* 0x000eec0000000200 */
[----:B------:R-:W0:Y:S06]  /*5830*/  LDGDEPBAR ;  /* 0x00000000000079af */ /* 0x000e2c0000000000 */
[----:B------:R-:W-:Y:S06]  /*5840*/  LDSM.16.M88.4 R176, [R220] ;  /* 0x00000000dcb0783b */ /* 0x000fec0000000200 */
[----:B------:R-:W4:Y:S06]  /*5850*/  LDSM.16.M88.4 R180, [R227] ;  /* 0x00000000e3b4783b */ /* 0x000f2c0000000200 */
[----:B------:R-:W5:Y:S01]  /*5860*/  LDSM.16.M88.4 R184, [R220+0x2000] ;  /* 0x00200000dcb8783b */ /* 0x000f620000000200 */
[-C--:B-1----:R-:W-:Y:S05]  /*5870*/  HMMA.16816.F32 R4, R32, R16.reuse, RZ ;  /* 0x000000102004723c */ /* 0x082fea00000018ff */
[----:B------:R-:W1:Y:S01]  /*5880*/  LDSM.16.M88.4 R188, [R230] ;  /* 0x00000000e6bc783b */ /* 0x000e620000000200 */
[C---:B--2---:R-:W-:Y:S05]  /*5890*/  HMMA.16816.F32 R8, R28.reuse, R16, RZ ;  /* 0x000000101c08723c */ /* 0x044fea00000018ff */
[----:B------:R-:W-:Y:S01]  /*58a0*/  LDSM.16.M88.4 R192, [R226] ;  /* 0x00000000e2c0783b */ /* 0x000fe20000000200 */
[-C--:B------:R-:W-:Y:S05]  /*58b0*/  HMMA.16816.F32 R12, R28, R18.reuse, RZ ;  /* 0x000000121c0c723c */ /* 0x080fea00000018ff */
[----:B------:R-:W2:Y:S01]  /*58c0*/  LDSM.16.M88.4 R196, [R224+0x8000] ;  /* 0x00800000e0c4783b */ /* 0x000ea20000000200 */
[C---:B------:R-:W-:Y:S05]  /*58d0*/  HMMA.16816.F32 R16, R32.reuse, R18, RZ ;  /* 0x000000122010723c */ /* 0x040fea00000018ff */
[----:B------:R-:W2:Y:S01]  /*58e0*/  LDSM.16.M88.4 R200, [R226+0x2000] ;  /* 0x00200000e2c8783b */ /* 0x000ea20000000200 */
[-C--:B---3--:R-:W-:Y:S05]  /*58f0*/  HMMA.16816.F32 R20, R32, R172.reuse, RZ ;  /* 0x000000ac2014723c */ /* 0x088fea00000018ff */
[----:B------:R-:W-:Y:S01]  /*5900*/  LDSM.16.M88.4 R204, [R225] ;  /* 0x00000000e1cc783b */ /* 0x000fe20000000200 */
[C---:B------:R-:W-:Y:S05]  /*5910*/  HMMA.16816.F32 R24, R28.reuse, R172, RZ ;  /* 0x000000ac1c18723c */ /* 0x040fea00000018ff */
[----:B------:R-:W-:Y:S01]  /*5920*/  LDSM.16.M88.4 R208, [R223] ;  /* 0x00000000dfd0783b */ /* 0x000fe20000000200 */
[-C--:B------:R-:W-:Y:S05]  /*5930*/  HMMA.16816.F32 R28, R28, R174.reuse, RZ ;  /* 0x000000ae1c1c723c */ /* 0x080fea00000018ff */
[----:B------:R-:W-:Y:S01]  /*5940*/  LDSM.16.M88.4 R212, [R225+0x2000] ;  /* 0x00200000e1d4783b */ /* 0x000fe20000000200 */
[----:B------:R-:W-:Y:S05]  /*5950*/  HMMA.16816.F32 R32, R32, R174, RZ ;  /* 0x000000ae2020723c */ /* 0x000fea00000018ff */
[----:B------:R-:W3:Y:S01]  /*5960*/  LDSM.16.M88.4 R172, [R224+0x8800] ;  /* 0x00880000e0ac783b */ /* 0x000ee20000000200 */
[-C--:B----4-:R-:W-:Y:S06]  /*5970*/  HMMA.16816.F32 R4, R176, R180.reuse, R4 ;  /* 0x000000b4b004723c */ /* 0x090fec0000001804 */
[C---:B-----5:R-:W-:Y:S06]  /*5980*/  HMMA.16816.F32 R8, R184.reuse, R180, R8 ;  /* 0x000000b4b808723c */ /* 0x060fec0000001808 */
[-C--:B------:R-:W-:Y:S06]  /*5990*/  HMMA.16816.F32 R12, R184, R182.reuse, R12 ;  /* 0x000000b6b80c723c */ /* 0x080fec000000180c */
[C---:B------:R-:W-:Y:S01]  /*59a0*/  HMMA.16816.F32 R16, R176.reuse, R182, R16 ;  /* 0x000000b6b010723c */ /* 0x040fe20000001810 */
[----:B------:R-:W-:Y:S05]  /*59b0*/  LDSM.16.M88.4 R180, [R218+0x4000] ;  /* 0x00400000dab4783b */ /* 0x000fea0000000200 */
        /* <DEDUP_REMOVED lines=8> */
[C---:B------:R-:W-:Y:S06]  /*5a40*/  HMMA.16816.F32 R8, R200.reuse, R196, R8 ;  /* 0x000000c4c808723c */ /* 0x040fec0000001808 */
[-C--:B------:R-:W-:Y:S06]  /*5a50*/  HMMA.16816.F32 R12, R200, R198.reuse, R12 ;  /* 0x000000c6c80c723c */ /* 0x080fec000000180c */
[C---:B------:R-:W-:Y:S01]  /*5a60*/  HMMA.16816.F32 R16, R192.reuse, R198, R16 ;  /* 0x000000c6c010723c */ /* 0x040fe20000001810 */
[----:B------:R-:W-:Y:S05]  /*5a70*/  LDSM.16.M88.4 R196, [R229] ;  /* 0x00000000e5c4783b */ /* 0x000fea0000000200 */
[-C--:B---3--:R-:W-:Y:S06]  /*5a80*/  HMMA.16816.F32 R20, R192, R172.reuse, R20 ;  /* 0x000000acc014723c */ /* 0x088fec0000001814 */
[C---:B------:R-:W-:Y:S06]  /*5a90*/  HMMA.16816.F32 R24, R200.reuse, R172, R24 ;  /* 0x000000acc818723c */ /* 0x040fec0000001818 */
[-C--:B------:R-:W-:Y:S01]  /*5aa0*/  HMMA.16816.F32 R28, R200, R174.reuse, R28 ;  /* 0x000000aec81c723c */ /* 0x080fe2000000181c */
[----:B------:R-:W-:Y:S05]  /*5ab0*/  LDSM.16.M88.4 R200, [R220+0x6000] ;  /* 0x00600000dcc8783b */ /* 0x000fea0000000200 */
[----:B------:R-:W-:Y:S01]  /*5ac0*/  HMMA.16816.F32 R32, R192, R174, R32 ;  /* 0x000000aec020723c */ /* 0x000fe20000001820 */
[----:B------:R-:W3:Y:S05]  /*5ad0*/  LDSM.16.M88.4 R172, [R216+0x9800] ;  /* 0x00980000d8ac783b */ /* 0x000eea0000000200 */
[-C--:B------:R-:W-:Y:S01]  /*5ae0*/  HMMA.16816.F32 R4, R204, R208.reuse, R4 ;  /* 0x000000d0cc04723c */ /* 0x080fe20000001804 */
[----:B------:R-:W4:Y:S05]  /*5af0*/  LDSM.16.M88.4 R192, [R220+0x4000] ;  /* 0x00400000dcc0783b */ /* 0x000f2a0000000200 */
[C---:B------:R-:W-:Y:S06]  /*5b00*/  HMMA.16816.F32 R8, R212.reuse, R208, R8 ;  /* 0x000000d0d408723c */ /* 0x040fec0000001808 */
[-C--:B------:R-:W-:Y:S06]  /*5b10*/  HMMA.16816.F32 R12, R212, R210.reuse, R12 ;  /* 0x000000d2d40c723c */ /* 0x080fec000000180c */
[C---:B------:R-:W-:Y:S01]  /*5b20*/  HMMA.16816.F32 R16, R204.reuse, R210, R16 ;  /* 0x000000d2cc10723c */ /* 0x040fe20000001810 */
[----:B------:R-:W-:Y:S05]  /*5b30*/  LDSM.16.M88.4 R208, [R224+0x9000] ;  /* 0x00900000e0d0783b */ /* 0x000fea0000000200 */
[-C--:B-1----:R-:W-:Y:S06]  /*5b40*/  HMMA.16816.F32 R20, R204, R176.reuse, R20 ;  /* 0x000000b0cc14723c */ /* 0x082fec0000001814 */
[C---:B------:R-:W-:Y:S06]  /*5b50*/  HMMA.16816.F32 R24, R212.reuse, R176, R24 ;  /* 0x000000b0d418723c */ /* 0x040fec0000001818 */
[-C--:B------:R-:W-:Y:S06]  /*5b60*/  HMMA.16816.F32 R28, R212, R178.reuse, R28 ;  /* 0x000000b2d41c723c */ /* 0x080fec000000181c */
[----:B------:R-:W-:Y:S01]  /*5b70*/  HMMA.16816.F32 R32, R204, R178, R32 ;  /* 0x000000b2cc20723c */ /* 0x000fe20000001820 */
[----:B------:R-:W1:Y:S05]  /*5b80*/  LDSM.16.M88.4 R176, [R228] ;  /* 0x00000000e4b0783b */ /* 0x000e6a0000000200 */
[-C--:B------:R-:W-:Y:S01]  /*5b90*/  HMMA.16816.F32 R4, R180, R184.reuse, R4 ;  /* 0x000000b8b404723c */ /* 0x080fe20000001804 */
[----:B------:R-:W5:Y:S05]  /*5ba0*/  LDSM.16.M88.4 R204, [R226+0x4000] ;  /* 0x00400000e2cc783b */ /* 0x000f6a0000000200 */
[C---:B--2---:R-:W-:Y:S06]  /*5bb0*/  HMMA.16816.F32 R8, R188.reuse, R184, R8 ;  /* 0x000000b8bc08723c */ /* 0x044fec0000001808 */
[-C--:B------:R-:W-:Y:S06]  /*5bc0*/  HMMA.16816.F32 R12, R188, R186.reuse, R12 ;  /* 0x000000babc0c723c */ /* 0x080fec000000180c */
[C---:B------:R-:W-:Y:S01]  /*5bd0*/  HMMA.16816.F32 R16, R180.reuse, R186, R16 ;  /* 0x000000bab410723c */ /* 0x040fe20000001810 */
[----:B------:R-:W2:Y:S05]  /*5be0*/  LDSM.16.M88.4 R184, [R226+0x6000] ;  /* 0x00600000e2b8783b */ /* 0x000eaa0000000200 */
[-C--:B---3--:R-:W-:Y:S06]  /*5bf0*/  HMMA.16816.F32 R20, R180, R172.reuse, R20 ;  /* 0x000000acb414723c */ /* 0x088fec0000001814 */
[C---:B------:R-:W-:Y:S06]  /*5c00*/  HMMA.16816.F32 R24, R188.reuse, R172, R24 ;  /* 0x000000acbc18723c */ /* 0x040fec0000001818 */
[-C--:B------:R-:W-:Y:S01]  /*5c10*/  HMMA.16816.F32 R28, R188, R174.reuse, R28 ;  /* 0x000000aebc1c723c */ /* 0x080fe2000000181c */
[----:B------:R-:W-:Y:S05]  /*5c20*/  LDSM.16.M88.4 R188, [R223+0x1000] ;  /* 0x00100000dfbc783b */ /* 0x000fea0000000200 */
        /* <DEDUP_REMOVED lines=8> */
[-C--:B-1----:R-:W-:Y:S06]  /*5cb0*/  HMMA.16816.F32 R20, R192, R176.reuse, R20 ;  /* 0x000000b0c014723c */ /* 0x082fec0000001814 */
[C---:B------:R-:W-:Y:S06]  /*5cc0*/  HMMA.16816.F32 R24, R200.reuse, R176, R24 ;  /* 0x000000b0c818723c */ /* 0x040fec0000001818 */
[-C--:B------:R-:W-:Y:S05]  /*5cd0*/  HMMA.16816.F32 R28, R200, R178.reuse, R28 ;  /* 0x000000b2c81c723c */ /* 0x080fea000000181c */
[C---:B------:R-:W-:Y:S01]  /*5ce0*/  VIADD R177, R0.reuse, 0x40 ;  /* 0x0000004000b17836 */ /* 0x040fe20000000000 */
[----:B------:R-:W-:Y:S04]  /*5cf0*/  HMMA.16816.F32 R32, R192, R178, R32 ;  /* 0x000000b2c020723c */ /* 0x000fe80000001820 */
[----:B------:R-:W-:Y:S01]  /*5d00*/  ISETP.GE.AND P6, PT, R177, RZ, PT ;  /* 0x000000ffb100720c */ /* 0x000fe20003fc6270 */
[----:B------:R-:W-:Y:S01]  /*5d10*/  VIADD R176, R0, 0x3f ;  /* 0x0000003f00b07836 */ /* 0x000fe20000000000 */
[-C--:B-----5:R-:W-:Y:S05]  /*5d20*/  HMMA.16816.F32 R4, R204, R208.reuse, R4 ;  /* 0x000000d0cc04723c */ /* 0x0a0fea0000001804 */
[----:B------:R-:W-:Y:S01]  /*5d30*/  ISETP.GE.AND P5, PT, R176, RZ, PT ;  /* 0x000000ffb000720c */ /* 0x000fe20003fa6270 */
[C---:B--2---:R-:W-:Y:S05]  /*5d40*/  HMMA.16816.F32 R8, R184.reuse, R208, R8 ;  /* 0x000000d0b808723c */ /* 0x044fea0000001808 */
[C---:B------:R-:W-:Y:S01]  /*5d50*/  @!P6 IADD3 R177, -R0.reuse, -0x40, RZ ;  /* 0xffffffc000b1e810 */ /* 0x040fe20007ffe1ff */
[-C--:B------:R-:W-:Y:S05]  /*5d60*/  HMMA.16816.F32 R12, R184, R210.reuse, R12 ;  /* 0x000000d2b80c723c */ /* 0x080fea000000180c */
[----:B------:R-:W-:Y:S01]  /*5d70*/  I2FP.F32.S32 R177, R177 ;  /* 0x000000b100b17245 */ /* 0x000fe20000201400 */
[C---:B------:R-:W-:Y:S05]  /*5d80*/  HMMA.16816.F32 R16, R204.reuse, R210, R16 ;  /* 0x000000d2cc10723c */ /* 0x040fea0000001810 */
[C---:B------:R-:W-:Y:S01]  /*5d90*/  @!P5 IADD3 R176, -R0.reuse, -0x3f, RZ ;  /* 0xffffffc100b0d810 */ /* 0x040fe20007ffe1ff */
[-C--:B---3--:R-:W-:Y:S05]  /*5da0*/  HMMA.16816.F32 R20, R204, R172.reuse, R20 ;  /* 0x000000accc14723c */ /* 0x088fea0000001814 */
[----:B------:R-:W-:Y:S01]  /*5db0*/  I2FP.F32.S32 R176, R176 ;  /* 0x000000b000b07245 */ /* 0x000fe20000201400 */
[C---:B------:R-:W-:Y:S05]  /*5dc0*/  HMMA.16816.F32 R24, R184.reuse, R172, R24 ;  /* 0x000000acb818723c */ /* 0x040fea0000001818 */
[C---:B------:R-:W-:Y:S01]  /*5dd0*/  VIADD R179, R0.reuse, 0x38 ;  /* 0x0000003800b37836 */ /* 0x040fe20000000000 */
[-C--:B------:R-:W-:Y:S04]  /*5de0*/  HMMA.16816.F32 R28, R184, R174.reuse, R28 ;  /* 0x000000aeb81c723c */ /* 0x080fe8000000181c */
[----:B------:R-:W-:Y:S01]  /*5df0*/  ISETP.GE.AND P4, PT, R179, RZ, PT ;  /* 0x000000ffb300720c */ /* 0x000fe20003f86270 */
[----:B------:R-:W-:Y:S01]  /*5e00*/  VIADD R178, R0, 0x37 ;  /* 0x0000003700b27836 */ /* 0x000fe20000000000 */
[----:B------:R-:W-:Y:S01]  /*5e10*/  HMMA.16816.F32 R32, R204, R174, R32 ;  /* 0x000000aecc20723c */ /* 0x000fe20000001820 */
[----:B------:R-:W1:Y:S01]  /*5e20*/  LDSM.16.M88.4 R172, [R223+0x1800] ;  /* 0x00180000dfac783b */ /* 0x000e620000000200 */
[----:B------:R-:W-:Y:S04]  /*5e30*/  DEPBAR.LE SB0, 0x0 ;  /* 0x000080000000791a */ /* 0x000fe80000000000 */
[----:B------:R-:W-:Y:S01]  /*5e40*/  ISETP.GE.AND P1, PT, R178, RZ, PT ;  /* 0x000000ffb200720c */ /* 0x000fe20003f26270 */
[----:B------:R-:W-:Y:S01]  /*5e50*/  BAR.SYNC.DEFER_BLOCKING 0x0 ;  /* 0x0000000000007b1d */ /* 0x000fe20000010000 */
[-C--:B----4-:R-:W-:Y:S05]  /*5e60*/  HMMA.16816.F32 R4, R180, R188.reuse, R4 ;  /* 0x000000bcb404723c */ /* 0x090fea0000001804 */
[C---:B------:R-:W-:Y:S01]  /*5e70*/  @!P4 IADD3 R179, -R0.reuse, -0x38, RZ ;  /* 0xffffffc800b3c810 */ /* 0x040fe20007ffe1ff */
[C---:B------:R-:W-:Y:S05]  /*5e80*/  HMMA.16816.F32 R8, R196.reuse, R188, R8 ;  /* 0x000000bcc408723c */ /* 0x040fea0000001808 */
[C---:B------:R-:W-:Y:S01]  /*5e90*/  @!P1 IADD3 R178, -R0.reuse, -0x37, RZ ;  /* 0xffffffc900b29810 */ /* 0x040fe20007ffe1ff */
[-C--:B------:R-:W-:Y:S05]  /*5ea0*/  HMMA.16816.F32 R12, R196, R190.reuse, R12 ;  /* 0x000000bec40c723c */ /* 0x080fea000000180c */
[----:B------:R-:W-:Y:S01]  /*5eb0*/  I2FP.F32.S32 R179, R179 ;  /* 0x000000b300b37245 */ /* 0x000fe20000201400 */
[C---:B------:R-:W-:Y:S05]  /*5ec0*/  HMMA.16816.F32 R16, R180.reuse, R190, R16 ;  /* 0x000000beb410723c */ /* 0x040fea0000001810 */
[----:B------:R-:W-:Y:S01]  /*5ed0*/  I2FP.F32.S32 R178, R178 ;  /* 0x000000b200b27245 */ /* 0x000fe20000201400 */
[C---:B------:R-:W-:Y:S01]  /*5ee0*/  VIADD R184, R0.reuse, 0xfffffff8 ;  /* 0xfffffff800b87836 */ /* 0x040fe20000000000 */
[----:B------:R-:W-:Y:S01]  /*5ef0*/  IABS R190, R0 ;  /* 0x0000000000be7213 */ /* 0x000fe20000000000 */
[----:B------:R-:W-:Y:S03]  /*5f00*/  VIADD R185, R0, 0xfffffff7 ;  /* 0xfffffff700b97836 */ /* 0x000fe60000000000 */
[----:B------:R-:W-:Y:S01]  /*5f10*/  ISETP.GE.AND P0, PT, R184, RZ, PT ;  /* 0x000000ffb800720c */ /* 0x000fe20003f06270 */
[C---:B------:R-:W-:Y:S01]  /*5f20*/  VIADD R186, R0.reuse, 0xfffffff0 ;  /* 0xfffffff000ba7836 */ /* 0x040fe20000000000 */
[----:B------:R-:W-:Y:S01]  /*5f30*/  ISETP.GE.AND P6, PT, R185, RZ, PT ;  /* 0x000000ffb900720c */ /* 0x000fe20003fc6270 */
[----:B------:R-:W-:Y:S01]  /*5f40*/  VIADD R187, R0, 0xffffffef ;  /* 0xffffffef00bb7836 */ /* 0x000fe20000000000 */
[-C--:B-1----:R-:W-:Y:S03]  /*5f50*/  HMMA.16816.F32 R20, R180, R172.reuse, R20 ;  /* 0x000000acb414723c */ /* 0x082fe60000001814 */
[----:B------:R-:W-:Y:S01]  /*5f60*/  ISETP.GE.AND P5, PT, R186, RZ, PT ;  /* 0x000000ffba00720c */ /* 0x000fe20003fa6270 */
[C---:B------:R-:W-:Y:S01]  /*5f70*/  VIADD R189, R0.reuse, 0x30 ;  /* 0x0000003000bd7836 */ /* 0x040fe20000000000 */
[----:B------:R-:W-:Y:S01]  /*5f80*/  ISETP.GE.AND P4, PT, R187, RZ, PT ;  /* 0x000000ffbb00720c */ /* 0x000fe20003f86270 */
[C---:B------:R-:W-:Y:S04]  /*5f90*/  HMMA.16816.F32 R24, R196.reuse, R172, R24 ;  /* 0x000000acc418723c */ /* 0x040fe80000001818 */
[----:B------:R-:W-:Y:S01]  /*5fa0*/  ISETP.GE.AND P1, PT, R189, RZ, PT ;  /* 0x000000ffbd00720c */ /* 0x000fe20003f26270 */
[C---:B------:R-:W-:Y:S01]  /*5fb0*/  VIADD R188, R0.reuse, 0x2f ;  /* 0x0000002f00bc7836 */ /* 0x040fe20000000000 */
[C---:B------:R-:W-:Y:S01]  /*5fc0*/  @!P0 IADD3 R184, -R0.reuse, 0x8, RZ ;  /* 0x0000000800b88810 */ /* 0x040fe20007ffe1ff */
[C---:B------:R-:W-:Y:S01]  /*5fd0*/  VIADD R193, R0.reuse, 0x28 ;  /* 0x0000002800c17836 */ /* 0x040fe20000000000 */
[C---:B------:R-:W-:Y:S01]  /*5fe0*/  @!P6 IADD3 R185, -R0.reuse, 0x9, RZ ;  /* 0x0000000900b9e810 */ /* 0x040fe20007ffe1ff */
[-C--:B------:R-:W-:Y:S03]  /*5ff0*/  HMMA.16816.F32 R28, R196, R174.reuse, R28 ;  /* 0x000000aec41c723c */ /* 0x080fe6000000181c */
[C---:B------:R-:W-:Y:S01]  /*6000*/  @!P5 IADD3 R186, -R0.reuse, 0x10, RZ ;  /* 0x0000001000bad810 */ /* 0x040fe20007ffe1ff */
[C---:B------:R-:W-:Y:S01]  /*6010*/  VIADD R195, R0.reuse, 0xffffffe8 ;  /* 0xffffffe800c37836 */ /* 0x040fe20000000000 */
[C---:B------:R-:W-:Y:S01]  /*6020*/  @!P4 IADD3 R187, -R0.reuse, 0x11, RZ ;  /* 0x0000001100bbc810 */ /* 0x040fe20007ffe1ff */
[----:B------:R-:W-:Y:S01]  /*6030*/  VIADD R194, R0, 0xffffffe7 ;  /* 0xffffffe700c27836 */ /* 0x000fe20000000000 */
[----:B------:R-:W-:Y:S01]  /*6040*/  ISETP.GE.AND P0, PT, R188, RZ, PT ;  /* 0x000000ffbc00720c */ /* 0x000fe20003f06270 */
[C---:B------:R-:W-:Y:S01]  /*6050*/  VIADD R192, R0.reuse, 0x27 ;  /* 0x0000002700c07836 */ /* 0x040fe20000000000 */
[----:B------:R-:W-:Y:S01]  /*6060*/  ISETP.GE.AND P6, PT, R193, RZ, PT ;  /* 0x000000ffc100720c */ /* 0x000fe20003fc6270 */
[----:B------:R-:W-:Y:S04]  /*6070*/  HMMA.16816.F32 R32, R180, R174, R32 ;  /* 0x000000aeb420723c */ /* 0x000fe80000001820 */
[----:B------:R-:W-:Y:S01]  /*6080*/  @!P1 IADD3 R189, -R0, -0x30, RZ ;  /* 0xffffffd000bd9810 */ /* 0x000fe20007ffe1ff */
[-C--:B------:R-:W-:Y:S01]  /*6090*/  FFMA.FTZ R7, R136, -R133.reuse, R7 ;  /* 0x8000008588077223 */ /* 0x080fe20000010007 */
[----:B------:R-:W-:Y:S01]  /*60a0*/  ISETP.GE.AND P5, PT, R195, RZ, PT ;  /* 0x000000ffc300720c */ /* 0x000fe20003fa6270 */
[-C--:B------:R-:W-:Y:S01]  /*60b0*/  FFMA.FTZ R10, R132, -R133.reuse, R10 ;  /* 0x80000085840a7223 */ /* 0x080fe2000001000a */
[----:B------:R-:W-:Y:S02]  /*60c0*/  ISETP.GE.AND P4, PT, R194, RZ, PT ;  /* 0x000000ffc200720c */ /* 0x000fe40003f86270 */
[----:B------:R-:W-:Y:S01]  /*60d0*/  ISETP.GE.AND P1, PT, R192, RZ, PT ;  /* 0x000000ffc000720c */ /* 0x000fe20003f26270 */
[-C--:B------:R-:W-:Y:S01]  /*60e0*/  FFMA.FTZ R11, R2, -R133.reuse, R11 ;  /* 0x80000085020b7223 */ /* 0x080fe2000001000b */
[C---:B------:R-:W-:Y:S01]  /*60f0*/  @!P0 IADD3 R188, -R0.reuse, -0x2f, RZ ;  /* 0xffffffd100bc8810 */ /* 0x040fe20007ffe1ff */
[-C--:B------:R-:W-:Y:S01]  /*6100*/  FFMA.FTZ R6, R137, -R133.reuse, R6 ;  /* 0x8000008589067223 */ /* 0x080fe20000010006 */
[----:B------:R-:W-:Y:S01]  /*6110*/  @!P6 IADD3 R193, -R0, -0x28, RZ ;  /* 0xffffffd800c1e810 */ /* 0x000fe20007ffe1ff */
[----:B------:R-:W-:Y:S01]  /*6120*/  FFMA.FTZ R8, R177, -R133, R8 ;  /* 0x80000085b1087223 */ /* 0x000fe20000010008 */
[----:B------:R-:W-:Y:S01]  /*6130*/  I2FP.F32.S32 R136, R135 ;  /* 0x0000008700887245 */ /* 0x000fe20000201400 */
[-C--:B------:R-:W-:Y:S01]  /*6140*/  FFMA.FTZ R9, R176, -R133.reuse, R9 ;  /* 0x80000085b0097223 */ /* 0x080fe20000010009 */
[----:B------:R-:W-:Y:S01]  /*6150*/  I2FP.F32.S32 R132, R186 ;  /* 0x000000ba00847245 */ /* 0x000fe20000201400 */
[-C--:B------:R-:W-:Y:S01]  /*6160*/  FFMA.FTZ R12, R179, -R133.reuse, R12 ;  /* 0x80000085b30c7223 */ /* 0x080fe2000001000c */
[----:B------:R-:W-:Y:S01]  /*6170*/  @!P5 IADD3 R195, -R0, 0x18, RZ ;  /* 0x0000001800c3d810 */ /* 0x000fe20007ffe1ff */
[-C--:B------:R-:W-:Y:S01]  /*6180*/  FFMA.FTZ R5, R136, -R133.reuse, R5 ;  /* 0x8000008588057223 */ /* 0x080fe20000010005 */
[----:B------:R-:W-:Y:S01]  /*6190*/  @!P4 IADD3 R194, -R0, 0x19, RZ ;  /* 0x0000001900c2c810 */ /* 0x000fe20007ffe1ff */
[-C--:B------:R-:W-:Y:S01]  /*61a0*/  FFMA.FTZ R20, R132, -R133.reuse, R20 ;  /* 0x8000008584147223 */ /* 0x080fe20000010014 */
[----:B------:R-:W-:Y:S01]  /*61b0*/  @!P1 IADD3 R192, -R0, -0x27, RZ ;  /* 0xffffffd900c09810 */ /* 0x000fe20007ffe1ff */
[----:B------:R-:W-:Y:S01]  /*61c0*/  IMAD.MOV.U32 R0, RZ, RZ, R190 ;  /* 0x000000ffff007224 */ /* 0x000fe200078e00be */
[----:B------:R-:W-:Y:S01]  /*61d0*/  I2FP.F32.S32 R135, R184 ;  /* 0x000000b800877245 */ /* 0x000fe20000201400 */
[----:B------:R-:W-:Y:S01]  /*61e0*/  FFMA.FTZ R34, R132, -R133, R34 ;  /* 0x8000008584227223 */ /* 0x000fe20000010022 */
[----:B------:R-:W-:Y:S01]  /*61f0*/  I2FP.F32.S32 R2, R187 ;  /* 0x000000bb00027245 */ /* 0x000fe20000201400 */
[-C--:B------:R-:W-:Y:S01]  /*6200*/  FFMA.FTZ R19, R136, -R133.reuse, R19 ;  /* 0x8000008588137223 */ /* 0x080fe20000010013 */
[----:B------:R-:W-:Y:S01]  /*6210*/  I2FP.F32.S32 R0, R0 ;  /* 0x0000000000007245 */ /* 0x000fe20000201400 */
[CC--:B------:R-:W-:Y:S01]  /*6220*/  FFMA.FTZ R16, R135.reuse, -R133.reuse, R16 ;  /* 0x8000008587107223 */ /* 0x0c0fe20000010010 */
[----:B------:R-:W-:Y:S01]  /*6230*/  ISETP.GT.AND P4, PT, R232, RZ, PT ;  /* 0x000000ffe800720c */ /* 0x000fe20003f84270 */
[----:B------:R-:W-:Y:S01]  /*6240*/  FFMA.FTZ R21, R2, -R133, R21 ;  /* 0x8000008502157223 */ /* 0x000fe20000010015 */
[----:B------:R-:W-:Y:S01]  /*6250*/  I2FP.F32.S32 R195, R195 ;  /* 0x000000c300c37245 */ /* 0x000fe20000201400 */
[C---:B------:R-:W-:Y:S01]  /*6260*/  FFMA.FTZ R4, R0.reuse, -R133, R4 ;  /* 0x8000008500047223 */ /* 0x040fe20000010004 */
[----:B------:R-:W-:Y:S01]  /*6270*/  I2FP.F32.S32 R189, R189 ;  /* 0x000000bd00bd7245 */ /* 0x000fe20000201400 */
[----:B------:R-:W-:Y:S01]  /*6280*/  FFMA.FTZ R18, R0, -R133, R18 ;  /* 0x8000008500127223 */ /* 0x000fe20000010012 */
[----:B------:R-:W-:Y:S01]  /*6290*/  I2FP.F32.S32 R0, R185 ;  /* 0x000000b900007245 */ /* 0x000fe20000201400 */
[----:B------:R-:W-:Y:S01]  /*62a0*/  FFMA.FTZ R35, R2, -R133, R35 ;  /* 0x8000008502237223 */ /* 0x000fe20000010023 */
[----:B------:R-:W-:Y:S01]  /*62b0*/  FMNMX.FTZ R132, R4, R3, !PT ;  /* 0x0000000304847209 */ /* 0x000fe20007810000 */
[-C--:B------:R-:W-:Y:S01]  /*62c0*/  FFMA.FTZ R22, R135, -R133.reuse, R22 ;  /* 0x8000008587167223 */ /* 0x080fe20000010016 */
        /* <DEDUP_REMOVED lines=13> */
[----:B------:R-:W-:Y:S01]  /*63a0*/  FFMA.FTZ R15, R176, -R133, R15 ;  /* 0x80000085b00f7223 */ /* 0x000fe2000001000f */
[----:B------:R-:W-:Y:S01]  /*63b0*/  FMNMX.FTZ R2, R10, R139, !PT ;  /* 0x0000008b0a027209 */ /* 0x000fe20007810000 */
[----:B------:R-:W-:Y:S01]  /*63c0*/  FFMA.FTZ R24, R189, -R133, R24 ;  /* 0x80000085bd187223 */ /* 0x000fe20000010018 */
[----:B------:R-:W-:Y:S01]  /*63d0*/  FMNMX.FTZ R132, R9, R135, !PT ;  /* 0x0000008709847209 */ /* 0x000fe20007810000 */
[----:B------:R-:W-:Y:S01]  /*63e0*/  FFMA.FTZ R26, R179, -R133, R26 ;  /* 0x80000085b31a7223 */ /* 0x000fe2000001001a */
[----:B------:R-:W-:Y:S02]  /*63f0*/  FMNMX.FTZ R135, R19, R136, !PT ;  /* 0x0000008813877209 */ /* 0x000fe40007810000 */
[----:B------:R-:W-:Y:S02]  /*6400*/  FMNMX.FTZ R137, R20, R137, !PT ;  /* 0x0000008914897209 */ /* 0x000fe40007810000 */
[----:B------:R-:W-:Y:S02]  /*6410*/  I2FP.F32.S32 R194, R194 ;  /* 0x000000c200c27245 */ /* 0x000fe40000201400 */
[----:B------:R-:W-:Y:S02]  /*6420*/  FMNMX.FTZ R2, R11, R2, !PT ;  /* 0x000000020b027209 */ /* 0x000fe40007810000 */
[----:B------:R-:W-:Y:S01]  /*6430*/  FMNMX.FTZ R132, R12, R132, !PT ;  /* 0x000000840c847209 */ /* 0x000fe20007810000 */
[----:B------:R-:W-:Y:S01]  /*6440*/  FFMA.FTZ R33, R194, -R133, R33 ;  /* 0x80000085c2217223 */ /* 0x000fe20000010021 */
[----:B------:R-:W-:Y:S02]  /*6450*/  FMNMX.FTZ R135, R22, R135, !PT ;  /* 0x0000008716877209 */ /* 0x000fe40007810000 */
[----:B------:R-:W-:Y:S02]  /*6460*/  FMNMX.FTZ R178, R21, R137, !PT ;  /* 0x0000008915b27209 */ /* 0x000fe40007810000 */
[----:B------:R-:W-:Y:S02]  /*6470*/  FMNMX.FTZ R136, R14, R2, !PT ;  /* 0x000000020e887209 */ /* 0x000fe40007810000 */
[----:B------:R-:W-:Y:S02]  /*6480*/  I2FP.F32.S32 R0, R188 ;  /* 0x000000bc00007245 */ /* 0x000fe40000201400 */
[----:B------:R-:W-:Y:S02]  /*6490*/  I2FP.F32.S32 R193, R193 ;  /* 0x000000c100c17245 */ /* 0x000fe40000201400 */
[----:B------:R-:W-:Y:S01]  /*64a0*/  FMNMX.FTZ R2, R13, R132, !PT ;  /* 0x000000840d027209 */ /* 0x000fe20007810000 */
[----:B------:R-:W-:Y:S01]  /*64b0*/  FFMA.FTZ R25, R0, -R133, R25 ;  /* 0x8000008500197223 */ /* 0x000fe20000010019 */
[----:B------:R-:W-:Y:S01]  /*64c0*/  FMNMX.FTZ R132, R23, R135, !PT ;  /* 0x0000008717847209 */ /* 0x000fe20007810000 */
[----:B------:R-:W-:Y:S01]  /*64d0*/  FFMA.FTZ R28, R193, -R133, R28 ;  /* 0x80000085c11c7223 */ /* 0x000fe2000001001c */
[----:B------:R-:W-:Y:S02]  /*64e0*/  FMNMX.FTZ R178, R32, R178, !PT ;  /* 0x000000b220b27209 */ /* 0x000fe40007810000 */
[----:B------:R-:W-:Y:S02]  /*64f0*/  I2FP.F32.S32 R192, R192 ;  /* 0x000000c000c07245 */ /* 0x000fe40000201400 */
[----:B------:R-:W-:Y:S02]  /*6500*/  FMNMX.FTZ R183, R15, R136, !PT ;  /* 0x000000880fb77209 */ /* 0x000fe40007810000 */
[----:B------:R-:W-:Y:S02]  /*6510*/  FMNMX.FTZ R179, R24, R2, !PT ;  /* 0x0000000218b37209 */ /* 0x000fe40007810000 */
[----:B------:R-:W-:Y:S02]  /*6520*/  FMNMX.FTZ R182, R34, R132, !PT ;  /* 0x0000008422b67209 */ /* 0x000fe40007810000 */
[----:B------:R-:W-:Y:S01]  /*6530*/  FMNMX.FTZ R178, R33, R178, !PT ;  /* 0x000000b221b27209 */ /* 0x000fe20007810000 */
[----:B------:R-:W-:Y:S06]  /*6540*/  @P4 BRA `(.L_x_1217) ;  /* 0xffffffe800f04947 */ /* 0x000fec000383ffff */
.L_x_1216:
[----:B-1----:R-:W1:Y:S01]  /*6550*/  SHFL.BFLY PT, R137, R178, 0x2, 0x1f ;  /* 0x0c401f00b2897f89 */ /* 0x002e6200000e0000 */
[----:B------:R-:W-:Y:S01]  /*6560*/  FMNMX.FTZ R136, R35, R182, !PT ;  /* 0x000000b623887209 */ /* 0x000fe20007810000 */
[----:B------:R-:W-:Y:S01]  /*6570*/  FFMA.FTZ R29, R192, -R133, R29 ;  /* 0x80000085c01d7223 */ /* 0x000fe2000001001d */
[----:B------:R-:W-:Y:S01]  /*6580*/  FMNMX.FTZ R132, R25, R179, !PT ;  /* 0x000000b319847209 */ /* 0x000fe20007810000 */
[----:B------:R-:W-:Y:S01]  /*6590*/  FFMA.FTZ R30, R189, -R133, R30 ;  /* 0x80000085bd1e7223 */ /* 0x000fe2000001001e */
[----:B------:R-:W-:Y:S03]  /*65a0*/  FMNMX.FTZ R2, R26, R183, !PT ;  /* 0x000000b71a027209 */ /* 0x000fe60007810000 */
[----:B------:R-:W2:Y:S01]  /*65b0*/  SHFL.BFLY PT, R172, R136, 0x2, 0x1f ;  /* 0x0c401f0088ac7f89 */ /* 0x000ea200000e0000 */
[----:B------:R-:W-:Y:S01]  /*65c0*/  FMNMX.FTZ R132, R28, R132, !PT ;  /* 0x000000841c847209 */ /* 0x000fe20007810000 */
[----:B------:R-:W-:Y:S01]  /*65d0*/  FFMA.FTZ R31, R0, -R133, R31 ;  /* 0x80000085001f7223 */ /* 0x000fe2000001001f */
[----:B------:R-:W-:Y:S05]  /*65e0*/  FMNMX.FTZ R2, R27, R2, !PT ;  /* 0x000000021b027209 */ /* 0x000fea0007810000 */
[----:B------:R-:W-:Y:S01]  /*65f0*/  LDSM.16.MT88.4 R184, [R222+0xb800] ;  /* 0x00b80000deb8783b */ /* 0x000fe20000004200 */
[----:B------:R-:W-:Y:S02]  /*6600*/  FMNMX.FTZ R174, R29, R132, !PT ;  /* 0x000000841dae7209 */ /* 0x000fe40007810000 */
[----:B------:R-:W-:Y:S04]  /*6610*/  FMNMX.FTZ R0, R30, R2, !PT ;  /* 0x000000021e007209 */ /* 0x000fe80007810000 */
[----:B------:R-:W-:Y:S01]  /*6620*/  FMNMX.FTZ R0, R31, R0, !PT ;  /* 0x000000001f007209 */ /* 0x000fe20007810000 */
[----:B------:R-:W3:Y:S08]  /*6630*/  SHFL.BFLY PT, R132, R174, 0x2, 0x1f ;  /* 0x0c401f00ae847f89 */ /* 0x000ef000000e0000 */
[----:B------:R-:W4:Y:S08]  /*6640*/  SHFL.BFLY PT, R2, R0, 0x2, 0x1f ;  /* 0x0c401f0000027f89 */ /* 0x000f3000000e0000 */
[----:B------:R-:W-:Y:S01]  /*6650*/  LDSM.16.MT88.4 R188, [R221+0xb800] ;  /* 0x00b80000ddbc783b */ /* 0x000fe20000004200 */
[----:B-1----:R-:W-:Y:S02]  /*6660*/  FMNMX.FTZ R137, R178, R137, !PT ;  /* 0x00000089b2897209 */ /* 0x002fe40007810000 */
[----:B--2---:R-:W-:Y:S05]  /*6670*/  FMNMX.FTZ R136, R136, R172, !PT ;  /* 0x000000ac88887209 */ /* 0x004fea0007810000 */
[----:B------:R-:W1:Y:S08]  /*6680*/  SHFL.BFLY PT, R135, R137, 0x1, 0x1f ;  /* 0x0c201f0089877f89 */ /* 0x000e7000000e0000 */
[----:B------:R-:W2:Y:S01]  /*6690*/  SHFL.BFLY PT, R172, R136, 0x1, 0x1f ;  /* 0x0c201f0088ac7f89 */ /* 0x000ea200000e0000 */
[----:B---3--:R-:W-:Y:S07]  /*66a0*/  FMNMX.FTZ R174, R174, R132, !PT ;  /* 0x00000084aeae7209 */ /* 0x008fee0007810000 */
[----:B------:R-:W-:Y:S01]  /*66b0*/  LDSM.16.MT88.4 R176, [R219+0xa000] ;  /* 0x00a00000dbb0783b */ /* 0x000fe20000004200 */
[----:B----4-:R-:W-:Y:S07]  /*66c0*/  FMNMX.FTZ R2, R0, R2, !PT ;  /* 0x0000000200027209 */ /* 0x010fee0007810000 */
[----:B------:R-:W3:Y:S08]  /*66d0*/  SHFL.BFLY PT, R173, R174, 0x1, 0x1f ;  /* 0x0c201f00aead7f89 */ /* 0x000ef000000e0000 */
[----:B------:R-:W4:Y:S01]  /*66e0*/  SHFL.BFLY PT, R132, R2, 0x1, 0x1f ;  /* 0x0c201f0002847f89 */ /* 0x000f2200000e0000 */
[----:B-1----:R-:W-:Y:S02]  /*66f0*/  FMNMX.FTZ R137, R137, R135, !PT ;  /* 0x0000008789897209 */ /* 0x002fe40007810000 */
[----:B--2---:R-:W-:Y:S03]  /*6700*/  FMNMX.FTZ R136, R136, R172, !PT ;  /* 0x000000ac88887209 */ /* 0x004fe60007810000 */
[C---:B------:R-:W-:Y:S01]  /*6710*/  FADD.FTZ R0, -R137.reuse, R3 ;  /* 0x0000000389007221 */ /* 0x040fe20000010100 */
[----:B------:R-:W-:Y:S03]  /*6720*/  FSETP.NEU.FTZ.AND P0, PT, R137, -INF , PT ;  /* 0xff8000008900780b */ /* 0x000fe60003f1d000 */
[----:B------:R-:W-:Y:S01]  /*6730*/  FMUL.FTZ R3, R0, UR4 ;  /* 0x0000000400037c20 */ /* 0x000fe20008410000 */
[----:B------:R-:W-:Y:S03]  /*6740*/  FADD.FTZ R0, -R136, R134 ;  /* 0x0000008688007221 */ /* 0x000fe60000010100 */
[----:B------:R1:W2:Y:S01]  /*6750*/  MUFU.EX2 R134, R3 ;  /* 0x0000000300867308 */ /* 0x0002a20000000800 */
[----:B---3--:R-:W-:Y:S02]  /*6760*/  FMNMX.FTZ R135, R174, R173, !PT ;  /* 0x000000adae877209 */ /* 0x008fe40007810000 */
[----:B------:R-:W3:Y:S01]  /*6770*/  LDSM.16.MT88.4 R172, [R217+0xa000] ;  /* 0x00a00000d9ac783b */ /* 0x000ee20000004200 */
[----:B----4-:R-:W-:Y:S02]  /*6780*/  FMNMX.FTZ R132, R2, R132, !PT ;  /* 0x0000008402847209 */ /* 0x010fe40007810000 */
[C---:B------:R-:W-:Y:S03]  /*6790*/  FMUL.FTZ R180, R135.reuse, UR4 ;  /* 0x0000000487b47c20 */ /* 0x040fe60008410000 */
        /* <DEDUP_REMOVED lines=9> */
[C---:B------:R-:W-:Y:S01]  /*6830*/  FMUL.FTZ R139, R136.reuse, UR4 ;  /* 0x00000004888b7c20 */ /* 0x040fe20008410000 */
        /* <DEDUP_REMOVED lines=49> */
[----:B------:R-:W-:Y:S03]  /*6b50*/  FMUL.FTZ R64, R134, R64 ;  /* 0x0000004086407220 */ /* 0x000fe60000410000 */
[----:B------:R1:W-:Y:S01]  /*6b60*/  MUFU.EX2 R207, R11 ;  /* 0x0000000b00cf7308 */ /* 0x0003e20000000800 */
[----:B----4-:R-:W-:Y:S01]  /*6b70*/  FMUL.FTZ R9, R2, R141 ;  /* 0x0000008d02097220 */ /* 0x010fe20000410000 */
[C---:B------:R-:W-:Y:S01]  /*6b80*/  FMUL.FTZ R65, R134.reuse, R65 ;  /* 0x0000004186417220 */ /* 0x040fe20000410000 */
[C---:B------:R-:W-:Y:S01]  /*6b90*/  FMUL.FTZ R68, R134.reuse, R68 ;  /* 0x0000004486447220 */ /* 0x040fe20000410000 */
[----:B------:R-:W-:Y:S01]  /*6ba0*/  FMUL.FTZ R69, R134, R69 ;  /* 0x0000004586457220 */ /* 0x000fe20000410000 */
        /* <DEDUP_REMOVED lines=14> */
[--C-:B------:R-:W-:Y:S01]  /*6c90*/  FFMA.FTZ R20, R20, UR4, -R138.reuse ;  /* 0x0000000414147c23 */ /* 0x100fe2000801088a */
[--C-:B------:R-:W-:Y:S01]  /*6ca0*/  FFMA.FTZ R21, R21, UR4, -R138.reuse ;  /* 0x0000000415157c23 */ /* 0x100fe2000801088a */
[--C-:B------:R-:W-:Y:S01]  /*6cb0*/  FFMA.FTZ R32, R32, UR4, -R138.reuse ;  /* 0x0000000420207c23 */ /* 0x100fe2000801088a */
[----:B------:R-:W-:Y:S01]  /*6cc0*/  FFMA.FTZ R34, R34, UR4, -R139 ;  /* 0x0000000422227c23 */ /* 0x000fe2000801088b */
[----:B------:R-:W-:Y:S03]  /*6cd0*/  FMUL.FTZ R100, R2, R100 ;  /* 0x0000006402647220 */ /* 0x000fe60000410000 */
[----:B------:R-:W1:Y:S01]  /*6ce0*/  MUFU.EX2 R239, R17 ;  /* 0x0000001100ef7308 */ /* 0x000e620000000800 */
[C---:B----4-:R-:W-:Y:S01]  /*6cf0*/  FMUL.FTZ R38, R3.reuse, R38 ;  /* 0x0000002603267220 */ /* 0x050fe20000410000 */
[C---:B------:R-:W-:Y:S01]  /*6d00*/  FMUL.FTZ R39, R3.reuse, R39 ;  /* 0x0000002703277220 */ /* 0x040fe20000410000 */
[C---:B------:R-:W-:Y:S01]  /*6d10*/  FMUL.FTZ R50, R3.reuse, R50 ;  /* 0x0000003203327220 */ /* 0x040fe20000410000 */
[C---:B------:R-:W-:Y:S01]  /*6d20*/  FMUL.FTZ R51, R3.reuse, R51 ;  /* 0x0000003303337220 */ /* 0x040fe20000410000 */
[C---:B------:R-:W-:Y:S01]  /*6d30*/  FMUL.FTZ R54, R3.reuse, R54 ;  /* 0x0000003603367220 */ /* 0x040fe20000410000 */
[C---:B------:R-:W-:Y:S01]  /*6d40*/  FMUL.FTZ R55, R3.reuse, R55 ;  /* 0x0000003703377220 */ /* 0x040fe20000410000 */
[C---:B------:R-:W-:Y:S03]  /*6d50*/  FMUL.FTZ R66, R3.reuse, R66 ;  /* 0x0000004203427220 */ /* 0x040fe60000410000 */
[----:B------:R4:W-:Y:S01]  /*6d60*/  MUFU.EX2 R214, R18 ;  /* 0x0000001200d67308 */ /* 0x0009e20000000800 */
[----:B--2---:R-:W-:Y:S01]  /*6d70*/  FMUL.FTZ R16, R134, R152 ;  /* 0x0000009886107220 */ /* 0x004fe20000410000 */
[C---:B------:R-:W-:Y:S01]  /*6d80*/  FMUL.FTZ R67, R3.reuse, R67 ;  /* 0x0000004303437220 */ /* 0x040fe20000410000 */
[C---:B------:R-:W-:Y:S01]  /*6d90*/  FMUL.FTZ R70, R3.reuse, R70 ;  /* 0x0000004603467220 */ /* 0x040fe20000410000 */
[C---:B------:R-:W-:Y:S01]  /*6da0*/  FMUL.FTZ R71, R3.reuse, R71 ;  /* 0x0000004703477220 */ /* 0x040fe20000410000 */
[C---:B------:R-:W-:Y:S01]  /*6db0*/  FMUL.FTZ R82, R3.reuse, R82 ;  /* 0x0000005203527220 */ /* 0x040fe20000410000 */
[----:B------:R-:W-:Y:S01]  /*6dc0*/  FMUL.FTZ R83, R3, R83 ;  /* 0x0000005303537220 */ /* 0x000fe20000410000 */
[----:B------:R-:W-:Y:S03]  /*6dd0*/  FMUL.FTZ R101, R2, R101 ;  /* 0x0000006502657220 */ /* 0x000fe60000410000 */
[----:B------:R-:W2:Y:S01]  /*6de0*/  MUFU.EX2 R233, R19 ;  /* 0x0000001300e97308 */ /* 0x000ea20000000800 */
[----:B-1----:R-:W-:Y:S01]  /*6df0*/  F2FP.F16.F32.PACK_AB R142, R239, R237 ;  /* 0x000000edef8e723e */ /* 0x002fe200000000ff */
        /* <DEDUP_REMOVED lines=10> */
[C---:B------:R-:W-:Y:S01]  /*6ea0*/  FMUL.FTZ R109, R134.reuse, R109 ;  /* 0x0000006d866d7220 */ /* 0x040fe20000410000 */
[C---:B------:R-:W-:Y:S01]  /*6eb0*/  FMUL.FTZ R110, R3.reuse, R110 ;  /* 0x0000006e036e7220 */ /* 0x040fe20000410000 */
[----:B------:R-:W-:Y:S01]  /*6ec0*/  FMUL.FTZ R111, R3, R111 ;  /* 0x0000006f036f7220 */ /* 0x000fe20000410000 */
[----:B------:R-:W-:Y:S03]  /*6ed0*/  FFMA.FTZ R138, R33, UR4, -R138 ;  /* 0x00000004218a7c23 */ /* 0x000fe6000801088a */
[----:B------:R4:W5:Y:S01]  /*6ee0*/  MUFU.EX2 R240, R5 ;  /* 0x0000000500f07308 */ /* 0x0009620000000800 */
[----:B--2---:R-:W-:Y:S01]  /*6ef0*/  F2FP.F16.F32.PACK_AB R143, R233, R214 ;  /* 0x000000d6e98f723e */ /* 0x004fe200000000ff */
[----:B------:R-:W-:Y:S01]  /*6f00*/  FMUL.FTZ R19, R3, R155 ;  /* 0x0000009b03137220 */ /* 0x000fe20000410000 */
[----:B------:R-:W-:Y:S01]  /*6f10*/  FMUL.FTZ R33, R134, R161 ;  /* 0x000000a186217220 */ /* 0x000fe20000410000 */
[----:B------:R-:W-:Y:S01]  /*6f20*/  LDSM.16.MT88.4 R152, [R221+0xa000] ;  /* 0x00a00000dd98783b */ /* 0x000fe20000004200 */
[C---:B------:R-:W-:Y:S01]  /*6f30*/  FMUL.FTZ R112, R2.reuse, R112 ;  /* 0x0000007002707220 */ /* 0x040fe20000410000 */
[----:B------:R-:W-:Y:S01]  /*6f40*/  FMUL.FTZ R113, R2, R113 ;  /* 0x0000007102717220 */ /* 0x000fe20000410000 */
[----:B------:R-:W-:Y:S03]  /*6f50*/  FMUL.FTZ R114, R0, R114 ;  /* 0x0000007200727220 */ /* 0x000fe60000410000 */
[----:B------:R2:W-:Y:S01]  /*6f60*/  MUFU.EX2 R215, R6 ;  /* 0x0000000600d77308 */ /* 0x0005e20000000800 */
[----:B-1----:R-:W-:Y:S01]  /*6f70*/  FMUL.FTZ R4, R134, R144 ;  /* 0x0000009086047220 */ /* 0x002fe20000410000 */
[----:B------:R-:W-:Y:S01]  /*6f80*/  F2FP.F16.F32.PACK_AB R144, R211, R210 ;  /* 0x000000d2d390723e */ /* 0x000fe200000000ff */
[----:B------:R-:W-:Y:S01]  /*6f90*/  FMUL.FTZ R115, R0, R115 ;  /* 0x0000007300737220 */ /* 0x000fe20000410000 */
[--C-:B------:R-:W-:Y:S01]  /*6fa0*/  FFMA.FTZ R28, R28, UR4, -R180.reuse ;  /* 0x000000041c1c7c23 */ /* 0x100fe200080108b4 */
[C---:B------:R-:W-:Y:S01]  /*6fb0*/  FMUL.FTZ R116, R2.reuse, R116 ;  /* 0x0000007402747220 */ /* 0x040fe20000410000 */
[----:B------:R-:W-:Y:S01]  /*6fc0*/  FMUL.FTZ R117, R2, R117 ;  /* 0x0000007502757220 */ /* 0x000fe20000410000 */
[----:B------:R-:W-:Y:S03]  /*6fd0*/  FMUL.FTZ R118, R0, R118 ;  /* 0x0000007600767220 */ /* 0x000fe60000410000 */
[----:B------:R1:W3:Y:S01]  /*6fe0*/  MUFU.EX2 R236, R7 ;  /* 0x0000000700ec7308 */ /* 0x0002e20000000800 */
[----:B----4-:R-:W-:Y:S01]  /*6ff0*/  FMUL.FTZ R5, R134, R145 ;  /* 0x0000009186057220 */ /* 0x010fe20000410000 */
[----:B-----5:R-:W-:Y:S01]  /*7000*/  F2FP.F16.F32.PACK_AB R140, R240, R238 ;  /* 0x000000eef08c723e */ /* 0x020fe200000000ff */
[----:B------:R-:W-:Y:S01]  /*7010*/  FMUL.FTZ R119, R0, R119 ;  /* 0x0000007700777220 */ /* 0x000fe20000410000 */
[----:B------:R-:W-:Y:S01]  /*7020*/  F2FP.F16.F32.PACK_AB R145, R207, R206 ;  /* 0x000000cecf91723e */ /* 0x000fe200000000ff */
[C---:B------:R-:W-:Y:S01]  /*7030*/  FMUL.FTZ R120, R134.reuse, R120 ;  /* 0x0000007886787220 */ /* 0x040fe20000410000 */
[----:B------:R-:W-:Y:S01]  /*7040*/  FMUL.FTZ R121, R134, R121 ;  /* 0x0000007986797220 */ /* 0x000fe20000410000 */
[C---:B------:R-:W-:Y:S03]  /*7050*/  FMUL.FTZ R122, R3.reuse, R122 ;  /* 0x0000007a037a7220 */ /* 0x040fe60000410000 */
[----:B------:R4:W-:Y:S01]  /*7060*/  MUFU.EX2 R212, R12 ;  /* 0x0000000c00d47308 */ /* 0x0009e20000000800 */
[C---:B--2---:R-:W-:Y:S01]  /*7070*/  FMUL.FTZ R6, R3.reuse, R146 ;  /* 0x0000009203067220 */ /* 0x044fe20000410000 */
[----:B------:R-:W-:Y:S01]  /*7080*/  FMUL.FTZ R123, R3, R123 ;  /* 0x0000007b037b7220 */ /* 0x000fe20000410000 */
[--C-:B------:R-:W-:Y:S01]  /*7090*/  FFMA.FTZ R24, R24, UR4, -R180.reuse ;  /* 0x0000000418187c23 */ /* 0x100fe200080108b4 */
[--C-:B------:R-:W-:Y:S01]  /*70a0*/  FFMA.FTZ R25, R25, UR4, -R180.reuse ;  /* 0x0000000419197c23 */ /* 0x100fe200080108b4 */
[----:B------:R-:W-:Y:S01]  /*70b0*/  FFMA.FTZ R180, R29, UR4, -R180 ;  /* 0x000000041db47c23 */ /* 0x000fe200080108b4 */
[--C-:B------:R-:W-:Y:S01]  /*70c0*/  FFMA.FTZ R26, R26, UR4, -R181.reuse ;  /* 0x000000041a1a7c23 */ /* 0x100fe200080108b5 */
[--C-:B------:R-:W-:Y:S03]  /*70d0*/  FFMA.FTZ R30, R30, UR4, -R181.reuse ;  /* 0x000000041e1e7c23 */ /* 0x100fe600080108b5 */
[----:B------:R-:W2:Y:S01]  /*70e0*/  MUFU.EX2 R213, R13 ;  /* 0x0000000d00d57308 */ /* 0x000ea20000000800 */
[C---:B-1----:R-:W-:Y:S01]  /*70f0*/  FMUL.FTZ R7, R3.reuse, R147 ;  /* 0x0000009303077220 */ /* 0x042fe20000410000 */
[----:B---3--:R-:W-:Y:S01]  /*7100*/  F2FP.F16.F32.PACK_AB R141, R236, R215 ;  /* 0x000000d7ec8d723e */ /* 0x008fe200000000ff */
[C---:B------:R-:W-:Y:S01]  /*7110*/  FMUL.FTZ R96, R134.reuse, R96 ;  /* 0x0000006086607220 */ /* 0x040fe20000410000 */
[C---:B------:R-:W-:Y:S01]  /*7120*/  FMUL.FTZ R97, R134.reuse, R97 ;  /* 0x0000006186617220 */ /* 0x040fe20000410000 */
[C---:B------:R-:W-:Y:S01]  /*7130*/  FMUL.FTZ R98, R3.reuse, R98 ;  /* 0x0000006203627220 */ /* 0x040fe20000410000 */
[----:B------:R-:W-:Y:S01]  /*7140*/  FMUL.FTZ R99, R3, R99 ;  /* 0x0000006303637220 */ /* 0x000fe20000410000 */
[----:B------:R-:W-:Y:S03]  /*7150*/  FMUL.FTZ R84, R134, R84 ;  /* 0x0000005486547220 */ /* 0x000fe60000410000 */
[----:B------:R1:W-:Y:S01]  /*7160*/  MUFU.EX2 R208, R14 ;  /* 0x0000000e00d07308 */ /* 0x0003e20000000800 */
[-C--:B------:R-:W-:Y:S05]  /*7170*/  HMMA.16816.F32 R4, R140, R172.reuse, R4 ;  /* 0x000000ac8c04723c */ /* 0x080fea0000001804 */
[----:B----4-:R-:W-:Y:S01]  /*7180*/  FMUL.FTZ R12, R2, R148 ;  /* 0x00000094020c7220 */ /* 0x010fe20000410000 */
[----:B------:R-:W-:Y:S03]  /*7190*/  FMUL.FTZ R85, R134, R85 ;  /* 0x0000005586557220 */ /* 0x000fe60000410000 */
[----:B------:R-:W3:Y:S02]  /*71a0*/  MUFU.EX2 R209, R15 ;  /* 0x0000000f00d17308 */ /* 0x000ee40000000800 */
[----:B--2---:R-:W-:Y:S01]  /*71b0*/  F2FP.F16.F32.PACK_AB R146, R213, R212 ;  /* 0x000000d4d592723e */ /* 0x004fe200000000ff */
        /* <DEDUP_REMOVED lines=13> */
[----:B---3--:R-:W-:Y:S01]  /*7290*/  F2FP.F16.F32.PACK_AB R147, R209, R208 ;  /* 0x000000d0d193723e */ /* 0x008fe200000000ff */
[C---:B------:R-:W-:Y:S01]  /*72a0*/  FMUL.FTZ R15, R0.reuse, R151 ;  /* 0x00000097000f7220 */ /* 0x040fe20000410000 */
[----:B------:R-:W-:Y:S01]  /*72b0*/  FMUL.FTZ R95, R0, R95 ;  /* 0x0000005f005f7220 */ /* 0x000fe20000410000 */
[----:B------:R-:W2:Y:S01]  /*72c0*/  LDSM.16.MT88.4 R148, [R222+0xa000] ;  /* 0x00a00000de94783b */ /* 0x000ea20000004200 */
[C---:B------:R-:W-:Y:S01]  /*72d0*/  FMUL.FTZ R124, R134.reuse, R124 ;  /* 0x0000007c867c7220 */ /* 0x040fe20000410000 */
[----:B------:R-:W-:Y:S01]  /*72e0*/  FMUL.FTZ R125, R134, R125 ;  /* 0x0000007d867d7220 */ /* 0x000fe20000410000 */
[C---:B------:R-:W-:Y:S01]  /*72f0*/  FMUL.FTZ R126, R3.reuse, R126 ;  /* 0x0000007e037e7220 */ /* 0x040fe20000410000 */
[C---:B------:R-:W-:Y:S02]  /*7300*/  HMMA.16816.F32 R8, R144.reuse, R172, R8 ;  /* 0x000000ac9008723c */ /* 0x040fe40000001808 */
[----:B------:R3:W4:Y:S02]  /*7310*/  MUFU.EX2 R204, R21 ;  /* 0x0000001500cc7308 */ /* 0x0007240000000800 */
[C---:B------:R-:W-:Y:S01]  /*7320*/  FMUL.FTZ R127, R3.reuse, R127 ;  /* 0x0000007f037f7220 */ /* 0x040fe20000410000 */
[----:B------:R-:W-:Y:S01]  /*7330*/  FMUL.FTZ R128, R2, R128 ;  /* 0x0000008002807220 */ /* 0x000fe20000410000 */
[-C--:B------:R-:W-:Y:S06]  /*7340*/  HMMA.16816.F32 R12, R144, R174.reuse, R12 ;  /* 0x000000ae900c723c */ /* 0x080fec000000180c */
[----:B------:R5:W-:Y:S01]  /*7350*/  MUFU.EX2 R200, R32 ;  /* 0x0000002000c87308 */ /* 0x000be20000000800 */
[C---:B-1----:R-:W-:Y:S01]  /*7360*/  FMUL.FTZ R20, R134.reuse, R156 ;  /* 0x0000009c86147220 */ /* 0x042fe20000410000 */
[C---:B------:R-:W-:Y:S01]  /*7370*/  HMMA.16816.F32 R16, R140.reuse, R174, R16 ;  /* 0x000000ae8c10723c */ /* 0x040fe20000001810 */
[----:B------:R-:W1:Y:S07]  /*7380*/  LDSM.16.MT88.4 R172, [R217+0xb000] ;  /* 0x00b00000d9ac783b */ /* 0x000e6e0000004200 */
[----:B------:R4:W-:Y:S01]  /*7390*/  MUFU.EX2 R198, R34 ;  /* 0x0000002200c67308 */ /* 0x0009e20000000800 */
[-C--:B------:R-:W-:Y:S03]  /*73a0*/  HMMA.16816.F32 R36, R140, R176.reuse, R36 ;  /* 0x000000b08c24723c */ /* 0x080fe60000001824 */
[C---:B---3--:R-:W-:Y:S03]  /*73b0*/  FMUL.FTZ R21, R134.reuse, R157 ;  /* 0x0000009d86157220 */ /* 0x048fe60000410000 */
[C---:B------:R-:W-:Y:S03]  /*73c0*/  HMMA.16816.F32 R40, R144.reuse, R176, R40 ;  /* 0x000000b09028723c */ /* 0x040fe60000001828 */
[----:B------:R3:W-:Y:S02]  /*73d0*/  MUFU.EX2 R197, R24 ;  /* 0x0000001800c57308 */ /* 0x0007e40000000800 */
[----:B-----5:R-:W-:Y:S01]  /*73e0*/  FMUL.FTZ R32, R134, R160 ;  /* 0x000000a086207220 */ /* 0x020fe20000410000 */
[-C--:B------:R-:W-:Y:S07]  /*73f0*/  HMMA.16816.F32 R44, R144, R178.reuse, R44 ;  /* 0x000000b2902c723c */ /* 0x080fee000000182c */
[----:B------:R5:W1:Y:S01]  /*7400*/  MUFU.EX2 R195, R25 ;  /* 0x0000001900c37308 */ /* 0x000a620000000800 */
[----:B----4-:R-:W-:Y:S01]  /*7410*/  FMUL.FTZ R34, R3, R162 ;  /* 0x000000a203227220 */ /* 0x010fe20000410000 */
[C---:B------:R-:W-:Y:S01]  /*7420*/  HMMA.16816.F32 R48, R140.reuse, R178, R48 ;  /* 0x000000b28c30723c */ /* 0x040fe20000001830 */
[----:B------:R-:W-:Y:S07]  /*7430*/  LDSM.16.MT88.4 R176, [R217+0xb800] ;  /* 0x00b80000d9b0783b */ /* 0x000fee0000004200 */
[----:B------:R4:W-:Y:S01]  /*7440*/  MUFU.EX2 R194, R26 ;  /* 0x0000001a00c27308 */ /* 0x0009e20000000800 */
[-C--:B--2---:R-:W-:Y:S03]  /*7450*/  HMMA.16816.F32 R52, R140, R148.reuse, R52 ;  /* 0x000000948c34723c */ /* 0x084fe60000001834 */
[C---:B---3--:R-:W-:Y:S03]  /*7460*/  FMUL.FTZ R24, R2.reuse, R164 ;  /* 0x000000a402187220 */ /* 0x048fe60000410000 */
[C---:B------:R-:W-:Y:S03]  /*7470*/  HMMA.16816.F32 R56, R144.reuse, R148, R56 ;  /* 0x000000949038723c */ /* 0x040fe60000001838 */
[----:B------:R-:W-:Y:S02]  /*7480*/  MUFU.EX2 R201, R138 ;  /* 0x0000008a00c97308 */ /* 0x000fe40000000800 */
[----:B-----5:R-:W-:Y:S01]  /*7490*/  FMUL.FTZ R25, R2, R165 ;  /* 0x000000a502197220 */ /* 0x020fe20000410000 */
[-C--:B------:R-:W-:Y:S07]  /*74a0*/  HMMA.16816.F32 R60, R144, R150.reuse, R60 ;  /* 0x00000096903c723c */ /* 0x080fee000000183c */
[----:B------:R2:W-:Y:S01]  /*74b0*/  MUFU.EX2 R196, R28 ;  /* 0x0000001c00c47308 */ /* 0x0005e20000000800 */
[----:B----4-:R-:W-:Y:S01]  /*74c0*/  FMUL.FTZ R26, R0, R166 ;  /* 0x000000a6001a7220 */ /* 0x010fe20000410000 */
[C---:B------:R-:W-:Y:S01]  /*74d0*/  HMMA.16816.F32 R64, R140.reuse, R150, R64 ;  /* 0x000000968c40723c */ /* 0x040fe20000001840 */
[----:B------:R-:W3:Y:S03]  /*74e0*/  LDSM.16.MT88.4 R148, [R219+0xb000] ;  /* 0x00b00000db94783b */ /* 0x000ee60000004200 */
[----:B------:R-:W-:Y:S02]  /*74f0*/  FMUL.FTZ R129, R2, R129 ;  /* 0x0000008102817220 */ /* 0x000fe40000410000 */
[-C--:B------:R-:W-:Y:S05]  /*7500*/  HMMA.16816.F32 R68, R140, R152.reuse, R68 ;  /* 0x000000988c44723c */ /* 0x080fea0000001844 */
[C---:B------:R-:W-:Y:S01]  /*7510*/  FMUL.FTZ R130, R0.reuse, R130 ;  /* 0x0000008200827220 */ /* 0x040fe20000410000 */
[C---:B------:R-:W-:Y:S05]  /*7520*/  HMMA.16816.F32 R72, R144.reuse, R152, R72 ;  /* 0x000000989048723c */ /* 0x040fea0000001848 */
[--C-:B--2---:R-:W-:Y:S01]  /*7530*/  FFMA.FTZ R28, R27, UR4, -R181.reuse ;  /* 0x000000041b1c7c23 */ /* 0x104fe200080108b5 */
[-C--:B------:R-:W-:Y:S03]  /*7540*/  HMMA.16816.F32 R76, R144, R154.reuse, R76 ;  /* 0x0000009a904c723c */ /* 0x080fe6000000184c */
[----:B------:R2:W-:Y:S02]  /*7550*/  MUFU.EX2 R193, R28 ;  /* 0x0000001c00c17308 */ /* 0x0005e40000000800 */
[C---:B------:R-:W-:Y:S01]  /*7560*/  FMUL.FTZ R27, R0.reuse, R167 ;  /* 0x000000a7001b7220 */ /* 0x040fe20000410000 */
[C---:B------:R-:W-:Y:S01]  /*7570*/  HMMA.16816.F32 R80, R140.reuse, R154, R80 ;  /* 0x0000009a8c50723c */ /* 0x040fe20000001850 */
[----:B------:R-:W4:Y:S04]  /*7580*/  LDSM.16.MT88.4 R152, [R222+0xb000] ;  /* 0x00b00000de98783b */ /* 0x000f280000004200 */
[----:B------:R-:W-:Y:S01]  /*7590*/  FFMA.FTZ R181, R31, UR4, -R181 ;  /* 0x000000041fb57c23 */ /* 0x000fe200080108b5 */
[-C--:B-1----:R-:W-:Y:S03]  /*75a0*/  HMMA.16816.F32 R84, R140, R172.reuse, R84 ;  /* 0x000000ac8c54723c */ /* 0x082fe60000001854 */
[----:B------:R-:W-:Y:S01]  /*75b0*/  LDSM.16.MT88.4 R164, [R221+0xa800] ;  /* 0x00a80000dda4783b */ /* 0x000fe20000004200 */
[----:B------:R1:W-:Y:S01]  /*75c0*/  MUFU.EX2 R138, R181 ;  /* 0x000000b5008a7308 */ /* 0x0003e20000000800 */
[----:B------:R-:W-:Y:S01]  /*75d0*/  FMUL.FTZ R131, R0, R131 ;  /* 0x0000008300837220 */ /* 0x000fe20000410000 */
[C---:B------:R-:W-:Y:S05]  /*75e0*/  HMMA.16816.F32 R88, R144.reuse, R172, R88 ;  /* 0x000000ac9058723c */ /* 0x040fea0000001858 */
[----:B--2---:R-:W-:Y:S01]  /*75f0*/  FMUL.FTZ R28, R134, R168 ;  /* 0x000000a8861c7220 */ /* 0x004fe20000410000 */
[-C--:B------:R-:W-:Y:S05]  /*7600*/  HMMA.16816.F32 R92, R144, R174.reuse, R92 ;  /* 0x000000ae905c723c */ /* 0x080fea000000185c */
[--C-:B------:R-:W-:Y:S01]  /*7610*/  FFMA.FTZ R172, R22, UR4, -R139.reuse ;  /* 0x0000000416ac7c23 */ /* 0x100fe2000801088b */
[C---:B------:R-:W-:Y:S01]  /*7620*/  HMMA.16816.F32 R96, R140.reuse, R174, R96 ;  /* 0x000000ae8c60723c */ /* 0x040fe20000001860 */
[----:B-1----:R-:W-:Y:S02]  /*7630*/  LDSM.16.MT88.4 R180, [R219+0xb800] ;  /* 0x00b80000dbb4783b */ /* 0x002fe40000004200 */
[----:B------:R1:W-:Y:S02]  /*7640*/  MUFU.EX2 R203, R172 ;  /* 0x000000ac00cb7308 */ /* 0x0003e40000000800 */
[--C-:B------:R-:W-:Y:S01]  /*7650*/  FFMA.FTZ R173, R23, UR4, -R139.reuse ;  /* 0x0000000417ad7c23 */ /* 0x100fe2000801088b */
[C---:B------:R-:W-:Y:S01]  /*7660*/  FMUL.FTZ R22, R3.reuse, R158 ;  /* 0x0000009e03167220 */ /* 0x040fe20000410000 */
[----:B------:R-:W-:Y:S01]  /*7670*/  FMUL.FTZ R23, R3, R159 ;  /* 0x0000009f03177220 */ /* 0x000fe20000410000 */
[----:B------:R-:W-:Y:S01]  /*7680*/  FFMA.FTZ R139, R35, UR4, -R139 ;  /* 0x00000004238b7c23 */ /* 0x000fe2000801088b */
[----:B------:R-:W-:Y:S02]  /*7690*/  LDSM.16.MT88.4 R156, [R219+0xa800] ;  /* 0x00a80000db9c783b */ /* 0x000fe40000004200 */
[C---:B------:R-:W-:Y:S01]  /*76a0*/  FMUL.FTZ R35, R3.reuse, R163 ;  /* 0x000000a303237220 */ /* 0x040fe20000410000 */
[----:B------:R-:W-:Y:S02]  /*76b0*/  FMUL.FTZ R29, R134, R169 ;  /* 0x000000a9861d7220 */ /* 0x000fe40000410000 */
[-C--:B---3--:R-:W-:Y:S01]  /*76c0*/  HMMA.16816.F32 R20, R140, R148.reuse, R20 ;  /* 0x000000948c14723c */ /* 0x088fe20000001814 */
[----:B------:R-:W2:Y:S02]  /*76d0*/  MUFU.EX2 R199, R139 ;  /* 0x0000008b00c77308 */ /* 0x000ea40000000800 */
[----:B------:R-:W-:Y:S01]  /*76e0*/  F2FP.F16.F32.PACK_AB R168, R204, R205 ;  /* 0x000000cdcca8723e */ /* 0x000fe200000000ff */
[----:B------:R-:W-:Y:S01]  /*76f0*/  FMUL.FTZ R31, R3, R171 ;  /* 0x000000ab031f7220 */ /* 0x000fe20000410000 */
[----:B------:R-:W-:Y:S01]  /*7700*/  LDSM.16.MT88.4 R160, [R222+0xa800] ;  /* 0x00a80000dea0783b */ /* 0x000fe20000004200 */
[C---:B------:R-:W-:Y:S05]  /*7710*/  HMMA.16816.F32 R100, R144.reuse, R148, R100 ;  /* 0x000000949064723c */ /* 0x040fea0000001864 */
[----:B------:R3:W-:Y:S01]  /*7720*/  MUFU.EX2 R139, R30 ;  /* 0x0000001e008b7308 */ /* 0x0007e20000000800 */
[----:B-1----:R-:W-:Y:S01]  /*7730*/  F2FP.F16.F32.PACK_AB R172, R195, R197 ;  /* 0x000000c5c3ac723e */ /* 0x002fe200000000ff */
[-C--:B------:R-:W-:Y:S08]  /*7740*/  HMMA.16816.F32 R104, R144, R150.reuse, R104 ;  /* 0x000000969068723c */ /* 0x080ff00000001868 */
[----:B------:R-:W1:Y:S01]  /*7750*/  MUFU.EX2 R202, R173 ;  /* 0x000000ad00ca7308 */ /* 0x000e620000000800 */
[C---:B------:R-:W-:Y:S01]  /*7760*/  HMMA.16816.F32 R108, R140.reuse, R150, R108 ;  /* 0x000000968c6c723c */ /* 0x040fe2000000186c */
[----:B------:R-:W5:Y:S03]  /*7770*/  LDSM.16.MT88.4 R148, [R221+0xb000] ;  /* 0x00b00000dd94783b */ /* 0x000f660000004200 */
[----:B--2---:R-:W-:Y:S02]  /*7780*/  F2FP.F16.F32.PACK_AB R171, R199, R198 ;  /* 0x000000c6c7ab723e */ /* 0x004fe400000000ff */
[-C--:B----4-:R-:W-:Y:S05]  /*7790*/  HMMA.16816.F32 R32, R140, R152.reuse, R32 ;  /* 0x000000988c20723c */ /* 0x090fea0000001820 */
[----:B---3--:R-:W-:Y:S01]  /*77a0*/  FMUL.FTZ R30, R3, R170 ;  /* 0x000000aa031e7220 */ /* 0x008fe20000410000 */
[C---:B------:R-:W-:Y:S05]  /*77b0*/  HMMA.16816.F32 R112, R144.reuse, R152, R112 ;  /* 0x000000989070723c */ /* 0x040fea0000001870 */
[----:B-1----:R-:W-:Y:S01]  /*77c0*/  F2FP.F16.F32.PACK_AB R169, R202, R203 ;  /* 0x000000cbcaa9723e */ /* 0x002fe200000000ff */
[-C--:B------:R-:W-:Y:S05]  /*77d0*/  HMMA.16816.F32 R116, R144, R154.reuse, R116 ;  /* 0x0000009a9074723c */ /* 0x080fea0000001874 */
[----:B------:R-:W-:Y:S01]  /*77e0*/  F2FP.F16.F32.PACK_AB R170, R201, R200 ;  /* 0x000000c8c9aa723e */ /* 0x000fe200000000ff */
[C---:B------:R-:W-:Y:S01]  /*77f0*/  HMMA.16816.F32 R120, R140.reuse, R154, R120 ;  /* 0x0000009a8c78723c */ /* 0x040fe20000001878 */
[----:B------:R-:W1:Y:S04]  /*7800*/  LDSM.16.MT88.4 R152, [R217+0xa800] ;  /* 0x00a80000d998783b */ /* 0x000e680000004200 */
[----:B------:R-:W-:Y:S01]  /*7810*/  F2FP.F16.F32.PACK_AB R174, R192, R196 ;  /* 0x000000c4c0ae723e */ /* 0x000fe200000000ff */
[----:B------:R-:W-:Y:S01]  /*7820*/  FFMA.FTZ R134, R134, R244, R238 ;  /* 0x000000f486867223 */ /* 0x000fe200000100ee */
[----:B------:R-:W-:Y:S01]  /*7830*/  F2FP.F16.F32.PACK_AB R173, R193, R194 ;  /* 0x000000c2c1ad723e */ /* 0x000fe200000000ff */
[----:B------:R-:W-:Y:S03]  /*7840*/  FFMA.FTZ R3, R3, R243, R215 ;  /* 0x000000f303037223 */ /* 0x000fe600000100d7 */
[----:B------:R-:W-:Y:S01]  /*7850*/  F2FP.F16.F32.PACK_AB R175, R138, R139 ;  /* 0x0000008b8aaf723e */ /* 0x000fe200000000ff */
[----:B------:R-:W-:Y:S01]  /*7860*/  FFMA.FTZ R2, R2, R242, R210 ;  /* 0x000000f202027223 */ /* 0x000fe200000100d2 */
[----:B------:R-:W-:Y:S01]  /*7870*/  FFMA.FTZ R0, R0, R241, R206 ;  /* 0x000000f100007223 */ /* 0x000fe200000100ce */
[----:B------:R-:W-:Y:S01]  /*7880*/  FADD.FTZ R134, R240, R134 ;  /* 0x00000086f0867221 */ /* 0x000fe20000010000 */
[----:B------:R-:W-:Y:S01]  /*7890*/  FADD.FTZ R3, R236, R3 ;  /* 0x00000003ec037221 */ /* 0x000fe20000010000 */
[-C--:B-----5:R-:W-:Y:S03]  /*78a0*/  HMMA.16816.F32 R124, R140, R148.reuse, R124 ;  /* 0x000000948c7c723c */ /* 0x0a0fe6000000187c */
[----:B------:R-:W-:Y:S03]  /*78b0*/  FADD.FTZ R0, R207, R0 ;  /* 0x00000000cf007221 */ /* 0x000fe60000010000 */
[C---:B------:R-:W-:Y:S05]  /*78c0*/  HMMA.16816.F32 R24, R144.reuse, R148, R24 ;  /* 0x000000949018723c */ /* 0x040fea0000001818 */
[----:B------:R-:W-:Y:S01]  /*78d0*/  FADD.FTZ R0, R208, R0 ;  /* 0x00000000d0007221 */ /* 0x000fe20000010000 */
[-C--:B------:R-:W-:Y:S06]  /*78e0*/  HMMA.16816.F32 R128, R144, R150.reuse, R128 ;  /* 0x000000969080723c */ /* 0x080fec0000001880 */
[----:B------:R-:W-:Y:S06]  /*78f0*/  HMMA.16816.F32 R28, R140, R150, R28 ;  /* 0x000000968c1c723c */ /* 0x000fec000000181c */
[-C--:B-1----:R-:W-:Y:S06]  /*7900*/  HMMA.16816.F32 R144, R168, R152.reuse, R4 ;  /* 0x00000098a890723c */ /* 0x082fec0000001804 */
        /* <DEDUP_REMOVED lines=41> */
[----:B------:R-:W-:Y:S01]  /*7ba0*/  IADD3 R0, R232, -0x1, RZ ;  /* 0xffffffffe8007810 */ /* 0x000fe20007ffe0ff */
        /* <DEDUP_REMOVED lines=18> */
[----:B------:R-:W-:Y:S01]  /*7cd0*/  HMMA.16816.F32 R168, R168, R190, R28 ;  /* 0x000000bea8a8723c */ /* 0x000fe2000000181c */
[----:B------:R-:W-:Y:S11]  /*7ce0*/  @!UPT UIADD3 URZ, URZ, URZ, URZ ;  /* 0x0000003f3f3ff290 */ /* 0x000ff6000fffe03f */
[----:B------:R-:W-:Y:S01]  /*7cf0*/  @!UPT UIADD3 URZ, URZ, URZ, URZ ;  /* 0x0000003f3f3ff290 */ /* 0x000fe2000fffe03f */
[----:B------:R-:W-:Y:S11]  /*7d00*/  @P4 BRA `(.L_x_1215) ;  /* 0xffffffd400b84947 */ /* 0x000ff6000383ffff */
.L_x_1214:
[----:B------:R-:W2:Y:S01]  /*7d10*/  LDL R11, [R1+0x20] ;  /* 0x00002000010b7983 */ /* 0x000ea20000100800 */
[----:B------:R-:W1:Y:S01]  /*7d20*/  S2UR UR4, SR_CgaCtaId ;  /* 0x00000000000479c3 */ /* 0x000e620000008800 */
[----:B------:R-:W-:Y:S02]  /*7d30*/  UMOV UR5, 0x400 ;  /* 0x0000040000057882 */ /* 0x000fe40000000000 */
[----:B------:R-:W3:Y:S04]  /*7d40*/  SHFL.BFLY PT, R0, R244, 0x2, 0x1f ;  /* 0x0c401f00f4007f89 */ /* 0x000ee800000e0000 */
[----:B------:R-:W4:Y:S04]  /*7d50*/  SHFL.BFLY PT, R4, R241, 0x2, 0x1f ;  /* 0x0c401f00f1047f89 */ /* 0x000f2800000e0000 */
[----:B------:R-:W5:Y:S04]  /*7d60*/  SHFL.BFLY PT, R2, R243, 0x2, 0x1f ;  /* 0x0c401f00f3027f89 */ /* 0x000f6800000e0000 */
[----:B------:R-:W5:Y:S01]  /*7d70*/  SHFL.BFLY PT, R3, R242, 0x2, 0x1f ;  /* 0x0c401f00f2037f89 */ /* 0x000f6200000e0000 */
[----:B------:R-:W5:Y:S01]  /*7d80*/  S2R R179, SR_TID.X ;  /* 0x0000000000b37919 */ /* 0x000f620000002100 */
[----:B------:R-:W5:Y:S01]  /*7d90*/  S2R R181, SR_TID.X ;  /* 0x0000000000b57919 */ /* 0x000f620000002100 */
[----:B-1----:R-:W-:Y:S01]  /*7da0*/  ULEA UR4, UR4, UR5, 0x18 ;  /* 0x0000000504047291 */ /* 0x002fe2000f8ec03f */
[----:B---3--:R-:W-:Y:S01]  /*7db0*/  FADD.FTZ R244, R0, R244 ;  /* 0x000000f400f47221 */ /* 0x008fe20000010000 */
[----:B----4-:R-:W-:-:S04]  /*7dc0*/  FADD.FTZ R241, R4, R241 ;  /* 0x000000f104f17221 */ /* 0x010fc80000010000 */
[----:B------:R-:W1:Y:S01]  /*7dd0*/  SHFL.BFLY PT, R5, R244, 0x1, 0x1f ;  /* 0x0c201f00f4057f89 */ /* 0x000e6200000e0000 */
[----:B-----5:R-:W-:-:S03]  /*7de0*/  FADD.FTZ R243, R2, R243 ;  /* 0x000000f302f37221 */ /* 0x020fc60000010000 */
[----:B------:R-:W3:Y:S01]  /*7df0*/  SHFL.BFLY PT, R0, R241, 0x1, 0x1f ;  /* 0x0c201f00f1007f89 */ /* 0x000ee200000e0000 */
[----:B------:R-:W-:-:S03]  /*7e00*/  FADD.FTZ R242, R3, R242 ;  /* 0x000000f203f27221 */ /* 0x000fc60000010000 */
[----:B------:R-:W4:Y:S04]  /*7e10*/  SHFL.BFLY PT, R3, R243, 0x1, 0x1f ;  /* 0x0c201f00f3037f89 */ /* 0x000f2800000e0000 */
[----:B------:R-:W5:Y:S01]  /*7e20*/  SHFL.BFLY PT, R2, R242, 0x1, 0x1f ;  /* 0x0c201f00f2027f89 */ /* 0x000f6200000e0000 */
[----:B------:R-:W-:-:S04]  /*7e30*/  SHF.R.S32.HI R4, RZ, 0x1f, R179 ;  /* 0x0000001fff047819 */ /* 0x000fc800000114b3 */
[-C--:B------:R-:W-:Y:S01]  /*7e40*/  LEA.HI R6, R4, R179.reuse, RZ, 0x2 ;  /* 0x000000b304067211 */ /* 0x080fe200078f10ff */
[----:B-1----:R-:W-:Y:S01]  /*7e50*/  FADD.FTZ R244, R244, R5 ;  /* 0x00000005f4f47221 */ /* 0x002fe20000010000 */
[----:B------:R-:W-:Y:S02]  /*7e60*/  LEA.HI R4, R4, R179, RZ, 0x5 ;  /* 0x000000b304047211 */ /* 0x000fe400078f28ff */
[----:B------:R-:W-:Y:S01]  /*7e70*/  SHF.R.S32.HI R180, RZ, 0x1f, R181 ;  /* 0x0000001fffb47819 */ /* 0x000fe200000114b5 */
[----:B---3--:R-:W-:Y:S01]  /*7e80*/  FADD.FTZ R134, R241, R0 ;  /* 0x00000000f1867221 */ /* 0x008fe20000010000 */
[----:B------:R-:W-:Y:S02]  /*7e90*/  FSETP.NE.FTZ.AND P4, PT, R244, RZ, PT ;  /* 0x000000fff400720b */ /* 0x000fe40003f95000 */
[----:B------:R-:W-:Y:S01]  /*7ea0*/  MOV R0, 0x3f800000 ;  /* 0x3f80000000007802 */ /* 0x000fe20000000f00 */
[----:B----4-:R-:W-:Y:S01]  /*7eb0*/  FADD.FTZ R243, R243, R3 ;  /* 0x00000003f3f37221 */ /* 0x010fe20000010000 */
[----:B------:R-:W-:-:S02]  /*7ec0*/  SHF.R.S32.HI R3, RZ, 0x1f, R6 ;  /* 0x0000001fff037819 */ /* 0x000fc40000011406 */
[----:B------:R-:W-:Y:S01]  /*7ed0*/  LOP3.LUT R7, R4, 0xffffffe0, RZ, 0xc0, !PT ;  /* 0xffffffe004077812 */ /* 0x000fe200078ec0ff */
[----:B-----5:R-:W-:Y:S01]  /*7ee0*/  FADD.FTZ R133, R242, R2 ;  /* 0x00000002f2857221 */ /* 0x020fe20000010000 */
[----:B------:R-:W-:Y:S02]  /*7ef0*/  SHF.R.S32.HI R2, RZ, 0x2, R6 ;  /* 0x00000002ff027819 */ /* 0x000fe40000011406 */
[----:B------:R-:W-:-:S03]  /*7f00*/  LOP3.LUT R6, R6, 0x3ffffffc, RZ, 0xc0, !PT ;  /* 0x3ffffffc06067812 */ /* 0x000fc600078ec0ff */
[----:B------:R-:W1:Y:S01]  /*7f10*/  @P4 MUFU.RCP R0, R244 ;  /* 0x000000f400004308 */ /* 0x000e620000001000 */
[----:B------:R-:W-:Y:S02]  /*7f20*/  LEA.HI R180, R180, R181, RZ, 0x3 ;  /* 0x000000b5b4b47211 */ /* 0x000fe400078f18ff */
[----:B------:R-:W-:Y:S02]  /*7f30*/  LEA.HI R5, R3, R2, RZ, 0x3 ;  /* 0x0000000203057211 */ /* 0x000fe400078f18ff */
[-C--:B------:R-:W-:Y:S02]  /*7f40*/  IADD3 R8, -R6, R179.reuse, RZ ;  /* 0x000000b306087210 */ /* 0x080fe40007ffe1ff */
[----:B------:R-:W-:Y:S02]  /*7f50*/  FSETP.NE.FTZ.AND P3, PT, R243, RZ, PT ;  /* 0x000000fff300720b */ /* 0x000fe40003f75000 */
[----:B------:R-:W-:Y:S02]  /*7f60*/  IADD3 R179, -R7, R179, RZ ;  /* 0x000000b307b37210 */ /* 0x000fe40007ffe1ff */
[----:B------:R-:W-:-:S02]  /*7f70*/  LOP3.LUT R3, R180, 0xfffffff8, RZ, 0xc0, !PT ;  /* 0xfffffff8b4037812 */ /* 0x000fc400078ec0ff */
[----:B------:R-:W-:Y:S02]  /*7f80*/  LOP3.LUT R5, R5, 0xfffffff8, RZ, 0xc0, !PT ;  /* 0xfffffff805057812 */ /* 0x000fe400078ec0ff */
[----:B------:R-:W-:Y:S02]  /*7f90*/  IADD3 R181, -R3, R181, RZ ;  /* 0x000000b503b57210 */ /* 0x000fe40007ffe1ff */
[----:B------:R-:W-:Y:S01]  /*7fa0*/  MOV R3, 0x3f800000 ;  /* 0x3f80000000037802 */ /* 0x000fe20000000f00 */
[----:B-1----:R-:W-:Y:S01]  /*7fb0*/  FMUL.FTZ R174, R0, R81 ;  /* 0x0000005100ae7220 */ /* 0x002fe20000410000 */
[----:B------:R-:W-:Y:S01]  /*7fc0*/  IADD3 R2, R2, -R5, RZ ;  /* 0x8000000502027210 */ /* 0x000fe20007ffe0ff */
[C---:B------:R-:W-:Y:S01]  /*7fd0*/  FMUL.FTZ R144, R0.reuse, R144 ;  /* 0x0000009000907220 */ /* 0x040fe20000410000 */
[----:B------:R-:W-:Y:S01]  /*7fe0*/  SHF.R.S32.HI R81, RZ, 0x5, R4 ;  /* 0x00000005ff517819 */ /* 0x000fe20000011404 */
[----:B------:R-:W-:Y:S01]  /*7ff0*/  FMUL.FTZ R145, R0, R145 ;  /* 0x0000009100917220 */ /* 0x000fe20000410000 */
[----:B------:R-:W-:Y:S01]  /*8000*/  SHF.L.U32 R20, R2, 0x6, RZ ;  /* 0x0000000602147819 */ /* 0x000fe200000006ff */
[----:B------:R-:W1:Y:S01]  /*8010*/  @P3 MUFU.RCP R3, R243 ;  /* 0x000000f300033308 */ /* 0x000e620000001000 */
[C---:B------:R-:W-:Y:S01]  /*8020*/  FMUL.FTZ R152, R0.reuse, R152 ;  /* 0x0000009800987220 */ /* 0x040fe20000410000 */
[----:B------:R-:W-:Y:S01]  /*8030*/  FMUL.FTZ R153, R0, R153 ;  /* 0x0000009900997220 */ /* 0x000fe20000410000 */
        /* <DEDUP_REMOVED lines=30> */
[----:B------:R-:W-:Y:S01]  /*8220*/  LEA.HI R20, R20, R20, RZ, 0x1d ;  /* 0x0000001414147211 */ /* 0x000fe200078fe8ff */
[C---:B------:R-:W-:Y:S01]  /*8230*/  FMUL.FTZ R147, R3.reuse, R147 ;  /* 0x0000009303937220 */ /* 0x040fe20000410000 */
        /* <DEDUP_REMOVED lines=24> */
.L_x_1218:
        /* <DEDUP_REMOVED lines=23> */
.L_x_1219:
[----:B------:R-:W2:Y:S01]  /*8530*/  LDL R182, [R1+0xc] ;  /* 0x00000c0001b67983 */ /* 0x000ea20000100800 */
[----:B------:R-:W-:Y:S01]  /*8540*/  ISETP.NE.AND P0, PT, RZ, UR4, PT ;  /* 0x00000004ff007c0c */ /* 0x000fe2000bf05270 */
[C---:B------:R-:W-:Y:S01]  /*8550*/  FMUL.FTZ R70, R3.reuse, R70 ;  /* 0x0000004603467220 */ /* 0x040fe20000410000 */
        /* <DEDUP_REMOVED lines=118> */
[----:B------:R-:W-:Y:S01]  /*8cc0*/  F2FP.F16.F32.PACK_AB R21, R32, R52 ;  /* 0x000000342015723e */ /* 0x000fe200000000ff */
[----:B------:R4:W-:Y:S01]  /*8cd0*/  STS [R19+0x2400], R11 ;  /* 0x0024000b13007388 */ /* 0x0009e20000000800 */
[----:B------:R-:W-:-:S02]  /*8ce0*/  F2FP.F16.F32.PACK_AB R18, R18, R16 ;  /* 0x000000101212723e */ /* 0x000fc400000000ff */
[----:B------:R-:W-:Y:S02]  /*8cf0*/  F2FP.F16.F32.PACK_AB R16, R138, R139 ;  /* 0x0000008b8a10723e */ /* 0x000fe400000000ff */
[----:B------:R-:W-:Y:S02]  /*8d00*/  F2FP.F16.F32.PACK_AB R15, R67, R27 ;  /* 0x0000001b430f723e */ /* 0x000fe400000000ff */
[-C--:B-----5:R-:W-:Y:S02]  /*8d10*/  IADD3 R5, R80, R19.reuse, RZ ;  /* 0x0000001350057210 */ /* 0x0a0fe40007ffe0ff */
[----:B-1----:R-:W-:Y:S02]  /*8d20*/  IADD3 R0, R20, R84, RZ ;  /* 0x0000005414007210 */ /* 0x002fe40007ffe0ff */
[----:B------:R-:W-:Y:S02]  /*8d30*/  F2FP.F16.F32.PACK_AB R17, R17, R56 ;  /* 0x000000381111723e */ /* 0x000fe400000000ff */
[----:B---3--:R-:W-:Y:S01]  /*8d40*/  IADD3 R13, R84, R19, RZ ;  /* 0x00000013540d7210 */ /* 0x008fe20007ffe0ff */
[----:B------:R1:W-:Y:S01]  /*8d50*/  STS [R0], R10 ;  /* 0x0000000a00007388 */ /* 0x0003e20000000800 */
[----:B------:R-:W-:-:S02]  /*8d60*/  F2FP.F16.F32.PACK_AB R24, R59, R24 ;  /* 0x000000183b18723e */ /* 0x000fc400000000ff */
[----:B----4-:R-:W-:Y:S01]  /*8d70*/  IADD3 R3, R20, R80, RZ ;  /* 0x0000005014037210 */ /* 0x010fe20007ffe0ff */
[----:B------:R-:W-:Y:S01]  /*8d80*/  STS [R0+0x400], R9 ;  /* 0x0004000900007388 */ /* 0x000fe20000000800 */
[----:B------:R-:W-:Y:S02]  /*8d90*/  F2FP.F16.F32.PACK_AB R42, R61, R60 ;  /* 0x0000003c3d2a723e */ /* 0x000fe400000000ff */
[----:B------:R-:W-:Y:S01]  /*8da0*/  F2FP.F16.F32.PACK_AB R41, R63, R41 ;  /* 0x000000293f29723e */ /* 0x000fe200000000ff */
[----:B------:R3:W-:Y:S01]  /*8db0*/  STS [R13], R7 ;  /* 0x000000070d007388 */ /* 0x0007e20000000800 */
[----:B------:R-:W-:Y:S02]  /*8dc0*/  F2FP.F16.F32.PACK_AB R40, R172, R173 ;  /* 0x000000adac28723e */ /* 0x000fe400000000ff */
[----:B------:R-:W-:Y:S01]  /*8dd0*/  F2FP.F16.F32.PACK_AB R39, R39, R70 ;  /* 0x000000462727723e */ /* 0x000fe200000000ff */
[----:B------:R4:W-:Y:S01]  /*8de0*/  STS [R13+0x400], R6 ;  /* 0x000400060d007388 */ /* 0x0009e20000000800 */
[----:B------:R-:W-:Y:S01]  /*8df0*/  IADD3 R2, R0, R80, RZ ;  /* 0x0000005000027210 */ /* 0x000fe20007ffe0ff */
[----:B------:R-:W5:Y:S01]  /*8e00*/  @P3 LDC R11, c[0x0][0x2e8] ;  /* 0x0000ba00ff0b3b82 */ /* 0x000f620000000800 */
[----:B------:R-:W-:Y:S01]  /*8e10*/  F2FP.F16.F32.PACK_AB R36, R174, R175 ;  /* 0x000000afae24723e */ /* 0x000fe200000000ff */
[----:B------:R-:W-:Y:S01]  /*8e20*/  STS [R0+0x2000], R8 ;  /* 0x0020000800007388 */ /* 0x000fe20000000800 */
[----:B------:R-:W-:-:S02]  /*8e30*/  F2FP.F16.F32.PACK_AB R35, R35, R82 ;  /* 0x000000522323723e */ /* 0x000fc400000000ff */
[----:B------:R-:W-:Y:S01]  /*8e40*/  IADD3 R4, R13, R80, RZ ;  /* 0x000000500d047210 */ /* 0x000fe20007ffe0ff */
[----:B------:R4:W-:Y:S01]  /*8e50*/  STS [R0+0x2400], R14 ;  /* 0x0024000e00007388 */ /* 0x0009e20000000800 */
        /* <DEDUP_REMOVED lines=20> */
[----:B------:R1:W-:Y:S01]  /*8fa0*/  STS [R5+0x400], R15 ;  /* 0x0004000f05007388 */ /* 0x0003e20000000800 */
[----:B------:R-:W-:Y:S01]  /*8fb0*/  F2FP.F16.F32.PACK_AB R56, R157, R156 ;  /* 0x0000009c9d38723e */ /* 0x000fe200000000ff */
[----:B------:R-:W-:Y:S01]  /*8fc0*/  @P6 MUFU.LG2 R14, R133 ;  /* 0x00000085000e6308 */ /* 0x000fe20000000c00 */
[----:B------:R-:W-:Y:S01]  /*8fd0*/  F2FP.F16.F32.PACK_AB R55, R55, R158 ;  /* 0x0000009e3737723e */ /* 0x000fe200000000ff */
[----:B------:R-:W-:Y:S01]  /*8fe0*/  STS [R3+0x2000], R17 ;  /* 0x0020001103007388 */ /* 0x000fe20000000800 */
[----:B------:R-:W-:Y:S01]  /*8ff0*/  F2FP.F16.F32.PACK_AB R52, R109, R108 ;  /* 0x0000006c6d34723e */ /* 0x000fe200000000ff */
[----:B------:R-:W2:Y:S01]  /*9000*/  @P0 LDC.64 R8, c[0x0][0x2c0] ;  /* 0x0000b000ff080b82 */ /* 0x000ea20000000a00 */
        /* <DEDUP_REMOVED lines=8> */
[----:B------:R-:W-:Y:S01]  /*9090*/  F2FP.F16.F32.PACK_AB R48, R161, R160 ;  /* 0x000000a0a130723e */ /* 0x000fe200000000ff */
[----:B-----5:R-:W-:Y:S01]  /*90a0*/  IMAD.MOV.U32 R18, RZ, RZ, 0x7f800000 ;  /* 0x7f800000ff127424 */ /* 0x020fe200078e00ff */
        /* <DEDUP_REMOVED lines=16> */
[----:B------:R-:W-:Y:S01]  /*91b0*/  F2FP.F16.F32.PACK_AB R59, R169, R168 ;  /* 0x000000a8a93b723e */ /* 0x000fe200000000ff */
[----:B------:R-:W5:Y:S01]  /*91c0*/  @P1 LDC R16, c[0x0][0x2e8] ;  /* 0x0000ba00ff101b82 */ /* 0x000f620000000800 */
        /* <DEDUP_REMOVED lines=8> */
[----:B------:R-:W-:Y:S02]  /*9250*/  SHF.R.S32.HI R12, RZ, 0x3, R180 ;  /* 0x00000003ff0c7819 */ /* 0x000fe400000114b4 */
[----:B------:R-:W-:Y:S01]  /*9260*/  MOV R23, 0x7f800000 ;  /* 0x7f80000000177802 */ /* 0x000fe20000000f00 */
[----:B------:R-:W-:Y:S01]  /*9270*/  STS [R20+0x4000], R32 ;  /* 0x0040002014007388 */ /* 0x000fe20000000800 */
[----:B------:R-:W-:-:S02]  /*9280*/  @!P0 MOV R10, 0x1 ;  /* 0x00000001000a8802 */ /* 0x000fc40000000f00 */
[----:B------:R-:W-:Y:S01]  /*9290*/  MOV R22, 0x7f800000 ;  /* 0x7f80000000167802 */ /* 0x000fe20000000f00 */
[----:B------:R-:W-:Y:S01]  /*92a0*/  STS [R20+0x4400], R31 ;  /* 0x0044001f14007388 */ /* 0x000fe20000000800 */
[----:B---3--:R-:W-:-:S03]  /*92b0*/  SHF.L.U32 R24, R181, 0x3, RZ ;  /* 0x00000003b5187819 */ /* 0x008fc600000006ff */
        /* <DEDUP_REMOVED lines=18> */
[----:B---3--:R-:W3:Y:S03]  /*93e0*/  @P4 MUFU.LG2 R0, R244 ;  /* 0x000000f400004308 */ /* 0x008ee60000000c00 */
[----:B------:R-:W-:Y:S04]  /*93f0*/  STS [R3+0x6000], R46 ;  /* 0x0060002e03007388 */ /* 0x000fe80000000800 */
[----:B------:R4:W-:Y:S04]  /*9400*/  STS [R3+0x6400], R45 ;  /* 0x0064002d03007388 */ /* 0x0009e80000000800 */
[----:B------:R-:W-:Y:S04]  /*9410*/  STS [R5+0x6000], R58 ;  /* 0x0060003a05007388 */ /* 0x000fe80000000800 */
[----:B------:R1:W-:Y:S01]  /*9420*/  STS [R5+0x6400], R57 ;  /* 0x0064003905007388 */ /* 0x0003e20000000800 */
[----:B---3--:R-:W-:-:S03]  /*9430*/  @P4 FMUL.FTZ R0, R0, 0.69314718246459960938 ;  /* 0x3f31721800004820 */ /* 0x008fc60000410000 */
[----:B------:R-:W-:Y:S04]  /*9440*/  STS [R2+0x4000], R61 ;  /* 0x0040003d02007388 */ /* 0x000fe80000000800 */
[----:B------:R-:W-:Y:S04]  /*9450*/  STS [R2+0x4400], R60 ;  /* 0x0044003c02007388 */ /* 0x000fe80000000800 */
[----:B------:R-:W-:Y:S04]  /*9460*/  STS [R4+0x4000], R59 ;  /* 0x0040003b04007388 */ /* 0x000fe80000000800 */
[----:B------:R-:W-:Y:S01]  /*9470*/  STS [R4+0x4400], R62 ;  /* 0x0044003e04007388 */ /* 0x000fe20000000800 */
[----:B----4-:R-:W3:Y:S03]  /*9480*/  @P4 LDC R3, c[0x0][0x2e8] ;  /* 0x0000ba00ff034b82 */ /* 0x010ee60000000800 */
[----:B------:R-:W-:Y:S04]  /*9490*/  STS [R2+0x6000], R64 ;  /* 0x0060004002007388 */ /* 0x000fe80000000800 */
[----:B------:R4:W-:Y:S01]  /*94a0*/  STS [R2+0x6400], R63 ;  /* 0x0064003f02007388 */ /* 0x0009e20000000800 */
[----:B-1----:R-:W1:Y:S03]  /*94b0*/  @P3 MUFU.LG2 R5, R243 ;  /* 0x000000f300053308 */ /* 0x002e660000000c00 */
[----:B------:R-:W-:Y:S04]  /*94c0*/  STS [R4+0x6000], R65 ;  /* 0x0060004104007388 */ /* 0x000fe80000000800 */
[----:B------:R5:W-:Y:S01]  /*94d0*/  STS [R4+0x6400], R66 ;  /* 0x0064004204007388 */ /* 0x000be20000000800 */
[----:B------:R-:W-:Y:S01]  /*94e0*/  BAR.SYNC.DEFER_BLOCKING 0x0 ;  /* 0x0000000000007b1d */ /* 0x000fe20000010000 */
[----:B---3--:R-:W-:Y:S01]  /*94f0*/  @P4 FFMA.FTZ R18, R137, R3, R0 ;  /* 0x0000000389124223 */ /* 0x008fe20000010000 */
[----:B------:R-:W-:Y:S01]  /*9500*/  @P0 MOV R0, 0x1 ;  /* 0x0000000100000802 */ /* 0x000fe20000000f00 */
[----:B-1----:R-:W-:-:S03]  /*9510*/  @P3 FMUL.FTZ R3, R5, 0.69314718246459960938 ;  /* 0x3f31721805033820 */ /* 0x002fc60000410000 */
[----:B------:R-:W5:Y:S01]  /*9520*/  S2R R13, SR_CTAID.Y ;  /* 0x00000000000d7919 */ /* 0x000f620000002600 */
[----:B------:R-:W-:Y:S01]  /*9530*/  @!P0 IMAD R0, R6, R7, RZ ;  /* 0x0000000706008224 */ /* 0x000fe200078e02ff */
[----:B------:R-:W-:Y:S01]  /*9540*/  LOP3.LUT P4, RZ, R179, 0x3, RZ, 0xc0, !PT ;  /* 0x00000003b3ff7812 */ /* 0x000fe2000788c0ff */
[----:B------:R-:W1:Y:S01]  /*9550*/  @P1 MUFU.LG2 R7, R134 ;  /* 0x0000008600071308 */ /* 0x000e620000000c00 */
[----:B------:R-:W3:Y:S01]  /*9560*/  S2R R25, SR_CTAID.Z ;  /* 0x0000000000197919 */ /* 0x000ee20000002700 */
[----:B----4-:R-:W-:Y:S01]  /*9570*/  IADD3 R2, R12, 0x10, RZ ;  /* 0x000000100c027810 */ /* 0x010fe20007ffe0ff */
[----:B------:R-:W-:Y:S01]  /*9580*/  @P3 FFMA.FTZ R23, R136, R11, R3 ;  /* 0x0000000b88173223 */ /* 0x000fe20000010003 */
[----:B------:R-:W-:Y:S01]  /*9590*/  IADD3 R3, R12, 0x20, RZ ;  /* 0x000000200c037810 */ /* 0x000fe20007ffe0ff */
[----:B------:R-:W-:Y:S01]  /*95a0*/  @P6 FMUL.FTZ R5, R14, 0.69314718246459960938 ;  /* 0x3f3172180e056820 */ /* 0x000fe20000410000 */
[----:B--2---:R-:W-:Y:S01]  /*95b0*/  ISETP.GE.AND P2, PT, R2, R182, PT ;  /* 0x000000b60200720c */ /* 0x004fe20003f46270 */
[----:B------:R-:W-:-:S02]  /*95c0*/  @P0 IMAD R2, R9, R8, RZ ;  /* 0x0000000809020224 */ /* 0x000fc400078e02ff */
[----:B------:R-:W-:Y:S01]  /*95d0*/  @!P0 IMAD.MOV.U32 R2, RZ, RZ, R6 ;  /* 0x000000ffff028224 */ /* 0x000fe200078e0006 */
[----:B------:R-:W-:Y:S01]  /*95e0*/  ISETP.GE.AND P0, PT, R3, R182, PT ;  /* 0x000000b60300720c */ /* 0x000fe20003f06270 */
[----:B------:R-:W-:Y:S01]  /*95f0*/  @P6 FFMA.FTZ R22, R135, R15, R5 ;  /* 0x0000000f87166223 */ /* 0x000fe20000010005 */
[----:B------:R-:W-:Y:S01]  /*9600*/  MOV R15, 0x7f800000 ;  /* 0x7f800000000f7802 */ /* 0x000fe20000000f00 */
[----:B------:R2:W4:Y:S01]  /*9610*/  LDS.128 R28, [R231+0x3800] ;  /* 0x00380000e71c7984 */ /* 0x0005220000000c00 */
[----:B-----5:R-:W-:Y:S01]  /*9620*/  IMAD R4, R13, R0, RZ ;  /* 0x000000000d047224 */ /* 0x020fe200078e02ff */
[----:B------:R-:W-:-:S04]  /*9630*/  IADD3 R0, R12, 0x30, RZ ;  /* 0x000000300c007810 */ /* 0x000fc80007ffe0ff */
[----:B------:R-:W-:Y:S01]  /*9640*/  SEL R3, R4, RZ, !P5 ;  /* 0x000000ff04037207 */ /* 0x000fe20006800000 */
[----:B------:R-:W-:Y:S01]  /*9650*/  IMAD R4, R10, UR4, RZ ;  /* 0x000000040a047c24 */ /* 0x000fe2000f8e02ff */
[----:B------:R-:W-:-:S03]  /*9660*/  ISETP.GE.AND P3, PT, R0, R182, PT ;  /* 0x000000b60000720c */ /* 0x000fc60003f66270 */
[----:B---3--:R-:W-:Y:S01]  /*9670*/  IMAD R0, R25, R2, R3 ;  /* 0x0000000219007224 */ /* 0x008fe200078e0203 */
[----:B------:R-:W-:Y:S01]  /*9680*/  SHF.L.U32 R3, R4, 0x7, RZ ;  /* 0x0000000704037819 */ /* 0x000fe200000006ff */
[----:B-1----:R-:W-:-:S03]  /*9690*/  @P1 FMUL.FTZ R2, R7, 0.69314718246459960938 ;  /* 0x3f31721807021820 */ /* 0x002fc60000410000 */
[----:B------:R-:W-:Y:S01]  /*96a0*/  IADD3 R11, P6, P5, R3, R68, R0 ;  /* 0x00000044030b7210 */ /* 0x000fe20007dde000 */
[----:B------:R-:W-:Y:S01]  /*96b0*/  @P1 FFMA.FTZ R15, R132, R16, R2 ;  /* 0x00000010840f1223 */ /* 0x000fe20000010002 */
[----:B------:R-:W-:Y:S02]  /*96c0*/  SHF.R.S32.HI R4, RZ, 0x1f, R3 ;  /* 0x0000001fff047819 */ /* 0x000fe40000011403 */
[----:B------:R-:W-:-:S04]  /*96d0*/  SHF.R.S32.HI R0, RZ, 0x1f, R0 ;  /* 0x0000001fff007819 */ /* 0x000fc80000011400 */
[----:B------:R-:W-:Y:S01]  /*96e0*/  IADD3.X R14, R4, R69, R0, P6, P5 ;  /* 0x00000045040e7210 */ /* 0x000fe200037ea400 */
[----:B--2-4-:R-:W-:Y:S06]  /*96f0*/  @P4 BRA `(.L_x_1221) ;  /* 0x0000000000c04947 */ /* 0x014fec0003800000 */
[----:B------:R-:W1:Y:S01]  /*9700*/  S2R R3, SR_TID.X ;  /* 0x0000000000037919 */ /* 0x000e620000002100 */
[----:B------:R-:W-:-:S04]  /*9710*/  SHF.R.S32.HI R2, RZ, 0x1f, R81 ;  /* 0x0000001fff027819 */ /* 0x000fc80000011451 */
[----:B------:R-:W-:-:S04]  /*9720*/  LEA.HI R2, R2, R81, RZ, 0x2 ;  /* 0x0000005102027211 */ /* 0x000fc800078f10ff */
[----:B------:R-:W-:Y:S02]  /*9730*/  LOP3.LUT R2, R2, 0xffffffc, RZ, 0xc0, !PT ;  /* 0x0ffffffc02027812 */ /* 0x000fe400078ec0ff */
[----:B-1----:R-:W-:-:S04]  /*9740*/  SHF.R.S32.HI R0, RZ, 0x1f, R3 ;  /* 0x0000001fff007819 */ /* 0x002fc80000011403 */
[----:B------:R-:W-:-:S04]  /*9750*/  LEA.HI R0, R0, R3, RZ, 0x5 ;  /* 0x0000000300007211 */ /* 0x000fc800078f28ff */
[----:B------:R-:W-:-:S05]  /*9760*/  LOP3.LUT R0, R0, 0xffffffe0, RZ, 0xc0, !PT ;  /* 0xffffffe000007812 */ /* 0x000fca00078ec0ff */
[----:B------:R-:W-:-:S05]  /*9770*/  IMAD.IADD R0, R3, 0x1, -R0 ;  /* 0x0000000103007824 */ /* 0x000fca00078e0a00 */
[----:B------:R-:W-:-:S04]  /*9780*/  SHF.R.S32.HI R3, RZ, 0x1f, R0 ;  /* 0x0000001fff037819 */ /* 0x000fc80000011400 */
[----:B------:R-:W-:Y:S01]  /*9790*/  LEA.HI R0, R3, R0, RZ, 0x2 ;  /* 0x0000000003007211 */ /* 0x000fe200078f10ff */
[----:B------:R-:W-:-:S03]  /*97a0*/  IMAD.IADD R3, R81, 0x1, -R2 ;  /* 0x0000000151037824 */ /* 0x000fc600078e0a02 */
[----:B------:R-:W-:-:S05]  /*97b0*/  SHF.R.S32.HI R0, RZ, 0x2, R0 ;  /* 0x00000002ff007819 */ /* 0x000fca0000011400 */
        /* <DEDUP_REMOVED lines=36> */
.L_x_1221:
[----:B------:R-:W-:Y:S05]  /*9a00*/  BSYNC B0 ;  /* 0x0000000000007941 */ /* 0x000fea0003800000 */
.L_x_1220:
[----:B--2---:R1:W2:Y:S01]  /*9a10*/  LDS.128 R20, [R231] ;  /* 0x00000000e7147984 */ /* 0x0042a20000000c00 */
[C---:B------:R-:W-:Y:S01]  /*9a20*/  VIADD R3, R12.reuse, 0x40 ;  /* 0x000000400c037836 */ /* 0x040fe20000000000 */
[----:B------:R-:W-:Y:S01]  /*9a30*/  SHF.R.S32.HI R4, RZ, 0x1f, R24 ;  /* 0x0000001fff047819 */ /* 0x000fe20000011418 */
[----:B------:R-:W-:Y:S01]  /*9a40*/  VIADD R0, R12, 0x50 ;  /* 0x000000500c007836 */ /* 0x000fe20000000000 */
[----:B------:R1:W3:Y:S01]  /*9a50*/  LDS.128 R16, [R231+0x4000] ;  /* 0x00400000e7107984 */ /* 0x0002e20000000c00 */
[----:B------:R-:W-:Y:S01]  /*9a60*/  IADD3 R2, P1, R24, R85, RZ ;  /* 0x0000005518027210 */ /* 0x000fe20007f3e0ff */
[----:B------:R-:W-:Y:S01]  /*9a70*/  ULDC.64 UR4, c[0x0][0x2a0] ;  /* 0x0000a80000047ab9 */ /* 0x000fe20000000a00 */
[----:B------:R-:W-:Y:S01]  /*9a80*/  ISETP.GE.AND P5, PT, R3, R182, PT ;  /* 0x000000b60300720c */ /* 0x000fe20003fa6270 */
[----:B------:R-:W4:Y:S01]  /*9a90*/  S2R R6, SR_CTAID.X ;  /* 0x0000000000067919 */ /* 0x000f220000002500 */
[----:B------:R-:W-:Y:S01]  /*9aa0*/  IADD3.X R3, R4, R96, RZ, P1, !PT ;  /* 0x0000006004037210 */ /* 0x000fe20000ffe4ff */
[----:B------:R-:W-:Y:S01]  /*9ab0*/  BSSY B0, `(.L_x_1222) ;  /* 0x000001a000007945 */ /* 0x000fe20003800000 */
[CC--:B------:R-:W-:Y:S01]  /*9ac0*/  ISETP.GE.AND P1, PT, R12.reuse, R182.reuse, PT ;  /* 0x000000b60c00720c */ /* 0x0c0fe20003f26270 */
[----:B------:R-:W-:Y:S01]  /*9ad0*/  VIADD R14, R12, 0x60 ;  /* 0x000000600c0e7836 */ /* 0x000fe20000000000 */
[----:B------:R-:W-:Y:S01]  /*9ae0*/  SHF.R.S32.HI R5, RZ, 0x1f, R25 ;  /* 0x0000001fff057819 */ /* 0x000fe20000011419 */
[----:B------:R-:W-:Y:S01]  /*9af0*/  IMAD.WIDE.U32 R10, R25, UR4, R2 ;  /* 0x00000004190a7c25 */ /* 0x000fe2000f8e0002 */
[----:B------:R-:W-:-:S02]  /*9b00*/  ISETP.GE.AND P4, PT, R0, R182, PT ;  /* 0x000000b60000720c */ /* 0x000fc40003f86270 */
[----:B------:R-:W-:Y:S01]  /*9b10*/  SHF.R.S32.HI R13, RZ, 0x1f, R12 ;  /* 0x0000001fff0d7819 */ /* 0x000fe2000001140c */
[----:B------:R-:W-:-:S04]  /*9b20*/  IMAD R0, R5, UR4, RZ ;  /* 0x0000000405007c24 */ /* 0x000fc8000f8e02ff */
[----:B------:R-:W-:-:S05]  /*9b30*/  IMAD R0, R25, UR5, R0 ;  /* 0x0000000519007c24 */ /* 0x000fca000f8e0200 */
[----:B------:R-:W-:Y:S01]  /*9b40*/  IADD3 R9, R11, R0, RZ ;  /* 0x000000000b097210 */ /* 0x000fe20007ffe0ff */
[----:B----4-:R-:W-:Y:S01]  /*9b50*/  IMAD.WIDE R6, R6, 0x80, R12 ;  /* 0x0000008006067825 */ /* 0x010fe200078e020c */
[----:B-12---:R-:W-:Y:S06]  /*9b60*/  @P1 BRA `(.L_x_1223) ;  /* 0x0000000000381947 */ /* 0x006fec0003800000 */
        /* <DEDUP_REMOVED lines=12> */
[----:B------:R1:W-:Y:S04]  /*9c30*/  @!P6 STG.E.128 desc[UR8][R2.64], R20 ;  /* 0x000000140200e986 */ /* 0x0003e8000c101d08 */
[----:B---3--:R1:W-:Y:S02]  /*9c40*/  @!P1 STG.E.128 desc[UR8][R2.64+0x80], R16 ;  /* 0x0000801002009986 */ /* 0x0083e4000c101d08 */
.L_x_1223:
[----:B------:R-:W-:Y:S05]  /*9c50*/  BSYNC B0 ;  /* 0x0000000000007941 */ /* 0x000fea0003800000 */
.L_x_1222:
[----:B------:R-:W-:Y:S01]  /*9c60*/  ISETP.GE.AND P1, PT, R14, R182, PT ;  /* 0x000000b60e00720c */ /* 0x000fe20003f26270 */
[----:B-1-3--:R1:W2:Y:S01]  /*9c70*/  LDS.128 R16, [R231+0x800] ;  /* 0x00080000e7107984 */ /* 0x00a2a20000000c00 */
[----:B------:R-:W-:Y:S01]  /*9c80*/  IADD3 R20, R12, 0x70, RZ ;  /* 0x000000700c147810 */ /* 0x000fe20007ffe0ff */
[----:B------:R-:W-:Y:S02]  /*9c90*/  BSSY B0, `(.L_x_1224) ;  /* 0x0000014000007945 */ /* 0x000fe40003800000 */
[----:B------:R1:W3:Y:S02]  /*9ca0*/  LDS.128 R12, [R231+0x4800] ;  /* 0x00480000e70c7984 */ /* 0x0002e40000000c00 */
        /* <DEDUP_REMOVED lines=16> */
[----:B--2---:R4:W-:Y:S04]  /*9db0*/  @!P6 STG.E.128 desc[UR8][R2.64], R16 ;  /* 0x000000100200e986 */ /* 0x0049e8000c101d08 */
[----:B---3--:R4:W-:Y:S02]  /*9dc0*/  @!P2 STG.E.128 desc[UR8][R2.64+0x80], R12 ;  /* 0x0000800c0200a986 */ /* 0x0089e4000c101d08 */
.L_x_1225:
[----:B------:R-:W-:Y:S05]  /*9dd0*/  BSYNC B0 ;  /* 0x0000000000007941 */ /* 0x000fea0003800000 */
.L_x_1224:
[----:B--2-4-:R2:W4:Y:S01]  /*9de0*/  LDS.128 R16, [R231+0x1000] ;  /* 0x00100000e7107984 */ /* 0x0145220000000c00 */
[----:B------:R-:W-:Y:S01]  /*9df0*/  BSSY B0, `(.L_x_1226) ;  /* 0x0000015000007945 */ /* 0x000fe20003800000 */
[----:B------:R-:W-:Y:S02]  /*9e00*/  ISETP.GE.AND P2, PT, R20, R182, PT ;  /* 0x000000b61400720c */ /* 0x000fe40003f46270 */
        /* <DEDUP_REMOVED lines=18> */
[----:B---3--:R4:W-:Y:S02]  /*9f30*/  @!P0 STG.E.128 desc[UR8][R2.64+0x80], R12 ;  /* 0x0000800c02008986 */ /* 0x0089e4000c101d08 */
.L_x_1227:
[----:B------:R-:W-:Y:S05]  /*9f40*/  BSYNC B0 ;  /* 0x0000000000007941 */ /* 0x000fea0003800000 */
.L_x_1226:
[----:B----4-:R4:W1:Y:S01]  /*9f50*/  LDS.128 R16, [R231+0x1800] ;  /* 0x00180000e7107984 */ /* 0x0108620000000c00 */
[----:B------:R-:W-:Y:S03]  /*9f60*/  BSSY B0, `(.L_x_1228) ;  /* 0x0000014000007945 */ /* 0x000fe60003800000 */
[----:B---3--:R4:W3:Y:S01]  /*9f70*/  LDS.128 R12, [R231+0x5800] ;  /* 0x00580000e70c7984 */ /* 0x0088e20000000c00 */
        /* <DEDUP_REMOVED lines=17> */
[----:B---3--:R1:W-:Y:S02]  /*a090*/  @!P0 STG.E.128 desc[UR8][R2.64+0x80], R12 ;  /* 0x0000800c02008986 */ /* 0x0083e4000c101d08 */
.L_x_1229:
[----:B------:R-:W-:Y:S05]  /*a0a0*/  BSYNC B0 ;  /* 0x0000000000007941 */ /* 0x000fea0003800000 */
.L_x_1228:
        /* <DEDUP_REMOVED lines=21> */
.L_x_1231:
[----:B------:R-:W-:Y:S05]  /*a200*/  BSYNC B0 ;  /* 0x0000000000007941 */ /* 0x000fea0003800000 */
.L_x_1230:
        /* <DEDUP_REMOVED lines=21> */
.L_x_1233:
[----:B------:R-:W-:Y:S05]  /*a360*/  BSYNC B0 ;  /* 0x0000000000007941 */ /* 0x000fea0003800000 */
.L_x_1232:
        /* <DEDUP_REMOVED lines=21> */
.L_x_1235:
[----:B------:R-:W-:Y:S05]  /*a4c0*/  BSYNC B0 ;  /* 0x0000000000007941 */ /* 0x000fea0003800000 */
.L_x_1234:
        /* <DEDUP_REMOVED lines=21> */
.L_x_1184:
        /* <DEDUP_REMOVED lines=28> */
[----:B------:R-:W-:Y:S01]  /*a7e0*/  IMAD.IADD R0, R96, 0x1, -R0 ;  /* 0x0000000160007824 */ /* 0x000fe200078e0a00 */
[----:B------:R-:W-:Y:S01]  /*a7f0*/  ISETP.GE.AND P4, PT, R12, R15, PT ;  /* 0x0000000f0c00720c */ /* 0x000fe20003f86270 */
[----:B--2---:R-:W-:Y:S01]  /*a800*/  @P1 IMAD.WIDE.U32 R2, R32, R6, RZ ;  /* 0x0000000620021225 */ /* 0x004fe200078e00ff */
[----:B------:R-:W-:-:S03]  /*a810*/  SHF.R.S32.HI R13, RZ, 0x1f, R12 ;  /* 0x0000001fff0d7819 */ /* 0x000fc6000001140c */
[----:B------:R-:W-:Y:S02]  /*a820*/  @!P1 IMAD.MOV.U32 R2, RZ, RZ, R4 ;  /* 0x000000ffff029224 */ /* 0x000fe400078e0004 */
[----:B------:R-:W-:Y:S02]  /*a830*/  IMAD.SHL.U32 R14, R0, 0x8, RZ ;  /* 0x00000008000e7824 */ /* 0x000fe400078e00ff */
[----:B------:R-:W-:Y:S01]  /*a840*/  @P1 IMAD R7, R32, R7, R3 ;  /* 0x0000000720071224 */ /* 0x000fe200078e0203 */
[----:B------:R-:W-:Y:S01]  /*a850*/  SHF.R.S32.HI R3, RZ, 0x1f, R20 ;  /* 0x0000001fff037819 */ /* 0x000fe20000011414 */
[----:B------:R-:W-:Y:S01]  /*a860*/  @!P1 IMAD.IADD R7, R5, 0x1, R8 ;  /* 0x0000000105079824 */ /* 0x000fe200078e0208 */
[----:B------:R-:W-:Y:S01]  /*a870*/  IADD3 R2, P2, R14, R2, RZ ;  /* 0x000000020e027210 */ /* 0x000fe20007f5e0ff */
[----:B------:R-:W-:Y:S01]  /*a880*/  VIADD R30, R12, 0x10 ;  /* 0x000000100c1e7836 */ /* 0x000fe20000000000 */
[----:B------:R-:W-:Y:S01]  /*a890*/  ISETP.NE.AND P1, PT, R0, RZ, PT ;  /* 0x000000ff0000720c */ /* 0x000fe20003f25270 */
[----:B------:R-:W-:Y:S01]  /*a8a0*/  IMAD R0, R3, UR4, RZ ;  /* 0x0000000403007c24 */ /* 0x000fe2000f8e02ff */
[----:B------:R-:W-:Y:S01]  /*a8b0*/  LEA.HI.X.SX32 R3, R14, R7, 0x1, P2 ;  /* 0x000000070e037211 */ /* 0x000fe200010f0eff */
[----:B-1----:R-:W-:Y:S01]  /*a8c0*/  IMAD.WIDE R6, R16, 0x80, R12 ;  /* 0x0000008010067825 */ /* 0x002fe200078e020c */
[----:B------:R-:W-:-:S02]  /*a8d0*/  ISETP.GE.AND P2, PT, R30, R15, PT ;  /* 0x0000000f1e00720c */ /* 0x000fc40003f46270 */
[----:B------:R-:W-:Y:S01]  /*a8e0*/  IADD3 R22, R14, 0x40, RZ ;  /* 0x000000400e167810 */ /* 0x000fe20007ffe0ff */
[C---:B------:R-:W-:Y:S02]  /*a8f0*/  IMAD R0, R20.reuse, UR5, R0 ;  /* 0x0000000514007c24 */ /* 0x040fe4000f8e0200 */
[----:B------:R-:W-:-:S04]  /*a900*/  IMAD.WIDE.U32 R10, R20, UR4, R2 ;  /* 0x00000004140a7c25 */ /* 0x000fc8000f8e0002 */
[----:B------:R-:W-:Y:S02]  /*a910*/  VIADD R31, R12, 0x20 ;  /* 0x000000200c1f7836 */ /* 0x000fe40000000000 */
        /* <DEDUP_REMOVED lines=16> */
.L_x_1237:
[----:B------:R-:W-:Y:S05]  /*aa20*/  BSYNC B0 ;  /* 0x0000000000007941 */ /* 0x000fea0003800000 */
.L_x_1236:
[----:B------:R-:W-:Y:S01]  /*aa30*/  BSSY B0, `(.L_x_1238) ;  /* 0x0000015000007945 */ /* 0x000fe20003800000 */
[----:B------:R-:W-:Y:S02]  /*aa40*/  ISETP.GE.AND P4, PT, R31, R15, PT ;  /* 0x0000000f1f00720c */ /* 0x000fe40003f86270 */
        /* <DEDUP_REMOVED lines=19> */
.L_x_1239:
[----:B------:R-:W-:Y:S05]  /*ab80*/  BSYNC B0 ;  /* 0x0000000000007941 */ /* 0x000fea0003800000 */
.L_x_1238:
[----:B------:R-:W-:Y:S01]  /*ab90*/  BSSY B0, `(.L_x_1240) ;  /* 0x0000014000007945 */ /* 0x000fe20003800000 */
[----:B------:R-:W-:-:S03]  /*aba0*/  ISETP.GE.AND P2, PT, R29, R15, PT ;  /* 0x0000000f1d00720c */ /* 0x000fc60003f46270 */
[----:B------:R-:W-:Y:S10]  /*abb0*/  @P4 BRA `(.L_x_1241) ;  /* 0x0000000000444947 */ /* 0x000ff40003800000 */
        /* <DEDUP_REMOVED lines=17> */
.L_x_1241:
[----:B------:R-:W-:Y:S05]  /*acd0*/  BSYNC B0 ;  /* 0x0000000000007941 */ /* 0x000fea0003800000 */
.L_x_1240:
[----:B------:R-:W-:Y:S01]  /*ace0*/  BSSY B0, `(.L_x_1242) ;  /* 0x0000017000007945 */ /* 0x000fe20003800000 */
[----:B------:R-:W-:Y:S01]  /*acf0*/  ISETP.NE.OR P4, PT, R32, -0x1, P3 ;  /* 0xffffffff2000780c */ /* 0x000fe20001f85670 */
[----:B------:R-:W-:Y:S01]  /*ad00*/  @P0 IMAD.MOV.U32 R16, RZ, RZ, 0x1 ;  /* 0x00000001ff100424 */ /* 0x000fe200078e00ff */
[C---:B------:R-:W-:Y:S01]  /*ad10*/  IADD3 R23, R12.reuse, 0x40, RZ ;  /* 0x000000400c177810 */ /* 0x040fe20007ffe0ff */
[----:B------:R-:W-:Y:S01]  /*ad20*/  VIADD R26, R12, 0x50 ;  /* 0x000000500c1a7836 */ /* 0x000fe20000000000 */
        /* <DEDUP_REMOVED lines=18> */
.L_x_1243:
[----:B------:R-:W-:Y:S05]  /*ae50*/  BSYNC B0 ;  /* 0x0000000000007941 */ /* 0x000fea0003800000 */
.L_x_1242:
[----:B------:R-:W-:Y:S01]  /*ae60*/  @!P4 IMAD R32, R39, R27, RZ ;  /* 0x0000001b2720c224 */ /* 0x000fe200078e02ff */
[----:B------:R-:W-:Y:S01]  /*ae70*/  ISETP.GE.AND P5, PT, R23, R15, PT ;  /* 0x0000000f1700720c */ /* 0x000fe20003fa6270 */
[----:B------:R-:W-:Y:S01]  /*ae80*/  BSSY B0, `(.L_x_1244) ;  /* 0x0000019000007945 */ /* 0x000fe20003800000 */
[----:B------:R-:W-:Y:S01]  /*ae90*/  @!P0 IMAD R16, R17, R19, RZ ;  /* 0x0000001311108224 */ /* 0x000fe200078e02ff */
[----:B------:R-:W-:Y:S01]  /*aea0*/  ISETP.GE.AND P2, PT, R26, R15, PT ;  /* 0x0000000f1a00720c */ /* 0x000fe20003f46270 */
[----:B------:R1:W-:Y:S01]  /*aeb0*/  @!P4 STL [R1+0x20], R32 ;  /* 0x000020200100c387 */ /* 0x0003e20000100800 */
[----:B------:R-:W-:Y:S01]  /*aec0*/  @P0 IMAD R19, R25, R24, RZ ;  /* 0x0000001819130224 */ /* 0x000fe200078e02ff */
[C---:B------:R-:W-:Y:S02]  /*aed0*/  IADD3 R24, R12.reuse, 0x60, RZ ;  /* 0x000000600c187810 */ /* 0x040fe40007ffe0ff */
[----:B------:R-:W-:-:S05]  /*aee0*/  IADD3 R25, R12, 0x70, RZ ;  /* 0x000000700c197810 */ /* 0x000fca0007ffe0ff */
[----:B------:R-:W-:Y:S05]  /*aef0*/  @P5 BRA `(.L_x_1245) ;  /* 0x0000000000445947 */ /* 0x000fea0003800000 */
        /* <DEDUP_REMOVED lines=17> */
.L_x_1245:
[----:B------:R-:W-:Y:S05]  /*b010*/  BSYNC B0 ;  /* 0x0000000000007941 */ /* 0x000fea0003800000 */
.L_x_1244:
[----:B------:R-:W-:Y:S01]  /*b020*/  IMAD R0, R39, R16, RZ ;  /* 0x0000001027007224 */ /* 0x000fe200078e02ff */
        /* <DEDUP_REMOVED lines=26> */
.L_x_1247:
[----:B------:R-:W-:Y:S05]  /*b1d0*/  BSYNC B0 ;  /* 0x0000000000007941 */ /* 0x000fea0003800000 */
.L_x_1246:
[----:B------:R-:W-:Y:S04]  /*b1e0*/  BSSY B0, `(.L_x_1248) ;  /* 0x0000013000007945 */ /* 0x000fe80003800000 */
        /* <DEDUP_REMOVED lines=18> */
.L_x_1249:
[----:B------:R-:W-:Y:S05]  /*b310*/  BSYNC B0 ;  /* 0x0000000000007941 */ /* 0x000fea0003800000 */
.L_x_1248:
[----:B------:R-:W-:Y:S04]  /*b320*/  BSSY B0, `(.L_x_1250) ;  /* 0x0000013000007945 */ /* 0x000fe80003800000 */
[----:B------:R-:W-:Y:S05]  /*b330*/  @P5 BRA `(.L_x_1251) ;  /* 0x0000000000445947 */ /* 0x000fea0003800000 */
        /* <DEDUP_REMOVED lines=17> */
.L_x_1251:
[----:B------:R-:W-:Y:S05]  /*b450*/  BSYNC B0 ;  /* 0x0000000000007941 */ /* 0x000fea0003800000 */
.L_x_1250:
[-C--:B------:R-:W-:Y:S01]  /*b460*/  ISETP.GE.OR P4, PT, R12, R15.reuse, P1 ;  /* 0x0000000f0c00720c */ /* 0x080fe20000f86670 */
[----:B------:R-:W-:Y:S01]  /*b470*/  @!P3 IMAD.MOV.U32 R16, RZ, RZ, R32 ;  /* 0x000000ffff10b224 */ /* 0x000fe200078e0020 */
[----:B------:R-:W-:Y:S01]  /*b480*/  BSSY B0, `(.L_x_1252) ;  /* 0x0000013000007945 */ /* 0x000fe20003800000 */
[----:B------:R-:W-:Y:S01]  /*b490*/  IMAD R0, R250, R18, RZ ;  /* 0x00000012fa007224 */ /* 0x000fe200078e02ff */
[----:B------:R-:W-:Y:S01]  /*b4a0*/  ISETP.GE.OR P0, PT, R30, R15, P1 ;  /* 0x0000000f1e00720c */ /* 0x000fe20000f06670 */
[----:B-1234-:R-:W-:Y:S01]  /*b4b0*/  IMAD R2, R20, R19, R28 ;  /* 0x0000001314027224 */ /* 0x01efe200078e021c */
        /* <DEDUP_REMOVED lines=15> */
.L_x_1253:
[----:B------:R-:W-:Y:S05]  /*b5b0*/  BSYNC B0 ;  /* 0x0000000000007941 */ /* 0x000fea0003800000 */
.L_x_1252:
        /* <DEDUP_REMOVED lines=15> */
.L_x_1255:
[----:B------:R-:W-:Y:S05]  /*b6b0*/  BSYNC B0 ;  /* 0x0000000000007941 */ /* 0x000fea0003800000 */
.L_x_1254:
        /* <DEDUP_REMOVED lines=10> */
.L_x_1257:
[----:B------:R-:W-:Y:S05]  /*b760*/  BSYNC B0 ;  /* 0x0000000000007941 */ /* 0x000fea0003800000 */
.L_x_1256:
        /* <DEDUP_REMOVED lines=10> */
.L_x_1259:
[----:B------:R-:W-:Y:S05]  /*b810*/  BSYNC B0 ;  /* 0x0000000000007941 */ /* 0x000fea0003800000 */
.L_x_1258:
        /* <DEDUP_REMOVED lines=10> */
.L_x_1261:
[----:B------:R-:W-:Y:S05]  /*b8c0*/  BSYNC B0 ;  /* 0x0000000000007941 */ /* 0x000fea0003800000 */
.L_x_1260:
        /* <DEDUP_REMOVED lines=10> */
.L_x_1263:
[----:B------:R-:W-:Y:S05]  /*b970*/  BSYNC B0 ;  /* 0x0000000000007941 */ /* 0x000fea0003800000 */
.L_x_1262:
        /* <DEDUP_REMOVED lines=10> */
.L_x_1265:
[----:B------:R-:W-:Y:S05]  /*ba20*/  BSYNC B0 ;  /* 0x0000000000007941 */ /* 0x000fea0003800000 */
.L_x_1264:
        /* <DEDUP_REMOVED lines=10> */
.L_x_1266:
        /* <DEDUP_REMOVED lines=11> */
.L_x_2932:


//--------------------- .text._ZN5flash16flash_fwd_kernelI23Flash_fwd_kernel_traitsILi128ELi128ELi32ELi4ELb0ELb0EN7cutlass6half_tE19Flash_kernel_traitsILi128ELi128ELi32ELi4ES3_EELb0ELb0ELb1ELb0ELb0ELb1ELb0ELb0EEEvNS_16Flash_fwd_paramsE --------------------------
	.section	.text._ZN5flash16flash_fwd_kernelI23Flash_fwd_kernel_traitsILi128ELi128ELi32ELi4ELb0ELb0EN7cutlass6half_tE19Flash_kernel_traitsILi128ELi128ELi32ELi4ES3_EELb0ELb0ELb1ELb0ELb0ELb1ELb0ELb0EEEvNS_16Flash_fwd_paramsE,"ax",@progbits
	.align	128
        .global         _ZN5flash16flash_fwd_kernelI23Flash_fwd_kernel_traitsILi128ELi128ELi32ELi4ELb0ELb0EN7cutlass6half_tE19Flash_kernel_traitsILi128ELi128ELi32ELi4ES3_EELb0ELb0ELb1ELb0ELb0ELb1ELb0ELb0EEEvNS_16Flash_fwd_paramsE
        .type           _ZN5flash16flash_fwd_kernelI23Flash_fwd_kernel_traitsILi128ELi128ELi32ELi4ELb0ELb0EN7cutlass6half_tE19Flash_kernel_traitsILi128ELi128ELi32ELi4ES3_EELb0ELb0ELb1ELb0ELb0ELb1ELb0ELb0EEEvNS_16Flash_fwd_paramsE,@function
        .size           _ZN5flash16flash_fwd_kernelI23Flash_fwd_kernel_traitsILi128ELi128ELi32ELi4ELb0ELb0EN7cutlass6half_tE19Flash_kernel_traitsILi128ELi128ELi32ELi4ES3_EELb0ELb0ELb1ELb0ELb0ELb1ELb0ELb0EEEvNS_16Flash_fwd_paramsE,(.L_x_2933 - _ZN5flash16flash_fwd_kernelI23Flash_fwd_kernel_traitsILi128ELi128ELi32ELi4ELb0ELb0EN7cutlass6half_tE19Flash_kernel_traitsILi128ELi128ELi32ELi4ES3_EELb0ELb0ELb1ELb0ELb0ELb1ELb0ELb0EEEvNS_16Flash_fwd_paramsE)
        .other          _ZN5flash16flash_fwd_kernelI23Flash_fwd_kernel_traitsILi128ELi128ELi32ELi4ELb0ELb0EN7cutlass6half_tE19Flash_kernel_traitsILi128ELi128ELi32ELi4ES3_EELb0ELb0ELb1ELb0ELb0ELb1ELb0ELb0EEEvNS_16Flash_fwd_paramsE,@"STO_CUDA_ENTRY STV_DEFAULT"
_ZN5flash16flash_fwd_kernelI23Flash_fwd_kernel_traitsILi128ELi128ELi32ELi4ELb0ELb0EN7cutlass6half_tE19Flash_kernel_traitsILi128ELi128ELi32ELi4ES3_EELb0ELb0ELb1ELb0ELb0ELb1ELb0ELb0EEEvNS_16Flash_fwd_paramsE:
.text._ZN5flash16flash_fwd_kernelI23Flash_fwd_kernel_traitsILi128ELi128ELi32ELi4ELb0ELb0EN7cutlass6half_tE19Flash_kernel_traitsILi128ELi128ELi32ELi4ES3_EELb0ELb0ELb1ELb0ELb0ELb1ELb0ELb0EEEvNS_16Flash_fwd_paramsE:
        /* <DEDUP_REMOVED lines=55> */
.L_x_1267:
[----:B------:R-:W-:-:S05]  /*0370*/  ULDC UR5, c[0x0][0x2c8] ;  /* 0x0000b20000057ab9 */ /* 0x000fca0000000800 */
.L_x_1268:
        /* <DEDUP_REMOVED lines=48> */
[----:B------:R-:W-:Y:S01]  /*0680*/  UIADD3 UR29, -UR28, UR29, URZ ;  /* 0x0000001d1c1d7290 */ /* 0x000fe2000fffe13f */
[----:B------:R-:W-:Y:S01]  /*0690*/  LOP3.LUT P1, RZ, R88, 0x7, RZ, 0xc0, !PT ;  /* 0x0000000758ff7812 */ /* 0x000fe2000782c0ff */
[----:B------:R-:W-:Y:S01]  /*06a0*/  UISETP.NE.AND UP2, UPT, UR5, URZ, UPT ;  /* 0x0000003f0500728c */ /* 0x000fe2000bf45270 */
[----:B------:R-:W-:Y:S01]  /*06b0*/  LEA.HI R8, R8, R88, RZ, 0x3 ;  /* 0x0000005808087211 */ /* 0x000fe200078f18ff */
[----:B------:R-:W-:Y:S01]  /*06c0*/  UMOV UR22, URZ ;  /* 0x0000003f00167c82 */ /* 0x000fe20008000000 */
[----:B------:R-:W-:Y:S01]  /*06d0*/  UMOV UR23, URZ ;  /* 0x0000003f00177c82 */ /* 0x000fe20008000000 */
[----:B------:R-:W-:Y:S01]  /*06e0*/  IMAD.U32 R6, RZ, RZ, UR16 ;  /* 0x00000010ff067e24 */ /* 0x000fe2000f8e00ff */
        /* <DEDUP_REMOVED lines=28> */
[----:B------:R-:W-:Y:S01]  /*08b0*/  USHF.R.S32.HI UR12, URZ, 0x1f, UR4 ;  /* 0x0000001f3f0c7899 */ /* 0x000fe20008011404 */
[----:B------:R-:W-:Y:S01]  /*08c0*/  ISETP.GE.AND P4, PT, R14, UR29, PT ;  /* 0x0000001d0e007c0c */ /* 0x000fe2000bf86270 */
[----:B------:R-:W-:Y:S01]  /*08d0*/  @UP2 UIMAD UR14, UR7, UR6, URZ ;  /* 0x00000006070e22a4 */ /* 0x000fe2000f8e023f */
[----:B------:R-:W-:Y:S01]  /*08e0*/  LEA.HI.X.SX32 R3, R0, UR9, 0x1, P0 ;  /* 0x0000000900037c11 */ /* 0x000fe200080f0eff */
[----:B------:R-:W-:Y:S01]  /*08f0*/  @!UP2 ULDC UR8, c[0x0][0x2c4] ;  /* 0x0000b1000008aab9 */ /* 0x000fe20000000800 */
[----:B------:R-:W-:Y:S01]  /*0900*/  ULDC.64 UR6, c[0x0][0x2a0] ;  /* 0x0000a80000067ab9 */ /* 0x000fe20000000a00 */
        /* <DEDUP_REMOVED lines=21> */
[----:B------:R-:W-:-:S02]  /*0a60*/  UIMAD UR14, UR4, UR14, UR9 ;  /* 0x0000000e040e72a4 */ /* 0x000fc4000f8e0209 */
[----:B------:R-:W-:Y:S01]  /*0a70*/  UIMAD UR7, UR4, UR7, UR12 ;  /* 0x00000007040772a4 */ /* 0x000fe2000f8e020c */
[----:B------:R-:W-:Y:S01]  /*0a80*/  @!UP3 UMOV UR22, UR6 ;  /* 0x000000060016bc82 */ /* 0x000fe20008000000 */
[----:B------:R-:W-:Y:S02]  /*0a90*/  @!UP3 USHF.R.S32.HI UR23, URZ, 0x1f, UR6 ;  /* 0x0000001f3f17b899 */ /* 0x000fe40008011406 */
        /* <DEDUP_REMOVED lines=17> */
.L_x_1271:
[----:B------:R-:W-:Y:S05]  /*0bb0*/  BSYNC B0 ;  /* 0x0000000000007941 */ /* 0x000fea0003800000 */
.L_x_1270:
        /* <DEDUP_REMOVED lines=18> */
.L_x_1273:
[----:B------:R-:W-:Y:S05]  /*0ce0*/  BSYNC B0 ;  /* 0x0000000000007941 */ /* 0x000fea0003800000 */
.L_x_1272:
        /* <DEDUP_REMOVED lines=18> */
.L_x_1275:
[----:B------:R-:W-:Y:S05]  /*0e10*/  BSYNC B0 ;  /* 0x0000000000007941 */ /* 0x000fea0003800000 */
.L_x_1274:
        /* <DEDUP_REMOVED lines=17> */
.L_x_1277:
[----:B------:R-:W-:Y:S05]  /*0f30*/  BSYNC B0 ;  /* 0x0000000000007941 */ /* 0x000fea0003800000 */
.L_x_1276:
        /* <DEDUP_REMOVED lines=17> */
.L_x_1279:
[----:B------:R-:W-:Y:S05]  /*1050*/  BSYNC B0 ;  /* 0x0000000000007941 */ /* 0x000fea0003800000 */
.L_x_1278:
        /* <DEDUP_REMOVED lines=17> */
.L_x_1281:
[----:B------:R-:W-:Y:S05]  /*1170*/  BSYNC B0 ;  /* 0x0000000000007941 */ /* 0x000fea0003800000 */
.L_x_1280:
        /* <DEDUP_REMOVED lines=16> */
.L_x_1283:
[----:B------:R-:W-:Y:S05]  /*1280*/  BSYNC B0 ;  /* 0x0000000000007941 */ /* 0x000fea0003800000 */
.L_x_1282:
        /* <DEDUP_REMOVED lines=16> */
.L_x_1285:
[----:B------:R-:W-:Y:S05]  /*1390*/  BSYNC B0 ;  /* 0x0000000000007941 */ /* 0x000fea0003800000 */
.L_x_1284:
        /* <DEDUP_REMOVED lines=10> */
.L_x_1287:
[----:B------:R-:W-:Y:S05]  /*1440*/  BSYNC B0 ;  /* 0x0000000000007941 */ /* 0x000fea0003800000 */
.L_x_1286:
        /* <DEDUP_REMOVED lines=15> */
.L_x_1289:
[----:B------:R-:W-:Y:S05]  /*1540*/  BSYNC B0 ;  /* 0x0000000000007941 */ /* 0x000fea0003800000 */
.L_x_1288:
        /* <DEDUP_REMOVED lines=10> */
.L_x_1291:
[----:B------:R-:W-:Y:S05]  /*15f0*/  BSYNC B0 ;  /* 0x0000000000007941 */ /* 0x000fea0003800000 */
.L_x_1290:
        /* <DEDUP_REMOVED lines=10> */
.L_x_1293:
[----:B------:R-:W-:Y:S05]  /*16a0*/  BSYNC B0 ;  /* 0x0000000000007941 */ /* 0x000fea0003800000 */
.L_x_1292:
        /* <DEDUP_REMOVED lines=10> */
.L_x_1295:
[----:B------:R-:W-:Y:S05]  /*1750*/  BSYNC B0 ;  /* 0x0000000000007941 */ /* 0x000fea0003800000 */
.L_x_1294:
        /* <DEDUP_REMOVED lines=10> */
.L_x_1297:
[----:B------:R-:W-:Y:S05]  /*1800*/  BSYNC B0 ;  /* 0x0000000000007941 */ /* 0x000fea0003800000 */
.L_x_1296:
        /* <DEDUP_REMOVED lines=10> */
.L_x_1299:
[----:B------:R-:W-:Y:S05]  /*18b0*/  BSYNC B0 ;  /* 0x0000000000007941 */ /* 0x000fea0003800000 */
.L_x_1298:
        /* <DEDUP_REMOVED lines=10> */
.L_x_1269:
[----:B------:R-:W1:Y:S01]  /*1960*/  LDC R16, c[0x0][0x278] ;  /* 0x00009e00ff107b82 */ /* 0x000e620000000800 */
[----:B------:R-:W2:Y:S01]  /*1970*/  S2R R4, SR_CTAID.Z ;  /* 0x0000000000047919 */ /* 0x000ea20000002700 */
[----:B------:R-:W-:Y:S01]  /*1980*/  SHF.R.S32.HI R37, RZ, 0x1f, R88 ;  /* 0x0000001fff257819 */ /* 0x000fe20000011458 */
[----:B------:R-:W-:Y:S02]  /*1990*/  UISETP.NE.AND UP0, UPT, UR15, -0x1, UPT ;  /* 0xffffffff0f00788c */ /* 0x000fe4000bf05270 */
[----:B------:R-:W-:Y:S01]  /*19a0*/  UIADD3 UR5, -UR28, UR29, URZ ;  /* 0x0000001d1c057290 */ /* 0x000fe2000fffe13f */
[CC--:B------:R-:W-:Y:S02]  /*19b0*/  LEA.HI R7, R37.reuse, R88.reuse, RZ, 0x3 ;  /* 0x0000005825077211 */ /* 0x0c0fe400078f18ff */
[----:B------:R-:W-:-:S06]  /*19c0*/  LEA.HI R33, R37, R88, RZ, 0x4 ;  /* 0x0000005825217211 */ /* 0x000fcc00078f20ff */
[----:B------:R-:W-:Y:S02]  /*19d0*/  @UP0 ULDC.64 UR6, c[0x0][0x240] ;  /* 0x0000900000060ab9 */ /* 0x000fe40000000a00 */
[----:B------:R-:W-:-:S04]  /*19e0*/  @UP0 UIMAD.WIDE.U32 UR10, UR15, UR6, URZ ;  /* 0x000000060f0a02a5 */ /* 0x000fc8000f8e003f */
[----:B------:R-:W-:Y:S02]  /*19f0*/  @UP0 UIMAD UR9, UR15, UR7, UR11 ;  /* 0x000000070f0902a4 */ /* 0x000fe4000f8e020b */
[----:B------:R-:W-:Y:S01]  /*1a00*/  @!UP0 USHF.R.S32.HI UR11, URZ, 0x1f, UR13 ;  /* 0x0000001f3f0b8899 */ /* 0x000fe2000801140d */
[----:B-1----:R-:W-:Y:S01]  /*1a10*/  IABS R0, R16 ;  /* 0x0000001000007213 */ /* 0x002fe20000000000 */
[----:B------:R-:W-:Y:S02]  /*1a20*/  @!UP0 ULDC.64 UR6, c[0x0][0x228] ;  /* 0x00008a0000068ab9 */ /* 0x000fe40000000a00 */
[----:B------:R-:W-:Y:S02]  /*1a30*/  @!UP0 UIMAD UR11, UR11, UR6, URZ ;  /* 0x000000060b0b82a4 */ /* 0x000fe4000f8e023f */
[----:B------:R-:W-:Y:S01]  /*1a40*/  IMAD.MOV.U32 R8, RZ, RZ, R0 ;  /* 0x000000ffff087224 */ /* 0x000fe200078e0000 */
[----:B------:R-:W-:Y:S02]  /*1a50*/  @!UP0 UIMAD.WIDE.U32 UR22, UR13, UR6, URZ ;  /* 0x000000060d1682a5 */ /* 0x000fe4000f8e003f */
[----:B------:R-:W-:Y:S01]  /*1a60*/  @!UP0 UIMAD UR11, UR13, UR7, UR11 ;  /* 0x000000070d0b82a4 */ /* 0x000fe2000f8e020b */
[----:B------:R-:W1:Y:S01]  /*1a70*/  I2F.RP R2, R8 ;  /* 0x0000000800027306 */ /* 0x000e620000209400 */
[----:B--2---:R-:W-:Y:S01]  /*1a80*/  IABS R4, R4 ;  /* 0x0000000400047213 */ /* 0x004fe20000000000 */
[----:B------:R-:W-:Y:S01]  /*1a90*/  ULDC.64 UR6, c[0x0][0x258] ;  /* 0x0000960000067ab9 */ /* 0x000fe20000000a00 */
[----:B------:R-:W-:Y:S01]  /*1aa0*/  @!UP0 UIADD3 UR9, UR23, UR11, URZ ;  /* 0x0000000b17098290 */ /* 0x000fe2000fffe03f */
[----:B------:R-:W-:Y:S01]  /*1ab0*/  @!UP0 UMOV UR10, UR22 ;  /* 0x00000016000a8c82 */ /* 0x000fe20008000000 */
[----:B------:R-:W-:-:S02]  /*1ac0*/  UIADD3 UR22, UR21, -0x1, URZ ;  /* 0xffffffff15167890 */ /* 0x000fc4000fffe03f */
[----:B------:R-:W-:Y:S02]  /*1ad0*/  UISETP.NE.AND UP0, UPT, UR8, -0x1, UPT ;  /* 0xffffffff0800788c */ /* 0x000fe4000bf05270 */
[----:B------:R-:W-:Y:S01]  /*1ae0*/  UIMAD UR17, UR22, -0x20, UR25 ;  /* 0xffffffe0161178a4 */ /* 0x000fe2000f8e0219 */
[----:B-1----:R-:W1:Y:S08]  /*1af0*/  MUFU.RCP R2, R2 ;  /* 0x0000000200027308 */ /* 0x002e700000001000 */
[----:B------:R-:W-:Y:S01]  /*1b00*/  @UP0 UIADD3 UR20, UR14, UR8, URZ ;  /* 0x000000080e140290 */ /* 0x000fe2000fffe03f */
[----:B-1----:R-:W-:-:S04]  /*1b10*/  VIADD R2, R2, 0xffffffe ;  /* 0x0ffffffe02027836 */ /* 0x002fc80000000000 */
[----:B------:R-:W1:Y:S02]  /*1b20*/  F2I.FTZ.U32.TRUNC.NTZ R3, R2 ;  /* 0x0000000200037305 */ /* 0x000e64000021f000 */
[----:B-1----:R-:W-:Y:S02]  /*1b30*/  IMAD.MOV R0, RZ, RZ, -R3 ;  /* 0x000000ffff007224 */ /* 0x002fe400078e0a03 */
[----:B------:R-:W-:Y:S02]  /*1b40*/  IMAD.MOV.U32 R2, RZ, RZ, RZ ;  /* 0x000000ffff027224 */ /* 0x000fe400078e00ff */
[----:B------:R-:W-:-:S04]  /*1b50*/  IMAD R0, R0, R8, RZ ;  /* 0x0000000800007224 */ /* 0x000fc800078e02ff */
[----:B------:R-:W-:-:S04]  /*1b60*/  IMAD.HI.U32 R2, R3, R0, R2 ;  /* 0x0000000003027227 */ /* 0x000fc800078e0002 */
[----:B------:R-:W-:-:S04]  /*1b70*/  IMAD.MOV.U32 R3, RZ, RZ, R4 ;  /* 0x000000ffff037224 */ /* 0x000fc800078e0004 */
[----:B------:R-:W-:Y:S01]  /*1b80*/  IMAD.HI.U32 R6, R2, R3, RZ ;  /* 0x0000000302067227 */ /* 0x000fe200078e00ff */
[----:B------:R-:W-:-:S03]  /*1b90*/  SHF.R.S32.HI R2, RZ, 0x3, R7 ;  /* 0x00000003ff027819 */ /* 0x000fc60000011407 */
[----:B------:R-:W-:Y:S01]  /*1ba0*/  IMAD.MOV R0, RZ, RZ, -R6 ;  /* 0x000000ffff007224 */ /* 0x000fe200078e0a06 */
[C---:B------:R-:W-:Y:S01]  /*1bb0*/  ISETP.GE.AND P2, PT, R2.reuse, UR5, PT ;  /* 0x0000000502007c0c */ /* 0x040fe2000bf46270 */
[----:B------:R-:W-:Y:S02]  /*1bc0*/  VIADD R4, R2, 0x30 ;  /* 0x0000003002047836 */ /* 0x000fe40000000000 */
[----:B------:R-:W-:Y:S02]  /*1bd0*/  IMAD R0, R8, R0, R3 ;  /* 0x0000000008007224 */ /* 0x000fe400078e0203 */
[----:B------:R-:W-:Y:S01]  /*1be0*/  VIADD R3, R2, 0x40 ;  /* 0x0000004002037836 */ /* 0x000fe20000000000 */
[----:B------:R-:W-:Y:S01]  /*1bf0*/  ISETP.GE.AND P4, PT, R4, UR5, PT ;  /* 0x0000000504007c0c */ /* 0x000fe2000bf86270 */
[----:B------:R-:W-:Y:S01]  /*1c00*/  VIADD R5, R2, 0x20 ;  /* 0x0000002002057836 */ /* 0x000fe20000000000 */
[----:B------:R-:W-:Y:S01]  /*1c10*/  ISETP.GT.U32.AND P1, PT, R8, R0, PT ;  /* 0x000000000800720c */ /* 0x000fe20003f24070 */
[----:B------:R-:W-:Y:S01]  /*1c20*/  VIADD R32, R2, 0x10 ;  /* 0x0000001002207836 */ /* 0x000fe20000000000 */
[----:B------:R-:W-:-:S02]  /*1c30*/  ISETP.GE.AND P0, PT, R3, UR5, PT ;  /* 0x0000000503007c0c */ /* 0x000fc4000bf06270 */
[----:B------:R-:W-:Y:S01]  /*1c40*/  LOP3.LUT R3, R7, 0xfffffff8, RZ, 0xc0, !PT ;  /* 0xfffffff807037812 */ /* 0x000fe200078ec0ff */
[----:B------:R-:W1:Y:S01]  /*1c50*/  @!P2 LDC.64 R10, c[0x0][0x240] ;  /* 0x00009000ff0aab82 */ /* 0x000e620000000a00 */
[----:B------:R-:W-:Y:S01]  /*1c60*/  IMAD.U32 R7, RZ, RZ, UR16 ;  /* 0x00000010ff077e24 */ /* 0x000fe2000f8e00ff */
[----:B------:R-:W-:Y:S02]  /*1c70*/  ISETP.GE.AND P5, PT, R5, UR5, PT ;  /* 0x0000000505007c0c */ /* 0x000fe4000bfa6270 */
[----:B------:R-:W-:Y:S01]  /*1c80*/  IMAD.IADD R36, R88, 0x1, -R3 ;  /* 0x0000000158247824 */ /* 0x000fe200078e0a03 */
[----:B------:R-:W-:Y:S01]  /*1c90*/  SHF.R.S32.HI R3, RZ, 0x1f, R2 ;  /* 0x0000001fff037819 */ /* 0x000fe20000011402 */
[----:B------:R-:W2:Y:S02]  /*1ca0*/  @!P4 S2R R29, SR_CgaCtaId ;  /* 0x00000000001dc919 */ /* 0x000ea40000008800 */
[----:B------:R-:W-:Y:S01]  /*1cb0*/  @!P1 IMAD.IADD R0, R0, 0x1, -R8 ;  /* 0x0000000100009824 */ /* 0x000fe200078e0a08 */
[----:B------:R-:W3:Y:S01]  /*1cc0*/  @!P2 LDC.64 R12, c[0x0][0x210] ;  /* 0x00008400ff0cab82 */ /* 0x000ee20000000a00 */
[----:B------:R-:W-:-:S02]  /*1cd0*/  IMAD.SHL.U32 R22, R36, 0x8, RZ ;  /* 0x0000000824167824 */ /* 0x000fc400078e00ff */
[----:B------:R-:W-:Y:S01]  /*1ce0*/  IMAD.WIDE R24, R7, 0x80, R2 ;  /* 0x0000008007187825 */ /* 0x000fe200078e0202 */
[----:B------:R-:W-:Y:S02]  /*1cf0*/  ISETP.GE.U32.AND P6, PT, R0, R8, PT ;  /* 0x000000080000720c */ /* 0x000fe40003fc6070 */
[----:B------:R-:W-:Y:S01]  /*1d00*/  SHF.R.S32.HI R23, RZ, 0x1f, R22 ;  /* 0x0000001fff177819 */ /* 0x000fe20000011416 */
[----:B------:R-:W-:Y:S01]  /*1d10*/  @!P1 VIADD R6, R6, 0x1 ;  /* 0x0000000106069836 */ /* 0x000fe20000000000 */
[----:B------:R-:W-:Y:S01]  /*1d20*/  IADD3 R4, P3, R22, UR10, RZ ;  /* 0x0000000a16047c10 */ /* 0x000fe2000ff7e0ff */
[----:B------:R-:W-:Y:S01]  /*1d30*/  USHF.R.S32.HI UR10, URZ, 0x1f, UR4 ;  /* 0x0000001f3f0a7899 */ /* 0x000fe20008011404 */
[C---:B------:R-:W-:Y:S01]  /*1d40*/  LOP3.LUT R7, R16.reuse, UR4, RZ, 0x3c, !PT ;  /* 0x0000000410077c12 */ /* 0x040fe2000f8e3cff */
[----:B------:R-:W-:Y:S01]  /*1d50*/  IMAD.U32 R0, RZ, RZ, UR6 ;  /* 0x00000006ff007e24 */ /* 0x000fe2000f8e00ff */
[----:B------:R-:W-:Y:S01]  /*1d60*/  IADD3.X R5, R23, UR9, RZ, P3, !PT ;  /* 0x0000000917057c10 */ /* 0x000fe20009ffe4ff */
[----:B------:R-:W-:Y:S01]  /*1d70*/  UIMAD UR10, UR10, UR6, URZ ;  /* 0x000000060a0a72a4 */ /* 0x000fe2000f8e023f */
[----:B------:R-:W-:Y:S01]  /*1d80*/  ISETP.GE.AND P3, PT, R7, RZ, PT ;  /* 0x000000ff0700720c */ /* 0x000fe20003f66270 */
[-C--:B-1----:R-:W-:Y:S01]  /*1d90*/  @!P2 IMAD R7, R25, R10.reuse, RZ ;  /* 0x0000000a1907a224 */ /* 0x082fe200078e02ff */
[----:B------:R-:W-:Y:S01]  /*1da0*/  ISETP.NE.AND P1, PT, R16, RZ, PT ;  /* 0x000000ff1000720c */ /* 0x000fe20003f25270 */
[----:B------:R-:W-:Y:S01]  /*1db0*/  @P6 VIADD R6, R6, 0x1 ;  /* 0x0000000106066836 */ /* 0x000fe20000000000 */
[----:B------:R-:W-:Y:S01]  /*1dc0*/  ISETP.GE.AND P6, PT, R32, UR5, PT ;  /* 0x0000000520007c0c */ /* 0x000fe2000bfc6270 */
[----:B------:R-:W-:Y:S01]  /*1dd0*/  IMAD.WIDE.U32 R4, R0, UR4, R4 ;  /* 0x0000000400047c25 */ /* 0x000fe2000f8e0004 */
[----:B------:R-:W-:Y:S01]  /*1de0*/  UIMAD UR7, UR4, UR7, UR10 ;  /* 0x00000007040772a4 */ /* 0x000fe2000f8e020a */
[----:B------:R-:W1:Y:S01]  /*1df0*/  S2UR UR4, SR_CgaCtaId ;  /* 0x00000000000479c3 */ /* 0x000e620000008800 */
[----:B------:R-:W4:Y:S01]  /*1e00*/  @!P5 S2R R17, SR_CgaCtaId ;  /* 0x000000000011d919 */ /* 0x000f220000008800 */
[C---:B------:R-:W-:Y:S01]  /*1e10*/  IMAD.SHL.U32 R0, R2.reuse, 0x40, RZ ;  /* 0x0000004002007824 */ /* 0x040fe200078e00ff */
[----:B------:R-:W-:Y:S01]  /*1e20*/  UMOV UR6, 0x400 ;  /* 0x0000040000067882 */ /* 0x000fe20000000000 */
[----:B------:R-:W-:Y:S01]  /*1e30*/  IMAD.MOV.U32 R28, RZ, RZ, R6 ;  /* 0x000000ffff1c7224 */ /* 0x000fe200078e0006 */
[----:B------:R-:W-:Y:S01]  /*1e40*/  @UP0 ULDC.64 UR10, c[0x0][0x248] ;  /* 0x00009200000a0ab9 */ /* 0x000fe20000000a00 */
[----:B------:R-:W-:Y:S01]  /*1e50*/  VIADD R6, R2, 0x50 ;  /* 0x0000005002067836 */ /* 0x000fe20000000000 */
[----:B------:R-:W-:Y:S01]  /*1e60*/  LOP3.LUT R0, R0, 0x1c0, RZ, 0xc0, !PT ;  /* 0x000001c000007812 */ /* 0x000fe200078ec0ff */
[----:B------:R-:W-:Y:S01]  /*1e70*/  VIADD R5, R5, UR7 ;  /* 0x0000000705057c36 */ /* 0x000fe20008000000 */
[----:B------:R-:W5:Y:S01]  /*1e80*/  @!P5 LDC.64 R20, c[0x0][0x240] ;  /* 0x00009000ff14db82 */ /* 0x000f620000000a00 */
[----:B------:R-:W-:Y:S01]  /*1e90*/  @!P3 IMAD.MOV R28, RZ, RZ, -R28 ;  /* 0x000000ffff1cb224 */ /* 0x000fe200078e0a1c */
[----:B------:R-:W-:Y:S01]  /*1ea0*/  LOP3.LUT R9, R0, 0x38, R22, 0xf8, !PT ;  /* 0x0000003800097812 */ /* 0x000fe200078ef816 */
[----:B------:R-:W-:Y:S01]  /*1eb0*/  @!P2 IMAD R8, R24, R11, R7 ;  /* 0x0000000b1808a224 */ /* 0x000fe200078e0207 */
[----:B------:R-:W-:Y:S01]  /*1ec0*/  ISETP.GE.AND P3, PT, R6, UR5, PT ;  /* 0x0000000506007c0c */ /* 0x000fe2000bf66270 */
[----:B------:R-:W-:Y:S01]  /*1ed0*/  @!P2 IMAD.WIDE.U32 R6, R24, R10, R4 ;  /* 0x0000000a1806a225 */ /* 0x000fe200078e0004 */
[----:B------:R-:W-:Y:S01]  /*1ee0*/  SHF.R.U32.HI R0, RZ, 0x3, R0 ;  /* 0x00000003ff007819 */ /* 0x000fe20000011600 */
[----:B------:R-:W-:Y:S01]  /*1ef0*/  @UP0 UIMAD.WIDE.U32 UR32, UR20, UR10, URZ ;  /* 0x0000000a142002a5 */ /* 0x000fe2000f8e003f */
[----:B------:R-:W2:Y:S01]  /*1f00*/  @!P6 LDC.64 R14, c[0x0][0x240] ;  /* 0x00009000ff0eeb82 */ /* 0x000ea20000000a00 */
[----:B------:R-:W-:Y:S01]  /*1f10*/  @!P1 LOP3.LUT R28, RZ, R16, RZ, 0x33, !PT ;  /* 0x00000010ff1c9212 */ /* 0x000fe200078e33ff */
[----:B------:R-:W-:Y:S01]  /*1f20*/  @UP0 UIMAD UR20, UR20, UR11, URZ ;  /* 0x0000000b141402a4 */ /* 0x000fe2000f8e023f */
[----:B------:R-:W-:Y:S01]  /*1f30*/  LOP3.LUT R10, R9, R0, RZ, 0x3c, !PT ;  /* 0x00000000090a7212 */ /* 0x000fe200078e3cff */
[----:B------:R-:W-:Y:S01]  /*1f40*/  @!P2 IMAD.IADD R0, R7, 0x1, R8 ;  /* 0x000000010700a824 */ /* 0x000fe200078e0208 */
[C---:B---3--:R-:W-:Y:S01]  /*1f50*/  @!P2 LEA R8, P1, R6.reuse, R12, 0x1 ;  /* 0x0000000c0608a211 */ /* 0x048fe200078208ff */
[----:B------:R-:W-:Y:S01]  /*1f60*/  @UP0 UIADD3 UR20, UR33, UR20, URZ ;  /* 0x0000001421140290 */ /* 0x000fe2000fffe03f */
[----:B------:R-:W3:Y:S01]  /*1f70*/  @!P6 S2R R12, SR_CgaCtaId ;  /* 0x00000000000ce919 */ /* 0x000ee20000008800 */
[----:B------:R-:W-:Y:S01]  /*1f80*/  LEA.HI R7, R37, R88, RZ, 0x6 ;  /* 0x0000005825077211 */ /* 0x000fe200078f30ff */
[----:B------:R-:W4:Y:S01]  /*1f90*/  @!P6 LDC.64 R26, c[0x0][0x210] ;  /* 0x00008400ff1aeb82 */ /* 0x000f220000000a00 */
[----:B------:R-:W-:Y:S01]  /*1fa0*/  @!P2 LEA.HI.X R9, R6, R13, R0, 0x1, P1 ;  /* 0x0000000d0609a211 */ /* 0x000fe200008f0c00 */
[----:B-1----:R-:W-:Y:S01]  /*1fb0*/  ULEA UR4, UR4, UR6, 0x18 ;  /* 0x0000000604047291 */ /* 0x002fe2000f8ec03f */
[----:B------:R-:W-:Y:S01]  /*1fc0*/  @!P6 IADD3 R0, P1, R24, 0x10, RZ ;  /* 0x000000101800e810 */ /* 0x000fe20007f3e0ff */
[----:B------:R-:W-:Y:S01]  /*1fd0*/  IMAD.SHL.U32 R6, R7, 0x8, RZ ;  /* 0x0000000807067824 */ /* 0x000fe200078e00ff */
[----:B------:R-:W-:-:S03]  /*1fe0*/  @UP0 UIADD3 UR6, UR14, UR8, URZ ;  /* 0x000000080e060290 */ /* 0x000fc6000fffe03f */
[----:B------:R-:W1:Y:S01]  /*1ff0*/  @!P5 LDC.64 R30, c[0x0][0x210] ;  /* 0x00008400ff1edb82 */ /* 0x000e620000000a00 */
[----:B------:R-:W-:Y:S01]  /*2000*/  LOP3.LUT R16, R10, 0xfffffe00, R6, 0xf8, !PT ;  /* 0xfffffe000a107812 */ /* 0x000fe200078ef806 */
[--C-:B------:R-:W-:Y:S01]  /*2010*/  @!P6 IMAD.X R10, RZ, RZ, R25.reuse, P1 ;  /* 0x000000ffff0ae224 */ /* 0x100fe200008e0619 */
[----:B------:R-:W-:Y:S01]  /*2020*/  @!P5 IADD3 R11, P1, R24, 0x20, RZ ;  /* 0x00000020180bd810 */ /* 0x000fe20007f3e0ff */
[----:B------:R-:W-:Y:S01]  /*2030*/  VIADD R6, R2, 0x60 ;  /* 0x0000006002067836 */ /* 0x000fe20000000000 */
[----:B------:R-:W-:Y:S01]  /*2040*/  LEA R239, R16, UR4, 0x1 ;  /* 0x0000000410ef7c11 */ /* 0x000fe2000f8e08ff */
[----:B------:R-:W-:Y:S01]  /*2050*/  @UP0 ULDC.64 UR8, c[0x0][0x250] ;  /* 0x0000940000080ab9 */ /* 0x000fe20000000a00 */
[----:B--2---:R-:W-:Y:S01]  /*2060*/  @!P6 IMAD R10, R10, R14, RZ ;  /* 0x0000000e0a0ae224 */ /* 0x004fe200078e02ff */
[----:B------:R-:W-:Y:S01]  /*2070*/  @UP0 UIMAD.WIDE.U32 UR30, UR6, UR8, URZ ;  /* 0x00000008061e02a5 */ /* 0x000fe2000f8e003f */
[----:B------:R-:W-:Y:S01]  /*2080*/  @!P5 IMAD.X R7, RZ, RZ, R25, P1 ;  /* 0x000000ffff07d224 */ /* 0x000fe200008e0619 */
[----:B------:R-:W-:Y:S01]  /*2090*/  @!PT LDS RZ, [RZ] ;  /* 0x00000000fffff984 */ /* 0x000fe20000000800 */
[----:B------:R-:W-:Y:S01]  /*20a0*/  @!PT LDS RZ, [RZ] ;  /* 0x00000000fffff984 */ /* 0x000fe20000000800 */
[----:B------:R-:W-:Y:S01]  /*20b0*/  @!PT LDS RZ, [RZ] ;  /* 0x00000000fffff984 */ /* 0x000fe20000000800 */
[----:B------:R-:W-:Y:S01]  /*20c0*/  @!P2 LDGSTS.E.BYPASS.LTC128B.128 [R239], desc[UR18][R8.64] ;  /* 0x0000000008efafae */ /* 0x000fe2000b901d52 */
[----:B------:R-:W-:Y:S01]  /*20d0*/  @!P6 IMAD R10, R0, R15, R10 ;  /* 0x0000000f000ae224 */ /* 0x000fe200078e020a */
[----:B------:R-:W-:Y:S01]  /*20e0*/  @UP0 UIMAD UR6, UR6, UR9, URZ ;  /* 0x00000009060602a4 */ /* 0x000fe2000f8e023f */
[----:B-----5:R-:W-:Y:S01]  /*20f0*/  @!P5 IMAD R7, R7, R20, RZ ;  /* 0x000000140707d224 */ /* 0x020fe200078e02ff */
[----:B------:R2:W-:Y:S01]  /*2100*/  @!P2 LDGSTS.E.BYPASS.LTC128B.128 [R239+0x4000], desc[UR18][R8.64+0x80] ;  /* 0x0400008008efafae */ /* 0x0005e2000b901d52 */
[----:B------:R-:W-:Y:S01]  /*2110*/  ISETP.GE.AND P2, PT, R6, UR5, PT ;  /* 0x0000000506007c0c */ /* 0x000fe2000bf46270 */
[----:B------:R-:W-:Y:S01]  /*2120*/  @UP0 UIADD3 UR24, UR31, UR6, URZ ;  /* 0x000000061f180290 */ /* 0x000fe2000fffe03f */
[----:B------:R-:W-:-:S02]  /*2130*/  @!P5 IMAD R18, R11, R21, R7 ;  /* 0x000000150b12d224 */ /* 0x000fc400078e0207 */
[----:B------:R-:W-:Y:S01]  /*2140*/  @!P5 IMAD.WIDE.U32 R6, R11, R20, R4 ;  /* 0x000000140b06d225 */ /* 0x000fe200078e0004 */
[----:B------:R-:W-:Y:S01]  /*2150*/  @!P6 MOV R11, 0x400 ;  /* 0x00000400000be802 */ /* 0x000fe20000000f00 */
[----:B------:R-:W5:Y:S03]  /*2160*/  @!P0 LDC.64 R20, c[0x0][0x210] ;  /* 0x00008400ff148b82 */ /* 0x000f660000000a00 */
[----:B---3--:R-:W-:Y:S02]  /*2170*/  @!P6 LEA R13, R12, R11, 0x18 ;  /* 0x0000000b0c0de211 */ /* 0x008fe400078ec0ff */
[----:B------:R-:W-:-:S04]  /*2180*/  @!P4 MOV R12, 0x400 ;  /* 0x00000400000cc802 */ /* 0x000fc80000000f00 */
[----:B------:R-:W-:Y:S01]  /*2190*/  @!P4 LEA R29, R29, R12, 0x18 ;  /* 0x0000000c1d1dc211 */ /* 0x000fe200078ec0ff */
[----:B--2---:R-:W-:Y:S01]  /*21a0*/  @!P6 IMAD.WIDE.U32 R8, R0, R14, R4 ;  /* 0x0000000e0008e225 */ /* 0x004fe200078e0004 */
[----:B------:R-:W-:Y:S01]  /*21b0*/  @!P5 MOV R0, 0x400 ;  /* 0x000004000000d802 */ /* 0x000fe20000000f00 */
[----:B------:R-:W2:Y:S02]  /*21c0*/  @!P4 LDC.64 R14, c[0x0][0x240] ;  /* 0x00009000ff0ecb82 */ /* 0x000ea40000000a00 */
[----:B------:R-:W-:Y:S01]  /*21d0*/  @!P6 IMAD.IADD R9, R9, 0x1, R10 ;  /* 0x000000010909e824 */ /* 0x000fe200078e020a */
[C---:B----4-:R-:W-:Y:S02]  /*21e0*/  @!P6 LEA R10, P1, R8.reuse, R26, 0x1 ;  /* 0x0000001a080ae211 */ /* 0x050fe400078208ff */
[----:B------:R-:W-:Y:S01]  /*21f0*/  @!P5 LEA R17, R17, R0, 0x18 ;  /* 0x000000001111d211 */ /* 0x000fe200078ec0ff */
[----:B------:R-:W-:Y:S01]  /*2200*/  @!P5 IMAD.IADD R0, R7, 0x1, R18 ;  /* 0x000000010700d824 */ /* 0x000fe200078e0212 */
[----:B------:R-:W-:Y:S01]  /*2210*/  @!P6 LEA.HI.X R11, R8, R27, R9, 0x1, P1 ;  /* 0x0000001b080be211 */ /* 0x000fe200008f0c09 */
[----:B------:R-:W3:Y:S01]  /*2220*/  @!P0 LDC.64 R18, c[0x0][0x240] ;  /* 0x00009000ff128b82 */ /* 0x000ee20000000a00 */
[----:B-1----:R-:W-:-:S02]  /*2230*/  @!P5 LEA R8, P1, R6, R30, 0x1 ;  /* 0x0000001e0608d211 */ /* 0x002fc400078208ff */
[----:B------:R-:W1:Y:S02]  /*2240*/  @!P0 S2R R30, SR_CgaCtaId ;  /* 0x00000000001e8919 */ /* 0x000e640000008800 */
[----:B------:R-:W-:Y:S01]  /*2250*/  @!P5 LEA.HI.X R9, R6, R31, R0, 0x1, P1 ;  /* 0x0000001f0609d211 */ /* 0x000fe200008f0c00 */
[----:B------:R-:W-:Y:S01]  /*2260*/  @!P6 IMAD R6, R16, 0x2, R13 ;  /* 0x000000021006e824 */ /* 0x000fe200078e020d */
[----:B------:R-:W-:Y:S01]  /*2270*/  @!P4 IADD3 R7, P1, R24, 0x30, RZ ;  /* 0x000000301807c810 */ /* 0x000fe20007f3e0ff */
[----:B------:R-:W4:Y:S01]  /*2280*/  @!P4 LDC.64 R26, c[0x0][0x210] ;  /* 0x00008400ff1acb82 */ /* 0x000f220000000a00 */
[----:B------:R-:W-:Y:S02]  /*2290*/  @!P5 IMAD R0, R16, 0x2, R17 ;  /* 0x000000021000d824 */ /* 0x000fe400078e0211 */
[----:B------:R-:W-:Y:S01]  /*22a0*/  @!P6 LDGSTS.E.BYPASS.LTC128B.128 [R6+0x800], desc[UR18][R10.64] ;  /* 0x008000000a06efae */ /* 0x000fe2000b901d52 */
[----:B------:R-:W-:-:S03]  /*22b0*/  @!P4 IMAD.X R12, RZ, RZ, R25, P1 ;  /* 0x000000ffff0cc224 */ /* 0x000fc600008e0619 */
[----:B------:R2:W-:Y:S01]  /*22c0*/  @!P6 LDGSTS.E.BYPASS.LTC128B.128 [R6+0x4800], desc[UR18][R10.64+0x80] ;  /* 0x048000800a06efae */ /* 0x0005e2000b901d52 */
[----:B------:R-:W-:-:S03]  /*22d0*/  ISETP.GE.AND P6, PT, R2, UR17, PT ;  /* 0x0000001102007c0c */ /* 0x000fc6000bfc6270 */
[----:B------:R-:W-:Y:S04]  /*22e0*/  @!P5 LDGSTS.E.BYPASS.LTC128B.128 [R0+0x1000], desc[UR18][R8.64] ;  /* 0x010000000800dfae */ /* 0x000fe8000b901d52 */
[----:B------:R5:W-:Y:S06]  /*22f0*/  @!P5 LDGSTS.E.BYPASS.LTC128B.128 [R0+0x5000], desc[UR18][R8.64+0x80] ;  /* 0x050000800800dfae */ /* 0x000bec000b901d52 */
[----:B------:R-:W1:Y:S01]  /*2300*/  @!P6 S2R R17, SR_CgaCtaId ;  /* 0x000000000011e919 */ /* 0x000e620000008800 */
[----:B--2---:R-:W-:Y:S01]  /*2310*/  @!P4 IMAD R6, R12, R14, RZ ;  /* 0x0000000e0c06c224 */ /* 0x004fe200078e02ff */
[----:B------:R-:W-:Y:S01]  /*2320*/  @!P0 IADD3 R10, P1, R24, 0x40, RZ ;  /* 0x00000040180a8810 */ /* 0x000fe20007f3e0ff */
[----:B------:R-:W-:-:S04]  /*2330*/  VIADD R12, R2, 0x70 ;  /* 0x00000070020c7836 */ /* 0x000fc80000000000 */
[----:B------:R-:W-:Y:S01]  /*2340*/  @!P0 IMAD.X R11, RZ, RZ, R25, P1 ;  /* 0x000000ffff0b8224 */ /* 0x000fe200008e0619 */
[----:B------:R-:W-:Y:S01]  /*2350*/  ISETP.GE.AND P1, PT, R12, UR5, PT ;  /* 0x000000050c007c0c */ /* 0x000fe2000bf26270 */
[C---:B-----5:R-:W-:Y:S02]  /*2360*/  @!P4 IMAD R0, R7.reuse, R15, R6 ;  /* 0x0000000f0700c224 */ /* 0x060fe400078e0206 */
[----:B------:R-:W-:Y:S02]  /*2370*/  @!P4 IMAD.WIDE.U32 R6, R7, R14, R4 ;  /* 0x0000000e0706c225 */ /* 0x000fe400078e0004 */
[----:B------:R-:W2:Y:S02]  /*2380*/  @!P3 LDC.64 R14, c[0x0][0x240] ;  /* 0x00009000ff0ebb82 */ /* 0x000ea40000000a00 */
[----:B------:R-:W-:Y:S01]  /*2390*/  @!P4 IMAD.IADD R0, R7, 0x1, R0 ;  /* 0x000000010700c824 */ /* 0x000fe200078e0200 */
[----:B----4-:R-:W-:Y:S02]  /*23a0*/  @!P4 LEA R8, P5, R6, R26, 0x1 ;  /* 0x0000001a0608c211 */ /* 0x010fe400078a08ff */
[----:B------:R-:W4:Y:S01]  /*23b0*/  @!P3 S2R R26, SR_CgaCtaId ;  /* 0x00000000001ab919 */ /* 0x000f220000008800 */
[----:B------:R-:W-:-:S02]  /*23c0*/  @!P0 MOV R7, 0x400 ;  /* 0x0000040000078802 */ /* 0x000fc40000000f00 */
[----:B------:R-:W-:Y:S01]  /*23d0*/  @!P4 LEA.HI.X R9, R6, R27, R0, 0x1, P5 ;  /* 0x0000001b0609c211 */ /* 0x000fe200028f0c00 */
[----:B------:R-:W-:Y:S01]  /*23e0*/  @!P4 IMAD R0, R16, 0x2, R29 ;  /* 0x000000021000c824 */ /* 0x000fe200078e021d */
[----:B------:R-:W-:Y:S01]  /*23f0*/  ISETP.GE.AND P5, PT, R32, UR17, PT ;  /* 0x0000001120007c0c */ /* 0x000fe2000bfa6270 */
[----:B---3--:R-:W-:Y:S01]  /*2400*/  @!P0 IMAD R6, R11, R18, RZ ;  /* 0x000000120b068224 */ /* 0x008fe200078e02ff */
[----:B-1----:R-:W-:Y:S01]  /*2410*/  @!P0 LEA R13, R30, R7, 0x18 ;  /* 0x000000071e0d8211 */ /* 0x002fe200078ec0ff */
[----:B------:R-:W1:Y:S01]  /*2420*/  @!P1 S2R R29, SR_CgaCtaId ;  /* 0x00000000001d9919 */ /* 0x000e620000008800 */
[----:B------:R-:W-:Y:S04]  /*2430*/  @!P4 LDGSTS.E.BYPASS.LTC128B.128 [R0+0x1800], desc[UR18][R8.64] ;  /* 0x018000000800cfae */ /* 0x000fe8000b901d52 */
[----:B------:R3:W-:Y:S01]  /*2440*/  @!P4 LDGSTS.E.BYPASS.LTC128B.128 [R0+0x5800], desc[UR18][R8.64+0x80] ;  /* 0x058000800800cfae */ /* 0x0007e2000b901d52 */
[----:B------:R-:W-:Y:S01]  /*2450*/  @!P3 IADD3 R11, P4, R24, 0x50, RZ ;  /* 0x00000050180bb810 */ /* 0x000fe20007f9e0ff */
[----:B------:R-:W5:Y:S03]  /*2460*/  @!P2 S2R R30, SR_CgaCtaId ;  /* 0x00000000001ea919 */ /* 0x000f660000008800 */
[----:B------:R-:W1:Y:S01]  /*2470*/  @!P5 S2R R31, SR_CgaCtaId ;  /* 0x00000000001fd919 */ /* 0x000e620000008800 */
[----:B---3--:R-:W-:-:S02]  /*2480*/  @!P0 IMAD R8, R10, R19, R6 ;  /* 0x000000130a088224 */ /* 0x008fc400078e0206 */
[----:B------:R-:W-:Y:S02]  /*2490*/  @!P0 IMAD.WIDE.U32 R6, R10, R18, R4 ;  /* 0x000000120a068225 */ /* 0x000fe400078e0004 */
[----:B------:R-:W3:Y:S02]  /*24a0*/  @!P3 LDC.64 R18, c[0x0][0x210] ;  /* 0x00008400ff12bb82 */ /* 0x000ee40000000a00 */
[----:B------:R-:W-:Y:S02]  /*24b0*/  @!P3 IMAD.X R0, RZ, RZ, R25, P4 ;  /* 0x000000ffff00b224 */ /* 0x000fe400020e0619 */
[----:B------:R-:W-:Y:S01]  /*24c0*/  @!P0 IMAD.IADD R7, R7, 0x1, R8 ;  /* 0x0000000107078824 */ /* 0x000fe200078e0208 */
[----:B------:R-:W-:Y:S01]  /*24d0*/  @!P0 LEA R8, P4, R6, R20, 0x1 ;  /* 0x0000001406088211 */ /* 0x000fe200078808ff */
[----:B--2---:R-:W-:Y:S01]  /*24e0*/  @!P3 IMAD R0, R0, R14, RZ ;  /* 0x0000000e0000b224 */ /* 0x004fe200078e02ff */
[----:B------:R-:W-:Y:S02]  /*24f0*/  SHF.R.S32.HI R20, RZ, 0x4, R33 ;  /* 0x00000004ff147819 */ /* 0x000fe40000011421 */
[----:B------:R-:W-:Y:S01]  /*2500*/  @!P0 LEA.HI.X R9, R6, R21, R7, 0x1, P4 ;  /* 0x0000001506098211 */ /* 0x000fe200020f0c07 */
[----:B------:R-:W-:Y:S01]  /*2510*/  @!P3 IMAD R12, R11, R15, R0 ;  /* 0x0000000f0b0cb224 */ /* 0x000fe200078e0200 */
[----:B------:R-:W-:Y:S01]  /*2520*/  LEA.HI R10, R33, R20, RZ, 0x1 ;  /* 0x00000014210a7211 */ /* 0x000fe200078f08ff */
[----:B------:R-:W-:Y:S01]  /*2530*/  @!P0 IMAD R0, R16, 0x2, R13 ;  /* 0x0000000210008824 */ /* 0x000fe200078e020d */
[----:B------:R-:W-:Y:S01]  /*2540*/  ISETP.GE.AND P4, PT, R32, UR17, PT ;  /* 0x0000001120007c0c */ /* 0x000fe2000bf86270 */
[----:B------:R-:W-:Y:S01]  /*2550*/  @!P3 IMAD.WIDE.U32 R6, R11, R14, R4 ;  /* 0x0000000e0b06b225 */ /* 0x000fe200078e0004 */
[----:B------:R-:W-:Y:S01]  /*2560*/  LOP3.LUT R10, R10, 0xfffffffe, RZ, 0xc0, !PT ;  /* 0xfffffffe0a0a7812 */ /* 0x000fe200078ec0ff */
[----:B------:R-:W2:Y:S01]  /*2570*/  @!P2 LDC.64 R14, c[0x0][0x240] ;  /* 0x00009000ff0eab82 */ /* 0x000ea20000000a00 */
[----:B------:R-:W-:Y:S01]  /*2580*/  @!P0 LDGSTS.E.BYPASS.LTC128B.128 [R0+0x2000], desc[UR18][R8.64] ;  /* 0x0200000008008fae */ /* 0x000fe2000b901d52 */
[----:B------:R-:W-:-:S02]  /*2590*/  @!P3 IMAD.IADD R7, R7, 0x1, R12 ;  /* 0x000000010707b824 */ /* 0x000fc400078e020c */
[----:B------:R-:W-:Y:S01]  /*25a0*/  IMAD.IADD R34, R20, 0x1, -R10 ;  /* 0x0000000114227824 */ /* 0x000fe200078e0a0a */
[----:B------:R4:W-:Y:S03]  /*25b0*/  @!P0 LDGSTS.E.BYPASS.LTC128B.128 [R0+0x6000], desc[UR18][R8.64+0x80] ;  /* 0x0600008008008fae */ /* 0x0009e6000b901d52 */
[----:B------:R-:W2:Y:S01]  /*25c0*/  @!P1 LDC.64 R20, c[0x0][0x240] ;  /* 0x00009000ff149b82 */ /* 0x000ea20000000a00 */
[----:B----4-:R-:W-:Y:S02]  /*25d0*/  @!P3 MOV R9, 0x400 ;  /* 0x000004000009b802 */ /* 0x010fe40000000f00 */
[----:B---3--:R-:W-:Y:S02]  /*25e0*/  @!P3 LEA R8, P0, R6, R18, 0x1 ;  /* 0x000000120608b211 */ /* 0x008fe400078008ff */
[----:B------:R-:W-:-:S03]  /*25f0*/  @!P3 LEA R12, R26, R9, 0x18 ;  /* 0x000000091a0cb211 */ /* 0x000fc600078ec0ff */
[----:B------:R-:W3:Y:S01]  /*2600*/  @!P2 LDC.64 R26, c[0x0][0x210] ;  /* 0x00008400ff1aab82 */ /* 0x000ee20000000a00 */
[----:B------:R-:W-:Y:S02]  /*2610*/  @!P6 MOV R0, 0x400 ;  /* 0x000004000000e802 */ /* 0x000fe40000000f00 */
[----:B------:R-:W-:Y:S01]  /*2620*/  @!P3 LEA.HI.X R9, R6, R19, R7, 0x1, P0 ;  /* 0x000000130609b211 */ /* 0x000fe200000f0c07 */
[----:B------:R-:W-:Y:S01]  /*2630*/  @!P1 IMAD.MOV.U32 R7, RZ, RZ, R5 ;  /* 0x000000ffff079224 */ /* 0x000fe200078e0005 */
[----:B------:R-:W-:Y:S02]  /*2640*/  @!P6 LEA R35, R17, R0, 0x18 ;  /* 0x000000001123e211 */ /* 0x000fe400078ec0ff */
[----:B------:R-:W-:Y:S01]  /*2650*/  @!P2 MOV R6, 0x400 ;  /* 0x000004000006a802 */ /* 0x000fe20000000f00 */
[----:B------:R-:W4:Y:S01]  /*2660*/  @!P1 LDC.64 R18, c[0x0][0x210] ;  /* 0x00008400ff129b82 */ /* 0x000f220000000a00 */
[----:B------:R-:W-:Y:S02]  /*2670*/  @!P1 MOV R0, 0x400 ;  /* 0x0000040000009802 */ /* 0x000fe40000000f00 */
[----:B------:R-:W-:-:S02]  /*2680*/  @!P2 IADD3 R10, P0, R24, 0x60, RZ ;  /* 0x00000060180aa810 */ /* 0x000fc40007f1e0ff */
[----:B-----5:R-:W-:Y:S02]  /*2690*/  @!P2 LEA R32, R30, R6, 0x18 ;  /* 0x000000061e20a211 */ /* 0x020fe400078ec0ff */
[----:B-1----:R-:W-:Y:S01]  /*26a0*/  @!P1 LEA R30, R29, R0, 0x18 ;  /* 0x000000001d1e9211 */ /* 0x002fe200078ec0ff */
[----:B------:R-:W-:Y:S01]  /*26b0*/  @!P2 IMAD.X R6, RZ, RZ, R25, P0 ;  /* 0x000000ffff06a224 */ /* 0x000fe200000e0619 */
[----:B------:R-:W-:Y:S02]  /*26c0*/  @!P5 MOV R0, 0x400 ;  /* 0x000004000000d802 */ /* 0x000fe40000000f00 */
[----:B------:R-:W-:Y:S01]  /*26d0*/  @!P1 IADD3 R13, P0, R24, 0x70, RZ ;  /* 0x00000070180d9810 */ /* 0x000fe20007f1e0ff */
[----:B--2---:R-:W-:Y:S01]  /*26e0*/  @!P2 IMAD R11, R6, R14, RZ ;  /* 0x0000000e060ba224 */ /* 0x004fe200078e02ff */
[----:B------:R-:W-:Y:S01]  /*26f0*/  @!P5 LEA R31, R31, R0, 0x18 ;  /* 0x000000001f1fd211 */ /* 0x000fe200078ec0ff */
[----:B------:R-:W-:Y:S02]  /*2700*/  @!P3 IMAD R0, R16, 0x2, R12 ;  /* 0x000000021000b824 */ /* 0x000fe400078e020c */
[----:B------:R-:W-:-:S02]  /*2710*/  @!P1 IMAD.MOV.U32 R6, RZ, RZ, R4 ;  /* 0x000000ffff069224 */ /* 0x000fc400078e0004 */
[C---:B------:R-:W-:Y:S01]  /*2720*/  @!P2 IMAD R11, R10.reuse, R15, R11 ;  /* 0x0000000f0a0ba224 */ /* 0x040fe200078e020b */
[----:B------:R-:W-:Y:S01]  /*2730*/  @!P3 LDGSTS.E.BYPASS.LTC128B.128 [R0+0x2800], desc[UR18][R8.64] ;  /* 0x028000000800bfae */ /* 0x000fe2000b901d52 */
[----:B------:R-:W-:-:S03]  /*2740*/  @!P2 IMAD.WIDE.U32 R4, R10, R14, R4 ;  /* 0x0000000e0a04a225 */ /* 0x000fc600078e0004 */
[----:B------:R1:W-:Y:S01]  /*2750*/  @!P3 LDGSTS.E.BYPASS.LTC128B.128 [R0+0x6800], desc[UR18][R8.64+0x80] ;  /* 0x068000800800bfae */ /* 0x0003e2000b901d52 */
[----:B------:R-:W-:Y:S01]  /*2760*/  @!P1 IMAD.X R17, RZ, RZ, R25, P0 ;  /* 0x000000ffff119224 */ /* 0x000fe200000e0619 */
[----:B---3--:R-:W-:Y:S01]  /*2770*/  @!P2 LEA R14, P0, R4, R26, 0x1 ;  /* 0x0000001a040ea211 */ /* 0x008fe200078008ff */
[----:B-1----:R-:W-:Y:S01]  /*2780*/  @!P2 IMAD.IADD R0, R5, 0x1, R11 ;  /* 0x000000010500a824 */ /* 0x002fe200078e020b */
[----:B------:R-:W-:Y:S01]  /*2790*/  LOP3.LUT R5, R33, 0xfffffff0, RZ, 0xc0, !PT ;  /* 0xfffffff021057812 */ /* 0x000fe200078ec0ff */
[----:B------:R-:W-:-:S03]  /*27a0*/  @!P1 IMAD R9, R17, R20, RZ ;  /* 0x0000001411099224 */ /* 0x000fc600078e02ff */
[----:B------:R-:W-:Y:S01]  /*27b0*/  @!P2 LEA.HI.X R15, R4, R27, R0, 0x1, P0 ;  /* 0x0000001b040fa211 */ /* 0x000fe200000f0c00 */
[----:B------:R-:W-:Y:S01]  /*27c0*/  IMAD.IADD R0, R88, 0x1, -R5 ;  /* 0x0000000158007824 */ /* 0x000fe200078e0a05 */
[----:B------:R-:W-:Y:S01]  /*27d0*/  PLOP3.LUT P0, PT, PT, PT, UP0, 0x80, 0x0 ;  /* 0x000000000000781c */ /* 0x000fe20003f0f008 */
[----:B------:R-:W-:-:S03]  /*27e0*/  @!P1 IMAD.WIDE.U32 R4, R13, R20, R6 ;  /* 0x000000140d049225 */ /* 0x000fc600078e0006 */
[----:B------:R-:W-:Y:S01]  /*27f0*/  SHF.R.S32.HI R8, RZ, 0x1f, R0 ;  /* 0x0000001fff087819 */ /* 0x000fe20000011400 */
[----:B------:R-:W-:Y:S01]  /*2800*/  IMAD.SHL.U32 R6, R36, 0x40, RZ ;  /* 0x0000004024067824 */ /* 0x000fe200078e00ff */
[----:B----4-:R-:W-:Y:S01]  /*2810*/  @!P1 LEA R12, P3, R4, R18, 0x1 ;  /* 0x00000012040c9211 */ /* 0x010fe200078608ff */
[----:B------:R-:W-:Y:S01]  /*2820*/  IMAD.SHL.U32 R7, R2, 0x8, RZ ;  /* 0x0000000802077824 */ /* 0x000fe200078e00ff */
[----:B------:R-:W-:Y:S02]  /*2830*/  LEA.HI R24, R8, R0, RZ, 0x3 ;  /* 0x0000000008187211 */ /* 0x000fe400078f18ff */
[----:B------:R-:W-:Y:S02]  /*2840*/  LOP3.LUT R6, R6, 0x1c0, RZ, 0xc0, !PT ;  /* 0x000001c006067812 */ /* 0x000fe400078ec0ff */
[----:B------:R-:W-:Y:S02]  /*2850*/  LOP3.LUT R8, R24, 0xfffffff8, RZ, 0xc0, !PT ;  /* 0xfffffff818087812 */ /* 0x000fe400078ec0ff */
[----:B------:R-:W-:-:S02]  /*2860*/  LOP3.LUT R7, R6, 0x8, R7, 0xf8, !PT ;  /* 0x0000000806077812 */ /* 0x000fc400078ef807 */
[----:B------:R-:W-:Y:S01]  /*2870*/  SHF.R.U32.HI R6, RZ, 0x3, R6 ;  /* 0x00000003ff067819 */ /* 0x000fe20000011606 */
[----:B------:R-:W-:Y:S02]  /*2880*/  IMAD.IADD R29, R0, 0x1, -R8 ;  /* 0x00000001001d7824 */ /* 0x000fe400078e0a08 */
[----:B------:R-:W-:Y:S01]  /*2890*/  @!P1 IMAD R0, R13, R21, R9 ;  /* 0x000000150d009224 */ /* 0x000fe200078e0209 */
[----:B------:R-:W-:Y:S01]  /*28a0*/  LOP3.LUT R25, R7, R6, RZ, 0x3c, !PT ;  /* 0x0000000607197212 */ /* 0x000fe200078e3cff */
        /* <DEDUP_REMOVED lines=13> */
.L_x_1300:
[----:B------:R-:W-:Y:S01]  /*2980*/  @!P1 IADD3 R8, R5, R0, RZ ;  /* 0x0000000005089210 */ /* 0x000fe20007ffe0ff */
        /* <DEDUP_REMOVED lines=13> */
.L_x_1301:
[C---:B------:R-:W-:Y:S01]  /*2a60*/  IMAD R0, R3.reuse, UR10, RZ ;  /* 0x0000000a03007c24 */ /* 0x040fe2000f8e02ff */
[----:B------:R-:W-:Y:S01]  /*2a70*/  @!P1 LEA.HI.X R13, R4, R19, R8, 0x1, P3 ;  /* 0x00000013040d9211 */ /* 0x000fe200018f0c08 */
[C---:B------:R-:W-:Y:S01]  /*2a80*/  IMAD.WIDE.U32 R6, R2.reuse, UR10, R22 ;  /* 0x0000000a02067c25 */ /* 0x040fe2000f8e0016 */
[----:B------:R-:W-:Y:S01]  /*2a90*/  ISETP.GE.AND P3, PT, R2, UR17, PT ;  /* 0x0000001102007c0c */ /* 0x000fe2000bf66270 */
[----:B------:R-:W1:Y:S01]  /*2aa0*/  @!P6 LDC.64 R18, c[0x0][0x218] ;  /* 0x00008600ff12eb82 */ /* 0x000e620000000a00 */
[----:B------:R-:W-:Y:S01]  /*2ab0*/  ULDC.64 UR6, c[0x0][0x260] ;  /* 0x0000980000067ab9 */ /* 0x000fe20000000a00 */
[----:B------:R-:W-:Y:S01]  /*2ac0*/  IMAD R3, R3, UR8, RZ ;  /* 0x0000000803037c24 */ /* 0x000fe2000f8e02ff */
[----:B------:R-:W-:Y:S01]  /*2ad0*/  IADD3 R6, P0, R6, UR32, RZ ;  /* 0x0000002006067c10 */ /* 0x000fe2000ff1e0ff */
[C---:B------:R-:W-:Y:S01]  /*2ae0*/  IMAD R0, R2.reuse, UR11, R0 ;  /* 0x0000000b02007c24 */ /* 0x040fe2000f8e0200 */
[----:B------:R-:W-:Y:S01]  /*2af0*/  USHF.L.U64.HI UR13, UR10, 0x5, UR11 ;  /* 0x000000050a0d7899 */ /* 0x000fe2000801020b */
[----:B------:R-:W-:Y:S01]  /*2b00*/  IMAD.SHL.U32 R8, R29, 0x40, RZ ;  /* 0x000000401d087824 */ /* 0x000fe200078e00ff */
[----:B------:R-:W-:Y:S01]  /*2b10*/  USHF.R.S32.HI UR23, URZ, 0x1f, UR22 ;  /* 0x0000001f3f177899 */ /* 0x000fe20008011416 */
[----:B------:R-:W-:Y:S01]  /*2b20*/  IMAD.WIDE.U32 R4, R2, UR8, R22 ;  /* 0x0000000802047c25 */ /* 0x000fe2000f8e0016 */
[----:B------:R-:W-:Y:S01]  /*2b30*/  IADD3.X R7, R7, UR20, R0, P0, !PT ;  /* 0x0000001407077c10 */ /* 0x000fe200087fe400 */
[----:B------:R-:W2:Y:S01]  /*2b40*/  @!P5 LDC.64 R20, c[0x0][0x218] ;  /* 0x00008600ff14db82 */ /* 0x000ea20000000a00 */
[----:B------:R-:W-:Y:S01]  /*2b50*/  LOP3.LUT R0, R8, 0x1c0, RZ, 0xc0, !PT ;  /* 0x000001c008007812 */ /* 0x000fe200078ec0ff */
[----:B------:R-:W-:Y:S01]  /*2b60*/  IMAD R11, R2, UR9, R3 ;  /* 0x00000009020b7c24 */ /* 0x000fe2000f8e0203 */
[----:B------:R-:W-:Y:S01]  /*2b70*/  IADD3 R10, P0, R4, UR30, RZ ;  /* 0x0000001e040a7c10 */ /* 0x000fe2000ff1e0ff */
[----:B------:R-:W-:Y:S01]  /*2b80*/  IMAD.SHL.U32 R2, R34, 0x8, RZ ;  /* 0x0000000822027824 */ /* 0x000fe200078e00ff */
[----:B------:R-:W-:Y:S01]  /*2b90*/  SHF.R.S32.HI R4, RZ, 0x1f, R28 ;  /* 0x0000001fff047819 */ /* 0x000fe2000001141c */
[----:B------:R-:W-:Y:S01]  /*2ba0*/  IMAD.WIDE.U32 R250, R28, UR6, R6 ;  /* 0x000000061cfa7c25 */ /* 0x000fe2000f8e0006 */
[----:B------:R-:W-:Y:S01]  /*2bb0*/  USHF.L.U32 UR14, UR10, 0x5, URZ ;  /* 0x000000050a0e7899 */ /* 0x000fe2000800063f */
[----:B------:R-:W-:Y:S01]  /*2bc0*/  IADD3.X R11, R5, UR24, R11, P0, !PT ;  /* 0x00000018050b7c10 */ /* 0x000fe200087fe40b */
[----:B------:R-:W-:Y:S01]  /*2bd0*/  UIMAD UR17, UR13, UR22, URZ ;  /* 0x000000160d1172a4 */ /* 0x000fe2000f8e023f */
[----:B------:R-:W-:Y:S01]  /*2be0*/  LOP3.LUT R2, R0, 0x8, R2, 0xf8, !PT ;  /* 0x0000000800027812 */ /* 0x000fe200078ef802 */
[----:B------:R-:W-:Y:S01]  /*2bf0*/  @!P2 IMAD R3, R16, 0x2, R32 ;  /* 0x000000021003a824 */ /* 0x000fe200078e0220 */
[----:B------:R-:W-:Y:S01]  /*2c00*/  SHF.R.U32.HI R0, RZ, 0x3, R0 ;  /* 0x00000003ff007819 */ /* 0x000fe20000011600 */
[----:B------:R-:W-:Y:S01]  /*2c10*/  IMAD.U32 R8, RZ, RZ, UR22 ;  /* 0x00000016ff087e24 */ /* 0x000fe2000f8e00ff */
[----:B------:R-:W-:Y:S01]  /*2c20*/  UIMAD UR17, UR23, UR14, UR17 ;  /* 0x0000000e171172a4 */ /* 0x000fe2000f8e0211 */
[----:B------:R-:W-:Y:S01]  /*2c30*/  IMAD.MOV.U32 R248, RZ, RZ, R250 ;  /* 0x000000fffff87224 */ /* 0x000fe200078e00fa */
[----:B------:R-:W-:Y:S01]  /*2c40*/  LOP3.LUT R85, R2, R0, RZ, 0x3c, !PT ;  /* 0x0000000002557212 */ /* 0x000fe200078e3cff */
[----:B------:R-:W-:Y:S01]  /*2c50*/  IMAD R0, R4, UR6, RZ ;  /* 0x0000000604007c24 */ /* 0x000fe2000f8e02ff */
[----:B------:R-:W-:Y:S01]  /*2c60*/  @!PT LDS RZ, [RZ] ;  /* 0x00000000fffff984 */ /* 0x000fe20000000800 */
[----:B------:R-:W-:Y:S01]  /*2c70*/  @!PT LDS RZ, [RZ] ;  /* 0x00000000fffff984 */ /* 0x000fe20000000800 */
[----:B------:R-:W-:Y:S01]  /*2c80*/  @!PT LDS RZ, [RZ] ;  /* 0x00000000fffff984 */ /* 0x000fe20000000800 */
[----:B------:R-:W-:Y:S01]  /*2c90*/  @!P2 LDGSTS.E.BYPASS.LTC128B.128 [R3+0x3000], desc[UR18][R14.64] ;  /* 0x030000000e03afae */ /* 0x000fe2000b901d52 */
[----:B------:R-:W-:Y:S01]  /*2ca0*/  USHF.L.U32 UR31, UR10, 0x4, URZ ;  /* 0x000000040a1f7899 */ /* 0x000fe2000800063f */
[----:B------:R-:W-:Y:S01]  /*2cb0*/  @!P1 IMAD R9, R16, 0x2, R30 ;  /* 0x0000000210099824 */ /* 0x000fe200078e021e */
[----:B------:R-:W-:Y:S01]  /*2cc0*/  USHF.L.U64.HI UR30, UR10, 0x4, UR11 ;  /* 0x000000040a1e7899 */ /* 0x000fe2000801020b */
[----:B------:R-:W-:Y:S01]  /*2cd0*/  IMAD R0, R28, UR7, R0 ;  /* 0x000000071c007c24 */ /* 0x000fe2000f8e0200 */
[----:B------:R3:W-:Y:S01]  /*2ce0*/  @!P2 LDGSTS.E.BYPASS.LTC128B.128 [R3+0x7000], desc[UR18][R14.64+0x80] ;  /* 0x070000800e03afae */ /* 0x0007e2000b901d52 */
[----:B------:R-:W-:Y:S01]  /*2cf0*/  ULDC.64 UR6, c[0x0][0x268] ;  /* 0x00009a0000067ab9 */ /* 0x000fe20000000a00 */
[C---:B------:R-:W-:Y:S01]  /*2d00*/  @!P6 IMAD R17, R16.reuse, 0x2, R35 ;  /* 0x000000021011e824 */ /* 0x040fe200078e0223 */
[----:B------:R-:W-:Y:S01]  /*2d10*/  USHF.L.U32 UR20, UR8, 0x5, URZ ;  /* 0x0000000508147899 */ /* 0x000fe2000800063f */
[----:B------:R-:W-:Y:S01]  /*2d20*/  IMAD.IADD R249, R251, 0x1, R0 ;  /* 0x00000001fbf97824 */ /* 0x000fe200078e0200 */
[----:B------:R-:W-:Y:S01]  /*2d30*/  @!P1 LDGSTS.E.BYPASS.LTC128B.128 [R9+0x3800], desc[UR18][R12.64] ;  /* 0x038000000c099fae */ /* 0x000fe2000b901d52 */
[----:B------:R-:W-:Y:S01]  /*2d40*/  @!P5 IMAD R16, R16, 0x2, R31 ;  /* 0x000000021010d824 */ /* 0x000fe200078e021f */
[----:B------:R-:W-:Y:S01]  /*2d50*/  USHF.L.U32 UR24, UR8, 0x4, URZ ;  /* 0x0000000408187899 */ /* 0x000fe2000800063f */
[----:B------:R-:W-:Y:S01]  /*2d60*/  IMAD.WIDE.U32 R26, R28, UR6, R10 ;  /* 0x000000061c1a7c25 */ /* 0x000fe2000f8e000a */
[----:B------:R4:W-:Y:S01]  /*2d70*/  @!P1 LDGSTS.E.BYPASS.LTC128B.128 [R9+0x7800], desc[UR18][R12.64+0x80] ;  /* 0x078000800c099fae */ /* 0x0009e2000b901d52 */
[----:B------:R-:W5:Y:S01]  /*2d80*/  @!P4 LDC.64 R10, c[0x0][0x220] ;  /* 0x00008800ff0acb82 */ /* 0x000f620000000a00 */
[----:B------:R-:W-:Y:S01]  /*2d90*/  LEA.HI R87, R37, R88, RZ, 0x5 ;  /* 0x0000005825577211 */ /* 0x000fe200078f28ff */
[----:B------:R-:W-:Y:S01]  /*2da0*/  IMAD.MOV.U32 R240, RZ, RZ, R26 ;  /* 0x000000fffff07224 */ /* 0x000fe200078e001a */
[----:B------:R-:W-:Y:S01]  /*2db0*/  STL.64 [R1+0x20], R250 ;  /* 0x000020fa01007387 */ /* 0x000fe20000100a00 */
[----:B------:R-:W-:Y:S01]  /*2dc0*/  UIADD3 UR27, UR25, -UR27, -UR29 ;  /* 0x8000001b191b7290 */ /* 0x000fe2000fffe81d */
[----:B------:R-:W-:Y:S01]  /*2dd0*/  SHF.R.S32.HI R86, RZ, 0x5, R87 ;  /* 0x00000005ff567819 */ /* 0x000fe20000011457 */
[----:B------:R-:W-:Y:S01]  /*2de0*/  UISETP.GT.AND UP0, UPT, UR22, UR12, UPT ;  /* 0x0000000c1600728c */ /* 0x000fe2000bf04270 */
[----:B------:R-:W-:Y:S04]  /*2df0*/  STL.64 [R1+0x18], R248 ;  /* 0x000018f801007387 */ /* 0x000fe80000100a00 */
[----:B------:R-:W-:Y:S01]  /*2e00*/  STL.64 [R1+0x38], R26 ;  /* 0x0000381a01007387 */ /* 0x000fe20000100a00 */
[----:B---3--:R-:W-:-:S04]  /*2e10*/  IMAD.WIDE.U32 R2, R8, UR14, R248 ;  /* 0x0000000e08027c25 */ /* 0x008fc8000f8e00f8 */
[----:B------:R-:W-:Y:S01]  /*2e20*/  VIADD R0, R3, UR17 ;  /* 0x0000001103007c36 */ /* 0x000fe20008000000 */
[C---:B------:R-:W-:Y:S01]  /*2e30*/  @!P5 IADD3 R3, P0, R2.reuse, UR31, RZ ;  /* 0x0000001f0203dc10 */ /* 0x040fe2000ff1e0ff */
[----:B------:R-:W-:Y:S01]  /*2e40*/  USHF.L.U64.HI UR17, UR8, 0x5, UR9 ;  /* 0x0000000508117899 */ /* 0x000fe20008010209 */
[----:B-1----:R-:W-:Y:S01]  /*2e50*/  @!P6 LEA R6, P1, R2, R18, 0x1 ;  /* 0x000000120206e211 */ /* 0x002fe200078208ff */
[----:B----4-:R-:W-:Y:S01]  /*2e60*/  IMAD R9, R4, UR6, RZ ;  /* 0x0000000604097c24 */ /* 0x010fe2000f8e02ff */
[----:B------:R-:W-:Y:S01]  /*2e70*/  @!P5 IADD3.X R5, R0, UR30, RZ, P0, !PT ;  /* 0x0000001e0005dc10 */ /* 0x000fe200087fe4ff */
[----:B------:R-:W1:Y:S01]  /*2e80*/  @!P3 LDC.64 R12, c[0x0][0x220] ;  /* 0x00008800ff0cbb82 */ /* 0x000e620000000a00 */
[C---:B--2---:R-:W-:Y:S01]  /*2e90*/  @!P5 LEA R4, P0, R3.reuse, R20, 0x1 ;  /* 0x000000140304d211 */ /* 0x044fe200078008ff */
[----:B------:R-:W-:Y:S01]  /*2ea0*/  IMAD R9, R28, UR7, R9 ;  /* 0x000000071c097c24 */ /* 0x000fe2000f8e0209 */
[----:B------:R-:W-:Y:S01]  /*2eb0*/  @!P6 LEA.HI.X R7, R2, R19, R0, 0x1, P1 ;  /* 0x000000130207e211 */ /* 0x000fe200008f0c00 */
[----:B------:R-:W-:Y:S01]  /*2ec0*/  UIMAD UR6, UR17, UR22, URZ ;  /* 0x00000016110672a4 */ /* 0x000fe2000f8e023f */
[----:B------:R-:W-:Y:S01]  /*2ed0*/  @!P5 LEA.HI.X R5, R3, R21, R5, 0x1, P0 ;  /* 0x000000150305d211 */ /* 0x000fe200000f0c05 */
[----:B------:R-:W-:-:S02]  /*2ee0*/  IMAD.IADD R241, R27, 0x1, R9 ;  /* 0x000000011bf17824 */ /* 0x000fc400078e0209 */
[----:B------:R-:W-:Y:S01]  /*2ef0*/  @!P6 LDGSTS.E.BYPASS.LTC128B.128 [R17+0x8000], desc[UR18][R6.64] ;  /* 0x080000000611efae */ /* 0x000fe2000b901d52 */
[----:B------:R-:W-:Y:S01]  /*2f00*/  UIMAD UR6, UR23, UR20, UR6 ;  /* 0x00000014170672a4 */ /* 0x000fe2000f8e0206 */
[----:B------:R-:W-:Y:S01]  /*2f10*/  IMAD.WIDE.U32 R2, R8, UR20, R240 ;  /* 0x0000001408027c25 */ /* 0x000fe2000f8e00f0 */
[----:B------:R-:W-:Y:S01]  /*2f20*/  USHF.L.U64.HI UR23, UR8, 0x4, UR9 ;  /* 0x0000000408177899 */ /* 0x000fe20008010209 */
[----:B------:R-:W-:Y:S03]  /*2f30*/  @!P6 LDGSTS.E.BYPASS.LTC128B.128 [R17+0x9000], desc[UR18][R6.64+0x80] ;  /* 0x090000800611efae */ /* 0x000fe6000b901d52 */
[----:B------:R-:W-:Y:S01]  /*2f40*/  VIADD R0, R3, UR6 ;  /* 0x0000000603007c36 */ /* 0x000fe20008000000 */
[----:B------:R-:W-:Y:S01]  /*2f50*/  @!P5 LDGSTS.E.BYPASS.LTC128B.128 [R16+0x8800], desc[UR18][R4.64] ;  /* 0x088000000410dfae */ /* 0x000fe2000b901d52 */
[----:B------:R-:W-:Y:S01]  /*2f60*/  @!P4 IADD3 R3, P0, R2, UR24, RZ ;  /* 0x000000180203cc10 */ /* 0x000fe2000ff1e0ff */
[----:B------:R-:W-:-:S02]  /*2f70*/  UIADD3 UR6, UR25, 0x1, -UR29 ;  /* 0x0000000119067890 */ /* 0x000fc4000fffe81d */
[----:B------:R2:W-:Y:S02]  /*2f80*/  @!P5 LDGSTS.E.BYPASS.LTC128B.128 [R16+0x9800], desc[UR18][R4.64+0x80] ;  /* 0x098000800410dfae */ /* 0x0005e4000b901d52 */
[----:B------:R-:W-:Y:S02]  /*2f90*/  UIADD3 UR26, UR6, UR26, URZ ;  /* 0x0000001a061a7290 */ /* 0x000fe4000fffe03f */
[----:B------:R-:W0:Y:S04]  /*2fa0*/  LDGDEPBAR ;  /* 0x00000000000079af */ /* 0x000e280000000000 */
[----:B------:R-:W-:Y:S01]  /*2fb0*/  STL.64 [R1+0x30], R240 ;  /* 0x000030f001007387 */ /* 0x000fe20000100a00 */
[----:B--2---:R-:W-:Y:S01]  /*2fc0*/  IMAD.SHL.U32 R5, R24, 0x40, RZ ;  /* 0x0000004018057824 */ /* 0x004fe200078e00ff */
[----:B------:R-:W-:-:S04]  /*2fd0*/  DEPBAR.LE SB0, 0x0 ;  /* 0x000080000000791a */ /* 0x000fc80000000000 */
[----:B------:R-:W-:Y:S01]  /*2fe0*/  BAR.SYNC.DEFER_BLOCKING 0x0 ;  /* 0x0000000000007b1d */ /* 0x000fe20000010000 */
[C---:B-1----:R-:W-:Y:S02]  /*2ff0*/  @!P3 LEA R4, P1, R2.reuse, R12, 0x1 ;  /* 0x0000000c0204b211 */ /* 0x042fe400078208ff */
[----:B------:R-:W-:Y:S02]  /*3000*/  LOP3.LUT R84, R5, 0xfffffe00, RZ, 0xc0, !PT ;  /* 0xfffffe0005547812 */ /* 0x000fe400078ec0ff */
[----:B------:R-:W-:Y:S02]  /*3010*/  @!P3 LEA.HI.X R5, R2, R13, R0, 0x1, P1 ;  /* 0x0000000d0205b211 */ /* 0x000fe400008f0c00 */
[----:B------:R-:W-:Y:S01]  /*3020*/  @!P4 IADD3.X R2, R0, UR23, RZ, P0, !PT ;  /* 0x000000170002cc10 */ /* 0x000fe200087fe4ff */
[----:B------:R-:W-:Y:S01]  /*3030*/  IMAD R8, R86, 0x400, R84 ;  /* 0x0000040056087824 */ /* 0x000fe200078e0254 */
[----:B-----5:R-:W-:Y:S01]  /*3040*/  @!P4 LEA R6, P0, R3, R10, 0x1 ;  /* 0x0000000a0306c211 */ /* 0x020fe200078008ff */
[----:B------:R-:W-:-:S03]  /*3050*/  IMAD R0, R34, 0x200, R25 ;  /* 0x0000020022007824 */ /* 0x000fc600078e0219 */
[----:B------:R-:W-:Y:S01]  /*3060*/  @!P4 LEA.HI.X R7, R3, R11, R2, 0x1, P0 ;  /* 0x0000000b0307c211 */ /* 0x000fe200000f0c02 */
[----:B------:R-:W-:Y:S01]  /*3070*/  IMAD.IADD R2, R85, 0x1, R8 ;  /* 0x0000000155027824 */ /* 0x000fe200078e0208 */
[----:B------:R-:W-:Y:S01]  /*3080*/  LEA R216, R0, UR4, 0x1 ;  /* 0x0000000400d87c11 */ /* 0x000fe2000f8e08ff */
[----:B------:R-:W-:Y:S01]  /*3090*/  IMAD.MOV.U32 R3, RZ, RZ, 0x10 ;  /* 0x00000010ff037424 */ /* 0x000fe200078e00ff */
[----:B------:R-:W-:Y:S01]  /*30a0*/  R2P PR, R29, 0x6 ;  /* 0x000000061d007804 */ /* 0x000fe20000000000 */
[----:B------:R-:W-:Y:S01]  /*30b0*/  IMAD.MOV.U32 R0, RZ, RZ, -0x20 ;  /* 0xffffffe0ff007424 */ /* 0x000fe200078e00ff */
[----:B------:R-:W-:Y:S01]  /*30c0*/  LEA R218, R2, UR4, 0x1 ;  /* 0x0000000402da7c11 */ /* 0x000fe2000f8e08ff */
[C---:B------:R-:W-:Y:S02]  /*30d0*/  VIADD R2, R216.reuse, 0x8000 ;  /* 0x00008000d8027836 */ /* 0x040fe40000000000 */
[----:B------:R-:W-:Y:S01]  /*30e0*/  SEL R3, R3, 0xfffffff0, !P1 ;  /* 0xfffffff003037807 */ /* 0x000fe20004800000 */
[----:B------:R-:W-:Y:S01]  /*30f0*/  VIADD R227, R216, 0x8020 ;  /* 0x00008020d8e37836 */ /* 0x000fe20000000000 */
[----:B------:R-:W-:Y:S01]  /*3100*/  @P3 STS.128 [R239+0xa000], RZ ;  /* 0x00a000ffef003388 */ /* 0x000fe20000000c00 */
[----:B------:R-:W-:-:S02]  /*3110*/  SEL R0, R0, 0x20, P2 ;  /* 0x0000002000007807 */ /* 0x000fc40001000000 */
[----:B------:R-:W-:Y:S01]  /*3120*/  R2P PR, R36, 0x6 ;  /* 0x0000000624007804 */ /* 0x000fe20000000000 */
[----:B------:R-:W-:Y:S01]  /*3130*/  @P3 STS.128 [R239+0xb000], RZ ;  /* 0x00b000ffef003388 */ /* 0x000fe20000000c00 */
[--C-:B------:R-:W-:Y:S02]  /*3140*/  IMAD R220, R3, 0x2, R218.reuse ;  /* 0x0000000203dc7824 */ /* 0x100fe400078e02da */
[C---:B------:R-:W-:Y:S01]  /*3150*/  IMAD R226, R0.reuse, 0x2, R218 ;  /* 0x0000000200e27824 */ /* 0x040fe200078e02da */
[----:B------:R-:W-:Y:S01]  /*3160*/  @!PT LDS RZ, [RZ] ;  /* 0x00000000fffff984 */ /* 0x000fe20000000800 */
[----:B------:R-:W-:Y:S01]  /*3170*/  @!PT LDS RZ, [RZ] ;  /* 0x00000000fffff984 */ /* 0x000fe20000000800 */
[----:B------:R-:W-:Y:S01]  /*3180*/  @!PT LDS RZ, [RZ] ;  /* 0x00000000fffff984 */ /* 0x000fe20000000800 */
[----:B------:R-:W-:Y:S01]  /*3190*/  @!P3 LDGSTS.E.BYPASS.LTC128B.128 [R239+0xa000], desc[UR18][R4.64] ;  /* 0x0a00000004efbfae */ /* 0x000fe2000b901d52 */
[----:B------:R-:W-:-:S03]  /*31a0*/  IMAD R225, R0, 0x2, R220 ;  /* 0x0000000200e17824 */ /* 0x000fc600078e02dc */
[----:B------:R-:W-:Y:S04]  /*31b0*/  @!P3 LDGSTS.E.BYPASS.LTC128B.128 [R239+0xb000], desc[UR18][R4.64+0x80] ;  /* 0x0b00008004efbfae */ /* 0x000fe8000b901d52 */
[----:B------:R-:W-:Y:S01]  /*31c0*/  @P4 STS.128 [R239+0xa800], RZ ;  /* 0x00a800ffef004388 */ /* 0x000fe20000000c00 */
[----:B------:R-:W-:Y:S02]  /*31d0*/  @P1 VIADD R227, R2, 0xffffffe0 ;  /* 0xffffffe002e31836 */ /* 0x000fe40000000000 */
[----:B------:R-:W-:Y:S01]  /*31e0*/  IMAD.MOV.U32 R2, RZ, RZ, 0x40 ;  /* 0x00000040ff027424 */ /* 0x000fe200078e00ff */
[----:B------:R-:W-:Y:S04]  /*31f0*/  @P4 STS.128 [R239+0xb800], RZ ;  /* 0x00b800ffef004388 */ /* 0x000fe80000000c00 */
[----:B------:R-:W-:Y:S01]  /*3200*/  @!PT LDS RZ, [RZ] ;  /* 0x00000000fffff984 */ /* 0x000fe20000000800 */
[----:B------:R-:W-:Y:S01]  /*3210*/  @!PT LDS RZ, [RZ] ;  /* 0x00000000fffff984 */ /* 0x000fe20000000800 */
[----:B------:R-:W-:Y:S01]  /*3220*/  @!PT LDS RZ, [RZ] ;  /* 0x00000000fffff984 */ /* 0x000fe20000000800 */
[----:B------:R-:W-:Y:S01]  /*3230*/  @!P4 LDGSTS.E.BYPASS.LTC128B.128 [R239+0xa800], desc[UR18][R6.64] ;  /* 0x0a80000006efcfae */ /* 0x000fe2000b901d52 */
[----:B------:R-:W-:-:S03]  /*3240*/  SEL R2, R2, 0xffffffc0, !P2 ;  /* 0xffffffc002027807 */ /* 0x000fc60005000000 */
[----:B------:R1:W-:Y:S02]  /*3250*/  @!P4 LDGSTS.E.BYPASS.LTC128B.128 [R239+0xb800], desc[UR18][R6.64+0x80] ;  /* 0x0b80008006efcfae */ /* 0x0003e4000b901d52 */
[----:B------:R-:W-:Y:S02]  /*3260*/  IMAD.IADD R224, R216, 0x1, R2 ;  /* 0x00000001d8e07824 */ /* 0x000fe400078e0202 */
[----:B------:R-:W-:Y:S01]  /*3270*/  LDSM.16.M88.4 R24, [R216+0x8000] ;  /* 0x00800000d818783b */ /* 0x000fe20000000200 */
[----:B------:R-:W-:Y:S01]  /*3280*/  IMAD.IADD R223, R2, 0x1, R227 ;  /* 0x0000000102df7824 */ /* 0x000fe200078e02e3 */
[----:B------:R-:W-:Y:S02]  /*3290*/  LOP3.LUT R2, R87, 0xffffffe0, RZ, 0xc0, !PT ;  /* 0xffffffe057027812 */ /* 0x000fe400078ec0ff */
[----:B------:R-:W-:Y:S03]  /*32a0*/  LDSM.16.M88.4 R32, [R216+0x8800] ;  /* 0x00880000d820783b */ /* 0x000fe60000000200 */
[C---:B------:R-:W-:Y:S01]  /*32b0*/  IMAD.IADD R2, R88.reuse, 0x1, -R2 ;  /* 0x0000000158027824 */ /* 0x040fe200078e0a02 */
[----:B------:R-:W2:Y:S01]  /*32c0*/  LDSM.16.M88.4 R12, [R218] ;  /* 0x00000000da0c783b */ /* 0x000ea20000000200 */
[----:B------:R-:W-:-:S03]  /*32d0*/  IMAD.SHL.U32 R88, R88, 0x2, RZ ;  /* 0x0000000258587824 */ /* 0x000fc600078e00ff */
[----:B------:R-:W-:Y:S02]  /*32e0*/  LDSM.16.M88.4 R36, [R227] ;  /* 0x00000000e324783b */ /* 0x000fe40000000200 */
[----:B------:R-:W-:Y:S02]  /*32f0*/  LOP3.LUT R247, R88, 0x6, RZ, 0xc0, !PT ;  /* 0x0000000658f77812 */ /* 0x000fe400078ec0ff */
[----:B------:R-:W-:Y:S04]  /*3300*/  LDSM.16.M88.4 R8, [R220+0x2000] ;  /* 0x00200000dc08783b */ /* 0x000fe80000000200 */
[----:B------:R-:W-:Y:S04]  /*3310*/  LDSM.16.M88.4 R44, [R227+0x800] ;  /* 0x00080000e32c783b */ /* 0x000fe80000000200 */
[----:B-1----:R-:W1:Y:S04]  /*3320*/  LDSM.16.M88.4 R4, [R218+0x2000] ;  /* 0x00200000da04783b */ /* 0x002e680000000200 */
[----:B------:R-:W3:Y:S04]  /*3330*/  LDSM.16.M88.4 R20, [R220] ;  /* 0x00000000dc14783b */ /* 0x000ee80000000200 */
[----:B------:R-:W-:Y:S04]  /*3340*/  LDSM.16.M88.4 R16, [R226+0x2000] ;  /* 0x00200000e210783b */ /* 0x000fe80000000200 */
[----:B------:R-:W4:Y:S04]  /*3350*/  LDSM.16.M88.4 R40, [R224+0x8000] ;  /* 0x00800000e028783b */ /* 0x000f280000000200 */
[----:B------:R-:W5:Y:S04]  /*3360*/  LDSM.16.M88.4 R64, [R224+0x8800] ;  /* 0x00880000e040783b */ /* 0x000f680000000200 */
[----:B------:R-:W5:Y:S01]  /*3370*/  LDSM.16.M88.4 R28, [R226] ;  /* 0x00000000e21c783b */ /* 0x000f620000000200 */
[C---:B--2---:R-:W-:Y:S03]  /*3380*/  HMMA.16816.F32 R60, R12.reuse, R24, RZ ;  /* 0x000000180c3c723c */ /* 0x044fe600000018ff */
[----:B------:R-:W0:Y:S03]  /*3390*/  LDGDEPBAR ;  /* 0x00000000000079af */ /* 0x000e260000000000 */
[C---:B------:R-:W-:Y:S06]  /*33a0*/  HMMA.16816.F32 R68, R12.reuse, R32, RZ ;  /* 0x000000200c44723c */ /* 0x040fec00000018ff */
[----:B------:R-:W-:Y:S06]  /*33b0*/  HMMA.16816.F32 R76, R12, R34, RZ ;  /* 0x000000220c4c723c */ /* 0x000fec00000018ff */
[C---:B-1----:R-:W-:Y:S06]  /*33c0*/  HMMA.16816.F32 R56, R4.reuse, R24, RZ ;  /* 0x000000180438723c */ /* 0x042fec00000018ff */
[C---:B------:R-:W-:Y:S06]  /*33d0*/  HMMA.16816.F32 R48, R4.reuse, R32, RZ ;  /* 0x000000200430723c */ /* 0x040fec00000018ff */
[C---:B------:R-:W-:Y:S06]  /*33e0*/  HMMA.16816.F32 R52, R4.reuse, R26, RZ ;  /* 0x0000001a0434723c */ /* 0x040fec00000018ff */
[----:B------:R-:W-:Y:S01]  /*33f0*/  HMMA.16816.F32 R4, R4, R34, RZ ;  /* 0x000000220404723c */ /* 0x000fe200000018ff */
[----:B------:R-:W-:Y:S05]  /*3400*/  LDSM.16.M88.4 R32, [R223] ;  /* 0x00000000df20783b */ /* 0x000fea0000000200 */
[----:B------:R-:W-:Y:S06]  /*3410*/  HMMA.16816.F32 R24, R12, R26, RZ ;  /* 0x0000001a0c18723c */ /* 0x000fec00000018ff */
[C---:B------:R-:W-:Y:S01]  /*3420*/  HMMA.16816.F32 R72, R8.reuse, R36, R56 ;  /* 0x000000240848723c */ /* 0x040fe20000001838 */
[----:B------:R-:W-:Y:S05]  /*3430*/  LDSM.16.M88.4 R56, [R223+0x800] ;  /* 0x00080000df38783b */ /* 0x000fea0000000200 */
[C---:B------:R-:W-:Y:S06]  /*3440*/  HMMA.16816.F32 R52, R8.reuse, R38, R52 ;  /* 0x000000260834723c */ /* 0x040fec0000001834 */
[C---:B------:R-:W-:Y:S06]  /*3450*/  HMMA.16816.F32 R48, R8.reuse, R44, R48 ;  /* 0x0000002c0830723c */ /* 0x040fec0000001830 */
[----:B------:R-:W-:Y:S01]  /*3460*/  HMMA.16816.F32 R12, R8, R46, R4 ;  /* 0x0000002e080c723c */ /* 0x000fe20000001804 */
[----:B------:R-:W1:Y:S05]  /*3470*/  LDSM.16.M88.4 R4, [R225+0x2000] ;  /* 0x00200000e104783b */ /* 0x000e6a0000000200 */
[C---:B---3--:R-:W-:Y:S06]  /*3480*/  HMMA.16816.F32 R8, R20.reuse, R36, R60 ;  /* 0x000000241408723c */ /* 0x048fec000000183c */
[C---:B------:R-:W-:Y:S01]  /*3490*/  HMMA.16816.F32 R36, R20.reuse, R38, R24 ;  /* 0x000000261424723c */ /* 0x040fe20000001818 */
[----:B------:R-:W2:Y:S05]  /*34a0*/  LDSM.16.M88.4 R24, [R225] ;  /* 0x00000000e118783b */ /* 0x000eaa0000000200 */
[C---:B------:R-:W-:Y:S06]  /*34b0*/  HMMA.16816.F32 R68, R20.reuse, R44, R68 ;  /* 0x0000002c1444723c */ /* 0x040fec0000001844 */
[----:B------:R-:W-:Y:S06]  /*34c0*/  HMMA.16816.F32 R60, R20, R46, R76 ;  /* 0x0000002e143c723c */ /* 0x000fec000000184c */
[C---:B----4-:R-:W-:Y:S06]  /*34d0*/  HMMA.16816.F32 R44, R16.reuse, R40, R72 ;  /* 0x00000028102c723c */ /* 0x050fec0000001848 */
[C---:B------:R-:W-:Y:S06]  /*34e0*/  HMMA.16816.F32 R20, R16.reuse, R42, R52 ;  /* 0x0000002a1014723c */ /* 0x040fec0000001834 */
[C---:B-----5:R-:W-:Y:S01]  /*34f0*/  HMMA.16816.F32 R72, R16.reuse, R64, R48 ;  /* 0x000000401048723c */ /* 0x060fe20000001830 */
[----:B------:R-:W-:Y:S05]  /*3500*/  LDSM.16.M88.4 R48, [R216+0x9800] ;  /* 0x00980000d830783b */ /* 0x000fea0000000200 */
[----:B------:R-:W-:Y:S01]  /*3510*/  HMMA.16816.F32 R52, R16, R66, R12 ;  /* 0x000000421034723c */ /* 0x000fe2000000180c */
[----:B------:R-:W-:Y:S05]  /*3520*/  LDSM.16.M88.4 R12, [R218+0x4000] ;  /* 0x00400000da0c783b */ /* 0x000fea0000000200 */
[C---:B------:R-:W-:Y:S01]  /*3530*/  HMMA.16816.F32 R16, R28.reuse, R40, R8 ;  /* 0x000000281c10723c */ /* 0x040fe20000001808 */
[----:B------:R-:W-:Y:S05]  /*3540*/  LDSM.16.M88.4 R8, [R218+0x6000] ;  /* 0x00600000da08783b */ /* 0x000fea0000000200 */
[C---:B------:R-:W-:Y:S01]  /*3550*/  HMMA.16816.F32 R40, R28.reuse, R42, R36 ;  /* 0x0000002a1c28723c */ /* 0x040fe20000001824 */
[----:B------:R-:W3:Y:S05]  /*3560*/  LDSM.16.M88.4 R36, [R216+0x9000] ;  /* 0x00900000d824783b */ /* 0x000eea0000000200 */
[C---:B------:R-:W-:Y:S06]  /*3570*/  HMMA.16816.F32 R76, R28.reuse, R64, R68 ;  /* 0x000000401c4c723c */ /* 0x040fec0000001844 */
[----:B------:R-:W-:Y:S01]  /*3580*/  HMMA.16816.F32 R60, R28, R66, R60 ;  /* 0x000000421c3c723c */ /* 0x000fe2000000183c */
[----:B------:R-:W-:Y:S05]  /*3590*/  LDSM.16.M88.4 R28, [R227+0x1000] ;  /* 0x00100000e31c783b */ /* 0x000fea0000000200 */
[C---:B-1----:R-:W-:Y:S01]  /*35a0*/  HMMA.16816.F32 R68, R4.reuse, R32, R44 ;  /* 0x000000200444723c */ /* 0x042fe2000000182c */
[----:B------:R-:W-:Y:S05]  /*35b0*/  LDSM.16.M88.4 R44, [R227+0x1800] ;  /* 0x00180000e32c783b */ /* 0x000fea0000000200 */
[C---:B------:R-:W-:Y:S01]  /*35c0*/  HMMA.16816.F32 R64, R4.reuse, R34, R20 ;  /* 0x000000220440723c */ /* 0x040fe20000001814 */
[----:B------:R-:W-:Y:S05]  /*35d0*/  LDSM.16.M88.4 R20, [R220+0x4000] ;  /* 0x00400000dc14783b */ /* 0x000fea0000000200 */
[C---:B------:R-:W-:Y:S06]  /*35e0*/  HMMA.16816.F32 R72, R4.reuse, R56, R72 ;  /* 0x000000380448723c */ /* 0x040fec0000001848 */
[----:B------:R-:W-:Y:S01]  /*35f0*/  HMMA.16816.F32 R52, R4, R58, R52 ;  /* 0x0000003a0434723c */ /* 0x000fe20000001834 */
[----:B------:R-:W1:Y:S05]  /*3600*/  LDSM.16.M88.4 R4, [R220+0x6000] ;  /* 0x00600000dc04783b */ /* 0x000e6a0000000200 */
[C---:B--2---:R-:W-:Y:S06]  /*3610*/  HMMA.16816.F32 R16, R24.reuse, R32, R16 ;  /* 0x000000201810723c */ /* 0x044fec0000001810 */
[C---:B------:R-:W-:Y:S01]  /*3620*/  HMMA.16816.F32 R32, R24.reuse, R34, R40 ;  /* 0x000000221820723c */ /* 0x040fe20000001828 */
[----:B------:R-:W-:Y:S05]  /*3630*/  LDSM.16.M88.4 R40, [R224+0x9000] ;  /* 0x00900000e028783b */ /* 0x000fea0000000200 */
[C---:B------:R-:W-:Y:S06]  /*3640*/  HMMA.16816.F32 R76, R24.reuse, R56, R76 ;  /* 0x00000038184c723c */ /* 0x040fec000000184c */
[----:B------:R-:W-:Y:S06]  /*3650*/  HMMA.16816.F32 R24, R24, R58, R60 ;  /* 0x0000003a1818723c */ /* 0x000fec000000183c */
[C---:B---3--:R-:W-:Y:S06]  /*3660*/  HMMA.16816.F32 R68, R8.reuse, R36, R68 ;  /* 0x000000240844723c */ /* 0x048fec0000001844 */
[C---:B------:R-:W-:Y:S06]  /*3670*/  HMMA.16816.F32 R64, R8.reuse, R38, R64 ;  /* 0x000000260840723c */ /* 0x040fec0000001840 */
[C---:B------:R-:W-:Y:S06]  /*3680*/  HMMA.16816.F32 R56, R8.reuse, R48, R72 ;  /* 0x000000300838723c */ /* 0x040fec0000001848 */
[----:B------:R-:W-:Y:S06]  /*3690*/  HMMA.16816.F32 R52, R8, R50, R52 ;  /* 0x000000320834723c */ /* 0x000fec0000001834 */
[C---:B------:R-:W-:Y:S01]  /*36a0*/  HMMA.16816.F32 R8, R12.reuse, R36, R16 ;  /* 0x000000240c08723c */ /* 0x040fe20000001810 */
[----:B------:R-:W2:Y:S05]  /*36b0*/  LDSM.16.M88.4 R16, [R226+0x6000] ;  /* 0x00600000e210783b */ /* 0x000eaa0000000200 */
[C---:B------:R-:W-:Y:S01]  /*36c0*/  HMMA.16816.F32 R36, R12.reuse, R38, R32 ;  /* 0x000000260c24723c */ /* 0x040fe20000001820 */
[----:B------:R-:W3:Y:S05]  /*36d0*/  LDSM.16.M88.4 R32, [R224+0x9800] ;  /* 0x00980000e020783b */ /* 0x000eea0000000200 */
[C---:B------:R-:W-:Y:S06]  /*36e0*/  HMMA.16816.F32 R80, R12.reuse, R48, R76 ;  /* 0x000000300c50723c */ /* 0x040fec000000184c */
[----:B------:R-:W-:Y:S01]  /*36f0*/  HMMA.16816.F32 R48, R12, R50, R24 ;  /* 0x000000320c30723c */ /* 0x000fe20000001818 */
[----:B------:R-:W4:Y:S04]  /*3700*/  LDSM.16.M88.4 R12, [R226+0x4000] ;  /* 0x00400000e20c783b */ /* 0x000f280000000200 */
[----:B------:R-:W-:Y:S01]  /*3710*/  LDSM.16.M88.4 R24, [R223+0x1000] ;  /* 0x00100000df18783b */ /* 0x000fe20000000200 */
[C---:B-1----:R-:W-:Y:S06]  /*3720*/  HMMA.16816.F32 R76, R4.reuse, R28, R68 ;  /* 0x0000001c044c723c */ /* 0x042fec0000001844 */
[C---:B------:R-:W-:Y:S06]  /*3730*/  HMMA.16816.F32 R68, R4.reuse, R30, R64 ;  /* 0x0000001e0444723c */ /* 0x040fec0000001840 */
[C---:B------:R-:W-:Y:S06]  /*3740*/  HMMA.16816.F32 R64, R4.reuse, R44, R56 ;  /* 0x0000002c0440723c */ /* 0x040fec0000001838 */
[----:B------:R-:W-:Y:S01]  /*3750*/  HMMA.16816.F32 R72, R4, R46, R52 ;  /* 0x0000002e0448723c */ /* 0x000fe20000001834 */
[----:B------:R-:W1:Y:S05]  /*3760*/  LDSM.16.M88.4 R4, [R225+0x6000] ;  /* 0x00600000e104783b */ /* 0x000e6a0000000200 */
[C---:B------:R-:W-:Y:S01]  /*3770*/  HMMA.16816.F32 R60, R20.reuse, R28, R8 ;  /* 0x0000001c143c723c */ /* 0x040fe20000001808 */
[----:B------:R-:W-:Y:S05]  /*3780*/  LDSM.16.M88.4 R8, [R225+0x4000] ;  /* 0x00400000e108783b */ /* 0x000fea0000000200 */
[----:B------:R-:W-:Y:S01]  /*3790*/  HMMA.16816.F32 R52, R20, R30, R36 ;  /* 0x0000001e1434723c */ /* 0x000fe20000001824 */
[----:B------:R-:W5:Y:S01]  /*37a0*/  LDSM.16.M88.4 R28, [R223+0x1800] ;  /* 0x00180000df1c783b */ /* 0x000f620000000200 */
[----:B------:R-:W-:-:S04]  /*37b0*/  DEPBAR.LE SB0, 0x0 ;  /* 0x000080000000791a */ /* 0x000fc80000000000 */
[C---:B------:R-:W-:Y:S06]  /*37c0*/  HMMA.16816.F32 R56, R20.reuse, R44, R80 ;  /* 0x0000002c1438723c */ /* 0x040fec0000001850 */
[----:B------:R-:W-:Y:S06]  /*37d0*/  HMMA.16816.F32 R20, R20, R46, R48 ;  /* 0x0000002e1414723c */ /* 0x000fec0000001830 */
[C---:B--2---:R-:W-:Y:S06]  /*37e0*/  HMMA.16816.F32 R36, R16.reuse, R40, R76 ;  /* 0x000000281024723c */ /* 0x044fec000000184c */
[C---:B------:R-:W-:Y:S06]  /*37f0*/  HMMA.16816.F32 R68, R16.reuse, R42, R68 ;  /* 0x0000002a1044723c */ /* 0x040fec0000001844 */
[C---:B---3--:R-:W-:Y:S06]  /*3800*/  HMMA.16816.F32 R64, R16.reuse, R32, R64 ;  /* 0x000000201040723c */ /* 0x048fec0000001840 */
[----:B------:R-:W-:Y:S06]  /*3810*/  HMMA.16816.F32 R48, R16, R34, R72 ;  /* 0x000000221030723c */ /* 0x000fec0000001848 */
[C---:B----4-:R-:W-:Y:S06]  /*3820*/  HMMA.16816.F32 R44, R12.reuse, R40, R60 ;  /* 0x000000280c2c723c */ /* 0x050fec000000183c */
[C---:B------:R-:W-:Y:S06]  /*3830*/  HMMA.16816.F32 R16, R12.reuse, R32, R56 ;  /* 0x000000200c10723c */ /* 0x040fec0000001838 */
[C---:B------:R-:W-:Y:S06]  /*3840*/  HMMA.16816.F32 R40, R12.reuse, R42, R52 ;  /* 0x0000002a0c28723c */ /* 0x040fec0000001834 */
[----:B------:R-:W-:Y:S06]  /*3850*/  HMMA.16816.F32 R12, R12, R34, R20 ;  /* 0x000000220c0c723c */ /* 0x000fec0000001814 */
[C---:B-1----:R-:W-:Y:S06]  /*3860*/  HMMA.16816.F32 R20, R4.reuse, R24, R36 ;  /* 0x000000180414723c */ /* 0x042fec0000001824 */
[C---:B------:R-:W-:Y:S06]  /*3870*/  HMMA.16816.F32 R68, R4.reuse, R26, R68 ;  /* 0x0000001a0444723c */ /* 0x040fec0000001844 */
[C---:B-----5:R-:W-:Y:S06]  /*3880*/  HMMA.16816.F32 R64, R4.reuse, R28, R64 ;  /* 0x0000001c0440723c */ /* 0x060fec0000001840 */
[----:B------:R-:W-:Y:S06]  /*3890*/  HMMA.16816.F32 R48, R4, R30, R48 ;  /* 0x0000001e0430723c */ /* 0x000fec0000001830 */
[----:B------:R-:W-:Y:S01]  /*38a0*/  HMMA.16816.F32 R56, R8, R24, R44 ;  /* 0x000000180838723c */ /* 0x000fe2000000182c */
[----:B------:R-:W-:-:S02]  /*38b0*/  SHF.R.S32.HI R4, RZ, 0x1f, R2 ;  /* 0x0000001fff047819 */ /* 0x000fc40000011402 */
[----:B------:R-:W-:Y:S02]  /*38c0*/  LEA R5, R86, UR28, 0x4 ;  /* 0x0000001c56057c11 */ /* 0x000fe4000f8e20ff */
[----:B------:R-:W-:Y:S01]  /*38d0*/  LEA.HI R4, R4, R2, RZ, 0x2 ;  /* 0x0000000204047211 */ /* 0x000fe200078f10ff */
[C---:B------:R-:W-:Y:S01]  /*38e0*/  HMMA.16816.F32 R44, R8.reuse, R28, R16 ;  /* 0x0000001c082c723c */ /* 0x040fe20000001810 */
[----:B------:R-:W-:Y:S02]  /*38f0*/  IMAD.U32 R2, RZ, RZ, UR22 ;  /* 0x00000016ff027e24 */ /* 0x000fe4000f8e00ff */
[----:B------:R-:W-:Y:S02]  /*3900*/  SHF.R.S32.HI R89, RZ, 0x2, R4 ;  /* 0x00000002ff597819 */ /* 0x000fe40000011404 */
[----:B------:R-:W-:Y:S01]  /*3910*/  IMAD R2, R2, 0x20, R247 ;  /* 0x0000002002027824 */ /* 0x000fe200078e02f7 */
[----:B------:R-:W-:Y:S01]  /*3920*/  HMMA.16816.F32 R52, R8, R26, R40 ;  /* 0x0000001a0834723c */ /* 0x000fe20000001828 */
[----:B------:R-:W-:Y:S01]  /*3930*/  IMAD.U32 R17, RZ, RZ, UR26 ;  /* 0x0000001aff117e24 */ /* 0x000fe2000f8e00ff */
[----:B------:R1:W-:Y:S01]  /*3940*/  STL [R1+0x28], R89 ;  /* 0x0000285901007387 */ /* 0x0003e20000100800 */
[----:B------:R-:W-:-:S02]  /*3950*/  IMAD.IADD R5, R89, 0x1, R5 ;  /* 0x0000000159057824 */ /* 0x000fc400078e0205 */
[----:B------:R-:W-:Y:S01]  /*3960*/  VIADD R4, R2, 0x1 ;  /* 0x0000000102047836 */ /* 0x000fe20000000000 */
[----:B------:R-:W-:Y:S02]  /*3970*/  HMMA.16816.F32 R40, R8, R30, R12 ;  /* 0x0000001e0828723c */ /* 0x000fe4000000180c */
[C-C-:B------:R-:W-:Y:S02]  /*3980*/  IADD3 R6, R17.reuse, 0x40, R5.reuse ;  /* 0x0000004011067810 */ /* 0x140fe40007ffe005 */
[----:B------:R-:W-:Y:S02]  /*3990*/  IADD3 R7, R17, 0x48, R5 ;  /* 0x0000004811077810 */ /* 0x000fe40007ffe005 */
[----:B------:R-:W-:Y:S01]  /*39a0*/  VIMNMX R238, R6, UR25, PT ;  /* 0x0000001906ee7c48 */ /* 0x000fe2000bfe0100 */
[----:B------:R-:W-:Y:S01]  /*39b0*/  VIADD R8, R5, 0x40 ;  /* 0x0000004005087836 */ /* 0x000fe20000000000 */
[----:B------:R-:W-:Y:S01]  /*39c0*/  VIMNMX R237, R7, UR25, PT ;  /* 0x0000001907ed7c48 */ /* 0x000fe2000bfe0100 */
[----:B------:R-:W-:Y:S01]  /*39d0*/  VIADD R9, R5, 0x48 ;  /* 0x0000004805097836 */ /* 0x000fe20000000000 */
[CC--:B------:R-:W-:Y:S01]  /*39e0*/  ISETP.GE.AND P3, PT, R2.reuse, R238.reuse, PT ;  /* 0x000000ee0200720c */ /* 0x0c0fe20003f66270 */
[----:B------:R-:W-:Y:S01]  /*39f0*/  VIADD R7, R2, 0x9 ;  /* 0x0000000902077836 */ /* 0x000fe20000000000 */
[----:B------:R-:W-:Y:S01]  /*3a00*/  VIADDMNMX R234, R8, UR27, RZ, !PT ;  /* 0x0000001b08ea7c46 */ /* 0x000fe2000f8001ff */
[----:B------:R-:W-:Y:S01]  /*3a10*/  VIADD R8, R2, 0x8 ;  /* 0x0000000802087836 */ /* 0x000fe20000000000 */
[----:B------:R-:W-:Y:S01]  /*3a20*/  ISETP.GE.AND P2, PT, R4, R238, PT ;  /* 0x000000ee0400720c */ /* 0x000fe20003f46270 */
[C---:B------:R-:W-:Y:S01]  /*3a30*/  VIADD R6, R2.reuse, 0x10 ;  /* 0x0000001002067836 */ /* 0x040fe20000000000 */
[CC--:B------:R-:W-:Y:S01]  /*3a40*/  ISETP.LT.OR P3, PT, R2.reuse, R234.reuse, P3 ;  /* 0x000000ea0200720c */ /* 0x0c0fe20001f61670 */
[C---:B------:R-:W-:Y:S01]  /*3a50*/  VIADD R11, R2.reuse, 0x18 ;  /* 0x00000018020b7836 */ /* 0x040fe20000000000 */
[----:B------:R-:W-:Y:S01]  /*3a60*/  VIADDMNMX R233, R9, UR27, RZ, !PT ;  /* 0x0000001b09e97c46 */ /* 0x000fe2000f8001ff */
[C---:B------:R-:W-:Y:S01]  /*3a70*/  VIADD R9, R2.reuse, 0x11 ;  /* 0x0000001102097836 */ /* 0x040fe20000000000 */
[----:B------:R-:W-:Y:S01]  /*3a80*/  BAR.SYNC.DEFER_BLOCKING 0x0 ;  /* 0x0000000000007b1d */ /* 0x000fe20000010000 */
[C---:B------:R-:W-:Y:S01]  /*3a90*/  ISETP.GE.AND P1, PT, R2.reuse, R237, PT ;  /* 0x000000ed0200720c */ /* 0x040fe20003f26270 */
[----:B------:R-:W-:Y:S01]  /*3aa0*/  VIADD R10, R2, 0x19 ;  /* 0x00000019020a7836 */ /* 0x000fe20000000000 */
[----:B------:R-:W-:-:S02]  /*3ab0*/  ISETP.LT.OR P2, PT, R4, R234, P2 ;  /* 0x000000ea0400720c */ /* 0x000fc40001741670 */
[----:B------:R-:W-:Y:S02]  /*3ac0*/  FSEL R19, R20, -INF , !P3 ;  /* 0xff80000014137808 */ /* 0x000fe40005800000 */
[----:B------:R-:W-:Y:S02]  /*3ad0*/  ISETP.LT.OR P1, PT, R2, R233, P1 ;  /* 0x000000e90200720c */ /* 0x000fe40000f21670 */
[----:B------:R-:W-:Y:S02]  /*3ae0*/  FSEL R20, R21, -INF , !P2 ;  /* 0xff80000015147808 */ /* 0x000fe40005000000 */
[----:B------:R-:W-:Y:S02]  /*3af0*/  ISETP.GE.AND P0, PT, R4, R237, PT ;  /* 0x000000ed0400720c */ /* 0x000fe40003f06270 */
[----:B------:R-:W-:Y:S02]  /*3b00*/  ISETP.GE.AND P2, PT, R8, R238, PT ;  /* 0x000000ee0800720c */ /* 0x000fe40003f46270 */
[----:B------:R-:W-:-:S02]  /*3b10*/  FSEL R24, R22, -INF , !P1 ;  /* 0xff80000016187808 */ /* 0x000fc40004800000 */
[----:B------:R-:W-:Y:S02]  /*3b20*/  ISETP.LT.OR P0, PT, R4, R233, P0 ;  /* 0x000000e90400720c */ /* 0x000fe40000701670 */
[----:B------:R-:W-:Y:S02]  /*3b30*/  ISETP.GE.AND P1, PT, R7, R238, PT ;  /* 0x000000ee0700720c */ /* 0x000fe40003f26270 */
[----:B------:R-:W-:Y:S02]  /*3b40*/  ISETP.LT.OR P2, PT, R8, R234, P2 ;  /* 0x000000ea0800720c */ /* 0x000fe40001741670 */
[----:B------:R-:W-:Y:S02]  /*3b50*/  FSEL R26, R23, -INF , !P0 ;  /* 0xff800000171a7808 */ /* 0x000fe40004000000 */
[----:B------:R-:W-:Y:S02]  /*3b60*/  ISETP.GE.AND P4, PT, R6, R238, PT ;  /* 0x000000ee0600720c */ /* 0x000fe40003f86270 */
[----:B------:R-:W-:-:S02]  /*3b70*/  ISETP.LT.OR P1, PT, R7, R234, P1 ;  /* 0x000000ea0700720c */ /* 0x000fc40000f21670 */
[----:B------:R-:W-:Y:S02]  /*3b80*/  FSEL R21, R68, -INF , !P2 ;  /* 0xff80000044157808 */ /* 0x000fe40005000000 */
[----:B------:R-:W-:Y:S02]  /*3b90*/  FMNMX.FTZ R12, R19, R20, !PT ;  /* 0x00000014130c7209 */ /* 0x000fe40007810000 */
[----:B------:R-:W-:Y:S02]  /*3ba0*/  PLOP3.LUT P0, PT, PT, PT, UP0, 0x80, 0x0 ;  /* 0x000000000000781c */ /* 0x000fe40003f0f008 */
[----:B------:R-:W-:Y:S02]  /*3bb0*/  ISETP.GE.AND P3, PT, R9, R238, PT ;  /* 0x000000ee0900720c */ /* 0x000fe40003f66270 */
[----:B------:R-:W-:Y:S02]  /*3bc0*/  ISETP.LT.OR P4, PT, R6, R234, P4 ;  /* 0x000000ea0600720c */ /* 0x000fe40002781670 */
[----:B------:R-:W-:-:S02]  /*3bd0*/  FSEL R23, R69, -INF , !P1 ;  /* 0xff80000045177808 */ /* 0x000fc40004800000 */
[----:B------:R-:W-:Y:S02]  /*3be0*/  FMNMX.FTZ R12, R21, R12, !PT ;  /* 0x0000000c150c7209 */ /* 0x000fe40007810000 */
[----:B------:R-:W-:Y:S02]  /*3bf0*/  ISETP.GE.AND P2, PT, R11, R238, PT ;  /* 0x000000ee0b00720c */ /* 0x000fe40003f46270 */
[----:B------:R-:W-:Y:S02]  /*3c00*/  ISETP.LT.OR P3, PT, R9, R234, P3 ;  /* 0x000000ea0900720c */ /* 0x000fe40001f61670 */
[----:B------:R-:W-:Y:S02]  /*3c10*/  FSEL R37, R64, -INF , !P4 ;  /* 0xff80000040257808 */ /* 0x000fe40006000000 */
[----:B------:R-:W-:Y:S02]  /*3c20*/  FMNMX.FTZ R12, R23, R12, !PT ;  /* 0x0000000c170c7209 */ /* 0x000fe40007810000 */
[----:B------:R-:W-:-:S02]  /*3c30*/  ISETP.GE.AND P1, PT, R10, R238, PT ;  /* 0x000000ee0a00720c */ /* 0x000fc40003f26270 */
[----:B------:R-:W-:Y:S02]  /*3c40*/  ISETP.LT.OR P2, PT, R11, R234, P2 ;  /* 0x000000ea0b00720c */ /* 0x000fe40001741670 */
[----:B------:R-:W-:Y:S02]  /*3c50*/  FSEL R36, R65, -INF , !P3 ;  /* 0xff80000041247808 */ /* 0x000fe40005800000 */
[----:B------:R-:W-:Y:S02]  /*3c60*/  FMNMX.FTZ R12, R37, R12, !PT ;  /* 0x0000000c250c7209 */ /* 0x000fe40007810000 */
[----:B------:R-:W-:Y:S02]  /*3c70*/  ISETP.LT.OR P1, PT, R10, R234, P1 ;  /* 0x000000ea0a00720c */ /* 0x000fe40000f21670 */
[----:B------:R-:W-:Y:S02]  /*3c80*/  FSEL R35, R48, -INF , !P2 ;  /* 0xff80000030237808 */ /* 0x000fe40005000000 */
[----:B------:R-:W-:Y:S01]  /*3c90*/  FMNMX.FTZ R18, R36, R12, !PT ;  /* 0x0000000c24127209 */ /* 0x000fe20007810000 */
[----:B-1----:R-:W-:Y:S08]  /*3ca0*/  @!P0 BRA `(.L_x_1302) ;  /* 0x0000000000588947 */ /* 0x002ff00003800000 */
[----:B------:R-:W-:Y:S01]  /*3cb0*/  UIADD3 UR7, UR21, -0x2, URZ ;  /* 0xfffffffe15077890 */ /* 0x000fe2000fffe03f */
[----:B------:R-:W-:-:S03]  /*3cc0*/  IMAD.U32 R16, RZ, RZ, UR30 ;  /* 0x0000001eff107e24 */ /* 0x000fc6000f8e00ff */
[----:B------:R-:W-:Y:S02]  /*3cd0*/  USHF.R.S32.HI UR6, URZ, 0x1f, UR7 ;  /* 0x0000001f3f067899 */ /* 0x000fe40008011407 */
[----:B------:R-:W-:Y:S01]  /*3ce0*/  UIMAD UR28, UR13, UR7, URZ ;  /* 0x000000070d1c72a4 */ /* 0x000fe2000f8e023f */
[----:B------:R-:W-:-:S03]  /*3cf0*/  IMAD.U32 R14, RZ, RZ, UR7 ;  /* 0x00000007ff0e7e24 */ /* 0x000fc6000f8e00ff */
[----:B------:R-:W-:Y:S01]  /*3d00*/  UIMAD UR28, UR6, UR14, UR28 ;  /* 0x0000000e061c72a4 */ /* 0x000fe2000f8e021c */
[----:B------:R-:W-:Y:S02]  /*3d10*/  IMAD.WIDE.U32 R14, R14, UR14, R248 ;  /* 0x0000000e0e0e7c25 */ /* 0x000fe4000f8e00f8 */
[----:B------:R-:W-:-:S03]  /*3d20*/  ULDC.64 UR6, c[0x0][0x218] ;  /* 0x0000860000067ab9 */ /* 0x000fc60000000a00 */
[----:B------:R-:W-:Y:S01]  /*3d30*/  VIADD R13, R15, UR28 ;  /* 0x0000001c0f0d7c36 */ /* 0x000fe20008000000 */
[C---:B------:R-:W-:Y:S02]  /*3d40*/  LEA R12, P2, R14.reuse, UR6, 0x1 ;  /* 0x000000060e0c7c11 */ /* 0x040fe4000f8408ff */
[----:B------:R-:W-:Y:S02]  /*3d50*/  MOV R15, UR31 ;  /* 0x0000001f000f7c02 */ /* 0x000fe40008000f00 */
        /* <DEDUP_REMOVED lines=11> */
.L_x_1302:
[CC--:B------:R-:W-:Y:S01]  /*3e10*/  ISETP.GE.AND P4, PT, R8.reuse, R237.reuse, PT ;  /* 0x000000ed0800720c */ /* 0x0c0fe20003f86270 */
[----:B------:R-:W-:Y:S01]  /*3e20*/  VIADD R231, R5, 0x8 ;  /* 0x0000000805e77836 */ /* 0x000fe20000000000 */
[----:B------:R-:W-:Y:S01]  /*3e30*/  FSEL R33, R49, -INF , !P1 ;  /* 0xff80000031217808 */ /* 0x000fe20004800000 */
[----:B------:R-:W-:Y:S01]  /*3e40*/  VIADD R230, R227, 0x800 ;  /* 0x00000800e3e67836 */ /* 0x000fe20000000000 */
[----:B-1----:R-:W-:Y:S01]  /*3e50*/  FMNMX.FTZ R12, R35, R18, !PT ;  /* 0x00000012230c7209 */ /* 0x002fe20007810000 */
[----:B------:R-:W-:Y:S01]  /*3e60*/  VIADD R229, R227, 0x1000 ;  /* 0x00001000e3e57836 */ /* 0x000fe20000000000 */
[----:B------:R-:W-:Y:S01]  /*3e70*/  ISETP.GE.AND P3, PT, R7, R237, PT ;  /* 0x000000ed0700720c */ /* 0x000fe20003f66270 */
[----:B------:R-:W-:Y:S01]  /*3e80*/  VIADD R228, R227, 0x1800 ;  /* 0x00001800e3e47836 */ /* 0x000fe20000000000 */
[----:B------:R-:W-:Y:S02]  /*3e90*/  ISETP.LT.OR P4, PT, R8, R233, P4 ;  /* 0x000000e90800720c */ /* 0x000fe40002781670 */
[----:B------:R-:W-:-:S02]  /*3ea0*/  FMNMX.FTZ R14, R33, R12, !PT ;  /* 0x0000000c210e7209 */ /* 0x000fc40007810000 */
[----:B------:R-:W-:Y:S02]  /*3eb0*/  ISETP.GE.AND P2, PT, R6, R237, PT ;  /* 0x000000ed0600720c */ /* 0x000fe40003f46270 */
[----:B------:R-:W-:Y:S01]  /*3ec0*/  ISETP.LT.OR P3, PT, R7, R233, P3 ;  /* 0x000000e90700720c */ /* 0x000fe20001f61670 */
[----:B------:R-:W1:Y:S01]  /*3ed0*/  SHFL.BFLY PT, R13, R14, 0x2, 0x1f ;  /* 0x0c401f000e0d7f89 */ /* 0x000e6200000e0000 */
[----:B------:R-:W-:Y:S02]  /*3ee0*/  FSEL R18, R70, -INF , !P4 ;  /* 0xff80000046127808 */ /* 0x000fe40006000000 */
[----:B------:R-:W-:Y:S02]  /*3ef0*/  FMNMX.FTZ R12, R24, R26, !PT ;  /* 0x0000001a180c7209 */ /* 0x000fe40007810000 */
[----:B------:R-:W-:Y:S02]  /*3f00*/  ISETP.GE.AND P1, PT, R9, R237, PT ;  /* 0x000000ed0900720c */ /* 0x000fe40003f26270 */
[----:B------:R-:W-:-:S02]  /*3f10*/  FSEL R22, R71, -INF , !P3 ;  /* 0xff80000047167808 */ /* 0x000fc40005800000 */
[-C--:B------:R-:W-:Y:S02]  /*3f20*/  ISETP.LT.OR P2, PT, R6, R233.reuse, P2 ;  /* 0x000000e90600720c */ /* 0x080fe40001741670 */
[----:B------:R-:W-:Y:S02]  /*3f30*/  FMNMX.FTZ R12, R18, R12, !PT ;  /* 0x0000000c120c7209 */ /* 0x000fe40007810000 */
[----:B------:R-:W-:Y:S02]  /*3f40*/  ISETP.LT.OR P3, PT, R9, R233, P1 ;  /* 0x000000e90900720c */ /* 0x000fe40000f61670 */
[----:B------:R-:W-:Y:S02]  /*3f50*/  ISETP.GE.AND P1, PT, R11, R237, PT ;  /* 0x000000ed0b00720c */ /* 0x000fe40003f26270 */
[----:B------:R-:W-:Y:S02]  /*3f60*/  FSEL R32, R66, -INF , !P2 ;  /* 0xff80000042207808 */ /* 0x000fe40005000000 */
[----:B------:R-:W-:-:S02]  /*3f70*/  FMNMX.FTZ R12, R22, R12, !PT ;  /* 0x0000000c160c7209 */ /* 0x000fc40007810000 */
[----:B------:R-:W-:Y:S02]  /*3f80*/  FSEL R31, R67, -INF , !P3 ;  /* 0xff800000431f7808 */ /* 0x000fe40005800000 */
[----:B------:R-:W-:Y:S02]  /*3f90*/  ISETP.GE.AND P2, PT, R10, R237, PT ;  /* 0x000000ed0a00720c */ /* 0x000fe40003f46270 */
[-C--:B------:R-:W-:Y:S02]  /*3fa0*/  ISETP.LT.OR P1, PT, R11, R233.reuse, P1 ;  /* 0x000000e90b00720c */ /* 0x080fe40000f21670 */
[----:B------:R-:W-:Y:S02]  /*3fb0*/  FMNMX.FTZ R12, R32, R12, !PT ;  /* 0x0000000c200c7209 */ /* 0x000fe40007810000 */
[----:B------:R-:W-:Y:S02]  /*3fc0*/  ISETP.LT.OR P2, PT, R10, R233, P2 ;  /* 0x000000e90a00720c */ /* 0x000fe40001741670 */
[----:B------:R-:W-:-:S02]  /*3fd0*/  FSEL R30, R50, -INF , !P1 ;  /* 0xff800000321e7808 */ /* 0x000fc40004800000 */
[----:B------:R-:W-:Y:S02]  /*3fe0*/  FMNMX.FTZ R12, R31, R12, !PT ;  /* 0x0000000c1f0c7209 */ /* 0x000fe40007810000 */
[----:B------:R-:W-:Y:S02]  /*3ff0*/  FSEL R29, R51, -INF , !P2 ;  /* 0xff800000331d7808 */ /* 0x000fe40005000000 */
[----:B------:R-:W-:Y:S02]  /*4000*/  FMNMX.FTZ R12, R30, R12, !PT ;  /* 0x0000000c1e0c7209 */ /* 0x000fe40007810000 */
[----:B-1----:R-:W-:Y:S01]  /*4010*/  FMNMX.FTZ R16, R14, R13, !PT ;  /* 0x0000000d0e107209 */ /* 0x002fe20007810000 */
[----:B------:R-:W-:Y:S01]  /*4020*/  IMAD.U32 R13, RZ, RZ, UR25 ;  /* 0x00000019ff0d7e24 */ /* 0x000fe2000f8e00ff */
[----:B------:R-:W-:Y:S02]  /*4030*/  FMNMX.FTZ R12, R29, R12, !PT ;  /* 0x0000000c1d0c7209 */ /* 0x000fe40007810000 */
[C---:B------:R-:W-:Y:S01]  /*4040*/  VIADDMNMX R232, R5.reuse, UR27, RZ, !PT ;  /* 0x0000001b05e87c46 */ /* 0x040fe2000f8001ff */
[----:B------:R-:W1:Y:S01]  /*4050*/  SHFL.BFLY PT, R15, R16, 0x1, 0x1f ;  /* 0x0c201f00100f7f89 */ /* 0x000e6200000e0000 */
[----:B------:R-:W-:Y:S01]  /*4060*/  VIADDMNMX R236, R5, UR26, R13, PT ;  /* 0x0000001a05ec7c46 */ /* 0x000fe2000b80010d */
[----:B------:R-:W-:Y:S01]  /*4070*/  ULDC UR26, c[0x0][0x2ec] ;  /* 0x0000bb00001a7ab9 */ /* 0x000fe20000000800 */
[----:B------:R-:W-:Y:S01]  /*4080*/  IADD3 R235, R17, 0x8, R5 ;  /* 0x0000000811eb7810 */ /* 0x000fe20007ffe005 */
[----:B------:R-:W2:Y:S01]  /*4090*/  SHFL.BFLY PT, R14, R12, 0x2, 0x1f ;  /* 0x0c401f000c0e7f89 */ /* 0x000ea200000e0000 */
[----:B------:R-:W-:-:S02]  /*40a0*/  ISETP.GE.AND P3, PT, R2, R236, PT ;  /* 0x000000ec0200720c */ /* 0x000fc40003f66270 */
[-C--:B------:R-:W-:Y:S02]  /*40b0*/  ISETP.GE.AND P2, PT, R4, R236.reuse, PT ;  /* 0x000000ec0400720c */ /* 0x080fe40003f46270 */
[----:B------:R-:W-:Y:S02]  /*40c0*/  ISETP.GE.AND P1, PT, R8, R236, PT ;  /* 0x000000ec0800720c */ /* 0x000fe40003f26270 */
[-C--:B------:R-:W-:Y:S02]  /*40d0*/  ISETP.LT.OR P3, PT, R2, R232.reuse, P3 ;  /* 0x000000e80200720c */ /* 0x080fe40001f61670 */
[----:B------:R-:W-:Y:S02]  /*40e0*/  ISETP.LT.OR P2, PT, R4, R232, P2 ;  /* 0x000000e80400720c */ /* 0x000fe40001741670 */
[----:B------:R-:W-:Y:S02]  /*40f0*/  ISETP.GE.AND P6, PT, R7, R236, PT ;  /* 0x000000ec0700720c */ /* 0x000fe40003fc6270 */
[----:B------:R-:W-:-:S02]  /*4100*/  FSEL R25, R56, -INF , !P3 ;  /* 0xff80000038197808 */ /* 0x000fc40005800000 */
[----:B------:R-:W-:Y:S02]  /*4110*/  ISETP.LT.OR P1, PT, R8, R232, P1 ;  /* 0x000000e80800720c */ /* 0x000fe40000f21670 */
[----:B------:R-:W-:Y:S02]  /*4120*/  FSEL R27, R57, -INF , !P2 ;  /* 0xff800000391b7808 */ /* 0x000fe40005000000 */
[----:B------:R-:W-:Y:S02]  /*4130*/  ISETP.GE.AND P5, PT, R6, R236, PT ;  /* 0x000000ec0600720c */ /* 0x000fe40003fa6270 */
[----:B-1----:R-:W-:Y:S02]  /*4140*/  FMNMX.FTZ R134, R16, R15, !PT ;  /* 0x0000000f10867209 */ /* 0x002fe40007810000 */
[----:B------:R-:W-:Y:S02]  /*4150*/  ISETP.LT.OR P6, PT, R7, R232, P6 ;  /* 0x000000e80700720c */ /* 0x000fe400037c1670 */
[----:B--2---:R-:W-:Y:S01]  /*4160*/  FMNMX.FTZ R12, R12, R14, !PT ;  /* 0x0000000e0c0c7209 */ /* 0x004fe20007810000 */
[----:B------:R-:W-:Y:S01]  /*4170*/  FMUL.FTZ R13, R134, UR26 ;  /* 0x0000001a860d7c20 */ /* 0x000fe20008410000 */
[----:B------:R-:W-:-:S02]  /*4180*/  FSEL R28, R52, -INF , !P1 ;  /* 0xff800000341c7808 */ /* 0x000fc40004800000 */
[----:B------:R-:W-:Y:S01]  /*4190*/  FMNMX.FTZ R15, R25, R27, !PT ;  /* 0x0000001b190f7209 */ /* 0x000fe20007810000 */
[----:B------:R-:W1:Y:S01]  /*41a0*/  SHFL.BFLY PT, R16, R12, 0x1, 0x1f ;  /* 0x0c201f000c107f89 */ /* 0x000e6200000e0000 */
[----:B------:R-:W-:Y:S02]  /*41b0*/  FSETP.NEU.FTZ.AND P1, PT, R134, -INF , PT ;  /* 0xff8000008600780b */ /* 0x000fe40003f3d000 */
[----:B------:R-:W-:Y:S02]  /*41c0*/  ISETP.GE.AND P4, PT, R9, R236, PT ;  /* 0x000000ec0900720c */ /* 0x000fe40003f86270 */
[----:B------:R-:W-:Y:S02]  /*41d0*/  ISETP.LT.OR P5, PT, R6, R232, P5 ;  /* 0x000000e80600720c */ /* 0x000fe40002fa1670 */
[----:B------:R-:W-:Y:S02]  /*41e0*/  FSEL R34, R53, -INF , !P6 ;  /* 0xff80000035227808 */ /* 0x000fe40007000000 */
[----:B------:R-:W-:-:S02]  /*41f0*/  FMNMX.FTZ R15, R28, R15, !PT ;  /* 0x0000000f1c0f7209 */ /* 0x000fc40007810000 */
[----:B------:R-:W-:Y:S02]  /*4200*/  FSEL R13, R13, RZ, P1 ;  /* 0x000000ff0d0d7208 */ /* 0x000fe40000800000 */
[----:B------:R-:W-:Y:S02]  /*4210*/  ISETP.GE.AND P3, PT, R11, R236, PT ;  /* 0x000000ec0b00720c */ /* 0x000fe40003f66270 */
[----:B------:R-:W-:Y:S01]  /*4220*/  ISETP.LT.OR P4, PT, R9, R232, P4 ;  /* 0x000000e80900720c */ /* 0x000fe20002781670 */
[----:B------:R-:W-:Y:S01]  /*4230*/  FFMA.FTZ R14, R19, UR26, -R13 ;  /* 0x0000001a130e7c23 */ /* 0x000fe2000801080d */
[----:B------:R-:W-:Y:S02]  /*4240*/  FSEL R39, R44, -INF , !P5 ;  /* 0xff8000002c277808 */ /* 0x000fe40006800000 */
[----:B------:R-:W-:Y:S01]  /*4250*/  FMNMX.FTZ R15, R34, R15, !PT ;  /* 0x0000000f220f7209 */ /* 0x000fe20007810000 */
[----:B------:R2:W-:Y:S01]  /*4260*/  MUFU.EX2 R214, R14 ;  /* 0x0000000e00d67308 */ /* 0x0005e20000000800 */
[----:B------:R-:W-:-:S02]  /*4270*/  ISETP.GE.AND P2, PT, R10, R236, PT ;  /* 0x000000ec0a00720c */ /* 0x000fc40003f46270 */
[-C--:B------:R-:W-:Y:S02]  /*4280*/  ISETP.LT.OR P3, PT, R11, R232.reuse, P3 ;  /* 0x000000e80b00720c */ /* 0x080fe40001f61670 */
[----:B------:R-:W-:Y:S02]  /*4290*/  FSEL R38, R45, -INF , !P4 ;  /* 0xff8000002d267808 */ /* 0x000fe40006000000 */
[----:B------:R-:W-:Y:S02]  /*42a0*/  FMNMX.FTZ R15, R39, R15, !PT ;  /* 0x0000000f270f7209 */ /* 0x000fe40007810000 */
[----:B------:R-:W-:Y:S02]  /*42b0*/  ISETP.LT.OR P2, PT, R10, R232, P2 ;  /* 0x000000e80a00720c */ /* 0x000fe40001741670 */
[----:B------:R-:W-:Y:S02]  /*42c0*/  FSEL R53, R40, -INF , !P3 ;  /* 0xff80000028357808 */ /* 0x000fe40005800000 */
[----:B-1----:R-:W-:Y:S01]  /*42d0*/  FMNMX.FTZ R137, R12, R16, !PT ;  /* 0x000000100c897209 */ /* 0x002fe20007810000 */
[----:B------:R-:W-:Y:S01]  /*42e0*/  FFMA.FTZ R12, R21, UR26, -R13 ;  /* 0x0000001a150c7c23 */ /* 0x000fe2000801080d */
[----:B------:R-:W-:-:S02]  /*42f0*/  FSEL R52, R41, -INF , !P2 ;  /* 0xff80000029347808 */ /* 0x000fc40005000000 */
[----:B--2---:R-:W-:Y:S01]  /*4300*/  FMNMX.FTZ R14, R38, R15, !PT ;  /* 0x0000000f260e7209 */ /* 0x004fe20007810000 */
[----:B------:R1:W-:Y:S01]  /*4310*/  MUFU.EX2 R211, R12 ;  /* 0x0000000c00d37308 */ /* 0x0003e20000000800 */
[----:B------:R-:W-:Y:S01]  /*4320*/  VIMNMX R235, R235, UR25, PT ;  /* 0x00000019ebeb7c48 */ /* 0x000fe2000bfe0100 */
[--C-:B------:R-:W-:Y:S01]  /*4330*/  FFMA.FTZ R15, R20, UR26, -R13.reuse ;  /* 0x0000001a140f7c23 */ /* 0x100fe2000801080d */
[----:B------:R-:W-:Y:S02]  /*4340*/  FMNMX.FTZ R14, R53, R14, !PT ;  /* 0x0000000e350e7209 */ /* 0x000fe40007810000 */
[----:B------:R-:W-:Y:S02]  /*4350*/  FSETP.NEU.FTZ.AND P1, PT, R137, -INF , PT ;  /* 0xff8000008900780b */ /* 0x000fe40003f3d000 */
[----:B------:R-:W-:Y:S01]  /*4360*/  FMNMX.FTZ R5, R52, R14, !PT ;  /* 0x0000000e34057209 */ /* 0x000fe20007810000 */
[----:B------:R2:W3:Y:S01]  /*4370*/  MUFU.EX2 R212, R15 ;  /* 0x0000000f00d47308 */ /* 0x0004e20000000800 */
[----:B------:R-:W-:Y:S01]  /*4380*/  VIADDMNMX R231, R231, UR27, RZ, !PT ;  /* 0x0000001be7e77c46 */ /* 0x000fe2000f8001ff */
[----:B------:R-:W-:Y:S01]  /*4390*/  FFMA.FTZ R14, R23, UR26, -R13 ;  /* 0x0000001a170e7c23 */ /* 0x000fe2000801080d */
[----:B------:R-:W-:-:S02]  /*43a0*/  ISETP.GE.AND P2, PT, R2, R235, PT ;  /* 0x000000eb0200720c */ /* 0x000fc40003f46270 */
[-C--:B------:R-:W-:Y:S02]  /*43b0*/  ISETP.GE.AND P6, PT, R4, R235.reuse, PT ;  /* 0x000000eb0400720c */ /* 0x080fe40003fc6270 */
[----:B------:R-:W-:Y:S01]  /*43c0*/  ISETP.GE.AND P5, PT, R8, R235, PT ;  /* 0x000000eb0800720c */ /* 0x000fe20003fa6270 */
[----:B------:R4:W5:Y:S01]  /*43d0*/  MUFU.EX2 R213, R14 ;  /* 0x0000000e00d57308 */ /* 0x0009620000000800 */
[----:B-1----:R-:W-:Y:S01]  /*43e0*/  FMUL.FTZ R12, R137, UR26 ;  /* 0x0000001a890c7c20 */ /* 0x002fe20008410000 */
[----:B------:R-:W-:Y:S02]  /*43f0*/  ISETP.LT.OR P6, PT, R4, R231, P6 ;  /* 0x000000e70400720c */ /* 0x000fe400037c1670 */
[----:B------:R-:W-:Y:S02]  /*4400*/  ISETP.GE.AND P4, PT, R7, R235, PT ;  /* 0x000000eb0700720c */ /* 0x000fe40003f86270 */
[----:B------:R-:W-:Y:S02]  /*4410*/  FSEL R12, R12, RZ, P1 ;  /* 0x000000ff0c0c7208 */ /* 0x000fe40000800000 */
[----:B------:R-:W-:Y:S01]  /*4420*/  ISETP.LT.OR P1, PT, R2, R231, P2 ;  /* 0x000000e70200720c */ /* 0x000fe20001721670 */
[----:B--2---:R-:W1:Y:S01]  /*4430*/  SHFL.BFLY PT, R15, R5, 0x2, 0x1f ;  /* 0x0c401f00050f7f89 */ /* 0x004e6200000e0000 */
[----:B------:R-:W-:Y:S01]  /*4440*/  IMAD.IADD R2, R84, 0x1, R85 ;  /* 0x0000000154027824 */ /* 0x000fe200078e0255 */
[----:B------:R-:W-:Y:S01]  /*4450*/  ISETP.GE.AND P2, PT, R9, R235, PT ;  /* 0x000000eb0900720c */ /* 0x000fe20003f46270 */
[----:B------:R-:W-:Y:S01]  /*4460*/  FFMA.FTZ R4, R24, UR26, -R12 ;  /* 0x0000001a18047c23 */ /* 0x000fe2000801080c */
[----:B------:R-:W-:-:S02]  /*4470*/  ISETP.LT.OR P5, PT, R8, R231, P5 ;  /* 0x000000e70800720c */ /* 0x000fc40002fa1670 */
[----:B------:R-:W-:Y:S01]  /*4480*/  LEA R217, R2, UR4, 0x1 ;  /* 0x0000000402d97c11 */ /* 0x000fe2000f8e08ff */
[--C-:B------:R-:W-:Y:S01]  /*4490*/  FFMA.FTZ R2, R26, UR26, -R12.reuse ;  /* 0x0000001a1a027c23 */ /* 0x100fe2000801080c */
[----:B------:R-:W-:Y:S01]  /*44a0*/  ISETP.LT.OR P2, PT, R9, R231, P2 ;  /* 0x000000e70900720c */ /* 0x000fe20001741670 */
[----:B------:R-:W-:Y:S01]  /*44b0*/  MUFU.EX2 R210, R4 ;  /* 0x0000000400d27308 */ /* 0x000fe20000000800 */
[----:B------:R-:W-:Y:S01]  /*44c0*/  FSEL R9, R58, -INF , !P1 ;  /* 0xff8000003a097808 */ /* 0x000fe20004800000 */
[--C-:B------:R-:W-:Y:S01]  /*44d0*/  IMAD R219, R3, 0x2, R217.reuse ;  /* 0x0000000203db7824 */ /* 0x100fe200078e02d9 */
[----:B------:R-:W-:Y:S01]  /*44e0*/  ISETP.GE.AND P1, PT, R11, R235, PT ;  /* 0x000000eb0b00720c */ /* 0x000fe20003f26270 */
[C---:B------:R-:W-:Y:S01]  /*44f0*/  IMAD R222, R0.reuse, 0x2, R217 ;  /* 0x0000000200de7824 */ /* 0x040fe200078e02d9 */
[----:B----4-:R-:W-:Y:S01]  /*4500*/  FSEL R14, R59, -INF , !P6 ;  /* 0xff8000003b0e7808 */ /* 0x010fe20007000000 */
[----:B------:R-:W-:Y:S02]  /*4510*/  IMAD R221, R0, 0x2, R219 ;  /* 0x0000000200dd7824 */ /* 0x000fe400078e02db */
[--C-:B------:R-:W-:Y:S01]  /*4520*/  FFMA.FTZ R0, R22, UR26, -R12.reuse ;  /* 0x0000001a16007c23 */ /* 0x100fe2000801080c */
[----:B------:R-:W-:Y:S01]  /*4530*/  ISETP.LT.OR P1, PT, R11, R231, P1 ;  /* 0x000000e70b00720c */ /* 0x000fe20000f21670 */
[----:B------:R1:W2:Y:S01]  /*4540*/  MUFU.EX2 R209, R2 ;  /* 0x0000000200d17308 */ /* 0x0002a20000000800 */
[----:B------:R-:W-:Y:S01]  /*4550*/  ISETP.GE.AND P3, PT, R6, R235, PT ;  /* 0x000000eb0600720c */ /* 0x000fe20003f66270 */
[----:B------:R-:W-:Y:S01]  /*4560*/  FFMA.FTZ R3, R18, UR26, -R12 ;  /* 0x0000001a12037c23 */ /* 0x000fe2000801080c */
[----:B------:R-:W-:Y:S01]  /*4570*/  ISETP.LT.OR P4, PT, R7, R231, P4 ;  /* 0x000000e70700720c */ /* 0x000fe20002781670 */
[----:B------:R-:W4:Y:S01]  /*4580*/  LDSM.16.MT88.4 R48, [R217+0xa000] ;  /* 0x00a00000d930783b */ /* 0x000f220000004200 */
[----:B------:R-:W-:-:S02]  /*4590*/  FSEL R11, R54, -INF , !P5 ;  /* 0xff800000360b7808 */ /* 0x000fc40006800000 */
[----:B------:R-:W-:Y:S01]  /*45a0*/  ISETP.LT.OR P3, PT, R6, R231, P3 ;  /* 0x000000e70600720c */ /* 0x000fe20001f61670 */
[----:B------:R3:W-:Y:S01]  /*45b0*/  MUFU.EX2 R205, R0 ;  /* 0x0000000000cd7308 */ /* 0x0007e20000000800 */
[----:B------:R-:W-:Y:S01]  /*45c0*/  ISETP.GE.AND P5, PT, R10, R235, PT ;  /* 0x000000eb0a00720c */ /* 0x000fe20003fa6270 */
[----:B------:R-:W4:Y:S01]  /*45d0*/  LDSM.16.MT88.4 R64, [R219+0xa000] ;  /* 0x00a00000db40783b */ /* 0x000f220000004200 */
[----:B------:R-:W-:Y:S02]  /*45e0*/  FSEL R16, R46, -INF , !P3 ;  /* 0xff8000002e107808 */ /* 0x000fe40005800000 */
[----:B------:R-:W-:Y:S01]  /*45f0*/  FSEL R17, R47, -INF , !P2 ;  /* 0xff8000002f117808 */ /* 0x000fe20005000000 */
[----:B------:R-:W-:Y:S01]  /*4600*/  LDSM.16.MT88.4 R68, [R222+0xa000] ;  /* 0x00a00000de44783b */ /* 0x000fe20000004200 */
[----:B------:R-:W-:Y:S01]  /*4610*/  ISETP.LT.OR P5, PT, R10, R231, P5 ;  /* 0x000000e70a00720c */ /* 0x000fe20002fa1670 */
[----:B------:R2:W2:Y:S01]  /*4620*/  MUFU.EX2 R204, R3 ;  /* 0x0000000300cc7308 */ /* 0x0004a20000000800 */
[----:B-1----:R-:W-:Y:S01]  /*4630*/  FMNMX.FTZ R2, R5, R15, !PT ;  /* 0x0000000f05027209 */ /* 0x002fe20007810000 */
[----:B------:R-:W-:Y:S01]  /*4640*/  LDSM.16.MT88.4 R20, [R221+0xa000] ;  /* 0x00a00000dd14783b */ /* 0x000fe20000004200 */
[----:B------:R-:W-:-:S02]  /*4650*/  FSEL R15, R55, -INF , !P4 ;  /* 0xff800000370f7808 */ /* 0x000fc40006000000 */
[----:B------:R-:W-:Y:S01]  /*4660*/  FSEL R18, R42, -INF , !P1 ;  /* 0xff8000002a127808 */ /* 0x000fe20004800000 */
[----:B------:R-:W-:Y:S01]  /*4670*/  LDSM.16.MT88.4 R80, [R217+0xb000] ;  /* 0x00b00000d950783b */ /* 0x000fe20000004200 */
[----:B------:R-:W-:Y:S02]  /*4680*/  FSEL R19, R43, -INF , !P5 ;  /* 0xff8000002b137808 */ /* 0x000fe40006800000 */
[----:B---3--:R-:W-:Y:S01]  /*4690*/  FMNMX.FTZ R0, R9, R14, !PT ;  /* 0x0000000e09007209 */ /* 0x008fe20007810000 */
[----:B------:R-:W-:Y:S01]  /*46a0*/  LDSM.16.MT88.4 R112, [R219+0xb000] ;  /* 0x00b00000db70783b */ /* 0x000fe20000004200 */
[----:B------:R-:W-:Y:S02]  /*46b0*/  F2FP.F16.F32.PACK_AB R4, R212, R214 ;  /* 0x000000d6d404723e */ /* 0x000fe400000000ff */
[----:B------:R-:W-:Y:S01]  /*46c0*/  FMNMX.FTZ R0, R11, R0, !PT ;  /* 0x000000000b007209 */ /* 0x000fe20007810000 */
[----:B------:R-:W-:Y:S01]  /*46d0*/  LDSM.16.MT88.4 R176, [R222+0xb000] ;  /* 0x00b00000deb0783b */ /* 0x000fe20000004200 */
[----:B-----5:R-:W-:-:S02]  /*46e0*/  F2FP.F16.F32.PACK_AB R6, R213, R211 ;  /* 0x000000d3d506723e */ /* 0x020fc400000000ff */
[----:B------:R-:W-:Y:S01]  /*46f0*/  FMNMX.FTZ R0, R15, R0, !PT ;  /* 0x000000000f007209 */ /* 0x000fe20007810000 */
[----:B--2---:R-:W1:Y:S01]  /*4700*/  SHFL.BFLY PT, R3, R2, 0x1, 0x1f ;  /* 0x0c201f0002037f89 */ /* 0x004e6200000e0000 */
[----:B------:R-:W-:Y:S02]  /*4710*/  F2FP.F16.F32.PACK_AB R5, R209, R210 ;  /* 0x000000d2d105723e */ /* 0x000fe400000000ff */
[----:B------:R-:W-:Y:S01]  /*4720*/  FMNMX.FTZ R0, R16, R0, !PT ;  /* 0x0000000010007209 */ /* 0x000fe20007810000 */
[----:B------:R-:W-:Y:S01]  /*4730*/  LDSM.16.MT88.4 R96, [R221+0xb000] ;  /* 0x00b00000dd60783b */ /* 0x000fe20000004200 */
[----:B------:R-:W-:Y:S02]  /*4740*/  F2FP.F16.F32.PACK_AB R7, R205, R204 ;  /* 0x000000cccd07723e */ /* 0x000fe400000000ff */
[----:B------:R-:W-:Y:S01]  /*4750*/  FMNMX.FTZ R0, R17, R0, !PT ;  /* 0x0000000011007209 */ /* 0x000fe20007810000 */
[----:B------:R-:W-:Y:S03]  /*4760*/  LDSM.16.MT88.4 R156, [R217+0xa800] ;  /* 0x00a80000d99c783b */ /* 0x000fe60000004200 */
[----:B------:R-:W-:Y:S01]  /*4770*/  FMNMX.FTZ R0, R18, R0, !PT ;  /* 0x0000000012007209 */ /* 0x000fe20007810000 */
[----:B------:R-:W-:Y:S01]  /*4780*/  LDSM.16.MT88.4 R172, [R219+0xa800] ;  /* 0x00a80000dbac783b */ /* 0x000fe20000004200 */
[C---:B----4-:R-:W-:Y:S02]  /*4790*/  HMMA.16816.F32 R144, R4.reuse, R48, RZ ;  /* 0x000000300490723c */ /* 0x050fe400000018ff */
[----:B------:R-:W-:Y:S01]  /*47a0*/  FMNMX.FTZ R0, R19, R0, !PT ;  /* 0x0000000013007209 */ /* 0x000fe20007810000 */
[----:B------:R-:W-:Y:S03]  /*47b0*/  LDSM.16.MT88.4 R140, [R222+0xa800] ;  /* 0x00a80000de8c783b */ /* 0x000fe60000004200 */
[----:B------:R-:W-:Y:S01]  /*47c0*/  HMMA.16816.F32 R160, R4, R64, RZ ;  /* 0x0000004004a0723c */ /* 0x000fe200000018ff */
[----:B------:R-:W2:Y:S01]  /*47d0*/  SHFL.BFLY PT, R8, R0, 0x2, 0x1f ;  /* 0x0c401f0000087f89 */ /* 0x000ea200000e0000 */
[----:B-1----:R-:W-:-:S03]  /*47e0*/  FMNMX.FTZ R136, R2, R3, !PT ;  /* 0x0000000302887209 */ /* 0x002fc60007810000 */
[----:B------:R-:W-:Y:S01]  /*47f0*/  LDSM.16.MT88.4 R180, [R217+0xb800] ;  /* 0x00b80000d9b4783b */ /* 0x000fe20000004200 */
[C---:B------:R-:W-:Y:S01]  /*4800*/  HMMA.16816.F32 R40, R4.reuse, R68, RZ ;  /* 0x000000440428723c */ /* 0x040fe200000018ff */
[C---:B------:R-:W-:Y:S01]  /*4810*/  FSETP.NEU.FTZ.AND P1, PT, R136.reuse, -INF , PT ;  /* 0xff8000008800780b */ /* 0x040fe20003f3d000 */
[----:B------:R-:W-:Y:S01]  /*4820*/  FMUL.FTZ R2, R136, UR26 ;  /* 0x0000001a88027c20 */ /* 0x000fe20008410000 */
[----:B------:R-:W-:Y:S03]  /*4830*/  LDSM.16.MT88.4 R184, [R219+0xb800] ;  /* 0x00b80000dbb8783b */ /* 0x000fe60000004200 */
[C---:B------:R-:W-:Y:S01]  /*4840*/  HMMA.16816.F32 R56, R4.reuse, R20, RZ ;  /* 0x000000140438723c */ /* 0x040fe200000018ff */
[----:B------:R-:W-:Y:S01]  /*4850*/  FSEL R2, R2, RZ, P1 ;  /* 0x000000ff02027208 */ /* 0x000fe20000800000 */
[----:B------:R-:W-:Y:S04]  /*4860*/  LDSM.16.MT88.4 R188, [R222+0xb800] ;  /* 0x00b80000debc783b */ /* 0x000fe80000004200 */
[C---:B------:R-:W-:Y:S01]  /*4870*/  HMMA.16816.F32 R72, R4.reuse, R80, RZ ;  /* 0x000000500448723c */ /* 0x040fe200000018ff */
[----:B------:R-:W-:Y:S01]  /*4880*/  FFMA.FTZ R3, R25, UR26, -R2 ;  /* 0x0000001a19037c23 */ /* 0x000fe20008010802 */
[----:B------:R-:W-:Y:S03]  /*4890*/  LDSM.16.MT88.4 R192, [R221+0xb800] ;  /* 0x00b80000ddc0783b */ /* 0x000fe60000004200 */
[----:B------:R1:W-:Y:S01]  /*48a0*/  MUFU.EX2 R132, R3 ;  /* 0x0000000300847308 */ /* 0x0003e20000000800 */
[----:B--2---:R-:W-:Y:S01]  /*48b0*/  FMNMX.FTZ R0, R0, R8, !PT ;  /* 0x0000000800007209 */ /* 0x004fe20007810000 */
[C---:B------:R-:W-:Y:S04]  /*48c0*/  HMMA.16816.F32 R88, R4.reuse, R112, RZ ;  /* 0x000000700458723c */ /* 0x040fe800000018ff */
[----:B------:R-:W2:Y:S02]  /*48d0*/  SHFL.BFLY PT, R8, R0, 0x1, 0x1f ;  /* 0x0c201f0000087f89 */ /* 0x000ea400000e0000 */
[C---:B------:R-:W-:Y:S06]  /*48e0*/  HMMA.16816.F32 R104, R4.reuse, R176, RZ ;  /* 0x000000b00468723c */ /* 0x040fec00000018ff */
[----:B------:R-:W-:Y:S01]  /*48f0*/  HMMA.16816.F32 R120, R4, R96, RZ ;  /* 0x000000600478723c */ /* 0x000fe200000018ff */
[----:B-1----:R-:W-:-:S05]  /*4900*/  FFMA.FTZ R3, R37, UR26, -R13 ;  /* 0x0000001a25037c23 */ /* 0x002fca000801080d */
[C---:B------:R-:W-:Y:S01]  /*4910*/  HMMA.16816.F32 R152, R4.reuse, R50, RZ ;  /* 0x000000320498723c */ /* 0x040fe200000018ff */
[----:B------:R1:W-:Y:S05]  /*4920*/  MUFU.EX2 R206, R3 ;  /* 0x0000000300ce7308 */ /* 0x0003ea0000000800 */
[----:B------:R-:W-:Y:S01]  /*4930*/  HMMA.16816.F32 R168, R4, R66, RZ ;  /* 0x0000004204a8723c */ /* 0x000fe200000018ff */
[----:B--2---:R-:W-:Y:S01]  /*4940*/  FMNMX.FTZ R135, R0, R8, !PT ;  /* 0x0000000800877209 */ /* 0x004fe20007810000 */
[----:B------:R-:W-:-:S04]  /*4950*/  FFMA.FTZ R0, R27, UR26, -R2 ;  /* 0x0000001a1b007c23 */ /* 0x000fc80008010802 */
[C---:B------:R-:W-:Y:S01]  /*4960*/  HMMA.16816.F32 R44, R4.reuse, R70, RZ ;  /* 0x00000046042c723c */ /* 0x040fe200000018ff */
[----:B------:R-:W2:Y:S01]  /*4970*/  LDSM.16.MT88.4 R24, [R221+0xa800] ;  /* 0x00a80000dd18783b */ /* 0x000ea20000004200 */
[C---:B------:R-:W-:Y:S01]  /*4980*/  FSETP.NEU.FTZ.AND P1, PT, R135.reuse, -INF , PT ;  /* 0xff8000008700780b */ /* 0x040fe20003f3d000 */
[----:B------:R-:W-:Y:S01]  /*4990*/  FMUL.FTZ R8, R135, UR26 ;  /* 0x0000001a87087c20 */ /* 0x000fe20008410000 */
[--C-:B-1----:R-:W-:Y:S02]  /*49a0*/  FFMA.FTZ R3, R36, UR26, -R13.reuse ;  /* 0x0000001a24037c23 */ /* 0x102fe4000801080d */
[C---:B------:R-:W-:Y:S02]  /*49b0*/  HMMA.16816.F32 R60, R4.reuse, R22, RZ ;  /* 0x00000016043c723c */ /* 0x040fe400000018ff */
[----:B------:R1:W3:Y:S04]  /*49c0*/  MUFU.EX2 R207, R3 ;  /* 0x0000000300cf7308 */ /* 0x0002e80000000800 */
[C---:B------:R-:W-:Y:S06]  /*49d0*/  HMMA.16816.F32 R76, R4.reuse, R82, RZ ;  /* 0x00000052044c723c */ /* 0x040fec00000018ff */
[C---:B------:R-:W-:Y:S06]  /*49e0*/  HMMA.16816.F32 R92, R4.reuse, R114, RZ ;  /* 0x00000072045c723c */ /* 0x040fec00000018ff */
[----:B------:R-:W-:Y:S01]  /*49f0*/  HMMA.16816.F32 R108, R4, R178, RZ ;  /* 0x000000b2046c723c */ /* 0x000fe200000018ff */
[----:B-1----:R-:W-:Y:S01]  /*4a00*/  FFMA.FTZ R3, R35, UR26, -R13 ;  /* 0x0000001a23037c23 */ /* 0x002fe2000801080d */
[----:B---3--:R-:W-:-:S03]  /*4a10*/  F2FP.F16.F32.PACK_AB R124, R207, R206 ;  /* 0x000000cecf7c723e */ /* 0x008fc600000000ff */
[----:B------:R1:W-:Y:S01]  /*4a20*/  MUFU.EX2 R208, R3 ;  /* 0x0000000300d07308 */ /* 0x0003e20000000800 */
[----:B------:R-:W-:Y:S01]  /*4a30*/  HMMA.16816.F32 R84, R4, R98, RZ ;  /* 0x000000620454723c */ /* 0x000fe200000018ff */
        /* <DEDUP_REMOVED lines=9> */
[----:B------:R1:W3:Y:S08]  /*4ad0*/  MUFU.EX2 R30, R0 ;  /* 0x00000000001e7308 */ /* 0x0002f00000000800 */
[----:B------:R4:W-:Y:S01]  /*4ae0*/  MUFU.EX2 R133, R3 ;  /* 0x0000000300857308 */ /* 0x0009e20000000800 */
[----:B-1----:R-:W-:Y:S01]  /*4af0*/  FFMA.FTZ R0, R28, UR26, -R2 ;  /* 0x0000001a1c007c23 */ /* 0x002fe20008010802 */
[----:B---3--:R-:W-:-:S06]  /*4b00*/  F2FP.F16.F32.PACK_AB R4, R30, R132 ;  /* 0x000000841e04723e */ /* 0x008fcc00000000ff */
[----:B------:R1:W-:Y:S01]  /*4b10*/  MUFU.EX2 R31, R0 ;  /* 0x00000000001f7308 */ /* 0x0003e20000000800 */
[----:B----4-:R-:W-:-:S07]  /*4b20*/  FFMA.FTZ R3, R29, UR26, -R12 ;  /* 0x0000001a1d037c23 */ /* 0x010fce000801080c */
[----:B------:R3:W4:Y:S01]  /*4b30*/  MUFU.EX2 R138, R3 ;  /* 0x00000003008a7308 */ /* 0x0007220000000800 */
[----:B-1----:R-:W-:Y:S01]  /*4b40*/  FSEL R0, R8, RZ, P1 ;  /* 0x000000ff08007208 */ /* 0x002fe20000800000 */
[----:B---3--:R-:W-:Y:S01]  /*4b50*/  FFMA.FTZ R3, R34, UR26, -R2 ;  /* 0x0000001a22037c23 */ /* 0x008fe20008010802 */
[----:B----4-:R-:W-:-:S05]  /*4b60*/  F2FP.F16.F32.PACK_AB R127, R138, R133 ;  /* 0x000000858a7f723e */ /* 0x010fca00000000ff */
[----:B------:R1:W3:Y:S02]  /*4b70*/  MUFU.EX2 R32, R3 ;  /* 0x0000000300207308 */ /* 0x0002e40000000800 */
[C---:B------:R-:W-:Y:S06]  /*4b80*/  HMMA.16816.F32 R144, R124.reuse, R156, R144 ;  /* 0x0000009c7c90723c */ /* 0x040fec0000001890 */
[C---:B------:R-:W-:Y:S06]  /*4b90*/  HMMA.16816.F32 R160, R124.reuse, R172, R160 ;  /* 0x000000ac7ca0723c */ /* 0x040fec00000018a0 */
[----:B------:R-:W-:Y:S01]  /*4ba0*/  HMMA.16816.F32 R40, R124, R140, R40 ;  /* 0x0000008c7c28723c */ /* 0x000fe20000001828 */
[----:B-1----:R-:W-:Y:S01]  /*4bb0*/  FFMA.FTZ R3, R9, UR26, -R0 ;  /* 0x0000001a09037c23 */ /* 0x002fe20008010800 */
[----:B---3--:R-:W-:-:S03]  /*4bc0*/  F2FP.F16.F32.PACK_AB R6, R32, R31 ;  /* 0x0000001f2006723e */ /* 0x008fc600000000ff */
[----:B------:R1:W-:Y:S01]  /*4bd0*/  MUFU.EX2 R29, R3 ;  /* 0x00000003001d7308 */ /* 0x0003e20000000800 */
[C---:B--2---:R-:W-:Y:S06]  /*4be0*/  HMMA.16816.F32 R56, R124.reuse, R24, R56 ;  /* 0x000000187c38723c */ /* 0x044fec0000001838 */
        /* <DEDUP_REMOVED lines=14> */
[----:B-1----:R-:W-:Y:S01]  /*4cd0*/  FFMA.FTZ R3, R15, UR26, -R0 ;  /* 0x0000001a0f037c23 */ /* 0x002fe20008010800 */
[----:B------:R-:W-:-:S04]  /*4ce0*/  FADD.FTZ R15, R214, R212 ;  /* 0x000000d4d60f7221 */ /* 0x000fc80000010000 */
        /* <DEDUP_REMOVED lines=19> */
[----:B------:R-:W-:Y:S04]  /*4e20*/  MUFU.EX2 R10, R3 ;  /* 0x00000003000a7308 */ /* 0x000fe80000000800 */
[C---:B------:R-:W-:Y:S04]  /*4e30*/  HMMA.16816.F32 R84, R4.reuse, R112, RZ ;  /* 0x000000700454723c */ /* 0x040fe800000018ff */
[----:B------:R1:W2:Y:S02]  /*4e40*/  MUFU.EX2 R9, R2 ;  /* 0x0000000200097308 */ /* 0x0002a40000000800 */
[C---:B------:R-:W-:Y:S06]  /*4e50*/  HMMA.16816.F32 R100, R4.reuse, R176, RZ ;  /* 0x000000b00464723c */ /* 0x040fec00000018ff */
[C---:B------:R-:W-:Y:S06]  /*4e60*/  HMMA.16816.F32 R52, R4.reuse, R20, RZ ;  /* 0x000000140434723c */ /* 0x040fec00000018ff */
[----:B------:R-:W-:Y:S01]  /*4e70*/  HMMA.16816.F32 R64, R4, R22, RZ ;  /* 0x000000160440723c */ /* 0x000fe200000018ff */
[----:B-1----:R-:W-:Y:S01]  /*4e80*/  FFMA.FTZ R2, R16, UR26, -R0 ;  /* 0x0000001a10027c23 */ /* 0x002fe20008010800 */
[----:B--2---:R-:W-:-:S04]  /*4e90*/  F2FP.F16.F32.PACK_AB R130, R9, R10 ;  /* 0x0000000a0982723e */ /* 0x004fc800000000ff */
[C---:B------:R-:W-:Y:S01]  /*4ea0*/  HMMA.16816.F32 R80, R4.reuse, R82, RZ ;  /* 0x000000520450723c */ /* 0x040fe200000018ff */
[----:B------:R1:W-:Y:S05]  /*4eb0*/  MUFU.EX2 R8, R2 ;  /* 0x0000000200087308 */ /* 0x0003ea0000000800 */
[C---:B------:R-:W-:Y:S06]  /*4ec0*/  HMMA.16816.F32 R116, R4.reuse, R96, RZ ;  /* 0x000000600474723c */ /* 0x040fec00000018ff */
[----:B------:R-:W-:Y:S01]  /*4ed0*/  HMMA.16816.F32 R112, R4, R114, RZ ;  /* 0x000000720470723c */ /* 0x000fe200000018ff */
[----:B-1----:R-:W-:-:S05]  /*4ee0*/  FFMA.FTZ R2, R17, UR26, -R0 ;  /* 0x0000001a11027c23 */ /* 0x002fca0008010800 */
[C---:B------:R-:W-:Y:S01]  /*4ef0*/  HMMA.16816.F32 R176, R4.reuse, R178, RZ ;  /* 0x000000b204b0723c */ /* 0x040fe200000018ff */
[----:B------:R1:W2:Y:S02]  /*4f00*/  MUFU.EX2 R3, R2 ;  /* 0x0000000200037308 */ /* 0x0002a40000000800 */
[--C-:B-1----:R-:W-:Y:S01]  /*4f10*/  FFMA.FTZ R2, R18, UR26, -R0.reuse ;  /* 0x0000001a12027c23 */ /* 0x102fe20008010800 */
[----:B------:R-:W-:Y:S01]  /*4f20*/  FFMA.FTZ R0, R19, UR26, -R0 ;  /* 0x0000001a13007c23 */ /* 0x000fe20008010800 */
[----:B--2---:R-:W-:Y:S01]  /*4f30*/  F2FP.F16.F32.PACK_AB R129, R3, R8 ;  /* 0x000000080381723e */ /* 0x004fe200000000ff */
[----:B------:R-:W-:Y:S03]  /*4f40*/  HMMA.16816.F32 R16, R4, R98, RZ ;  /* 0x000000620410723c */ /* 0x000fe600000018ff */
[----:B------:R-:W-:Y:S04]  /*4f50*/  MUFU.EX2 R2, R2 ;  /* 0x0000000200027308 */ /* 0x000fe80000000800 */
[----:B------:R-:W-:Y:S01]  /*4f60*/  FADD.FTZ R5, R132, R30 ;  /* 0x0000001e84057221 */ /* 0x000fe20000010000 */
[----:B------:R-:W-:Y:S01]  /*4f70*/  FADD.FTZ R4, R29, R28 ;  /* 0x0000001c1d047221 */ /* 0x000fe20000010000 */
[----:B------:R-:W-:-:S02]  /*4f80*/  FADD.FTZ R7, R210, R209 ;  /* 0x000000d1d2077221 */ /* 0x000fc40000010000 */
[----:B------:R-:W1:Y:S01]  /*4f90*/  MUFU.EX2 R0, R0 ;  /* 0x0000000000007308 */ /* 0x000e620000000800 */
        /* <DEDUP_REMOVED lines=16> */
[----:B-1----:R-:W-:Y:S01]  /*50a0*/  F2FP.F16.F32.PACK_AB R131, R0, R2 ;  /* 0x000000020083723e */ /* 0x002fe200000000ff */
        /* <DEDUP_REMOVED lines=8> */
[C---:B------:R-:W-:Y:S01]  /*5130*/  HMMA.16816.F32 R148, R128.reuse, R156, R148 ;  /* 0x0000009c8094723c */ /* 0x040fe20000001894 */
[----:B------:R1:W-:Y:S04]  /*5140*/  STL [R1+0xc], R244 ;  /* 0x00000cf401007387 */ /* 0x0003e80000100800 */
[----:B------:R1:W-:Y:S01]  /*5150*/  STL [R1+0x8], R245 ;  /* 0x000008f501007387 */ /* 0x0003e20000100800 */
[C---:B------:R-:W-:Y:S03]  /*5160*/  HMMA.16816.F32 R164, R128.reuse, R172, R164 ;  /* 0x000000ac80a4723c */ /* 0x040fe600000018a4 */
[----:B------:R1:W-:Y:S03]  /*5170*/  STL [R1+0x4], R246 ;  /* 0x000004f601007387 */ /* 0x0003e60000100800 */
[C---:B------:R-:W-:Y:S01]  /*5180*/  HMMA.16816.F32 R96, R128.reuse, R186, R112 ;  /* 0x000000ba8060723c */ /* 0x040fe20000001870 */
[----:B------:R1:W-:Y:S05]  /*5190*/  STL [R1], R252 ;  /* 0x000000fc01007387 */ /* 0x0003ea0000100800 */
        /* <DEDUP_REMOVED lines=14> */
[----:B-1----:R-:W-:-:S15]  /*5280*/  @!P0 BRA `(.L_x_1303) ;  /* 0x000000a800548947 */ /* 0x002fde0003800000 */
[----:B------:R-:W-:Y:S01]  /*5290*/  UIADD3 UR22, UR21, -0x2, URZ ;  /* 0xfffffffe15167890 */ /* 0x000fe2000fffe03f */
[----:B------:R-:W-:-:S04]  /*52a0*/  DEPBAR.LE SB0, 0x0 ;  /* 0x000080000000791a */ /* 0x000fc80000000000 */
[----:B------:R-:W-:Y:S01]  /*52b0*/  USHF.R.S32.HI UR4, URZ, 0x1f, UR22 ;  /* 0x0000001f3f047899 */ /* 0x000fe20008011416 */
[----:B------:R-:W-:Y:S01]  /*52c0*/  IMAD.U32 R2, RZ, RZ, UR22 ;  /* 0x00000016ff027e24 */ /* 0x000fe2000f8e00ff */
[----:B------:R-:W-:Y:S01]  /*52d0*/  UIMAD UR6, UR17, UR22, URZ ;  /* 0x00000016110672a4 */ /* 0x000fe2000f8e023f */
[----:B------:R-:W-:Y:S01]  /*52e0*/  IMAD.U32 R4, RZ, RZ, UR24 ;  /* 0x00000018ff047e24 */ /* 0x000fe2000f8e00ff */
[----:B------:R-:W-:Y:S01]  /*52f0*/  UISETP.GT.AND UP0, UPT, UR22, UR12, UPT ;  /* 0x0000000c1600728c */ /* 0x000fe2000bf04270 */
[----:B------:R-:W-:Y:S01]  /*5300*/  IMAD.WIDE.U32 R2, R2, UR20, R240 ;  /* 0x0000001402027c25 */ /* 0x000fe2000f8e00f0 */
[----:B------:R-:W-:-:S03]  /*5310*/  UIMAD UR4, UR4, UR20, UR6 ;  /* 0x00000014040472a4 */ /* 0x000fc6000f8e0206 */
[----:B------:R-:W-:Y:S01]  /*5320*/  ULDC.64 UR6, c[0x0][0x220] ;  /* 0x0000880000067ab9 */ /* 0x000fe20000000a00 */
[----:B------:R-:W-:Y:S01]  /*5330*/  BAR.SYNC.DEFER_BLOCKING 0x0 ;  /* 0x0000000000007b1d */ /* 0x000fe20000010000 */
[----:B------:R-:W-:Y:S01]  /*5340*/  LEA R10, P0, R2, UR6, 0x1 ;  /* 0x00000006020a7c11 */ /* 0x000fe2000f8008ff */
[----:B------:R-:W-:Y:S02]  /*5350*/  VIADD R0, R3, UR4 ;  /* 0x0000000403007c36 */ /* 0x000fe40008000000 */
[----:B------:R-:W-:-:S03]  /*5360*/  IMAD.U32 R3, RZ, RZ, UR24 ;  /* 0x00000018ff037e24 */ /* 0x000fc6000f8e00ff */
[----:B------:R-:W-:Y:S01]  /*5370*/  LEA.HI.X R11, R2, UR7, R0, 0x1, P0 ;  /* 0x00000007020b7c11 */ /* 0x000fe200080f0c00 */
[----:B------:R-:W-:Y:S01]  /*5380*/  IMAD.U32 R0, RZ, RZ, UR23 ;  /* 0x00000017ff007e24 */ /* 0x000fe2000f8e00ff */
[----:B------:R-:W-:-:S04]  /*5390*/  LEA R2, P0, R3, R10, 0x1 ;  /* 0x0000000a03027211 */ /* 0x000fc800078008ff */
[----:B------:R-:W-:Y:S01]  /*53a0*/  LEA.HI.X R3, R4, R11, R0, 0x1, P0 ;  /* 0x0000000b04037211 */ /* 0x000fe200000f0c00 */
[----:B------:R-:W-:-:S04]  /*53b0*/  IMAD.U32 R0, RZ, RZ, UR22 ;  /* 0x00000016ff007e24 */ /* 0x000fc8000f8e00ff */
[----:B------:R-:W-:-:S05]  /*53c0*/  IMAD R0, R0, 0x20, R247 ;  /* 0x0000002000007824 */ /* 0x000fca00078e02f7 */
[C---:B------:R-:W-:Y:S01]  /*53d0*/  ISETP.GE.AND P5, PT, R0.reuse, R236, PT ;  /* 0x000000ec0000720c */ /* 0x040fe20003fa6270 */
[----:B------:R-:W-:Y:S01]  /*53e0*/  @!PT LDS RZ, [RZ] ;  /* 0x00000000fffff984 */ /* 0x000fe20000000800 */
[----:B------:R-:W-:Y:S01]  /*53f0*/  @!PT LDS RZ, [RZ] ;  /* 0x00000000fffff984 */ /* 0x000fe20000000800 */
[----:B------:R-:W-:Y:S01]  /*5400*/  @!PT LDS RZ, [RZ] ;  /* 0x00000000fffff984 */ /* 0x000fe20000000800 */
[----:B------:R-:W-:Y:S01]  /*5410*/  LDGSTS.E.BYPASS.LTC128B.128 [R239+0xa000], desc[UR18][R10.64] ;  /* 0x0a0000000aef7fae */ /* 0x000fe2000b901d52 */
[C---:B------:R-:W-:Y:S02]  /*5420*/  ISETP.GE.AND P6, PT, R0.reuse, R235, PT ;  /* 0x000000eb0000720c */ /* 0x040fe40003fc6270 */
[C---:B------:R-:W-:Y:S01]  /*5430*/  ISETP.LT.OR P5, PT, R0.reuse, R232, P5 ;  /* 0x000000e80000720c */ /* 0x040fe20002fa1670 */
[----:B------:R-:W-:Y:S01]  /*5440*/  LDGSTS.E.BYPASS.LTC128B.128 [R239+0xb000], desc[UR18][R10.64+0x80] ;  /* 0x0b0000800aef7fae */ /* 0x000fe2000b901d52 */
[C---:B------:R-:W-:Y:S02]  /*5450*/  ISETP.LT.OR P6, PT, R0.reuse, R231, P6 ;  /* 0x000000e70000720c */ /* 0x040fe400037c1670 */
[C---:B------:R-:W-:Y:S01]  /*5460*/  ISETP.GE.AND P2, PT, R0.reuse, R238, PT ;  /* 0x000000ee0000720c */ /* 0x040fe20003f46270 */
[----:B------:R-:W-:Y:S03]  /*5470*/  LDGSTS.E.BYPASS.LTC128B.128 [R239+0xa800], desc[UR18][R2.64] ;  /* 0x0a80000002ef7fae */ /* 0x000fe6000b901d52 */
[C---:B------:R-:W-:Y:S01]  /*5480*/  ISETP.LT.OR P2, PT, R0.reuse, R234, P2 ;  /* 0x000000ea0000720c */ /* 0x040fe20001741670 */
[----:B------:R1:W-:Y:S04]  /*5490*/  LDGSTS.E.BYPASS.LTC128B.128 [R239+0xb800], desc[UR18][R2.64+0x80] ;  /* 0x0b80008002ef7fae */ /* 0x0003e8000b901d52 */
[----:B------:R-:W-:Y:S04]  /*54a0*/  LDSM.16.M88.4 R16, [R216+0x8000] ;  /* 0x00800000d810783b */ /* 0x000fe80000000200 */
[----:B------:R-:W2:Y:S04]  /*54b0*/  LDSM.16.M88.4 R4, [R218+0x2000] ;  /* 0x00200000da04783b */ /* 0x000ea80000000200 */
[----:B------:R-:W3:Y:S04]  /*54c0*/  LDSM.16.M88.4 R28, [R216+0x8800] ;  /* 0x00880000d81c783b */ /* 0x000ee80000000200 */
[----:B------:R-:W4:Y:S04]  /*54d0*/  LDSM.16.M88.4 R12, [R218] ;  /* 0x00000000da0c783b */ /* 0x000f280000000200 */
[----:B------:R-:W-:Y:S04]  /*54e0*/  LDSM.16.M88.4 R32, [R227] ;  /* 0x00000000e320783b */ /* 0x000fe80000000200 */
[----:B------:R-:W5:Y:S01]  /*54f0*/  LDSM.16.M88.4 R20, [R220+0x2000] ;  /* 0x00200000dc14783b */ /* 0x000f620000000200 */
[----:B-1----:R-:W-:-:S03]  /*5500*/  VIADD R2, R0, 0x1 ;  /* 0x0000000100027836 */ /* 0x002fc60000000000 */
[----:B------:R-:W1:Y:S01]  /*5510*/  LDSM.16.M88.4 R176, [R230] ;  /* 0x00000000e6b0783b */ /* 0x000e620000000200 */
[----:B------:R-:W-:-:S03]  /*5520*/  VIADD R3, R0, 0x11 ;  /* 0x0000001100037836 */ /* 0x000fc60000000000 */
[----:B------:R-:W1:Y:S01]  /*5530*/  LDSM.16.M88.4 R24, [R220] ;  /* 0x00000000dc18783b */ /* 0x000e620000000200 */
[C---:B------:R-:W-:Y:S02]  /*5540*/  ISETP.GE.AND P4, PT, R2.reuse, R235, PT ;  /* 0x000000eb0200720c */ /* 0x040fe40003f86270 */
[C---:B------:R-:W-:Y:S01]  /*5550*/  ISETP.GE.AND P3, PT, R2.reuse, R236, PT ;  /* 0x000000ec0200720c */ /* 0x040fe20003f66270 */
[----:B------:R-:W-:Y:S01]  /*5560*/  LDSM.16.M88.4 R184, [R224+0x8800] ;  /* 0x00880000e0b8783b */ /* 0x000fe20000000200 */
[C---:B------:R-:W-:Y:S02]  /*5570*/  ISETP.GE.AND P1, PT, R2.reuse, R238, PT ;  /* 0x000000ee0200720c */ /* 0x040fe40003f26270 */
[C---:B------:R-:W-:Y:S01]  /*5580*/  ISETP.GE.AND P0, PT, R2.reuse, R237, PT ;  /* 0x000000ed0200720c */ /* 0x040fe20003f06270 */
[----:B------:R-:W-:Y:S01]  /*5590*/  LDSM.16.M88.4 R180, [R224+0x8000] ;  /* 0x00800000e0b4783b */ /* 0x000fe20000000200 */
[C---:B------:R-:W-:Y:S02]  /*55a0*/  ISETP.LT.OR P4, PT, R2.reuse, R231, P4 ;  /* 0x000000e70200720c */ /* 0x040fe40002781670 */
[C---:B------:R-:W-:Y:S01]  /*55b0*/  ISETP.LT.OR P3, PT, R2.reuse, R232, P3 ;  /* 0x000000e80200720c */ /* 0x040fe20001f61670 */
[----:B------:R-:W0:Y:S01]  /*55c0*/  LDGDEPBAR ;  /* 0x00000000000079af */ /* 0x000e220000000000 */
[----:B------:R-:W-:-:S02]  /*55d0*/  ISETP.LT.OR P1, PT, R2, R234, P1 ;  /* 0x000000ea0200720c */ /* 0x000fc40000f21670 */
[----:B------:R-:W-:Y:S01]  /*55e0*/  ISETP.LT.OR P0, PT, R2, R233, P0 ;  /* 0x000000e90200720c */ /* 0x000fe20000701670 */
[----:B--2---:R-:W-:Y:S01]  /*55f0*/  HMMA.16816.F32 R192, R4, R18, RZ ;  /* 0x0000001204c0723c */ /* 0x004fe200000018ff */
[----:B------:R-:W-:-:S05]  /*5600*/  VIADD R2, R0, 0x8 ;  /* 0x0000000800027836 */ /* 0x000fca0000000000 */
[C---:B---3--:R-:W-:Y:S06]  /*5610*/  HMMA.16816.F32 R188, R4.reuse, R28, RZ ;  /* 0x0000001c04bc723c */ /* 0x048fec00000018ff */
[----:B------:R-:W-:Y:S06]  /*5620*/  HMMA.16816.F32 R140, R4, R30, RZ ;  /* 0x0000001e048c723c */ /* 0x000fec00000018ff */
[-C--:B----4-:R-:W-:Y:S06]  /*5630*/  HMMA.16816.F32 R200, R12, R16.reuse, RZ ;  /* 0x000000100cc8723c */ /* 0x090fec00000018ff */
[----:B------:R-:W-:Y:S06]  /*5640*/  HMMA.16816.F32 R196, R4, R16, RZ ;  /* 0x0000001004c4723c */ /* 0x000fec00000018ff */
[C---:B------:R-:W-:Y:S01]  /*5650*/  HMMA.16816.F32 R208, R12.reuse, R18, RZ ;  /* 0x000000120cd0723c */ /* 0x040fe200000018ff */
[----:B------:R-:W2:Y:S05]  /*5660*/  LDSM.16.M88.4 R16, [R226+0x2000] ;  /* 0x00200000e210783b */ /* 0x000eaa0000000200 */
[C---:B------:R-:W-:Y:S06]  /*5670*/  HMMA.16816.F32 R4, R12.reuse, R28, RZ ;  /* 0x0000001c0c04723c */ /* 0x040fec00000018ff */
[----:B------:R-:W-:Y:S01]  /*5680*/  HMMA.16816.F32 R28, R12, R30, RZ ;  /* 0x0000001e0c1c723c */ /* 0x000fe200000018ff */
[----:B------:R-:W3:Y:S05]  /*5690*/  LDSM.16.M88.4 R12, [R226] ;  /* 0x00000000e20c783b */ /* 0x000eea0000000200 */
[C---:B-----5:R-:W-:Y:S06]  /*56a0*/  HMMA.16816.F32 R204, R20.reuse, R34, R192 ;  /* 0x0000002214cc723c */ /* 0x060fec00000018c0 */
[C---:B-1----:R-:W-:Y:S06]  /*56b0*/  HMMA.16816.F32 R212, R20.reuse, R176, R188 ;  /* 0x000000b014d4723c */ /* 0x042fec00000018bc */
[----:B------:R-:W-:Y:S01]  /*56c0*/  HMMA.16816.F32 R192, R20, R178, R140 ;  /* 0x000000b214c0723c */ /* 0x000fe2000000188c */
[----:B------:R-:W-:Y:S05]  /*56d0*/  LDSM.16.M88.4 R140, [R223] ;  /* 0x00000000df8c783b */ /* 0x000fea0000000200 */
[-C--:B------:R-:W-:Y:S06]  /*56e0*/  HMMA.16816.F32 R188, R24, R32.reuse, R200 ;  /* 0x0000002018bc723c */ /* 0x080fec00000018c8 */
[----:B------:R-:W-:Y:S06]  /*56f0*/  HMMA.16816.F32 R240, R20, R32, R196 ;  /* 0x0000002014f0723c */ /* 0x000fec00000018c4 */
[C---:B------:R-:W-:Y:S06]  /*5700*/  HMMA.16816.F32 R32, R24.reuse, R34, R208 ;  /* 0x000000221820723c */ /* 0x040fec00000018d0 */
[C---:B------:R-:W-:Y:S01]  /*5710*/  HMMA.16816.F32 R20, R24.reuse, R176, R4 ;  /* 0x000000b01814723c */ /* 0x040fe20000001804 */
[----:B------:R-:W-:Y:S05]  /*5720*/  LDSM.16.M88.4 R4, [R225+0x2000] ;  /* 0x00200000e104783b */ /* 0x000fea0000000200 */
[----:B------:R-:W-:Y:S01]  /*5730*/  HMMA.16816.F32 R196, R24, R178, R28 ;  /* 0x000000b218c4723c */ /* 0x000fe2000000181c */
[----:B------:R-:W1:Y:S04]  /*5740*/  LDSM.16.M88.4 R24, [R225] ;  /* 0x00000000e118783b */ /* 0x000e680000000200 */
[----:B------:R-:W4:Y:S01]  /*5750*/  LDSM.16.M88.4 R28, [R223+0x800] ;  /* 0x00080000df1c783b */ /* 0x000f220000000200 */
[----:B--2---:R-:W-:Y:S03]  /*5760*/  HMMA.16816.F32 R200, R16, R186, R192 ;  /* 0x000000ba10c8723c */ /* 0x004fe600000018c0 */
[----:B------:R-:W-:Y:S03]  /*5770*/  LDSM.16.M88.4 R176, [R216+0x9000] ;  /* 0x00900000d8b0783b */ /* 0x000fe60000000200 */
[-C--:B---3--:R-:W-:Y:S06]  /*5780*/  HMMA.16816.F32 R192, R12, R180.reuse, R188 ;  /* 0x000000b40cc0723c */ /* 0x088fec00000018bc */
[C---:B------:R-:W-:Y:S06]  /*5790*/  HMMA.16816.F32 R208, R16.reuse, R180, R240 ;  /* 0x000000b410d0723c */ /* 0x040fec00000018f0 */
[-C--:B------:R-:W-:Y:S06]  /*57a0*/  HMMA.16816.F32 R204, R16, R182.reuse, R204 ;  /* 0x000000b610cc723c */ /* 0x080fec00000018cc */
[----:B------:R-:W-:Y:S01]  /*57b0*/  HMMA.16816.F32 R188, R12, R182, R32 ;  /* 0x000000b60cbc723c */ /* 0x000fe20000001820 */
[----:B------:R-:W-:Y:S05]  /*57c0*/  LDSM.16.M88.4 R32, [R216+0x9800] ;  /* 0x00980000d820783b */ /* 0x000fea0000000200 */
[-C--:B------:R-:W-:Y:S01]  /*57d0*/  HMMA.16816.F32 R212, R16, R184.reuse, R212 ;  /* 0x000000b810d4723c */ /* 0x080fe200000018d4 */
[----:B------:R-:W2:Y:S05]  /*57e0*/  LDSM.16.M88.4 R16, [R218+0x4000] ;  /* 0x00400000da10783b */ /* 0x000eaa0000000200 */
[C---:B------:R-:W-:Y:S01]  /*57f0*/  HMMA.16816.F32 R180, R12.reuse, R184, R20 ;  /* 0x000000b80cb4723c */ /* 0x040fe20000001814 */
[----:B------:R-:W3:Y:S05]  /*5800*/  LDSM.16.M88.4 R20, [R218+0x6000] ;  /* 0x00600000da14783b */ /* 0x000eea0000000200 */
[----:B------:R-:W-:Y:S06]  /*5810*/  HMMA.16816.F32 R12, R12, R186, R196 ;  /* 0x000000ba0c0c723c */ /* 0x000fec00000018c4 */
[-C--:B-1----:R-:W-:Y:S06]  /*5820*/  HMMA.16816.F32 R184, R24, R140.reuse, R192 ;  /* 0x0000008c18b8723c */ /* 0x082fec00000018c0 */
[C---:B------:R-:W-:Y:S06]  /*5830*/  HMMA.16816.F32 R208, R4.reuse, R140, R208 ;  /* 0x0000008c04d0723c */ /* 0x040fec00000018d0 */
[-C--:B------:R-:W-:Y:S06]  /*5840*/  HMMA.16816.F32 R204, R4, R142.reuse, R204 ;  /* 0x0000008e04cc723c */ /* 0x080fec00000018cc */
[----:B------:R-:W-:Y:S06]  /*5850*/  HMMA.16816.F32 R188, R24, R142, R188 ;  /* 0x0000008e18bc723c */ /* 0x000fec00000018bc */
[C---:B----4-:R-:W-:Y:S06]  /*5860*/  HMMA.16816.F32 R212, R4.reuse, R28, R212 ;  /* 0x0000001c04d4723c */ /* 0x050fec00000018d4 */
[----:B------:R-:W-:Y:S01]  /*5870*/  HMMA.16816.F32 R196, R4, R30, R200 ;  /* 0x0000001e04c4723c */ /* 0x000fe200000018c8 */
[----:B------:R-:W-:Y:S05]  /*5880*/  LDSM.16.M88.4 R4, [R220+0x6000] ;  /* 0x00600000dc04783b */ /* 0x000fea0000000200 */
[C---:B------:R-:W-:Y:S01]  /*5890*/  HMMA.16816.F32 R140, R24.reuse, R28, R180 ;  /* 0x0000001c188c723c */ /* 0x040fe200000018b4 */
[----:B------:R-:W-:Y:S05]  /*58a0*/  LDSM.16.M88.4 R180, [R229] ;  /* 0x00000000e5b4783b */ /* 0x000fea0000000200 */
[----:B------:R-:W-:Y:S01]  /*58b0*/  HMMA.16816.F32 R28, R24, R30, R12 ;  /* 0x0000001e181c723c */ /* 0x000fe2000000180c */
[----:B------:R-:W1:Y:S04]  /*58c0*/  LDSM.16.M88.4 R12, [R220+0x4000] ;  /* 0x00400000dc0c783b */ /* 0x000e680000000200 */
[----:B------:R-:W4:Y:S01]  /*58d0*/  LDSM.16.M88.4 R24, [R228] ;  /* 0x00000000e418783b */ /* 0x000f220000000200 */
[-C--:B--2---:R-:W-:Y:S06]  /*58e0*/  HMMA.16816.F32 R184, R16, R176.reuse, R184 ;  /* 0x000000b010b8723c */ /* 0x084fec00000018b8 */
[C---:B---3--:R-:W-:Y:S06]  /*58f0*/  HMMA.16816.F32 R208, R20.reuse, R176, R208 ;  /* 0x000000b014d0723c */ /* 0x048fec00000018d0 */
[C---:B------:R-:W-:Y:S06]  /*5900*/  HMMA.16816.F32 R204, R20.reuse, R178, R204 ;  /* 0x000000b214cc723c */ /* 0x040fec00000018cc */
[----:B------:R-:W-:Y:S06]  /*5910*/  HMMA.16816.F32 R192, R20, R34, R196 ;  /* 0x0000002214c0723c */ /* 0x000fec00000018c4 */
[----:B------:R-:W-:Y:S06]  /*5920*/  HMMA.16816.F32 R188, R16, R178, R188 ;  /* 0x000000b210bc723c */ /* 0x000fec00000018bc */
[-C--:B------:R-:W-:Y:S01]  /*5930*/  HMMA.16816.F32 R200, R20, R32.reuse, R212 ;  /* 0x0000002014c8723c */ /* 0x080fe200000018d4 */
[----:B------:R-:W-:Y:S05]  /*5940*/  LDSM.16.M88.4 R20, [R226+0x4000] ;  /* 0x00400000e214783b */ /* 0x000fea0000000200 */
[C---:B------:R-:W-:Y:S01]  /*5950*/  HMMA.16816.F32 R176, R16.reuse, R32, R140 ;  /* 0x0000002010b0723c */ /* 0x040fe2000000188c */
[----:B------:R-:W2:Y:S05]  /*5960*/  LDSM.16.M88.4 R140, [R224+0x9000] ;  /* 0x00900000e08c783b */ /* 0x000eaa0000000200 */
[----:B------:R-:W-:Y:S01]  /*5970*/  HMMA.16816.F32 R28, R16, R34, R28 ;  /* 0x00000022101c723c */ /* 0x000fe2000000181c */
[----:B------:R-:W3:Y:S04]  /*5980*/  LDSM.16.M88.4 R16, [R226+0x6000] ;  /* 0x00600000e210783b */ /* 0x000ee80000000200 */
[----:B------:R-:W5:Y:S01]  /*5990*/  LDSM.16.M88.4 R32, [R224+0x9800] ;  /* 0x00980000e020783b */ /* 0x000f620000000200 */
[-C--:B-1----:R-:W-:Y:S06]  /*59a0*/  HMMA.16816.F32 R184, R12, R180.reuse, R184 ;  /* 0x000000b40cb8723c */ /* 0x082fec00000018b8 */
[C---:B------:R-:W-:Y:S06]  /*59b0*/  HMMA.16816.F32 R196, R4.reuse, R180, R208 ;  /* 0x000000b404c4723c */ /* 0x040fec00000018d0 */
[C---:B------:R-:W-:Y:S06]  /*59c0*/  HMMA.16816.F32 R240, R4.reuse, R182, R204 ;  /* 0x000000b604f0723c */ /* 0x040fec00000018cc */
[----:B----4-:R-:W-:Y:S06]  /*59d0*/  HMMA.16816.F32 R208, R4, R26, R192 ;  /* 0x0000001a04d0723c */ /* 0x010fec00000018c0 */
[----:B------:R-:W-:Y:S06]  /*59e0*/  HMMA.16816.F32 R204, R12, R182, R188 ;  /* 0x000000b60ccc723c */ /* 0x000fec00000018bc */
[-C--:B------:R-:W-:Y:S01]  /*59f0*/  HMMA.16816.F32 R212, R4, R24.reuse, R200 ;  /* 0x0000001804d4723c */ /* 0x080fe200000018c8 */
[----:B------:R-:W-:Y:S05]  /*5a00*/  LDSM.16.M88.4 R4, [R225+0x6000] ;  /* 0x00600000e104783b */ /* 0x000fea0000000200 */
[C---:B------:R-:W-:Y:S06]  /*5a10*/  HMMA.16816.F32 R192, R12.reuse, R24, R176 ;  /* 0x000000180cc0723c */ /* 0x040fec00000018b0 */
[----:B------:R-:W-:Y:S01]  /*5a20*/  HMMA.16816.F32 R180, R12, R26, R28 ;  /* 0x0000001a0cb4723c */ /* 0x000fe2000000181c */
[----:B------:R-:W-:Y:S04]  /*5a30*/  LDSM.16.M88.4 R24, [R223+0x1000] ;  /* 0x00100000df18783b */ /* 0x000fe80000000200 */
[----:B------:R-:W1:Y:S01]  /*5a40*/  LDSM.16.M88.4 R12, [R225+0x4000] ;  /* 0x00400000e10c783b */ /* 0x000e620000000200 */
[----:B--2---:R-:W-:Y:S03]  /*5a50*/  HMMA.16816.F32 R184, R20, R140, R184 ;  /* 0x0000008c14b8723c */ /* 0x004fe600000018b8 */
[----:B------:R-:W2:Y:S01]  /*5a60*/  LDSM.16.M88.4 R28, [R223+0x1800] ;  /* 0x00180000df1c783b */ /* 0x000ea20000000200 */
[----:B------:R-:W-:-:S04]  /*5a70*/  DEPBAR.LE SB0, 0x0 ;  /* 0x000080000000791a */ /* 0x000fc80000000000 */
[C---:B---3--:R-:W-:Y:S06]  /*5a80*/  HMMA.16816.F32 R176, R16.reuse, R140, R196 ;  /* 0x0000008c10b0723c */ /* 0x048fec00000018c4 */
[-C--:B------:R-:W-:Y:S06]  /*5a90*/  HMMA.16816.F32 R200, R16, R142.reuse, R240 ;  /* 0x0000008e10c8723c */ /* 0x080fec00000018f0 */
[C---:B------:R-:W-:Y:S06]  /*5aa0*/  HMMA.16816.F32 R140, R20.reuse, R142, R204 ;  /* 0x0000008e148c723c */ /* 0x040fec00000018cc */
[-C--:B-----5:R-:W-:Y:S06]  /*5ab0*/  HMMA.16816.F32 R192, R20, R32.reuse, R192 ;  /* 0x0000002014c0723c */ /* 0x0a0fec00000018c0 */
[C---:B------:R-:W-:Y:S06]  /*5ac0*/  HMMA.16816.F32 R196, R16.reuse, R32, R212 ;  /* 0x0000002010c4723c */ /* 0x040fec00000018d4 */
[----:B------:R-:W-:Y:S06]  /*5ad0*/  HMMA.16816.F32 R188, R16, R34, R208 ;  /* 0x0000002210bc723c */ /* 0x000fec00000018d0 */
[-C--:B-1----:R-:W-:Y:S06]  /*5ae0*/  HMMA.16816.F32 R16, R12, R24.reuse, R184 ;  /* 0x000000180c10723c */ /* 0x082fec00000018b8 */
[----:B------:R-:W-:Y:S06]  /*5af0*/  HMMA.16816.F32 R176, R4, R24, R176 ;  /* 0x0000001804b0723c */ /* 0x000fec00000018b0 */
[----:B------:R-:W-:Y:S06]  /*5b00*/  HMMA.16816.F32 R180, R20, R34, R180 ;  /* 0x0000002214b4723c */ /* 0x000fec00000018b4 */
[C---:B------:R-:W-:Y:S06]  /*5b10*/  HMMA.16816.F32 R32, R12.reuse, R26, R140 ;  /* 0x0000001a0c20723c */ /* 0x040fec000000188c */
[----:B--2---:R-:W-:Y:S01]  /*5b20*/  HMMA.16816.F32 R140, R12, R28, R192 ;  /* 0x0000001c0c8c723c */ /* 0x004fe200000018c0 */
[----:B------:R-:W-:-:S02]  /*5b30*/  FSEL R16, R16, -INF , !P5 ;  /* 0xff80000010107808 */ /* 0x000fc40006800000 */
[----:B------:R-:W-:Y:S02]  /*5b40*/  FSEL R22, R18, -INF , !P6 ;  /* 0xff80000012167808 */ /* 0x000fe40007000000 */
[----:B------:R-:W-:Y:S01]  /*5b50*/  ISETP.GE.AND P5, PT, R0, R237, PT ;  /* 0x000000ed0000720c */ /* 0x000fe20003fa6270 */
[C---:B------:R-:W-:Y:S01]  /*5b60*/  HMMA.16816.F32 R200, R4.reuse, R26, R200 ;  /* 0x0000001a04c8723c */ /* 0x040fe200000018c8 */
[----:B------:R-:W-:Y:S02]  /*5b70*/  FSEL R18, R19, -INF , !P4 ;  /* 0xff80000013127808 */ /* 0x000fe40006000000 */
[----:B------:R-:W-:Y:S01]  /*5b80*/  FSEL R19, R177, -INF , !P1 ;  /* 0xff800000b1137808 */ /* 0x000fe20004800000 */
[----:B------:R-:W-:Y:S01]  /*5b90*/  BAR.SYNC.DEFER_BLOCKING 0x0 ;  /* 0x0000000000007b1d */ /* 0x000fe20000010000 */
[----:B------:R-:W-:Y:S01]  /*5ba0*/  ISETP.GE.AND P6, PT, R2, R236, PT ;  /* 0x000000ec0200720c */ /* 0x000fe20003fc6270 */
[----:B------:R-:W-:Y:S01]  /*5bb0*/  HMMA.16816.F32 R196, R4, R28, R196 ;  /* 0x0000001c04c4723c */ /* 0x000fe200000018c4 */
[----:B------:R-:W-:-:S02]  /*5bc0*/  ISETP.LT.OR P5, PT, R0, R233, P5 ;  /* 0x000000e90000720c */ /* 0x000fc40002fa1670 */
[----:B------:R-:W-:Y:S02]  /*5bd0*/  FSEL R25, R17, -INF , !P3 ;  /* 0xff80000011197808 */ /* 0x000fe40005800000 */
[----:B------:R-:W-:Y:S01]  /*5be0*/  ISETP.LT.OR P6, PT, R2, R232, P6 ;  /* 0x000000e80200720c */ /* 0x000fe200037c1670 */
[-C--:B------:R-:W-:Y:S01]  /*5bf0*/  HMMA.16816.F32 R188, R4, R30.reuse, R188 ;  /* 0x0000001e04bc723c */ /* 0x080fe200000018bc */
[----:B------:R-:W-:Y:S02]  /*5c00*/  FSEL R23, R176, -INF , !P2 ;  /* 0xff800000b0177808 */ /* 0x000fe40005000000 */
[----:B------:R-:W-:Y:S02]  /*5c10*/  FSEL R24, R178, -INF , !P5 ;  /* 0xff800000b2187808 */ /* 0x000fe40006800000 */
[----:B------:R-:W-:Y:S01]  /*5c20*/  ISETP.GE.AND P2, PT, R2, R235, PT ;  /* 0x000000eb0200720c */ /* 0x000fe20003f46270 */
[----:B------:R-:W-:Y:S01]  /*5c30*/  HMMA.16816.F32 R28, R12, R30, R180 ;  /* 0x0000001e0c1c723c */ /* 0x000fe200000018b4 */
[----:B------:R-:W-:Y:S01]  /*5c40*/  VIADD R5, R0, 0x9 ;  /* 0x0000000900057836 */ /* 0x000fe20000000000 */
[----:B------:R-:W-:Y:S01]  /*5c50*/  FMNMX.FTZ R6, R136, R16, !PT ;  /* 0x0000001088067209 */ /* 0x000fe20007810000 */
[----:B------:R-:W-:Y:S01]  /*5c60*/  VIADD R4, R0, 0x10 ;  /* 0x0000001000047836 */ /* 0x000fe20000000000 */
[----:B------:R-:W-:-:S02]  /*5c70*/  ISETP.GE.AND P5, PT, R2, R238, PT ;  /* 0x000000ee0200720c */ /* 0x000fc40003fa6270 */
[C---:B------:R-:W-:Y:S02]  /*5c80*/  ISETP.GE.AND P1, PT, R5.reuse, R235, PT ;  /* 0x000000eb0500720c */ /* 0x040fe40003f26270 */
[C---:B------:R-:W-:Y:S02]  /*5c90*/  ISETP.GE.AND P4, PT, R5.reuse, R236, PT ;  /* 0x000000ec0500720c */ /* 0x040fe40003f86270 */
[C---:B------:R-:W-:Y:S02]  /*5ca0*/  ISETP.LT.OR P1, PT, R5.reuse, R231, P1 ;  /* 0x000000e70500720c */ /* 0x040fe40000f21670 */
[----:B------:R-:W-:Y:S02]  /*5cb0*/  ISETP.GE.AND P3, PT, R2, R237, PT ;  /* 0x000000ed0200720c */ /* 0x000fe40003f66270 */
[----:B------:R-:W-:Y:S02]  /*5cc0*/  ISETP.LT.OR P4, PT, R5, R232, P4 ;  /* 0x000000e80500720c */ /* 0x000fe40002781670 */
[----:B------:R-:W-:-:S02]  /*5cd0*/  FSEL R20, R35, -INF , !P1 ;  /* 0xff80000023147808 */ /* 0x000fc40004800000 */
[----:B------:R-:W-:Y:S02]  /*5ce0*/  FSEL R15, R32, -INF , !P6 ;  /* 0xff800000200f7808 */ /* 0x000fe40007000000 */
[----:B------:R-:W-:Y:S02]  /*5cf0*/  ISETP.GE.AND P1, PT, R4, R236, PT ;  /* 0x000000ec0400720c */ /* 0x000fe40003f26270 */
[----:B------:R-:W-:Y:S02]  /*5d00*/  FMNMX.FTZ R6, R25, R6, !PT ;  /* 0x0000000619067209 */ /* 0x000fe40007810000 */
[C---:B------:R-:W-:Y:S02]  /*5d10*/  ISETP.LT.OR P2, PT, R2.reuse, R231, P2 ;  /* 0x000000e70200720c */ /* 0x040fe40001741670 */
[C---:B------:R-:W-:Y:S02]  /*5d20*/  ISETP.LT.OR P5, PT, R2.reuse, R234, P5 ;  /* 0x000000ea0200720c */ /* 0x040fe40002fa1670 */
[----:B------:R-:W-:Y:S01]  /*5d30*/  ISETP.LT.OR P3, PT, R2, R233, P3 ;  /* 0x000000e90200720c */ /* 0x000fe20001f61670 */
[C---:B------:R-:W-:Y:S01]  /*5d40*/  VIADD R2, R0.reuse, 0x18 ;  /* 0x0000001800027836 */ /* 0x040fe20000000000 */
[----:B------:R-:W-:Y:S01]  /*5d50*/  FSEL R13, R33, -INF , !P4 ;  /* 0xff800000210d7808 */ /* 0x000fe20006000000 */
[----:B------:R-:W-:Y:S01]  /*5d60*/  VIADD R0, R0, 0x19 ;  /* 0x0000001900007836 */ /* 0x000fe20000000000 */
[----:B------:R-:W-:-:S02]  /*5d70*/  ISETP.GE.AND P4, PT, R3, R236, PT ;  /* 0x000000ec0300720c */ /* 0x000fc40003f86270 */
[----:B------:R-:W-:Y:S02]  /*5d80*/  ISETP.LT.OR P1, PT, R4, R232, P1 ;  /* 0x000000e80400720c */ /* 0x000fe40000f21670 */
[----:B------:R-:W-:Y:S02]  /*5d90*/  FMNMX.FTZ R6, R15, R6, !PT ;  /* 0x000000060f067209 */ /* 0x000fe40007810000 */
[----:B------:R-:W-:Y:S02]  /*5da0*/  FSEL R17, R34, -INF , !P2 ;  /* 0xff80000022117808 */ /* 0x000fe40005000000 */
        /* <DEDUP_REMOVED lines=10> */
[----:B------:R-:W-:Y:S02]  /*5e50*/  ISETP.LT.OR P1, PT, R0, R232, P1 ;  /* 0x000000e80000720c */ /* 0x000fe40000f21670 */
[----:B------:R-:W-:Y:S02]  /*5e60*/  FSEL R195, R28, -INF , !P2 ;  /* 0xff8000001cc37808 */ /* 0x000fe40005000000 */
[----:B------:R-:W-:Y:S02]  /*5e70*/  FMNMX.FTZ R6, R193, R6, !PT ;  /* 0x00000006c1067209 */ /* 0x000fe40007810000 */
[----:B------:R-:W-:Y:S02]  /*5e80*/  ISETP.GE.AND P6, PT, R4, R235, PT ;  /* 0x000000eb0400720c */ /* 0x000fe40003fc6270 */
[----:B------:R-:W-:-:S02]  /*5e90*/  FSEL R204, R29, -INF , !P1 ;  /* 0xff8000001dcc7808 */ /* 0x000fc40004800000 */
[----:B------:R-:W-:Y:S02]  /*5ea0*/  FMNMX.FTZ R6, R195, R6, !PT ;  /* 0x00000006c3067209 */ /* 0x000fe40007810000 */
[----:B------:R-:W-:Y:S02]  /*5eb0*/  ISETP.GE.AND P4, PT, R5, R238, PT ;  /* 0x000000ee0500720c */ /* 0x000fe40003f86270 */
[----:B------:R-:W-:Y:S02]  /*5ec0*/  ISETP.LT.OR P6, PT, R4, R231, P6 ;  /* 0x000000e70400720c */ /* 0x000fe400037c1670 */
[----:B------:R-:W-:Y:S01]  /*5ed0*/  FMNMX.FTZ R12, R204, R6, !PT ;  /* 0x00000006cc0c7209 */ /* 0x000fe20007810000 */
[----:B------:R-:W-:Y:S10]  /*5ee0*/  @!P0 BRA `(.L_x_1304) ;  /* 0x0000000000608947 */ /* 0x000ff40003800000 */
[----:B------:R-:W-:-:S04]  /*5ef0*/  UIADD3 UR6, UR21, -0x3, URZ ;  /* 0xfffffffd15067890 */ /* 0x000fc8000fffe03f */
[----:B------:R-:W-:Y:S02]  /*5f00*/  USHF.R.S32.HI UR4, URZ, 0x1f, UR6 ;  /* 0x0000001f3f047899 */ /* 0x000fe40008011406 */
[----:B------:R-:W-:Y:S02]  /*5f10*/  UIMAD.WIDE.U32 UR28, UR6, UR10, URZ ;  /* 0x0000000a061c72a5 */ /* 0x000fe4000f8e003f */
[----:B------:R-:W-:-:S04]  /*5f20*/  UIMAD UR4, UR4, UR10, URZ ;  /* 0x0000000a040472a4 */ /* 0x000fc8000f8e023f */
[----:B------:R-:W-:Y:S01]  /*5f30*/  UIMAD UR4, UR6, UR11, UR4 ;  /* 0x0000000b060472a4 */ /* 0x000fe2000f8e0204 */
[----:B------:R-:W-:Y:S02]  /*5f40*/  IMAD.U32 R7, RZ, RZ, UR28 ;  /* 0x0000001cff077e24 */ /* 0x000fe4000f8e00ff */
[----:B------:R-:W-:Y:S01]  /*5f50*/  IMAD.U32 R9, RZ, RZ, UR28 ;  /* 0x0000001cff097e24 */ /* 0x000fe2000f8e00ff */
[----:B------:R-:W-:Y:S02]  /*5f60*/  UIADD3 UR4, UR29, UR4, URZ ;  /* 0x000000041d047290 */ /* 0x000fe4000fffe03f */
[----:B------:R-:W-:Y:S01]  /*5f70*/  LEA R7, P1, R7, R250, 0x5 ;  /* 0x000000fa07077211 */ /* 0x000fe200078228ff */
[----:B------:R-:W-:-:S03]  /*5f80*/  ULDC.64 UR6, c[0x0][0x218] ;  /* 0x0000860000067ab9 */ /* 0x000fc60000000a00 */
[----:B------:R-:W-:Y:S01]  /*5f90*/  IMAD.U32 R8, RZ, RZ, UR4 ;  /* 0x00000004ff087e24 */ /* 0x000fe2000f8e00ff */
[----:B------:R-:W-:-:S04]  /*5fa0*/  LEA R6, P2, R7, UR6, 0x1 ;  /* 0x0000000607067c11 */ /* 0x000fc8000f8408ff */
[----:B------:R-:W-:Y:S02]  /*5fb0*/  LEA.HI.X R9, R9, R249, R8, 0x5, P1 ;  /* 0x000000f909097211 */ /* 0x000fe400008f2c08 */
[----:B------:R-:W-:Y:S02]  /*5fc0*/  IADD3 R8, P1, R6, UR14, RZ ;  /* 0x0000000e06087c10 */ /* 0x000fe4000ff3e0ff */
[----:B------:R-:W-:-:S04]  /*5fd0*/  LEA.HI.X R7, R7, UR7, R9, 0x1, P2 ;  /* 0x0000000707077c11 */ /* 0x000fc800090f0c09 */
[----:B------:R-:W-:Y:S01]  /*5fe0*/  IADD3.X R9, R7, UR13, RZ, P1, !PT ;  /* 0x0000000d07097c10 */ /* 0x000fe20008ffe4ff */
        /* <DEDUP_REMOVED lines=8> */
.L_x_1304:
[----:B------:R-:W-:Y:S01]  /*6070*/  ISETP.GE.AND P1, PT, R5, R237, PT ;  /* 0x000000ed0500720c */ /* 0x000fe20003f26270 */
[----:B-1----:R-:W1:Y:S01]  /*6080*/  SHFL.BFLY PT, R7, R12, 0x2, 0x1f ;  /* 0x0c401f000c077f89 */ /* 0x002e6200000e0000 */
[----:B------:R-:W-:Y:S02]  /*6090*/  FMNMX.FTZ R6, R135, R22, !PT ;  /* 0x0000001687067209 */ /* 0x000fe40007810000 */
[C---:B------:R-:W-:Y:S01]  /*60a0*/  ISETP.LT.OR P4, PT, R5.reuse, R234, P4 ;  /* 0x000000ea0500720c */ /* 0x040fe20002781670 */
[----:B------:R-:W-:Y:S01]  /*60b0*/  LDSM.16.MT88.4 R32, [R217+0xa000] ;  /* 0x00a00000d920783b */ /* 0x000fe20000004200 */
[----:B------:R-:W-:Y:S02]  /*60c0*/  ISETP.LT.OR P1, PT, R5, R233, P1 ;  /* 0x000000e90500720c */ /* 0x000fe40000f21670 */
[----:B------:R-:W-:Y:S02]  /*60d0*/  FMNMX.FTZ R5, R18, R6, !PT ;  /* 0x0000000612057209 */ /* 0x000fe40007810000 */
[----:B------:R-:W-:-:S02]  /*60e0*/  FSEL R194, R142, -INF , !P6 ;  /* 0xff8000008ec27808 */ /* 0x000fc40007000000 */
[----:B------:R-:W-:Y:S02]  /*60f0*/  FMNMX.FTZ R5, R17, R5, !PT ;  /* 0x0000000511057209 */ /* 0x000fe40007810000 */
[CC--:B------:R-:W-:Y:S02]  /*6100*/  ISETP.GE.AND P2, PT, R3.reuse, R235.reuse, PT ;  /* 0x000000eb0300720c */ /* 0x0c0fe40003f46270 */
[----:B------:R-:W-:Y:S02]  /*6110*/  ISETP.GE.AND P6, PT, R2, R235, PT ;  /* 0x000000eb0200720c */ /* 0x000fe40003fc6270 */
[----:B------:R-:W-:Y:S02]  /*6120*/  FMNMX.FTZ R5, R20, R5, !PT ;  /* 0x0000000514057209 */ /* 0x000fe40007810000 */
[-C--:B------:R-:W-:Y:S02]  /*6130*/  ISETP.LT.OR P2, PT, R3, R231.reuse, P2 ;  /* 0x000000e70300720c */ /* 0x080fe40001741670 */
[----:B------:R-:W-:-:S02]  /*6140*/  ISETP.LT.OR P6, PT, R2, R231, P6 ;  /* 0x000000e70200720c */ /* 0x000fc400037c1670 */
[----:B------:R-:W-:Y:S02]  /*6150*/  FSEL R8, R200, -INF , !P5 ;  /* 0xff800000c8087808 */ /* 0x000fe40006800000 */
[----:B------:R-:W-:Y:S02]  /*6160*/  ISETP.GE.AND P5, PT, R0, R235, PT ;  /* 0x000000eb0000720c */ /* 0x000fe40003fa6270 */
[----:B------:R-:W-:Y:S02]  /*6170*/  FMNMX.FTZ R6, R194, R5, !PT ;  /* 0x00000005c2067209 */ /* 0x000fe40007810000 */
[----:B------:R-:W-:Y:S02]  /*6180*/  FMNMX.FTZ R5, R134, R23, !PT ;  /* 0x0000001786057209 */ /* 0x000fe40007810000 */
[----:B------:R-:W-:Y:S02]  /*6190*/  FSEL R206, R143, -INF , !P2 ;  /* 0xff8000008fce7808 */ /* 0x000fe40005000000 */
[----:B------:R-:W-:Y:S01]  /*61a0*/  FSEL R205, R30, -INF , !P6 ;  /* 0xff8000001ecd7808 */ /* 0x000fe20007000000 */
[----:B------:R-:W-:Y:S01]  /*61b0*/  LDSM.16.MT88.4 R140, [R221+0xa000] ;  /* 0x00a00000dd8c783b */ /* 0x000fe20000004200 */
[----:B------:R-:W-:-:S02]  /*61c0*/  ISETP.GE.AND P2, PT, R4, R238, PT ;  /* 0x000000ee0400720c */ /* 0x000fc40003f46270 */
[----:B------:R-:W-:Y:S02]  /*61d0*/  ISETP.GE.AND P6, PT, R4, R237, PT ;  /* 0x000000ed0400720c */ /* 0x000fe40003fc6270 */
[----:B------:R-:W-:Y:S02]  /*61e0*/  ISETP.LT.OR P5, PT, R0, R231, P5 ;  /* 0x000000e70000720c */ /* 0x000fe40002fa1670 */
[----:B------:R-:W-:Y:S02]  /*61f0*/  FMNMX.FTZ R5, R19, R5, !PT ;  /* 0x0000000513057209 */ /* 0x000fe40007810000 */
[C---:B------:R-:W-:Y:S02]  /*6200*/  ISETP.LT.OR P2, PT, R4.reuse, R234, P2 ;  /* 0x000000ea0400720c */ /* 0x040fe40001741670 */
[----:B------:R-:W-:Y:S02]  /*6210*/  ISETP.LT.OR P6, PT, R4, R233, P6 ;  /* 0x000000e90400720c */ /* 0x000fe400037c1670 */
[----:B------:R-:W-:-:S02]  /*6220*/  FSEL R200, R31, -INF , !P5 ;  /* 0xff8000001fc87808 */ /* 0x000fc40006800000 */
[----:B-1----:R-:W-:Y:S01]  /*6230*/  FMNMX.FTZ R4, R12, R7, !PT ;  /* 0x000000070c047209 */ /* 0x002fe20007810000 */
[----:B------:R-:W-:Y:S01]  /*6240*/  LDSM.16.MT88.4 R28, [R221+0xb000] ;  /* 0x00b00000dd1c783b */ /* 0x000fe20000004200 */
[----:B------:R-:W-:Y:S02]  /*6250*/  ISETP.GE.AND P5, PT, R3, R238, PT ;  /* 0x000000ee0300720c */ /* 0x000fe40003fa6270 */
[----:B------:R-:W-:Y:S01]  /*6260*/  FSEL R7, R201, -INF , !P4 ;  /* 0xff800000c9077808 */ /* 0x000fe20006000000 */
[----:B------:R-:W1:Y:S01]  /*6270*/  SHFL.BFLY PT, R26, R4, 0x1, 0x1f ;  /* 0x0c201f00041a7f89 */ /* 0x000e6200000e0000 */
[----:B------:R-:W-:Y:S02]  /*6280*/  FMNMX.FTZ R5, R8, R5, !PT ;  /* 0x0000000508057209 */ /* 0x000fe40007810000 */
[----:B------:R-:W-:Y:S02]  /*6290*/  ISETP.LT.OR P5, PT, R3, R234, P5 ;  /* 0x000000ea0300720c */ /* 0x000fe40002fa1670 */
[----:B------:R-:W-:-:S02]  /*62a0*/  FSEL R176, R196, -INF , !P2 ;  /* 0xff800000c4b07808 */ /* 0x000fc40005000000 */
[----:B------:R-:W-:Y:S02]  /*62b0*/  FMNMX.FTZ R6, R206, R6, !PT ;  /* 0x00000006ce067209 */ /* 0x000fe40007810000 */
[----:B------:R-:W-:Y:S02]  /*62c0*/  ISETP.GE.AND P4, PT, R3, R237, PT ;  /* 0x000000ed0300720c */ /* 0x000fe40003f86270 */
[----:B------:R-:W-:Y:S02]  /*62d0*/  ISETP.GE.AND P2, PT, R2, R238, PT ;  /* 0x000000ee0200720c */ /* 0x000fe40003f46270 */
[----:B------:R-:W-:Y:S02]  /*62e0*/  FMNMX.FTZ R5, R7, R5, !PT ;  /* 0x0000000507057209 */ /* 0x000fe40007810000 */
[----:B------:R-:W-:Y:S02]  /*62f0*/  FSEL R177, R197, -INF , !P5 ;  /* 0xff800000c5b17808 */ /* 0x000fe40006800000 */
[----:B------:R-:W-:-:S02]  /*6300*/  FMNMX.FTZ R6, R205, R6, !PT ;  /* 0x00000006cd067209 */ /* 0x000fc40007810000 */
[----:B------:R-:W-:Y:S02]  /*6310*/  ISETP.GE.AND P5, PT, R0, R238, PT ;  /* 0x000000ee0000720c */ /* 0x000fe40003fa6270 */
[----:B------:R-:W-:Y:S02]  /*6320*/  ISETP.LT.OR P2, PT, R2, R234, P2 ;  /* 0x000000ea0200720c */ /* 0x000fe40001741670 */
[----:B------:R-:W-:Y:S02]  /*6330*/  ISETP.LT.OR P4, PT, R3, R233, P4 ;  /* 0x000000e90300720c */ /* 0x000fe40002781670 */
[----:B------:R-:W-:Y:S02]  /*6340*/  FMNMX.FTZ R5, R176, R5, !PT ;  /* 0x00000005b0057209 */ /* 0x000fe40007810000 */
[----:B------:R-:W-:Y:S02]  /*6350*/  FMNMX.FTZ R3, R137, R24, !PT ;  /* 0x0000001889037209 */ /* 0x000fe40007810000 */
[----:B------:R-:W-:-:S02]  /*6360*/  FMNMX.FTZ R9, R200, R6, !PT ;  /* 0x00000006c8097209 */ /* 0x000fc40007810000 */
[----:B------:R-:W-:Y:S02]  /*6370*/  ISETP.LT.OR P5, PT, R0, R234, P5 ;  /* 0x000000ea0000720c */ /* 0x000fe40002fa1670 */
[----:B------:R-:W-:Y:S01]  /*6380*/  FSEL R178, R188, -INF , !P2 ;  /* 0xff800000bcb27808 */ /* 0x000fe20005000000 */
[----:B------:R-:W2:Y:S01]  /*6390*/  SHFL.BFLY PT, R14, R9, 0x2, 0x1f ;  /* 0x0c401f00090e7f89 */ /* 0x000ea200000e0000 */
[----:B------:R-:W-:Y:S02]  /*63a0*/  FMNMX.FTZ R12, R177, R5, !PT ;  /* 0x00000005b10c7209 */ /* 0x000fe40007810000 */
[----:B------:R-:W-:Y:S02]  /*63b0*/  FSEL R6, R202, -INF , !P3 ;  /* 0xff800000ca067808 */ /* 0x000fe40005800000 */
[----:B------:R-:W-:Y:S02]  /*63c0*/  FMNMX.FTZ R3, R21, R3, !PT ;  /* 0x0000000315037209 */ /* 0x000fe40007810000 */
[----:B------:R-:W-:-:S02]  /*63d0*/  FSEL R179, R189, -INF , !P5 ;  /* 0xff800000bdb37808 */ /* 0x000fc40006800000 */
[----:B------:R-:W-:Y:S02]  /*63e0*/  FMNMX.FTZ R12, R178, R12, !PT ;  /* 0x0000000cb20c7209 */ /* 0x000fe40007810000 */
[----:B------:R-:W-:Y:S02]  /*63f0*/  FSEL R5, R203, -INF , !P1 ;  /* 0xff800000cb057808 */ /* 0x000fe40004800000 */
[----:B------:R-:W-:Y:S02]  /*6400*/  FMNMX.FTZ R27, R6, R3, !PT ;  /* 0x00000003061b7209 */ /* 0x000fe40007810000 */
[----:B------:R-:W-:Y:S02]  /*6410*/  FMNMX.FTZ R3, R179, R12, !PT ;  /* 0x0000000cb3037209 */ /* 0x000fe40007810000 */
[----:B------:R-:W-:Y:S02]  /*6420*/  ISETP.GE.AND P2, PT, R2, R237, PT ;  /* 0x000000ed0200720c */ /* 0x000fe40003f46270 */
[----:B------:R-:W-:-:S02]  /*6430*/  FSEL R180, R198, -INF , !P6 ;  /* 0xff800000c6b47808 */ /* 0x000fc40007000000 */
[----:B------:R-:W-:Y:S02]  /*6440*/  FMNMX.FTZ R12, R5, R27, !PT ;  /* 0x0000001b050c7209 */ /* 0x000fe40007810000 */
[----:B------:R-:W-:Y:S02]  /*6450*/  ISETP.GE.AND P1, PT, R0, R237, PT ;  /* 0x000000ed0000720c */ /* 0x000fe40003f26270 */
[-C--:B------:R-:W-:Y:S02]  /*6460*/  ISETP.LT.OR P2, PT, R2, R233.reuse, P2 ;  /* 0x000000e90200720c */ /* 0x080fe40001741670 */
[----:B------:R-:W-:Y:S01]  /*6470*/  FSEL R181, R199, -INF , !P4 ;  /* 0xff800000c7b57808 */ /* 0x000fe20006000000 */
[----:B------:R-:W3:Y:S01]  /*6480*/  SHFL.BFLY PT, R2, R3, 0x2, 0x1f ;  /* 0x0c401f0003027f89 */ /* 0x000ee200000e0000 */
[----:B------:R-:W-:Y:S02]  /*6490*/  FMNMX.FTZ R12, R180, R12, !PT ;  /* 0x0000000cb40c7209 */ /* 0x000fe40007810000 */
[----:B------:R-:W-:-:S02]  /*64a0*/  ISETP.LT.OR P1, PT, R0, R233, P1 ;  /* 0x000000e90000720c */ /* 0x000fc40000f21670 */
[----:B------:R-:W-:Y:S02]  /*64b0*/  FSEL R182, R190, -INF , !P2 ;  /* 0xff800000beb67808 */ /* 0x000fe40005000000 */
[----:B------:R-:W-:Y:S02]  /*64c0*/  FMNMX.FTZ R0, R181, R12, !PT ;  /* 0x0000000cb5007209 */ /* 0x000fe40007810000 */
[----:B------:R-:W-:Y:S02]  /*64d0*/  FSEL R183, R191, -INF , !P1 ;  /* 0xff800000bfb77808 */ /* 0x000fe40004800000 */
[----:B------:R-:W-:Y:S02]  /*64e0*/  FMNMX.FTZ R0, R182, R0, !PT ;  /* 0x00000000b6007209 */ /* 0x000fe40007810000 */
[----:B-1----:R-:W-:Y:S02]  /*64f0*/  FMNMX.FTZ R215, R4, R26, !PT ;  /* 0x0000001a04d77209 */ /* 0x002fe40007810000 */
[----:B------:R-:W-:-:S02]  /*6500*/  FMNMX.FTZ R0, R183, R0, !PT ;  /* 0x00000000b7007209 */ /* 0x000fc40007810000 */
[----:B--2---:R-:W-:Y:S01]  /*6510*/  FMNMX.FTZ R9, R9, R14, !PT ;  /* 0x0000000e09097209 */ /* 0x004fe20007810000 */
[C---:B------:R-:W-:Y:S01]  /*6520*/  FMUL.FTZ R14, R215.reuse, UR26 ;  /* 0x0000001ad70e7c20 */ /* 0x040fe20008410000 */
[----:B------:R-:W-:Y:S01]  /*6530*/  FSETP.NEU.FTZ.AND P4, PT, R215, -INF , PT ;  /* 0xff800000d700780b */ /* 0x000fe20003f9d000 */
[----:B------:R-:W1:Y:S01]  /*6540*/  SHFL.BFLY PT, R12, R0, 0x2, 0x1f ;  /* 0x0c401f00000c7f89 */ /* 0x000e6200000e0000 */
[----:B------:R-:W-:Y:S02]  /*6550*/  MOV R208, R246 ;  /* 0x000000f600d07202 */ /* 0x000fe40000000f00 */
[----:B------:R-:W-:Y:S01]  /*6560*/  FSEL R14, R14, RZ, P4 ;  /* 0x000000ff0e0e7208 */ /* 0x000fe20002000000 */
[----:B------:R-:W2:Y:S01]  /*6570*/  SHFL.BFLY PT, R4, R9, 0x1, 0x1f ;  /* 0x0c201f0009047f89 */ /* 0x000ea200000e0000 */
[----:B---3--:R-:W-:Y:S02]  /*6580*/  FMNMX.FTZ R2, R3, R2, !PT ;  /* 0x0000000203027209 */ /* 0x008fe40007810000 */
[----:B------:R-:W-:Y:S01]  /*6590*/  MOV R209, R245 ;  /* 0x000000f500d17202 */ /* 0x000fe20000000f00 */
[--C-:B------:R-:W-:Y:S01]  /*65a0*/  FFMA.FTZ R3, R13, UR26, -R14.reuse ;  /* 0x0000001a0d037c23 */ /* 0x100fe2000801080e */
[--C-:B------:R-:W-:Y:S01]  /*65b0*/  FFMA.FTZ R16, R16, UR26, -R14.reuse ;  /* 0x0000001a10107c23 */ /* 0x100fe2000801080e */
[--C-:B------:R-:W-:Y:S01]  /*65c0*/  FFMA.FTZ R25, R25, UR26, -R14.reuse ;  /* 0x0000001a19197c23 */ /* 0x100fe2000801080e */
[----:B------:R-:W-:Y:S01]  /*65d0*/  MOV R210, R244 ;  /* 0x000000f400d27202 */ /* 0x000fe20000000f00 */
[----:B------:R3:W-:Y:S01]  /*65e0*/  MUFU.EX2 R251, R3 ;  /* 0x0000000300fb7308 */ /* 0x0007e20000000800 */
[----:B------:R-:W-:-:S07]  /*65f0*/  FFMA.FTZ R15, R15, UR26, -R14 ;  /* 0x0000001a0f0f7c23 */ /* 0x000fce000801080e */
[----:B------:R4:W-:Y:S01]  /*6600*/  MUFU.EX2 R250, R16 ;  /* 0x0000001000fa7308 */ /* 0x0009e20000000800 */
[----:B-1----:R-:W-:Y:S02]  /*6610*/  FMNMX.FTZ R0, R0, R12, !PT ;  /* 0x0000000c00007209 */ /* 0x002fe40007810000 */
[----:B--2---:R-:W-:-:S03]  /*6620*/  FMNMX.FTZ R214, R9, R4, !PT ;  /* 0x0000000409d67209 */ /* 0x004fc60007810000 */
[----:B---3--:R-:W1:Y:S02]  /*6630*/  SHFL.BFLY PT, R3, R0, 0x1, 0x1f ;  /* 0x0c201f0000037f89 */ /* 0x008e6400000e0000 */
[----:B------:R-:W-:Y:S01]  /*6640*/  MUFU.EX2 R249, R25 ;  /* 0x0000001900f97308 */ /* 0x000fe20000000800 */
[C---:B------:R-:W-:Y:S01]  /*6650*/  FSETP.NEU.FTZ.AND P3, PT, R214.reuse, -INF , PT ;  /* 0xff800000d600780b */ /* 0x040fe20003f7d000 */
[----:B------:R-:W-:Y:S01]  /*6660*/  FMUL.FTZ R4, R214, UR26 ;  /* 0x0000001ad6047c20 */ /* 0x000fe20008410000 */
[----:B----4-:R-:W2:Y:S04]  /*6670*/  SHFL.BFLY PT, R16, R2, 0x1, 0x1f ;  /* 0x0c201f0002107f89 */ /* 0x010ea800000e0000 */
[----:B------:R-:W-:Y:S01]  /*6680*/  FSEL R13, R4, RZ, P3 ;  /* 0x000000ff040d7208 */ /* 0x000fe20001800000 */
[----:B------:R3:W-:Y:S04]  /*6690*/  MUFU.EX2 R248, R15 ;  /* 0x0000000f00f87308 */ /* 0x0007e80000000800 */
[--C-:B------:R-:W-:Y:S01]  /*66a0*/  FFMA.FTZ R22, R22, UR26, -R13.reuse ;  /* 0x0000001a16167c23 */ /* 0x100fe2000801080d */
[--C-:B------:R-:W-:Y:S01]  /*66b0*/  FFMA.FTZ R18, R18, UR26, -R13.reuse ;  /* 0x0000001a12127c23 */ /* 0x100fe2000801080d */
[--C-:B------:R-:W-:Y:S01]  /*66c0*/  FFMA.FTZ R17, R17, UR26, -R13.reuse ;  /* 0x0000001a11117c23 */ /* 0x100fe2000801080d */
[----:B------:R-:W-:Y:S01]  /*66d0*/  FFMA.FTZ R20, R20, UR26, -R13 ;  /* 0x0000001a14147c23 */ /* 0x000fe2000801080d */
[----:B------:R-:W-:Y:S01]  /*66e0*/  MUFU.EX2 R245, R22 ;  /* 0x0000001600f57308 */ /* 0x000fe20000000800 */
[----:B-1----:R-:W-:-:S02]  /*66f0*/  FMNMX.FTZ R212, R0, R3, !PT ;  /* 0x0000000300d47209 */ /* 0x002fc40007810000 */
[----:B------:R-:W-:-:S05]  /*6700*/  FSEL R3, R215, RZ, P4 ;  /* 0x000000ffd7037208 */ /* 0x000fca0002000000 */
[----:B------:R-:W-:Y:S01]  /*6710*/  MUFU.EX2 R244, R18 ;  /* 0x0000001200f47308 */ /* 0x000fe20000000800 */
[C---:B------:R-:W-:Y:S01]  /*6720*/  FSETP.NEU.FTZ.AND P1, PT, R212.reuse, -INF , PT ;  /* 0xff800000d400780b */ /* 0x040fe20003f3d000 */
[----:B------:R-:W-:Y:S01]  /*6730*/  FMUL.FTZ R9, R212, UR26 ;  /* 0x0000001ad4097c20 */ /* 0x000fe20008410000 */
[----:B--2---:R-:W-:-:S04]  /*6740*/  FMNMX.FTZ R213, R2, R16, !PT ;  /* 0x0000001002d57209 */ /* 0x004fc80007810000 */
[----:B------:R-:W-:Y:S01]  /*6750*/  FSEL R9, R9, RZ, P1 ;  /* 0x000000ff09097208 */ /* 0x000fe20000800000 */
[----:B------:R-:W-:Y:S01]  /*6760*/  MUFU.EX2 R246, R17 ;  /* 0x0000001100f67308 */ /* 0x000fe20000000800 */
[C---:B------:R-:W-:Y:S01]  /*6770*/  FSETP.NEU.FTZ.AND P2, PT, R213.reuse, -INF , PT ;  /* 0xff800000d500780b */ /* 0x040fe20003f5d000 */
[----:B------:R-:W-:Y:S02]  /*6780*/  FMUL.FTZ R12, R213, UR26 ;  /* 0x0000001ad50c7c20 */ /* 0x000fe40008410000 */
[--C-:B------:R-:W-:Y:S01]  /*6790*/  FFMA.FTZ R0, R5, UR26, -R9.reuse ;  /* 0x0000001a05007c23 */ /* 0x100fe20008010809 */
[----:B------:R-:W-:Y:S01]  /*67a0*/  FSEL R2, R213, RZ, P2 ;  /* 0x000000ffd5027208 */ /* 0x000fe20001000000 */
[--C-:B------:R-:W-:Y:S01]  /*67b0*/  FFMA.FTZ R24, R24, UR26, -R9.reuse ;  /* 0x0000001a18187c23 */ /* 0x100fe20008010809 */
[----:B------:R-:W-:Y:S01]  /*67c0*/  FSEL R12, R12, RZ, P2 ;  /* 0x000000ff0c0c7208 */ /* 0x000fe20001000000 */
[----:B------:R1:W-:Y:S01]  /*67d0*/  MUFU.EX2 R184, R0 ;  /* 0x0000000000b87308 */ /* 0x0003e20000000800 */
[--C-:B------:R-:W-:Y:S01]  /*67e0*/  FFMA.FTZ R21, R21, UR26, -R9.reuse ;  /* 0x0000001a15157c23 */ /* 0x100fe20008010809 */
[----:B------:R-:W-:Y:S01]  /*67f0*/  FADD.FTZ R2, R134, -R2 ;  /* 0x8000000286027221 */ /* 0x000fe20000010000 */
[----:B------:R-:W-:Y:S01]  /*6800*/  FFMA.FTZ R6, R6, UR26, -R9 ;  /* 0x0000001a06067c23 */ /* 0x000fe20008010809 */
[--C-:B------:R-:W-:Y:S01]  /*6810*/  FFMA.FTZ R8, R8, UR26, -R12.reuse ;  /* 0x0000001a08087c23 */ /* 0x100fe2000801080c */
[--C-:B------:R-:W-:Y:S01]  /*6820*/  FFMA.FTZ R23, R23, UR26, -R12.reuse ;  /* 0x0000001a17177c23 */ /* 0x100fe2000801080c */
[----:B------:R-:W-:Y:S01]  /*6830*/  FMUL.FTZ R2, R2, UR26 ;  /* 0x0000001a02027c20 */ /* 0x000fe20008410000 */
[--C-:B------:R-:W-:Y:S01]  /*6840*/  FFMA.FTZ R19, R19, UR26, -R12.reuse ;  /* 0x0000001a13137c23 */ /* 0x100fe2000801080c */
[----:B------:R-:W-:Y:S01]  /*6850*/  MUFU.EX2 R186, R8 ;  /* 0x0000000800ba7308 */ /* 0x000fe20000000800 */
[--C-:B------:R-:W-:Y:S01]  /*6860*/  FFMA.FTZ R7, R7, UR26, -R12.reuse ;  /* 0x0000001a07077c23 */ /* 0x100fe2000801080c */
[----:B---3--:R-:W-:-:S06]  /*6870*/  FFMA.FTZ R15, R176, UR26, -R12 ;  /* 0x0000001ab00f7c23 */ /* 0x008fcc000801080c */
[----:B------:R2:W3:Y:S01]  /*6880*/  MUFU.EX2 R8, R2 ;  /* 0x0000000200087308 */ /* 0x0004e20000000800 */
[----:B-1----:R-:W-:-:S05]  /*6890*/  FSEL R0, R212, RZ, P1 ;  /* 0x000000ffd4007208 */ /* 0x002fca0000800000 */
[----:B------:R-:W-:Y:S02]  /*68a0*/  FADD.FTZ R0, R137, -R0 ;  /* 0x8000000089007221 */ /* 0x000fe40000010000 */
[----:B------:R-:W-:Y:S08]  /*68b0*/  MUFU.EX2 R247, R20 ;  /* 0x0000001400f77308 */ /* 0x000ff00000000800 */
[----:B------:R-:W-:Y:S01]  /*68c0*/  MUFU.EX2 R207, R23 ;  /* 0x0000001700cf7308 */ /* 0x000fe20000000800 */
[----:B--2---:R-:W-:Y:S01]  /*68d0*/  FADD.FTZ R2, R136, -R3 ;  /* 0x8000000388027221 */ /* 0x004fe20000010000 */
[----:B------:R-:W-:Y:S01]  /*68e0*/  FMUL.FTZ R3, R0, UR26 ;  /* 0x0000001a00037c20 */ /* 0x000fe20008410000 */
[----:B------:R-:W-:Y:S01]  /*68f0*/  FSEL R0, R214, RZ, P3 ;  /* 0x000000ffd6007208 */ /* 0x000fe20001800000 */
[----:B------:R-:W1:Y:S01]  /*6900*/  LDSM.16.MT88.4 R136, [R219+0xa000] ;  /* 0x00a00000db88783b */ /* 0x000e620000004200 */
[----:B------:R-:W-:Y:S01]  /*6910*/  FMUL.FTZ R2, R2, UR26 ;  /* 0x0000001a02027c20 */ /* 0x000fe20008410000 */
[-C--:B---3--:R-:W-:Y:S01]  /*6920*/  FMUL.FTZ R144, R144, R8.reuse ;  /* 0x0000000890907220 */ /* 0x088fe20000410000 */
[-C--:B------:R-:W-:Y:S01]  /*6930*/  FMUL.FTZ R145, R145, R8.reuse ;  /* 0x0000000891917220 */ /* 0x080fe20000410000 */
[----:B------:R2:W3:Y:S01]  /*6940*/  MUFU.EX2 R203, R19 ;  /* 0x0000001300cb7308 */ /* 0x0004e20000000800 */
[----:B------:R-:W-:Y:S01]  /*6950*/  FADD.FTZ R0, R135, -R0 ;  /* 0x8000000087007221 */ /* 0x000fe20000010000 */
[-C--:B------:R-:W-:Y:S01]  /*6960*/  FMUL.FTZ R152, R152, R8.reuse ;  /* 0x0000000898987220 */ /* 0x080fe20000410000 */
[----:B------:R-:W4:Y:S01]  /*6970*/  LDSM.16.MT88.4 R132, [R222+0xa000] ;  /* 0x00a00000de84783b */ /* 0x000f220000004200 */
[-C--:B------:R-:W-:Y:S01]  /*6980*/  FMUL.FTZ R153, R153, R8.reuse ;  /* 0x0000000899997220 */ /* 0x080fe20000410000 */
[----:B------:R-:W-:Y:S01]  /*6990*/  FMUL.FTZ R0, R0, UR26 ;  /* 0x0000001a00007c20 */ /* 0x000fe20008410000 */
[-C--:B------:R-:W-:Y:S01]  /*69a0*/  FMUL.FTZ R160, R160, R8.reuse ;  /* 0x00000008a0a07220 */ /* 0x080fe20000410000 */
[-C--:B------:R-:W-:Y:S01]  /*69b0*/  FMUL.FTZ R161, R161, R8.reuse ;  /* 0x00000008a1a17220 */ /* 0x080fe20000410000 */
        /* <DEDUP_REMOVED lines=8> */
[----:B------:R1:W1:Y:S01]  /*6a40*/  MUFU.EX2 R202, R21 ;  /* 0x0000001500ca7308 */ /* 0x0002620000000800 */
[----:B--2---:R-:W-:Y:S01]  /*6a50*/  LDSM.16.MT88.4 R16, [R219+0xb000] ;  /* 0x00b00000db10783b */ /* 0x004fe20000004200 */
[----:B---3--:R-:W-:Y:S01]  /*6a60*/  F2FP.F16.F32.PACK_AB R4, R203, R207 ;  /* 0x000000cfcb04723e */ /* 0x008fe200000000ff */
[-C--:B------:R-:W-:Y:S01]  /*6a70*/  FMUL.FTZ R57, R57, R8.reuse ;  /* 0x0000000839397220 */ /* 0x080fe20000410000 */
[-C--:B------:R-:W-:Y:S01]  /*6a80*/  FMUL.FTZ R60, R60, R8.reuse ;  /* 0x000000083c3c7220 */ /* 0x080fe20000410000 */
[-C--:B------:R-:W-:Y:S01]  /*6a90*/  FMUL.FTZ R61, R61, R8.reuse ;  /* 0x000000083d3d7220 */ /* 0x080fe20000410000 */
[-C--:B------:R-:W-:Y:S01]  /*6aa0*/  FMUL.FTZ R72, R72, R8.reuse ;  /* 0x0000000848487220 */ /* 0x080fe20000410000 */
[-C--:B------:R-:W-:Y:S01]  /*6ab0*/  FMUL.FTZ R73, R73, R8.reuse ;  /* 0x0000000849497220 */ /* 0x080fe20000410000 */
[----:B------:R-:W2:Y:S01]  /*6ac0*/  MUFU.EX2 R187, R7 ;  /* 0x0000000700bb7308 */ /* 0x000ea20000000800 */
[----:B-----5:R-:W-:Y:S01]  /*6ad0*/  LDSM.16.MT88.4 R24, [R222+0xb000] ;  /* 0x00b00000de18783b */ /* 0x020fe20000004200 */
[-C--:B------:R-:W-:Y:S01]  /*6ae0*/  FMUL.FTZ R76, R76, R8.reuse ;  /* 0x000000084c4c7220 */ /* 0x080fe20000410000 */
[-C--:B------:R-:W-:Y:S01]  /*6af0*/  FMUL.FTZ R77, R77, R8.reuse ;  /* 0x000000084d4d7220 */ /* 0x080fe20000410000 */
[-C--:B------:R-:W-:Y:S01]  /*6b00*/  FMUL.FTZ R88, R88, R8.reuse ;  /* 0x0000000858587220 */ /* 0x080fe20000410000 */
[-C--:B------:R-:W-:Y:S01]  /*6b10*/  FMUL.FTZ R89, R89, R8.reuse ;  /* 0x0000000859597220 */ /* 0x080fe20000410000 */
[-C--:B------:R-:W-:Y:S01]  /*6b20*/  FMUL.FTZ R92, R92, R8.reuse ;  /* 0x000000085c5c7220 */ /* 0x080fe20000410000 */
[-C--:B------:R-:W-:Y:S01]  /*6b30*/  FMUL.FTZ R93, R93, R8.reuse ;  /* 0x000000085d5d7220 */ /* 0x080fe20000410000 */
[----:B------:R2:W3:Y:S01]  /*6b40*/  MUFU.EX2 R185, R6 ;  /* 0x0000000600b97308 */ /* 0x0004e20000000800 */
[----:B-1----:R-:W1:Y:S01]  /*6b50*/  LDSM.16.MT88.4 R20, [R217+0xb000] ;  /* 0x00b00000d914783b */ /* 0x002e620000004200 */
[----:B------:R-:W-:Y:S01]  /*6b60*/  F2FP.F16.F32.PACK_AB R5, R202, R201 ;  /* 0x000000c9ca05723e */ /* 0x000fe200000000ff */
[-C--:B------:R-:W-:Y:S01]  /*6b70*/  FMUL.FTZ R104, R104, R8.reuse ;  /* 0x0000000868687220 */ /* 0x080fe20000410000 */
[-C--:B------:R-:W-:Y:S01]  /*6b80*/  FMUL.FTZ R105, R105, R8.reuse ;  /* 0x0000000869697220 */ /* 0x080fe20000410000 */
[-C--:B------:R-:W-:Y:S01]  /*6b90*/  FMUL.FTZ R108, R108, R8.reuse ;  /* 0x000000086c6c7220 */ /* 0x080fe20000410000 */
[-C--:B------:R-:W-:Y:S01]  /*6ba0*/  FMUL.FTZ R109, R109, R8.reuse ;  /* 0x000000086d6d7220 */ /* 0x080fe20000410000 */
[-C--:B------:R-:W-:Y:S01]  /*6bb0*/  FMUL.FTZ R120, R120, R8.reuse ;  /* 0x0000000878787220 */ /* 0x080fe20000410000 */
[----:B------:R-:W5:Y:S01]  /*6bc0*/  MUFU.EX2 R3, R3 ;  /* 0x0000000300037308 */ /* 0x000f620000000800 */
[-C--:B------:R-:W-:Y:S01]  /*6bd0*/  FMUL.FTZ R121, R121, R8.reuse ;  /* 0x0000000879797220 */ /* 0x080fe20000410000 */
[-C--:B------:R-:W-:Y:S01]  /*6be0*/  FMUL.FTZ R124, R124, R8.reuse ;  /* 0x000000087c7c7220 */ /* 0x080fe20000410000 */
[----:B------:R-:W-:-:S05]  /*6bf0*/  FMUL.FTZ R125, R125, R8 ;  /* 0x000000087d7d7220 */ /* 0x000fca0000410000 */
[----:B------:R-:W4:Y:S01]  /*6c00*/  MUFU.EX2 R2, R2 ;  /* 0x0000000200027308 */ /* 0x000f220000000800 */
[----:B--2---:R-:W-:Y:S02]  /*6c10*/  F2FP.F16.F32.PACK_AB R6, R187, R186 ;  /* 0x000000babb06723e */ /* 0x004fe400000000ff */
[----:B---3--:R-:W-:-:S05]  /*6c20*/  F2FP.F16.F32.PACK_AB R7, R184, R185 ;  /* 0x000000b9b807723e */ /* 0x008fca00000000ff */
[----:B------:R-:W2:Y:S01]  /*6c30*/  MUFU.EX2 R0, R0 ;  /* 0x0000000000007308 */ /* 0x000ea20000000800 */
        /* <DEDUP_REMOVED lines=32> */
[C---:B------:R-:W-:Y:S01]  /*6e40*/  HMMA.16816.F32 R144, R4.reuse, R32, R144 ;  /* 0x000000200490723c */ /* 0x040fe20000001890 */
[-C--:B----4-:R-:W-:Y:S01]  /*6e50*/  FMUL.FTZ R156, R156, R2.reuse ;  /* 0x000000029c9c7220 */ /* 0x090fe20000410000 */
[----:B------:R-:W-:Y:S01]  /*6e60*/  FMUL.FTZ R157, R157, R2 ;  /* 0x000000029d9d7220 */ /* 0x000fe20000410000 */
[-C--:B--2---:R-:W-:Y:S01]  /*6e70*/  FMUL.FTZ R158, R158, R0.reuse ;  /* 0x000000009e9e7220 */ /* 0x084fe20000410000 */
[----:B------:R-:W-:Y:S01]  /*6e80*/  FMUL.FTZ R159, R159, R0 ;  /* 0x000000009f9f7220 */ /* 0x000fe20000410000 */
[-C--:B------:R-:W-:Y:S01]  /*6e90*/  FMUL.FTZ R148, R148, R2.reuse ;  /* 0x0000000294947220 */ /* 0x080fe20000410000 */
[C---:B------:R-:W-:Y:S01]  /*6ea0*/  HMMA.16816.F32 R152, R4.reuse, R34, R152 ;  /* 0x000000220498723c */ /* 0x040fe20000001898 */
[----:B------:R-:W-:Y:S01]  /*6eb0*/  FMUL.FTZ R149, R149, R2 ;  /* 0x0000000295957220 */ /* 0x000fe20000410000 */
[-C--:B------:R-:W-:Y:S01]  /*6ec0*/  FMUL.FTZ R150, R150, R0.reuse ;  /* 0x0000000096967220 */ /* 0x080fe20000410000 */
[----:B------:R-:W-:Y:S01]  /*6ed0*/  FMUL.FTZ R151, R151, R0 ;  /* 0x0000000097977220 */ /* 0x000fe20000410000 */
[-C--:B------:R-:W-:Y:S01]  /*6ee0*/  FMUL.FTZ R164, R164, R2.reuse ;  /* 0x00000002a4a47220 */ /* 0x080fe20000410000 */
[----:B------:R-:W-:Y:S01]  /*6ef0*/  FMUL.FTZ R165, R165, R2 ;  /* 0x00000002a5a57220 */ /* 0x000fe20000410000 */
[C---:B------:R-:W-:Y:S01]  /*6f00*/  HMMA.16816.F32 R160, R4.reuse, R136, R160 ;  /* 0x0000008804a0723c */ /* 0x040fe200000018a0 */
[-C--:B------:R-:W-:Y:S01]  /*6f10*/  FMUL.FTZ R166, R166, R0.reuse ;  /* 0x00000000a6a67220 */ /* 0x080fe20000410000 */
[----:B------:R-:W-:Y:S01]  /*6f20*/  FMUL.FTZ R167, R167, R0 ;  /* 0x00000000a7a77220 */ /* 0x000fe20000410000 */
[-C--:B------:R-:W-:Y:S01]  /*6f30*/  FMUL.FTZ R172, R172, R2.reuse ;  /* 0x00000002acac7220 */ /* 0x080fe20000410000 */
        /* <DEDUP_REMOVED lines=32> */
[C---:B-1----:R-:W-:Y:S01]  /*7140*/  HMMA.16816.F32 R72, R4.reuse, R20, R72 ;  /* 0x000000140448723c */ /* 0x042fe20000001848 */
        /* <DEDUP_REMOVED lines=28> */
[----:B------:R-:W-:Y:S01]  /*7310*/  FFMA.FTZ R3, R252, R3, R201 ;  /* 0x00000003fc037223 */ /* 0x000fe200000100c9 */
[C---:B------:R-:W-:Y:S06]  /*7320*/  HMMA.16816.F32 R108, R4.reuse, R26, R108 ;  /* 0x0000001a046c723c */ /* 0x040fec000000186c */
[C---:B------:R-:W-:Y:S06]  /*7330*/  HMMA.16816.F32 R120, R4.reuse, R28, R120 ;  /* 0x0000001c0478723c */ /* 0x040fec0000001878 */
[----:B------:R-:W-:Y:S07]  /*7340*/  HMMA.16816.F32 R240, R4, R30, R124 ;  /* 0x0000001e04f0723c */ /* 0x000fee000000187c */
[----:B------:R-:W-:-:S02]  /*7350*/  F2FP.F16.F32.PACK_AB R4, R249, R250 ;  /* 0x000000faf904723e */ /* 0x000fc400000000ff */
[----:B------:R-:W-:Y:S02]  /*7360*/  F2FP.F16.F32.PACK_AB R5, R244, R245 ;  /* 0x000000f5f405723e */ /* 0x000fe400000000ff */
[----:B------:R-:W-:Y:S02]  /*7370*/  F2FP.F16.F32.PACK_AB R6, R251, R248 ;  /* 0x000000f8fb06723e */ /* 0x000fe400000000ff */
[----:B------:R-:W-:Y:S02]  /*7380*/  F2FP.F16.F32.PACK_AB R7, R247, R246 ;  /* 0x000000f6f707723e */ /* 0x000fe400000000ff */
[----:B------:R-:W-:Y:S02]  /*7390*/  MOV R127, R210 ;  /* 0x000000d2007f7202 */ /* 0x000fe40000000f00 */
[----:B------:R-:W-:Y:S02]  /*73a0*/  MOV R126, R209 ;  /* 0x000000d1007e7202 */ /* 0x000fe40000000f00 */
[----:B------:R-:W-:Y:S01]  /*73b0*/  MOV R125, R208 ;  /* 0x000000d0007d7202 */ /* 0x000fe20000000f00 */
[C---:B------:R-:W-:Y:S06]  /*73c0*/  HMMA.16816.F32 R148, R4.reuse, R32, R148 ;  /* 0x000000200494723c */ /* 0x040fec0000001894 */
[C---:B------:R-:W-:Y:S01]  /*73d0*/  HMMA.16816.F32 R208, R4.reuse, R34, R156 ;  /* 0x0000002204d0723c */ /* 0x040fe2000000189c */
[----:B------:R1:W-:Y:S01]  /*73e0*/  MUFU.EX2 R34, R15 ;  /* 0x0000000f00227308 */ /* 0x0003e20000000800 */
[----:B------:R-:W2:Y:S04]  /*73f0*/  LDSM.16.MT88.4 R156, [R217+0xa800] ;  /* 0x00a80000d99c783b */ /* 0x000ea80000004200 */
[C---:B------:R-:W-:Y:S06]  /*7400*/  HMMA.16816.F32 R164, R4.reuse, R136, R164 ;  /* 0x0000008804a4723c */ /* 0x040fec00000018a4 */
[----:B------:R-:W-:Y:S01]  /*7410*/  HMMA.16816.F32 R196, R4, R138, R172 ;  /* 0x0000008a04c4723c */ /* 0x000fe200000018ac */
[----:B------:R-:W3:Y:S01]  /*7420*/  LDSM.16.MT88.4 R172, [R219+0xa800] ;  /* 0x00a80000dbac783b */ /* 0x000ee20000004200 */
[----:B-1----:R-:W-:-:S04]  /*7430*/  FFMA.FTZ R15, R177, UR26, -R12 ;  /* 0x0000001ab10f7c23 */ /* 0x002fc8000801080c */
[C---:B------:R-:W-:Y:S01]  /*7440*/  HMMA.16816.F32 R136, R4.reuse, R22, R80 ;  /* 0x000000160488723c */ /* 0x040fe20000001850 */
[----:B------:R-:W-:Y:S01]  /*7450*/  LDSM.16.MT88.4 R80, [R217+0xb800] ;  /* 0x00b80000d950783b */ /* 0x000fe20000004200 */
[----:B------:R1:W4:Y:S04]  /*7460*/  MUFU.EX2 R35, R15 ;  /* 0x0000000f00237308 */ /* 0x0003280000000800 */
[C---:B------:R-:W-:Y:S06]  /*7470*/  HMMA.16816.F32 R68, R4.reuse, R20, R68 ;  /* 0x000000140444723c */ /* 0x040fec0000001844 */
[C---:B------:R-:W-:Y:S06]  /*7480*/  HMMA.16816.F32 R36, R4.reuse, R132, R36 ;  /* 0x000000840424723c */ /* 0x040fec0000001824 */
[----:B------:R-:W-:Y:S01]  /*7490*/  HMMA.16816.F32 R188, R4, R134, R48 ;  /* 0x0000008604bc723c */ /* 0x000fe20000001830 */
[----:B------:R-:W5:Y:S01]  /*74a0*/  LDSM.16.MT88.4 R48, [R222+0xa800] ;  /* 0x00a80000de30783b */ /* 0x000f620000004200 */
[--C-:B-1----:R-:W-:Y:S01]  /*74b0*/  FFMA.FTZ R15, R178, UR26, -R12.reuse ;  /* 0x0000001ab20f7c23 */ /* 0x102fe2000801080c */
[----:B------:R-:W-:Y:S01]  /*74c0*/  FFMA.FTZ R12, R179, UR26, -R12 ;  /* 0x0000001ab30c7c23 */ /* 0x000fe2000801080c */
[----:B------:R-:W-:-:S02]  /*74d0*/  MOV R179, R126 ;  /* 0x0000007e00b37202 */ /* 0x000fc40000000f00 */
[C---:B------:R-:W-:Y:S01]  /*74e0*/  HMMA.16816.F32 R52, R4.reuse, R140, R52 ;  /* 0x0000008c0434723c */ /* 0x040fe20000001834 */
[----:B------:R1:W-:Y:S01]  /*74f0*/  MUFU.EX2 R32, R12 ;  /* 0x0000000c00207308 */ /* 0x0003e20000000800 */
[----:B------:R-:W-:Y:S02]  /*7500*/  MOV R178, R125 ;  /* 0x0000007d00b27202 */ /* 0x000fe40000000f00 */
[----:B----4-:R-:W-:Y:S02]  /*7510*/  F2FP.F16.F32.PACK_AB R124, R35, R34 ;  /* 0x00000022237c723e */ /* 0x010fe400000000ff */
[C---:B------:R-:W-:Y:S03]  /*7520*/  HMMA.16816.F32 R100, R4.reuse, R24, R100 ;  /* 0x000000180464723c */ /* 0x040fe60000001864 */
[----:B------:R-:W4:Y:S03]  /*7530*/  MUFU.EX2 R33, R15 ;  /* 0x0000000f00217308 */ /* 0x000f260000000800 */
[----:B------:R-:W-:Y:S01]  /*7540*/  HMMA.16816.F32 R116, R4, R28, R116 ;  /* 0x0000001c0474723c */ /* 0x000fe20000001874 */
[----:B-1----:R-:W-:-:S05]  /*7550*/  FFMA.FTZ R12, R180, UR26, -R9 ;  /* 0x0000001ab40c7c23 */ /* 0x002fca0008010809 */
[C---:B------:R-:W-:Y:S01]  /*7560*/  HMMA.16816.F32 R140, R4.reuse, R142, R64 ;  /* 0x0000008e048c723c */ /* 0x040fe20000001840 */
[----:B------:R-:W-:Y:S01]  /*7570*/  MOV R180, R127 ;  /* 0x0000007f00b47202 */ /* 0x000fe20000000f00 */
[----:B------:R-:W1:Y:S01]  /*7580*/  LDSM.16.MT88.4 R64, [R221+0xa800] ;  /* 0x00a80000dd40783b */ /* 0x000e620000004200 */
[----:B------:R2:W-:Y:S03]  /*7590*/  MUFU.EX2 R22, R12 ;  /* 0x0000000c00167308 */ /* 0x0005e60000000800 */
[----:B------:R-:W-:Y:S01]  /*75a0*/  HMMA.16816.F32 R84, R4, R16, R84 ;  /* 0x000000100454723c */ /* 0x000fe20000001854 */
[----:B----4-:R-:W-:-:S05]  /*75b0*/  F2FP.F16.F32.PACK_AB R126, R32, R33 ;  /* 0x00000021207e723e */ /* 0x010fca00000000ff */
[C---:B------:R-:W-:Y:S01]  /*75c0*/  HMMA.16816.F32 R132, R4.reuse, R18, R96 ;  /* 0x000000120484723c */ /* 0x040fe20000001860 */
[----:B------:R-:W4:Y:S04]  /*75d0*/  LDSM.16.MT88.4 R96, [R219+0xb800] ;  /* 0x00b80000db60783b */ /* 0x000f280000004200 */
[----:B------:R-:W-:Y:S01]  /*75e0*/  LDSM.16.MT88.4 R16, [R221+0xb800] ;  /* 0x00b80000dd10783b */ /* 0x000fe20000004200 */
[C---:B------:R-:W-:Y:S01]  /*75f0*/  HMMA.16816.F32 R24, R4.reuse, R26, R112 ;  /* 0x0000001a0418723c */ /* 0x040fe20000001870 */
[----:B--2---:R-:W-:Y:S02]  /*7600*/  FFMA.FTZ R12, R181, UR26, -R9 ;  /* 0x0000001ab50c7c23 */ /* 0x004fe40008010809 */
[----:B------:R-:W2:Y:S02]  /*7610*/  LDSM.16.MT88.4 R112, [R222+0xb800] ;  /* 0x00b80000de70783b */ /* 0x000ea40000004200 */
[----:B------:R3:W5:Y:S01]  /*7620*/  MUFU.EX2 R20, R12 ;  /* 0x0000000c00147308 */ /* 0x0007620000000800 */
[----:B------:R-:W-:Y:S07]  /*7630*/  HMMA.16816.F32 R28, R4, R30, R128 ;  /* 0x0000001e041c723c */ /* 0x000fee0000001880 */
[----:B------:R-:W-:Y:S01]  /*7640*/  FFMA.FTZ R4, R195, UR26, -R14 ;  /* 0x0000001ac3047c23 */ /* 0x000fe2000801080e */
[----:B------:R-:W-:-:S03]  /*7650*/  FFMA.FTZ R5, R194, UR26, -R13 ;  /* 0x0000001ac2057c23 */ /* 0x000fc6000801080d */
[----:B------:R1:W-:Y:S01]  /*7660*/  MUFU.EX2 R23, R4 ;  /* 0x0000000400177308 */ /* 0x0003e20000000800 */
[--C-:B---3--:R-:W-:Y:S01]  /*7670*/  FFMA.FTZ R12, R182, UR26, -R9.reuse ;  /* 0x0000001ab60c7c23 */ /* 0x108fe20008010809 */
[----:B------:R-:W-:Y:S01]  /*7680*/  FFMA.FTZ R9, R183, UR26, -R9 ;  /* 0x0000001ab7097c23 */ /* 0x000fe20008010809 */
[----:B-----5:R-:W-:-:S05]  /*7690*/  F2FP.F16.F32.PACK_AB R125, R20, R22 ;  /* 0x00000016147d723e */ /* 0x020fca00000000ff */
[----:B------:R-:W-:Y:S08]  /*76a0*/  MUFU.EX2 R7, R5 ;  /* 0x0000000500077308 */ /* 0x000ff00000000800 */
[----:B------:R3:W-:Y:S01]  /*76b0*/  MUFU.EX2 R21, R12 ;  /* 0x0000000c00157308 */ /* 0x0007e20000000800 */
[----:B-1----:R-:W-:-:S07]  /*76c0*/  FFMA.FTZ R4, R204, UR26, -R14 ;  /* 0x0000001acc047c23 */ /* 0x002fce000801080e */
[----:B------:R1:W5:Y:S01]  /*76d0*/  MUFU.EX2 R15, R9 ;  /* 0x00000009000f7308 */ /* 0x0003620000000800 */
[----:B---3--:R-:W-:-:S07]  /*76e0*/  FFMA.FTZ R12, R192, UR26, -R14 ;  /* 0x0000001ac00c7c23 */ /* 0x008fce000801080e */
[----:B------:R-:W-:Y:S01]  /*76f0*/  MUFU.EX2 R177, R12 ;  /* 0x0000000c00b17308 */ /* 0x000fe20000000800 */
[----:B-1----:R-:W-:Y:S01]  /*7700*/  FFMA.FTZ R9, R193, UR26, -R14 ;  /* 0x0000001ac1097c23 */ /* 0x002fe2000801080e */
[----:B-----5:R-:W-:-:S06]  /*7710*/  F2FP.F16.F32.PACK_AB R127, R15, R21 ;  /* 0x000000150f7f723e */ /* 0x020fcc00000000ff */
[----:B------:R1:W3:Y:S01]  /*7720*/  MUFU.EX2 R12, R4 ;  /* 0x00000004000c7308 */ /* 0x0002e20000000800 */
[C---:B------:R-:W-:Y:S07]  /*7730*/  HMMA.16816.F32 R144, R124.reuse, R156, R144 ;  /* 0x0000009c7c90723c */ /* 0x040fee0000001890 */
[----:B------:R5:W4:Y:S01]  /*7740*/  MUFU.EX2 R176, R9 ;  /* 0x0000000900b07308 */ /* 0x000b220000000800 */
[C---:B------:R-:W-:Y:S06]  /*7750*/  HMMA.16816.F32 R152, R124.reuse, R158, R152 ;  /* 0x0000009e7c98723c */ /* 0x040fec0000001898 */
[----:B------:R-:W-:Y:S01]  /*7760*/  HMMA.16816.F32 R160, R124, R172, R160 ;  /* 0x000000ac7ca0723c */ /* 0x000fe200000018a0 */
[----:B-1----:R-:W-:Y:S01]  /*7770*/  FFMA.FTZ R4, R206, UR26, -R13 ;  /* 0x0000001ace047c23 */ /* 0x002fe2000801080d */
[----:B---3--:R-:W-:-:S03]  /*7780*/  F2FP.F16.F32.PACK_AB R130, R12, R23 ;  /* 0x000000170c82723e */ /* 0x008fc600000000ff */
[----:B------:R1:W3:Y:S01]  /*7790*/  MUFU.EX2 R6, R4 ;  /* 0x0000000400067308 */ /* 0x0002e20000000800 */
[C---:B------:R-:W-:Y:S01]  /*77a0*/  HMMA.16816.F32 R168, R124.reuse, R174, R168 ;  /* 0x000000ae7ca8723c */ /* 0x040fe200000018a8 */
[----:B-----5:R-:W-:Y:S01]  /*77b0*/  FFMA.FTZ R9, R180, R2, R250 ;  /* 0x00000002b4097223 */ /* 0x020fe200000100fa */
[----:B------:R-:W-:Y:S01]  /*77c0*/  FFMA.FTZ R2, R179, R0, R245 ;  /* 0x00000000b3027223 */ /* 0x000fe200000100f5 */
[----:B------:R-:W-:Y:S01]  /*77d0*/  FFMA.FTZ R0, R178, R8, R207 ;  /* 0x00000008b2007223 */ /* 0x000fe200000100cf */
[----:B----4-:R-:W-:Y:S01]  /*77e0*/  F2FP.F16.F32.PACK_AB R128, R176, R177 ;  /* 0x000000b1b080723e */ /* 0x010fe200000000ff */
        /* <DEDUP_REMOVED lines=9> */
[----:B-1----:R-:W-:Y:S01]  /*7880*/  FFMA.FTZ R4, R205, UR26, -R13 ;  /* 0x0000001acd047c23 */ /* 0x002fe2000801080d */
[----:B------:R-:W-:Y:S01]  /*7890*/  FADD.FTZ R8, R247, R8 ;  /* 0x00000008f7087221 */ /* 0x000fe20000010000 */
[----:B------:R-:W-:Y:S01]  /*78a0*/  FADD.FTZ R2, R187, R2 ;  /* 0x00000002bb027221 */ /* 0x000fe20000010000 */
[----:B------:R-:W-:Y:S01]  /*78b0*/  FADD.FTZ R0, R184, R0 ;  /* 0x00000000b8007221 */ /* 0x000fe20000010000 */
[----:B------:R1:W-:Y:S01]  /*78c0*/  MUFU.EX2 R5, R4 ;  /* 0x0000000400057308 */ /* 0x0003e20000000800 */
[----:B---3--:R-:W-:Y:S01]  /*78d0*/  F2FP.F16.F32.PACK_AB R129, R6, R7 ;  /* 0x000000070681723e */ /* 0x008fe200000000ff */
        /* <DEDUP_REMOVED lines=12> */
[----:B------:R-:W-:-:S02]  /*79a0*/  FADD.FTZ R249, R12, R3 ;  /* 0x000000030cf97221 */ /* 0x000fc40000010000 */
[----:B------:R-:W-:Y:S01]  /*79b0*/  FADD.FTZ R245, R32, R2 ;  /* 0x0000000220f57221 */ /* 0x000fe20000010000 */
[----:B-1----:R-:W-:Y:S01]  /*79c0*/  FFMA.FTZ R4, R200, UR26, -R13 ;  /* 0x0000001ac8047c23 */ /* 0x002fe2000801080d */
[----:B------:R-:W-:Y:S01]  /*79d0*/  FADD.FTZ R250, R15, R0 ;  /* 0x000000000ffa7221 */ /* 0x000fe20000010000 */
[----:B------:R1:W-:Y:S01]  /*79e0*/  STL [R1+0xc], R249 ;  /* 0x00000cf901007387 */ /* 0x0003e20000100800 */
[C---:B------:R-:W-:Y:S03]  /*79f0*/  HMMA.16816.F32 R44, R124.reuse, R50, R44 ;  /* 0x000000327c2c723c */ /* 0x040fe6000000182c */
[----:B------:R-:W3:Y:S03]  /*7a00*/  MUFU.EX2 R4, R4 ;  /* 0x0000000400047308 */ /* 0x000ee60000000800 */
[C---:B------:R-:W-:Y:S06]  /*7a10*/  HMMA.16816.F32 R56, R124.reuse, R64, R56 ;  /* 0x000000407c38723c */ /* 0x040fec0000001838 */
[C---:B------:R-:W-:Y:S06]  /*7a20*/  HMMA.16816.F32 R60, R124.reuse, R66, R60 ;  /* 0x000000427c3c723c */ /* 0x040fec000000183c */
[----:B------:R-:W-:Y:S01]  /*7a30*/  HMMA.16816.F32 R72, R124, R80, R72 ;  /* 0x000000507c48723c */ /* 0x000fe20000001848 */
[----:B---3--:R-:W-:Y:S01]  /*7a40*/  F2FP.F16.F32.PACK_AB R131, R4, R5 ;  /* 0x000000050483723e */ /* 0x008fe200000000ff */
[----:B------:R-:W-:-:S04]  /*7a50*/  FADD.FTZ R5, R5, R6 ;  /* 0x0000000605057221 */ /* 0x000fc80000010000 */
[----:B------:R-:W-:Y:S01]  /*7a60*/  HMMA.16816.F32 R76, R124, R82, R76 ;  /* 0x000000527c4c723c */ /* 0x000fe2000000184c */
[----:B------:R-:W-:-:S05]  /*7a70*/  FADD.FTZ R252, R4, R5 ;  /* 0x0000000504fc7221 */ /* 0x000fca0000010000 */
[----:B------:R1:W-:Y:S01]  /*7a80*/  STL [R1+0x8], R252 ;  /* 0x000008fc01007387 */ /* 0x0003e20000100800 */
[C---:B------:R-:W-:Y:S03]  /*7a90*/  HMMA.16816.F32 R88, R124.reuse, R96, R88 ;  /* 0x000000607c58723c */ /* 0x040fe60000001858 */
[----:B------:R1:W-:Y:S03]  /*7aa0*/  STL [R1+0x4], R245 ;  /* 0x000004f501007387 */ /* 0x0003e60000100800 */
[C---:B------:R-:W-:Y:S01]  /*7ab0*/  HMMA.16816.F32 R92, R124.reuse, R98, R92 ;  /* 0x000000627c5c723c */ /* 0x040fe2000000185c */
[----:B------:R1:W-:Y:S05]  /*7ac0*/  STL [R1], R250 ;  /* 0x000000fa01007387 */ /* 0x0003ea0000100800 */
        /* <DEDUP_REMOVED lines=8> */
[----:B------:R-:W-:Y:S06]  /*7b50*/  HMMA.16816.F32 R100, R128, R112, R100 ;  /* 0x000000708064723c */ /* 0x000fec0000001864 */
[----:B------:R-:W-:Y:S06]  /*7b60*/  HMMA.16816.F32 R120, R124, R16, R120 ;  /* 0x000000107c78723c */ /* 0x000fec0000001878 */
[C---:B------:R-:W-:Y:S06]  /*7b70*/  HMMA.16816.F32 R156, R128.reuse, R158, R208 ;  /* 0x0000009e809c723c */ /* 0x040fec00000018d0 */
[C---:B------:R-:W-:Y:S06]  /*7b80*/  HMMA.16816.F32 R172, R128.reuse, R174, R196 ;  /* 0x000000ae80ac723c */ /* 0x040fec00000018c4 */
[C---:B------:R-:W-:Y:S06]  /*7b90*/  HMMA.16816.F32 R48, R128.reuse, R50, R188 ;  /* 0x000000328030723c */ /* 0x040fec00000018bc */
[C---:B------:R-:W-:Y:S06]  /*7ba0*/  HMMA.16816.F32 R64, R128.reuse, R66, R140 ;  /* 0x000000428040723c */ /* 0x040fec000000188c */
[C---:B------:R-:W-:Y:S06]  /*7bb0*/  HMMA.16816.F32 R80, R128.reuse, R82, R136 ;  /* 0x000000528050723c */ /* 0x040fec0000001888 */
[----:B------:R-:W-:Y:S01]  /*7bc0*/  HMMA.16816.F32 R96, R128, R98, R132 ;  /* 0x000000628060723c */ /* 0x000fe20000001884 */
[----:B------:R-:W-:-:S02]  /*7bd0*/  MOV R136, R215 ;  /* 0x000000d700887202 */ /* 0x000fc40000000f00 */
[----:B------:R-:W-:-:S03]  /*7be0*/  MOV R137, R212 ;  /* 0x000000d400897202 */ /* 0x000fc60000000f00 */
[----:B------:R-:W-:Y:S01]  /*7bf0*/  HMMA.16816.F32 R112, R128, R114, R24 ;  /* 0x000000728070723c */ /* 0x000fe20000001818 */
[----:B------:R-:W-:Y:S02]  /*7c00*/  MOV R135, R214 ;  /* 0x000000d600877202 */ /* 0x000fe40000000f00 */
[----:B------:R-:W-:-:S03]  /*7c10*/  MOV R134, R213 ;  /* 0x000000d500867202 */ /* 0x000fc60000000f00 */
[----:B------:R-:W-:Y:S06]  /*7c20*/  HMMA.16816.F32 R116, R128, R16, R116 ;  /* 0x000000108074723c */ /* 0x000fec0000001874 */
[-C--:B------:R-:W-:Y:S06]  /*7c30*/  HMMA.16816.F32 R124, R124, R18.reuse, R240 ;  /* 0x000000127c7c723c */ /* 0x080fec00000018f0 */
[----:B------:R-:W-:Y:S01]  /*7c40*/  HMMA.16816.F32 R128, R128, R18, R28 ;  /* 0x000000128080723c */ /* 0x000fe2000000181c */
[----:B------:R-:W-:-:S08]  /*7c50*/  NOP ;  /* 0x0000000000007918 */ /* 0x000fd00000000000 */
[----:B-1----:R-:W-:-:S15]  /*7c60*/  @!P0 BRA `(.L_x_1303) ;  /* 0x0000007c00dc8947 */ /* 0x002fde0003800000 */
[----:B------:R-:W-:-:S04]  /*7c70*/  DEPBAR.LE SB0, 0x0 ;  /* 0x000080000000791a */ /* 0x000fc80000000000 */
[----:B------:R-:W-:Y:S01]  /*7c80*/  USHF.L.U32 UR4, UR8, 0x6, URZ ;  /* 0x0000000608047899 */ /* 0x000fe2000800063f */
[----:B------:R-:W1:Y:S01]  /*7c90*/  S2R R13, SR_TID.X ;  /* 0x00000000000d7919 */ /* 0x000e620000002100 */
[----:B------:R-:W-:Y:S02]  /*7ca0*/  USHF.L.U64.HI UR8, UR8, 0x6, UR9 ;  /* 0x0000000608087899 */ /* 0x000fe40008010209 */
[----:B------:R-:W-:Y:S02]  /*7cb0*/  UIADD3 UR22, UR21, -0x3, URZ ;  /* 0xfffffffd15167890 */ /* 0x000fe4000fffe03f */
[----:B------:R-:W-:Y:S01]  /*7cc0*/  IMAD.U32 R14, RZ, RZ, UR4 ;  /* 0x00000004ff0e7e24 */ /* 0x000fe2000f8e00ff */
[----:B------:R-:W-:Y:S01]  /*7cd0*/  BAR.SYNC.DEFER_BLOCKING 0x0 ;  /* 0x0000000000007b1d */ /* 0x000fe20000010000 */
[----:B------:R-:W-:Y:S01]  /*7ce0*/  IADD3 R16, P2, R10, -UR4, RZ ;  /* 0x800000040a107c10 */ /* 0x000fe2000ff5e0ff */
[----:B------:R-:W-:Y:S01]  /*7cf0*/  IMAD.U32 R0, RZ, RZ, UR8 ;  /* 0x00000008ff007e24 */ /* 0x000fe2000f8e00ff */
[----:B------:R-:W-:Y:S01]  /*7d00*/  UISETP.GT.AND UP0, UPT, UR22, UR12, UPT ;  /* 0x0000000c1600728c */ /* 0x000fe2000bf04270 */
[----:B------:R-:W-:-:S02]  /*7d10*/  IADD3 R14, P1, P0, -R14, UR20, R10 ;  /* 0x000000140e0e7c10 */ /* 0x000fc4000f83e10a */
[----:B------:R-:W-:Y:S02]  /*7d20*/  IADD3.X R17, R11, ~UR8, RZ, P2, !PT ;  /* 0x800000080b117c10 */ /* 0x000fe400097fe4ff */
[----:B------:R-:W-:Y:S01]  /*7d30*/  IADD3.X R15, ~R0, UR17, R11, P1, P0 ;  /* 0x00000011000f7c10 */ /* 0x000fe20008fe050b */
[----:B------:R-:W-:Y:S02]  /*7d40*/  IMAD.U32 R0, RZ, RZ, UR22 ;  /* 0x00000016ff007e24 */ /* 0x000fe4000f8e00ff */
[----:B------:R-:W-:Y:S01]  /*7d50*/  @!PT LDS RZ, [RZ] ;  /* 0x00000000fffff984 */ /* 0x000fe20000000800 */
[----:B------:R-:W-:Y:S01]  /*7d60*/  @!PT LDS RZ, [RZ] ;  /* 0x00000000fffff984 */ /* 0x000fe20000000800 */
[----:B------:R-:W-:Y:S01]  /*7d70*/  @!PT LDS RZ, [RZ] ;  /* 0x00000000fffff984 */ /* 0x000fe20000000800 */
[----:B------:R2:W-:Y:S01]  /*7d80*/  LDGSTS.E.BYPASS.LTC128B.128 [R239+0xa000], desc[UR18][R16.64] ;  /* 0x0a00000010ef7fae */ /* 0x0005e2000b901d52 */
[----:B-1----:R-:W-:-:S03]  /*7d90*/  IMAD.SHL.U32 R13, R13, 0x2, RZ ;  /* 0x000000020d0d7824 */ /* 0x002fc600078e00ff */
[----:B------:R2:W-:Y:S02]  /*7da0*/  LDGSTS.E.BYPASS.LTC128B.128 [R239+0xb000], desc[UR18][R16.64+0x80] ;  /* 0x0b00008010ef7fae */ /* 0x0005e4000b901d52 */
[----:B------:R-:W-:Y:S02]  /*7db0*/  LOP3.LUT R13, R13, 0x6, RZ, 0xc0, !PT ;  /* 0x000000060d0d7812 */ /* 0x000fe400078ec0ff */
[----:B------:R2:W-:Y:S04]  /*7dc0*/  LDGSTS.E.BYPASS.LTC128B.128 [R239+0xa800], desc[UR18][R14.64] ;  /* 0x0a8000000eef7fae */ /* 0x0005e8000b901d52 */
[----:B------:R2:W-:Y:S01]  /*7dd0*/  LDGSTS.E.BYPASS.LTC128B.128 [R239+0xb800], desc[UR18][R14.64+0x80] ;  /* 0x0b8000800eef7fae */ /* 0x0005e2000b901d52 */
[----:B------:R-:W-:-:S03]  /*7de0*/  IMAD R0, R0, 0x20, R13 ;  /* 0x0000002000007824 */ /* 0x000fc600078e020d */
[----:B------:R-:W-:Y:S01]  /*7df0*/  LDSM.16.M88.4 R24, [R216+0x8000] ;  /* 0x00800000d818783b */ /* 0x000fe20000000200 */
[C---:B------:R-:W-:Y:S01]  /*7e00*/  VIADD R2, R0.reuse, 0x1 ;  /* 0x0000000100027836 */ /* 0x040fe20000000000 */
[CC--:B------:R-:W-:Y:S01]  /*7e10*/  ISETP.GE.AND P3, PT, R0.reuse, R236.reuse, PT ;  /* 0x000000ec0000720c */ /* 0x0c0fe20003f66270 */
[C---:B------:R-:W-:Y:S01]  /*7e20*/  VIADD R3, R0.reuse, 0x11 ;  /* 0x0000001100037836 */ /* 0x040fe20000000000 */
[----:B------:R-:W1:Y:S01]  /*7e30*/  LDSM.16.M88.4 R4, [R218+0x2000] ;  /* 0x00200000da04783b */ /* 0x000e620000000200 */
[-C--:B------:R-:W-:Y:S02]  /*7e40*/  ISETP.GE.AND P2, PT, R0, R235.reuse, PT ;  /* 0x000000eb0000720c */ /* 0x080fe40003f46270 */
[C---:B------:R-:W-:Y:S01]  /*7e50*/  ISETP.GE.AND P4, PT, R2.reuse, R235, PT ;  /* 0x000000eb0200720c */ /* 0x040fe20003f86270 */
[----:B------:R-:W3:Y:S01]  /*7e60*/  LDSM.16.M88.4 R32, [R216+0x8800] ;  /* 0x00880000d820783b */ /* 0x000ee20000000200 */
[C---:B------:R-:W-:Y:S02]  /*7e70*/  ISETP.GE.AND P6, PT, R2.reuse, R236, PT ;  /* 0x000000ec0200720c */ /* 0x040fe40003fc6270 */
[C---:B------:R-:W-:Y:S01]  /*7e80*/  ISETP.GE.AND P1, PT, R2.reuse, R238, PT ;  /* 0x000000ee0200720c */ /* 0x040fe20003f26270 */
[----:B------:R-:W4:Y:S01]  /*7e90*/  LDSM.16.M88.4 R20, [R218] ;  /* 0x00000000da14783b */ /* 0x000f220000000200 */
[----:B------:R-:W-:-:S02]  /*7ea0*/  ISETP.GE.AND P0, PT, R2, R237, PT ;  /* 0x000000ed0200720c */ /* 0x000fc40003f06270 */
[-C--:B------:R-:W-:Y:S01]  /*7eb0*/  ISETP.LT.OR P3, PT, R0, R232.reuse, P3 ;  /* 0x000000e80000720c */ /* 0x080fe20001f61670 */
[----:B------:R-:W-:Y:S01]  /*7ec0*/  LDSM.16.M88.4 R132, [R227] ;  /* 0x00000000e384783b */ /* 0x000fe20000000200 */
[C---:B------:R-:W-:Y:S02]  /*7ed0*/  ISETP.LT.OR P4, PT, R2.reuse, R231, P4 ;  /* 0x000000e70200720c */ /* 0x040fe40002781670 */
[C---:B------:R-:W-:Y:S01]  /*7ee0*/  ISETP.LT.OR P6, PT, R2.reuse, R232, P6 ;  /* 0x000000e80200720c */ /* 0x040fe200037c1670 */
[----:B------:R-:W5:Y:S01]  /*7ef0*/  LDSM.16.M88.4 R8, [R220+0x2000] ;  /* 0x00200000dc08783b */ /* 0x000f620000000200 */
[C---:B------:R-:W-:Y:S02]  /*7f00*/  ISETP.LT.OR P1, PT, R2.reuse, R234, P1 ;  /* 0x000000ea0200720c */ /* 0x040fe40000f21670 */
[----:B------:R-:W-:Y:S01]  /*7f10*/  ISETP.LT.OR P0, PT, R2, R233, P0 ;  /* 0x000000e90200720c */ /* 0x000fe20000701670 */
[----:B------:R-:W2:Y:S01]  /*7f20*/  LDSM.16.M88.4 R136, [R230] ;  /* 0x00000000e688783b */ /* 0x000ea20000000200 */
[C---:B------:R-:W-:Y:S01]  /*7f30*/  VIADD R2, R0.reuse, 0x8 ;  /* 0x0000000800027836 */ /* 0x040fe20000000000 */
[----:B------:R-:W-:-:S02]  /*7f40*/  ISETP.GE.AND P5, PT, R0, R238, PT ;  /* 0x000000ee0000720c */ /* 0x000fc40003fa6270 */
[----:B------:R-:W2:Y:S01]  /*7f50*/  LDSM.16.M88.4 R28, [R220] ;  /* 0x00000000dc1c783b */ /* 0x000ea20000000200 */
[C---:B------:R-:W-:Y:S02]  /*7f60*/  ISETP.LT.OR P2, PT, R0.reuse, R231, P2 ;  /* 0x000000e70000720c */ /* 0x040fe40001741670 */
[----:B------:R-:W-:Y:S01]  /*7f70*/  ISETP.LT.OR P5, PT, R0, R234, P5 ;  /* 0x000000ea0000720c */ /* 0x000fe20002fa1670 */
[----:B------:R-:W-:Y:S04]  /*7f80*/  LDSM.16.M88.4 R176, [R224+0x8000] ;  /* 0x00800000e0b0783b */ /* 0x000fe80000000200 */
[----:B------:R-:W0:Y:S01]  /*7f90*/  LDGDEPBAR ;  /* 0x00000000000079af */ /* 0x000e220000000000 */
[C---:B-1----:R-:W-:Y:S06]  /*7fa0*/  HMMA.16816.F32 R192, R4.reuse, R24, RZ ;  /* 0x0000001804c0723c */ /* 0x042fec00000018ff */
[C---:B---3--:R-:W-:Y:S06]  /*7fb0*/  HMMA.16816.F32 R184, R4.reuse, R32, RZ ;  /* 0x0000002004b8723c */ /* 0x048fec00000018ff */
[C---:B------:R-:W-:Y:S06]  /*7fc0*/  HMMA.16816.F32 R188, R4.reuse, R26, RZ ;  /* 0x0000001a04bc723c */ /* 0x040fec00000018ff */
[----:B------:R-:W-:Y:S01]  /*7fd0*/  HMMA.16816.F32 R180, R4, R34, RZ ;  /* 0x0000002204b4723c */ /* 0x000fe200000018ff */
[----:B------:R-:W1:Y:S05]  /*7fe0*/  LDSM.16.M88.4 R4, [R226+0x2000] ;  /* 0x00200000e204783b */ /* 0x000e6a0000000200 */
[C---:B----4-:R-:W-:Y:S06]  /*7ff0*/  HMMA.16816.F32 R140, R20.reuse, R32, RZ ;  /* 0x00000020148c723c */ /* 0x050fec00000018ff */
[C---:B------:R-:W-:Y:S01]  /*8000*/  HMMA.16816.F32 R200, R20.reuse, R34, RZ ;  /* 0x0000002214c8723c */ /* 0x040fe200000018ff */
[----:B------:R-:W3:Y:S05]  /*8010*/  LDSM.16.M88.4 R32, [R224+0x8800] ;  /* 0x00880000e020783b */ /* 0x000eea0000000200 */
[C---:B------:R-:W-:Y:S06]  /*8020*/  HMMA.16816.F32 R196, R20.reuse, R24, RZ ;  /* 0x0000001814c4723c */ /* 0x040fec00000018ff */
[----:B------:R-:W-:Y:S06]  /*8030*/  HMMA.16816.F32 R24, R20, R26, RZ ;  /* 0x0000001a1418723c */ /* 0x000fec00000018ff */
[C---:B-----5:R-:W-:Y:S06]  /*8040*/  HMMA.16816.F32 R208, R8.reuse, R132, R192 ;  /* 0x0000008408d0723c */ /* 0x060fec00000018c0 */
[C---:B--2---:R-:W-:Y:S06]  /*8050*/  HMMA.16816.F32 R204, R8.reuse, R136, R184 ;  /* 0x0000008808cc723c */ /* 0x044fec00000018b8 */
[C---:B------:R-:W-:Y:S06]  /*8060*/  HMMA.16816.F32 R192, R8.reuse, R134, R188 ;  /* 0x0000008608c0723c */ /* 0x040fec00000018bc */
[----:B------:R-:W-:Y:S01]  /*8070*/  HMMA.16816.F32 R20, R8, R138, R180 ;  /* 0x0000008a0814723c */ /* 0x000fe200000018b4 */
[----:B------:R-:W2:Y:S05]  /*8080*/  LDSM.16.M88.4 R8, [R226] ;  /* 0x00000000e208783b */ /* 0x000eaa0000000200 */
[C---:B------:R-:W-:Y:S06]  /*8090*/  HMMA.16816.F32 R184, R28.reuse, R132, R196 ;  /* 0x000000841cb8723c */ /* 0x040fec00000018c4 */
[C---:B------:R-:W-:Y:S01]  /*80a0*/  HMMA.16816.F32 R180, R28.reuse, R136, R140 ;  /* 0x000000881cb4723c */ /* 0x040fe2000000188c */
[----:B------:R-:W-:Y:S05]  /*80b0*/  LDSM.16.M88.4 R140, [R223] ;  /* 0x00000000df8c783b */ /* 0x000fea0000000200 */
[C---:B------:R-:W-:Y:S01]  /*80c0*/  HMMA.16816.F32 R132, R28.reuse, R134, R24 ;  /* 0x000000861c84723c */ /* 0x040fe20000001818 */
[----:B------:R-:W-:Y:S05]  /*80d0*/  LDSM.16.M88.4 R24, [R225+0x2000] ;  /* 0x00200000e118783b */ /* 0x000fea0000000200 */
[----:B------:R-:W-:Y:S01]  /*80e0*/  HMMA.16816.F32 R136, R28, R138, R200 ;  /* 0x0000008a1c88723c */ /* 0x000fe200000018c8 */
[----:B------:R-:W4:Y:S05]  /*80f0*/  LDSM.16.M88.4 R28, [R223+0x800] ;  /* 0x00080000df1c783b */ /* 0x000f2a0000000200 */
[C---:B-1----:R-:W-:Y:S06]  /*8100*/  HMMA.16816.F32 R188, R4.reuse, R176, R208 ;  /* 0x000000b004bc723c */ /* 0x042fec00000018d0 */
[C---:B---3--:R-:W-:Y:S01]  /*8110*/  HMMA.16816.F32 R208, R4.reuse, R34, R20 ;  /* 0x0000002204d0723c */ /* 0x048fe20000001814 */
[----:B------:R-:W1:Y:S05]  /*8120*/  LDSM.16.M88.4 R20, [R225] ;  /* 0x00000000e114783b */ /* 0x000e6a0000000200 */
[C---:B------:R-:W-:Y:S06]  /*8130*/  HMMA.16816.F32 R240, R4.reuse, R32, R204 ;  /* 0x0000002004f0723c */ /* 0x040fec00000018cc */
[----:B------:R-:W-:Y:S01]  /*8140*/  HMMA.16816.F32 R196, R4, R178, R192 ;  /* 0x000000b204c4723c */ /* 0x000fe200000018c0 */
[----:B------:R-:W-:Y:S05]  /*8150*/  LDSM.16.M88.4 R4, [R218+0x6000] ;  /* 0x00600000da04783b */ /* 0x000fea0000000200 */
[C---:B--2---:R-:W-:Y:S06]  /*8160*/  HMMA.16816.F32 R200, R8.reuse, R176, R184 ;  /* 0x000000b008c8723c */ /* 0x044fec00000018b8 */
[C---:B------:R-:W-:Y:S01]  /*8170*/  HMMA.16816.F32 R184, R8.reuse, R178, R132 ;  /* 0x000000b208b8723c */ /* 0x040fe20000001884 */
[----:B------:R-:W-:Y:S05]  /*8180*/  LDSM.16.M88.4 R132, [R216+0x9000] ;  /* 0x00900000d884783b */ /* 0x000fea0000000200 */
[C---:B------:R-:W-:Y:S06]  /*8190*/  HMMA.16816.F32 R176, R8.reuse, R32, R180 ;  /* 0x0000002008b0723c */ /* 0x040fec00000018b4 */
[----:B------:R-:W-:Y:S01]  /*81a0*/  HMMA.16816.F32 R136, R8, R34, R136 ;  /* 0x000000220888723c */ /* 0x000fe20000001888 */
[----:B------:R-:W2:Y:S04]  /*81b0*/  LDSM.16.M88.4 R32, [R216+0x9800] ;  /* 0x00980000d820783b */ /* 0x000ea80000000200 */
[----:B------:R-:W3:Y:S01]  /*81c0*/  LDSM.16.M88.4 R8, [R218+0x4000] ;  /* 0x00400000da08783b */ /* 0x000ee20000000200 */
[C---:B----4-:R-:W-:Y:S06]  /*81d0*/  HMMA.16816.F32 R192, R24.reuse, R28, R240 ;  /* 0x0000001c18c0723c */ /* 0x050fec00000018f0 */
[C---:B------:R-:W-:Y:S06]  /*81e0*/  HMMA.16816.F32 R204, R24.reuse, R140, R188 ;  /* 0x0000008c18cc723c */ /* 0x040fec00000018bc */
[C---:B------:R-:W-:Y:S06]  /*81f0*/  HMMA.16816.F32 R196, R24.reuse, R142, R196 ;  /* 0x0000008e18c4723c */ /* 0x040fec00000018c4 */
[----:B------:R-:W-:Y:S01]  /*8200*/  HMMA.16816.F32 R180, R24, R30, R208 ;  /* 0x0000001e18b4723c */ /* 0x000fe200000018d0 */
[----:B------:R-:W-:Y:S05]  /*8210*/  LDSM.16.M88.4 R24, [R220+0x6000] ;  /* 0x00600000dc18783b */ /* 0x000fea0000000200 */
[C---:B-1----:R-:W-:Y:S06]  /*8220*/  HMMA.16816.F32 R188, R20.reuse, R140, R200 ;  /* 0x0000008c14bc723c */ /* 0x042fec00000018c8 */
[C---:B------:R-:W-:Y:S01]  /*8230*/  HMMA.16816.F32 R184, R20.reuse, R142, R184 ;  /* 0x0000008e14b8723c */ /* 0x040fe200000018b8 */
[----:B------:R-:W-:Y:S05]  /*8240*/  LDSM.16.M88.4 R140, [R229] ;  /* 0x00000000e58c783b */ /* 0x000fea0000000200 */
[C---:B------:R-:W-:Y:S06]  /*8250*/  HMMA.16816.F32 R176, R20.reuse, R28, R176 ;  /* 0x0000001c14b0723c */ /* 0x040fec00000018b0 */
[----:B------:R-:W-:Y:S01]  /*8260*/  HMMA.16816.F32 R20, R20, R30, R136 ;  /* 0x0000001e1414723c */ /* 0x000fe20000001888 */
[----:B------:R-:W1:Y:S05]  /*8270*/  LDSM.16.M88.4 R28, [R220+0x4000] ;  /* 0x00400000dc1c783b */ /* 0x000e6a0000000200 */
[C---:B--2---:R-:W-:Y:S06]  /*8280*/  HMMA.16816.F32 R240, R4.reuse, R32, R192 ;  /* 0x0000002004f0723c */ /* 0x044fec00000018c0 */
[C---:B------:R-:W-:Y:S06]  /*8290*/  HMMA.16816.F32 R200, R4.reuse, R132, R204 ;  /* 0x0000008404c8723c */ /* 0x040fec00000018cc */
[C---:B------:R-:W-:Y:S06]  /*82a0*/  HMMA.16816.F32 R196, R4.reuse, R134, R196 ;  /* 0x0000008604c4723c */ /* 0x040fec00000018c4 */
[----:B------:R-:W-:Y:S01]  /*82b0*/  HMMA.16816.F32 R192, R4, R34, R180 ;  /* 0x0000002204c0723c */ /* 0x000fe200000018b4 */
[----:B------:R-:W2:Y:S05]  /*82c0*/  LDSM.16.M88.4 R4, [R228] ;  /* 0x00000000e404783b */ /* 0x000eaa0000000200 */
[C---:B---3--:R-:W-:Y:S06]  /*82d0*/  HMMA.16816.F32 R136, R8.reuse, R132, R188 ;  /* 0x000000840888723c */ /* 0x048fec00000018bc */
[C---:B------:R-:W-:Y:S01]  /*82e0*/  HMMA.16816.F32 R180, R8.reuse, R134, R184 ;  /* 0x0000008608b4723c */ /* 0x040fe200000018b8 */
[----:B------:R-:W-:Y:S05]  /*82f0*/  LDSM.16.M88.4 R132, [R224+0x9000] ;  /* 0x00900000e084783b */ /* 0x000fea0000000200 */
[C---:B------:R-:W-:Y:S06]  /*8300*/  HMMA.16816.F32 R176, R8.reuse, R32, R176 ;  /* 0x0000002008b0723c */ /* 0x040fec00000018b0 */
[----:B------:R-:W-:Y:S01]  /*8310*/  HMMA.16816.F32 R32, R8, R34, R20 ;  /* 0x000000220820723c */ /* 0x000fe20000001814 */
[----:B------:R-:W3:Y:S04]  /*8320*/  LDSM.16.M88.4 R20, [R226+0x4000] ;  /* 0x00400000e214783b */ /* 0x000ee80000000200 */
[----:B------:R-:W4:Y:S01]  /*8330*/  LDSM.16.M88.4 R8, [R226+0x6000] ;  /* 0x00600000e208783b */ /* 0x000f220000000200 */
[-C--:B-1----:R-:W-:Y:S03]  /*8340*/  HMMA.16816.F32 R184, R28, R140.reuse, R136 ;  /* 0x0000008c1cb8723c */ /* 0x082fe60000001888 */
[----:B------:R-:W1:Y:S03]  /*8350*/  LDSM.16.M88.4 R136, [R224+0x9800] ;  /* 0x00980000e088783b */ /* 0x000e660000000200 */
[C---:B------:R-:W-:Y:S06]  /*8360*/  HMMA.16816.F32 R188, R24.reuse, R140, R200 ;  /* 0x0000008c18bc723c */ /* 0x040fec00000018c8 */
[-C--:B------:R-:W-:Y:S06]  /*8370*/  HMMA.16816.F32 R208, R24, R142.reuse, R196 ;  /* 0x0000008e18d0723c */ /* 0x080fec00000018c4 */
[----:B------:R-:W-:Y:S06]  /*8380*/  HMMA.16816.F32 R200, R28, R142, R180 ;  /* 0x0000008e1cc8723c */ /* 0x000fec00000018b4 */
[C---:B--2---:R-:W-:Y:S06]  /*8390*/  HMMA.16816.F32 R240, R24.reuse, R4, R240 ;  /* 0x0000000418f0723c */ /* 0x044fec00000018f0 */
[----:B------:R-:W-:Y:S01]  /*83a0*/  HMMA.16816.F32 R204, R24, R6, R192 ;  /* 0x0000000618cc723c */ /* 0x000fe200000018c0 */
[----:B------:R-:W-:Y:S05]  /*83b0*/  LDSM.16.M88.4 R24, [R225+0x4000] ;  /* 0x00400000e118783b */ /* 0x000fea0000000200 */
[C---:B------:R-:W-:Y:S06]  /*83c0*/  HMMA.16816.F32 R196, R28.reuse, R4, R176 ;  /* 0x000000041cc4723c */ /* 0x040fec00000018b0 */
[----:B------:R-:W-:Y:S01]  /*83d0*/  HMMA.16816.F32 R180, R28, R6, R32 ;  /* 0x000000061cb4723c */ /* 0x000fe20000001820 */
[----:B------:R-:W2:Y:S04]  /*83e0*/  LDSM.16.M88.4 R28, [R223+0x1000] ;  /* 0x00100000df1c783b */ /* 0x000ea80000000200 */
[----:B------:R-:W5:Y:S01]  /*83f0*/  LDSM.16.M88.4 R4, [R225+0x6000] ;  /* 0x00600000e104783b */ /* 0x000f620000000200 */
[----:B---3--:R-:W-:Y:S03]  /*8400*/  HMMA.16816.F32 R140, R20, R132, R184 ;  /* 0x00000084148c723c */ /* 0x008fe600000018b8 */
[----:B------:R-:W3:Y:S01]  /*8410*/  LDSM.16.M88.4 R32, [R223+0x1800] ;  /* 0x00180000df20783b */ /* 0x000ee20000000200 */
[----:B------:R-:W-:-:S04]  /*8420*/  DEPBAR.LE SB0, 0x0 ;  /* 0x000080000000791a */ /* 0x000fc80000000000 */
[C---:B----4-:R-:W-:Y:S06]  /*8430*/  HMMA.16816.F32 R176, R8.reuse, R132, R188 ;  /* 0x0000008408b0723c */ /* 0x050fec00000018bc */
[-C--:B------:R-:W-:Y:S06]  /*8440*/  HMMA.16816.F32 R192, R8, R134.reuse, R208 ;  /* 0x0000008608c0723c */ /* 0x080fec00000018d0 */
[----:B------:R-:W-:Y:S06]  /*8450*/  HMMA.16816.F32 R132, R20, R134, R200 ;  /* 0x000000861484723c */ /* 0x000fec00000018c8 */
[-C--:B-1----:R-:W-:Y:S06]  /*8460*/  HMMA.16816.F32 R188, R8, R136.reuse, R240 ;  /* 0x0000008808bc723c */ /* 0x082fec00000018f0 */
[----:B------:R-:W-:Y:S06]  /*8470*/  HMMA.16816.F32 R184, R20, R136, R196 ;  /* 0x0000008814b8723c */ /* 0x000fec00000018c4 */
[-C--:B------:R-:W-:Y:S06]  /*8480*/  HMMA.16816.F32 R8, R8, R138.reuse, R204 ;  /* 0x0000008a0808723c */ /* 0x080fec00000018cc */
[----:B------:R-:W-:Y:S06]  /*8490*/  HMMA.16816.F32 R180, R20, R138, R180 ;  /* 0x0000008a14b4723c */ /* 0x000fec00000018b4 */
[-C--:B--2---:R-:W-:Y:S06]  /*84a0*/  HMMA.16816.F32 R20, R24, R28.reuse, R140 ;  /* 0x0000001c1814723c */ /* 0x084fec000000188c */
[----:B-----5:R-:W-:Y:S06]  /*84b0*/  HMMA.16816.F32 R176, R4, R28, R176 ;  /* 0x0000001c04b0723c */ /* 0x020fec00000018b0 */
[C---:B------:R-:W-:Y:S06]  /*84c0*/  HMMA.16816.F32 R132, R24.reuse, R30, R132 ;  /* 0x0000001e1884723c */ /* 0x040fec0000001884 */
[----:B---3--:R-:W-:Y:S06]  /*84d0*/  HMMA.16816.F32 R136, R24, R32, R184 ;  /* 0x000000201888723c */ /* 0x008fec00000018b8 */
[----:B------:R-:W-:Y:S01]  /*84e0*/  HMMA.16816.F32 R192, R4, R30, R192 ;  /* 0x0000001e04c0723c */ /* 0x000fe200000018c0 */
[----:B------:R-:W-:Y:S01]  /*84f0*/  FSEL R18, R20, -INF , !P3 ;  /* 0xff80000014127808 */ /* 0x000fe20005800000 */
[----:B------:R-:W-:Y:S01]  /*8500*/  BAR.SYNC.DEFER_BLOCKING 0x0 ;  /* 0x0000000000007b1d */ /* 0x000fe20000010000 */
[----:B------:R-:W-:-:S02]  /*8510*/  ISETP.GE.AND P3, PT, R0, R237, PT ;  /* 0x000000ed0000720c */ /* 0x000fc40003f66270 */
[----:B------:R-:W-:Y:S01]  /*8520*/  FSEL R20, R23, -INF , !P4 ;  /* 0xff80000017147808 */ /* 0x000fe20006000000 */
[C---:B------:R-:W-:Y:S01]  /*8530*/  HMMA.16816.F32 R188, R4.reuse, R32, R188 ;  /* 0x0000002004bc723c */ /* 0x040fe200000018bc */
[----:B------:R-:W-:Y:S02]  /*8540*/  FSEL R23, R177, -INF , !P1 ;  /* 0xff800000b1177808 */ /* 0x000fe40004800000 */
[----:B------:R-:W-:Y:S02]  /*8550*/  FSEL R28, R21, -INF , !P6 ;  /* 0xff800000151c7808 */ /* 0x000fe40007000000 */
[----:B------:R-:W-:Y:S01]  /*8560*/  ISETP.GE.AND P6, PT, R2, R236, PT ;  /* 0x000000ec0200720c */ /* 0x000fe20003fc6270 */
[----:B------:R-:W-:Y:S01]  /*8570*/  HMMA.16816.F32 R140, R4, R34, R8 ;  /* 0x00000022048c723c */ /* 0x000fe20000001808 */
[----:B------:R-:W-:Y:S02]  /*8580*/  ISETP.LT.OR P3, PT, R0, R233, P3 ;  /* 0x000000e90000720c */ /* 0x000fe40001f61670 */
[----:B------:R-:W-:-:S02]  /*8590*/  ISETP.LT.OR P6, PT, R2, R232, P6 ;  /* 0x000000e80200720c */ /* 0x000fc400037c1670 */
[----:B------:R-:W-:Y:S01]  /*85a0*/  FSEL R22, R22, -INF , !P2 ;  /* 0xff80000016167808 */ /* 0x000fe20005000000 */
[----:B------:R-:W-:Y:S01]  /*85b0*/  HMMA.16816.F32 R32, R24, R34, R180 ;  /* 0x000000221820723c */ /* 0x000fe200000018b4 */
[C---:B------:R-:W-:Y:S01]  /*85c0*/  VIADD R5, R0.reuse, 0x9 ;  /* 0x0000000900057836 */ /* 0x040fe20000000000 */
[----:B------:R-:W-:Y:S01]  /*85d0*/  FMNMX.FTZ R6, R215, R18, !PT ;  /* 0x00000012d7067209 */ /* 0x000fe20007810000 */
[----:B------:R-:W-:Y:S01]  /*85e0*/  VIADD R4, R0, 0x10 ;  /* 0x0000001000047836 */ /* 0x000fe20000000000 */
[----:B------:R-:W-:Y:S02]  /*85f0*/  FSEL R29, R176, -INF , !P5 ;  /* 0xff800000b01d7808 */ /* 0x000fe40006800000 */
[C---:B------:R-:W-:Y:S02]  /*8600*/  ISETP.GE.AND P1, PT, R5.reuse, R235, PT ;  /* 0x000000eb0500720c */ /* 0x040fe40003f26270 */
[C---:B------:R-:W-:Y:S02]  /*8610*/  ISETP.GE.AND P4, PT, R5.reuse, R236, PT ;  /* 0x000000ec0500720c */ /* 0x040fe40003f86270 */
[----:B------:R-:W-:-:S02]  /*8620*/  ISETP.LT.OR P1, PT, R5, R231, P1 ;  /* 0x000000e70500720c */ /* 0x000fc40000f21670 */
[----:B------:R-:W-:Y:S02]  /*8630*/  FSEL R30, R178, -INF , !P3 ;  /* 0xff800000b21e7808 */ /* 0x000fe40005800000 */
[C---:B------:R-:W-:Y:S02]  /*8640*/  ISETP.GE.AND P2, PT, R2.reuse, R235, PT ;  /* 0x000000eb0200720c */ /* 0x040fe40003f46270 */
[C---:B------:R-:W-:Y:S02]  /*8650*/  ISETP.GE.AND P5, PT, R2.reuse, R238, PT ;  /* 0x000000ee0200720c */ /* 0x040fe40003fa6270 */
        /* <DEDUP_REMOVED lines=49> */
[----:B------:R-:W-:Y:S02]  /*8970*/  LEA R6, P2, R7, UR6, 0x1 ;  /* 0x0000000607067c11 */ /* 0x000fe4000f8408ff */
[----:B---3--:R-:W-:Y:S02]  /*8980*/  LEA.HI.X R9, R9, R247, R8, 0x5, P1 ;  /* 0x000000f709097211 */ /* 0x008fe400008f2c08 */
        /* <DEDUP_REMOVED lines=11> */
.L_x_1305:
[----:B-1----:R-:W1:Y:S01]  /*8a40*/  SHFL.BFLY PT, R8, R10, 0x2, 0x1f ;  /* 0x0c401f000a087f89 */ /* 0x002e6200000e0000 */
[C---:B------:R-:W-:Y:S02]  /*8a50*/  ISETP.GE.AND P1, PT, R5.reuse, R237, PT ;  /* 0x000000ed0500720c */ /* 0x040fe40003f26270 */
[----:B------:R-:W-:Y:S01]  /*8a60*/  FMNMX.FTZ R6, R214, R22, !PT ;  /* 0x00000016d6067209 */ /* 0x000fe20007810000 */
[----:B------:R-:W-:Y:S01]  /*8a70*/  LDSM.16.MT88.4 R176, [R221+0xa000] ;  /* 0x00a00000ddb0783b */ /* 0x000fe20000004200 */
[C---:B------:R-:W-:Y:S02]  /*8a80*/  ISETP.LT.OR P4, PT, R5.reuse, R234, P4 ;  /* 0x000000ea0500720c */ /* 0x040fe40002781670 */
[----:B------:R-:W-:Y:S02]  /*8a90*/  ISETP.LT.OR P1, PT, R5, R233, P1 ;  /* 0x000000e90500720c */ /* 0x000fe40000f21670 */
[----:B------:R-:W-:Y:S02]  /*8aa0*/  FMNMX.FTZ R5, R20, R6, !PT ;  /* 0x0000000614057209 */ /* 0x000fe40007810000 */
[----:B------:R-:W-:-:S02]  /*8ab0*/  FSEL R198, R138, -INF , !P6 ;  /* 0xff8000008ac67808 */ /* 0x000fc40007000000 */
[-C--:B------:R-:W-:Y:S02]  /*8ac0*/  ISETP.GE.AND P2, PT, R3, R235.reuse, PT ;  /* 0x000000eb0300720c */ /* 0x080fe40003f46270 */
[C---:B------:R-:W-:Y:S02]  /*8ad0*/  ISETP.GE.AND P6, PT, R2.reuse, R235, PT ;  /* 0x000000eb0200720c */ /* 0x040fe40003fc6270 */
[----:B------:R-:W-:Y:S02]  /*8ae0*/  FMNMX.FTZ R5, R19, R5, !PT ;  /* 0x0000000513057209 */ /* 0x000fe40007810000 */
[-C--:B------:R-:W-:Y:S02]  /*8af0*/  ISETP.LT.OR P2, PT, R3, R231.reuse, P2 ;  /* 0x000000e70300720c */ /* 0x080fe40001741670 */
[----:B------:R-:W-:Y:S02]  /*8b00*/  ISETP.LT.OR P6, PT, R2, R231, P6 ;  /* 0x000000e70200720c */ /* 0x000fe400037c1670 */
[----:B------:R-:W-:-:S02]  /*8b10*/  FMNMX.FTZ R5, R21, R5, !PT ;  /* 0x0000000515057209 */ /* 0x000fc40007810000 */
[----:B------:R-:W-:Y:S02]  /*8b20*/  FSEL R207, R139, -INF , !P2 ;  /* 0xff8000008bcf7808 */ /* 0x000fe40005000000 */
[----:B------:R-:W-:Y:S02]  /*8b30*/  FSEL R206, R34, -INF , !P6 ;  /* 0xff80000022ce7808 */ /* 0x000fe40007000000 */
[----:B------:R-:W-:Y:S02]  /*8b40*/  FSEL R7, R192, -INF , !P5 ;  /* 0xff800000c0077808 */ /* 0x000fe40006800000 */
[C---:B------:R-:W-:Y:S02]  /*8b50*/  ISETP.GE.AND P2, PT, R4.reuse, R238, PT ;  /* 0x000000ee0400720c */ /* 0x040fe40003f46270 */
[----:B------:R-:W-:Y:S02]  /*8b60*/  ISETP.GE.AND P6, PT, R4, R237, PT ;  /* 0x000000ed0400720c */ /* 0x000fe40003fc6270 */
[----:B------:R-:W-:-:S02]  /*8b70*/  ISETP.GE.AND P5, PT, R0, R235, PT ;  /* 0x000000eb0000720c */ /* 0x000fc40003fa6270 */
[----:B------:R-:W-:Y:S02]  /*8b80*/  FMNMX.FTZ R6, R198, R5, !PT ;  /* 0x00000005c6067209 */ /* 0x000fe40007810000 */
[----:B------:R-:W-:Y:S02]  /*8b90*/  FMNMX.FTZ R5, R213, R29, !PT ;  /* 0x0000001dd5057209 */ /* 0x000fe40007810000 */
[C---:B------:R-:W-:Y:S02]  /*8ba0*/  ISETP.LT.OR P2, PT, R4.reuse, R234, P2 ;  /* 0x000000ea0400720c */ /* 0x040fe40001741670 */
[----:B------:R-:W-:Y:S02]  /*8bb0*/  ISETP.LT.OR P6, PT, R4, R233, P6 ;  /* 0x000000e90400720c */ /* 0x000fe400037c1670 */
[----:B------:R-:W-:Y:S02]  /*8bc0*/  ISETP.LT.OR P5, PT, R0, R231, P5 ;  /* 0x000000e70000720c */ /* 0x000fe40002fa1670 */
[----:B-1----:R-:W-:-:S02]  /*8bd0*/  FMNMX.FTZ R4, R10, R8, !PT ;  /* 0x000000080a047209 */ /* 0x002fc40007810000 */
[----:B------:R-:W-:Y:S02]  /*8be0*/  FMNMX.FTZ R5, R23, R5, !PT ;  /* 0x0000000517057209 */ /* 0x000fe40007810000 */
[----:B------:R-:W-:Y:S01]  /*8bf0*/  FSEL R205, R35, -INF , !P5 ;  /* 0xff80000023cd7808 */ /* 0x000fe20006800000 */
[----:B------:R-:W1:Y:S01]  /*8c00*/  SHFL.BFLY PT, R12, R4, 0x1, 0x1f ;  /* 0x0c201f00040c7f89 */ /* 0x000e6200000e0000 */
[----:B------:R-:W-:Y:S02]  /*8c10*/  FMNMX.FTZ R8, R207, R6, !PT ;  /* 0x00000006cf087209 */ /* 0x000fe40007810000 */
[----:B------:R-:W-:Y:S01]  /*8c20*/  FSEL R6, R193, -INF , !P4 ;  /* 0xff800000c1067808 */ /* 0x000fe20006000000 */
[----:B------:R-:W-:Y:S01]  /*8c30*/  LDSM.16.MT88.4 R32, [R219+0xb000] ;  /* 0x00b00000db20783b */ /* 0x000fe20000004200 */
[----:B------:R-:W-:Y:S02]  /*8c40*/  ISETP.GE.AND P5, PT, R3, R238, PT ;  /* 0x000000ee0300720c */ /* 0x000fe40003fa6270 */
[----:B------:R-:W-:-:S02]  /*8c50*/  FMNMX.FTZ R5, R7, R5, !PT ;  /* 0x0000000507057209 */ /* 0x000fc40007810000 */
[C---:B------:R-:W-:Y:S02]  /*8c60*/  ISETP.GE.AND P4, PT, R3.reuse, R237, PT ;  /* 0x000000ed0300720c */ /* 0x040fe40003f86270 */
[----:B------:R-:W-:Y:S02]  /*8c70*/  ISETP.LT.OR P5, PT, R3, R234, P5 ;  /* 0x000000ea0300720c */ /* 0x000fe40002fa1670 */
[----:B------:R-:W-:Y:S02]  /*8c80*/  FSEL R132, R188, -INF , !P2 ;  /* 0xff800000bc847808 */ /* 0x000fe40005000000 */
[----:B------:R-:W-:Y:S02]  /*8c90*/  FMNMX.FTZ R5, R6, R5, !PT ;  /* 0x0000000506057209 */ /* 0x000fe40007810000 */
[----:B------:R-:W-:Y:S02]  /*8ca0*/  ISETP.GE.AND P2, PT, R2, R238, PT ;  /* 0x000000ee0200720c */ /* 0x000fe40003f46270 */
[----:B------:R-:W-:-:S02]  /*8cb0*/  FMNMX.FTZ R8, R206, R8, !PT ;  /* 0x00000008ce087209 */ /* 0x000fc40007810000 */
[----:B------:R-:W-:Y:S02]  /*8cc0*/  FSEL R133, R189, -INF , !P5 ;  /* 0xff800000bd857808 */ /* 0x000fe40006800000 */
[----:B------:R-:W-:Y:S02]  /*8cd0*/  ISETP.LT.OR P4, PT, R3, R233, P4 ;  /* 0x000000e90300720c */ /* 0x000fe40002781670 */
[----:B------:R-:W-:Y:S02]  /*8ce0*/  FMNMX.FTZ R5, R132, R5, !PT ;  /* 0x0000000584057209 */ /* 0x000fe40007810000 */
[----:B------:R-:W-:Y:S02]  /*8cf0*/  FMNMX.FTZ R3, R212, R30, !PT ;  /* 0x0000001ed4037209 */ /* 0x000fe40007810000 */
[----:B------:R-:W-:Y:S02]  /*8d00*/  ISETP.LT.OR P2, PT, R2, R234, P2 ;  /* 0x000000ea0200720c */ /* 0x000fe40001741670 */
[----:B------:R-:W-:-:S02]  /*8d10*/  FMNMX.FTZ R8, R205, R8, !PT ;  /* 0x00000008cd087209 */ /* 0x000fc40007810000 */
[----:B------:R-:W-:Y:S02]  /*8d20*/  FMNMX.FTZ R134, R133, R5, !PT ;  /* 0x0000000585867209 */ /* 0x000fe40007810000 */
[----:B------:R-:W-:Y:S01]  /*8d30*/  FSEL R5, R194, -INF , !P3 ;  /* 0xff800000c2057808 */ /* 0x000fe20005800000 */
[----:B------:R-:W2:Y:S01]  /*8d40*/  SHFL.BFLY PT, R10, R8, 0x2, 0x1f ;  /* 0x0c401f00080a7f89 */ /* 0x000ea200000e0000 */
[----:B------:R-:W-:Y:S02]  /*8d50*/  FMNMX.FTZ R9, R24, R3, !PT ;  /* 0x0000000318097209 */ /* 0x000fe40007810000 */
[----:B------:R-:W-:Y:S02]  /*8d60*/  FSEL R138, R140, -INF , !P2 ;  /* 0xff8000008c8a7808 */ /* 0x000fe40005000000 */
[----:B------:R-:W-:Y:S02]  /*8d70*/  ISETP.GE.AND P2, PT, R2, R237, PT ;  /* 0x000000ed0200720c */ /* 0x000fe40003f46270 */
[----:B------:R-:W-:-:S02]  /*8d80*/  FSEL R3, R195, -INF , !P1 ;  /* 0xff800000c3037808 */ /* 0x000fc40004800000 */
[----:B------:R-:W-:Y:S02]  /*8d90*/  FMNMX.FTZ R9, R5, R9, !PT ;  /* 0x0000000905097209 */ /* 0x000fe40007810000 */
[----:B------:R-:W-:Y:S02]  /*8da0*/  ISETP.GE.AND P5, PT, R0, R238, PT ;  /* 0x000000ee0000720c */ /* 0x000fe40003fa6270 */
[----:B------:R-:W-:Y:S02]  /*8db0*/  ISETP.LT.OR P2, PT, R2, R233, P2 ;  /* 0x000000e90200720c */ /* 0x000fe40001741670 */
[----:B------:R-:W-:Y:S02]  /*8dc0*/  FSEL R180, R190, -INF , !P6 ;  /* 0xff800000beb47808 */ /* 0x000fe40007000000 */
[----:B------:R-:W-:Y:S02]  /*8dd0*/  FMNMX.FTZ R2, R3, R9, !PT ;  /* 0x0000000903027209 */ /* 0x000fe40007810000 */
[----:B------:R-:W-:-:S02]  /*8de0*/  ISETP.LT.OR P5, PT, R0, R234, P5 ;  /* 0x000000ea0000720c */ /* 0x000fc40002fa1670 */
[----:B------:R-:W-:Y:S02]  /*8df0*/  ISETP.GE.AND P1, PT, R0, R237, PT ;  /* 0x000000ed0000720c */ /* 0x000fe40003f26270 */
[----:B-1----:R-:W-:Y:S02]  /*8e00*/  FMNMX.FTZ R136, R4, R12, !PT ;  /* 0x0000000c04887209 */ /* 0x002fe40007810000 */
[----:B------:R-:W-:Y:S02]  /*8e10*/  FSEL R181, R191, -INF , !P4 ;  /* 0xff800000bfb57808 */ /* 0x000fe40006000000 */
[----:B------:R-:W-:Y:S01]  /*8e20*/  FMNMX.FTZ R4, R180, R2, !PT ;  /* 0x00000002b4047209 */ /* 0x000fe20007810000 */
[----:B------:R-:W-:Y:S01]  /*8e30*/  FMUL.FTZ R12, R136, UR26 ;  /* 0x0000001a880c7c20 */ /* 0x000fe20008410000 */
[----:B------:R-:W-:Y:S02]  /*8e40*/  FSEL R139, R141, -INF , !P5 ;  /* 0xff8000008d8b7808 */ /* 0x000fe40006800000 */
[----:B------:R-:W-:-:S02]  /*8e50*/  FMNMX.FTZ R134, R138, R134, !PT ;  /* 0x000000868a867209 */ /* 0x000fc40007810000 */
[----:B------:R-:W-:Y:S02]  /*8e60*/  ISETP.LT.OR P1, PT, R0, R233, P1 ;  /* 0x000000e90000720c */ /* 0x000fe40000f21670 */
[----:B------:R-:W-:Y:S02]  /*8e70*/  FSEL R182, R142, -INF , !P2 ;  /* 0xff8000008eb67808 */ /* 0x000fe40005000000 */
[----:B------:R-:W-:Y:S02]  /*8e80*/  FMNMX.FTZ R0, R181, R4, !PT ;  /* 0x00000004b5007209 */ /* 0x000fe40007810000 */
[----:B------:R-:W-:Y:S02]  /*8e90*/  FMNMX.FTZ R134, R139, R134, !PT ;  /* 0x000000868b867209 */ /* 0x000fe40007810000 */
[----:B------:R-:W-:Y:S02]  /*8ea0*/  FSEL R183, R143, -INF , !P1 ;  /* 0xff8000008fb77808 */ /* 0x000fe40004800000 */
[----:B------:R-:W-:Y:S01]  /*8eb0*/  FMNMX.FTZ R0, R182, R0, !PT ;  /* 0x00000000b6007209 */ /* 0x000fe20007810000 */
[----:B------:R-:W1:Y:S01]  /*8ec0*/  SHFL.BFLY PT, R9, R134, 0x2, 0x1f ;  /* 0x0c401f0086097f89 */ /* 0x000e6200000e0000 */
[----:B--2---:R-:W-:-:S02]  /*8ed0*/  FMNMX.FTZ R135, R8, R10, !PT ;  /* 0x0000000a08877209 */ /* 0x004fc40007810000 */
[----:B------:R-:W-:Y:S01]  /*8ee0*/  FMNMX.FTZ R0, R183, R0, !PT ;  /* 0x00000000b7007209 */ /* 0x000fe20007810000 */
[----:B------:R-:W-:Y:S01]  /*8ef0*/  LDSM.16.MT88.4 R140, [R222+0xa000] ;  /* 0x00a00000de8c783b */ /* 0x000fe20000004200 */
[----:B------:R-:W-:Y:S02]  /*8f00*/  FSETP.NEU.FTZ.AND P4, PT, R136, -INF , PT ;  /* 0xff8000008800780b */ /* 0x000fe40003f9d000 */
[----:B------:R-:W-:Y:S01]  /*8f10*/  MOV R185, R252 ;  /* 0x000000fc00b97202 */ /* 0x000fe20000000f00 */
[----:B------:R-:W2:Y:S01]  /*8f20*/  SHFL.BFLY PT, R8, R0, 0x2, 0x1f ;  /* 0x0c401f0000087f89 */ /* 0x000ea200000e0000 */
[----:B------:R-:W-:Y:S02]  /*8f30*/  FSEL R12, R12, RZ, P4 ;  /* 0x000000ff0c0c7208 */ /* 0x000fe40002000000 */
[----:B------:R-:W-:Y:S01]  /*8f40*/  MOV R187, R249 ;  /* 0x000000f900bb7202 */ /* 0x000fe20000000f00 */
[----:B------:R-:W3:Y:S01]  /*8f50*/  SHFL.BFLY PT, R2, R135, 0x1, 0x1f ;  /* 0x0c201f0087027f89 */ /* 0x000ee200000e0000 */
[----:B------:R-:W-:Y:S01]  /*8f60*/  MOV R184, R250 ;  /* 0x000000fa00b87202 */ /* 0x000fe20000000f00 */
[--C-:B------:R-:W-:Y:S01]  /*8f70*/  FFMA.FTZ R18, R18, UR26, -R12.reuse ;  /* 0x0000001a12127c23 */ /* 0x100fe2000801080c */
[--C-:B------:R-:W-:Y:S01]  /*8f80*/  FFMA.FTZ R13, R13, UR26, -R12.reuse ;  /* 0x0000001a0d0d7c23 */ /* 0x100fe2000801080c */
[----:B------:R-:W-:Y:S01]  /*8f90*/  FFMA.FTZ R28, R28, UR26, -R12 ;  /* 0x0000001a1c1c7c23 */ /* 0x000fe2000801080c */
[----:B------:R-:W-:Y:S01]  /*8fa0*/  MOV R201, R245 ;  /* 0x000000f500c97202 */ /* 0x000fe20000000f00 */
[----:B------:R-:W-:Y:S03]  /*8fb0*/  MUFU.EX2 R186, R18 ;  /* 0x0000001200ba7308 */ /* 0x000fe60000000800 */
[----:B------:R-:W-:-:S02]  /*8fc0*/  MOV R194, R201 ;  /* 0x000000c900c27202 */ /* 0x000fc40000000f00 */
[----:B-1----:R-:W-:-:S03]  /*8fd0*/  FMNMX.FTZ R134, R134, R9, !PT ;  /* 0x0000000986867209 */ /* 0x002fc60007810000 */
[----:B------:R-:W-:Y:S02]  /*8fe0*/  MUFU.EX2 R195, R13 ;  /* 0x0000000d00c37308 */ /* 0x000fe40000000800 */
[----:B------:R-:W1:Y:S01]  /*8ff0*/  SHFL.BFLY PT, R9, R134, 0x1, 0x1f ;  /* 0x0c201f0086097f89 */ /* 0x000e6200000e0000 */
[----:B--2---:R-:W-:-:S05]  /*9000*/  FMNMX.FTZ R0, R0, R8, !PT ;  /* 0x0000000800007209 */ /* 0x004fca0007810000 */
[----:B------:R-:W-:Y:S01]  /*9010*/  MUFU.EX2 R203, R28 ;  /* 0x0000001c00cb7308 */ /* 0x000fe20000000800 */
[----:B---3--:R-:W-:Y:S01]  /*9020*/  FMNMX.FTZ R135, R135, R2, !PT ;  /* 0x0000000287877209 */ /* 0x008fe20007810000 */
[----:B------:R-:W2:Y:S01]  /*9030*/  SHFL.BFLY PT, R137, R0, 0x1, 0x1f ;  /* 0x0c201f0000897f89 */ /* 0x000ea200000e0000 */
[----:B------:R-:W-:Y:S02]  /*9040*/  FFMA.FTZ R2, R11, UR26, -R12 ;  /* 0x0000001a0b027c23 */ /* 0x000fe4000801080c */
[C---:B------:R-:W-:Y:S01]  /*9050*/  FSETP.NEU.FTZ.AND P3, PT, R135.reuse, -INF , PT ;  /* 0xff8000008700780b */ /* 0x040fe20003f7d000 */
[----:B------:R-:W-:Y:S02]  /*9060*/  FMUL.FTZ R4, R135, UR26 ;  /* 0x0000001a87047c20 */ /* 0x000fe40008410000 */
[----:B------:R3:W-:Y:S03]  /*9070*/  MUFU.EX2 R208, R2 ;  /* 0x0000000200d07308 */ /* 0x0007e60000000800 */
[----:B------:R-:W-:-:S05]  /*9080*/  FSEL R11, R4, RZ, P3 ;  /* 0x000000ff040b7208 */ /* 0x000fca0001800000 */
[--C-:B------:R-:W-:Y:S01]  /*9090*/  FFMA.FTZ R20, R20, UR26, -R11.reuse ;  /* 0x0000001a14147c23 */ /* 0x100fe2000801080b */
[--C-:B------:R-:W-:Y:S01]  /*90a0*/  FFMA.FTZ R22, R22, UR26, -R11.reuse ;  /* 0x0000001a16167c23 */ /* 0x100fe2000801080b */
[----:B-1----:R-:W-:Y:S01]  /*90b0*/  FMNMX.FTZ R134, R134, R9, !PT ;  /* 0x0000000986867209 */ /* 0x002fe20007810000 */
[--C-:B------:R-:W-:Y:S01]  /*90c0*/  FFMA.FTZ R19, R19, UR26, -R11.reuse ;  /* 0x0000001a13137c23 */ /* 0x100fe2000801080b */
[----:B------:R-:W1:Y:S01]  /*90d0*/  MUFU.EX2 R25, R20 ;  /* 0x0000001400197308 */ /* 0x000e620000000800 */
[----:B------:R-:W-:Y:S01]  /*90e0*/  FFMA.FTZ R21, R21, UR26, -R11 ;  /* 0x0000001a15157c23 */ /* 0x000fe2000801080b */
[C---:B------:R-:W-:Y:S01]  /*90f0*/  FSETP.NEU.FTZ.AND P2, PT, R134.reuse, -INF , PT ;  /* 0xff8000008600780b */ /* 0x040fe20003f5d000 */
[----:B------:R-:W-:Y:S01]  /*9100*/  FMUL.FTZ R10, R134, UR26 ;  /* 0x0000001a860a7c20 */ /* 0x000fe20008410000 */
[----:B---3--:R-:W-:Y:S02]  /*9110*/  FSEL R2, R136, RZ, P4 ;  /* 0x000000ff88027208 */ /* 0x008fe40002000000 */
[----:B--2---:R-:W-:-:S02]  /*9120*/  FMNMX.FTZ R137, R0, R137, !PT ;  /* 0x0000008900897209 */ /* 0x004fc40007810000 */
[----:B------:R-:W-:Y:S01]  /*9130*/  FSEL R0, R134, RZ, P2 ;  /* 0x000000ff86007208 */ /* 0x000fe20001000000 */
[----:B------:R-:W-:Y:S01]  /*9140*/  FADD.FTZ R2, R215, -R2 ;  /* 0x80000002d7027221 */ /* 0x000fe20000010000 */
[C---:B------:R-:W-:Y:S01]  /*9150*/  FSETP.NEU.FTZ.AND P1, PT, R137.reuse, -INF , PT ;  /* 0xff8000008900780b */ /* 0x040fe20003f3d000 */
[----:B------:R-:W-:Y:S01]  /*9160*/  FMUL.FTZ R9, R137, UR26 ;  /* 0x0000001a89097c20 */ /* 0x000fe20008410000 */
[----:B------:R-:W-:Y:S01]  /*9170*/  FSEL R10, R10, RZ, P2 ;  /* 0x000000ff0a0a7208 */ /* 0x000fe20001000000 */
[----:B------:R-:W-:Y:S01]  /*9180*/  FMUL.FTZ R8, R2, UR26 ;  /* 0x0000001a02087c20 */ /* 0x000fe20008410000 */
[----:B------:R-:W-:Y:S01]  /*9190*/  FADD.FTZ R2, R213, -R0 ;  /* 0x80000000d5027221 */ /* 0x000fe20000010000 */
[----:B------:R-:W-:Y:S01]  /*91a0*/  FSEL R0, R137, RZ, P1 ;  /* 0x000000ff89007208 */ /* 0x000fe20000800000 */
[----:B------:R1:W-:Y:S01]  /*91b0*/  MUFU.EX2 R18, R19 ;  /* 0x0000001300127308 */ /* 0x0003e20000000800 */
[----:B------:R-:W-:Y:S01]  /*91c0*/  FSEL R9, R9, RZ, P1 ;  /* 0x000000ff09097208 */ /* 0x000fe20000800000 */
[----:B------:R-:W-:Y:S01]  /*91d0*/  FMUL.FTZ R2, R2, UR26 ;  /* 0x0000001a02027c20 */ /* 0x000fe20008410000 */
[----:B------:R-:W-:Y:S01]  /*91e0*/  FFMA.FTZ R29, R29, UR26, -R10 ;  /* 0x0000001a1d1d7c23 */ /* 0x000fe2000801080a */
[----:B------:R-:W-:Y:S01]  /*91f0*/  FADD.FTZ R0, R212, -R0 ;  /* 0x80000000d4007221 */ /* 0x000fe20000010000 */
[--C-:B------:R-:W-:Y:S01]  /*9200*/  FFMA.FTZ R23, R23, UR26, -R10.reuse ;  /* 0x0000001a17177c23 */ /* 0x100fe2000801080a */
[--C-:B------:R-:W-:Y:S01]  /*9210*/  FFMA.FTZ R7, R7, UR26, -R10.reuse ;  /* 0x0000001a07077c23 */ /* 0x100fe2000801080a */
[----:B------:R-:W-:Y:S01]  /*9220*/  FFMA.FTZ R6, R6, UR26, -R10 ;  /* 0x0000001a06067c23 */ /* 0x000fe2000801080a */
[----:B------:R-:W-:Y:S01]  /*9230*/  FMUL.FTZ R0, R0, UR26 ;  /* 0x0000001a00007c20 */ /* 0x000fe20008410000 */
[--C-:B------:R-:W-:Y:S01]  /*9240*/  FFMA.FTZ R30, R30, UR26, -R9.reuse ;  /* 0x0000001a1e1e7c23 */ /* 0x100fe20008010809 */
[--C-:B------:R-:W-:Y:S01]  /*9250*/  FFMA.FTZ R24, R24, UR26, -R9.reuse ;  /* 0x0000001a18187c23 */ /* 0x100fe20008010809 */
[--C-:B------:R-:W-:Y:S01]  /*9260*/  FFMA.FTZ R5, R5, UR26, -R9.reuse ;  /* 0x0000001a05057c23 */ /* 0x100fe20008010809 */
[----:B------:R-:W-:Y:S01]  /*9270*/  FFMA.FTZ R3, R3, UR26, -R9 ;  /* 0x0000001a03037c23 */ /* 0x000fe20008010809 */
[----:B------:R-:W-:Y:S01]  /*9280*/  MUFU.EX2 R193, R29 ;  /* 0x0000001d00c17308 */ /* 0x000fe20000000800 */
[----:B-1----:R-:W-:-:S07]  /*9290*/  MOV R19, R25 ;  /* 0x0000001900137202 */ /* 0x002fce0000000f00 */
[----:B------:R-:W1:Y:S08]  /*92a0*/  MUFU.EX2 R192, R23 ;  /* 0x0000001700c07308 */ /* 0x000e700000000800 */
[----:B------:R-:W-:Y:S08]  /*92b0*/  MUFU.EX2 R190, R7 ;  /* 0x0000000700be7308 */ /* 0x000ff00000000800 */
[----:B------:R-:W2:Y:S01]  /*92c0*/  MUFU.EX2 R191, R6 ;  /* 0x0000000600bf7308 */ /* 0x000ea20000000800 */
[----:B-1----:R-:W-:-:S07]  /*92d0*/  F2FP.F16.F32.PACK_AB R4, R192, R193 ;  /* 0x000000c1c004723e */ /* 0x002fce00000000ff */
[----:B------:R1:W-:Y:S08]  /*92e0*/  MUFU.EX2 R252, R30 ;  /* 0x0000001e00fc7308 */ /* 0x0003f00000000800 */
[----:B------:R3:W4:Y:S01]  /*92f0*/  MUFU.EX2 R200, R24 ;  /* 0x0000001800c87308 */ /* 0x0007220000000800 */
[----:B--2---:R-:W-:-:S07]  /*9300*/  F2FP.F16.F32.PACK_AB R6, R191, R190 ;  /* 0x000000bebf06723e */ /* 0x004fce00000000ff */
[----:B------:R4:W-:Y:S01]  /*9310*/  MUFU.EX2 R189, R5 ;  /* 0x0000000500bd7308 */ /* 0x0009e20000000800 */
[----:B-1----:R-:W-:Y:S07]  /*9320*/  LDSM.16.MT88.4 R28, [R219+0xa000] ;  /* 0x00a00000db1c783b */ /* 0x002fee0000004200 */
[----:B------:R-:W1:Y:S01]  /*9330*/  MUFU.EX2 R188, R3 ;  /* 0x0000000300bc7308 */ /* 0x000e620000000800 */
[----:B---3--:R-:W-:Y:S07]  /*9340*/  LDSM.16.MT88.4 R24, [R217+0xb000] ;  /* 0x00b00000d918783b */ /* 0x008fee0000004200 */
[----:B------:R-:W2:Y:S01]  /*9350*/  MUFU.EX2 R2, R2 ;  /* 0x0000000200027308 */ /* 0x000ea20000000800 */
[----:B----4-:R-:W-:-:S07]  /*9360*/  F2FP.F16.F32.PACK_AB R5, R200, R252 ;  /* 0x000000fcc805723e */ /* 0x010fce00000000ff */
[----:B------:R-:W3:Y:S01]  /*9370*/  MUFU.EX2 R0, R0 ;  /* 0x0000000000007308 */ /* 0x000ee20000000800 */
[----:B-1----:R-:W-:Y:S02]  /*9380*/  F2FP.F16.F32.PACK_AB R7, R188, R189 ;  /* 0x000000bdbc07723e */ /* 0x002fe400000000ff */
[----:B------:R-:W-:-:S05]  /*9390*/  FSEL R3, R135, RZ, P3 ;  /* 0x000000ff87037208 */ /* 0x000fca0001800000 */
[----:B------:R-:W-:Y:S01]  /*93a0*/  MUFU.EX2 R202, R22 ;  /* 0x0000001600ca7308 */ /* 0x000fe20000000800 */
[-C--:B--2---:R-:W-:Y:S01]  /*93b0*/  FMUL.FTZ R44, R44, R2.reuse ;  /* 0x000000022c2c7220 */ /* 0x084fe20000410000 */
[-C--:B------:R-:W-:Y:S01]  /*93c0*/  FMUL.FTZ R45, R45, R2.reuse ;  /* 0x000000022d2d7220 */ /* 0x080fe20000410000 */
[-C--:B------:R-:W-:Y:S01]  /*93d0*/  FMUL.FTZ R40, R40, R2.reuse ;  /* 0x0000000228287220 */ /* 0x080fe20000410000 */
[-C--:B------:R-:W-:Y:S01]  /*93e0*/  FMUL.FTZ R41, R41, R2.reuse ;  /* 0x0000000229297220 */ /* 0x080fe20000410000 */
[----:B------:R-:W-:Y:S01]  /*93f0*/  FADD.FTZ R3, R214, -R3 ;  /* 0x80000003d6037221 */ /* 0x000fe20000010000 */
[-C--:B------:R-:W-:Y:S01]  /*9400*/  FMUL.FTZ R124, R124, R2.reuse ;  /* 0x000000027c7c7220 */ /* 0x080fe20000410000 */
[----:B------:R-:W-:Y:S01]  /*9410*/  FMUL.FTZ R125, R125, R2 ;  /* 0x000000027d7d7220 */ /* 0x000fe20000410000 */
[----:B------:R1:W-:Y:S01]  /*9420*/  MUFU.EX2 R13, R21 ;  /* 0x00000015000d7308 */ /* 0x0003e20000000800 */
[-C--:B---3--:R-:W-:Y:S01]  /*9430*/  FMUL.FTZ R46, R46, R0.reuse ;  /* 0x000000002e2e7220 */ /* 0x088fe20000410000 */
[-C--:B------:R-:W-:Y:S01]  /*9440*/  FMUL.FTZ R47, R47, R0.reuse ;  /* 0x000000002f2f7220 */ /* 0x080fe20000410000 */
[-C--:B------:R-:W-:Y:S01]  /*9450*/  FMUL.FTZ R42, R42, R0.reuse ;  /* 0x000000002a2a7220 */ /* 0x080fe20000410000 */
[-C--:B------:R-:W-:Y:S01]  /*9460*/  FMUL.FTZ R43, R43, R0.reuse ;  /* 0x000000002b2b7220 */ /* 0x080fe20000410000 */
[----:B------:R-:W-:Y:S01]  /*9470*/  FMUL.FTZ R3, R3, UR26 ;  /* 0x0000001a03037c20 */ /* 0x000fe20008410000 */
[-C--:B------:R-:W-:Y:S01]  /*9480*/  FMUL.FTZ R126, R126, R0.reuse ;  /* 0x000000007e7e7220 */ /* 0x080fe20000410000 */
[----:B------:R-:W-:Y:S01]  /*9490*/  FMUL.FTZ R127, R127, R0 ;  /* 0x000000007f7f7220 */ /* 0x000fe20000410000 */
[----:B------:R-:W2:Y:S01]  /*94a0*/  MUFU.EX2 R8, R8 ;  /* 0x0000000800087308 */ /* 0x000ea20000000800 */
[C---:B------:R-:W-:Y:S01]  /*94b0*/  HMMA.16816.F32 R248, R4.reuse, R142, R44 ;  /* 0x0000008e04f8723c */ /* 0x040fe2000000182c */
[----:B------:R-:W3:Y:S01]  /*94c0*/  LDSM.16.MT88.4 R44, [R221+0xb000] ;  /* 0x00b00000dd2c783b */ /* 0x000ee20000004200 */
[-C--:B------:R-:W-:Y:S01]  /*94d0*/  FMUL.FTZ R144, R144, R2.reuse ;  /* 0x0000000290907220 */ /* 0x080fe20000410000 */
[-C--:B------:R-:W-:Y:S01]  /*94e0*/  FMUL.FTZ R145, R145, R2.reuse ;  /* 0x0000000291917220 */ /* 0x080fe20000410000 */
[-C--:B------:R-:W-:Y:S01]  /*94f0*/  FMUL.FTZ R152, R152, R2.reuse ;  /* 0x0000000298987220 */ /* 0x080fe20000410000 */
[-C--:B------:R-:W-:Y:S01]  /*9500*/  FMUL.FTZ R153, R153, R2.reuse ;  /* 0x0000000299997220 */ /* 0x080fe20000410000 */
[C---:B------:R-:W-:Y:S01]  /*9510*/  HMMA.16816.F32 R244, R4.reuse, R140, R40 ;  /* 0x0000008c04f4723c */ /* 0x040fe20000001828 */
[----:B------:R-:W-:Y:S01]  /*9520*/  LDSM.16.MT88.4 R40, [R222+0xb000] ;  /* 0x00b00000de28783b */ /* 0x000fe20000004200 */
[----:B------:R-:W4:Y:S01]  /*9530*/  MUFU.EX2 R3, R3 ;  /* 0x0000000300037308 */ /* 0x000f220000000800 */
[-C--:B------:R-:W-:Y:S01]  /*9540*/  FMUL.FTZ R160, R160, R2.reuse ;  /* 0x00000002a0a07220 */ /* 0x080fe20000410000 */
[----:B------:R-:W-:Y:S01]  /*9550*/  FMUL.FTZ R161, R161, R2 ;  /* 0x00000002a1a17220 */ /* 0x000fe20000410000 */
[----:B-1----:R-:W1:Y:S01]  /*9560*/  LDSM.16.MT88.4 R20, [R217+0xa000] ;  /* 0x00a00000d914783b */ /* 0x002e620000004200 */
[-C--:B------:R-:W-:Y:S01]  /*9570*/  FMUL.FTZ R146, R146, R0.reuse ;  /* 0x0000000092927220 */ /* 0x080fe20000410000 */
[----:B------:R-:W-:Y:S01]  /*9580*/  FMUL.FTZ R147, R147, R0 ;  /* 0x0000000093937220 */ /* 0x000fe20000410000 */
[-C--:B------:R-:W-:Y:S01]  /*9590*/  FMUL.FTZ R168, R168, R2.reuse ;  /* 0x00000002a8a87220 */ /* 0x080fe20000410000 */
[----:B------:R-:W-:Y:S01]  /*95a0*/  FMUL.FTZ R169, R169, R2 ;  /* 0x00000002a9a97220 */ /* 0x000fe20000410000 */
[-C--:B------:R-:W-:Y:S01]  /*95b0*/  FMUL.FTZ R154, R154, R0.reuse ;  /* 0x000000009a9a7220 */ /* 0x080fe20000410000 */
[----:B------:R-:W-:Y:S01]  /*95c0*/  FMUL.FTZ R155, R155, R0 ;  /* 0x000000009b9b7220 */ /* 0x000fe20000410000 */
[----:B------:R-:W-:Y:S01]  /*95d0*/  FMUL.FTZ R56, R56, R2 ;  /* 0x0000000238387220 */ /* 0x000fe20000410000 */
[-C--:B------:R-:W-:Y:S01]  /*95e0*/  FMUL.FTZ R162, R162, R0.reuse ;  /* 0x00000000a2a27220 */ /* 0x080fe20000410000 */
[----:B------:R-:W-:Y:S01]  /*95f0*/  FMUL.FTZ R163, R163, R0 ;  /* 0x00000000a3a37220 */ /* 0x000fe20000410000 */
        /* <DEDUP_REMOVED lines=30> */
[----:B------:R-:W-:Y:S01]  /*97e0*/  FMUL.FTZ R121, R121, R2 ;  /* 0x0000000279797220 */ /* 0x000fe20000410000 */
[-C--:B------:R-:W-:Y:S01]  /*97f0*/  FMUL.FTZ R106, R106, R0.reuse ;  /* 0x000000006a6a7220 */ /* 0x080fe20000410000 */
[-C--:B------:R-:W-:Y:S01]  /*9800*/  FMUL.FTZ R107, R107, R0.reuse ;  /* 0x000000006b6b7220 */ /* 0x080fe20000410000 */
[-C--:B------:R-:W-:Y:S01]  /*9810*/  FMUL.FTZ R110, R110, R0.reuse ;  /* 0x000000006e6e7220 */ /* 0x080fe20000410000 */
[-C--:B------:R-:W-:Y:S01]  /*9820*/  FMUL.FTZ R111, R111, R0.reuse ;  /* 0x000000006f6f7220 */ /* 0x080fe20000410000 */
[-C--:B------:R-:W-:Y:S01]  /*9830*/  FMUL.FTZ R122, R122, R0.reuse ;  /* 0x000000007a7a7220 */ /* 0x080fe20000410000 */
[----:B------:R-:W-:Y:S01]  /*9840*/  FMUL.FTZ R123, R123, R0 ;  /* 0x000000007b7b7220 */ /* 0x000fe20000410000 */
[C---:B---3--:R-:W-:Y:S01]  /*9850*/  HMMA.16816.F32 R240, R4.reuse, R46, R124 ;  /* 0x0000002e04f0723c */ /* 0x048fe2000000187c */
[-C--:B--2---:R-:W-:Y:S01]  /*9860*/  FMUL.FTZ R148, R148, R8.reuse ;  /* 0x0000000894947220 */ /* 0x084fe20000410000 */
[-C--:B------:R-:W-:Y:S01]  /*9870*/  FMUL.FTZ R149, R149, R8.reuse ;  /* 0x0000000895957220 */ /* 0x080fe20000410000 */
[-C--:B----4-:R-:W-:Y:S01]  /*9880*/  FMUL.FTZ R150, R150, R3.reuse ;  /* 0x0000000396967220 */ /* 0x090fe20000410000 */
[----:B------:R-:W-:Y:S01]  /*9890*/  FMUL.FTZ R151, R151, R3 ;  /* 0x0000000397977220 */ /* 0x000fe20000410000 */
[----:B------:R-:W-:Y:S01]  /*98a0*/  FMUL.FTZ R164, R164, R8 ;  /* 0x00000008a4a47220 */ /* 0x000fe20000410000 */
[C---:B-1----:R-:W-:Y:S01]  /*98b0*/  HMMA.16816.F32 R144, R4.reuse, R20, R144 ;  /* 0x000000140490723c */ /* 0x042fe20000001890 */
[----:B------:R-:W-:Y:S01]  /*98c0*/  MOV R127, R208 ;  /* 0x000000d0007f7202 */ /* 0x000fe20000000f00 */
[----:B------:R-:W-:Y:S01]  /*98d0*/  FMUL.FTZ R165, R165, R8 ;  /* 0x00000008a5a57220 */ /* 0x000fe20000410000 */
[----:B------:R-:W-:Y:S01]  /*98e0*/  MOV R124, R203 ;  /* 0x000000cb007c7202 */ /* 0x000fe20000000f00 */
[-C--:B------:R-:W-:Y:S01]  /*98f0*/  FMUL.FTZ R166, R166, R3.reuse ;  /* 0x00000003a6a67220 */ /* 0x080fe20000410000 */
[----:B------:R-:W-:Y:S01]  /*9900*/  MOV R125, R202 ;  /* 0x000000ca007d7202 */ /* 0x000fe20000000f00 */
[C---:B------:R-:W-:Y:S01]  /*9910*/  HMMA.16816.F32 R152, R4.reuse, R22, R152 ;  /* 0x000000160498723c */ /* 0x040fe20000001898 */
[-C--:B------:R-:W-:Y:S01]  /*9920*/  FMUL.FTZ R167, R167, R3.reuse ;  /* 0x00000003a7a77220 */ /* 0x080fe20000410000 */
[-C--:B------:R-:W-:Y:S01]  /*9930*/  FMUL.FTZ R172, R172, R8.reuse ;  /* 0x00000008acac7220 */ /* 0x080fe20000410000 */
[-C--:B------:R-:W-:Y:S01]  /*9940*/  FMUL.FTZ R173, R173, R8.reuse ;  /* 0x00000008adad7220 */ /* 0x080fe20000410000 */
[-C--:B------:R-:W-:Y:S01]  /*9950*/  FMUL.FTZ R174, R174, R3.reuse ;  /* 0x00000003aeae7220 */ /* 0x080fe20000410000 */
[-C--:B------:R-:W-:Y:S01]  /*9960*/  FMUL.FTZ R175, R175, R3.reuse ;  /* 0x00000003afaf7220 */ /* 0x080fe20000410000 */
[C---:B------:R-:W-:Y:S01]  /*9970*/  HMMA.16816.F32 R160, R4.reuse, R28, R160 ;  /* 0x0000001c04a0723c */ /* 0x040fe200000018a0 */
[-C--:B------:R-:W-:Y:S01]  /*9980*/  FMUL.FTZ R68, R68, R8.reuse ;  /* 0x0000000844447220 */ /* 0x080fe20000410000 */
[----:B------:R-:W-:Y:S01]  /*9990*/  FMUL.FTZ R69, R69, R8 ;  /* 0x0000000845457220 */ /* 0x000fe20000410000 */
[-C--:B------:R-:W-:Y:S01]  /*99a0*/  FMUL.FTZ R70, R70, R3.reuse ;  /* 0x0000000346467220 */ /* 0x080fe20000410000 */
        /* <DEDUP_REMOVED lines=56> */
[----:B------:R-:W-:Y:S01]  /*9d30*/  HMMA.16816.F32 R120, R4, R44, R120 ;  /* 0x0000002c0478723c */ /* 0x000fe20000001878 */
[----:B------:R-:W-:Y:S01]  /*9d40*/  FMUL.FTZ R129, R129, R8 ;  /* 0x0000000881817220 */ /* 0x000fe20000410000 */
[-C--:B------:R-:W-:Y:S01]  /*9d50*/  FMUL.FTZ R130, R130, R3.reuse ;  /* 0x0000000382827220 */ /* 0x080fe20000410000 */
[----:B------:R-:W-:-:S04]  /*9d60*/  FMUL.FTZ R131, R131, R3 ;  /* 0x0000000383837220 */ /* 0x000fc80000410000 */
[----:B------:R-:W-:Y:S02]  /*9d70*/  F2FP.F16.F32.PACK_AB R4, R124, R186 ;  /* 0x000000ba7c04723e */ /* 0x000fe400000000ff */
[----:B------:R-:W-:Y:S02]  /*9d80*/  F2FP.F16.F32.PACK_AB R5, R19, R125 ;  /* 0x0000007d1305723e */ /* 0x000fe400000000ff */
[----:B------:R-:W-:Y:S02]  /*9d90*/  F2FP.F16.F32.PACK_AB R6, R127, R195 ;  /* 0x000000c37f06723e */ /* 0x000fe400000000ff */
[----:B------:R-:W-:-:S07]  /*9da0*/  F2FP.F16.F32.PACK_AB R7, R13, R18 ;  /* 0x000000120d07723e */ /* 0x000fce00000000ff */
[C---:B------:R-:W-:Y:S06]  /*9db0*/  HMMA.16816.F32 R148, R4.reuse, R20, R148 ;  /* 0x000000140494723c */ /* 0x040fec0000001894 */
[C---:B------:R-:W-:Y:S01]  /*9dc0*/  HMMA.16816.F32 R164, R4.reuse, R28, R164 ;  /* 0x0000001c04a4723c */ /* 0x040fe200000018a4 */
[----:B------:R-:W-:Y:S01]  /*9dd0*/  MOV R21, R13 ;  /* 0x0000000d00157202 */ /* 0x000fe20000000f00 */
[----:B------:R-:W-:Y:S01]  /*9de0*/  FFMA.FTZ R13, R132, UR26, -R10 ;  /* 0x0000001a840d7c23 */ /* 0x000fe2000801080a */
[----:B------:R-:W-:Y:S02]  /*9df0*/  MOV R20, R185 ;  /* 0x000000b900147202 */ /* 0x000fe40000000f00 */
[----:B------:R-:W-:Y:S01]  /*9e00*/  MOV R132, R21 ;  /* 0x0000001500847202 */ /* 0x000fe20000000f00 */
[----:B------:R1:W-:Y:S01]  /*9e10*/  MUFU.EX2 R28, R13 ;  /* 0x0000000d001c7308 */ /* 0x0003e20000000800 */
[----:B------:R-:W-:Y:S01]  /*9e20*/  HMMA.16816.F32 R208, R4, R30, R172 ;  /* 0x0000001e04d0723c */ /* 0x000fe200000018ac */
[----:B------:R-:W-:Y:S01]  /*9e30*/  MOV R21, R126 ;  /* 0x0000007e00157202 */ /* 0x000fe20000000f00 */
[----:B------:R-:W-:Y:S01]  /*9e40*/  LDSM.16.MT88.4 R172, [R219+0xa800] ;  /* 0x00a80000dbac783b */ /* 0x000fe20000004200 */
[----:B------:R-:W-:-:S03]  /*9e50*/  MOV R126, R192 ;  /* 0x000000c0007e7202 */ /* 0x000fc60000000f00 */
[C---:B------:R-:W-:Y:S06]  /*9e60*/  HMMA.16816.F32 R68, R4.reuse, R24, R68 ;  /* 0x000000180444723c */ /* 0x040fec0000001844 */
[----:B------:R-:W-:Y:S01]  /*9e70*/  HMMA.16816.F32 R212, R4, R22, R156 ;  /* 0x0000001604d4723c */ /* 0x000fe2000000189c */
[----:B------:R-:W2:Y:S01]  /*9e80*/  LDSM.16.MT88.4 R156, [R217+0xa800] ;  /* 0x00a80000d99c783b */ /* 0x000ea20000004200 */
[----:B-1----:R-:W-:Y:S01]  /*9e90*/  FFMA.FTZ R13, R133, UR26, -R10 ;  /* 0x0000001a850d7c23 */ /* 0x002fe2000801080a */
[----:B------:R-:W-:-:S03]  /*9ea0*/  MOV R133, R127 ;  /* 0x0000007f00857202 */ /* 0x000fc60000000f00 */
[C---:B------:R-:W-:Y:S01]  /*9eb0*/  HMMA.16816.F32 R52, R4.reuse, R176, R52 ;  /* 0x000000b00434723c */ /* 0x040fe20000001834 */
[----:B------:R-:W-:Y:S01]  /*9ec0*/  MOV R127, R193 ;  /* 0x000000c1007f7202 */ /* 0x000fe20000000f00 */
[----:B------:R1:W3:Y:S01]  /*9ed0*/  MUFU.EX2 R30, R13 ;  /* 0x0000000d001e7308 */ /* 0x0002e20000000800 */
[----:B------:R-:W-:Y:S02]  /*9ee0*/  MOV R22, R124 ;  /* 0x0000007c00167202 */ /* 0x000fe40000000f00 */
[----:B------:R-:W-:Y:S01]  /*9ef0*/  MOV R124, R187 ;  /* 0x000000bb007c7202 */ /* 0x000fe20000000f00 */
[----:B------:R-:W-:Y:S01]  /*9f00*/  HMMA.16816.F32 R36, R4, R140, R36 ;  /* 0x0000008c0424723c */ /* 0x000fe20000001824 */
[----:B------:R-:W-:-:S05]  /*9f10*/  MOV R23, R184 ;  /* 0x000000b800177202 */ /* 0x000fca0000000f00 */
[C---:B------:R-:W-:Y:S01]  /*9f20*/  HMMA.16816.F32 R200, R4.reuse, R142, R48 ;  /* 0x0000008e04c8723c */ /* 0x040fe20000001830 */
[----:B------:R-:W4:Y:S05]  /*9f30*/  LDSM.16.MT88.4 R48, [R222+0xa800] ;  /* 0x00a80000de30783b */ /* 0x000f2a0000004200 */
[C---:B------:R-:W-:Y:S01]  /*9f40*/  HMMA.16816.F32 R84, R4.reuse, R32, R84 ;  /* 0x000000200454723c */ /* 0x040fe20000001854 */
[--C-:B-1----:R-:W-:Y:S01]  /*9f50*/  FFMA.FTZ R13, R138, UR26, -R10.reuse ;  /* 0x0000001a8a0d7c23 */ /* 0x102fe2000801080a */
[----:B------:R-:W-:Y:S01]  /*9f60*/  FFMA.FTZ R10, R139, UR26, -R10 ;  /* 0x0000001a8b0a7c23 */ /* 0x000fe2000801080a */
[----:B------:R-:W-:Y:S02]  /*9f70*/  MOV R138, R18 ;  /* 0x00000012008a7202 */ /* 0x000fe40000000f00 */
[----:B------:R-:W-:Y:S01]  /*9f80*/  MOV R18, R194 ;  /* 0x000000c200127202 */ /* 0x000fe20000000f00 */
[----:B------:R1:W-:Y:S01]  /*9f90*/  MUFU.EX2 R29, R10 ;  /* 0x0000000a001d7308 */ /* 0x0003e20000000800 */
[----:B------:R-:W-:Y:S01]  /*9fa0*/  MOV R139, R195 ;  /* 0x000000c3008b7202 */ /* 0x000fe20000000f00 */
[C---:B------:R-:W-:Y:S06]  /*9fb0*/  HMMA.16816.F32 R100, R4.reuse, R40, R100 ;  /* 0x000000280464723c */ /* 0x040fec0000001864 */
[C---:B------:R-:W-:Y:S01]  /*9fc0*/  HMMA.16816.F32 R192, R4.reuse, R178, R64 ;  /* 0x000000b204c0723c */ /* 0x040fe20000001840 */
[----:B------:R-:W-:Y:S01]  /*9fd0*/  MUFU.EX2 R31, R13 ;  /* 0x0000000d001f7308 */ /* 0x000fe20000000800 */
[----:B------:R-:W5:Y:S04]  /*9fe0*/  LDSM.16.MT88.4 R64, [R221+0xa800] ;  /* 0x00a80000dd40783b */ /* 0x000f680000004200 */
[----:B------:R-:W-:Y:S01]  /*9ff0*/  HMMA.16816.F32 R176, R4, R34, R96 ;  /* 0x0000002204b0723c */ /* 0x000fe20000001860 */
[----:B------:R-:W-:Y:S01]  /*a000*/  LDSM.16.MT88.4 R96, [R219+0xb800] ;  /* 0x00b80000db60783b */ /* 0x000fe20000004200 */
[----:B-1----:R-:W-:Y:S01]  /*a010*/  FFMA.FTZ R10, R180, UR26, -R9 ;  /* 0x0000001ab40a7c23 */ /* 0x002fe20008010809 */
[----:B------:R-:W-:-:S02]  /*a020*/  MOV R180, R21 ;  /* 0x0000001500b47202 */ /* 0x000fc40000000f00 */
[----:B------:R-:W-:Y:S01]  /*a030*/  MOV R21, R186 ;  /* 0x000000ba00157202 */ /* 0x000fe20000000f00 */
[----:B------:R1:W-:Y:S01]  /*a040*/  MUFU.EX2 R24, R10 ;  /* 0x0000000a00187308 */ /* 0x0003e20000000800 */
[C---:B------:R-:W-:Y:S01]  /*a050*/  HMMA.16816.F32 R184, R4.reuse, R26, R80 ;  /* 0x0000001a04b8723c */ /* 0x040fe20000001850 */
[----:B------:R-:W5:Y:S05]  /*a060*/  LDSM.16.MT88.4 R80, [R217+0xb800] ;  /* 0x00b80000d950783b */ /* 0x000f6a0000004200 */
[C---:B------:R-:W-:Y:S01]  /*a070*/  HMMA.16816.F32 R140, R4.reuse, R42, R112 ;  /* 0x0000002a048c723c */ /* 0x040fe20000001870 */
[----:B------:R-:W5:Y:S05]  /*a080*/  LDSM.16.MT88.4 R112, [R222+0xb800] ;  /* 0x00b80000de70783b */ /* 0x000f6a0000004200 */
[----:B------:R-:W-:Y:S01]  /*a090*/  HMMA.16816.F32 R116, R4, R44, R116 ;  /* 0x0000002c0474723c */ /* 0x000fe20000001874 */
[----:B-1----:R-:W-:Y:S01]  /*a0a0*/  FFMA.FTZ R10, R181, UR26, -R9 ;  /* 0x0000001ab50a7c23 */ /* 0x002fe20008010809 */
[----:B------:R-:W-:-:S04]  /*a0b0*/  MOV R181, R126 ;  /* 0x0000007e00b57202 */ /* 0x000fc80000000f00 */
[----:B------:R-:W-:Y:S01]  /*a0c0*/  HMMA.16816.F32 R32, R4, R46, R128 ;  /* 0x0000002e0420723c */ /* 0x000fe20000001880 */
[----:B------:R-:W-:Y:S02]  /*a0d0*/  MOV R126, R18 ;  /* 0x00000012007e7202 */ /* 0x000fe40000000f00 */
[----:B------:R1:W2:Y:S04]  /*a0e0*/  MUFU.EX2 R18, R10 ;  /* 0x0000000a00127308 */ /* 0x0002a80000000800 */
[----:B------:R-:W-:Y:S01]  /*a0f0*/  FFMA.FTZ R4, R199, UR26, -R12 ;  /* 0x0000001ac7047c23 */ /* 0x000fe2000801080c */
[----:B------:R-:W-:Y:S01]  /*a100*/  FFMA.FTZ R5, R198, UR26, -R11 ;  /* 0x0000001ac6057c23 */ /* 0x000fe2000801080b */
[----:B------:R-:W-:Y:S02]  /*a110*/  MOV R198, R21 ;  /* 0x0000001500c67202 */ /* 0x000fe40000000f00 */
[----:B------:R3:W-:Y:S08]  /*a120*/  MUFU.EX2 R25, R4 ;  /* 0x0000000400197308 */ /* 0x0007f00000000800 */
[----:B------:R-:W-:Y:S01]  /*a130*/  MUFU.EX2 R7, R5 ;  /* 0x0000000500077308 */ /* 0x000fe20000000800 */
[--C-:B-1----:R-:W-:Y:S01]  /*a140*/  FFMA.FTZ R10, R182, UR26, -R9.reuse ;  /* 0x0000001ab60a7c23 */ /* 0x102fe20008010809 */
[----:B------:R-:W-:Y:S01]  /*a150*/  MOV R182, R19 ;  /* 0x0000001300b67202 */ /* 0x000fe20000000f00 */
[----:B------:R-:W-:Y:S01]  /*a160*/  FFMA.FTZ R9, R183, UR26, -R9 ;  /* 0x0000001ab7097c23 */ /* 0x000fe20008010809 */
[----:B------:R-:W-:-:S02]  /*a170*/  MOV R183, R22 ;  /* 0x0000001600b77202 */ /* 0x000fc40000000f00 */
[----:B------:R-:W-:Y:S02]  /*a180*/  MOV R22, R20 ;  /* 0x0000001400167202 */ /* 0x000fe40000000f00 */
[----:B------:R1:W-:Y:S01]  /*a190*/  MUFU.EX2 R19, R10 ;  /* 0x0000000a00137308 */ /* 0x0003e20000000800 */
[----:B---3--:R-:W-:Y:S01]  /*a1a0*/  FFMA.FTZ R4, R204, UR26, -R12 ;  /* 0x0000001acc047c23 */ /* 0x008fe2000801080c */
[----:B------:R-:W-:Y:S02]  /*a1b0*/  MOV R20, R124 ;  /* 0x0000007c00147202 */ /* 0x000fe40000000f00 */
[----:B------:R-:W-:Y:S02]  /*a1c0*/  MOV R199, R22 ;  /* 0x0000001600c77202 */ /* 0x000fe40000000f00 */
[----:B------:R-:W-:Y:S02]  /*a1d0*/  MOV R204, R20 ;  /* 0x0000001400cc7202 */ /* 0x000fe40000000f00 */
[----:B------:R3:W-:Y:S01]  /*a1e0*/  MUFU.EX2 R13, R9 ;  /* 0x00000009000d7308 */ /* 0x0007e20000000800 */
[----:B------:R-:W-:-:S02]  /*a1f0*/  F2FP.F16.F32.PACK_AB R124, R30, R28 ;  /* 0x0000001c1e7c723e */ /* 0x000fc400000000ff */
[----:B------:R-:W-:Y:S01]  /*a200*/  FFMA.FTZ R8, R204, R8, R198 ;  /* 0x00000008cc087223 */ /* 0x000fe200000100c6 */
[----:B-1----:R-:W-:Y:S01]  /*a210*/  FFMA.FTZ R10, R196, UR26, -R12 ;  /* 0x0000001ac40a7c23 */ /* 0x002fe2000801080c */
[----:B------:R-:W-:Y:S02]  /*a220*/  MOV R196, R23 ;  /* 0x0000001700c47202 */ /* 0x000fe40000000f00 */
[----:B------:R-:W-:Y:S01]  /*a230*/  MOV R23, R125 ;  /* 0x0000007d00177202 */ /* 0x000fe20000000f00 */
[----:B------:R-:W-:Y:S01]  /*a240*/  MUFU.EX2 R27, R10 ;  /* 0x0000000a001b7308 */ /* 0x000fe20000000800 */
[----:B--2---:R-:W-:Y:S01]  /*a250*/  F2FP.F16.F32.PACK_AB R125, R18, R24 ;  /* 0x00000018127d723e */ /* 0x004fe200000000ff */
[----:B------:R-:W-:Y:S01]  /*a260*/  FFMA.FTZ R0, R196, R0, R252 ;  /* 0x00000000c4007223 */ /* 0x000fe200000100fc */
[----:B---3--:R-:W-:Y:S01]  /*a270*/  FFMA.FTZ R9, R197, UR26, -R12 ;  /* 0x0000001ac5097c23 */ /* 0x008fe2000801080c */
[----:B------:R-:W-:Y:S02]  /*a280*/  MOV R12, R23 ;  /* 0x00000017000c7202 */ /* 0x000fe40000000f00 */
[----:B------:R-:W-:Y:S01]  /*a290*/  FADD.FTZ R0, R180, R0 ;  /* 0x00000000b4007221 */ /* 0x000fe20000010000 */
[----:B------:R-:W-:Y:S01]  /*a2a0*/  MOV R197, R126 ;  /* 0x0000007e00c57202 */ /* 0x000fe20000000f00 */
[----:B------:R1:W2:Y:S01]  /*a2b0*/  MUFU.EX2 R10, R4 ;  /* 0x00000004000a7308 */ /* 0x0002a20000000800 */
[----:B------:R-:W3:Y:S01]  /*a2c0*/  LDSM.16.MT88.4 R20, [R221+0xb800] ;  /* 0x00b80000dd14783b */ /* 0x000ee20000004200 */
[----:B------:R-:W-:Y:S01]  /*a2d0*/  FFMA.FTZ R3, R199, R3, R12 ;  /* 0x00000003c7037223 */ /* 0x000fe2000001000c */
[----:B------:R-:W-:Y:S01]  /*a2e0*/  FADD.FTZ R0, R189, R0 ;  /* 0x00000000bd007221 */ /* 0x000fe20000010000 */
[----:B------:R-:W-:-:S03]  /*a2f0*/  F2FP.F16.F32.PACK_AB R126, R29, R31 ;  /* 0x0000001f1d7e723e */ /* 0x000fc600000000ff */
[----:B------:R-:W-:Y:S01]  /*a300*/  FADD.FTZ R0, R188, R0 ;  /* 0x00000000bc007221 */ /* 0x000fe20000010000 */
[----:B------:R4:W5:Y:S03]  /*a310*/  MUFU.EX2 R26, R9 ;  /* 0x00000009001a7308 */ /* 0x0009660000000800 */
[----:B------:R-:W-:-:S04]  /*a320*/  FADD.FTZ R0, R24, R0 ;  /* 0x0000000018007221 */ /* 0x000fc80000010000 */
[----:B------:R-:W-:Y:S01]  /*a330*/  FADD.FTZ R0, R18, R0 ;  /* 0x0000000012007221 */ /* 0x000fe20000010000 */
[----:B-1----:R-:W-:Y:S01]  /*a340*/  FFMA.FTZ R4, R207, UR26, -R11 ;  /* 0x0000001acf047c23 */ /* 0x002fe2000801080b */
[----:B--2---:R-:W-:Y:S02]  /*a350*/  F2FP.F16.F32.PACK_AB R130, R10, R25 ;  /* 0x000000190a82723e */ /* 0x004fe400000000ff */
[----:B------:R-:W-:Y:S01]  /*a360*/  FADD.FTZ R0, R19, R0 ;  /* 0x0000000013007221 */ /* 0x000fe20000010000 */
[----:B------:R1:W2:Y:S01]  /*a370*/  MUFU.EX2 R6, R4 ;  /* 0x0000000400067308 */ /* 0x0002a20000000800 */
[----:B----4-:R-:W-:Y:S02]  /*a380*/  MOV R9, R127 ;  /* 0x0000007f00097202 */ /* 0x010fe40000000f00 */
[----:B------:R-:W-:Y:S02]  /*a390*/  F2FP.F16.F32.PACK_AB R127, R13, R19 ;  /* 0x000000130d7f723e */ /* 0x000fe400000000ff */
[----:B-----5:R-:W-:Y:S01]  /*a3a0*/  F2FP.F16.F32.PACK_AB R128, R26, R27 ;  /* 0x0000001b1a80723e */ /* 0x020fe200000000ff */
[----:B------:R-:W-:Y:S01]  /*a3b0*/  FFMA.FTZ R2, R197, R2, R9 ;  /* 0x00000002c5027223 */ /* 0x000fe20000010009 */
[----:B------:R-:W-:Y:S01]  /*a3c0*/  FADD.FTZ R9, R183, R8 ;  /* 0x00000008b7097221 */ /* 0x000fe20000010000 */
[----:B------:R-:W-:-:S02]  /*a3d0*/  FADD.FTZ R8, R182, R3 ;  /* 0x00000003b6087221 */ /* 0x000fc40000010000 */
[----:B------:R-:W-:Y:S01]  /*a3e0*/  FADD.FTZ R2, R181, R2 ;  /* 0x00000002b5027221 */ /* 0x000fe20000010000 */
[----:B------:R-:W-:Y:S01]  /*a3f0*/  FADD.FTZ R3, R139, R9 ;  /* 0x000000098b037221 */ /* 0x000fe20000010000 */
[----:B------:R-:W-:Y:S01]  /*a400*/  FADD.FTZ R8, R138, R8 ;  /* 0x000000088a087221 */ /* 0x000fe20000010000 */
[C---:B------:R-:W-:Y:S01]  /*a410*/  HMMA.16816.F32 R144, R124.reuse, R156, R144 ;  /* 0x0000009c7c90723c */ /* 0x040fe20000001890 */
[----:B-1----:R-:W-:Y:S01]  /*a420*/  FFMA.FTZ R4, R206, UR26, -R11 ;  /* 0x0000001ace047c23 */ /* 0x002fe2000801080b */
[----:B------:R-:W-:Y:S01]  /*a430*/  FADD.FTZ R2, R190, R2 ;  /* 0x00000002be027221 */ /* 0x000fe20000010000 */
[----:B------:R-:W-:Y:S01]  /*a440*/  FADD.FTZ R3, R133, R3 ;  /* 0x0000000385037221 */ /* 0x000fe20000010000 */
[----:B------:R-:W-:Y:S01]  /*a450*/  FADD.FTZ R8, R132, R8 ;  /* 0x0000000884087221 */ /* 0x000fe20000010000 */
[----:B------:R1:W-:Y:S01]  /*a460*/  MUFU.EX2 R5, R4 ;  /* 0x0000000400057308 */ /* 0x0003e20000000800 */
[----:B------:R-:W-:Y:S01]  /*a470*/  FADD.FTZ R2, R191, R2 ;  /* 0x00000002bf027221 */ /* 0x000fe20000010000 */
[----:B--2---:R-:W-:Y:S01]  /*a480*/  F2FP.F16.F32.PACK_AB R129, R6, R7 ;  /* 0x000000070681723e */ /* 0x004fe200000000ff */
        /* <DEDUP_REMOVED lines=8> */
[----:B------:R-:W-:-:S02]  /*a510*/  FADD.FTZ R3, R25, R3 ;  /* 0x0000000319037221 */ /* 0x000fc40000010000 */
[----:B------:R-:W-:Y:S02]  /*a520*/  FADD.FTZ R2, R31, R2 ;  /* 0x000000021f027221 */ /* 0x000fe40000010000 */
[----:B------:R-:W-:Y:S01]  /*a530*/  FADD.FTZ R138, R10, R3 ;  /* 0x000000030a8a7221 */ /* 0x000fe20000010000 */
[C---:B------:R-:W-:Y:S01]  /*a540*/  HMMA.16816.F32 R160, R124.reuse, R172, R160 ;  /* 0x000000ac7ca0723c */ /* 0x040fe200000018a0 */
[----:B-1----:R-:W-:Y:S01]  /*a550*/  FFMA.FTZ R4, R205, UR26, -R11 ;  /* 0x0000001acd047c23 */ /* 0x002fe2000801080b */
[----:B------:R-:W-:Y:S02]  /*a560*/  FADD.FTZ R132, R29, R2 ;  /* 0x000000021d847221 */ /* 0x000fe40000010000 */
[----:B------:R1:W-:Y:S02]  /*a570*/  STL [R1+0xc], R138 ;  /* 0x00000c8a01007387 */ /* 0x0003e40000100800 */
[C---:B------:R-:W-:Y:S01]  /*a580*/  HMMA.16816.F32 R168, R124.reuse, R174, R168 ;  /* 0x000000ae7ca8723c */ /* 0x040fe200000018a8 */
[----:B------:R-:W2:Y:S05]  /*a590*/  MUFU.EX2 R4, R4 ;  /* 0x0000000400047308 */ /* 0x000eaa0000000800 */
[C---:B------:R-:W-:Y:S06]  /*a5a0*/  HMMA.16816.F32 R40, R124.reuse, R48, R244 ;  /* 0x000000307c28723c */ /* 0x040fec00000018f4 */
[----:B------:R-:W-:Y:S01]  /*a5b0*/  HMMA.16816.F32 R44, R124, R50, R248 ;  /* 0x000000327c2c723c */ /* 0x000fe200000018f8 */
[----:B--2---:R-:W-:Y:S01]  /*a5c0*/  F2FP.F16.F32.PACK_AB R131, R4, R5 ;  /* 0x000000050483723e */ /* 0x004fe200000000ff */
[----:B------:R-:W-:-:S04]  /*a5d0*/  FADD.FTZ R5, R5, R6 ;  /* 0x0000000605057221 */ /* 0x000fc80000010000 */
[----:B------:R-:W-:Y:S01]  /*a5e0*/  HMMA.16816.F32 R56, R124, R64, R56 ;  /* 0x000000407c38723c */ /* 0x000fe20000001838 */
[----:B------:R-:W-:-:S05]  /*a5f0*/  FADD.FTZ R139, R4, R5 ;  /* 0x00000005048b7221 */ /* 0x000fca0000010000 */
[C---:B------:R-:W-:Y:S01]  /*a600*/  HMMA.16816.F32 R60, R124.reuse, R66, R60 ;  /* 0x000000427c3c723c */ /* 0x040fe2000000183c */
[----:B------:R1:W-:Y:S04]  /*a610*/  STL [R1+0x8], R139 ;  /* 0x0000088b01007387 */ /* 0x0003e80000100800 */
[----:B------:R1:W-:Y:S01]  /*a620*/  STL [R1+0x4], R132 ;  /* 0x0000048401007387 */ /* 0x0003e20000100800 */
[C---:B------:R-:W-:Y:S03]  /*a630*/  HMMA.16816.F32 R72, R124.reuse, R80, R72 ;  /* 0x000000507c48723c */ /* 0x040fe60000001848 */
[----:B------:R1:W-:Y:S03]  /*a640*/  STL [R1], R133 ;  /* 0x0000008501007387 */ /* 0x0003e60000100800 */
        /* <DEDUP_REMOVED lines=12> */
[----:B---3--:R-:W-:Y:S06]  /*a710*/  HMMA.16816.F32 R120, R124, R20, R120 ;  /* 0x000000147c78723c */ /* 0x008fec0000001878 */
        /* <DEDUP_REMOVED lines=12> */
[----:B------:R-:W-:-:S04]  /*a7e0*/  DEPBAR.LE SB0, 0x0 ;  /* 0x000080000000791a */ /* 0x000fc80000000000 */
[----:B------:R-:W-:Y:S01]  /*a7f0*/  IMAD.U32 R4, RZ, RZ, UR4 ;  /* 0x00000004ff047e24 */ /* 0x000fe2000f8e00ff */
[----:B------:R-:W-:Y:S01]  /*a800*/  BAR.SYNC.DEFER_BLOCKING 0x0 ;  /* 0x0000000000007b1d */ /* 0x000fe20000010000 */
[----:B------:R-:W-:Y:S01]  /*a810*/  IMAD.U32 R2, RZ, RZ, UR4 ;  /* 0x00000004ff027e24 */ /* 0x000fe2000f8e00ff */
[C---:B------:R-:W-:Y:S01]  /*a820*/  IADD3 R26, P5, R16.reuse, -UR4, RZ ;  /* 0x80000004101a7c10 */ /* 0x040fe2000ffbe0ff */
[----:B------:R-:W-:Y:S01]  /*a830*/  UIADD3 UR22, UR21, -0x4, URZ ;  /* 0xfffffffc15167890 */ /* 0x000fe2000fffe03f */
[----:B------:R-:W-:Y:S02]  /*a840*/  IADD3 R4, P4, P3, R16, 0x80, -R4 ;  /* 0x0000008010047810 */ /* 0x000fe40007b9e804 */
[C---:B------:R-:W-:Y:S01]  /*a850*/  IADD3 R24, P2, R14.reuse, -UR4, RZ ;  /* 0x800000040e187c10 */ /* 0x040fe2000ff5e0ff */
[----:B------:R-:W-:Y:S01]  /*a860*/  UISETP.GT.AND UP0, UPT, UR22, UR12, UPT ;  /* 0x0000000c1600728c */ /* 0x000fe2000bf04270 */
[----:B------:R-:W-:Y:S01]  /*a870*/  IADD3 R2, P1, P0, R14, 0x80, -R2 ;  /* 0x000000800e027810 */ /* 0x000fe2000783e802 */
[----:B------:R-:W1:Y:S01]  /*a880*/  S2R R247, SR_TID.X ;  /* 0x0000000000f77919 */ /* 0x000e620000002100 */
[C---:B------:R-:W-:Y:S01]  /*a890*/  IADD3.X R27, R17.reuse, ~UR8, RZ, P5, !PT ;  /* 0x80000008111b7c10 */ /* 0x040fe2000affe4ff */
[----:B------:R-:W-:Y:S01]  /*a8a0*/  IMAD.U32 R0, RZ, RZ, UR22 ;  /* 0x00000016ff007e24 */ /* 0x000fe2000f8e00ff */
[----:B------:R-:W-:-:S02]  /*a8b0*/  IADD3.X R5, R17, ~UR8, RZ, P4, P3 ;  /* 0x8000000811057c10 */ /* 0x000fc4000a7e64ff */
[C---:B------:R-:W-:Y:S02]  /*a8c0*/  IADD3.X R25, R15.reuse, ~UR8, RZ, P2, !PT ;  /* 0x800000080f197c10 */ /* 0x040fe400097fe4ff */
[----:B------:R-:W-:Y:S01]  /*a8d0*/  IADD3.X R3, R15, ~UR8, RZ, P1, P0 ;  /* 0x800000080f037c10 */ /* 0x000fe20008fe04ff */
[----:B------:R-:W-:Y:S01]  /*a8e0*/  @!PT LDS RZ, [RZ] ;  /* 0x00000000fffff984 */ /* 0x000fe20000000800 */
[----:B------:R-:W-:Y:S01]  /*a8f0*/  @!PT LDS RZ, [RZ] ;  /* 0x00000000fffff984 */ /* 0x000fe20000000800 */
[----:B------:R-:W-:Y:S01]  /*a900*/  @!PT LDS RZ, [RZ] ;  /* 0x00000000fffff984 */ /* 0x000fe20000000800 */
[----:B------:R-:W-:Y:S04]  /*a910*/  LDGSTS.E.BYPASS.LTC128B.128 [R239+0xa000], desc[UR18][R26.64] ;  /* 0x0a0000001aef7fae */ /* 0x000fe8000b901d52 */
[----:B------:R2:W-:Y:S04]  /*a920*/  LDGSTS.E.BYPASS.LTC128B.128 [R239+0xb000], desc[UR18][R4.64] ;  /* 0x0b00000004ef7fae */ /* 0x0005e8000b901d52 */
[----:B------:R-:W-:Y:S04]  /*a930*/  LDGSTS.E.BYPASS.LTC128B.128 [R239+0xa800], desc[UR18][R24.64] ;  /* 0x0a80000018ef7fae */ /* 0x000fe8000b901d52 */
[----:B------:R3:W-:Y:S04]  /*a940*/  LDGSTS.E.BYPASS.LTC128B.128 [R239+0xb800], desc[UR18][R2.64] ;  /* 0x0b80000002ef7fae */ /* 0x0007e8000b901d52 */
[----:B------:R-:W-:Y:S01]  /*a950*/  LDSM.16.M88.4 R16, [R216+0x8000] ;  /* 0x00800000d810783b */ /* 0x000fe20000000200 */
[----:B-1----:R-:W-:-:S03]  /*a960*/  IMAD.SHL.U32 R247, R247, 0x2, RZ ;  /* 0x00000002f7f77824 */ /* 0x002fc600078e00ff */
[----:B------:R-:W-:Y:S02]  /*a970*/  LDSM.16.M88.4 R28, [R216+0x8800] ;  /* 0x00880000d81c783b */ /* 0x000fe40000000200 */
[----:B------:R-:W-:Y:S02]  /*a980*/  LOP3.LUT R247, R247, 0x6, RZ, 0xc0, !PT ;  /* 0x00000006f7f77812 */ /* 0x000fe400078ec0ff */
[----:B------:R-:W1:Y:S03]  /*a990*/  LDSM.16.M88.4 R12, [R218] ;  /* 0x00000000da0c783b */ /* 0x000e660000000200 */
[----:B------:R-:W-:Y:S01]  /*a9a0*/  IMAD R0, R0, 0x20, R247 ;  /* 0x0000002000007824 */ /* 0x000fe200078e02f7 */
[----:B------:R-:W-:Y:S04]  /*a9b0*/  LDSM.16.M88.4 R32, [R227] ;  /* 0x00000000e320783b */ /* 0x000fe80000000200 */
[----:B--2---:R-:W2:Y:S01]  /*a9c0*/  LDSM.16.M88.4 R4, [R218+0x2000] ;  /* 0x00200000da04783b */ /* 0x004ea20000000200 */
[----:B------:R-:W-:-:S02]  /*a9d0*/  ISETP.GE.AND P4, PT, R0, R236, PT ;  /* 0x000000ec0000720c */ /* 0x000fc40003f86270 */
[C---:B------:R-:W-:Y:S01]  /*a9e0*/  ISETP.GE.AND P2, PT, R0.reuse, R235, PT ;  /* 0x000000eb0000720c */ /* 0x040fe20003f46270 */
[----:B------:R-:W4:Y:S01]  /*a9f0*/  LDSM.16.M88.4 R8, [R220+0x2000] ;  /* 0x00200000dc08783b */ /* 0x000f220000000200 */
[C---:B------:R-:W-:Y:S01]  /*aa00*/  ISETP.LT.OR P4, PT, R0.reuse, R232, P4 ;  /* 0x000000e80000720c */ /* 0x040fe20002781670 */
[C---:B---3--:R-:W-:Y:S02]  /*aa10*/  VIADD R2, R0.reuse, 0x1 ;  /* 0x0000000100027836 */ /* 0x048fe40000000000 */
[----:B------:R-:W3:Y:S01]  /*aa20*/  LDSM.16.M88.4 R140, [R230] ;  /* 0x00000000e68c783b */ /* 0x000ee20000000200 */
[C---:B------:R-:W-:Y:S01]  /*aa30*/  ISETP.GE.AND P5, PT, R0.reuse, R238, PT ;  /* 0x000000ee0000720c */ /* 0x040fe20003fa6270 */
[C---:B------:R-:W-:Y:S01]  /*aa40*/  VIADD R3, R0.reuse, 0x11 ;  /* 0x0000001100037836 */ /* 0x040fe20000000000 */
[----:B------:R-:W-:Y:S01]  /*aa50*/  ISETP.LT.OR P2, PT, R0, R231, P2 ;  /* 0x000000e70000720c */ /* 0x000fe20001741670 */
[----:B------:R-:W5:Y:S01]  /*aa60*/  LDSM.16.M88.4 R20, [R220] ;  /* 0x00000000dc14783b */ /* 0x000f620000000200 */
[----:B------:R-:W-:-:S02]  /*aa70*/  ISETP.GE.AND P6, PT, R2, R236, PT ;  /* 0x000000ec0200720c */ /* 0x000fc40003fc6270 */
[C---:B------:R-:W-:Y:S01]  /*aa80*/  ISETP.GE.AND P3, PT, R2.reuse, R235, PT ;  /* 0x000000eb0200720c */ /* 0x040fe20003f66270 */
[----:B------:R-:W-:Y:S01]  /*aa90*/  LDSM.16.M88.4 R180, [R224+0x8000] ;  /* 0x00800000e0b4783b */ /* 0x000fe20000000200 */
[C---:B------:R-:W-:Y:S02]  /*aaa0*/  ISETP.GE.AND P1, PT, R2.reuse, R238, PT ;  /* 0x000000ee0200720c */ /* 0x040fe40003f26270 */
[C---:B------:R-:W-:Y:S01]  /*aab0*/  ISETP.GE.AND P0, PT, R2.reuse, R237, PT ;  /* 0x000000ed0200720c */ /* 0x040fe20003f06270 */
[----:B------:R-:W0:Y:S01]  /*aac0*/  LDGDEPBAR ;  /* 0x00000000000079af */ /* 0x000e220000000000 */
[C---:B------:R-:W-:Y:S02]  /*aad0*/  ISETP.LT.OR P6, PT, R2.reuse, R232, P6 ;  /* 0x000000e80200720c */ /* 0x040fe400037c1670 */
[C---:B------:R-:W-:Y:S02]  /*aae0*/  ISETP.LT.OR P3, PT, R2.reuse, R231, P3 ;  /* 0x000000e70200720c */ /* 0x040fe40001f61670 */
[----:B------:R-:W-:-:S02]  /*aaf0*/  ISETP.LT.OR P1, PT, R2, R234, P1 ;  /* 0x000000ea0200720c */ /* 0x000fc40000f21670 */
[----:B------:R-:W-:Y:S01]  /*ab00*/  ISETP.LT.OR P0, PT, R2, R233, P0 ;  /* 0x000000e90200720c */ /* 0x000fe20000701670 */
[C---:B------:R-:W-:Y:S01]  /*ab10*/  VIADD R2, R0.reuse, 0x8 ;  /* 0x0000000800027836 */ /* 0x040fe20000000000 */
[----:B------:R-:W-:Y:S01]  /*ab20*/  ISETP.LT.OR P5, PT, R0, R234, P5 ;  /* 0x000000ea0000720c */ /* 0x000fe20002fa1670 */
[C---:B-1----:R-:W-:Y:S06]  /*ab30*/  HMMA.16816.F32 R176, R12.reuse, R28, RZ ;  /* 0x0000001c0cb0723c */ /* 0x042fec00000018ff */
[----:B------:R-:W-:Y:S06]  /*ab40*/  HMMA.16816.F32 R204, R12, R30, RZ ;  /* 0x0000001e0ccc723c */ /* 0x000fec00000018ff */
[C---:B--2---:R-:W-:Y:S06]  /*ab50*/  HMMA.16816.F32 R196, R4.reuse, R16, RZ ;  /* 0x0000001004c4723c */ /* 0x044fec00000018ff */
[C---:B------:R-:W-:Y:S06]  /*ab60*/  HMMA.16816.F32 R188, R4.reuse, R28, RZ ;  /* 0x0000001c04bc723c */ /* 0x040fec00000018ff */
[C---:B------:R-:W-:Y:S06]  /*ab70*/  HMMA.16816.F32 R192, R4.reuse, R18, RZ ;  /* 0x0000001204c0723c */ /* 0x040fec00000018ff */
[----:B------:R-:W-:Y:S01]  /*ab80*/  HMMA.16816.F32 R184, R4, R30, RZ ;  /* 0x0000001e04b8723c */ /* 0x000fe200000018ff */
[----:B------:R-:W1:Y:S04]  /*ab90*/  LDSM.16.M88.4 R4, [R226+0x2000] ;  /* 0x00200000e204783b */ /* 0x000e680000000200 */
[----:B------:R-:W2:Y:S01]  /*aba0*/  LDSM.16.M88.4 R28, [R224+0x8800] ;  /* 0x00880000e01c783b */ /* 0x000ea20000000200 */
[C---:B------:R-:W-:Y:S06]  /*abb0*/  HMMA.16816.F32 R200, R12.reuse, R16, RZ ;  /* 0x000000100cc8723c */ /* 0x040fec00000018ff */
[----:B------:R-:W-:Y:S06]  /*abc0*/  HMMA.16816.F32 R16, R12, R18, RZ ;  /* 0x000000120c10723c */ /* 0x000fec00000018ff */
[C---:B----4-:R-:W-:Y:S06]  /*abd0*/  HMMA.16816.F32 R212, R8.reuse, R32, R196 ;  /* 0x0000002008d4723c */ /* 0x050fec00000018c4 */
[C---:B---3--:R-:W-:Y:S06]  /*abe0*/  HMMA.16816.F32 R208, R8.reuse, R140, R188 ;  /* 0x0000008c08d0723c */ /* 0x048fec00000018bc */
[C---:B------:R-:W-:Y:S06]  /*abf0*/  HMMA.16816.F32 R196, R8.reuse, R34, R192 ;  /* 0x0000002208c4723c */ /* 0x040fec00000018c0 */
[----:B------:R-:W-:Y:S01]  /*ac00*/  HMMA.16816.F32 R12, R8, R142, R184 ;  /* 0x0000008e080c723c */ /* 0x000fe200000018b8 */
[----:B------:R-:W3:Y:S05]  /*ac10*/  LDSM.16.M88.4 R8, [R226] ;  /* 0x00000000e208783b */ /* 0x000eea0000000200 */
[C---:B-----5:R-:W-:Y:S06]  /*ac20*/  HMMA.16816.F32 R188, R20.reuse, R32, R200 ;  /* 0x0000002014bc723c */ /* 0x060fec00000018c8 */
[C---:B------:R-:W-:Y:S01]  /*ac30*/  HMMA.16816.F32 R184, R20.reuse, R140, R176 ;  /* 0x0000008c14b8723c */ /* 0x040fe200000018b0 */
[----:B------:R-:W-:Y:S05]  /*ac40*/  LDSM.16.M88.4 R176, [R223] ;  /* 0x00000000dfb0783b */ /* 0x000fea0000000200 */
[C---:B------:R-:W-:Y:S01]  /*ac50*/  HMMA.16816.F32 R32, R20.reuse, R34, R16 ;  /* 0x000000221420723c */ /* 0x040fe20000001810 */
[----:B------:R-:W-:Y:S05]  /*ac60*/  LDSM.16.M88.4 R16, [R225+0x2000] ;  /* 0x00200000e110783b */ /* 0x000fea0000000200 */
[----:B------:R-:W-:Y:S01]  /*ac70*/  HMMA.16816.F32 R140, R20, R142, R204 ;  /* 0x0000008e148c723c */ /* 0x000fe200000018cc */
[----:B------:R-:W4:Y:S05]  /*ac80*/  LDSM.16.M88.4 R20, [R223+0x800] ;  /* 0x00080000df14783b */ /* 0x000f2a0000000200 */
[C---:B-1----:R-:W-:Y:S06]  /*ac90*/  HMMA.16816.F32 R192, R4.reuse, R180, R212 ;  /* 0x000000b404c0723c */ /* 0x042fec00000018d4 */
[C---:B--2---:R-:W-:Y:S01]  /*aca0*/  HMMA.16816.F32 R212, R4.reuse, R30, R12 ;  /* 0x0000001e04d4723c */ /* 0x044fe2000000180c */
[----:B------:R-:W1:Y:S05]  /*acb0*/  LDSM.16.M88.4 R12, [R225] ;  /* 0x00000000e10c783b */ /* 0x000e6a0000000200 */
[C---:B------:R-:W-:Y:S06]  /*acc0*/  HMMA.16816.F32 R240, R4.reuse, R28, R208 ;  /* 0x0000001c04f0723c */ /* 0x040fec00000018d0 */
[----:B------:R-:W-:Y:S01]  /*acd0*/  HMMA.16816.F32 R200, R4, R182, R196 ;  /* 0x000000b604c8723c */ /* 0x000fe200000018c4 */
[----:B------:R-:W-:Y:S05]  /*ace0*/  LDSM.16.M88.4 R4, [R218+0x6000] ;  /* 0x00600000da04783b */ /* 0x000fea0000000200 */
[C---:B---3--:R-:W-:Y:S06]  /*acf0*/  HMMA.16816.F32 R204, R8.reuse, R180, R188 ;  /* 0x000000b408cc723c */ /* 0x048fec00000018bc */
        /* <DEDUP_REMOVED lines=58> */
[----:B------:R-:W-:-:S03]  /*b0a0*/  ISETP.GE.AND P2, PT, R2, R235, PT ;  /* 0x000000eb0200720c */ /* 0x000fc60003f46270 */
[C---:B------:R-:W-:Y:S01]  /*b0b0*/  HMMA.16816.F32 R192, R4.reuse, R28, R192 ;  /* 0x0000001c04c0723c */ /* 0x040fe200000018c0 */
[----:B------:R-:W-:Y:S02]  /*b0c0*/  FSEL R23, R13, -INF , !P6 ;  /* 0xff8000000d177808 */ /* 0x000fe40007000000 */
[----:B------:R-:W-:Y:S02]  /*b0d0*/  ISETP.GE.AND P6, PT, R2, R236, PT ;  /* 0x000000ec0200720c */ /* 0x000fe40003fc6270 */
[----:B------:R-:W-:Y:S01]  /*b0e0*/  FSEL R21, R180, -INF , !P5 ;  /* 0xff800000b4157808 */ /* 0x000fe20006800000 */
[-C--:B------:R-:W-:Y:S01]  /*b0f0*/  HMMA.16816.F32 R176, R4, R30.reuse, R8 ;  /* 0x0000001e04b0723c */ /* 0x080fe20000001808 */
[C---:B------:R-:W-:Y:S02]  /*b100*/  ISETP.LT.OR P6, PT, R2.reuse, R232, P6 ;  /* 0x000000e80200720c */ /* 0x040fe400037c1670 */
[C---:B------:R-:W-:Y:S02]  /*b110*/  ISETP.GE.AND P5, PT, R2.reuse, R238, PT ;  /* 0x000000ee0200720c */ /* 0x040fe40003fa6270 */
[----:B------:R-:W-:Y:S01]  /*b120*/  ISETP.LT.OR P2, PT, R2, R231, P2 ;  /* 0x000000e70200720c */ /* 0x000fe20001741670 */
[----:B------:R-:W-:Y:S01]  /*b130*/  HMMA.16816.F32 R28, R16, R30, R184 ;  /* 0x0000001e101c723c */ /* 0x000fe200000018b8 */
[----:B------:R-:W-:Y:S01]  /*b140*/  VIADD R5, R0, 0x9 ;  /* 0x0000000900057836 */ /* 0x000fe20000000000 */
[----:B------:R-:W-:Y:S01]  /*b150*/  FSEL R11, R12, -INF , !P4 ;  /* 0xff8000000c0b7808 */ /* 0x000fe20006000000 */
[C---:B------:R-:W-:Y:S01]  /*b160*/  VIADD R4, R0.reuse, 0x10 ;  /* 0x0000001000047836 */ /* 0x040fe20000000000 */
[----:B------:R-:W-:-:S02]  /*b170*/  ISETP.GE.AND P4, PT, R0, R237, PT ;  /* 0x000000ed0000720c */ /* 0x000fc40003f86270 */
[----:B------:R-:W-:Y:S02]  /*b180*/  FMNMX.FTZ R6, R136, R11, !PT ;  /* 0x0000000b88067209 */ /* 0x000fe40007810000 */
[----:B------:R-:W-:Y:S02]  /*b190*/  FSEL R16, R15, -INF , !P3 ;  /* 0xff8000000f107808 */ /* 0x000fe40005800000 */
[C---:B------:R-:W-:Y:S02]  /*b1a0*/  ISETP.GE.AND P3, PT, R5.reuse, R236, PT ;  /* 0x000000ec0500720c */ /* 0x040fe40003f66270 */
[----:B------:R-:W-:Y:S02]  /*b1b0*/  ISETP.LT.OR P4, PT, R0, R233, P4 ;  /* 0x000000e90000720c */ /* 0x000fe40002781670 */
[----:B------:R-:W-:Y:S02]  /*b1c0*/  ISETP.LT.OR P3, PT, R5, R232, P3 ;  /* 0x000000e80500720c */ /* 0x000fe40001f61670 */
[----:B------:R-:W-:-:S02]  /*b1d0*/  FSEL R22, R182, -INF , !P4 ;  /* 0xff800000b6167808 */ /* 0x000fc40006000000 */
[----:B------:R-:W-:Y:S02]  /*b1e0*/  ISETP.GE.AND P4, PT, R2, R237, PT ;  /* 0x000000ed0200720c */ /* 0x000fe40003f86270 */
[----:B------:R-:W-:Y:S02]  /*b1f0*/  FSEL R17, R181, -INF , !P1 ;  /* 0xff800000b5117808 */ /* 0x000fe40004800000 */
[----:B------:R-:W-:Y:S02]  /*b200*/  ISETP.GE.AND P1, PT, R5, R235, PT ;  /* 0x000000eb0500720c */ /* 0x000fe40003f26270 */
[----:B------:R-:W-:Y:S02]  /*b210*/  FSEL R13, R33, -INF , !P3 ;  /* 0xff800000210d7808 */ /* 0x000fe40005800000 */
[----:B------:R-:W-:Y:S02]  /*b220*/  FSEL R14, R32, -INF , !P6 ;  /* 0xff800000200e7808 */ /* 0x000fe40007000000 */
[----:B------:R-:W-:-:S02]  /*b230*/  ISETP.GE.AND P3, PT, R4, R236, PT ;  /* 0x000000ec0400720c */ /* 0x000fc40003f66270 */
[----:B------:R-:W-:Y:S02]  /*b240*/  FMNMX.FTZ R6, R23, R6, !PT ;  /* 0x0000000617067209 */ /* 0x000fe40007810000 */
[C---:B------:R-:W-:Y:S02]  /*b250*/  ISETP.LT.OR P5, PT, R2.reuse, R234, P5 ;  /* 0x000000ea0200720c */ /* 0x040fe40002fa1670 */
[----:B------:R-:W-:Y:S01]  /*b260*/  ISETP.LT.OR P4, PT, R2, R233, P4 ;  /* 0x000000e90200720c */ /* 0x000fe20002781670 */
[C---:B------:R-:W-:Y:S01]  /*b270*/  VIADD R2, R0.reuse, 0x18 ;  /* 0x0000001800027836 */ /* 0x040fe20000000000 */
[----:B------:R-:W-:Y:S01]  /*b280*/  ISETP.LT.OR P1, PT, R5, R231, P1 ;  /* 0x000000e70500720c */ /* 0x000fe20000f21670 */
[----:B------:R-:W-:Y:S01]  /*b290*/  VIADD R0, R0, 0x19 ;  /* 0x0000001900007836 */ /* 0x000fe20000000000 */
[----:B------:R-:W-:Y:S02]  /*b2a0*/  FSEL R15, R34, -INF , !P2 ;  /* 0xff800000220f7808 */ /* 0x000fe40005000000 */
        /* <DEDUP_REMOVED lines=50> */
.L_x_1306:
[----:B------:R-:W-:Y:S01]  /*b5d0*/  ISETP.GE.AND P3, PT, R5, R237, PT ;  /* 0x000000ed0500720c */ /* 0x000fe20003f66270 */
[----:B-1----:R-:W1:Y:S01]  /*b5e0*/  SHFL.BFLY PT, R7, R10, 0x2, 0x1f ;  /* 0x0c401f000a077f89 */ /* 0x002e6200000e0000 */
[----:B------:R-:W-:Y:S02]  /*b5f0*/  FMNMX.FTZ R6, R135, R20, !PT ;  /* 0x0000001487067209 */ /* 0x000fe40007810000 */
[C---:B------:R-:W-:Y:S02]  /*b600*/  ISETP.LT.OR P1, PT, R5.reuse, R234, P1 ;  /* 0x000000ea0500720c */ /* 0x040fe40000f21670 */
        /* <DEDUP_REMOVED lines=14> */
[----:B------:R-:W-:-:S02]  /*b6f0*/  FSEL R201, R30, -INF , !P2 ;  /* 0xff8000001ec97808 */ /* 0x000fc40005000000 */
[C---:B------:R-:W-:Y:S02]  /*b700*/  ISETP.GE.AND P6, PT, R4.reuse, R238, PT ;  /* 0x000000ee0400720c */ /* 0x040fe40003fc6270 */
[----:B------:R-:W-:Y:S02]  /*b710*/  ISETP.GE.AND P2, PT, R4, R237, PT ;  /* 0x000000ed0400720c */ /* 0x000fe40003f46270 */
[----:B------:R-:W-:Y:S02]  /*b720*/  ISETP.LT.OR P5, PT, R0, R231, P5 ;  /* 0x000000e70000720c */ /* 0x000fe40002fa1670 */
[----:B------:R-:W-:Y:S02]  /*b730*/  FMNMX.FTZ R5, R17, R5, !PT ;  /* 0x0000000511057209 */ /* 0x000fe40007810000 */
[C---:B------:R-:W-:Y:S02]  /*b740*/  ISETP.LT.OR P6, PT, R4.reuse, R234, P6 ;  /* 0x000000ea0400720c */ /* 0x040fe400037c1670 */
[----:B------:R-:W-:-:S02]  /*b750*/  ISETP.LT.OR P2, PT, R4, R233, P2 ;  /* 0x000000e90400720c */ /* 0x000fc40001741670 */
[----:B------:R-:W-:Y:S02]  /*b760*/  FSEL R196, R31, -INF , !P5 ;  /* 0xff8000001fc47808 */ /* 0x000fe40006800000 */
[----:B-1----:R-:W-:Y:S02]  /*b770*/  FMNMX.FTZ R4, R10, R7, !PT ;  /* 0x000000070a047209 */ /* 0x002fe40007810000 */
[----:B------:R-:W-:Y:S02]  /*b780*/  ISETP.GE.AND P5, PT, R3, R238, PT ;  /* 0x000000ee0300720c */ /* 0x000fe40003fa6270 */
[----:B------:R-:W-:Y:S01]  /*b790*/  FSEL R7, R197, -INF , !P1 ;  /* 0xff800000c5077808 */ /* 0x000fe20004800000 */
[----:B------:R-:W1:Y:S01]  /*b7a0*/  SHFL.BFLY PT, R28, R4, 0x1, 0x1f ;  /* 0x0c201f00041c7f89 */ /* 0x000e6200000e0000 */
[----:B------:R-:W-:Y:S02]  /*b7b0*/  FMNMX.FTZ R5, R8, R5, !PT ;  /* 0x0000000508057209 */ /* 0x000fe40007810000 */
[----:B------:R-:W-:-:S02]  /*b7c0*/  ISETP.LT.OR P5, PT, R3, R234, P5 ;  /* 0x000000ea0300720c */ /* 0x000fc40002fa1670 */
[----:B------:R-:W-:Y:S02]  /*b7d0*/  FSEL R140, R192, -INF , !P6 ;  /* 0xff800000c08c7808 */ /* 0x000fe40007000000 */
[----:B------:R-:W-:Y:S02]  /*b7e0*/  FMNMX.FTZ R6, R202, R6, !PT ;  /* 0x00000006ca067209 */ /* 0x000fe40007810000 */
[----:B------:R-:W-:Y:S02]  /*b7f0*/  ISETP.GE.AND P1, PT, R3, R237, PT ;  /* 0x000000ed0300720c */ /* 0x000fe40003f26270 */
[----:B------:R-:W-:Y:S02]  /*b800*/  ISETP.GE.AND P6, PT, R2, R238, PT ;  /* 0x000000ee0200720c */ /* 0x000fe40003fc6270 */
[----:B------:R-:W-:Y:S02]  /*b810*/  FMNMX.FTZ R5, R7, R5, !PT ;  /* 0x0000000507057209 */ /* 0x000fe40007810000 */
[----:B------:R-:W-:-:S02]  /*b820*/  FSEL R141, R193, -INF , !P5 ;  /* 0xff800000c18d7808 */ /* 0x000fc40006800000 */
[----:B------:R-:W-:Y:S02]  /*b830*/  FMNMX.FTZ R6, R201, R6, !PT ;  /* 0x00000006c9067209 */ /* 0x000fe40007810000 */
[----:B------:R-:W-:Y:S02]  /*b840*/  ISETP.GE.AND P5, PT, R0, R238, PT ;  /* 0x000000ee0000720c */ /* 0x000fe40003fa6270 */
[----:B------:R-:W-:Y:S02]  /*b850*/  ISETP.LT.OR P6, PT, R2, R234, P6 ;  /* 0x000000ea0200720c */ /* 0x000fe400037c1670 */
[----:B------:R-:W-:Y:S02]  /*b860*/  ISETP.LT.OR P1, PT, R3, R233, P1 ;  /* 0x000000e90300720c */ /* 0x000fe40000f21670 */
[----:B------:R-:W-:Y:S02]  /*b870*/  FMNMX.FTZ R5, R140, R5, !PT ;  /* 0x000000058c057209 */ /* 0x000fe40007810000 */
[----:B------:R-:W-:-:S02]  /*b880*/  FMNMX.FTZ R3, R137, R22, !PT ;  /* 0x0000001689037209 */ /* 0x000fc40007810000 */
[----:B------:R-:W-:Y:S02]  /*b890*/  FMNMX.FTZ R9, R196, R6, !PT ;  /* 0x00000006c4097209 */ /* 0x000fe40007810000 */
[----:B------:R-:W-:Y:S02]  /*b8a0*/  ISETP.LT.OR P5, PT, R0, R234, P5 ;  /* 0x000000ea0000720c */ /* 0x000fe40002fa1670 */
[----:B------:R-:W-:Y:S01]  /*b8b0*/  FSEL R142, R176, -INF , !P6 ;  /* 0xff800000b08e7808 */ /* 0x000fe20007000000 */
[----:B------:R-:W2:Y:S01]  /*b8c0*/  SHFL.BFLY PT, R12, R9, 0x2, 0x1f ;  /* 0x0c401f00090c7f89 */ /* 0x000ea200000e0000 */
[----:B------:R-:W-:Y:S02]  /*b8d0*/  FMNMX.FTZ R10, R141, R5, !PT ;  /* 0x000000058d0a7209 */ /* 0x000fe40007810000 */
[----:B------:R-:W-:Y:S02]  /*b8e0*/  FSEL R6, R198, -INF , !P4 ;  /* 0xff800000c6067808 */ /* 0x000fe40006000000 */
[----:B------:R-:W-:-:S02]  /*b8f0*/  FMNMX.FTZ R3, R19, R3, !PT ;  /* 0x0000000313037209 */ /* 0x000fc40007810000 */
[----:B------:R-:W-:Y:S02]  /*b900*/  FSEL R143, R177, -INF , !P5 ;  /* 0xff800000b18f7808 */ /* 0x000fe40006800000 */
[----:B------:R-:W-:Y:S02]  /*b910*/  FMNMX.FTZ R10, R142, R10, !PT ;  /* 0x0000000a8e0a7209 */ /* 0x000fe40007810000 */
[----:B------:R-:W-:Y:S02]  /*b920*/  FSEL R5, R199, -INF , !P3 ;  /* 0xff800000c7057808 */ /* 0x000fe40005800000 */
[----:B------:R-:W-:Y:S02]  /*b930*/  FMNMX.FTZ R29, R6, R3, !PT ;  /* 0x00000003061d7209 */ /* 0x000fe40007810000 */
[----:B------:R-:W-:Y:S02]  /*b940*/  FMNMX.FTZ R3, R143, R10, !PT ;  /* 0x0000000a8f037209 */ /* 0x000fe40007810000 */
[----:B------:R-:W-:-:S02]  /*b950*/  ISETP.GE.AND P4, PT, R2, R237, PT ;  /* 0x000000ed0200720c */ /* 0x000fc40003f86270 */
[----:B------:R-:W-:Y:S02]  /*b960*/  FSEL R176, R194, -INF , !P2 ;  /* 0xff800000c2b07808 */ /* 0x000fe40005000000 */
[----:B------:R-:W-:Y:S02]  /*b970*/  FMNMX.FTZ R10, R5, R29, !PT ;  /* 0x0000001d050a7209 */ /* 0x000fe40007810000 */
[----:B------:R-:W-:Y:S02]  /*b980*/  FSEL R177, R195, -INF , !P1 ;  /* 0xff800000c3b17808 */ /* 0x000fe40004800000 */
[----:B------:R-:W-:Y:S02]  /*b990*/  ISETP.GE.AND P1, PT, R0, R237, PT ;  /* 0x000000ed0000720c */ /* 0x000fe40003f26270 */
[-C--:B------:R-:W-:Y:S02]  /*b9a0*/  ISETP.LT.OR P4, PT, R2, R233.reuse, P4 ;  /* 0x000000e90200720c */ /* 0x080fe40002781670 */
[----:B------:R-:W-:Y:S01]  /*b9b0*/  FMNMX.FTZ R10, R176, R10, !PT ;  /* 0x0000000ab00a7209 */ /* 0x000fe20007810000 */
[----:B------:R-:W3:Y:S01]  /*b9c0*/  SHFL.BFLY PT, R2, R3, 0x2, 0x1f ;  /* 0x0c401f0003027f89 */ /* 0x000ee200000e0000 */
        /* <DEDUP_REMOVED lines=12> */
[----:B------:R-:W-:Y:S01]  /*ba90*/  MOV R204, R132 ;  /* 0x0000008400cc7202 */ /* 0x000fe20000000f00 */
[----:B------:R-:W2:Y:S01]  /*baa0*/  SHFL.BFLY PT, R4, R9, 0x1, 0x1f ;  /* 0x0c201f0009047f89 */ /* 0x000ea200000e0000 */
[----:B------:R-:W-:Y:S02]  /*bab0*/  FSEL R12, R12, RZ, P4 ;  /* 0x000000ff0c0c7208 */ /* 0x000fe40002000000 */
[----:B---3--:R-:W-:-:S02]  /*bac0*/  FMNMX.FTZ R2, R3, R2, !PT ;  /* 0x0000000203027209 */ /* 0x008fc40007810000 */
[----:B------:R-:W-:Y:S01]  /*bad0*/  MOV R189, R139 ;  /* 0x0000008b00bd7202 */ /* 0x000fe20000000f00 */
[--C-:B------:R-:W-:Y:S01]  /*bae0*/  FFMA.FTZ R11, R11, UR26, -R12.reuse ;  /* 0x0000001a0b0b7c23 */ /* 0x100fe2000801080c */
[--C-:B------:R-:W-:Y:S01]  /*baf0*/  FFMA.FTZ R23, R23, UR26, -R12.reuse ;  /* 0x0000001a17177c23 */ /* 0x100fe2000801080c */
[----:B------:R-:W3:Y:S01]  /*bb00*/  SHFL.BFLY PT, R28, R2, 0x1, 0x1f ;  /* 0x0c201f00021c7f89 */ /* 0x000ee200000e0000 */
[--C-:B------:R-:W-:Y:S01]  /*bb10*/  FFMA.FTZ R14, R14, UR26, -R12.reuse ;  /* 0x0000001a0e0e7c23 */ /* 0x100fe2000801080c */
[----:B------:R4:W5:Y:S01]  /*bb20*/  MUFU.EX2 R32, R11 ;  /* 0x0000000b00207308 */ /* 0x0009620000000800 */
[----:B------:R-:W-:Y:S01]  /*bb30*/  MOV R190, R138 ;  /* 0x0000008a00be7202 */ /* 0x000fe20000000f00 */
[----:B------:R-:W-:-:S06]  /*bb40*/  FFMA.FTZ R13, R13, UR26, -R12 ;  /* 0x0000001a0d0d7c23 */ /* 0x000fcc000801080c */
[----:B------:R5:W-:Y:S01]  /*bb50*/  MUFU.EX2 R252, R14 ;  /* 0x0000000e00fc7308 */ /* 0x000be20000000800 */
[----:B-1----:R-:W-:Y:S02]  /*bb60*/  FMNMX.FTZ R0, R0, R10, !PT ;  /* 0x0000000a00007209 */ /* 0x002fe40007810000 */
[----:B--2---:R-:W-:-:S03]  /*bb70*/  FMNMX.FTZ R215, R9, R4, !PT ;  /* 0x0000000409d77209 */ /* 0x004fc60007810000 */
[----:B------:R-:W1:Y:S02]  /*bb80*/  SHFL.BFLY PT, R3, R0, 0x1, 0x1f ;  /* 0x0c201f0000037f89 */ /* 0x000e6400000e0000 */
[----:B------:R-:W-:Y:S01]  /*bb90*/  MUFU.EX2 R205, R23 ;  /* 0x0000001700cd7308 */ /* 0x000fe20000000800 */
[C---:B------:R-:W-:Y:S01]  /*bba0*/  FSETP.NEU.FTZ.AND P3, PT, R215.reuse, -INF , PT ;  /* 0xff800000d700780b */ /* 0x040fe20003f7d000 */
[----:B----4-:R-:W-:Y:S01]  /*bbb0*/  FMUL.FTZ R11, R215, UR26 ;  /* 0x0000001ad70b7c20 */ /* 0x010fe20008410000 */
[----:B---3--:R-:W-:Y:S02]  /*bbc0*/  FMNMX.FTZ R213, R2, R28, !PT ;  /* 0x0000001c02d57209 */ /* 0x008fe40007810000 */
[----:B------:R-:W-:Y:S01]  /*bbd0*/  FSEL R2, R214, RZ, P4 ;  /* 0x000000ffd6027208 */ /* 0x000fe20002000000 */
[----:B------:R-:W-:Y:S01]  /*bbe0*/  LDSM.16.MT88.4 R28, [R219+0xb000] ;  /* 0x00b00000db1c783b */ /* 0x000fe20000004200 */
[C---:B------:R-:W-:Y:S01]  /*bbf0*/  FSETP.NEU.FTZ.AND P2, PT, R213.reuse, -INF , PT ;  /* 0xff800000d500780b */ /* 0x040fe20003f5d000 */
[----:B------:R-:W-:Y:S01]  /*bc00*/  FMUL.FTZ R10, R213, UR26 ;  /* 0x0000001ad50a7c20 */ /* 0x000fe20008410000 */
[----:B------:R-:W-:Y:S01]  /*bc10*/  FSEL R11, R11, RZ, P3 ;  /* 0x000000ff0b0b7208 */ /* 0x000fe20001800000 */
[----:B------:R-:W-:Y:S01]  /*bc20*/  FADD.FTZ R2, R136, -R2 ;  /* 0x8000000288027221 */ /* 0x000fe20000010000 */
[----:B-----5:R-:W-:Y:S01]  /*bc30*/  MOV R14, R32 ;  /* 0x00000020000e7202 */ /* 0x020fe20000000f00 */
[----:B------:R2:W-:Y:S01]  /*bc40*/  MUFU.EX2 R188, R13 ;  /* 0x0000000d00bc7308 */ /* 0x0005e20000000800 */
[----:B------:R-:W-:Y:S01]  /*bc50*/  FSEL R10, R10, RZ, P2 ;  /* 0x000000ff0a0a7208 */ /* 0x000fe20001000000 */
[--C-:B------:R-:W-:Y:S01]  /*bc60*/  FFMA.FTZ R20, R20, UR26, -R11.reuse ;  /* 0x0000001a14147c23 */ /* 0x100fe2000801080b */
[--C-:B------:R-:W-:Y:S01]  /*bc70*/  FFMA.FTZ R16, R16, UR26, -R11.reuse ;  /* 0x0000001a10107c23 */ /* 0x100fe2000801080b */
[--C-:B------:R-:W-:Y:S01]  /*bc80*/  FFMA.FTZ R18, R18, UR26, -R11.reuse ;  /* 0x0000001a12127c23 */ /* 0x100fe2000801080b */
[----:B------:R-:W-:Y:S01]  /*bc90*/  LDSM.16.MT88.4 R32, [R219+0xa000] ;  /* 0x00a00000db20783b */ /* 0x000fe20000004200 */
[--C-:B------:R-:W-:Y:S01]  /*bca0*/  FFMA.FTZ R8, R8, UR26, -R10.reuse ;  /* 0x0000001a08087c23 */ /* 0x100fe2000801080a */
[--C-:B------:R-:W-:Y:S01]  /*bcb0*/  FFMA.FTZ R21, R21, UR26, -R10.reuse ;  /* 0x0000001a15157c23 */ /* 0x100fe2000801080a */
[----:B-1----:R-:W-:Y:S01]  /*bcc0*/  FMNMX.FTZ R212, R0, R3, !PT ;  /* 0x0000000300d47209 */ /* 0x002fe20007810000 */
[--C-:B------:R-:W-:Y:S01]  /*bcd0*/  FFMA.FTZ R17, R17, UR26, -R10.reuse ;  /* 0x0000001a11117c23 */ /* 0x100fe2000801080a */
[----:B------:R-:W-:Y:S01]  /*bce0*/  FSEL R0, R213, RZ, P2 ;  /* 0x000000ffd5007208 */ /* 0x000fe20001000000 */
[----:B------:R1:W-:Y:S01]  /*bcf0*/  MUFU.EX2 R182, R8 ;  /* 0x0000000800b67308 */ /* 0x0003e20000000800 */
[C---:B------:R-:W-:Y:S01]  /*bd00*/  FSETP.NEU.FTZ.AND P1, PT, R212.reuse, -INF , PT ;  /* 0xff800000d400780b */ /* 0x040fe20003f3d000 */
[----:B------:R-:W-:Y:S01]  /*bd10*/  FMUL.FTZ R9, R212, UR26 ;  /* 0x0000001ad4097c20 */ /* 0x000fe20008410000 */
[--C-:B------:R-:W-:Y:S01]  /*bd20*/  FFMA.FTZ R7, R7, UR26, -R10.reuse ;  /* 0x0000001a07077c23 */ /* 0x100fe2000801080a */
[----:B------:R-:W-:Y:S01]  /*bd30*/  FFMA.FTZ R15, R15, UR26, -R11 ;  /* 0x0000001a0f0f7c23 */ /* 0x000fe2000801080b */
[----:B--2---:R-:W-:-:S02]  /*bd40*/  FFMA.FTZ R13, R140, UR26, -R10 ;  /* 0x0000001a8c0d7c23 */ /* 0x004fc4000801080a */
[----:B------:R-:W-:Y:S01]  /*bd50*/  FSEL R9, R9, RZ, P1 ;  /* 0x000000ff09097208 */ /* 0x000fe20000800000 */
[----:B------:R-:W-:Y:S04]  /*bd60*/  MUFU.EX2 R203, R21 ;  /* 0x0000001500cb7308 */ /* 0x000fe80000000800 */
[--C-:B------:R-:W-:Y:S01]  /*bd70*/  FFMA.FTZ R22, R22, UR26, -R9.reuse ;  /* 0x0000001a16167c23 */ /* 0x100fe20008010809 */
[--C-:B------:R-:W-:Y:S01]  /*bd80*/  FFMA.FTZ R19, R19, UR26, -R9.reuse ;  /* 0x0000001a13137c23 */ /* 0x100fe20008010809 */
[--C-:B------:R-:W-:Y:S01]  /*bd90*/  FFMA.FTZ R6, R6, UR26, -R9.reuse ;  /* 0x0000001a06067c23 */ /* 0x100fe20008010809 */
[----:B------:R-:W-:Y:S01]  /*bda0*/  FFMA.FTZ R5, R5, UR26, -R9 ;  /* 0x0000001a05057c23 */ /* 0x000fe20008010809 */
[----:B------:R-:W2:Y:S01]  /*bdb0*/  MUFU.EX2 R199, R17 ;  /* 0x0000001100c77308 */ /* 0x000ea20000000800 */
[----:B-1----:R-:W-:Y:S01]  /*bdc0*/  FMUL.FTZ R8, R2, UR26 ;  /* 0x0000001a02087c20 */ /* 0x002fe20008410000 */
[----:B------:R-:W-:Y:S01]  /*bdd0*/  FADD.FTZ R2, R134, -R0 ;  /* 0x8000000086027221 */ /* 0x000fe20000010000 */
[----:B------:R-:W-:-:S03]  /*bde0*/  FSEL R0, R212, RZ, P1 ;  /* 0x000000ffd4007208 */ /* 0x000fc60000800000 */
[----:B------:R-:W-:Y:S02]  /*bdf0*/  FMUL.FTZ R2, R2, UR26 ;  /* 0x0000001a02027c20 */ /* 0x000fe40008410000 */
[----:B------:R-:W-:Y:S01]  /*be00*/  FADD.FTZ R0, R137, -R0 ;  /* 0x8000000089007221 */ /* 0x000fe20000010000 */
[----:B------:R-:W-:Y:S01]  /*be10*/  MUFU.EX2 R183, R7 ;  /* 0x0000000700b77308 */ /* 0x000fe20000000800 */
[----:B------:R-:W-:Y:S02]  /*be20*/  LDSM.16.MT88.4 R136, [R221+0xa000] ;  /* 0x00a00000dd88783b */ /* 0x000fe40000004200 */
[----:B------:R-:W-:-:S05]  /*be30*/  FMUL.FTZ R0, R0, UR26 ;  /* 0x0000001a00007c20 */ /* 0x000fca0008410000 */
[----:B------:R1:W3:Y:S01]  /*be40*/  MUFU.EX2 R3, R2 ;  /* 0x0000000200037308 */ /* 0x0002e20000000800 */
[----:B--2---:R-:W-:-:S07]  /*be50*/  F2FP.F16.F32.PACK_AB R4, R199, R203 ;  /* 0x000000cbc704723e */ /* 0x004fce00000000ff */
[----:B------:R-:W-:Y:S08]  /*be60*/  MUFU.EX2 R197, R22 ;  /* 0x0000001600c57308 */ /* 0x000ff00000000800 */
[----:B------:R-:W2:Y:S01]  /*be70*/  MUFU.EX2 R198, R19 ;  /* 0x0000001300c67308 */ /* 0x000ea20000000800 */
[----:B-1----:R-:W-:Y:S01]  /*be80*/  FSEL R2, R215, RZ, P3 ;  /* 0x000000ffd7027208 */ /* 0x002fe20001800000 */
[-C--:B---3--:R-:W-:Y:S01]  /*be90*/  FMUL.FTZ R44, R44, R3.reuse ;  /* 0x000000032c2c7220 */ /* 0x088fe20000410000 */
[-C--:B------:R-:W-:Y:S01]  /*bea0*/  FMUL.FTZ R45, R45, R3.reuse ;  /* 0x000000032d2d7220 */ /* 0x080fe20000410000 */
[-C--:B------:R-:W-:Y:S01]  /*beb0*/  FMUL.FTZ R40, R40, R3.reuse ;  /* 0x0000000328287220 */ /* 0x080fe20000410000 */
[-C--:B------:R-:W-:Y:S01]  /*bec0*/  FMUL.FTZ R41, R41, R3.reuse ;  /* 0x0000000329297220 */ /* 0x080fe20000410000 */
[----:B------:R-:W-:Y:S01]  /*bed0*/  FADD.FTZ R2, R135, -R2 ;  /* 0x8000000287027221 */ /* 0x000fe20000010000 */
[-C--:B------:R-:W-:Y:S01]  /*bee0*/  FMUL.FTZ R124, R124, R3.reuse ;  /* 0x000000037c7c7220 */ /* 0x080fe20000410000 */
[----:B------:R-:W1:Y:S01]  /*bef0*/  LDSM.16.MT88.4 R132, [R222+0xa000] ;  /* 0x00a00000de84783b */ /* 0x000e620000004200 */
[----:B------:R3:W-:Y:S01]  /*bf00*/  MUFU.EX2 R181, R6 ;  /* 0x0000000600b57308 */ /* 0x0007e20000000800 */
[----:B------:R-:W-:Y:S01]  /*bf10*/  FMUL.FTZ R2, R2, UR26 ;  /* 0x0000001a02027c20 */ /* 0x000fe20008410000 */
[-C--:B------:R-:W-:Y:S01]  /*bf20*/  FMUL.FTZ R125, R125, R3.reuse ;  /* 0x000000037d7d7220 */ /* 0x080fe20000410000 */
[-C--:B------:R-:W-:Y:S01]  /*bf30*/  FMUL.FTZ R144, R144, R3.reuse ;  /* 0x0000000390907220 */ /* 0x080fe20000410000 */
[-C--:B------:R-:W-:Y:S01]  /*bf40*/  FMUL.FTZ R145, R145, R3.reuse ;  /* 0x0000000391917220 */ /* 0x080fe20000410000 */
[-C--:B------:R-:W-:Y:S01]  /*bf50*/  FMUL.FTZ R152, R152, R3.reuse ;  /* 0x0000000398987220 */ /* 0x080fe20000410000 */
[-C--:B------:R-:W-:Y:S01]  /*bf60*/  FMUL.FTZ R153, R153, R3.reuse ;  /* 0x0000000399997220 */ /* 0x080fe20000410000 */
[-C--:B------:R-:W-:Y:S01]  /*bf70*/  FMUL.FTZ R160, R160, R3.reuse ;  /* 0x00000003a0a07220 */ /* 0x080fe20000410000 */
[----:B------:R2:W4:Y:S01]  /*bf80*/  MUFU.EX2 R180, R5 ;  /* 0x0000000500b47308 */ /* 0x0005220000000800 */
[-C--:B------:R-:W-:Y:S01]  /*bf90*/  FMUL.FTZ R161, R161, R3.reuse ;  /* 0x00000003a1a17220 */ /* 0x080fe20000410000 */
[-C--:B------:R-:W-:Y:S01]  /*bfa0*/  FMUL.FTZ R168, R168, R3.reuse ;  /* 0x00000003a8a87220 */ /* 0x080fe20000410000 */
[-C--:B------:R-:W-:Y:S01]  /*bfb0*/  FMUL.FTZ R169, R169, R3.reuse ;  /* 0x00000003a9a97220 */ /* 0x080fe20000410000 */
[-C--:B------:R-:W-:Y:S01]  /*bfc0*/  FMUL.FTZ R56, R56, R3.reuse ;  /* 0x0000000338387220 */ /* 0x080fe20000410000 */
[-C--:B------:R-:W-:Y:S01]  /*bfd0*/  FMUL.FTZ R57, R57, R3.reuse ;  /* 0x0000000339397220 */ /* 0x080fe20000410000 */
[-C--:B------:R-:W-:Y:S01]  /*bfe0*/  FMUL.FTZ R60, R60, R3.reuse ;  /* 0x000000033c3c7220 */ /* 0x080fe20000410000 */
[-C--:B------:R-:W-:Y:S01]  /*bff0*/  FMUL.FTZ R61, R61, R3.reuse ;  /* 0x000000033d3d7220 */ /* 0x080fe20000410000 */
[----:B------:R-:W5:Y:S01]  /*c000*/  MUFU.EX2 R0, R0 ;  /* 0x0000000000007308 */ /* 0x000f620000000800 */
[----:B---3--:R-:W-:Y:S01]  /*c010*/  F2FP.F16.F32.PACK_AB R6, R183, R182 ;  /* 0x000000b6b706723e */ /* 0x008fe200000000ff */
[-C--:B------:R-:W-:Y:S01]  /*c020*/  FMUL.FTZ R72, R72, R3.reuse ;  /* 0x0000000348487220 */ /* 0x080fe20000410000 */
[-C--:B------:R-:W-:Y:S01]  /*c030*/  FMUL.FTZ R73, R73, R3.reuse ;  /* 0x0000000349497220 */ /* 0x080fe20000410000 */
[-C--:B------:R-:W-:Y:S01]  /*c040*/  FMUL.FTZ R76, R76, R3.reuse ;  /* 0x000000034c4c7220 */ /* 0x080fe20000410000 */
[-C--:B------:R-:W-:Y:S01]  /*c050*/  FMUL.FTZ R77, R77, R3.reuse ;  /* 0x000000034d4d7220 */ /* 0x080fe20000410000 */
[-C--:B------:R-:W-:Y:S01]  /*c060*/  FMUL.FTZ R88, R88, R3.reuse ;  /* 0x0000000358587220 */ /* 0x080fe20000410000 */
[----:B------:R-:W-:Y:S01]  /*c070*/  FMUL.FTZ R89, R89, R3 ;  /* 0x0000000359597220 */ /* 0x000fe20000410000 */
[----:B------:R3:W-:Y:S01]  /*c080*/  MUFU.EX2 R249, R20 ;  /* 0x0000001400f97308 */ /* 0x0007e20000000800 */
[----:B--2---:R-:W-:Y:S01]  /*c090*/  F2FP.F16.F32.PACK_AB R5, R198, R197 ;  /* 0x000000c5c605723e */ /* 0x004fe200000000ff */
[----:B------:R-:W-:Y:S01]  /*c0a0*/  FMUL.FTZ R92, R92, R3 ;  /* 0x000000035c5c7220 */ /* 0x000fe20000410000 */
[----:B----4-:R-:W-:Y:S01]  /*c0b0*/  F2FP.F16.F32.PACK_AB R7, R180, R181 ;  /* 0x000000b5b407723e */ /* 0x010fe200000000ff */
[-C--:B------:R-:W-:Y:S01]  /*c0c0*/  FMUL.FTZ R93, R93, R3.reuse ;  /* 0x000000035d5d7220 */ /* 0x080fe20000410000 */
[-C--:B------:R-:W-:Y:S01]  /*c0d0*/  FMUL.FTZ R104, R104, R3.reuse ;  /* 0x0000000368687220 */ /* 0x080fe20000410000 */
[-C--:B------:R-:W-:Y:S01]  /*c0e0*/  FMUL.FTZ R105, R105, R3.reuse ;  /* 0x0000000369697220 */ /* 0x080fe20000410000 */
[-C--:B------:R-:W-:Y:S01]  /*c0f0*/  FMUL.FTZ R108, R108, R3.reuse ;  /* 0x000000036c6c7220 */ /* 0x080fe20000410000 */
[----:B------:R-:W-:Y:S01]  /*c100*/  MUFU.EX2 R248, R16 ;  /* 0x0000001000f87308 */ /* 0x000fe20000000800 */
[-C--:B-----5:R-:W-:Y:S01]  /*c110*/  FMUL.FTZ R46, R46, R0.reuse ;  /* 0x000000002e2e7220 */ /* 0x0a0fe20000410000 */
[-C--:B------:R-:W-:Y:S01]  /*c120*/  FMUL.FTZ R47, R47, R0.reuse ;  /* 0x000000002f2f7220 */ /* 0x080fe20000410000 */
[-C--:B------:R-:W-:Y:S01]  /*c130*/  FMUL.FTZ R42, R42, R0.reuse ;  /* 0x000000002a2a7220 */ /* 0x080fe20000410000 */
[-C--:B------:R-:W-:Y:S01]  /*c140*/  FMUL.FTZ R43, R43, R0.reuse ;  /* 0x000000002b2b7220 */ /* 0x080fe20000410000 */
[-C--:B------:R-:W-:Y:S01]  /*c150*/  FMUL.FTZ R126, R126, R0.reuse ;  /* 0x000000007e7e7220 */ /* 0x080fe20000410000 */
[-C--:B------:R-:W-:Y:S01]  /*c160*/  FMUL.FTZ R127, R127, R0.reuse ;  /* 0x000000007f7f7220 */ /* 0x080fe20000410000 */
[-C--:B------:R-:W-:Y:S01]  /*c170*/  FMUL.FTZ R146, R146, R0.reuse ;  /* 0x0000000092927220 */ /* 0x080fe20000410000 */
[----:B------:R2:W-:Y:S01]  /*c180*/  MUFU.EX2 R251, R18 ;  /* 0x0000001200fb7308 */ /* 0x0005e20000000800 */
[C---:B-1----:R-:W-:Y:S01]  /*c190*/  HMMA.16816.F32 R244, R4.reuse, R134, R44 ;  /* 0x0000008604f4723c */ /* 0x042fe2000000182c */
[----:B------:R-:W1:Y:S01]  /*c1a0*/  LDSM.16.MT88.4 R44, [R221+0xb000] ;  /* 0x00b00000dd2c783b */ /* 0x000e620000004200 */
[-C--:B------:R-:W-:Y:S01]  /*c1b0*/  FMUL.FTZ R147, R147, R0.reuse ;  /* 0x0000000093937220 */ /* 0x080fe20000410000 */
[-C--:B------:R-:W-:Y:S01]  /*c1c0*/  FMUL.FTZ R154, R154, R0.reuse ;  /* 0x000000009a9a7220 */ /* 0x080fe20000410000 */
[-C--:B------:R-:W-:Y:S01]  /*c1d0*/  FMUL.FTZ R155, R155, R0.reuse ;  /* 0x000000009b9b7220 */ /* 0x080fe20000410000 */
[----:B---3--:R-:W-:Y:S01]  /*c1e0*/  LDSM.16.MT88.4 R20, [R217+0xb000] ;  /* 0x00b00000d914783b */ /* 0x008fe20000004200 */
[C---:B------:R-:W-:Y:S01]  /*c1f0*/  HMMA.16816.F32 R240, R4.reuse, R132, R40 ;  /* 0x0000008404f0723c */ /* 0x040fe20000001828 */
[----:B------:R-:W-:Y:S01]  /*c200*/  MUFU.EX2 R250, R15 ;  /* 0x0000000f00fa7308 */ /* 0x000fe20000000800 */
[-C--:B------:R-:W-:Y:S01]  /*c210*/  FMUL.FTZ R162, R162, R0.reuse ;  /* 0x00000000a2a27220 */ /* 0x080fe20000410000 */
[----:B------:R-:W-:Y:S01]  /*c220*/  LDSM.16.MT88.4 R40, [R222+0xb000] ;  /* 0x00b00000de28783b */ /* 0x000fe20000004200 */
[-C--:B------:R-:W-:Y:S01]  /*c230*/  FMUL.FTZ R163, R163, R0.reuse ;  /* 0x00000000a3a37220 */ /* 0x080fe20000410000 */
[-C--:B------:R-:W-:Y:S01]  /*c240*/  FMUL.FTZ R170, R170, R0.reuse ;  /* 0x00000000aaaa7220 */ /* 0x080fe20000410000 */
[-C--:B------:R-:W-:Y:S01]  /*c250*/  FMUL.FTZ R171, R171, R0.reuse ;  /* 0x00000000abab7220 */ /* 0x080fe20000410000 */
[-C--:B------:R-:W-:Y:S01]  /*c260*/  FMUL.FTZ R58, R58, R0.reuse ;  /* 0x000000003a3a7220 */ /* 0x080fe20000410000 */
[-C--:B------:R-:W-:Y:S01]  /*c270*/  FMUL.FTZ R59, R59, R0.reuse ;  /* 0x000000003b3b7220 */ /* 0x080fe20000410000 */
[----:B------:R-:W3:Y:S01]  /*c280*/  MUFU.EX2 R8, R8 ;  /* 0x0000000800087308 */ /* 0x000ee20000000800 */
[----:B--2---:R-:W2:Y:S01]  /*c290*/  LDSM.16.MT88.4 R16, [R217+0xa000] ;  /* 0x00a00000d910783b */ /* 0x004ea20000004200 */
[-C--:B------:R-:W-:Y:S01]  /*c2a0*/  FMUL.FTZ R62, R62, R0.reuse ;  /* 0x000000003e3e7220 */ /* 0x080fe20000410000 */
[-C--:B------:R-:W-:Y:S01]  /*c2b0*/  FMUL.FTZ R63, R63, R0.reuse ;  /* 0x000000003f3f7220 */ /* 0x080fe20000410000 */
[-C--:B------:R-:W-:Y:S01]  /*c2c0*/  FMUL.FTZ R74, R74, R0.reuse ;  /* 0x000000004a4a7220 */ /* 0x080fe20000410000 */
[-C--:B------:R-:W-:Y:S01]  /*c2d0*/  FMUL.FTZ R75, R75, R0.reuse ;  /* 0x000000004b4b7220 */ /* 0x080fe20000410000 */
[-C--:B------:R-:W-:Y:S01]  /*c2e0*/  FMUL.FTZ R78, R78, R0.reuse ;  /* 0x000000004e4e7220 */ /* 0x080fe20000410000 */
[-C--:B------:R-:W-:Y:S01]  /*c2f0*/  FMUL.FTZ R79, R79, R0.reuse ;  /* 0x000000004f4f7220 */ /* 0x080fe20000410000 */
[----:B------:R-:W4:Y:S01]  /*c300*/  MUFU.EX2 R2, R2 ;  /* 0x0000000200027308 */ /* 0x000f220000000800 */
        /* <DEDUP_REMOVED lines=13> */
[C---:B------:R-:W-:Y:S01]  /*c3e0*/  HMMA.16816.F32 R160, R4.reuse, R32, R160 ;  /* 0x0000002004a0723c */ /* 0x040fe200000018a0 */
[-C--:B---3--:R-:W-:Y:S01]  /*c3f0*/  FMUL.FTZ R164, R164, R8.reuse ;  /* 0x00000008a4a47220 */ /* 0x088fe20000410000 */
[----:B------:R-:W-:Y:S01]  /*c400*/  FMUL.FTZ R165, R165, R8 ;  /* 0x00000008a5a57220 */ /* 0x000fe20000410000 */
[-C--:B----4-:R-:W-:Y:S01]  /*c410*/  FMUL.FTZ R166, R166, R2.reuse ;  /* 0x00000002a6a67220 */ /* 0x090fe20000410000 */
[----:B------:R-:W-:Y:S01]  /*c420*/  FMUL.FTZ R167, R167, R2 ;  /* 0x00000002a7a77220 */ /* 0x000fe20000410000 */
[-C--:B------:R-:W-:Y:S01]  /*c430*/  FMUL.FTZ R172, R172, R8.reuse ;  /* 0x00000008acac7220 */ /* 0x080fe20000410000 */
[C---:B-1----:R-:W-:Y:S01]  /*c440*/  HMMA.16816.F32 R208, R4.reuse, R46, R124 ;  /* 0x0000002e04d0723c */ /* 0x042fe2000000187c */
[----:B------:R-:W-:Y:S01]  /*c450*/  FMUL.FTZ R173, R173, R8 ;  /* 0x00000008adad7220 */ /* 0x000fe20000410000 */
[-C--:B------:R-:W-:Y:S01]  /*c460*/  FMUL.FTZ R174, R174, R2.reuse ;  /* 0x00000002aeae7220 */ /* 0x080fe20000410000 */
[----:B------:R-:W-:Y:S01]  /*c470*/  FMUL.FTZ R175, R175, R2 ;  /* 0x00000002afaf7220 */ /* 0x000fe20000410000 */
[-C--:B------:R-:W-:Y:S01]  /*c480*/  FMUL.FTZ R156, R156, R8.reuse ;  /* 0x000000089c9c7220 */ /* 0x080fe20000410000 */
[----:B------:R-:W-:Y:S01]  /*c490*/  FMUL.FTZ R157, R157, R8 ;  /* 0x000000089d9d7220 */ /* 0x000fe20000410000 */
[C---:B------:R-:W-:Y:S01]  /*c4a0*/  HMMA.16816.F32 R168, R4.reuse, R34, R168 ;  /* 0x0000002204a8723c */ /* 0x040fe200000018a8 */
[----:B------:R-:W-:Y:S01]  /*c4b0*/  MOV R125, R205 ;  /* 0x000000cd007d7202 */ /* 0x000fe20000000f00 */
[-C--:B------:R-:W-:Y:S01]  /*c4c0*/  FMUL.FTZ R158, R158, R2.reuse ;  /* 0x000000029e9e7220 */ /* 0x080fe20000410000 */
[----:B------:R-:W-:Y:S01]  /*c4d0*/  FMUL.FTZ R159, R159, R2 ;  /* 0x000000029f9f7220 */ /* 0x000fe20000410000 */
[-C--:B------:R-:W-:Y:S01]  /*c4e0*/  FMUL.FTZ R148, R148, R8.reuse ;  /* 0x0000000894947220 */ /* 0x080fe20000410000 */
[----:B------:R-:W-:Y:S01]  /*c4f0*/  FMUL.FTZ R149, R149, R8 ;  /* 0x0000000895957220 */ /* 0x000fe20000410000 */
[C---:B------:R-:W-:Y:S01]  /*c500*/  HMMA.16816.F32 R56, R4.reuse, R136, R56 ;  /* 0x000000880438723c */ /* 0x040fe20000001838 */
[-C--:B------:R-:W-:Y:S01]  /*c510*/  FMUL.FTZ R150, R150, R2.reuse ;  /* 0x0000000296967220 */ /* 0x080fe20000410000 */
[----:B------:R-:W-:Y:S01]  /*c520*/  FMUL.FTZ R151, R151, R2 ;  /* 0x0000000297977220 */ /* 0x000fe20000410000 */
[----:B------:R-:W-:Y:S01]  /*c530*/  MOV R127, R204 ;  /* 0x000000cc007f7202 */ /* 0x000fe20000000f00 */
[-C--:B------:R-:W-:Y:S01]  /*c540*/  FMUL.FTZ R36, R36, R8.reuse ;  /* 0x0000000824247220 */ /* 0x080fe20000410000 */
[----:B------:R-:W-:Y:S01]  /*c550*/  FMUL.FTZ R37, R37, R8 ;  /* 0x0000000825257220 */ /* 0x000fe20000410000 */
[C---:B--2---:R-:W-:Y:S01]  /*c560*/  HMMA.16816.F32 R144, R4.reuse, R16, R144 ;  /* 0x000000100490723c */ /* 0x044fe20000001890 */
        /* <DEDUP_REMOVED lines=53> */
[----:B------:R-:W-:Y:S01]  /*c8c0*/  HMMA.16816.F32 R120, R4, R44, R120 ;  /* 0x0000002c0478723c */ /* 0x000fe20000001878 */
[----:B------:R-:W-:Y:S01]  /*c8d0*/  FMUL.FTZ R131, R131, R2 ;  /* 0x0000000283837220 */ /* 0x000fe20000410000 */
[----:B------:R-:W-:-:S02]  /*c8e0*/  MOV R126, R191 ;  /* 0x000000bf007e7202 */ /* 0x000fc40000000f00 */
[----:B------:R-:W-:Y:S02]  /*c8f0*/  MOV R15, R190 ;  /* 0x000000be000f7202 */ /* 0x000fe40000000f00 */
[----:B------:R-:W-:Y:S02]  /*c900*/  MOV R124, R189 ;  /* 0x000000bd007c7202 */ /* 0x000fe40000000f00 */
[----:B------:R-:W-:Y:S02]  /*c910*/  F2FP.F16.F32.PACK_AB R4, R125, R14 ;  /* 0x0000000e7d04723e */ /* 0x000fe400000000ff */
[----:B------:R-:W-:Y:S02]  /*c920*/  F2FP.F16.F32.PACK_AB R5, R248, R249 ;  /* 0x000000f9f805723e */ /* 0x000fe400000000ff */
[----:B------:R-:W-:Y:S02]  /*c930*/  F2FP.F16.F32.PACK_AB R6, R188, R252 ;  /* 0x000000fcbc06723e */ /* 0x000fe400000000ff */
[----:B------:R-:W-:-:S07]  /*c940*/  F2FP.F16.F32.PACK_AB R7, R251, R250 ;  /* 0x000000fafb07723e */ /* 0x000fce00000000ff */
[C---:B------:R-:W-:Y:S01]  /*c950*/  HMMA.16816.F32 R164, R4.reuse, R32, R164 ;  /* 0x0000002004a4723c */ /* 0x040fe200000018a4 */
[----:B------:R1:W-:Y:S05]  /*c960*/  MUFU.EX2 R32, R13 ;  /* 0x0000000d00207308 */ /* 0x0003ea0000000800 */
[C---:B------:R-:W-:Y:S01]  /*c970*/  HMMA.16816.F32 R192, R4.reuse, R34, R172 ;  /* 0x0000002204c0723c */ /* 0x040fe200000018ac */
[----:B------:R-:W-:Y:S05]  /*c980*/  LDSM.16.MT88.4 R172, [R219+0xa800] ;  /* 0x00a80000dbac783b */ /* 0x000fea0000004200 */
[----:B------:R-:W-:Y:S01]  /*c990*/  HMMA.16816.F32 R204, R4, R18, R156 ;  /* 0x0000001204cc723c */ /* 0x000fe2000000189c */
[----:B------:R-:W-:Y:S01]  /*c9a0*/  LDSM.16.MT88.4 R156, [R217+0xa800] ;  /* 0x00a80000d99c783b */ /* 0x000fe20000004200 */
[----:B-1----:R-:W-:-:S04]  /*c9b0*/  FFMA.FTZ R13, R141, UR26, -R10 ;  /* 0x0000001a8d0d7c23 */ /* 0x002fc8000801080a */
[C---:B------:R-:W-:Y:S01]  /*c9c0*/  HMMA.16816.F32 R148, R4.reuse, R16, R148 ;  /* 0x000000100494723c */ /* 0x040fe20000001894 */
[----:B------:R1:W2:Y:S05]  /*c9d0*/  MUFU.EX2 R34, R13 ;  /* 0x0000000d00227308 */ /* 0x0002aa0000000800 */
[----:B------:R-:W-:Y:S01]  /*c9e0*/  HMMA.16816.F32 R36, R4, R132, R36 ;  /* 0x000000840424723c */ /* 0x000fe20000001824 */
[----:B------:R-:W-:-:S05]  /*c9f0*/  MOV R16, R188 ;  /* 0x000000bc00107202 */ /* 0x000fca0000000f00 */
[C---:B------:R-:W-:Y:S01]  /*ca00*/  HMMA.16816.F32 R188, R4.reuse, R134, R48 ;  /* 0x0000008604bc723c */ /* 0x040fe20000001830 */
[----:B------:R-:W3:Y:S05]  /*ca10*/  LDSM.16.MT88.4 R48, [R222+0xa800] ;  /* 0x00a80000de30783b */ /* 0x000eea0000004200 */
[----:B------:R-:W-:Y:S01]  /*ca20*/  HMMA.16816.F32 R52, R4, R136, R52 ;  /* 0x000000880434723c */ /* 0x000fe20000001834 */
[--C-:B-1----:R-:W-:Y:S01]  /*ca30*/  FFMA.FTZ R13, R142, UR26, -R10.reuse ;  /* 0x0000001a8e0d7c23 */ /* 0x102fe2000801080a */
[----:B------:R-:W-:-:S04]  /*ca40*/  FFMA.FTZ R10, R143, UR26, -R10 ;  /* 0x0000001a8f0a7c23 */ /* 0x000fc8000801080a */
[C---:B------:R-:W-:Y:S01]  /*ca50*/  HMMA.16816.F32 R140, R4.reuse, R138, R64 ;  /* 0x0000008a048c723c */ /* 0x040fe20000001840 */
[----:B------:R1:W-:Y:S01]  /*ca60*/  MUFU.EX2 R33, R10 ;  /* 0x0000000a00217308 */ /* 0x0003e20000000800 */
[----:B------:R-:W4:Y:S04]  /*ca70*/  LDSM.16.MT88.4 R64, [R221+0xa800] ;  /* 0x00a80000dd40783b */ /* 0x000f280000004200 */
[C---:B------:R-:W-:Y:S03]  /*ca80*/  HMMA.16816.F32 R68, R4.reuse, R20, R68 ;  /* 0x000000140444723c */ /* 0x040fe60000001844 */
[----:B------:R5:W-:Y:S03]  /*ca90*/  MUFU.EX2 R35, R13 ;  /* 0x0000000d00237308 */ /* 0x000be60000000800 */
[----:B------:R-:W-:Y:S01]  /*caa0*/  HMMA.16816.F32 R136, R4, R22, R80 ;  /* 0x000000160488723c */ /* 0x000fe20000001850 */
[----:B------:R-:W4:Y:S01]  /*cab0*/  LDSM.16.MT88.4 R80, [R217+0xb800] ;  /* 0x00b80000d950783b */ /* 0x000f220000004200 */
[----:B-1----:R-:W-:-:S04]  /*cac0*/  FFMA.FTZ R10, R176, UR26, -R9 ;  /* 0x0000001ab00a7c23 */ /* 0x002fc80008010809 */
[C---:B------:R-:W-:Y:S01]  /*cad0*/  HMMA.16816.F32 R84, R4.reuse, R28, R84 ;  /* 0x0000001c0454723c */ /* 0x040fe20000001854 */
[----:B------:R1:W-:Y:S05]  /*cae0*/  MUFU.EX2 R19, R10 ;  /* 0x0000000a00137308 */ /* 0x0003ea0000000800 */
[----:B------:R-:W-:Y:S01]  /*caf0*/  HMMA.16816.F32 R132, R4, R30, R96 ;  /* 0x0000001e0484723c */ /* 0x000fe20000001860 */
[----:B-----5:R-:W-:Y:S01]  /*cb00*/  MOV R13, R124 ;  /* 0x0000007c000d7202 */ /* 0x020fe20000000f00 */
[----:B------:R-:W5:Y:S01]  /*cb10*/  LDSM.16.MT88.4 R96, [R219+0xb800] ;  /* 0x00b80000db60783b */ /* 0x000f620000004200 */
[----:B--2---:R-:W-:-:S03]  /*cb20*/  F2FP.F16.F32.PACK_AB R124, R34, R32 ;  /* 0x00000020227c723e */ /* 0x004fc600000000ff */
[C---:B------:R-:W-:Y:S06]  /*cb30*/  HMMA.16816.F32 R100, R4.reuse, R40, R100 ;  /* 0x000000280464723c */ /* 0x040fec0000001864 */
[----:B------:R-:W-:Y:S01]  /*cb40*/  HMMA.16816.F32 R28, R4, R42, R112 ;  /* 0x0000002a041c723c */ /* 0x000fe20000001870 */
[----:B------:R-:W2:Y:S01]  /*cb50*/  LDSM.16.MT88.4 R112, [R222+0xb800] ;  /* 0x00b80000de70783b */ /* 0x000ea20000004200 */
[----:B-1----:R-:W-:-:S04]  /*cb60*/  FFMA.FTZ R10, R177, UR26, -R9 ;  /* 0x0000001ab10a7c23 */ /* 0x002fc80008010809 */
[----:B------:R1:W3:Y:S01]  /*cb70*/  MUFU.EX2 R17, R10 ;  /* 0x0000000a00117308 */ /* 0x0002e20000000800 */
[C---:B------:R-:W-:Y:S06]  /*cb80*/  HMMA.16816.F32 R116, R4.reuse, R44, R116 ;  /* 0x0000002c0474723c */ /* 0x040fec0000001874 */
[----:B------:R-:W-:Y:S07]  /*cb90*/  HMMA.16816.F32 R20, R4, R46, R128 ;  /* 0x0000002e0414723c */ /* 0x000fee0000001880 */
[----:B------:R-:W-:Y:S01]  /*cba0*/  FFMA.FTZ R4, R187, UR26, -R12 ;  /* 0x0000001abb047c23 */ /* 0x000fe2000801080c */
[----:B------:R-:W-:Y:S01]  /*cbb0*/  FFMA.FTZ R5, R186, UR26, -R11 ;  /* 0x0000001aba057c23 */ /* 0x000fe2000801080b */
[----:B------:R-:W-:Y:S01]  /*cbc0*/  MOV R186, R14 ;  /* 0x0000000e00ba7202 */ /* 0x000fe20000000f00 */
[--C-:B-1----:R-:W-:Y:S01]  /*cbd0*/  FFMA.FTZ R10, R178, UR26, -R9.reuse ;  /* 0x0000001ab20a7c23 */ /* 0x102fe20008010809 */
[----:B------:R1:W-:Y:S01]  /*cbe0*/  MUFU.EX2 R176, R4 ;  /* 0x0000000400b07308 */ /* 0x0003e20000000800 */
[----:B------:R-:W-:Y:S01]  /*cbf0*/  FFMA.FTZ R9, R179, UR26, -R9 ;  /* 0x0000001ab3097c23 */ /* 0x000fe20008010809 */
[----:B------:R-:W-:-:S02]  /*cc00*/  MOV R179, R16 ;  /* 0x0000001000b37202 */ /* 0x000fc40000000f00 */
[----:B------:R-:W-:-:S04]  /*cc10*/  MOV R187, R13 ;  /* 0x0000000d00bb7202 */ /* 0x000fc80000000f00 */
[----:B------:R4:W-:Y:S01]  /*cc20*/  MUFU.EX2 R18, R10 ;  /* 0x0000000a00127308 */ /* 0x0009e20000000800 */
[----:B------:R-:W-:-:S07]  /*cc30*/  FFMA.FTZ R2, R187, R2, R249 ;  /* 0x00000002bb027223 */ /* 0x000fce00000100f9 */
[----:B------:R5:W-:Y:S01]  /*cc40*/  MUFU.EX2 R16, R9 ;  /* 0x0000000900107308 */ /* 0x000be20000000800 */
[----:B-1----:R-:W-:Y:S01]  /*cc50*/  FFMA.FTZ R4, R200, UR26, -R12 ;  /* 0x0000001ac8047c23 */ /* 0x002fe2000801080c */
[----:B------:R-:W-:-:S05]  /*cc60*/  MOV R200, R15 ;  /* 0x0000000f00c87202 */ /* 0x000fca0000000f00 */
[----:B------:R-:W-:Y:S01]  /*cc70*/  FFMA.FTZ R8, R200, R8, R186 ;  /* 0x00000008c8087223 */ /* 0x000fe200000100ba */
[----:B------:R-:W-:Y:S01]  /*cc80*/  MUFU.EX2 R7, R5 ;  /* 0x0000000500077308 */ /* 0x000fe20000000800 */
[----:B----4-:R-:W-:Y:S01]  /*cc90*/  FFMA.FTZ R10, R184, UR26, -R12 ;  /* 0x0000001ab80a7c23 */ /* 0x010fe2000801080c */
[----:B------:R-:W-:Y:S02]  /*cca0*/  MOV R184, R125 ;  /* 0x0000007d00b87202 */ /* 0x000fe40000000f00 */
[----:B---3--:R-:W-:-:S04]  /*ccb0*/  F2FP.F16.F32.PACK_AB R125, R17, R19 ;  /* 0x00000013117d723e */ /* 0x008fc800000000ff */
[----:B------:R-:W-:Y:S01]  /*ccc0*/  MUFU.EX2 R178, R10 ;  /* 0x0000000a00b27308 */ /* 0x000fe20000000800 */
[----:B-----5:R-:W-:Y:S01]  /*ccd0*/  FFMA.FTZ R9, R185, UR26, -R12 ;  /* 0x0000001ab9097c23 */ /* 0x020fe2000801080c */
[----:B------:R-:W-:Y:S01]  /*cce0*/  MOV R185, R126 ;  /* 0x0000007e00b97202 */ /* 0x000fe20000000f00 */
[----:B------:R-:W1:Y:S01]  /*ccf0*/  LDSM.16.MT88.4 R12, [R221+0xb800] ;  /* 0x00b80000dd0c783b */ /* 0x000e620000004200 */
[----:B------:R-:W-:-:S03]  /*cd00*/  F2FP.F16.F32.PACK_AB R126, R33, R35 ;  /* 0x00000023217e723e */ /* 0x000fc600000000ff */
[----:B------:R-:W-:Y:S01]  /*cd10*/  FFMA.FTZ R0, R185, R0, R197 ;  /* 0x00000000b9007223 */ /* 0x000fe200000100c5 */
[----:B------:R3:W4:Y:S03]  /*cd20*/  MUFU.EX2 R10, R4 ;  /* 0x00000004000a7308 */ /* 0x0007260000000800 */
[----:B------:R-:W-:-:S04]  /*cd30*/  FADD.FTZ R0, R198, R0 ;  /* 0x00000000c6007221 */ /* 0x000fc80000010000 */
[----:B------:R-:W-:Y:S01]  /*cd40*/  FADD.FTZ R0, R181, R0 ;  /* 0x00000000b5007221 */ /* 0x000fe20000010000 */
[----:B------:R5:W2:Y:S03]  /*cd50*/  MUFU.EX2 R177, R9 ;  /* 0x0000000900b17308 */ /* 0x000aa60000000800 */
[----:B------:R-:W-:-:S04]  /*cd60*/  FADD.FTZ R0, R180, R0 ;  /* 0x00000000b4007221 */ /* 0x000fc80000010000 */
[----:B------:R-:W-:Y:S01]  /*cd70*/  FADD.FTZ R0, R19, R0 ;  /* 0x0000000013007221 */ /* 0x000fe20000010000 */
[----:B---3--:R-:W-:Y:S01]  /*cd80*/  FFMA.FTZ R4, R202, UR26, -R11 ;  /* 0x0000001aca047c23 */ /* 0x008fe2000801080b */
[----:B----4-:R-:W-:Y:S02]  /*cd90*/  F2FP.F16.F32.PACK_AB R130, R10, R176 ;  /* 0x000000b00a82723e */ /* 0x010fe400000000ff */
[----:B------:R-:W-:Y:S01]  /*cda0*/  FADD.FTZ R0, R17, R0 ;  /* 0x0000000011007221 */ /* 0x000fe20000010000 */
[----:B------:R3:W4:Y:S03]  /*cdb0*/  MUFU.EX2 R6, R4 ;  /* 0x0000000400067308 */ /* 0x0007260000000800 */
[----:B------:R-:W-:Y:S01]  /*cdc0*/  FADD.FTZ R0, R18, R0 ;  /* 0x0000000012007221 */ /* 0x000fe20000010000 */
[----:B-----5:R-:W-:Y:S02]  /*cdd0*/  MOV R9, R127 ;  /* 0x0000007f00097202 */ /* 0x020fe40000000f00 */
[----:B------:R-:W-:-:S02]  /*cde0*/  F2FP.F16.F32.PACK_AB R127, R16, R18 ;  /* 0x00000012107f723e */ /* 0x000fc400000000ff */
[----:B--2---:R-:W-:Y:S01]  /*cdf0*/  F2FP.F16.F32.PACK_AB R128, R177, R178 ;  /* 0x000000b2b180723e */ /* 0x004fe200000000ff */
[----:B------:R-:W-:Y:S01]  /*ce00*/  FFMA.FTZ R3, R9, R3, R203 ;  /* 0x0000000309037223 */ /* 0x000fe200000100cb */
[----:B------:R-:W-:Y:S01]  /*ce10*/  FADD.FTZ R9, R184, R8 ;  /* 0x00000008b8097221 */ /* 0x000fe20000010000 */
[----:B------:R-:W-:Y:S02]  /*ce20*/  FADD.FTZ R8, R248, R2 ;  /* 0x00000002f8087221 */ /* 0x000fe40000010000 */
[----:B------:R-:W-:Y:S01]  /*ce30*/  FADD.FTZ R2, R199, R3 ;  /* 0x00000003c7027221 */ /* 0x000fe20000010000 */
[----:B------:R-:W-:Y:S01]  /*ce40*/  FADD.FTZ R3, R252, R9 ;  /* 0x00000009fc037221 */ /* 0x000fe20000010000 */
[----:B------:R-:W-:Y:S01]  /*ce50*/  FADD.FTZ R8, R250, R8 ;  /* 0x00000008fa087221 */ /* 0x000fe20000010000 */
[C---:B------:R-:W-:Y:S01]  /*ce60*/  HMMA.16816.F32 R40, R124.reuse, R48, R240 ;  /* 0x000000307c28723c */ /* 0x040fe200000018f0 */
[----:B---3--:R-:W-:Y:S01]  /*ce70*/  FFMA.FTZ R4, R201, UR26, -R11 ;  /* 0x0000001ac9047c23 */ /* 0x008fe2000801080b */
[----:B------:R-:W-:Y:S01]  /*ce80*/  FADD.FTZ R2, R182, R2 ;  /* 0x00000002b6027221 */ /* 0x000fe20000010000 */
[----:B------:R-:W-:Y:S01]  /*ce90*/  FADD.FTZ R3, R179, R3 ;  /* 0x00000003b3037221 */ /* 0x000fe20000010000 */
[----:B------:R-:W-:Y:S01]  /*cea0*/  FADD.FTZ R8, R251, R8 ;  /* 0x00000008fb087221 */ /* 0x000fe20000010000 */
[----:B------:R2:W-:Y:S01]  /*ceb0*/  MUFU.EX2 R5, R4 ;  /* 0x0000000400057308 */ /* 0x0005e20000000800 */
[----:B------:R-:W-:Y:S01]  /*cec0*/  FADD.FTZ R2, R183, R2 ;  /* 0x00000002b7027221 */ /* 0x000fe20000010000 */
        /* <DEDUP_REMOVED lines=13> */
[----:B--2---:R-:W-:Y:S01]  /*cfa0*/  FFMA.FTZ R4, R196, UR26, -R11 ;  /* 0x0000001ac4047c23 */ /* 0x004fe2000801080b */
[----:B------:R-:W-:Y:S02]  /*cfb0*/  FADD.FTZ R251, R33, R2 ;  /* 0x0000000221fb7221 */ /* 0x000fe40000010000 */
[----:B------:R2:W-:Y:S02]  /*cfc0*/  STL [R1+0xc], R240 ;  /* 0x00000cf001007387 */ /* 0x0005e40000100800 */
[C---:B------:R-:W-:Y:S01]  /*cfd0*/  HMMA.16816.F32 R160, R124.reuse, R172, R160 ;  /* 0x000000ac7ca0723c */ /* 0x040fe200000018a0 */
[----:B------:R-:W3:Y:S05]  /*cfe0*/  MUFU.EX2 R4, R4 ;  /* 0x0000000400047308 */ /* 0x000eea0000000800 */
[C---:B------:R-:W-:Y:S06]  /*cff0*/  HMMA.16816.F32 R168, R124.reuse, R174, R168 ;  /* 0x000000ae7ca8723c */ /* 0x040fec00000018a8 */
[----:B------:R-:W-:Y:S01]  /*d000*/  HMMA.16816.F32 R44, R124, R50, R244 ;  /* 0x000000327c2c723c */ /* 0x000fe200000018f4 */
[----:B---3--:R-:W-:Y:S01]  /*d010*/  F2FP.F16.F32.PACK_AB R131, R4, R5 ;  /* 0x000000050483723e */ /* 0x008fe200000000ff */
        /* <DEDUP_REMOVED lines=20> */
[----:B-1----:R-:W-:Y:S06]  /*d160*/  HMMA.16816.F32 R120, R124, R12, R120 ;  /* 0x0000000c7c78723c */ /* 0x002fec0000001878 */
        /* <DEDUP_REMOVED lines=15> */
[----:B--2---:R-:W-:-:S15]  /*d260*/  @!P0 BRA `(.L_x_1303) ;  /* 0x00000028005c8947 */ /* 0x004fde0003800000 */
        /* <DEDUP_REMOVED lines=19> */
[----:B------:R2:W-:Y:S04]  /*d3a0*/  LDGSTS.E.BYPASS.LTC128B.128 [R239+0xa000], desc[UR18][R8.64] ;  /* 0x0a00000008ef7fae */ /* 0x0005e8000b901d52 */
[----:B------:R-:W-:Y:S04]  /*d3b0*/  LDGSTS.E.BYPASS.LTC128B.128 [R239+0xb000], desc[UR18][R4.64] ;  /* 0x0b00000004ef7fae */ /* 0x000fe8000b901d52 */
[----:B------:R3:W-:Y:S04]  /*d3c0*/  LDGSTS.E.BYPASS.LTC128B.128 [R239+0xa800], desc[UR18][R6.64] ;  /* 0x0a80000006ef7fae */ /* 0x0007e8000b901d52 */
[----:B------:R4:W-:Y:S04]  /*d3d0*/  LDGSTS.E.BYPASS.LTC128B.128 [R239+0xb800], desc[UR18][R2.64] ;  /* 0x0b80000002ef7fae */ /* 0x0009e8000b901d52 */
[----:B------:R-:W-:Y:S01]  /*d3e0*/  LDSM.16.M88.4 R16, [R216+0x8000] ;  /* 0x00800000d810783b */ /* 0x000fe20000000200 */
[----:B-1----:R-:W-:-:S03]  /*d3f0*/  IMAD.SHL.U32 R243, R243, 0x2, RZ ;  /* 0x00000002f3f37824 */ /* 0x002fc600078e00ff */
[----:B------:R-:W-:Y:S02]  /*d400*/  LDSM.16.M88.4 R24, [R216+0x8800] ;  /* 0x00880000d818783b */ /* 0x000fe40000000200 */
[----:B------:R-:W-:Y:S02]  /*d410*/  LOP3.LUT R243, R243, 0x6, RZ, 0xc0, !PT ;  /* 0x00000006f3f37812 */ /* 0x000fe400078ec0ff */
[----:B------:R-:W-:Y:S03]  /*d420*/  LDSM.16.M88.4 R28, [R227] ;  /* 0x00000000e31c783b */ /* 0x000fe60000000200 */
[----:B------:R-:W-:Y:S01]  /*d430*/  IMAD R0, R0, 0x20, R243 ;  /* 0x0000002000007824 */ /* 0x000fe200078e02f3 */
[----:B--2---:R-:W1:Y:S04]  /*d440*/  LDSM.16.M88.4 R8, [R218] ;  /* 0x00000000da08783b */ /* 0x004e680000000200 */
[----:B------:R-:W-:Y:S01]  /*d450*/  LDSM.16.M88.4 R12, [R220+0x2000] ;  /* 0x00200000dc0c783b */ /* 0x000fe20000000200 */
[----:B------:R-:W-:-:S02]  /*d460*/  ISETP.GE.AND P5, PT, R0, R236, PT ;  /* 0x000000ec0000720c */ /* 0x000fc40003fa6270 */
[C---:B------:R-:W-:Y:S01]  /*d470*/  ISETP.GE.AND P1, PT, R0.reuse, R235, PT ;  /* 0x000000eb0000720c */ /* 0x040fe20003f26270 */
[----:B---3--:R-:W2:Y:S01]  /*d480*/  LDSM.16.M88.4 R4, [R218+0x2000] ;  /* 0x00200000da04783b */ /* 0x008ea20000000200 */
[C---:B------:R-:W-:Y:S01]  /*d490*/  ISETP.LT.OR P5, PT, R0.reuse, R232, P5 ;  /* 0x000000e80000720c */ /* 0x040fe20002fa1670 */
[C---:B----4-:R-:W-:Y:S02]  /*d4a0*/  VIADD R2, R0.reuse, 0x1 ;  /* 0x0000000100027836 */ /* 0x050fe40000000000 */
[----:B------:R-:W3:Y:S01]  /*d4b0*/  LDSM.16.M88.4 R32, [R230] ;  /* 0x00000000e620783b */ /* 0x000ee20000000200 */
[C---:B------:R-:W-:Y:S01]  /*d4c0*/  ISETP.GE.AND P3, PT, R0.reuse, R238, PT ;  /* 0x000000ee0000720c */ /* 0x040fe20003f66270 */
[C---:B------:R-:W-:Y:S01]  /*d4d0*/  VIADD R3, R0.reuse, 0x11 ;  /* 0x0000001100037836 */ /* 0x040fe20000000000 */
[----:B------:R-:W-:Y:S01]  /*d4e0*/  ISETP.LT.OR P1, PT, R0, R231, P1 ;  /* 0x000000e70000720c */ /* 0x000fe20000f21670 */
[----:B------:R-:W4:Y:S01]  /*d4f0*/  LDSM.16.M88.4 R20, [R220] ;  /* 0x00000000dc14783b */ /* 0x000f220000000200 */
[----:B------:R-:W-:-:S02]  /*d500*/  ISETP.GE.AND P6, PT, R2, R236, PT ;  /* 0x000000ec0200720c */ /* 0x000fc40003fc6270 */
        /* <DEDUP_REMOVED lines=10> */
[C---:B------:R-:W-:Y:S01]  /*d5b0*/  VIADD R2, R0.reuse, 0x8 ;  /* 0x0000000800027836 */ /* 0x040fe20000000000 */
[----:B------:R-:W-:Y:S01]  /*d5c0*/  ISETP.LT.OR P3, PT, R0, R234, P3 ;  /* 0x000000ea0000720c */ /* 0x000fe20001f61670 */
[C---:B-1----:R-:W-:Y:S06]  /*d5d0*/  HMMA.16816.F32 R188, R8.reuse, R16, RZ ;  /* 0x0000001008bc723c */ /* 0x042fec00000018ff */
[-C--:B------:R-:W-:Y:S06]  /*d5e0*/  HMMA.16816.F32 R200, R8, R18.reuse, RZ ;  /* 0x0000001208c8723c */ /* 0x080fec00000018ff */
[C---:B--2---:R-:W-:Y:S06]  /*d5f0*/  HMMA.16816.F32 R180, R4.reuse, R18, RZ ;  /* 0x0000001204b4723c */ /* 0x044fec00000018ff */
[C---:B------:R-:W-:Y:S06]  /*d600*/  HMMA.16816.F32 R176, R4.reuse, R24, RZ ;  /* 0x0000001804b0723c */ /* 0x040fec00000018ff */
[C---:B------:R-:W-:Y:S06]  /*d610*/  HMMA.16816.F32 R132, R4.reuse, R26, RZ ;  /* 0x0000001a0484723c */ /* 0x040fec00000018ff */
[----:B------:R-:W-:Y:S01]  /*d620*/  HMMA.16816.F32 R184, R4, R16, RZ ;  /* 0x0000001004b8723c */ /* 0x000fe200000018ff */
[----:B------:R-:W1:Y:S05]  /*d630*/  LDSM.16.M88.4 R4, [R226+0x2000] ;  /* 0x00200000e204783b */ /* 0x000e6a0000000200 */
[C---:B------:R-:W-:Y:S06]  /*d640*/  HMMA.16816.F32 R16, R8.reuse, R24, RZ ;  /* 0x000000180810723c */ /* 0x040fec00000018ff */
[----:B------:R-:W-:Y:S01]  /*d650*/  HMMA.16816.F32 R196, R8, R26, RZ ;  /* 0x0000001a08c4723c */ /* 0x000fe200000018ff */
[----:B------:R-:W2:Y:S05]  /*d660*/  LDSM.16.M88.4 R8, [R226] ;  /* 0x00000000e208783b */ /* 0x000eaa0000000200 */
[C---:B------:R-:W-:Y:S06]  /*d670*/  HMMA.16816.F32 R192, R12.reuse, R30, R180 ;  /* 0x0000001e0cc0723c */ /* 0x040fec00000018b4 */
[C---:B---3--:R-:W-:Y:S06]  /*d680*/  HMMA.16816.F32 R204, R12.reuse, R32, R176 ;  /* 0x000000200ccc723c */ /* 0x048fec00000018b0 */
[----:B------:R-:W-:Y:S01]  /*d690*/  HMMA.16816.F32 R180, R12, R34, R132 ;  /* 0x000000220cb4723c */ /* 0x000fe20000001884 */
[----:B------:R-:W-:Y:S05]  /*d6a0*/  LDSM.16.M88.4 R132, [R223] ;  /* 0x00000000df84783b */ /* 0x000fea0000000200 */
[-C--:B----4-:R-:W-:Y:S06]  /*d6b0*/  HMMA.16816.F32 R176, R20, R28.reuse, R188 ;  /* 0x0000001c14b0723c */ /* 0x090fec00000018bc */
[----:B------:R-:W-:Y:S06]  /*d6c0*/  HMMA.16816.F32 R208, R12, R28, R184 ;  /* 0x0000001c0cd0723c */ /* 0x000fec00000018b8 */
[C---:B------:R-:W-:Y:S01]  /*d6d0*/  HMMA.16816.F32 R24, R20.reuse, R32, R16 ;  /* 0x000000201418723c */ /* 0x040fe20000001810 */
[----:B------:R-:W3:Y:S05]  /*d6e0*/  LDSM.16.M88.4 R16, [R225+0x2000] ;  /* 0x00200000e110783b */ /* 0x000eea0000000200 */
[C---:B------:R-:W-:Y:S01]  /*d6f0*/  HMMA.16816.F32 R12, R20.reuse, R30, R200 ;  /* 0x0000001e140c723c */ /* 0x040fe200000018c8 */
[----:B------:R-:W4:Y:S05]  /*d700*/  LDSM.16.M88.4 R28, [R223+0x800] ;  /* 0x00080000df1c783b */ /* 0x000f2a0000000200 */
[----:B------:R-:W-:Y:S01]  /*d710*/  HMMA.16816.F32 R184, R20, R34, R196 ;  /* 0x0000002214b8723c */ /* 0x000fe200000018c4 */
[----:B------:R-:W5:Y:S04]  /*d720*/  LDSM.16.M88.4 R20, [R225] ;  /* 0x00000000e114783b */ /* 0x000f680000000200 */
[----:B------:R-:W-:Y:S01]  /*d730*/  LDSM.16.M88.4 R32, [R216+0x9000] ;  /* 0x00900000d820783b */ /* 0x000fe20000000200 */
[C---:B-1----:R-:W-:Y:S06]  /*d740*/  HMMA.16816.F32 R192, R4.reuse, R138, R192 ;  /* 0x0000008a04c0723c */ /* 0x042fec00000018c0 */
[C---:B------:R-:W-:Y:S06]  /*d750*/  HMMA.16816.F32 R204, R4.reuse, R140, R204 ;  /* 0x0000008c04cc723c */ /* 0x040fec00000018cc */
[----:B------:R-:W-:Y:S06]  /*d760*/  HMMA.16816.F32 R188, R4, R142, R180 ;  /* 0x0000008e04bc723c */ /* 0x000fec00000018b4 */
[-C--:B--2---:R-:W-:Y:S06]  /*d770*/  HMMA.16816.F32 R180, R8, R136.reuse, R176 ;  /* 0x0000008808b4723c */ /* 0x084fec00000018b0 */
[----:B------:R-:W-:Y:S01]  /*d780*/  HMMA.16816.F32 R196, R4, R136, R208 ;  /* 0x0000008804c4723c */ /* 0x000fe200000018d0 */
[----:B------:R-:W-:Y:S05]  /*d790*/  LDSM.16.M88.4 R4, [R218+0x4000] ;  /* 0x00400000da04783b */ /* 0x000fea0000000200 */
[C---:B------:R-:W-:Y:S01]  /*d7a0*/  HMMA.16816.F32 R176, R8.reuse, R138, R12 ;  /* 0x0000008a08b0723c */ /* 0x040fe2000000180c */
[----:B------:R-:W1:Y:S05]  /*d7b0*/  LDSM.16.M88.4 R12, [R218+0x6000] ;  /* 0x00600000da0c783b */ /* 0x000e6a0000000200 */
[C---:B------:R-:W-:Y:S01]  /*d7c0*/  HMMA.16816.F32 R136, R8.reuse, R140, R24 ;  /* 0x0000008c0888723c */ /* 0x040fe20000001818 */
[----:B------:R-:W2:Y:S05]  /*d7d0*/  LDSM.16.M88.4 R24, [R216+0x9800] ;  /* 0x00980000d818783b */ /* 0x000eaa0000000200 */
[----:B------:R-:W-:Y:S01]  /*d7e0*/  HMMA.16816.F32 R140, R8, R142, R184 ;  /* 0x0000008e088c723c */ /* 0x000fe200000018b8 */
[----:B------:R-:W-:Y:S05]  /*d7f0*/  LDSM.16.M88.4 R8, [R220+0x6000] ;  /* 0x00600000dc08783b */ /* 0x000fea0000000200 */
[C---:B---3--:R-:W-:Y:S06]  /*d800*/  HMMA.16816.F32 R192, R16.reuse, R134, R192 ;  /* 0x0000008610c0723c */ /* 0x048fec00000018c0 */
[----:B----4-:R-:W-:Y:S06]  /*d810*/  HMMA.16816.F32 R184, R16, R28, R204 ;  /* 0x0000001c10b8723c */ /* 0x010fec00000018cc */
[-C--:B-----5:R-:W-:Y:S06]  /*d820*/  HMMA.16816.F32 R180, R20, R132.reuse, R180 ;  /* 0x0000008414b4723c */ /* 0x0a0fec00000018b4 */
[C---:B------:R-:W-:Y:S06]  /*d830*/  HMMA.16816.F32 R196, R16.reuse, R132, R196 ;  /* 0x0000008410c4723c */ /* 0x040fec00000018c4 */
[----:B------:R-:W-:Y:S06]  /*d840*/  HMMA.16816.F32 R188, R16, R30, R188 ;  /* 0x0000001e10bc723c */ /* 0x000fec00000018bc */
[C---:B------:R-:W-:Y:S01]  /*d850*/  HMMA.16816.F32 R176, R20.reuse, R134, R176 ;  /* 0x0000008614b0723c */ /* 0x040fe200000018b0 */
[----:B------:R-:W-:Y:S05]  /*d860*/  LDSM.16.M88.4 R132, [R229] ;  /* 0x00000000e584783b */ /* 0x000fea0000000200 */
[C---:B------:R-:W-:Y:S01]  /*d870*/  HMMA.16816.F32 R16, R20.reuse, R28, R136 ;  /* 0x0000001c1410723c */ /* 0x040fe20000001888 */
[----:B------:R-:W-:Y:S05]  /*d880*/  LDSM.16.M88.4 R136, [R228] ;  /* 0x00000000e488783b */ /* 0x000fea0000000200 */
[----:B------:R-:W-:Y:S01]  /*d890*/  HMMA.16816.F32 R140, R20, R30, R140 ;  /* 0x0000001e148c723c */ /* 0x000fe2000000188c */
[----:B------:R-:W3:Y:S05]  /*d8a0*/  LDSM.16.M88.4 R20, [R220+0x4000] ;  /* 0x00400000dc14783b */ /* 0x000eea0000000200 */
[C---:B-1----:R-:W-:Y:S06]  /*d8b0*/  HMMA.16816.F32 R28, R12.reuse, R34, R192 ;  /* 0x000000220c1c723c */ /* 0x042fec00000018c0 */
[----:B--2---:R-:W-:Y:S06]  /*d8c0*/  HMMA.16816.F32 R192, R12, R24, R184 ;  /* 0x000000180cc0723c */ /* 0x004fec00000018b8 */
[-C--:B------:R-:W-:Y:S06]  /*d8d0*/  HMMA.16816.F32 R184, R4, R32.reuse, R180 ;  /* 0x0000002004b8723c */ /* 0x080fec00000018b4 */
[C---:B------:R-:W-:Y:S06]  /*d8e0*/  HMMA.16816.F32 R196, R12.reuse, R32, R196 ;  /* 0x000000200cc4723c */ /* 0x040fec00000018c4 */
[----:B------:R-:W-:Y:S06]  /*d8f0*/  HMMA.16816.F32 R188, R12, R26, R188 ;  /* 0x0000001a0cbc723c */ /* 0x000fec00000018bc */
[C---:B------:R-:W-:Y:S01]  /*d900*/  HMMA.16816.F32 R12, R4.reuse, R34, R176 ;  /* 0x00000022040c723c */ /* 0x040fe200000018b0 */
[----:B------:R-:W-:Y:S05]  /*d910*/  LDSM.16.M88.4 R32, [R224+0x9000] ;  /* 0x00900000e020783b */ /* 0x000fea0000000200 */
[C---:B------:R-:W-:Y:S01]  /*d920*/  HMMA.16816.F32 R176, R4.reuse, R24, R16 ;  /* 0x0000001804b0723c */ /* 0x040fe20000001810 */
[----:B------:R-:W-:Y:S05]  /*d930*/  LDSM.16.M88.4 R16, [R226+0x6000] ;  /* 0x00600000e210783b */ /* 0x000fea0000000200 */
[----:B------:R-:W-:Y:S01]  /*d940*/  HMMA.16816.F32 R140, R4, R26, R140 ;  /* 0x0000001a048c723c */ /* 0x000fe2000000188c */
[----:B------:R-:W1:Y:S04]  /*d950*/  LDSM.16.M88.4 R4, [R226+0x4000] ;  /* 0x00400000e204783b */ /* 0x000e680000000200 */
[----:B------:R-:W-:Y:S01]  /*d960*/  LDSM.16.M88.4 R24, [R223+0x1000] ;  /* 0x00100000df18783b */ /* 0x000fe20000000200 */
[----:B---3--:R-:W-:Y:S06]  /*d970*/  HMMA.16816.F32 R184, R20, R132, R184 ;  /* 0x0000008414b8723c */ /* 0x008fec00000018b8 */
[C---:B------:R-:W-:Y:S01]  /*d980*/  HMMA.16816.F32 R208, R8.reuse, R134, R28 ;  /* 0x0000008608d0723c */ /* 0x040fe2000000181c */
[----:B------:R-:W2:Y:S05]  /*d990*/  LDSM.16.M88.4 R28, [R224+0x9800] ;  /* 0x00980000e01c783b */ /* 0x000eaa0000000200 */
[----:B------:R-:W-:Y:S06]  /*d9a0*/  HMMA.16816.F32 R204, R8, R136, R192 ;  /* 0x0000008808cc723c */ /* 0x000fec00000018c0 */
[----:B------:R-:W-:Y:S01]  /*d9b0*/  HMMA.16816.F32 R192, R20, R134, R12 ;  /* 0x0000008614c0723c */ /* 0x000fe2000000180c */
[----:B------:R-:W3:Y:S05]  /*d9c0*/  LDSM.16.M88.4 R12, [R225+0x4000] ;  /* 0x00400000e10c783b */ /* 0x000eea0000000200 */
[C---:B------:R-:W-:Y:S06]  /*d9d0*/  HMMA.16816.F32 R196, R8.reuse, R132, R196 ;  /* 0x0000008408c4723c */ /* 0x040fec00000018c4 */
[----:B------:R-:W-:Y:S01]  /*d9e0*/  HMMA.16816.F32 R200, R8, R138, R188 ;  /* 0x0000008a08c8723c */ /* 0x000fe200000018bc */
[----:B------:R-:W4:Y:S05]  /*d9f0*/  LDSM.16.M88.4 R8, [R225+0x6000] ;  /* 0x00600000e108783b */ /* 0x000f2a0000000200 */
[C---:B------:R-:W-:Y:S06]  /*da00*/  HMMA.16816.F32 R180, R20.reuse, R136, R176 ;  /* 0x0000008814b4723c */ /* 0x040fec00000018b0 */
[----:B------:R-:W-:Y:S01]  /*da10*/  HMMA.16816.F32 R136, R20, R138, R140 ;  /* 0x0000008a1488723c */ /* 0x000fe2000000188c */
[----:B------:R-:W5:Y:S01]  /*da20*/  LDSM.16.M88.4 R20, [R223+0x1800] ;  /* 0x00180000df14783b */ /* 0x000f620000000200 */
[----:B------:R-:W-:-:S04]  /*da30*/  DEPBAR.LE SB0, 0x0 ;  /* 0x000080000000791a */ /* 0x000fc80000000000 */
[-C--:B-1----:R-:W-:Y:S06]  /*da40*/  HMMA.16816.F32 R140, R4, R32.reuse, R184 ;  /* 0x00000020048c723c */ /* 0x082fec00000018b8 */
[C---:B------:R-:W-:Y:S06]  /*da50*/  HMMA.16816.F32 R132, R16.reuse, R32, R196 ;  /* 0x000000201084723c */ /* 0x040fec00000018c4 */
[C---:B------:R-:W-:Y:S06]  /*da60*/  HMMA.16816.F32 R184, R16.reuse, R34, R208 ;  /* 0x0000002210b8723c */ /* 0x040fec00000018d0 */
[C---:B--2---:R-:W-:Y:S06]  /*da70*/  HMMA.16816.F32 R188, R16.reuse, R28, R204 ;  /* 0x0000001c10bc723c */ /* 0x044fec00000018cc */
[----:B------:R-:W-:Y:S06]  /*da80*/  HMMA.16816.F32 R176, R16, R30, R200 ;  /* 0x0000001e10b0723c */ /* 0x000fec00000018c8 */
[C---:B------:R-:W-:Y:S06]  /*da90*/  HMMA.16816.F32 R16, R4.reuse, R34, R192 ;  /* 0x000000220410723c */ /* 0x040fec00000018c0 */
[C---:B------:R-:W-:Y:S06]  /*daa0*/  HMMA.16816.F32 R180, R4.reuse, R28, R180 ;  /* 0x0000001c04b4723c */ /* 0x040fec00000018b4 */
[----:B------:R-:W-:Y:S06]  /*dab0*/  HMMA.16816.F32 R136, R4, R30, R136 ;  /* 0x0000001e0488723c */ /* 0x000fec0000001888 */
[-C--:B---3--:R-:W-:Y:S06]  /*dac0*/  HMMA.16816.F32 R4, R12, R24.reuse, R140 ;  /* 0x000000180c04723c */ /* 0x088fec000000188c */
[----:B----4-:R-:W-:Y:S06]  /*dad0*/  HMMA.16816.F32 R32, R8, R24, R132 ;  /* 0x000000180820723c */ /* 0x010fec0000001884 */
[-C--:B------:R-:W-:Y:S06]  /*dae0*/  HMMA.16816.F32 R132, R12, R26.reuse, R16 ;  /* 0x0000001a0c84723c */ /* 0x080fec0000001810 */
[----:B------:R-:W-:Y:S06]  /*daf0*/  HMMA.16816.F32 R184, R8, R26, R184 ;  /* 0x0000001a08b8723c */ /* 0x000fec00000018b8 */
[----:B------:R-:W-:Y:S01]  /*db00*/  FSEL R16, R4, -INF , !P5 ;  /* 0xff80000004107808 */ /* 0x000fe20006800000 */
[-C--:B-----5:R-:W-:Y:S01]  /*db10*/  HMMA.16816.F32 R28, R12, R20.reuse, R180 ;  /* 0x000000140c1c723c */ /* 0x0a0fe200000018b4 */
[C---:B------:R-:W-:Y:S01]  /*db20*/  ISETP.GE.AND P5, PT, R0.reuse, R237, PT ;  /* 0x000000ed0000720c */ /* 0x040fe20003fa6270 */
[----:B------:R-:W-:Y:S01]  /*db30*/  VIADD R4, R0, 0x10 ;  /* 0x0000001000047836 */ /* 0x000fe20000000000 */
[----:B------:R-:W-:Y:S01]  /*db40*/  FSEL R25, R6, -INF , !P1 ;  /* 0xff80000006197808 */ /* 0x000fe20004800000 */
[----:B------:R-:W-:Y:S01]  /*db50*/  BAR.SYNC.DEFER_BLOCKING 0x0 ;  /* 0x0000000000007b1d */ /* 0x000fe20000010000 */
[----:B------:R-:W-:Y:S01]  /*db60*/  ISETP.LT.OR P5, PT, R0, R233, P5 ;  /* 0x000000e90000720c */ /* 0x000fe20002fa1670 */
[----:B------:R-:W-:Y:S01]  /*db70*/  HMMA.16816.F32 R188, R8, R20, R188 ;  /* 0x0000001408bc723c */ /* 0x000fe200000018bc */
[----:B------:R-:W-:-:S02]  /*db80*/  FSEL R19, R32, -INF , !P3 ;  /* 0xff80000020137808 */ /* 0x000fc40005800000 */
[----:B------:R-:W-:Y:S02]  /*db90*/  FSEL R24, R34, -INF , !P5 ;  /* 0xff80000022187808 */ /* 0x000fe40006800000 */
[----:B------:R-:W-:Y:S01]  /*dba0*/  FSEL R26, R33, -INF , !P2 ;  /* 0xff800000211a7808 */ /* 0x000fe20005000000 */
[----:B------:R-:W-:Y:S01]  /*dbb0*/  HMMA.16816.F32 R176, R8, R22, R176 ;  /* 0x0000001608b0723c */ /* 0x000fe200000018b0 */
        /* <DEDUP_REMOVED lines=10> */
[----:B------:R-:W-:Y:S01]  /*dc60*/  HMMA.16816.F32 R32, R12, R22, R136 ;  /* 0x000000160c20723c */ /* 0x000fe20000001888 */
[----:B------:R-:W-:-:S02]  /*dc70*/  FSEL R17, R5, -INF , !P6 ;  /* 0xff80000005117808 */ /* 0x000fc40007000000 */
[C---:B------:R-:W-:Y:S02]  /*dc80*/  ISETP.GE.AND P0, PT, R2.reuse, R235, PT ;  /* 0x000000eb0200720c */ /* 0x040fe40003f06270 */
[----:B------:R-:W-:Y:S02]  /*dc90*/  FSEL R20, R7, -INF , !P4 ;  /* 0xff80000007147808 */ /* 0x000fe40006000000 */
[----:B------:R-:W-:Y:S02]  /*dca0*/  ISETP.LT.OR P0, PT, R2, R231, P0 ;  /* 0x000000e70200720c */ /* 0x000fe40000701670 */
[----:B------:R-:W-:Y:S02]  /*dcb0*/  FSEL R13, R134, -INF , !P3 ;  /* 0xff800000860d7808 */ /* 0x000fe40005800000 */
[----:B------:R-:W-:Y:S02]  /*dcc0*/  ISETP.GE.AND P3, PT, R4, R236, PT ;  /* 0x000000ec0400720c */ /* 0x000fe40003f66270 */
[----:B------:R-:W-:-:S02]  /*dcd0*/  FSEL R18, R132, -INF , !P1 ;  /* 0xff80000084127808 */ /* 0x000fc40004800000 */
[----:B------:R-:W-:Y:S02]  /*dce0*/  FSEL R14, R135, -INF , !P0 ;  /* 0xff800000870e7808 */ /* 0x000fe40004000000 */
[C---:B------:R-:W-:Y:S02]  /*dcf0*/  ISETP.GE.AND P6, PT, R2.reuse, R236, PT ;  /* 0x000000ec0200720c */ /* 0x040fe40003fc6270 */
[C---:B------:R-:W-:Y:S02]  /*dd00*/  ISETP.GE.AND P4, PT, R2.reuse, R238, PT ;  /* 0x000000ee0200720c */ /* 0x040fe40003f86270 */
[----:B------:R-:W-:Y:S02]  /*dd10*/  ISETP.GE.AND P1, PT, R2, R237, PT ;  /* 0x000000ed0200720c */ /* 0x000fe40003f26270 */
[C---:B------:R-:W-:Y:S02]  /*dd20*/  ISETP.LT.OR P0, PT, R4.reuse, R232, P3 ;  /* 0x000000e80400720c */ /* 0x040fe40001f01670 */
[----:B------:R-:W-:-:S02]  /*dd30*/  ISETP.GE.AND P3, PT, R4, R235, PT ;  /* 0x000000eb0400720c */ /* 0x000fc40003f66270 */
[C---:B------:R-:W-:Y:S02]  /*dd40*/  ISETP.LT.OR P6, PT, R2.reuse, R232, P6 ;  /* 0x000000e80200720c */ /* 0x040fe400037c1670 */
[C---:B------:R-:W-:Y:S02]  /*dd50*/  ISETP.LT.OR P4, PT, R2.reuse, R234, P4 ;  /* 0x000000ea0200720c */ /* 0x040fe40002781670 */
[----:B------:R-:W-:Y:S01]  /*dd60*/  ISETP.LT.OR P1, PT, R2, R233, P1 ;  /* 0x000000e90200720c */ /* 0x000fe20000f21670 */
[----:B------:R-:W-:Y:S01]  /*dd70*/  VIADD R2, R0, 0x18 ;  /* 0x0000001800027836 */ /* 0x000fe20000000000 */
[----:B------:R-:W-:Y:S01]  /*dd80*/  ISETP.LT.OR P3, PT, R4, R231, P3 ;  /* 0x000000e70400720c */ /* 0x000fe20001f61670 */
[----:B------:R-:W-:Y:S01]  /*dd90*/  VIADD R0, R0, 0x19 ;  /* 0x0000001900007836 */ /* 0x000fe20000000000 */
[----:B------:R-:W-:Y:S02]  /*dda0*/  FMNMX.FTZ R5, R214, R16, !PT ;  /* 0x00000010d6057209 */ /* 0x000fe40007810000 */
[----:B------:R-:W-:-:S02]  /*ddb0*/  FSEL R202, R30, -INF , !P3 ;  /* 0xff8000001eca7808 */ /* 0x000fc40005800000 */
[----:B------:R-:W-:Y:S02]  /*ddc0*/  FMNMX.FTZ R5, R17, R5, !PT ;  /* 0x0000000511057209 */ /* 0x000fe40007810000 */
[-C--:B------:R-:W-:Y:S02]  /*ddd0*/  ISETP.GE.AND P3, PT, R2, R236.reuse, PT ;  /* 0x000000ec0200720c */ /* 0x080fe40003f66270 */
[----:B------:R-:W-:Y:S02]  /*dde0*/  FSEL R11, R133, -INF , !P6 ;  /* 0xff800000850b7808 */ /* 0x000fe40007000000 */
[----:B------:R-:W-:Y:S02]  /*ddf0*/  ISETP.GE.AND P6, PT, R3, R236, PT ;  /* 0x000000ec0300720c */ /* 0x000fe40003fc6270 */
[----:B------:R-:W-:Y:S02]  /*de00*/  FMNMX.FTZ R5, R18, R5, !PT ;  /* 0x0000000512057209 */ /* 0x000fe40007810000 */
[----:B------:R-:W-:-:S02]  /*de10*/  ISETP.LT.OR P3, PT, R2, R232, P3 ;  /* 0x000000e80200720c */ /* 0x000fc40001f61670 */
[----:B------:R-:W-:Y:S02]  /*de20*/  ISETP.LT.OR P6, PT, R3, R232, P6 ;  /* 0x000000e80300720c */ /* 0x000fe400037c1670 */
[----:B------:R-:W-:Y:S02]  /*de30*/  FSEL R192, R28, -INF , !P0 ;  /* 0xff8000001cc07808 */ /* 0x000fe40004000000 */
[----:B------:R-:W-:Y:S02]  /*de40*/  FMNMX.FTZ R5, R11, R5, !PT ;  /* 0x000000050b057209 */ /* 0x000fe40007810000 */
[----:B------:R-:W-:Y:S02]  /*de50*/  FSEL R193, R32, -INF , !P3 ;  /* 0xff80000020c17808 */ /* 0x000fe40005800000 */
[----:B------:R-:W-:Y:S02]  /*de60*/  PLOP3.LUT P3, PT, PT, PT, UP0, 0x80, 0x0 ;  /* 0x000000000000781c */ /* 0x000fe40003f6f008 */
[----:B------:R-:W-:-:S02]  /*de70*/  ISETP.GE.AND P0, PT, R3, R235, PT ;  /* 0x000000eb0300720c */ /* 0x000fc40003f06270 */
[----:B------:R-:W-:Y:S02]  /*de80*/  FSEL R195, R29, -INF , !P6 ;  /* 0xff8000001dc37808 */ /* 0x000fe40007000000 */
[----:B------:R-:W-:Y:S02]  /*de90*/  ISETP.GE.AND P6, PT, R0, R236, PT ;  /* 0x000000ec0000720c */ /* 0x000fe40003fc6270 */
[----:B------:R-:W-:Y:S02]  /*dea0*/  FMNMX.FTZ R5, R192, R5, !PT ;  /* 0x00000005c0057209 */ /* 0x000fe40007810000 */
[----:B------:R-:W-:Y:S02]  /*deb0*/  ISETP.LT.OR P0, PT, R3, R231, P0 ;  /* 0x000000e70300720c */ /* 0x000fe40000701670 */
[----:B------:R-:W-:Y:S02]  /*dec0*/  ISETP.LT.OR P6, PT, R0, R232, P6 ;  /* 0x000000e80000720c */ /* 0x000fe400037c1670 */
[----:B------:R-:W-:-:S02]  /*ded0*/  FMNMX.FTZ R5, R195, R5, !PT ;  /* 0x00000005c3057209 */ /* 0x000fc40007810000 */
[----:B------:R-:W-:Y:S02]  /*dee0*/  FSEL R203, R31, -INF , !P0 ;  /* 0xff8000001fcb7808 */ /* 0x000fe40004000000 */
[C---:B------:R-:W-:Y:S02]  /*def0*/  ISETP.GE.AND P0, PT, R2.reuse, R235, PT ;  /* 0x000000eb0200720c */ /* 0x040fe40003f06270 */
[----:B------:R-:W-:Y:S02]  /*df00*/  FSEL R194, R33, -INF , !P6 ;  /* 0xff80000021c27808 */ /* 0x000fe40007000000 */
[----:B------:R-:W-:Y:S02]  /*df10*/  FMNMX.FTZ R5, R193, R5, !PT ;  /* 0x00000005c1057209 */ /* 0x000fe40007810000 */
[----:B------:R-:W-:Y:S02]  /*df20*/  ISETP.LT.OR P0, PT, R2, R231, P0 ;  /* 0x000000e70200720c */ /* 0x000fe40000701670 */
[----:B------:R-:W-:-:S02]  /*df30*/  FMNMX.FTZ R12, R215, R25, !PT ;  /* 0x00000019d70c7209 */ /* 0x000fc40007810000 */
        /* <DEDUP_REMOVED lines=11> */
[----:B------:R-:W-:-:S03]  /*dff0*/  UIADD3 UR4, UR7, UR4, URZ ;  /* 0x0000000407047290 */ /* 0x000fc6000fffe03f */
[----:B------:R-:W-:-:S03]  /*e000*/  ULDC.64 UR6, c[0x0][0x218] ;  /* 0x0000860000067ab9 */ /* 0x000fc60000000a00 */
[----:B------:R-:W-:Y:S01]  /*e010*/  IMAD.U32 R7, RZ, RZ, UR4 ;  /* 0x00000004ff077e24 */ /* 0x000fe2000f8e00ff */
[----:B--2---:R-:W-:-:S04]  /*e020*/  LEA R5, P3, R5, R246, 0x5 ;  /* 0x000000f605057211 */ /* 0x004fc800078628ff */
[C---:B------:R-:W-:Y:S02]  /*e030*/  LEA R6, P6, R5.reuse, UR6, 0x1 ;  /* 0x0000000605067c11 */ /* 0x040fe4000f8c08ff */
        /* <DEDUP_REMOVED lines=12> */
.L_x_1307:
[----:B-1----:R-:W1:Y:S01]  /*e100*/  SHFL.BFLY PT, R9, R10, 0x2, 0x1f ;  /* 0x0c401f000a097f89 */ /* 0x002e6200000e0000 */
[----:B------:R-:W-:Y:S02]  /*e110*/  FMNMX.FTZ R5, R20, R12, !PT ;  /* 0x0000000c14057209 */ /* 0x000fe40007810000 */
[----:B------:R-:W-:Y:S01]  /*e120*/  ISETP.GE.AND P6, PT, R0, R235, PT ;  /* 0x000000eb0000720c */ /* 0x000fe20003fc6270 */
[----:B------:R-:W-:Y:S01]  /*e130*/  LDSM.16.MT88.4 R140, [R221+0xa000] ;  /* 0x00a00000dd8c783b */ /* 0x000fe20000004200 */
[----:B------:R-:W-:Y:S02]  /*e140*/  FMNMX.FTZ R5, R13, R5, !PT ;  /* 0x000000050d057209 */ /* 0x000fe40007810000 */
[----:B------:R-:W-:Y:S01]  /*e150*/  FSEL R201, R34, -INF , !P0 ;  /* 0xff80000022c97808 */ /* 0x000fe20004000000 */
[----:B------:R-:W-:Y:S01]  /*e160*/  LDSM.16.MT88.4 R28, [R222+0xb000] ;  /* 0x00b00000de1c783b */ /* 0x000fe20000004200 */
[----:B------:R-:W-:Y:S02]  /*e170*/  ISETP.LT.OR P6, PT, R0, R231, P6 ;  /* 0x000000e70000720c */ /* 0x000fe400037c1670 */
[----:B------:R-:W-:-:S02]  /*e180*/  ISETP.GE.AND P3, PT, R4, R238, PT ;  /* 0x000000ee0400720c */ /* 0x000fc40003f66270 */
[----:B------:R-:W-:Y:S02]  /*e190*/  ISETP.GE.AND P0, PT, R4, R237, PT ;  /* 0x000000ed0400720c */ /* 0x000fe40003f06270 */
[----:B------:R-:W-:Y:S02]  /*e1a0*/  FMNMX.FTZ R5, R14, R5, !PT ;  /* 0x000000050e057209 */ /* 0x000fe40007810000 */
[----:B------:R-:W-:Y:S02]  /*e1b0*/  FSEL R200, R35, -INF , !P6 ;  /* 0xff80000023c87808 */ /* 0x000fe40007000000 */
[----:B------:R-:W-:Y:S01]  /*e1c0*/  FSEL R7, R185, -INF , !P4 ;  /* 0xff800000b9077808 */ /* 0x000fe20006000000 */
[----:B------:R-:W-:Y:S01]  /*e1d0*/  LDSM.16.MT88.4 R32, [R222+0xa000] ;  /* 0x00a00000de20783b */ /* 0x000fe20000004200 */
[C---:B------:R-:W-:Y:S02]  /*e1e0*/  ISETP.LT.OR P3, PT, R4.reuse, R234, P3 ;  /* 0x000000ea0400720c */ /* 0x040fe40001f61670 */
[----:B------:R-:W-:-:S02]  /*e1f0*/  ISETP.LT.OR P0, PT, R4, R233, P0 ;  /* 0x000000e90400720c */ /* 0x000fc40000701670 */
[C---:B------:R-:W-:Y:S02]  /*e200*/  ISETP.GE.AND P6, PT, R3.reuse, R238, PT ;  /* 0x000000ee0300720c */ /* 0x040fe40003fc6270 */
[----:B------:R-:W-:Y:S02]  /*e210*/  ISETP.GE.AND P4, PT, R3, R237, PT ;  /* 0x000000ed0300720c */ /* 0x000fe40003f86270 */
[----:B------:R-:W-:Y:S02]  /*e220*/  FMNMX.FTZ R4, R202, R5, !PT ;  /* 0x00000005ca047209 */ /* 0x000fe40007810000 */
[----:B------:R-:W-:Y:S02]  /*e230*/  FMNMX.FTZ R5, R213, R19, !PT ;  /* 0x00000013d5057209 */ /* 0x000fe40007810000 */
[C---:B------:R-:W-:Y:S02]  /*e240*/  ISETP.LT.OR P6, PT, R3.reuse, R234, P6 ;  /* 0x000000ea0300720c */ /* 0x040fe400037c1670 */
[----:B------:R-:W-:-:S02]  /*e250*/  ISETP.LT.OR P4, PT, R3, R233, P4 ;  /* 0x000000e90300720c */ /* 0x000fc40002781670 */
[----:B------:R-:W-:Y:S02]  /*e260*/  FMNMX.FTZ R8, R203, R4, !PT ;  /* 0x00000004cb087209 */ /* 0x000fe40007810000 */
[----:B-1----:R-:W-:Y:S02]  /*e270*/  FMNMX.FTZ R3, R10, R9, !PT ;  /* 0x000000090a037209 */ /* 0x002fe40007810000 */
[----:B------:R-:W-:Y:S02]  /*e280*/  FSEL R6, R184, -INF , !P5 ;  /* 0xff800000b8067808 */ /* 0x000fe40006800000 */
[----:B------:R-:W-:Y:S01]  /*e290*/  FMNMX.FTZ R4, R26, R5, !PT ;  /* 0x000000051a047209 */ /* 0x000fe20007810000 */
[----:B------:R-:W1:Y:S01]  /*e2a0*/  SHFL.BFLY PT, R10, R3, 0x1, 0x1f ;  /* 0x0c201f00030a7f89 */ /* 0x000e6200000e0000 */
[----:B------:R-:W-:Y:S02]  /*e2b0*/  FSEL R15, R188, -INF , !P3 ;  /* 0xff800000bc0f7808 */ /* 0x000fe40005800000 */
[----:B------:R-:W-:-:S02]  /*e2c0*/  FMNMX.FTZ R4, R6, R4, !PT ;  /* 0x0000000406047209 */ /* 0x000fc40007810000 */
[----:B------:R-:W-:Y:S02]  /*e2d0*/  FMNMX.FTZ R8, R201, R8, !PT ;  /* 0x00000008c9087209 */ /* 0x000fe40007810000 */
[----:B------:R-:W-:Y:S02]  /*e2e0*/  FMNMX.FTZ R5, R7, R4, !PT ;  /* 0x0000000407057209 */ /* 0x000fe40007810000 */
[----:B------:R-:W-:Y:S02]  /*e2f0*/  FSEL R132, R189, -INF , !P6 ;  /* 0xff800000bd847808 */ /* 0x000fe40007000000 */
[----:B------:R-:W-:Y:S02]  /*e300*/  FMNMX.FTZ R5, R15, R5, !PT ;  /* 0x000000050f057209 */ /* 0x000fe40007810000 */
[----:B------:R-:W-:Y:S02]  /*e310*/  FMNMX.FTZ R4, R212, R24, !PT ;  /* 0x00000018d4047209 */ /* 0x000fe40007810000 */
[----:B------:R-:W-:-:S02]  /*e320*/  FMNMX.FTZ R12, R200, R8, !PT ;  /* 0x00000008c80c7209 */ /* 0x000fc40007810000 */
[----:B------:R-:W-:Y:S02]  /*e330*/  FMNMX.FTZ R134, R132, R5, !PT ;  /* 0x0000000584867209 */ /* 0x000fe40007810000 */
[----:B------:R-:W-:Y:S01]  /*e340*/  FSEL R5, R186, -INF , !P2 ;  /* 0xff800000ba057808 */ /* 0x000fe20005000000 */
[----:B------:R-:W2:Y:S01]  /*e350*/  SHFL.BFLY PT, R9, R12, 0x2, 0x1f ;  /* 0x0c401f000c097f89 */ /* 0x000ea200000e0000 */
[----:B------:R-:W-:Y:S02]  /*e360*/  FMNMX.FTZ R8, R21, R4, !PT ;  /* 0x0000000415087209 */ /* 0x000fe40007810000 */
[C---:B------:R-:W-:Y:S02]  /*e370*/  ISETP.GE.AND P5, PT, R2.reuse, R238, PT ;  /* 0x000000ee0200720c */ /* 0x040fe40003fa6270 */
[----:B------:R-:W-:Y:S02]  /*e380*/  ISETP.GE.AND P2, PT, R2, R237, PT ;  /* 0x000000ed0200720c */ /* 0x000fe40003f46270 */
[----:B------:R-:W-:-:S02]  /*e390*/  FSEL R4, R187, -INF , !P1 ;  /* 0xff800000bb047808 */ /* 0x000fc40004800000 */
[----:B------:R-:W-:Y:S02]  /*e3a0*/  FMNMX.FTZ R8, R5, R8, !PT ;  /* 0x0000000805087209 */ /* 0x000fe40007810000 */
[----:B------:R-:W-:Y:S02]  /*e3b0*/  ISETP.GE.AND P3, PT, R0, R238, PT ;  /* 0x000000ee0000720c */ /* 0x000fe40003f66270 */
[C---:B------:R-:W-:Y:S02]  /*e3c0*/  ISETP.LT.OR P5, PT, R2.reuse, R234, P5 ;  /* 0x000000ea0200720c */ /* 0x040fe40002fa1670 */
[----:B------:R-:W-:Y:S02]  /*e3d0*/  ISETP.LT.OR P2, PT, R2, R233, P2 ;  /* 0x000000e90200720c */ /* 0x000fe40001741670 */
[----:B------:R-:W-:Y:S02]  /*e3e0*/  FSEL R138, R190, -INF , !P0 ;  /* 0xff800000be8a7808 */ /* 0x000fe40004000000 */
[----:B------:R-:W-:-:S02]  /*e3f0*/  FMNMX.FTZ R2, R4, R8, !PT ;  /* 0x0000000804027209 */ /* 0x000fc40007810000 */
[----:B------:R-:W-:Y:S02]  /*e400*/  ISETP.LT.OR P3, PT, R0, R234, P3 ;  /* 0x000000ea0000720c */ /* 0x000fe40001f61670 */
[----:B------:R-:W-:Y:S02]  /*e410*/  FSEL R133, R176, -INF , !P5 ;  /* 0xff800000b0857808 */ /* 0x000fe40006800000 */
[----:B------:R-:W-:Y:S02]  /*e420*/  ISETP.GE.AND P0, PT, R0, R237, PT ;  /* 0x000000ed0000720c */ /* 0x000fe40003f06270 */
[----:B-1----:R-:W-:Y:S02]  /*e430*/  FMNMX.FTZ R136, R3, R10, !PT ;  /* 0x0000000a03887209 */ /* 0x002fe40007810000 */
[----:B------:R-:W-:Y:S02]  /*e440*/  FSEL R180, R191, -INF , !P4 ;  /* 0xff800000bfb47808 */ /* 0x000fe40006000000 */
[----:B------:R-:W-:-:S02]  /*e450*/  FMNMX.FTZ R3, R138, R2, !PT ;  /* 0x000000028a037209 */ /* 0x000fc40007810000 */
[----:B------:R-:W-:Y:S02]  /*e460*/  FSEL R139, R177, -INF , !P3 ;  /* 0xff800000b18b7808 */ /* 0x000fe40005800000 */
[----:B------:R-:W-:Y:S02]  /*e470*/  FMNMX.FTZ R134, R133, R134, !PT ;  /* 0x0000008685867209 */ /* 0x000fe40007810000 */
[----:B------:R-:W-:Y:S02]  /*e480*/  ISETP.LT.OR P0, PT, R0, R233, P0 ;  /* 0x000000e90000720c */ /* 0x000fe40000701670 */
[----:B------:R-:W-:Y:S02]  /*e490*/  FSEL R182, R178, -INF , !P2 ;  /* 0xff800000b2b67808 */ /* 0x000fe40005000000 */
[----:B------:R-:W-:Y:S02]  /*e4a0*/  FMNMX.FTZ R0, R180, R3, !PT ;  /* 0x00000003b4007209 */ /* 0x000fe40007810000 */
[----:B------:R-:W-:-:S02]  /*e4b0*/  FMNMX.FTZ R134, R139, R134, !PT ;  /* 0x000000868b867209 */ /* 0x000fc40007810000 */
[----:B------:R-:W-:Y:S02]  /*e4c0*/  FSEL R181, R179, -INF , !P0 ;  /* 0xff800000b3b57808 */ /* 0x000fe40004000000 */
[----:B------:R-:W-:Y:S01]  /*e4d0*/  FMNMX.FTZ R0, R182, R0, !PT ;  /* 0x00000000b6007209 */ /* 0x000fe20007810000 */
[----:B------:R-:W1:Y:S01]  /*e4e0*/  SHFL.BFLY PT, R8, R134, 0x2, 0x1f ;  /* 0x0c401f0086087f89 */ /* 0x000e6200000e0000 */
[----:B--2---:R-:W-:Y:S01]  /*e4f0*/  FMNMX.FTZ R135, R12, R9, !PT ;  /* 0x000000090c877209 */ /* 0x004fe20007810000 */
[C---:B------:R-:W-:Y:S01]  /*e500*/  FMUL.FTZ R12, R136.reuse, UR26 ;  /* 0x0000001a880c7c20 */ /* 0x040fe20008410000 */
[----:B------:R-:W-:Y:S01]  /*e510*/  FMNMX.FTZ R0, R181, R0, !PT ;  /* 0x00000000b5007209 */ /* 0x000fe20007810000 */
[----:B------:R-:W-:Y:S01]  /*e520*/  LDSM.16.MT88.4 R176, [R217+0xb000] ;  /* 0x00b00000d9b0783b */ /* 0x000fe20000004200 */
[----:B------:R-:W-:Y:S02]  /*e530*/  FSETP.NEU.FTZ.AND P3, PT, R136, -INF , PT ;  /* 0xff8000008800780b */ /* 0x000fe40003f7d000 */
[----:B------:R-:W-:Y:S01]  /*e540*/  MOV R196, R241 ;  /* 0x000000f100c47202 */ /* 0x000fe20000000f00 */
[----:B------:R-:W2:Y:S01]  /*e550*/  SHFL.BFLY PT, R9, R0, 0x2, 0x1f ;  /* 0x0c401f0000097f89 */ /* 0x000ea200000e0000 */
[----:B------:R-:W-:-:S02]  /*e560*/  FSEL R12, R12, RZ, P3 ;  /* 0x000000ff0c0c7208 */ /* 0x000fc40001800000 */
[----:B------:R-:W-:Y:S01]  /*e570*/  MOV R197, R240 ;  /* 0x000000f000c57202 */ /* 0x000fe20000000f00 */
[----:B------:R-:W3:Y:S02]  /*e580*/  SHFL.BFLY PT, R2, R135, 0x1, 0x1f ;  /* 0x0c201f0087027f89 */ /* 0x000ee400000e0000 */
[--C-:B------:R-:W-:Y:S01]  /*e590*/  FFMA.FTZ R16, R16, UR26, -R12.reuse ;  /* 0x0000001a10107c23 */ /* 0x100fe2000801080c */
[--C-:B------:R-:W-:Y:S01]  /*e5a0*/  FFMA.FTZ R17, R17, UR26, -R12.reuse ;  /* 0x0000001a11117c23 */ /* 0x100fe2000801080c */
[----:B------:R-:W-:Y:S02]  /*e5b0*/  FFMA.FTZ R18, R18, UR26, -R12 ;  /* 0x0000001a12127c23 */ /* 0x000fe4000801080c */
[----:B------:R-:W-:Y:S01]  /*e5c0*/  MUFU.EX2 R249, R16 ;  /* 0x0000001000f97308 */ /* 0x000fe20000000800 */
[----:B-1----:R-:W-:-:S07]  /*e5d0*/  FMNMX.FTZ R134, R134, R8, !PT ;  /* 0x0000000886867209 */ /* 0x002fce0007810000 */
[----:B------:R-:W-:Y:S01]  /*e5e0*/  MUFU.EX2 R248, R17 ;  /* 0x0000001100f87308 */ /* 0x000fe20000000800 */
[----:B------:R-:W1:Y:S01]  /*e5f0*/  SHFL.BFLY PT, R8, R134, 0x1, 0x1f ;  /* 0x0c201f0086087f89 */ /* 0x000e6200000e0000 */
[----:B--2---:R-:W-:-:S06]  /*e600*/  FMNMX.FTZ R0, R0, R9, !PT ;  /* 0x0000000900007209 */ /* 0x004fcc0007810000 */
[----:B------:R-:W-:Y:S01]  /*e610*/  MUFU.EX2 R247, R18 ;  /* 0x0000001200f77308 */ /* 0x000fe20000000800 */
[----:B---3--:R-:W-:Y:S01]  /*e620*/  FMNMX.FTZ R135, R135, R2, !PT ;  /* 0x0000000287877209 */ /* 0x008fe20007810000 */
[----:B------:R-:W2:Y:S01]  /*e630*/  SHFL.BFLY PT, R137, R0, 0x1, 0x1f ;  /* 0x0c201f0000897f89 */ /* 0x000ea200000e0000 */
[----:B------:R-:W-:Y:S02]  /*e640*/  FFMA.FTZ R2, R11, UR26, -R12 ;  /* 0x0000001a0b027c23 */ /* 0x000fe4000801080c */
[C---:B------:R-:W-:Y:S01]  /*e650*/  FSETP.NEU.FTZ.AND P2, PT, R135.reuse, -INF , PT ;  /* 0xff8000008700780b */ /* 0x040fe20003f5d000 */
[----:B------:R-:W-:Y:S02]  /*e660*/  FMUL.FTZ R3, R135, UR26 ;  /* 0x0000001a87037c20 */ /* 0x000fe40008410000 */
[----:B------:R3:W-:Y:S03]  /*e670*/  MUFU.EX2 R250, R2 ;  /* 0x0000000200fa7308 */ /* 0x0007e60000000800 */
[----:B------:R-:W-:-:S02]  /*e680*/  FSEL R11, R3, RZ, P2 ;  /* 0x000000ff030b7208 */ /* 0x000fc40001000000 */
[----:B------:R-:W-:-:S03]  /*e690*/  FSEL R3, R135, RZ, P2 ;  /* 0x000000ff87037208 */ /* 0x000fc60001000000 */
[--C-:B------:R-:W-:Y:S01]  /*e6a0*/  FFMA.FTZ R25, R25, UR26, -R11.reuse ;  /* 0x0000001a19197c23 */ /* 0x100fe2000801080b */
[----:B------:R-:W-:Y:S01]  /*e6b0*/  FFMA.FTZ R20, R20, UR26, -R11 ;  /* 0x0000001a14147c23 */ /* 0x000fe2000801080b */
[----:B-1----:R-:W-:Y:S01]  /*e6c0*/  FMNMX.FTZ R134, R134, R8, !PT ;  /* 0x0000000886867209 */ /* 0x002fe20007810000 */
[----:B------:R-:W-:Y:S01]  /*e6d0*/  FADD.FTZ R3, R215, -R3 ;  /* 0x80000003d7037221 */ /* 0x000fe20000010000 */
[----:B------:R-:W-:Y:S01]  /*e6e0*/  MUFU.EX2 R244, R25 ;  /* 0x0000001900f47308 */ /* 0x000fe20000000800 */
[--C-:B------:R-:W-:Y:S01]  /*e6f0*/  FFMA.FTZ R13, R13, UR26, -R11.reuse ;  /* 0x0000001a0d0d7c23 */ /* 0x100fe2000801080b */
[C---:B------:R-:W-:Y:S01]  /*e700*/  FSETP.NEU.FTZ.AND P1, PT, R134.reuse, -INF , PT ;  /* 0xff8000008600780b */ /* 0x040fe20003f3d000 */
[----:B------:R-:W-:Y:S01]  /*e710*/  FMUL.FTZ R10, R134, UR26 ;  /* 0x0000001a860a7c20 */ /* 0x000fe20008410000 */
[----:B---3--:R-:W-:Y:S01]  /*e720*/  FSEL R2, R136, RZ, P3 ;  /* 0x000000ff88027208 */ /* 0x008fe20001800000 */
[----:B------:R-:W-:Y:S01]  /*e730*/  FMUL.FTZ R3, R3, UR26 ;  /* 0x0000001a03037c20 */ /* 0x000fe20008410000 */
[----:B--2---:R-:W-:Y:S01]  /*e740*/  FMNMX.FTZ R137, R0, R137, !PT ;  /* 0x0000008900897209 */ /* 0x004fe20007810000 */
[----:B------:R-:W-:Y:S01]  /*e750*/  FFMA.FTZ R14, R14, UR26, -R11 ;  /* 0x0000001a0e0e7c23 */ /* 0x000fe2000801080b */
        /* <DEDUP_REMOVED lines=8> */
[----:B------:R-:W-:Y:S01]  /*e7e0*/  MUFU.EX2 R243, R20 ;  /* 0x0000001400f37308 */ /* 0x000fe20000000800 */
        /* <DEDUP_REMOVED lines=12> */
[----:B------:R1:W-:Y:S08]  /*e8b0*/  MUFU.EX2 R242, R19 ;  /* 0x0000001300f27308 */ /* 0x0003f00000000800 */
[----:B------:R-:W-:Y:S08]  /*e8c0*/  MUFU.EX2 R241, R26 ;  /* 0x0000001a00f17308 */ /* 0x000ff00000000800 */
[----:B------:R-:W-:Y:S01]  /*e8d0*/  MUFU.EX2 R185, R6 ;  /* 0x0000000600b97308 */ /* 0x000fe20000000800 */
[----:B-1----:R-:W1:Y:S07]  /*e8e0*/  LDSM.16.MT88.4 R16, [R217+0xa000] ;  /* 0x00a00000d910783b */ /* 0x002e6e0000004200 */
[----:B------:R-:W2:Y:S08]  /*e8f0*/  MUFU.EX2 R186, R7 ;  /* 0x0000000700ba7308 */ /* 0x000eb00000000800 */
[----:B------:R3:W-:Y:S08]  /*e900*/  MUFU.EX2 R187, R24 ;  /* 0x0000001800bb7308 */ /* 0x0007f00000000800 */
[----:B------:R4:W5:Y:S01]  /*e910*/  MUFU.EX2 R240, R21 ;  /* 0x0000001500f07308 */ /* 0x0009620000000800 */
[----:B--2---:R-:W-:-:S07]  /*e920*/  F2FP.F16.F32.PACK_AB R6, R186, R185 ;  /* 0x000000b9ba06723e */ /* 0x004fce00000000ff */
[----:B------:R5:W-:Y:S01]  /*e930*/  MUFU.EX2 R184, R5 ;  /* 0x0000000500b87308 */ /* 0x000be20000000800 */
[----:B---3--:R-:W-:Y:S07]  /*e940*/  LDSM.16.MT88.4 R24, [R219+0xb000] ;  /* 0x00b00000db18783b */ /* 0x008fee0000004200 */
[----:B------:R2:W3:Y:S01]  /*e950*/  MUFU.EX2 R183, R4 ;  /* 0x0000000400b77308 */ /* 0x0004e20000000800 */
[----:B----4-:R-:W4:Y:S07]  /*e960*/  LDSM.16.MT88.4 R20, [R219+0xa000] ;  /* 0x00a00000db14783b */ /* 0x010f2e0000004200 */
[----:B------:R-:W1:Y:S01]  /*e970*/  MUFU.EX2 R2, R2 ;  /* 0x0000000200027308 */ /* 0x000e620000000800 */
[----:B-----5:R-:W-:-:S07]  /*e980*/  F2FP.F16.F32.PACK_AB R5, R240, R187 ;  /* 0x000000bbf005723e */ /* 0x020fce00000000ff */
[----:B------:R-:W5:Y:S01]  /*e990*/  MUFU.EX2 R0, R0 ;  /* 0x0000000000007308 */ /* 0x000f620000000800 */
[----:B--2---:R-:W-:Y:S02]  /*e9a0*/  F2FP.F16.F32.PACK_AB R4, R241, R242 ;  /* 0x000000f2f104723e */ /* 0x004fe400000000ff */
[----:B---3--:R-:W-:-:S05]  /*e9b0*/  F2FP.F16.F32.PACK_AB R7, R183, R184 ;  /* 0x000000b8b707723e */ /* 0x008fca00000000ff */
[----:B------:R-:W-:Y:S01]  /*e9c0*/  MUFU.EX2 R245, R13 ;  /* 0x0000000d00f57308 */ /* 0x000fe20000000800 */
[-C--:B-1----:R-:W-:Y:S01]  /*e9d0*/  FMUL.FTZ R40, R40, R2.reuse ;  /* 0x0000000228287220 */ /* 0x082fe20000410000 */
[-C--:B------:R-:W-:Y:S01]  /*e9e0*/  FMUL.FTZ R41, R41, R2.reuse ;  /* 0x0000000229297220 */ /* 0x080fe20000410000 */
[-C--:B------:R-:W-:Y:S01]  /*e9f0*/  FMUL.FTZ R144, R144, R2.reuse ;  /* 0x0000000290907220 */ /* 0x080fe20000410000 */
[-C--:B------:R-:W-:Y:S01]  /*ea00*/  FMUL.FTZ R145, R145, R2.reuse ;  /* 0x0000000291917220 */ /* 0x080fe20000410000 */
[-C--:B------:R-:W-:Y:S01]  /*ea10*/  FMUL.FTZ R152, R152, R2.reuse ;  /* 0x0000000298987220 */ /* 0x080fe20000410000 */
[-C--:B------:R-:W-:Y:S01]  /*ea20*/  FMUL.FTZ R153, R153, R2.reuse ;  /* 0x0000000299997220 */ /* 0x080fe20000410000 */
[----:B------:R-:W-:Y:S01]  /*ea30*/  FMUL.FTZ R160, R160, R2 ;  /* 0x00000002a0a07220 */ /* 0x000fe20000410000 */
[----:B------:R-:W-:Y:S01]  /*ea40*/  MUFU.EX2 R246, R14 ;  /* 0x0000000e00f67308 */ /* 0x000fe20000000800 */
[-C--:B-----5:R-:W-:Y:S01]  /*ea50*/  FMUL.FTZ R42, R42, R0.reuse ;  /* 0x000000002a2a7220 */ /* 0x0a0fe20000410000 */
[-C--:B------:R-:W-:Y:S01]  /*ea60*/  FMUL.FTZ R43, R43, R0.reuse ;  /* 0x000000002b2b7220 */ /* 0x080fe20000410000 */
[-C--:B------:R-:W-:Y:S01]  /*ea70*/  FMUL.FTZ R146, R146, R0.reuse ;  /* 0x0000000092927220 */ /* 0x080fe20000410000 */
[----:B------:R-:W-:Y:S01]  /*ea80*/  FMUL.FTZ R147, R147, R0 ;  /* 0x0000000093937220 */ /* 0x000fe20000410000 */
[-C--:B------:R-:W-:Y:S01]  /*ea90*/  FMUL.FTZ R161, R161, R2.reuse ;  /* 0x00000002a1a17220 */ /* 0x080fe20000410000 */
[-C--:B------:R-:W-:Y:S01]  /*eaa0*/  FMUL.FTZ R168, R168, R2.reuse ;  /* 0x00000002a8a87220 */ /* 0x080fe20000410000 */
[----:B------:R-:W-:Y:S01]  /*eab0*/  FMUL.FTZ R169, R169, R2 ;  /* 0x00000002a9a97220 */ /* 0x000fe20000410000 */
[----:B------:R-:W1:Y:S01]  /*eac0*/  MUFU.EX2 R8, R8 ;  /* 0x0000000800087308 */ /* 0x000e620000000800 */
[C---:B------:R-:W-:Y:S01]  /*ead0*/  HMMA.16816.F32 R212, R4.reuse, R32, R40 ;  /* 0x0000002004d4723c */ /* 0x040fe20000001828 */
[----:B------:R-:W2:Y:S01]  /*eae0*/  LDSM.16.MT88.4 R40, [R221+0xb000] ;  /* 0x00b00000dd28783b */ /* 0x000ea20000004200 */
[-C--:B------:R-:W-:Y:S01]  /*eaf0*/  FMUL.FTZ R154, R154, R0.reuse ;  /* 0x000000009a9a7220 */ /* 0x080fe20000410000 */
[----:B------:R-:W-:Y:S01]  /*eb00*/  FMUL.FTZ R155, R155, R0 ;  /* 0x000000009b9b7220 */ /* 0x000fe20000410000 */
[----:B------:R-:W-:Y:S01]  /*eb10*/  FMUL.FTZ R44, R44, R2 ;  /* 0x000000022c2c7220 */ /* 0x000fe20000410000 */
[-C--:B------:R-:W-:Y:S01]  /*eb20*/  FMUL.FTZ R162, R162, R0.reuse ;  /* 0x00000000a2a27220 */ /* 0x080fe20000410000 */
[----:B------:R-:W-:Y:S01]  /*eb30*/  FMUL.FTZ R163, R163, R0 ;  /* 0x00000000a3a37220 */ /* 0x000fe20000410000 */
[----:B------:R-:W3:Y:S01]  /*eb40*/  MUFU.EX2 R3, R3 ;  /* 0x0000000300037308 */ /* 0x000ee20000000800 */
        /* <DEDUP_REMOVED lines=45> */
[C---:B------:R-:W-:Y:S01]  /*ee20*/  HMMA.16816.F32 R144, R4.reuse, R16, R144 ;  /* 0x000000100490723c */ /* 0x040fe20000001890 */
[-C--:B-1----:R-:W-:Y:S01]  /*ee30*/  FMUL.FTZ R172, R172, R8.reuse ;  /* 0x00000008acac7220 */ /* 0x082fe20000410000 */
[-C--:B------:R-:W-:Y:S01]  /*ee40*/  FMUL.FTZ R173, R173, R8.reuse ;  /* 0x00000008adad7220 */ /* 0x080fe20000410000 */
[-C--:B---3--:R-:W-:Y:S01]  /*ee50*/  FMUL.FTZ R174, R174, R3.reuse ;  /* 0x00000003aeae7220 */ /* 0x088fe20000410000 */
        /* <DEDUP_REMOVED lines=8> */
[C---:B----4-:R-:W-:Y:S01]  /*eee0*/  HMMA.16816.F32 R160, R4.reuse, R20, R160 ;  /* 0x0000001404a0723c */ /* 0x050fe200000018a0 */
[-C--:B------:R-:W-:Y:S01]  /*eef0*/  FMUL.FTZ R50, R50, R3.reuse ;  /* 0x0000000332327220 */ /* 0x080fe20000410000 */
[-C--:B------:R-:W-:Y:S01]  /*ef00*/  FMUL.FTZ R51, R51, R3.reuse ;  /* 0x0000000333337220 */ /* 0x080fe20000410000 */
[--C-:B------:R-:W-:Y:S01]  /*ef10*/  FFMA.FTZ R13, R15, UR26, -R10.reuse ;  /* 0x0000001a0f0d7c23 */ /* 0x100fe2000801080a */
        /* <DEDUP_REMOVED lines=59> */
[----:B------:R-:W-:Y:S01]  /*f2d0*/  FMUL.FTZ R129, R129, R8 ;  /* 0x0000000881817220 */ /* 0x000fe20000410000 */
[-C--:B------:R-:W-:Y:S01]  /*f2e0*/  FMUL.FTZ R130, R130, R3.reuse ;  /* 0x0000000382827220 */ /* 0x080fe20000410000 */
[----:B------:R-:W-:Y:S01]  /*f2f0*/  FMUL.FTZ R131, R131, R3 ;  /* 0x0000000383837220 */ /* 0x000fe20000410000 */
[----:B--2---:R-:W-:Y:S01]  /*f300*/  HMMA.16816.F32 R120, R4, R40, R120 ;  /* 0x000000280478723c */ /* 0x004fe20000001878 */
[----:B------:R-:W-:Y:S01]  /*f310*/  FFMA.FTZ R14, R133, UR26, -R10 ;  /* 0x0000001a850e7c23 */ /* 0x000fe2000801080a */
[----:B------:R-:W-:Y:S01]  /*f320*/  FFMA.FTZ R0, R252, R0, R187 ;  /* 0x00000000fc007223 */ /* 0x000fe200000100bb */
[----:B------:R-:W-:-:S03]  /*f330*/  FFMA.FTZ R2, R251, R2, R242 ;  /* 0x00000002fb027223 */ /* 0x000fc600000100f2 */
[----:B------:R-:W-:Y:S01]  /*f340*/  HMMA.16816.F32 R208, R4, R42, R124 ;  /* 0x0000002a04d0723c */ /* 0x000fe2000000187c */
[----:B------:R-:W-:Y:S01]  /*f350*/  FADD.FTZ R0, R240, R0 ;  /* 0x00000000f0007221 */ /* 0x000fe20000010000 */
[----:B------:R-:W-:-:S03]  /*f360*/  FADD.FTZ R2, R241, R2 ;  /* 0x00000002f1027221 */ /* 0x000fc60000010000 */
[----:B------:R-:W-:Y:S01]  /*f370*/  FADD.FTZ R0, R184, R0 ;  /* 0x00000000b8007221 */ /* 0x000fe20000010000 */
[----:B------:R-:W-:Y:S01]  /*f380*/  FADD.FTZ R2, R185, R2 ;  /* 0x00000002b9027221 */ /* 0x000fe20000010000 */
[----:B------:R-:W-:Y:S02]  /*f390*/  F2FP.F16.F32.PACK_AB R4, R248, R249 ;  /* 0x000000f9f804723e */ /* 0x000fe400000000ff */
[----:B------:R-:W-:Y:S01]  /*f3a0*/  F2FP.F16.F32.PACK_AB R5, R243, R244 ;  /* 0x000000f4f305723e */ /* 0x000fe200000000ff */
[----:B------:R-:W-:Y:S01]  /*f3b0*/  FADD.FTZ R0, R183, R0 ;  /* 0x00000000b7007221 */ /* 0x000fe20000010000 */
[----:B------:R-:W-:Y:S01]  /*f3c0*/  F2FP.F16.F32.PACK_AB R6, R250, R247 ;  /* 0x000000f7fa06723e */ /* 0x000fe200000000ff */
[----:B------:R-:W-:Y:S01]  /*f3d0*/  FADD.FTZ R2, R186, R2 ;  /* 0x00000002ba027221 */ /* 0x000fe20000010000 */
[----:B------:R-:W-:Y:S02]  /*f3e0*/  F2FP.F16.F32.PACK_AB R7, R246, R245 ;  /* 0x000000f5f607723e */ /* 0x000fe400000000ff */
[----:B------:R-:W-:-:S02]  /*f3f0*/  MOV R127, R197 ;  /* 0x000000c5007f7202 */ /* 0x000fc40000000f00 */
[----:B------:R-:W-:-:S03]  /*f400*/  MOV R126, R196 ;  /* 0x000000c4007e7202 */ /* 0x000fc60000000f00 */
[C---:B------:R-:W-:Y:S01]  /*f410*/  HMMA.16816.F32 R196, R4.reuse, R22, R172 ;  /* 0x0000001604c4723c */ /* 0x040fe200000018ac */
[----:B------:R1:W2:Y:S01]  /*f420*/  MUFU.EX2 R22, R13 ;  /* 0x0000000d00167308 */ /* 0x0002a20000000800 */
[----:B------:R-:W-:Y:S04]  /*f430*/  LDSM.16.MT88.4 R172, [R219+0xa800] ;  /* 0x00a80000dbac783b */ /* 0x000fe80000004200 */
[C---:B------:R-:W-:Y:S06]  /*f440*/  HMMA.16816.F32 R36, R4.reuse, R32, R36 ;  /* 0x000000200424723c */ /* 0x040fec0000001824 */
[----:B------:R-:W-:Y:S01]  /*f450*/  HMMA.16816.F32 R188, R4, R34, R48 ;  /* 0x0000002204bc723c */ /* 0x000fe20000001830 */
[----:B------:R-:W-:Y:S01]  /*f460*/  LDSM.16.MT88.4 R48, [R222+0xa800] ;  /* 0x00a80000de30783b */ /* 0x000fe20000004200 */
[--C-:B-1----:R-:W-:Y:S01]  /*f470*/  FFMA.FTZ R13, R132, UR26, -R10.reuse ;  /* 0x0000001a840d7c23 */ /* 0x102fe2000801080a */
[----:B------:R-:W-:-:S03]  /*f480*/  FFMA.FTZ R10, R139, UR26, -R10 ;  /* 0x0000001a8b0a7c23 */ /* 0x000fc6000801080a */
[----:B------:R-:W-:Y:S01]  /*f490*/  HMMA.16816.F32 R52, R4, R140, R52 ;  /* 0x0000008c0434723c */ /* 0x000fe20000001834 */
[----:B--2---:R-:W-:-:S05]  /*f4a0*/  FADD.FTZ R2, R22, R2 ;  /* 0x0000000216027221 */ /* 0x004fca0000010000 */
[C---:B------:R-:W-:Y:S06]  /*f4b0*/  HMMA.16816.F32 R68, R4.reuse, R176, R68 ;  /* 0x000000b00444723c */ /* 0x040fec0000001844 */
[C---:B------:R-:W-:Y:S06]  /*f4c0*/  HMMA.16816.F32 R84, R4.reuse, R24, R84 ;  /* 0x000000180454723c */ /* 0x040fec0000001854 */
[C---:B------:R-:W-:Y:S01]  /*f4d0*/  HMMA.16816.F32 R32, R4.reuse, R26, R96 ;  /* 0x0000001a0420723c */ /* 0x040fe20000001860 */
[----:B------:R-:W-:Y:S05]  /*f4e0*/  LDSM.16.MT88.4 R96, [R219+0xb800] ;  /* 0x00b80000db60783b */ /* 0x000fea0000004200 */
[C---:B------:R-:W-:Y:S06]  /*f4f0*/  HMMA.16816.F32 R100, R4.reuse, R28, R100 ;  /* 0x0000001c0464723c */ /* 0x040fec0000001864 */
[C---:B------:R-:W-:Y:S06]  /*f500*/  HMMA.16816.F32 R148, R4.reuse, R16, R148 ;  /* 0x000000100494723c */ /* 0x040fec0000001894 */
[C---:B------:R-:W-:Y:S01]  /*f510*/  HMMA.16816.F32 R204, R4.reuse, R18, R156 ;  /* 0x0000001204cc723c */ /* 0x040fe2000000189c */
[----:B------:R1:W-:Y:S01]  /*f520*/  MUFU.EX2 R19, R10 ;  /* 0x0000000a00137308 */ /* 0x0003e20000000800 */
[----:B------:R-:W2:Y:S04]  /*f530*/  LDSM.16.MT88.4 R156, [R217+0xa800] ;  /* 0x00a80000d99c783b */ /* 0x000ea80000004200 */
[C---:B------:R-:W-:Y:S03]  /*f540*/  HMMA.16816.F32 R164, R4.reuse, R20, R164 ;  /* 0x0000001404a4723c */ /* 0x040fe600000018a4 */
[----:B------:R3:W4:Y:S03]  /*f550*/  MUFU.EX2 R21, R13 ;  /* 0x0000000d00157308 */ /* 0x0007260000000800 */
[C---:B------:R-:W-:Y:S01]  /*f560*/  HMMA.16816.F32 R140, R4.reuse, R142, R64 ;  /* 0x0000008e048c723c */ /* 0x040fe20000001840 */
[----:B------:R-:W5:Y:S04]  /*f570*/  LDSM.16.MT88.4 R64, [R221+0xa800] ;  /* 0x00a80000dd40783b */ /* 0x000f680000004200 */
[----:B------:R-:W4:Y:S01]  /*f580*/  MUFU.EX2 R20, R14 ;  /* 0x0000000e00147308 */ /* 0x000f220000000800 */
[C---:B------:R-:W-:Y:S01]  /*f590*/  HMMA.16816.F32 R176, R4.reuse, R178, R80 ;  /* 0x000000b204b0723c */ /* 0x040fe20000001850 */
[--C-:B-1----:R-:W-:Y:S01]  /*f5a0*/  FFMA.FTZ R10, R180, UR26, -R9.reuse ;  /* 0x0000001ab40a7c23 */ /* 0x102fe20008010809 */
[----:B------:R-:W-:Y:S01]  /*f5b0*/  MOV R180, R126 ;  /* 0x0000007e00b47202 */ /* 0x000fe20000000f00 */
[----:B------:R-:W1:Y:S03]  /*f5c0*/  LDSM.16.MT88.4 R80, [R217+0xb800] ;  /* 0x00b80000d950783b */ /* 0x000e660000004200 */
[C---:B------:R-:W-:Y:S01]  /*f5d0*/  HMMA.16816.F32 R28, R4.reuse, R30, R112 ;  /* 0x0000001e041c723c */ /* 0x040fe20000001870 */
[----:B------:R2:W-:Y:S01]  /*f5e0*/  MUFU.EX2 R16, R10 ;  /* 0x0000000a00107308 */ /* 0x0005e20000000800 */
[----:B---3--:R-:W-:Y:S01]  /*f5f0*/  FFMA.FTZ R13, R138, UR26, -R9 ;  /* 0x0000001a8a0d7c23 */ /* 0x008fe20008010809 */
[----:B------:R-:W3:Y:S01]  /*f600*/  LDSM.16.MT88.4 R112, [R222+0xb800] ;  /* 0x00b80000de70783b */ /* 0x000ee20000004200 */
[----:B------:R-:W-:Y:S01]  /*f610*/  FFMA.FTZ R3, R180, R3, R244 ;  /* 0x00000003b4037223 */ /* 0x000fe200000100f4 */
[----:B----4-:R-:W-:Y:S01]  /*f620*/  F2FP.F16.F32.PACK_AB R124, R21, R22 ;  /* 0x00000016157c723e */ /* 0x010fe200000000ff */
[----:B------:R-:W-:Y:S03]  /*f630*/  HMMA.16816.F32 R116, R4, R40, R116 ;  /* 0x000000280474723c */ /* 0x000fe60000001874 */
[----:B------:R-:W4:Y:S01]  /*f640*/  MUFU.EX2 R18, R13 ;  /* 0x0000000d00127308 */ /* 0x000f220000000800 */
[----:B------:R-:W-:-:S02]  /*f650*/  F2FP.F16.F32.PACK_AB R126, R19, R20 ;  /* 0x00000014137e723e */ /* 0x000fc400000000ff */
[----:B------:R-:W-:Y:S01]  /*f660*/  HMMA.16816.F32 R24, R4, R42, R128 ;  /* 0x0000002a0418723c */ /* 0x000fe20000001880 */
[----:B--2---:R-:W-:-:S06]  /*f670*/  FFMA.FTZ R10, R182, UR26, -R9 ;  /* 0x0000001ab60a7c23 */ /* 0x004fcc0008010809 */
[----:B------:R-:W-:Y:S01]  /*f680*/  FFMA.FTZ R4, R195, UR26, -R12 ;  /* 0x0000001ac3047c23 */ /* 0x000fe2000801080c */
[----:B------:R-:W-:Y:S01]  /*f690*/  FFMA.FTZ R9, R181, UR26, -R9 ;  /* 0x0000001ab5097c23 */ /* 0x000fe20008010809 */
[----:B------:R-:W-:Y:S01]  /*f6a0*/  FFMA.FTZ R5, R202, UR26, -R11 ;  /* 0x0000001aca057c23 */ /* 0x000fe2000801080b */
[----:B------:R-:W2:Y:S01]  /*f6b0*/  MUFU.EX2 R17, R10 ;  /* 0x0000000a00117308 */ /* 0x000ea20000000800 */
[----:B------:R-:W-:Y:S01]  /*f6c0*/  MOV R182, R127 ;  /* 0x0000007f00b67202 */ /* 0x000fe20000000f00 */
[----:B------:R-:W-:Y:S01]  /*f6d0*/  FADD.FTZ R7, R243, R3 ;  /* 0x00000003f3077221 */ /* 0x000fe20000010000 */
[----:B----4-:R-:W-:Y:S01]  /*f6e0*/  FADD.FTZ R0, R18, R0 ;  /* 0x0000000012007221 */ /* 0x010fe20000010000 */
[----:B------:R-:W-:Y:S02]  /*f6f0*/  F2FP.F16.F32.PACK_AB R125, R16, R18 ;  /* 0x00000012107d723e */ /* 0x000fe400000000ff */
[----:B------:R-:W-:Y:S01]  /*f700*/  FFMA.FTZ R6, R182, R8, R249 ;  /* 0x00000008b6067223 */ /* 0x000fe200000100f9 */
[----:B------:R-:W-:Y:S01]  /*f710*/  FADD.FTZ R7, R245, R7 ;  /* 0x00000007f5077221 */ /* 0x000fe20000010000 */
[----:B------:R4:W-:Y:S01]  /*f720*/  MUFU.EX2 R138, R4 ;  /* 0x00000004008a7308 */ /* 0x0009e20000000800 */
[----:B------:R-:W-:Y:S01]  /*f730*/  FADD.FTZ R0, R16, R0 ;  /* 0x0000000010007221 */ /* 0x000fe20000010000 */
[----:B------:R-:W-:Y:S01]  /*f740*/  FADD.FTZ R6, R248, R6 ;  /* 0x00000006f8067221 */ /* 0x000fe20000010000 */
[----:B------:R-:W-:-:S03]  /*f750*/  FADD.FTZ R7, R246, R7 ;  /* 0x00000007f6077221 */ /* 0x000fc60000010000 */
[----:B------:R-:W-:Y:S01]  /*f760*/  FADD.FTZ R3, R247, R6 ;  /* 0x00000006f7037221 */ /* 0x000fe20000010000 */
[----:B------:R-:W-:Y:S01]  /*f770*/  FADD.FTZ R6, R21, R2 ;  /* 0x0000000215067221 */ /* 0x000fe20000010000 */
[----:B------:R5:W1:Y:S01]  /*f780*/  MUFU.EX2 R10, R9 ;  /* 0x00000009000a7308 */ /* 0x000a620000000800 */
[----:B--2---:R-:W-:Y:S01]  /*f790*/  FADD.FTZ R0, R17, R0 ;  /* 0x0000000011007221 */ /* 0x004fe20000010000 */
[----:B------:R-:W-:-:S06]  /*f7a0*/  FADD.FTZ R3, R250, R3 ;  /* 0x00000003fa037221 */ /* 0x000fcc0000010000 */
[----:B------:R-:W2:Y:S01]  /*f7b0*/  MUFU.EX2 R23, R5 ;  /* 0x0000000500177308 */ /* 0x000ea20000000800 */
[----:B----4-:R-:W-:-:S07]  /*f7c0*/  FFMA.FTZ R4, R193, UR26, -R12 ;  /* 0x0000001ac1047c23 */ /* 0x010fce000801080c */
[----:B------:R4:W-:Y:S01]  /*f7d0*/  MUFU.EX2 R133, R4 ;  /* 0x0000000400857308 */ /* 0x0009e20000000800 */
[----:B-----5:R-:W-:Y:S01]  /*f7e0*/  FFMA.FTZ R9, R192, UR26, -R12 ;  /* 0x0000001ac0097c23 */ /* 0x020fe2000801080c */
[C---:B-1----:R-:W-:Y:S01]  /*f7f0*/  F2FP.F16.F32.PACK_AB R127, R10.reuse, R17 ;  /* 0x000000110a7f723e */ /* 0x042fe200000000ff */
[----:B------:R-:W-:-:S05]  /*f800*/  FADD.FTZ R0, R10, R0 ;  /* 0x000000000a007221 */ /* 0x000fca0000010000 */
[----:B------:R-:W1:Y:S01]  /*f810*/  MUFU.EX2 R139, R9 ;  /* 0x00000009008b7308 */ /* 0x000e620000000800 */
[----:B--2---:R-:W-:Y:S01]  /*f820*/  FADD.FTZ R7, R23, R7 ;  /* 0x0000000717077221 */ /* 0x004fe20000010000 */
[C---:B------:R-:W-:Y:S06]  /*f830*/  HMMA.16816.F32 R144, R124.reuse, R156, R144 ;  /* 0x0000009c7c90723c */ /* 0x040fec0000001890 */
[C---:B------:R-:W-:Y:S01]  /*f840*/  HMMA.16816.F32 R152, R124.reuse, R158, R152 ;  /* 0x0000009e7c98723c */ /* 0x040fe20000001898 */
[----:B----4-:R-:W-:Y:S02]  /*f850*/  FFMA.FTZ R4, R194, UR26, -R12 ;  /* 0x0000001ac2047c23 */ /* 0x010fe4000801080c */
[----:B------:R-:W2:Y:S02]  /*f860*/  LDSM.16.MT88.4 R12, [R221+0xb800] ;  /* 0x00b80000dd0c783b */ /* 0x000ea40000004200 */
[----:B------:R4:W5:Y:S01]  /*f870*/  MUFU.EX2 R132, R4 ;  /* 0x0000000400847308 */ /* 0x0009620000000800 */
[----:B------:R-:W-:Y:S01]  /*f880*/  HMMA.16816.F32 R160, R124, R172, R160 ;  /* 0x000000ac7ca0723c */ /* 0x000fe200000018a0 */
[----:B-1----:R-:W-:Y:S01]  /*f890*/  FADD.FTZ R3, R139, R3 ;  /* 0x000000038b037221 */ /* 0x002fe20000010000 */
[----:B------:R-:W-:-:S04]  /*f8a0*/  F2FP.F16.F32.PACK_AB R128, R138, R139 ;  /* 0x0000008b8a80723e */ /* 0x000fc800000000ff */
[----:B------:R-:W-:Y:S01]  /*f8b0*/  HMMA.16816.F32 R168, R124, R174, R168 ;  /* 0x000000ae7ca8723c */ /* 0x000fe200000018a8 */
[----:B------:R-:W-:-:S04]  /*f8c0*/  FADD.FTZ R3, R138, R3 ;  /* 0x000000038a037221 */ /* 0x000fc80000010000 */
[----:B------:R-:W-:Y:S01]  /*f8d0*/  FADD.FTZ R2, R133, R3 ;  /* 0x0000000385027221 */ /* 0x000fe20000010000 */
[----:B------:R-:W-:Y:S01]  /*f8e0*/  FADD.FTZ R3, R20, R6 ;  /* 0x0000000614037221 */ /* 0x000fe20000010000 */
[C---:B------:R-:W-:Y:S01]  /*f8f0*/  HMMA.16816.F32 R40, R124.reuse, R48, R212 ;  /* 0x000000307c28723c */ /* 0x040fe200000018d4 */
[----:B----4-:R-:W-:Y:S01]  /*f900*/  FFMA.FTZ R4, R203, UR26, -R11 ;  /* 0x0000001acb047c23 */ /* 0x010fe2000801080b */
[C---:B-----5:R-:W-:Y:S01]  /*f910*/  FADD.FTZ R6, R132.reuse, R2 ;  /* 0x0000000284067221 */ /* 0x060fe20000010000 */
[----:B------:R-:W-:Y:S01]  /*f920*/  F2FP.F16.F32.PACK_AB R130, R132, R133 ;  /* 0x000000858482723e */ /* 0x000fe200000000ff */
[----:B------:R-:W-:Y:S01]  /*f930*/  FADD.FTZ R2, R19, R3 ;  /* 0x0000000313027221 */ /* 0x000fe20000010000 */
[----:B------:R1:W4:Y:S01]  /*f940*/  MUFU.EX2 R9, R4 ;  /* 0x0000000400097308 */ /* 0x0003220000000800 */
[C---:B------:R-:W-:Y:S01]  /*f950*/  HMMA.16816.F32 R44, R124.reuse, R50, R44 ;  /* 0x000000327c2c723c */ /* 0x040fe2000000182c */
[----:B------:R2:W-:Y:S05]  /*f960*/  STL [R1+0xc], R6 ;  /* 0x00000c0601007387 */ /* 0x0005ea0000100800 */
[C---:B------:R-:W-:Y:S06]  /*f970*/  HMMA.16816.F32 R56, R124.reuse, R64, R56 ;  /* 0x000000407c38723c */ /* 0x040fec0000001838 */
[----:B------:R-:W-:Y:S01]  /*f980*/  HMMA.16816.F32 R60, R124, R66, R60 ;  /* 0x000000427c3c723c */ /* 0x000fe2000000183c */
[----:B-1----:R-:W-:Y:S01]  /*f990*/  FFMA.FTZ R4, R201, UR26, -R11 ;  /* 0x0000001ac9047c23 */ /* 0x002fe2000801080b */
[C---:B----4-:R-:W-:Y:S01]  /*f9a0*/  FADD.FTZ R7, R9.reuse, R7 ;  /* 0x0000000709077221 */ /* 0x050fe20000010000 */
[----:B------:R-:W-:-:S03]  /*f9b0*/  F2FP.F16.F32.PACK_AB R129, R9, R23 ;  /* 0x000000170981723e */ /* 0x000fc600000000ff */
[C---:B------:R-:W-:Y:S01]  /*f9c0*/  HMMA.16816.F32 R72, R124.reuse, R80, R72 ;  /* 0x000000507c48723c */ /* 0x040fe20000001848 */
[----:B------:R1:W-:Y:S05]  /*f9d0*/  MUFU.EX2 R5, R4 ;  /* 0x0000000400057308 */ /* 0x0003ea0000000800 */
[C---:B------:R-:W-:Y:S06]  /*f9e0*/  HMMA.16816.F32 R76, R124.reuse, R82, R76 ;  /* 0x000000527c4c723c */ /* 0x040fec000000184c */
[----:B------:R-:W-:Y:S01]  /*f9f0*/  HMMA.16816.F32 R88, R124, R96, R88 ;  /* 0x000000607c58723c */ /* 0x000fe20000001858 */
[----:B-1----:R-:W-:-:S05]  /*fa00*/  FFMA.FTZ R4, R200, UR26, -R11 ;  /* 0x0000001ac8047c23 */ /* 0x002fca000801080b */
[C---:B------:R-:W-:Y:S01]  /*fa10*/  HMMA.16816.F32 R92, R124.reuse, R98, R92 ;  /* 0x000000627c5c723c */ /* 0x040fe2000000185c */
[----:B------:R-:W1:Y:S05]  /*fa20*/  MUFU.EX2 R4, R4 ;  /* 0x0000000400047308 */ /* 0x000e6a0000000800 */
[C---:B---3--:R-:W-:Y:S06]  /*fa30*/  HMMA.16816.F32 R104, R124.reuse, R112, R104 ;  /* 0x000000707c68723c */ /* 0x048fec0000001868 */
[C---:B------:R-:W-:Y:S06]  /*fa40*/  HMMA.16816.F32 R108, R124.reuse, R114, R108 ;  /* 0x000000727c6c723c */ /* 0x040fec000000186c */
[----:B--2---:R-:W-:Y:S01]  /*fa50*/  HMMA.16816.F32 R120, R124, R12, R120 ;  /* 0x0000000c7c78723c */ /* 0x004fe20000001878 */
[----:B-1----:R-:W-:Y:S01]  /*fa60*/  F2FP.F16.F32.PACK_AB R131, R4, R5 ;  /* 0x000000050483723e */ /* 0x002fe200000000ff */
[----:B------:R-:W-:-:S04]  /*fa70*/  FADD.FTZ R5, R5, R7 ;  /* 0x0000000705057221 */ /* 0x000fc80000010000 */
[----:B------:R-:W-:Y:S01]  /*fa80*/  HMMA.16816.F32 R124, R124, R14, R208 ;  /* 0x0000000e7c7c723c */ /* 0x000fe200000018d0 */
[----:B------:R-:W-:-:S05]  /*fa90*/  FADD.FTZ R4, R4, R5 ;  /* 0x0000000504047221 */ /* 0x000fca0000010000 */
[C---:B------:R-:W-:Y:S01]  /*faa0*/  HMMA.16816.F32 R148, R128.reuse, R156, R148 ;  /* 0x0000009c8094723c */ /* 0x040fe20000001894 */
[----:B------:R1:W-:Y:S04]  /*fab0*/  STL [R1+0x8], R4 ;  /* 0x0000080401007387 */ /* 0x0003e80000100800 */
[----:B------:R1:W-:Y:S01]  /*fac0*/  STL [R1], R0 ;  /* 0x0000000001007387 */ /* 0x0003e20000100800 */
[C---:B------:R-:W-:Y:S03]  /*fad0*/  HMMA.16816.F32 R164, R128.reuse, R172, R164 ;  /* 0x000000ac80a4723c */ /* 0x040fe600000018a4 */
[----:B------:R1:W-:Y:S03]  /*fae0*/  STL [R1+0x4], R2 ;  /* 0x0000040201007387 */ /* 0x0003e60000100800 */
        /* <DEDUP_REMOVED lines=13> */
[----:B-1----:R-:W-:-:S15]  /*fbc0*/  HMMA.16816.F32 R128, R128, R14, R24 ;  /* 0x0000000e8080723c */ /* 0x002fde0000001818 */
[----:B------:R-:W-:-:S09]  /*fbd0*/  NOP ;  /* 0x0000000000007918 */ /* 0x000fd20000000000 */
.L_x_1303:
        /* <DEDUP_REMOVED lines=8> */
[----:B------:R-:W-:Y:S01]  /*fc60*/  MOV R138, R134 ;  /* 0x00000086008a7202 */ /* 0x000fe20000000f00 */
[----:B------:R-:W-:Y:S02]  /*fc70*/  USHF.L.U64.HI UR23, UR24, 0x1, UR23 ;  /* 0x0000000118177899 */ /* 0x000fe40008010217 */
        /* <DEDUP_REMOVED lines=8> */
.L_x_1311:
        /* <DEDUP_REMOVED lines=20> */
[----:B------:R-:W-:Y:S03]  /*fe40*/  IADD3.X R17, R7, UR13, RZ, P0, !PT ;  /* 0x0000000d07117c10 */ /* 0x000fe600087fe4ff */
[----:B------:R1:W-:Y:S04]  /*fe50*/  LDGSTS.E.BYPASS.LTC128B.128 [R239+0x9000], desc[UR18][R6.64+0x80] ;  /* 0x0900008006ef7fae */ /* 0x0003e8000b901d52 */
[----:B------:R1:W-:Y:S04]  /*fe60*/  LDGSTS.E.BYPASS.LTC128B.128 [R239+0x8800], desc[UR18][R16.64] ;  /* 0x0880000010ef7fae */ /* 0x0003e8000b901d52 */
[----:B------:R1:W-:Y:S04]  /*fe70*/  LDGSTS.E.BYPASS.LTC128B.128 [R239+0x9800], desc[UR18][R16.64+0x80] ;  /* 0x0980008010ef7fae */ /* 0x0003e8000b901d52 */
[----:B------:R-:W0:Y:S01]  /*fe80*/  LDGDEPBAR ;  /* 0x00000000000079af */ /* 0x000e220000000000 */
[----:B------:R-:W-:Y:S05]  /*fe90*/  BRA `(.L_x_1310) ;  /* 0x0000000c003c7947 */ /* 0x000fea0003800000 */
.L_x_1309:
[----:B-12---:R-:W2:Y:S01]  /*fea0*/  LDL.64 R4, [R1+0x10] ;  /* 0x0000100001047983 */ /* 0x006ea20000100a00 */
[----:B------:R-:W-:Y:S04]  /*feb0*/  DEPBAR.LE SB0, 0x0 ;  /* 0x000080000000791a */ /* 0x000fe80000000000 */
[----:B------:R-:W-:Y:S01]  /*fec0*/  BAR.SYNC.DEFER_BLOCKING 0x0 ;  /* 0x0000000000007b1d */ /* 0x000fe20000010000 */
[----:B------:R-:W-:Y:S04]  /*fed0*/  UIADD3 UR21, UR22, -0x1, URZ ;  /* 0xffffffff16157890 */ /* 0x000fe8000fffe03f */
[----:B------:R-:W-:Y:S02]  /*fee0*/  USHF.R.S32.HI UR26, URZ, 0x1f, UR21 ;  /* 0x0000001f3f1a7899 */ /* 0x000fe40008011415 */
[----:B------:R-:W-:Y:S01]  /*fef0*/  UIMAD UR25, UR17, UR21, URZ ;  /* 0x00000015111972a4 */ /* 0x000fe2000f8e023f */
[----:B------:R-:W-:Y:S01]  /*ff00*/  IMAD.U32 R6, RZ, RZ, UR21 ;  /* 0x00000015ff067e24 */ /* 0x000fe2000f8e00ff */
[----:B------:R-:W-:Y:S02]  /*ff10*/  UISETP.GT.AND UP0, UPT, UR21, UR12, UPT ;  /* 0x0000000c1500728c */ /* 0x000fe4000bf04270 */
[----:B------:R-:W-:Y:S01]  /*ff20*/  UIMAD UR25, UR26, UR20, UR25 ;  /* 0x000000141a1972a4 */ /* 0x000fe2000f8e0219 */
[----:B--2---:R-:W-:Y:S05]  /*ff30*/  IMAD.WIDE.U32 R6, R6, UR20, R4 ;  /* 0x0000001406067c25 */ /* 0x004fea000f8e0004 */
        /* <DEDUP_REMOVED lines=8> */
[----:B------:R-:W-:Y:S01]  /*ffc0*/  LDGSTS.E.BYPASS.LTC128B.128 [R239+0xa000], desc[UR18][R4.64] ;  /* 0x0a00000004ef7fae */ /* 0x000fe2000b901d52 */
[----:B------:R-:W-:Y:S04]  /*ffd0*/  IADD3.X R7, R5, UR23, RZ, P0, !PT ;  /* 0x0000001705077c10 */ /* 0x000fe800087fe4ff */
        /* <DEDUP_REMOVED lines=20> */
[----:B------:R-:W-:Y:S05]  /*10120*/  LDSM.16.M88.4 R208, [R223] ;  /* 0x00000000dfd0783b */ /* 0x000fea0000000200 */
[-C--:B---3--:R-:W-:Y:S01]  /*10130*/  HMMA.16816.F32 R20, R32, R140.reuse, RZ ;  /* 0x0000008c2014723c */ /* 0x088fe200000018ff */
[----:B------:R-:W-:Y:S05]  /*10140*/  LDSM.16.M88.4 R212, [R225+0x2000] ;  /* 0x00200000e1d4783b */ /* 0x000fea0000000200 */
[C---:B------:R-:W-:Y:S01]  /*10150*/  HMMA.16816.F32 R24, R28.reuse, R140, RZ ;  /* 0x0000008c1c18723c */ /* 0x040fe200000018ff */
[----:B------:R-:W3:Y:S05]  /*10160*/  S2R R2, SR_TID.X ;  /* 0x0000000000027919 */ /* 0x000eea0000002100 */
[-C--:B------:R-:W-:Y:S06]  /*10170*/  HMMA.16816.F32 R28, R28, R142.reuse, RZ ;  /* 0x0000008e1c1c723c */ /* 0x080fec00000018ff */
[----:B------:R-:W-:Y:S01]  /*10180*/  HMMA.16816.F32 R32, R32, R142, RZ ;  /* 0x0000008e2020723c */ /* 0x000fe200000018ff */
[----:B------:R-:W2:Y:S05]  /*10190*/  LDSM.16.M88.4 R140, [R224+0x8800] ;  /* 0x00880000e08c783b */ /* 0x000eaa0000000200 */
[-C--:B----4-:R-:W-:Y:S06]  /*101a0*/  HMMA.16816.F32 R4, R176, R180.reuse, R4 ;  /* 0x000000b4b004723c */ /* 0x090fec0000001804 */
[C---:B-----5:R-:W-:Y:S06]  /*101b0*/  HMMA.16816.F32 R8, R184.reuse, R180, R8 ;  /* 0x000000b4b808723c */ /* 0x060fec0000001808 */
[-C--:B------:R-:W-:Y:S05]  /*101c0*/  HMMA.16816.F32 R12, R184, R182.reuse, R12 ;  /* 0x000000b6b80c723c */ /* 0x080fea000000180c */
[----:B---3--:R-:W-:Y:S01]  /*101d0*/  IMAD.SHL.U32 R2, R2, 0x2, RZ ;  /* 0x0000000202027824 */ /* 0x008fe200078e00ff */
[C---:B------:R-:W-:Y:S01]  /*101e0*/  HMMA.16816.F32 R16, R176.reuse, R182, R16 ;  /* 0x000000b6b010723c */ /* 0x040fe20000001810 */
[----:B------:R-:W-:Y:S04]  /*101f0*/  LDSM.16.M88.4 R180, [R218+0x4000] ;  /* 0x00400000dab4783b */ /* 0x000fe80000000200 */
[----:B------:R-:W-:Y:S01]  /*10200*/  LOP3.LUT R2, R2, 0x6, RZ, 0xc0, !PT ;  /* 0x0000000602027812 */ /* 0x000fe200078ec0ff */
[-C--:B------:R-:W-:Y:S05]  /*10210*/  HMMA.16816.F32 R20, R176, R188.reuse, R20 ;  /* 0x000000bcb014723c */ /* 0x080fea0000001814 */
[----:B------:R-:W-:Y:S01]  /*10220*/  IMAD R0, R0, 0x20, R2 ;  /* 0x0000002000007824 */ /* 0x000fe200078e0202 */
[C---:B------:R-:W-:Y:S04]  /*10230*/  HMMA.16816.F32 R24, R184.reuse, R188, R24 ;  /* 0x000000bcb818723c */ /* 0x040fe80000001818 */
[C---:B------:R-:W-:Y:S01]  /*10240*/  ISETP.GE.AND P0, PT, R0.reuse, R231, PT ;  /* 0x000000e70000720c */ /* 0x040fe20003f06270 */
[C---:B------:R-:W-:Y:S01]  /*10250*/  VIADD R2, R0.reuse, 0x1 ;  /* 0x0000000100027836 */ /* 0x040fe20000000000 */
[-C--:B------:R-:W-:Y:S01]  /*10260*/  HMMA.16816.F32 R28, R184, R190.reuse, R28 ;  /* 0x000000beb81c723c */ /* 0x080fe2000000181c */
[----:B------:R-:W-:Y:S02]  /*10270*/  LDSM.16.M88.4 R184, [R216+0x9000] ;  /* 0x00900000d8b8783b */ /* 0x000fe40000000200 */
[-C--:B------:R-:W-:Y:S02]  /*10280*/  ISETP.GE.AND P1, PT, R0, R232.reuse, PT ;  /* 0x000000e80000720c */ /* 0x080fe40003f26270 */
[----:B------:R-:W-:Y:S01]  /*10290*/  ISETP.GE.AND P3, PT, R2, R232, PT ;  /* 0x000000e80200720c */ /* 0x000fe20003f66270 */
[----:B------:R-:W-:Y:S01]  /*102a0*/  HMMA.16816.F32 R32, R176, R190, R32 ;  /* 0x000000beb020723c */ /* 0x000fe20000001820 */
[----:B------:R-:W3:Y:S03]  /*102b0*/  LDSM.16.M88.4 R176, [R223+0x800] ;  /* 0x00080000dfb0783b */ /* 0x000ee60000000200 */
[C---:B------:R-:W-:Y:S01]  /*102c0*/  ISETP.GE.OR P0, PT, R0.reuse, R235, !P0 ;  /* 0x000000eb0000720c */ /* 0x040fe20004706670 */
[----:B------:R-:W-:Y:S01]  /*102d0*/  VIADD R133, R0, 0x9 ;  /* 0x0000000900857836 */ /* 0x000fe20000000000 */
[-C--:B-1----:R-:W-:Y:S01]  /*102e0*/  HMMA.16816.F32 R4, R192, R196.reuse, R4 ;  /* 0x000000c4c004723c */ /* 0x082fe20000001804 */
[----:B------:R-:W1:Y:S04]  /*102f0*/  LDSM.16.M88.4 R188, [R218+0x6000] ;  /* 0x00600000dabc783b */ /* 0x000e680000000200 */
[CC--:B------:R-:W-:Y:S01]  /*10300*/  ISETP.GE.OR P3, PT, R2.reuse, R236.reuse, !P3 ;  /* 0x000000ec0200720c */ /* 0x0c0fe20005f66670 */
[C---:B--2---:R-:W-:Y:S04]  /*10310*/  HMMA.16816.F32 R8, R200.reuse, R196, R8 ;  /* 0x000000c4c808723c */ /* 0x044fe80000001808 */
[----:B------:R-:W-:Y:S01]  /*10320*/  ISETP.GE.AND P2, PT, R2, R231, PT ;  /* 0x000000e70200720c */ /* 0x000fe20003f46270 */
[C---:B------:R-:W-:Y:S01]  /*10330*/  VIADD R134, R0.reuse, 0x8 ;  /* 0x0000000800867836 */ /* 0x040fe20000000000 */
[-C--:B------:R-:W-:Y:S03]  /*10340*/  HMMA.16816.F32 R12, R200, R198.reuse, R12 ;  /* 0x000000c6c80c723c */ /* 0x080fe6000000180c */
[----:B------:R-:W-:Y:S02]  /*10350*/  ISETP.GE.OR P1, PT, R0, R236, !P1 ;  /* 0x000000ec0000720c */ /* 0x000fe40004f26670 */
[C---:B------:R-:W-:Y:S01]  /*10360*/  ISETP.GE.OR P2, PT, R2.reuse, R235, !P2 ;  /* 0x000000eb0200720c */ /* 0x040fe20005746670 */
[C---:B------:R-:W-:Y:S01]  /*10370*/  HMMA.16816.F32 R16, R192.reuse, R198, R16 ;  /* 0x000000c6c010723c */ /* 0x040fe20000001810 */
[----:B------:R-:W-:Y:S03]  /*10380*/  LDSM.16.M88.4 R196, [R229] ;  /* 0x00000000e5c4783b */ /* 0x000fe60000000200 */
[C---:B------:R-:W-:Y:S02]  /*10390*/  ISETP.GE.AND P6, PT, R2.reuse, R234, PT ;  /* 0x000000ea0200720c */ /* 0x040fe40003fc6270 */
[-C--:B------:R-:W-:Y:S03]  /*103a0*/  HMMA.16816.F32 R20, R192, R140.reuse, R20 ;  /* 0x0000008cc014723c */ /* 0x080fe60000001814 */
[C---:B------:R-:W-:Y:S02]  /*103b0*/  ISETP.GE.AND P4, PT, R2.reuse, R233, PT ;  /* 0x000000e90200720c */ /* 0x040fe40003f86270 */
[C---:B------:R-:W-:Y:S01]  /*103c0*/  ISETP.GE.OR P6, PT, R2.reuse, R238, !P6 ;  /* 0x000000ee0200720c */ /* 0x040fe200077c6670 */
[C---:B------:R-:W-:Y:S04]  /*103d0*/  HMMA.16816.F32 R24, R200.reuse, R140, R24 ;  /* 0x0000008cc818723c */ /* 0x040fe80000001818 */
[----:B------:R-:W-:Y:S01]  /*103e0*/  ISETP.GE.OR P4, PT, R2, R237, !P4 ;  /* 0x000000ed0200720c */ /* 0x000fe20006786670 */
[----:B------:R-:W-:Y:S01]  /*103f0*/  VIADD R2, R0, 0x18 ;  /* 0x0000001800027836 */ /* 0x000fe20000000000 */
[-C--:B------:R-:W-:Y:S01]  /*10400*/  HMMA.16816.F32 R28, R200, R142.reuse, R28 ;  /* 0x0000008ec81c723c */ /* 0x080fe2000000181c */
[----:B------:R-:W-:Y:S05]  /*10410*/  LDSM.16.M88.4 R200, [R220+0x6000] ;  /* 0x00600000dcc8783b */ /* 0x000fea0000000200 */
[----:B------:R-:W-:Y:S01]  /*10420*/  HMMA.16816.F32 R32, R192, R142, R32 ;  /* 0x0000008ec020723c */ /* 0x000fe20000001820 */
[----:B------:R-:W2:Y:S05]  /*10430*/  LDSM.16.M88.4 R140, [R216+0x9800] ;  /* 0x00980000d88c783b */ /* 0x000eaa0000000200 */
[-C--:B------:R-:W-:Y:S01]  /*10440*/  HMMA.16816.F32 R4, R204, R208.reuse, R4 ;  /* 0x000000d0cc04723c */ /* 0x080fe20000001804 */
[----:B------:R-:W4:Y:S05]  /*10450*/  LDSM.16.M88.4 R192, [R220+0x4000] ;  /* 0x00400000dcc0783b */ /* 0x000f2a0000000200 */
[C---:B------:R-:W-:Y:S06]  /*10460*/  HMMA.16816.F32 R8, R212.reuse, R208, R8 ;  /* 0x000000d0d408723c */ /* 0x040fec0000001808 */
[-C--:B------:R-:W-:Y:S06]  /*10470*/  HMMA.16816.F32 R12, R212, R210.reuse, R12 ;  /* 0x000000d2d40c723c */ /* 0x080fec000000180c */
[C---:B------:R-:W-:Y:S01]  /*10480*/  HMMA.16816.F32 R16, R204.reuse, R210, R16 ;  /* 0x000000d2cc10723c */ /* 0x040fe20000001810 */
[----:B------:R-:W-:Y:S05]  /*10490*/  LDSM.16.M88.4 R208, [R224+0x9000] ;  /* 0x00900000e0d0783b */ /* 0x000fea0000000200 */
[-C--:B---3--:R-:W-:Y:S06]  /*104a0*/  HMMA.16816.F32 R20, R204, R176.reuse, R20 ;  /* 0x000000b0cc14723c */ /* 0x088fec0000001814 */
[C---:B------:R-:W-:Y:S06]  /*104b0*/  HMMA.16816.F32 R24, R212.reuse, R176, R24 ;  /* 0x000000b0d418723c */ /* 0x040fec0000001818 */
[-C--:B------:R-:W-:Y:S06]  /*104c0*/  HMMA.16816.F32 R28, R212, R178.reuse, R28 ;  /* 0x000000b2d41c723c */ /* 0x080fec000000181c */
[----:B------:R-:W-:Y:S01]  /*104d0*/  HMMA.16816.F32 R32, R204, R178, R32 ;  /* 0x000000b2cc20723c */ /* 0x000fe20000001820 */
[----:B------:R-:W3:Y:S05]  /*104e0*/  LDSM.16.M88.4 R176, [R228] ;  /* 0x00000000e4b0783b */ /* 0x000eea0000000200 */
[-C--:B------:R-:W-:Y:S01]  /*104f0*/  HMMA.16816.F32 R4, R180, R184.reuse, R4 ;  /* 0x000000b8b404723c */ /* 0x080fe20000001804 */
[----:B------:R-:W5:Y:S05]  /*10500*/  LDSM.16.M88.4 R204, [R226+0x4000] ;  /* 0x00400000e2cc783b */ /* 0x000f6a0000000200 */
        /* <DEDUP_REMOVED lines=9> */
[----:B------:R-:W2:Y:S05]  /*105a0*/  LDSM.16.M88.4 R140, [R224+0x9800] ;  /* 0x00980000e08c783b */ /* 0x000eaa0000000200 */
[-C--:B----4-:R-:W-:Y:S01]  /*105b0*/  HMMA.16816.F32 R4, R192, R196.reuse, R4 ;  /* 0x000000c4c004723c */ /* 0x090fe20000001804 */
[----:B------:R-:W4:Y:S05]  /*105c0*/  LDSM.16.M88.4 R180, [R225+0x4000] ;  /* 0x00400000e1b4783b */ /* 0x000f2a0000000200 */
[C---:B------:R-:W-:Y:S06]  /*105d0*/  HMMA.16816.F32 R8, R200.reuse, R196, R8 ;  /* 0x000000c4c808723c */ /* 0x040fec0000001808 */
[-C--:B------:R-:W-:Y:S06]  /*105e0*/  HMMA.16816.F32 R12, R200, R198.reuse, R12 ;  /* 0x000000c6c80c723c */ /* 0x080fec000000180c */
[C---:B------:R-:W-:Y:S01]  /*105f0*/  HMMA.16816.F32 R16, R192.reuse, R198, R16 ;  /* 0x000000c6c010723c */ /* 0x040fe20000001810 */
[----:B------:R-:W4:Y:S05]  /*10600*/  LDSM.16.M88.4 R196, [R225+0x6000] ;  /* 0x00600000e1c4783b */ /* 0x000f2a0000000200 */
[-C--:B---3--:R-:W-:Y:S06]  /*10610*/  HMMA.16816.F32 R20, R192, R176.reuse, R20 ;  /* 0x000000b0c014723c */ /* 0x088fec0000001814 */
[C---:B------:R-:W-:Y:S06]  /*10620*/  HMMA.16816.F32 R24, R200.reuse, R176, R24 ;  /* 0x000000b0c818723c */ /* 0x040fec0000001818 */
[-C--:B------:R-:W-:Y:S06]  /*10630*/  HMMA.16816.F32 R28, R200, R178.reuse, R28 ;  /* 0x000000b2c81c723c */ /* 0x080fec000000181c */
[----:B------:R-:W-:Y:S01]  /*10640*/  HMMA.16816.F32 R32, R192, R178, R32 ;  /* 0x000000b2c020723c */ /* 0x000fe20000001820 */
[----:B------:R-:W3:Y:S01]  /*10650*/  LDSM.16.M88.4 R176, [R223+0x1800] ;  /* 0x00180000dfb0783b */ /* 0x000ee20000000200 */
[----:B------:R-:W-:Y:S04]  /*10660*/  DEPBAR.LE SB0, 0x0 ;  /* 0x000080000000791a */ /* 0x000fe80000000000 */
[-C--:B-----5:R-:W-:Y:S01]  /*10670*/  HMMA.16816.F32 R4, R204, R208.reuse, R4 ;  /* 0x000000d0cc04723c */ /* 0x0a0fe20000001804 */
[----:B------:R-:W-:Y:S05]  /*10680*/  BAR.SYNC.DEFER_BLOCKING 0x0 ;  /* 0x0000000000007b1d */ /* 0x000fea0000010000 */
[C---:B-1----:R-:W-:Y:S06]  /*10690*/  HMMA.16816.F32 R8, R184.reuse, R208, R8 ;  /* 0x000000d0b808723c */ /* 0x042fec0000001808 */
[-C--:B------:R-:W-:Y:S06]  /*106a0*/  HMMA.16816.F32 R12, R184, R210.reuse, R12 ;  /* 0x000000d2b80c723c */ /* 0x080fec000000180c */
[C---:B------:R-:W-:Y:S06]  /*106b0*/  HMMA.16816.F32 R16, R204.reuse, R210, R16 ;  /* 0x000000d2cc10723c */ /* 0x040fec0000001810 */
[-C--:B--2---:R-:W-:Y:S06]  /*106c0*/  HMMA.16816.F32 R20, R204, R140.reuse, R20 ;  /* 0x0000008ccc14723c */ /* 0x084fec0000001814 */
[C---:B------:R-:W-:Y:S06]  /*106d0*/  HMMA.16816.F32 R24, R184.reuse, R140, R24 ;  /* 0x0000008cb818723c */ /* 0x040fec0000001818 */
[-C--:B------:R-:W-:Y:S06]  /*106e0*/  HMMA.16816.F32 R28, R184, R142.reuse, R28 ;  /* 0x0000008eb81c723c */ /* 0x080fec000000181c */
[----:B------:R-:W-:Y:S06]  /*106f0*/  HMMA.16816.F32 R32, R204, R142, R32 ;  /* 0x0000008ecc20723c */ /* 0x000fec0000001820 */
[-C--:B----4-:R-:W-:Y:S06]  /*10700*/  HMMA.16816.F32 R4, R180, R188.reuse, R4 ;  /* 0x000000bcb404723c */ /* 0x090fec0000001804 */
[C---:B------:R-:W-:Y:S06]  /*10710*/  HMMA.16816.F32 R8, R196.reuse, R188, R8 ;  /* 0x000000bcc408723c */ /* 0x040fec0000001808 */
[-C--:B------:R-:W-:Y:S06]  /*10720*/  HMMA.16816.F32 R12, R196, R190.reuse, R12 ;  /* 0x000000bec40c723c */ /* 0x080fec000000180c */
[C---:B------:R-:W-:Y:S06]  /*10730*/  HMMA.16816.F32 R16, R180.reuse, R190, R16 ;  /* 0x000000beb410723c */ /* 0x040fec0000001810 */
[----:B------:R-:W-:Y:S01]  /*10740*/  FSEL R184, R5, -INF , !P3 ;  /* 0xff80000005b87808 */ /* 0x000fe20005800000 */
[-C--:B---3--:R-:W-:Y:S03]  /*10750*/  HMMA.16816.F32 R20, R180, R176.reuse, R20 ;  /* 0x000000b0b414723c */ /* 0x088fe60000001814 */
[-C--:B------:R-:W-:Y:S01]  /*10760*/  ISETP.GE.AND P3, PT, R134, R232.reuse, PT ;  /* 0x000000e88600720c */ /* 0x080fe20003f66270 */
[----:B------:R-:W-:Y:S01]  /*10770*/  VIADD R5, R0, 0x10 ;  /* 0x0000001000057836 */ /* 0x000fe20000000000 */
[----:B------:R-:W-:Y:S01]  /*10780*/  FSEL R142, R4, -INF , !P1 ;  /* 0xff800000048e7808 */ /* 0x000fe20004800000 */
[C---:B------:R-:W-:Y:S04]  /*10790*/  HMMA.16816.F32 R24, R196.reuse, R176, R24 ;  /* 0x000000b0c418723c */ /* 0x040fe80000001818 */
[C---:B------:R-:W-:Y:S01]  /*107a0*/  ISETP.GE.AND P5, PT, R5.reuse, R232, PT ;  /* 0x000000e80500720c */ /* 0x040fe20003fa6270 */
[----:B------:R-:W-:Y:S01]  /*107b0*/  VIADD R4, R0, 0x11 ;  /* 0x0000001100047836 */ /* 0x000fe20000000000 */
[-C--:B------:R-:W-:Y:S01]  /*107c0*/  ISETP.GE.OR P3, PT, R134, R236.reuse, !P3 ;  /* 0x000000ec8600720c */ /* 0x080fe20005f66670 */
[-C--:B------:R-:W-:Y:S03]  /*107d0*/  HMMA.16816.F32 R28, R196, R178.reuse, R28 ;  /* 0x000000b2c41c723c */ /* 0x080fe6000000181c */
[----:B------:R-:W-:Y:S02]  /*107e0*/  ISETP.GE.OR P5, PT, R5, R236, !P5 ;  /* 0x000000ec0500720c */ /* 0x000fe40006fa6670 */
[----:B------:R-:W-:Y:S01]  /*107f0*/  FSEL R176, R6, -INF , !P0 ;  /* 0xff80000006b07808 */ /* 0x000fe20004000000 */
[----:B------:R-:W-:Y:S04]  /*10800*/  HMMA.16816.F32 R32, R180, R178, R32 ;  /* 0x000000b2b420723c */ /* 0x000fe80000001820 */
[----:B------:R-:W-:Y:S02]  /*10810*/  ISETP.GE.AND P0, PT, R133, R231, PT ;  /* 0x000000e78500720c */ /* 0x000fe40003f06270 */
[----:B------:R-:W-:Y:S02]  /*10820*/  FSEL R177, R7, -INF , !P2 ;  /* 0xff80000007b17808 */ /* 0x000fe40005000000 */
[C---:B------:R-:W-:Y:S02]  /*10830*/  ISETP.GE.OR P0, PT, R133.reuse, R235, !P0 ;  /* 0x000000eb8500720c */ /* 0x040fe40004706670 */
[----:B------:R-:W-:Y:S02]  /*10840*/  ISETP.GE.AND P2, PT, R133, R232, PT ;  /* 0x000000e88500720c */ /* 0x000fe40003f46270 */
[----:B------:R-:W-:Y:S02]  /*10850*/  FSEL R19, R19, -INF , !P0 ;  /* 0xff80000013137808 */ /* 0x000fe40004000000 */
[C---:B------:R-:W-:Y:S02]  /*10860*/  ISETP.GE.AND P0, PT, R4.reuse, R231, PT ;  /* 0x000000e70400720c */ /* 0x040fe40003f06270 */
[----:B------:R-:W-:Y:S02]  /*10870*/  ISETP.GE.OR P2, PT, R133, R236, !P2 ;  /* 0x000000ec8500720c */ /* 0x000fe40005746670 */
[----:B------:R-:W-:Y:S02]  /*10880*/  ISETP.GE.OR P0, PT, R4, R235, !P0 ;  /* 0x000000eb0400720c */ /* 0x000fe40004706670 */
[----:B------:R-:W-:Y:S02]  /*10890*/  FSEL R143, R17, -INF , !P2 ;  /* 0xff800000118f7808 */ /* 0x000fe40005000000 */
[----:B------:R-:W-:Y:S02]  /*108a0*/  FSEL R189, R20, -INF , !P5 ;  /* 0xff80000014bd7808 */ /* 0x000fe40006800000 */
[C---:B------:R-:W-:Y:S02]  /*108b0*/  ISETP.GE.AND P2, PT, R0.reuse, R234, PT ;  /* 0x000000ea0000720c */ /* 0x040fe40003f46270 */
[----:B------:R-:W-:Y:S02]  /*108c0*/  ISETP.GE.AND P5, PT, R0, R233, PT ;  /* 0x000000e90000720c */ /* 0x000fe40003fa6270 */
[----:B------:R-:W-:Y:S02]  /*108d0*/  FSEL R192, R23, -INF , !P0 ;  /* 0xff80000017c07808 */ /* 0x000fe40004000000 */
[----:B------:R-:W-:Y:S02]  /*108e0*/  ISETP.GE.AND P0, PT, R2, R232, PT ;  /* 0x000000e80200720c */ /* 0x000fe40003f06270 */
[C---:B------:R-:W-:Y:S02]  /*108f0*/  ISETP.GE.OR P2, PT, R0.reuse, R238, !P2 ;  /* 0x000000ee0000720c */ /* 0x040fe40005746670 */
[C---:B------:R-:W-:Y:S01]  /*10900*/  ISETP.GE.OR P5, PT, R0.reuse, R237, !P5 ;  /* 0x000000ed0000720c */ /* 0x040fe20006fa6670 */
[----:B------:R-:W-:Y:S01]  /*10910*/  VIADD R0, R0, 0x19 ;  /* 0x0000001900007836 */ /* 0x000fe20000000000 */
[----:B------:R-:W-:Y:S02]  /*10920*/  ISETP.GE.OR P0, PT, R2, R236, !P0 ;  /* 0x000000ec0200720c */ /* 0x000fe40004706670 */
[----:B------:R-:W-:Y:S02]  /*10930*/  FMNMX.FTZ R6, R142, R3, !PT ;  /* 0x000000038e067209 */ /* 0x000fe40007810000 */
[-C--:B------:R-:W-:Y:S02]  /*10940*/  ISETP.GE.AND P1, PT, R134, R231.reuse, PT ;  /* 0x000000e78600720c */ /* 0x080fe40003f26270 */
[----:B------:R-:W-:Y:S02]  /*10950*/  FSEL R194, R32, -INF , !P0 ;  /* 0xff80000020c27808 */ /* 0x000fe40004000000 */
[----:B------:R-:W-:Y:S02]  /*10960*/  FSEL R137, R16, -INF , !P3 ;  /* 0xff80000010897808 */ /* 0x000fe40005800000 */
[----:B------:R-:W-:Y:S02]  /*10970*/  FMNMX.FTZ R6, R184, R6, !PT ;  /* 0x00000006b8067209 */ /* 0x000fe40007810000 */
[----:B------:R-:W-:Y:S02]  /*10980*/  ISETP.GE.AND P0, PT, R0, R231, PT ;  /* 0x000000e70000720c */ /* 0x000fe40003f06270 */
[-C--:B------:R-:W-:Y:S02]  /*10990*/  ISETP.GE.OR P1, PT, R134, R235.reuse, !P1 ;  /* 0x000000eb8600720c */ /* 0x080fe40004f26670 */
[----:B------:R-:W-:Y:S02]  /*109a0*/  ISETP.GE.AND P3, PT, R4, R232, PT ;  /* 0x000000e80400720c */ /* 0x000fe40003f66270 */
[----:B------:R-:W-:Y:S02]  /*109b0*/  FMNMX.FTZ R6, R137, R6, !PT ;  /* 0x0000000689067209 */ /* 0x000fe40007810000 */
[----:B------:R-:W-:Y:S02]  /*109c0*/  ISETP.GE.OR P0, PT, R0, R235, !P0 ;  /* 0x000000eb0000720c */ /* 0x000fe40004706670 */
[----:B------:R-:W-:Y:S02]  /*109d0*/  FSEL R18, R18, -INF , !P1 ;  /* 0xff80000012127808 */ /* 0x000fe40004800000 */
[----:B------:R-:W-:Y:S02]  /*109e0*/  ISETP.GE.AND P1, PT, R5, R231, PT ;  /* 0x000000e70500720c */ /* 0x000fe40003f26270 */
[----:B------:R-:W-:Y:S02]  /*109f0*/  ISETP.GE.OR P3, PT, R4, R236, !P3 ;  /* 0x000000ec0400720c */ /* 0x000fe40005f66670 */
[----:B------:R-:W-:Y:S02]  /*10a00*/  FMNMX.FTZ R7, R143, R6, !PT ;  /* 0x000000068f077209 */ /* 0x000fe40007810000 */
[----:B------:R-:W-:Y:S02]  /*10a10*/  FSEL R197, R35, -INF , !P0 ;  /* 0xff80000023c57808 */ /* 0x000fe40004000000 */
[----:B------:R-:W-:Y:S02]  /*10a20*/  PLOP3.LUT P0, PT, PT, PT, UP0, 0x80, 0x0 ;  /* 0x000000000000781c */ /* 0x000fe40003f0f008 */
[----:B------:R-:W-:Y:S02]  /*10a30*/  ISETP.GE.OR P1, PT, R5, R235, !P1 ;  /* 0x000000eb0500720c */ /* 0x000fe40004f26670 */
[----:B------:R-:W-:Y:S02]  /*10a40*/  FSEL R190, R21, -INF , !P3 ;  /* 0xff80000015be7808 */ /* 0x000fe40005800000 */
[----:B------:R-:W-:Y:S02]  /*10a50*/  ISETP.GE.AND P3, PT, R0, R232, PT ;  /* 0x000000e80000720c */ /* 0x000fe40003f66270 */
[----:B------:R-:W-:Y:S02]  /*10a60*/  FMNMX.FTZ R6, R176, R132, !PT ;  /* 0x00000084b0067209 */ /* 0x000fe40007810000 */
[----:B------:R-:W-:Y:S02]  /*10a70*/  FMNMX.FTZ R7, R189, R7, !PT ;  /* 0x00000007bd077209 */ /* 0x000fe40007810000 */
[----:B------:R-:W-:Y:S02]  /*10a80*/  FSEL R191, R22, -INF , !P1 ;  /* 0xff80000016bf7808 */ /* 0x000fe40004800000 */
[----:B------:R-:W-:Y:S02]  /*10a90*/  ISETP.GE.AND P1, PT, R2, R231, PT ;  /* 0x000000e70200720c */ /* 0x000fe40003f26270 */
[----:B------:R-:W-:Y:S02]  /*10aa0*/  ISETP.GE.OR P3, PT, R0, R236, !P3 ;  /* 0x000000ec0000720c */ /* 0x000fe40005f66670 */
[----:B------:R-:W-:Y:S02]  /*10ab0*/  FMNMX.FTZ R6, R177, R6, !PT ;  /* 0x00000006b1067209 */ /* 0x000fe40007810000 */
[----:B------:R-:W-:Y:S02]  /*10ac0*/  FMNMX.FTZ R7, R190, R7, !PT ;  /* 0x00000007be077209 */ /* 0x000fe40007810000 */
[----:B------:R-:W-:Y:S02]  /*10ad0*/  ISETP.GE.OR P1, PT, R2, R235, !P1 ;  /* 0x000000eb0200720c */ /* 0x000fe40004f26670 */
[----:B------:R-:W-:Y:S02]  /*10ae0*/  FSEL R193, R33, -INF , !P3 ;  /* 0xff80000021c17808 */ /* 0x000fe40005800000 */
[----:B------:R-:W-:Y:S02]  /*10af0*/  FMNMX.FTZ R6, R18, R6, !PT ;  /* 0x0000000612067209 */ /* 0x000fe40007810000 */
[----:B------:R-:W-:Y:S02]  /*10b00*/  FMNMX.FTZ R136, R194, R7, !PT ;  /* 0x00000007c2887209 */ /* 0x000fe40007810000 */
[----:B------:R-:W-:Y:S02]  /*10b10*/  FSEL R198, R34, -INF , !P1 ;  /* 0xff80000022c67808 */ /* 0x000fe40004800000 */
[----:B------:R-:W-:Y:S02]  /*10b20*/  FSEL R8, R8, -INF , !P2 ;  /* 0xff80000008087808 */ /* 0x000fe40005000000 */
[CC--:B------:R-:W-:Y:S02]  /*10b30*/  ISETP.GE.AND P3, PT, R134.reuse, R234.reuse, PT ;  /* 0x000000ea8600720c */ /* 0x0c0fe40003f66270 */
[----:B------:R-:W-:Y:S02]  /*10b40*/  ISETP.GE.AND P1, PT, R134, R233, PT ;  /* 0x000000e98600720c */ /* 0x000fe40003f26270 */
[----:B------:R-:W-:Y:S02]  /*10b50*/  ISETP.GE.AND P2, PT, R133, R234, PT ;  /* 0x000000ea8500720c */ /* 0x000fe40003f46270 */
[----:B------:R-:W-:Y:S02]  /*10b60*/  FMNMX.FTZ R135, R19, R6, !PT ;  /* 0x0000000613877209 */ /* 0x000fe40007810000 */
[----:B------:R-:W-:Y:S01]  /*10b70*/  FMNMX.FTZ R136, R193, R136, !PT ;  /* 0x00000088c1887209 */ /* 0x000fe20007810000 */
[----:B------:R-:W-:Y:S08]  /*10b80*/  @P0 BRA `(.L_x_1311) ;  /* 0xfffffff0005c0947 */ /* 0x000ff0000383ffff */
.L_x_1310:
[-C--:B------:R-:W-:Y:S01]  /*10b90*/  ISETP.GE.OR P3, PT, R134, R238.reuse, !P3 ;  /* 0x000000ee8600720c */ /* 0x080fe20005f66670 */
[----:B-1----:R-:W1:Y:S01]  /*10ba0*/  SHFL.BFLY PT, R16, R136, 0x2, 0x1f ;  /* 0x0c401f0088107f89 */ /* 0x002e6200000e0000 */
[----:B------:R-:W-:Y:S01]  /*10bb0*/  ISETP.GE.OR P2, PT, R133, R238, !P2 ;  /* 0x000000ee8500720c */ /* 0x000fe20005746670 */
[----:B------:R-:W-:Y:S01]  /*10bc0*/  UISETP.GT.AND UP0, UPT, UR21, UR12, UPT ;  /* 0x0000000c1500728c */ /* 0x000fe2000bf04270 */
[----:B------:R-:W-:Y:S05]  /*10bd0*/  FMNMX.FTZ R6, R8, R138, !PT ;  /* 0x0000008a08067209 */ /* 0x000fea0007810000 */
[----:B------:R-:W-:Y:S01]  /*10be0*/  LDSM.16.MT88.4 R20, [R217+0xa000] ;  /* 0x00a00000d914783b */ /* 0x000fe20000004200 */
[----:B------:R-:W-:Y:S01]  /*10bf0*/  FSEL R9, R9, -INF , !P6 ;  /* 0xff80000009097808 */ /* 0x000fe20007000000 */
[----:B------:R-:W-:Y:S01]  /*10c00*/  UMOV UR22, UR21 ;  /* 0x0000001500167c82 */ /* 0x000fe20008000000 */
[----:B------:R-:W-:Y:S02]  /*10c10*/  FSEL R12, R12, -INF , !P3 ;  /* 0xff8000000c0c7808 */ /* 0x000fe40005800000 */
[----:B------:R-:W-:Y:S02]  /*10c20*/  FSEL R13, R13, -INF , !P2 ;  /* 0xff8000000d0d7808 */ /* 0x000fe40005000000 */
[-C--:B------:R-:W-:Y:S02]  /*10c30*/  ISETP.GE.AND P6, PT, R5, R234.reuse, PT ;  /* 0x000000ea0500720c */ /* 0x080fe40003fc6270 */
[C---:B------:R-:W-:Y:S02]  /*10c40*/  ISETP.GE.AND P3, PT, R4.reuse, R234, PT ;  /* 0x000000ea0400720c */ /* 0x040fe40003f66270 */
[C---:B------:R-:W-:Y:S02]  /*10c50*/  ISETP.GE.AND P2, PT, R4.reuse, R233, PT ;  /* 0x000000e90400720c */ /* 0x040fe40003f46270 */
[----:B------:R-:W-:Y:S02]  /*10c60*/  FMNMX.FTZ R6, R9, R6, !PT ;  /* 0x0000000609067209 */ /* 0x000fe40007810000 */
[-C--:B------:R-:W-:Y:S02]  /*10c70*/  ISETP.GE.OR P6, PT, R5, R238.reuse, !P6 ;  /* 0x000000ee0500720c */ /* 0x080fe400077c6670 */
[C---:B------:R-:W-:Y:S02]  /*10c80*/  ISETP.GE.OR P3, PT, R4.reuse, R238, !P3 ;  /* 0x000000ee0400720c */ /* 0x040fe40005f66670 */
[----:B------:R-:W-:Y:S02]  /*10c90*/  ISETP.GE.OR P2, PT, R4, R237, !P2 ;  /* 0x000000ed0400720c */ /* 0x000fe40005746670 */
[----:B------:R-:W-:Y:S02]  /*10ca0*/  FMNMX.FTZ R4, R12, R6, !PT ;  /* 0x000000060c047209 */ /* 0x000fe40007810000 */
[----:B------:R-:W-:Y:S02]  /*10cb0*/  FSEL R195, R24, -INF , !P6 ;  /* 0xff80000018c37808 */ /* 0x000fe40007000000 */
[----:B------:R-:W-:Y:S02]  /*10cc0*/  ISETP.GE.AND P6, PT, R2, R234, PT ;  /* 0x000000ea0200720c */ /* 0x000fe40003fc6270 */
[----:B------:R-:W-:Y:S02]  /*10cd0*/  FMNMX.FTZ R4, R13, R4, !PT ;  /* 0x000000040d047209 */ /* 0x000fe40007810000 */
[----:B------:R-:W-:Y:S02]  /*10ce0*/  FSEL R10, R10, -INF , !P5 ;  /* 0xff8000000a0a7808 */ /* 0x000fe40006800000 */
[----:B------:R-:W-:Y:S02]  /*10cf0*/  FSEL R196, R25, -INF , !P3 ;  /* 0xff80000019c47808 */ /* 0x000fe40005800000 */
[----:B------:R-:W-:Y:S02]  /*10d00*/  FMNMX.FTZ R4, R195, R4, !PT ;  /* 0x00000004c3047209 */ /* 0x000fe40007810000 */
[----:B------:R-:W-:Y:S02]  /*10d10*/  ISETP.GE.OR P6, PT, R2, R238, !P6 ;  /* 0x000000ee0200720c */ /* 0x000fe400077c6670 */
[C---:B------:R-:W-:Y:S02]  /*10d20*/  ISETP.GE.AND P5, PT, R5.reuse, R233, PT ;  /* 0x000000e90500720c */ /* 0x040fe40003fa6270 */
[----:B------:R-:W-:Y:S02]  /*10d30*/  FSEL R199, R28, -INF , !P6 ;  /* 0xff8000001cc77808 */ /* 0x000fe40007000000 */
[----:B------:R-:W-:Y:S02]  /*10d40*/  FMNMX.FTZ R4, R196, R4, !PT ;  /* 0x00000004c4047209 */ /* 0x000fe40007810000 */
[-C--:B------:R-:W-:Y:S02]  /*10d50*/  ISETP.GE.OR P5, PT, R5, R237.reuse, !P5 ;  /* 0x000000ed0500720c */ /* 0x080fe40006fa6670 */
[----:B------:R-:W-:Y:S02]  /*10d60*/  ISETP.GE.OR P1, PT, R134, R237, !P1 ;  /* 0x000000ed8600720c */ /* 0x000fe40004f26670 */
[----:B------:R-:W-:Y:S02]  /*10d70*/  FSEL R11, R11, -INF , !P4 ;  /* 0xff8000000b0b7808 */ /* 0x000fe40006000000 */
[----:B------:R-:W-:Y:S02]  /*10d80*/  FMNMX.FTZ R5, R10, R139, !PT ;  /* 0x0000008b0a057209 */ /* 0x000fe40007810000 */
[----:B------:R-:W-:Y:S02]  /*10d90*/  ISETP.GE.AND P0, PT, R133, R233, PT ;  /* 0x000000e98500720c */ /* 0x000fe40003f06270 */
[----:B------:R-:W-:Y:S02]  /*10da0*/  FMNMX.FTZ R134, R199, R4, !PT ;  /* 0x00000004c7867209 */ /* 0x000fe40007810000 */
[----:B------:R-:W-:Y:S02]  /*10db0*/  FSEL R14, R14, -INF , !P1 ;  /* 0xff8000000e0e7808 */ /* 0x000fe40004800000 */
[----:B------:R-:W-:Y:S02]  /*10dc0*/  FMNMX.FTZ R4, R11, R5, !PT ;  /* 0x000000050b047209 */ /* 0x000fe40007810000 */
[----:B------:R-:W-:Y:S02]  /*10dd0*/  ISETP.GE.OR P0, PT, R133, R237, !P0 ;  /* 0x000000ed8500720c */ /* 0x000fe40004706670 */
[----:B------:R-:W-:Y:S02]  /*10de0*/  FMNMX.FTZ R4, R14, R4, !PT ;  /* 0x000000040e047209 */ /* 0x000fe40007810000 */
[----:B------:R-:W-:Y:S02]  /*10df0*/  FSEL R15, R15, -INF , !P0 ;  /* 0xff8000000f0f7808 */ /* 0x000fe40004000000 */
[-C--:B------:R-:W-:Y:S02]  /*10e00*/  ISETP.GE.AND P0, PT, R2, R233.reuse, PT ;  /* 0x000000e90200720c */ /* 0x080fe40003f06270 */
[----:B------:R-:W-:Y:S02]  /*10e10*/  FSEL R201, R26, -INF , !P5 ;  /* 0xff8000001ac97808 */ /* 0x000fe40006800000 */
[----:B------:R-:W-:Y:S02]  /*10e20*/  FMNMX.FTZ R4, R15, R4, !PT ;  /* 0x000000040f047209 */ /* 0x000fe40007810000 */
[C---:B------:R-:W-:Y:S02]  /*10e30*/  ISETP.GE.AND P3, PT, R0.reuse, R234, PT ;  /* 0x000000ea0000720c */ /* 0x040fe40003f66270 */
[----:B------:R-:W-:Y:S02]  /*10e40*/  ISETP.GE.AND P1, PT, R0, R233, PT ;  /* 0x000000e90000720c */ /* 0x000fe40003f26270 */
[----:B------:R-:W-:Y:S02]  /*10e50*/  ISETP.GE.OR P0, PT, R2, R237, !P0 ;  /* 0x000000ed0200720c */ /* 0x000fe40004706670 */
[----:B-1----:R-:W-:Y:S02]  /*10e60*/  FMNMX.FTZ R136, R136, R16, !PT ;  /* 0x0000001088887209 */ /* 0x002fe40007810000 */
[----:B------:R-:W-:Y:S02]  /*10e70*/  FSEL R202, R27, -INF , !P2 ;  /* 0xff8000001bca7808 */ /* 0x000fe40005000000 */
[----:B------:R-:W-:Y:S01]  /*10e80*/  FMNMX.FTZ R2, R201, R4, !PT ;  /* 0x00000004c9027209 */ /* 0x000fe20007810000 */
[----:B------:R-:W1:Y:S01]  /*10e90*/  SHFL.BFLY PT, R16, R136, 0x1, 0x1f ;  /* 0x0c201f0088107f89 */ /* 0x000e6200000e0000 */
[----:B------:R-:W-:Y:S02]  /*10ea0*/  FMNMX.FTZ R135, R191, R135, !PT ;  /* 0x00000087bf877209 */ /* 0x000fe40007810000 */
[C---:B------:R-:W-:Y:S02]  /*10eb0*/  ISETP.GE.OR P3, PT, R0.reuse, R238, !P3 ;  /* 0x000000ee0000720c */ /* 0x040fe40005f66670 */
[----:B------:R-:W-:Y:S02]  /*10ec0*/  ISETP.GE.OR P1, PT, R0, R237, !P1 ;  /* 0x000000ed0000720c */ /* 0x000fe40004f26670 */
[----:B------:R-:W-:Y:S02]  /*10ed0*/  FSEL R203, R30, -INF , !P0 ;  /* 0xff8000001ecb7808 */ /* 0x000fe40004000000 */
[----:B------:R-:W-:Y:S02]  /*10ee0*/  FMNMX.FTZ R0, R202, R2, !PT ;  /* 0x00000002ca007209 */ /* 0x000fe40007810000 */
[----:B------:R-:W-:Y:S02]  /*10ef0*/  FMNMX.FTZ R135, R192, R135, !PT ;  /* 0x00000087c0877209 */ /* 0x000fe40007810000 */
[----:B------:R-:W-:Y:S02]  /*10f00*/  FMNMX.FTZ R0, R203, R0, !PT ;  /* 0x00000000cb007209 */ /* 0x000fe40007810000 */
[----:B------:R-:W-:Y:S02]  /*10f10*/  FSEL R140, R31, -INF , !P1 ;  /* 0xff8000001f8c7808 */ /* 0x000fe40004800000 */
[----:B------:R-:W-:Y:S02]  /*10f20*/  FMNMX.FTZ R135, R198, R135, !PT ;  /* 0x00000087c6877209 */ /* 0x000fe40007810000 */
[----:B------:R-:W-:Y:S02]  /*10f30*/  FMNMX.FTZ R0, R140, R0, !PT ;  /* 0x000000008c007209 */ /* 0x000fe40007810000 */
[----:B------:R-:W-:Y:S02]  /*10f40*/  FMNMX.FTZ R135, R197, R135, !PT ;  /* 0x00000087c5877209 */ /* 0x000fe40007810000 */
[----:B------:R-:W-:Y:S01]  /*10f50*/  FSEL R200, R29, -INF , !P3 ;  /* 0xff8000001dc87808 */ /* 0x000fe20005800000 */
[----:B------:R-:W2:Y:S01]  /*10f60*/  SHFL.BFLY PT, R2, R0, 0x2, 0x1f ;  /* 0x0c401f0000027f89 */ /* 0x000ea200000e0000 */
[----:B-1----:R-:W-:Y:S02]  /*10f70*/  FMNMX.FTZ R136, R136, R16, !PT ;  /* 0x0000001088887209 */ /* 0x002fe40007810000 */
[----:B------:R-:W-:Y:S05]  /*10f80*/  FMNMX.FTZ R134, R200, R134, !PT ;  /* 0x00000086c8867209 */ /* 0x000fea0007810000 */
[----:B------:R-:W1:Y:S01]  /*10f90*/  SHFL.BFLY PT, R7, R135, 0x2, 0x1f ;  /* 0x0c401f0087077f89 */ /* 0x000e6200000e0000 */
[C---:B------:R-:W-:Y:S01]  /*10fa0*/  FSETP.NEU.FTZ.AND P3, PT, R136.reuse, -INF , PT ;  /* 0xff8000008800780b */ /* 0x040fe20003f7d000 */
[----:B------:R-:W-:Y:S06]  /*10fb0*/  FMUL.FTZ R141, R136, UR4 ;  /* 0x00000004888d7c20 */ /* 0x000fec0008410000 */
[----:B------:R-:W3:Y:S01]  /*10fc0*/  SHFL.BFLY PT, R6, R134, 0x2, 0x1f ;  /* 0x0c401f0086067f89 */ /* 0x000ee200000e0000 */
[----:B------:R-:W-:Y:S05]  /*10fd0*/  FSEL R141, R141, RZ, P3 ;  /* 0x000000ff8d8d7208 */ /* 0x000fea0001800000 */
[--C-:B------:R-:W-:Y:S01]  /*10fe0*/  FFMA.FTZ R4, R142, UR4, -R141.reuse ;  /* 0x000000048e047c23 */ /* 0x100fe2000801088d */
[--C-:B------:R-:W-:Y:S01]  /*10ff0*/  FFMA.FTZ R137, R137, UR4, -R141.reuse ;  /* 0x0000000489897c23 */ /* 0x100fe2000801088d */
[--C-:B------:R-:W-:Y:S01]  /*11000*/  FFMA.FTZ R143, R143, UR4, -R141.reuse ;  /* 0x000000048f8f7c23 */ /* 0x100fe2000801088d */
[----:B------:R-:W-:Y:S01]  /*11010*/  FFMA.FTZ R184, R184, UR4, -R141 ;  /* 0x00000004b8b87c23 */ /* 0x000fe2000801088d */
[----:B------:R4:W-:Y:S01]  /*11020*/  MUFU.EX2 R35, R4 ;  /* 0x0000000400237308 */ /* 0x0009e20000000800 */
[----:B--2---:R-:W-:Y:S02]  /*11030*/  FMNMX.FTZ R0, R0, R2, !PT ;  /* 0x0000000200007209 */ /* 0x004fe40007810000 */
[----:B-1----:R-:W-:Y:S03]  /*11040*/  FMNMX.FTZ R135, R135, R7, !PT ;  /* 0x0000000787877209 */ /* 0x002fe60007810000 */
[----:B------:R-:W1:Y:S04]  /*11050*/  SHFL.BFLY PT, R2, R0, 0x1, 0x1f ;  /* 0x0c201f0000027f89 */ /* 0x000e6800000e0000 */
[----:B------:R1:W-:Y:S01]  /*11060*/  MUFU.EX2 R33, R137 ;  /* 0x0000008900217308 */ /* 0x0003e20000000800 */
[----:B---3--:R-:W-:Y:S03]  /*11070*/  FMNMX.FTZ R134, R134, R6, !PT ;  /* 0x0000000686867209 */ /* 0x008fe60007810000 */
[----:B------:R-:W2:Y:S08]  /*11080*/  SHFL.BFLY PT, R5, R135, 0x1, 0x1f ;  /* 0x0c201f0087057f89 */ /* 0x000eb000000e0000 */
[----:B----4-:R-:W3:Y:S01]  /*11090*/  SHFL.BFLY PT, R4, R134, 0x1, 0x1f ;  /* 0x0c201f0086047f89 */ /* 0x010ee200000e0000 */
[----:B------:R-:W-:Y:S10]  /*110a0*/  MUFU.EX2 R32, R143 ;  /* 0x0000008f00207308 */ /* 0x000ff40000000800 */
[----:B------:R4:W-:Y:S01]  /*110b0*/  MUFU.EX2 R204, R184 ;  /* 0x000000b800cc7308 */ /* 0x0009e20000000800 */
[----:B-1----:R-:W-:Y:S02]  /*110c0*/  FMNMX.FTZ R137, R0, R2, !PT ;  /* 0x0000000200897209 */ /* 0x002fe40007810000 */
[----:B------:R-:W-:Y:S02]  /*110d0*/  FSEL R0, R136, RZ, P3 ;  /* 0x000000ff88007208 */ /* 0x000fe40001800000 */
[----:B--2---:R-:W-:Y:S01]  /*110e0*/  FMNMX.FTZ R135, R135, R5, !PT ;  /* 0x0000000587877209 */ /* 0x004fe20007810000 */
[C---:B------:R-:W-:Y:S01]  /*110f0*/  FMUL.FTZ R188, R137.reuse, UR4 ;  /* 0x0000000489bc7c20 */ /* 0x040fe20008410000 */
[----:B------:R-:W-:Y:S01]  /*11100*/  FSETP.NEU.FTZ.AND P0, PT, R137, -INF , PT ;  /* 0xff8000008900780b */ /* 0x000fe20003f1d000 */
[----:B------:R-:W-:Y:S01]  /*11110*/  FADD.FTZ R0, -R0, R3 ;  /* 0x0000000300007221 */ /* 0x000fe20000010100 */
[C---:B------:R-:W-:Y:S01]  /*11120*/  FSETP.NEU.FTZ.AND P2, PT, R135.reuse, -INF , PT ;  /* 0xff8000008700780b */ /* 0x040fe20003f5d000 */
[C---:B------:R-:W-:Y:S01]  /*11130*/  FMUL.FTZ R142, R135.reuse, UR4 ;  /* 0x00000004878e7c20 */ /* 0x040fe20008410000 */
[----:B---3--:R-:W-:Y:S01]  /*11140*/  FMNMX.FTZ R134, R134, R4, !PT ;  /* 0x0000000486867209 */ /* 0x008fe20007810000 */
[----:B------:R-:W-:Y:S01]  /*11150*/  FMUL.FTZ R3, R0, UR4 ;  /* 0x0000000400037c20 */ /* 0x000fe20008410000 */
[----:B------:R-:W-:Y:S01]  /*11160*/  FSEL R2, R135, RZ, P2 ;  /* 0x000000ff87027208 */ /* 0x000fe20001000000 */
[----:B----4-:R-:W1:Y:S01]  /*11170*/  LDSM.16.MT88.4 R184, [R219+0xa000] ;  /* 0x00a00000dbb8783b */ /* 0x010e620000004200 */
[----:B------:R-:W-:Y:S01]  /*11180*/  FSETP.NEU.FTZ.AND P1, PT, R134, -INF , PT ;  /* 0xff8000008600780b */ /* 0x000fe20003f3d000 */
[----:B------:R2:W3:Y:S01]  /*11190*/  MUFU.EX2 R133, R3 ;  /* 0x0000000300857308 */ /* 0x0004e20000000800 */
[----:B------:R-:W-:Y:S01]  /*111a0*/  FSEL R142, R142, RZ, P2 ;  /* 0x000000ff8e8e7208 */ /* 0x000fe20001000000 */
[----:B------:R-:W-:Y:S01]  /*111b0*/  FADD.FTZ R2, -R2, R132 ;  /* 0x0000008402027221 */ /* 0x000fe20000010100 */
[C---:B------:R-:W-:Y:S01]  /*111c0*/  FSEL R0, R134.reuse, RZ, P1 ;  /* 0x000000ff86007208 */ /* 0x040fe20000800000 */
[----:B------:R-:W-:Y:S01]  /*111d0*/  FMUL.FTZ R143, R134, UR4 ;  /* 0x00000004868f7c20 */ /* 0x000fe20008410000 */
[----:B------:R-:W-:Y:S01]  /*111e0*/  FSEL R188, R188, RZ, P0 ;  /* 0x000000ffbcbc7208 */ /* 0x000fe20000000000 */
[----:B------:R-:W-:Y:S01]  /*111f0*/  FMUL.FTZ R2, R2, UR4 ;  /* 0x0000000402027c20 */ /* 0x000fe20008410000 */
[--C-:B------:R-:W-:Y:S01]  /*11200*/  FFMA.FTZ R176, R176, UR4, -R142.reuse ;  /* 0x00000004b0b07c23 */ /* 0x100fe2000801088e */
[--C-:B------:R-:W-:Y:S01]  /*11210*/  FFMA.FTZ R177, R177, UR4, -R142.reuse ;  /* 0x00000004b1b17c23 */ /* 0x100fe2000801088e */
[--C-:B------:R-:W-:Y:S01]  /*11220*/  FFMA.FTZ R18, R18, UR4, -R142.reuse ;  /* 0x0000000412127c23 */ /* 0x100fe2000801088e */
[----:B------:R4:W5:Y:S01]  /*11230*/  MUFU.EX2 R132, R2 ;  /* 0x0000000200847308 */ /* 0x0009620000000800 */
[----:B------:R-:W-:Y:S01]  /*11240*/  FFMA.FTZ R19, R19, UR4, -R142 ;  /* 0x0000000413137c23 */ /* 0x000fe2000801088e */
[----:B------:R-:W-:Y:S01]  /*11250*/  FSEL R143, R143, RZ, P1 ;  /* 0x000000ff8f8f7208 */ /* 0x000fe20000800000 */
[--C-:B------:R-:W-:Y:S01]  /*11260*/  FFMA.FTZ R10, R10, UR4, -R188.reuse ;  /* 0x000000040a0a7c23 */ /* 0x100fe200080108bc */
[--C-:B------:R-:W-:Y:S01]  /*11270*/  FFMA.FTZ R11, R11, UR4, -R188.reuse ;  /* 0x000000040b0b7c23 */ /* 0x100fe200080108bc */
[--C-:B------:R-:W-:Y:S01]  /*11280*/  FFMA.FTZ R14, R14, UR4, -R188.reuse ;  /* 0x000000040e0e7c23 */ /* 0x100fe200080108bc */
[----:B------:R-:W-:Y:S01]  /*11290*/  FFMA.FTZ R15, R15, UR4, -R188 ;  /* 0x000000040f0f7c23 */ /* 0x000fe200080108bc */
[----:B--2---:R-:W-:Y:S01]  /*112a0*/  FADD.FTZ R3, -R0, R138 ;  /* 0x0000008a00037221 */ /* 0x004fe20000010100 */
[----:B------:R-:W-:Y:S02]  /*112b0*/  FSEL R0, R137, RZ, P0 ;  /* 0x000000ff89007208 */ /* 0x000fe40000000000 */
[----:B------:R-:W-:Y:S01]  /*112c0*/  MUFU.EX2 R34, R177 ;  /* 0x000000b100227308 */ /* 0x000fe20000000800 */
[--C-:B------:R-:W-:Y:S01]  /*112d0*/  FFMA.FTZ R8, R8, UR4, -R143.reuse ;  /* 0x0000000408087c23 */ /* 0x100fe2000801088f */
[--C-:B------:R-:W-:Y:S01]  /*112e0*/  FFMA.FTZ R9, R9, UR4, -R143.reuse ;  /* 0x0000000409097c23 */ /* 0x100fe2000801088f */
[----:B------:R-:W-:Y:S01]  /*112f0*/  FFMA.FTZ R12, R12, UR4, -R143 ;  /* 0x000000040c0c7c23 */ /* 0x000fe2000801088f */
[----:B------:R-:W-:Y:S01]  /*11300*/  FADD.FTZ R0, -R0, R139 ;  /* 0x0000008b00007221 */ /* 0x000fe20000010100 */
[----:B------:R-:W-:Y:S01]  /*11310*/  FFMA.FTZ R13, R13, UR4, -R143 ;  /* 0x000000040d0d7c23 */ /* 0x000fe2000801088f */
[C---:B---3--:R-:W-:Y:S01]  /*11320*/  FMUL.FTZ R4, R133.reuse, R148 ;  /* 0x0000009485047220 */ /* 0x048fe20000410000 */
[----:B------:R-:W-:Y:S03]  /*11330*/  FMUL.FTZ R5, R133, R149 ;  /* 0x0000009585057220 */ /* 0x000fe60000410000 */
[----:B------:R2:W-:Y:S01]  /*11340*/  MUFU.EX2 R250, R18 ;  /* 0x0000001200fa7308 */ /* 0x0005e20000000800 */
[----:B----4-:R-:W-:Y:S01]  /*11350*/  FMUL.FTZ R2, R3, UR4 ;  /* 0x0000000403027c20 */ /* 0x010fe20008410000 */
[----:B------:R-:W-:Y:S01]  /*11360*/  FMUL.FTZ R0, R0, UR4 ;  /* 0x0000000400007c20 */ /* 0x000fe20008410000 */
[C---:B-----5:R-:W-:Y:S01]  /*11370*/  FMUL.FTZ R6, R132.reuse, R150 ;  /* 0x0000009684067220 */ /* 0x060fe20000410000 */
[----:B------:R-:W-:Y:S01]  /*11380*/  FMUL.FTZ R7, R132, R151 ;  /* 0x0000009784077220 */ /* 0x000fe20000410000 */
[----:B------:R-:W-:Y:S01]  /*11390*/  F2FP.F16.F32.PACK_AB R178, R32, R33 ;  /* 0x0000002120b2723e */ /* 0x000fe200000000ff */
[--C-:B------:R-:W-:Y:S01]  /*113a0*/  FFMA.FTZ R3, R189, UR4, -R141.reuse ;  /* 0x00000004bd037c23 */ /* 0x100fe2000801088d */
[C---:B------:R-:W-:Y:S03]  /*113b0*/  FMUL.FTZ R16, R133.reuse, R156 ;  /* 0x0000009c85107220 */ /* 0x040fe60000410000 */
[----:B------:R-:W3:Y:S01]  /*113c0*/  MUFU.EX2 R251, R19 ;  /* 0x0000001300fb7308 */ /* 0x000ee20000000800 */
[C---:B------:R-:W-:Y:S01]  /*113d0*/  FMUL.FTZ R17, R133.reuse, R157 ;  /* 0x0000009d85117220 */ /* 0x040fe20000410000 */
[----:B------:R-:W-:Y:S01]  /*113e0*/  LDSM.16.MT88.4 R148, [R221+0xa000] ;  /* 0x00a00000dd94783b */ /* 0x000fe20000004200 */
[C---:B------:R-:W-:Y:S01]  /*113f0*/  FMUL.FTZ R36, R133.reuse, R36 ;  /* 0x0000002485247220 */ /* 0x040fe20000410000 */
[C---:B------:R-:W-:Y:S01]  /*11400*/  FMUL.FTZ R37, R133.reuse, R37 ;  /* 0x0000002585257220 */ /* 0x040fe20000410000 */
[C---:B------:R-:W-:Y:S01]  /*11410*/  FMUL.FTZ R38, R132.reuse, R38 ;  /* 0x0000002684267220 */ /* 0x040fe20000410000 */
[C---:B------:R-:W-:Y:S01]  /*11420*/  FMUL.FTZ R39, R132.reuse, R39 ;  /* 0x0000002784277220 */ /* 0x040fe20000410000 */
[C---:B------:R-:W-:Y:S03]  /*11430*/  FMUL.FTZ R48, R133.reuse, R48 ;  /* 0x0000003085307220 */ /* 0x040fe60000410000 */
[----:B------:R4:W5:Y:S01]  /*11440*/  MUFU.EX2 R252, R176 ;  /* 0x000000b000fc7308 */ /* 0x0009620000000800 */
[C---:B--2---:R-:W-:Y:S01]  /*11450*/  FMUL.FTZ R18, R132.reuse, R158 ;  /* 0x0000009e84127220 */ /* 0x044fe20000410000 */
[C---:B------:R-:W-:Y:S01]  /*11460*/  FMUL.FTZ R49, R133.reuse, R49 ;  /* 0x0000003185317220 */ /* 0x040fe20000410000 */
[C---:B------:R-:W-:Y:S01]  /*11470*/  FMUL.FTZ R50, R132.reuse, R50 ;  /* 0x0000003284327220 */ /* 0x040fe20000410000 */
[C---:B------:R-:W-:Y:S01]  /*11480*/  FMUL.FTZ R51, R132.reuse, R51 ;  /* 0x0000003384337220 */ /* 0x040fe20000410000 */
[C---:B------:R-:W-:Y:S01]  /*11490*/  FMUL.FTZ R52, R133.reuse, R52 ;  /* 0x0000003485347220 */ /* 0x040fe20000410000 */
[----:B------:R-:W-:Y:S01]  /*114a0*/  FMUL.FTZ R53, R133, R53 ;  /* 0x0000003585357220 */ /* 0x000fe20000410000 */
[C---:B------:R-:W-:Y:S03]  /*114b0*/  FMUL.FTZ R54, R132.reuse, R54 ;  /* 0x0000003684367220 */ /* 0x040fe60000410000 */
[----:B------:R-:W-:Y:S01]  /*114c0*/  MUFU.EX2 R249, R8 ;  /* 0x0000000800f97308 */ /* 0x000fe20000000800 */
[----:B---3--:R-:W-:Y:S01]  /*114d0*/  F2FP.F16.F32.PACK_AB R179, R251, R250 ;  /* 0x000000fafbb3723e */ /* 0x008fe200000000ff */
[C---:B------:R-:W-:Y:S01]  /*114e0*/  FMUL.FTZ R19, R132.reuse, R159 ;  /* 0x0000009f84137220 */ /* 0x040fe20000410000 */
[C---:B------:R-:W-:Y:S01]  /*114f0*/  FMUL.FTZ R55, R132.reuse, R55 ;  /* 0x0000003784377220 */ /* 0x040fe20000410000 */
[C---:B------:R-:W-:Y:S01]  /*11500*/  FMUL.FTZ R64, R133.reuse, R64 ;  /* 0x0000004085407220 */ /* 0x040fe20000410000 */
[C---:B------:R-:W-:Y:S01]  /*11510*/  FMUL.FTZ R65, R133.reuse, R65 ;  /* 0x0000004185417220 */ /* 0x040fe20000410000 */
[C---:B------:R-:W-:Y:S01]  /*11520*/  FMUL.FTZ R66, R132.reuse, R66 ;  /* 0x0000004284427220 */ /* 0x040fe20000410000 */
[----:B------:R-:W-:Y:S03]  /*11530*/  FMUL.FTZ R67, R132, R67 ;  /* 0x0000004384437220 */ /* 0x000fe60000410000 */
[----:B------:R-:W2:Y:S01]  /*11540*/  MUFU.EX2 R214, R9 ;  /* 0x0000000900d67308 */ /* 0x000ea20000000800 */
[----:B----4-:R-:W-:Y:S01]  /*11550*/  F2FP.F16.F32.PACK_AB R176, R204, R35 ;  /* 0x00000023ccb0723e */ /* 0x010fe200000000ff */
[----:B------:R-:W-:Y:S01]  /*11560*/  FMUL.FTZ R68, R133, R68 ;  /* 0x0000004485447220 */ /* 0x000fe20000410000 */
[----:B-----5:R-:W-:Y:S01]  /*11570*/  F2FP.F16.F32.PACK_AB R177, R34, R252 ;  /* 0x000000fc22b1723e */ /* 0x020fe200000000ff */
[----:B------:R-:W-:Y:S01]  /*11580*/  LDSM.16.MT88.4 R156, [R217+0xa800] ;  /* 0x00a80000d99c783b */ /* 0x000fe20000004200 */
[----:B------:R-:W-:Y:S01]  /*11590*/  FFMA.FTZ R138, R191, UR4, -R142 ;  /* 0x00000004bf8a7c23 */ /* 0x000fe2000801088e */
[----:B------:R-:W-:Y:S01]  /*115a0*/  FFMA.FTZ R140, R140, UR4, -R188 ;  /* 0x000000048c8c7c23 */ /* 0x000fe200080108bc */
[C---:B------:R-:W-:Y:S03]  /*115b0*/  FMUL.FTZ R84, R133.reuse, R84 ;  /* 0x0000005485547220 */ /* 0x040fe60000410000 */
[----:B------:R-:W-:Y:S01]  /*115c0*/  MUFU.EX2 R215, R12 ;  /* 0x0000000c00d77308 */ /* 0x000fe20000000800 */
[C---:B------:R-:W-:Y:S01]  /*115d0*/  FMUL.FTZ R85, R133.reuse, R85 ;  /* 0x0000005585557220 */ /* 0x040fe20000410000 */
[-C--:B------:R-:W-:Y:S01]  /*115e0*/  HMMA.16816.F32 R4, R176, R20.reuse, R4 ;  /* 0x00000014b004723c */ /* 0x080fe20000001804 */
[----:B------:R-:W-:Y:S04]  /*115f0*/  PLOP3.LUT P0, PT, PT, PT, UP0, 0x80, 0x0 ;  /* 0x000000000000781c */ /* 0x000fe80003f0f008 */
[C---:B------:R-:W-:Y:S03]  /*11600*/  FMUL.FTZ R69, R133.reuse, R69 ;  /* 0x0000004585457220 */ /* 0x040fe60000410000 */
[----:B------:R-:W3:Y:S03]  /*11610*/  MUFU.EX2 R240, R13 ;  /* 0x0000000d00f07308 */ /* 0x000ee60000000800 */
[----:B--2---:R-:W-:Y:S01]  /*11620*/  F2FP.F16.F32.PACK_AB R180, R214, R249 ;  /* 0x000000f9d6b4723e */ /* 0x004fe200000000ff */
[C---:B------:R-:W-:Y:S01]  /*11630*/  FMUL.FTZ R70, R132.reuse, R70 ;  /* 0x0000004684467220 */ /* 0x040fe20000410000 */
[C---:B------:R-:W-:Y:S01]  /*11640*/  FMUL.FTZ R71, R132.reuse, R71 ;  /* 0x0000004784477220 */ /* 0x040fe20000410000 */
[C---:B------:R-:W-:Y:S01]  /*11650*/  FMUL.FTZ R80, R133.reuse, R80 ;  /* 0x0000005085507220 */ /* 0x040fe20000410000 */
        /* <DEDUP_REMOVED lines=8> */
[----:B------:R-:W-:Y:S03]  /*116e0*/  FMUL.FTZ R98, R132, R98 ;  /* 0x0000006284627220 */ /* 0x000fe60000410000 */
[----:B------:R-:W2:Y:S01]  /*116f0*/  MUFU.EX2 R211, R11 ;  /* 0x0000000b00d37308 */ /* 0x000ea20000000800 */
[----:B---3--:R-:W-:Y:S01]  /*11700*/  F2FP.F16.F32.PACK_AB R182, R240, R215 ;  /* 0x000000d7f0b6723e */ /* 0x008fe200000000ff */
[C---:B------:R-:W-:Y:S01]  /*11710*/  FMUL.FTZ R99, R132.reuse, R99 ;  /* 0x0000006384637220 */ /* 0x040fe20000410000 */
[C---:B------:R-:W-:Y:S01]  /*11720*/  FMUL.FTZ R100, R133.reuse, R100 ;  /* 0x0000006485647220 */ /* 0x040fe20000410000 */
        /* <DEDUP_REMOVED lines=9> */
[----:B------:R-:W-:Y:S01]  /*117c0*/  FMUL.FTZ R117, R133, R117 ;  /* 0x0000007585757220 */ /* 0x000fe20000410000 */
[C---:B------:R-:W-:Y:S01]  /*117d0*/  FMUL.FTZ R118, R132.reuse, R118 ;  /* 0x0000007684767220 */ /* 0x040fe20000410000 */
[C---:B------:R-:W-:Y:S03]  /*117e0*/  FMUL.FTZ R119, R132.reuse, R119 ;  /* 0x0000007784777220 */ /* 0x040fe60000410000 */
[----:B------:R-:W3:Y:S01]  /*117f0*/  MUFU.EX2 R212, R15 ;  /* 0x0000000f00d47308 */ /* 0x000ee20000000800 */
[----:B--2---:R-:W-:Y:S01]  /*11800*/  F2FP.F16.F32.PACK_AB R181, R211, R210 ;  /* 0x000000d2d3b5723e */ /* 0x004fe200000000ff */
[C---:B------:R-:W-:Y:S01]  /*11810*/  FMUL.FTZ R128, R133.reuse, R128 ;  /* 0x0000008085807220 */ /* 0x040fe20000410000 */
[C---:B------:R-:W-:Y:S01]  /*11820*/  FMUL.FTZ R129, R133.reuse, R129 ;  /* 0x0000008185817220 */ /* 0x040fe20000410000 */
[C---:B------:R-:W-:Y:S01]  /*11830*/  FMUL.FTZ R130, R132.reuse, R130 ;  /* 0x0000008284827220 */ /* 0x040fe20000410000 */
[----:B------:R-:W-:Y:S05]  /*11840*/  FMUL.FTZ R131, R132, R131 ;  /* 0x0000008384837220 */ /* 0x000fea0000410000 */
[----:B------:R-:W2:Y:S10]  /*11850*/  MUFU.EX2 R2, R2 ;  /* 0x0000000200027308 */ /* 0x000eb40000000800 */
[----:B------:R-:W4:Y:S01]  /*11860*/  MUFU.EX2 R0, R0 ;  /* 0x0000000000007308 */ /* 0x000f220000000800 */
[----:B---3--:R-:W-:Y:S09]  /*11870*/  F2FP.F16.F32.PACK_AB R183, R212, R213 ;  /* 0x000000d5d4b7723e */ /* 0x008ff200000000ff */
[----:B------:R3:W-:Y:S01]  /*11880*/  MUFU.EX2 R248, R3 ;  /* 0x0000000300f87308 */ /* 0x0007e20000000800 */
[C---:B--2---:R-:W-:Y:S01]  /*11890*/  FMUL.FTZ R8, R2.reuse, R144 ;  /* 0x0000009002087220 */ /* 0x044fe20000410000 */
[C---:B------:R-:W-:Y:S01]  /*118a0*/  FMUL.FTZ R9, R2.reuse, R145 ;  /* 0x0000009102097220 */ /* 0x040fe20000410000 */
[C---:B------:R-:W-:Y:S01]  /*118b0*/  FMUL.FTZ R12, R2.reuse, R152 ;  /* 0x00000098020c7220 */ /* 0x040fe20000410000 */
[C---:B------:R-:W-:Y:S01]  /*118c0*/  FMUL.FTZ R13, R2.reuse, R153 ;  /* 0x00000099020d7220 */ /* 0x040fe20000410000 */
[C---:B------:R-:W-:Y:S01]  /*118d0*/  FMUL.FTZ R24, R2.reuse, R160 ;  /* 0x000000a002187220 */ /* 0x040fe20000410000 */
[C---:B------:R-:W-:Y:S01]  /*118e0*/  FMUL.FTZ R25, R2.reuse, R161 ;  /* 0x000000a102197220 */ /* 0x040fe20000410000 */
[C---:B------:R-:W-:Y:S01]  /*118f0*/  FMUL.FTZ R28, R2.reuse, R168 ;  /* 0x000000a8021c7220 */ /* 0x040fe20000410000 */
[----:B------:R-:W-:Y:S01]  /*11900*/  FMUL.FTZ R29, R2, R169 ;  /* 0x000000a9021d7220 */ /* 0x000fe20000410000 */
[C---:B----4-:R-:W-:Y:S01]  /*11910*/  FMUL.FTZ R10, R0.reuse, R146 ;  /* 0x00000092000a7220 */ /* 0x050fe20000410000 */
[C---:B------:R-:W-:Y:S01]  /*11920*/  FMUL.FTZ R11, R0.reuse, R147 ;  /* 0x00000093000b7220 */ /* 0x040fe20000410000 */
[C---:B------:R-:W-:Y:S01]  /*11930*/  FMUL.FTZ R14, R0.reuse, R154 ;  /* 0x0000009a000e7220 */ /* 0x040fe20000410000 */
[C---:B------:R-:W-:Y:S01]  /*11940*/  FMUL.FTZ R15, R0.reuse, R155 ;  /* 0x0000009b000f7220 */ /* 0x040fe20000410000 */
[----:B------:R-:W2:Y:S01]  /*11950*/  LDSM.16.MT88.4 R144, [R222+0xa000] ;  /* 0x00a00000de90783b */ /* 0x000ea20000004200 */
[C---:B------:R-:W-:Y:S01]  /*11960*/  FMUL.FTZ R26, R0.reuse, R162 ;  /* 0x000000a2001a7220 */ /* 0x040fe20000410000 */
[C---:B------:R-:W-:Y:S01]  /*11970*/  FMUL.FTZ R27, R0.reuse, R163 ;  /* 0x000000a3001b7220 */ /* 0x040fe20000410000 */
[----:B------:R-:W-:Y:S01]  /*11980*/  FMUL.FTZ R30, R0, R170 ;  /* 0x000000aa001e7220 */ /* 0x000fe20000410000 */
[C---:B------:R-:W-:Y:S01]  /*11990*/  HMMA.16816.F32 R8, R180.reuse, R20, R8 ;  /* 0x00000014b408723c */ /* 0x040fe20000001808 */
[----:B------:R4:W-:Y:S03]  /*119a0*/  MUFU.EX2 R246, R138 ;  /* 0x0000008a00f67308 */ /* 0x0009e60000000800 */
[----:B------:R-:W5:Y:S01]  /*119b0*/  LDSM.16.MT88.4 R152, [R217+0xb000] ;  /* 0x00b00000d998783b */ /* 0x000f620000004200 */
[----:B---3--:R-:W-:Y:S01]  /*119c0*/  FFMA.FTZ R3, R190, UR4, -R141 ;  /* 0x00000004be037c23 */ /* 0x008fe2000801088d */
[-C--:B------:R-:W-:Y:S05]  /*119d0*/  HMMA.16816.F32 R12, R180, R22.reuse, R12 ;  /* 0x00000016b40c723c */ /* 0x080fea000000180c */
[----:B------:R3:W2:Y:S01]  /*119e0*/  MUFU.EX2 R247, R3 ;  /* 0x0000000300f77308 */ /* 0x0006a20000000800 */
[C---:B------:R-:W-:Y:S01]  /*119f0*/  FMUL.FTZ R20, R133.reuse, R164 ;  /* 0x000000a485147220 */ /* 0x040fe20000410000 */
[C---:B------:R-:W-:Y:S04]  /*11a00*/  HMMA.16816.F32 R16, R176.reuse, R22, R16 ;  /* 0x00000016b010723c */ /* 0x040fe80000001810 */
[C---:B------:R-:W-:Y:S01]  /*11a10*/  FMUL.FTZ R21, R133.reuse, R165 ;  /* 0x000000a585157220 */ /* 0x040fe20000410000 */
[----:B------:R-:W-:Y:S02]  /*11a20*/  FMUL.FTZ R31, R0, R171 ;  /* 0x000000ab001f7220 */ /* 0x000fe40000410000 */
[C---:B------:R-:W-:Y:S01]  /*11a30*/  FMUL.FTZ R22, R132.reuse, R166 ;  /* 0x000000a684167220 */ /* 0x040fe20000410000 */
[----:B------:R-:W-:Y:S03]  /*11a40*/  FMUL.FTZ R23, R132, R167 ;  /* 0x000000a784177220 */ /* 0x000fe60000410000 */
[----:B----4-:R-:W-:Y:S01]  /*11a50*/  FFMA.FTZ R138, R196, UR4, -R143 ;  /* 0x00000004c48a7c23 */ /* 0x010fe2000801088f */
[----:B------:R-:W-:Y:S01]  /*11a60*/  MOV R164, R204 ;  /* 0x000000cc00a47202 */ /* 0x000fe20000000f00 */
[----:B------:R-:W-:Y:S01]  /*11a70*/  FMUL.FTZ R40, R2, R40 ;  /* 0x0000002802287220 */ /* 0x000fe20000410000 */
[--C-:B---3--:R-:W-:Y:S01]  /*11a80*/  FFMA.FTZ R3, R192, UR4, -R142.reuse ;  /* 0x00000004c0037c23 */ /* 0x108fe2000801088e */
[-C--:B-1----:R-:W-:Y:S01]  /*11a90*/  HMMA.16816.F32 R20, R176, R184.reuse, R20 ;  /* 0x000000b8b014723c */ /* 0x082fe20000001814 */
[----:B------:R-:W-:Y:S02]  /*11aa0*/  MUFU.EX2 R209, R138 ;  /* 0x0000008a00d17308 */ /* 0x000fe40000000800 */
[----:B------:R-:W-:Y:S01]  /*11ab0*/  MOV R165, R35 ;  /* 0x0000002300a57202 */ /* 0x000fe20000000f00 */
[C---:B------:R-:W-:Y:S01]  /*11ac0*/  FMUL.FTZ R35, R132.reuse, R175 ;  /* 0x000000af84237220 */ /* 0x040fe20000410000 */
[----:B------:R-:W-:Y:S01]  /*11ad0*/  MOV R166, R34 ;  /* 0x0000002200a67202 */ /* 0x000fe20000000f00 */
[C---:B------:R-:W-:Y:S05]  /*11ae0*/  HMMA.16816.F32 R24, R180.reuse, R184, R24 ;  /* 0x000000b8b418723c */ /* 0x040fea0000001818 */
[----:B------:R1:W3:Y:S01]  /*11af0*/  MUFU.EX2 R245, R3 ;  /* 0x0000000300f57308 */ /* 0x0002e20000000800 */
[----:B------:R-:W-:Y:S01]  /*11b00*/  MOV R167, R33 ;  /* 0x0000002100a77202 */ /* 0x000fe20000000f00 */
[-C--:B------:R-:W-:Y:S04]  /*11b10*/  HMMA.16816.F32 R28, R180, R186.reuse, R28 ;  /* 0x000000bab41c723c */ /* 0x080fe8000000181c */
[----:B------:R-:W-:Y:S01]  /*11b20*/  MOV R160, R32 ;  /* 0x0000002000a07202 */ /* 0x000fe20000000f00 */
[C---:B------:R-:W-:Y:S01]  /*11b30*/  FMUL.FTZ R32, R133.reuse, R172 ;  /* 0x000000ac85207220 */ /* 0x040fe20000410000 */
[----:B------:R-:W-:Y:S01]  /*11b40*/  FMUL.FTZ R33, R133, R173 ;  /* 0x000000ad85217220 */ /* 0x000fe20000410000 */
[----:B------:R-:W-:Y:S01]  /*11b50*/  FMUL.FTZ R34, R132, R174 ;  /* 0x000000ae84227220 */ /* 0x000fe20000410000 */
[----:B------:R4:W-:Y:S01]  /*11b60*/  MUFU.EX2 R138, R140 ;  /* 0x0000008c008a7308 */ /* 0x0009e20000000800 */
[----:B------:R-:W-:Y:S02]  /*11b70*/  LDSM.16.MT88.4 R172, [R219+0xa800] ;  /* 0x00a80000dbac783b */ /* 0x000fe40000004200 */
[----:B------:R-:W-:Y:S01]  /*11b80*/  FMUL.FTZ R41, R2, R41 ;  /* 0x0000002902297220 */ /* 0x000fe20000410000 */
[C---:B------:R-:W-:Y:S01]  /*11b90*/  FMUL.FTZ R42, R0.reuse, R42 ;  /* 0x0000002a002a7220 */ /* 0x040fe20000410000 */
[----:B------:R-:W-:Y:S01]  /*11ba0*/  FMUL.FTZ R43, R0, R43 ;  /* 0x0000002b002b7220 */ /* 0x000fe20000410000 */
[--C-:B-1----:R-:W-:Y:S01]  /*11bb0*/  FFMA.FTZ R3, R194, UR4, -R141.reuse ;  /* 0x00000004c2037c23 */ /* 0x102fe2000801088d */
[C---:B------:R-:W-:Y:S02]  /*11bc0*/  HMMA.16816.F32 R32, R176.reuse, R186, R32 ;  /* 0x000000bab020723c */ /* 0x040fe40000001820 */
[----:B------:R-:W-:Y:S02]  /*11bd0*/  LDSM.16.MT88.4 R184, [R222+0xa800] ;  /* 0x00a80000deb8783b */ /* 0x000fe40000004200 */
[----:B------:R-:W-:Y:S01]  /*11be0*/  FFMA.FTZ R141, R193, UR4, -R141 ;  /* 0x00000004c18d7c23 */ /* 0x000fe2000801088d */
[----:B------:R1:W-:Y:S01]  /*11bf0*/  MUFU.EX2 R243, R3 ;  /* 0x0000000300f37308 */ /* 0x0003e20000000800 */
[-C--:B--2---:R-:W-:Y:S05]  /*11c00*/  HMMA.16816.F32 R36, R176, R144.reuse, R36 ;  /* 0x00000090b024723c */ /* 0x084fea0000001824 */
[C---:B------:R-:W-:Y:S01]  /*11c10*/  FMUL.FTZ R44, R2.reuse, R44 ;  /* 0x0000002c022c7220 */ /* 0x040fe20000410000 */
[C---:B------:R-:W-:Y:S03]  /*11c20*/  HMMA.16816.F32 R40, R180.reuse, R144, R40 ;  /* 0x00000090b428723c */ /* 0x040fe60000001828 */
[----:B------:R-:W2:Y:S02]  /*11c30*/  MUFU.EX2 R244, R141 ;  /* 0x0000008d00f47308 */ /* 0x000ea40000000800 */
[----:B------:R-:W-:Y:S01]  /*11c40*/  FMUL.FTZ R45, R2, R45 ;  /* 0x0000002d022d7220 */ /* 0x000fe20000410000 */
[C---:B------:R-:W-:Y:S01]  /*11c50*/  FMUL.FTZ R46, R0.reuse, R46 ;  /* 0x0000002e002e7220 */ /* 0x040fe20000410000 */
[----:B------:R-:W-:Y:S01]  /*11c60*/  FMUL.FTZ R47, R0, R47 ;  /* 0x0000002f002f7220 */ /* 0x000fe20000410000 */
[----:B----4-:R-:W-:Y:S03]  /*11c70*/  F2FP.F16.F32.PACK_AB R140, R247, R248 ;  /* 0x000000f8f78c723e */ /* 0x010fe600000000ff */
[--C-:B-1----:R-:W-:Y:S01]  /*11c80*/  FFMA.FTZ R3, R198, UR4, -R142.reuse ;  /* 0x00000004c6037c23 */ /* 0x102fe2000801088e */
[----:B------:R-:W-:Y:S01]  /*11c90*/  FFMA.FTZ R142, R197, UR4, -R142 ;  /* 0x00000004c58e7c23 */ /* 0x000fe2000801088e */
[C---:B------:R-:W-:Y:S01]  /*11ca0*/  FMUL.FTZ R56, R2.reuse, R56 ;  /* 0x0000003802387220 */ /* 0x040fe20000410000 */
[-C--:B------:R-:W-:Y:S01]  /*11cb0*/  HMMA.16816.F32 R44, R180, R146.reuse, R44 ;  /* 0x00000092b42c723c */ /* 0x080fe2000000182c */
[----:B------:R1:W-:Y:S02]  /*11cc0*/  MUFU.EX2 R241, R3 ;  /* 0x0000000300f17308 */ /* 0x0003e40000000800 */
[----:B------:R-:W-:Y:S01]  /*11cd0*/  FMUL.FTZ R57, R2, R57 ;  /* 0x0000003902397220 */ /* 0x000fe20000410000 */
[C---:B------:R-:W-:Y:S01]  /*11ce0*/  FMUL.FTZ R58, R0.reuse, R58 ;  /* 0x0000003a003a7220 */ /* 0x040fe20000410000 */
[----:B------:R-:W-:Y:S01]  /*11cf0*/  FMUL.FTZ R59, R0, R59 ;  /* 0x0000003b003b7220 */ /* 0x000fe20000410000 */
[C---:B------:R-:W-:Y:S01]  /*11d00*/  HMMA.16816.F32 R48, R176.reuse, R146, R48 ;  /* 0x00000092b030723c */ /* 0x040fe20000001830 */
[----:B------:R-:W4:Y:S04]  /*11d10*/  LDSM.16.MT88.4 R144, [R219+0xb000] ;  /* 0x00b00000db90783b */ /* 0x000f280000004200 */
[----:B------:R-:W2:Y:S01]  /*11d20*/  MUFU.EX2 R242, R142 ;  /* 0x0000008e00f27308 */ /* 0x000ea20000000800 */
[C---:B------:R-:W-:Y:S01]  /*11d30*/  FMUL.FTZ R60, R2.reuse, R60 ;  /* 0x0000003c023c7220 */ /* 0x040fe20000410000 */
[-C--:B------:R-:W-:Y:S04]  /*11d40*/  HMMA.16816.F32 R52, R176, R148.reuse, R52 ;  /* 0x00000094b034723c */ /* 0x080fe80000001834 */
[----:B------:R-:W-:Y:S02]  /*11d50*/  FMUL.FTZ R61, R2, R61 ;  /* 0x0000003d023d7220 */ /* 0x000fe40000410000 */
[C---:B------:R-:W-:Y:S05]  /*11d60*/  HMMA.16816.F32 R56, R180.reuse, R148, R56 ;  /* 0x00000094b438723c */ /* 0x040fea0000001838 */
[C---:B------:R-:W-:Y:S01]  /*11d70*/  FMUL.FTZ R62, R0.reuse, R62 ;  /* 0x0000003e003e7220 */ /* 0x040fe20000410000 */
[----:B------:R-:W-:Y:S01]  /*11d80*/  FMUL.FTZ R63, R0, R63 ;  /* 0x0000003f003f7220 */ /* 0x000fe20000410000 */
[--C-:B-1----:R-:W-:Y:S01]  /*11d90*/  FFMA.FTZ R3, R195, UR4, -R143.reuse ;  /* 0x00000004c3037c23 */ /* 0x102fe2000801088f */
[C---:B------:R-:W-:Y:S01]  /*11da0*/  FMUL.FTZ R72, R2.reuse, R72 ;  /* 0x0000004802487220 */ /* 0x040fe20000410000 */
[----:B------:R-:W-:Y:S02]  /*11db0*/  LDSM.16.MT88.4 R192, [R219+0xb800] ;  /* 0x00b80000dbc0783b */ /* 0x000fe40000004200 */
[----:B------:R1:W2:Y:S01]  /*11dc0*/  MUFU.EX2 R208, R3 ;  /* 0x0000000300d07308 */ /* 0x0002a20000000800 */
[----:B------:R-:W-:Y:S01]  /*11dd0*/  FMUL.FTZ R73, R2, R73 ;  /* 0x0000004902497220 */ /* 0x000fe20000410000 */
[-C--:B------:R-:W-:Y:S03]  /*11de0*/  HMMA.16816.F32 R60, R180, R150.reuse, R60 ;  /* 0x00000096b43c723c */ /* 0x080fe6000000183c */
[C---:B------:R-:W-:Y:S01]  /*11df0*/  FMUL.FTZ R74, R0.reuse, R74 ;  /* 0x0000004a004a7220 */ /* 0x040fe20000410000 */
[----:B------:R-:W-:Y:S01]  /*11e00*/  FMUL.FTZ R75, R0, R75 ;  /* 0x0000004b004b7220 */ /* 0x000fe20000410000 */
[C---:B------:R-:W-:Y:S01]  /*11e10*/  FMUL.FTZ R76, R2.reuse, R76 ;  /* 0x0000004c024c7220 */ /* 0x040fe20000410000 */
[C---:B------:R-:W-:Y:S01]  /*11e20*/  HMMA.16816.F32 R64, R176.reuse, R150, R64 ;  /* 0x00000096b040723c */ /* 0x040fe20000001840 */
[----:B------:R-:W3:Y:S04]  /*11e30*/  LDSM.16.MT88.4 R148, [R222+0xb000] ;  /* 0x00b00000de94783b */ /* 0x000ee80000004200 */
[----:B------:R-:W-:Y:S01]  /*11e40*/  FMUL.FTZ R77, R2, R77 ;  /* 0x0000004d024d7220 */ /* 0x000fe20000410000 */
[-C--:B-----5:R-:W-:Y:S05]  /*11e50*/  HMMA.16816.F32 R68, R176, R152.reuse, R68 ;  /* 0x00000098b044723c */ /* 0x0a0fea0000001844 */
[C---:B------:R-:W-:Y:S01]  /*11e60*/  FMUL.FTZ R78, R0.reuse, R78 ;  /* 0x0000004e004e7220 */ /* 0x040fe20000410000 */
[C---:B------:R-:W-:Y:S05]  /*11e70*/  HMMA.16816.F32 R72, R180.reuse, R152, R72 ;  /* 0x00000098b448723c */ /* 0x040fea0000001848 */
[----:B------:R-:W-:Y:S01]  /*11e80*/  FMUL.FTZ R79, R0, R79 ;  /* 0x0000004f004f7220 */ /* 0x000fe20000410000 */
[--C-:B-1----:R-:W-:Y:S01]  /*11e90*/  FFMA.FTZ R3, R199, UR4, -R143.reuse ;  /* 0x00000004c7037c23 */ /* 0x102fe2000801088f */
[----:B------:R-:W-:Y:S01]  /*11ea0*/  FFMA.FTZ R143, R200, UR4, -R143 ;  /* 0x00000004c88f7c23 */ /* 0x000fe2000801088f */
[----:B------:R-:W-:Y:S02]  /*11eb0*/  LDSM.16.MT88.4 R196, [R222+0xb800] ;  /* 0x00b80000dec4783b */ /* 0x000fe40000004200 */
[----:B------:R1:W-:Y:S01]  /*11ec0*/  MUFU.EX2 R207, R3 ;  /* 0x0000000300cf7308 */ /* 0x0003e20000000800 */
[C---:B------:R-:W-:Y:S01]  /*11ed0*/  FMUL.FTZ R88, R2.reuse, R88 ;  /* 0x0000005802587220 */ /* 0x040fe20000410000 */
[-C--:B------:R-:W-:Y:S03]  /*11ee0*/  HMMA.16816.F32 R76, R180, R154.reuse, R76 ;  /* 0x0000009ab44c723c */ /* 0x080fe6000000184c */
[----:B------:R-:W-:Y:S01]  /*11ef0*/  FMUL.FTZ R89, R2, R89 ;  /* 0x0000005902597220 */ /* 0x000fe20000410000 */
[C---:B------:R-:W-:Y:S01]  /*11f00*/  FMUL.FTZ R90, R0.reuse, R90 ;  /* 0x0000005a005a7220 */ /* 0x040fe20000410000 */
[----:B------:R-:W-:Y:S01]  /*11f10*/  FMUL.FTZ R91, R0, R91 ;  /* 0x0000005b005b7220 */ /* 0x000fe20000410000 */
[C---:B------:R-:W-:Y:S02]  /*11f20*/  HMMA.16816.F32 R80, R176.reuse, R154, R80 ;  /* 0x0000009ab050723c */ /* 0x040fe40000001850 */
[----:B------:R-:W5:Y:S03]  /*11f30*/  MUFU.EX2 R206, R143 ;  /* 0x0000008f00ce7308 */ /* 0x000f660000000800 */
[C---:B------:R-:W-:Y:S01]  /*11f40*/  FMUL.FTZ R92, R2.reuse, R92 ;  /* 0x0000005c025c7220 */ /* 0x040fe20000410000 */
[-C--:B----4-:R-:W-:Y:S05]  /*11f50*/  HMMA.16816.F32 R84, R176, R144.reuse, R84 ;  /* 0x00000090b054723c */ /* 0x090fea0000001854 */
[----:B------:R-:W-:Y:S01]  /*11f60*/  FMUL.FTZ R93, R2, R93 ;  /* 0x0000005d025d7220 */ /* 0x000fe20000410000 */
[C---:B------:R-:W-:Y:S05]  /*11f70*/  HMMA.16816.F32 R88, R180.reuse, R144, R88 ;  /* 0x00000090b458723c */ /* 0x040fea0000001858 */
[C---:B------:R-:W-:Y:S01]  /*11f80*/  FMUL.FTZ R94, R0.reuse, R94 ;  /* 0x0000005e005e7220 */ /* 0x040fe20000410000 */
[----:B------:R-:W-:Y:S01]  /*11f90*/  FMUL.FTZ R95, R0, R95 ;  /* 0x0000005f005f7220 */ /* 0x000fe20000410000 */
[--C-:B-1----:R-:W-:Y:S01]  /*11fa0*/  FFMA.FTZ R3, R201, UR4, -R188.reuse ;  /* 0x00000004c9037c23 */ /* 0x102fe200080108bc */
[C---:B------:R-:W-:Y:S03]  /*11fb0*/  FMUL.FTZ R104, R2.reuse, R104 ;  /* 0x0000006802687220 */ /* 0x040fe60000410000 */
[----:B------:R1:W-:Y:S01]  /*11fc0*/  MUFU.EX2 R205, R3 ;  /* 0x0000000300cd7308 */ /* 0x0003e20000000800 */
[----:B------:R-:W-:Y:S01]  /*11fd0*/  FMUL.FTZ R105, R2, R105 ;  /* 0x0000006902697220 */ /* 0x000fe20000410000 */
[-C--:B------:R-:W-:Y:S03]  /*11fe0*/  HMMA.16816.F32 R92, R180, R146.reuse, R92 ;  /* 0x00000092b45c723c */ /* 0x080fe6000000185c */
[C---:B------:R-:W-:Y:S01]  /*11ff0*/  FMUL.FTZ R106, R0.reuse, R106 ;  /* 0x0000006a006a7220 */ /* 0x040fe20000410000 */
[----:B------:R-:W-:Y:S01]  /*12000*/  FMUL.FTZ R107, R0, R107 ;  /* 0x0000006b006b7220 */ /* 0x000fe20000410000 */
[C---:B------:R-:W-:Y:S01]  /*12010*/  FMUL.FTZ R108, R2.reuse, R108 ;  /* 0x0000006c026c7220 */ /* 0x040fe20000410000 */
[C---:B------:R-:W-:Y:S01]  /*12020*/  HMMA.16816.F32 R96, R176.reuse, R146, R96 ;  /* 0x00000092b060723c */ /* 0x040fe20000001860 */
[----:B------:R-:W4:Y:S04]  /*12030*/  LDSM.16.MT88.4 R144, [R221+0xb000] ;  /* 0x00b00000dd90783b */ /* 0x000f280000004200 */
[----:B------:R-:W-:Y:S01]  /*12040*/  FMUL.FTZ R109, R2, R109 ;  /* 0x0000006d026d7220 */ /* 0x000fe20000410000 */
[-C--:B---3--:R-:W-:Y:S05]  /*12050*/  HMMA.16816.F32 R100, R176, R148.reuse, R100 ;  /* 0x00000094b064723c */ /* 0x088fea0000001864 */
[C---:B------:R-:W-:Y:S01]  /*12060*/  FMUL.FTZ R110, R0.reuse, R110 ;  /* 0x0000006e006e7220 */ /* 0x040fe20000410000 */
[C---:B------:R-:W-:Y:S05]  /*12070*/  HMMA.16816.F32 R104, R180.reuse, R148, R104 ;  /* 0x00000094b468723c */ /* 0x040fea0000001868 */
[----:B------:R-:W-:Y:S01]  /*12080*/  FMUL.FTZ R111, R0, R111 ;  /* 0x0000006f006f7220 */ /* 0x000fe20000410000 */
[--C-:B-1----:R-:W-:Y:S01]  /*12090*/  FFMA.FTZ R3, R202, UR4, -R188.reuse ;  /* 0x00000004ca037c23 */ /* 0x102fe200080108bc */
[C---:B------:R-:W-:Y:S01]  /*120a0*/  FMUL.FTZ R120, R2.reuse, R120 ;  /* 0x0000007802787220 */ /* 0x040fe20000410000 */
[----:B------:R-:W-:Y:S02]  /*120b0*/  FMUL.FTZ R121, R2, R121 ;  /* 0x0000007902797220 */ /* 0x000fe40000410000 */
[----:B------:R1:W3:Y:S01]  /*120c0*/  MUFU.EX2 R139, R3 ;  /* 0x00000003008b7308 */ /* 0x0002e20000000800 */
[C---:B------:R-:W-:Y:S01]  /*120d0*/  FMUL.FTZ R122, R0.reuse, R122 ;  /* 0x0000007a007a7220 */ /* 0x040fe20000410000 */
[-C--:B------:R-:W-:Y:S03]  /*120e0*/  HMMA.16816.F32 R108, R180, R150.reuse, R108 ;  /* 0x00000096b46c723c */ /* 0x080fe6000000186c */
[----:B------:R-:W-:Y:S01]  /*120f0*/  FMUL.FTZ R123, R0, R123 ;  /* 0x0000007b007b7220 */ /* 0x000fe20000410000 */
[C---:B------:R-:W-:Y:S01]  /*12100*/  FMUL.FTZ R124, R2.reuse, R124 ;  /* 0x0000007c027c7220 */ /* 0x040fe20000410000 */
[----:B------:R-:W-:Y:S01]  /*12110*/  FMUL.FTZ R125, R2, R125 ;  /* 0x0000007d027d7220 */ /* 0x000fe20000410000 */
[C---:B------:R-:W-:Y:S05]  /*12120*/  HMMA.16816.F32 R112, R176.reuse, R150, R112 ;  /* 0x00000096b070723c */ /* 0x040fea0000001870 */
[C---:B------:R-:W-:Y:S01]  /*12130*/  FMUL.FTZ R126, R0.reuse, R126 ;  /* 0x0000007e007e7220 */ /* 0x040fe20000410000 */
[----:B------:R-:W-:Y:S01]  /*12140*/  FMUL.FTZ R127, R0, R127 ;  /* 0x0000007f007f7220 */ /* 0x000fe20000410000 */
[----:B------:R-:W-:Y:S01]  /*12150*/  F2FP.F16.F32.PACK_AB R141, R245, R246 ;  /* 0x000000f6f58d723e */ /* 0x000fe200000000ff */
[-C--:B----4-:R-:W-:Y:S03]  /*12160*/  HMMA.16816.F32 R116, R176, R144.reuse, R116 ;  /* 0x00000090b074723c */ /* 0x090fe60000001874 */
[----:B-1----:R-:W-:Y:S01]  /*12170*/  FFMA.FTZ R3, R203, UR4, -R188 ;  /* 0x00000004cb037c23 */ /* 0x002fe200080108bc */
[----:B--2---:R-:W-:Y:S01]  /*12180*/  F2FP.F16.F32.PACK_AB R142, R244, R243 ;  /* 0x000000f3f48e723e */ /* 0x004fe200000000ff */
[----:B------:R-:W1:Y:S01]  /*12190*/  LDSM.16.MT88.4 R188, [R221+0xa800] ;  /* 0x00a80000ddbc783b */ /* 0x000e620000004200 */
[C---:B------:R-:W-:Y:S01]  /*121a0*/  HMMA.16816.F32 R120, R180.reuse, R144, R120 ;  /* 0x00000090b478723c */ /* 0x040fe20000001878 */
[----:B------:R2:W4:Y:S04]  /*121b0*/  MUFU.EX2 R204, R3 ;  /* 0x0000000300cc7308 */ /* 0x0005280000000800 */
[----:B------:R-:W-:Y:S01]  /*121c0*/  F2FP.F16.F32.PACK_AB R143, R242, R241 ;  /* 0x000000f1f28f723e */ /* 0x000fe200000000ff */
[-C--:B------:R-:W-:Y:S01]  /*121d0*/  HMMA.16816.F32 R124, R180, R146.reuse, R124 ;  /* 0x00000092b47c723c */ /* 0x080fe2000000187c */
[----:B------:R-:W1:Y:S05]  /*121e0*/  LDSM.16.MT88.4 R180, [R217+0xb800] ;  /* 0x00b80000d9b4783b */ /* 0x000e6a0000004200 */
[----:B------:R-:W-:Y:S03]  /*121f0*/  HMMA.16816.F32 R128, R176, R146, R128 ;  /* 0x00000092b080723c */ /* 0x000fe60000001880 */
[----:B------:R-:W1:Y:S03]  /*12200*/  LDSM.16.MT88.4 R200, [R221+0xb800] ;  /* 0x00b80000ddc8783b */ /* 0x000e660000004200 */
[-C--:B------:R-:W-:Y:S05]  /*12210*/  HMMA.16816.F32 R148, R140, R156.reuse, R4 ;  /* 0x0000009c8c94723c */ /* 0x080fea0000001804 */
[----:B------:R-:W4:Y:S01]  /*12220*/  LDL.LU R4, [R1+0xc] ;  /* 0x00000c0001047983 */ /* 0x000f220000300800 */
[----:B------:R-:W-:Y:S02]  /*12230*/  F2FP.F16.F32.PACK_AB R176, R209, R208 ;  /* 0x000000d0d1b0723e */ /* 0x000fe400000000ff */
[----:B-----5:R-:W-:Y:S01]  /*12240*/  F2FP.F16.F32.PACK_AB R178, R206, R207 ;  /* 0x000000cfceb2723e */ /* 0x020fe200000000ff */
[----:B--2---:R-:W2:Y:S02]  /*12250*/  LDL.LU R3, [R1+0x8] ;  /* 0x0000080001037983 */ /* 0x004ea40000300800 */
[----:B---3--:R-:W-:Y:S02]  /*12260*/  F2FP.F16.F32.PACK_AB R177, R139, R205 ;  /* 0x000000cd8bb1723e */ /* 0x008fe400000000ff */
[----:B----4-:R-:W-:Y:S02]  /*12270*/  F2FP.F16.F32.PACK_AB R179, R138, R204 ;  /* 0x000000cc8ab3723e */ /* 0x010fe400000000ff */
[----:B------:R-:W-:Y:S02]  /*12280*/  MOV R5, R166 ;  /* 0x000000a600057202 */ /* 0x000fe40000000f00 */
[----:B------:R-:W-:Y:S02]  /*12290*/  MOV R7, R160 ;  /* 0x000000a000077202 */ /* 0x000fe40000000f00 */
[----:B------:R-:W-:Y:S01]  /*122a0*/  MOV R6, R167 ;  /* 0x000000a700067202 */ /* 0x000fe20000000f00 */
[C---:B------:R-:W-:Y:S01]  /*122b0*/  HMMA.16816.F32 R144, R176.reuse, R156, R8 ;  /* 0x0000009cb090723c */ /* 0x040fe20000001808 */
[----:B------:R-:W3:Y:S04]  /*122c0*/  LDL.LU R9, [R1+0x4] ;  /* 0x0000040001097983 */ /* 0x000ee80000300800 */
[----:B------:R-:W4:Y:S01]  /*122d0*/  LDL.LU R8, [R1] ;  /* 0x0000000001087983 */ /* 0x000f220000300800 */
[-C--:B------:R-:W-:Y:S05]  /*122e0*/  HMMA.16816.F32 R152, R176, R158.reuse, R12 ;  /* 0x0000009eb098723c */ /* 0x080fea000000180c */
[----:B------:R-:W-:Y:S01]  /*122f0*/  MOV R11, R164 ;  /* 0x000000a4000b7202 */ /* 0x000fe20000000f00 */
[C---:B------:R-:W-:Y:S05]  /*12300*/  HMMA.16816.F32 R156, R140.reuse, R158, R16 ;  /* 0x0000009e8c9c723c */ /* 0x040fea0000001810 */
[----:B------:R-:W-:Y:S02]  /*12310*/  MOV R10, R165 ;  /* 0x000000a5000a7202 */ /* 0x000fe40000000f00 */
[-C--:B------:R-:W-:Y:S06]  /*12320*/  HMMA.16816.F32 R164, R140, R172.reuse, R20 ;  /* 0x000000ac8ca4723c */ /* 0x080fec0000001814 */
[C---:B------:R-:W-:Y:S06]  /*12330*/  HMMA.16816.F32 R160, R176.reuse, R172, R24 ;  /* 0x000000acb0a0723c */ /* 0x040fec0000001818 */
[-C--:B------:R-:W-:Y:S06]  /*12340*/  HMMA.16816.F32 R168, R176, R174.reuse, R28 ;  /* 0x000000aeb0a8723c */ /* 0x080fec000000181c */
[C---:B------:R-:W-:Y:S06]  /*12350*/  HMMA.16816.F32 R172, R140.reuse, R174, R32 ;  /* 0x000000ae8cac723c */ /* 0x040fec0000001820 */
[-C--:B------:R-:W-:Y:S06]  /*12360*/  HMMA.16816.F32 R36, R140, R184.reuse, R36 ;  /* 0x000000b88c24723c */ /* 0x080fec0000001824 */
[C---:B------:R-:W-:Y:S06]  /*12370*/  HMMA.16816.F32 R40, R176.reuse, R184, R40 ;  /* 0x000000b8b028723c */ /* 0x040fec0000001828 */
[-C--:B------:R-:W-:Y:S06]  /*12380*/  HMMA.16816.F32 R44, R176, R186.reuse, R44 ;  /* 0x000000bab02c723c */ /* 0x080fec000000182c */
[C---:B------:R-:W-:Y:S06]  /*12390*/  HMMA.16816.F32 R48, R140.reuse, R186, R48 ;  /* 0x000000ba8c30723c */ /* 0x040fec0000001830 */
[-C--:B-1----:R-:W-:Y:S06]  /*123a0*/  HMMA.16816.F32 R52, R140, R188.reuse, R52 ;  /* 0x000000bc8c34723c */ /* 0x082fec0000001834 */
[C---:B------:R-:W-:Y:S06]  /*123b0*/  HMMA.16816.F32 R56, R176.reuse, R188, R56 ;  /* 0x000000bcb038723c */ /* 0x040fec0000001838 */
        /* <DEDUP_REMOVED lines=17> */
[----:B------:R-:W-:Y:S05]  /*124d0*/  HMMA.16816.F32 R128, R140, R202, R128 ;  /* 0x000000ca8c80723c */ /* 0x000fea0000001880 */
[----:B------:R-:W-:Y:S06]  /*124e0*/  FFMA.FTZ R4, R133, R4, R10 ;  /* 0x0000000485047223 */ /* 0x000fec000001000a */
[----:B------:R-:W-:Y:S01]  /*124f0*/  FADD.FTZ R4, R11, R4 ;  /* 0x000000040b047221 */ /* 0x000fe20000010000 */
[----:B--2---:R-:W-:Y:S01]  /*12500*/  FFMA.FTZ R3, R132, R3, R252 ;  /* 0x0000000384037223 */ /* 0x004fe200000100fc */
[----:B------:R-:W-:Y:S02]  /*12510*/  MOV R132, R135 ;  /* 0x0000008700847202 */ /* 0x000fe40000000f00 */
[----:B------:R-:W-:Y:S01]  /*12520*/  FADD.FTZ R6, R6, R4 ;  /* 0x0000000406067221 */ /* 0x000fe20000010000 */
[----:B------:R-:W-:Y:S04]  /*12530*/  FADD.FTZ R3, R5, R3 ;  /* 0x0000000305037221 */ /* 0x000fe80000010000 */
[----:B------:R-:W-:Y:S01]  /*12540*/  FADD.FTZ R5, R250, R3 ;  /* 0x00000003fa057221 */ /* 0x000fe20000010000 */
[----:B---3--:R-:W-:Y:S04]  /*12550*/  FFMA.FTZ R2, R2, R9, R249 ;  /* 0x0000000902027223 */ /* 0x008fe800000100f9 */
[----:B------:R-:W-:Y:S01]  /*12560*/  FADD.FTZ R2, R214, R2 ;  /* 0x00000002d6027221 */ /* 0x000fe20000010000 */
[----:B----4-:R-:W-:Y:S03]  /*12570*/  FFMA.FTZ R0, R0, R8, R210 ;  /* 0x0000000800007223 */ /* 0x010fe600000100d2 */
[----:B------:R-:W-:Y:S01]  /*12580*/  FADD.FTZ R4, R215, R2 ;  /* 0x00000002d7047221 */ /* 0x000fe20000010000 */
[----:B------:R-:W-:Y:S01]  /*12590*/  FADD.FTZ R2, R251, R5 ;  /* 0x00000005fb027221 */ /* 0x000fe20000010000 */
[----:B------:R-:W-:Y:S02]  /*125a0*/  FADD.FTZ R0, R211, R0 ;  /* 0x00000000d3007221 */ /* 0x000fe40000010000 */
[----:B------:R-:W-:Y:S02]  /*125b0*/  FADD.FTZ R4, R240, R4 ;  /* 0x00000004f0047221 */ /* 0x000fe40000010000 */
        /* <DEDUP_REMOVED lines=21> */
[----:B------:R-:W-:Y:S03]  /*12710*/  MOV R138, R134 ;  /* 0x00000086008a7202 */ /* 0x000fe60000000f00 */
[----:B------:R1:W-:Y:S04]  /*12720*/  STL [R1+0x8], R3 ;  /* 0x0000080301007387 */ /* 0x0003e80000100800 */
[----:B------:R2:W-:Y:S04]  /*12730*/  STL [R1+0x4], R2 ;  /* 0x0000040201007387 */ /* 0x0005e80000100800 */
[----:B------:R2:W-:Y:S01]  /*12740*/  STL [R1], R0 ;  /* 0x0000000001007387 */ /* 0x0005e20000100800 */
[----:B-1----:R-:W-:Y:S01]  /*12750*/  MOV R3, R136 ;  /* 0x0000008800037202 */ /* 0x002fe20000000f00 */
[----:B------:R-:W-:Y:S06]  /*12760*/  @P0 BRA `(.L_x_1309) ;  /* 0xffffffd400cc0947 */ /* 0x000fec000383ffff */
.L_x_1308:
[----:B--2---:R-:W2:Y:S04]  /*12770*/  LDL.LU R2, [R1+0xc] ;  /* 0x00000c0001027983 */ /* 0x004ea80000300800 */
[----:B------:R-:W3:Y:S04]  /*12780*/  LDL.LU R8, [R1+0x8] ;  /* 0x0000080001087983 */ /* 0x000ee80000300800 */
[----:B------:R-:W4:Y:S04]  /*12790*/  LDL.LU R7, [R1+0x4] ;  /* 0x0000040001077983 */ /* 0x000f280000300800 */
[----:B------:R-:W5:Y:S01]  /*127a0*/  LDL.LU R6, [R1] ;  /* 0x0000000001067983 */ /* 0x000f620000300800 */
[----:B------:R-:W1:Y:S01]  /*127b0*/  S2UR UR8, SR_CgaCtaId ;  /* 0x00000000000879c3 */ /* 0x000e620000008800 */
[----:B------:R-:W-:Y:S01]  /*127c0*/  UISETP.NE.AND UP0, UPT, UR15, -0x1, UPT ;  /* 0xffffffff0f00788c */ /* 0x000fe2000bf05270 */
[----:B------:R-:W1:Y:S05]  /*127d0*/  S2R R177, SR_TID.X ;  /* 0x0000000000b17919 */ /* 0x000e6a0000002100 */
        /* <DEDUP_REMOVED lines=12> */
[----:B-----5:R-:W1:Y:S01]  /*128a0*/  SHFL.BFLY PT, R2, R6, 0x2, 0x1f ;  /* 0x0c401f0006027f89 */ /* 0x020e6200000e0000 */
        /* <DEDUP_REMOVED lines=67> */
[----:B------:R-:W-:Y:S01]  /*12ce0*/  MOV R68, 0x40 ;  /* 0x0000004000447802 */ /* 0x000fe20000000f00 */
[C---:B-1----:R-:W-:Y:S01]  /*12cf0*/  FMUL.FTZ R150, R3.reuse, R150 ;  /* 0x0000009603967220 */ /* 0x042fe20000410000 */
[----:B------:R-:W-:Y:S01]  /*12d00*/  LEA R20, R20, UR8, 0x1 ;  /* 0x0000000814147c11 */ /* 0x000fe2000f8e08ff */
[C---:B------:R-:W-:Y:S01]  /*12d10*/  FMUL.FTZ R151, R3.reuse, R151 ;  /* 0x0000009703977220 */ /* 0x040fe20000410000 */
[----:B------:R-:W-:Y:S01]  /*12d20*/  IADD3 R177, -R8, R177, RZ ;  /* 0x000000b108b17210 */ /* 0x000fe20007ffe1ff */
[C---:B------:R-:W-:Y:S01]  /*12d30*/  FMUL.FTZ R158, R3.reuse, R158 ;  /* 0x0000009e039e7220 */ /* 0x040fe20000410000 */
[C---:B------:R-:W-:Y:S01]  /*12d40*/  FMUL.FTZ R159, R3.reuse, R159 ;  /* 0x0000009f039f7220 */ /* 0x040fe20000410000 */
[C---:B------:R-:W-:Y:S01]  /*12d50*/  FMUL.FTZ R166, R3.reuse, R166 ;  /* 0x000000a603a67220 */ /* 0x040fe20000410000 */
[C---:B------:R-:W-:Y:S01]  /*12d60*/  FMUL.FTZ R9, R3.reuse, R167 ;  /* 0x000000a703097220 */ /* 0x040fe20000410000 */
[----:B------:R-:W-:Y:S01]  /*12d70*/  FMUL.FTZ R174, R3, R174 ;  /* 0x000000ae03ae7220 */ /* 0x000fe20000410000 */
[----:B------:R-:W-:-:S02]  /*12d80*/  SEL R84, R84, 0x20, P1 ;  /* 0x0000002054547807 */ /* 0x000fc40000800000 */
        /* <DEDUP_REMOVED lines=9> */
.L_x_1312:
        /* <DEDUP_REMOVED lines=24> */
.L_x_1313:
        /* <DEDUP_REMOVED lines=131> */
[----:B------:R-:W-:Y:S01]  /*137d0*/  F2FP.F16.F32.PACK_AB R18, R18, R40 ;  /* 0x000000281212723e */ /* 0x000fe200000000ff */
[----:B-----5:R-:W4:Y:S01]  /*137e0*/  @P0 LDC R12, c[0x0][0x2e8] ;  /* 0x0000ba00ff0c0b82 */ /* 0x020f220000000800 */
        /* <DEDUP_REMOVED lines=26> */
[----:B-----5:R-:W5:Y:S01]  /*13990*/  @P2 LDC.64 R8, c[0x0][0x2c0] ;  /* 0x0000b000ff082b82 */ /* 0x020f620000000a00 */
[----:B------:R-:W-:Y:S01]  /*139a0*/  F2FP.F16.F32.PACK_AB R34, R34, R72 ;  /* 0x000000482222723e */ /* 0x000fe200000000ff */
[----:B------:R4:W-:Y:S01]  /*139b0*/  STS [R4+0x400], R15 ;  /* 0x0004000f04007388 */ /* 0x0009e20000000800 */
[----:B------:R-:W-:Y:S01]  /*139c0*/  F2FP.F16.F32.PACK_AB R33, R75, R33 ;  /* 0x000000214b21723e */ /* 0x000fe200000000ff */
[----:B-1----:R-:W-:Y:S01]  /*139d0*/  @P5 MUFU.LG2 R14, R139 ;  /* 0x0000008b000e5308 */ /* 0x002fe20000000c00 */
[----:B------:R-:W-:Y:S01]  /*139e0*/  F2FP.F16.F32.PACK_AB R30, R30, R76 ;  /* 0x0000004c1e1e723e */ /* 0x000fe200000000ff */
[----:B------:R-:W-:Y:S01]  /*139f0*/  STS [R3+0x2000], R18 ;  /* 0x0020001203007388 */ /* 0x000fe20000000800 */
[----:B------:R-:W-:Y:S01]  /*13a00*/  F2FP.F16.F32.PACK_AB R29, R79, R29 ;  /* 0x0000001d4f1d723e */ /* 0x000fe200000000ff */
[----:B------:R-:W1:Y:S01]  /*13a10*/  @P2 LDC R7, c[0x0][0x2c0] ;  /* 0x0000b000ff072b82 */ /* 0x000e620000000800 */
[----:B------:R-:W-:Y:S01]  /*13a20*/  F2FP.F16.F32.PACK_AB R28, R85, R176 ;  /* 0x000000b0551c723e */ /* 0x000fe200000000ff */
[----:B------:R2:W-:Y:S01]  /*13a30*/  STS [R3+0x2400], R17 ;  /* 0x0024001103007388 */ /* 0x0005e20000000800 */
[----:B------:R-:W-:-:S02]  /*13a40*/  F2FP.F16.F32.PACK_AB R27, R87, R86 ;  /* 0x00000056571b723e */ /* 0x000fc400000000ff */
[----:B------:R-:W-:Y:S01]  /*13a50*/  F2FP.F16.F32.PACK_AB R26, R97, R96 ;  /* 0x00000060611a723e */ /* 0x000fe200000000ff */
[----:B------:R-:W-:Y:S01]  /*13a60*/  STS [R4+0x2000], R46 ;  /* 0x0020002e04007388 */ /* 0x000fe20000000800 */
[----:B------:R-:W-:Y:S01]  /*13a70*/  F2FP.F16.F32.PACK_AB R25, R99, R98 ;  /* 0x000000626319723e */ /* 0x000fe200000000ff */
[----:B---3--:R-:W3:Y:S01]  /*13a80*/  @P1 LDC R6, c[0x0][0x2e4] ;  /* 0x0000b900ff061b82 */ /* 0x008ee20000000800 */
        /* <DEDUP_REMOVED lines=11> */
[----:B------:R-:W1:Y:S01]  /*13b40*/  S2R R11, SR_CTAID.Y ;  /* 0x00000000000b7919 */ /* 0x000e620000002600 */
[----:B------:R-:W-:Y:S01]  /*13b50*/  F2FP.F16.F32.PACK_AB R51, R115, R114 ;  /* 0x000000727333723e */ /* 0x000fe200000000ff */
[----:B------:R-:W-:Y:S01]  /*13b60*/  @!P2 IMAD.MOV.U32 R7, RZ, RZ, 0x1 ;  /* 0x00000001ff07a424 */ /* 0x000fe200078e00ff */
[----:B------:R-:W-:Y:S01]  /*13b70*/  F2FP.F16.F32.PACK_AB R54, R54, R104 ;  /* 0x000000683636723e */ /* 0x000fe200000000ff */
[----:B------:R-:W-:Y:S01]  /*13b80*/  STS [R5], R40 ;  /* 0x0000002805007388 */ /* 0x000fe20000000800 */
[----:B------:R-:W-:Y:S01]  /*13b90*/  F2FP.F16.F32.PACK_AB R53, R107, R53 ;  /* 0x000000356b35723e */ /* 0x000fe200000000ff */
[----:B--2---:R-:W2:Y:S01]  /*13ba0*/  @P5 LDC R17, c[0x0][0x2e8] ;  /* 0x0000ba00ff115b82 */ /* 0x004ea20000000800 */
        /* <DEDUP_REMOVED lines=20> */
[----:B------:R-:W-:-:S03]  /*13cf0*/  MOV R18, 0x7f800000 ;  /* 0x7f80000000127802 */ /* 0x000fc60000000f00 */
        /* <DEDUP_REMOVED lines=9> */
[----:B------:R1:W-:Y:S04]  /*13d90*/  STS [R13+0x4400], R25 ;  /* 0x004400190d007388 */ /* 0x0003e80000000800 */
[----:B------:R-:W-:Y:S04]  /*13da0*/  STS [R0+0x6000], R48 ;  /* 0x0060003000007388 */ /* 0x000fe80000000800 */
[----:B------:R3:W-:Y:S01]  /*13db0*/  STS [R0+0x6400], R47 ;  /* 0x0064002f00007388 */ /* 0x0007e20000000800 */
[----:B-----5:R-:W-:-:S03]  /*13dc0*/  MOV R19, 0x7f800000 ;  /* 0x7f80000000137802 */ /* 0x020fc60000000f00 */
[----:B------:R-:W-:Y:S04]  /*13dd0*/  STS [R13+0x6000], R58 ;  /* 0x0060003a0d007388 */ /* 0x000fe80000000800 */
[----:B------:R5:W-:Y:S04]  /*13de0*/  STS [R13+0x6400], R57 ;  /* 0x006400390d007388 */ /* 0x000be80000000800 */
[----:B------:R-:W-:Y:S04]  /*13df0*/  STS [R3+0x4000], R56 ;  /* 0x0040003803007388 */ /* 0x000fe80000000800 */
[----:B------:R-:W-:Y:S01]  /*13e00*/  STS [R3+0x4400], R55 ;  /* 0x0044003703007388 */ /* 0x000fe20000000800 */
[----:B-1----:R-:W1:Y:S03]  /*13e10*/  S2R R25, SR_CTAID.Z ;  /* 0x0000000000197919 */ /* 0x002e660000002700 */
[----:B------:R-:W-:Y:S01]  /*13e20*/  STS [R4+0x4000], R52 ;  /* 0x0040003404007388 */ /* 0x000fe20000000800 */
[----:B---3--:R-:W-:Y:S01]  /*13e30*/  @P2 IMAD R0, R9, R8, RZ ;  /* 0x0000000809002224 */ /* 0x008fe200078e02ff */
[----:B------:R-:W-:Y:S01]  /*13e40*/  @!P2 MOV R0, R6 ;  /* 0x000000060000a202 */ /* 0x000fe20000000f00 */
[----:B------:R-:W3:Y:S01]  /*13e50*/  @P0 MUFU.LG2 R9, R133 ;  /* 0x0000008500090308 */ /* 0x000ee20000000c00 */
[----:B------:R-:W-:Y:S01]  /*13e60*/  STS [R4+0x4400], R51 ;  /* 0x0044003304007388 */ /* 0x000fe20000000800 */
[----:B------:R-:W4:Y:S01]  /*13e70*/  S2R R16, SR_TID.X ;  /* 0x0000000000107919 */ /* 0x000f220000002100 */
[----:B-----5:R-:W5:Y:S02]  /*13e80*/  @P4 LDC R13, c[0x0][0x2e8] ;  /* 0x0000ba00ff0d4b82 */ /* 0x020f640000000800 */
        /* <DEDUP_REMOVED lines=8> */
[----:B--2---:R-:W-:Y:S01]  /*13f10*/  @P2 MOV R3, 0x1 ;  /* 0x0000000100032802 */ /* 0x004fe20000000f00 */
[----:B------:R-:W-:-:S02]  /*13f20*/  @!P2 IMAD R3, R6, R10, RZ ;  /* 0x0000000a0603a224 */ /* 0x000fc400078e02ff */
[----:B------:R-:W-:Y:S04]  /*13f30*/  STS [R2+0x6000], R62 ;  /* 0x0060003e02007388 */ /* 0x000fe80000000800 */
[----:B------:R2:W-:Y:S01]  /*13f40*/  STS [R2+0x6400], R61 ;  /* 0x0064003d02007388 */ /* 0x0005e20000000800 */
[----:B---3--:R-:W3:Y:S03]  /*13f50*/  @P4 MUFU.LG2 R4, R132 ;  /* 0x0000008400044308 */ /* 0x008ee60000000c00 */
[----:B------:R-:W-:Y:S04]  /*13f60*/  STS [R5+0x6000], R65 ;  /* 0x0060004105007388 */ /* 0x000fe80000000800 */
[----:B------:R1:W-:Y:S01]  /*13f70*/  STS [R5+0x6400], R66 ;  /* 0x0064004205007388 */ /* 0x0003e20000000800 */
[----:B------:R-:W-:Y:S01]  /*13f80*/  BAR.SYNC.DEFER_BLOCKING 0x0 ;  /* 0x0000000000007b1d */ /* 0x000fe20000010000 */
[----:B--2---:R-:W-:Y:S01]  /*13f90*/  IMAD R2, R11, R3, RZ ;  /* 0x000000030b027224 */ /* 0x004fe200078e02ff */
[----:B----4-:R-:W-:Y:S01]  /*13fa0*/  SHF.R.S32.HI R11, RZ, 0x1f, R16 ;  /* 0x0000001fff0b7819 */ /* 0x010fe20000011410 */
[----:B------:R-:W-:-:S03]  /*13fb0*/  IMAD R3, R7, UR6, RZ ;  /* 0x0000000607037c24 */ /* 0x000fc6000f8e02ff */
[----:B------:R-:W-:Y:S02]  /*13fc0*/  SEL R2, R2, RZ, !P3 ;  /* 0x000000ff02027207 */ /* 0x000fe40005800000 */
[----:B------:R-:W-:Y:S01]  /*13fd0*/  SHF.L.U32 R3, R3, 0x7, RZ ;  /* 0x0000000703037819 */ /* 0x000fe200000006ff */
[----:B-1----:R-:W1:Y:S01]  /*13fe0*/  @P6 MUFU.LG2 R5, R138 ;  /* 0x0000008a00056308 */ /* 0x002e620000000c00 */
[----:B------:R-:W-:Y:S01]  /*13ff0*/  LEA.HI R11, R11, R16, RZ, 0x3 ;  /* 0x000000100b0b7211 */ /* 0x000fe200078f18ff */
[----:B------:R-:W-:Y:S01]  /*14000*/  IMAD R0, R25, R0, R2 ;  /* 0x0000000019007224 */ /* 0x000fe200078e0202 */
[----:B------:R2:W4:Y:S01]  /*14010*/  LDS.128 R32, [R239+0x3800] ;  /* 0x00380000ef207984 */ /* 0x0005220000000c00 */
[----:B------:R-:W-:Y:S02]  /*14020*/  SHF.R.S32.HI R8, RZ, 0x1f, R3 ;  /* 0x0000001fff087819 */ /* 0x000fe40000011403 */
[----:B------:R-:W-:Y:S01]  /*14030*/  SHF.R.S32.HI R10, RZ, 0x3, R11 ;  /* 0x00000003ff0a7819 */ /* 0x000fe2000001140b */
[----:B------:R2:W2:Y:S01]  /*14040*/  LDS.128 R28, [R239+0x7800] ;  /* 0x00780000ef1c7984 */ /* 0x0004a20000000c00 */
[--C-:B------:R-:W-:Y:S01]  /*14050*/  IADD3 R6, P2, P1, R3, R80, R0.reuse ;  /* 0x0000005003067210 */ /* 0x100fe2000795e000 */
[----:B------:R-:W-:Y:S01]  /*14060*/  @P0 FMUL.FTZ R3, R9, 0.69314718246459960938 ;  /* 0x3f31721809030820 */ /* 0x000fe20000410000 */
[----:B------:R-:W-:Y:S01]  /*14070*/  SHF.R.S32.HI R2, RZ, 0x1f, R0 ;  /* 0x0000001fff027819 */ /* 0x000fe20000011400 */
[----:B------:R-:W-:Y:S01]  /*14080*/  VIADD R0, R10, 0x10 ;  /* 0x000000100a007836 */ /* 0x000fe20000000000 */
[----:B------:R-:W-:Y:S01]  /*14090*/  LOP3.LUT P6, RZ, R177, 0x3, RZ, 0xc0, !PT ;  /* 0x00000003b1ff7812 */ /* 0x000fe200078cc0ff */
[----:B------:R-:W-:Y:S01]  /*140a0*/  @P0 FFMA.FTZ R22, R135, R12, R3 ;  /* 0x0000000c87160223 */ /* 0x000fe20000010003 */
[----:B------:R-:W-:Y:S01]  /*140b0*/  IADD3.X R8, R8, R81, R2, P2, P1 ;  /* 0x0000005108087210 */ /* 0x000fe200017e2402 */
[----:B------:R-:W-:Y:S01]  /*140c0*/  VIADD R2, R10, 0x20 ;  /* 0x000000200a027836 */ /* 0x000fe20000000000 */
[----:B------:R-:W-:-:S02]  /*140d0*/  ISETP.NE.AND P1, PT, R140, RZ, PT ;  /* 0x000000ff8c00720c */ /* 0x000fc40003f25270 */
[----:B------:R-:W-:Y:S02]  /*140e0*/  ISETP.NE.AND P0, PT, R167, RZ, PT ;  /* 0x000000ffa700720c */ /* 0x000fe40003f05270 */
[----:B------:R-:W-:Y:S02]  /*140f0*/  ISETP.GE.AND P4, PT, R0, UR5, PT ;  /* 0x0000000500007c0c */ /* 0x000fe4000bf86270 */
[----:B------:R-:W-:Y:S02]  /*14100*/  IADD3 R0, R10, 0x30, RZ ;  /* 0x000000300a007810 */ /* 0x000fe40007ffe0ff */
[----:B------:R-:W-:Y:S02]  /*14110*/  ISETP.GE.AND P3, PT, R2, UR5, PT ;  /* 0x0000000502007c0c */ /* 0x000fe4000bf66270 */
[----:B------:R-:W-:Y:S01]  /*14120*/  ISETP.GE.AND P2, PT, R0, UR5, PT ;  /* 0x0000000500007c0c */ /* 0x000fe2000bf46270 */
[C---:B------:R-:W-:Y:S01]  /*14130*/  VIADD R0, R10.reuse, 0x50 ;  /* 0x000000500a007836 */ /* 0x040fe20000000000 */
[----:B------:R-:W-:Y:S01]  /*14140*/  IADD3 R2, R10, 0x40, RZ ;  /* 0x000000400a027810 */ /* 0x000fe20007ffe0ff */
[----:B---3--:R-:W-:Y:S01]  /*14150*/  @P1 FMUL.FTZ R4, R4, 0.69314718246459960938 ;  /* 0x3f31721804041820 */ /* 0x008fe20000410000 */
[----:B------:R-:W-:-:S03]  /*14160*/  LOP3.LUT R3, R11, 0xfffffff8, RZ, 0xc0, !PT ;  /* 0xfffffff80b037812 */ /* 0x000fc600078ec0ff */
[----:B-----5:R-:W-:Y:S01]  /*14170*/  @P1 FFMA.FTZ R21, R136, R13, R4 ;  /* 0x0000000d88151223 */ /* 0x020fe20000010004 */
[----:B-1----:R-:W-:Y:S01]  /*14180*/  @P0 FMUL.FTZ R4, R5, 0.69314718246459960938 ;  /* 0x3f31721805040820 */ /* 0x002fe20000410000 */
[----:B------:R-:W-:Y:S01]  /*14190*/  ISETP.GE.AND P1, PT, R2, UR5, PT ;  /* 0x0000000502007c0c */ /* 0x000fe2000bf26270 */
[----:B------:R-:W-:Y:S02]  /*141a0*/  @P5 FMUL.FTZ R2, R14, 0.69314718246459960938 ;  /* 0x3f3172180e025820 */ /* 0x000fe40000410000 */
[----:B------:R-:W-:Y:S01]  /*141b0*/  @P0 FFMA.FTZ R19, R134, R15, R4 ;  /* 0x0000000f86130223 */ /* 0x000fe20000010004 */
        /* <DEDUP_REMOVED lines=53> */
.L_x_1315:
[----:B------:R-:W-:Y:S05]  /*14510*/  BSYNC B0 ;  /* 0x0000000000007941 */ /* 0x000fea0003800000 */
.L_x_1314:
        /* <DEDUP_REMOVED lines=31> */
.L_x_1317:
[----:B------:R-:W-:Y:S05]  /*14710*/  BSYNC B0 ;  /* 0x0000000000007941 */ /* 0x000fea0003800000 */
.L_x_1316:
        /* <DEDUP_REMOVED lines=19> */
.L_x_1319:
[----:B------:R-:W-:Y:S05]  /*14850*/  BSYNC B0 ;  /* 0x0000000000007941 */ /* 0x000fea0003800000 */
.L_x_1318:
        /* <DEDUP_REMOVED lines=18> */
.L_x_1321:
[----:B------:R-:W-:Y:S05]  /*14980*/  BSYNC B0 ;  /* 0x0000000000007941 */ /* 0x000fea0003800000 */
.L_x_1320:
        /* <DEDUP_REMOVED lines=18> */
.L_x_1323:
[----:B------:R-:W-:Y:S05]  /*14ab0*/  BSYNC B0 ;  /* 0x0000000000007941 */ /* 0x000fea0003800000 */
.L_x_1322:
        /* <DEDUP_REMOVED lines=18> */
.L_x_1325:
[----:B------:R-:W-:Y:S05]  /*14be0*/  BSYNC B0 ;  /* 0x0000000000007941 */ /* 0x000fea0003800000 */
.L_x_1324:
        /* <DEDUP_REMOVED lines=18> */
.L_x_1327:
[----:B------:R-:W-:Y:S05]  /*14d10*/  BSYNC B0 ;  /* 0x0000000000007941 */ /* 0x000fea0003800000 */
.L_x_1326:
        /* <DEDUP_REMOVED lines=18> */
.L_x_1329:
[----:B------:R-:W-:Y:S05]  /*14e40*/  BSYNC B0 ;  /* 0x0000000000007941 */ /* 0x000fea0003800000 */
.L_x_1328:
        /* <DEDUP_REMOVED lines=16> */
.L_x_1330:
        /* <DEDUP_REMOVED lines=11> */
.L_x_2933:


//--------------------- .text._ZN5flash16flash_fwd_kernelI23Flash_fwd_kernel_traitsILi128ELi128ELi32ELi4ELb0ELb0EN7cutlass6half_tE19Flash_kernel_traitsILi128ELi128ELi32ELi4ES3_EELb0ELb0ELb1ELb0ELb0ELb0ELb0ELb0EEEvNS_16Flash_fwd_paramsE --------------------------
	.section	.text._ZN5flash16flash_fwd_kernelI23Flash_fwd_kernel_traitsILi128ELi128ELi32ELi4ELb0ELb0EN7cutlass6half_tE19Flash_kernel_traitsILi128ELi128ELi32ELi4ES3_EELb0ELb0ELb1ELb0ELb0ELb0ELb0ELb0EEEvNS_16Flash_fwd_paramsE,"ax",@progbits
	.align	128
        .global         _ZN5flash16flash_fwd_kernelI23Flash_fwd_kernel_traitsILi128ELi128ELi32ELi4ELb0ELb0EN7cutlass6half_tE19Flash_kernel_traitsILi128ELi128ELi32ELi4ES3_EELb0ELb0ELb1ELb0ELb0ELb0ELb0ELb0EEEvNS_16Flash_fwd_paramsE
        .type           _ZN5flash16flash_fwd_kernelI23Flash_fwd_kernel_traitsILi128ELi128ELi32ELi4ELb0ELb0EN7cutlass6half_tE19Flash_kernel_traitsILi128ELi128ELi32ELi4ES3_EELb0ELb0ELb1ELb0ELb0ELb0ELb0ELb0EEEvNS_16Flash_fwd_paramsE,@function
        .size           _ZN5flash16flash_fwd_kernelI23Flash_fwd_kernel_traitsILi128ELi128ELi32ELi4ELb0ELb0EN7cutlass6half_tE19Flash_kernel_traitsILi128ELi128ELi32ELi4ES3_EELb0ELb0ELb1ELb0ELb0ELb0ELb0ELb0EEEvNS_16Flash_fwd_paramsE,(.L_x_2934 - _ZN5flash16flash_fwd_kernelI23Flash_fwd_kernel_traitsILi128ELi128ELi32ELi4ELb0ELb0EN7cutlass6half_tE19Flash_kernel_traitsILi128ELi128ELi32ELi4ES3_EELb0ELb0ELb1ELb0ELb0ELb0ELb0ELb0EEEvNS_16Flash_fwd_paramsE)
        .other          _ZN5flash16flash_fwd_kernelI23Flash_fwd_kernel_traitsILi128ELi128ELi32ELi4ELb0ELb0EN7cutlass6half_tE19Flash_kernel_traitsILi128ELi128ELi32ELi4ES3_EELb0ELb0ELb1ELb0ELb0ELb0ELb0ELb0EEEvNS_16Flash_fwd_paramsE,@"STO_CUDA_ENTRY STV_DEFAULT"
_ZN5flash16flash_fwd_kernelI23Flash_fwd_kernel_traitsILi128ELi128ELi32ELi4ELb0ELb0EN7cutlass6half_tE19Flash_kernel_traitsILi128ELi128ELi32ELi4ES3_EELb0ELb0ELb1ELb0ELb0ELb0ELb0ELb0EEEvNS_16Flash_fwd_paramsE:
.text._ZN5flash16flash_fwd_kernelI23Flash_fwd_kernel_traitsILi128ELi128ELi32ELi4ELb0ELb0EN7cutlass6half_tE19Flash_kernel_traitsILi128ELi128ELi32ELi4ES3_EELb0ELb0ELb1ELb0ELb0ELb0ELb0ELb0EEEvNS_16Flash_fwd_paramsE:
        /* <DEDUP_REMOVED lines=55> */
.L_x_1331:
[----:B------:R-:W-:-:S05]  /*0370*/  ULDC UR5, c[0x0][0x2c8] ;  /* 0x0000b20000057ab9 */ /* 0x000fca0000000800 */
.L_x_1332:
        /* <DEDUP_REMOVED lines=64> */
[--C-:B------:R-:W-:Y:S01]  /*0780*/  SHF.R.S32.HI R9, RZ, 0x1f, R8.reuse ;  /* 0x0000001fff097819 */ /* 0x100fe20000011408 */
[----:B------:R-:W-:Y:S01]  /*0790*/  @UP1 UIMAD UR5, UR13, UR9, UR19 ;  /* 0x000000090d0512a4 */ /* 0x000fe2000f8e0213 */
[----:B------:R-:W-:Y:S01]  /*07a0*/  IMAD.SHL.U32 R14, R0, 0x8, RZ ;  /* 0x00000008000e7824 */ /* 0x000fe200078e00ff */
[----:B------:R-:W-:Y:S01]  /*07b0*/  @!UP1 UIMAD UR9, UR17, UR7, UR8 ;  /* 0x00000007110992a4 */ /* 0x000fe2000f8e0208 */
[C---:B------:R-:W-:Y:S01]  /*07c0*/  VIADD R17, R8.reuse, 0x10 ;  /* 0x0000001008117836 */ /* 0x040fe20000000000 */
[----:B------:R-:W-:Y:S01]  /*07d0*/  USHF.R.S32.HI UR8, URZ, 0x1f, UR4 ;  /* 0x0000001f3f087899 */ /* 0x000fe20008011404 */
[C---:B------:R-:W-:Y:S01]  /*07e0*/  VIADD R18, R8.reuse, 0x20 ;  /* 0x0000002008127836 */ /* 0x040fe20000000000 */
[----:B------:R-:W-:Y:S01]  /*07f0*/  @!UP1 UIMAD.WIDE.U32 UR26, UR17, UR6, URZ ;  /* 0x00000006111a92a5 */ /* 0x000fe2000f8e003f */
[----:B------:R-:W-:Y:S01]  /*0800*/  VIADD R20, R8, 0x30 ;  /* 0x0000003008147836 */ /* 0x000fe20000000000 */
[----:B------:R-:W-:Y:S01]  /*0810*/  @UP2 UMOV UR10, 0x1 ;  /* 0x00000001000a2882 */ /* 0x000fe20000000000 */
[----:B------:R-:W-:Y:S01]  /*0820*/  ULDC.64 UR6, c[0x0][0x2a0] ;  /* 0x0000a80000067ab9 */ /* 0x000fe20000000a00 */
[----:B------:R-:W-:Y:S01]  /*0830*/  @!UP1 UIADD3 UR5, UR27, UR9, URZ ;  /* 0x000000091b059290 */ /* 0x000fe2000fffe03f */
[----:B------:R-:W-:Y:S01]  /*0840*/  IMAD.U32 R12, RZ, RZ, UR6 ;  /* 0x00000006ff0c7e24 */ /* 0x000fe2000f8e00ff */
[----:B------:R-:W-:Y:S01]  /*0850*/  UIMAD UR8, UR8, UR6, URZ ;  /* 0x00000006080872a4 */ /* 0x000fe2000f8e023f */
[----:B------:R-:W-:Y:S01]  /*0860*/  ISETP.NE.AND P1, PT, R0, RZ, PT ;  /* 0x000000ff0000720c */ /* 0x000fe20003f25270 */
[----:B------:R-:W-:Y:S01]  /*0870*/  @!UP1 UMOV UR18, UR26 ;  /* 0x0000001a00129c82 */ /* 0x000fe20008000000 */
[----:B------:R-:W-:Y:S01]  /*0880*/  @!UP3 ULDC UR6, c[0x0][0x2c4] ;  /* 0x0000b1000006bab9 */ /* 0x000fe20000000800 */
[----:B------:R-:W-:Y:S01]  /*0890*/  UIMAD UR7, UR4, UR7, UR8 ;  /* 0x00000007040772a4 */ /* 0x000fe2000f8e0208 */
[----:B------:R-:W-:Y:S01]  /*08a0*/  IADD3 R2, P0, R14, UR18, RZ ;  /* 0x000000120e027c10 */ /* 0x000fe2000ff1e0ff */
[----:B------:R-:W-:Y:S01]  /*08b0*/  UIADD3 UR25, -UR21, UR25, URZ ;  /* 0x0000001915197290 */ /* 0x000fe2000fffe13f */
[----:B------:R-:W-:Y:S01]  /*08c0*/  IMAD.WIDE R6, R6, 0x80, R8 ;  /* 0x0000008006067825 */ /* 0x000fe200078e0208 */
[----:B------:R-:W-:Y:S01]  /*08d0*/  @UP2 ULDC.64 UR8, c[0x0][0x2c0] ;  /* 0x0000b00000082ab9 */ /* 0x000fe20000000a00 */
[----:B------:R-:W-:Y:S01]  /*08e0*/  LEA.HI.X.SX32 R3, R14, UR5, 0x1, P0 ;  /* 0x000000050e037c11 */ /* 0x000fe200080f0eff */
[----:B------:R-:W-:Y:S01]  /*08f0*/  @UP2 UIMAD UR8, UR9, UR8, URZ ;  /* 0x00000008090822a4 */ /* 0x000fe2000f8e023f */
[C---:B------:R-:W-:Y:S01]  /*0900*/  VIADD R22, R8.reuse, 0x40 ;  /* 0x0000004008167836 */ /* 0x040fe20000000000 */
[----:B------:R-:W-:Y:S01]  /*0910*/  @!UP2 ULDC UR5, c[0x0][0x270] ;  /* 0x00009c000005aab9 */ /* 0x000fe20000000800 */
[----:B------:R-:W-:Y:S01]  /*0920*/  @!UP2 ULDC UR9, c[0x0][0x2c4] ;  /* 0x0000b1000009aab9 */ /* 0x000fe20000000800 */
[----:B------:R-:W-:Y:S01]  /*0930*/  @UP0 ULDC UR9, c[0x0][0x2e4] ;  /* 0x0000b90000090ab9 */ /* 0x000fe20000000800 */
[----:B------:R-:W-:Y:S01]  /*0940*/  @!UP3 UIMAD UR6, UR17, UR6, URZ ;  /* 0x000000061106b2a4 */ /* 0x000fe2000f8e023f */
[----:B------:R-:W-:Y:S01]  /*0950*/  ISETP.GE.AND P4, PT, R8, UR25, PT ;  /* 0x0000001908007c0c */ /* 0x000fe2000bf86270 */
[----:B------:R-:W-:Y:S01]  /*0960*/  @!UP2 UIMAD UR10, UR9, UR5, URZ ;  /* 0x00000005090aa2a4 */ /* 0x000fe2000f8e023f */
[----:B------:R-:W-:Y:S01]  /*0970*/  IMAD.WIDE.U32 R12, R12, UR4, R2 ;  /* 0x000000040c0c7c25 */ /* 0x000fe2000f8e0002 */
[----:B------:R-:W-:Y:S01]  /*0980*/  @!UP3 USEL UR6, UR6, UR13, !UP1 ;  /* 0x0000000d0606b287 */ /* 0x000fe2000c800000 */
[----:B------:R-:W-:Y:S01]  /*0990*/  ISETP.GE.AND P0, PT, R17, UR25, PT ;  /* 0x0000001911007c0c */ /* 0x000fe2000bf06270 */
[----:B------:R-:W-:Y:S01]  /*09a0*/  UIMAD UR10, UR17, UR10, URZ ;  /* 0x0000000a110a72a4 */ /* 0x000fe2000f8e023f */
[----:B------:R-:W-:Y:S01]  /*09b0*/  VIADD R11, R13, UR7 ;  /* 0x000000070d0b7c36 */ /* 0x000fe20008000000 */
        /* <DEDUP_REMOVED lines=8> */
[----:B------:R-:W-:Y:S01]  /*0a40*/  VIADD R15, R14, 0x40 ;  /* 0x000000400e0f7836 */ /* 0x000fe20000000000 */
[----:B------:R-:W-:Y:S01]  /*0a50*/  UMOV UR18, URZ ;  /* 0x0000003f00127c82 */ /* 0x000fe20008000000 */
[----:B------:R-:W-:Y:S01]  /*0a60*/  UMOV UR19, URZ ;  /* 0x0000003f00137c82 */ /* 0x000fe20008000000 */
[----:B------:R-:W-:Y:S01]  /*0a70*/  @!UP3 UMOV UR18, UR6 ;  /* 0x000000060012bc82 */ /* 0x000fe20008000000 */
[----:B------:R-:W-:-:S02]  /*0a80*/  @!UP3 USHF.R.S32.HI UR19, URZ, 0x1f, UR6 ;  /* 0x0000001f3f13b899 */ /* 0x000fc40008011406 */
[----:B------:R-:W-:Y:S02]  /*0a90*/  USHF.R.S32.HI UR4, URZ, 0x1f, UR21 ;  /* 0x0000001f3f047899 */ /* 0x000fe40008011415 */
        /* <DEDUP_REMOVED lines=18> */
.L_x_1335:
[----:B------:R-:W-:Y:S05]  /*0bc0*/  BSYNC B0 ;  /* 0x0000000000007941 */ /* 0x000fea0003800000 */
.L_x_1334:
        /* <DEDUP_REMOVED lines=21> */
.L_x_1337:
[----:B------:R-:W-:Y:S05]  /*0d20*/  BSYNC B0 ;  /* 0x0000000000007941 */ /* 0x000fea0003800000 */
.L_x_1336:
        /* <DEDUP_REMOVED lines=21> */
.L_x_1339:
[----:B------:R-:W-:Y:S05]  /*0e80*/  BSYNC B0 ;  /* 0x0000000000007941 */ /* 0x000fea0003800000 */
.L_x_1338:
        /* <DEDUP_REMOVED lines=21> */
.L_x_1341:
[----:B------:R-:W-:Y:S05]  /*0fe0*/  BSYNC B0 ;  /* 0x0000000000007941 */ /* 0x000fea0003800000 */
.L_x_1340:
        /* <DEDUP_REMOVED lines=20> */
.L_x_1343:
[----:B------:R-:W-:Y:S05]  /*1130*/  BSYNC B0 ;  /* 0x0000000000007941 */ /* 0x000fea0003800000 */
.L_x_1342:
        /* <DEDUP_REMOVED lines=20> */
.L_x_1345:
[----:B------:R-:W-:Y:S05]  /*1280*/  BSYNC B0 ;  /* 0x0000000000007941 */ /* 0x000fea0003800000 */
.L_x_1344:
        /* <DEDUP_REMOVED lines=20> */
.L_x_1347:
[----:B------:R-:W-:Y:S05]  /*13d0*/  BSYNC B0 ;  /* 0x0000000000007941 */ /* 0x000fea0003800000 */
.L_x_1346:
        /* <DEDUP_REMOVED lines=20> */
.L_x_1349:
[----:B------:R-:W-:Y:S05]  /*1520*/  BSYNC B0 ;  /* 0x0000000000007941 */ /* 0x000fea0003800000 */
.L_x_1348:
        /* <DEDUP_REMOVED lines=10> */
.L_x_1351:
[----:B------:R-:W-:Y:S05]  /*15d0*/  BSYNC B0 ;  /* 0x0000000000007941 */ /* 0x000fea0003800000 */
.L_x_1350:
        /* <DEDUP_REMOVED lines=15> */
.L_x_1353:
[----:B------:R-:W-:Y:S05]  /*16d0*/  BSYNC B0 ;  /* 0x0000000000007941 */ /* 0x000fea0003800000 */
.L_x_1352:
        /* <DEDUP_REMOVED lines=10> */
.L_x_1355:
[----:B------:R-:W-:Y:S05]  /*1780*/  BSYNC B0 ;  /* 0x0000000000007941 */ /* 0x000fea0003800000 */
.L_x_1354:
        /* <DEDUP_REMOVED lines=10> */
.L_x_1357:
[----:B------:R-:W-:Y:S05]  /*1830*/  BSYNC B0 ;  /* 0x0000000000007941 */ /* 0x000fea0003800000 */
.L_x_1356:
        /* <DEDUP_REMOVED lines=10> */
.L_x_1359:
[----:B------:R-:W-:Y:S05]  /*18e0*/  BSYNC B0 ;  /* 0x0000000000007941 */ /* 0x000fea0003800000 */
.L_x_1358:
        /* <DEDUP_REMOVED lines=10> */
.L_x_1361:
[----:B------:R-:W-:Y:S05]  /*1990*/  BSYNC B0 ;  /* 0x0000000000007941 */ /* 0x000fea0003800000 */
.L_x_1360:
        /* <DEDUP_REMOVED lines=10> */
.L_x_1363:
[----:B------:R-:W-:Y:S05]  /*1a40*/  BSYNC B0 ;  /* 0x0000000000007941 */ /* 0x000fea0003800000 */
.L_x_1362:
        /* <DEDUP_REMOVED lines=10> */
.L_x_1333:
[----:B------:R-:W1:Y:S01]  /*1af0*/  LDC R13, c[0x0][0x278] ;  /* 0x00009e00ff0d7b82 */ /* 0x000e620000000800 */
[----:B------:R-:W2:Y:S01]  /*1b00*/  S2R R6, SR_CTAID.Z ;  /* 0x0000000000067919 */ /* 0x000ea20000002700 */
[----:B------:R-:W-:Y:S01]  /*1b10*/  SHF.R.S32.HI R25, RZ, 0x1f, R97 ;  /* 0x0000001fff197819 */ /* 0x000fe20000011461 */
[----:B------:R-:W-:Y:S02]  /*1b20*/  UISETP.NE.AND UP0, UPT, UR13, -0x1, UPT ;  /* 0xffffffff0d00788c */ /* 0x000fe4000bf05270 */
        /* <DEDUP_REMOVED lines=36> */
[----:B------:R-:W-:Y:S02]  /*1d70*/  VIADD R0, R2, 0x40 ;  /* 0x0000004002007836 */ /* 0x000fe40000000000 */
[----:B------:R-:W-:Y:S01]  /*1d80*/  IMAD.U32 R6, RZ, RZ, UR14 ;  /* 0x0000000eff067e24 */ /* 0x000fe2000f8e00ff */
[----:B------:R-:W-:Y:S02]  /*1d90*/  ISETP.GE.AND P3, PT, R3, UR5, PT ;  /* 0x0000000503007c0c */ /* 0x000fe4000bf66270 */
[----:B------:R-:W-:Y:S01]  /*1da0*/  ISETP.GE.AND P0, PT, R0, UR5, PT ;  /* 0x0000000500007c0c */ /* 0x000fe2000bf06270 */
[----:B------:R-:W-:Y:S01]  /*1db0*/  IMAD.HI.U32 R0, R4, R5, RZ ;  /* 0x0000000504007227 */ /* 0x000fe200078e00ff */
[----:B------:R-:W-:-:S03]  /*1dc0*/  SHF.R.S32.HI R3, RZ, 0x1f, R2 ;  /* 0x0000001fff037819 */ /* 0x000fc60000011402 */
[----:B------:R-:W-:Y:S02]  /*1dd0*/  IMAD.MOV R4, RZ, RZ, -R0 ;  /* 0x000000ffff047224 */ /* 0x000fe400078e0a00 */
[----:B------:R-:W-:-:S04]  /*1de0*/  IMAD.WIDE R6, R6, 0x80, R2 ;  /* 0x0000008006067825 */ /* 0x000fc800078e0202 */
[C---:B------:R-:W-:Y:S01]  /*1df0*/  IMAD R4, R11.reuse, R4, R5 ;  /* 0x000000040b047224 */ /* 0x040fe200078e0205 */
[----:B------:R-:W-:Y:S02]  /*1e00*/  LOP3.LUT R5, R8, 0xfffffff8, RZ, 0xc0, !PT ;  /* 0xfffffff808057812 */ /* 0x000fe400078ec0ff */
[----:B------:R-:W-:Y:S02]  /*1e10*/  SHF.L.U32 R8, R2, 0x6, RZ ;  /* 0x0000000602087819 */ /* 0x000fe400000006ff */
[----:B------:R-:W-:Y:S01]  /*1e20*/  ISETP.GT.U32.AND P5, PT, R11, R4, PT ;  /* 0x000000040b00720c */ /* 0x000fe20003fa4070 */
[----:B------:R-:W-:Y:S01]  /*1e30*/  IMAD.IADD R19, R97, 0x1, -R5 ;  /* 0x0000000161137824 */ /* 0x000fe200078e0a05 */
[----:B------:R-:W-:-:S03]  /*1e40*/  LOP3.LUT R5, R8, 0x1c0, RZ, 0xc0, !PT ;  /* 0x000001c008057812 */ /* 0x000fc600078ec0ff */
[----:B------:R-:W-:-:S05]  /*1e50*/  IMAD.SHL.U32 R132, R19, 0x8, RZ ;  /* 0x0000000813847824 */ /* 0x000fca00078e00ff */
[----:B------:R-:W-:Y:S02]  /*1e60*/  LOP3.LUT R8, R5, 0x38, R132, 0xf8, !PT ;  /* 0x0000003805087812 */ /* 0x000fe400078ef884 */
[----:B------:R-:W-:Y:S01]  /*1e70*/  SHF.R.U32.HI R5, RZ, 0x3, R5 ;  /* 0x00000003ff057819 */ /* 0x000fe20000011605 */
        /* <DEDUP_REMOVED lines=13> */
.L_x_1364:
[----:B------:R-:W-:Y:S01]  /*1f50*/  LOP3.LUT R9, R24, 0xfffffff0, RZ, 0xc0, !PT ;  /* 0xfffffff018097812 */ /* 0x000fe200078ec0ff */
[----:B------:R-:W-:Y:S01]  /*1f60*/  @UP1 UIADD3 UR27, UR26, UR8, URZ ;  /* 0x000000081a1b1290 */ /* 0x000fe2000fffe03f */
[----:B------:R-:W-:Y:S01]  /*1f70*/  @!P5 IMAD.IADD R4, R4, 0x1, -R11 ;  /* 0x000000010404d824 */ /* 0x000fe200078e0a0b */
[----:B------:R-:W-:Y:S01]  /*1f80*/  LOP3.LUT R12, R8, R5, RZ, 0x3c, !PT ;  /* 0x00000005080c7212 */ /* 0x000fe200078e3cff */
[----:B------:R-:W-:Y:S01]  /*1f90*/  @UP1 ULDC.64 UR8, c[0x0][0x250] ;  /* 0x0000940000081ab9 */ /* 0x000fe20000000a00 */
[----:B------:R-:W-:Y:S01]  /*1fa0*/  IMAD.IADD R8, R97, 0x1, -R9 ;  /* 0x0000000161087824 */ /* 0x000fe200078e0a09 */
[----:B------:R-:W-:Y:S01]  /*1fb0*/  @UP1 UIMAD.WIDE.U32 UR30, UR27, UR8, URZ ;  /* 0x000000081b1e12a5 */ /* 0x000fe2000f8e003f */
[C---:B------:R-:W-:Y:S01]  /*1fc0*/  LOP3.LUT R10, R13.reuse, UR4, RZ, 0x3c, !PT ;  /* 0x000000040d0a7c12 */ /* 0x040fe2000f8e3cff */
        /* <DEDUP_REMOVED lines=24> */
.L_x_1365:
[----:B------:R-:W-:Y:S01]  /*2150*/  IMAD R9, R3, UR10, RZ ;  /* 0x0000000a03097c24 */ /* 0x000fe2000f8e02ff */
[----:B------:R-:W-:Y:S01]  /*2160*/  LOP3.LUT R11, R21, 0xfffffff8, RZ, 0xc0, !PT ;  /* 0xfffffff8150b7812 */ /* 0x000fe200078ec0ff */
[----:B------:R-:W-:Y:S01]  /*2170*/  IMAD.WIDE.U32 R4, R2, UR10, R132 ;  /* 0x0000000a02047c25 */ /* 0x000fe2000f8e0084 */
[----:B------:R-:W-:Y:S01]  /*2180*/  ULDC.64 UR6, c[0x0][0x258] ;  /* 0x0000960000067ab9 */ /* 0x000fe20000000a00 */
[----:B------:R-:W-:Y:S01]  /*2190*/  BSSY B0, `(.L_x_1366) ;  /* 0x000004b000007945 */ /* 0x000fe20003800000 */
[----:B------:R-:W-:Y:S01]  /*21a0*/  MOV R14, UR6 ;  /* 0x00000006000e7c02 */ /* 0x000fe20008000f00 */
[----:B------:R-:W-:Y:S01]  /*21b0*/  IMAD.SHL.U32 R227, R10, 0x8, RZ ;  /* 0x000000080ae37824 */ /* 0x000fe200078e00ff */
[----:B------:R-:W-:Y:S01]  /*21c0*/  IADD3 R10, P1, R4, UR32, RZ ;  /* 0x00000020040a7c10 */ /* 0x000fe2000ff3e0ff */
[----:B------:R-:W-:Y:S01]  /*21d0*/  IMAD R9, R2, UR11, R9 ;  /* 0x0000000b02097c24 */ /* 0x000fe2000f8e0209 */
[----:B------:R-:W-:Y:S01]  /*21e0*/  UIMAD UR15, UR15, UR6, URZ ;  /* 0x000000060f0f72a4 */ /* 0x000fe2000f8e023f */
[----:B------:R-:W-:Y:S01]  /*21f0*/  IMAD.IADD R20, R8, 0x1, -R11 ;  /* 0x0000000108147824 */ /* 0x000fe200078e0a0b */
[----:B------:R-:W-:Y:S01]  /*2200*/  LOP3.LUT R227, R12, 0xfffffe00, R227, 0xf8, !PT ;  /* 0xfffffe000ce37812 */ /* 0x000fe200078ef8e3 */
[----:B------:R-:W-:Y:S01]  /*2210*/  @P6 VIADD R0, R0, 0x1 ;  /* 0x0000000100006836 */ /* 0x000fe20000000000 */
[----:B------:R-:W-:Y:S01]  /*2220*/  IADD3.X R11, R5, UR29, R9, P1, !PT ;  /* 0x0000001d050b7c10 */ /* 0x000fe20008ffe409 */
[----:B------:R-:W-:Y:S01]  /*2230*/  IMAD.WIDE.U32 R4, R2, UR8, R132 ;  /* 0x0000000802047c25 */ /* 0x000fe2000f8e0084 */
[----:B------:R-:W-:Y:S01]  /*2240*/  IADD3 R12, P1, R132, UR28, RZ ;  /* 0x0000001c840c7c10 */ /* 0x000fe2000ff3e0ff */
[----:B------:R-:W1:Y:S01]  /*2250*/  S2UR UR29, SR_CgaCtaId ;  /* 0x00000000001d79c3 */ /* 0x000e620000008800 */
[----:B------:R-:W-:Y:S01]  /*2260*/  @!P2 IADD3 R0, -R0, RZ, RZ ;  /* 0x000000ff0000a210 */ /* 0x000fe20007ffe1ff */
[----:B------:R-:W-:Y:S01]  /*2270*/  IMAD R8, R3, UR8, RZ ;  /* 0x0000000803087c24 */ /* 0x000fe2000f8e02ff */
[----:B------:R-:W-:Y:S01]  /*2280*/  IADD3 R4, P2, R4, UR30, RZ ;  /* 0x0000001e04047c10 */ /* 0x000fe2000ff5e0ff */
[----:B------:R-:W-:Y:S01]  /*2290*/  VIADD R100, R132, 0x40 ;  /* 0x0000004084647836 */ /* 0x000fe20000000000 */
[----:B------:R-:W-:Y:S01]  /*22a0*/  @!P5 LOP3.LUT R0, RZ, R13, RZ, 0x33, !PT ;  /* 0x0000000dff00d212 */ /* 0x000fe200078e33ff */
[C---:B------:R-:W-:Y:S01]  /*22b0*/  IMAD R9, R2.reuse, UR9, R8 ;  /* 0x0000000902097c24 */ /* 0x040fe2000f8e0208 */
[----:B------:R-:W-:Y:S01]  /*22c0*/  IADD3.X R13, R133, UR16, RZ, P1, !PT ;  /* 0x00000010850d7c10 */ /* 0x000fe20008ffe4ff */
[----:B------:R-:W-:Y:S01]  /*22d0*/  ULDC.64 UR16, c[0x0][0x268] ;  /* 0x00009a0000107ab9 */ /* 0x000fe20000000a00 */
[----:B------:R-:W-:Y:S01]  /*22e0*/  SHF.R.S32.HI R8, RZ, 0x1f, R0 ;  /* 0x0000001fff087819 */ /* 0x000fe20000011400 */
[C---:B------:R-:W-:Y:S01]  /*22f0*/  VIADD R18, R2.reuse, 0x10 ;  /* 0x0000001002127836 */ /* 0x040fe20000000000 */
[----:B------:R-:W-:Y:S01]  /*2300*/  IADD3.X R5, R5, UR27, R9, P2, !PT ;  /* 0x0000001b05057c10 */ /* 0x000fe200097fe409 */
[----:B------:R-:W-:Y:S01]  /*2310*/  ULDC.64 UR26, c[0x0][0x260] ;  /* 0x00009800001a7ab9 */ /* 0x000fe20000000a00 */
[----:B------:R-:W-:Y:S01]  /*2320*/  ISETP.GE.AND P6, PT, R2, UR5, PT ;  /* 0x0000000502007c0c */ /* 0x000fe2000bfc6270 */
[----:B------:R-:W-:Y:S01]  /*2330*/  IMAD.WIDE.U32 R28, R0, UR26, R10 ;  /* 0x0000001a001c7c25 */ /* 0x000fe2000f8e000a */
[----:B------:R-:W-:Y:S01]  /*2340*/  UIMAD UR7, UR4, UR7, UR15 ;  /* 0x00000007040772a4 */ /* 0x000fe2000f8e020f */
[----:B------:R-:W-:-:S02]  /*2350*/  ISETP.GE.AND P5, PT, R18, UR5, PT ;  /* 0x0000000512007c0c */ /* 0x000fc4000bfa6270 */
[----:B------:R-:W-:Y:S01]  /*2360*/  IMAD.WIDE.U32 R26, R0, UR16, R4 ;  /* 0x00000010001a7c25 */ /* 0x000fe2000f8e0004 */
[----:B------:R2:W-:Y:S01]  /*2370*/  STL.64 [R1+0x38], R28 ;  /* 0x0000381c01007387 */ /* 0x0005e20000100a00 */
[----:B------:R-:W-:Y:S02]  /*2380*/  R2P PR, R20, 0x6 ;  /* 0x0000000614007804 */ /* 0x000fe40000000000 */
[C---:B------:R-:W-:Y:S01]  /*2390*/  IMAD R9, R8.reuse, UR26, RZ ;  /* 0x0000001a08097c24 */ /* 0x040fe2000f8e02ff */
[----:B------:R2:W-:Y:S01]  /*23a0*/  STL.64 [R1+0x40], R26 ;  /* 0x0000401a01007387 */ /* 0x0005e20000100a00 */
[----:B------:R-:W-:Y:S01]  /*23b0*/  IMAD R8, R8, UR16, RZ ;  /* 0x0000001008087c24 */ /* 0x000fe2000f8e02ff */
[----:B------:R-:W-:Y:S01]  /*23c0*/  MOV R4, 0x10 ;  /* 0x0000001000047802 */ /* 0x000fe20000000f00 */
[----:B------:R-:W-:Y:S01]  /*23d0*/  IMAD.WIDE.U32 R12, R14, UR4, R12 ;  /* 0x000000040e0c7c25 */ /* 0x000fe2000f8e000c */
[----:B------:R2:W-:Y:S01]  /*23e0*/  STL [R1+0x10], R100 ;  /* 0x0000106401007387 */ /* 0x0005e20000100800 */
[----:B------:R-:W-:Y:S01]  /*23f0*/  UMOV UR4, 0x400 ;  /* 0x0000040000047882 */ /* 0x000fe20000000000 */
[----:B------:R-:W-:Y:S01]  /*2400*/  IADD3 R16, R2, 0x50, RZ ;  /* 0x0000005002107810 */ /* 0x000fe20007ffe0ff */
[C---:B------:R-:W-:Y:S01]  /*2410*/  IMAD R22, R0.reuse, UR27, R9 ;  /* 0x0000001b00167c24 */ /* 0x040fe2000f8e0209 */
[----:B-1----:R-:W-:Y:S01]  /*2420*/  ULEA UR4, UR29, UR4, 0x18 ;  /* 0x000000041d047291 */ /* 0x002fe2000f8ec03f */
[----:B------:R-:W-:Y:S01]  /*2430*/  IMAD R23, R0, UR17, R8 ;  /* 0x0000001100177c24 */ /* 0x000fe2000f8e0208 */
[----:B------:R-:W-:Y:S01]  /*2440*/  IADD3 R9, R13, UR7, RZ ;  /* 0x000000070d097c10 */ /* 0x000fe2000fffe0ff */
[----:B------:R-:W-:Y:S01]  /*2450*/  IMAD.MOV.U32 R0, RZ, RZ, 0x20 ;  /* 0x00000020ff007424 */ /* 0x000fe200078e00ff */
[----:B------:R-:W-:-:S02]  /*2460*/  SEL R4, R4, 0xfffffff0, !P1 ;  /* 0xfffffff004047807 */ /* 0x000fc40004800000 */
[----:B------:R-:W-:Y:S02]  /*2470*/  LEA R227, R227, UR4, 0x1 ;  /* 0x00000004e3e37c11 */ /* 0x000fe4000f8e08ff */
        /* <DEDUP_REMOVED lines=28> */
.L_x_1367:
[----:B------:R-:W-:Y:S05]  /*2640*/  BSYNC B0 ;  /* 0x0000000000007941 */ /* 0x000fea0003800000 */
.L_x_1366:
        /* <DEDUP_REMOVED lines=34> */
.L_x_1369:
[----:B------:R-:W-:Y:S05]  /*2870*/  BSYNC B0 ;  /* 0x0000000000007941 */ /* 0x000fea0003800000 */
.L_x_1368:
[----:B------:R-:W-:Y:S01]  /*2880*/  USHF.R.S32.HI UR16, URZ, 0x1f, UR17 ;  /* 0x0000001f3f107899 */ /* 0x000fe20008011411 */
        /* <DEDUP_REMOVED lines=33> */
.L_x_1371:
[----:B------:R-:W-:Y:S05]  /*2aa0*/  BSYNC B0 ;  /* 0x0000000000007941 */ /* 0x000fea0003800000 */
.L_x_1370:
[----:B------:R-:W-:Y:S01]  /*2ab0*/  UIMAD UR15, UR17, -0x20, UR24 ;  /* 0xffffffe0110f78a4 */ /* 0x000fe2000f8e0218 */
[----:B------:R-:W-:Y:S01]  /*2ac0*/  BSSY B0, `(.L_x_1372) ;  /* 0x0000020000007945 */ /* 0x000fe20003800000 */
[----:B------:R-:W-:-:S03]  /*2ad0*/  ISETP.GE.AND P4, PT, R16, UR5, PT ;  /* 0x0000000510007c0c */ /* 0x000fc6000bf86270 */
[----:B------:R-:W-:Y:S10]  /*2ae0*/  @P3 BRA `(.L_x_1373) ;  /* 0x0000000000743947 */ /* 0x000ff40003800000 */
        /* <DEDUP_REMOVED lines=29> */
.L_x_1373:
[----:B------:R-:W-:Y:S05]  /*2cc0*/  BSYNC B0 ;  /* 0x0000000000007941 */ /* 0x000fea0003800000 */
.L_x_1372:
        /* <DEDUP_REMOVED lines=31> */
.L_x_1375:
[----:B------:R-:W-:Y:S05]  /*2ec0*/  BSYNC B0 ;  /* 0x0000000000007941 */ /* 0x000fea0003800000 */
.L_x_1374:
        /* <DEDUP_REMOVED lines=31> */
.L_x_1377:
[----:B------:R-:W-:Y:S05]  /*30c0*/  BSYNC B0 ;  /* 0x0000000000007941 */ /* 0x000fea0003800000 */
.L_x_1376:
        /* <DEDUP_REMOVED lines=31> */
.L_x_1379:
[----:B------:R-:W-:Y:S05]  /*32c0*/  BSYNC B0 ;  /* 0x0000000000007941 */ /* 0x000fea0003800000 */
.L_x_1378:
        /* <DEDUP_REMOVED lines=30> */
.L_x_1381:
[----:B------:R-:W-:Y:S05]  /*34b0*/  BSYNC B0 ;  /* 0x0000000000007941 */ /* 0x000fea0003800000 */
.L_x_1380:
[----:B------:R-:W-:Y:S01]  /*34c0*/  IMAD.IADD R99, R29, 0x1, R22 ;  /* 0x000000011d637824 */ /* 0x000fe200078e0216 */
[----:B------:R-:W-:Y:S01]  /*34d0*/  USHF.L.U32 UR31, UR10, 0x5, URZ ;  /* 0x000000050a1f7899 */ /* 0x000fe2000800063f */
[----:B------:R-:W-:Y:S01]  /*34e0*/  IMAD.MOV.U32 R98, RZ, RZ, R28 ;  /* 0x000000ffff627224 */ /* 0x000fe200078e001c */
[----:B------:R-:W-:Y:S01]  /*34f0*/  USHF.L.U64.HI UR30, UR10, 0x5, UR11 ;  /* 0x000000050a1e7899 */ /* 0x000fe2000801020b */
[----:B------:R-:W-:Y:S01]  /*3500*/  SHF.R.S32.HI R5, RZ, 0x4, R24 ;  /* 0x00000004ff057819 */ /* 0x000fe20000011418 */
[----:B------:R-:W-:Y:S01]  /*3510*/  BSSY B0, `(.L_x_1382) ;  /* 0x0000024000007945 */ /* 0x000fe20003800000 */
[----:B------:R-:W-:Y:S01]  /*3520*/  ISETP.GE.AND P0, PT, R2, UR15, PT ;  /* 0x0000000f02007c0c */ /* 0x000fe2000bf06270 */
[----:B------:R2:W-:Y:S01]  /*3530*/  STL.64 [R1+0x30], R98 ;  /* 0x0000306201007387 */ /* 0x0005e20000100a00 */
[----:B------:R-:W-:Y:S01]  /*3540*/  UIMAD UR6, UR30, UR17, URZ ;  /* 0x000000111e0672a4 */ /* 0x000fe2000f8e023f */
[----:B------:R-:W-:Y:S01]  /*3550*/  LEA.HI R3, R24, R5, RZ, 0x1 ;  /* 0x0000000518037211 */ /* 0x000fe200078f08ff */
[----:B------:R-:W-:Y:S01]  /*3560*/  IMAD.U32 R95, RZ, RZ, UR31 ;  /* 0x0000001fff5f7e24 */ /* 0x000fe2000f8e00ff */
[----:B------:R-:W-:Y:S01]  /*3570*/  ISETP.GE.AND P3, PT, R2, UR15, PT ;  /* 0x0000000f02007c0c */ /* 0x000fe2000bf66270 */
[----:B------:R-:W-:Y:S01]  /*3580*/  UIMAD UR6, UR16, UR31, UR6 ;  /* 0x0000001f100672a4 */ /* 0x000fe2000f8e0206 */
[----:B------:R-:W-:Y:S01]  /*3590*/  LOP3.LUT R3, R3, 0xfffffffe, RZ, 0xc0, !PT ;  /* 0xfffffffe03037812 */ /* 0x000fe200078ec0ff */
[----:B-1----:R-:W-:Y:S01]  /*35a0*/  IMAD.WIDE.U32 R6, R95, UR17, R98 ;  /* 0x000000115f067c25 */ /* 0x002fe2000f8e0062 */
[----:B------:R-:W-:-:S02]  /*35b0*/  ISETP.GE.AND P4, PT, R18, UR15, PT ;  /* 0x0000000f12007c0c */ /* 0x000fc4000bf86270 */
[----:B------:R-:W-:Y:S01]  /*35c0*/  IADD3 R9, R5, -R3, RZ ;  /* 0x8000000305097210 */ /* 0x000fe20007ffe0ff */
[----:B------:R-:W-:Y:S01]  /*35d0*/  IMAD.SHL.U32 R10, R2, 0x8, RZ ;  /* 0x00000008020a7824 */ /* 0x000fe200078e00ff */
[----:B------:R-:W-:Y:S01]  /*35e0*/  IADD3 R5, R7, UR6, RZ ;  /* 0x0000000607057c10 */ /* 0x000fe2000fffe0ff */
[----:B------:R-:W-:Y:S01]  /*35f0*/  IMAD.SHL.U32 R8, R19, 0x40, RZ ;  /* 0x0000004013087824 */ /* 0x000fe200078e00ff */
        /* <DEDUP_REMOVED lines=21> */
.L_x_1383:
[----:B------:R-:W-:Y:S05]  /*3750*/  BSYNC B0 ;  /* 0x0000000000007941 */ /* 0x000fea0003800000 */
.L_x_1382:
[----:B------:R-:W-:Y:S01]  /*3760*/  USHF.L.U64.HI UR26, UR10, 0x4, UR11 ;  /* 0x000000040a1a7899 */ /* 0x000fe2000801020b */
[----:B------:R-:W-:Y:S01]  /*3770*/  BSSY B0, `(.L_x_1384) ;  /* 0x000001a000007945 */ /* 0x000fe20003800000 */
[----:B------:R-:W-:Y:S01]  /*3780*/  USHF.L.U32 UR27, UR10, 0x4, URZ ;  /* 0x000000040a1b7899 */ /* 0x000fe2000800063f */
[----:B------:R-:W-:Y:S02]  /*3790*/  LOP3.LUT R8, R8, 0x1c0, RZ, 0xc0, !PT ;  /* 0x000001c008087812 */ /* 0x000fe400078ec0ff */
        /* <DEDUP_REMOVED lines=23> */
.L_x_1385:
[----:B------:R-:W-:Y:S05]  /*3910*/  BSYNC B0 ;  /* 0x0000000000007941 */ /* 0x000fea0003800000 */
.L_x_1384:
[----:B------:R-:W0:Y:S01]  /*3920*/  LDGDEPBAR ;  /* 0x00000000000079af */ /* 0x000e220000000000 */
[----:B-1----:R-:W-:Y:S01]  /*3930*/  IMAD.SHL.U32 R2, R20, 0x40, RZ ;  /* 0x0000004014027824 */ /* 0x002fe200078e00ff */
[----:B------:R-:W-:Y:S01]  /*3940*/  LOP3.LUT R3, R8, 0x8, R10, 0xf8, !PT ;  /* 0x0000000808037812 */ /* 0x000fe200078ef80a */
[----:B------:R-:W-:Y:S01]  /*3950*/  IMAD.IADD R247, R27, 0x1, R23 ;  /* 0x000000011bf77824 */ /* 0x000fe200078e0217 */
[----:B------:R-:W-:Y:S01]  /*3960*/  SHF.R.U32.HI R8, RZ, 0x3, R8 ;  /* 0x00000003ff087819 */ /* 0x000fe20000011608 */
[----:B------:R-:W-:Y:S01]  /*3970*/  IMAD.MOV.U32 R246, RZ, RZ, R26 ;  /* 0x000000fffff67224 */ /* 0x000fe200078e001a */
[----:B------:R-:W-:Y:S01]  /*3980*/  LOP3.LUT R2, R2, 0x1c0, RZ, 0xc0, !PT ;  /* 0x000001c002027812 */ /* 0x000fe200078ec0ff */
[----:B------:R-:W-:Y:S01]  /*3990*/  IMAD.SHL.U32 R6, R9, 0x8, RZ ;  /* 0x0000000809067824 */ /* 0x000fe200078e00ff */
[----:B------:R-:W-:Y:S01]  /*39a0*/  USHF.L.U64.HI UR28, UR8, 0x5, UR9 ;  /* 0x00000005081c7899 */ /* 0x000fe20008010209 */
[----:B------:R-:W-:Y:S01]  /*39b0*/  LOP3.LUT R3, R3, R8, RZ, 0x3c, !PT ;  /* 0x0000000803037212 */ /* 0x000fe200078e3cff */
        /* <DEDUP_REMOVED lines=10> */
[----:B------:R-:W-:Y:S01]  /*3a60*/  IMAD R2, R9, 0x200, R3 ;  /* 0x0000020009027824 */ /* 0x000fe200078e0203 */
[----:B------:R-:W-:Y:S01]  /*3a70*/  LOP3.LUT R93, R7, 0xfffffe00, RZ, 0xc0, !PT ;  /* 0xfffffe00075d7812 */ /* 0x000fe200078ec0ff */
[----:B------:R-:W-:Y:S01]  /*3a80*/  UIMAD UR6, UR16, UR29, UR6 ;  /* 0x0000001d100672a4 */ /* 0x000fe2000f8e0206 */
[----:B------:R-:W-:Y:S01]  /*3a90*/  IMAD.WIDE.U32 R6, R6, UR29, R246 ;  /* 0x0000001d06067c25 */ /* 0x000fe2000f8e00f6 */
[----:B------:R-:W-:-:S04]  /*3aa0*/  DEPBAR.LE SB0, 0x0 ;  /* 0x000080000000791a */ /* 0x000fc80000000000 */
[----:B------:R-:W-:Y:S01]  /*3ab0*/  BAR.SYNC.DEFER_BLOCKING 0x0 ;  /* 0x0000000000007b1d */ /* 0x000fe20000010000 */
[----:B------:R-:W-:Y:S01]  /*3ac0*/  IMAD R3, R94, 0x400, R93 ;  /* 0x000004005e037824 */ /* 0x000fe200078e025d */
[----:B------:R-:W-:Y:S01]  /*3ad0*/  LEA R212, R2, UR4, 0x1 ;  /* 0x0000000402d47c11 */ /* 0x000fe2000f8e08ff */
[----:B------:R-:W-:Y:S01]  /*3ae0*/  VIADD R2, R7, UR6 ;  /* 0x0000000607027c36 */ /* 0x000fe20008000000 */
[----:B------:R-:W-:Y:S01]  /*3af0*/  ISETP.GE.AND P0, PT, R18, UR15, PT ;  /* 0x0000000f12007c0c */ /* 0x000fe2000bf06270 */
[----:B------:R-:W-:Y:S01]  /*3b00*/  IMAD.IADD R3, R92, 0x1, R3 ;  /* 0x000000015c037824 */ /* 0x000fe200078e0203 */
[----:B------:R-:W-:Y:S01]  /*3b10*/  BSSY B0, `(.L_x_1386) ;  /* 0x0000018000007945 */ /* 0x000fe20003800000 */
[----:B------:R1:W-:Y:S04]  /*3b20*/  @P3 STS.128 [R227+0xa000], RZ ;  /* 0x00a000ffe3003388 */ /* 0x0003e80000000c00 */
[----:B------:R1:W-:Y:S01]  /*3b30*/  @P3 STS.128 [R227+0xb000], RZ ;  /* 0x00b000ffe3003388 */ /* 0x0003e20000000c00 */
[----:B------:R-:W-:Y:S05]  /*3b40*/  @P3 BRA `(.L_x_1387) ;  /* 0x0000000000503947 */ /* 0x000fea0003800000 */
[----:B------:R-:W-:Y:S02]  /*3b50*/  ULDC UR6, c[0x0][0x2d0] ;  /* 0x0000b40000067ab9 */ /* 0x000fe40000000800 */
[----:B------:R-:W-:Y:S02]  /*3b60*/  ISETP.GE.AND P2, PT, R132, UR6, PT ;  /* 0x0000000684007c0c */ /* 0x000fe4000bf46270 */
[----:B------:R-:W-:-:S11]  /*3b70*/  ISETP.GE.AND P1, PT, R100, UR6, PT ;  /* 0x0000000664007c0c */ /* 0x000fd6000bf26270 */
[----:B------:R-:W5:Y:S01]  /*3b80*/  @!P2 LDC.64 R8, c[0x0][0x220] ;  /* 0x00008800ff08ab82 */ /* 0x000f620000000a00 */
[----:B------:R1:W-:Y:S01]  /*3b90*/  @P2 STS.128 [R227+0xa000], RZ ;  /* 0x00a000ffe3002388 */ /* 0x0003e20000000c00 */
        /* <DEDUP_REMOVED lines=15> */
.L_x_1387:
[----:B------:R-:W-:Y:S05]  /*3c90*/  BSYNC B0 ;  /* 0x0000000000007941 */ /* 0x000fea0003800000 */
.L_x_1386:
        /* <DEDUP_REMOVED lines=29> */
.L_x_1389:
[----:B------:R-:W-:Y:S05]  /*3e70*/  BSYNC B0 ;  /* 0x0000000000007941 */ /* 0x000fea0003800000 */
.L_x_1388:
[----:B--2---:R-:W-:Y:S01]  /*3e80*/  LDSM.16.M88.4 R24, [R212+0x8000] ;  /* 0x00800000d418783b */ /* 0x004fe20000000200 */
[----:B------:R-:W-:Y:S01]  /*3e90*/  R2P PR, R19, 0x6 ;  /* 0x0000000613007804 */ /* 0x000fe20000000000 */
[C---:B-1----:R-:W-:Y:S01]  /*3ea0*/  VIADD R2, R212.reuse, 0x8000 ;  /* 0x00008000d4027836 */ /* 0x042fe20000000000 */
[----:B------:R-:W-:Y:S01]  /*3eb0*/  UIADD3 UR6, UR24, 0x1, -UR25 ;  /* 0x0000000118067890 */ /* 0x000fe2000fffe819 */
[----:B------:R-:W1:Y:S01]  /*3ec0*/  LDSM.16.M88.4 R8, [R214+0x2000] ;  /* 0x00200000d608783b */ /* 0x000e620000000200 */
[----:B------:R-:W-:Y:S01]  /*3ed0*/  VIADD R223, R212, 0x8020 ;  /* 0x00008020d4df7836 */ /* 0x000fe20000000000 */
[----:B------:R-:W-:Y:S01]  /*3ee0*/  LEA R6, R94, UR21, 0x4 ;  /* 0x000000155e067c11 */ /* 0x000fe2000f8e20ff */
[--C-:B------:R-:W-:Y:S01]  /*3ef0*/  IMAD R216, R4, 0x2, R214.reuse ;  /* 0x0000000204d87824 */ /* 0x100fe200078e02d6 */
[----:B---34-:R-:W2:Y:S01]  /*3f00*/  LDSM.16.M88.4 R12, [R214] ;  /* 0x00000000d60c783b */ /* 0x018ea20000000200 */
[C---:B------:R-:W-:Y:S01]  /*3f10*/  IMAD R222, R0.reuse, 0x2, R214 ;  /* 0x0000000200de7824 */ /* 0x040fe200078e02d6 */
[----:B------:R-:W-:Y:S01]  /*3f20*/  UIADD3 UR6, UR6, UR19, URZ ;  /* 0x0000001306067290 */ /* 0x000fe2000fffe03f */
[----:B------:R-:W-:Y:S01]  /*3f30*/  IMAD R221, R0, 0x2, R216 ;  /* 0x0000000200dd7824 */ /* 0x000fe200078e02d8 */
[----:B------:R-:W3:Y:S01]  /*3f40*/  LDSM.16.M88.4 R36, [R212+0x8800] ;  /* 0x00880000d424783b */ /* 0x000ee20000000200 */
[----:B------:R-:W-:Y:S01]  /*3f50*/  UIADD3 UR20, UR24, -UR20, -UR25 ;  /* 0x8000001418147290 */ /* 0x000fe2000fffe819 */
[----:B------:R-:W-:Y:S01]  /*3f60*/  @P1 VIADD R223, R2, 0xffffffe0 ;  /* 0xffffffe002df1836 */ /* 0x000fe20000000000 */
[----:B------:R-:W-:Y:S01]  /*3f70*/  UMOV UR19, UR17 ;  /* 0x0000001100137c82 */ /* 0x000fe20008000000 */
[----:B------:R-:W-:Y:S01]  /*3f80*/  LDSM.16.M88.4 R16, [R216+0x2000] ;  /* 0x00200000d810783b */ /* 0x000fe20000000200 */
[----:B------:R-:W-:Y:S01]  /*3f90*/  IMAD.MOV.U32 R2, RZ, RZ, 0x40 ;  /* 0x00000040ff027424 */ /* 0x000fe200078e00ff */
[----:B------:R-:W-:Y:S01]  /*3fa0*/  UISETP.GT.AND UP0, UPT, UR19, UR12, UPT ;  /* 0x0000000c1300728c */ /* 0x000fe2000bf04270 */
[----:B------:R-:W-:Y:S01]  /*3fb0*/  IMAD.U32 R7, RZ, RZ, UR6 ;  /* 0x00000006ff077e24 */ /* 0x000fe2000f8e00ff */
[----:B------:R-:W4:Y:S01]  /*3fc0*/  LDSM.16.M88.4 R28, [R223] ;  /* 0x00000000df1c783b */ /* 0x000f220000000200 */
[C---:B------:R-:W-:Y:S01]  /*3fd0*/  VIADD R226, R223.reuse, 0x800 ;  /* 0x00000800dfe27836 */ /* 0x040fe20000000000 */
[----:B------:R-:W-:Y:S01]  /*3fe0*/  SEL R2, R2, 0xffffffc0, !P2 ;  /* 0xffffffc002027807 */ /* 0x000fe20005000000 */
[C---:B------:R-:W-:Y:S01]  /*3ff0*/  VIADD R225, R223.reuse, 0x1000 ;  /* 0x00001000dfe17836 */ /* 0x040fe20000000000 */
[----:B------:R-:W5:Y:S01]  /*4000*/  LDSM.16.M88.4 R20, [R216] ;  /* 0x00000000d814783b */ /* 0x000f620000000200 */
[----:B------:R-:W-:-:S02]  /*4010*/  VIADD R224, R223, 0x1800 ;  /* 0x00001800dfe07836 */ /* 0x000fc40000000000 */
[----:B------:R-:W-:Y:S01]  /*4020*/  IMAD.IADD R220, R212, 0x1, R2 ;  /* 0x00000001d4dc7824 */ /* 0x000fe200078e0202 */
[----:B------:R-:W5:Y:S01]  /*4030*/  LDSM.16.M88.4 R44, [R223+0x800] ;  /* 0x00080000df2c783b */ /* 0x000f620000000200 */
[----:B------:R-:W-:Y:S01]  /*4040*/  IMAD.IADD R219, R2, 0x1, R223 ;  /* 0x0000000102db7824 */ /* 0x000fe200078e02df */
[----:B------:R-:W-:Y:S02]  /*4050*/  LOP3.LUT R2, R96, 0xffffffe0, RZ, 0xc0, !PT ;  /* 0xffffffe060027812 */ /* 0x000fe400078ec0ff */
[----:B------:R-:W-:Y:S03]  /*4060*/  LDSM.16.M88.4 R32, [R222+0x2000] ;  /* 0x00200000de20783b */ /* 0x000fe60000000200 */
[C---:B------:R-:W-:Y:S01]  /*4070*/  IMAD.IADD R2, R97.reuse, 0x1, -R2 ;  /* 0x0000000161027824 */ /* 0x040fe200078e0a02 */
[----:B------:R-:W5:Y:S01]  /*4080*/  LDSM.16.M88.4 R40, [R220+0x8000] ;  /* 0x00800000dc28783b */ /* 0x000f620000000200 */
[----:B------:R-:W-:-:S03]  /*4090*/  IMAD.SHL.U32 R97, R97, 0x2, RZ ;  /* 0x0000000261617824 */ /* 0x000fc600078e00ff */
[----:B------:R-:W-:Y:S01]  /*40a0*/  SHF.R.S32.HI R3, RZ, 0x1f, R2 ;  /* 0x0000001fff037819 */ /* 0x000fe20000011402 */
[----:B------:R-:W0:Y:S01]  /*40b0*/  LDGDEPBAR ;  /* 0x00000000000079af */ /* 0x000e220000000000 */
[----:B------:R-:W-:Y:S01]  /*40c0*/  LOP3.LUT R251, R97, 0x6, RZ, 0xc0, !PT ;  /* 0x0000000661fb7812 */ /* 0x000fe200078ec0ff */
[----:B-1----:R-:W-:Y:S01]  /*40d0*/  HMMA.16816.F32 R48, R8, R24, RZ ;  /* 0x000000180830723c */ /* 0x002fe200000018ff */
[----:B------:R-:W-:Y:S01]  /*40e0*/  LEA.HI R2, R3, R2, RZ, 0x2 ;  /* 0x0000000203027211 */ /* 0x000fe200078f10ff */
[----:B------:R-:W-:-:S03]  /*40f0*/  IMAD.U32 R3, RZ, RZ, UR17 ;  /* 0x00000011ff037e24 */ /* 0x000fc6000f8e00ff */
[----:B------:R-:W-:Y:S01]  /*4100*/  SHF.R.S32.HI R2, RZ, 0x2, R2 ;  /* 0x00000002ff027819 */ /* 0x000fe20000011402 */
[----:B--2---:R-:W-:Y:S01]  /*4110*/  HMMA.16816.F32 R52, R12, R24, RZ ;  /* 0x000000180c34723c */ /* 0x004fe200000018ff */
[----:B------:R-:W-:-:S03]  /*4120*/  IMAD R3, R3, 0x20, R251 ;  /* 0x0000002003037824 */ /* 0x000fc600078e02fb */
[----:B------:R-:W-:Y:S01]  /*4130*/  IMAD.IADD R6, R2, 0x1, R6 ;  /* 0x0000000102067824 */ /* 0x000fe200078e0206 */
[----:B------:R-:W-:Y:S01]  /*4140*/  LOP3.LUT R2, R92, R93, RZ, 0xfc, !PT ;  /* 0x0000005d5c027212 */ /* 0x000fe200078efcff */
[----:B------:R-:W-:Y:S01]  /*4150*/  HMMA.16816.F32 R56, R8, R26, RZ ;  /* 0x0000001a0838723c */ /* 0x000fe200000018ff */
[----:B------:R-:W-:Y:S02]  /*4160*/  VIADD R5, R3, 0x1 ;  /* 0x0000000103057836 */ /* 0x000fe40000000000 */
[----:B------:R-:W-:-:S03]  /*4170*/  VIADDMNMX R231, R6, UR20, RZ, !PT ;  /* 0x0000001406e77c46 */ /* 0x000fc6000f8001ff */
[----:B------:R-:W-:Y:S06]  /*4180*/  HMMA.16816.F32 R24, R12, R26, RZ ;  /* 0x0000001a0c18723c */ /* 0x000fec00000018ff */
[C---:B---3--:R-:W-:Y:S06]  /*4190*/  HMMA.16816.F32 R72, R8.reuse, R36, RZ ;  /* 0x000000240848723c */ /* 0x048fec00000018ff */
[----:B------:R-:W-:Y:S01]  /*41a0*/  HMMA.16816.F32 R76, R8, R38, RZ ;  /* 0x00000026084c723c */ /* 0x000fe200000018ff */
[----:B------:R-:W1:Y:S05]  /*41b0*/  LDSM.16.M88.4 R8, [R222] ;  /* 0x00000000de08783b */ /* 0x000e6a0000000200 */
[----:B------:R-:W-:Y:S06]  /*41c0*/  HMMA.16816.F32 R68, R12, R36, RZ ;  /* 0x000000240c44723c */ /* 0x000fec00000018ff */
[----:B----4-:R-:W-:Y:S01]  /*41d0*/  HMMA.16816.F32 R64, R16, R28, R48 ;  /* 0x0000001c1040723c */ /* 0x010fe20000001830 */
[----:B------:R-:W-:Y:S05]  /*41e0*/  LDSM.16.M88.4 R48, [R219+0x800] ;  /* 0x00080000db30783b */ /* 0x000fea0000000200 */
[----:B------:R-:W-:Y:S01]  /*41f0*/  HMMA.16816.F32 R60, R12, R38, RZ ;  /* 0x000000260c3c723c */ /* 0x000fe200000018ff */
[----:B------:R-:W2:Y:S04]  /*4200*/  LDSM.16.M88.4 R12, [R220+0x8800] ;  /* 0x00880000dc0c783b */ /* 0x000ea80000000200 */
[----:B------:R-:W-:Y:S01]  /*4210*/  LDSM.16.M88.4 R36, [R219] ;  /* 0x00000000db24783b */ /* 0x000fe20000000200 */
[----:B-----5:R-:W-:Y:S06]  /*4220*/  HMMA.16816.F32 R84, R20, R28, R52 ;  /* 0x0000001c1454723c */ /* 0x020fec0000001834 */
[-C--:B------:R-:W-:Y:S06]  /*4230*/  HMMA.16816.F32 R56, R16, R30.reuse, R56 ;  /* 0x0000001e1038723c */ /* 0x080fec0000001838 */
[C---:B------:R-:W-:Y:S01]  /*4240*/  HMMA.16816.F32 R52, R20.reuse, R30, R24 ;  /* 0x0000001e1434723c */ /* 0x040fe20000001818 */
[----:B------:R-:W3:Y:S04]  /*4250*/  LDSM.16.M88.4 R24, [R221+0x2000] ;  /* 0x00200000dd18783b */ /* 0x000ee80000000200 */
[----:B------:R-:W4:Y:S01]  /*4260*/  LDSM.16.M88.4 R28, [R221] ;  /* 0x00000000dd1c783b */ /* 0x000f220000000200 */
[-C--:B------:R-:W-:Y:S06]  /*4270*/  HMMA.16816.F32 R88, R20, R44.reuse, R68 ;  /* 0x0000002c1458723c */ /* 0x080fec0000001844 */
[C---:B------:R-:W-:Y:S06]  /*4280*/  HMMA.16816.F32 R80, R16.reuse, R44, R72 ;  /* 0x0000002c1050723c */ /* 0x040fec0000001848 */
[----:B------:R-:W-:Y:S01]  /*4290*/  HMMA.16816.F32 R76, R16, R46, R76 ;  /* 0x0000002e104c723c */ /* 0x000fe2000000184c */
[----:B------:R-:W-:Y:S05]  /*42a0*/  LDSM.16.M88.4 R16, [R214+0x6000] ;  /* 0x00600000d610783b */ /* 0x000fea0000000200 */
[----:B------:R-:W-:Y:S06]  /*42b0*/  HMMA.16816.F32 R72, R32, R40, R64 ;  /* 0x000000282048723c */ /* 0x000fec0000001840 */
[----:B------:R-:W-:Y:S01]  /*42c0*/  HMMA.16816.F32 R60, R20, R46, R60 ;  /* 0x0000002e143c723c */ /* 0x000fe2000000183c */
[----:B------:R-:W5:Y:S04]  /*42d0*/  LDSM.16.M88.4 R44, [R212+0x9000] ;  /* 0x00900000d42c783b */ /* 0x000f680000000200 */
[----:B------:R-:W5:Y:S01]  /*42e0*/  LDSM.16.M88.4 R20, [R214+0x4000] ;  /* 0x00400000d614783b */ /* 0x000f620000000200 */
[----:B-1----:R-:W-:Y:S06]  /*42f0*/  HMMA.16816.F32 R68, R8, R40, R84 ;  /* 0x000000280844723c */ /* 0x002fec0000001854 */
[-C--:B------:R-:W-:Y:S06]  /*4300*/  HMMA.16816.F32 R64, R32, R42.reuse, R56 ;  /* 0x0000002a2040723c */ /* 0x080fec0000001838 */
[C---:B------:R-:W-:Y:S01]  /*4310*/  HMMA.16816.F32 R52, R8.reuse, R42, R52 ;  /* 0x0000002a0834723c */ /* 0x040fe20000001834 */
[----:B------:R-:W1:Y:S05]  /*4320*/  LDSM.16.M88.4 R40, [R212+0x9800] ;  /* 0x00980000d428783b */ /* 0x000e6a0000000200 */
[-C--:B--2---:R-:W-:Y:S06]  /*4330*/  HMMA.16816.F32 R88, R8, R12.reuse, R88 ;  /* 0x0000000c0858723c */ /* 0x084fec0000001858 */
[C---:B------:R-:W-:Y:S06]  /*4340*/  HMMA.16816.F32 R80, R32.reuse, R12, R80 ;  /* 0x0000000c2050723c */ /* 0x040fec0000001850 */
[----:B------:R-:W-:Y:S01]  /*4350*/  HMMA.16816.F32 R76, R32, R14, R76 ;  /* 0x0000000e204c723c */ /* 0x000fe2000000184c */
[----:B------:R-:W-:Y:S05]  /*4360*/  LDSM.16.M88.4 R32, [R223+0x1800] ;  /* 0x00180000df20783b */ /* 0x000fea0000000200 */
[----:B---3--:R-:W-:Y:S06]  /*4370*/  HMMA.16816.F32 R72, R24, R36, R72 ;  /* 0x000000241848723c */ /* 0x008fec0000001848 */
[----:B------:R-:W-:Y:S01]  /*4380*/  HMMA.16816.F32 R56, R8, R14, R60 ;  /* 0x0000000e0838723c */ /* 0x000fe2000000183c */
[----:B------:R-:W-:Y:S04]  /*4390*/  LDSM.16.M88.4 R8, [R216+0x6000] ;  /* 0x00600000d808783b */ /* 0x000fe80000000200 */
[----:B------:R-:W-:Y:S01]  /*43a0*/  LDSM.16.M88.4 R12, [R216+0x4000] ;  /* 0x00400000d80c783b */ /* 0x000fe20000000200 */
[----:B----4-:R-:W-:Y:S06]  /*43b0*/  HMMA.16816.F32 R68, R28, R36, R68 ;  /* 0x000000241c44723c */ /* 0x010fec0000001844 */
[-C--:B------:R-:W-:Y:S06]  /*43c0*/  HMMA.16816.F32 R60, R24, R38.reuse, R64 ;  /* 0x00000026183c723c */ /* 0x080fec0000001840 */
[C---:B------:R-:W-:Y:S01]  /*43d0*/  HMMA.16816.F32 R52, R28.reuse, R38, R52 ;  /* 0x000000261c34723c */ /* 0x040fe20000001834 */
[----:B------:R-:W2:Y:S05]  /*43e0*/  LDSM.16.M88.4 R36, [R223+0x1000] ;  /* 0x00100000df24783b */ /* 0x000eaa0000000200 */
[-C--:B------:R-:W-:Y:S06]  /*43f0*/  HMMA.16816.F32 R88, R28, R48.reuse, R88 ;  /* 0x000000301c58723c */ /* 0x080fec0000001858 */
[C---:B------:R-:W-:Y:S06]  /*4400*/  HMMA.16816.F32 R84, R24.reuse, R48, R80 ;  /* 0x000000301854723c */ /* 0x040fec0000001850 */
[----:B------:R-:W-:Y:S01]  /*4410*/  HMMA.16816.F32 R76, R24, R50, R76 ;  /* 0x00000032184c723c */ /* 0x000fe2000000184c */
[----:B------:R-:W-:Y:S05]  /*4420*/  LDSM.16.M88.4 R24, [R222+0x6000] ;  /* 0x00600000de18783b */ /* 0x000fea0000000200 */
[----:B-----5:R-:W-:Y:S06]  /*4430*/  HMMA.16816.F32 R72, R16, R44, R72 ;  /* 0x0000002c1048723c */ /* 0x020fec0000001848 */
[----:B------:R-:W-:Y:S01]  /*4440*/  HMMA.16816.F32 R56, R28, R50, R56 ;  /* 0x000000321c38723c */ /* 0x000fe20000001838 */
[----:B------:R-:W-:Y:S05]  /*4450*/  LDSM.16.M88.4 R28, [R222+0x4000] ;  /* 0x00400000de1c783b */ /* 0x000fea0000000200 */
[----:B------:R-:W-:Y:S06]  /*4460*/  HMMA.16816.F32 R64, R20, R44, R68 ;  /* 0x0000002c1440723c */ /* 0x000fec0000001844 */
[-C--:B------:R-:W-:Y:S06]  /*4470*/  HMMA.16816.F32 R60, R16, R46.reuse, R60 ;  /* 0x0000002e103c723c */ /* 0x080fec000000183c */
[C---:B------:R-:W-:Y:S01]  /*4480*/  HMMA.16816.F32 R48, R20.reuse, R46, R52 ;  /* 0x0000002e1430723c */ /* 0x040fe20000001834 */
[----:B------:R-:W3:Y:S04]  /*4490*/  LDSM.16.M88.4 R44, [R220+0x9000] ;  /* 0x00900000dc2c783b */ /* 0x000ee80000000200 */
[----:B------:R-:W-:Y:S01]  /*44a0*/  LDSM.16.M88.4 R52, [R220+0x9800] ;  /* 0x00980000dc34783b */ /* 0x000fe20000000200 */
[-C--:B-1----:R-:W-:Y:S06]  /*44b0*/  HMMA.16816.F32 R80, R20, R40.reuse, R88 ;  /* 0x000000281450723c */ /* 0x082fec0000001858 */
[C---:B------:R-:W-:Y:S06]  /*44c0*/  HMMA.16816.F32 R88, R16.reuse, R40, R84 ;  /* 0x000000281058723c */ /* 0x040fec0000001854 */
[----:B------:R-:W-:Y:S01]  /*44d0*/  HMMA.16816.F32 R84, R16, R42, R76 ;  /* 0x0000002a1054723c */ /* 0x000fe2000000184c */
[----:B------:R-:W-:Y:S05]  /*44e0*/  LDSM.16.M88.4 R16, [R221+0x6000] ;  /* 0x00600000dd10783b */ /* 0x000fea0000000200 */
[-C--:B--2---:R-:W-:Y:S06]  /*44f0*/  HMMA.16816.F32 R68, R8, R36.reuse, R72 ;  /* 0x000000240844723c */ /* 0x084fec0000001848 */
[----:B------:R-:W-:Y:S06]  /*4500*/  HMMA.16816.F32 R64, R12, R36, R64 ;  /* 0x000000240c40723c */ /* 0x000fec0000001840 */
[-C--:B------:R-:W-:Y:S06]  /*4510*/  HMMA.16816.F32 R60, R8, R38.reuse, R60 ;  /* 0x00000026083c723c */ /* 0x080fec000000183c */
[----:B------:R-:W-:Y:S01]  /*4520*/  HMMA.16816.F32 R48, R12, R38, R48 ;  /* 0x000000260c30723c */ /* 0x000fe20000001830 */
[----:B------:R-:W1:Y:S05]  /*4530*/  LDSM.16.M88.4 R36, [R219+0x1000] ;  /* 0x00100000db24783b */ /* 0x000e6a0000000200 */
[----:B------:R-:W-:Y:S01]  /*4540*/  HMMA.16816.F32 R76, R20, R42, R56 ;  /* 0x0000002a144c723c */ /* 0x000fe20000001838 */
[----:B------:R-:W2:Y:S05]  /*4550*/  LDSM.16.M88.4 R20, [R221+0x4000] ;  /* 0x00400000dd14783b */ /* 0x000eaa0000000200 */
[C---:B------:R-:W-:Y:S06]  /*4560*/  HMMA.16816.F32 R40, R8.reuse, R32, R88 ;  /* 0x000000200828723c */ /* 0x040fec0000001858 */
[----:B------:R-:W-:Y:S06]  /*4570*/  HMMA.16816.F32 R84, R8, R34, R84 ;  /* 0x000000220854723c */ /* 0x000fec0000001854 */
[----:B---3--:R-:W-:Y:S06]  /*4580*/  HMMA.16816.F32 R8, R24, R44, R68 ;  /* 0x0000002c1808723c */ /* 0x008fec0000001844 */
[C---:B------:R-:W-:Y:S06]  /*4590*/  HMMA.16816.F32 R56, R12.reuse, R32, R80 ;  /* 0x000000200c38723c */ /* 0x040fec0000001850 */
[----:B------:R-:W-:Y:S06]  /*45a0*/  HMMA.16816.F32 R76, R12, R34, R76 ;  /* 0x000000220c4c723c */ /* 0x000fec000000184c */
[----:B------:R-:W-:Y:S06]  /*45b0*/  HMMA.16816.F32 R12, R28, R44, R64 ;  /* 0x0000002c1c0c723c */ /* 0x000fec0000001840 */
[-C--:B------:R-:W-:Y:S06]  /*45c0*/  HMMA.16816.F32 R60, R24, R46.reuse, R60 ;  /* 0x0000002e183c723c */ /* 0x080fec000000183c */
[----:B------:R-:W-:Y:S06]  /*45d0*/  HMMA.16816.F32 R48, R28, R46, R48 ;  /* 0x0000002e1c30723c */ /* 0x000fec0000001830 */
[-C--:B-1----:R-:W-:Y:S06]  /*45e0*/  HMMA.16816.F32 R44, R16, R36.reuse, R8 ;  /* 0x00000024102c723c */ /* 0x082fec0000001808 */
[----:B--2---:R-:W-:Y:S01]  /*45f0*/  HMMA.16816.F32 R32, R20, R36, R12 ;  /* 0x000000241420723c */ /* 0x004fe2000000180c */
[----:B------:R-:W-:-:S02]  /*4600*/  IMAD.U32 R8, RZ, RZ, UR24 ;  /* 0x00000018ff087e24 */ /* 0x000fc4000f8e00ff */
[C---:B------:R-:W-:Y:S02]  /*4610*/  VIADD R9, R6.reuse, 0x8 ;  /* 0x0000000806097836 */ /* 0x040fe40000000000 */
[C---:B------:R-:W-:Y:S01]  /*4620*/  VIADD R10, R6.reuse, 0x40 ;  /* 0x00000040060a7836 */ /* 0x040fe20000000000 */
[C---:B------:R-:W-:Y:S01]  /*4630*/  VIADDMNMX R235, R6.reuse, UR6, R8, PT ;  /* 0x0000000606eb7c46 */ /* 0x040fe2000b800108 */
[----:B------:R-:W-:Y:S01]  /*4640*/  VIADD R11, R6, 0x48 ;  /* 0x00000048060b7836 */ /* 0x000fe20000000000 */
[----:B------:R-:W-:Y:S01]  /*4650*/  IADD3 R8, R7, 0x8, R6 ;  /* 0x0000000807087810 */ /* 0x000fe20007ffe006 */
[-C--:B------:R-:W-:Y:S01]  /*4660*/  HMMA.16816.F32 R64, R28, R52.reuse, R56 ;  /* 0x000000341c40723c */ /* 0x080fe20000001838 */
[----:B------:R-:W-:Y:S02]  /*4670*/  VIADDMNMX R230, R9, UR20, RZ, !PT ;  /* 0x0000001409e67c46 */ /* 0x000fe4000f8001ff */
[----:B------:R-:W-:Y:S02]  /*4680*/  VIADDMNMX R229, R10, UR20, RZ, !PT ;  /* 0x000000140ae57c46 */ /* 0x000fe4000f8001ff */
[----:B------:R-:W-:Y:S01]  /*4690*/  VIADDMNMX R228, R11, UR20, RZ, !PT ;  /* 0x000000140be47c46 */ /* 0x000fe2000f8001ff */
[----:B------:R-:W-:Y:S01]  /*46a0*/  HMMA.16816.F32 R56, R24, R52, R40 ;  /* 0x000000341838723c */ /* 0x000fe20000001828 */
[----:B------:R-:W-:-:S02]  /*46b0*/  VIMNMX R234, R8, UR24, PT ;  /* 0x0000001808ea7c48 */ /* 0x000fc4000bfe0100 */
[----:B------:R-:W1:Y:S01]  /*46c0*/  LDSM.16.M88.4 R8, [R219+0x1800] ;  /* 0x00180000db08783b */ /* 0x000e620000000200 */
[----:B------:R-:W-:Y:S01]  /*46d0*/  IADD3 R12, R7, 0x40, R6 ;  /* 0x00000040070c7810 */ /* 0x000fe20007ffe006 */
[----:B------:R-:W-:-:S04]  /*46e0*/  DEPBAR.LE SB0, 0x0 ;  /* 0x000080000000791a */ /* 0x000fc80000000000 */
[----:B------:R-:W-:Y:S01]  /*46f0*/  IADD3 R7, R7, 0x48, R6 ;  /* 0x0000004807077810 */ /* 0x000fe20007ffe006 */
[-C--:B------:R-:W-:Y:S01]  /*4700*/  HMMA.16816.F32 R40, R16, R38.reuse, R60 ;  /* 0x000000261028723c */ /* 0x080fe2000000183c */
[CC--:B------:R-:W-:Y:S01]  /*4710*/  ISETP.GE.AND P4, PT, R3.reuse, R235.reuse, PT ;  /* 0x000000eb0300720c */ /* 0x0c0fe20003f86270 */
[----:B------:R-:W-:Y:S01]  /*4720*/  VIADD R6, R3, 0x9 ;  /* 0x0000000903067836 */ /* 0x000fe20000000000 */
[----:B------:R-:W-:Y:S02]  /*4730*/  ISETP.GE.AND P6, PT, R5, R235, PT ;  /* 0x000000eb0500720c */ /* 0x000fe40003fc6270 */
[----:B------:R-:W-:Y:S01]  /*4740*/  VIMNMX R233, R12, UR24, PT ;  /* 0x000000180ce97c48 */ /* 0x000fe2000bfe0100 */
[----:B------:R-:W-:Y:S01]  /*4750*/  HMMA.16816.F32 R36, R20, R38, R48 ;  /* 0x000000261424723c */ /* 0x000fe20000001830 */
[----:B------:R-:W-:Y:S02]  /*4760*/  VIMNMX R232, R7, UR24, PT ;  /* 0x0000001807e87c48 */ /* 0x000fe4000bfe0100 */
[----:B------:R-:W-:-:S02]  /*4770*/  ISETP.GE.AND P5, PT, R5, R234, PT ;  /* 0x000000ea0500720c */ /* 0x000fc40003fa6270 */
[C---:B------:R-:W-:Y:S01]  /*4780*/  ISETP.LT.OR P4, PT, R3.reuse, R231, P4 ;  /* 0x000000e70300720c */ /* 0x040fe20002781670 */
[-C--:B------:R-:W-:Y:S01]  /*4790*/  HMMA.16816.F32 R24, R24, R54.reuse, R84 ;  /* 0x000000361818723c */ /* 0x080fe20000001854 */
[----:B------:R-:W-:Y:S02]  /*47a0*/  ISETP.GE.AND P3, PT, R3, R234, PT ;  /* 0x000000ea0300720c */ /* 0x000fe40003f66270 */
[C---:B------:R-:W-:Y:S02]  /*47b0*/  ISETP.GE.AND P2, PT, R5.reuse, R233, PT ;  /* 0x000000e90500720c */ /* 0x040fe40003f46270 */
[C---:B------:R-:W-:Y:S01]  /*47c0*/  ISETP.GE.AND P1, PT, R5.reuse, R232, PT ;  /* 0x000000e80500720c */ /* 0x040fe20003f26270 */
[----:B------:R-:W-:Y:S01]  /*47d0*/  HMMA.16816.F32 R28, R28, R54, R76 ;  /* 0x000000361c1c723c */ /* 0x000fe2000000184c */
[C---:B------:R-:W-:Y:S02]  /*47e0*/  ISETP.LT.OR P6, PT, R5.reuse, R231, P6 ;  /* 0x000000e70500720c */ /* 0x040fe400037c1670 */
[----:B------:R-:W-:-:S02]  /*47f0*/  ISETP.LT.OR P5, PT, R5, R230, P5 ;  /* 0x000000e60500720c */ /* 0x000fc40002fa1670 */
[----:B------:R-:W-:Y:S02]  /*4800*/  FSEL R60, R32, -INF , !P4 ;  /* 0xff800000203c7808 */ /* 0x000fe40006000000 */
[C---:B------:R-:W-:Y:S02]  /*4810*/  ISETP.LT.OR P3, PT, R3.reuse, R230, P3 ;  /* 0x000000e60300720c */ /* 0x040fe40001f61670 */
[C---:B------:R-:W-:Y:S02]  /*4820*/  ISETP.GE.AND P0, PT, R3.reuse, R233, PT ;  /* 0x000000e90300720c */ /* 0x040fe40003f06270 */
[----:B------:R-:W-:Y:S02]  /*4830*/  ISETP.GE.AND P4, PT, R3, R232, PT ;  /* 0x000000e80300720c */ /* 0x000fe40003f86270 */
[C---:B------:R-:W-:Y:S02]  /*4840*/  ISETP.LT.OR P2, PT, R5.reuse, R229, P2 ;  /* 0x000000e50500720c */ /* 0x040fe40001741670 */
[----:B------:R-:W-:Y:S01]  /*4850*/  ISETP.LT.OR P1, PT, R5, R228, P1 ;  /* 0x000000e40500720c */ /* 0x000fe20000f21670 */
[----:B------:R-:W-:Y:S01]  /*4860*/  VIADD R5, R3, 0x8 ;  /* 0x0000000803057836 */ /* 0x000fe20000000000 */
[----:B------:R-:W-:Y:S01]  /*4870*/  FSEL R94, R34, -INF , !P3 ;  /* 0xff800000225e7808 */ /* 0x000fe20005800000 */
[----:B-1----:R-:W-:Y:S01]  /*4880*/  HMMA.16816.F32 R12, R16, R8, R56 ;  /* 0x00000008100c723c */ /* 0x002fe20000001838 */
[----:B------:R-:W-:-:S02]  /*4890*/  FSEL R62, R33, -INF , !P6 ;  /* 0xff800000213e7808 */ /* 0x000fc40007000000 */
[----:B------:R-:W-:Y:S02]  /*48a0*/  FSEL R93, R35, -INF , !P5 ;  /* 0xff800000235d7808 */ /* 0x000fe40006800000 */
[C---:B------:R-:W-:Y:S01]  /*48b0*/  ISETP.LT.OR P0, PT, R3.reuse, R229, P0 ;  /* 0x000000e50300720c */ /* 0x040fe20000701670 */
[----:B------:R-:W-:Y:S01]  /*48c0*/  HMMA.16816.F32 R32, R20, R8, R64 ;  /* 0x000000081420723c */ /* 0x000fe20000001840 */
[----:B------:R-:W-:Y:S02]  /*48d0*/  ISETP.LT.OR P4, PT, R3, R228, P4 ;  /* 0x000000e40300720c */ /* 0x000fe40002781670 */
[----:B------:R-:W-:Y:S02]  /*48e0*/  FSEL R44, R44, -INF , !P0 ;  /* 0xff8000002c2c7808 */ /* 0x000fe40004000000 */
[----:B------:R-:W-:Y:S01]  /*48f0*/  FSEL R46, R46, -INF , !P4 ;  /* 0xff8000002e2e7808 */ /* 0x000fe20006000000 */
[----:B------:R-:W-:Y:S01]  /*4900*/  HMMA.16816.F32 R16, R16, R10, R24 ;  /* 0x0000000a1010723c */ /* 0x000fe20000001818 */
[----:B------:R-:W-:-:S02]  /*4910*/  FSEL R45, R45, -INF , !P2 ;  /* 0xff8000002d2d7808 */ /* 0x000fc40005000000 */
[C---:B------:R-:W-:Y:S02]  /*4920*/  ISETP.GE.AND P3, PT, R5.reuse, R235, PT ;  /* 0x000000eb0500720c */ /* 0x040fe40003f66270 */
[C---:B------:R-:W-:Y:S01]  /*4930*/  ISETP.GE.AND P0, PT, R5.reuse, R234, PT ;  /* 0x000000ea0500720c */ /* 0x040fe20003f06270 */
[----:B------:R-:W-:Y:S01]  /*4940*/  HMMA.16816.F32 R20, R20, R10, R28 ;  /* 0x0000000a1414723c */ /* 0x000fe2000000181c */
[----:B------:R-:W-:Y:S01]  /*4950*/  BAR.SYNC.DEFER_BLOCKING 0x0 ;  /* 0x0000000000007b1d */ /* 0x000fe20000010000 */
[CC--:B------:R-:W-:Y:S02]  /*4960*/  ISETP.GE.AND P4, PT, R5.reuse, R233.reuse, PT ;  /* 0x000000e90500720c */ /* 0x0c0fe40003f86270 */
[----:B------:R-:W-:Y:S02]  /*4970*/  ISETP.GE.AND P2, PT, R5, R232, PT ;  /* 0x000000e80500720c */ /* 0x000fe40003f46270 */
[----:B------:R-:W-:Y:S02]  /*4980*/  FSEL R47, R47, -INF , !P1 ;  /* 0xff8000002f2f7808 */ /* 0x000fe40004800000 */
        /* <DEDUP_REMOVED lines=16> */
[C---:B------:R-:W-:Y:S02]  /*4a90*/  ISETP.GE.AND P6, PT, R6.reuse, R235, PT ;  /* 0x000000eb0600720c */ /* 0x040fe40003fc6270 */
[C---:B------:R-:W-:Y:S02]  /*4aa0*/  ISETP.GE.AND P5, PT, R6.reuse, R234, PT ;  /* 0x000000ea0600720c */ /* 0x040fe40003fa6270 */
[----:B------:R-:W-:Y:S02]  /*4ab0*/  ISETP.GE.AND P3, PT, R6, R232, PT ;  /* 0x000000e80600720c */ /* 0x000fe40003f66270 */
[----:B------:R-:W-:-:S02]  /*4ac0*/  ISETP.LT.OR P0, PT, R5, R231, P0 ;  /* 0x000000e70500720c */ /* 0x000fc40000701670 */
[C---:B------:R-:W-:Y:S02]  /*4ad0*/  ISETP.LT.OR P4, PT, R5.reuse, R230, P4 ;  /* 0x000000e60500720c */ /* 0x040fe40002781670 */
[C---:B------:R-:W-:Y:S02]  /*4ae0*/  ISETP.LT.OR P2, PT, R5.reuse, R229, P2 ;  /* 0x000000e50500720c */ /* 0x040fe40001741670 */
[----:B------:R-:W-:Y:S01]  /*4af0*/  ISETP.LT.OR P1, PT, R5, R228, P1 ;  /* 0x000000e40500720c */ /* 0x000fe20000f21670 */
[----:B------:R-:W-:Y:S01]  /*4b00*/  VIADD R5, R3, 0x11 ;  /* 0x0000001103057836 */ /* 0x000fe20000000000 */
[C---:B------:R-:W-:Y:S02]  /*4b10*/  ISETP.LT.OR P6, PT, R6.reuse, R231, P6 ;  /* 0x000000e70600720c */ /* 0x040fe400037c1670 */
[C---:B------:R-:W-:Y:S02]  /*4b20*/  ISETP.LT.OR P5, PT, R6.reuse, R230, P5 ;  /* 0x000000e60600720c */ /* 0x040fe40002fa1670 */
[----:B------:R-:W-:-:S02]  /*4b30*/  ISETP.LT.OR P3, PT, R6, R228, P3 ;  /* 0x000000e40600720c */ /* 0x000fc40001f61670 */
        /* <DEDUP_REMOVED lines=12> */
[C---:B------:R-:W-:Y:S01]  /*4c00*/  VIADD R5, R3.reuse, 0x18 ;  /* 0x0000001803057836 */ /* 0x040fe20000000000 */
[----:B------:R-:W-:Y:S01]  /*4c10*/  FSEL R27, R14, -INF , !P1 ;  /* 0xff8000000e1b7808 */ /* 0x000fe20004800000 */
[----:B------:R-:W-:Y:S01]  /*4c20*/  VIADD R3, R3, 0x19 ;  /* 0x0000001903037836 */ /* 0x000fe20000000000 */
[----:B------:R-:W-:-:S02]  /*4c30*/  FSEL R25, R15, -INF , !P0 ;  /* 0xff8000000f197808 */ /* 0x000fc40004000000 */
[----:B------:R-:W-:Y:S02]  /*4c40*/  ISETP.GE.AND P1, PT, R5, R233, PT ;  /* 0x000000e90500720c */ /* 0x000fe40003f26270 */
[----:B------:R-:W-:Y:S02]  /*4c50*/  ISETP.GE.AND P0, PT, R3, R232, PT ;  /* 0x000000e80300720c */ /* 0x000fe40003f06270 */
[----:B------:R-:W-:Y:S02]  /*4c60*/  ISETP.LT.OR P1, PT, R5, R229, P1 ;  /* 0x000000e50500720c */ /* 0x000fe40000f21670 */
[----:B------:R-:W-:Y:S02]  /*4c70*/  ISETP.LT.OR P0, PT, R3, R228, P0 ;  /* 0x000000e40300720c */ /* 0x000fe40000701670 */
[----:B------:R-:W-:Y:S02]  /*4c80*/  FSEL R177, R34, -INF , !P4 ;  /* 0xff80000022b17808 */ /* 0x000fe40006000000 */
[----:B------:R-:W-:-:S02]  /*4c90*/  FSEL R19, R19, -INF , !P0 ;  /* 0xff80000013137808 */ /* 0x000fc40004000000 */
[----:B------:R-:W-:Y:S02]  /*4ca0*/  PLOP3.LUT P0, PT, PT, PT, UP0, 0x80, 0x0 ;  /* 0x000000000000781c */ /* 0x000fe40003f0f008 */
[----:B------:R-:W-:Y:S02]  /*4cb0*/  FSEL R26, R12, -INF , !P2 ;  /* 0xff8000000c1a7808 */ /* 0x000fe40005000000 */
[----:B------:R-:W-:Y:S02]  /*4cc0*/  FSEL R130, R33, -INF , !P5 ;  /* 0xff80000021827808 */ /* 0x000fe40006800000 */
[----:B------:R-:W-:Y:S02]  /*4cd0*/  FSEL R139, R35, -INF , !P6 ;  /* 0xff800000238b7808 */ /* 0x000fe40007000000 */
[----:B------:R-:W-:Y:S02]  /*4ce0*/  FSEL R24, R13, -INF , !P3 ;  /* 0xff8000000d187808 */ /* 0x000fe40005800000 */
[----:B------:R-:W-:-:S02]  /*4cf0*/  FSEL R15, R16, -INF , !P1 ;  /* 0xff800000100f7808 */ /* 0x000fc40004800000 */
[CC--:B------:R-:W-:Y:S02]  /*4d00*/  ISETP.GE.AND P4, PT, R5.reuse, R235.reuse, PT ;  /* 0x000000eb0500720c */ /* 0x0c0fe40003f86270 */
[C---:B------:R-:W-:Y:S02]  /*4d10*/  ISETP.GE.AND P2, PT, R5.reuse, R234, PT ;  /* 0x000000ea0500720c */ /* 0x040fe40003f46270 */
[----:B------:R-:W-:Y:S02]  /*4d20*/  ISETP.GE.AND P5, PT, R5, R232, PT ;  /* 0x000000e80500720c */ /* 0x000fe40003fa6270 */
[C---:B------:R-:W-:Y:S02]  /*4d30*/  ISETP.GE.AND P3, PT, R3.reuse, R235, PT ;  /* 0x000000eb0300720c */ /* 0x040fe40003f66270 */
[C---:B------:R-:W-:Y:S02]  /*4d40*/  ISETP.GE.AND P6, PT, R3.reuse, R233, PT ;  /* 0x000000e90300720c */ /* 0x040fe40003fc6270 */
[----:B------:R-:W-:-:S02]  /*4d50*/  ISETP.GE.AND P1, PT, R3, R234, PT ;  /* 0x000000ea0300720c */ /* 0x000fc40003f26270 */
[CC--:B------:R-:W-:Y:S02]  /*4d60*/  ISETP.LT.OR P4, PT, R5.reuse, R231.reuse, P4 ;  /* 0x000000e70500720c */ /* 0x0c0fe40002781670 */
[C---:B------:R-:W-:Y:S02]  /*4d70*/  ISETP.LT.OR P2, PT, R5.reuse, R230, P2 ;  /* 0x000000e60500720c */ /* 0x040fe40001741670 */
[----:B------:R-:W-:Y:S02]  /*4d80*/  ISETP.LT.OR P5, PT, R5, R228, P5 ;  /* 0x000000e40500720c */ /* 0x000fe40002fa1670 */
[C---:B------:R-:W-:Y:S02]  /*4d90*/  ISETP.LT.OR P3, PT, R3.reuse, R231, P3 ;  /* 0x000000e70300720c */ /* 0x040fe40001f61670 */
[C---:B------:R-:W-:Y:S02]  /*4da0*/  ISETP.LT.OR P6, PT, R3.reuse, R229, P6 ;  /* 0x000000e50300720c */ /* 0x040fe400037c1670 */
[----:B------:R-:W-:-:S02]  /*4db0*/  ISETP.LT.OR P1, PT, R3, R230, P1 ;  /* 0x000000e60300720c */ /* 0x000fc40000f21670 */
[----:B------:R-:W-:Y:S02]  /*4dc0*/  FSEL R18, R18, -INF , !P5 ;  /* 0xff80000012127808 */ /* 0x000fe40006800000 */
[----:B------:R-:W-:Y:S02]  /*4dd0*/  FSEL R14, R17, -INF , !P6 ;  /* 0xff800000110e7808 */ /* 0x000fe40007000000 */
        /* <DEDUP_REMOVED lines=17> */
[----:B------:R-:W-:-:S05]  /*4ef0*/  VIADD R5, R7, UR6 ;  /* 0x0000000607057c36 */ /* 0x000fca0008000000 */
[----:B------:R-:W-:Y:S01]  /*4f00*/  IADD3.X R7, R5, UR26, RZ, P5, !PT ;  /* 0x0000001a05077c10 */ /* 0x000fe2000affe4ff */
        /* <DEDUP_REMOVED lines=31> */
.L_x_1392:
[----:B------:R-:W-:Y:S05]  /*5100*/  BSYNC B0 ;  /* 0x0000000000007941 */ /* 0x000fea0003800000 */
.L_x_1391:
[----:B------:R-:W0:Y:S02]  /*5110*/  LDGDEPBAR ;  /* 0x00000000000079af */ /* 0x000e240000000000 */
.L_x_1390:
        /* <DEDUP_REMOVED lines=47> */
[C---:B------:R-:W-:Y:S01]  /*5410*/  FMUL.FTZ R3, R137.reuse, UR17 ;  /* 0x0000001189037c20 */ /* 0x040fe20008410000 */
        /* <DEDUP_REMOVED lines=42> */
[----:B-----5:R-:W-:-:S07]  /*56c0*/  FFMA.FTZ R9, R26, UR17, -R8 ;  /* 0x000000111a097c23 */ /* 0x020fce0008010808 */
        /* <DEDUP_REMOVED lines=8> */
[C---:B------:R-:W-:Y:S01]  /*5750*/  HMMA.16816.F32 R56, R4.reuse, R28, RZ ;  /* 0x0000001c0438723c */ /* 0x040fe200000018ff */
[--C-:B-1----:R-:W-:Y:S01]  /*5760*/  FFMA.FTZ R9, R15, UR17, -R8.reuse ;  /* 0x000000110f097c23 */ /* 0x102fe20008010808 */
[----:B------:R-:W-:Y:S01]  /*5770*/  FFMA.FTZ R8, R14, UR17, -R8 ;  /* 0x000000110e087c23 */ /* 0x000fe20008010808 */
[----:B---3--:R-:W-:Y:S01]  /*5780*/  F2FP.F16.F32.PACK_AB R124, R211, R210 ;  /* 0x000000d2d37c723e */ /* 0x008fe200000000ff */
[----:B------:R-:W-:Y:S01]  /*5790*/  LDSM.16.MT88.4 R12, [R218+0xa800] ;  /* 0x00a80000da0c783b */ /* 0x000fe20000004200 */
[----:B------:R1:W-:Y:S01]  /*57a0*/  MUFU.EX2 R237, R9 ;  /* 0x0000000900ed7308 */ /* 0x0003e20000000800 */
[C---:B------:R-:W-:Y:S06]  /*57b0*/  HMMA.16816.F32 R72, R4.reuse, R48, RZ ;  /* 0x000000300448723c */ /* 0x040fec00000018ff */
[C---:B--2---:R-:W-:Y:S01]  /*57c0*/  HMMA.16816.F32 R88, R4.reuse, R36, RZ ;  /* 0x000000240458723c */ /* 0x044fe200000018ff */
        /* <DEDUP_REMOVED lines=22> */
[----:B------:R-:W-:Y:S01]  /*5930*/  HMMA.16816.F32 R116, R4, R22, RZ ;  /* 0x000000160474723c */ /* 0x000fe200000018ff */
[--C-:B--2---:R-:W-:Y:S01]  /*5940*/  FFMA.FTZ R8, R18, UR17, -R3.reuse ;  /* 0x0000001112087c23 */ /* 0x104fe20008010803 */
[----:B------:R-:W-:Y:S01]  /*5950*/  FFMA.FTZ R3, R19, UR17, -R3 ;  /* 0x0000001113037c23 */ /* 0x000fe20008010803 */
[----:B---3--:R-:W-:Y:S01]  /*5960*/  F2FP.F16.F32.PACK_AB R125, R207, R206 ;  /* 0x000000cecf7d723e */ /* 0x008fe200000000ff */
[----:B------:R-:W1:Y:S03]  /*5970*/  LDSM.16.MT88.4 R16, [R217+0xa800] ;  /* 0x00a80000d910783b */ /* 0x000e660000004200 */
[----:B------:R2:W-:Y:S01]  /*5980*/  MUFU.EX2 R208, R8 ;  /* 0x0000000800d07308 */ /* 0x0005e20000000800 */
[----:B------:R-:W-:-:S07]  /*5990*/  F2FP.F16.F32.PACK_AB R4, R202, R205 ;  /* 0x000000cdca04723e */ /* 0x000fce00000000ff */
[----:B------:R3:W4:Y:S01]  /*59a0*/  MUFU.EX2 R209, R3 ;  /* 0x0000000300d17308 */ /* 0x0007220000000800 */
[----:B--2---:R-:W-:-:S05]  /*59b0*/  FMUL.FTZ R8, R135, UR17 ;  /* 0x0000001187087c20 */ /* 0x004fca0008410000 */
[----:B------:R-:W-:Y:S01]  /*59c0*/  FSEL R0, R8, RZ, P1 ;  /* 0x000000ff08007208 */ /* 0x000fe20000800000 */
[----:B---3--:R-:W-:Y:S01]  /*59d0*/  FFMA.FTZ R3, R61, UR17, -R2 ;  /* 0x000000113d037c23 */ /* 0x008fe20008010802 */
[----:B----4-:R-:W-:-:S03]  /*59e0*/  F2FP.F16.F32.PACK_AB R127, R209, R208 ;  /* 0x000000d0d17f723e */ /* 0x010fc600000000ff */
[----:B------:R2:W3:Y:S04]  /*59f0*/  MUFU.EX2 R204, R3 ;  /* 0x0000000300cc7308 */ /* 0x0004e80000000800 */
[C---:B------:R-:W-:Y:S06]  /*5a00*/  HMMA.16816.F32 R144, R124.reuse, R156, R144 ;  /* 0x0000009c7c90723c */ /* 0x040fec0000001890 */
[C---:B------:R-:W-:Y:S06]  /*5a10*/  HMMA.16816.F32 R160, R124.reuse, R172, R160 ;  /* 0x000000ac7ca0723c */ /* 0x040fec00000018a0 */
[----:B------:R-:W-:Y:S01]  /*5a20*/  HMMA.16816.F32 R40, R124, R12, R40 ;  /* 0x0000000c7c28723c */ /* 0x000fe20000001828 */
[----:B--2---:R-:W-:Y:S01]  /*5a30*/  FFMA.FTZ R3, R94, UR17, -R0 ;  /* 0x000000115e037c23 */ /* 0x004fe20008010800 */
[----:B---3--:R-:W-:-:S03]  /*5a40*/  F2FP.F16.F32.PACK_AB R6, R204, R203 ;  /* 0x000000cbcc06723e */ /* 0x008fc600000000ff */
        /* <DEDUP_REMOVED lines=54> */
[----:B------:R1:W2:Y:S04]  /*5db0*/  MUFU.EX2 R192, R2 ;  /* 0x0000000200c07308 */ /* 0x0002a80000000800 */
[----:B------:R-:W-:Y:S07]  /*5dc0*/  HMMA.16816.F32 R20, R4, R22, RZ ;  /* 0x000000160414723c */ /* 0x000fee00000018ff */
[----:B------:R-:W-:-:S04]  /*5dd0*/  FADD.FTZ R5, R240, R239 ;  /* 0x000000eff0057221 */ /* 0x000fc80000010000 */
[----:B------:R-:W-:Y:S01]  /*5de0*/  FADD.FTZ R5, R238, R5 ;  /* 0x00000005ee057221 */ /* 0x000fe20000010000 */
[--C-:B-1----:R-:W-:Y:S01]  /*5df0*/  FFMA.FTZ R2, R131, UR17, -R0.reuse ;  /* 0x0000001183027c23 */ /* 0x102fe20008010800 */
[----:B------:R-:W-:Y:S01]  /*5e00*/  FFMA.FTZ R0, R138, UR17, -R0 ;  /* 0x000000118a007c23 */ /* 0x000fe20008010800 */
[C---:B--2---:R-:W-:Y:S01]  /*5e10*/  FADD.FTZ R3, R192.reuse, R3 ;  /* 0x00000003c0037221 */ /* 0x044fe20000010000 */
[----:B------:R-:W-:Y:S01]  /*5e20*/  F2FP.F16.F32.PACK_AB R129, R192, R193 ;  /* 0x000000c1c081723e */ /* 0x000fe200000000ff */
[----:B------:R1:W2:Y:S08]  /*5e30*/  MUFU.EX2 R139, R2 ;  /* 0x00000002008b7308 */ /* 0x0002b00000000800 */
[----:B------:R3:W4:Y:S01]  /*5e40*/  MUFU.EX2 R138, R0 ;  /* 0x00000000008a7308 */ /* 0x0007220000000800 */
[----:B-1----:R-:W-:Y:S01]  /*5e50*/  FADD.FTZ R2, R243, R242 ;  /* 0x000000f2f3027221 */ /* 0x002fe20000010000 */
[----:B--2---:R-:W-:-:S03]  /*5e60*/  FADD.FTZ R3, R139, R3 ;  /* 0x000000038b037221 */ /* 0x004fc60000010000 */
[----:B------:R-:W-:Y:S01]  /*5e70*/  FADD.FTZ R2, R244, R2 ;  /* 0x00000002f4027221 */ /* 0x000fe20000010000 */
[----:B---3--:R-:W-:-:S03]  /*5e80*/  FADD.FTZ R0, R205, R202 ;  /* 0x000000cacd007221 */ /* 0x008fc60000010000 */
[----:B------:R-:W-:Y:S01]  /*5e90*/  FADD.FTZ R2, R245, R2 ;  /* 0x00000002f5027221 */ /* 0x000fe20000010000 */
[C---:B----4-:R-:W-:Y:S01]  /*5ea0*/  FADD.FTZ R248, R138.reuse, R3 ;  /* 0x000000038af87221 */ /* 0x050fe20000010000 */
[----:B------:R-:W-:Y:S01]  /*5eb0*/  F2FP.F16.F32.PACK_AB R131, R138, R139 ;  /* 0x0000008b8a83723e */ /* 0x000fe200000000ff */
        /* <DEDUP_REMOVED lines=11> */
[----:B------:R-:W-:Y:S01]  /*5f70*/  FADD.FTZ R252, R236, R2 ;  /* 0x00000002ecfc7221 */ /* 0x000fe20000010000 */
[----:B------:R-:W-:Y:S01]  /*5f80*/  HMMA.16816.F32 R164, R128, R172, R164 ;  /* 0x000000ac80a4723c */ /* 0x000fe200000018a4 */
[----:B------:R-:W-:Y:S01]  /*5f90*/  FADD.FTZ R4, R195, R4 ;  /* 0x00000004c3047221 */ /* 0x000fe20000010000 */
[----:B------:R-:W-:-:S03]  /*5fa0*/  FADD.FTZ R0, R208, R0 ;  /* 0x00000000d0007221 */ /* 0x000fc60000010000 */
[----:B------:R-:W-:Y:S01]  /*5fb0*/  FADD.FTZ R249, R194, R4 ;  /* 0x00000004c2f97221 */ /* 0x000fe20000010000 */
[----:B------:R-:W-:Y:S01]  /*5fc0*/  FADD.FTZ R250, R209, R0 ;  /* 0x00000000d1fa7221 */ /* 0x000fe20000010000 */
[C---:B------:R-:W-:Y:S03]  /*5fd0*/  HMMA.16816.F32 R68, R128.reuse, R80, R68 ;  /* 0x000000508044723c */ /* 0x040fe60000001844 */
[----:B------:R1:W-:Y:S03]  /*5fe0*/  STL [R1+0xc], R249 ;  /* 0x00000cf901007387 */ /* 0x0003e60000100800 */
[C---:B------:R-:W-:Y:S01]  /*5ff0*/  HMMA.16816.F32 R84, R128.reuse, R96, R84 ;  /* 0x000000608054723c */ /* 0x040fe20000001854 */
[----:B------:R1:W-:Y:S04]  /*6000*/  STL [R1], R250 ;  /* 0x000000fa01007387 */ /* 0x0003e80000100800 */
[----:B------:R1:W-:Y:S01]  /*6010*/  STL [R1+0x8], R248 ;  /* 0x000008f801007387 */ /* 0x0003e20000100800 */
        /* <DEDUP_REMOVED lines=15> */
[----:B------:R-:W2:Y:S01]  /*6110*/  LDL R7, [R1+0x10] ;  /* 0x0000100001077983 */ /* 0x000ea20000100800 */
[----:B------:R-:W-:Y:S01]  /*6120*/  ULDC UR4, c[0x0][0x2d0] ;  /* 0x0000b40000047ab9 */ /* 0x000fe20000000800 */
[----:B------:R-:W-:-:S04]  /*6130*/  DEPBAR.LE SB0, 0x0 ;  /* 0x000080000000791a */ /* 0x000fc80000000000 */
[----:B------:R-:W-:Y:S01]  /*6140*/  BAR.SYNC.DEFER_BLOCKING 0x0 ;  /* 0x0000000000007b1d */ /* 0x000fe20000010000 */
[----:B------:R-:W-:Y:S01]  /*6150*/  ISETP.GE.AND P3, PT, R132, UR4, PT ;  /* 0x0000000484007c0c */ /* 0x000fe2000bf66270 */
[----:B------:R-:W-:-:S04]  /*6160*/  UIADD3 UR19, UR18, -0x2, URZ ;  /* 0xfffffffe12137890 */ /* 0x000fc8000fffe03f */
[----:B------:R-:W-:Y:S02]  /*6170*/  USHF.R.S32.HI UR6, URZ, 0x1f, UR19 ;  /* 0x0000001f3f067899 */ /* 0x000fe40008011413 */
[----:B------:R-:W-:Y:S01]  /*6180*/  IMAD.U32 R2, RZ, RZ, UR19 ;  /* 0x00000013ff027e24 */ /* 0x000fe2000f8e00ff */
[----:B------:R-:W-:-:S03]  /*6190*/  UISETP.GT.AND UP0, UPT, UR19, UR12, UPT ;  /* 0x0000000c1300728c */ /* 0x000fc6000bf04270 */
[----:B------:R-:W-:Y:S02]  /*61a0*/  IMAD.WIDE.U32 R2, R2, UR29, R246 ;  /* 0x0000001d02027c25 */ /* 0x000fe4000f8e00f6 */
[----:B------:R-:W1:Y:S01]  /*61b0*/  @!P3 LDC.64 R10, c[0x0][0x220] ;  /* 0x00008800ff0abb82 */ /* 0x000e620000000a00 */
[----:B------:R-:W-:-:S07]  /*61c0*/  IADD3 R0, P0, R2, UR16, RZ ;  /* 0x0000001002007c10 */ /* 0x000fce000ff1e0ff */
[----:B------:R-:W3:Y:S01]  /*61d0*/  @!P3 LDC.64 R8, c[0x0][0x220] ;  /* 0x00008800ff08bb82 */ /* 0x000ee20000000a00 */
[----:B------:R-:W-:Y:S01]  /*61e0*/  @P3 STS.128 [R227+0xa000], RZ ;  /* 0x00a000ffe3003388 */ /* 0x000fe20000000c00 */
[----:B-1----:R-:W-:Y:S02]  /*61f0*/  @!P3 LEA R10, P5, R2, R10, 0x1 ;  /* 0x0000000a020ab211 */ /* 0x002fe400078a08ff */
[----:B---3--:R-:W-:Y:S02]  /*6200*/  @!P3 LEA R8, P4, R0, R8, 0x1 ;  /* 0x000000080008b211 */ /* 0x008fe400078808ff */
[----:B--2---:R-:W-:Y:S01]  /*6210*/  ISETP.GE.AND P2, PT, R7, UR4, PT ;  /* 0x0000000407007c0c */ /* 0x004fe2000bf46270 */
[----:B------:R-:W-:-:S04]  /*6220*/  UIMAD UR4, UR28, UR19, URZ ;  /* 0x000000131c0472a4 */ /* 0x000fc8000f8e023f */
[----:B------:R-:W-:-:S06]  /*6230*/  UIMAD UR4, UR6, UR29, UR4 ;  /* 0x0000001d060472a4 */ /* 0x000fcc000f8e0204 */
[----:B------:R-:W-:Y:S02]  /*6240*/  VIADD R3, R3, UR4 ;  /* 0x0000000403037c36 */ /* 0x000fe40008000000 */
[----:B------:R-:W1:Y:S03]  /*6250*/  @!P2 LDC.64 R6, c[0x0][0x220] ;  /* 0x00008800ff06ab82 */ /* 0x000e660000000a00 */
[----:B------:R-:W-:Y:S02]  /*6260*/  IADD3.X R5, R3, UR15, RZ, P0, !PT ;  /* 0x0000000f03057c10 */ /* 0x000fe400087fe4ff */
[----:B------:R-:W-:Y:S02]  /*6270*/  @!P3 LEA.HI.X R11, R2, R11, R3, 0x1, P5 ;  /* 0x0000000b020bb211 */ /* 0x000fe400028f0c03 */
[----:B------:R-:W-:Y:S01]  /*6280*/  @!P3 LEA.HI.X R9, R0, R9, R5, 0x1, P4 ;  /* 0x000000090009b211 */ /* 0x000fe200020f0c05 */
[----:B------:R-:W2:Y:S02]  /*6290*/  @!P2 LDC.64 R12, c[0x0][0x220] ;  /* 0x00008800ff0cab82 */ /* 0x000ea40000000a00 */
[----:B------:R-:W-:Y:S01]  /*62a0*/  @!PT LDS RZ, [RZ] ;  /* 0x00000000fffff984 */ /* 0x000fe20000000800 */
[----:B------:R-:W-:Y:S01]  /*62b0*/  @!PT LDS RZ, [RZ] ;  /* 0x00000000fffff984 */ /* 0x000fe20000000800 */
[----:B------:R-:W-:Y:S01]  /*62c0*/  @!PT LDS RZ, [RZ] ;  /* 0x00000000fffff984 */ /* 0x000fe20000000800 */
[----:B------:R-:W-:Y:S04]  /*62d0*/  @!P3 LDGSTS.E.BYPASS.LTC128B.128 [R227+0xa000], desc[UR22][R10.64] ;  /* 0x0a0000000ae3bfae */ /* 0x000fe8000b901d56 */
[----:B------:R-:W-:Y:S01]  /*62e0*/  @P2 STS.128 [R227+0xb000], RZ ;  /* 0x00b000ffe3002388 */ /* 0x000fe20000000c00 */
[----:B-1----:R-:W-:-:S04]  /*62f0*/  @!P2 LEA R6, P1, R2, R6, 0x1 ;  /* 0x000000060206a211 */ /* 0x002fc800078208ff */
[----:B------:R-:W-:Y:S02]  /*6300*/  @!P2 LEA.HI.X R7, R2, R7, R3, 0x1, P1 ;  /* 0x000000070207a211 */ /* 0x000fe400008f0c03 */
[----:B--2---:R-:W-:-:S03]  /*6310*/  @!P2 LEA R4, P0, R0, R12, 0x1 ;  /* 0x0000000c0004a211 */ /* 0x004fc600078008ff */
[----:B------:R-:W-:Y:S01]  /*6320*/  @!PT LDS RZ, [RZ] ;  /* 0x00000000fffff984 */ /* 0x000fe20000000800 */
[----:B------:R-:W-:Y:S01]  /*6330*/  @!PT LDS RZ, [RZ] ;  /* 0x00000000fffff984 */ /* 0x000fe20000000800 */
[----:B------:R-:W-:Y:S01]  /*6340*/  @!PT LDS RZ, [RZ] ;  /* 0x00000000fffff984 */ /* 0x000fe20000000800 */
[----:B------:R-:W-:Y:S01]  /*6350*/  @!P2 LDGSTS.E.BYPASS.LTC128B.128 [R227+0xb000], desc[UR22][R6.64+0x80] ;  /* 0x0b00008006e3afae */ /* 0x000fe2000b901d56 */
[----:B------:R-:W-:-:S03]  /*6360*/  @!P2 LEA.HI.X R5, R0, R13, R5, 0x1, P0 ;  /* 0x0000000d0005a211 */ /* 0x000fc600000f0c05 */
[----:B------:R-:W-:Y:S01]  /*6370*/  @P3 STS.128 [R227+0xa800], RZ ;  /* 0x00a800ffe3003388 */ /* 0x000fe20000000c00 */
[----:B------:R-:W-:-:S03]  /*6380*/  IMAD.U32 R0, RZ, RZ, UR19 ;  /* 0x00000013ff007e24 */ /* 0x000fc6000f8e00ff */
[----:B------:R-:W-:Y:S01]  /*6390*/  @!PT LDS RZ, [RZ] ;  /* 0x00000000fffff984 */ /* 0x000fe20000000800 */
[----:B------:R-:W-:Y:S01]  /*63a0*/  @!PT LDS RZ, [RZ] ;  /* 0x00000000fffff984 */ /* 0x000fe20000000800 */
[----:B------:R-:W-:Y:S01]  /*63b0*/  @!PT LDS RZ, [RZ] ;  /* 0x00000000fffff984 */ /* 0x000fe20000000800 */
[----:B------:R1:W-:Y:S01]  /*63c0*/  @!P3 LDGSTS.E.BYPASS.LTC128B.128 [R227+0xa800], desc[UR22][R8.64] ;  /* 0x0a80000008e3bfae */ /* 0x0003e2000b901d56 */
[----:B------:R-:W-:-:S03]  /*63d0*/  IMAD R0, R0, 0x20, R251 ;  /* 0x0000002000007824 */ /* 0x000fc600078e02fb */
[----:B------:R-:W-:Y:S01]  /*63e0*/  @P2 STS.128 [R227+0xb800], RZ ;  /* 0x00b800ffe3002388 */ /* 0x000fe20000000c00 */
[C---:B------:R-:W-:Y:S01]  /*63f0*/  VIADD R2, R0.reuse, 0x1 ;  /* 0x0000000100027836 */ /* 0x040fe20000000000 */
[C---:B------:R-:W-:Y:S01]  /*6400*/  ISETP.GE.AND P1, PT, R0.reuse, R233, PT ;  /* 0x000000e90000720c */ /* 0x040fe20003f26270 */
[C---:B------:R-:W-:Y:S01]  /*6410*/  VIADD R3, R0.reuse, 0x8 ;  /* 0x0000000800037836 */ /* 0x040fe20000000000 */
[----:B------:R-:W-:Y:S01]  /*6420*/  @!PT LDS RZ, [RZ] ;  /* 0x00000000fffff984 */ /* 0x000fe20000000800 */
[----:B------:R-:W-:Y:S01]  /*6430*/  @!PT LDS RZ, [RZ] ;  /* 0x00000000fffff984 */ /* 0x000fe20000000800 */
[----:B------:R-:W-:Y:S01]  /*6440*/  @!PT LDS RZ, [RZ] ;  /* 0x00000000fffff984 */ /* 0x000fe20000000800 */
[----:B------:R2:W-:Y:S01]  /*6450*/  @!P2 LDGSTS.E.BYPASS.LTC128B.128 [R227+0xb800], desc[UR22][R4.64+0x80] ;  /* 0x0b80008004e3afae */ /* 0x0005e2000b901d56 */
[C---:B------:R-:W-:Y:S02]  /*6460*/  ISETP.GE.AND P0, PT, R0.reuse, R232, PT ;  /* 0x000000e80000720c */ /* 0x040fe40003f06270 */
[C---:B------:R-:W-:Y:S01]  /*6470*/  ISETP.LT.OR P1, PT, R0.reuse, R229, P1 ;  /* 0x000000e50000720c */ /* 0x040fe20000f21670 */
[----:B------:R-:W-:Y:S01]  /*6480*/  LDSM.16.M88.4 R16, [R212+0x8000] ;  /* 0x00800000d410783b */ /* 0x000fe20000000200 */
[----:B------:R-:W-:Y:S02]  /*6490*/  ISETP.LT.OR P0, PT, R0, R228, P0 ;  /* 0x000000e40000720c */ /* 0x000fe40000701670 */
[C---:B------:R-:W-:Y:S01]  /*64a0*/  ISETP.GE.AND P4, PT, R2.reuse, R233, PT ;  /* 0x000000e90200720c */ /* 0x040fe20003f86270 */
[----:B------:R-:W-:Y:S01]  /*64b0*/  LDSM.16.M88.4 R24, [R212+0x8800] ;  /* 0x00880000d418783b */ /* 0x000fe20000000200 */
[----:B------:R-:W-:-:S02]  /*64c0*/  ISETP.GE.AND P5, PT, R2, R235, PT ;  /* 0x000000eb0200720c */ /* 0x000fc40003fa6270 */
[----:B------:R-:W-:Y:S01]  /*64d0*/  ISETP.LT.OR P4, PT, R2, R229, P4 ;  /* 0x000000e50200720c */ /* 0x000fe20002781670 */
[----:B------:R-:W-:Y:S01]  /*64e0*/  LDSM.16.M88.4 R28, [R223] ;  /* 0x00000000df1c783b */ /* 0x000fe20000000200 */
[----:B------:R-:W-:Y:S02]  /*64f0*/  ISETP.GE.AND P6, PT, R0, R235, PT ;  /* 0x000000eb0000720c */ /* 0x000fe40003fc6270 */
[-C--:B------:R-:W-:Y:S01]  /*6500*/  ISETP.LT.OR P5, PT, R2, R231.reuse, P5 ;  /* 0x000000e70200720c */ /* 0x080fe20002fa1670 */
[----:B------:R-:W-:Y:S01]  /*6510*/  LDSM.16.M88.4 R12, [R216+0x2000] ;  /* 0x00200000d80c783b */ /* 0x000fe20000000200 */
[----:B------:R-:W-:-:S03]  /*6520*/  ISETP.LT.OR P6, PT, R0, R231, P6 ;  /* 0x000000e70000720c */ /* 0x000fc600037c1670 */
[----:B-1----:R-:W1:Y:S04]  /*6530*/  LDSM.16.M88.4 R8, [R214] ;  /* 0x00000000d608783b */ /* 0x002e680000000200 */
[----:B------:R-:W-:Y:S04]  /*6540*/  LDSM.16.M88.4 R32, [R226] ;  /* 0x00000000e220783b */ /* 0x000fe80000000200 */
[----:B--2---:R-:W2:Y:S04]  /*6550*/  LDSM.16.M88.4 R4, [R214+0x2000] ;  /* 0x00200000d604783b */ /* 0x004ea80000000200 */
[----:B------:R-:W3:Y:S04]  /*6560*/  LDSM.16.M88.4 R20, [R216] ;  /* 0x00000000d814783b */ /* 0x000ee80000000200 */
[----:B------:R-:W-:Y:S04]  /*6570*/  LDSM.16.M88.4 R140, [R220+0x8000] ;  /* 0x00800000dc8c783b */ /* 0x000fe80000000200 */
[----:B------:R-:W-:Y:S04]  /*6580*/  LDSM.16.M88.4 R180, [R220+0x8800] ;  /* 0x00880000dcb4783b */ /* 0x000fe80000000200 */
[----:B------:R-:W0:Y:S01]  /*6590*/  LDGDEPBAR ;  /* 0x00000000000079af */ /* 0x000e220000000000 */
[C---:B-1----:R-:W-:Y:S06]  /*65a0*/  HMMA.16816.F32 R196, R8.reuse, R16, RZ ;  /* 0x0000001008c4723c */ /* 0x042fec00000018ff */
[----:B------:R-:W-:Y:S06]  /*65b0*/  HMMA.16816.F32 R200, R8, R18, RZ ;  /* 0x0000001208c8723c */ /* 0x000fec00000018ff */
        /* <DEDUP_REMOVED lines=9> */
[C---:B------:R-:W-:Y:S06]  /*6650*/  HMMA.16816.F32 R204, R12.reuse, R32, R184 ;  /* 0x000000200ccc723c */ /* 0x040fec00000018b8 */
[C---:B------:R-:W-:Y:S06]  /*6660*/  HMMA.16816.F32 R192, R12.reuse, R30, R188 ;  /* 0x0000001e0cc0723c */ /* 0x040fec00000018bc */
[----:B------:R-:W-:Y:S06]  /*6670*/  HMMA.16816.F32 R188, R12, R34, R176 ;  /* 0x000000220cbc723c */ /* 0x000fec00000018b0 */
[C---:B---3--:R-:W-:Y:S06]  /*6680*/  HMMA.16816.F32 R184, R20.reuse, R28, R196 ;  /* 0x0000001c14b8723c */ /* 0x048fec00000018c4 */
[C---:B------:R-:W-:Y:S01]  /*6690*/  HMMA.16816.F32 R176, R20.reuse, R32, R16 ;  /* 0x0000002014b0723c */ /* 0x040fe20000001810 */
[----:B------:R-:W-:Y:S05]  /*66a0*/  LDSM.16.M88.4 R16, [R221+0x2000] ;  /* 0x00200000dd10783b */ /* 0x000fea0000000200 */
[C---:B------:R-:W-:Y:S01]  /*66b0*/  HMMA.16816.F32 R12, R20.reuse, R30, R200 ;  /* 0x0000001e140c723c */ /* 0x040fe200000018c8 */
[----:B------:R-:W3:Y:S05]  /*66c0*/  LDSM.16.M88.4 R28, [R219] ;  /* 0x00000000db1c783b */ /* 0x000eea0000000200 */
[----:B------:R-:W-:Y:S01]  /*66d0*/  HMMA.16816.F32 R32, R20, R34, R24 ;  /* 0x000000221420723c */ /* 0x000fe20000001818 */
[----:B------:R-:W4:Y:S04]  /*66e0*/  LDSM.16.M88.4 R24, [R219+0x800] ;  /* 0x00080000db18783b */ /* 0x000f280000000200 */
[----:B------:R-:W5:Y:S01]  /*66f0*/  LDSM.16.M88.4 R20, [R221] ;  /* 0x00000000dd14783b */ /* 0x000f620000000200 */
[C---:B-1----:R-:W-:Y:S06]  /*6700*/  HMMA.16816.F32 R208, R4.reuse, R140, R208 ;  /* 0x0000008c04d0723c */ /* 0x042fec00000018d0 */
[C---:B------:R-:W-:Y:S06]  /*6710*/  HMMA.16816.F32 R236, R4.reuse, R180, R204 ;  /* 0x000000b404ec723c */ /* 0x040fec00000018cc */
[C---:B------:R-:W-:Y:S06]  /*6720*/  HMMA.16816.F32 R204, R4.reuse, R142, R192 ;  /* 0x0000008e04cc723c */ /* 0x040fec00000018c0 */
[----:B------:R-:W-:Y:S01]  /*6730*/  HMMA.16816.F32 R200, R4, R182, R188 ;  /* 0x000000b604c8723c */ /* 0x000fe200000018bc */
[----:B------:R-:W-:Y:S05]  /*6740*/  LDSM.16.M88.4 R4, [R214+0x4000] ;  /* 0x00400000d604783b */ /* 0x000fea0000000200 */
[C---:B--2---:R-:W-:Y:S06]  /*6750*/  HMMA.16816.F32 R196, R8.reuse, R140, R184 ;  /* 0x0000008c08c4723c */ /* 0x044fec00000018b8 */
[C---:B------:R-:W-:Y:S01]  /*6760*/  HMMA.16816.F32 R184, R8.reuse, R142, R12 ;  /* 0x0000008e08b8723c */ /* 0x040fe2000000180c */
[----:B------:R-:W-:Y:S04]  /*6770*/  LDSM.16.M88.4 R12, [R214+0x6000] ;  /* 0x00600000d60c783b */ /* 0x000fe80000000200 */
[----:B------:R-:W-:Y:S01]  /*6780*/  LDSM.16.M88.4 R140, [R212+0x9800] ;  /* 0x00980000d48c783b */ /* 0x000fe20000000200 */
[C---:B------:R-:W-:Y:S03]  /*6790*/  HMMA.16816.F32 R192, R8.reuse, R180, R176 ;  /* 0x000000b408c0723c */ /* 0x040fe600000018b0 */
[----:B------:R-:W1:Y:S03]  /*67a0*/  LDSM.16.M88.4 R176, [R212+0x9000] ;  /* 0x00900000d4b0783b */ /* 0x000e660000000200 */
[----:B------:R-:W-:Y:S01]  /*67b0*/  HMMA.16816.F32 R188, R8, R182, R32 ;  /* 0x000000b608bc723c */ /* 0x000fe20000001820 */
[----:B------:R-:W-:Y:S04]  /*67c0*/  LDSM.16.M88.4 R8, [R216+0x6000] ;  /* 0x00600000d808783b */ /* 0x000fe80000000200 */
[----:B------:R-:W-:Y:S01]  /*67d0*/  LDSM.16.M88.4 R180, [R224] ;  /* 0x00000000e0b4783b */ /* 0x000fe20000000200 */
[C---:B---3--:R-:W-:Y:S06]  /*67e0*/  HMMA.16816.F32 R32, R16.reuse, R28, R208 ;  /* 0x0000001c1020723c */ /* 0x048fec00000018d0 */
[C---:B------:R-:W-:Y:S06]  /*67f0*/  HMMA.16816.F32 R208, R16.reuse, R30, R204 ;  /* 0x0000001e10d0723c */ /* 0x040fec00000018cc */
[C---:B----4-:R-:W-:Y:S06]  /*6800*/  HMMA.16816.F32 R236, R16.reuse, R24, R236 ;  /* 0x0000001810ec723c */ /* 0x050fec00000018ec */
[----:B------:R-:W-:Y:S06]  /*6810*/  HMMA.16816.F32 R200, R16, R26, R200 ;  /* 0x0000001a10c8723c */ /* 0x000fec00000018c8 */
[C---:B-----5:R-:W-:Y:S06]  /*6820*/  HMMA.16816.F32 R16, R20.reuse, R28, R196 ;  /* 0x0000001c1410723c */ /* 0x060fec00000018c4 */
[C---:B------:R-:W-:Y:S01]  /*6830*/  HMMA.16816.F32 R204, R20.reuse, R30, R184 ;  /* 0x0000001e14cc723c */ /* 0x040fe200000018b8 */
[----:B------:R-:W2:Y:S05]  /*6840*/  LDSM.16.M88.4 R184, [R225] ;  /* 0x00000000e1b8783b */ /* 0x000eaa0000000200 */
[C---:B------:R-:W-:Y:S06]  /*6850*/  HMMA.16816.F32 R196, R20.reuse, R24, R192 ;  /* 0x0000001814c4723c */ /* 0x040fec00000018c0 */
[----:B------:R-:W-:Y:S01]  /*6860*/  HMMA.16816.F32 R192, R20, R26, R188 ;  /* 0x0000001a14c0723c */ /* 0x000fe200000018bc */
[----:B------:R-:W3:Y:S05]  /*6870*/  LDSM.16.M88.4 R20, [R216+0x4000] ;  /* 0x00400000d814783b */ /* 0x000eea0000000200 */
[C---:B-1----:R-:W-:Y:S01]  /*6880*/  HMMA.16816.F32 R24, R12.reuse, R176, R32 ;  /* 0x000000b00c18723c */ /* 0x042fe20000001820 */
[----:B------:R-:W-:Y:S05]  /*6890*/  LDSM.16.M88.4 R32, [R220+0x9000] ;  /* 0x00900000dc20783b */ /* 0x000fea0000000200 */
[C---:B------:R-:W-:Y:S06]  /*68a0*/  HMMA.16816.F32 R188, R12.reuse, R178, R208 ;  /* 0x000000b20cbc723c */ /* 0x040fec00000018d0 */
[C---:B------:R-:W-:Y:S06]  /*68b0*/  HMMA.16816.F32 R28, R12.reuse, R140, R236 ;  /* 0x0000008c0c1c723c */ /* 0x040fec00000018ec */
[----:B------:R-:W-:Y:S06]  /*68c0*/  HMMA.16816.F32 R12, R12, R142, R200 ;  /* 0x0000008e0c0c723c */ /* 0x000fec00000018c8 */
[C---:B------:R-:W-:Y:S01]  /*68d0*/  HMMA.16816.F32 R244, R4.reuse, R176, R16 ;  /* 0x000000b004f4723c */ /* 0x040fe20000001810 */
[----:B------:R-:W1:Y:S05]  /*68e0*/  LDSM.16.M88.4 R16, [R222+0x6000] ;  /* 0x00600000de10783b */ /* 0x000e6a0000000200 */
[C---:B------:R-:W-:Y:S06]  /*68f0*/  HMMA.16816.F32 R240, R4.reuse, R178, R204 ;  /* 0x000000b204f0723c */ /* 0x040fec00000018cc */
[C---:B------:R-:W-:Y:S06]  /*6900*/  HMMA.16816.F32 R200, R4.reuse, R140, R196 ;  /* 0x0000008c04c8723c */ /* 0x040fec00000018c4 */
[----:B------:R-:W-:Y:S01]  /*6910*/  HMMA.16816.F32 R236, R4, R142, R192 ;  /* 0x0000008e04ec723c */ /* 0x000fe200000018c0 */
[----:B------:R-:W4:Y:S05]  /*6920*/  LDSM.16.M88.4 R4, [R222+0x4000] ;  /* 0x00400000de04783b */ /* 0x000f2a0000000200 */
[C---:B--2---:R-:W-:Y:S01]  /*6930*/  HMMA.16816.F32 R196, R8.reuse, R184, R24 ;  /* 0x000000b808c4723c */ /* 0x044fe20000001818 */
[----:B------:R-:W-:Y:S05]  /*6940*/  LDSM.16.M88.4 R24, [R219+0x1000] ;  /* 0x00100000db18783b */ /* 0x000fea0000000200 */
[C---:B------:R-:W-:Y:S01]  /*6950*/  HMMA.16816.F32 R204, R8.reuse, R180, R28 ;  /* 0x000000b408cc723c */ /* 0x040fe2000000181c */
[----:B------:R-:W2:Y:S05]  /*6960*/  LDSM.16.M88.4 R28, [R220+0x9800] ;  /* 0x00980000dc1c783b */ /* 0x000eaa0000000200 */
[C---:B------:R-:W-:Y:S06]  /*6970*/  HMMA.16816.F32 R208, R8.reuse, R186, R188 ;  /* 0x000000ba08d0723c */ /* 0x040fec00000018bc */
[----:B------:R-:W-:Y:S01]  /*6980*/  HMMA.16816.F32 R176, R8, R182, R12 ;  /* 0x000000b608b0723c */ /* 0x000fe2000000180c */
[----:B------:R-:W5:Y:S04]  /*6990*/  LDSM.16.M88.4 R8, [R221+0x6000] ;  /* 0x00600000dd08783b */ /* 0x000f680000000200 */
[----:B------:R-:W5:Y:S01]  /*69a0*/  LDSM.16.M88.4 R12, [R221+0x4000] ;  /* 0x00400000dd0c783b */ /* 0x000f620000000200 */
[C---:B---3--:R-:W-:Y:S06]  /*69b0*/  HMMA.16816.F32 R140, R20.reuse, R184, R244 ;  /* 0x000000b8148c723c */ /* 0x048fec00000018f4 */
[C---:B------:R-:W-:Y:S06]  /*69c0*/  HMMA.16816.F32 R184, R20.reuse, R186, R240 ;  /* 0x000000ba14b8723c */ /* 0x040fec00000018f0 */
[----:B------:R-:W-:Y:S06]  /*69d0*/  HMMA.16816.F32 R192, R20, R180, R200 ;  /* 0x000000b414c0723c */ /* 0x000fec00000018c8 */
[----:B-1----:R-:W-:Y:S06]  /*69e0*/  HMMA.16816.F32 R188, R16, R32, R196 ;  /* 0x0000002010bc723c */ /* 0x002fec00000018c4 */
[----:B------:R-:W-:Y:S06]  /*69f0*/  HMMA.16816.F32 R180, R20, R182, R236 ;  /* 0x000000b614b4723c */ /* 0x000fec00000018ec */
[----:B----4-:R-:W-:Y:S06]  /*6a00*/  HMMA.16816.F32 R20, R4, R32, R140 ;  /* 0x000000200414723c */ /* 0x010fec000000188c */
[C---:B------:R-:W-:Y:S06]  /*6a10*/  HMMA.16816.F32 R140, R16.reuse, R34, R208 ;  /* 0x00000022108c723c */ /* 0x040fec00000018d0 */
[C---:B--2---:R-:W-:Y:S06]  /*6a20*/  HMMA.16816.F32 R204, R16.reuse, R28, R204 ;  /* 0x0000001c10cc723c */ /* 0x044fec00000018cc */
[----:B------:R-:W-:Y:S06]  /*6a30*/  HMMA.16816.F32 R196, R16, R30, R176 ;  /* 0x0000001e10c4723c */ /* 0x000fec00000018b0 */
[----:B------:R-:W-:Y:S06]  /*6a40*/  HMMA.16816.F32 R176, R4, R34, R184 ;  /* 0x0000002204b0723c */ /* 0x000fec00000018b8 */
[----:B-----5:R-:W-:Y:S06]  /*6a50*/  HMMA.16816.F32 R16, R8, R24, R188 ;  /* 0x000000180810723c */ /* 0x020fec00000018bc */
[C---:B------:R-:W-:Y:S06]  /*6a60*/  HMMA.16816.F32 R184, R4.reuse, R28, R192 ;  /* 0x0000001c04b8723c */ /* 0x040fec00000018c0 */
[----:B------:R-:W-:Y:S01]  /*6a70*/  HMMA.16816.F32 R188, R4, R30, R180 ;  /* 0x0000001e04bc723c */ /* 0x000fe200000018b4 */
[----:B------:R-:W1:Y:S01]  /*6a80*/  LDSM.16.M88.4 R4, [R219+0x1800] ;  /* 0x00180000db04783b */ /* 0x000e620000000200 */
[----:B------:R-:W-:-:S04]  /*6a90*/  DEPBAR.LE SB0, 0x0 ;  /* 0x000080000000791a */ /* 0x000fc80000000000 */
[----:B------:R-:W-:Y:S06]  /*6aa0*/  HMMA.16816.F32 R32, R12, R24, R20 ;  /* 0x000000180c20723c */ /* 0x000fec0000001814 */
[-C--:B------:R-:W-:Y:S01]  /*6ab0*/  HMMA.16816.F32 R140, R8, R26.reuse, R140 ;  /* 0x0000001a088c723c */ /* 0x080fe2000000188c */
[----:B------:R-:W-:Y:S02]  /*6ac0*/  FSEL R24, R16, -INF , !P1 ;  /* 0xff80000010187808 */ /* 0x000fe40004800000 */
[----:B------:R-:W-:Y:S01]  /*6ad0*/  FSEL R28, R18, -INF , !P0 ;  /* 0xff800000121c7808 */ /* 0x000fe20004000000 */
[----:B------:R-:W-:Y:S01]  /*6ae0*/  BAR.SYNC.DEFER_BLOCKING 0x0 ;  /* 0x0000000000007b1d */ /* 0x000fe20000010000 */
[C---:B------:R-:W-:Y:S01]  /*6af0*/  ISETP.GE.AND P1, PT, R2.reuse, R234, PT ;  /* 0x000000ea0200720c */ /* 0x040fe20003f26270 */
[----:B------:R-:W-:Y:S01]  /*6b00*/  HMMA.16816.F32 R176, R12, R26, R176 ;  /* 0x0000001a0cb0723c */ /* 0x000fe200000018b0 */
[----:B------:R-:W-:-:S02]  /*6b10*/  ISETP.GE.AND P0, PT, R2, R232, PT ;  /* 0x000000e80200720c */ /* 0x000fc40003f06270 */
[----:B------:R-:W-:Y:S02]  /*6b20*/  FSEL R30, R17, -INF , !P4 ;  /* 0xff800000111e7808 */ /* 0x000fe40006000000 */
[----:B------:R-:W-:Y:S02]  /*6b30*/  ISETP.GE.AND P4, PT, R0, R234, PT ;  /* 0x000000ea0000720c */ /* 0x000fe40003f86270 */
[C---:B------:R-:W-:Y:S02]  /*6b40*/  ISETP.LT.OR P1, PT, R2.reuse, R230, P1 ;  /* 0x000000e60200720c */ /* 0x040fe40000f21670 */
[----:B------:R-:W-:Y:S01]  /*6b50*/  ISETP.LT.OR P0, PT, R2, R228, P0 ;  /* 0x000000e40200720c */ /* 0x000fe20000701670 */
[C---:B------:R-:W-:Y:S01]  /*6b60*/  VIADD R2, R0.reuse, 0x9 ;  /* 0x0000000900027836 */ /* 0x040fe20000000000 */
[----:B------:R-:W-:Y:S02]  /*6b70*/  ISETP.LT.OR P4, PT, R0, R230, P4 ;  /* 0x000000e60000720c */ /* 0x000fe40002781670 */
[----:B------:R-:W-:-:S02]  /*6b80*/  FSEL R31, R19, -INF , !P0 ;  /* 0xff800000131f7808 */ /* 0x000fc40004000000 */
[----:B------:R-:W-:Y:S02]  /*6b90*/  FSEL R23, R33, -INF , !P5 ;  /* 0xff80000021177808 */ /* 0x000fe40006800000 */
[----:B------:R-:W-:Y:S02]  /*6ba0*/  FSEL R25, R35, -INF , !P1 ;  /* 0xff80000023197808 */ /* 0x000fe40004800000 */
[CC--:B------:R-:W-:Y:S02]  /*6bb0*/  ISETP.GE.AND P5, PT, R3.reuse, R233.reuse, PT ;  /* 0x000000e90300720c */ /* 0x0c0fe40003fa6270 */
[----:B------:R-:W-:Y:S02]  /*6bc0*/  ISETP.GE.AND P1, PT, R3, R232, PT ;  /* 0x000000e80300720c */ /* 0x000fe40003f26270 */
[----:B------:R-:W-:Y:S01]  /*6bd0*/  ISETP.GE.AND P0, PT, R2, R233, PT ;  /* 0x000000e90200720c */ /* 0x000fe20003f06270 */
[----:B-1----:R-:W-:Y:S01]  /*6be0*/  HMMA.16816.F32 R180, R8, R4, R204 ;  /* 0x0000000408b4723c */ /* 0x002fe200000018cc */
[----:B------:R-:W-:-:S02]  /*6bf0*/  FSEL R16, R32, -INF , !P6 ;  /* 0xff80000020107808 */ /* 0x000fc40007000000 */
[----:B------:R-:W-:Y:S02]  /*6c00*/  FSEL R19, R34, -INF , !P4 ;  /* 0xff80000022137808 */ /* 0x000fe40006000000 */
[CC--:B------:R-:W-:Y:S01]  /*6c10*/  ISETP.LT.OR P5, PT, R3.reuse, R229.reuse, P5 ;  /* 0x000000e50300720c */ /* 0x0c0fe20002fa1670 */
[C---:B------:R-:W-:Y:S01]  /*6c20*/  HMMA.16816.F32 R32, R12.reuse, R4, R184 ;  /* 0x000000040c20723c */ /* 0x040fe200000018b8 */
[----:B------:R-:W-:Y:S02]  /*6c30*/  ISETP.LT.OR P1, PT, R3, R228, P1 ;  /* 0x000000e40300720c */ /* 0x000fe40000f21670 */
[----:B------:R-:W-:Y:S02]  /*6c40*/  ISETP.LT.OR P0, PT, R2, R229, P0 ;  /* 0x000000e50200720c */ /* 0x000fe40000701670 */
[----:B------:R-:W-:Y:S01]  /*6c50*/  FSEL R26, R140, -INF , !P5 ;  /* 0xff8000008c1a7808 */ /* 0x000fe20006800000 */
[----:B------:R-:W-:Y:S01]  /*6c60*/  HMMA.16816.F32 R12, R12, R6, R188 ;  /* 0x000000060c0c723c */ /* 0x000fe200000018bc */
[----:B------:R-:W-:-:S02]  /*6c70*/  FSEL R27, R142, -INF , !P1 ;  /* 0xff8000008e1b7808 */ /* 0x000fc40004800000 */
[----:B------:R-:W-:Y:S02]  /*6c80*/  FSEL R29, R141, -INF , !P0 ;  /* 0xff8000008d1d7808 */ /* 0x000fe40004000000 */
[CC--:B------:R-:W-:Y:S01]  /*6c90*/  ISETP.GE.AND P6, PT, R3.reuse, R235.reuse, PT ;  /* 0x000000eb0300720c */ /* 0x0c0fe20003fc6270 */
[----:B------:R-:W-:Y:S01]  /*6ca0*/  HMMA.16816.F32 R8, R8, R6, R196 ;  /* 0x000000060808723c */ /* 0x000fe200000018c4 */
[-C--:B------:R-:W-:Y:S02]  /*6cb0*/  ISETP.GE.AND P4, PT, R3, R234.reuse, PT ;  /* 0x000000ea0300720c */ /* 0x080fe40003f86270 */
[C---:B------:R-:W-:Y:S02]  /*6cc0*/  ISETP.GE.AND P5, PT, R2.reuse, R235, PT ;  /* 0x000000eb0200720c */ /* 0x040fe40003fa6270 */
[C---:B------:R-:W-:Y:S02]  /*6cd0*/  ISETP.GE.AND P1, PT, R2.reuse, R234, PT ;  /* 0x000000ea0200720c */ /* 0x040fe40003f26270 */
[----:B------:R-:W-:-:S02]  /*6ce0*/  ISETP.GE.AND P0, PT, R2, R232, PT ;  /* 0x000000e80200720c */ /* 0x000fc40003f06270 */
[CC--:B------:R-:W-:Y:S02]  /*6cf0*/  ISETP.LT.OR P6, PT, R3.reuse, R231.reuse, P6 ;  /* 0x000000e70300720c */ /* 0x0c0fe400037c1670 */
[----:B------:R-:W-:Y:S01]  /*6d00*/  ISETP.LT.OR P4, PT, R3, R230, P4 ;  /* 0x000000e60300720c */ /* 0x000fe20002781670 */
[----:B------:R-:W-:Y:S01]  /*6d10*/  VIADD R3, R0, 0x10 ;  /* 0x0000001000037836 */ /* 0x000fe20000000000 */
        /* <DEDUP_REMOVED lines=18> */
[CC--:B------:R-:W-:Y:S02]  /*6e40*/  ISETP.GE.AND P1, PT, R2.reuse, R233.reuse, PT ;  /* 0x000000e90200720c */ /* 0x0c0fe40003f26270 */
[C---:B------:R-:W-:Y:S02]  /*6e50*/  ISETP.GE.AND P6, PT, R2.reuse, R232, PT ;  /* 0x000000e80200720c */ /* 0x040fe40003fc6270 */
[----:B------:R-:W-:Y:S02]  /*6e60*/  ISETP.GE.AND P0, PT, R3, R233, PT ;  /* 0x000000e90300720c */ /* 0x000fe40003f06270 */
[C---:B------:R-:W-:Y:S02]  /*6e70*/  ISETP.LT.OR P5, PT, R2.reuse, R230, P5 ;  /* 0x000000e60200720c */ /* 0x040fe40002fa1670 */
[----:B------:R-:W-:-:S02]  /*6e80*/  ISETP.LT.OR P1, PT, R2, R229, P1 ;  /* 0x000000e50200720c */ /* 0x000fc40000f21670 */
[----:B------:R-:W-:Y:S01]  /*6e90*/  ISETP.LT.OR P6, PT, R2, R228, P6 ;  /* 0x000000e40200720c */ /* 0x000fe200037c1670 */
[C---:B------:R-:W-:Y:S01]  /*6ea0*/  VIADD R2, R0.reuse, 0x18 ;  /* 0x0000001800027836 */ /* 0x040fe20000000000 */
[C---:B------:R-:W-:Y:S01]  /*6eb0*/  ISETP.LT.OR P0, PT, R3.reuse, R229, P0 ;  /* 0x000000e50300720c */ /* 0x040fe20000701670 */
[----:B------:R-:W-:Y:S01]  /*6ec0*/  VIADD R0, R0, 0x19 ;  /* 0x0000001900007836 */ /* 0x000fe20000000000 */
[----:B------:R-:W-:Y:S02]  /*6ed0*/  FSEL R20, R178, -INF , !P4 ;  /* 0xff800000b2147808 */ /* 0x000fe40006000000 */
[----:B------:R-:W-:Y:S02]  /*6ee0*/  FSEL R140, R180, -INF , !P0 ;  /* 0xff800000b48c7808 */ /* 0x000fe40004000000 */
[----:B------:R-:W-:Y:S02]  /*6ef0*/  ISETP.GE.AND P0, PT, R2, R235, PT ;  /* 0x000000eb0200720c */ /* 0x000fe40003f06270 */
[----:B------:R-:W-:-:S02]  /*6f00*/  ISETP.GE.AND P4, PT, R3, R232, PT ;  /* 0x000000e80300720c */ /* 0x000fc40003f86270 */
[----:B------:R-:W-:Y:S02]  /*6f10*/  ISETP.LT.OR P0, PT, R2, R231, P0 ;  /* 0x000000e70200720c */ /* 0x000fe40000701670 */
[----:B------:R-:W-:Y:S02]  /*6f20*/  FSEL R142, R181, -INF , !P1 ;  /* 0xff800000b58e7808 */ /* 0x000fe40004800000 */
[----:B------:R-:W-:Y:S02]  /*6f30*/  FSEL R181, R12, -INF , !P0 ;  /* 0xff8000000cb57808 */ /* 0x000fe40004000000 */
[C---:B------:R-:W-:Y:S02]  /*6f40*/  ISETP.GE.AND P0, PT, R0.reuse, R233, PT ;  /* 0x000000e90000720c */ /* 0x040fe40003f06270 */
[----:B------:R-:W-:Y:S02]  /*6f50*/  ISETP.LT.OR P4, PT, R3, R228, P4 ;  /* 0x000000e40300720c */ /* 0x000fe40002781670 */
[----:B------:R-:W-:-:S02]  /*6f60*/  ISETP.LT.OR P0, PT, R0, R229, P0 ;  /* 0x000000e50000720c */ /* 0x000fc40000701670 */
[----:B------:R-:W-:Y:S02]  /*6f70*/  FSEL R176, R182, -INF , !P4 ;  /* 0xff800000b6b07808 */ /* 0x000fe40006000000 */
[C---:B------:R-:W-:Y:S02]  /*6f80*/  ISETP.GE.AND P4, PT, R2.reuse, R233, PT ;  /* 0x000000e90200720c */ /* 0x040fe40003f86270 */
[C---:B------:R-:W-:Y:S02]  /*6f90*/  ISETP.GE.AND P1, PT, R2.reuse, R232, PT ;  /* 0x000000e80200720c */ /* 0x040fe40003f26270 */
[----:B------:R-:W-:Y:S02]  /*6fa0*/  FSEL R143, R9, -INF , !P0 ;  /* 0xff800000098f7808 */ /* 0x000fe40004000000 */
[----:B------:R-:W-:Y:S02]  /*6fb0*/  PLOP3.LUT P0, PT, PT, PT, UP0, 0x80, 0x0 ;  /* 0x000000000000781c */ /* 0x000fe40003f0f008 */
        /* <DEDUP_REMOVED lines=10> */
[-C--:B------:R-:W-:Y:S02]  /*7060*/  ISETP.LT.OR P5, PT, R2, R230.reuse, P5 ;  /* 0x000000e60200720c */ /* 0x080fe40002fa1670 */
[C---:B------:R-:W-:Y:S02]  /*7070*/  ISETP.LT.OR P6, PT, R0.reuse, R231, P6 ;  /* 0x000000e70000720c */ /* 0x040fe400037c1670 */
[----:B------:R-:W-:-:S02]  /*7080*/  ISETP.LT.OR P4, PT, R0, R230, P4 ;  /* 0x000000e60000720c */ /* 0x000fc40002781670 */
[----:B------:R-:W-:Y:S02]  /*7090*/  ISETP.LT.OR P1, PT, R0, R228, P1 ;  /* 0x000000e40000720c */ /* 0x000fe40000f21670 */
        /* <DEDUP_REMOVED lines=22> */
[----:B------:R-:W-:Y:S02]  /*7200*/  IADD3 R2, P5, R0, UR27, RZ ;  /* 0x0000001b00027c10 */ /* 0x000fe4000ffbe0ff */
[----:B---3--:R-:W-:Y:S02]  /*7210*/  LEA.HI.X R3, R4, R139, R3, 0x5, P1 ;  /* 0x0000008b04037211 */ /* 0x008fe400008f2c03 */
[C---:B-1----:R-:W-:Y:S02]  /*7220*/  @!P3 LEA R8, P6, R0.reuse, R8, 0x1 ;  /* 0x000000080008b211 */ /* 0x042fe400078c08ff */
[----:B-----5:R-:W-:Y:S02]  /*7230*/  @!P2 LEA R4, P1, R0, R6, 0x1 ;  /* 0x000000060004a211 */ /* 0x020fe400078208ff */
[----:B----4-:R-:W-:Y:S02]  /*7240*/  @!P3 LEA R6, P4, R2, R10, 0x1 ;  /* 0x0000000a0206b211 */ /* 0x010fe400078808ff */
[----:B------:R-:W-:-:S02]  /*7250*/  IADD3.X R10, R3, UR26, RZ, P5, !PT ;  /* 0x0000001a030a7c10 */ /* 0x000fc4000affe4ff */
[C-C-:B------:R-:W-:Y:S02]  /*7260*/  @!P3 LEA.HI.X R9, R0.reuse, R9, R3.reuse, 0x1, P6 ;  /* 0x000000090009b211 */ /* 0x140fe400030f0c03 */
[----:B------:R-:W-:Y:S02]  /*7270*/  @!P2 LEA.HI.X R5, R0, R7, R3, 0x1, P1 ;  /* 0x000000070005a211 */ /* 0x000fe400008f0c03 */
        /* <DEDUP_REMOVED lines=24> */
.L_x_1396:
[----:B------:R-:W-:Y:S05]  /*7400*/  BSYNC B0 ;  /* 0x0000000000007941 */ /* 0x000fea0003800000 */
.L_x_1395:
[----:B------:R-:W0:Y:S02]  /*7410*/  LDGDEPBAR ;  /* 0x00000000000079af */ /* 0x000e240000000000 */
.L_x_1394:
[----:B------:R-:W-:Y:S01]  /*7420*/  FMNMX.FTZ R0, R136, R16, !PT ;  /* 0x0000001088007209 */ /* 0x000fe20007810000 */
[----:B------:R-:W-:Y:S01]  /*7430*/  LDSM.16.MT88.4 R32, [R218+0xa000] ;  /* 0x00a00000da20783b */ /* 0x000fe20000004200 */
        /* <DEDUP_REMOVED lines=15> */
[----:B------:R-:W-:Y:S01]  /*7530*/  FMNMX.FTZ R3, R183, R3, !PT ;  /* 0x00000003b7037209 */ /* 0x000fe20007810000 */
[----:B-12---:R-:W1:Y:S01]  /*7540*/  SHFL.BFLY PT, R5, R0, 0x2, 0x1f ;  /* 0x0c401f0000057f89 */ /* 0x006e6200000e0000 */
[----:B------:R-:W-:-:S02]  /*7550*/  FMNMX.FTZ R4, R26, R2, !PT ;  /* 0x000000021a047209 */ /* 0x000fc40007810000 */
[----:B------:R-:W-:Y:S02]  /*7560*/  FMNMX.FTZ R2, R182, R3, !PT ;  /* 0x00000003b6027209 */ /* 0x000fe40007810000 */
[----:B------:R-:W-:Y:S02]  /*7570*/  FMNMX.FTZ R3, R29, R4, !PT ;  /* 0x000000041d037209 */ /* 0x000fe40007810000 */
[----:B------:R-:W-:Y:S01]  /*7580*/  MOV R13, R248 ;  /* 0x000000f8000d7202 */ /* 0x000fe20000000f00 */
[----:B------:R-:W2:Y:S01]  /*7590*/  SHFL.BFLY PT, R6, R2, 0x2, 0x1f ;  /* 0x0c401f0002067f89 */ /* 0x000ea200000e0000 */
[----:B------:R-:W-:Y:S02]  /*75a0*/  FMNMX.FTZ R4, R140, R3, !PT ;  /* 0x000000038c047209 */ /* 0x000fe40007810000 */
[----:B------:R-:W-:Y:S02]  /*75b0*/  FMNMX.FTZ R3, R137, R28, !PT ;  /* 0x0000001c89037209 */ /* 0x000fe40007810000 */
[----:B------:R-:W-:-:S02]  /*75c0*/  FMNMX.FTZ R4, R142, R4, !PT ;  /* 0x000000048e047209 */ /* 0x000fc40007810000 */
[----:B------:R-:W-:Y:S02]  /*75d0*/  FMNMX.FTZ R3, R31, R3, !PT ;  /* 0x000000031f037209 */ /* 0x000fe40007810000 */
[----:B------:R-:W-:Y:S02]  /*75e0*/  MOV R15, R249 ;  /* 0x000000f9000f7202 */ /* 0x000fe40000000f00 */
[----:B-1----:R-:W-:Y:S02]  /*75f0*/  FMNMX.FTZ R0, R0, R5, !PT ;  /* 0x0000000500007209 */ /* 0x002fe40007810000 */
[----:B------:R-:W-:Y:S02]  /*7600*/  FMNMX.FTZ R5, R141, R4, !PT ;  /* 0x000000048d057209 */ /* 0x000fe40007810000 */
[----:B------:R-:W-:Y:S01]  /*7610*/  FMNMX.FTZ R4, R27, R3, !PT ;  /* 0x000000031b047209 */ /* 0x000fe20007810000 */
[----:B------:R-:W1:Y:S01]  /*7620*/  SHFL.BFLY PT, R7, R0, 0x1, 0x1f ;  /* 0x0c201f0000077f89 */ /* 0x000e6200000e0000 */
[----:B------:R-:W-:-:S02]  /*7630*/  FMNMX.FTZ R3, R143, R5, !PT ;  /* 0x000000058f037209 */ /* 0x000fc40007810000 */
[----:B------:R-:W-:Y:S02]  /*7640*/  FMNMX.FTZ R4, R22, R4, !PT ;  /* 0x0000000416047209 */ /* 0x000fe40007810000 */
[----:B--2---:R-:W-:Y:S01]  /*7650*/  FMNMX.FTZ R2, R2, R6, !PT ;  /* 0x0000000602027209 */ /* 0x004fe20007810000 */
[----:B------:R-:W2:Y:S04]  /*7660*/  SHFL.BFLY PT, R5, R3, 0x2, 0x1f ;  /* 0x0c401f0003057f89 */ /* 0x000ea800000e0000 */
[----:B------:R-:W3:Y:S01]  /*7670*/  SHFL.BFLY PT, R6, R2, 0x1, 0x1f ;  /* 0x0c201f0002067f89 */ /* 0x000ee200000e0000 */
[----:B-1----:R-:W-:Y:S02]  /*7680*/  FMNMX.FTZ R238, R0, R7, !PT ;  /* 0x0000000700ee7209 */ /* 0x002fe40007810000 */
[----:B------:R-:W-:-:S02]  /*7690*/  FMNMX.FTZ R0, R176, R4, !PT ;  /* 0x00000004b0007209 */ /* 0x000fc40007810000 */
[C---:B------:R-:W-:Y:S01]  /*76a0*/  FSETP.NEU.FTZ.AND P6, PT, R238.reuse, -INF , PT ;  /* 0xff800000ee00780b */ /* 0x040fe20003fdd000 */
[----:B------:R-:W-:Y:S01]  /*76b0*/  FMUL.FTZ R12, R238, UR17 ;  /* 0x00000011ee0c7c20 */ /* 0x000fe20008410000 */
[----:B------:R-:W-:Y:S02]  /*76c0*/  FMNMX.FTZ R0, R177, R0, !PT ;  /* 0x00000000b1007209 */ /* 0x000fe40007810000 */
[----:B--2---:R-:W-:Y:S02]  /*76d0*/  FMNMX.FTZ R3, R3, R5, !PT ;  /* 0x0000000503037209 */ /* 0x004fe40007810000 */
[----:B------:R-:W-:Y:S02]  /*76e0*/  FMNMX.FTZ R0, R179, R0, !PT ;  /* 0x00000000b3007209 */ /* 0x000fe40007810000 */
[----:B---3--:R-:W-:Y:S01]  /*76f0*/  FMNMX.FTZ R239, R2, R6, !PT ;  /* 0x0000000602ef7209 */ /* 0x008fe20007810000 */
[----:B------:R-:W1:Y:S01]  /*7700*/  SHFL.BFLY PT, R5, R3, 0x1, 0x1f ;  /* 0x0c201f0003057f89 */ /* 0x000e6200000e0000 */
[----:B------:R-:W-:-:S02]  /*7710*/  FMNMX.FTZ R0, R178, R0, !PT ;  /* 0x00000000b2007209 */ /* 0x000fc40007810000 */
[C---:B------:R-:W-:Y:S01]  /*7720*/  FSETP.NEU.FTZ.AND P5, PT, R239.reuse, -INF , PT ;  /* 0xff800000ef00780b */ /* 0x040fe20003fbd000 */
[----:B------:R-:W-:Y:S01]  /*7730*/  FMUL.FTZ R11, R239, UR17 ;  /* 0x00000011ef0b7c20 */ /* 0x000fe20008410000 */
[----:B------:R-:W-:Y:S01]  /*7740*/  FSEL R12, R12, RZ, P6 ;  /* 0x000000ff0c0c7208 */ /* 0x000fe20003000000 */
[----:B------:R-:W2:Y:S03]  /*7750*/  SHFL.BFLY PT, R4, R0, 0x2, 0x1f ;  /* 0x0c401f0000047f89 */ /* 0x000ea600000e0000 */
[----:B------:R-:W-:Y:S01]  /*7760*/  FSEL R11, R11, RZ, P5 ;  /* 0x000000ff0b0b7208 */ /* 0x000fe20002800000 */
[--C-:B------:R-:W-:Y:S01]  /*7770*/  FFMA.FTZ R16, R16, UR17, -R12.reuse ;  /* 0x0000001110107c23 */ /* 0x100fe2000801080c */
[--C-:B------:R-:W-:Y:S01]  /*7780*/  FFMA.FTZ R23, R23, UR17, -R12.reuse ;  /* 0x0000001117177c23 */ /* 0x100fe2000801080c */
[--C-:B------:R-:W-:Y:S01]  /*7790*/  FFMA.FTZ R18, R18, UR17, -R12.reuse ;  /* 0x0000001112127c23 */ /* 0x100fe2000801080c */
[----:B------:R-:W-:Y:S01]  /*77a0*/  FFMA.FTZ R17, R17, UR17, -R12 ;  /* 0x0000001111117c23 */ /* 0x000fe2000801080c */
        /* <DEDUP_REMOVED lines=10> */
[----:B--2---:R-:W-:Y:S01]  /*7850*/  FMNMX.FTZ R0, R0, R4, !PT ;  /* 0x0000000400007209 */ /* 0x004fe20007810000 */
[----:B------:R-:W-:-:S03]  /*7860*/  FADD.FTZ R3, R136, -R3 ;  /* 0x8000000388037221 */ /* 0x000fc60000010000 */
[----:B------:R-:W-:Y:S01]  /*7870*/  FSEL R10, R10, RZ, P4 ;  /* 0x000000ff0a0a7208 */ /* 0x000fe20002000000 */
[----:B------:R-:W1:Y:S01]  /*7880*/  SHFL.BFLY PT, R2, R0, 0x1, 0x1f ;  /* 0x0c201f0000027f89 */ /* 0x000e6200000e0000 */
[----:B------:R-:W-:Y:S01]  /*7890*/  FMUL.FTZ R9, R3, UR17 ;  /* 0x0000001103097c20 */ /* 0x000fe20008410000 */
[----:B------:R-:W-:Y:S02]  /*78a0*/  MUFU.EX2 R246, R18 ;  /* 0x0000001200f67308 */ /* 0x000fe40000000800 */
[--C-:B------:R-:W-:Y:S01]  /*78b0*/  FFMA.FTZ R24, R24, UR17, -R10.reuse ;  /* 0x0000001118187c23 */ /* 0x100fe2000801080a */
[--C-:B------:R-:W-:Y:S01]  /*78c0*/  FFMA.FTZ R26, R26, UR17, -R10.reuse ;  /* 0x000000111a1a7c23 */ /* 0x100fe2000801080a */
[--C-:B------:R-:W-:Y:S01]  /*78d0*/  FFMA.FTZ R29, R29, UR17, -R10.reuse ;  /* 0x000000111d1d7c23 */ /* 0x100fe2000801080a */
[----:B------:R-:W-:-:S03]  /*78e0*/  FFMA.FTZ R14, R141, UR17, -R10 ;  /* 0x000000118d0e7c23 */ /* 0x000fc6000801080a */
[----:B------:R-:W-:Y:S08]  /*78f0*/  MUFU.EX2 R211, R24 ;  /* 0x0000001800d37308 */ /* 0x000ff00000000800 */
[----:B------:R-:W-:Y:S01]  /*7900*/  MUFU.EX2 R240, R26 ;  /* 0x0000001a00f07308 */ /* 0x000fe20000000800 */
[----:B-1----:R-:W-:Y:S01]  /*7910*/  FMNMX.FTZ R236, R0, R2, !PT ;  /* 0x0000000200ec7209 */ /* 0x002fe20007810000 */
[----:B------:R-:W-:-:S06]  /*7920*/  FFMA.FTZ R0, R30, UR17, -R10 ;  /* 0x000000111e007c23 */ /* 0x000fcc000801080a */
[----:B------:R-:W1:Y:S01]  /*7930*/  MUFU.EX2 R241, R29 ;  /* 0x0000001d00f17308 */ /* 0x000e620000000800 */
[----:B------:R-:W-:-:S07]  /*7940*/  FSETP.NEU.FTZ.AND P1, PT, R236, -INF , PT ;  /* 0xff800000ec00780b */ /* 0x000fce0003f3d000 */
[----:B------:R2:W3:Y:S08]  /*7950*/  MUFU.EX2 R210, R0 ;  /* 0x0000000000d27308 */ /* 0x0004f00000000800 */
[----:B------:R-:W-:Y:S01]  /*7960*/  MUFU.EX2 R249, R17 ;  /* 0x0000001100f97308 */ /* 0x000fe20000000800 */
[----:B-1----:R-:W-:-:S07]  /*7970*/  F2FP.F16.F32.PACK_AB R6, R241, R240 ;  /* 0x000000f0f106723e */ /* 0x002fce00000000ff */
[----:B------:R1:W-:Y:S01]  /*7980*/  MUFU.EX2 R243, R19 ;  /* 0x0000001300f37308 */ /* 0x0003e20000000800 */
[----:B--2---:R-:W-:Y:S01]  /*7990*/  FMUL.FTZ R0, R236, UR17 ;  /* 0x00000011ec007c20 */ /* 0x004fe20008410000 */
[----:B---3--:R-:W-:-:S04]  /*79a0*/  F2FP.F16.F32.PACK_AB R4, R210, R211 ;  /* 0x000000d3d204723e */ /* 0x008fc800000000ff */
[----:B------:R-:W-:Y:S02]  /*79b0*/  FSEL R0, R0, RZ, P1 ;  /* 0x000000ff00007208 */ /* 0x000fe40000800000 */
[----:B------:R-:W-:Y:S03]  /*79c0*/  MUFU.EX2 R242, R25 ;  /* 0x0000001900f27308 */ /* 0x000fe60000000800 */
[--C-:B------:R-:W-:Y:S01]  /*79d0*/  FFMA.FTZ R2, R31, UR17, -R0.reuse ;  /* 0x000000111f027c23 */ /* 0x100fe20008010800 */
[--C-:B------:R-:W-:Y:S01]  /*79e0*/  FFMA.FTZ R28, R28, UR17, -R0.reuse ;  /* 0x000000111c1c7c23 */ /* 0x100fe20008010800 */
[--C-:B------:R-:W-:Y:S01]  /*79f0*/  FFMA.FTZ R27, R27, UR17, -R0.reuse ;  /* 0x000000111b1b7c23 */ /* 0x100fe20008010800 */
[----:B------:R-:W-:Y:S02]  /*7a00*/  FFMA.FTZ R22, R22, UR17, -R0 ;  /* 0x0000001116167c23 */ /* 0x000fe40008010800 */
[----:B------:R2:W-:Y:S01]  /*7a10*/  MUFU.EX2 R207, R2 ;  /* 0x0000000200cf7308 */ /* 0x0005e20000000800 */
[----:B-1----:R-:W-:Y:S07]  /*7a20*/  LDSM.16.MT88.4 R16, [R213+0xa000] ;  /* 0x00a00000d510783b */ /* 0x002fee0000004200 */
[----:B------:R-:W1:Y:S08]  /*7a30*/  MUFU.EX2 R206, R28 ;  /* 0x0000001c00ce7308 */ /* 0x000e700000000800 */
[----:B------:R3:W-:Y:S01]  /*7a40*/  MUFU.EX2 R209, R27 ;  /* 0x0000001b00d17308 */ /* 0x0007e20000000800 */
[----:B--2---:R-:W-:-:S05]  /*7a50*/  FSEL R2, R237, RZ, P4 ;  /* 0x000000ffed027208 */ /* 0x004fca0002000000 */
[----:B------:R-:W-:Y:S01]  /*7a60*/  FADD.FTZ R3, R134, -R2 ;  /* 0x8000000286037221 */ /* 0x000fe20000010000 */
[----:B------:R-:W-:Y:S01]  /*7a70*/  FSEL R2, R236, RZ, P1 ;  /* 0x000000ffec027208 */ /* 0x000fe20000800000 */
[----:B------:R-:W2:Y:S01]  /*7a80*/  MUFU.EX2 R208, R22 ;  /* 0x0000001600d07308 */ /* 0x000ea20000000800 */
[----:B-1----:R-:W-:Y:S01]  /*7a90*/  F2FP.F16.F32.PACK_AB R5, R207, R206 ;  /* 0x000000cecf05723e */ /* 0x002fe200000000ff */
[----:B------:R-:W-:Y:S01]  /*7aa0*/  FMUL.FTZ R3, R3, UR17 ;  /* 0x0000001103037c20 */ /* 0x000fe20008410000 */
[----:B------:R-:W-:Y:S01]  /*7ab0*/  LDSM.16.MT88.4 R28, [R218+0xb000] ;  /* 0x00b00000da1c783b */ /* 0x000fe20000004200 */
[----:B------:R-:W-:-:S03]  /*7ac0*/  FADD.FTZ R2, R137, -R2 ;  /* 0x8000000289027221 */ /* 0x000fc60000010000 */
[----:B------:R-:W-:Y:S01]  /*7ad0*/  LDSM.16.MT88.4 R136, [R213+0xb000] ;  /* 0x00b00000d588783b */ /* 0x000fe20000004200 */
[----:B------:R-:W-:Y:S01]  /*7ae0*/  FMUL.FTZ R2, R2, UR17 ;  /* 0x0000001102027c20 */ /* 0x000fe20008410000 */
[----:B------:R-:W1:Y:S02]  /*7af0*/  MUFU.EX2 R8, R3 ;  /* 0x0000000300087308 */ /* 0x000e640000000800 */
[----:B---3--:R-:W-:Y:S06]  /*7b00*/  LDSM.16.MT88.4 R24, [R215+0xb000] ;  /* 0x00b00000d718783b */ /* 0x008fec0000004200 */
[----:B------:R-:W3:Y:S01]  /*7b10*/  MUFU.EX2 R2, R2 ;  /* 0x0000000200027308 */ /* 0x000ee20000000800 */
[----:B--2---:R-:W-:-:S07]  /*7b20*/  F2FP.F16.F32.PACK_AB R7, R208, R209 ;  /* 0x000000d1d007723e */ /* 0x004fce00000000ff */
[----:B------:R-:W-:Y:S01]  /*7b30*/  MUFU.EX2 R244, R20 ;  /* 0x0000001400f47308 */ /* 0x000fe20000000800 */
[-C--:B-1----:R-:W-:Y:S01]  /*7b40*/  FMUL.FTZ R40, R40, R8.reuse ;  /* 0x0000000828287220 */ /* 0x082fe20000410000 */
[-C--:B------:R-:W-:Y:S01]  /*7b50*/  FMUL.FTZ R41, R41, R8.reuse ;  /* 0x0000000829297220 */ /* 0x080fe20000410000 */
[-C--:B------:R-:W-:Y:S01]  /*7b60*/  FMUL.FTZ R124, R124, R8.reuse ;  /* 0x000000087c7c7220 */ /* 0x080fe20000410000 */
[-C--:B------:R-:W-:Y:S01]  /*7b70*/  FMUL.FTZ R125, R125, R8.reuse ;  /* 0x000000087d7d7220 */ /* 0x080fe20000410000 */
[----:B------:R-:W-:Y:S01]  /*7b80*/  FSEL R3, R239, RZ, P5 ;  /* 0x000000ffef037208 */ /* 0x000fe20002800000 */
[-C--:B------:R-:W-:Y:S01]  /*7b90*/  FMUL.FTZ R144, R144, R8.reuse ;  /* 0x0000000890907220 */ /* 0x080fe20000410000 */
[----:B------:R-:W-:Y:S01]  /*7ba0*/  FMUL.FTZ R145, R145, R8 ;  /* 0x0000000891917220 */ /* 0x000fe20000410000 */
[----:B------:R1:W-:Y:S01]  /*7bb0*/  MUFU.EX2 R245, R21 ;  /* 0x0000001500f57308 */ /* 0x0003e20000000800 */
[-C--:B---3--:R-:W-:Y:S01]  /*7bc0*/  FMUL.FTZ R42, R42, R2.reuse ;  /* 0x000000022a2a7220 */ /* 0x088fe20000410000 */
[-C--:B------:R-:W-:Y:S01]  /*7bd0*/  FMUL.FTZ R43, R43, R2.reuse ;  /* 0x000000022b2b7220 */ /* 0x080fe20000410000 */
[-C--:B------:R-:W-:Y:S01]  /*7be0*/  FMUL.FTZ R126, R126, R2.reuse ;  /* 0x000000027e7e7220 */ /* 0x080fe20000410000 */
[----:B------:R-:W-:Y:S01]  /*7bf0*/  FMUL.FTZ R127, R127, R2 ;  /* 0x000000027f7f7220 */ /* 0x000fe20000410000 */
[----:B------:R-:W-:Y:S01]  /*7c00*/  FADD.FTZ R3, R135, -R3 ;  /* 0x8000000387037221 */ /* 0x000fe20000010000 */
[-C--:B------:R-:W-:Y:S01]  /*7c10*/  FMUL.FTZ R152, R152, R8.reuse ;  /* 0x0000000898987220 */ /* 0x080fe20000410000 */
[----:B------:R-:W-:Y:S01]  /*7c20*/  LDSM.16.MT88.4 R132, [R217+0xa000] ;  /* 0x00a00000d984783b */ /* 0x000fe20000004200 */
[----:B------:R-:W2:Y:S01]  /*7c30*/  MUFU.EX2 R9, R9 ;  /* 0x0000000900097308 */ /* 0x000ea20000000800 */
[C---:B------:R-:W-:Y:S01]  /*7c40*/  HMMA.16816.F32 R196, R4.reuse, R32, R40 ;  /* 0x0000002004c4723c */ /* 0x040fe20000001828 */
[----:B------:R-:W-:Y:S01]  /*7c50*/  FMUL.FTZ R3, R3, UR17 ;  /* 0x0000001103037c20 */ /* 0x000fe20008410000 */
[----:B------:R-:W3:Y:S01]  /*7c60*/  LDSM.16.MT88.4 R40, [R217+0xb000] ;  /* 0x00b00000d928783b */ /* 0x000ee20000004200 */
[----:B------:R-:W-:Y:S01]  /*7c70*/  FMUL.FTZ R153, R153, R8 ;  /* 0x0000000899997220 */ /* 0x000fe20000410000 */
[-C--:B------:R-:W-:Y:S01]  /*7c80*/  FMUL.FTZ R146, R146, R2.reuse ;  /* 0x0000000292927220 */ /* 0x080fe20000410000 */
[----:B------:R-:W-:Y:S01]  /*7c90*/  FMUL.FTZ R147, R147, R2 ;  /* 0x0000000293937220 */ /* 0x000fe20000410000 */
[-C--:B------:R-:W-:Y:S01]  /*7ca0*/  FMUL.FTZ R160, R160, R8.reuse ;  /* 0x00000008a0a07220 */ /* 0x080fe20000410000 */
[----:B------:R-:W4:Y:S01]  /*7cb0*/  MUFU.EX2 R3, R3 ;  /* 0x0000000300037308 */ /* 0x000f220000000800 */
[----:B-1----:R-:W1:Y:S01]  /*7cc0*/  LDSM.16.MT88.4 R20, [R215+0xa000] ;  /* 0x00a00000d714783b */ /* 0x002e620000004200 */
[-C--:B------:R-:W-:Y:S01]  /*7cd0*/  FMUL.FTZ R161, R161, R8.reuse ;  /* 0x00000008a1a17220 */ /* 0x080fe20000410000 */
        /* <DEDUP_REMOVED lines=32> */
[C---:B---3--:R-:W-:Y:S01]  /*7ee0*/  HMMA.16816.F32 R192, R4.reuse, R42, R124 ;  /* 0x0000002a04c0723c */ /* 0x048fe2000000187c */
[-C--:B------:R-:W-:Y:S01]  /*7ef0*/  FMUL.FTZ R104, R104, R8.reuse ;  /* 0x0000000868687220 */ /* 0x080fe20000410000 */
[----:B------:R-:W-:Y:S01]  /*7f00*/  FMUL.FTZ R105, R105, R8 ;  /* 0x0000000869697220 */ /* 0x000fe20000410000 */
[-C--:B------:R-:W-:Y:S01]  /*7f10*/  FMUL.FTZ R90, R90, R2.reuse ;  /* 0x000000025a5a7220 */ /* 0x080fe20000410000 */
[----:B------:R-:W-:Y:S01]  /*7f20*/  FMUL.FTZ R91, R91, R2 ;  /* 0x000000025b5b7220 */ /* 0x000fe20000410000 */
[-C--:B------:R-:W-:Y:S01]  /*7f30*/  FMUL.FTZ R108, R108, R8.reuse ;  /* 0x000000086c6c7220 */ /* 0x080fe20000410000 */
[-C--:B------:R-:W-:Y:S01]  /*7f40*/  FMUL.FTZ R109, R109, R8.reuse ;  /* 0x000000086d6d7220 */ /* 0x080fe20000410000 */
[----:B------:R-:W-:Y:S01]  /*7f50*/  MOV R127, R13 ;  /* 0x0000000d007f7202 */ /* 0x000fe20000000f00 */
[--C-:B------:R-:W-:Y:S01]  /*7f60*/  FFMA.FTZ R13, R140, UR17, -R10.reuse ;  /* 0x000000118c0d7c23 */ /* 0x100fe2000801080a */
[----:B------:R-:W-:Y:S01]  /*7f70*/  FMUL.FTZ R120, R120, R8 ;  /* 0x0000000878787220 */ /* 0x000fe20000410000 */
[-C--:B------:R-:W-:Y:S01]  /*7f80*/  FMUL.FTZ R94, R94, R2.reuse ;  /* 0x000000025e5e7220 */ /* 0x080fe20000410000 */
[----:B------:R-:W-:Y:S01]  /*7f90*/  FMUL.FTZ R95, R95, R2 ;  /* 0x000000025f5f7220 */ /* 0x000fe20000410000 */
[----:B------:R3:W-:Y:S01]  /*7fa0*/  MUFU.EX2 R205, R13 ;  /* 0x0000000d00cd7308 */ /* 0x0007e20000000800 */
        /* <DEDUP_REMOVED lines=8> */
[-C--:B--2---:R-:W-:Y:S01]  /*8030*/  FMUL.FTZ R148, R148, R9.reuse ;  /* 0x0000000994947220 */ /* 0x084fe20000410000 */
[----:B------:R-:W-:Y:S01]  /*8040*/  FMUL.FTZ R149, R149, R9 ;  /* 0x0000000995957220 */ /* 0x000fe20000410000 */
[-C--:B----4-:R-:W-:Y:S01]  /*8050*/  FMUL.FTZ R150, R150, R3.reuse ;  /* 0x0000000396967220 */ /* 0x090fe20000410000 */
[----:B------:R-:W-:Y:S01]  /*8060*/  FMUL.FTZ R151, R151, R3 ;  /* 0x0000000397977220 */ /* 0x000fe20000410000 */
[-C--:B------:R-:W-:Y:S01]  /*8070*/  FMUL.FTZ R156, R156, R9.reuse ;  /* 0x000000099c9c7220 */ /* 0x080fe20000410000 */
[C---:B------:R-:W-:Y:S01]  /*8080*/  HMMA.16816.F32 R152, R4.reuse, R18, R152 ;  /* 0x000000120498723c */ /* 0x040fe20000001898 */
[----:B------:R-:W-:Y:S01]  /*8090*/  FMUL.FTZ R157, R157, R9 ;  /* 0x000000099d9d7220 */ /* 0x000fe20000410000 */
[-C--:B------:R-:W-:Y:S01]  /*80a0*/  FMUL.FTZ R158, R158, R3.reuse ;  /* 0x000000039e9e7220 */ /* 0x080fe20000410000 */
[--C-:B---3--:R-:W-:Y:S01]  /*80b0*/  FFMA.FTZ R13, R142, UR17, -R10.reuse ;  /* 0x000000118e0d7c23 */ /* 0x108fe2000801080a */
[----:B------:R-:W-:Y:S01]  /*80c0*/  FFMA.FTZ R10, R143, UR17, -R10 ;  /* 0x000000118f0a7c23 */ /* 0x000fe2000801080a */
[----:B------:R-:W-:Y:S01]  /*80d0*/  FMUL.FTZ R159, R159, R3 ;  /* 0x000000039f9f7220 */ /* 0x000fe20000410000 */
[C---:B-1----:R-:W-:Y:S01]  /*80e0*/  HMMA.16816.F32 R160, R4.reuse, R20, R160 ;  /* 0x0000001404a0723c */ /* 0x042fe200000018a0 */
[----:B------:R1:W2:Y:S01]  /*80f0*/  MUFU.EX2 R204, R13 ;  /* 0x0000000d00cc7308 */ /* 0x0002a20000000800 */
[-C--:B------:R-:W-:Y:S01]  /*8100*/  FMUL.FTZ R164, R164, R9.reuse ;  /* 0x00000009a4a47220 */ /* 0x080fe20000410000 */
[----:B------:R-:W-:Y:S01]  /*8110*/  FMUL.FTZ R165, R165, R9 ;  /* 0x00000009a5a57220 */ /* 0x000fe20000410000 */
[-C--:B------:R-:W-:Y:S01]  /*8120*/  FMUL.FTZ R166, R166, R3.reuse ;  /* 0x00000003a6a67220 */ /* 0x080fe20000410000 */
[----:B------:R-:W-:Y:S01]  /*8130*/  FMUL.FTZ R167, R167, R3 ;  /* 0x00000003a7a77220 */ /* 0x000fe20000410000 */
[C---:B------:R-:W-:Y:S01]  /*8140*/  HMMA.16816.F32 R168, R4.reuse, R22, R168 ;  /* 0x0000001604a8723c */ /* 0x040fe200000018a8 */
[-C--:B------:R-:W-:Y:S01]  /*8150*/  FMUL.FTZ R36, R36, R9.reuse ;  /* 0x0000000924247220 */ /* 0x080fe20000410000 */
[----:B------:R-:W-:Y:S01]  /*8160*/  FMUL.FTZ R37, R37, R9 ;  /* 0x0000000925257220 */ /* 0x000fe20000410000 */
[----:B------:R3:W-:Y:S01]  /*8170*/  MUFU.EX2 R202, R10 ;  /* 0x0000000a00ca7308 */ /* 0x0007e20000000800 */
        /* <DEDUP_REMOVED lines=8> */
[--C-:B-1----:R-:W-:Y:S01]  /*8200*/  FFMA.FTZ R13, R176, UR17, -R0.reuse ;  /* 0x00000011b00d7c23 */ /* 0x102fe20008010800 */
[C---:B------:R-:W-:Y:S01]  /*8210*/  HMMA.16816.F32 R56, R4.reuse, R132, R56 ;  /* 0x000000840438723c */ /* 0x040fe20000001838 */
[----:B------:R-:W-:Y:S01]  /*8220*/  FMUL.FTZ R69, R69, R9 ;  /* 0x0000000945457220 */ /* 0x000fe20000410000 */
[-C--:B------:R-:W-:Y:S01]  /*8230*/  FMUL.FTZ R70, R70, R3.reuse ;  /* 0x0000000346467220 */ /* 0x080fe20000410000 */
[----:B------:R-:W-:Y:S01]  /*8240*/  FMUL.FTZ R71, R71, R3 ;  /* 0x0000000347477220 */ /* 0x000fe20000410000 */
[-C--:B------:R-:W-:Y:S01]  /*8250*/  FMUL.FTZ R84, R84, R9.reuse ;  /* 0x0000000954547220 */ /* 0x080fe20000410000 */
[----:B------:R-:W-:Y:S01]  /*8260*/  FMUL.FTZ R85, R85, R9 ;  /* 0x0000000955557220 */ /* 0x000fe20000410000 */
[C---:B------:R-:W-:Y:S01]  /*8270*/  HMMA.16816.F32 R60, R4.reuse, R134, R60 ;  /* 0x00000086043c723c */ /* 0x040fe2000000183c */
[--C-:B---3--:R-:W-:Y:S01]  /*8280*/  FFMA.FTZ R10, R177, UR17, -R0.reuse ;  /* 0x00000011b10a7c23 */ /* 0x108fe20008010800 */
[-C--:B------:R-:W-:Y:S01]  /*8290*/  FMUL.FTZ R86, R86, R3.reuse ;  /* 0x0000000356567220 */ /* 0x080fe20000410000 */
[----:B------:R-:W-:Y:S01]  /*82a0*/  FMUL.FTZ R87, R87, R3 ;  /* 0x0000000357577220 */ /* 0x000fe20000410000 */
[-C--:B------:R-:W-:Y:S01]  /*82b0*/  FMUL.FTZ R100, R100, R9.reuse ;  /* 0x0000000964647220 */ /* 0x080fe20000410000 */
[----:B------:R1:W-:Y:S01]  /*82c0*/  MUFU.EX2 R200, R10 ;  /* 0x0000000a00c87308 */ /* 0x0003e20000000800 */
        /* <DEDUP_REMOVED lines=16> */
[--C-:B-1----:R-:W-:Y:S01]  /*83d0*/  FFMA.FTZ R10, R179, UR17, -R0.reuse ;  /* 0x00000011b30a7c23 */ /* 0x102fe20008010800 */
[----:B------:R-:W-:Y:S01]  /*83e0*/  FFMA.FTZ R0, R178, UR17, -R0 ;  /* 0x00000011b2007c23 */ /* 0x000fe20008010800 */
        /* <DEDUP_REMOVED lines=18> */
[----:B------:R-:W-:Y:S01]  /*8510*/  HMMA.16816.F32 R120, R4, R40, R120 ;  /* 0x000000280478723c */ /* 0x000fe20000001878 */
[-C--:B------:R-:W-:Y:S01]  /*8520*/  FMUL.FTZ R116, R116, R9.reuse ;  /* 0x0000000974747220 */ /* 0x080fe20000410000 */
[----:B-1----:R-:W-:Y:S01]  /*8530*/  FFMA.FTZ R0, R184, UR17, -R12 ;  /* 0x00000011b8007c23 */ /* 0x002fe2000801080c */
[----:B------:R-:W-:Y:S01]  /*8540*/  FMUL.FTZ R117, R117, R9 ;  /* 0x0000000975757220 */ /* 0x000fe20000410000 */
[-C--:B------:R-:W-:Y:S01]  /*8550*/  FMUL.FTZ R118, R118, R3.reuse ;  /* 0x0000000376767220 */ /* 0x080fe20000410000 */
[----:B------:R-:W-:Y:S01]  /*8560*/  FMUL.FTZ R119, R119, R3 ;  /* 0x0000000377777220 */ /* 0x000fe20000410000 */
[----:B------:R1:W-:Y:S01]  /*8570*/  MUFU.EX2 R176, R0 ;  /* 0x0000000000b07308 */ /* 0x0003e20000000800 */
[----:B------:R-:W-:Y:S01]  /*8580*/  F2FP.F16.F32.PACK_AB R4, R247, R248 ;  /* 0x000000f8f704723e */ /* 0x000fe200000000ff */
[----:B------:R-:W-:Y:S01]  /*8590*/  FMUL.FTZ R128, R128, R9 ;  /* 0x0000000980807220 */ /* 0x000fe20000410000 */
[----:B------:R-:W-:Y:S01]  /*85a0*/  F2FP.F16.F32.PACK_AB R5, R242, R243 ;  /* 0x000000f3f205723e */ /* 0x000fe200000000ff */
[----:B------:R-:W-:Y:S01]  /*85b0*/  FMUL.FTZ R129, R129, R9 ;  /* 0x0000000981817220 */ /* 0x000fe20000410000 */
[----:B------:R-:W-:Y:S01]  /*85c0*/  F2FP.F16.F32.PACK_AB R6, R249, R246 ;  /* 0x000000f6f906723e */ /* 0x000fe200000000ff */
[-C--:B------:R-:W-:Y:S01]  /*85d0*/  FMUL.FTZ R130, R130, R3.reuse ;  /* 0x0000000382827220 */ /* 0x080fe20000410000 */
[----:B------:R-:W-:Y:S01]  /*85e0*/  F2FP.F16.F32.PACK_AB R7, R245, R244 ;  /* 0x000000f4f507723e */ /* 0x000fe200000000ff */
[----:B------:R-:W-:Y:S01]  /*85f0*/  FMUL.FTZ R131, R131, R3 ;  /* 0x0000000383837220 */ /* 0x000fe20000410000 */
[----:B------:R-:W3:Y:S01]  /*8600*/  MUFU.EX2 R179, R10 ;  /* 0x0000000a00b37308 */ /* 0x000ee20000000800 */
[----:B------:R-:W-:Y:S01]  /*8610*/  MOV R184, R15 ;  /* 0x0000000f00b87202 */ /* 0x000fe20000000f00 */
[----:B------:R-:W-:Y:S01]  /*8620*/  FFMA.FTZ R2, R250, R2, R206 ;  /* 0x00000002fa027223 */ /* 0x000fe200000100ce */
[----:B------:R-:W-:-:S02]  /*8630*/  MOV R178, R127 ;  /* 0x0000007f00b27202 */ /* 0x000fc40000000f00 */
[C---:B------:R-:W-:Y:S01]  /*8640*/  HMMA.16816.F32 R148, R4.reuse, R16, R148 ;  /* 0x000000100494723c */ /* 0x040fe20000001894 */
[----:B--2---:R-:W-:Y:S01]  /*8650*/  F2FP.F16.F32.PACK_AB R124, R204, R205 ;  /* 0x000000cdcc7c723e */ /* 0x004fe200000000ff */
[----:B-1----:R-:W-:Y:S01]  /*8660*/  FFMA.FTZ R0, R185, UR17, -R12 ;  /* 0x00000011b9007c23 */ /* 0x002fe2000801080c */
[----:B------:R-:W-:Y:S01]  /*8670*/  FFMA.FTZ R3, R178, R3, R243 ;  /* 0x00000003b2037223 */ /* 0x000fe200000100f3 */
[----:B------:R-:W1:Y:S02]  /*8680*/  MUFU.EX2 R201, R13 ;  /* 0x0000000d00c97308 */ /* 0x000e640000000800 */
[----:B------:R-:W-:Y:S01]  /*8690*/  HMMA.16816.F32 R188, R4, R18, R156 ;  /* 0x0000001204bc723c */ /* 0x000fe2000000189c */
[----:B------:R-:W2:Y:S01]  /*86a0*/  LDSM.16.MT88.4 R156, [R213+0xa800] ;  /* 0x00a80000d59c783b */ /* 0x000ea20000004200 */
[----:B------:R-:W-:-:S04]  /*86b0*/  FADD.FTZ R3, R242, R3 ;  /* 0x00000003f2037221 */ /* 0x000fc80000010000 */
[----:B------:R-:W-:Y:S01]  /*86c0*/  HMMA.16816.F32 R164, R4, R20, R164 ;  /* 0x0000001404a4723c */ /* 0x000fe200000018a4 */
[----:B------:R4:W-:Y:S01]  /*86d0*/  MUFU.EX2 R143, R0 ;  /* 0x00000000008f7308 */ /* 0x0009e20000000800 */
[----:B------:R-:W-:Y:S01]  /*86e0*/  FADD.FTZ R3, R244, R3 ;  /* 0x00000003f4037221 */ /* 0x000fe20000010000 */
[----:B---3--:R-:W-:-:S03]  /*86f0*/  F2FP.F16.F32.PACK_AB R127, R177, R179 ;  /* 0x000000b3b17f723e */ /* 0x008fc600000000ff */
[C---:B------:R-:W-:Y:S01]  /*8700*/  HMMA.16816.F32 R36, R4.reuse, R32, R36 ;  /* 0x000000200424723c */ /* 0x040fe20000001824 */
[----:B------:R-:W-:Y:S02]  /*8710*/  FADD.FTZ R3, R245, R3 ;  /* 0x00000003f5037221 */ /* 0x000fe40000010000 */
[----:B------:R-:W3:Y:S01]  /*8720*/  MUFU.EX2 R203, R14 ;  /* 0x0000000e00cb7308 */ /* 0x000ee20000000800 */
[----:B-1----:R-:W-:Y:S02]  /*8730*/  F2FP.F16.F32.PACK_AB R125, R200, R201 ;  /* 0x000000c9c87d723e */ /* 0x002fe400000000ff */
[----:B------:R-:W-:Y:S01]  /*8740*/  HMMA.16816.F32 R52, R4, R132, R52 ;  /* 0x000000840434723c */ /* 0x000fe20000001834 */
[----:B----4-:R-:W-:-:S05]  /*8750*/  FFMA.FTZ R0, R181, UR17, -R12 ;  /* 0x00000011b5007c23 */ /* 0x010fca000801080c */
[C---:B------:R-:W-:Y:S01]  /*8760*/  HMMA.16816.F32 R68, R4.reuse, R136, R68 ;  /* 0x000000880444723c */ /* 0x040fe20000001844 */
[----:B------:R1:W-:Y:S05]  /*8770*/  MUFU.EX2 R142, R0 ;  /* 0x00000000008e7308 */ /* 0x0003ea0000000800 */
[----:B------:R-:W-:Y:S01]  /*8780*/  HMMA.16816.F32 R84, R4, R24, R84 ;  /* 0x000000180454723c */ /* 0x000fe20000001854 */
[----:B---3--:R-:W-:-:S05]  /*8790*/  F2FP.F16.F32.PACK_AB R126, R202, R203 ;  /* 0x000000cbca7e723e */ /* 0x008fca00000000ff */
[C---:B------:R-:W-:Y:S06]  /*87a0*/  HMMA.16816.F32 R100, R4.reuse, R28, R100 ;  /* 0x0000001c0464723c */ /* 0x040fec0000001864 */
[----:B------:R-:W-:Y:S01]  /*87b0*/  HMMA.16816.F32 R20, R4, R22, R172 ;  /* 0x000000160414723c */ /* 0x000fe200000018ac */
[----:B------:R-:W3:Y:S01]  /*87c0*/  LDSM.16.MT88.4 R172, [R215+0xa800] ;  /* 0x00a80000d7ac783b */ /* 0x000ee20000004200 */
[----:B-1----:R-:W-:-:S03]  /*87d0*/  FFMA.FTZ R0, R180, UR17, -R12 ;  /* 0x00000011b4007c23 */ /* 0x002fc6000801080c */
[----:B------:R-:W-:Y:S01]  /*87e0*/  LDSM.16.MT88.4 R12, [R217+0xb800] ;  /* 0x00b80000d90c783b */ /* 0x000fe20000004200 */
[----:B------:R1:W4:Y:S01]  /*87f0*/  MUFU.EX2 R141, R0 ;  /* 0x00000000008d7308 */ /* 0x0003220000000800 */
[C---:B------:R-:W-:Y:S02]  /*8800*/  HMMA.16816.F32 R32, R4.reuse, R34, R48 ;  /* 0x000000220420723c */ /* 0x040fe40000001830 */
[----:B------:R-:W5:Y:S04]  /*8810*/  LDSM.16.MT88.4 R48, [R218+0xa800] ;  /* 0x00a80000da30783b */ /* 0x000f680000004200 */
[C---:B------:R-:W-:Y:S01]  /*8820*/  HMMA.16816.F32 R132, R4.reuse, R134, R64 ;  /* 0x000000860484723c */ /* 0x040fe20000001840 */
[----:B------:R-:W5:Y:S05]  /*8830*/  LDSM.16.MT88.4 R64, [R217+0xa800] ;  /* 0x00a80000d940783b */ /* 0x000f6a0000004200 */
[----:B------:R-:W-:Y:S01]  /*8840*/  HMMA.16816.F32 R136, R4, R138, R80 ;  /* 0x0000008a0488723c */ /* 0x000fe20000001850 */
[----:B------:R-:W5:Y:S01]  /*8850*/  LDSM.16.MT88.4 R80, [R213+0xb800] ;  /* 0x00b80000d550783b */ /* 0x000f620000004200 */
[----:B-1----:R-:W-:-:S04]  /*8860*/  FFMA.FTZ R0, R186, UR17, -R11 ;  /* 0x00000011ba007c23 */ /* 0x002fc8000801080b */
[C---:B------:R-:W-:Y:S01]  /*8870*/  HMMA.16816.F32 R24, R4.reuse, R26, R96 ;  /* 0x0000001a0418723c */ /* 0x040fe20000001860 */
[----:B------:R-:W1:Y:S01]  /*8880*/  LDSM.16.MT88.4 R96, [R215+0xb800] ;  /* 0x00b80000d760783b */ /* 0x000e620000004200 */
[----:B------:R2:W-:Y:S04]  /*8890*/  MUFU.EX2 R10, R0 ;  /* 0x00000000000a7308 */ /* 0x0005e80000000800 */
[C---:B------:R-:W-:Y:S01]  /*88a0*/  HMMA.16816.F32 R28, R4.reuse, R30, R112 ;  /* 0x0000001e041c723c */ /* 0x040fe20000001870 */
[----:B------:R-:W1:Y:S05]  /*88b0*/  LDSM.16.MT88.4 R112, [R218+0xb800] ;  /* 0x00b80000da70783b */ /* 0x000e6a0000004200 */
[C---:B------:R-:W-:Y:S06]  /*88c0*/  HMMA.16816.F32 R116, R4.reuse, R40, R116 ;  /* 0x000000280474723c */ /* 0x040fec0000001874 */
[----:B------:R-:W-:Y:S01]  /*88d0*/  HMMA.16816.F32 R16, R4, R42, R128 ;  /* 0x0000002a0410723c */ /* 0x000fe20000001880 */
[----:B--2---:R-:W-:-:S04]  /*88e0*/  FFMA.FTZ R0, R183, UR17, -R11 ;  /* 0x00000011b7007c23 */ /* 0x004fc8000801080b */
[----:B------:R2:W-:Y:S01]  /*88f0*/  MUFU.EX2 R7, R0 ;  /* 0x0000000000077308 */ /* 0x0005e20000000800 */
[C---:B------:R-:W-:Y:S01]  /*8900*/  HMMA.16816.F32 R144, R124.reuse, R156, R144 ;  /* 0x0000009c7c90723c */ /* 0x040fe20000001890 */
[--C-:B------:R-:W-:Y:S01]  /*8910*/  FFMA.FTZ R4, R187, UR17, -R11.reuse ;  /* 0x00000011bb047c23 */ /* 0x100fe2000801080b */
[----:B------:R-:W-:Y:S02]  /*8920*/  F2FP.F16.F32.PACK_AB R128, R143, R176 ;  /* 0x000000b08f80723e */ /* 0x000fe400000000ff */
[----:B----4-:R-:W-:Y:S02]  /*8930*/  F2FP.F16.F32.PACK_AB R130, R141, R142 ;  /* 0x0000008e8d82723e */ /* 0x010fe400000000ff */
[C---:B------:R-:W-:Y:S01]  /*8940*/  HMMA.16816.F32 R152, R124.reuse, R158, R152 ;  /* 0x0000009e7c98723c */ /* 0x040fe20000001898 */
[----:B------:R4:W5:Y:S05]  /*8950*/  MUFU.EX2 R140, R4 ;  /* 0x00000004008c7308 */ /* 0x00096a0000000800 */
[----:B---3--:R-:W-:Y:S01]  /*8960*/  HMMA.16816.F32 R160, R124, R172, R160 ;  /* 0x000000ac7ca0723c */ /* 0x008fe200000018a0 */
[----:B--2---:R-:W-:-:S05]  /*8970*/  FFMA.FTZ R0, R182, UR17, -R11 ;  /* 0x00000011b6007c23 */ /* 0x004fca000801080b */
[C---:B------:R-:W-:Y:S01]  /*8980*/  HMMA.16816.F32 R168, R124.reuse, R174, R168 ;  /* 0x000000ae7ca8723c */ /* 0x040fe200000018a8 */
[----:B------:R2:W3:Y:S01]  /*8990*/  MUFU.EX2 R6, R0 ;  /* 0x0000000000067308 */ /* 0x0004e20000000800 */
[----:B----4-:R-:W-:Y:S01]  /*89a0*/  FFMA.FTZ R4, R184, R9, R248 ;  /* 0x00000009b8047223 */ /* 0x010fe200000100f8 */
[----:B-----5:R-:W-:Y:S01]  /*89b0*/  FADD.FTZ R3, R140, R3 ;  /* 0x000000038c037221 */ /* 0x020fe20000010000 */
[C---:B------:R-:W-:Y:S02]  /*89c0*/  F2FP.F16.F32.PACK_AB R129, R10.reuse, R140 ;  /* 0x0000008c0a81723e */ /* 0x040fe400000000ff */
[----:B------:R-:W-:Y:S01]  /*89d0*/  HMMA.16816.F32 R40, R124, R48, R196 ;  /* 0x000000307c28723c */ /* 0x000fe200000018c4 */
[----:B------:R-:W-:Y:S01]  /*89e0*/  FADD.FTZ R4, R247, R4 ;  /* 0x00000004f7047221 */ /* 0x000fe20000010000 */
[----:B------:R-:W-:-:S03]  /*89f0*/  FADD.FTZ R3, R10, R3 ;  /* 0x000000030a037221 */ /* 0x000fc60000010000 */
[----:B------:R-:W-:Y:S01]  /*8a00*/  FADD.FTZ R4, R246, R4 ;  /* 0x00000004f6047221 */ /* 0x000fe20000010000 */
[----:B------:R-:W-:Y:S01]  /*8a10*/  FADD.FTZ R3, R7, R3 ;  /* 0x0000000307037221 */ /* 0x000fe20000010000 */
[C---:B------:R-:W-:Y:S02]  /*8a20*/  HMMA.16816.F32 R44, R124.reuse, R50, R44 ;  /* 0x000000327c2c723c */ /* 0x040fe4000000182c */
[----:B------:R-:W-:Y:S01]  /*8a30*/  FADD.FTZ R4, R249, R4 ;  /* 0x00000004f9047221 */ /* 0x000fe20000010000 */
[----:B--2---:R-:W-:Y:S01]  /*8a40*/  FFMA.FTZ R0, R252, R8, R211 ;  /* 0x00000008fc007223 */ /* 0x004fe200000100d3 */
[C---:B---3--:R-:W-:Y:S01]  /*8a50*/  FADD.FTZ R248, R6.reuse, R3 ;  /* 0x0000000306f87221 */ /* 0x048fe20000010000 */
[----:B------:R-:W-:Y:S01]  /*8a60*/  F2FP.F16.F32.PACK_AB R131, R6, R7 ;  /* 0x000000070683723e */ /* 0x000fe200000000ff */
        /* <DEDUP_REMOVED lines=8> */
[----:B------:R-:W-:Y:S01]  /*8af0*/  FADD.FTZ R2, R241, R2 ;  /* 0x00000002f1027221 */ /* 0x000fe20000010000 */
[----:B------:R-:W-:Y:S01]  /*8b00*/  FADD.FTZ R0, R208, R0 ;  /* 0x00000000d0007221 */ /* 0x000fe20000010000 */
[----:B------:R-:W-:Y:S01]  /*8b10*/  HMMA.16816.F32 R60, R124, R66, R60 ;  /* 0x000000427c3c723c */ /* 0x000fe2000000183c */
[----:B------:R-:W-:Y:S01]  /*8b20*/  FADD.FTZ R247, R141, R4 ;  /* 0x000000048df77221 */ /* 0x000fe20000010000 */
[----:B------:R-:W-:Y:S01]  /*8b30*/  FADD.FTZ R2, R205, R2 ;  /* 0x00000002cd027221 */ /* 0x000fe20000010000 */
[----:B------:R-:W-:-:S03]  /*8b40*/  FADD.FTZ R0, R201, R0 ;  /* 0x00000000c9007221 */ /* 0x000fc60000010000 */
[----:B------:R-:W-:Y:S01]  /*8b50*/  FADD.FTZ R2, R204, R2 ;  /* 0x00000002cc027221 */ /* 0x000fe20000010000 */
[----:B------:R-:W-:Y:S01]  /*8b60*/  FADD.FTZ R0, R200, R0 ;  /* 0x00000000c8007221 */ /* 0x000fe20000010000 */
[----:B------:R2:W-:Y:S01]  /*8b70*/  STL [R1+0xc], R247 ;  /* 0x00000cf701007387 */ /* 0x0005e20000100800 */
[C---:B------:R-:W-:Y:S01]  /*8b80*/  HMMA.16816.F32 R72, R124.reuse, R80, R72 ;  /* 0x000000507c48723c */ /* 0x040fe20000001848 */
[----:B------:R-:W-:Y:S01]  /*8b90*/  FADD.FTZ R2, R203, R2 ;  /* 0x00000002cb027221 */ /* 0x000fe20000010000 */
[----:B------:R-:W-:Y:S01]  /*8ba0*/  FADD.FTZ R0, R179, R0 ;  /* 0x00000000b3007221 */ /* 0x000fe20000010000 */
[----:B------:R2:W-:Y:S02]  /*8bb0*/  STL [R1+0x8], R248 ;  /* 0x000008f801007387 */ /* 0x0005e40000100800 */
[----:B------:R-:W-:Y:S01]  /*8bc0*/  FADD.FTZ R250, R202, R2 ;  /* 0x00000002cafa7221 */ /* 0x000fe20000010000 */
[----:B------:R-:W-:Y:S01]  /*8bd0*/  FADD.FTZ R252, R177, R0 ;  /* 0x00000000b1fc7221 */ /* 0x000fe20000010000 */
[C---:B------:R-:W-:Y:S03]  /*8be0*/  HMMA.16816.F32 R76, R124.reuse, R82, R76 ;  /* 0x000000527c4c723c */ /* 0x040fe6000000184c */
[----:B------:R2:W-:Y:S03]  /*8bf0*/  STL [R1+0x4], R250 ;  /* 0x000004fa01007387 */ /* 0x0005e60000100800 */
[C---:B-1----:R-:W-:Y:S01]  /*8c00*/  HMMA.16816.F32 R88, R124.reuse, R96, R88 ;  /* 0x000000607c58723c */ /* 0x042fe20000001858 */
[----:B------:R2:W-:Y:S05]  /*8c10*/  STL [R1], R252 ;  /* 0x000000fc01007387 */ /* 0x0005ea0000100800 */
        /* <DEDUP_REMOVED lines=30> */
[----:B------:R-:W1:Y:S01]  /*8e00*/  @!P3 LDC.64 R10, c[0x0][0x220] ;  /* 0x00008800ff0abb82 */ /* 0x000e620000000a00 */
[----:B------:R-:W-:-:S04]  /*8e10*/  DEPBAR.LE SB0, 0x0 ;  /* 0x000080000000791a */ /* 0x000fc80000000000 */
[----:B------:R-:W-:-:S03]  /*8e20*/  USHF.R.S32.HI UR4, URZ, 0x1f, UR19 ;  /* 0x0000001f3f047899 */ /* 0x000fc60008011413 */
[----:B------:R-:W-:Y:S01]  /*8e30*/  BAR.SYNC.DEFER_BLOCKING 0x0 ;  /* 0x0000000000007b1d */ /* 0x000fe20000010000 */
[----:B------:R-:W-:Y:S02]  /*8e40*/  UIMAD.WIDE.U32 UR6, UR19, UR8, URZ ;  /* 0x00000008130672a5 */ /* 0x000fe4000f8e003f */
[----:B------:R-:W-:Y:S02]  /*8e50*/  UIMAD UR4, UR4, UR8, URZ ;  /* 0x00000008040472a4 */ /* 0x000fe4000f8e023f */
[----:B------:R-:W-:-:S03]  /*8e60*/  UISETP.GT.AND UP0, UPT, UR19, UR12, UPT ;  /* 0x0000000c1300728c */ /* 0x000fc6000bf04270 */
[----:B------:R-:W4:Y:S01]  /*8e70*/  @!P2 LDC.64 R6, c[0x0][0x220] ;  /* 0x00008800ff06ab82 */ /* 0x000f220000000a00 */
[----:B------:R-:W-:Y:S01]  /*8e80*/  UIMAD UR4, UR19, UR9, UR4 ;  /* 0x00000009130472a4 */ /* 0x000fe2000f8e0204 */
[----:B------:R-:W-:Y:S02]  /*8e90*/  IMAD.U32 R0, RZ, RZ, UR6 ;  /* 0x00000006ff007e24 */ /* 0x000fe4000f8e00ff */
[----:B------:R-:W-:Y:S01]  /*8ea0*/  IMAD.U32 R4, RZ, RZ, UR6 ;  /* 0x00000006ff047e24 */ /* 0x000fe2000f8e00ff */
[----:B------:R-:W-:-:S03]  /*8eb0*/  UIADD3 UR4, UR7, UR4, URZ ;  /* 0x0000000407047290 */ /* 0x000fc6000fffe03f */
[----:B------:R-:W5:Y:S03]  /*8ec0*/  @!P3 LDC.64 R8, c[0x0][0x220] ;  /* 0x00008800ff08bb82 */ /* 0x000f660000000a00 */
[----:B------:R-:W-:-:S05]  /*8ed0*/  IMAD.U32 R3, RZ, RZ, UR4 ;  /* 0x00000004ff037e24 */ /* 0x000fca000f8e00ff */
[----:B------:R-:W5:Y:S01]  /*8ee0*/  @!P2 LDC.64 R12, c[0x0][0x220] ;  /* 0x00008800ff0cab82 */ /* 0x000f620000000a00 */
[----:B------:R-:W-:Y:S01]  /*8ef0*/  @P3 STS.128 [R227+0xa000], RZ ;  /* 0x00a000ffe3003388 */ /* 0x000fe20000000c00 */
[----:B--2---:R-:W-:-:S04]  /*8f00*/  LEA R0, P1, R0, R180, 0x5 ;  /* 0x000000b400007211 */ /* 0x004fc800078228ff */
[----:B------:R-:W-:Y:S02]  /*8f10*/  IADD3 R2, P0, R0, UR16, RZ ;  /* 0x0000001000027c10 */ /* 0x000fe4000ff1e0ff */
[----:B---3--:R-:W-:Y:S02]  /*8f20*/  LEA.HI.X R3, R4, R185, R3, 0x5, P1 ;  /* 0x000000b904037211 */ /* 0x008fe400008f2c03 */
[C---:B-1----:R-:W-:Y:S02]  /*8f30*/  @!P3 LEA R10, P5, R0.reuse, R10, 0x1 ;  /* 0x0000000a000ab211 */ /* 0x042fe400078a08ff */
[----:B----4-:R-:W-:Y:S02]  /*8f40*/  @!P2 LEA R6, P1, R0, R6, 0x1 ;  /* 0x000000060006a211 */ /* 0x010fe400078208ff */
[----:B-----5:R-:W-:Y:S02]  /*8f50*/  @!P3 LEA R8, P4, R2, R8, 0x1 ;  /* 0x000000080208b211 */ /* 0x020fe400078808ff */
[----:B------:R-:W-:-:S02]  /*8f60*/  IADD3.X R5, R3, UR15, RZ, P0, !PT ;  /* 0x0000000f03057c10 */ /* 0x000fc400087fe4ff */
[--C-:B------:R-:W-:Y:S02]  /*8f70*/  @!P3 LEA.HI.X R11, R0, R11, R3.reuse, 0x1, P5 ;  /* 0x0000000b000bb211 */ /* 0x100fe400028f0c03 */
[----:B------:R-:W-:Y:S02]  /*8f80*/  @!P2 LEA R4, P0, R2, R12, 0x1 ;  /* 0x0000000c0204a211 */ /* 0x000fe400078008ff */
[----:B------:R-:W-:Y:S01]  /*8f90*/  @!P2 LEA.HI.X R7, R0, R7, R3, 0x1, P1 ;  /* 0x000000070007a211 */ /* 0x000fe200008f0c03 */
[----:B------:R-:W-:Y:S01]  /*8fa0*/  @!PT LDS RZ, [RZ] ;  /* 0x00000000fffff984 */ /* 0x000fe20000000800 */
[----:B------:R-:W-:Y:S01]  /*8fb0*/  @!PT LDS RZ, [RZ] ;  /* 0x00000000fffff984 */ /* 0x000fe20000000800 */
[----:B------:R-:W-:Y:S01]  /*8fc0*/  @!PT LDS RZ, [RZ] ;  /* 0x00000000fffff984 */ /* 0x000fe20000000800 */
[----:B------:R-:W-:Y:S01]  /*8fd0*/  @!P3 LDGSTS.E.BYPASS.LTC128B.128 [R227+0xa000], desc[UR22][R10.64] ;  /* 0x0a0000000ae3bfae */ /* 0x000fe2000b901d56 */
[C-C-:B------:R-:W-:Y:S02]  /*8fe0*/  @!P3 LEA.HI.X R9, R2.reuse, R9, R5.reuse, 0x1, P4 ;  /* 0x000000090209b211 */ /* 0x140fe400020f0c05 */
[----:B------:R-:W-:Y:S01]  /*8ff0*/  @!P2 LEA.HI.X R5, R2, R13, R5, 0x1, P0 ;  /* 0x0000000d0205a211 */ /* 0x000fe200000f0c05 */
[----:B------:R-:W-:Y:S01]  /*9000*/  @P2 STS.128 [R227+0xb000], RZ ;  /* 0x00b000ffe3002388 */ /* 0x000fe20000000c00 */
[----:B------:R-:W-:-:S03]  /*9010*/  PLOP3.LUT P0, PT, PT, PT, UP0, 0x80, 0x0 ;  /* 0x000000000000781c */ /* 0x000fc60003f0f008 */
        /* <DEDUP_REMOVED lines=14> */
[----:B------:R-:W-:Y:S04]  /*9100*/  LDSM.16.M88.4 R24, [R212+0x8000] ;  /* 0x00800000d418783b */ /* 0x000fe80000000200 */
[----:B------:R-:W-:Y:S04]  /*9110*/  LDSM.16.M88.4 R20, [R212+0x8800] ;  /* 0x00880000d414783b */ /* 0x000fe80000000200 */
[----:B------:R-:W-:Y:S04]  /*9120*/  LDSM.16.M88.4 R32, [R223] ;  /* 0x00000000df20783b */ /* 0x000fe80000000200 */
[----:B------:R-:W-:Y:S04]  /*9130*/  LDSM.16.M88.4 R12, [R216+0x2000] ;  /* 0x00200000d80c783b */ /* 0x000fe80000000200 */
[----:B-1----:R-:W1:Y:S04]  /*9140*/  LDSM.16.M88.4 R8, [R214] ;  /* 0x00000000d608783b */ /* 0x002e680000000200 */
[----:B------:R-:W-:Y:S04]  /*9150*/  LDSM.16.M88.4 R28, [R226] ;  /* 0x00000000e21c783b */ /* 0x000fe80000000200 */
[----:B--2---:R-:W2:Y:S04]  /*9160*/  LDSM.16.M88.4 R4, [R214+0x2000] ;  /* 0x00200000d604783b */ /* 0x004ea80000000200 */
[----:B------:R-:W3:Y:S04]  /*9170*/  LDSM.16.M88.4 R16, [R216] ;  /* 0x00000000d810783b */ /* 0x000ee80000000200 */
[----:B------:R-:W0:Y:S01]  /*9180*/  LDGDEPBAR ;  /* 0x00000000000079af */ /* 0x000e220000000000 */
[C---:B-1----:R-:W-:Y:S06]  /*9190*/  HMMA.16816.F32 R188, R8.reuse, R24, RZ ;  /* 0x0000001808bc723c */ /* 0x042fec00000018ff */
[----:B------:R-:W-:Y:S06]  /*91a0*/  HMMA.16816.F32 R196, R8, R26, RZ ;  /* 0x0000001a08c4723c */ /* 0x000fec00000018ff */
[C---:B--2---:R-:W-:Y:S06]  /*91b0*/  HMMA.16816.F32 R180, R4.reuse, R24, RZ ;  /* 0x0000001804b4723c */ /* 0x044fec00000018ff */
[C---:B------:R-:W-:Y:S01]  /*91c0*/  HMMA.16816.F32 R176, R4.reuse, R26, RZ ;  /* 0x0000001a04b0723c */ /* 0x040fe200000018ff */
[----:B------:R-:W-:Y:S05]  /*91d0*/  LDSM.16.M88.4 R24, [R220+0x8000] ;  /* 0x00800000dc18783b */ /* 0x000fea0000000200 */
[C---:B------:R-:W-:Y:S06]  /*91e0*/  HMMA.16816.F32 R136, R4.reuse, R22, RZ ;  /* 0x000000160488723c */ /* 0x040fec00000018ff */
[-C--:B------:R-:W-:Y:S01]  /*91f0*/  HMMA.16816.F32 R140, R4, R20.reuse, RZ ;  /* 0x00000014048c723c */ /* 0x080fe200000018ff */
[----:B------:R-:W-:Y:S05]  /*9200*/  LDSM.16.M88.4 R4, [R222+0x2000] ;  /* 0x00200000de04783b */ /* 0x000fea0000000200 */
[C---:B------:R-:W-:Y:S06]  /*9210*/  HMMA.16816.F32 R132, R8.reuse, R20, RZ ;  /* 0x000000140884723c */ /* 0x040fec00000018ff */
[----:B------:R-:W-:Y:S01]  /*9220*/  HMMA.16816.F32 R184, R8, R22, RZ ;  /* 0x0000001608b8723c */ /* 0x000fe200000018ff */
[----:B------:R-:W1:Y:S04]  /*9230*/  LDSM.16.M88.4 R20, [R220+0x8800] ;  /* 0x00880000dc14783b */ /* 0x000e680000000200 */
[----:B------:R-:W2:Y:S01]  /*9240*/  LDSM.16.M88.4 R8, [R222] ;  /* 0x00000000de08783b */ /* 0x000ea20000000200 */
[C---:B------:R-:W-:Y:S06]  /*9250*/  HMMA.16816.F32 R204, R12.reuse, R32, R180 ;  /* 0x000000200ccc723c */ /* 0x040fec00000018b4 */
[C---:B------:R-:W-:Y:S06]  /*9260*/  HMMA.16816.F32 R192, R12.reuse, R34, R176 ;  /* 0x000000220cc0723c */ /* 0x040fec00000018b0 */
[----:B------:R-:W-:Y:S01]  /*9270*/  HMMA.16816.F32 R180, R12, R30, R136 ;  /* 0x0000001e0cb4723c */ /* 0x000fe20000001888 */
[----:B------:R-:W-:Y:S05]  /*9280*/  LDSM.16.M88.4 R136, [R219] ;  /* 0x00000000db88783b */ /* 0x000fea0000000200 */
[----:B---3--:R-:W-:Y:S06]  /*9290*/  HMMA.16816.F32 R176, R16, R32, R188 ;  /* 0x0000002010b0723c */ /* 0x008fec00000018bc */
[----:B------:R-:W-:Y:S01]  /*92a0*/  HMMA.16816.F32 R200, R12, R28, R140 ;  /* 0x0000001c0cc8723c */ /* 0x000fe2000000188c */
[----:B------:R-:W3:Y:S05]  /*92b0*/  LDSM.16.M88.4 R12, [R221+0x2000] ;  /* 0x00200000dd0c783b */ /* 0x000eea0000000200 */
[C---:B------:R-:W-:Y:S06]  /*92c0*/  HMMA.16816.F32 R32, R16.reuse, R34, R196 ;  /* 0x000000221020723c */ /* 0x040fec00000018c4 */
[C---:B------:R-:W-:Y:S01]  /*92d0*/  HMMA.16816.F32 R140, R16.reuse, R28, R132 ;  /* 0x0000001c108c723c */ /* 0x040fe20000001884 */
[----:B------:R-:W4:Y:S05]  /*92e0*/  LDSM.16.M88.4 R132, [R219+0x800] ;  /* 0x00080000db84783b */ /* 0x000f2a0000000200 */
[----:B------:R-:W-:Y:S01]  /*92f0*/  HMMA.16816.F32 R28, R16, R30, R184 ;  /* 0x0000001e101c723c */ /* 0x000fe200000018b8 */
[----:B------:R-:W5:Y:S05]  /*9300*/  LDSM.16.M88.4 R16, [R221] ;  /* 0x00000000dd10783b */ /* 0x000f6a0000000200 */
[----:B-1----:R-:W-:Y:S06]  /*9310*/  HMMA.16816.F32 R184, R4, R22, R180 ;  /* 0x0000001604b8723c */ /* 0x002fec00000018b4 */
[-C--:B--2---:R-:W-:Y:S06]  /*9320*/  HMMA.16816.F32 R180, R8, R24.reuse, R176 ;  /* 0x0000001808b4723c */ /* 0x084fec00000018b0 */
[C---:B------:R-:W-:Y:S06]  /*9330*/  HMMA.16816.F32 R204, R4.reuse, R24, R204 ;  /* 0x0000001804cc723c */ /* 0x040fec00000018cc */
[C---:B------:R-:W-:Y:S06]  /*9340*/  HMMA.16816.F32 R200, R4.reuse, R20, R200 ;  /* 0x0000001404c8723c */ /* 0x040fec00000018c8 */
[-C--:B------:R-:W-:Y:S01]  /*9350*/  HMMA.16816.F32 R188, R4, R26.reuse, R192 ;  /* 0x0000001a04bc723c */ /* 0x080fe200000018c0 */
[----:B------:R-:W-:Y:S05]  /*9360*/  LDSM.16.M88.4 R4, [R214+0x6000] ;  /* 0x00600000d604783b */ /* 0x000fea0000000200 */
[C---:B------:R-:W-:Y:S01]  /*9370*/  HMMA.16816.F32 R176, R8.reuse, R26, R32 ;  /* 0x0000001a08b0723c */ /* 0x040fe20000001820 */
[----:B------:R-:W1:Y:S05]  /*9380*/  LDSM.16.M88.4 R32, [R212+0x9000] ;  /* 0x00900000d420783b */ /* 0x000e6a0000000200 */
[C---:B------:R-:W-:Y:S06]  /*9390*/  HMMA.16816.F32 R24, R8.reuse, R20, R140 ;  /* 0x000000140818723c */ /* 0x040fec000000188c */
[----:B------:R-:W-:Y:S01]  /*93a0*/  HMMA.16816.F32 R20, R8, R22, R28 ;  /* 0x000000160814723c */ /* 0x000fe2000000181c */
[----:B------:R-:W2:Y:S04]  /*93b0*/  LDSM.16.M88.4 R28, [R212+0x9800] ;  /* 0x00980000d41c783b */ /* 0x000ea80000000200 */
[----:B------:R-:W2:Y:S01]  /*93c0*/  LDSM.16.M88.4 R8, [R214+0x4000] ;  /* 0x00400000d608783b */ /* 0x000ea20000000200 */
[C---:B---3--:R-:W-:Y:S06]  /*93d0*/  HMMA.16816.F32 R204, R12.reuse, R136, R204 ;  /* 0x000000880ccc723c */ /* 0x048fec00000018cc */
[C---:B------:R-:W-:Y:S06]  /*93e0*/  HMMA.16816.F32 R188, R12.reuse, R138, R188 ;  /* 0x0000008a0cbc723c */ /* 0x040fec00000018bc */
[C---:B----4-:R-:W-:Y:S06]  /*93f0*/  HMMA.16816.F32 R208, R12.reuse, R132, R200 ;  /* 0x000000840cd0723c */ /* 0x050fec00000018c8 */
[----:B------:R-:W-:Y:S06]  /*9400*/  HMMA.16816.F32 R184, R12, R134, R184 ;  /* 0x000000860cb8723c */ /* 0x000fec00000018b8 */
[C---:B-----5:R-:W-:Y:S06]  /*9410*/  HMMA.16816.F32 R180, R16.reuse, R136, R180 ;  /* 0x0000008810b4723c */ /* 0x060fec00000018b4 */
[C---:B------:R-:W-:Y:S01]  /*9420*/  HMMA.16816.F32 R140, R16.reuse, R138, R176 ;  /* 0x0000008a108c723c */ /* 0x040fe200000018b0 */
[----:B------:R-:W-:Y:S05]  /*9430*/  LDSM.16.M88.4 R136, [R225] ;  /* 0x00000000e188783b */ /* 0x000fea0000000200 */
[C---:B------:R-:W-:Y:S01]  /*9440*/  HMMA.16816.F32 R12, R16.reuse, R132, R24 ;  /* 0x00000084100c723c */ /* 0x040fe20000001818 */
[----:B------:R-:W-:Y:S05]  /*9450*/  LDSM.16.M88.4 R24, [R216+0x4000] ;  /* 0x00400000d818783b */ /* 0x000fea0000000200 */
[----:B------:R-:W-:Y:S01]  /*9460*/  HMMA.16816.F32 R16, R16, R134, R20 ;  /* 0x000000861010723c */ /* 0x000fe20000001814 */
[----:B------:R-:W3:Y:S04]  /*9470*/  LDSM.16.M88.4 R20, [R216+0x6000] ;  /* 0x00600000d814783b */ /* 0x000ee80000000200 */
[----:B------:R-:W4:Y:S01]  /*9480*/  LDSM.16.M88.4 R132, [R224] ;  /* 0x00000000e084783b */ /* 0x000f220000000200 */
[C---:B-1----:R-:W-:Y:S06]  /*9490*/  HMMA.16816.F32 R204, R4.reuse, R32, R204 ;  /* 0x0000002004cc723c */ /* 0x042fec00000018cc */
[C---:B------:R-:W-:Y:S06]  /*94a0*/  HMMA.16816.F32 R188, R4.reuse, R34, R188 ;  /* 0x0000002204bc723c */ /* 0x040fec00000018bc */
[C---:B--2---:R-:W-:Y:S06]  /*94b0*/  HMMA.16816.F32 R208, R4.reuse, R28, R208 ;  /* 0x0000001c04d0723c */ /* 0x044fec00000018d0 */
[----:B------:R-:W-:Y:S06]  /*94c0*/  HMMA.16816.F32 R184, R4, R30, R184 ;  /* 0x0000001e04b8723c */ /* 0x000fec00000018b8 */
[C---:B------:R-:W-:Y:S06]  /*94d0*/  HMMA.16816.F32 R176, R8.reuse, R32, R180 ;  /* 0x0000002008b0723c */ /* 0x040fec00000018b4 */
[C---:B------:R-:W-:Y:S01]  /*94e0*/  HMMA.16816.F32 R140, R8.reuse, R34, R140 ;  /* 0x00000022088c723c */ /* 0x040fe2000000188c */
[----:B------:R-:W-:Y:S05]  /*94f0*/  LDSM.16.M88.4 R32, [R220+0x9000] ;  /* 0x00900000dc20783b */ /* 0x000fea0000000200 */
[C---:B------:R-:W-:Y:S01]  /*9500*/  HMMA.16816.F32 R4, R8.reuse, R28, R12 ;  /* 0x0000001c0804723c */ /* 0x040fe2000000180c */
[----:B------:R-:W1:Y:S05]  /*9510*/  LDSM.16.M88.4 R12, [R222+0x6000] ;  /* 0x00600000de0c783b */ /* 0x000e6a0000000200 */
[----:B------:R-:W-:Y:S01]  /*9520*/  HMMA.16816.F32 R8, R8, R30, R16 ;  /* 0x0000001e0808723c */ /* 0x000fe20000001810 */
[----:B------:R-:W2:Y:S04]  /*9530*/  LDSM.16.M88.4 R28, [R220+0x9800] ;  /* 0x00980000dc1c783b */ /* 0x000ea80000000200 */
[----:B------:R-:W5:Y:S01]  /*9540*/  LDSM.16.M88.4 R16, [R222+0x4000] ;  /* 0x00400000de10783b */ /* 0x000f620000000200 */
[C---:B---3--:R-:W-:Y:S06]  /*9550*/  HMMA.16816.F32 R204, R20.reuse, R136, R204 ;  /* 0x0000008814cc723c */ /* 0x048fec00000018cc */
[C---:B------:R-:W-:Y:S06]  /*9560*/  HMMA.16816.F32 R180, R20.reuse, R138, R188 ;  /* 0x0000008a14b4723c */ /* 0x040fec00000018bc */
[C---:B----4-:R-:W-:Y:S06]  /*9570*/  HMMA.16816.F32 R208, R20.reuse, R132, R208 ;  /* 0x0000008414d0723c */ /* 0x050fec00000018d0 */
[----:B------:R-:W-:Y:S01]  /*9580*/  HMMA.16816.F32 R200, R20, R134, R184 ;  /* 0x0000008614c8723c */ /* 0x000fe200000018b8 */
[----:B------:R-:W-:Y:S05]  /*9590*/  LDSM.16.M88.4 R20, [R219+0x1800] ;  /* 0x00180000db14783b */ /* 0x000fea0000000200 */
[C---:B------:R-:W-:Y:S06]  /*95a0*/  HMMA.16816.F32 R196, R24.reuse, R136, R176 ;  /* 0x0000008818c4723c */ /* 0x040fec00000018b0 */
[C---:B------:R-:W-:Y:S06]  /*95b0*/  HMMA.16816.F32 R192, R24.reuse, R138, R140 ;  /* 0x0000008a18c0723c */ /* 0x040fec000000188c */
[C---:B------:R-:W-:Y:S01]  /*95c0*/  HMMA.16816.F32 R188, R24.reuse, R132, R4 ;  /* 0x0000008418bc723c */ /* 0x040fe20000001804 */
[----:B------:R-:W-:Y:S05]  /*95d0*/  LDSM.16.M88.4 R4, [R221+0x6000] ;  /* 0x00600000dd04783b */ /* 0x000fea0000000200 */
[----:B------:R-:W-:Y:S01]  /*95e0*/  HMMA.16816.F32 R140, R24, R134, R8 ;  /* 0x00000086188c723c */ /* 0x000fe20000001808 */
[----:B------:R-:W3:Y:S04]  /*95f0*/  LDSM.16.M88.4 R24, [R219+0x1000] ;  /* 0x00100000db18783b */ /* 0x000ee80000000200 */
[----:B------:R-:W4:Y:S01]  /*9600*/  LDSM.16.M88.4 R8, [R221+0x4000] ;  /* 0x00400000dd08783b */ /* 0x000f220000000200 */
[----:B-1----:R-:W-:Y:S01]  /*9610*/  HMMA.16816.F32 R184, R12, R32, R204 ;  /* 0x000000200cb8723c */ /* 0x002fe200000018cc */
[----:B------:R-:W-:-:S05]  /*9620*/  DEPBAR.LE SB0, 0x0 ;  /* 0x000080000000791a */ /* 0x000fca0000000000 */
[C---:B------:R-:W-:Y:S06]  /*9630*/  HMMA.16816.F32 R180, R12.reuse, R34, R180 ;  /* 0x000000220cb4723c */ /* 0x040fec00000018b4 */
[C---:B--2---:R-:W-:Y:S06]  /*9640*/  HMMA.16816.F32 R176, R12.reuse, R28, R208 ;  /* 0x0000001c0cb0723c */ /* 0x044fec00000018d0 */
[----:B------:R-:W-:Y:S06]  /*9650*/  HMMA.16816.F32 R136, R12, R30, R200 ;  /* 0x0000001e0c88723c */ /* 0x000fec00000018c8 */
[C---:B-----5:R-:W-:Y:S06]  /*9660*/  HMMA.16816.F32 R132, R16.reuse, R32, R196 ;  /* 0x000000201084723c */ /* 0x060fec00000018c4 */
[C---:B------:R-:W-:Y:S06]  /*9670*/  HMMA.16816.F32 R32, R16.reuse, R34, R192 ;  /* 0x000000221020723c */ /* 0x040fec00000018c0 */
[C---:B------:R-:W-:Y:S06]  /*9680*/  HMMA.16816.F32 R12, R16.reuse, R28, R188 ;  /* 0x0000001c100c723c */ /* 0x040fec00000018bc */
[----:B------:R-:W-:Y:S06]  /*9690*/  HMMA.16816.F32 R16, R16, R30, R140 ;  /* 0x0000001e1010723c */ /* 0x000fec000000188c */
[C---:B---3--:R-:W-:Y:S06]  /*96a0*/  HMMA.16816.F32 R184, R4.reuse, R24, R184 ;  /* 0x0000001804b8723c */ /* 0x048fec00000018b8 */
[----:B------:R-:W-:Y:S06]  /*96b0*/  HMMA.16816.F32 R180, R4, R26, R180 ;  /* 0x0000001a04b4723c */ /* 0x000fec00000018b4 */
[C---:B----4-:R-:W-:Y:S06]  /*96c0*/  HMMA.16816.F32 R132, R8.reuse, R24, R132 ;  /* 0x000000180884723c */ /* 0x050fec0000001884 */
[----:B------:R-:W-:Y:S06]  /*96d0*/  HMMA.16816.F32 R32, R8, R26, R32 ;  /* 0x0000001a0820723c */ /* 0x000fec0000001820 */
[C---:B------:R-:W-:Y:S06]  /*96e0*/  HMMA.16816.F32 R176, R4.reuse, R20, R176 ;  /* 0x0000001404b0723c */ /* 0x040fec00000018b0 */
[----:B------:R-:W-:Y:S06]  /*96f0*/  HMMA.16816.F32 R140, R4, R22, R136 ;  /* 0x00000016048c723c */ /* 0x000fec0000001888 */
        /* <DEDUP_REMOVED lines=54> */
.L_x_1399:
[----:B------:R-:W-:Y:S05]  /*9a60*/  BSYNC B0 ;  /* 0x0000000000007941 */ /* 0x000fea0003800000 */
.L_x_1398:
[----:B------:R-:W0:Y:S02]  /*9a70*/  LDGDEPBAR ;  /* 0x00000000000079af */ /* 0x000e240000000000 */
.L_x_1397:
[----:B------:R-:W-:Y:S02]  /*9a80*/  MOV R0, UR19 ;  /* 0x0000001300007c02 */ /* 0x000fe40008000f00 */
[----:B------:R-:W-:Y:S02]  /*9a90*/  MOV R194, R250 ;  /* 0x000000fa00c27202 */ /* 0x000fe40000000f00 */
[----:B------:R-:W-:Y:S02]  /*9aa0*/  LEA R0, R0, R251, 0x5 ;  /* 0x000000fb00007211 */ /* 0x000fe400078e28ff */
[----:B------:R-:W-:Y:S02]  /*9ab0*/  MOV R195, R248 ;  /* 0x000000f800c37202 */ /* 0x000fe40000000f00 */
[C---:B------:R-:W-:Y:S02]  /*9ac0*/  ISETP.GE.AND P5, PT, R0.reuse, R235, PT ;  /* 0x000000eb0000720c */ /* 0x040fe40003fa6270 */
[----:B------:R-:W-:-:S02]  /*9ad0*/  ISETP.GE.AND P4, PT, R0, R234, PT ;  /* 0x000000ea0000720c */ /* 0x000fc40003f86270 */
[C---:B------:R-:W-:Y:S02]  /*9ae0*/  ISETP.LT.OR P5, PT, R0.reuse, R231, P5 ;  /* 0x000000e70000720c */ /* 0x040fe40002fa1670 */
[C---:B-1----:R-:W-:Y:S02]  /*9af0*/  IADD3 R7, R0.reuse, 0x1, RZ ;  /* 0x0000000100077810 */ /* 0x042fe40007ffe0ff */
[----:B------:R-:W-:Y:S02]  /*9b00*/  IADD3 R6, R0, 0x8, RZ ;  /* 0x0000000800067810 */ /* 0x000fe40007ffe0ff */
[----:B------:R-:W-:Y:S02]  /*9b10*/  FSEL R9, R132, -INF , !P5 ;  /* 0xff80000084097808 */ /* 0x000fe40006800000 */
[----:B------:R-:W-:Y:S02]  /*9b20*/  ISETP.LT.OR P4, PT, R0, R230, P4 ;  /* 0x000000e60000720c */ /* 0x000fe40002781670 */
[----:B------:R-:W-:-:S02]  /*9b30*/  ISETP.GE.AND P1, PT, R7, R234, PT ;  /* 0x000000ea0700720c */ /* 0x000fc40003f26270 */
[----:B------:R-:W-:Y:S02]  /*9b40*/  ISETP.GE.AND P5, PT, R6, R235, PT ;  /* 0x000000eb0600720c */ /* 0x000fe40003fa6270 */
[----:B--2---:R-:W-:Y:S02]  /*9b50*/  IADD3 R5, R0, 0x9, RZ ;  /* 0x0000000900057810 */ /* 0x004fe40007ffe0ff */
[----:B------:R-:W-:Y:S02]  /*9b60*/  ISETP.LT.OR P1, PT, R7, R230, P1 ;  /* 0x000000e60700720c */ /* 0x000fe40000f21670 */
[----:B------:R-:W-:Y:S02]  /*9b70*/  FSEL R10, R134, -INF , !P4 ;  /* 0xff800000860a7808 */ /* 0x000fe40006000000 */
[----:B------:R-:W-:Y:S02]  /*9b80*/  ISETP.LT.OR P5, PT, R6, R231, P5 ;  /* 0x000000e70600720c */ /* 0x000fe40002fa1670 */
[----:B------:R-:W-:-:S02]  /*9b90*/  ISETP.GE.AND P4, PT, R5, R235, PT ;  /* 0x000000eb0500720c */ /* 0x000fc40003f86270 */
[----:B------:R-:W-:Y:S02]  /*9ba0*/  FSEL R17, R135, -INF , !P1 ;  /* 0xff80000087117808 */ /* 0x000fe40004800000 */
[----:B------:R-:W-:Y:S02]  /*9bb0*/  FSEL R15, R32, -INF , !P5 ;  /* 0xff800000200f7808 */ /* 0x000fe40006800000 */
[-C--:B------:R-:W-:Y:S02]  /*9bc0*/  ISETP.GE.AND P1, PT, R6, R234.reuse, PT ;  /* 0x000000ea0600720c */ /* 0x080fe40003f26270 */
[C---:B------:R-:W-:Y:S02]  /*9bd0*/  ISETP.GE.AND P5, PT, R5.reuse, R234, PT ;  /* 0x000000ea0500720c */ /* 0x040fe40003fa6270 */
[----:B------:R-:W-:Y:S02]  /*9be0*/  ISETP.LT.OR P4, PT, R5, R231, P4 ;  /* 0x000000e70500720c */ /* 0x000fe40002781670 */
[----:B------:R-:W-:-:S02]  /*9bf0*/  IADD3 R4, R0, 0x10, RZ ;  /* 0x0000001000047810 */ /* 0x000fc40007ffe0ff */
[-C--:B------:R-:W-:Y:S02]  /*9c00*/  ISETP.LT.OR P1, PT, R6, R230.reuse, P1 ;  /* 0x000000e60600720c */ /* 0x080fe40000f21670 */
[----:B------:R-:W-:Y:S02]  /*9c10*/  ISETP.LT.OR P5, PT, R5, R230, P5 ;  /* 0x000000e60500720c */ /* 0x000fe40002fa1670 */
[----:B------:R-:W-:Y:S02]  /*9c20*/  FSEL R14, R33, -INF , !P4 ;  /* 0xff800000210e7808 */ /* 0x000fe40006000000 */
[-C--:B------:R-:W-:Y:S02]  /*9c30*/  ISETP.GE.AND P6, PT, R7, R235.reuse, PT ;  /* 0x000000eb0700720c */ /* 0x080fe40003fc6270 */
[----:B------:R-:W-:Y:S02]  /*9c40*/  ISETP.GE.AND P4, PT, R4, R235, PT ;  /* 0x000000eb0400720c */ /* 0x000fe40003f86270 */
[----:B------:R-:W-:-:S02]  /*9c50*/  FSEL R16, R34, -INF , !P1 ;  /* 0xff80000022107808 */ /* 0x000fc40004800000 */
[----:B------:R-:W-:Y:S02]  /*9c60*/  FSEL R20, R35, -INF , !P5 ;  /* 0xff80000023147808 */ /* 0x000fe40006800000 */
[-C--:B------:R-:W-:Y:S01]  /*9c70*/  ISETP.LT.OR P6, PT, R7, R231.reuse, P6 ;  /* 0x000000e70700720c */ /* 0x080fe200037c1670 */
[----:B------:R-:W-:Y:S01]  /*9c80*/  LDSM.16.MT88.4 R32, [R218+0xa000] ;  /* 0x00a00000da20783b */ /* 0x000fe20000004200 */
[C---:B------:R-:W-:Y:S02]  /*9c90*/  ISETP.LT.OR P1, PT, R4.reuse, R231, P4 ;  /* 0x000000e70400720c */ /* 0x040fe40002721670 */
[----:B------:R-:W-:Y:S02]  /*9ca0*/  ISETP.GE.AND P5, PT, R4, R234, PT ;  /* 0x000000ea0400720c */ /* 0x000fe40003fa6270 */
[C---:B------:R-:W-:Y:S02]  /*9cb0*/  IADD3 R3, R0.reuse, 0x11, RZ ;  /* 0x0000001100037810 */ /* 0x040fe40007ffe0ff */
[----:B------:R-:W-:-:S02]  /*9cc0*/  IADD3 R2, R0, 0x18, RZ ;  /* 0x0000001800027810 */ /* 0x000fc40007ffe0ff */
[----:B------:R-:W-:Y:S02]  /*9cd0*/  FSEL R11, R133, -INF , !P6 ;  /* 0xff800000850b7808 */ /* 0x000fe40007000000 */
[----:B------:R-:W-:Y:S02]  /*9ce0*/  FSEL R204, R28, -INF , !P1 ;  /* 0xff8000001ccc7808 */ /* 0x000fe40004800000 */
[----:B------:R-:W-:Y:S02]  /*9cf0*/  ISETP.LT.OR P5, PT, R4, R230, P5 ;  /* 0x000000e60400720c */ /* 0x000fe40002fa1670 */
[----:B------:R-:W-:Y:S02]  /*9d00*/  ISETP.GE.AND P1, PT, R3, R234, PT ;  /* 0x000000ea0300720c */ /* 0x000fe40003f26270 */
[----:B------:R-:W-:Y:S02]  /*9d10*/  ISETP.GE.AND P6, PT, R2, R235, PT ;  /* 0x000000eb0200720c */ /* 0x000fe40003fc6270 */
[----:B------:R-:W-:-:S02]  /*9d20*/  FMNMX.FTZ R12, R238, R9, !PT ;  /* 0x00000009ee0c7209 */ /* 0x000fc40007810000 */
[----:B------:R-:W-:Y:S02]  /*9d30*/  FSEL R240, R30, -INF , !P5 ;  /* 0xff8000001ef07808 */ /* 0x000fe40006800000 */
[C---:B------:R-:W-:Y:S02]  /*9d40*/  ISETP.LT.OR P1, PT, R3.reuse, R230, P1 ;  /* 0x000000e60300720c */ /* 0x040fe40000f21670 */
[----:B------:R-:W-:Y:S02]  /*9d50*/  ISETP.LT.OR P5, PT, R2, R231, P6 ;  /* 0x000000e70200720c */ /* 0x000fe400037a1670 */
[----:B------:R-:W-:Y:S02]  /*9d60*/  ISETP.GE.AND P4, PT, R3, R235, PT ;  /* 0x000000eb0300720c */ /* 0x000fe40003f86270 */
[----:B------:R-:W-:Y:S02]  /*9d70*/  FMNMX.FTZ R12, R11, R12, !PT ;  /* 0x0000000c0b0c7209 */ /* 0x000fe40007810000 */
[----:B------:R-:W-:-:S02]  /*9d80*/  FSEL R243, R31, -INF , !P1 ;  /* 0xff8000001ff37808 */ /* 0x000fc40004800000 */
[----:B------:R-:W-:Y:S02]  /*9d90*/  FSEL R205, R24, -INF , !P5 ;  /* 0xff80000018cd7808 */ /* 0x000fe40006800000 */
[C---:B------:R-:W-:Y:S02]  /*9da0*/  ISETP.GE.AND P1, PT, R0.reuse, R233, PT ;  /* 0x000000e90000720c */ /* 0x040fe40003f26270 */
[C---:B------:R-:W-:Y:S02]  /*9db0*/  ISETP.GE.AND P5, PT, R0.reuse, R232, PT ;  /* 0x000000e80000720c */ /* 0x040fe40003fa6270 */
[----:B------:R-:W-:Y:S02]  /*9dc0*/  ISETP.LT.OR P4, PT, R3, R231, P4 ;  /* 0x000000e70300720c */ /* 0x000fe40002781670 */
[----:B------:R-:W-:Y:S02]  /*9dd0*/  FMNMX.FTZ R12, R15, R12, !PT ;  /* 0x0000000c0f0c7209 */ /* 0x000fe40007810000 */
[----:B------:R-:W-:-:S02]  /*9de0*/  IADD3 R8, R0, 0x19, RZ ;  /* 0x0000001900087810 */ /* 0x000fc40007ffe0ff */
[C---:B------:R-:W-:Y:S02]  /*9df0*/  ISETP.LT.OR P1, PT, R0.reuse, R229, P1 ;  /* 0x000000e50000720c */ /* 0x040fe40000f21670 */
[----:B------:R-:W-:Y:S02]  /*9e00*/  ISETP.LT.OR P5, PT, R0, R228, P5 ;  /* 0x000000e40000720c */ /* 0x000fe40002fa1670 */
[----:B------:R-:W-:Y:S02]  /*9e10*/  FSEL R206, R29, -INF , !P4 ;  /* 0xff8000001dce7808 */ /* 0x000fe40006000000 */
[----:B------:R-:W-:Y:S01]  /*9e20*/  FMNMX.FTZ R0, R14, R12, !PT ;  /* 0x0000000c0e007209 */ /* 0x000fe20007810000 */
[----:B------:R-:W-:Y:S01]  /*9e30*/  LDSM.16.MT88.4 R28, [R218+0xb000] ;  /* 0x00b00000da1c783b */ /* 0x000fe20000004200 */
[----:B------:R-:W-:Y:S02]  /*9e40*/  ISETP.GE.AND P4, PT, R8, R235, PT ;  /* 0x000000eb0800720c */ /* 0x000fe40003f86270 */
[----:B------:R-:W-:-:S02]  /*9e50*/  FMNMX.FTZ R0, R204, R0, !PT ;  /* 0x00000000cc007209 */ /* 0x000fc40007810000 */
[----:B------:R-:W-:Y:S02]  /*9e60*/  ISETP.LT.OR P4, PT, R8, R231, P4 ;  /* 0x000000e70800720c */ /* 0x000fe40002781670 */
[----:B------:R-:W-:Y:S02]  /*9e70*/  FMNMX.FTZ R0, R206, R0, !PT ;  /* 0x00000000ce007209 */ /* 0x000fe40007810000 */
[----:B------:R-:W-:Y:S02]  /*9e80*/  FSEL R207, R25, -INF , !P4 ;  /* 0xff80000019cf7808 */ /* 0x000fe40006000000 */
[----:B------:R-:W-:Y:S02]  /*9e90*/  ISETP.GE.AND P4, PT, R8, R234, PT ;  /* 0x000000ea0800720c */ /* 0x000fe40003f86270 */
[----:B------:R-:W-:Y:S02]  /*9ea0*/  FMNMX.FTZ R0, R205, R0, !PT ;  /* 0x00000000cd007209 */ /* 0x000fe40007810000 */
[----:B------:R-:W-:-:S02]  /*9eb0*/  ISETP.GE.AND P6, PT, R2, R234, PT ;  /* 0x000000ea0200720c */ /* 0x000fc40003fc6270 */
[----:B------:R-:W-:Y:S02]  /*9ec0*/  ISETP.LT.OR P4, PT, R8, R230, P4 ;  /* 0x000000e60800720c */ /* 0x000fe40002781670 */
[----:B------:R-:W-:Y:S02]  /*9ed0*/  FMNMX.FTZ R0, R207, R0, !PT ;  /* 0x00000000cf007209 */ /* 0x000fe40007810000 */
[----:B------:R-:W-:Y:S02]  /*9ee0*/  ISETP.LT.OR P6, PT, R2, R230, P6 ;  /* 0x000000e60200720c */ /* 0x000fe400037c1670 */
[----:B------:R-:W-:Y:S01]  /*9ef0*/  FSEL R242, R27, -INF , !P4 ;  /* 0xff8000001bf27808 */ /* 0x000fe20006000000 */
[----:B------:R-:W1:Y:S01]  /*9f00*/  SHFL.BFLY PT, R22, R0, 0x2, 0x1f ;  /* 0x0c401f0000167f89 */ /* 0x000e6200000e0000 */
[----:B------:R-:W-:Y:S02]  /*9f10*/  ISETP.GE.AND P4, PT, R7, R233, PT ;  /* 0x000000e90700720c */ /* 0x000fe40003f86270 */
[----:B------:R-:W-:-:S02]  /*9f20*/  FSEL R241, R26, -INF , !P6 ;  /* 0xff8000001af17808 */ /* 0x000fc40007000000 */
[C---:B------:R-:W-:Y:S01]  /*9f30*/  ISETP.GE.AND P6, PT, R6.reuse, R233, PT ;  /* 0x000000e90600720c */ /* 0x040fe20003fc6270 */
[----:B------:R-:W-:Y:S01]  /*9f40*/  LDSM.16.MT88.4 R24, [R215+0xb000] ;  /* 0x00b00000d718783b */ /* 0x000fe20000004200 */
[-C--:B------:R-:W-:Y:S02]  /*9f50*/  ISETP.LT.OR P4, PT, R7, R229.reuse, P4 ;  /* 0x000000e50700720c */ /* 0x080fe40002781670 */
[----:B------:R-:W-:Y:S02]  /*9f60*/  ISETP.LT.OR P6, PT, R6, R229, P6 ;  /* 0x000000e50600720c */ /* 0x000fe400037c1670 */
[----:B------:R-:W-:Y:S02]  /*9f70*/  FSEL R19, R185, -INF , !P4 ;  /* 0xff800000b9137808 */ /* 0x000fe40006000000 */
[----:B------:R-:W-:Y:S02]  /*9f80*/  ISETP.GE.AND P4, PT, R4, R233, PT ;  /* 0x000000e90400720c */ /* 0x000fe40003f86270 */
[----:B------:R-:W-:-:S02]  /*9f90*/  FSEL R18, R180, -INF , !P6 ;  /* 0xff800000b4127808 */ /* 0x000fc40007000000 */
[----:B------:R-:W-:Y:S02]  /*9fa0*/  ISETP.GE.AND P6, PT, R3, R233, PT ;  /* 0x000000e90300720c */ /* 0x000fe40003fc6270 */
[----:B------:R-:W-:Y:S02]  /*9fb0*/  ISETP.LT.OR P4, PT, R4, R229, P4 ;  /* 0x000000e50400720c */ /* 0x000fe40002781670 */
[----:B------:R-:W-:Y:S02]  /*9fc0*/  FMNMX.FTZ R12, R239, R10, !PT ;  /* 0x0000000aef0c7209 */ /* 0x000fe40007810000 */
[----:B------:R-:W-:Y:S02]  /*9fd0*/  FSEL R13, R184, -INF , !P1 ;  /* 0xff800000b80d7808 */ /* 0x000fe40004800000 */
[----:B------:R-:W-:Y:S02]  /*9fe0*/  ISETP.GE.AND P1, PT, R5, R233, PT ;  /* 0x000000e90500720c */ /* 0x000fe40003f26270 */
[----:B------:R-:W-:-:S02]  /*9ff0*/  ISETP.LT.OR P6, PT, R3, R229, P6 ;  /* 0x000000e50300720c */ /* 0x000fc400037c1670 */
[----:B------:R-:W-:Y:S02]  /*a000*/  FSEL R132, R176, -INF , !P4 ;  /* 0xff800000b0847808 */ /* 0x000fe40006000000 */
[----:B------:R-:W-:Y:S02]  /*a010*/  FMNMX.FTZ R12, R17, R12, !PT ;  /* 0x0000000c110c7209 */ /* 0x000fe40007810000 */
[----:B------:R-:W-:Y:S02]  /*a020*/  ISETP.GE.AND P4, PT, R7, R232, PT ;  /* 0x000000e80700720c */ /* 0x000fe40003f86270 */
[----:B------:R-:W-:Y:S02]  /*a030*/  ISETP.LT.OR P1, PT, R5, R229, P1 ;  /* 0x000000e50500720c */ /* 0x000fe40000f21670 */
[----:B------:R-:W-:Y:S02]  /*a040*/  FSEL R139, R177, -INF , !P6 ;  /* 0xff800000b18b7808 */ /* 0x000fe40007000000 */
[----:B------:R-:W-:-:S02]  /*a050*/  FMNMX.FTZ R12, R16, R12, !PT ;  /* 0x0000000c100c7209 */ /* 0x000fc40007810000 */
[----:B------:R-:W-:Y:S02]  /*a060*/  ISETP.GE.AND P6, PT, R8, R233, PT ;  /* 0x000000e90800720c */ /* 0x000fe40003fc6270 */
[----:B------:R-:W-:Y:S02]  /*a070*/  ISETP.LT.OR P4, PT, R7, R228, P4 ;  /* 0x000000e40700720c */ /* 0x000fe40002781670 */
[----:B------:R-:W-:Y:S02]  /*a080*/  FMNMX.FTZ R7, R237, R13, !PT ;  /* 0x0000000ded077209 */ /* 0x000fe40007810000 */
[----:B------:R-:W-:Y:S02]  /*a090*/  FSEL R21, R181, -INF , !P1 ;  /* 0xff800000b5157808 */ /* 0x000fe40004800000 */
[----:B------:R-:W-:Y:S02]  /*a0a0*/  ISETP.GE.AND P1, PT, R2, R233, PT ;  /* 0x000000e90200720c */ /* 0x000fe40003f26270 */
[----:B------:R-:W-:-:S02]  /*a0b0*/  FMNMX.FTZ R12, R20, R12, !PT ;  /* 0x0000000c140c7209 */ /* 0x000fc40007810000 */
[----:B------:R-:W-:Y:S02]  /*a0c0*/  ISETP.LT.OR P6, PT, R8, R229, P6 ;  /* 0x000000e50800720c */ /* 0x000fe400037c1670 */
[----:B-1----:R-:W-:Y:S02]  /*a0d0*/  FMNMX.FTZ R0, R0, R22, !PT ;  /* 0x0000001600007209 */ /* 0x002fe40007810000 */
[----:B------:R-:W-:Y:S02]  /*a0e0*/  FMNMX.FTZ R7, R19, R7, !PT ;  /* 0x0000000713077209 */ /* 0x000fe40007810000 */
[----:B------:R-:W-:Y:S01]  /*a0f0*/  FMNMX.FTZ R12, R240, R12, !PT ;  /* 0x0000000cf00c7209 */ /* 0x000fe20007810000 */
[----:B------:R-:W1:Y:S01]  /*a100*/  SHFL.BFLY PT, R136, R0, 0x1, 0x1f ;  /* 0x0c201f0000887f89 */ /* 0x000e6200000e0000 */
[----:B------:R-:W-:Y:S02]  /*a110*/  ISETP.LT.OR P1, PT, R2, R229, P1 ;  /* 0x000000e50200720c */ /* 0x000fe40000f21670 */
[----:B------:R-:W-:-:S02]  /*a120*/  FSEL R181, R141, -INF , !P6 ;  /* 0xff8000008db57808 */ /* 0x000fc40007000000 */
[----:B------:R-:W-:Y:S02]  /*a130*/  ISETP.GE.AND P6, PT, R5, R232, PT ;  /* 0x000000e80500720c */ /* 0x000fe40003fc6270 */
[----:B------:R-:W-:Y:S02]  /*a140*/  FMNMX.FTZ R7, R18, R7, !PT ;  /* 0x0000000712077209 */ /* 0x000fe40007810000 */
[----:B------:R-:W-:Y:S02]  /*a150*/  FMNMX.FTZ R12, R243, R12, !PT ;  /* 0x0000000cf30c7209 */ /* 0x000fe40007810000 */
[----:B------:R-:W-:Y:S02]  /*a160*/  FSEL R138, R140, -INF , !P1 ;  /* 0xff8000008c8a7808 */ /* 0x000fe40004800000 */
[----:B------:R-:W-:Y:S02]  /*a170*/  ISETP.GE.AND P1, PT, R6, R232, PT ;  /* 0x000000e80600720c */ /* 0x000fe40003f26270 */
[----:B------:R-:W-:-:S02]  /*a180*/  ISETP.LT.OR P6, PT, R5, R228, P6 ;  /* 0x000000e40500720c */ /* 0x000fc400037c1670 */
[----:B------:R-:W-:Y:S02]  /*a190*/  FMNMX.FTZ R7, R21, R7, !PT ;  /* 0x0000000715077209 */ /* 0x000fe40007810000 */
[----:B------:R-:W-:Y:S02]  /*a1a0*/  FSEL R5, R186, -INF , !P5 ;  /* 0xff800000ba057808 */ /* 0x000fe40006800000 */
[----:B------:R-:W-:Y:S02]  /*a1b0*/  FMNMX.FTZ R135, R241, R12, !PT ;  /* 0x0000000cf1877209 */ /* 0x000fe40007810000 */
[----:B------:R-:W-:Y:S02]  /*a1c0*/  ISETP.LT.OR P1, PT, R6, R228, P1 ;  /* 0x000000e40600720c */ /* 0x000fe40000f21670 */
[----:B------:R-:W-:Y:S02]  /*a1d0*/  ISETP.GE.AND P5, PT, R4, R232, PT ;  /* 0x000000e80400720c */ /* 0x000fe40003fa6270 */
[----:B------:R-:W-:-:S02]  /*a1e0*/  FMNMX.FTZ R12, R132, R7, !PT ;  /* 0x00000007840c7209 */ /* 0x000fc40007810000 */
[----:B------:R-:W-:Y:S02]  /*a1f0*/  FSEL R6, R187, -INF , !P4 ;  /* 0xff800000bb067808 */ /* 0x000fe40006000000 */
[----:B------:R-:W-:Y:S02]  /*a200*/  FMNMX.FTZ R7, R236, R5, !PT ;  /* 0x00000005ec077209 */ /* 0x000fe40007810000 */
[----:B------:R-:W-:Y:S02]  /*a210*/  ISETP.GE.AND P4, PT, R3, R232, PT ;  /* 0x000000e80300720c */ /* 0x000fe40003f86270 */
[----:B------:R-:W-:Y:S02]  /*a220*/  ISETP.LT.OR P5, PT, R4, R228, P5 ;  /* 0x000000e40400720c */ /* 0x000fe40002fa1670 */
[----:B------:R-:W-:Y:S02]  /*a230*/  FSEL R4, R182, -INF , !P1 ;  /* 0xff800000b6047808 */ /* 0x000fe40004800000 */
[----:B------:R-:W-:-:S02]  /*a240*/  FMNMX.FTZ R7, R6, R7, !PT ;  /* 0x0000000706077209 */ /* 0x000fc40007810000 */
[----:B------:R-:W-:Y:S02]  /*a250*/  ISETP.LT.OR P4, PT, R3, R228, P4 ;  /* 0x000000e40300720c */ /* 0x000fe40002781670 */
[----:B------:R-:W-:Y:S02]  /*a260*/  FSEL R3, R183, -INF , !P6 ;  /* 0xff800000b7037808 */ /* 0x000fe40007000000 */
[----:B------:R-:W-:Y:S02]  /*a270*/  FMNMX.FTZ R7, R4, R7, !PT ;  /* 0x0000000704077209 */ /* 0x000fe40007810000 */
[----:B------:R-:W-:Y:S02]  /*a280*/  ISETP.GE.AND P1, PT, R2, R232, PT ;  /* 0x000000e80200720c */ /* 0x000fe40003f26270 */
[----:B------:R-:W-:Y:S02]  /*a290*/  FSEL R133, R178, -INF , !P5 ;  /* 0xff800000b2857808 */ /* 0x000fe40006800000 */
[----:B------:R-:W-:-:S02]  /*a2a0*/  FMNMX.FTZ R7, R3, R7, !PT ;  /* 0x0000000703077209 */ /* 0x000fc40007810000 */
[----:B------:R-:W-:Y:S02]  /*a2b0*/  FMNMX.FTZ R12, R139, R12, !PT ;  /* 0x0000000c8b0c7209 */ /* 0x000fe40007810000 */
[----:B------:R-:W-:Y:S02]  /*a2c0*/  FSEL R180, R179, -INF , !P4 ;  /* 0xff800000b3b47808 */ /* 0x000fe40006000000 */
[----:B-1----:R-:W-:Y:S01]  /*a2d0*/  FMNMX.FTZ R136, R0, R136, !PT ;  /* 0x0000008800887209 */ /* 0x002fe20007810000 */
[----:B------:R-:W-:Y:S01]  /*a2e0*/  LDSM.16.MT88.4 R176, [R213+0xb000] ;  /* 0x00b00000d5b0783b */ /* 0x000fe20000004200 */
[----:B------:R-:W-:Y:S02]  /*a2f0*/  ISETP.LT.OR P1, PT, R2, R228, P1 ;  /* 0x000000e40200720c */ /* 0x000fe40000f21670 */
[----:B------:R-:W-:Y:S02]  /*a300*/  ISETP.GE.AND P4, PT, R8, R232, PT ;  /* 0x000000e80800720c */ /* 0x000fe40003f86270 */
[----:B------:R-:W-:-:S02]  /*a310*/  FMNMX.FTZ R0, R133, R7, !PT ;  /* 0x0000000785007209 */ /* 0x000fc40007810000 */
[----:B------:R-:W-:Y:S02]  /*a320*/  FMNMX.FTZ R135, R242, R135, !PT ;  /* 0x00000087f2877209 */ /* 0x000fe40007810000 */
[----:B------:R-:W-:Y:S01]  /*a330*/  FMNMX.FTZ R134, R138, R12, !PT ;  /* 0x0000000c8a867209 */ /* 0x000fe20007810000 */
[----:B------:R-:W-:Y:S01]  /*a340*/  FMUL.FTZ R12, R136, UR17 ;  /* 0x00000011880c7c20 */ /* 0x000fe20008410000 */
[----:B------:R-:W-:Y:S01]  /*a350*/  ISETP.LT.OR P4, PT, R8, R228, P4 ;  /* 0x000000e40800720c */ /* 0x000fe20002781670 */
[----:B------:R-:W1:Y:S01]  /*a360*/  SHFL.BFLY PT, R22, R135, 0x2, 0x1f ;  /* 0x0c401f0087167f89 */ /* 0x000e6200000e0000 */
[----:B------:R-:W-:Y:S02]  /*a370*/  FSEL R182, R142, -INF , !P1 ;  /* 0xff8000008eb67808 */ /* 0x000fe40004800000 */
[----:B------:R-:W-:Y:S02]  /*a380*/  FMNMX.FTZ R0, R180, R0, !PT ;  /* 0x00000000b4007209 */ /* 0x000fe40007810000 */
[----:B------:R-:W-:-:S02]  /*a390*/  FMNMX.FTZ R134, R181, R134, !PT ;  /* 0x00000086b5867209 */ /* 0x000fc40007810000 */
[----:B------:R-:W-:Y:S02]  /*a3a0*/  FSEL R183, R143, -INF , !P4 ;  /* 0xff8000008fb77808 */ /* 0x000fe40006000000 */
[----:B------:R-:W-:Y:S01]  /*a3b0*/  FMNMX.FTZ R0, R182, R0, !PT ;  /* 0x00000000b6007209 */ /* 0x000fe20007810000 */
[----:B------:R-:W2:Y:S01]  /*a3c0*/  SHFL.BFLY PT, R2, R134, 0x2, 0x1f ;  /* 0x0c401f0086027f89 */ /* 0x000ea200000e0000 */
[----:B------:R-:W-:Y:S02]  /*a3d0*/  FSETP.NEU.FTZ.AND P6, PT, R136, -INF , PT ;  /* 0xff8000008800780b */ /* 0x000fe40003fdd000 */
[----:B------:R-:W-:Y:S01]  /*a3e0*/  FMNMX.FTZ R137, R183, R0, !PT ;  /* 0x00000000b7897209 */ /* 0x000fe20007810000 */
[----:B------:R-:W-:Y:S01]  /*a3f0*/  LDSM.16.MT88.4 R140, [R217+0xa000] ;  /* 0x00a00000d98c783b */ /* 0x000fe20000004200 */
[----:B------:R-:W-:-:S03]  /*a400*/  FSEL R12, R12, RZ, P6 ;  /* 0x000000ff0c0c7208 */ /* 0x000fc60003000000 */
[----:B------:R-:W3:Y:S02]  /*a410*/  SHFL.BFLY PT, R0, R137, 0x2, 0x1f ;  /* 0x0c401f0089007f89 */ /* 0x000ee400000e0000 */
[--C-:B------:R-:W-:Y:S01]  /*a420*/  FFMA.FTZ R11, R11, UR17, -R12.reuse ;  /* 0x000000110b0b7c23 */ /* 0x100fe2000801080c */
[--C-:B------:R-:W-:Y:S01]  /*a430*/  FFMA.FTZ R9, R9, UR17, -R12.reuse ;  /* 0x0000001109097c23 */ /* 0x100fe2000801080c */
[--C-:B------:R-:W-:Y:S01]  /*a440*/  FFMA.FTZ R15, R15, UR17, -R12.reuse ;  /* 0x000000110f0f7c23 */ /* 0x100fe2000801080c */
[----:B------:R-:W-:Y:S01]  /*a450*/  FFMA.FTZ R14, R14, UR17, -R12 ;  /* 0x000000110e0e7c23 */ /* 0x000fe2000801080c */
[----:B-1----:R-:W-:Y:S01]  /*a460*/  FMNMX.FTZ R135, R135, R22, !PT ;  /* 0x0000001687877209 */ /* 0x002fe20007810000 */
[----:B------:R1:W-:Y:S04]  /*a470*/  MUFU.EX2 R201, R11 ;  /* 0x0000000b00c97308 */ /* 0x0003e80000000800 */
[----:B------:R-:W4:Y:S04]  /*a480*/  SHFL.BFLY PT, R7, R135, 0x1, 0x1f ;  /* 0x0c201f0087077f89 */ /* 0x000f2800000e0000 */
[----:B------:R5:W-:Y:S01]  /*a490*/  MUFU.EX2 R202, R9 ;  /* 0x0000000900ca7308 */ /* 0x000be20000000800 */
[----:B--2---:R-:W-:-:S05]  /*a4a0*/  FMNMX.FTZ R134, R134, R2, !PT ;  /* 0x0000000286867209 */ /* 0x004fca0007810000 */
[----:B------:R-:W2:Y:S02]  /*a4b0*/  SHFL.BFLY PT, R2, R134, 0x1, 0x1f ;  /* 0x0c201f0086027f89 */ /* 0x000ea400000e0000 */
[----:B------:R-:W-:Y:S01]  /*a4c0*/  MUFU.EX2 R200, R15 ;  /* 0x0000000f00c87308 */ /* 0x000fe20000000800 */
[----:B---3--:R-:W-:-:S05]  /*a4d0*/  FMNMX.FTZ R137, R137, R0, !PT ;  /* 0x0000000089897209 */ /* 0x008fca0007810000 */
[----:B------:R-:W3:Y:S02]  /*a4e0*/  SHFL.BFLY PT, R0, R137, 0x1, 0x1f ;  /* 0x0c201f0089007f89 */ /* 0x000ee400000e0000 */
[----:B------:R-:W-:Y:S01]  /*a4f0*/  MUFU.EX2 R203, R14 ;  /* 0x0000000e00cb7308 */ /* 0x000fe20000000800 */
[----:B----4-:R-:W-:-:S04]  /*a500*/  FMNMX.FTZ R135, R135, R7, !PT ;  /* 0x0000000787877209 */ /* 0x010fc80007810000 */
[C---:B------:R-:W-:Y:S01]  /*a510*/  FSETP.NEU.FTZ.AND P5, PT, R135.reuse, -INF , PT ;  /* 0xff8000008700780b */ /* 0x040fe20003fbd000 */
[----:B-1----:R-:W-:Y:S01]  /*a520*/  FMUL.FTZ R11, R135, UR17 ;  /* 0x00000011870b7c20 */ /* 0x002fe20008410000 */
[----:B--2---:R-:W-:Y:S02]  /*a530*/  FMNMX.FTZ R134, R134, R2, !PT ;  /* 0x0000000286867209 */ /* 0x004fe40007810000 */
[----:B------:R-:W-:Y:S02]  /*a540*/  FSEL R2, R136, RZ, P6 ;  /* 0x000000ff88027208 */ /* 0x000fe40003000000 */
[----:B------:R-:W-:Y:S02]  /*a550*/  FSETP.NEU.FTZ.AND P4, PT, R134, -INF , PT ;  /* 0xff8000008600780b */ /* 0x000fe40003f9d000 */
[----:B------:R-:W-:Y:S01]  /*a560*/  FSEL R11, R11, RZ, P5 ;  /* 0x000000ff0b0b7208 */ /* 0x000fe20002800000 */
[----:B------:R-:W-:Y:S01]  /*a570*/  FADD.FTZ R2, R238, -R2 ;  /* 0x80000002ee027221 */ /* 0x000fe20000010000 */
[----:B---3--:R-:W-:-:S02]  /*a580*/  FMNMX.FTZ R137, R137, R0, !PT ;  /* 0x0000000089897209 */ /* 0x008fc40007810000 */
[----:B------:R-:W-:Y:S01]  /*a590*/  FSEL R0, R134, RZ, P4 ;  /* 0x000000ff86007208 */ /* 0x000fe20002000000 */
[--C-:B------:R-:W-:Y:S01]  /*a5a0*/  FFMA.FTZ R10, R10, UR17, -R11.reuse ;  /* 0x000000110a0a7c23 */ /* 0x100fe2000801080b */
[C---:B------:R-:W-:Y:S01]  /*a5b0*/  FSETP.NEU.FTZ.AND P1, PT, R137.reuse, -INF , PT ;  /* 0xff8000008900780b */ /* 0x040fe20003f3d000 */
[----:B------:R-:W-:Y:S01]  /*a5c0*/  FMUL.FTZ R8, R2, UR17 ;  /* 0x0000001102087c20 */ /* 0x000fe20008410000 */
[----:B-----5:R-:W-:Y:S01]  /*a5d0*/  FMUL.FTZ R9, R137, UR17 ;  /* 0x0000001189097c20 */ /* 0x020fe20008410000 */
[----:B------:R-:W-:Y:S01]  /*a5e0*/  FADD.FTZ R2, R237, -R0 ;  /* 0x80000000ed027221 */ /* 0x000fe20000010000 */
[----:B------:R1:W-:Y:S01]  /*a5f0*/  MUFU.EX2 R197, R10 ;  /* 0x0000000a00c57308 */ /* 0x0003e20000000800 */
[----:B------:R-:W-:Y:S01]  /*a600*/  FSEL R0, R137, RZ, P1 ;  /* 0x000000ff89007208 */ /* 0x000fe20000800000 */
[--C-:B------:R-:W-:Y:S01]  /*a610*/  FFMA.FTZ R17, R17, UR17, -R11.reuse ;  /* 0x0000001111117c23 */ /* 0x100fe2000801080b */
[----:B------:R-:W-:Y:S01]  /*a620*/  FSEL R9, R9, RZ, P1 ;  /* 0x000000ff09097208 */ /* 0x000fe20000800000 */
[----:B------:R-:W-:Y:S01]  /*a630*/  FMUL.FTZ R2, R2, UR17 ;  /* 0x0000001102027c20 */ /* 0x000fe20008410000 */
[--C-:B------:R-:W-:Y:S01]  /*a640*/  FFMA.FTZ R16, R16, UR17, -R11.reuse ;  /* 0x0000001110107c23 */ /* 0x100fe2000801080b */
[----:B------:R-:W-:Y:S01]  /*a650*/  FADD.FTZ R0, R236, -R0 ;  /* 0x80000000ec007221 */ /* 0x000fe20000010000 */
[----:B------:R-:W-:Y:S01]  /*a660*/  FFMA.FTZ R20, R20, UR17, -R11 ;  /* 0x0000001114147c23 */ /* 0x000fe2000801080b */
[--C-:B------:R-:W-:Y:S01]  /*a670*/  FFMA.FTZ R5, R5, UR17, -R9.reuse ;  /* 0x0000001105057c23 */ /* 0x100fe20008010809 */
[--C-:B------:R-:W-:Y:S01]  /*a680*/  FFMA.FTZ R6, R6, UR17, -R9.reuse ;  /* 0x0000001106067c23 */ /* 0x100fe20008010809 */
[----:B------:R-:W-:Y:S01]  /*a690*/  FMUL.FTZ R0, R0, UR17 ;  /* 0x0000001100007c20 */ /* 0x000fe20008410000 */
[--C-:B------:R-:W-:Y:S01]  /*a6a0*/  FFMA.FTZ R4, R4, UR17, -R9.reuse ;  /* 0x0000001104047c23 */ /* 0x100fe20008010809 */
[----:B------:R-:W-:Y:S01]  /*a6b0*/  FFMA.FTZ R3, R3, UR17, -R9 ;  /* 0x0000001103037c23 */ /* 0x000fe20008010809 */
[----:B------:R-:W-:Y:S01]  /*a6c0*/  MUFU.EX2 R184, R5 ;  /* 0x0000000500b87308 */ /* 0x000fe20000000800 */
[----:B-1----:R-:W-:-:S07]  /*a6d0*/  FMUL.FTZ R10, R134, UR17 ;  /* 0x00000011860a7c20 */ /* 0x002fce0008410000 */
[----:B------:R-:W1:Y:S01]  /*a6e0*/  MUFU.EX2 R185, R6 ;  /* 0x0000000600b97308 */ /* 0x000e620000000800 */
[----:B------:R-:W-:-:S05]  /*a6f0*/  FSEL R10, R10, RZ, P4 ;  /* 0x000000ff0a0a7208 */ /* 0x000fca0002000000 */
[--C-:B------:R-:W-:Y:S01]  /*a700*/  FFMA.FTZ R13, R13, UR17, -R10.reuse ;  /* 0x000000110d0d7c23 */ /* 0x100fe2000801080a */
[--C-:B------:R-:W-:Y:S01]  /*a710*/  FFMA.FTZ R19, R19, UR17, -R10.reuse ;  /* 0x0000001113137c23 */ /* 0x100fe2000801080a */
[--C-:B------:R-:W-:Y:S01]  /*a720*/  FFMA.FTZ R18, R18, UR17, -R10.reuse ;  /* 0x0000001112127c23 */ /* 0x100fe2000801080a */
[----:B------:R-:W-:Y:S01]  /*a730*/  FFMA.FTZ R21, R21, UR17, -R10 ;  /* 0x0000001115157c23 */ /* 0x000fe2000801080a */
[----:B------:R2:W-:Y:S01]  /*a740*/  MUFU.EX2 R189, R13 ;  /* 0x0000000d00bd7308 */ /* 0x0005e20000000800 */
[----:B-1----:R-:W-:-:S07]  /*a750*/  F2FP.F16.F32.PACK_AB R5, R185, R184 ;  /* 0x000000b8b905723e */ /* 0x002fce00000000ff */
[----:B------:R-:W-:Y:S08]  /*a760*/  MUFU.EX2 R188, R19 ;  /* 0x0000001300bc7308 */ /* 0x000ff00000000800 */
[----:B------:R-:W-:Y:S01]  /*a770*/  MUFU.EX2 R190, R18 ;  /* 0x0000001200be7308 */ /* 0x000fe20000000800 */
[----:B--2---:R-:W-:-:S07]  /*a780*/  FFMA.FTZ R13, R132, UR17, -R10 ;  /* 0x00000011840d7c23 */ /* 0x004fce000801080a */
[----:B------:R-:W1:Y:S08]  /*a790*/  MUFU.EX2 R191, R21 ;  /* 0x0000001500bf7308 */ /* 0x000e700000000800 */
[----:B------:R2:W-:Y:S08]  /*a7a0*/  MUFU.EX2 R187, R4 ;  /* 0x0000000400bb7308 */ /* 0x0005f00000000800 */
[----:B------:R-:W3:Y:S01]  /*a7b0*/  MUFU.EX2 R186, R3 ;  /* 0x0000000300ba7308 */ /* 0x000ee20000000800 */
[----:B-1----:R-:W-:-:S07]  /*a7c0*/  F2FP.F16.F32.PACK_AB R6, R191, R190 ;  /* 0x000000bebf06723e */ /* 0x002fce00000000ff */
[----:B------:R-:W1:Y:S01]  /*a7d0*/  MUFU.EX2 R2, R2 ;  /* 0x0000000200027308 */ /* 0x000e620000000800 */
[----:B--2---:R-:W-:-:S07]  /*a7e0*/  F2FP.F16.F32.PACK_AB R4, R188, R189 ;  /* 0x000000bdbc04723e */ /* 0x004fce00000000ff */
[----:B------:R-:W2:Y:S01]  /*a7f0*/  MUFU.EX2 R0, R0 ;  /* 0x0000000000007308 */ /* 0x000ea20000000800 */
[----:B---3--:R-:W-:Y:S02]  /*a800*/  F2FP.F16.F32.PACK_AB R7, R186, R187 ;  /* 0x000000bbba07723e */ /* 0x008fe400000000ff */
[----:B------:R-:W-:-:S05]  /*a810*/  FSEL R3, R135, RZ, P5 ;  /* 0x000000ff87037208 */ /* 0x000fca0002800000 */
[----:B------:R-:W-:Y:S01]  /*a820*/  MUFU.EX2 R196, R17 ;  /* 0x0000001100c47308 */ /* 0x000fe20000000800 */
[-C--:B-1----:R-:W-:Y:S01]  /*a830*/  FMUL.FTZ R40, R40, R2.reuse ;  /* 0x0000000228287220 */ /* 0x082fe20000410000 */
[-C--:B------:R-:W-:Y:S01]  /*a840*/  FMUL.FTZ R41, R41, R2.reuse ;  /* 0x0000000229297220 */ /* 0x080fe20000410000 */
[----:B------:R-:W-:Y:S01]  /*a850*/  FADD.FTZ R3, R239, -R3 ;  /* 0x80000003ef037221 */ /* 0x000fe20000010000 */
[-C--:B------:R-:W-:Y:S01]  /*a860*/  FMUL.FTZ R144, R144, R2.reuse ;  /* 0x0000000290907220 */ /* 0x080fe20000410000 */
[-C--:B------:R-:W-:Y:S01]  /*a870*/  FMUL.FTZ R145, R145, R2.reuse ;  /* 0x0000000291917220 */ /* 0x080fe20000410000 */
[----:B------:R-:W-:Y:S01]  /*a880*/  FMUL.FTZ R152, R152, R2 ;  /* 0x0000000298987220 */ /* 0x000fe20000410000 */
[----:B------:R-:W-:Y:S01]  /*a890*/  FMUL.FTZ R3, R3, UR17 ;  /* 0x0000001103037c20 */ /* 0x000fe20008410000 */
[----:B------:R1:W-:Y:S01]  /*a8a0*/  MUFU.EX2 R198, R16 ;  /* 0x0000001000c67308 */ /* 0x0003e20000000800 */
[-C--:B--2---:R-:W-:Y:S01]  /*a8b0*/  FMUL.FTZ R42, R42, R0.reuse ;  /* 0x000000002a2a7220 */ /* 0x084fe20000410000 */
[----:B------:R-:W-:Y:S01]  /*a8c0*/  FMUL.FTZ R43, R43, R0 ;  /* 0x000000002b2b7220 */ /* 0x000fe20000410000 */
[----:B------:R-:W-:Y:S01]  /*a8d0*/  FMUL.FTZ R153, R153, R2 ;  /* 0x0000000299997220 */ /* 0x000fe20000410000 */
[-C--:B------:R-:W-:Y:S01]  /*a8e0*/  FMUL.FTZ R146, R146, R0.reuse ;  /* 0x0000000092927220 */ /* 0x080fe20000410000 */
[----:B------:R-:W-:Y:S01]  /*a8f0*/  FMUL.FTZ R147, R147, R0 ;  /* 0x0000000093937220 */ /* 0x000fe20000410000 */
[-C--:B------:R-:W-:Y:S01]  /*a900*/  FMUL.FTZ R160, R160, R2.reuse ;  /* 0x00000002a0a07220 */ /* 0x080fe20000410000 */
[-C--:B------:R-:W-:Y:S01]  /*a910*/  FMUL.FTZ R161, R161, R2.reuse ;  /* 0x00000002a1a17220 */ /* 0x080fe20000410000 */
[----:B------:R2:W-:Y:S01]  /*a920*/  MUFU.EX2 R199, R20 ;  /* 0x0000001400c77308 */ /* 0x0005e20000000800 */
[C---:B------:R-:W-:Y:S01]  /*a930*/  HMMA.16816.F32 R208, R4.reuse, R32, R40 ;  /* 0x0000002004d0723c */ /* 0x040fe20000001828 */
[----:B------:R-:W-:Y:S01]  /*a940*/  LDSM.16.MT88.4 R40, [R217+0xb000] ;  /* 0x00b00000d928783b */ /* 0x000fe20000004200 */
[-C--:B------:R-:W-:Y:S01]  /*a950*/  FMUL.FTZ R168, R168, R2.reuse ;  /* 0x00000002a8a87220 */ /* 0x080fe20000410000 */
[----:B------:R-:W-:Y:S01]  /*a960*/  FMUL.FTZ R169, R169, R2 ;  /* 0x00000002a9a97220 */ /* 0x000fe20000410000 */
[-C--:B------:R-:W-:Y:S01]  /*a970*/  FMUL.FTZ R154, R154, R0.reuse ;  /* 0x000000009a9a7220 */ /* 0x080fe20000410000 */
[----:B------:R-:W-:Y:S01]  /*a980*/  FMUL.FTZ R155, R155, R0 ;  /* 0x000000009b9b7220 */ /* 0x000fe20000410000 */
[----:B------:R-:W-:Y:S01]  /*a990*/  FMUL.FTZ R44, R44, R2 ;  /* 0x000000022c2c7220 */ /* 0x000fe20000410000 */
[----:B------:R-:W3:Y:S01]  /*a9a0*/  MUFU.EX2 R8, R8 ;  /* 0x0000000800087308 */ /* 0x000ee20000000800 */
[----:B-1----:R-:W1:Y:S01]  /*a9b0*/  LDSM.16.MT88.4 R16, [R213+0xa000] ;  /* 0x00a00000d510783b */ /* 0x002e620000004200 */
[-C--:B------:R-:W-:Y:S01]  /*a9c0*/  FMUL.FTZ R162, R162, R0.reuse ;  /* 0x00000000a2a27220 */ /* 0x080fe20000410000 */
[----:B------:R-:W-:Y:S01]  /*a9d0*/  FMUL.FTZ R163, R163, R0 ;  /* 0x00000000a3a37220 */ /* 0x000fe20000410000 */
[-C--:B------:R-:W-:Y:S01]  /*a9e0*/  FMUL.FTZ R45, R45, R2.reuse ;  /* 0x000000022d2d7220 */ /* 0x080fe20000410000 */
[-C--:B------:R-:W-:Y:S01]  /*a9f0*/  FMUL.FTZ R56, R56, R2.reuse ;  /* 0x0000000238387220 */ /* 0x080fe20000410000 */
[----:B------:R-:W-:Y:S01]  /*aa00*/  FMUL.FTZ R57, R57, R2 ;  /* 0x0000000239397220 */ /* 0x000fe20000410000 */
[-C--:B------:R-:W-:Y:S01]  /*aa10*/  FMUL.FTZ R170, R170, R0.reuse ;  /* 0x00000000aaaa7220 */ /* 0x080fe20000410000 */
[----:B------:R-:W4:Y:S01]  /*aa20*/  MUFU.EX2 R3, R3 ;  /* 0x0000000300037308 */ /* 0x000f220000000800 */
[----:B--2---:R-:W2:Y:S01]  /*aa30*/  LDSM.16.MT88.4 R20, [R215+0xa000] ;  /* 0x00a00000d714783b */ /* 0x004ea20000004200 */
        /* <DEDUP_REMOVED lines=41> */
[C---:B-1----:R-:W-:Y:S01]  /*acd0*/  HMMA.16816.F32 R144, R4.reuse, R16, R144 ;  /* 0x000000100490723c */ /* 0x042fe20000001890 */
[-C--:B---3--:R-:W-:Y:S01]  /*ace0*/  FMUL.FTZ R36, R36, R8.reuse ;  /* 0x0000000824247220 */ /* 0x088fe20000410000 */
[----:B------:R-:W-:Y:S01]  /*acf0*/  FMUL.FTZ R37, R37, R8 ;  /* 0x0000000825257220 */ /* 0x000fe20000410000 */
[-C--:B----4-:R-:W-:Y:S01]  /*ad00*/  FMUL.FTZ R38, R38, R3.reuse ;  /* 0x0000000326267220 */ /* 0x090fe20000410000 */
        /* <DEDUP_REMOVED lines=8> */
[C---:B--2---:R-:W-:Y:S01]  /*ad90*/  HMMA.16816.F32 R160, R4.reuse, R20, R160 ;  /* 0x0000001404a0723c */ /* 0x044fe200000018a0 */
        /* <DEDUP_REMOVED lines=32> */
[----:B------:R-:W-:Y:S01]  /*afa0*/  MOV R193, R209 ;  /* 0x000000d100c17202 */ /* 0x000fe20000000f00 */
[----:B------:R-:W-:Y:S01]  /*afb0*/  FMUL.FTZ R148, R148, R8 ;  /* 0x0000000894947220 */ /* 0x000fe20000410000 */
        /* <DEDUP_REMOVED lines=30> */
[----:B------:R-:W-:Y:S01]  /*b1a0*/  FMUL.FTZ R129, R129, R8 ;  /* 0x0000000881817220 */ /* 0x000fe20000410000 */
[----:B------:R-:W-:Y:S01]  /*b1b0*/  HMMA.16816.F32 R120, R4, R40, R120 ;  /* 0x000000280478723c */ /* 0x000fe20000001878 */
[-C--:B------:R-:W-:Y:S01]  /*b1c0*/  FMUL.FTZ R130, R130, R3.reuse ;  /* 0x0000000382827220 */ /* 0x080fe20000410000 */
[----:B------:R-:W-:Y:S01]  /*b1d0*/  FMUL.FTZ R131, R131, R3 ;  /* 0x0000000383837220 */ /* 0x000fe20000410000 */
[----:B------:R-:W-:Y:S01]  /*b1e0*/  MOV R15, R211 ;  /* 0x000000d3000f7202 */ /* 0x000fe20000000f00 */
[----:B------:R-:W-:-:S02]  /*b1f0*/  FFMA.FTZ R0, R252, R0, R184 ;  /* 0x00000000fc007223 */ /* 0x000fc400000100b8 */
[----:B------:R-:W-:Y:S07]  /*b200*/  HMMA.16816.F32 R248, R4, R42, R124 ;  /* 0x0000002a04f8723c */ /* 0x000fee000000187c */
[----:B------:R-:W-:Y:S02]  /*b210*/  F2FP.F16.F32.PACK_AB R4, R201, R202 ;  /* 0x000000cac904723e */ /* 0x000fe400000000ff */
[----:B------:R-:W-:Y:S02]  /*b220*/  F2FP.F16.F32.PACK_AB R5, R196, R197 ;  /* 0x000000c5c405723e */ /* 0x000fe400000000ff */
[----:B------:R-:W-:-:S02]  /*b230*/  F2FP.F16.F32.PACK_AB R6, R203, R200 ;  /* 0x000000c8cb06723e */ /* 0x000fc400000000ff */
[----:B------:R-:W-:Y:S02]  /*b240*/  F2FP.F16.F32.PACK_AB R7, R199, R198 ;  /* 0x000000c6c707723e */ /* 0x000fe400000000ff */
[----:B------:R-:W-:Y:S01]  /*b250*/  MOV R125, R14 ;  /* 0x0000000e007d7202 */ /* 0x000fe20000000f00 */
[----:B------:R-:W-:Y:S01]  /*b260*/  FFMA.FTZ R14, R138, UR17, -R10 ;  /* 0x000000118a0e7c23 */ /* 0x000fe2000801080a */
[----:B------:R-:W-:Y:S02]  /*b270*/  MOV R127, R247 ;  /* 0x000000f7007f7202 */ /* 0x000fe40000000f00 */
[----:B------:R-:W-:Y:S01]  /*b280*/  MOV R126, R193 ;  /* 0x000000c1007e7202 */ /* 0x000fe20000000f00 */
[----:B------:R-:W-:Y:S01]  /*b290*/  HMMA.16816.F32 R36, R4, R32, R36 ;  /* 0x000000200424723c */ /* 0x000fe20000001824 */
[----:B------:R1:W-:Y:S01]  /*b2a0*/  MUFU.EX2 R33, R13 ;  /* 0x0000000d00217308 */ /* 0x0003e20000000800 */
[----:B------:R-:W-:Y:S02]  /*b2b0*/  MOV R132, R127 ;  /* 0x0000007f00847202 */ /* 0x000fe40000000f00 */
[----:B------:R-:W-:-:S02]  /*b2c0*/  MOV R127, R192 ;  /* 0x000000c0007f7202 */ /* 0x000fc40000000f00 */
[C---:B------:R-:W-:Y:S01]  /*b2d0*/  HMMA.16816.F32 R236, R4.reuse, R22, R172 ;  /* 0x0000001604ec723c */ /* 0x040fe200000018ac */
[----:B------:R-:W-:Y:S01]  /*b2e0*/  FFMA.FTZ R8, R132, R8, R202 ;  /* 0x0000000884087223 */ /* 0x000fe200000100ca */
[----:B------:R-:W-:Y:S01]  /*b2f0*/  LDSM.16.MT88.4 R172, [R215+0xa800] ;  /* 0x00a80000d7ac783b */ /* 0x000fe20000004200 */
[----:B------:R-:W-:Y:S03]  /*b300*/  MUFU.EX2 R23, R14 ;  /* 0x0000000e00177308 */ /* 0x000fe60000000800 */
[----:B------:R-:W-:Y:S01]  /*b310*/  HMMA.16816.F32 R208, R4, R34, R48 ;  /* 0x0000002204d0723c */ /* 0x000fe20000001830 */
[----:B------:R-:W-:Y:S01]  /*b320*/  LDSM.16.MT88.4 R48, [R218+0xa800] ;  /* 0x00a80000da30783b */ /* 0x000fe20000004200 */
[--C-:B-1----:R-:W-:Y:S01]  /*b330*/  FFMA.FTZ R13, R139, UR17, -R10.reuse ;  /* 0x000000118b0d7c23 */ /* 0x102fe2000801080a */
[----:B------:R-:W-:-:S04]  /*b340*/  FFMA.FTZ R10, R181, UR17, -R10 ;  /* 0x00000011b50a7c23 */ /* 0x000fc8000801080a */
[----:B------:R-:W-:Y:S01]  /*b350*/  MOV R34, R195 ;  /* 0x000000c300227202 */ /* 0x000fe20000000f00 */
[C---:B------:R-:W-:Y:S01]  /*b360*/  HMMA.16816.F32 R52, R4.reuse, R140, R52 ;  /* 0x0000008c0434723c */ /* 0x040fe20000001834 */
[----:B------:R-:W-:Y:S01]  /*b370*/  MOV R35, R194 ;  /* 0x000000c200237202 */ /* 0x000fe20000000f00 */
[----:B------:R1:W2:Y:S01]  /*b380*/  MUFU.EX2 R22, R10 ;  /* 0x0000000a00167308 */ /* 0x0002a20000000800 */
[----:B------:R-:W-:Y:S01]  /*b390*/  MOV R181, R126 ;  /* 0x0000007e00b57202 */ /* 0x000fe20000000f00 */
[----:B------:R-:W-:Y:S02]  /*b3a0*/  FFMA.FTZ R3, R34, R3, R197 ;  /* 0x0000000322037223 */ /* 0x000fe400000100c5 */
[C---:B------:R-:W-:Y:S01]  /*b3b0*/  HMMA.16816.F32 R192, R4.reuse, R142, R64 ;  /* 0x0000008e04c0723c */ /* 0x040fe20000001840 */
[----:B------:R-:W-:Y:S01]  /*b3c0*/  FFMA.FTZ R2, R35, R2, R189 ;  /* 0x0000000223027223 */ /* 0x000fe200000100bd */
[----:B------:R-:W-:Y:S02]  /*b3d0*/  LDSM.16.MT88.4 R64, [R217+0xa800] ;  /* 0x00a80000d940783b */ /* 0x000fe40000004200 */
[----:B------:R3:W4:Y:S02]  /*b3e0*/  MUFU.EX2 R32, R13 ;  /* 0x0000000d00207308 */ /* 0x0007240000000800 */
[C---:B------:R-:W-:Y:S06]  /*b3f0*/  HMMA.16816.F32 R68, R4.reuse, R176, R68 ;  /* 0x000000b00444723c */ /* 0x040fec0000001844 */
[----:B------:R-:W-:Y:S01]  /*b400*/  HMMA.16816.F32 R84, R4, R24, R84 ;  /* 0x000000180454723c */ /* 0x000fe20000001854 */
[----:B-1----:R-:W-:Y:S01]  /*b410*/  FFMA.FTZ R10, R180, UR17, -R9 ;  /* 0x00000011b40a7c23 */ /* 0x002fe20008010809 */
[----:B------:R-:W-:-:S02]  /*b420*/  MOV R180, R125 ;  /* 0x0000007d00b47202 */ /* 0x000fc40000000f00 */
[----:B--2---:R-:W-:Y:S02]  /*b430*/  F2FP.F16.F32.PACK_AB R126, R22, R23 ;  /* 0x00000017167e723e */ /* 0x004fe400000000ff */
[----:B------:R-:W-:Y:S01]  /*b440*/  HMMA.16816.F32 R140, R4, R26, R96 ;  /* 0x0000001a048c723c */ /* 0x000fe20000001860 */
[----:B------:R-:W-:Y:S01]  /*b450*/  LDSM.16.MT88.4 R96, [R215+0xb800] ;  /* 0x00b80000d760783b */ /* 0x000fe20000004200 */
[----:B---3--:R-:W-:Y:S01]  /*b460*/  FFMA.FTZ R13, R133, UR17, -R9 ;  /* 0x00000011850d7c23 */ /* 0x008fe20008010809 */
[----:B----4-:R-:W-:-:S03]  /*b470*/  F2FP.F16.F32.PACK_AB R124, R32, R33 ;  /* 0x00000021207c723e */ /* 0x010fc600000000ff */
[C---:B------:R-:W-:Y:S06]  /*b480*/  HMMA.16816.F32 R100, R4.reuse, R28, R100 ;  /* 0x0000001c0464723c */ /* 0x040fec0000001864 */
[C---:B------:R-:W-:Y:S06]  /*b490*/  HMMA.16816.F32 R148, R4.reuse, R16, R148 ;  /* 0x000000100494723c */ /* 0x040fec0000001894 */
[C---:B------:R-:W-:Y:S01]  /*b4a0*/  HMMA.16816.F32 R244, R4.reuse, R18, R156 ;  /* 0x0000001204f4723c */ /* 0x040fe2000000189c */
[----:B------:R1:W-:Y:S01]  /*b4b0*/  MUFU.EX2 R19, R10 ;  /* 0x0000000a00137308 */ /* 0x0003e20000000800 */
[----:B------:R-:W2:Y:S04]  /*b4c0*/  LDSM.16.MT88.4 R156, [R213+0xa800] ;  /* 0x00a80000d59c783b */ /* 0x000ea80000004200 */
[C---:B------:R-:W-:Y:S03]  /*b4d0*/  HMMA.16816.F32 R164, R4.reuse, R20, R164 ;  /* 0x0000001404a4723c */ /* 0x040fe600000018a4 */
[----:B------:R-:W3:Y:S03]  /*b4e0*/  MUFU.EX2 R21, R13 ;  /* 0x0000000d00157308 */ /* 0x000ee60000000800 */
[C---:B------:R-:W-:Y:S01]  /*b4f0*/  HMMA.16816.F32 R176, R4.reuse, R178, R80 ;  /* 0x000000b204b0723c */ /* 0x040fe20000001850 */
[----:B------:R-:W4:Y:S05]  /*b500*/  LDSM.16.MT88.4 R80, [R213+0xb800] ;  /* 0x00b80000d550783b */ /* 0x000f2a0000004200 */
[C---:B------:R-:W-:Y:S01]  /*b510*/  HMMA.16816.F32 R28, R4.reuse, R30, R112 ;  /* 0x0000001e041c723c */ /* 0x040fe20000001870 */
[--C-:B-1----:R-:W-:Y:S01]  /*b520*/  FFMA.FTZ R10, R182, UR17, -R9.reuse ;  /* 0x00000011b60a7c23 */ /* 0x102fe20008010809 */
[----:B------:R-:W-:Y:S01]  /*b530*/  FFMA.FTZ R9, R183, UR17, -R9 ;  /* 0x00000011b7097c23 */ /* 0x000fe20008010809 */
[----:B------:R-:W-:Y:S01]  /*b540*/  MOV R183, R15 ;  /* 0x0000000f00b77202 */ /* 0x000fe20000000f00 */
[----:B------:R-:W-:Y:S01]  /*b550*/  LDSM.16.MT88.4 R112, [R218+0xb800] ;  /* 0x00b80000da70783b */ /* 0x000fe20000004200 */
[----:B------:R-:W-:Y:S01]  /*b560*/  MUFU.EX2 R20, R10 ;  /* 0x0000000a00147308 */ /* 0x000fe20000000800 */
[----:B------:R-:W-:Y:S01]  /*b570*/  HMMA.16816.F32 R116, R4, R40, R116 ;  /* 0x000000280474723c */ /* 0x000fe20000001874 */
[----:B------:R-:W-:-:S02]  /*b580*/  MOV R182, R127 ;  /* 0x0000007f00b67202 */ /* 0x000fc40000000f00 */
[----:B---3--:R-:W-:-:S03]  /*b590*/  F2FP.F16.F32.PACK_AB R125, R19, R21 ;  /* 0x00000015137d723e */ /* 0x008fc600000000ff */
[----:B------:R-:W-:Y:S01]  /*b5a0*/  HMMA.16816.F32 R24, R4, R42, R128 ;  /* 0x0000002a0418723c */ /* 0x000fe20000001880 */
[----:B------:R1:W3:Y:S06]  /*b5b0*/  MUFU.EX2 R18, R9 ;  /* 0x0000000900127308 */ /* 0x0002ec0000000800 */
[----:B------:R-:W-:Y:S01]  /*b5c0*/  FFMA.FTZ R4, R206, UR17, -R12 ;  /* 0x00000011ce047c23 */ /* 0x000fe2000801080c */
[----:B------:R-:W-:-:S03]  /*b5d0*/  FFMA.FTZ R5, R240, UR17, -R11 ;  /* 0x00000011f0057c23 */ /* 0x000fc6000801080b */
[----:B------:R5:W-:Y:S01]  /*b5e0*/  MUFU.EX2 R16, R4 ;  /* 0x0000000400107308 */ /* 0x000be20000000800 */
[----:B-1----:R-:W-:-:S07]  /*b5f0*/  FFMA.FTZ R9, R204, UR17, -R12 ;  /* 0x00000011cc097c23 */ /* 0x002fce000801080c */
[----:B------:R-:W-:Y:S01]  /*b600*/  MUFU.EX2 R7, R5 ;  /* 0x0000000500077308 */ /* 0x000fe20000000800 */
[----:B---3--:R-:W-:-:S07]  /*b610*/  F2FP.F16.F32.PACK_AB R127, R18, R20 ;  /* 0x00000014127f723e */ /* 0x008fce00000000ff */
[----:B------:R-:W1:Y:S01]  /*b620*/  MUFU.EX2 R17, R9 ;  /* 0x0000000900117308 */ /* 0x000e620000000800 */
[----:B-----5:R-:W-:Y:S01]  /*b630*/  FFMA.FTZ R4, R205, UR17, -R12 ;  /* 0x00000011cd047c23 */ /* 0x020fe2000801080c */
[C---:B--2---:R-:W-:Y:S06]  /*b640*/  HMMA.16816.F32 R144, R124.reuse, R156, R144 ;  /* 0x0000009c7c90723c */ /* 0x044fec0000001890 */
[----:B------:R2:W-:Y:S01]  /*b650*/  MUFU.EX2 R10, R4 ;  /* 0x00000004000a7308 */ /* 0x0005e20000000800 */
[C---:B------:R-:W-:Y:S06]  /*b660*/  HMMA.16816.F32 R152, R124.reuse, R158, R152 ;  /* 0x0000009e7c98723c */ /* 0x040fec0000001898 */
[----:B------:R-:W-:Y:S01]  /*b670*/  HMMA.16816.F32 R160, R124, R172, R160 ;  /* 0x000000ac7ca0723c */ /* 0x000fe200000018a0 */
[----:B-1----:R-:W-:-:S05]  /*b680*/  F2FP.F16.F32.PACK_AB R128, R16, R17 ;  /* 0x000000111080723e */ /* 0x002fca00000000ff */
[C---:B------:R-:W-:Y:S01]  /*b690*/  HMMA.16816.F32 R168, R124.reuse, R174, R168 ;  /* 0x000000ae7ca8723c */ /* 0x040fe200000018a8 */
[----:B--2---:R-:W-:Y:S02]  /*b6a0*/  FFMA.FTZ R4, R207, UR17, -R12 ;  /* 0x00000011cf047c23 */ /* 0x004fe4000801080c */
[----:B------:R-:W1:Y:S03]  /*b6b0*/  LDSM.16.MT88.4 R12, [R217+0xb800] ;  /* 0x00b80000d90c783b */ /* 0x000e660000004200 */
[C---:B------:R-:W-:Y:S01]  /*b6c0*/  HMMA.16816.F32 R40, R124.reuse, R48, R180 ;  /* 0x000000307c28723c */ /* 0x040fe200000018b4 */
[----:B------:R2:W3:Y:S05]  /*b6d0*/  MUFU.EX2 R9, R4 ;  /* 0x0000000400097308 */ /* 0x0004ea0000000800 */
[C---:B------:R-:W-:Y:S06]  /*b6e0*/  HMMA.16816.F32 R44, R124.reuse, R50, R44 ;  /* 0x000000327c2c723c */ /* 0x040fec000000182c */
[----:B------:R-:W-:Y:S01]  /*b6f0*/  HMMA.16816.F32 R56, R124, R64, R56 ;  /* 0x000000407c38723c */ /* 0x000fe20000001838 */
[----:B--2---:R-:W-:Y:S01]  /*b700*/  FFMA.FTZ R4, R243, UR17, -R11 ;  /* 0x00000011f3047c23 */ /* 0x004fe2000801080b */
[----:B---3--:R-:W-:-:S04]  /*b710*/  F2FP.F16.F32.PACK_AB R130, R9, R10 ;  /* 0x0000000a0982723e */ /* 0x008fc800000000ff */
[C---:B------:R-:W-:Y:S01]  /*b720*/  HMMA.16816.F32 R60, R124.reuse, R66, R60 ;  /* 0x000000427c3c723c */ /* 0x040fe2000000183c */
[----:B------:R2:W3:Y:S05]  /*b730*/  MUFU.EX2 R6, R4 ;  /* 0x0000000400067308 */ /* 0x0004ea0000000800 */
[C---:B----4-:R-:W-:Y:S06]  /*b740*/  HMMA.16816.F32 R72, R124.reuse, R80, R72 ;  /* 0x000000507c48723c */ /* 0x050fec0000001848 */
        /* <DEDUP_REMOVED lines=8> */
[----:B--2---:R-:W-:Y:S01]  /*b7d0*/  FFMA.FTZ R4, R242, UR17, -R11 ;  /* 0x00000011f2047c23 */ /* 0x004fe2000801080b */
[----:B------:R-:W-:Y:S01]  /*b7e0*/  FADD.FTZ R11, R196, R3 ;  /* 0x00000003c40b7221 */ /* 0x000fe20000010000 */
[----:B------:R-:W-:-:S03]  /*b7f0*/  FADD.FTZ R3, R188, R2 ;  /* 0x00000002bc037221 */ /* 0x000fc60000010000 */
[----:B------:R-:W-:Y:S01]  /*b800*/  HMMA.16816.F32 R108, R124, R114, R108 ;  /* 0x000000727c6c723c */ /* 0x000fe2000000186c */
[----:B------:R-:W1:Y:S01]  /*b810*/  MUFU.EX2 R4, R4 ;  /* 0x0000000400047308 */ /* 0x000e620000000800 */
[----:B------:R-:W-:-:S04]  /*b820*/  FADD.FTZ R3, R190, R3 ;  /* 0x00000003be037221 */ /* 0x000fc80000010000 */
[----:B------:R-:W-:Y:S01]  /*b830*/  HMMA.16816.F32 R124, R124, R14, R248 ;  /* 0x0000000e7c7c723c */ /* 0x000fe200000018f8 */
[----:B-1----:R-:W-:-:S07]  /*b840*/  F2FP.F16.F32.PACK_AB R131, R4, R5 ;  /* 0x000000050483723e */ /* 0x002fce00000000ff */
[C---:B------:R-:W-:Y:S06]  /*b850*/  HMMA.16816.F32 R116, R128.reuse, R12, R116 ;  /* 0x0000000c8074723c */ /* 0x040fec0000001874 */
[C---:B------:R-:W-:Y:S01]  /*b860*/  HMMA.16816.F32 R148, R128.reuse, R156, R148 ;  /* 0x0000009c8094723c */ /* 0x040fe20000001894 */
[----:B------:R-:W-:Y:S01]  /*b870*/  FADD.FTZ R12, R201, R8 ;  /* 0x00000008c90c7221 */ /* 0x000fe20000010000 */
[----:B------:R-:W-:Y:S01]  /*b880*/  FADD.FTZ R8, R185, R0 ;  /* 0x00000000b9087221 */ /* 0x000fe20000010000 */
[----:B------:R-:W-:Y:S02]  /*b890*/  FADD.FTZ R0, R198, R11 ;  /* 0x0000000bc6007221 */ /* 0x000fe40000010000 */
        /* <DEDUP_REMOVED lines=23> */
[C---:B------:R-:W-:Y:S02]  /*ba10*/  HMMA.16816.F32 R164, R128.reuse, R172, R164 ;  /* 0x000000ac80a4723c */ /* 0x040fe400000018a4 */
        /* <DEDUP_REMOVED lines=219> */
.L_x_1402:
[----:B------:R-:W-:Y:S05]  /*c7d0*/  BSYNC B0 ;  /* 0x0000000000007941 */ /* 0x000fea0003800000 */
.L_x_1401:
[----:B------:R-:W0:Y:S02]  /*c7e0*/  LDGDEPBAR ;  /* 0x00000000000079af */ /* 0x000e240000000000 */
.L_x_1400:
[----:B------:R-:W3:Y:S01]  /*c7f0*/  S2R R2, SR_TID.X ;  /* 0x0000000000027919 */ /* 0x000ee20000002100 */
[----:B------:R-:W-:Y:S02]  /*c800*/  MOV R0, UR19 ;  /* 0x0000001300007c02 */ /* 0x000fe40008000f00 */
[----:B---3--:R-:W-:-:S04]  /*c810*/  SHF.L.U32 R2, R2, 0x1, RZ ;  /* 0x0000000102027819 */ /* 0x008fc800000006ff */
[----:B------:R-:W-:-:S04]  /*c820*/  LOP3.LUT R2, R2, 0x6, RZ, 0xc0, !PT ;  /* 0x0000000602027812 */ /* 0x000fc800078ec0ff */
[----:B------:R-:W-:-:S04]  /*c830*/  LEA R0, R0, R2, 0x5 ;  /* 0x0000000200007211 */ /* 0x000fc800078e28ff */
[C---:B------:R-:W-:Y:S02]  /*c840*/  ISETP.GE.AND P5, PT, R0.reuse, R235, PT ;  /* 0x000000eb0000720c */ /* 0x040fe40003fa6270 */
[C---:B------:R-:W-:Y:S02]  /*c850*/  ISETP.GE.AND P4, PT, R0.reuse, R234, PT ;  /* 0x000000ea0000720c */ /* 0x040fe40003f86270 */
[C---:B------:R-:W-:Y:S02]  /*c860*/  ISETP.LT.OR P5, PT, R0.reuse, R231, P5 ;  /* 0x000000e70000720c */ /* 0x040fe40002fa1670 */
[C---:B-1----:R-:W-:Y:S02]  /*c870*/  IADD3 R8, R0.reuse, 0x1, RZ ;  /* 0x0000000100087810 */ /* 0x042fe40007ffe0ff */
[----:B------:R-:W-:Y:S02]  /*c880*/  IADD3 R7, R0, 0x8, RZ ;  /* 0x0000000800077810 */ /* 0x000fe40007ffe0ff */
[----:B------:R-:W-:-:S02]  /*c890*/  FSEL R10, R140, -INF , !P5 ;  /* 0xff8000008c0a7808 */ /* 0x000fc40006800000 */
[----:B------:R-:W-:Y:S02]  /*c8a0*/  ISETP.LT.OR P4, PT, R0, R230, P4 ;  /* 0x000000e60000720c */ /* 0x000fe40002781670 */
[----:B------:R-:W-:Y:S02]  /*c8b0*/  ISETP.GE.AND P1, PT, R8, R234, PT ;  /* 0x000000ea0800720c */ /* 0x000fe40003f26270 */
[----:B------:R-:W-:Y:S02]  /*c8c0*/  ISETP.GE.AND P5, PT, R7, R235, PT ;  /* 0x000000eb0700720c */ /* 0x000fe40003fa6270 */
[----:B------:R-:W-:Y:S02]  /*c8d0*/  IADD3 R6, R0, 0x9, RZ ;  /* 0x0000000900067810 */ /* 0x000fe40007ffe0ff */
[----:B------:R-:W-:Y:S02]  /*c8e0*/  ISETP.LT.OR P1, PT, R8, R230, P1 ;  /* 0x000000e60800720c */ /* 0x000fe40000f21670 */
[----:B------:R-:W-:-:S02]  /*c8f0*/  FSEL R14, R142, -INF , !P4 ;  /* 0xff8000008e0e7808 */ /* 0x000fc40006000000 */
[----:B------:R-:W-:Y:S02]  /*c900*/  ISETP.LT.OR P5, PT, R7, R231, P5 ;  /* 0x000000e70700720c */ /* 0x000fe40002fa1670 */
[----:B------:R-:W-:Y:S02]  /*c910*/  ISETP.GE.AND P4, PT, R6, R235, PT ;  /* 0x000000eb0600720c */ /* 0x000fe40003f86270 */
[----:B------:R-:W-:Y:S02]  /*c920*/  FSEL R21, R143, -INF , !P1 ;  /* 0xff8000008f157808 */ /* 0x000fe40004800000 */
[----:B------:R-:W-:Y:S02]  /*c930*/  FSEL R16, R32, -INF , !P5 ;  /* 0xff80000020107808 */ /* 0x000fe40006800000 */
[-C--:B------:R-:W-:Y:S02]  /*c940*/  ISETP.GE.AND P1, PT, R7, R234.reuse, PT ;  /* 0x000000ea0700720c */ /* 0x080fe40003f26270 */
[----:B------:R-:W-:-:S02]  /*c950*/  ISETP.GE.AND P5, PT, R6, R234, PT ;  /* 0x000000ea0600720c */ /* 0x000fc40003fa6270 */
[----:B------:R-:W-:Y:S02]  /*c960*/  ISETP.LT.OR P4, PT, R6, R231, P4 ;  /* 0x000000e70600720c */ /* 0x000fe40002781670 */
[----:B--2---:R-:W-:Y:S02]  /*c970*/  IADD3 R5, R0, 0x10, RZ ;  /* 0x0000001000057810 */ /* 0x004fe40007ffe0ff */
[-C--:B------:R-:W-:Y:S02]  /*c980*/  ISETP.LT.OR P1, PT, R7, R230.reuse, P1 ;  /* 0x000000e60700720c */ /* 0x080fe40000f21670 */
[----:B------:R-:W-:Y:S02]  /*c990*/  ISETP.LT.OR P5, PT, R6, R230, P5 ;  /* 0x000000e60600720c */ /* 0x000fe40002fa1670 */
[----:B------:R-:W-:Y:S02]  /*c9a0*/  FSEL R11, R33, -INF , !P4 ;  /* 0xff800000210b7808 */ /* 0x000fe40006000000 */
[----:B------:R-:W-:-:S02]  /*c9b0*/  ISETP.GE.AND P6, PT, R8, R235, PT ;  /* 0x000000eb0800720c */ /* 0x000fc40003fc6270 */
[----:B------:R-:W-:Y:S02]  /*c9c0*/  ISETP.GE.AND P4, PT, R5, R235, PT ;  /* 0x000000eb0500720c */ /* 0x000fe40003f86270 */
[----:B------:R-:W-:Y:S02]  /*c9d0*/  IADD3 R4, R0, 0x11, RZ ;  /* 0x0000001100047810 */ /* 0x000fe40007ffe0ff */
[----:B------:R-:W-:Y:S02]  /*c9e0*/  FSEL R20, R34, -INF , !P1 ;  /* 0xff80000022147808 */ /* 0x000fe40004800000 */
[----:B------:R-:W-:Y:S02]  /*c9f0*/  FSEL R23, R35, -INF , !P5 ;  /* 0xff80000023177808 */ /* 0x000fe40006800000 */
[-C--:B------:R-:W-:Y:S01]  /*ca00*/  ISETP.LT.OR P6, PT, R8, R231.reuse, P6 ;  /* 0x000000e70800720c */ /* 0x080fe200037c1670 */
[----:B------:R-:W-:Y:S01]  /*ca10*/  LDSM.16.MT88.4 R32, [R218+0xa000] ;  /* 0x00a00000da20783b */ /* 0x000fe20000004200 */
[----:B------:R-:W-:-:S02]  /*ca20*/  ISETP.LT.OR P1, PT, R5, R231, P4 ;  /* 0x000000e70500720c */ /* 0x000fc40002721670 */
[----:B------:R-:W-:Y:S02]  /*ca30*/  ISETP.GE.AND P5, PT, R5, R234, PT ;  /* 0x000000ea0500720c */ /* 0x000fe40003fa6270 */
[----:B------:R-:W-:Y:S02]  /*ca40*/  IADD3 R3, R0, 0x18, RZ ;  /* 0x0000001800037810 */ /* 0x000fe40007ffe0ff */
[----:B------:R-:W-:Y:S02]  /*ca50*/  ISETP.GE.AND P4, PT, R4, R235, PT ;  /* 0x000000eb0400720c */ /* 0x000fe40003f86270 */
[----:B------:R-:W-:Y:S02]  /*ca60*/  FSEL R17, R141, -INF , !P6 ;  /* 0xff8000008d117808 */ /* 0x000fe40007000000 */
[----:B------:R-:W-:Y:S02]  /*ca70*/  FSEL R200, R28, -INF , !P1 ;  /* 0xff8000001cc87808 */ /* 0x000fe40004800000 */
[----:B------:R-:W-:-:S02]  /*ca80*/  ISETP.LT.OR P5, PT, R5, R230, P5 ;  /* 0x000000e60500720c */ /* 0x000fc40002fa1670 */
[C---:B------:R-:W-:Y:S02]  /*ca90*/  ISETP.GE.AND P1, PT, R4.reuse, R234, PT ;  /* 0x000000ea0400720c */ /* 0x040fe40003f26270 */
[----:B------:R-:W-:Y:S02]  /*caa0*/  ISETP.GE.AND P6, PT, R3, R235, PT ;  /* 0x000000eb0300720c */ /* 0x000fe40003fc6270 */
[----:B------:R-:W-:Y:S02]  /*cab0*/  ISETP.LT.OR P4, PT, R4, R231, P4 ;  /* 0x000000e70400720c */ /* 0x000fe40002781670 */
[----:B------:R-:W-:Y:S02]  /*cac0*/  FMNMX.FTZ R9, R136, R10, !PT ;  /* 0x0000000a88097209 */ /* 0x000fe40007810000 */
[----:B------:R-:W-:Y:S02]  /*cad0*/  IADD3 R2, R0, 0x19, RZ ;  /* 0x0000001900027810 */ /* 0x000fe40007ffe0ff */
[----:B------:R-:W-:-:S02]  /*cae0*/  FSEL R240, R30, -INF , !P5 ;  /* 0xff8000001ef07808 */ /* 0x000fc40006800000 */
[----:B------:R-:W-:Y:S02]  /*caf0*/  ISETP.LT.OR P1, PT, R4, R230, P1 ;  /* 0x000000e60400720c */ /* 0x000fe40000f21670 */
[----:B------:R-:W-:Y:S02]  /*cb00*/  ISETP.LT.OR P5, PT, R3, R231, P6 ;  /* 0x000000e70300720c */ /* 0x000fe400037a1670 */
[----:B------:R-:W-:Y:S02]  /*cb10*/  FSEL R202, R29, -INF , !P4 ;  /* 0xff8000001dca7808 */ /* 0x000fe40006000000 */
[----:B------:R-:W-:Y:S02]  /*cb20*/  FMNMX.FTZ R9, R17, R9, !PT ;  /* 0x0000000911097209 */ /* 0x000fe40007810000 */
[----:B------:R-:W-:Y:S02]  /*cb30*/  ISETP.GE.AND P4, PT, R2, R235, PT ;  /* 0x000000eb0200720c */ /* 0x000fe40003f86270 */
[----:B------:R-:W-:-:S02]  /*cb40*/  FSEL R243, R31, -INF , !P1 ;  /* 0xff8000001ff37808 */ /* 0x000fc40004800000 */
[----:B------:R-:W-:Y:S01]  /*cb50*/  FSEL R201, R24, -INF , !P5 ;  /* 0xff80000018c97808 */ /* 0x000fe20006800000 */
[----:B------:R-:W-:Y:S01]  /*cb60*/  LDSM.16.MT88.4 R28, [R218+0xb000] ;  /* 0x00b00000da1c783b */ /* 0x000fe20000004200 */
[C---:B------:R-:W-:Y:S02]  /*cb70*/  ISETP.GE.AND P1, PT, R0.reuse, R233, PT ;  /* 0x000000e90000720c */ /* 0x040fe40003f26270 */
[----:B------:R-:W-:Y:S02]  /*cb80*/  ISETP.GE.AND P5, PT, R0, R232, PT ;  /* 0x000000e80000720c */ /* 0x000fe40003fa6270 */
[----:B------:R-:W-:Y:S02]  /*cb90*/  FMNMX.FTZ R9, R16, R9, !PT ;  /* 0x0000000910097209 */ /* 0x000fe40007810000 */
[----:B------:R-:W-:Y:S02]  /*cba0*/  ISETP.LT.OR P4, PT, R2, R231, P4 ;  /* 0x000000e70200720c */ /* 0x000fe40002781670 */
[----:B------:R-:W-:-:S02]  /*cbb0*/  ISETP.LT.OR P1, PT, R0, R229, P1 ;  /* 0x000000e50000720c */ /* 0x000fc40000f21670 */
        /* <DEDUP_REMOVED lines=9> */
[----:B------:R-:W-:Y:S02]  /*cc50*/  FSEL R242, R27, -INF , !P4 ;  /* 0xff8000001bf27808 */ /* 0x000fe40006000000 */
[----:B------:R-:W-:Y:S02]  /*cc60*/  ISETP.GE.AND P4, PT, R8, R233, PT ;  /* 0x000000e90800720c */ /* 0x000fe40003f86270 */
[----:B------:R-:W-:-:S02]  /*cc70*/  FMNMX.FTZ R0, R201, R0, !PT ;  /* 0x00000000c9007209 */ /* 0x000fc40007810000 */
[----:B------:R-:W-:Y:S02]  /*cc80*/  FSEL R241, R26, -INF , !P6 ;  /* 0xff8000001af17808 */ /* 0x000fe40007000000 */
[----:B------:R-:W-:Y:S02]  /*cc90*/  ISETP.GE.AND P6, PT, R7, R233, PT ;  /* 0x000000e90700720c */ /* 0x000fe40003fc6270 */
[-C--:B------:R-:W-:Y:S02]  /*cca0*/  ISETP.LT.OR P4, PT, R8, R229.reuse, P4 ;  /* 0x000000e50800720c */ /* 0x080fe40002781670 */
[----:B------:R-:W-:Y:S02]  /*ccb0*/  FMNMX.FTZ R9, R135, R14, !PT ;  /* 0x0000000e87097209 */ /* 0x000fe40007810000 */
[----:B------:R-:W-:Y:S02]  /*ccc0*/  FMNMX.FTZ R0, R203, R0, !PT ;  /* 0x00000000cb007209 */ /* 0x000fe40007810000 */
[----:B------:R-:W-:-:S02]  /*ccd0*/  ISETP.LT.OR P6, PT, R7, R229, P6 ;  /* 0x000000e50700720c */ /* 0x000fc400037c1670 */
[----:B------:R-:W-:Y:S01]  /*cce0*/  FSEL R19, R193, -INF , !P4 ;  /* 0xff800000c1137808 */ /* 0x000fe20006000000 */
[----:B------:R-:W1:Y:S01]  /*ccf0*/  SHFL.BFLY PT, R15, R0, 0x2, 0x1f ;  /* 0x0c401f00000f7f89 */ /* 0x000e6200000e0000 */
[----:B------:R-:W-:Y:S02]  /*cd00*/  ISETP.GE.AND P4, PT, R5, R233, PT ;  /* 0x000000e90500720c */ /* 0x000fe40003f86270 */
[----:B------:R-:W-:Y:S02]  /*cd10*/  FMNMX.FTZ R9, R21, R9, !PT ;  /* 0x0000000915097209 */ /* 0x000fe40007810000 */
[----:B------:R-:W-:Y:S02]  /*cd20*/  FSEL R18, R188, -INF , !P6 ;  /* 0xff800000bc127808 */ /* 0x000fe40007000000 */
[----:B------:R-:W-:Y:S02]  /*cd30*/  ISETP.GE.AND P6, PT, R4, R233, PT ;  /* 0x000000e90400720c */ /* 0x000fe40003fc6270 */
[----:B------:R-:W-:-:S02]  /*cd40*/  ISETP.LT.OR P4, PT, R5, R229, P4 ;  /* 0x000000e50500720c */ /* 0x000fc40002781670 */
[----:B------:R-:W-:Y:S02]  /*cd50*/  FMNMX.FTZ R9, R20, R9, !PT ;  /* 0x0000000914097209 */ /* 0x000fe40007810000 */
[----:B------:R-:W-:Y:S02]  /*cd60*/  FSEL R13, R192, -INF , !P1 ;  /* 0xff800000c00d7808 */ /* 0x000fe40004800000 */
[----:B------:R-:W-:Y:S02]  /*cd70*/  ISETP.GE.AND P1, PT, R6, R233, PT ;  /* 0x000000e90600720c */ /* 0x000fe40003f26270 */
[----:B------:R-:W-:Y:S02]  /*cd80*/  ISETP.LT.OR P6, PT, R4, R229, P6 ;  /* 0x000000e50400720c */ /* 0x000fe400037c1670 */
[----:B------:R-:W-:Y:S02]  /*cd90*/  FSEL R140, R184, -INF , !P4 ;  /* 0xff800000b88c7808 */ /* 0x000fe40006000000 */
[----:B------:R-:W-:-:S02]  /*cda0*/  FMNMX.FTZ R9, R23, R9, !PT ;  /* 0x0000000917097209 */ /* 0x000fc40007810000 */
[----:B------:R-:W-:Y:S02]  /*cdb0*/  ISETP.GE.AND P4, PT, R8, R232, PT ;  /* 0x000000e80800720c */ /* 0x000fe40003f86270 */
[----:B------:R-:W-:Y:S02]  /*cdc0*/  ISETP.LT.OR P1, PT, R6, R229, P1 ;  /* 0x000000e50600720c */ /* 0x000fe40000f21670 */
[----:B------:R-:W-:Y:S02]  /*cdd0*/  FSEL R143, R185, -INF , !P6 ;  /* 0xff800000b98f7808 */ /* 0x000fe40007000000 */
[----:B------:R-:W-:Y:S02]  /*cde0*/  FMNMX.FTZ R9, R240, R9, !PT ;  /* 0x00000009f0097209 */ /* 0x000fe40007810000 */
[----:B------:R-:W-:Y:S02]  /*cdf0*/  ISETP.GE.AND P6, PT, R2, R233, PT ;  /* 0x000000e90200720c */ /* 0x000fe40003fc6270 */
[----:B------:R-:W-:-:S02]  /*ce00*/  ISETP.LT.OR P4, PT, R8, R228, P4 ;  /* 0x000000e40800720c */ /* 0x000fc40002781670 */
[----:B------:R-:W-:Y:S02]  /*ce10*/  FMNMX.FTZ R8, R134, R13, !PT ;  /* 0x0000000d86087209 */ /* 0x000fe40007810000 */
[----:B------:R-:W-:Y:S02]  /*ce20*/  FSEL R22, R189, -INF , !P1 ;  /* 0xff800000bd167808 */ /* 0x000fe40004800000 */
[----:B------:R-:W-:Y:S02]  /*ce30*/  ISETP.GE.AND P1, PT, R3, R233, PT ;  /* 0x000000e90300720c */ /* 0x000fe40003f26270 */
[----:B------:R-:W-:Y:S02]  /*ce40*/  FMNMX.FTZ R9, R243, R9, !PT ;  /* 0x00000009f3097209 */ /* 0x000fe40007810000 */
[----:B------:R-:W-:Y:S02]  /*ce50*/  ISETP.LT.OR P6, PT, R2, R229, P6 ;  /* 0x000000e50200720c */ /* 0x000fe400037c1670 */
[----:B------:R-:W-:-:S02]  /*ce60*/  FMNMX.FTZ R8, R19, R8, !PT ;  /* 0x0000000813087209 */ /* 0x000fc40007810000 */
[----:B------:R-:W-:Y:S02]  /*ce70*/  ISETP.LT.OR P1, PT, R3, R229, P1 ;  /* 0x000000e50300720c */ /* 0x000fe40000f21670 */
[----:B------:R-:W-:Y:S02]  /*ce80*/  FMNMX.FTZ R9, R241, R9, !PT ;  /* 0x00000009f1097209 */ /* 0x000fe40007810000 */
[----:B------:R-:W-:Y:S02]  /*ce90*/  FSEL R177, R177, -INF , !P6 ;  /* 0xff800000b1b17808 */ /* 0x000fe40007000000 */
[----:B------:R-:W-:Y:S02]  /*cea0*/  ISETP.GE.AND P6, PT, R6, R232, PT ;  /* 0x000000e80600720c */ /* 0x000fe40003fc6270 */
[----:B------:R-:W-:Y:S02]  /*ceb0*/  FMNMX.FTZ R12, R18, R8, !PT ;  /* 0x00000008120c7209 */ /* 0x000fe40007810000 */
[----:B------:R-:W-:-:S02]  /*cec0*/  FSEL R142, R176, -INF , !P1 ;  /* 0xff800000b08e7808 */ /* 0x000fc40004800000 */
[----:B------:R-:W-:Y:S02]  /*ced0*/  FMNMX.FTZ R9, R242, R9, !PT ;  /* 0x00000009f2097209 */ /* 0x000fe40007810000 */
[----:B------:R-:W-:Y:S02]  /*cee0*/  ISETP.GE.AND P1, PT, R7, R232, PT ;  /* 0x000000e80700720c */ /* 0x000fe40003f26270 */
[----:B-1----:R-:W-:Y:S02]  /*cef0*/  FMNMX.FTZ R8, R0, R15, !PT ;  /* 0x0000000f00087209 */ /* 0x002fe40007810000 */
[----:B------:R-:W-:Y:S02]  /*cf00*/  ISETP.LT.OR P6, PT, R6, R228, P6 ;  /* 0x000000e40600720c */ /* 0x000fe400037c1670 */
[----:B------:R-:W-:Y:S01]  /*cf10*/  FMNMX.FTZ R0, R22, R12, !PT ;  /* 0x0000000c16007209 */ /* 0x000fe20007810000 */
[----:B------:R-:W-:Y:S01]  /*cf20*/  SHFL.BFLY PT, R24, R8, 0x1, 0x1f ;  /* 0x0c201f0008187f89 */ /* 0x000fe200000e0000 */
[----:B------:R-:W-:-:S02]  /*cf30*/  FSEL R6, R194, -INF , !P5 ;  /* 0xff800000c2067808 */ /* 0x000fc40006800000 */
[----:B------:R-:W-:Y:S01]  /*cf40*/  ISETP.LT.OR P1, PT, R7, R228, P1 ;  /* 0x000000e40700720c */ /* 0x000fe20000f21670 */
[----:B------:R-:W1:Y:S01]  /*cf50*/  SHFL.BFLY PT, R12, R9, 0x2, 0x1f ;  /* 0x0c401f00090c7f89 */ /* 0x000e6200000e0000 */
[----:B------:R-:W-:Y:S02]  /*cf60*/  ISETP.GE.AND P5, PT, R5, R232, PT ;  /* 0x000000e80500720c */ /* 0x000fe40003fa6270 */
[----:B------:R-:W-:Y:S02]  /*cf70*/  FMNMX.FTZ R7, R140, R0, !PT ;  /* 0x000000008c077209 */ /* 0x000fe40007810000 */
[----:B------:R-:W-:Y:S02]  /*cf80*/  FSEL R15, R195, -INF , !P4 ;  /* 0xff800000c30f7808 */ /* 0x000fe40006000000 */
[----:B------:R-:W-:Y:S02]  /*cf90*/  FMNMX.FTZ R0, R137, R6, !PT ;  /* 0x0000000689007209 */ /* 0x000fe40007810000 */
[----:B------:R-:W-:-:S02]  /*cfa0*/  ISETP.GE.AND P4, PT, R4, R232, PT ;  /* 0x000000e80400720c */ /* 0x000fc40003f86270 */
[----:B------:R-:W-:Y:S02]  /*cfb0*/  ISETP.LT.OR P5, PT, R5, R228, P5 ;  /* 0x000000e40500720c */ /* 0x000fe40002fa1670 */
[----:B------:R-:W-:Y:S02]  /*cfc0*/  FMNMX.FTZ R5, R143, R7, !PT ;  /* 0x000000078f057209 */ /* 0x000fe40007810000 */
[----:B------:R-:W-:Y:S02]  /*cfd0*/  FSEL R7, R190, -INF , !P1 ;  /* 0xff800000be077808 */ /* 0x000fe40004800000 */
[----:B------:R-:W-:Y:S02]  /*cfe0*/  FMNMX.FTZ R0, R15, R0, !PT ;  /* 0x000000000f007209 */ /* 0x000fe40007810000 */
[----:B------:R-:W-:Y:S02]  /*cff0*/  ISETP.LT.OR P4, PT, R4, R228, P4 ;  /* 0x000000e40400720c */ /* 0x000fe40002781670 */
[----:B------:R-:W-:-:S02]  /*d000*/  FMNMX.FTZ R4, R142, R5, !PT ;  /* 0x000000058e047209 */ /* 0x000fc40007810000 */
[----:B------:R-:W-:Y:S02]  /*d010*/  ISETP.GE.AND P1, PT, R3, R232, PT ;  /* 0x000000e80300720c */ /* 0x000fe40003f26270 */
[----:B------:R-:W-:Y:S02]  /*d020*/  FSEL R5, R191, -INF , !P6 ;  /* 0xff800000bf057808 */ /* 0x000fe40007000000 */
[----:B------:R-:W-:Y:S02]  /*d030*/  FMNMX.FTZ R0, R7, R0, !PT ;  /* 0x0000000007007209 */ /* 0x000fe40007810000 */
[----:B------:R-:W-:Y:S02]  /*d040*/  ISETP.LT.OR P1, PT, R3, R228, P1 ;  /* 0x000000e40300720c */ /* 0x000fe40000f21670 */
[----:B------:R-:W-:Y:S02]  /*d050*/  FSEL R141, R186, -INF , !P5 ;  /* 0xff800000ba8d7808 */ /* 0x000fe40006800000 */
[----:B------:R-:W-:-:S02]  /*d060*/  FMNMX.FTZ R3, R5, R0, !PT ;  /* 0x0000000005037209 */ /* 0x000fc40007810000 */
[----:B------:R-:W-:Y:S02]  /*d070*/  FSEL R176, R187, -INF , !P4 ;  /* 0xff800000bbb07808 */ /* 0x000fe40006000000 */
[C---:B------:R-:W-:Y:S02]  /*d080*/  ISETP.GE.AND P4, PT, R2.reuse, R232, PT ;  /* 0x000000e80200720c */ /* 0x040fe40003f86270 */
[----:B------:R-:W-:Y:S02]  /*d090*/  FMNMX.FTZ R3, R141, R3, !PT ;  /* 0x000000038d037209 */ /* 0x000fe40007810000 */
[----:B------:R-:W-:Y:S02]  /*d0a0*/  ISETP.LT.OR P4, PT, R2, R228, P4 ;  /* 0x000000e40200720c */ /* 0x000fe40002781670 */
[----:B------:R-:W-:Y:S02]  /*d0b0*/  FSEL R178, R178, -INF , !P1 ;  /* 0xff800000b2b27808 */ /* 0x000fe40004800000 */
[----:B------:R-:W-:-:S02]  /*d0c0*/  FMNMX.FTZ R2, R176, R3, !PT ;  /* 0x00000003b0027209 */ /* 0x000fc40007810000 */
[----:B------:R-:W-:Y:S02]  /*d0d0*/  FMNMX.FTZ R4, R177, R4, !PT ;  /* 0x00000004b1047209 */ /* 0x000fe40007810000 */
[----:B-1----:R-:W-:Y:S02]  /*d0e0*/  FMNMX.FTZ R0, R9, R12, !PT ;  /* 0x0000000c09007209 */ /* 0x002fe40007810000 */
[----:B------:R-:W-:Y:S01]  /*d0f0*/  FSEL R179, R179, -INF , !P4 ;  /* 0xff800000b3b37808 */ /* 0x000fe20006000000 */
[----:B------:R-:W1:Y:S01]  /*d100*/  SHFL.BFLY PT, R25, R4, 0x2, 0x1f ;  /* 0x0c401f0004197f89 */ /* 0x000e6200000e0000 */
[----:B------:R-:W-:Y:S02]  /*d110*/  FMNMX.FTZ R2, R178, R2, !PT ;  /* 0x00000002b2027209 */ /* 0x000fe40007810000 */
[----:B------:R-:W-:Y:S02]  /*d120*/  FMNMX.FTZ R238, R8, R24, !PT ;  /* 0x0000001808ee7209 */ /* 0x000fe40007810000 */
[----:B------:R-:W2:Y:S01]  /*d130*/  SHFL.BFLY PT, R24, R0, 0x1, 0x1f ;  /* 0x0c201f0000187f89 */ /* 0x000ea200000e0000 */
[----:B------:R-:W-:-:S02]  /*d140*/  FMNMX.FTZ R2, R179, R2, !PT ;  /* 0x00000002b3027209 */ /* 0x000fc40007810000 */
[C---:B------:R-:W-:Y:S01]  /*d150*/  FMUL.FTZ R12, R238.reuse, UR17 ;  /* 0x00000011ee0c7c20 */ /* 0x040fe20008410000 */
[----:B------:R-:W-:Y:S02]  /*d160*/  FSETP.NEU.FTZ.AND P6, PT, R238, -INF , PT ;  /* 0xff800000ee00780b */ /* 0x000fe40003fdd000 */
[----:B------:R-:W-:Y:S01]  /*d170*/  SHFL.BFLY PT, R8, R2, 0x2, 0x1f ;  /* 0x0c401f0002087f89 */ /* 0x000fe200000e0000 */
[----:B------:R-:W-:Y:S02]  /*d180*/  MOV R190, R246 ;  /* 0x000000f600be7202 */ /* 0x000fe40000000f00 */
[----:B------:R-:W-:Y:S02]  /*d190*/  FSEL R12, R12, RZ, P6 ;  /* 0x000000ff0c0c7208 */ /* 0x000fe40003000000 */
[----:B------:R-:W-:-:S03]  /*d1a0*/  MOV R191, R245 ;  /* 0x000000f500bf7202 */ /* 0x000fc60000000f00 */
[--C-:B------:R-:W-:Y:S01]  /*d1b0*/  FFMA.FTZ R10, R10, UR17, -R12.reuse ;  /* 0x000000110a0a7c23 */ /* 0x100fe2000801080c */
[--C-:B------:R-:W-:Y:S01]  /*d1c0*/  FFMA.FTZ R17, R17, UR17, -R12.reuse ;  /* 0x0000001111117c23 */ /* 0x100fe2000801080c */
[--C-:B------:R-:W-:Y:S02]  /*d1d0*/  FFMA.FTZ R16, R16, UR17, -R12.reuse ;  /* 0x0000001110107c23 */ /* 0x100fe4000801080c */
[----:B------:R-:W-:Y:S01]  /*d1e0*/  MUFU.EX2 R198, R10 ;  /* 0x0000000a00c67308 */ /* 0x000fe20000000800 */
[----:B-1----:R-:W-:Y:S02]  /*d1f0*/  FMNMX.FTZ R3, R4, R25, !PT ;  /* 0x0000001904037209 */ /* 0x002fe40007810000 */
[----:B--2---:R-:W-:Y:S01]  /*d200*/  FMNMX.FTZ R239, R0, R24, !PT ;  /* 0x0000001800ef7209 */ /* 0x004fe20007810000 */
[----:B------:R-:W-:Y:S02]  /*d210*/  FFMA.FTZ R0, R11, UR17, -R12 ;  /* 0x000000110b007c23 */ /* 0x000fe4000801080c */
[----:B------:R-:W1:Y:S02]  /*d220*/  SHFL.BFLY PT, R9, R3, 0x1, 0x1f ;  /* 0x0c201f0003097f89 */ /* 0x000e6400000e0000 */
[----:B------:R-:W-:Y:S01]  /*d230*/  MUFU.EX2 R197, R17 ;  /* 0x0000001100c57308 */ /* 0x000fe20000000800 */
[C---:B------:R-:W-:Y:S01]  /*d240*/  FSETP.NEU.FTZ.AND P5, PT, R239.reuse, -INF , PT ;  /* 0xff800000ef00780b */ /* 0x040fe20003fbd000 */
[----:B------:R-:W-:Y:S01]  /*d250*/  FMUL.FTZ R4, R239, UR17 ;  /* 0x00000011ef047c20 */ /* 0x000fe20008410000 */
[----:B------:R-:W-:Y:S04]  /*d260*/  LDSM.16.MT88.4 R24, [R215+0xb000] ;  /* 0x00b00000d718783b */ /* 0x000fe80000004200 */
[----:B------:R-:W-:Y:S01]  /*d270*/  FSEL R11, R4, RZ, P5 ;  /* 0x000000ff040b7208 */ /* 0x000fe20002800000 */
[----:B------:R2:W-:Y:S04]  /*d280*/  MUFU.EX2 R199, R0 ;  /* 0x0000000000c77308 */ /* 0x0005e80000000800 */
[--C-:B------:R-:W-:Y:S01]  /*d290*/  FFMA.FTZ R21, R21, UR17, -R11.reuse ;  /* 0x0000001115157c23 */ /* 0x100fe2000801080b */
[--C-:B------:R-:W-:Y:S01]  /*d2a0*/  FFMA.FTZ R20, R20, UR17, -R11.reuse ;  /* 0x0000001114147c23 */ /* 0x100fe2000801080b */
[--C-:B------:R-:W-:Y:S01]  /*d2b0*/  FFMA.FTZ R23, R23, UR17, -R11.reuse ;  /* 0x0000001117177c23 */ /* 0x100fe2000801080b */
[----:B------:R-:W-:Y:S01]  /*d2c0*/  FFMA.FTZ R14, R14, UR17, -R11 ;  /* 0x000000110e0e7c23 */ /* 0x000fe2000801080b */
[----:B------:R-:W-:Y:S01]  /*d2d0*/  MUFU.EX2 R196, R16 ;  /* 0x0000001000c47308 */ /* 0x000fe20000000800 */
[----:B-1----:R-:W-:-:S07]  /*d2e0*/  FMNMX.FTZ R237, R3, R9, !PT ;  /* 0x0000000903ed7209 */ /* 0x002fce0007810000 */
[----:B------:R-:W-:Y:S01]  /*d2f0*/  MUFU.EX2 R192, R21 ;  /* 0x0000001500c07308 */ /* 0x000fe20000000800 */
[----:B--2---:R-:W-:Y:S02]  /*d300*/  FMNMX.FTZ R0, R2, R8, !PT ;  /* 0x0000000802007209 */ /* 0x004fe40007810000 */
[----:B------:R-:W-:Y:S01]  /*d310*/  FSEL R3, R238, RZ, P6 ;  /* 0x000000ffee037208 */ /* 0x000fe20003000000 */
[C---:B------:R-:W-:Y:S01]  /*d320*/  FMUL.FTZ R10, R237.reuse, UR17 ;  /* 0x00000011ed0a7c20 */ /* 0x040fe20008410000 */
[----:B------:R-:W-:Y:S01]  /*d330*/  FSETP.NEU.FTZ.AND P4, PT, R237, -INF , PT ;  /* 0xff800000ed00780b */ /* 0x000fe20003f9d000 */
[----:B------:R-:W1:Y:S02]  /*d340*/  SHFL.BFLY PT, R2, R0, 0x1, 0x1f ;  /* 0x0c201f0000027f89 */ /* 0x000e6400000e0000 */
[----:B------:R-:W-:Y:S01]  /*d350*/  FADD.FTZ R3, R136, -R3 ;  /* 0x8000000388037221 */ /* 0x000fe20000010000 */
[----:B------:R-:W-:Y:S01]  /*d360*/  FSEL R10, R10, RZ, P4 ;  /* 0x000000ff0a0a7208 */ /* 0x000fe20002000000 */
[----:B------:R-:W-:Y:S02]  /*d370*/  MUFU.EX2 R194, R20 ;  /* 0x0000001400c27308 */ /* 0x000fe40000000800 */
[----:B------:R-:W-:-:S02]  /*d380*/  FMUL.FTZ R9, R3, UR17 ;  /* 0x0000001103097c20 */ /* 0x000fc40008410000 */
[--C-:B------:R-:W-:Y:S01]  /*d390*/  FFMA.FTZ R13, R13, UR17, -R10.reuse ;  /* 0x000000110d0d7c23 */ /* 0x100fe2000801080a */
[--C-:B------:R-:W-:Y:S01]  /*d3a0*/  FFMA.FTZ R19, R19, UR17, -R10.reuse ;  /* 0x0000001113137c23 */ /* 0x100fe2000801080a */
[--C-:B------:R-:W-:Y:S01]  /*d3b0*/  FFMA.FTZ R18, R18, UR17, -R10.reuse ;  /* 0x0000001112127c23 */ /* 0x100fe2000801080a */
[----:B------:R-:W-:Y:S01]  /*d3c0*/  FFMA.FTZ R22, R22, UR17, -R10 ;  /* 0x0000001116167c23 */ /* 0x000fe2000801080a */
[----:B------:R2:W-:Y:S08]  /*d3d0*/  MUFU.EX2 R185, R13 ;  /* 0x0000000d00b97308 */ /* 0x0005f00000000800 */
[----:B------:R-:W3:Y:S01]  /*d3e0*/  MUFU.EX2 R184, R19 ;  /* 0x0000001300b87308 */ /* 0x000ee20000000800 */
[----:B-1----:R-:W-:-:S02]  /*d3f0*/  FMNMX.FTZ R236, R0, R2, !PT ;  /* 0x0000000200ec7209 */ /* 0x002fc40007810000 */
[----:B------:R-:W-:Y:S02]  /*d400*/  FSEL R2, R237, RZ, P4 ;  /* 0x000000ffed027208 */ /* 0x000fe40002000000 */
[C---:B------:R-:W-:Y:S01]  /*d410*/  FSETP.NEU.FTZ.AND P1, PT, R236.reuse, -INF , PT ;  /* 0xff800000ec00780b */ /* 0x040fe20003f3d000 */
[----:B------:R-:W-:Y:S02]  /*d420*/  FMUL.FTZ R0, R236, UR17 ;  /* 0x00000011ec007c20 */ /* 0x000fe40008410000 */
[----:B------:R1:W-:Y:S01]  /*d430*/  MUFU.EX2 R186, R18 ;  /* 0x0000001200ba7308 */ /* 0x0003e20000000800 */
[----:B------:R-:W-:Y:S01]  /*d440*/  FADD.FTZ R3, R134, -R2 ;  /* 0x8000000286037221 */ /* 0x000fe20000010000 */
[----:B------:R-:W-:Y:S01]  /*d450*/  FSEL R2, R236, RZ, P1 ;  /* 0x000000ffec027208 */ /* 0x000fe20000800000 */
[----:B--2---:R-:W-:Y:S01]  /*d460*/  FFMA.FTZ R13, R140, UR17, -R10 ;  /* 0x000000118c0d7c23 */ /* 0x004fe2000801080a */
[----:B------:R-:W-:Y:S01]  /*d470*/  FSEL R0, R0, RZ, P1 ;  /* 0x000000ff00007208 */ /* 0x000fe20000800000 */
[----:B------:R-:W-:-:S02]  /*d480*/  FMUL.FTZ R3, R3, UR17 ;  /* 0x0000001103037c20 */ /* 0x000fc40008410000 */
[----:B------:R-:W-:Y:S01]  /*d490*/  FADD.FTZ R2, R137, -R2 ;  /* 0x8000000289027221 */ /* 0x000fe20000010000 */
[----:B------:R-:W2:Y:S01]  /*d4a0*/  MUFU.EX2 R187, R22 ;  /* 0x0000001600bb7308 */ /* 0x000ea20000000800 */
[--C-:B------:R-:W-:Y:S01]  /*d4b0*/  FFMA.FTZ R6, R6, UR17, -R0.reuse ;  /* 0x0000001106067c23 */ /* 0x100fe20008010800 */
[--C-:B------:R-:W-:Y:S01]  /*d4c0*/  FFMA.FTZ R15, R15, UR17, -R0.reuse ;  /* 0x000000110f0f7c23 */ /* 0x100fe20008010800 */
[----:B------:R-:W-:Y:S01]  /*d4d0*/  FMUL.FTZ R2, R2, UR17 ;  /* 0x0000001102027c20 */ /* 0x000fe20008410000 */
[--C-:B------:R-:W-:Y:S01]  /*d4e0*/  FFMA.FTZ R7, R7, UR17, -R0.reuse ;  /* 0x0000001107077c23 */ /* 0x100fe20008010800 */
[----:B------:R-:W-:Y:S01]  /*d4f0*/  FFMA.FTZ R5, R5, UR17, -R0 ;  /* 0x0000001105057c23 */ /* 0x000fe20008010800 */
[----:B---3--:R-:W-:Y:S01]  /*d500*/  F2FP.F16.F32.PACK_AB R4, R184, R185 ;  /* 0x000000b9b804723e */ /* 0x008fe200000000ff */
[----:B------:R-:W-:Y:S01]  /*d510*/  LDSM.16.MT88.4 R136, [R213+0xb000] ;  /* 0x00b00000d588783b */ /* 0x000fe20000004200 */
[----:B------:R2:W-:Y:S03]  /*d520*/  MUFU.EX2 R180, R6 ;  /* 0x0000000600b47308 */ /* 0x0005e60000000800 */
[----:B-1----:R-:W1:Y:S05]  /*d530*/  LDSM.16.MT88.4 R16, [R213+0xa000] ;  /* 0x00a00000d510783b */ /* 0x002e6a0000004200 */
[----:B------:R-:W3:Y:S08]  /*d540*/  MUFU.EX2 R181, R15 ;  /* 0x0000000f00b57308 */ /* 0x000ef00000000800 */
[----:B------:R-:W-:Y:S01]  /*d550*/  MUFU.EX2 R183, R7 ;  /* 0x0000000700b77308 */ /* 0x000fe20000000800 */
[----:B--2---:R-:W-:-:S07]  /*d560*/  F2FP.F16.F32.PACK_AB R6, R187, R186 ;  /* 0x000000babb06723e */ /* 0x004fce00000000ff */
[----:B------:R3:W2:Y:S08]  /*d570*/  MUFU.EX2 R182, R5 ;  /* 0x0000000500b67308 */ /* 0x0006b00000000800 */
[----:B------:R-:W4:Y:S08]  /*d580*/  MUFU.EX2 R8, R3 ;  /* 0x0000000300087308 */ /* 0x000f300000000800 */
[----:B------:R-:W5:Y:S01]  /*d590*/  MUFU.EX2 R2, R2 ;  /* 0x0000000200027308 */ /* 0x000f620000000800 */
[----:B---3--:R-:W-:-:S02]  /*d5a0*/  F2FP.F16.F32.PACK_AB R5, R181, R180 ;  /* 0x000000b4b505723e */ /* 0x008fc400000000ff */
[----:B--2---:R-:W-:-:S05]  /*d5b0*/  F2FP.F16.F32.PACK_AB R7, R182, R183 ;  /* 0x000000b7b607723e */ /* 0x004fca00000000ff */
[----:B------:R2:W-:Y:S01]  /*d5c0*/  MUFU.EX2 R195, R23 ;  /* 0x0000001700c37308 */ /* 0x0005e20000000800 */
[-C--:B----4-:R-:W-:Y:S01]  /*d5d0*/  FMUL.FTZ R40, R40, R8.reuse ;  /* 0x0000000828287220 */ /* 0x090fe20000410000 */
[-C--:B------:R-:W-:Y:S01]  /*d5e0*/  FMUL.FTZ R41, R41, R8.reuse ;  /* 0x0000000829297220 */ /* 0x080fe20000410000 */
[----:B------:R-:W-:Y:S01]  /*d5f0*/  FSEL R3, R239, RZ, P5 ;  /* 0x000000ffef037208 */ /* 0x000fe20002800000 */
[-C--:B------:R-:W-:Y:S01]  /*d600*/  FMUL.FTZ R144, R144, R8.reuse ;  /* 0x0000000890907220 */ /* 0x080fe20000410000 */
[-C--:B------:R-:W-:Y:S01]  /*d610*/  FMUL.FTZ R145, R145, R8.reuse ;  /* 0x0000000891917220 */ /* 0x080fe20000410000 */
[-C--:B------:R-:W-:Y:S01]  /*d620*/  FMUL.FTZ R152, R152, R8.reuse ;  /* 0x0000000898987220 */ /* 0x080fe20000410000 */
[----:B------:R-:W-:Y:S01]  /*d630*/  FMUL.FTZ R153, R153, R8 ;  /* 0x0000000899997220 */ /* 0x000fe20000410000 */
[----:B------:R-:W-:Y:S01]  /*d640*/  FADD.FTZ R3, R135, -R3 ;  /* 0x8000000387037221 */ /* 0x000fe20000010000 */
[-C--:B-----5:R-:W-:Y:S01]  /*d650*/  FMUL.FTZ R42, R42, R2.reuse ;  /* 0x000000022a2a7220 */ /* 0x0a0fe20000410000 */
[-C--:B------:R-:W-:Y:S01]  /*d660*/  FMUL.FTZ R43, R43, R2.reuse ;  /* 0x000000022b2b7220 */ /* 0x080fe20000410000 */
[----:B------:R-:W-:Y:S01]  /*d670*/  LDSM.16.MT88.4 R132, [R217+0xa000] ;  /* 0x00a00000d984783b */ /* 0x000fe20000004200 */
[----:B------:R-:W-:Y:S01]  /*d680*/  FMUL.FTZ R3, R3, UR17 ;  /* 0x0000001103037c20 */ /* 0x000fe20008410000 */
[----:B------:R-:W-:Y:S01]  /*d690*/  MUFU.EX2 R193, R14 ;  /* 0x0000000e00c17308 */ /* 0x000fe20000000800 */
[-C--:B------:R-:W-:Y:S01]  /*d6a0*/  FMUL.FTZ R146, R146, R2.reuse ;  /* 0x0000000292927220 */ /* 0x080fe20000410000 */
[----:B------:R-:W-:Y:S01]  /*d6b0*/  FMUL.FTZ R147, R147, R2 ;  /* 0x0000000293937220 */ /* 0x000fe20000410000 */
[-C--:B------:R-:W-:Y:S01]  /*d6c0*/  FMUL.FTZ R160, R160, R8.reuse ;  /* 0x00000008a0a07220 */ /* 0x080fe20000410000 */
[C---:B------:R-:W-:Y:S01]  /*d6d0*/  HMMA.16816.F32 R204, R4.reuse, R32, R40 ;  /* 0x0000002004cc723c */ /* 0x040fe20000001828 */
[----:B--2---:R-:W2:Y:S01]  /*d6e0*/  LDSM.16.MT88.4 R20, [R215+0xa000] ;  /* 0x00a00000d714783b */ /* 0x004ea20000004200 */
[-C--:B------:R-:W-:Y:S01]  /*d6f0*/  FMUL.FTZ R161, R161, R8.reuse ;  /* 0x00000008a1a17220 */ /* 0x080fe20000410000 */
[-C--:B------:R-:W-:Y:S01]  /*d700*/  FMUL.FTZ R168, R168, R8.reuse ;  /* 0x00000008a8a87220 */ /* 0x080fe20000410000 */
[----:B------:R-:W3:Y:S01]  /*d710*/  MUFU.EX2 R9, R9 ;  /* 0x0000000900097308 */ /* 0x000ee20000000800 */
[----:B------:R-:W4:Y:S01]  /*d720*/  LDSM.16.MT88.4 R40, [R217+0xb000] ;  /* 0x00b00000d928783b */ /* 0x000f220000004200 */
[----:B------:R-:W-:Y:S01]  /*d730*/  FMUL.FTZ R169, R169, R8 ;  /* 0x00000008a9a97220 */ /* 0x000fe20000410000 */
[-C--:B------:R-:W-:Y:S01]  /*d740*/  FMUL.FTZ R154, R154, R2.reuse ;  /* 0x000000029a9a7220 */ /* 0x080fe20000410000 */
[----:B------:R-:W-:Y:S01]  /*d750*/  FMUL.FTZ R155, R155, R2 ;  /* 0x000000029b9b7220 */ /* 0x000fe20000410000 */
[----:B------:R-:W-:Y:S01]  /*d760*/  FMUL.FTZ R44, R44, R8 ;  /* 0x000000082c2c7220 */ /* 0x000fe20000410000 */
[-C--:B------:R-:W-:Y:S01]  /*d770*/  FMUL.FTZ R162, R162, R2.reuse ;  /* 0x00000002a2a27220 */ /* 0x080fe20000410000 */
[----:B------:R-:W-:Y:S01]  /*d780*/  FMUL.FTZ R163, R163, R2 ;  /* 0x00000002a3a37220 */ /* 0x000fe20000410000 */
[----:B------:R-:W5:Y:S01]  /*d790*/  MUFU.EX2 R3, R3 ;  /* 0x0000000300037308 */ /* 0x000f620000000800 */
        /* <DEDUP_REMOVED lines=48> */
[-C--:B-----5:R-:W-:Y:S01]  /*daa0*/  FMUL.FTZ R38, R38, R3.reuse ;  /* 0x0000000326267220 */ /* 0x0a0fe20000410000 */
[----:B------:R-:W-:Y:S01]  /*dab0*/  FMUL.FTZ R39, R39, R3 ;  /* 0x0000000327277220 */ /* 0x000fe20000410000 */
[----:B------:R-:W-:Y:S01]  /*dac0*/  MOV R14, R204 ;  /* 0x000000cc000e7202 */ /* 0x000fe20000000f00 */
[C---:B------:R-:W-:Y:S01]  /*dad0*/  HMMA.16816.F32 R152, R4.reuse, R18, R152 ;  /* 0x000000120498723c */ /* 0x040fe20000001898 */
[-C--:B------:R-:W-:Y:S01]  /*dae0*/  FMUL.FTZ R172, R172, R9.reuse ;  /* 0x00000009acac7220 */ /* 0x080fe20000410000 */
[----:B------:R-:W-:Y:S01]  /*daf0*/  FMUL.FTZ R173, R173, R9 ;  /* 0x00000009adad7220 */ /* 0x000fe20000410000 */
[-C--:B------:R-:W-:Y:S01]  /*db00*/  FMUL.FTZ R174, R174, R3.reuse ;  /* 0x00000003aeae7220 */ /* 0x080fe20000410000 */
[----:B------:R-:W-:Y:S01]  /*db10*/  FMUL.FTZ R175, R175, R3 ;  /* 0x00000003afaf7220 */ /* 0x000fe20000410000 */
[-C--:B------:R-:W-:Y:S01]  /*db20*/  FMUL.FTZ R156, R156, R9.reuse ;  /* 0x000000099c9c7220 */ /* 0x080fe20000410000 */
[C---:B--2---:R-:W-:Y:S01]  /*db30*/  HMMA.16816.F32 R160, R4.reuse, R20, R160 ;  /* 0x0000001404a0723c */ /* 0x044fe200000018a0 */
        /* <DEDUP_REMOVED lines=46> */
[----:B------:R-:W-:Y:S01]  /*de20*/  MOV R189, R205 ;  /* 0x000000cd00bd7202 */ /* 0x000fe20000000f00 */
        /* <DEDUP_REMOVED lines=18> */
[----:B----4-:R-:W-:Y:S01]  /*df50*/  HMMA.16816.F32 R120, R4, R40, R120 ;  /* 0x000000280478723c */ /* 0x010fe20000001878 */
        /* <DEDUP_REMOVED lines=18> */
[----:B------:R-:W-:Y:S02]  /*e080*/  LDSM.16.MT88.4 R172, [R215+0xa800] ;  /* 0x00a80000d7ac783b */ /* 0x000fe40000004200 */
[----:B------:R-:W-:Y:S03]  /*e090*/  MUFU.EX2 R23, R14 ;  /* 0x0000000e00177308 */ /* 0x000fe60000000800 */
[----:B------:R-:W-:Y:S01]  /*e0a0*/  HMMA.16816.F32 R244, R4, R18, R156 ;  /* 0x0000001204f4723c */ /* 0x000fe2000000189c */
[----:B------:R-:W2:Y:S01]  /*e0b0*/  LDSM.16.MT88.4 R156, [R213+0xa800] ;  /* 0x00a80000d59c783b */ /* 0x000ea20000004200 */
[--C-:B-1----:R-:W-:Y:S01]  /*e0c0*/  FFMA.FTZ R13, R143, UR17, -R10.reuse ;  /* 0x000000118f0d7c23 */ /* 0x102fe2000801080a */
[----:B------:R-:W-:-:S03]  /*e0d0*/  FFMA.FTZ R10, R177, UR17, -R10 ;  /* 0x00000011b10a7c23 */ /* 0x000fc6000801080a */
[C---:B------:R-:W-:Y:S01]  /*e0e0*/  HMMA.16816.F32 R148, R4.reuse, R16, R148 ;  /* 0x000000100494723c */ /* 0x040fe20000001894 */
[----:B------:R-:W-:Y:S01]  /*e0f0*/  MOV R177, R126 ;  /* 0x0000007e00b17202 */ /* 0x000fe20000000f00 */
[----:B------:R1:W3:Y:S04]  /*e100*/  MUFU.EX2 R32, R13 ;  /* 0x0000000d00207308 */ /* 0x0002e80000000800 */
[C---:B------:R-:W-:Y:S04]  /*e110*/  HMMA.16816.F32 R164, R4.reuse, R20, R164 ;  /* 0x0000001404a4723c */ /* 0x040fe800000018a4 */
[----:B------:R4:W5:Y:S02]  /*e120*/  MUFU.EX2 R22, R10 ;  /* 0x0000000a00167308 */ /* 0x0009640000000800 */
[C---:B------:R-:W-:Y:S01]  /*e130*/  HMMA.16816.F32 R204, R4.reuse, R34, R48 ;  /* 0x0000002204cc723c */ /* 0x040fe20000001830 */
[----:B------:R-:W2:Y:S05]  /*e140*/  LDSM.16.MT88.4 R48, [R218+0xa800] ;  /* 0x00a80000da30783b */ /* 0x000eaa0000004200 */
[----:B------:R-:W-:Y:S01]  /*e150*/  HMMA.16816.F32 R52, R4, R132, R52 ;  /* 0x000000840434723c */ /* 0x000fe20000001834 */
[----:B-1----:R-:W-:Y:S01]  /*e160*/  FFMA.FTZ R13, R141, UR17, -R0 ;  /* 0x000000118d0d7c23 */ /* 0x002fe20008010800 */
[----:B------:R-:W-:-:S02]  /*e170*/  MOV R34, R191 ;  /* 0x000000bf00227202 */ /* 0x000fc40000000f00 */
[----:B------:R-:W-:Y:S01]  /*e180*/  MOV R35, R190 ;  /* 0x000000be00237202 */ /* 0x000fe20000000f00 */
[----:B------:R-:W-:Y:S01]  /*e190*/  MUFU.EX2 R21, R13 ;  /* 0x0000000d00157308 */ /* 0x000fe20000000800 */
[C---:B------:R-:W-:Y:S01]  /*e1a0*/  HMMA.16816.F32 R188, R4.reuse, R134, R64 ;  /* 0x0000008604bc723c */ /* 0x040fe20000001840 */
[----:B---3--:R-:W-:Y:S01]  /*e1b0*/  F2FP.F16.F32.PACK_AB R124, R32, R33 ;  /* 0x00000021207c723e */ /* 0x008fe200000000ff */
[----:B------:R-:W1:Y:S01]  /*e1c0*/  LDSM.16.MT88.4 R64, [R217+0xa800] ;  /* 0x00a80000d940783b */ /* 0x000e620000004200 */
[----:B----4-:R-:W-:Y:S01]  /*e1d0*/  FFMA.FTZ R10, R176, UR17, -R0 ;  /* 0x00000011b00a7c23 */ /* 0x010fe20008010800 */
[----:B------:R-:W-:Y:S02]  /*e1e0*/  MOV R176, R125 ;  /* 0x0000007d00b07202 */ /* 0x000fe40000000f00 */
[----:B------:R-:W-:Y:S01]  /*e1f0*/  HMMA.16816.F32 R68, R4, R136, R68 ;  /* 0x000000880444723c */ /* 0x000fe20000001844 */
[----:B------:R3:W4:Y:S01]  /*e200*/  MUFU.EX2 R19, R10 ;  /* 0x0000000a00137308 */ /* 0x0007220000000800 */
[----:B-----5:R-:W-:-:S04]  /*e210*/  F2FP.F16.F32.PACK_AB R126, R22, R23 ;  /* 0x00000017167e723e */ /* 0x020fc800000000ff */
[C---:B------:R-:W-:Y:S06]  /*e220*/  HMMA.16816.F32 R84, R4.reuse, R24, R84 ;  /* 0x000000180454723c */ /* 0x040fec0000001854 */
[----:B------:R-:W-:Y:S01]  /*e230*/  HMMA.16816.F32 R132, R4, R26, R96 ;  /* 0x0000001a0484723c */ /* 0x000fe20000001860 */
[----:B------:R-:W-:Y:S01]  /*e240*/  LDSM.16.MT88.4 R96, [R215+0xb800] ;  /* 0x00b80000d760783b */ /* 0x000fe20000004200 */
[--C-:B---3--:R-:W-:Y:S01]  /*e250*/  FFMA.FTZ R10, R178, UR17, -R0.reuse ;  /* 0x00000011b20a7c23 */ /* 0x108fe20008010800 */
[----:B------:R-:W-:-:S03]  /*e260*/  FFMA.FTZ R0, R179, UR17, -R0 ;  /* 0x00000011b3007c23 */ /* 0x000fc60008010800 */
[C---:B------:R-:W-:Y:S01]  /*e270*/  HMMA.16816.F32 R100, R4.reuse, R28, R100 ;  /* 0x0000001c0464723c */ /* 0x040fe20000001864 */
[----:B------:R-:W-:Y:S01]  /*e280*/  MOV R179, R15 ;  /* 0x0000000f00b37202 */ /* 0x000fe20000000f00 */
[----:B------:R-:W-:Y:S01]  /*e290*/  MUFU.EX2 R20, R10 ;  /* 0x0000000a00147308 */ /* 0x000fe20000000800 */
[----:B------:R-:W-:Y:S02]  /*e2a0*/  MOV R178, R127 ;  /* 0x0000007f00b27202 */ /* 0x000fe40000000f00 */
[----:B----4-:R-:W-:Y:S01]  /*e2b0*/  F2FP.F16.F32.PACK_AB R125, R19, R21 ;  /* 0x00000015137d723e */ /* 0x010fe200000000ff */
[C---:B------:R-:W-:Y:S01]  /*e2c0*/  HMMA.16816.F32 R136, R4.reuse, R138, R80 ;  /* 0x0000008a0488723c */ /* 0x040fe20000001850 */
[----:B------:R-:W3:Y:S03]  /*e2d0*/  LDSM.16.MT88.4 R80, [R213+0xb800] ;  /* 0x00b80000d550783b */ /* 0x000ee60000004200 */
[----:B------:R4:W5:Y:S02]  /*e2e0*/  MUFU.EX2 R18, R0 ;  /* 0x0000000000127308 */ /* 0x0009640000000800 */
[C---:B------:R-:W-:Y:S01]  /*e2f0*/  HMMA.16816.F32 R28, R4.reuse, R30, R112 ;  /* 0x0000001e041c723c */ /* 0x040fe20000001870 */
[----:B------:R-:W3:Y:S05]  /*e300*/  LDSM.16.MT88.4 R112, [R218+0xb800] ;  /* 0x00b80000da70783b */ /* 0x000eea0000004200 */
[C---:B------:R-:W-:Y:S06]  /*e310*/  HMMA.16816.F32 R116, R4.reuse, R40, R116 ;  /* 0x000000280474723c */ /* 0x040fec0000001874 */
[----:B------:R-:W-:Y:S01]  /*e320*/  HMMA.16816.F32 R24, R4, R42, R128 ;  /* 0x0000002a0418723c */ /* 0x000fe20000001880 */
[----:B----4-:R-:W-:Y:S01]  /*e330*/  FFMA.FTZ R0, R200, UR17, -R12 ;  /* 0x00000011c8007c23 */ /* 0x010fe2000801080c */
[----:B-----5:R-:W-:-:S03]  /*e340*/  F2FP.F16.F32.PACK_AB R127, R18, R20 ;  /* 0x00000014127f723e */ /* 0x020fc600000000ff */
[----:B------:R4:W-:Y:S02]  /*e350*/  MUFU.EX2 R17, R0 ;  /* 0x0000000000117308 */ /* 0x0009e40000000800 */
[----:B------:R-:W-:Y:S02]  /*e360*/  FFMA.FTZ R4, R240, UR17, -R11 ;  /* 0x00000011f0047c23 */ /* 0x000fe4000801080b */
[C---:B--2---:R-:W-:Y:S04]  /*e370*/  HMMA.16816.F32 R144, R124.reuse, R156, R144 ;  /* 0x0000009c7c90723c */ /* 0x044fe80000001890 */
[----:B------:R-:W-:Y:S02]  /*e380*/  MUFU.EX2 R6, R4 ;  /* 0x0000000400067308 */ /* 0x000fe40000000800 */
[C---:B------:R-:W-:Y:S06]  /*e390*/  HMMA.16816.F32 R152, R124.reuse, R158, R152 ;  /* 0x0000009e7c98723c */ /* 0x040fec0000001898 */
[----:B------:R-:W-:Y:S01]  /*e3a0*/  HMMA.16816.F32 R160, R124, R172, R160 ;  /* 0x000000ac7ca0723c */ /* 0x000fe200000018a0 */
[----:B----4-:R-:W-:-:S04]  /*e3b0*/  FFMA.FTZ R0, R202, UR17, -R12 ;  /* 0x00000011ca007c23 */ /* 0x010fc8000801080c */
[----:B------:R2:W4:Y:S01]  /*e3c0*/  MUFU.EX2 R16, R0 ;  /* 0x0000000000107308 */ /* 0x0005220000000800 */
[C---:B------:R-:W-:Y:S06]  /*e3d0*/  HMMA.16816.F32 R168, R124.reuse, R174, R168 ;  /* 0x000000ae7ca8723c */ /* 0x040fec00000018a8 */
[C---:B------:R-:W-:Y:S06]  /*e3e0*/  HMMA.16816.F32 R40, R124.reuse, R48, R176 ;  /* 0x000000307c28723c */ /* 0x040fec00000018b0 */
[----:B------:R-:W-:Y:S01]  /*e3f0*/  HMMA.16816.F32 R44, R124, R50, R44 ;  /* 0x000000327c2c723c */ /* 0x000fe2000000182c */
[----:B--2---:R-:W-:Y:S01]  /*e400*/  FFMA.FTZ R0, R201, UR17, -R12 ;  /* 0x00000011c9007c23 */ /* 0x004fe2000801080c */
[----:B----4-:R-:W-:-:S04]  /*e410*/  F2FP.F16.F32.PACK_AB R128, R16, R17 ;  /* 0x000000111080723e */ /* 0x010fc800000000ff */
[C---:B-1----:R-:W-:Y:S01]  /*e420*/  HMMA.16816.F32 R56, R124.reuse, R64, R56 ;  /* 0x000000407c38723c */ /* 0x042fe20000001838 */
[----:B------:R1:W-:Y:S05]  /*e430*/  MUFU.EX2 R10, R0 ;  /* 0x00000000000a7308 */ /* 0x0003ea0000000800 */
[C---:B------:R-:W-:Y:S06]  /*e440*/  HMMA.16816.F32 R60, R124.reuse, R66, R60 ;  /* 0x000000427c3c723c */ /* 0x040fec000000183c */
[C---:B---3--:R-:W-:Y:S06]  /*e450*/  HMMA.16816.F32 R72, R124.reuse, R80, R72 ;  /* 0x000000507c48723c */ /* 0x048fec0000001848 */
[----:B------:R-:W-:Y:S01]  /*e460*/  HMMA.16816.F32 R76, R124, R82, R76 ;  /* 0x000000527c4c723c */ /* 0x000fe2000000184c */
[----:B-1----:R-:W-:-:S02]  /*e470*/  FFMA.FTZ R0, R203, UR17, -R12 ;  /* 0x00000011cb007c23 */ /* 0x002fc4000801080c */
[----:B------:R-:W1:Y:S02]  /*e480*/  LDSM.16.MT88.4 R12, [R217+0xb800] ;  /* 0x00b80000d90c783b */ /* 0x000e640000004200 */
[----:B------:R2:W3:Y:S01]  /*e490*/  MUFU.EX2 R7, R0 ;  /* 0x0000000000077308 */ /* 0x0004e20000000800 */
[C---:B------:R-:W-:Y:S06]  /*e4a0*/  HMMA.16816.F32 R88, R124.reuse, R96, R88 ;  /* 0x000000607c58723c */ /* 0x040fec0000001858 */
[C---:B------:R-:W-:Y:S06]  /*e4b0*/  HMMA.16816.F32 R92, R124.reuse, R98, R92 ;  /* 0x000000627c5c723c */ /* 0x040fec000000185c */
[----:B------:R-:W-:Y:S01]  /*e4c0*/  HMMA.16816.F32 R104, R124, R112, R104 ;  /* 0x000000707c68723c */ /* 0x000fe20000001868 */
[----:B--2---:R-:W-:Y:S01]  /*e4d0*/  FFMA.FTZ R0, R243, UR17, -R11 ;  /* 0x00000011f3007c23 */ /* 0x004fe2000801080b */
[----:B---3--:R-:W-:-:S04]  /*e4e0*/  F2FP.F16.F32.PACK_AB R130, R7, R10 ;  /* 0x0000000a0782723e */ /* 0x008fc800000000ff */
[C---:B------:R-:W-:Y:S01]  /*e4f0*/  HMMA.16816.F32 R108, R124.reuse, R114, R108 ;  /* 0x000000727c6c723c */ /* 0x040fe2000000186c */
[----:B------:R2:W3:Y:S02]  /*e500*/  MUFU.EX2 R5, R0 ;  /* 0x0000000000057308 */ /* 0x0004e40000000800 */
[--C-:B--2---:R-:W-:Y:S01]  /*e510*/  FFMA.FTZ R0, R241, UR17, -R11.reuse ;  /* 0x00000011f1007c23 */ /* 0x104fe2000801080b */
[----:B---3--:R-:W-:Y:S02]  /*e520*/  F2FP.F16.F32.PACK_AB R129, R5, R6 ;  /* 0x000000060581723e */ /* 0x008fe400000000ff */
[C---:B-1----:R-:W-:Y:S03]  /*e530*/  HMMA.16816.F32 R120, R124.reuse, R12, R120 ;  /* 0x0000000c7c78723c */ /* 0x042fe60000001878 */
[----:B------:R1:W-:Y:S03]  /*e540*/  MUFU.EX2 R4, R0 ;  /* 0x0000000000047308 */ /* 0x0003e60000000800 */
[----:B------:R-:W-:Y:S01]  /*e550*/  HMMA.16816.F32 R124, R124, R14, R248 ;  /* 0x0000000e7c7c723c */ /* 0x000fe200000018f8 */
[----:B-1----:R-:W-:Y:S01]  /*e560*/  FFMA.FTZ R0, R242, UR17, -R11 ;  /* 0x00000011f2007c23 */ /* 0x002fe2000801080b */
[----:B------:R-:W-:Y:S01]  /*e570*/  FFMA.FTZ R11, R140, R9, R198 ;  /* 0x000000098c0b7223 */ /* 0x000fe200000100c6 */
[----:B------:R-:W-:Y:S01]  /*e580*/  FFMA.FTZ R9, R34, R3, R193 ;  /* 0x0000000322097223 */ /* 0x000fe200000100c1 */
[----:B------:R-:W-:-:S03]  /*e590*/  FFMA.FTZ R3, R35, R8, R185 ;  /* 0x0000000823037223 */ /* 0x000fc600000100b9 */
[----:B------:R-:W1:Y:S01]  /*e5a0*/  MUFU.EX2 R0, R0 ;  /* 0x0000000000007308 */ /* 0x000e620000000800 */
[----:B------:R-:W-:-:S04]  /*e5b0*/  FADD.FTZ R8, R184, R3 ;  /* 0x00000003b8087221 */ /* 0x000fc80000010000 */
[----:B------:R-:W-:Y:S01]  /*e5c0*/  FADD.FTZ R8, R186, R8 ;  /* 0x00000008ba087221 */ /* 0x000fe20000010000 */
        /* <DEDUP_REMOVED lines=254> */
.L_x_1405:
[----:B------:R-:W-:Y:S05]  /*f5b0*/  BSYNC B0 ;  /* 0x0000000000007941 */ /* 0x000fea0003800000 */
.L_x_1404:
[----:B------:R-:W0:Y:S02]  /*f5c0*/  LDGDEPBAR ;  /* 0x00000000000079af */ /* 0x000e240000000000 */
.L_x_1403:
[----:B------:R-:W3:Y:S01]  /*f5d0*/  S2R R2, SR_TID.X ;  /* 0x0000000000027919 */ /* 0x000ee20000002100 */
[----:B------:R-:W-:Y:S02]  /*f5e0*/  MOV R0, UR19 ;  /* 0x0000001300007c02 */ /* 0x000fe40008000f00 */
[----:B------:R-:W-:Y:S02]  /*f5f0*/  MOV R194, R246 ;  /* 0x000000f600c27202 */ /* 0x000fe40000000f00 */
[----:B------:R-:W-:Y:S02]  /*f600*/  MOV R195, R245 ;  /* 0x000000f500c37202 */ /* 0x000fe40000000f00 */
[----:B---3--:R-:W-:-:S04]  /*f610*/  SHF.L.U32 R2, R2, 0x1, RZ ;  /* 0x0000000102027819 */ /* 0x008fc800000006ff */
[----:B------:R-:W-:-:S04]  /*f620*/  LOP3.LUT R2, R2, 0x6, RZ, 0xc0, !PT ;  /* 0x0000000602027812 */ /* 0x000fc800078ec0ff */
[----:B------:R-:W-:-:S04]  /*f630*/  LEA R0, R0, R2, 0x5 ;  /* 0x0000000200007211 */ /* 0x000fc800078e28ff */
[C---:B------:R-:W-:Y:S02]  /*f640*/  ISETP.GE.AND P5, PT, R0.reuse, R235, PT ;  /* 0x000000eb0000720c */ /* 0x040fe40003fa6270 */
[C---:B------:R-:W-:Y:S02]  /*f650*/  IADD3 R2, R0.reuse, 0x1, RZ ;  /* 0x0000000100027810 */ /* 0x040fe40007ffe0ff */
[----:B------:R-:W-:Y:S02]  /*f660*/  ISETP.LT.OR P5, PT, R0, R231, P5 ;  /* 0x000000e70000720c */ /* 0x000fe40002fa1670 */
[----:B------:R-:W-:Y:S02]  /*f670*/  ISETP.GE.AND P2, PT, R2, R235, PT ;  /* 0x000000eb0200720c */ /* 0x000fe40003f46270 */
[----:B-1----:R-:W-:Y:S02]  /*f680*/  FSEL R6, R132, -INF , !P5 ;  /* 0xff80000084067808 */ /* 0x002fe40006800000 */
[----:B------:R-:W-:-:S02]  /*f690*/  ISETP.GE.AND P6, PT, R2, R234, PT ;  /* 0x000000ea0200720c */ /* 0x000fc40003fc6270 */
[CC--:B------:R-:W-:Y:S02]  /*f6a0*/  ISETP.GE.AND P4, PT, R2.reuse, R233.reuse, PT ;  /* 0x000000e90200720c */ /* 0x0c0fe40003f86270 */
[----:B------:R-:W-:Y:S02]  /*f6b0*/  ISETP.GE.AND P0, PT, R2, R232, PT ;  /* 0x000000e80200720c */ /* 0x000fe40003f06270 */
[C---:B------:R-:W-:Y:S02]  /*f6c0*/  ISETP.GE.AND P1, PT, R0.reuse, R234, PT ;  /* 0x000000ea0000720c */ /* 0x040fe40003f26270 */
[C---:B------:R-:W-:Y:S02]  /*f6d0*/  ISETP.GE.AND P3, PT, R0.reuse, R233, PT ;  /* 0x000000e90000720c */ /* 0x040fe40003f66270 */
[----:B------:R-:W-:Y:S02]  /*f6e0*/  ISETP.GE.AND P5, PT, R0, R232, PT ;  /* 0x000000e80000720c */ /* 0x000fe40003fa6270 */
[----:B------:R-:W-:-:S02]  /*f6f0*/  ISETP.LT.OR P2, PT, R2, R231, P2 ;  /* 0x000000e70200720c */ /* 0x000fc40001741670 */
[C---:B------:R-:W-:Y:S02]  /*f700*/  ISETP.LT.OR P6, PT, R2.reuse, R230, P6 ;  /* 0x000000e60200720c */ /* 0x040fe400037c1670 */
[CC--:B------:R-:W-:Y:S02]  /*f710*/  ISETP.LT.OR P4, PT, R2.reuse, R229.reuse, P4 ;  /* 0x000000e50200720c */ /* 0x0c0fe40002781670 */
[----:B------:R-:W-:Y:S02]  /*f720*/  ISETP.LT.OR P0, PT, R2, R228, P0 ;  /* 0x000000e40200720c */ /* 0x000fe40000701670 */
[C---:B------:R-:W-:Y:S02]  /*f730*/  ISETP.LT.OR P1, PT, R0.reuse, R230, P1 ;  /* 0x000000e60000720c */ /* 0x040fe40000f21670 */
[C---:B------:R-:W-:Y:S02]  /*f740*/  ISETP.LT.OR P3, PT, R0.reuse, R229, P3 ;  /* 0x000000e50000720c */ /* 0x040fe40001f61670 */
[----:B------:R-:W-:-:S02]  /*f750*/  ISETP.LT.OR P5, PT, R0, R228, P5 ;  /* 0x000000e40000720c */ /* 0x000fc40002fa1670 */
[----:B------:R-:W-:Y:S02]  /*f760*/  IADD3 R2, R0, 0x8, RZ ;  /* 0x0000000800027810 */ /* 0x000fe40007ffe0ff */
        /* <DEDUP_REMOVED lines=11> */
[----:B------:R-:W-:Y:S02]  /*f820*/  ISETP.LT.OR P2, PT, R2, R228, P2 ;  /* 0x000000e40200720c */ /* 0x000fe40001741670 */
[----:B------:R-:W-:Y:S02]  /*f830*/  IADD3 R2, R0, 0x9, RZ ;  /* 0x0000000900027810 */ /* 0x000fe40007ffe0ff */
[----:B------:R-:W-:Y:S02]  /*f840*/  FSEL R22, R187, -INF , !P0 ;  /* 0xff800000bb167808 */ /* 0x000fe40004000000 */
[C---:B------:R-:W-:Y:S02]  /*f850*/  ISETP.GE.AND P0, PT, R2.reuse, R234, PT ;  /* 0x000000ea0200720c */ /* 0x040fe40003f06270 */
[----:B------:R-:W-:Y:S02]  /*f860*/  FSEL R20, R135, -INF , !P6 ;  /* 0xff80000087147808 */ /* 0x000fe40007000000 */
[----:B------:R-:W-:-:S02]  /*f870*/  ISETP.GE.AND P6, PT, R2, R235, PT ;  /* 0x000000eb0200720c */ /* 0x000fc40003fc6270 */
[----:B------:R-:W-:Y:S02]  /*f880*/  ISETP.LT.OR P0, PT, R2, R230, P0 ;  /* 0x000000e60200720c */ /* 0x000fe40000701670 */
[----:B--2---:R-:W-:Y:S02]  /*f890*/  IADD3 R4, R0, 0x10, RZ ;  /* 0x0000001000047810 */ /* 0x004fe40007ffe0ff */
[----:B------:R-:W-:Y:S02]  /*f8a0*/  FMNMX.FTZ R5, R238, R6, !PT ;  /* 0x00000006ee057209 */ /* 0x000fe40007810000 */
[----:B------:R-:W-:Y:S02]  /*f8b0*/  FSEL R21, R185, -INF , !P4 ;  /* 0xff800000b9157808 */ /* 0x000fe40006000000 */
[----:B------:R-:W-:Y:S02]  /*f8c0*/  FSEL R9, R32, -INF , !P1 ;  /* 0xff80000020097808 */ /* 0x000fe40004800000 */
[----:B------:R-:W-:-:S02]  /*f8d0*/  ISETP.GE.AND P4, PT, R2, R233, PT ;  /* 0x000000e90200720c */ /* 0x000fc40003f86270 */
[C---:B------:R-:W-:Y:S02]  /*f8e0*/  ISETP.GE.AND P1, PT, R2.reuse, R232, PT ;  /* 0x000000e80200720c */ /* 0x040fe40003f26270 */
[----:B------:R-:W-:Y:S02]  /*f8f0*/  ISETP.LT.OR P6, PT, R2, R231, P6 ;  /* 0x000000e70200720c */ /* 0x000fe400037c1670 */
[----:B------:R-:W-:Y:S02]  /*f900*/  FSEL R19, R35, -INF , !P0 ;  /* 0xff80000023137808 */ /* 0x000fe40004000000 */
[----:B------:R-:W-:Y:S02]  /*f910*/  IADD3 R3, R0, 0x11, RZ ;  /* 0x0000001100037810 */ /* 0x000fe40007ffe0ff */
[----:B------:R-:W-:Y:S02]  /*f920*/  ISETP.GE.AND P0, PT, R4, R235, PT ;  /* 0x000000eb0400720c */ /* 0x000fe40003f06270 */
[----:B------:R-:W-:-:S02]  /*f930*/  FMNMX.FTZ R5, R10, R5, !PT ;  /* 0x000000050a057209 */ /* 0x000fc40007810000 */
[C---:B------:R-:W-:Y:S02]  /*f940*/  ISETP.LT.OR P4, PT, R2.reuse, R229, P4 ;  /* 0x000000e50200720c */ /* 0x040fe40002781670 */
[----:B------:R-:W-:Y:S02]  /*f950*/  ISETP.LT.OR P1, PT, R2, R228, P1 ;  /* 0x000000e40200720c */ /* 0x000fe40000f21670 */
[----:B------:R-:W-:Y:S02]  /*f960*/  FSEL R7, R33, -INF , !P6 ;  /* 0xff80000021077808 */ /* 0x000fe40007000000 */
[----:B------:R-:W-:Y:S02]  /*f970*/  IADD3 R2, R0, 0x18, RZ ;  /* 0x0000001800027810 */ /* 0x000fe40007ffe0ff */
[----:B------:R-:W-:Y:S02]  /*f980*/  ISETP.GE.AND P6, PT, R3, R235, PT ;  /* 0x000000eb0300720c */ /* 0x000fe40003fc6270 */
[----:B------:R-:W-:-:S02]  /*f990*/  ISETP.LT.OR P0, PT, R4, R231, P0 ;  /* 0x000000e70400720c */ /* 0x000fc40000701670 */
[----:B------:R-:W-:Y:S02]  /*f9a0*/  FMNMX.FTZ R5, R9, R5, !PT ;  /* 0x0000000509057209 */ /* 0x000fe40007810000 */
[----:B------:R-:W-:Y:S02]  /*f9b0*/  FSEL R16, R34, -INF , !P3 ;  /* 0xff80000022107808 */ /* 0x000fe40005800000 */
[----:B------:R-:W-:Y:S01]  /*f9c0*/  IADD3 R0, R0, 0x19, RZ ;  /* 0x0000001900007810 */ /* 0x000fe20007ffe0ff */
[----:B------:R-:W-:Y:S01]  /*f9d0*/  LDSM.16.MT88.4 R32, [R218+0xa000] ;  /* 0x00a00000da20783b */ /* 0x000fe20000004200 */
        /* <DEDUP_REMOVED lines=8> */
[----:B------:R-:W-:-:S02]  /*fa60*/  ISETP.LT.OR P0, PT, R0, R231, P0 ;  /* 0x000000e70000720c */ /* 0x000fc40000701670 */
[----:B------:R-:W-:Y:S02]  /*fa70*/  FSEL R205, R24, -INF , !P3 ;  /* 0xff80000018cd7808 */ /* 0x000fe40005800000 */
[----:B------:R-:W-:Y:S02]  /*fa80*/  FMNMX.FTZ R5, R206, R5, !PT ;  /* 0x00000005ce057209 */ /* 0x000fe40007810000 */
[----:B------:R-:W-:Y:S02]  /*fa90*/  FSEL R207, R25, -INF , !P0 ;  /* 0xff80000019cf7808 */ /* 0x000fe40004000000 */
[----:B------:R-:W-:Y:S02]  /*faa0*/  FMNMX.FTZ R5, R205, R5, !PT ;  /* 0x00000005cd057209 */ /* 0x000fe40007810000 */
[----:B------:R-:W-:Y:S02]  /*fab0*/  FMNMX.FTZ R11, R239, R8, !PT ;  /* 0x00000008ef0b7209 */ /* 0x000fe40007810000 */
[----:B------:R-:W-:-:S02]  /*fac0*/  FMNMX.FTZ R5, R207, R5, !PT ;  /* 0x00000005cf057209 */ /* 0x000fc40007810000 */
[CC--:B------:R-:W-:Y:S02]  /*fad0*/  ISETP.GE.AND P3, PT, R3.reuse, R234.reuse, PT ;  /* 0x000000ea0300720c */ /* 0x0c0fe40003f66270 */
[-C--:B------:R-:W-:Y:S01]  /*fae0*/  ISETP.GE.AND P0, PT, R2, R234.reuse, PT ;  /* 0x000000ea0200720c */ /* 0x080fe20003f06270 */
[----:B------:R-:W1:Y:S01]  /*faf0*/  SHFL.BFLY PT, R14, R5, 0x2, 0x1f ;  /* 0x0c401f00050e7f89 */ /* 0x000e6200000e0000 */
        /* <DEDUP_REMOVED lines=8> */
[C---:B------:R-:W-:Y:S02]  /*fb80*/  ISETP.GE.AND P3, PT, R4.reuse, R233, PT ;  /* 0x000000e90400720c */ /* 0x040fe40003f66270 */
[----:B------:R-:W-:-:S02]  /*fb90*/  ISETP.GE.AND P0, PT, R4, R232, PT ;  /* 0x000000e80400720c */ /* 0x000fc40003f06270 */
[----:B------:R-:W-:Y:S02]  /*fba0*/  FSEL R240, R30, -INF , !P6 ;  /* 0xff8000001ef07808 */ /* 0x000fe40007000000 */
[----:B------:R-:W-:Y:S01]  /*fbb0*/  FMNMX.FTZ R11, R19, R11, !PT ;  /* 0x0000000b130b7209 */ /* 0x000fe20007810000 */
[----:B------:R-:W-:Y:S01]  /*fbc0*/  LDSM.16.MT88.4 R28, [R218+0xb000] ;  /* 0x00b00000da1c783b */ /* 0x000fe20000004200 */
[C---:B------:R-:W-:Y:S02]  /*fbd0*/  ISETP.LT.OR P3, PT, R4.reuse, R229, P3 ;  /* 0x000000e50400720c */ /* 0x040fe40001f61670 */
[----:B------:R-:W-:Y:S02]  /*fbe0*/  ISETP.LT.OR P0, PT, R4, R228, P0 ;  /* 0x000000e40400720c */ /* 0x000fe40000701670 */
[----:B------:R-:W-:Y:S02]  /*fbf0*/  ISETP.GE.AND P6, PT, R0, R234, PT ;  /* 0x000000ea0000720c */ /* 0x000fe40003fc6270 */
[----:B------:R-:W-:-:S02]  /*fc00*/  FMNMX.FTZ R4, R240, R11, !PT ;  /* 0x0000000bf0047209 */ /* 0x000fc40007810000 */
[----:B------:R-:W-:Y:S02]  /*fc10*/  FMNMX.FTZ R11, R237, R13, !PT ;  /* 0x0000000ded0b7209 */ /* 0x000fe40007810000 */
[----:B------:R-:W-:Y:S02]  /*fc20*/  ISETP.LT.OR P6, PT, R0, R230, P6 ;  /* 0x000000e60000720c */ /* 0x000fe400037c1670 */
[----:B------:R-:W-:Y:S02]  /*fc30*/  FMNMX.FTZ R12, R243, R4, !PT ;  /* 0x00000004f30c7209 */ /* 0x000fe40007810000 */
[----:B------:R-:W-:Y:S02]  /*fc40*/  FSEL R15, R180, -INF , !P5 ;  /* 0xff800000b40f7808 */ /* 0x000fe40006800000 */
[----:B------:R-:W-:Y:S02]  /*fc50*/  FMNMX.FTZ R4, R21, R11, !PT ;  /* 0x0000000b15047209 */ /* 0x000fe40007810000 */
[----:B------:R-:W-:-:S02]  /*fc60*/  FSEL R241, R27, -INF , !P6 ;  /* 0xff8000001bf17808 */ /* 0x000fc40007000000 */
[----:B------:R-:W-:Y:S01]  /*fc70*/  ISETP.GE.AND P6, PT, R3, R233, PT ;  /* 0x000000e90300720c */ /* 0x000fe20003fc6270 */
[----:B------:R-:W-:Y:S01]  /*fc80*/  LDSM.16.MT88.4 R24, [R215+0xb000] ;  /* 0x00b00000d718783b */ /* 0x000fe20000004200 */
[----:B------:R-:W-:Y:S02]  /*fc90*/  FSEL R18, R181, -INF , !P4 ;  /* 0xff800000b5127808 */ /* 0x000fe40006000000 */
[----:B------:R-:W-:Y:S02]  /*fca0*/  FMNMX.FTZ R11, R15, R4, !PT ;  /* 0x000000040f0b7209 */ /* 0x000fe40007810000 */
[----:B-1----:R-:W-:Y:S02]  /*fcb0*/  FMNMX.FTZ R4, R5, R14, !PT ;  /* 0x0000000e05047209 */ /* 0x002fe40007810000 */
[----:B------:R-:W-:Y:S02]  /*fcc0*/  ISETP.LT.OR P6, PT, R3, R229, P6 ;  /* 0x000000e50300720c */ /* 0x000fe400037c1670 */
[----:B------:R-:W-:Y:S01]  /*fcd0*/  ISETP.GE.AND P5, PT, R2, R233, PT ;  /* 0x000000e90200720c */ /* 0x000fe20003fa6270 */
[----:B------:R-:W1:Y:S01]  /*fce0*/  SHFL.BFLY PT, R23, R4, 0x1, 0x1f ;  /* 0x0c201f0004177f89 */ /* 0x000e6200000e0000 */
[----:B------:R-:W-:-:S02]  /*fcf0*/  FSEL R132, R176, -INF , !P3 ;  /* 0xff800000b0847808 */ /* 0x000fc40005800000 */
[----:B------:R-:W-:Y:S02]  /*fd00*/  FMNMX.FTZ R5, R18, R11, !PT ;  /* 0x0000000b12057209 */ /* 0x000fe40007810000 */
[----:B------:R-:W-:Y:S02]  /*fd10*/  ISETP.LT.OR P5, PT, R2, R229, P5 ;  /* 0x000000e50200720c */ /* 0x000fe40002fa1670 */
[----:B------:R-:W-:Y:S02]  /*fd20*/  FSEL R138, R177, -INF , !P6 ;  /* 0xff800000b18a7808 */ /* 0x000fe40007000000 */
[----:B------:R-:W-:Y:S02]  /*fd30*/  FMNMX.FTZ R5, R132, R5, !PT ;  /* 0x0000000584057209 */ /* 0x000fe40007810000 */
[----:B------:R-:W-:Y:S02]  /*fd40*/  FMNMX.FTZ R11, R236, R17, !PT ;  /* 0x00000011ec0b7209 */ /* 0x000fe40007810000 */
[----:B------:R-:W-:-:S02]  /*fd50*/  FSEL R133, R140, -INF , !P5 ;  /* 0xff8000008c857808 */ /* 0x000fc40006800000 */
[----:B------:R-:W-:Y:S02]  /*fd60*/  FMNMX.FTZ R5, R138, R5, !PT ;  /* 0x000000058a057209 */ /* 0x000fe40007810000 */
[----:B------:R-:W-:Y:S02]  /*fd70*/  FSEL R14, R182, -INF , !P2 ;  /* 0xff800000b60e7808 */ /* 0x000fe40005000000 */
[----:B------:R-:W-:Y:S02]  /*fd80*/  FMNMX.FTZ R11, R22, R11, !PT ;  /* 0x0000000b160b7209 */ /* 0x000fe40007810000 */
[----:B------:R-:W-:Y:S02]  /*fd90*/  FMNMX.FTZ R134, R133, R5, !PT ;  /* 0x0000000585867209 */ /* 0x000fe40007810000 */
[-C--:B------:R-:W-:Y:S02]  /*fda0*/  ISETP.GE.AND P2, PT, R2, R232.reuse, PT ;  /* 0x000000e80200720c */ /* 0x080fe40003f46270 */
[----:B------:R-:W-:-:S02]  /*fdb0*/  ISETP.GE.AND P4, PT, R3, R232, PT ;  /* 0x000000e80300720c */ /* 0x000fc40003f86270 */
[----:B------:R-:W-:Y:S02]  /*fdc0*/  FSEL R5, R183, -INF , !P1 ;  /* 0xff800000b7057808 */ /* 0x000fe40004800000 */
[----:B------:R-:W-:Y:S02]  /*fdd0*/  FMNMX.FTZ R11, R14, R11, !PT ;  /* 0x0000000b0e0b7209 */ /* 0x000fe40007810000 */
[----:B------:R-:W-:Y:S02]  /*fde0*/  FMNMX.FTZ R12, R242, R12, !PT ;  /* 0x0000000cf20c7209 */ /* 0x000fe40007810000 */
[----:B------:R-:W-:Y:S02]  /*fdf0*/  ISETP.GE.AND P3, PT, R0, R233, PT ;  /* 0x000000e90000720c */ /* 0x000fe40003f66270 */
[-C--:B------:R-:W-:Y:S02]  /*fe00*/  ISETP.LT.OR P2, PT, R2, R228.reuse, P2 ;  /* 0x000000e40200720c */ /* 0x080fe40001741670 */
[----:B------:R-:W-:-:S02]  /*fe10*/  ISETP.LT.OR P4, PT, R3, R228, P4 ;  /* 0x000000e40300720c */ /* 0x000fc40002781670 */
[----:B------:R-:W-:Y:S02]  /*fe20*/  FSEL R139, R178, -INF , !P0 ;  /* 0xff800000b28b7808 */ /* 0x000fe40004000000 */
[----:B------:R-:W-:Y:S02]  /*fe30*/  FMNMX.FTZ R2, R5, R11, !PT ;  /* 0x0000000b05027209 */ /* 0x000fe40007810000 */
[----:B------:R-:W-:Y:S02]  /*fe40*/  FMNMX.FTZ R3, R241, R12, !PT ;  /* 0x0000000cf1037209 */ /* 0x000fe40007810000 */
[C---:B------:R-:W-:Y:S02]  /*fe50*/  ISETP.LT.OR P3, PT, R0.reuse, R229, P3 ;  /* 0x000000e50000720c */ /* 0x040fe40001f61670 */
[----:B------:R-:W-:Y:S01]  /*fe60*/  ISETP.GE.AND P0, PT, R0, R232, PT ;  /* 0x000000e80000720c */ /* 0x000fe20003f06270 */
[----:B------:R-:W2:Y:S01]  /*fe70*/  SHFL.BFLY PT, R12, R3, 0x2, 0x1f ;  /* 0x0c401f00030c7f89 */ /* 0x000ea200000e0000 */
[----:B------:R-:W-:-:S02]  /*fe80*/  FSEL R181, R179, -INF , !P4 ;  /* 0xff800000b3b57808 */ /* 0x000fc40006000000 */
[----:B------:R-:W-:Y:S01]  /*fe90*/  FMNMX.FTZ R2, R139, R2, !PT ;  /* 0x000000028b027209 */ /* 0x000fe20007810000 */
[----:B------:R-:W-:Y:S01]  /*fea0*/  LDSM.16.MT88.4 R176, [R213+0xb000] ;  /* 0x00b00000d5b0783b */ /* 0x000fe20000004200 */
[----:B------:R-:W-:Y:S02]  /*feb0*/  FSEL R180, R141, -INF , !P3 ;  /* 0xff8000008db47808 */ /* 0x000fe40005800000 */
[----:B------:R-:W-:Y:S02]  /*fec0*/  ISETP.LT.OR P0, PT, R0, R228, P0 ;  /* 0x000000e40000720c */ /* 0x000fe40000701670 */
[----:B------:R-:W-:Y:S02]  /*fed0*/  FSEL R182, R142, -INF , !P2 ;  /* 0xff8000008eb67808 */ /* 0x000fe40005000000 */
[----:B------:R-:W-:Y:S02]  /*fee0*/  FMNMX.FTZ R0, R181, R2, !PT ;  /* 0x00000002b5007209 */ /* 0x000fe40007810000 */
[----:B------:R-:W-:-:S02]  /*fef0*/  FMNMX.FTZ R134, R180, R134, !PT ;  /* 0x00000086b4867209 */ /* 0x000fc40007810000 */
[----:B------:R-:W-:Y:S02]  /*ff00*/  FSEL R183, R143, -INF , !P0 ;  /* 0xff8000008fb77808 */ /* 0x000fe40004000000 */
[----:B------:R-:W-:Y:S01]  /*ff10*/  FMNMX.FTZ R0, R182, R0, !PT ;  /* 0x00000000b6007209 */ /* 0x000fe20007810000 */
[----:B------:R-:W3:Y:S01]  /*ff20*/  SHFL.BFLY PT, R11, R134, 0x2, 0x1f ;  /* 0x0c401f00860b7f89 */ /* 0x000ee200000e0000 */
[----:B-1----:R-:W-:Y:S02]  /*ff30*/  FMNMX.FTZ R136, R4, R23, !PT ;  /* 0x0000001704887209 */ /* 0x002fe40007810000 */
[----:B------:R-:W-:Y:S01]  /*ff40*/  FMNMX.FTZ R0, R183, R0, !PT ;  /* 0x00000000b7007209 */ /* 0x000fe20007810000 */
[----:B------:R-:W-:Y:S01]  /*ff50*/  LDSM.16.MT88.4 R140, [R217+0xa000] ;  /* 0x00a00000d98c783b */ /* 0x000fe20000004200 */
[C---:B------:R-:W-:Y:S02]  /*ff60*/  FSETP.NEU.FTZ.AND P3, PT, R136.reuse, -INF , PT ;  /* 0xff8000008800780b */ /* 0x040fe40003f7d000 */
[----:B--2---:R-:W-:Y:S01]  /*ff70*/  FMNMX.FTZ R3, R3, R12, !PT ;  /* 0x0000000c03037209 */ /* 0x004fe20007810000 */
[----:B------:R-:W1:Y:S01]  /*ff80*/  SHFL.BFLY PT, R2, R0, 0x2, 0x1f ;  /* 0x0c401f0000027f89 */ /* 0x000e6200000e0000 */
[----:B------:R-:W-:-:S03]  /*ff90*/  FMUL.FTZ R12, R136, UR17 ;  /* 0x00000011880c7c20 */ /* 0x000fc60008410000 */
[----:B------:R-:W2:Y:S02]  /*ffa0*/  SHFL.BFLY PT, R135, R3, 0x1, 0x1f ;  /* 0x0c201f0003877f89 */ /* 0x000ea400000e0000 */
[----:B------:R-:W-:-:S05]  /*ffb0*/  FSEL R12, R12, RZ, P3 ;  /* 0x000000ff0c0c7208 */ /* 0x000fca0001800000 */
[--C-:B------:R-:W-:Y:S01]  /*ffc0*/  FFMA.FTZ R10, R10, UR17, -R12.reuse ;  /* 0x000000110a0a7c23 */ /* 0x100fe2000801080c */
[--C-:B------:R-:W-:Y:S01]  /*ffd0*/  FFMA.FTZ R9, R9, UR17, -R12.reuse ;  /* 0x0000001109097c23 */ /* 0x100fe2000801080c */
[--C-:B------:R-:W-:Y:S01]  /*ffe0*/  FFMA.FTZ R6, R6, UR17, -R12.reuse ;  /* 0x0000001106067c23 */ /* 0x100fe2000801080c */
[----:B------:R-:W-:Y:S01]  /*fff0*/  FFMA.FTZ R7, R7, UR17, -R12 ;  /* 0x0000001107077c23 */ /* 0x000fe2000801080c */
[----:B------:R4:W-:Y:S01]  /*10000*/  MUFU.EX2 R201, R10 ;  /* 0x0000000a00c97308 */ /* 0x0009e20000000800 */
[----:B---3--:R-:W-:-:S05]  /*10010*/  FMNMX.FTZ R134, R134, R11, !PT ;  /* 0x0000000b86867209 */ /* 0x008fca0007810000 */
[----:B------:R-:W3:Y:S02]  /*10020*/  SHFL.BFLY PT, R4, R134, 0x1, 0x1f ;  /* 0x0c201f0086047f89 */ /* 0x000ee400000e0000 */
[----:B------:R5:W-:Y:S01]  /*10030*/  MUFU.EX2 R200, R9 ;  /* 0x0000000900c87308 */ /* 0x000be20000000800 */
[----:B-1----:R-:W-:Y:S02]  /*10040*/  FMNMX.FTZ R0, R0, R2, !PT ;  /* 0x0000000200007209 */ /* 0x002fe40007810000 */
[----:B------:R-:W-:Y:S02]  /*10050*/  FSEL R2, R136, RZ, P3 ;  /* 0x000000ff88027208 */ /* 0x000fe40001800000 */
[----:B--2---:R-:W-:Y:S01]  /*10060*/  FMNMX.FTZ R135, R3, R135, !PT ;  /* 0x0000008703877209 */ /* 0x004fe20007810000 */
[----:B------:R-:W1:Y:S02]  /*10070*/  SHFL.BFLY PT, R137, R0, 0x1, 0x1f ;  /* 0x0c201f0000897f89 */ /* 0x000e6400000e0000 */
[----:B------:R-:W-:Y:S01]  /*10080*/  FADD.FTZ R2, R238, -R2 ;  /* 0x80000002ee027221 */ /* 0x000fe20000010000 */
[C---:B------:R-:W-:Y:S01]  /*10090*/  FSETP.NEU.FTZ.AND P2, PT, R135.reuse, -INF , PT ;  /* 0xff8000008700780b */ /* 0x040fe20003f5d000 */
[C---:B------:R-:W-:Y:S01]  /*100a0*/  FMUL.FTZ R11, R135.reuse, UR17 ;  /* 0x00000011870b7c20 */ /* 0x040fe20008410000 */
[----:B------:R-:W-:Y:S02]  /*100b0*/  MUFU.EX2 R202, R6 ;  /* 0x0000000600ca7308 */ /* 0x000fe40000000800 */
[----:B------:R-:W-:-:S02]  /*100c0*/  FSEL R3, R135, RZ, P2 ;  /* 0x000000ff87037208 */ /* 0x000fc40001000000 */
[----:B------:R-:W-:-:S03]  /*100d0*/  FSEL R11, R11, RZ, P2 ;  /* 0x000000ff0b0b7208 */ /* 0x000fc60001000000 */
[----:B------:R-:W-:Y:S01]  /*100e0*/  FADD.FTZ R3, R239, -R3 ;  /* 0x80000003ef037221 */ /* 0x000fe20000010000 */
[----:B------:R-:W-:Y:S01]  /*100f0*/  MUFU.EX2 R203, R7 ;  /* 0x0000000700cb7308 */ /* 0x000fe20000000800 */
[--C-:B------:R-:W-:Y:S01]  /*10100*/  FFMA.FTZ R8, R8, UR17, -R11.reuse ;  /* 0x0000001108087c23 */ /* 0x100fe2000801080b */
[--C-:B------:R-:W-:Y:S01]  /*10110*/  FFMA.FTZ R20, R20, UR17, -R11.reuse ;  /* 0x0000001114147c23 */ /* 0x100fe2000801080b */
[----:B---3--:R-:W-:Y:S01]  /*10120*/  FMNMX.FTZ R134, R134, R4, !PT ;  /* 0x0000000486867209 */ /* 0x008fe20007810000 */
[--C-:B------:R-:W-:Y:S01]  /*10130*/  FFMA.FTZ R16, R16, UR17, -R11.reuse ;  /* 0x0000001110107c23 */ /* 0x100fe2000801080b */
[----:B------:R-:W-:Y:S01]  /*10140*/  FFMA.FTZ R19, R19, UR17, -R11 ;  /* 0x0000001113137c23 */ /* 0x000fe2000801080b */
[----:B------:R-:W-:Y:S01]  /*10150*/  FMUL.FTZ R3, R3, UR17 ;  /* 0x0000001103037c20 */ /* 0x000fe20008410000 */
[C---:B------:R-:W-:Y:S01]  /*10160*/  FSETP.NEU.FTZ.AND P1, PT, R134.reuse, -INF , PT ;  /* 0xff8000008600780b */ /* 0x040fe20003f3d000 */
[----:B------:R2:W-:Y:S01]  /*10170*/  MUFU.EX2 R197, R8 ;  /* 0x0000000800c57308 */ /* 0x0005e20000000800 */
[----:B----4-:R-:W-:Y:S01]  /*10180*/  FMUL.FTZ R10, R134, UR17 ;  /* 0x00000011860a7c20 */ /* 0x010fe20008410000 */
[----:B-1----:R-:W-:-:S02]  /*10190*/  FMNMX.FTZ R137, R0, R137, !PT ;  /* 0x0000008900897209 */ /* 0x002fc40007810000 */
[----:B------:R-:W-:Y:S02]  /*101a0*/  FSEL R0, R134, RZ, P1 ;  /* 0x000000ff86007208 */ /* 0x000fe40000800000 */
[C---:B------:R-:W-:Y:S01]  /*101b0*/  FSETP.NEU.FTZ.AND P0, PT, R137.reuse, -INF , PT ;  /* 0xff8000008900780b */ /* 0x040fe20003f1d000 */
[----:B-----5:R-:W-:Y:S01]  /*101c0*/  FMUL.FTZ R9, R137, UR17 ;  /* 0x0000001189097c20 */ /* 0x020fe20008410000 */
[----:B------:R-:W-:Y:S01]  /*101d0*/  FSEL R10, R10, RZ, P1 ;  /* 0x000000ff0a0a7208 */ /* 0x000fe20000800000 */
[----:B------:R-:W-:Y:S03]  /*101e0*/  MUFU.EX2 R196, R20 ;  /* 0x0000001400c47308 */ /* 0x000fe60000000800 */
[----:B------:R-:W-:Y:S01]  /*101f0*/  FSEL R9, R9, RZ, P0 ;  /* 0x000000ff09097208 */ /* 0x000fe20000000000 */
[--C-:B------:R-:W-:Y:S01]  /*10200*/  FFMA.FTZ R13, R13, UR17, -R10.reuse ;  /* 0x000000110d0d7c23 */ /* 0x100fe2000801080a */
[--C-:B------:R-:W-:Y:S01]  /*10210*/  FFMA.FTZ R21, R21, UR17, -R10.reuse ;  /* 0x0000001115157c23 */ /* 0x100fe2000801080a */
[----:B------:R-:W-:Y:S01]  /*10220*/  FFMA.FTZ R15, R15, UR17, -R10 ;  /* 0x000000110f0f7c23 */ /* 0x000fe2000801080a */
[----:B--2---:R-:W-:Y:S01]  /*10230*/  FMUL.FTZ R8, R2, UR17 ;  /* 0x0000001102087c20 */ /* 0x004fe20008410000 */
[----:B------:R-:W-:Y:S01]  /*10240*/  FADD.FTZ R2, R237, -R0 ;  /* 0x80000000ed027221 */ /* 0x000fe20000010000 */
[----:B------:R-:W-:Y:S01]  /*10250*/  FSEL R0, R137, RZ, P0 ;  /* 0x000000ff89007208 */ /* 0x000fe20000000000 */
[----:B------:R-:W-:Y:S01]  /*10260*/  FFMA.FTZ R18, R18, UR17, -R10 ;  /* 0x0000001112127c23 */ /* 0x000fe2000801080a */
[--C-:B------:R-:W-:Y:S01]  /*10270*/  FFMA.FTZ R17, R17, UR17, -R9.reuse ;  /* 0x0000001111117c23 */ /* 0x100fe20008010809 */
[----:B------:R-:W-:Y:S01]  /*10280*/  FMUL.FTZ R2, R2, UR17 ;  /* 0x0000001102027c20 */ /* 0x000fe20008410000 */
[--C-:B------:R-:W-:Y:S01]  /*10290*/  FFMA.FTZ R22, R22, UR17, -R9.reuse ;  /* 0x0000001116167c23 */ /* 0x100fe20008010809 */
[----:B------:R-:W-:Y:S01]  /*102a0*/  FADD.FTZ R0, R236, -R0 ;  /* 0x80000000ec007221 */ /* 0x000fe20000010000 */
[--C-:B------:R-:W-:Y:S01]  /*102b0*/  FFMA.FTZ R14, R14, UR17, -R9.reuse ;  /* 0x000000110e0e7c23 */ /* 0x100fe20008010809 */
[----:B------:R-:W-:Y:S01]  /*102c0*/  FFMA.FTZ R5, R5, UR17, -R9 ;  /* 0x0000001105057c23 */ /* 0x000fe20008010809 */
[----:B------:R1:W-:Y:S01]  /*102d0*/  MUFU.EX2 R189, R13 ;  /* 0x0000000d00bd7308 */ /* 0x0003e20000000800 */
[----:B------:R-:W-:-:S07]  /*102e0*/  FMUL.FTZ R0, R0, UR17 ;  /* 0x0000001100007c20 */ /* 0x000fce0008410000 */
[----:B------:R-:W2:Y:S08]  /*102f0*/  MUFU.EX2 R188, R21 ;  /* 0x0000001500bc7308 */ /* 0x000eb00000000800 */
[----:B------:R-:W-:Y:S01]  /*10300*/  MUFU.EX2 R190, R15 ;  /* 0x0000000f00be7308 */ /* 0x000fe20000000800 */
[----:B-1----:R-:W-:-:S07]  /*10310*/  FFMA.FTZ R13, R132, UR17, -R10 ;  /* 0x00000011840d7c23 */ /* 0x002fce000801080a */
[----:B------:R-:W1:Y:S01]  /*10320*/  MUFU.EX2 R191, R18 ;  /* 0x0000001200bf7308 */ /* 0x000e620000000800 */
[----:B--2---:R-:W-:-:S07]  /*10330*/  F2FP.F16.F32.PACK_AB R4, R188, R189 ;  /* 0x000000bdbc04723e */ /* 0x004fce00000000ff */
[----:B------:R-:W-:Y:S08]  /*10340*/  MUFU.EX2 R184, R17 ;  /* 0x0000001100b87308 */ /* 0x000ff00000000800 */
[----:B------:R2:W3:Y:S01]  /*10350*/  MUFU.EX2 R185, R22 ;  /* 0x0000001600b97308 */ /* 0x0004e20000000800 */
[----:B-1----:R-:W-:-:S07]  /*10360*/  F2FP.F16.F32.PACK_AB R6, R191, R190 ;  /* 0x000000bebf06723e */ /* 0x002fce00000000ff */
[----:B------:R-:W-:Y:S08]  /*10370*/  MUFU.EX2 R187, R14 ;  /* 0x0000000e00bb7308 */ /* 0x000ff00000000800 */
[----:B------:R3:W1:Y:S01]  /*10380*/  MUFU.EX2 R186, R5 ;  /* 0x0000000500ba7308 */ /* 0x0006620000000800 */
[----:B--2---:R-:W-:Y:S07]  /*10390*/  LDSM.16.MT88.4 R20, [R215+0xa000] ;  /* 0x00a00000d714783b */ /* 0x004fee0000004200 */
[----:B------:R-:W2:Y:S08]  /*103a0*/  MUFU.EX2 R2, R2 ;  /* 0x0000000200027308 */ /* 0x000eb00000000800 */
[----:B------:R-:W4:Y:S01]  /*103b0*/  MUFU.EX2 R0, R0 ;  /* 0x0000000000007308 */ /* 0x000f220000000800 */
[----:B---3--:R-:W-:-:S02]  /*103c0*/  F2FP.F16.F32.PACK_AB R5, R185, R184 ;  /* 0x000000b8b905723e */ /* 0x008fc400000000ff */
[----:B-1----:R-:W-:-:S05]  /*103d0*/  F2FP.F16.F32.PACK_AB R7, R186, R187 ;  /* 0x000000bbba07723e */ /* 0x002fca00000000ff */
[----:B------:R-:W-:Y:S01]  /*103e0*/  MUFU.EX2 R198, R16 ;  /* 0x0000001000c67308 */ /* 0x000fe20000000800 */
[-C--:B--2---:R-:W-:Y:S01]  /*103f0*/  FMUL.FTZ R40, R40, R2.reuse ;  /* 0x0000000228287220 */ /* 0x084fe20000410000 */
[-C--:B------:R-:W-:Y:S01]  /*10400*/  FMUL.FTZ R41, R41, R2.reuse ;  /* 0x0000000229297220 */ /* 0x080fe20000410000 */
[-C--:B------:R-:W-:Y:S01]  /*10410*/  FMUL.FTZ R144, R144, R2.reuse ;  /* 0x0000000290907220 */ /* 0x080fe20000410000 */
[-C--:B------:R-:W-:Y:S01]  /*10420*/  FMUL.FTZ R145, R145, R2.reuse ;  /* 0x0000000291917220 */ /* 0x080fe20000410000 */
[-C--:B------:R-:W-:Y:S01]  /*10430*/  FMUL.FTZ R152, R152, R2.reuse ;  /* 0x0000000298987220 */ /* 0x080fe20000410000 */
[-C--:B------:R-:W-:Y:S01]  /*10440*/  FMUL.FTZ R153, R153, R2.reuse ;  /* 0x0000000299997220 */ /* 0x080fe20000410000 */
[----:B------:R-:W-:Y:S01]  /*10450*/  FMUL.FTZ R160, R160, R2 ;  /* 0x00000002a0a07220 */ /* 0x000fe20000410000 */
[----:B------:R1:W-:Y:S01]  /*10460*/  MUFU.EX2 R199, R19 ;  /* 0x0000001300c77308 */ /* 0x0003e20000000800 */
[-C--:B----4-:R-:W-:Y:S01]  /*10470*/  FMUL.FTZ R42, R42, R0.reuse ;  /* 0x000000002a2a7220 */ /* 0x090fe20000410000 */
[-C--:B------:R-:W-:Y:S01]  /*10480*/  FMUL.FTZ R43, R43, R0.reuse ;  /* 0x000000002b2b7220 */ /* 0x080fe20000410000 */
[-C--:B------:R-:W-:Y:S01]  /*10490*/  FMUL.FTZ R146, R146, R0.reuse ;  /* 0x0000000092927220 */ /* 0x080fe20000410000 */
[----:B------:R-:W-:Y:S01]  /*104a0*/  FMUL.FTZ R147, R147, R0 ;  /* 0x0000000093937220 */ /* 0x000fe20000410000 */
[-C--:B------:R-:W-:Y:S01]  /*104b0*/  FMUL.FTZ R161, R161, R2.reuse ;  /* 0x00000002a1a17220 */ /* 0x080fe20000410000 */
[-C--:B------:R-:W-:Y:S01]  /*104c0*/  FMUL.FTZ R168, R168, R2.reuse ;  /* 0x00000002a8a87220 */ /* 0x080fe20000410000 */
[----:B------:R-:W-:Y:S01]  /*104d0*/  FMUL.FTZ R169, R169, R2 ;  /* 0x00000002a9a97220 */ /* 0x000fe20000410000 */
[----:B------:R-:W2:Y:S01]  /*104e0*/  MUFU.EX2 R8, R8 ;  /* 0x0000000800087308 */ /* 0x000ea20000000800 */
[C---:B------:R-:W-:Y:S01]  /*104f0*/  HMMA.16816.F32 R208, R4.reuse, R32, R40 ;  /* 0x0000002004d0723c */ /* 0x040fe20000001828 */
[----:B------:R-:W-:Y:S01]  /*10500*/  LDSM.16.MT88.4 R40, [R217+0xb000] ;  /* 0x00b00000d928783b */ /* 0x000fe20000004200 */
[-C--:B------:R-:W-:Y:S01]  /*10510*/  FMUL.FTZ R154, R154, R0.reuse ;  /* 0x000000009a9a7220 */ /* 0x080fe20000410000 */
[----:B------:R-:W-:Y:S01]  /*10520*/  FMUL.FTZ R155, R155, R0 ;  /* 0x000000009b9b7220 */ /* 0x000fe20000410000 */
[----:B------:R-:W-:Y:S01]  /*10530*/  FMUL.FTZ R44, R44, R2 ;  /* 0x000000022c2c7220 */ /* 0x000fe20000410000 */
[-C--:B------:R-:W-:Y:S01]  /*10540*/  FMUL.FTZ R162, R162, R0.reuse ;  /* 0x00000000a2a27220 */ /* 0x080fe20000410000 */
[----:B------:R-:W-:Y:S01]  /*10550*/  FMUL.FTZ R163, R163, R0 ;  /* 0x00000000a3a37220 */ /* 0x000fe20000410000 */
[----:B------:R-:W3:Y:S01]  /*10560*/  MUFU.EX2 R3, R3 ;  /* 0x0000000300037308 */ /* 0x000ee20000000800 */
[----:B-1----:R-:W1:Y:S01]  /*10570*/  LDSM.16.MT88.4 R16, [R213+0xa000] ;  /* 0x00a00000d510783b */ /* 0x002e620000004200 */
        /* <DEDUP_REMOVED lines=46> */
[-C--:B--2---:R-:W-:Y:S01]  /*10860*/  FMUL.FTZ R36, R36, R8.reuse ;  /* 0x0000000824247220 */ /* 0x084fe20000410000 */
[----:B------:R-:W-:Y:S01]  /*10870*/  FMUL.FTZ R37, R37, R8 ;  /* 0x0000000825257220 */ /* 0x000fe20000410000 */
[-C--:B---3--:R-:W-:Y:S01]  /*10880*/  FMUL.FTZ R38, R38, R3.reuse ;  /* 0x0000000326267220 */ /* 0x088fe20000410000 */
        /* <DEDUP_REMOVED lines=93> */
[----:B------:R-:W-:Y:S01]  /*10e60*/  LDSM.16.MT88.4 R172, [R215+0xa800] ;  /* 0x00a80000d7ac783b */ /* 0x000fe20000004200 */
[----:B------:R-:W-:Y:S01]  /*10e70*/  FFMA.FTZ R8, R132, R8, R202 ;  /* 0x0000000884087223 */ /* 0x000fe200000100ca */
        /* <DEDUP_REMOVED lines=12> */
[----:B------:R-:W-:Y:S01]  /*10f40*/  LDSM.16.MT88.4 R64, [R217+0xa800] ;  /* 0x00a80000d940783b */ /* 0x000fe20000004200 */
[----:B------:R-:W-:Y:S02]  /*10f50*/  FFMA.FTZ R2, R35, R2, R189 ;  /* 0x0000000223027223 */ /* 0x000fe400000100bd */
        /* <DEDUP_REMOVED lines=117> */
.L_x_1393:
[----:B------:R-:W-:-:S06]  /*116b0*/  UISETP.GT.AND UP0, UPT, UR19, UR12, UPT ;  /* 0x0000000c1300728c */ /* 0x000fcc000bf04270 */
[----:B------:R-:W-:-:S13]  /*116c0*/  PLOP3.LUT P0, PT, PT, PT, UP0, 0x80, 0x0 ;  /* 0x000000000000781c */ /* 0x000fda0003f0f008 */
[----:B------:R-:W-:Y:S05]  /*116d0*/  @!P0 BRA `(.L_x_1406) ;  /* 0x0000002c00c48947 */ /* 0x000fea0003800000 */
[----:B------:R-:W1:Y:S01]  /*116e0*/  S2R R2, SR_TID.X ;  /* 0x0000000000027919 */ /* 0x000e620000002100 */
[----:B------:R-:W-:Y:S01]  /*116f0*/  ULDC UR4, c[0x0][0x2d0] ;  /* 0x0000b40000047ab9 */ /* 0x000fe20000000800 */
[----:B------:R-:W-:Y:S01]  /*11700*/  MOV R132, R135 ;  /* 0x0000008700847202 */ /* 0x000fe20000000f00 */
[----:B------:R-:W-:Y:S01]  /*11710*/  IMAD.MOV.U32 R138, RZ, RZ, R134 ;  /* 0x000000ffff8a7224 */ /* 0x000fe200078e0086 */
[----:B------:R-:W-:Y:S01]  /*11720*/  MOV R139, R137 ;  /* 0x00000089008b7202 */ /* 0x000fe20000000f00 */
        /* <DEDUP_REMOVED lines=10> */
[----:B------:R-:W2:Y:S01]  /*117d0*/  @!P4 LDC.64 R4, c[0x0][0x220] ;  /* 0x00008800ff04cb82 */ /* 0x000ea20000000a00 */
[----:B-1----:R1:W-:Y:S04]  /*117e0*/  @!P4 STL.64 [R1+0x28], R2 ;  /* 0x000028020100c387 */ /* 0x0023e80000100a00 */
[----:B--2---:R2:W-:Y:S04]  /*117f0*/  @!P4 STL.64 [R1+0x20], R4 ;  /* 0x000020040100c387 */ /* 0x0045e80000100a00 */
[----:B------:R-:W3:Y:S01]  /*11800*/  LDL.LU.64 R6, [R1+0x18] ;  /* 0x0000180001067983 */ /* 0x000ee20000300a00 */
[----:B-1----:R-:W-:-:S03]  /*11810*/  IMAD.MOV.U32 R3, RZ, RZ, R136 ;  /* 0x000000ffff037224 */ /* 0x002fc600078e0088 */
[----:B--2---:R-:W3:Y:S02]  /*11820*/  LDL.LU.64 R4, [R1+0x40] ;  /* 0x0000400001047983 */ /* 0x004ee40000300a00 */
[----:B---3--:R-:W-:-:S05]  /*11830*/  MOV R5, R7 ;  /* 0x0000000700057202 */ /* 0x008fca0000000f00 */
[----:B------:R1:W-:Y:S01]  /*11840*/  STL.64 [R1+0x18], R4 ;  /* 0x0000180401007387 */ /* 0x0003e20000100a00 */
[----:B------:R-:W-:Y:S05]  /*11850*/  BRA `(.L_x_1407) ;  /* 0x0000000000c47947 */ /* 0x000fea0003800000 */
.L_x_1409:
        /* <DEDUP_REMOVED lines=16> */
[----:B--2---:R-:W-:Y:S04]  /*11960*/  LEA R16, P0, R16, R204, 0x5 ;  /* 0x000000cc10107211 */ /* 0x004fe800078028ff */
[----:B---3--:R-:W-:Y:S02]  /*11970*/  LEA.HI.X R17, R34, R141, R17, 0x5, P0 ;  /* 0x0000008d22117211 */ /* 0x008fe400000f2c11 */
[C---:B-1----:R-:W-:Y:S04]  /*11980*/  @!P4 LEA R32, P0, R16.reuse, R32, 0x1 ;  /* 0x000000201020c211 */ /* 0x042fe800078008ff */
[C-C-:B------:R-:W-:Y:S02]  /*11990*/  @!P4 LEA.HI.X R33, R16.reuse, R33, R17.reuse, 0x1, P0 ;  /* 0x000000211021c211 */ /* 0x140fe400000f0c11 */
[C---:B-----5:R-:W-:Y:S03]  /*119a0*/  @!P1 LEA R22, P0, R16.reuse, R22, 0x1 ;  /* 0x0000001610169211 */ /* 0x060fe600078008ff */
[----:B------:R-:W-:Y:S01]  /*119b0*/  @!PT LDS RZ, [RZ] ;  /* 0x00000000fffff984 */ /* 0x000fe20000000800 */
[----:B------:R-:W-:Y:S01]  /*119c0*/  @!PT LDS RZ, [RZ] ;  /* 0x00000000fffff984 */ /* 0x000fe20000000800 */
[----:B------:R-:W-:Y:S01]  /*119d0*/  @!PT LDS RZ, [RZ] ;  /* 0x00000000fffff984 */ /* 0x000fe20000000800 */
[----:B------:R1:W-:Y:S01]  /*119e0*/  @!P4 LDGSTS.E.BYPASS.LTC128B.128 [R227+0x8000], desc[UR22][R32.64] ;  /* 0x0800000020e3cfae */ /* 0x0003e2000b901d56 */
[C---:B------:R-:W-:Y:S02]  /*119f0*/  @!P1 LEA.HI.X R23, R16.reuse, R23, R17, 0x1, P0 ;  /* 0x0000001710179211 */ /* 0x040fe400000f0c11 */
[----:B------:R-:W-:Y:S01]  /*11a00*/  IADD3 R16, P0, R16, UR27, RZ ;  /* 0x0000001b10107c10 */ /* 0x000fe2000ff1e0ff */
[----:B------:R1:W-:Y:S03]  /*11a10*/  @P1 STS.128 [R227+0x9000], RZ ;  /* 0x009000ffe3001388 */ /* 0x0003e60000000c00 */
[----:B------:R-:W-:Y:S01]  /*11a20*/  IADD3.X R17, R17, UR26, RZ, P0, !PT ;  /* 0x0000001a11117c10 */ /* 0x000fe200087fe4ff */
[----:B------:R-:W-:Y:S01]  /*11a30*/  @!PT LDS RZ, [RZ] ;  /* 0x00000000fffff984 */ /* 0x000fe20000000800 */
[----:B------:R-:W-:Y:S01]  /*11a40*/  @!PT LDS RZ, [RZ] ;  /* 0x00000000fffff984 */ /* 0x000fe20000000800 */
[----:B------:R-:W-:Y:S01]  /*11a50*/  @!PT LDS RZ, [RZ] ;  /* 0x00000000fffff984 */ /* 0x000fe20000000800 */
[----:B------:R1:W-:Y:S01]  /*11a60*/  @!P1 LDGSTS.E.BYPASS.LTC128B.128 [R227+0x9000], desc[UR22][R22.64+0x80] ;  /* 0x0900008016e39fae */ /* 0x0003e2000b901d56 */
[C---:B----4-:R-:W-:Y:S03]  /*11a70*/  @!P4 LEA R20, P0, R16.reuse, R20, 0x1 ;  /* 0x000000141014c211 */ /* 0x050fe600078008ff */
[----:B------:R1:W-:Y:S01]  /*11a80*/  @P4 STS.128 [R227+0x8800], RZ ;  /* 0x008800ffe3004388 */ /* 0x0003e20000000c00 */
[C-C-:B------:R-:W-:Y:S02]  /*11a90*/  @!P4 LEA.HI.X R21, R16.reuse, R21, R17.reuse, 0x1, P0 ;  /* 0x000000151015c211 */ /* 0x140fe400000f0c11 */
[C---:B------:R-:W-:Y:S03]  /*11aa0*/  @!P1 LEA R18, P0, R16.reuse, R18, 0x1 ;  /* 0x0000001210129211 */ /* 0x040fe600078008ff */
        /* <DEDUP_REMOVED lines=12> */
.L_x_1407:
[----:B--2---:R-:W2:Y:S01]  /*11b70*/  LDL R0, [R1+0x10] ;  /* 0x0000100001007983 */ /* 0x004ea20000100800 */
[----:B------:R-:W-:Y:S04]  /*11b80*/  DEPBAR.LE SB0, 0x0 ;  /* 0x000080000000791a */ /* 0x000fe80000000000 */
[----:B------:R-:W3:Y:S01]  /*11b90*/  LDL.64 R12, [R1+0x18] ;  /* 0x00001800010c7983 */ /* 0x000ee20000100a00 */
[----:B------:R-:W-:Y:S04]  /*11ba0*/  UIADD3 UR9, UR19, -0x1, URZ ;  /* 0xffffffff13097890 */ /* 0x000fe8000fffe03f */
[----:B------:R-:W4:Y:S01]  /*11bb0*/  LDL R11, [R1+0x28] ;  /* 0x00002800010b7983 */ /* 0x000f220000100800 */
[----:B------:R-:W-:Y:S02]  /*11bc0*/  USHF.R.S32.HI UR11, URZ, 0x1f, UR9 ;  /* 0x0000001f3f0b7899 */ /* 0x000fe40008011409 */
[----:B------:R-:W-:Y:S02]  /*11bd0*/  UIMAD UR10, UR28, UR9, URZ ;  /* 0x000000091c0a72a4 */ /* 0x000fe4000f8e023f */
[----:B------:R-:W5:Y:S01]  /*11be0*/  LDL R15, [R1+0x2c] ;  /* 0x00002c00010f7983 */ /* 0x000f620000100800 */
[----:B-1----:R-:W-:Y:S01]  /*11bf0*/  IMAD.U32 R4, RZ, RZ, UR9 ;  /* 0x00000009ff047e24 */ /* 0x002fe2000f8e00ff */
[----:B------:R-:W-:Y:S03]  /*11c00*/  UISETP.GT.AND UP0, UPT, UR9, UR12, UPT ;  /* 0x0000000c0900728c */ /* 0x000fe6000bf04270 */
[----:B------:R-:W5:Y:S01]  /*11c10*/  LDL R10, [R1+0x20] ;  /* 0x00002000010a7983 */ /* 0x000f620000100800 */
[----:B------:R-:W-:Y:S04]  /*11c20*/  UIMAD UR10, UR11, UR29, UR10 ;  /* 0x0000001d0b0a72a4 */ /* 0x000fe8000f8e020a */
        /* <DEDUP_REMOVED lines=10> */
[----:B------:R-:W-:Y:S02]  /*11cd0*/  IADD3.X R5, R2, UR15, RZ, P0, !PT ;  /* 0x0000000f02057c10 */ /* 0x000fe400087fe4ff */
[C---:B------:R-:W-:Y:S01]  /*11ce0*/  @!P4 LEA R10, P3, R0.reuse, R10, 0x1 ;  /* 0x0000000a000ac211 */ /* 0x040fe200078608ff */
[----:B------:R-:W-:Y:S01]  /*11cf0*/  @!PT LDS RZ, [RZ] ;  /* 0x00000000fffff984 */ /* 0x000fe20000000800 */
[----:B------:R-:W-:Y:S01]  /*11d00*/  @!PT LDS RZ, [RZ] ;  /* 0x00000000fffff984 */ /* 0x000fe20000000800 */
[----:B------:R-:W-:Y:S01]  /*11d10*/  @!PT LDS RZ, [RZ] ;  /* 0x00000000fffff984 */ /* 0x000fe20000000800 */
[----:B------:R-:W-:Y:S02]  /*11d20*/  @!P4 LDGSTS.E.BYPASS.LTC128B.128 [R227+0xa000], desc[UR22][R12.64] ;  /* 0x0a0000000ce3cfae */ /* 0x000fe4000b901d56 */
[----:B------:R-:W2:Y:S01]  /*11d30*/  @!P1 LDC.64 R6, c[0x0][0x220] ;  /* 0x00008800ff069b82 */ /* 0x000ea20000000a00 */
[--C-:B------:R-:W-:Y:S02]  /*11d40*/  @!P4 LEA.HI.X R11, R0, R14, R5.reuse, 0x1, P3 ;  /* 0x0000000e000bc211 */ /* 0x100fe400018f0c05 */
[----:B------:R-:W-:Y:S01]  /*11d50*/  @P1 STS.128 [R227+0xb000], RZ ;  /* 0x00b000ffe3001388 */ /* 0x000fe20000000c00 */
[C---:B-1----:R-:W-:Y:S04]  /*11d60*/  @!P1 LEA R8, P2, R4.reuse, R8, 0x1 ;  /* 0x0000000804089211 */ /* 0x042fe800078408ff */
[----:B------:R-:W-:Y:S02]  /*11d70*/  @!P1 LEA.HI.X R9, R4, R9, R2, 0x1, P2 ;  /* 0x0000000904099211 */ /* 0x000fe400010f0c02 */
[----:B------:R-:W1:Y:S01]  /*11d80*/  S2R R2, SR_TID.X ;  /* 0x0000000000027919 */ /* 0x000e620000002100 */
[C---:B--2---:R-:W-:Y:S02]  /*11d90*/  @!P1 LEA R6, P0, R0.reuse, R6, 0x1 ;  /* 0x0000000600069211 */ /* 0x044fe400078008ff */
[----:B------:R-:W-:Y:S01]  /*11da0*/  @!PT LDS RZ, [RZ] ;  /* 0x00000000fffff984 */ /* 0x000fe20000000800 */
[----:B------:R-:W-:Y:S01]  /*11db0*/  @!PT LDS RZ, [RZ] ;  /* 0x00000000fffff984 */ /* 0x000fe20000000800 */
[----:B------:R-:W-:Y:S01]  /*11dc0*/  @!PT LDS RZ, [RZ] ;  /* 0x00000000fffff984 */ /* 0x000fe20000000800 */
[----:B------:R-:W-:Y:S02]  /*11dd0*/  @!P1 LDGSTS.E.BYPASS.LTC128B.128 [R227+0xb000], desc[UR22][R8.64+0x80] ;  /* 0x0b00008008e39fae */ /* 0x000fe4000b901d56 */
[----:B------:R-:W-:Y:S01]  /*11de0*/  @!P1 LEA.HI.X R7, R0, R7, R5, 0x1, P0 ;  /* 0x0000000700079211 */ /* 0x000fe200000f0c05 */
[----:B------:R-:W-:Y:S02]  /*11df0*/  IMAD.U32 R0, RZ, RZ, UR9 ;  /* 0x00000009ff007e24 */ /* 0x000fe4000f8e00ff */
[----:B------:R-:W-:Y:S05]  /*11e00*/  @P4 STS.128 [R227+0xa800], RZ ;  /* 0x00a800ffe3004388 */ /* 0x000fea0000000c00 */
        /* <DEDUP_REMOVED lines=10> */
[----:B------:R-:W2:Y:S01]  /*11eb0*/  LDSM.16.M88.4 R16, [R212+0x8000] ;  /* 0x00800000d410783b */ /* 0x000ea20000000200 */
[----:B-1----:R-:W-:Y:S04]  /*11ec0*/  IMAD.SHL.U32 R2, R2, 0x2, RZ ;  /* 0x0000000202027824 */ /* 0x002fe800078e00ff */
[----:B------:R-:W1:Y:S01]  /*11ed0*/  LDSM.16.M88.4 R28, [R214+0x2000] ;  /* 0x00200000d61c783b */ /* 0x000e620000000200 */
[----:B------:R-:W-:Y:S04]  /*11ee0*/  LOP3.LUT R2, R2, 0x6, RZ, 0xc0, !PT ;  /* 0x0000000602027812 */ /* 0x000fe800078ec0ff */
[----:B------:R-:W3:Y:S01]  /*11ef0*/  LDSM.16.M88.4 R140, [R212+0x8800] ;  /* 0x00880000d48c783b */ /* 0x000ee20000000200 */
[----:B------:R-:W-:Y:S04]  /*11f00*/  IMAD R0, R0, 0x20, R2 ;  /* 0x0000002000007824 */ /* 0x000fe800078e0202 */
[----:B------:R-:W0:Y:S01]  /*11f10*/  LDGDEPBAR ;  /* 0x00000000000079af */ /* 0x000e220000000000 */
[C---:B------:R-:W-:Y:S01]  /*11f20*/  VIADD R133, R0.reuse, 0x1 ;  /* 0x0000000100857836 */ /* 0x040fe20000000000 */
[C---:B------:R-:W-:Y:S03]  /*11f30*/  ISETP.GE.AND P2, PT, R0.reuse, R230, PT ;  /* 0x000000e60000720c */ /* 0x040fe60003f46270 */
[----:B------:R-:W-:Y:S01]  /*11f40*/  LDSM.16.M88.4 R176, [R216] ;  /* 0x00000000d8b0783b */ /* 0x000fe20000000200 */
[CC--:B------:R-:W-:Y:S01]  /*11f50*/  ISETP.GE.AND P5, PT, R0.reuse, R231.reuse, PT ;  /* 0x000000e70000720c */ /* 0x0c0fe20003fa6270 */
[C---:B------:R-:W-:Y:S01]  /*11f60*/  VIADD R2, R0.reuse, 0x18 ;  /* 0x0000001800027836 */ /* 0x040fe20000000000 */
[C---:B------:R-:W-:Y:S02]  /*11f70*/  ISETP.GE.OR P2, PT, R0.reuse, R234, !P2 ;  /* 0x000000ea0000720c */ /* 0x040fe40005746670 */
[----:B------:R-:W4:Y:S01]  /*11f80*/  LDSM.16.M88.4 R180, [R223] ;  /* 0x00000000dfb4783b */ /* 0x000f220000000200 */
[C---:B------:R-:W-:Y:S02]  /*11f90*/  ISETP.GE.AND P0, PT, R133.reuse, R230, PT ;  /* 0x000000e68500720c */ /* 0x040fe40003f06270 */
[C---:B------:R-:W-:Y:S02]  /*11fa0*/  ISETP.GE.AND P3, PT, R133.reuse, R231, PT ;  /* 0x000000e78500720c */ /* 0x040fe40003f66270 */
[----:B------:R-:W5:Y:S01]  /*11fb0*/  LDSM.16.M88.4 R184, [R216+0x2000] ;  /* 0x00200000d8b8783b */ /* 0x000f620000000200 */
[C---:B------:R-:W-:Y:S02]  /*11fc0*/  ISETP.GE.OR P0, PT, R133.reuse, R234, !P0 ;  /* 0x000000ea8500720c */ /* 0x040fe40004706670 */
[-C--:B------:R-:W-:Y:S02]  /*11fd0*/  ISETP.GE.OR P3, PT, R133, R235.reuse, !P3 ;  /* 0x000000eb8500720c */ /* 0x080fe40005f66670 */
[----:B------:R-:W5:Y:S01]  /*11fe0*/  LDSM.16.M88.4 R188, [R226] ;  /* 0x00000000e2bc783b */ /* 0x000f620000000200 */
[C---:B------:R-:W-:Y:S02]  /*11ff0*/  ISETP.GE.OR P5, PT, R0.reuse, R235, !P5 ;  /* 0x000000eb0000720c */ /* 0x040fe40006fa6670 */
[C---:B------:R-:W-:Y:S02]  /*12000*/  ISETP.GE.AND P6, PT, R0.reuse, R229, PT ;  /* 0x000000e50000720c */ /* 0x040fe40003fc6270 */
[----:B------:R-:W-:Y:S01]  /*12010*/  LDSM.16.M88.4 R192, [R222] ;  /* 0x00000000dec0783b */ /* 0x000fe20000000200 */
[-C--:B--2---:R-:W-:Y:S03]  /*12020*/  HMMA.16816.F32 R4, R32, R16.reuse, RZ ;  /* 0x000000102004723c */ /* 0x084fe600000018ff */
[C---:B------:R-:W-:Y:S01]  /*12030*/  ISETP.GE.OR P6, PT, R0.reuse, R233, !P6 ;  /* 0x000000e90000720c */ /* 0x040fe200077c6670 */
[----:B------:R-:W2:Y:S02]  /*12040*/  LDSM.16.M88.4 R196, [R220+0x8000] ;  /* 0x00800000dcc4783b */ /* 0x000ea40000000200 */
[C---:B-1----:R-:W-:Y:S03]  /*12050*/  HMMA.16816.F32 R8, R28.reuse, R16, RZ ;  /* 0x000000101c08723c */ /* 0x042fe600000018ff */
[----:B------:R-:W1:Y:S03]  /*12060*/  LDSM.16.M88.4 R200, [R222+0x2000] ;  /* 0x00200000dec8783b */ /* 0x000e660000000200 */
        /* <DEDUP_REMOVED lines=20> */
[-C--:B--2---:R-:W-:Y:S01]  /*121b0*/  HMMA.16816.F32 R4, R192, R196.reuse, R4 ;  /* 0x000000c4c004723c */ /* 0x084fe20000001804 */
[----:B------:R-:W2:Y:S05]  /*121c0*/  LDSM.16.M88.4 R188, [R212+0x9000] ;  /* 0x00900000d4bc783b */ /* 0x000eaa0000000200 */
[C---:B-1----:R-:W-:Y:S06]  /*121d0*/  HMMA.16816.F32 R8, R200.reuse, R196, R8 ;  /* 0x000000c4c808723c */ /* 0x042fec0000001808 */
[-C--:B------:R-:W-:Y:S06]  /*121e0*/  HMMA.16816.F32 R12, R200, R198.reuse, R12 ;  /* 0x000000c6c80c723c */ /* 0x080fec000000180c */
[C---:B------:R-:W-:Y:S01]  /*121f0*/  HMMA.16816.F32 R16, R192.reuse, R198, R16 ;  /* 0x000000c6c010723c */ /* 0x040fe20000001810 */
[----:B------:R-:W1:Y:S05]  /*12200*/  LDSM.16.M88.4 R196, [R214+0x6000] ;  /* 0x00600000d6c4783b */ /* 0x000e6a0000000200 */
        /* <DEDUP_REMOVED lines=18> */
[-C--:B--2---:R-:W-:Y:S01]  /*12330*/  HMMA.16816.F32 R4, R184, R188.reuse, R4 ;  /* 0x000000bcb804723c */ /* 0x084fe20000001804 */
[----:B------:R-:W-:Y:S05]  /*12340*/  LDSM.16.M88.4 R180, [R222+0x4000] ;  /* 0x00400000deb4783b */ /* 0x000fea0000000200 */
[C---:B-1----:R-:W-:Y:S06]  /*12350*/  HMMA.16816.F32 R8, R196.reuse, R188, R8 ;  /* 0x000000bcc408723c */ /* 0x042fec0000001808 */
        /* <DEDUP_REMOVED lines=34> */
[----:B------:R-:W-:Y:S01]  /*12580*/  FSEL R181, R7, -INF , !P0 ;  /* 0xff80000007b57808 */ /* 0x000fe20004000000 */
[-C--:B-----5:R-:W-:Y:S04]  /*12590*/  HMMA.16816.F32 R20, R184, R176.reuse, R20 ;  /* 0x000000b0b814723c */ /* 0x0a0fe80000001814 */
[----:B------:R-:W-:Y:S01]  /*125a0*/  FSEL R182, R5, -INF , !P3 ;  /* 0xff80000005b67808 */ /* 0x000fe20005800000 */
[----:B------:R-:W-:Y:S01]  /*125b0*/  VIADD R5, R0, 0x10 ;  /* 0x0000001000057836 */ /* 0x000fe20000000000 */
[----:B------:R-:W-:Y:S01]  /*125c0*/  FSEL R142, R4, -INF , !P5 ;  /* 0xff800000048e7808 */ /* 0x000fe20006800000 */
[C---:B------:R-:W-:Y:S04]  /*125d0*/  HMMA.16816.F32 R24, R200.reuse, R176, R24 ;  /* 0x000000b0c818723c */ /* 0x040fe80000001818 */
[----:B------:R-:W-:Y:S02]  /*125e0*/  VIADD R4, R0, 0x11 ;  /* 0x0000001100047836 */ /* 0x000fe40000000000 */
[-C--:B------:R-:W-:Y:S05]  /*125f0*/  HMMA.16816.F32 R28, R200, R178.reuse, R28 ;  /* 0x000000b2c81c723c */ /* 0x080fea000000181c */
[----:B------:R-:W-:Y:S01]  /*12600*/  FSEL R177, R6, -INF , !P2 ;  /* 0xff80000006b17808 */ /* 0x000fe20005000000 */
[----:B------:R-:W-:Y:S01]  /*12610*/  VIADD R6, R0, 0x9 ;  /* 0x0000000900067836 */ /* 0x000fe20000000000 */
[----:B------:R-:W-:Y:S04]  /*12620*/  HMMA.16816.F32 R32, R184, R178, R32 ;  /* 0x000000b2b820723c */ /* 0x000fe80000001820 */
[----:B------:R-:W-:Y:S01]  /*12630*/  ISETP.GE.AND P0, PT, R6, R230, PT ;  /* 0x000000e60600720c */ /* 0x000fe20003f06270 */
[----:B------:R-:W-:Y:S01]  /*12640*/  VIADD R7, R0, 0x8 ;  /* 0x0000000800077836 */ /* 0x000fe20000000000 */
[C---:B------:R-:W-:Y:S02]  /*12650*/  ISETP.GE.AND P3, PT, R6.reuse, R231, PT ;  /* 0x000000e70600720c */ /* 0x040fe40003f66270 */
[C---:B------:R-:W-:Y:S02]  /*12660*/  ISETP.GE.OR P0, PT, R6.reuse, R234, !P0 ;  /* 0x000000ea0600720c */ /* 0x040fe40004706670 */
[----:B------:R-:W-:Y:S02]  /*12670*/  ISETP.GE.OR P3, PT, R6, R235, !P3 ;  /* 0x000000eb0600720c */ /* 0x000fe40005f66670 */
[----:B------:R-:W-:Y:S02]  /*12680*/  FSEL R180, R19, -INF , !P0 ;  /* 0xff80000013b47808 */ /* 0x000fe40004000000 */
[----:B------:R-:W-:Y:S02]  /*12690*/  ISETP.GE.AND P0, PT, R5, R231, PT ;  /* 0x000000e70500720c */ /* 0x000fe40003f06270 */
[----:B------:R-:W-:Y:S02]  /*126a0*/  FSEL R176, R17, -INF , !P3 ;  /* 0xff80000011b07808 */ /* 0x000fe40005800000 */
[----:B------:R-:W-:Y:S02]  /*126b0*/  ISETP.GE.OR P0, PT, R5, R235, !P0 ;  /* 0x000000eb0500720c */ /* 0x000fe40004706670 */
[----:B------:R-:W-:Y:S02]  /*126c0*/  ISETP.GE.AND P3, PT, R0, R228, PT ;  /* 0x000000e40000720c */ /* 0x000fe40003f66270 */
[----:B------:R-:W-:Y:S02]  /*126d0*/  FSEL R189, R20, -INF , !P0 ;  /* 0xff80000014bd7808 */ /* 0x000fe40004000000 */
[C---:B------:R-:W-:Y:S02]  /*126e0*/  ISETP.GE.AND P0, PT, R4.reuse, R230, PT ;  /* 0x000000e60400720c */ /* 0x040fe40003f06270 */
[CC--:B------:R-:W-:Y:S02]  /*126f0*/  ISETP.GE.AND P5, PT, R7.reuse, R231.reuse, PT ;  /* 0x000000e70700720c */ /* 0x0c0fe40003fa6270 */
[----:B------:R-:W-:Y:S02]  /*12700*/  ISETP.GE.OR P0, PT, R4, R234, !P0 ;  /* 0x000000ea0400720c */ /* 0x000fe40004706670 */
[----:B------:R-:W-:Y:S02]  /*12710*/  ISETP.GE.AND P2, PT, R7, R230, PT ;  /* 0x000000e60700720c */ /* 0x000fe40003f46270 */
[----:B------:R-:W-:Y:S02]  /*12720*/  FSEL R192, R23, -INF , !P0 ;  /* 0xff80000017c07808 */ /* 0x000fe40004000000 */
[----:B------:R-:W-:Y:S02]  /*12730*/  ISETP.GE.AND P0, PT, R2, R231, PT ;  /* 0x000000e70200720c */ /* 0x000fe40003f06270 */
[C---:B------:R-:W-:Y:S01]  /*12740*/  ISETP.GE.OR P3, PT, R0.reuse, R232, !P3 ;  /* 0x000000e80000720c */ /* 0x040fe20005f66670 */
[----:B------:R-:W-:Y:S01]  /*12750*/  VIADD R0, R0, 0x19 ;  /* 0x0000001900007836 */ /* 0x000fe20000000000 */
[-C--:B------:R-:W-:Y:S02]  /*12760*/  ISETP.GE.OR P0, PT, R2, R235.reuse, !P0 ;  /* 0x000000eb0200720c */ /* 0x080fe40004706670 */
[C---:B------:R-:W-:Y:S02]  /*12770*/  ISETP.GE.OR P5, PT, R7.reuse, R235, !P5 ;  /* 0x000000eb0700720c */ /* 0x040fe40006fa6670 */
[----:B------:R-:W-:Y:S02]  /*12780*/  ISETP.GE.OR P2, PT, R7, R234, !P2 ;  /* 0x000000ea0700720c */ /* 0x000fe40005746670 */
[----:B------:R-:W-:Y:S02]  /*12790*/  FSEL R196, R32, -INF , !P0 ;  /* 0xff80000020c47808 */ /* 0x000fe40004000000 */
[----:B------:R-:W-:Y:S02]  /*127a0*/  FMNMX.FTZ R17, R142, R3, !PT ;  /* 0x000000038e117209 */ /* 0x000fe40007810000 */
[-C--:B------:R-:W-:Y:S02]  /*127b0*/  ISETP.GE.AND P0, PT, R0, R230.reuse, PT ;  /* 0x000000e60000720c */ /* 0x080fe40003f06270 */
[----:B------:R-:W-:Y:S02]  /*127c0*/  FSEL R143, R16, -INF , !P5 ;  /* 0xff800000108f7808 */ /* 0x000fe40006800000 */
[----:B------:R-:W-:Y:S02]  /*127d0*/  FSEL R137, R18, -INF , !P2 ;  /* 0xff80000012897808 */ /* 0x000fe40005000000 */
[----:B------:R-:W-:Y:S02]  /*127e0*/  ISETP.GE.AND P5, PT, R4, R231, PT ;  /* 0x000000e70400720c */ /* 0x000fe40003fa6270 */
[C---:B------:R-:W-:Y:S02]  /*127f0*/  ISETP.GE.AND P2, PT, R5.reuse, R230, PT ;  /* 0x000000e60500720c */ /* 0x040fe40003f46270 */
[----:B------:R-:W-:Y:S02]  /*12800*/  FMNMX.FTZ R17, R182, R17, !PT ;  /* 0x00000011b6117209 */ /* 0x000fe40007810000 */
[-C--:B------:R-:W-:Y:S02]  /*12810*/  ISETP.GE.OR P0, PT, R0, R234.reuse, !P0 ;  /* 0x000000ea0000720c */ /* 0x080fe40004706670 */
[----:B------:R-:W-:Y:S02]  /*12820*/  ISETP.GE.OR P5, PT, R4, R235, !P5 ;  /* 0x000000eb0400720c */ /* 0x000fe40006fa6670 */
[----:B------:R-:W-:Y:S02]  /*12830*/  ISETP.GE.OR P2, PT, R5, R234, !P2 ;  /* 0x000000ea0500720c */ /* 0x000fe40005746670 */
        /* <DEDUP_REMOVED lines=8> */
[----:B------:R-:W-:Y:S02]  /*128c0*/  ISETP.GE.OR P5, PT, R0, R235, !P5 ;  /* 0x000000eb0000720c */ /* 0x000fe40006fa6670 */
[----:B------:R-:W-:Y:S02]  /*128d0*/  ISETP.GE.OR P2, PT, R2, R234, !P2 ;  /* 0x000000ea0200720c */ /* 0x000fe40005746670 */
        /* <DEDUP_REMOVED lines=8> */
[C---:B------:R-:W-:Y:S02]  /*12960*/  ISETP.GE.OR P5, PT, R133.reuse, R233, !P5 ;  /* 0x000000e98500720c */ /* 0x040fe40006fa6670 */
[----:B------:R-:W-:Y:S02]  /*12970*/  ISETP.GE.OR P2, PT, R133, R232, !P2 ;  /* 0x000000e88500720c */ /* 0x000fe40005746670 */
[----:B------:R-:W-:Y:S02]  /*12980*/  FMNMX.FTZ R135, R137, R16, !PT ;  /* 0x0000001089877209 */ /* 0x000fe40007810000 */
[----:B------:R-:W-:Y:S01]  /*12990*/  FMNMX.FTZ R136, R196, R17, !PT ;  /* 0x00000011c4887209 */ /* 0x000fe20007810000 */
[----:B------:R-:W-:Y:S08]  /*129a0*/  @P0 BRA `(.L_x_1409) ;  /* 0xffffffec00ac0947 */ /* 0x000ff0000383ffff */
.L_x_1408:
[C---:B------:R-:W-:Y:S01]  /*129b0*/  ISETP.GE.AND P1, PT, R7.reuse, R229, PT ;  /* 0x000000e50700720c */ /* 0x040fe20003f26270 */
[----:B-1----:R-:W-:Y:S01]  /*129c0*/  LDSM.16.MT88.4 R20, [R213+0xa000] ;  /* 0x00a00000d514783b */ /* 0x002fe20000004200 */
[----:B------:R-:W-:Y:S01]  /*129d0*/  FSEL R8, R8, -INF , !P6 ;  /* 0xff80000008087808 */ /* 0x000fe20007000000 */
[----:B------:R-:W-:Y:S01]  /*129e0*/  UISETP.GT.AND UP0, UPT, UR9, UR12, UPT ;  /* 0x0000000c0900728c */ /* 0x000fe2000bf04270 */
[----:B------:R-:W-:Y:S01]  /*129f0*/  ISETP.GE.OR P1, PT, R7, R233, !P1 ;  /* 0x000000e90700720c */ /* 0x000fe20004f26670 */
[----:B------:R-:W-:Y:S01]  /*12a00*/  UMOV UR19, UR9 ;  /* 0x0000000900137c82 */ /* 0x000fe20008000000 */
[----:B------:R-:W-:Y:S02]  /*12a10*/  FSEL R9, R9, -INF , !P5 ;  /* 0xff80000009097808 */ /* 0x000fe40006800000 */
[C---:B------:R-:W-:Y:S01]  /*12a20*/  ISETP.GE.AND P6, PT, R6.reuse, R229, PT ;  /* 0x000000e50600720c */ /* 0x040fe20003fc6270 */
[----:B------:R-:W-:Y:S01]  /*12a30*/  LDSM.16.MT88.4 R184, [R215+0xa000] ;  /* 0x00a00000d7b8783b */ /* 0x000fe20000004200 */
[-C--:B------:R-:W-:Y:S02]  /*12a40*/  ISETP.GE.AND P5, PT, R6, R228.reuse, PT ;  /* 0x000000e40600720c */ /* 0x080fe40003fa6270 */
[----:B------:R-:W-:Y:S02]  /*12a50*/  FMNMX.FTZ R135, R180, R135, !PT ;  /* 0x00000087b4877209 */ /* 0x000fe40007810000 */
[----:B------:R-:W-:Y:S02]  /*12a60*/  FSEL R10, R10, -INF , !P3 ;  /* 0xff8000000a0a7808 */ /* 0x000fe40005800000 */
[----:B------:R-:W-:Y:S02]  /*12a70*/  FSEL R12, R12, -INF , !P1 ;  /* 0xff8000000c0c7808 */ /* 0x000fe40004800000 */
[C---:B------:R-:W-:Y:S02]  /*12a80*/  ISETP.GE.AND P3, PT, R5.reuse, R229, PT ;  /* 0x000000e50500720c */ /* 0x040fe40003f66270 */
[----:B------:R-:W-:Y:S02]  /*12a90*/  ISETP.GE.AND P1, PT, R5, R228, PT ;  /* 0x000000e40500720c */ /* 0x000fe40003f26270 */
[C---:B------:R-:W-:Y:S02]  /*12aa0*/  ISETP.GE.OR P6, PT, R6.reuse, R233, !P6 ;  /* 0x000000e90600720c */ /* 0x040fe400077c6670 */
[----:B------:R-:W-:Y:S02]  /*12ab0*/  ISETP.GE.OR P5, PT, R6, R232, !P5 ;  /* 0x000000e80600720c */ /* 0x000fe40006fa6670 */
[----:B------:R-:W-:Y:S02]  /*12ac0*/  FMNMX.FTZ R6, R8, R138, !PT ;  /* 0x0000008a08067209 */ /* 0x000fe40007810000 */
[----:B------:R-:W-:Y:S02]  /*12ad0*/  FMNMX.FTZ R135, R191, R135, !PT ;  /* 0x00000087bf877209 */ /* 0x000fe40007810000 */
[----:B------:R-:W-:Y:S02]  /*12ae0*/  FMNMX.FTZ R136, R195, R136, !PT ;  /* 0x00000088c3887209 */ /* 0x000fe40007810000 */
[C---:B------:R-:W-:Y:S02]  /*12af0*/  ISETP.GE.OR P3, PT, R5.reuse, R233, !P3 ;  /* 0x000000e90500720c */ /* 0x040fe40005f66670 */
[----:B------:R-:W-:Y:S01]  /*12b00*/  ISETP.GE.OR P1, PT, R5, R232, !P1 ;  /* 0x000000e80500720c */ /* 0x000fe20004f26670 */
[----:B------:R-:W1:Y:S01]  /*12b10*/  SHFL.BFLY PT, R16, R136, 0x2, 0x1f ;  /* 0x0c401f0088107f89 */ /* 0x000e6200000e0000 */
[----:B------:R-:W-:Y:S02]  /*12b20*/  FMNMX.FTZ R5, R9, R6, !PT ;  /* 0x0000000609057209 */ /* 0x000fe40007810000 */
[----:B------:R-:W-:Y:S02]  /*12b30*/  FMNMX.FTZ R135, R192, R135, !PT ;  /* 0x00000087c0877209 */ /* 0x000fe40007810000 */
[----:B------:R-:W-:Y:S02]  /*12b40*/  FSEL R13, R13, -INF , !P6 ;  /* 0xff8000000d0d7808 */ /* 0x000fe40007000000 */
[----:B------:R-:W-:Y:S02]  /*12b50*/  ISETP.GE.AND P6, PT, R4, R229, PT ;  /* 0x000000e50400720c */ /* 0x000fe40003fc6270 */
[----:B------:R-:W-:Y:S02]  /*12b60*/  FMNMX.FTZ R5, R12, R5, !PT ;  /* 0x000000050c057209 */ /* 0x000fe40007810000 */
[----:B------:R-:W-:Y:S02]  /*12b70*/  FMNMX.FTZ R135, R199, R135, !PT ;  /* 0x00000087c7877209 */ /* 0x000fe40007810000 */
[----:B------:R-:W-:Y:S02]  /*12b80*/  ISETP.GE.OR P6, PT, R4, R233, !P6 ;  /* 0x000000e90400720c */ /* 0x000fe400077c6670 */
[----:B------:R-:W-:Y:S02]  /*12b90*/  FSEL R194, R24, -INF , !P3 ;  /* 0xff80000018c27808 */ /* 0x000fe40005800000 */
[----:B------:R-:W-:Y:S02]  /*12ba0*/  ISETP.GE.AND P3, PT, R2, R229, PT ;  /* 0x000000e50200720c */ /* 0x000fe40003f66270 */
[----:B------:R-:W-:Y:S02]  /*12bb0*/  FMNMX.FTZ R5, R13, R5, !PT ;  /* 0x000000050d057209 */ /* 0x000fe40007810000 */
[-C--:B------:R-:W-:Y:S02]  /*12bc0*/  ISETP.GE.AND P0, PT, R7, R228.reuse, PT ;  /* 0x000000e40700720c */ /* 0x080fe40003f06270 */
[----:B------:R-:W-:Y:S02]  /*12bd0*/  FMNMX.FTZ R135, R198, R135, !PT ;  /* 0x00000087c6877209 */ /* 0x000fe40007810000 */
[----:B------:R-:W-:Y:S02]  /*12be0*/  FSEL R193, R25, -INF , !P6 ;  /* 0xff80000019c17808 */ /* 0x000fe40007000000 */
[----:B------:R-:W-:Y:S02]  /*12bf0*/  ISETP.GE.AND P6, PT, R4, R228, PT ;  /* 0x000000e40400720c */ /* 0x000fe40003fc6270 */
[----:B------:R-:W-:Y:S02]  /*12c00*/  FMNMX.FTZ R5, R194, R5, !PT ;  /* 0x00000005c2057209 */ /* 0x000fe40007810000 */
[----:B------:R-:W-:Y:S02]  /*12c10*/  ISETP.GE.OR P3, PT, R2, R233, !P3 ;  /* 0x000000e90200720c */ /* 0x000fe40005f66670 */
[-C--:B------:R-:W-:Y:S02]  /*12c20*/  ISETP.GE.OR P0, PT, R7, R232.reuse, !P0 ;  /* 0x000000e80700720c */ /* 0x080fe40004706670 */
[----:B------:R-:W2:Y:S01]  /*12c30*/  SHFL.BFLY PT, R7, R135, 0x2, 0x1f ;  /* 0x0c401f0087077f89 */ /* 0x000ea200000e0000 */
[----:B------:R-:W-:Y:S02]  /*12c40*/  ISETP.GE.OR P6, PT, R4, R232, !P6 ;  /* 0x000000e80400720c */ /* 0x000fe400077c6670 */
[----:B------:R-:W-:Y:S02]  /*12c50*/  FSEL R197, R28, -INF , !P3 ;  /* 0xff8000001cc57808 */ /* 0x000fe40005800000 */
[----:B------:R-:W-:Y:S02]  /*12c60*/  FMNMX.FTZ R4, R193, R5, !PT ;  /* 0x00000005c1047209 */ /* 0x000fe40007810000 */
[----:B------:R-:W-:Y:S02]  /*12c70*/  FSEL R11, R11, -INF , !P2 ;  /* 0xff8000000b0b7808 */ /* 0x000fe40005000000 */
[----:B------:R-:W-:Y:S02]  /*12c80*/  FMNMX.FTZ R5, R10, R139, !PT ;  /* 0x0000008b0a057209 */ /* 0x000fe40007810000 */
[----:B------:R-:W-:Y:S02]  /*12c90*/  FMNMX.FTZ R134, R197, R4, !PT ;  /* 0x00000004c5867209 */ /* 0x000fe40007810000 */
[----:B------:R-:W-:Y:S02]  /*12ca0*/  FSEL R14, R14, -INF , !P0 ;  /* 0xff8000000e0e7808 */ /* 0x000fe40004000000 */
[----:B------:R-:W-:Y:S02]  /*12cb0*/  FMNMX.FTZ R4, R11, R5, !PT ;  /* 0x000000050b047209 */ /* 0x000fe40007810000 */
[----:B------:R-:W-:Y:S02]  /*12cc0*/  FSEL R15, R15, -INF , !P5 ;  /* 0xff8000000f0f7808 */ /* 0x000fe40006800000 */
[----:B------:R-:W-:Y:S02]  /*12cd0*/  FMNMX.FTZ R4, R14, R4, !PT ;  /* 0x000000040e047209 */ /* 0x000fe40007810000 */
[----:B------:R-:W-:Y:S02]  /*12ce0*/  ISETP.GE.AND P0, PT, R2, R228, PT ;  /* 0x000000e40200720c */ /* 0x000fe40003f06270 */
[----:B------:R-:W-:Y:S02]  /*12cf0*/  FSEL R201, R26, -INF , !P1 ;  /* 0xff8000001ac97808 */ /* 0x000fe40004800000 */
[----:B-1----:R-:W-:Y:S02]  /*12d00*/  FMNMX.FTZ R136, R136, R16, !PT ;  /* 0x0000001088887209 */ /* 0x002fe40007810000 */
[----:B------:R-:W-:Y:S02]  /*12d10*/  FMNMX.FTZ R4, R15, R4, !PT ;  /* 0x000000040f047209 */ /* 0x000fe40007810000 */
[C---:B------:R-:W-:Y:S01]  /*12d20*/  ISETP.GE.AND P3, PT, R0.reuse, R229, PT ;  /* 0x000000e50000720c */ /* 0x040fe20003f66270 */
[----:B------:R-:W1:Y:S01]  /*12d30*/  SHFL.BFLY PT, R16, R136, 0x1, 0x1f ;  /* 0x0c201f0088107f89 */ /* 0x000e6200000e0000 */
[----:B------:R-:W-:Y:S02]  /*12d40*/  ISETP.GE.AND P1, PT, R0, R228, PT ;  /* 0x000000e40000720c */ /* 0x000fe40003f26270 */
[----:B------:R-:W-:Y:S02]  /*12d50*/  ISETP.GE.OR P0, PT, R2, R232, !P0 ;  /* 0x000000e80200720c */ /* 0x000fe40004706670 */
[----:B------:R-:W-:Y:S02]  /*12d60*/  FSEL R202, R27, -INF , !P6 ;  /* 0xff8000001bca7808 */ /* 0x000fe40007000000 */
[----:B------:R-:W-:Y:S02]  /*12d70*/  FMNMX.FTZ R2, R201, R4, !PT ;  /* 0x00000004c9027209 */ /* 0x000fe40007810000 */
[C---:B------:R-:W-:Y:S02]  /*12d80*/  ISETP.GE.OR P3, PT, R0.reuse, R233, !P3 ;  /* 0x000000e90000720c */ /* 0x040fe40005f66670 */
[----:B------:R-:W-:Y:S02]  /*12d90*/  ISETP.GE.OR P1, PT, R0, R232, !P1 ;  /* 0x000000e80000720c */ /* 0x000fe40004f26670 */
[----:B------:R-:W-:Y:S02]  /*12da0*/  FSEL R203, R30, -INF , !P0 ;  /* 0xff8000001ecb7808 */ /* 0x000fe40004000000 */
[----:B------:R-:W-:Y:S02]  /*12db0*/  FMNMX.FTZ R0, R202, R2, !PT ;  /* 0x00000002ca007209 */ /* 0x000fe40007810000 */
[----:B--2---:R-:W-:Y:S02]  /*12dc0*/  FMNMX.FTZ R135, R135, R7, !PT ;  /* 0x0000000787877209 */ /* 0x004fe40007810000 */
[----:B------:R-:W-:Y:S02]  /*12dd0*/  FMNMX.FTZ R0, R203, R0, !PT ;  /* 0x00000000cb007209 */ /* 0x000fe40007810000 */
[----:B------:R-:W-:Y:S01]  /*12de0*/  FSEL R140, R31, -INF , !P1 ;  /* 0xff8000001f8c7808 */ /* 0x000fe20004800000 */
[----:B------:R-:W2:Y:S01]  /*12df0*/  SHFL.BFLY PT, R5, R135, 0x1, 0x1f ;  /* 0x0c201f0087057f89 */ /* 0x000ea200000e0000 */
[----:B------:R-:W-:Y:S02]  /*12e00*/  FSEL R200, R29, -INF , !P3 ;  /* 0xff8000001dc87808 */ /* 0x000fe40005800000 */
[----:B------:R-:W-:Y:S02]  /*12e10*/  FMNMX.FTZ R0, R140, R0, !PT ;  /* 0x000000008c007209 */ /* 0x000fe40007810000 */
[----:B-1----:R-:W-:Y:S02]  /*12e20*/  FMNMX.FTZ R136, R136, R16, !PT ;  /* 0x0000001088887209 */ /* 0x002fe40007810000 */
[----:B------:R-:W-:Y:S01]  /*12e30*/  FMNMX.FTZ R134, R200, R134, !PT ;  /* 0x00000086c8867209 */ /* 0x000fe20007810000 */
        /* <DEDUP_REMOVED lines=8> */
[----:B--2---:R-:W-:Y:S01]  /*12ec0*/  FMNMX.FTZ R135, R135, R5, !PT ;  /* 0x0000000587877209 */ /* 0x004fe20007810000 */
[----:B------:R2:W-:Y:S03]  /*12ed0*/  MUFU.EX2 R35, R4 ;  /* 0x0000000400237308 */ /* 0x0005e60000000800 */
[C---:B------:R-:W-:Y:S01]  /*12ee0*/  FSETP.NEU.FTZ.AND P2, PT, R135.reuse, -INF , PT ;  /* 0xff8000008700780b */ /* 0x040fe20003f5d000 */
[----:B------:R-:W-:Y:S01]  /*12ef0*/  FMUL.FTZ R142, R135, UR4 ;  /* 0x00000004878e7c20 */ /* 0x000fe20008410000 */
[----:B-1----:R-:W-:Y:S05]  /*12f00*/  FMNMX.FTZ R0, R0, R2, !PT ;  /* 0x0000000200007209 */ /* 0x002fea0007810000 */
[----:B------:R-:W-:Y:S01]  /*12f10*/  MUFU.EX2 R33, R143 ;  /* 0x0000008f00217308 */ /* 0x000fe20000000800 */
[----:B------:R-:W-:Y:S02]  /*12f20*/  FSEL R142, R142, RZ, P2 ;  /* 0x000000ff8e8e7208 */ /* 0x000fe40001000000 */
[----:B---3--:R-:W-:Y:S01]  /*12f30*/  FMNMX.FTZ R134, R134, R6, !PT ;  /* 0x0000000686867209 */ /* 0x008fe20007810000 */
[----:B------:R-:W1:Y:S02]  /*12f40*/  SHFL.BFLY PT, R2, R0, 0x1, 0x1f ;  /* 0x0c201f0000027f89 */ /* 0x000e6400000e0000 */
[--C-:B------:R-:W-:Y:S01]  /*12f50*/  FFMA.FTZ R137, R137, UR4, -R142.reuse ;  /* 0x0000000489897c23 */ /* 0x100fe2000801088e */
[--C-:B------:R-:W-:Y:S05]  /*12f60*/  FFMA.FTZ R177, R177, UR4, -R142.reuse ;  /* 0x00000004b1b17c23 */ /* 0x100fea000801088e */
[----:B------:R-:W3:Y:S01]  /*12f70*/  SHFL.BFLY PT, R5, R134, 0x1, 0x1f ;  /* 0x0c201f0086057f89 */ /* 0x000ee200000e0000 */
[----:B--2---:R-:W-:Y:S01]  /*12f80*/  FFMA.FTZ R4, R182, UR4, -R141 ;  /* 0x00000004b6047c23 */ /* 0x004fe2000801088d */
[----:B------:R1:W-:Y:S10]  /*12f90*/  MUFU.EX2 R250, R137 ;  /* 0x0000008900fa7308 */ /* 0x0003f40000000800 */
[----:B------:R2:W4:Y:S10]  /*12fa0*/  MUFU.EX2 R204, R4 ;  /* 0x0000000400cc7308 */ /* 0x0005340000000800 */
[----:B------:R4:W5:Y:S01]  /*12fb0*/  MUFU.EX2 R32, R176 ;  /* 0x000000b000207308 */ /* 0x0009620000000800 */
[----:B-1----:R-:W-:Y:S02]  /*12fc0*/  FMNMX.FTZ R137, R0, R2, !PT ;  /* 0x0000000200897209 */ /* 0x002fe40007810000 */
[----:B------:R-:W-:Y:S02]  /*12fd0*/  FSEL R0, R136, RZ, P3 ;  /* 0x000000ff88007208 */ /* 0x000fe40001800000 */
[----:B------:R-:W-:Y:S01]  /*12fe0*/  FSEL R2, R135, RZ, P2 ;  /* 0x000000ff87027208 */ /* 0x000fe20001000000 */
[----:B------:R-:W-:Y:S01]  /*12ff0*/  FMUL.FTZ R188, R137, UR4 ;  /* 0x0000000489bc7c20 */ /* 0x000fe20008410000 */
[----:B---3--:R-:W-:Y:S01]  /*13000*/  FMNMX.FTZ R134, R134, R5, !PT ;  /* 0x0000000586867209 */ /* 0x008fe20007810000 */
[----:B------:R-:W-:Y:S01]  /*13010*/  FADD.FTZ R0, -R0, R3 ;  /* 0x0000000300007221 */ /* 0x000fe20000010100 */
[----:B--2---:R-:W-:Y:S01]  /*13020*/  FFMA.FTZ R4, R181, UR4, -R142 ;  /* 0x00000004b5047c23 */ /* 0x004fe2000801088e */
[----:B------:R-:W-:Y:S01]  /*13030*/  FADD.FTZ R2, -R2, R132 ;  /* 0x0000008402027221 */ /* 0x000fe20000010100 */
[----:B------:R-:W-:Y:S01]  /*13040*/  FSETP.NEU.FTZ.AND P1, PT, R134, -INF , PT ;  /* 0xff8000008600780b */ /* 0x000fe20003f3d000 */
[----:B------:R-:W-:Y:S01]  /*13050*/  FMUL.FTZ R3, R0, UR4 ;  /* 0x0000000400037c20 */ /* 0x000fe20008410000 */
[----:B------:R1:W-:Y:S01]  /*13060*/  MUFU.EX2 R34, R4 ;  /* 0x0000000400227308 */ /* 0x0003e20000000800 */
[----:B------:R-:W-:Y:S01]  /*13070*/  FMUL.FTZ R2, R2, UR4 ;  /* 0x0000000402027c20 */ /* 0x000fe20008410000 */
[C---:B------:R-:W-:Y:S01]  /*13080*/  FSEL R0, R134.reuse, RZ, P1 ;  /* 0x000000ff86007208 */ /* 0x040fe20000800000 */
[----:B------:R-:W-:Y:S01]  /*13090*/  FMUL.FTZ R143, R134, UR4 ;  /* 0x00000004868f7c20 */ /* 0x000fe20008410000 */
[----:B------:R-:W-:Y:S02]  /*130a0*/  FSETP.NEU.FTZ.AND P0, PT, R137, -INF , PT ;  /* 0xff8000008900780b */ /* 0x000fe40003f1d000 */
[----:B----4-:R-:W-:Y:S04]  /*130b0*/  F2FP.F16.F32.PACK_AB R176, R204, R35 ;  /* 0x00000023ccb0723e */ /* 0x010fe800000000ff */
[----:B------:R2:W3:Y:S01]  /*130c0*/  MUFU.EX2 R133, R3 ;  /* 0x0000000300857308 */ /* 0x0004e20000000800 */
[----:B------:R-:W-:Y:S02]  /*130d0*/  FSEL R188, R188, RZ, P0 ;  /* 0x000000ffbcbc7208 */ /* 0x000fe40000000000 */
[----:B------:R-:W-:Y:S02]  /*130e0*/  FSEL R143, R143, RZ, P1 ;  /* 0x000000ff8f8f7208 */ /* 0x000fe40000800000 */
[----:B-----5:R-:W-:Y:S01]  /*130f0*/  F2FP.F16.F32.PACK_AB R178, R32, R33 ;  /* 0x0000002120b2723e */ /* 0x020fe200000000ff */
[--C-:B------:R-:W-:Y:S01]  /*13100*/  FFMA.FTZ R10, R10, UR4, -R188.reuse ;  /* 0x000000040a0a7c23 */ /* 0x100fe200080108bc */
[----:B------:R-:W-:Y:S03]  /*13110*/  FFMA.FTZ R11, R11, UR4, -R188 ;  /* 0x000000040b0b7c23 */ /* 0x000fe600080108bc */
[----:B------:R4:W5:Y:S01]  /*13120*/  MUFU.EX2 R132, R2 ;  /* 0x0000000200847308 */ /* 0x0009620000000800 */
[----:B-1----:R-:W-:Y:S01]  /*13130*/  FFMA.FTZ R4, R180, UR4, -R142 ;  /* 0x00000004b4047c23 */ /* 0x002fe2000801088e */
[--C-:B------:R-:W-:Y:S01]  /*13140*/  FFMA.FTZ R14, R14, UR4, -R188.reuse ;  /* 0x000000040e0e7c23 */ /* 0x100fe200080108bc */
[----:B------:R-:W-:Y:S01]  /*13150*/  FFMA.FTZ R15, R15, UR4, -R188 ;  /* 0x000000040f0f7c23 */ /* 0x000fe200080108bc */
[--C-:B------:R-:W-:Y:S01]  /*13160*/  FFMA.FTZ R8, R8, UR4, -R143.reuse ;  /* 0x0000000408087c23 */ /* 0x100fe2000801088f */
[--C-:B------:R-:W-:Y:S01]  /*13170*/  FFMA.FTZ R9, R9, UR4, -R143.reuse ;  /* 0x0000000409097c23 */ /* 0x100fe2000801088f */
[--C-:B------:R-:W-:Y:S01]  /*13180*/  FFMA.FTZ R12, R12, UR4, -R143.reuse ;  /* 0x000000040c0c7c23 */ /* 0x100fe2000801088f */
[----:B------:R-:W-:Y:S03]  /*13190*/  FFMA.FTZ R13, R13, UR4, -R143 ;  /* 0x000000040d0d7c23 */ /* 0x000fe6000801088f */
[----:B------:R1:W1:Y:S01]  /*131a0*/  MUFU.EX2 R251, R4 ;  /* 0x0000000400fb7308 */ /* 0x0002620000000800 */
[----:B--2---:R-:W-:Y:S01]  /*131b0*/  FADD.FTZ R3, -R0, R138 ;  /* 0x0000008a00037221 */ /* 0x004fe20000010100 */
[----:B------:R-:W-:Y:S01]  /*131c0*/  FSEL R0, R137, RZ, P0 ;  /* 0x000000ff89007208 */ /* 0x000fe20000000000 */
[C---:B---3--:R-:W-:Y:S01]  /*131d0*/  FMUL.FTZ R5, R133.reuse, R149 ;  /* 0x0000009585057220 */ /* 0x048fe20000410000 */
[C---:B------:R-:W-:Y:S01]  /*131e0*/  FMUL.FTZ R16, R133.reuse, R156 ;  /* 0x0000009c85107220 */ /* 0x040fe20000410000 */
[C---:B------:R-:W-:Y:S01]  /*131f0*/  FMUL.FTZ R17, R133.reuse, R157 ;  /* 0x0000009d85117220 */ /* 0x040fe20000410000 */
[----:B------:R-:W-:Y:S01]  /*13200*/  FMUL.FTZ R36, R133, R36 ;  /* 0x0000002485247220 */ /* 0x000fe20000410000 */
[----:B------:R-:W-:Y:S03]  /*13210*/  FADD.FTZ R0, -R0, R139 ;  /* 0x0000008b00007221 */ /* 0x000fe60000010100 */
[----:B------:R-:W2:Y:S01]  /*13220*/  MUFU.EX2 R252, R177 ;  /* 0x000000b100fc7308 */ /* 0x000ea20000000800 */
[----:B----4-:R-:W-:Y:S01]  /*13230*/  FMUL.FTZ R2, R3, UR4 ;  /* 0x0000000403027c20 */ /* 0x010fe20008410000 */
[----:B-----5:R-:W-:Y:S01]  /*13240*/  FMUL.FTZ R6, R132, R150 ;  /* 0x0000009684067220 */ /* 0x020fe20000410000 */
[----:B------:R-:W-:Y:S01]  /*13250*/  FMUL.FTZ R0, R0, UR4 ;  /* 0x0000000400007c20 */ /* 0x000fe20008410000 */
[C---:B------:R-:W-:Y:S01]  /*13260*/  FMUL.FTZ R7, R132.reuse, R151 ;  /* 0x0000009784077220 */ /* 0x040fe20000410000 */
[--C-:B------:R-:W-:Y:S01]  /*13270*/  FFMA.FTZ R3, R189, UR4, -R141.reuse ;  /* 0x00000004bd037c23 */ /* 0x100fe2000801088d */
[C---:B------:R-:W-:Y:S01]  /*13280*/  FMUL.FTZ R18, R132.reuse, R158 ;  /* 0x0000009e84127220 */ /* 0x040fe20000410000 */
[C---:B------:R-:W-:Y:S03]  /*13290*/  FMUL.FTZ R19, R132.reuse, R159 ;  /* 0x0000009f84137220 */ /* 0x040fe60000410000 */
[----:B------:R-:W-:Y:S01]  /*132a0*/  MUFU.EX2 R239, R8 ;  /* 0x0000000800ef7308 */ /* 0x000fe20000000800 */
[----:B-1----:R-:W-:Y:S01]  /*132b0*/  FMUL.FTZ R4, R133, R148 ;  /* 0x0000009485047220 */ /* 0x002fe20000410000 */
[----:B------:R-:W-:Y:S01]  /*132c0*/  F2FP.F16.F32.PACK_AB R179, R251, R250 ;  /* 0x000000fafbb3723e */ /* 0x000fe200000000ff */
[----:B------:R-:W-:Y:S01]  /*132d0*/  LDSM.16.MT88.4 R148, [R217+0xa000] ;  /* 0x00a00000d994783b */ /* 0x000fe20000004200 */
[C---:B------:R-:W-:Y:S01]  /*132e0*/  FMUL.FTZ R37, R133.reuse, R37 ;  /* 0x0000002585257220 */ /* 0x040fe20000410000 */
[C---:B------:R-:W-:Y:S01]  /*132f0*/  FMUL.FTZ R38, R132.reuse, R38 ;  /* 0x0000002684267220 */ /* 0x040fe20000410000 */
[----:B------:R-:W-:Y:S01]  /*13300*/  FMUL.FTZ R39, R132, R39 ;  /* 0x0000002784277220 */ /* 0x000fe20000410000 */
[----:B------:R-:W-:Y:S03]  /*13310*/  FMUL.FTZ R48, R133, R48 ;  /* 0x0000003085307220 */ /* 0x000fe60000410000 */
[----:B------:R-:W1:Y:S01]  /*13320*/  MUFU.EX2 R238, R9 ;  /* 0x0000000900ee7308 */ /* 0x000e620000000800 */
[----:B--2---:R-:W-:Y:S01]  /*13330*/  F2FP.F16.F32.PACK_AB R177, R34, R252 ;  /* 0x000000fc22b1723e */ /* 0x004fe200000000ff */
[----:B------:R-:W-:Y:S01]  /*13340*/  FFMA.FTZ R138, R191, UR4, -R142 ;  /* 0x00000004bf8a7c23 */ /* 0x000fe2000801088e */
[----:B------:R-:W-:Y:S01]  /*13350*/  LDSM.16.MT88.4 R156, [R213+0xa800] ;  /* 0x00a80000d59c783b */ /* 0x000fe20000004200 */
[----:B------:R-:W-:Y:S01]  /*13360*/  FFMA.FTZ R140, R140, UR4, -R188 ;  /* 0x000000048c8c7c23 */ /* 0x000fe200080108bc */
[C---:B------:R-:W-:Y:S01]  /*13370*/  FMUL.FTZ R49, R133.reuse, R49 ;  /* 0x0000003185317220 */ /* 0x040fe20000410000 */
[C---:B------:R-:W-:Y:S01]  /*13380*/  FMUL.FTZ R50, R132.reuse, R50 ;  /* 0x0000003284327220 */ /* 0x040fe20000410000 */
[C---:B------:R-:W-:Y:S01]  /*13390*/  FMUL.FTZ R51, R132.reuse, R51 ;  /* 0x0000003384337220 */ /* 0x040fe20000410000 */
[-C--:B------:R-:W-:Y:S02]  /*133a0*/  HMMA.16816.F32 R4, R176, R20.reuse, R4 ;  /* 0x00000014b004723c */ /* 0x080fe40000001804 */
[----:B------:R-:W-:Y:S01]  /*133b0*/  MUFU.EX2 R240, R12 ;  /* 0x0000000c00f07308 */ /* 0x000fe20000000800 */
[----:B------:R-:W-:Y:S02]  /*133c0*/  PLOP3.LUT P0, PT, PT, PT, UP0, 0x80, 0x0 ;  /* 0x000000000000781c */ /* 0x000fe40003f0f008 */
[C---:B------:R-:W-:Y:S01]  /*133d0*/  FMUL.FTZ R52, R133.reuse, R52 ;  /* 0x0000003485347220 */ /* 0x040fe20000410000 */
[C---:B------:R-:W-:Y:S01]  /*133e0*/  FMUL.FTZ R53, R133.reuse, R53 ;  /* 0x0000003585357220 */ /* 0x040fe20000410000 */
[C---:B------:R-:W-:Y:S01]  /*133f0*/  FMUL.FTZ R54, R132.reuse, R54 ;  /* 0x0000003684367220 */ /* 0x040fe20000410000 */
[----:B------:R-:W-:Y:S04]  /*13400*/  FMUL.FTZ R55, R132, R55 ;  /* 0x0000003784377220 */ /* 0x000fe80000410000 */
[----:B------:R-:W2:Y:S01]  /*13410*/  MUFU.EX2 R241, R13 ;  /* 0x0000000d00f17308 */ /* 0x000ea20000000800 */
[----:B-1----:R-:W-:Y:S01]  /*13420*/  F2FP.F16.F32.PACK_AB R180, R238, R239 ;  /* 0x000000efeeb4723e */ /* 0x002fe200000000ff */
[C---:B------:R-:W-:Y:S01]  /*13430*/  FMUL.FTZ R64, R133.reuse, R64 ;  /* 0x0000004085407220 */ /* 0x040fe20000410000 */
[C---:B------:R-:W-:Y:S01]  /*13440*/  FMUL.FTZ R65, R133.reuse, R65 ;  /* 0x0000004185417220 */ /* 0x040fe20000410000 */
[C---:B------:R-:W-:Y:S01]  /*13450*/  FMUL.FTZ R66, R132.reuse, R66 ;  /* 0x0000004284427220 */ /* 0x040fe20000410000 */
[C---:B------:R-:W-:Y:S01]  /*13460*/  FMUL.FTZ R67, R132.reuse, R67 ;  /* 0x0000004384437220 */ /* 0x040fe20000410000 */
[C---:B------:R-:W-:Y:S04]  /*13470*/  FMUL.FTZ R68, R133.reuse, R68 ;  /* 0x0000004485447220 */ /* 0x040fe80000410000 */
        /* <DEDUP_REMOVED lines=8> */
[----:B------:R-:W1:Y:S01]  /*13500*/  MUFU.EX2 R211, R11 ;  /* 0x0000000b00d37308 */ /* 0x000e620000000800 */
[----:B--2---:R-:W-:Y:S01]  /*13510*/  F2FP.F16.F32.PACK_AB R182, R241, R240 ;  /* 0x000000f0f1b6723e */ /* 0x004fe200000000ff */
        /* <DEDUP_REMOVED lines=15> */
[----:B-1----:R-:W-:Y:S01]  /*13610*/  F2FP.F16.F32.PACK_AB R181, R211, R210 ;  /* 0x000000d2d3b5723e */ /* 0x002fe200000000ff */
[C---:B------:R-:W-:Y:S01]  /*13620*/  FMUL.FTZ R113, R133.reuse, R113 ;  /* 0x0000007185717220 */ /* 0x040fe20000410000 */
[C---:B------:R-:W-:Y:S01]  /*13630*/  FMUL.FTZ R114, R132.reuse, R114 ;  /* 0x0000007284727220 */ /* 0x040fe20000410000 */
        /* <DEDUP_REMOVED lines=9> */
[----:B------:R-:W-:Y:S05]  /*136d0*/  FMUL.FTZ R131, R132, R131 ;  /* 0x0000008384837220 */ /* 0x000fea0000410000 */
[----:B------:R-:W3:Y:S01]  /*136e0*/  MUFU.EX2 R0, R0 ;  /* 0x0000000000007308 */ /* 0x000ee20000000800 */
[----:B--2---:R-:W-:Y:S09]  /*136f0*/  F2FP.F16.F32.PACK_AB R183, R236, R237 ;  /* 0x000000edecb7723e */ /* 0x004ff200000000ff */
[----:B------:R2:W-:Y:S01]  /*13700*/  MUFU.EX2 R249, R3 ;  /* 0x0000000300f97308 */ /* 0x0005e20000000800 */
        /* <DEDUP_REMOVED lines=12> */
[----:B------:R-:W1:Y:S01]  /*137d0*/  LDSM.16.MT88.4 R144, [R218+0xa000] ;  /* 0x00a00000da90783b */ /* 0x000e620000004200 */
[C---:B------:R-:W-:Y:S01]  /*137e0*/  FMUL.FTZ R26, R0.reuse, R162 ;  /* 0x000000a2001a7220 */ /* 0x040fe20000410000 */
[C---:B------:R-:W-:Y:S01]  /*137f0*/  FMUL.FTZ R27, R0.reuse, R163 ;  /* 0x000000a3001b7220 */ /* 0x040fe20000410000 */
[----:B------:R-:W-:Y:S01]  /*13800*/  FMUL.FTZ R30, R0, R170 ;  /* 0x000000aa001e7220 */ /* 0x000fe20000410000 */
[C---:B------:R-:W-:Y:S01]  /*13810*/  HMMA.16816.F32 R8, R180.reuse, R20, R8 ;  /* 0x00000014b408723c */ /* 0x040fe20000001808 */
[----:B------:R3:W-:Y:S03]  /*13820*/  MUFU.EX2 R247, R138 ;  /* 0x0000008a00f77308 */ /* 0x0007e60000000800 */
[----:B------:R-:W4:Y:S01]  /*13830*/  LDSM.16.MT88.4 R152, [R213+0xb000] ;  /* 0x00b00000d598783b */ /* 0x000f220000004200 */
[----:B--2---:R-:W-:Y:S01]  /*13840*/  FFMA.FTZ R3, R190, UR4, -R141 ;  /* 0x00000004be037c23 */ /* 0x004fe2000801088d */
[-C--:B------:R-:W-:Y:S05]  /*13850*/  HMMA.16816.F32 R12, R180, R22.reuse, R12 ;  /* 0x00000016b40c723c */ /* 0x080fea000000180c */
[----:B------:R2:W5:Y:S01]  /*13860*/  MUFU.EX2 R248, R3 ;  /* 0x0000000300f87308 */ /* 0x0005620000000800 */
[C---:B------:R-:W-:Y:S01]  /*13870*/  FMUL.FTZ R20, R133.reuse, R164 ;  /* 0x000000a485147220 */ /* 0x040fe20000410000 */
[C---:B------:R-:W-:Y:S04]  /*13880*/  HMMA.16816.F32 R16, R176.reuse, R22, R16 ;  /* 0x00000016b010723c */ /* 0x040fe80000001810 */
[----:B------:R-:W-:Y:S01]  /*13890*/  FMUL.FTZ R21, R133, R165 ;  /* 0x000000a585157220 */ /* 0x000fe20000410000 */
[----:B------:R-:W-:Y:S02]  /*138a0*/  FMUL.FTZ R31, R0, R171 ;  /* 0x000000ab001f7220 */ /* 0x000fe40000410000 */
[C---:B------:R-:W-:Y:S01]  /*138b0*/  FMUL.FTZ R22, R132.reuse, R166 ;  /* 0x000000a684167220 */ /* 0x040fe20000410000 */
[----:B------:R-:W-:Y:S03]  /*138c0*/  FMUL.FTZ R23, R132, R167 ;  /* 0x000000a784177220 */ /* 0x000fe60000410000 */
[----:B---3--:R-:W-:Y:S01]  /*138d0*/  FFMA.FTZ R138, R193, UR4, -R143 ;  /* 0x00000004c18a7c23 */ /* 0x008fe2000801088f */
[----:B------:R-:W-:Y:S01]  /*138e0*/  MOV R164, R204 ;  /* 0x000000cc00a47202 */ /* 0x000fe20000000f00 */
[----:B------:R-:W-:Y:S01]  /*138f0*/  FMUL.FTZ R40, R2, R40 ;  /* 0x0000002802287220 */ /* 0x000fe20000410000 */
[--C-:B--2---:R-:W-:Y:S01]  /*13900*/  FFMA.FTZ R3, R192, UR4, -R142.reuse ;  /* 0x00000004c0037c23 */ /* 0x104fe2000801088e */
[-C--:B------:R-:W-:Y:S01]  /*13910*/  HMMA.16816.F32 R20, R176, R184.reuse, R20 ;  /* 0x000000b8b014723c */ /* 0x080fe20000001814 */
        /* <DEDUP_REMOVED lines=17> */
[--C-:B--2---:R-:W-:Y:S01]  /*13a30*/  FFMA.FTZ R3, R196, UR4, -R141.reuse ;  /* 0x00000004c4037c23 */ /* 0x104fe2000801088d */
[C---:B------:R-:W-:Y:S02]  /*13a40*/  HMMA.16816.F32 R32, R176.reuse, R186, R32 ;  /* 0x000000bab020723c */ /* 0x040fe40000001820 */
[----:B------:R-:W-:Y:S02]  /*13a50*/  LDSM.16.MT88.4 R184, [R218+0xa800] ;  /* 0x00a80000dab8783b */ /* 0x000fe40000004200 */
[----:B------:R-:W-:Y:S01]  /*13a60*/  FFMA.FTZ R141, R195, UR4, -R141 ;  /* 0x00000004c38d7c23 */ /* 0x000fe2000801088d */
[----:B------:R2:W-:Y:S01]  /*13a70*/  MUFU.EX2 R244, R3 ;  /* 0x0000000300f47308 */ /* 0x0005e20000000800 */
[-C--:B-1----:R-:W-:Y:S05]  /*13a80*/  HMMA.16816.F32 R36, R176, R144.reuse, R36 ;  /* 0x00000090b024723c */ /* 0x082fea0000001824 */
[C---:B------:R-:W-:Y:S01]  /*13a90*/  FMUL.FTZ R44, R2.reuse, R44 ;  /* 0x0000002c022c7220 */ /* 0x040fe20000410000 */
[C---:B------:R-:W-:Y:S03]  /*13aa0*/  HMMA.16816.F32 R40, R180.reuse, R144, R40 ;  /* 0x00000090b428723c */ /* 0x040fe60000001828 */
[----:B------:R-:W1:Y:S02]  /*13ab0*/  MUFU.EX2 R245, R141 ;  /* 0x0000008d00f57308 */ /* 0x000e640000000800 */
[----:B------:R-:W-:Y:S01]  /*13ac0*/  FMUL.FTZ R45, R2, R45 ;  /* 0x0000002d022d7220 */ /* 0x000fe20000410000 */
[C---:B------:R-:W-:Y:S01]  /*13ad0*/  FMUL.FTZ R46, R0.reuse, R46 ;  /* 0x0000002e002e7220 */ /* 0x040fe20000410000 */
[----:B------:R-:W-:Y:S01]  /*13ae0*/  FMUL.FTZ R47, R0, R47 ;  /* 0x0000002f002f7220 */ /* 0x000fe20000410000 */
[----:B-----5:R-:W-:Y:S03]  /*13af0*/  F2FP.F16.F32.PACK_AB R140, R248, R249 ;  /* 0x000000f9f88c723e */ /* 0x020fe600000000ff */
[--C-:B--2---:R-:W-:Y:S01]  /*13b00*/  FFMA.FTZ R3, R199, UR4, -R142.reuse ;  /* 0x00000004c7037c23 */ /* 0x104fe2000801088e */
        /* <DEDUP_REMOVED lines=8> */
[----:B------:R-:W5:Y:S04]  /*13b90*/  LDSM.16.MT88.4 R144, [R215+0xb000] ;  /* 0x00b00000d790783b */ /* 0x000f680000004200 */
[----:B------:R-:W1:Y:S01]  /*13ba0*/  MUFU.EX2 R243, R142 ;  /* 0x0000008e00f37308 */ /* 0x000e620000000800 */
[C---:B------:R-:W-:Y:S01]  /*13bb0*/  FMUL.FTZ R60, R2.reuse, R60 ;  /* 0x0000003c023c7220 */ /* 0x040fe20000410000 */
[-C--:B------:R-:W-:Y:S04]  /*13bc0*/  HMMA.16816.F32 R52, R176, R148.reuse, R52 ;  /* 0x00000094b034723c */ /* 0x080fe80000001834 */
[----:B------:R-:W-:Y:S02]  /*13bd0*/  FMUL.FTZ R61, R2, R61 ;  /* 0x0000003d023d7220 */ /* 0x000fe40000410000 */
[C---:B------:R-:W-:Y:S05]  /*13be0*/  HMMA.16816.F32 R56, R180.reuse, R148, R56 ;  /* 0x00000094b438723c */ /* 0x040fea0000001838 */
[C---:B------:R-:W-:Y:S01]  /*13bf0*/  FMUL.FTZ R62, R0.reuse, R62 ;  /* 0x0000003e003e7220 */ /* 0x040fe20000410000 */
[----:B------:R-:W-:Y:S01]  /*13c00*/  FMUL.FTZ R63, R0, R63 ;  /* 0x0000003f003f7220 */ /* 0x000fe20000410000 */
[--C-:B--2---:R-:W-:Y:S01]  /*13c10*/  FFMA.FTZ R3, R194, UR4, -R143.reuse ;  /* 0x00000004c2037c23 */ /* 0x104fe2000801088f */
[C---:B------:R-:W-:Y:S01]  /*13c20*/  FMUL.FTZ R72, R2.reuse, R72 ;  /* 0x0000004802487220 */ /* 0x040fe20000410000 */
[----:B------:R-:W-:Y:S02]  /*13c30*/  LDSM.16.MT88.4 R192, [R215+0xb800] ;  /* 0x00b80000d7c0783b */ /* 0x000fe40000004200 */
[----:B------:R2:W1:Y:S01]  /*13c40*/  MUFU.EX2 R208, R3 ;  /* 0x0000000300d07308 */ /* 0x0004620000000800 */
        /* <DEDUP_REMOVED lines=8> */
[-C--:B----4-:R-:W-:Y:S05]  /*13cd0*/  HMMA.16816.F32 R68, R176, R152.reuse, R68 ;  /* 0x00000098b044723c */ /* 0x090fea0000001844 */
[C---:B------:R-:W-:Y:S01]  /*13ce0*/  FMUL.FTZ R78, R0.reuse, R78 ;  /* 0x0000004e004e7220 */ /* 0x040fe20000410000 */
[C---:B------:R-:W-:Y:S05]  /*13cf0*/  HMMA.16816.F32 R72, R180.reuse, R152, R72 ;  /* 0x00000098b448723c */ /* 0x040fea0000001848 */
[----:B------:R-:W-:Y:S01]  /*13d00*/  FMUL.FTZ R79, R0, R79 ;  /* 0x0000004f004f7220 */ /* 0x000fe20000410000 */
[--C-:B--2---:R-:W-:Y:S01]  /*13d10*/  FFMA.FTZ R3, R197, UR4, -R143.reuse ;  /* 0x00000004c5037c23 */ /* 0x104fe2000801088f */
        /* <DEDUP_REMOVED lines=9> */
[----:B------:R-:W4:Y:S03]  /*13db0*/  MUFU.EX2 R206, R143 ;  /* 0x0000008f00ce7308 */ /* 0x000f260000000800 */
[C---:B------:R-:W-:Y:S01]  /*13dc0*/  FMUL.FTZ R92, R2.reuse, R92 ;  /* 0x0000005c025c7220 */ /* 0x040fe20000410000 */
[-C--:B-----5:R-:W-:Y:S05]  /*13dd0*/  HMMA.16816.F32 R84, R176, R144.reuse, R84 ;  /* 0x00000090b054723c */ /* 0x0a0fea0000001854 */
[----:B------:R-:W-:Y:S01]  /*13de0*/  FMUL.FTZ R93, R2, R93 ;  /* 0x0000005d025d7220 */ /* 0x000fe20000410000 */
[C---:B------:R-:W-:Y:S05]  /*13df0*/  HMMA.16816.F32 R88, R180.reuse, R144, R88 ;  /* 0x00000090b458723c */ /* 0x040fea0000001858 */
[C---:B------:R-:W-:Y:S01]  /*13e00*/  FMUL.FTZ R94, R0.reuse, R94 ;  /* 0x0000005e005e7220 */ /* 0x040fe20000410000 */
[----:B------:R-:W-:Y:S01]  /*13e10*/  FMUL.FTZ R95, R0, R95 ;  /* 0x0000005f005f7220 */ /* 0x000fe20000410000 */
[--C-:B--2---:R-:W-:Y:S01]  /*13e20*/  FFMA.FTZ R3, R201, UR4, -R188.reuse ;  /* 0x00000004c9037c23 */ /* 0x104fe200080108bc */
        /* <DEDUP_REMOVED lines=8> */
[----:B------:R-:W5:Y:S04]  /*13eb0*/  LDSM.16.MT88.4 R144, [R217+0xb000] ;  /* 0x00b00000d990783b */ /* 0x000f680000004200 */
[----:B------:R-:W-:Y:S01]  /*13ec0*/  FMUL.FTZ R109, R2, R109 ;  /* 0x0000006d026d7220 */ /* 0x000fe20000410000 */
[-C--:B---3--:R-:W-:Y:S05]  /*13ed0*/  HMMA.16816.F32 R100, R176, R148.reuse, R100 ;  /* 0x00000094b064723c */ /* 0x088fea0000001864 */
[C---:B------:R-:W-:Y:S01]  /*13ee0*/  FMUL.FTZ R110, R0.reuse, R110 ;  /* 0x0000006e006e7220 */ /* 0x040fe20000410000 */
[C---:B------:R-:W-:Y:S05]  /*13ef0*/  HMMA.16816.F32 R104, R180.reuse, R148, R104 ;  /* 0x00000094b468723c */ /* 0x040fea0000001868 */
[----:B------:R-:W-:Y:S01]  /*13f00*/  FMUL.FTZ R111, R0, R111 ;  /* 0x0000006f006f7220 */ /* 0x000fe20000410000 */
[--C-:B--2---:R-:W-:Y:S01]  /*13f10*/  FFMA.FTZ R3, R202, UR4, -R188.reuse ;  /* 0x00000004ca037c23 */ /* 0x104fe200080108bc */
        /* <DEDUP_REMOVED lines=12> */
[-C--:B-----5:R-:W-:Y:S03]  /*13fe0*/  HMMA.16816.F32 R116, R176, R144.reuse, R116 ;  /* 0x00000090b074723c */ /* 0x0a0fe60000001874 */
[----:B--2---:R-:W-:Y:S01]  /*13ff0*/  FFMA.FTZ R3, R203, UR4, -R188 ;  /* 0x00000004cb037c23 */ /* 0x004fe200080108bc */
[----:B-1----:R-:W-:Y:S01]  /*14000*/  F2FP.F16.F32.PACK_AB R142, R245, R244 ;  /* 0x000000f4f58e723e */ /* 0x002fe200000000ff */
[----:B------:R-:W1:Y:S01]  /*14010*/  LDSM.16.MT88.4 R188, [R217+0xa800] ;  /* 0x00a80000d9bc783b */ /* 0x000e620000004200 */
[C---:B------:R-:W-:Y:S01]  /*14020*/  HMMA.16816.F32 R120, R180.reuse, R144, R120 ;  /* 0x00000090b478723c */ /* 0x040fe20000001878 */
[----:B------:R2:W5:Y:S04]  /*14030*/  MUFU.EX2 R204, R3 ;  /* 0x0000000300cc7308 */ /* 0x0005680000000800 */
[----:B------:R-:W-:Y:S01]  /*14040*/  F2FP.F16.F32.PACK_AB R143, R243, R242 ;  /* 0x000000f2f38f723e */ /* 0x000fe200000000ff */
[-C--:B------:R-:W-:Y:S01]  /*14050*/  HMMA.16816.F32 R124, R180, R146.reuse, R124 ;  /* 0x00000092b47c723c */ /* 0x080fe2000000187c */
[----:B------:R-:W1:Y:S05]  /*14060*/  LDSM.16.MT88.4 R180, [R213+0xb800] ;  /* 0x00b80000d5b4783b */ /* 0x000e6a0000004200 */
[----:B------:R-:W-:Y:S03]  /*14070*/  HMMA.16816.F32 R128, R176, R146, R128 ;  /* 0x00000092b080723c */ /* 0x000fe60000001880 */
[----:B------:R-:W1:Y:S03]  /*14080*/  LDSM.16.MT88.4 R200, [R217+0xb800] ;  /* 0x00b80000d9c8783b */ /* 0x000e660000004200 */
[-C--:B------:R-:W-:Y:S05]  /*14090*/  HMMA.16816.F32 R148, R140, R156.reuse, R4 ;  /* 0x0000009c8c94723c */ /* 0x080fea0000001804 */
[----:B------:R-:W5:Y:S01]  /*140a0*/  LDL.LU R4, [R1+0xc] ;  /* 0x00000c0001047983 */ /* 0x000f620000300800 */
[----:B------:R-:W-:Y:S02]  /*140b0*/  F2FP.F16.F32.PACK_AB R176, R209, R208 ;  /* 0x000000d0d1b0723e */ /* 0x000fe400000000ff */
[----:B----4-:R-:W-:Y:S01]  /*140c0*/  F2FP.F16.F32.PACK_AB R178, R206, R207 ;  /* 0x000000cfceb2723e */ /* 0x010fe200000000ff */
[----:B--2---:R-:W2:Y:S02]  /*140d0*/  LDL.LU R3, [R1+0x8] ;  /* 0x0000080001037983 */ /* 0x004ea40000300800 */
[----:B---3--:R-:W-:Y:S02]  /*140e0*/  F2FP.F16.F32.PACK_AB R177, R139, R205 ;  /* 0x000000cd8bb1723e */ /* 0x008fe400000000ff */
[----:B-----5:R-:W-:Y:S02]  /*140f0*/  F2FP.F16.F32.PACK_AB R179, R138, R204 ;  /* 0x000000cc8ab3723e */ /* 0x020fe400000000ff */
        /* <DEDUP_REMOVED lines=79> */
.L_x_1406:
[----:B------:R-:W2:Y:S04]  /*145f0*/  LDL.LU R8, [R1+0xc] ;  /* 0x00000c0001087983 */ /* 0x000ea80000300800 */
[----:B------:R-:W3:Y:S04]  /*14600*/  LDL.LU R6, [R1+0x8] ;  /* 0x0000080001067983 */ /* 0x000ee80000300800 */
[----:B------:R-:W4:Y:S04]  /*14610*/  LDL.LU R5, [R1+0x4] ;  /* 0x0000040001057983 */ /* 0x000f280000300800 */
[----:B------:R-:W5:Y:S01]  /*14620*/  LDL.LU R7, [R1] ;  /* 0x0000000001077983 */ /* 0x000f620000300800 */
[----:B------:R-:W1:Y:S01]  /*14630*/  S2UR UR4, SR_CgaCtaId ;  /* 0x00000000000479c3 */ /* 0x000e620000008800 */
[----:B------:R-:W-:Y:S01]  /*14640*/  UISETP.NE.AND UP0, UPT, UR13, -0x1, UPT ;  /* 0xffffffff0d00788c */ /* 0x000fe2000bf05270 */
[----:B------:R-:W5:Y:S01]  /*14650*/  S2R R12, SR_TID.X ;  /* 0x00000000000c7919 */ /* 0x000f620000002100 */
[----:B------:R-:W1:Y:S09]  /*14660*/  S2R R179, SR_TID.X ;  /* 0x0000000000b37919 */ /* 0x000e720000002100 */
        /* <DEDUP_REMOVED lines=10> */
[----:B-----5:R-:W4:Y:S01]  /*14710*/  SHFL.BFLY PT, R4, R7, 0x2, 0x1f ;  /* 0x0c401f0007047f89 */ /* 0x020f2200000e0000 */
        /* <DEDUP_REMOVED lines=9> */
[----:B------:R-:W-:Y:S01]  /*147b0*/  SHF.R.S32.HI R8, RZ, 0x1f, R12 ;  /* 0x0000001fff087819 */ /* 0x000fe2000001140c */
[----:B--2---:R-:W-:-:S03]  /*147c0*/  FADD.FTZ R132, R3, R6 ;  /* 0x0000000603847221 */ /* 0x004fc60000010000 */
[----:B------:R-:W-:Y:S02]  /*147d0*/  FSETP.NE.FTZ.AND P5, PT, R2, RZ, PT ;  /* 0x000000ff0200720b */ /* 0x000fe40003fb5000 */
[-C--:B------:R-:W-:Y:S01]  /*147e0*/  LEA.HI R3, R8, R12.reuse, RZ, 0x2 ;  /* 0x0000000c08037211 */ /* 0x080fe200078f10ff */
[----:B---3--:R-:W-:Y:S01]  /*147f0*/  FADD.FTZ R133, R0, R5 ;  /* 0x0000000500857221 */ /* 0x008fe20000010000 */
[----:B------:R-:W-:Y:S02]  /*14800*/  MOV R0, 0x3f800000 ;  /* 0x3f80000000007802 */ /* 0x000fe40000000f00 */
[----:B------:R-:W-:Y:S01]  /*14810*/  LEA.HI R5, R8, R12, RZ, 0x5 ;  /* 0x0000000c08057211 */ /* 0x000fe200078f28ff */
[----:B----4-:R-:W-:Y:S01]  /*14820*/  FADD.FTZ R138, R4, R7 ;  /* 0x00000007048a7221 */ /* 0x010fe20000010000 */
[--C-:B------:R-:W-:Y:S02]  /*14830*/  SHF.R.S32.HI R4, RZ, 0x2, R3.reuse ;  /* 0x00000002ff047819 */ /* 0x100fe40000011403 */
[----:B------:R-:W-:-:S02]  /*14840*/  SHF.R.S32.HI R8, RZ, 0x1f, R3 ;  /* 0x0000001fff087819 */ /* 0x000fc40000011403 */
[----:B------:R-:W-:Y:S01]  /*14850*/  LOP3.LUT R10, R3, 0x3ffffffc, RZ, 0xc0, !PT ;  /* 0x3ffffffc030a7812 */ /* 0x000fe200078ec0ff */
[----:B------:R-:W1:Y:S01]  /*14860*/  @P5 MUFU.RCP R0, R2 ;  /* 0x0000000200005308 */ /* 0x000e620000001000 */
[----:B------:R-:W-:Y:S02]  /*14870*/  LOP3.LUT R9, R5, 0xffffffe0, RZ, 0xc0, !PT ;  /* 0xffffffe005097812 */ /* 0x000fe400078ec0ff */
[----:B------:R-:W-:Y:S02]  /*14880*/  SHF.R.S32.HI R7, RZ, 0x5, R5 ;  /* 0x00000005ff077819 */ /* 0x000fe40000011405 */
[----:B------:R-:W-:Y:S02]  /*14890*/  LEA.HI R5, R8, R4, RZ, 0x3 ;  /* 0x0000000408057211 */ /* 0x000fe400078f18ff */
[----:B------:R-:W-:Y:S02]  /*148a0*/  FSETP.NE.FTZ.AND P0, PT, R132, RZ, PT ;  /* 0x000000ff8400720b */ /* 0x000fe40003f15000 */
[----:B------:R-:W-:-:S02]  /*148b0*/  IADD3 R10, -R10, R12, RZ ;  /* 0x0000000c0a0a7210 */ /* 0x000fc40007ffe1ff */
[----:B------:R-:W-:Y:S02]  /*148c0*/  LOP3.LUT R5, R5, 0xfffffff8, RZ, 0xc0, !PT ;  /* 0xfffffff805057812 */ /* 0x000fe400078ec0ff */
[----:B------:R-:W-:Y:S02]  /*148d0*/  LEA R7, R7, R10, 0x9 ;  /* 0x0000000a07077211 */ /* 0x000fe400078e48ff */
[----:B------:R-:W-:Y:S01]  /*148e0*/  IADD3 R9, -R9, R12, RZ ;  /* 0x0000000c09097210 */ /* 0x000fe20007ffe1ff */
        /* <DEDUP_REMOVED lines=34> */
[----:B------:R-:W-:Y:S01]  /*14b10*/  LOP3.LUT P4, RZ, R9, 0x3, RZ, 0xc0, !PT ;  /* 0x0000000309ff7812 */ /* 0x000fe2000788c0ff */
[----:B------:R-:W1:Y:S01]  /*14b20*/  @P5 LDC R5, c[0x0][0x2e8] ;  /* 0x0000ba00ff055b82 */ /* 0x000e620000000800 */
[C---:B------:R-:W-:Y:S01]  /*14b30*/  SHF.L.U32 R20, R0.reuse, 0x6, RZ ;  /* 0x0000000600147819 */ /* 0x040fe200000006ff */
[----:B------:R-:W2:Y:S01]  /*14b40*/  @P0 MUFU.RCP R3, R132 ;  /* 0x0000008400030308 */ /* 0x000ea20000001000 */
[C---:B------:R-:W-:Y:S02]  /*14b50*/  LOP3.LUT R4, R0.reuse, 0x1, RZ, 0xc0, !PT ;  /* 0x0000000100047812 */ /* 0x040fe400078ec0ff */
[----:B------:R-:W-:Y:S02]  /*14b60*/  R2P PR, R0, 0x6 ;  /* 0x0000000600007804 */ /* 0x000fe40000000000 */
[----:B------:R-:W-:-:S02]  /*14b70*/  P2R R11, PR, RZ, 0x20 ;  /* 0x00000020ff0b7803 */ /* 0x000fc40000000000 */
[----:B------:R-:W-:Y:S01]  /*14b80*/  LOP3.LUT R20, R20, 0x1c0, RZ, 0xc0, !PT ;  /* 0x000001c014147812 */ /* 0x000fe200078ec0ff */
[----:B------:R3:W4:Y:S01]  /*14b90*/  @P5 MUFU.LG2 R0, R2 ;  /* 0x0000000200005308 */ /* 0x0007220000000c00 */
[----:B------:R-:W-:Y:S02]  /*14ba0*/  PLOP3.LUT P5, PT, PT, PT, UP0, 0x80, 0x0 ;  /* 0x000000000000781c */ /* 0x000fe40003faf008 */
[----:B------:R-:W-:Y:S02]  /*14bb0*/  LEA.HI R20, R20, R20, RZ, 0x1d ;  /* 0x0000001414147211 */ /* 0x000fe400078fe8ff */
[----:B------:R-:W-:Y:S02]  /*14bc0*/  LOP3.LUT R6, R178, 0xfffffff8, RZ, 0xc0, !PT ;  /* 0xfffffff8b2067812 */ /* 0x000fe400078ec0ff */
[----:B------:R-:W-:Y:S02]  /*14bd0*/  LEA R20, R7, R20, 0x1 ;  /* 0x0000001407147211 */ /* 0x000fe400078e08ff */
[----:B------:R-:W-:Y:S01]  /*14be0*/  MOV R69, 0x20 ;  /* 0x0000002000457802 */ /* 0x000fe20000000f00 */
[C---:B--2---:R-:W-:Y:S01]  /*14bf0*/  FMUL.FTZ R150, R3.reuse, R150 ;  /* 0x0000009603967220 */ /* 0x044fe20000410000 */
[----:B------:R-:W-:Y:S01]  /*14c00*/  MOV R68, 0x40 ;  /* 0x0000004000447802 */ /* 0x000fe20000000f00 */
[C---:B------:R-:W-:Y:S01]  /*14c10*/  FMUL.FTZ R151, R3.reuse, R151 ;  /* 0x0000009703977220 */ /* 0x040fe20000410000 */
        /* <DEDUP_REMOVED lines=19> */
.L_x_1410:
        /* <DEDUP_REMOVED lines=20> */
[----:B-1----:R-:W-:-:S04]  /*14e90*/  @!UP0 UIMAD UR13, UR7, UR6, URZ ;  /* 0x00000006070d82a4 */ /* 0x002fc8000f8e023f */
[----:B------:R-:W-:Y:S02]  /*14ea0*/  USHF.R.S32.HI UR6, URZ, 0x1f, UR13 ;  /* 0x0000001f3f067899 */ /* 0x000fe4000801140d */
[----:B------:R-:W-:-:S04]  /*14eb0*/  IMAD.U32 R80, RZ, RZ, UR13 ;  /* 0x0000000dff507e24 */ /* 0x000fc8000f8e00ff */
[----:B------:R-:W-:-:S07]  /*14ec0*/  MOV R81, UR6 ;  /* 0x0000000600517c02 */ /* 0x000fce0008000f00 */
.L_x_1411:
        /* <DEDUP_REMOVED lines=121> */
[----:B------:R-:W-:Y:S02]  /*15660*/  F2FP.F16.F32.PACK_AB R17, R17, R15 ;  /* 0x0000000f1111723e */ /* 0x000fe400000000ff */
[----:B------:R-:W-:Y:S02]  /*15670*/  F2FP.F16.F32.PACK_AB R16, R28, R32 ;  /* 0x000000201c10723e */ /* 0x000fe400000000ff */
[----:B------:R-:W-:Y:S02]  /*15680*/  F2FP.F16.F32.PACK_AB R15, R51, R50 ;  /* 0x00000032330f723e */ /* 0x000fe400000000ff */
[----:B-1----:R-:W-:-:S02]  /*15690*/  IADD3 R0, R20, R69, RZ ;  /* 0x0000004514007210 */ /* 0x002fc40007ffe0ff */
[-C--:B------:R-:W-:Y:S02]  /*156a0*/  IADD3 R4, R68, R19.reuse, RZ ;  /* 0x0000001344047210 */ /* 0x080fe40007ffe0ff */
[----:B--2---:R-:W-:Y:S01]  /*156b0*/  IADD3 R13, R69, R19, RZ ;  /* 0x00000013450d7210 */ /* 0x004fe20007ffe0ff */
[----:B------:R1:W-:Y:S01]  /*156c0*/  STS [R0], R10 ;  /* 0x0000000a00007388 */ /* 0x0003e20000000800 */
[----:B------:R-:W-:Y:S01]  /*156d0*/  F2FP.F16.F32.PACK_AB R24, R43, R24 ;  /* 0x000000182b18723e */ /* 0x000fe200000000ff */
[----:B----4-:R-:W-:Y:S02]  /*156e0*/  IMAD.IADD R3, R20, 0x1, R68 ;  /* 0x0000000114037824 */ /* 0x010fe400078e0244 */
[----:B------:R2:W-:Y:S01]  /*156f0*/  STS [R0+0x400], R9 ;  /* 0x0004000900007388 */ /* 0x0005e20000000800 */
[----:B------:R-:W-:Y:S02]  /*15700*/  F2FP.F16.F32.PACK_AB R30, R30, R25 ;  /* 0x000000191e1e723e */ /* 0x000fe400000000ff */
[----:B------:R-:W-:Y:S01]  /*15710*/  F2FP.F16.F32.PACK_AB R29, R47, R29 ;  /* 0x0000001d2f1d723e */ /* 0x000fe200000000ff */
[----:B------:R4:W-:Y:S01]  /*15720*/  STS [R13], R7 ;  /* 0x000000070d007388 */ /* 0x0009e20000000800 */
[----:B------:R-:W-:Y:S01]  /*15730*/  F2FP.F16.F32.PACK_AB R28, R35, R139 ;  /* 0x0000008b231c723e */ /* 0x000fe200000000ff */
[----:B-----5:R-:W-:Y:S01]  /*15740*/  @P6 MUFU.LG2 R12, R133 ;  /* 0x00000085000c6308 */ /* 0x020fe20000000c00 */
[----:B------:R-:W-:Y:S01]  /*15750*/  F2FP.F16.F32.PACK_AB R27, R27, R26 ;  /* 0x0000001a1b1b723e */ /* 0x000fe200000000ff */
[----:B------:R5:W-:Y:S01]  /*15760*/  STS [R13+0x400], R6 ;  /* 0x000400060d007388 */ /* 0x000be20000000800 */
[----:B------:R-:W-:-:S02]  /*15770*/  IADD3 R2, R0, R68, RZ ;  /* 0x0000004400027210 */ /* 0x000fc40007ffe0ff */
[----:B------:R-:W-:Y:S01]  /*15780*/  F2FP.F16.F32.PACK_AB R26, R140, R141 ;  /* 0x0000008d8c1a723e */ /* 0x000fe200000000ff */
[----:B------:R3:W-:Y:S01]  /*15790*/  STS [R0+0x2000], R8 ;  /* 0x0020000800007388 */ /* 0x0007e20000000800 */
[----:B------:R-:W-:Y:S02]  /*157a0*/  F2FP.F16.F32.PACK_AB R25, R67, R31 ;  /* 0x0000001f4319723e */ /* 0x000fe400000000ff */
[----:B------:R-:W-:Y:S01]  /*157b0*/  IADD3 R5, R13, R68, RZ ;  /* 0x000000440d057210 */ /* 0x000fe20007ffe0ff */
[----:B------:R-:W-:Y:S01]  /*157c0*/  STS [R0+0x2400], R14 ;  /* 0x0024000e00007388 */ /* 0x000fe20000000800 */
        /* <DEDUP_REMOVED lines=9> */
[----:B------:R3:W-:Y:S01]  /*15860*/  STS [R3], R21 ;  /* 0x0000001503007388 */ /* 0x0007e20000000800 */
[----:B------:R-:W-:Y:S01]  /*15870*/  F2FP.F16.F32.PACK_AB R47, R165, R176 ;  /* 0x000000b0a52f723e */ /* 0x000fe200000000ff */
[----:B--2---:R-:W2:Y:S01]  /*15880*/  @P0 LDC R9, c[0x0][0x2e8] ;  /* 0x0000ba00ff090b82 */ /* 0x004ea20000000800 */
[----:B------:R-:W-:Y:S01]  /*15890*/  F2FP.F16.F32.PACK_AB R46, R83, R82 ;  /* 0x00000052532e723e */ /* 0x000fe200000000ff */
[----:B------:R3:W-:Y:S01]  /*158a0*/  STS [R3+0x400], R18 ;  /* 0x0004001203007388 */ /* 0x0007e20000000800 */
[----:B------:R-:W-:Y:S01]  /*158b0*/  F2FP.F16.F32.PACK_AB R49, R49, R72 ;  /* 0x000000483131723e */ /* 0x000fe200000000ff */
[----:B----4-:R-:W4:Y:S01]  /*158c0*/  @P0 MUFU.LG2 R7, R132 ;  /* 0x0000008400070308 */ /* 0x010f220000000c00 */
[----:B------:R-:W-:Y:S01]  /*158d0*/  F2FP.F16.F32.PACK_AB R48, R75, R48 ;  /* 0x000000304b30723e */ /* 0x000fe200000000ff */
[----:B------:R-:W-:Y:S01]  /*158e0*/  STS [R4], R16 ;  /* 0x0000001004007388 */ /* 0x000fe20000000800 */
[----:B------:R-:W-:Y:S01]  /*158f0*/  F2FP.F16.F32.PACK_AB R45, R45, R76 ;  /* 0x0000004c2d2d723e */ /* 0x000fe200000000ff */
[----:B-----5:R-:W5:Y:S01]  /*15900*/  @!P1 LDC R6, c[0x0][0x2c4] ;  /* 0x0000b100ff069b82 */ /* 0x020f620000000800 */
[----:B------:R-:W-:Y:S01]  /*15910*/  F2FP.F16.F32.PACK_AB R44, R79, R44 ;  /* 0x0000002c4f2c723e */ /* 0x000fe200000000ff */
[----:B------:R-:W-:Y:S01]  /*15920*/  STS [R4+0x400], R15 ;  /* 0x0004000f04007388 */ /* 0x000fe20000000800 */
[----:B------:R-:W-:-:S02]  /*15930*/  F2FP.F16.F32.PACK_AB R43, R85, R177 ;  /* 0x000000b1552b723e */ /* 0x000fc400000000ff */
[----:B------:R-:W-:Y:S01]  /*15940*/  F2FP.F16.F32.PACK_AB R42, R87, R86 ;  /* 0x00000056572a723e */ /* 0x000fe200000000ff */
[----:B------:R-:W-:Y:S01]  /*15950*/  STS [R3+0x2000], R17 ;  /* 0x0020001103007388 */ /* 0x000fe20000000800 */
        /* <DEDUP_REMOVED lines=13> */
[----:B-----5:R-:W5:Y:S01]  /*15a30*/  @P3 LDC R6, c[0x0][0x2e4] ;  /* 0x0000b900ff063b82 */ /* 0x020f620000000800 */
        /* <DEDUP_REMOVED lines=20> */
[----:B---3--:R-:W-:-:S02]  /*15b80*/  SHF.R.S32.HI R8, RZ, 0x3, R178 ;  /* 0x00000003ff087819 */ /* 0x008fc400000114b2 */
[----:B------:R-:W-:Y:S01]  /*15b90*/  MOV R21, 0x7f800000 ;  /* 0x7f80000000157802 */ /* 0x000fe20000000f00 */
[----:B------:R-:W-:Y:S01]  /*15ba0*/  STS [R20+0x4000], R51 ;  /* 0x0040003314007388 */ /* 0x000fe20000000800 */
[----:B------:R-:W-:Y:S02]  /*15bb0*/  MOV R18, 0x7f800000 ;  /* 0x7f80000000127802 */ /* 0x000fe40000000f00 */
[----:B----4-:R-:W-:Y:S01]  /*15bc0*/  SHF.L.U32 R24, R179, 0x3, RZ ;  /* 0x00000003b3187819 */ /* 0x010fe200000006ff */
        /* <DEDUP_REMOVED lines=13> */
[----:B---3--:R-:W-:-:S03]  /*15ca0*/  MOV R19, 0x7f800000 ;  /* 0x7f80000000137802 */ /* 0x008fc60000000f00 */
[----:B------:R-:W-:Y:S04]  /*15cb0*/  STS [R13+0x6000], R37 ;  /* 0x006000250d007388 */ /* 0x000fe80000000800 */
[----:B------:R3:W-:Y:S04]  /*15cc0*/  STS [R13+0x6400], R36 ;  /* 0x006400240d007388 */ /* 0x0007e80000000800 */
[----:B------:R-:W-:Y:S04]  /*15cd0*/  STS [R3+0x4000], R35 ;  /* 0x0040002303007388 */ /* 0x000fe80000000800 */
[----:B------:R-:W-:Y:S04]  /*15ce0*/  STS [R3+0x4400], R34 ;  /* 0x0044002203007388 */ /* 0x000fe80000000800 */
[----:B------:R-:W-:Y:S04]  /*15cf0*/  STS [R4+0x4000], R32 ;  /* 0x0040002004007388 */ /* 0x000fe80000000800 */
[----:B------:R-:W-:Y:S01]  /*15d00*/  STS [R4+0x4400], R31 ;  /* 0x0044001f04007388 */ /* 0x000fe20000000800 */
[----:B----4-:R-:W5:Y:S03]  /*15d10*/  @!P1 LDC R0, c[0x0][0x270] ;  /* 0x00009c00ff009b82 */ /* 0x010f660000000800 */
        /* <DEDUP_REMOVED lines=9> */
[----:B----4-:R-:W4:Y:S03]  /*15db0*/  @P1 LDC R3, c[0x0][0x2c0] ;  /* 0x0000b000ff031b82 */ /* 0x010f260000000800 */
[----:B------:R-:W-:Y:S04]  /*15dc0*/  STS [R2+0x6000], R59 ;  /* 0x0060003b02007388 */ /* 0x000fe80000000800 */
[----:B------:R2:W-:Y:S01]  /*15dd0*/  STS [R2+0x6400], R58 ;  /* 0x0064003a02007388 */ /* 0x0005e20000000800 */
[----:B-1----:R-:W-:-:S03]  /*15de0*/  VIADD R4, R8, 0x10 ;  /* 0x0000001008047836 */ /* 0x002fc60000000000 */
[----:B------:R-:W-:Y:S02]  /*15df0*/  STS [R5+0x6000], R65 ;  /* 0x0060004105007388 */ /* 0x000fe40000000800 */
[----:B------:R-:W-:Y:S02]  /*15e00*/  ISETP.GE.AND P3, PT, R4, UR5, PT ;  /* 0x0000000504007c0c */ /* 0x000fe4000bf66270 */
[----:B------:R1:W-:Y:S01]  /*15e10*/  STS [R5+0x6400], R66 ;  /* 0x0064004205007388 */ /* 0x0003e20000000800 */
[----:B------:R-:W-:Y:S01]  /*15e20*/  IADD3 R4, R8, 0x20, RZ ;  /* 0x0000002008047810 */ /* 0x000fe20007ffe0ff */
[----:B------:R-:W-:Y:S01]  /*15e30*/  BAR.SYNC.DEFER_BLOCKING 0x0 ;  /* 0x0000000000007b1d */ /* 0x000fe20000010000 */
[----:B------:R-:W-:-:S05]  /*15e40*/  @!P1 IMAD.MOV.U32 R3, RZ, RZ, 0x1 ;  /* 0x00000001ff039424 */ /* 0x000fca00078e00ff */
[----:B------:R-:W1:Y:S01]  /*15e50*/  S2R R14, SR_CTAID.Y ;  /* 0x00000000000e7919 */ /* 0x000e620000002600 */
[----:B------:R-:W4:Y:S01]  /*15e60*/  S2R R23, SR_CTAID.Z ;  /* 0x0000000000177919 */ /* 0x000f220000002700 */
[----:B--2---:R-:W-:Y:S01]  /*15e70*/  @P1 MOV R2, 0x1 ;  /* 0x0000000100021802 */ /* 0x004fe20000000f00 */
[----:B-----5:R-:W-:Y:S02]  /*15e80*/  @!P1 IMAD R2, R6, R0, RZ ;  /* 0x0000000006029224 */ /* 0x020fe400078e02ff */
[----:B------:R-:W-:Y:S01]  /*15e90*/  @P1 IMAD R0, R11, R10, RZ ;  /* 0x0000000a0b001224 */ /* 0x000fe200078e02ff */
[----:B------:R-:W-:Y:S01]  /*15ea0*/  @!P1 MOV R0, R6 ;  /* 0x0000000600009202 */ /* 0x000fe20000000f00 */
[----:B------:R-:W2:Y:S01]  /*15eb0*/  @P6 LDC R11, c[0x0][0x2e8] ;  /* 0x0000ba00ff0b6b82 */ /* 0x000ea20000000800 */
[----:B------:R-:W5:Y:S01]  /*15ec0*/  @P5 MUFU.LG2 R10, R138 ;  /* 0x0000008a000a5308 */ /* 0x000f620000000c00 */
[----:B------:R-:W-:Y:S01]  /*15ed0*/  @P0 FMUL.FTZ R6, R7, 0.69314718246459960938 ;  /* 0x3f31721807060820 */ /* 0x000fe20000410000 */
[----:B------:R2:W2:Y:S03]  /*15ee0*/  LDS.128 R28, [R227+0x3800] ;  /* 0x00380000e31c7984 */ /* 0x0004a60000000c00 */
[----:B------:R-:W-:Y:S01]  /*15ef0*/  @P0 FFMA.FTZ R21, R135, R9, R6 ;  /* 0x0000000987150223 */ /* 0x000fe20000010006 */
[----:B-----5:R-:W-:Y:S01]  /*15f00*/  @P5 FMUL.FTZ R6, R10, 0.69314718246459960938 ;  /* 0x3f3172180a065820 */ /* 0x020fe20000410000 */
[----:B-1----:R-:W-:Y:S01]  /*15f10*/  IMAD R5, R14, R2, RZ ;  /* 0x000000020e057224 */ /* 0x002fe200078e02ff */
[----:B------:R-:W-:-:S02]  /*15f20*/  IADD3 R2, R8, 0x30, RZ ;  /* 0x0000003008027810 */ /* 0x000fc40007ffe0ff */
[----:B---3--:R-:W-:Y:S02]  /*15f30*/  @P5 FFMA.FTZ R19, R137, R13, R6 ;  /* 0x0000000d89135223 */ /* 0x008fe40000010006 */
[----:B------:R-:W-:Y:S02]  /*15f40*/  SEL R5, R5, RZ, !P2 ;  /* 0x000000ff05057207 */ /* 0x000fe40005000000 */
[----:B------:R-:W-:Y:S01]  /*15f50*/  ISETP.GE.AND P2, PT, R4, UR5, PT ;  /* 0x0000000504007c0c */ /* 0x000fe2000bf46270 */
[----:B----4-:R-:W-:Y:S01]  /*15f60*/  IMAD R4, R3, UR6, RZ ;  /* 0x0000000603047c24 */ /* 0x010fe2000f8e02ff */
[----:B------:R-:W-:Y:S01]  /*15f70*/  ISETP.GE.AND P1, PT, R2, UR5, PT ;  /* 0x0000000502007c0c */ /* 0x000fe2000bf26270 */
[----:B------:R-:W-:Y:S02]  /*15f80*/  IMAD R0, R23, R0, R5 ;  /* 0x0000000017007224 */ /* 0x000fe400078e0205 */
[----:B------:R-:W-:Y:S01]  /*15f90*/  @P6 FMUL.FTZ R5, R12, 0.69314718246459960938 ;  /* 0x3f3172180c056820 */ /* 0x000fe20000410000 */
[----:B------:R-:W-:-:S02]  /*15fa0*/  IADD3 R2, R8, 0x40, RZ ;  /* 0x0000004008027810 */ /* 0x000fc40007ffe0ff */
[----:B------:R-:W-:Y:S01]  /*15fb0*/  SHF.L.U32 R4, R4, 0x7, RZ ;  /* 0x0000000704047819 */ /* 0x000fe200000006ff */
[----:B--2---:R-:W-:Y:S01]  /*15fc0*/  @P6 FFMA.FTZ R18, R134, R11, R5 ;  /* 0x0000000b86126223 */ /* 0x004fe20000010005 */
[----:B------:R-:W-:Y:S02]  /*15fd0*/  ISETP.GE.AND P0, PT, R2, UR5, PT ;  /* 0x0000000502007c0c */ /* 0x000fe4000bf06270 */
[----:B------:R-:W-:Y:S02]  /*15fe0*/  IADD3 R5, P6, P5, R4, R80, R0 ;  /* 0x0000005004057210 */ /* 0x000fe40007dde000 */
[----:B------:R-:W-:Y:S02]  /*15ff0*/  SHF.R.S32.HI R2, RZ, 0x1f, R4 ;  /* 0x0000001fff027819 */ /* 0x000fe40000011404 */
[----:B------:R-:W-:-:S04]  /*16000*/  SHF.R.S32.HI R0, RZ, 0x1f, R0 ;  /* 0x0000001fff007819 */ /* 0x000fc80000011400 */
[----:B------:R-:W-:Y:S01]  /*16010*/  IADD3.X R4, R2, R81, R0, P6, P5 ;  /* 0x0000005102047210 */ /* 0x000fe200037ea400 */
[----:B------:R-:W-:Y:S06]  /*16020*/  @P4 BRA `(.L_x_1413) ;  /* 0x0000000000d84947 */ /* 0x000fec0003800000 */
        /* <DEDUP_REMOVED lines=30> */
[----:B------:R-:W-:-:S05]  /*16210*/  VIADD R0, R2, 0x48 ;  /* 0x0000004802007836 */ /* 0x000fca0000000000 */
[----:B------:R-:W-:-:S13]  /*16220*/  ISETP.GE.AND P5, PT, R0, UR5, PT ;  /* 0x0000000500007c0c */ /* 0x000fda000bfa6270 */
[----:B------:R-:W-:Y:S02]  /*16230*/  @!P5 IMAD R0, R0, R3, RZ ;  /* 0x000000030000d224 */ /* 0x000fe400078e02ff */
[----:B------:R-:W1:Y:S03]  /*16240*/  @!P0 LDC.64 R2, c[0x0][0x2b0] ;  /* 0x0000ac00ff028b82 */ /* 0x000e660000000a00 */
        /* <DEDUP_REMOVED lines=20> */
.L_x_1413:
[----:B------:R-:W-:Y:S05]  /*16390*/  BSYNC B0 ;  /* 0x0000000000007941 */ /* 0x000fea0003800000 */
.L_x_1412:
        /* <DEDUP_REMOVED lines=22> */
[----:B------:R-:W-:Y:S01]  /*16500*/  IMAD.MOV.U32 R10, RZ, RZ, R12 ;  /* 0x000000ffff0a7224 */ /* 0x000fe200078e000c */
[----:B------:R-:W-:Y:S01]  /*16510*/  ULDC UR4, c[0x0][0x2d0] ;  /* 0x0000b40000047ab9 */ /* 0x000fe20000000800 */
[----:B------:R-:W-:Y:S01]  /*16520*/  IMAD R0, R7, UR6, RZ ;  /* 0x0000000607007c24 */ /* 0x000fe2000f8e02ff */
[----:B------:R-:W-:Y:S01]  /*16530*/  ISETP.GE.AND P6, PT, R24, UR4, PT ;  /* 0x0000000418007c0c */ /* 0x000fe2000bfc6270 */
[----:B------:R-:W-:-:S04]  /*16540*/  IMAD.WIDE.U32 R4, R6, UR6, R10 ;  /* 0x0000000606047c25 */ /* 0x000fc8000f8e000a */
[----:B------:R-:W-:Y:S01]  /*16550*/  IMAD R0, R6, UR7, R0 ;  /* 0x0000000706007c24 */ /* 0x000fe2000f8e0200 */
[----:B------:R-:W-:Y:S02]  /*16560*/  ULDC.64 UR6, c[0x0][0x280] ;  /* 0x0000a00000067ab9 */ /* 0x000fe40000000a00 */
[----:B------:R-:W-:Y:S02]  /*16570*/  LEA R2, P4, R4, UR6, 0x1 ;  /* 0x0000000604027c11 */ /* 0x000fe4000f8808ff */
[----:B------:R-:W-:-:S04]  /*16580*/  IADD3 R0, R5, R0, RZ ;  /* 0x0000000005007210 */ /* 0x000fc80007ffe0ff */
[----:B------:R-:W-:Y:S02]  /*16590*/  LEA.HI.X R3, R4, UR7, R0, 0x1, P4 ;  /* 0x0000000704037c11 */ /* 0x000fe4000a0f0c00 */
[----:B-----5:R-:W-:-:S03]  /*165a0*/  ISETP.GE.AND P4, PT, R15, UR4, PT ;  /* 0x000000040f007c0c */ /* 0x020fc6000bf86270 */
[----:B---3--:R4:W-:Y:S10]  /*165b0*/  @!P6 STG.E.128 desc[UR22][R2.64], R20 ;  /* 0x000000140200e986 */ /* 0x0089f4000c101d16 */
[----:B--2---:R4:W-:Y:S02]  /*165c0*/  @!P4 STG.E.128 desc[UR22][R2.64+0x80], R16 ;  /* 0x000080100200c986 */ /* 0x0049e4000c101d16 */
.L_x_1415:
[----:B------:R-:W-:Y:S05]  /*165d0*/  BSYNC B0 ;  /* 0x0000000000007941 */ /* 0x000fea0003800000 */
.L_x_1414:
[----:B---34-:R3:W4:Y:S01]  /*165e0*/  LDS.128 R20, [R227+0x800] ;  /* 0x00080000e3147984 */ /* 0x0187220000000c00 */
[----:B------:R-:W-:Y:S01]  /*165f0*/  BSSY B0, `(.L_x_1416) ;  /* 0x0000016000007945 */ /* 0x000fe20003800000 */
[----:B------:R-:W-:Y:S02]  /*16600*/  ISETP.GE.AND P4, PT, R14, UR5, PT ;  /* 0x000000050e007c0c */ /* 0x000fe4000bf86270 */
[----:B--2---:R3:W2:Y:S01]  /*16610*/  LDS.128 R16, [R227+0x4800] ;  /* 0x00480000e3107984 */ /* 0x0046a20000000c00 */
[----:B------:R-:W-:Y:S01]  /*16620*/  IADD3 R8, R8, 0x70, RZ ;  /* 0x0000007008087810 */ /* 0x000fe20007ffe0ff */
[----:B------:R-:W-:Y:S05]  /*16630*/  @P3 BRA `(.L_x_1417) ;  /* 0x0000000000443947 */ /* 0x000fea0003800000 */
[----:B------:R-:W-:Y:S01]  /*16640*/  IADD3 R0, P3, R6, 0x10, RZ ;  /* 0x0000001006007810 */ /* 0x000fe20007f7e0ff */
[----:B------:R-:W-:Y:S01]  /*16650*/  ULDC.64 UR6, c[0x0][0x298] ;  /* 0x0000a60000067ab9 */ /* 0x000fe20000000a00 */
[----:B------:R-:W-:Y:S01]  /*16660*/  MOV R3, R11 ;  /* 0x0000000b00037202 */ /* 0x000fe20000000f00 */
[----:B------:R-:W-:Y:S02]  /*16670*/  ULDC UR4, c[0x0][0x2d0] ;  /* 0x0000b40000047ab9 */ /* 0x000fe40000000800 */
[----:B------:R-:W-:Y:S01]  /*16680*/  IMAD.X R2, RZ, RZ, R7, P3 ;  /* 0x000000ffff027224 */ /* 0x000fe200018e0607 */
[----:B------:R-:W-:-:S03]  /*16690*/  ISETP.GE.AND P6, PT, R24, UR4, PT ;  /* 0x0000000418007c0c */ /* 0x000fc6000bfc6270 */
[----:B------:R-:W-:Y:S02]  /*166a0*/  IMAD R9, R2, UR6, RZ ;  /* 0x0000000602097c24 */ /* 0x000fe4000f8e02ff */
[----:B------:R-:W-:-:S04]  /*166b0*/  IMAD.MOV.U32 R2, RZ, RZ, R12 ;  /* 0x000000ffff027224 */ /* 0x000fc800078e000c */
[----:B------:R-:W-:-:S04]  /*166c0*/  IMAD.WIDE.U32 R4, R0, UR6, R2 ;  /* 0x0000000600047c25 */ /* 0x000fc8000f8e0002 */
[----:B------:R-:W-:Y:S01]  /*166d0*/  IMAD R0, R0, UR7, R9 ;  /* 0x0000000700007c24 */ /* 0x000fe2000f8e0209 */
[----:B------:R-:W-:Y:S02]  /*166e0*/  ULDC.64 UR6, c[0x0][0x280] ;  /* 0x0000a00000067ab9 */ /* 0x000fe40000000a00 */
[----:B------:R-:W-:Y:S01]  /*166f0*/  LEA R2, P3, R4, UR6, 0x1 ;  /* 0x0000000604027c11 */ /* 0x000fe2000f8608ff */
[----:B------:R-:W-:-:S05]  /*16700*/  IMAD.IADD R0, R5, 0x1, R0 ;  /* 0x0000000105007824 */ /* 0x000fca00078e0200 */
[----:B------:R-:W-:Y:S02]  /*16710*/  LEA.HI.X R3, R4, UR7, R0, 0x1, P3 ;  /* 0x0000000704037c11 */ /* 0x000fe400098f0c00 */
[----:B-----5:R-:W-:-:S03]  /*16720*/  ISETP.GE.AND P3, PT, R15, UR4, PT ;  /* 0x000000040f007c0c */ /* 0x020fc6000bf66270 */
[----:B----4-:R4:W-:Y:S10]  /*16730*/  @!P6 STG.E.128 desc[UR22][R2.64], R20 ;  /* 0x000000140200e986 */ /* 0x0109f4000c101d16 */
[----:B--2---:R4:W-:Y:S02]  /*16740*/  @!P3 STG.E.128 desc[UR22][R2.64+0x80], R16 ;  /* 0x000080100200b986 */ /* 0x0049e4000c101d16 */
.L_x_1417:
[----:B------:R-:W-:Y:S05]  /*16750*/  BSYNC B0 ;  /* 0x0000000000007941 */ /* 0x000fea0003800000 */
.L_x_1416:
[----:B----4-:R4:W1:Y:S01]  /*16760*/  LDS.128 R20, [R227+0x1000] ;  /* 0x00100000e3147984 */ /* 0x0108620000000c00 */
[----:B------:R-:W-:Y:S01]  /*16770*/  BSSY B0, `(.L_x_1418) ;  /* 0x0000015000007945 */ /* 0x000fe20003800000 */
[----:B------:R-:W-:Y:S02]  /*16780*/  ISETP.GE.AND P3, PT, R8, UR5, PT ;  /* 0x0000000508007c0c */ /* 0x000fe4000bf66270 */
[----:B--2---:R4:W2:Y:S01]  /*16790*/  LDS.128 R16, [R227+0x5000] ;  /* 0x00500000e3107984 */ /* 0x0048a20000000c00 */
[----:B------:R-:W-:Y:S10]  /*167a0*/  @P2 BRA `(.L_x_1419) ;  /* 0x0000000000442947 */ /* 0x000ff40003800000 */
        /* <DEDUP_REMOVED lines=15> */
[----:B-1----:R1:W-:Y:S10]  /*168a0*/  @!P6 STG.E.128 desc[UR22][R2.64], R20 ;  /* 0x000000140200e986 */ /* 0x0023f4000c101d16 */
[----:B--2---:R1:W-:Y:S02]  /*168b0*/  @!P2 STG.E.128 desc[UR22][R2.64+0x80], R16 ;  /* 0x000080100200a986 */ /* 0x0043e4000c101d16 */
.L_x_1419:
[----:B------:R-:W-:Y:S05]  /*168c0*/  BSYNC B0 ;  /* 0x0000000000007941 */ /* 0x000fea0003800000 */
.L_x_1418:
        /* <DEDUP_REMOVED lines=21> */
.L_x_1421:
[----:B------:R-:W-:Y:S05]  /*16a20*/  BSYNC B0 ;  /* 0x0000000000007941 */ /* 0x000fea0003800000 */
.L_x_1420:
        /* <DEDUP_REMOVED lines=21> */
.L_x_1423:
[----:B------:R-:W-:Y:S05]  /*16b80*/  BSYNC B0 ;  /* 0x0000000000007941 */ /* 0x000fea0003800000 */
.L_x_1422:
        /* <DEDUP_REMOVED lines=21> */
.L_x_1425:
[----:B------:R-:W-:Y:S05]  /*16ce0*/  BSYNC B0 ;  /* 0x0000000000007941 */ /* 0x000fea0003800000 */
.L_x_1424:
        /* <DEDUP_REMOVED lines=21> */
.L_x_1427:
[----:B------:R-:W-:Y:S05]  /*16e40*/  BSYNC B0 ;  /* 0x0000000000007941 */ /* 0x000fea0003800000 */
.L_x_1426:
        /* <DEDUP_REMOVED lines=21> */
.L_x_1428:
        /* <DEDUP_REMOVED lines=14> */
.L_x_2934:


//--------------------- .text._ZN5flash16flash_fwd_kernelI23Flash_fwd_kernel_traitsILi128ELi128ELi32ELi4ELb0ELb0EN7cutlass6half_tE19Flash_kernel_traitsILi128ELi128ELi32ELi4ES3_EELb0ELb0ELb1ELb1ELb0ELb0ELb0ELb0EEEvNS_16Flash_fwd_paramsE --------------------------
	.section	.text._ZN5flash16flash_fwd_kernelI23Flash_fwd_kernel_traitsILi128ELi128ELi32ELi4ELb0ELb0EN7cutlass6half_tE19Flash_kernel_traitsILi128ELi128ELi32ELi4ES3_EELb0ELb0ELb1ELb1ELb0ELb0ELb0ELb0EEEvNS_16Flash_fwd_paramsE,"ax",@progbits
	.align	128
        .global         _ZN5flash16flash_fwd_kernelI23Flash_fwd_kernel_traitsILi128ELi128ELi32ELi4ELb0ELb0EN7cutlass6half_tE19Flash_kernel_traitsILi128ELi128ELi32ELi4ES3_EELb0ELb0ELb1ELb1ELb0ELb0ELb0ELb0EEEvNS_16Flash_fwd_paramsE
        .type           _ZN5flash16flash_fwd_kernelI23Flash_fwd_kernel_traitsILi128ELi128ELi32ELi4ELb0ELb0EN7cutlass6half_tE19Flash_kernel_traitsILi128ELi128ELi32ELi4ES3_EELb0ELb0ELb1ELb1ELb0ELb0ELb0ELb0EEEvNS_16Flash_fwd_paramsE,@function
        .size           _ZN5flash16flash_fwd_kernelI23Flash_fwd_kernel_traitsILi128ELi128ELi32ELi4ELb0ELb0EN7cutlass6half_tE19Flash_kernel_traitsILi128ELi128ELi32ELi4ES3_EELb0ELb0ELb1ELb1ELb0ELb0ELb0ELb0EEEvNS_16Flash_fwd_paramsE,(.L_x_2935 - _ZN5flash16flash_fwd_kernelI23Flash_fwd_kernel_traitsILi128ELi128ELi32ELi4ELb0ELb0EN7cutlass6half_tE19Flash_kernel_traitsILi128ELi128ELi32ELi4ES3_EELb0ELb0ELb1ELb1ELb0ELb0ELb0ELb0EEEvNS_16Flash_fwd_paramsE)
        .other          _ZN5flash16flash_fwd_kernelI23Flash_fwd_kernel_traitsILi128ELi128ELi32ELi4ELb0ELb0EN7cutlass6half_tE19Flash_kernel_traitsILi128ELi128ELi32ELi4ES3_EELb0ELb0ELb1ELb1ELb0ELb0ELb0ELb0EEEvNS_16Flash_fwd_paramsE,@"STO_CUDA_ENTRY STV_DEFAULT"
_ZN5flash16flash_fwd_kernelI23Flash_fwd_kernel_traitsILi128ELi128ELi32ELi4ELb0ELb0EN7cutlass6half_tE19Flash_kernel_traitsILi128ELi128ELi32ELi4ES3_EELb0ELb0ELb1ELb1ELb0ELb0ELb0ELb0EEEvNS_16Flash_fwd_paramsE:
.text._ZN5flash16flash_fwd_kernelI23Flash_fwd_kernel_traitsILi128ELi128ELi32ELi4ELb0ELb0EN7cutlass6half_tE19Flash_kernel_traitsILi128ELi128ELi32ELi4ES3_EELb0ELb0ELb1ELb1ELb0ELb0ELb0ELb0EEEvNS_16Flash_fwd_paramsE:
        /* <DEDUP_REMOVED lines=55> */
.L_x_1429:
[----:B------:R-:W-:-:S05]  /*0370*/  ULDC UR7, c[0x0][0x2c8] ;  /* 0x0000b20000077ab9 */ /* 0x000fca0000000800 */
.L_x_1430:
        /* <DEDUP_REMOVED lines=132> */
.L_x_1433:
[----:B------:R-:W-:Y:S05]  /*0bc0*/  BSYNC B0 ;  /* 0x0000000000007941 */ /* 0x000fea0003800000 */
.L_x_1432:
        /* <DEDUP_REMOVED lines=21> */
.L_x_1435:
[----:B------:R-:W-:Y:S05]  /*0d20*/  BSYNC B0 ;  /* 0x0000000000007941 */ /* 0x000fea0003800000 */
.L_x_1434:
        /* <DEDUP_REMOVED lines=21> */
.L_x_1437:
[----:B------:R-:W-:Y:S05]  /*0e80*/  BSYNC B0 ;  /* 0x0000000000007941 */ /* 0x000fea0003800000 */
.L_x_1436:
        /* <DEDUP_REMOVED lines=21> */
.L_x_1439:
[----:B------:R-:W-:Y:S05]  /*0fe0*/  BSYNC B0 ;  /* 0x0000000000007941 */ /* 0x000fea0003800000 */
.L_x_1438:
        /* <DEDUP_REMOVED lines=20> */
.L_x_1441:
[----:B------:R-:W-:Y:S05]  /*1130*/  BSYNC B0 ;  /* 0x0000000000007941 */ /* 0x000fea0003800000 */
.L_x_1440:
        /* <DEDUP_REMOVED lines=20> */
.L_x_1443:
[----:B------:R-:W-:Y:S05]  /*1280*/  BSYNC B0 ;  /* 0x0000000000007941 */ /* 0x000fea0003800000 */
.L_x_1442:
        /* <DEDUP_REMOVED lines=20> */
.L_x_1445:
[----:B------:R-:W-:Y:S05]  /*13d0*/  BSYNC B0 ;  /* 0x0000000000007941 */ /* 0x000fea0003800000 */
.L_x_1444:
        /* <DEDUP_REMOVED lines=20> */
.L_x_1447:
[----:B------:R-:W-:Y:S05]  /*1520*/  BSYNC B0 ;  /* 0x0000000000007941 */ /* 0x000fea0003800000 */
.L_x_1446:
        /* <DEDUP_REMOVED lines=10> */
.L_x_1449:
[----:B------:R-:W-:Y:S05]  /*15d0*/  BSYNC B0 ;  /* 0x0000000000007941 */ /* 0x000fea0003800000 */
.L_x_1448:
        /* <DEDUP_REMOVED lines=15> */
.L_x_1451:
[----:B------:R-:W-:Y:S05]  /*16d0*/  BSYNC B0 ;  /* 0x0000000000007941 */ /* 0x000fea0003800000 */
.L_x_1450:
        /* <DEDUP_REMOVED lines=10> */
.L_x_1453:
[----:B------:R-:W-:Y:S05]  /*1780*/  BSYNC B0 ;  /* 0x0000000000007941 */ /* 0x000fea0003800000 */
.L_x_1452:
        /* <DEDUP_REMOVED lines=10> */
.L_x_1455:
[----:B------:R-:W-:Y:S05]  /*1830*/  BSYNC B0 ;  /* 0x0000000000007941 */ /* 0x000fea0003800000 */
.L_x_1454:
        /* <DEDUP_REMOVED lines=10> */
.L_x_1457:
[----:B------:R-:W-:Y:S05]  /*18e0*/  BSYNC B0 ;  /* 0x0000000000007941 */ /* 0x000fea0003800000 */
.L_x_1456:
        /* <DEDUP_REMOVED lines=10> */
.L_x_1459:
[----:B------:R-:W-:Y:S05]  /*1990*/  BSYNC B0 ;  /* 0x0000000000007941 */ /* 0x000fea0003800000 */
.L_x_1458:
        /* <DEDUP_REMOVED lines=10> */
.L_x_1461:
[----:B------:R-:W-:Y:S05]  /*1a40*/  BSYNC B0 ;  /* 0x0000000000007941 */ /* 0x000fea0003800000 */
.L_x_1460:
        /* <DEDUP_REMOVED lines=10> */
.L_x_1431:
[----:B------:R-:W1:Y:S01]  /*1af0*/  LDC R12, c[0x0][0x278] ;  /* 0x00009e00ff0c7b82 */ /* 0x000e620000000800 */
[----:B------:R-:W2:Y:S01]  /*1b00*/  S2R R4, SR_CTAID.Z ;  /* 0x0000000000047919 */ /* 0x000ea20000002700 */
[----:B------:R-:W-:Y:S01]  /*1b10*/  SHF.R.S32.HI R24, RZ, 0x1f, R97 ;  /* 0x0000001fff187819 */ /* 0x000fe20000011461 */
[----:B------:R-:W-:Y:S02]  /*1b20*/  UISETP.NE.AND UP0, UPT, UR16, -0x1, UPT ;  /* 0xffffffff1000788c */ /* 0x000fe4000bf05270 */
[----:B------:R-:W-:Y:S01]  /*1b30*/  UIADD3 UR14, -UR23, UR28, URZ ;  /* 0x0000001c170e7290 */ /* 0x000fe2000fffe13f */
[CC--:B------:R-:W-:Y:S01]  /*1b40*/  LEA.HI R7, R24.reuse, R97.reuse, RZ, 0x3 ;  /* 0x0000006118077211 */ /* 0x0c0fe200078f18ff */
[----:B------:R-:W-:Y:S01]  /*1b50*/  UISETP.NE.AND UP1, UPT, UR6, -0x1, UPT ;  /* 0xffffffff0600788c */ /* 0x000fe2000bf25270 */
[----:B------:R-:W-:Y:S01]  /*1b60*/  LEA.HI R23, R24, R97, RZ, 0x4 ;  /* 0x0000006118177211 */ /* 0x000fe200078f20ff */
[----:B------:R-:W-:-:S04]  /*1b70*/  USHF.R.S32.HI UR19, URZ, 0x1f, UR24 ;  /* 0x0000001f3f137899 */ /* 0x000fc80008011418 */
        /* <DEDUP_REMOVED lines=30> */
[----:B------:R-:W-:Y:S02]  /*1d60*/  IMAD.MOV R0, RZ, RZ, -R4 ;  /* 0x000000ffff007224 */ /* 0x000fe400078e0a04 */
[----:B------:R-:W-:Y:S02]  /*1d70*/  VIADD R5, R2, 0x30 ;  /* 0x0000003002057836 */ /* 0x000fe40000000000 */
[----:B------:R-:W-:Y:S02]  /*1d80*/  IMAD R0, R6, R0, R3 ;  /* 0x0000000006007224 */ /* 0x000fe400078e0203 */
[----:B------:R-:W-:Y:S01]  /*1d90*/  VIADD R3, R2, 0x20 ;  /* 0x0000002002037836 */ /* 0x000fe20000000000 */
[----:B------:R-:W-:Y:S02]  /*1da0*/  ISETP.GE.AND P3, PT, R5, UR14, PT ;  /* 0x0000000e05007c0c */ /* 0x000fe4000bf66270 */
[----:B------:R-:W-:Y:S02]  /*1db0*/  ISETP.GT.U32.AND P5, PT, R6, R0, PT ;  /* 0x000000000600720c */ /* 0x000fe40003fa4070 */
[----:B------:R-:W-:Y:S01]  /*1dc0*/  ISETP.GE.AND P4, PT, R3, UR14, PT ;  /* 0x0000000e03007c0c */ /* 0x000fe2000bf86270 */
[----:B------:R-:W-:Y:S01]  /*1dd0*/  VIADD R3, R2, 0x40 ;  /* 0x0000004002037836 */ /* 0x000fe20000000000 */
[----:B------:R-:W-:-:S04]  /*1de0*/  LOP3.LUT R5, R23, 0xfffffff0, RZ, 0xc0, !PT ;  /* 0xfffffff017057812 */ /* 0x000fc800078ec0ff */
[----:B------:R-:W-:Y:S01]  /*1df0*/  ISETP.GE.AND P0, PT, R3, UR14, PT ;  /* 0x0000000e03007c0c */ /* 0x000fe2000bf06270 */
[----:B------:R-:W-:Y:S01]  /*1e00*/  IMAD.IADD R5, R97, 0x1, -R5 ;  /* 0x0000000161057824 */ /* 0x000fe200078e0a05 */
[----:B------:R-:W-:-:S03]  /*1e10*/  LOP3.LUT R3, R12, UR24, RZ, 0x3c, !PT ;  /* 0x000000180c037c12 */ /* 0x000fc6000f8e3cff */
[----:B------:R-:W-:Y:S01]  /*1e20*/  @!P5 IMAD.IADD R0, R0, 0x1, -R6 ;  /* 0x000000010000d824 */ /* 0x000fe200078e0a06 */
[----:B------:R-:W-:Y:S01]  /*1e30*/  ISETP.GE.AND P2, PT, R3, RZ, PT ;  /* 0x000000ff0300720c */ /* 0x000fe20003f46270 */
[----:B------:R-:W-:Y:S01]  /*1e40*/  @!P5 VIADD R4, R4, 0x1 ;  /* 0x000000010404d836 */ /* 0x000fe20000000000 */
[--C-:B------:R-:W-:Y:S02]  /*1e50*/  SHF.R.S32.HI R3, RZ, 0x1f, R2.reuse ;  /* 0x0000001fff037819 */ /* 0x100fe40000011402 */
[----:B------:R-:W-:Y:S01]  /*1e60*/  ISETP.GE.U32.AND P6, PT, R0, R6, PT ;  /* 0x000000060000720c */ /* 0x000fe20003fc6070 */
[----:B------:R-:W-:Y:S01]  /*1e70*/  IMAD.U32 R6, RZ, RZ, UR17 ;  /* 0x00000011ff067e24 */ /* 0x000fe2000f8e00ff */
[----:B------:R-:W-:Y:S02]  /*1e80*/  LOP3.LUT R0, R7, 0xfffffff8, RZ, 0xc0, !PT ;  /* 0xfffffff807007812 */ /* 0x000fe400078ec0ff */
[----:B------:R-:W-:Y:S01]  /*1e90*/  ISETP.NE.AND P5, PT, R12, RZ, PT ;  /* 0x000000ff0c00720c */ /* 0x000fe20003fa5270 */
[----:B------:R-:W-:Y:S01]  /*1ea0*/  IMAD.WIDE R6, R6, 0x80, R2 ;  /* 0x0000008006067825 */ /* 0x000fe200078e0202 */
[----:B------:R-:W-:-:S03]  /*1eb0*/  SHF.R.S32.HI R9, RZ, 0x1f, R5 ;  /* 0x0000001fff097819 */ /* 0x000fc60000011405 */
[----:B------:R-:W-:Y:S02]  /*1ec0*/  IMAD.IADD R28, R97, 0x1, -R0 ;  /* 0x00000001611c7824 */ /* 0x000fe400078e0a00 */
        /* <DEDUP_REMOVED lines=17> */
.L_x_1462:
        /* <DEDUP_REMOVED lines=23> */
.L_x_1463:
        /* <DEDUP_REMOVED lines=10> */
[----:B------:R-:W-:Y:S01]  /*21f0*/  IMAD R10, R2, UR9, R10 ;  /* 0x00000009020a7c24 */ /* 0x000fe2000f8e020a */
[----:B------:R-:W-:Y:S01]  /*2200*/  LOP3.LUT R4, R20, 0xfffffff8, RZ, 0xc0, !PT ;  /* 0xfffffff814047812 */ /* 0x000fe200078ec0ff */
[----:B------:R-:W-:Y:S01]  /*2210*/  IMAD.U32 R14, RZ, RZ, UR4 ;  /* 0x00000004ff0e7e24 */ /* 0x000fe2000f8e00ff */
        /* <DEDUP_REMOVED lines=8> */
[----:B------:R-:W-:Y:S01]  /*22a0*/  IADD3 R4, P2, R4, UR30, RZ ;  /* 0x0000001e04047c10 */ /* 0x000fe2000ff5e0ff */
[----:B------:R-:W-:Y:S01]  /*22b0*/  UIMAD UR4, UR19, UR4, URZ ;  /* 0x00000004130472a4 */ /* 0x000fe2000f8e023f */
[----:B------:R-:W-:Y:S01]  /*22c0*/  @!P5 LOP3.LUT R0, RZ, R12, RZ, 0x33, !PT ;  /* 0x0000000cff00d212 */ /* 0x000fe200078e33ff */
[----:B------:R-:W-:Y:S01]  /*22d0*/  IMAD R11, R2, UR7, R10 ;  /* 0x00000007020b7c24 */ /* 0x000fe2000f8e020a */
[----:B------:R-:W-:Y:S01]  /*22e0*/  IADD3 R12, P1, R132, UR12, RZ ;  /* 0x0000000c840c7c10 */ /* 0x000fe2000ff3e0ff */
[----:B------:R-:W-:Y:S01]  /*22f0*/  UIMAD UR5, UR24, UR5, UR4 ;  /* 0x00000005180572a4 */ /* 0x000fe2000f8e0204 */
[----:B------:R-:W-:Y:S01]  /*2300*/  SHF.R.S32.HI R10, RZ, 0x1f, R0 ;  /* 0x0000001fff0a7819 */ /* 0x000fe20000011400 */
[----:B------:R-:W-:Y:S01]  /*2310*/  VIADD R16, R2, 0x50 ;  /* 0x0000005002107836 */ /* 0x000fe20000000000 */
[----:B------:R-:W-:Y:S01]  /*2320*/  IADD3.X R5, R5, UR13, R11, P2, !PT ;  /* 0x0000000d05057c10 */ /* 0x000fe200097fe40b */
[----:B------:R-:W-:Y:S01]  /*2330*/  ULDC.64 UR12, c[0x0][0x260] ;  /* 0x00009800000c7ab9 */ /* 0x000fe20000000a00 */
[----:B------:R-:W-:Y:S01]  /*2340*/  IADD3.X R13, R133, UR10, RZ, P1, !PT ;  /* 0x0000000a850d7c10 */ /* 0x000fe20008ffe4ff */
[----:B------:R-:W-:Y:S01]  /*2350*/  ULDC.64 UR10, c[0x0][0x268] ;  /* 0x00009a00000a7ab9 */ /* 0x000fe20000000a00 */
[----:B------:R-:W-:Y:S01]  /*2360*/  IMAD.WIDE.U32 R30, R0, UR12, R8 ;  /* 0x0000000c001e7c25 */ /* 0x000fe2000f8e0008 */
[----:B------:R-:W-:Y:S01]  /*2370*/  ISETP.GE.AND P5, PT, R18, UR14, PT ;  /* 0x0000000e12007c0c */ /* 0x000fe2000bfa6270 */
[----:B------:R-:W-:-:S02]  /*2380*/  UMOV UR4, 0x400 ;  /* 0x0000040000047882 */ /* 0x000fc40000000000 */
[----:B------:R-:W-:Y:S01]  /*2390*/  IMAD.WIDE.U32 R26, R0, UR10, R4 ;  /* 0x0000000a001a7c25 */ /* 0x000fe2000f8e0004 */
[----:B------:R2:W-:Y:S01]  /*23a0*/  STL.64 [R1+0x38], R30 ;  /* 0x0000381e01007387 */ /* 0x0005e20000100a00 */
[----:B------:R-:W-:Y:S02]  /*23b0*/  R2P PR, R19, 0x6 ;  /* 0x0000000613007804 */ /* 0x000fe40000000000 */
[C---:B------:R-:W-:Y:S01]  /*23c0*/  IMAD R11, R10.reuse, UR12, RZ ;  /* 0x0000000c0a0b7c24 */ /* 0x040fe2000f8e02ff */
[----:B------:R2:W-:Y:S01]  /*23d0*/  STL.64 [R1+0x40], R26 ;  /* 0x0000401a01007387 */ /* 0x0005e20000100a00 */
[----:B------:R-:W-:Y:S01]  /*23e0*/  IMAD R8, R10, UR10, RZ ;  /* 0x0000000a0a087c24 */ /* 0x000fe2000f8e02ff */
[----:B-1----:R-:W-:Y:S01]  /*23f0*/  ULEA UR4, UR29, UR4, 0x18 ;  /* 0x000000041d047291 */ /* 0x002fe2000f8ec03f */
[----:B------:R-:W-:Y:S01]  /*2400*/  IMAD.WIDE.U32 R12, R14, UR24, R12 ;  /* 0x000000180e0c7c25 */ /* 0x000fe2000f8e000c */
[----:B------:R2:W-:Y:S03]  /*2410*/  STL [R1+0x10], R104 ;  /* 0x0000106801007387 */ /* 0x0005e60000100800 */
[C---:B------:R-:W-:Y:S01]  /*2420*/  IMAD R21, R0.reuse, UR13, R11 ;  /* 0x0000000d00157c24 */ /* 0x040fe2000f8e020b */
[----:B------:R-:W-:Y:S01]  /*2430*/  LEA R231, R231, UR4, 0x1 ;  /* 0x00000004e7e77c11 */ /* 0x000fe2000f8e08ff */
[----:B------:R-:W-:Y:S01]  /*2440*/  IMAD R22, R0, UR11, R8 ;  /* 0x0000000b00167c24 */ /* 0x000fe2000f8e0208 */
[----:B------:R-:W-:Y:S01]  /*2450*/  MOV R0, 0x20 ;  /* 0x0000002000007802 */ /* 0x000fe20000000f00 */
[----:B------:R-:W-:-:S02]  /*2460*/  IMAD.MOV.U32 R4, RZ, RZ, 0x10 ;  /* 0x00000010ff047424 */ /* 0x000fc400078e00ff */
[----:B------:R-:W-:Y:S01]  /*2470*/  VIADD R9, R13, UR5 ;  /* 0x000000050d097c36 */ /* 0x000fe20008000000 */
        /* <DEDUP_REMOVED lines=29> */
.L_x_1465:
[----:B------:R-:W-:Y:S05]  /*2650*/  BSYNC B0 ;  /* 0x0000000000007941 */ /* 0x000fea0003800000 */
.L_x_1464:
        /* <DEDUP_REMOVED lines=33> */
.L_x_1467:
[----:B------:R-:W-:Y:S05]  /*2870*/  BSYNC B0 ;  /* 0x0000000000007941 */ /* 0x000fea0003800000 */
.L_x_1466:
        /* <DEDUP_REMOVED lines=34> */
.L_x_1469:
[----:B------:R-:W-:Y:S05]  /*2aa0*/  BSYNC B0 ;  /* 0x0000000000007941 */ /* 0x000fea0003800000 */
.L_x_1468:
        /* <DEDUP_REMOVED lines=33> */
.L_x_1471:
[----:B------:R-:W-:Y:S05]  /*2cc0*/  BSYNC B0 ;  /* 0x0000000000007941 */ /* 0x000fea0003800000 */
.L_x_1470:
        /* <DEDUP_REMOVED lines=31> */
.L_x_1473:
[----:B------:R-:W-:Y:S05]  /*2ec0*/  BSYNC B0 ;  /* 0x0000000000007941 */ /* 0x000fea0003800000 */
.L_x_1472:
        /* <DEDUP_REMOVED lines=31> */
.L_x_1475:
[----:B------:R-:W-:Y:S05]  /*30c0*/  BSYNC B0 ;  /* 0x0000000000007941 */ /* 0x000fea0003800000 */
.L_x_1474:
        /* <DEDUP_REMOVED lines=31> */
.L_x_1477:
[----:B------:R-:W-:Y:S05]  /*32c0*/  BSYNC B0 ;  /* 0x0000000000007941 */ /* 0x000fea0003800000 */
.L_x_1476:
[----:B------:R-:W-:Y:S01]  /*32d0*/  USHF.L.U64.HI UR30, UR8, 0x5, UR9 ;  /* 0x00000005081e7899 */ /* 0x000fe20008010209 */
[----:B------:R-:W-:Y:S01]  /*32e0*/  BSSY B0, `(.L_x_1478) ;  /* 0x000001f000007945 */ /* 0x000fe20003800000 */
[----:B------:R-:W-:-:S03]  /*32f0*/  USHF.L.U32 UR31, UR8, 0x5, URZ ;  /* 0x00000005081f7899 */ /* 0x000fc6000800063f */
        /* <DEDUP_REMOVED lines=29> */
.L_x_1479:
[----:B------:R-:W-:Y:S05]  /*34d0*/  BSYNC B0 ;  /* 0x0000000000007941 */ /* 0x000fea0003800000 */
.L_x_1478:
[----:B------:R-:W-:Y:S01]  /*34e0*/  IMAD.IADD R99, R31, 0x1, R21 ;  /* 0x000000011f637824 */ /* 0x000fe200078e0215 */
[----:B------:R-:W-:Y:S01]  /*34f0*/  MOV R98, R30 ;  /* 0x0000001e00627202 */ /* 0x000fe20000000f00 */
[----:B------:R-:W-:Y:S01]  /*3500*/  USHF.R.S32.HI UR34, URZ, 0x1f, UR29 ;  /* 0x0000001f3f227899 */ /* 0x000fe2000801141d */
[----:B------:R-:W-:Y:S01]  /*3510*/  ISETP.GE.AND P0, PT, R2, UR5, PT ;  /* 0x0000000502007c0c */ /* 0x000fe2000bf06270 */
[----:B------:R-:W-:Y:S01]  /*3520*/  UIMAD UR10, UR30, UR29, URZ ;  /* 0x0000001d1e0a72a4 */ /* 0x000fe2000f8e023f */
[----:B------:R-:W-:Y:S01]  /*3530*/  IMAD.U32 R95, RZ, RZ, UR31 ;  /* 0x0000001fff5f7e24 */ /* 0x000fe2000f8e00ff */
[----:B------:R2:W-:Y:S01]  /*3540*/  STL.64 [R1+0x30], R98 ;  /* 0x0000306201007387 */ /* 0x0005e20000100a00 */
[----:B------:R-:W-:Y:S01]  /*3550*/  BSSY B0, `(.L_x_1480) ;  /* 0x000001a000007945 */ /* 0x000fe20003800000 */
[----:B------:R-:W-:Y:S01]  /*3560*/  UIMAD UR10, UR34, UR31, UR10 ;  /* 0x0000001f220a72a4 */ /* 0x000fe2000f8e020a */
[----:B-1----:R-:W-:Y:S01]  /*3570*/  IMAD.WIDE.U32 R6, R95, UR29, R98 ;  /* 0x0000001d5f067c25 */ /* 0x002fe2000f8e0062 */
[----:B------:R-:W-:-:S04]  /*3580*/  ISETP.GE.AND P3, PT, R18, UR5, PT ;  /* 0x0000000512007c0c */ /* 0x000fc8000bf66270 */
[----:B------:R-:W-:Y:S02]  /*3590*/  IADD3 R10, R7, UR10, RZ ;  /* 0x0000000a070a7c10 */ /* 0x000fe4000fffe0ff */
        /* <DEDUP_REMOVED lines=21> */
.L_x_1481:
[----:B------:R-:W-:Y:S05]  /*36f0*/  BSYNC B0 ;  /* 0x0000000000007941 */ /* 0x000fea0003800000 */
.L_x_1480:
        /* <DEDUP_REMOVED lines=26> */
.L_x_1483:
[----:B------:R-:W-:Y:S05]  /*38a0*/  BSYNC B0 ;  /* 0x0000000000007941 */ /* 0x000fea0003800000 */
.L_x_1482:
        /* <DEDUP_REMOVED lines=21> */
[----:B------:R-:W5:Y:S01]  /*3a00*/  @P0 MUFU.RCP R9, UR10 ;  /* 0x0000000a00090d08 */ /* 0x000f620008001000 */
[----:B------:R-:W-:Y:S01]  /*3a10*/  IMAD.SHL.U32 R3, R28, 0x40, RZ ;  /* 0x000000401c037824 */ /* 0x000fe200078e00ff */
[----:B------:R-:W-:Y:S01]  /*3a20*/  LEA.HI R5, R23, R10, RZ, 0x1 ;  /* 0x0000000a17057211 */ /* 0x000fe200078f08ff */
[----:B------:R-:W-:Y:S01]  /*3a30*/  IMAD.IADD R13, R27, 0x1, R22 ;  /* 0x000000011b0d7824 */ /* 0x000fe200078e0216 */
[----:B------:R-:W-:Y:S01]  /*3a40*/  ISETP.GE.AND P1, PT, R2, UR5, PT ;  /* 0x0000000502007c0c */ /* 0x000fe2000bf26270 */
[----:B------:R-:W-:Y:S01]  /*3a50*/  BAR.SYNC.DEFER_BLOCKING 0x0 ;  /* 0x0000000000007b1d */ /* 0x000fe20000010000 */
[----:B------:R-:W-:Y:S01]  /*3a60*/  LOP3.LUT R3, R3, 0x1c0, RZ, 0xc0, !PT ;  /* 0x000001c003037812 */ /* 0x000fe200078ec0ff */
[----:B------:R-:W-:Y:S01]  /*3a70*/  IMAD.MOV.U32 R12, RZ, RZ, R26 ;  /* 0x000000ffff0c7224 */ /* 0x000fe200078e001a */
[----:B------:R-:W-:Y:S01]  /*3a80*/  LOP3.LUT R5, R5, 0xfffffffe, RZ, 0xc0, !PT ;  /* 0xfffffffe05057812 */ /* 0x000fe200078ec0ff */
[----:B------:R-:W-:Y:S01]  /*3a90*/  USHF.L.U64.HI UR12, UR6, 0x5, UR7 ;  /* 0x00000005060c7899 */ /* 0x000fe20008010207 */
[----:B------:R-:W-:Y:S01]  /*3aa0*/  LEA.HI R96, R24, R97, RZ, 0x5 ;  /* 0x0000006118607211 */ /* 0x000fe200078f28ff */
[----:B------:R-:W-:Y:S01]  /*3ab0*/  USHF.L.U32 UR13, UR6, 0x5, URZ ;  /* 0x00000005060d7899 */ /* 0x000fe2000800063f */
[----:B------:R-:W-:Y:S01]  /*3ac0*/  BSSY B0, `(.L_x_1484) ;  /* 0x0000035000007945 */ /* 0x000fe20003800000 */
[----:B------:R2:W-:Y:S01]  /*3ad0*/  STL.64 [R1+0x18], R12 ;  /* 0x0000180c01007387 */ /* 0x0005e20000100a00 */
[----:B------:R-:W-:Y:S01]  /*3ae0*/  UIMAD UR10, UR12, UR29, URZ ;  /* 0x0000001d0c0a72a4 */ /* 0x000fe2000f8e023f */
[----:B------:R-:W-:Y:S01]  /*3af0*/  SHF.R.S32.HI R94, RZ, 0x5, R96 ;  /* 0x00000005ff5e7819 */ /* 0x000fe20000011460 */
[----:B------:R-:W-:Y:S01]  /*3b00*/  UMOV UR19, URZ ;  /* 0x0000003f00137c82 */ /* 0x000fe20008000000 */
[----:B------:R-:W-:Y:S01]  /*3b10*/  ISETP.GE.AND P3, PT, R18, UR5, PT ;  /* 0x0000000512007c0c */ /* 0x000fe2000bf66270 */
[----:B------:R-:W-:Y:S01]  /*3b20*/  UIMAD UR10, UR34, UR13, UR10 ;  /* 0x0000000d220a72a4 */ /* 0x000fe2000f8e020a */
[----:B-1----:R-:W-:Y:S01]  /*3b30*/  IMAD.SHL.U32 R6, R2, 0x8, RZ ;  /* 0x0000000802067824 */ /* 0x002fe200078e00ff */
[----:B------:R-:W-:-:S04]  /*3b40*/  SHF.R.U32.HI R2, RZ, 0x3, R3 ;  /* 0x00000003ff027819 */ /* 0x000fc80000011603 */
[----:B------:R-:W-:Y:S01]  /*3b50*/  LOP3.LUT R7, R3, 0x8, R6, 0xf8, !PT ;  /* 0x0000000803077812 */ /* 0x000fe200078ef806 */
[----:B------:R-:W-:Y:S01]  /*3b60*/  IMAD.IADD R3, R10, 0x1, -R5 ;  /* 0x000000010a037824 */ /* 0x000fe200078e0a05 */
[----:B------:R2:W-:Y:S01]  /*3b70*/  @P1 STS.128 [R231+0xa000], RZ ;  /* 0x00a000ffe7001388 */ /* 0x0005e20000000c00 */
[----:B------:R-:W-:Y:S01]  /*3b80*/  IMAD.SHL.U32 R6, R19, 0x40, RZ ;  /* 0x0000004013067824 */ /* 0x000fe200078e00ff */
[----:B------:R-:W-:Y:S01]  /*3b90*/  LOP3.LUT R7, R7, R2, RZ, 0x3c, !PT ;  /* 0x0000000207077212 */ /* 0x000fe200078e3cff */
[----:B------:R-:W-:Y:S01]  /*3ba0*/  IMAD.SHL.U32 R5, R3, 0x8, RZ ;  /* 0x0000000803057824 */ /* 0x000fe200078e00ff */
[----:B------:R2:W-:Y:S02]  /*3bb0*/  @P1 STS.128 [R231+0xb000], RZ ;  /* 0x00b000ffe7001388 */ /* 0x0005e40000000c00 */
[----:B------:R-:W-:-:S04]  /*3bc0*/  LOP3.LUT R2, R6, 0x1c0, RZ, 0xc0, !PT ;  /* 0x000001c006027812 */ /* 0x000fc800078ec0ff */
[----:B------:R-:W-:Y:S02]  /*3bd0*/  LOP3.LUT R6, R2, 0x8, R5, 0xf8, !PT ;  /* 0x0000000802067812 */ /* 0x000fe400078ef805 */
[----:B------:R-:W-:Y:S01]  /*3be0*/  SHF.R.U32.HI R5, RZ, 0x3, R2 ;  /* 0x00000003ff057819 */ /* 0x000fe20000011602 */
[----:B------:R-:W-:-:S03]  /*3bf0*/  IMAD R2, R3, 0x200, R7 ;  /* 0x0000020003027824 */ /* 0x000fc600078e0207 */
[----:B------:R-:W-:Y:S01]  /*3c00*/  LOP3.LUT R92, R6, R5, RZ, 0x3c, !PT ;  /* 0x00000005065c7212 */ /* 0x000fe200078e3cff */
[----:B------:R-:W-:Y:S01]  /*3c10*/  IMAD.U32 R6, RZ, RZ, UR29 ;  /* 0x0000001dff067e24 */ /* 0x000fe2000f8e00ff */
[----:B------:R-:W-:-:S03]  /*3c20*/  LEA R216, R2, UR4, 0x1 ;  /* 0x0000000402d87c11 */ /* 0x000fc6000f8e08ff */
[----:B------:R-:W-:-:S04]  /*3c30*/  IMAD.WIDE.U32 R6, R6, UR13, R12 ;  /* 0x0000000d06067c25 */ /* 0x000fc8000f8e000c */
[----:B------:R-:W-:Y:S02]  /*3c40*/  VIADD R2, R7, UR10 ;  /* 0x0000000a07027c36 */ /* 0x000fe40008000000 */
[----:B-----5:R-:W-:Y:S01]  /*3c50*/  @P0 FMUL.FTZ R9, R8, R9 ;  /* 0x0000000908090220 */ /* 0x020fe20000410000 */
[----:B------:R-:W-:-:S04]  /*3c60*/  IMAD.SHL.U32 R8, R20, 0x40, RZ ;  /* 0x0000004014087824 */ /* 0x000fc800078e00ff */
[----:B------:R-:W-:Y:S02]  /*3c70*/  @P0 R2UR UR11, R9 ;  /* 0x00000000090b02ca */ /* 0x000fe400000e0000 */
        /* <DEDUP_REMOVED lines=25> */
.L_x_1485:
[----:B------:R-:W-:Y:S05]  /*3e10*/  BSYNC B0 ;  /* 0x0000000000007941 */ /* 0x000fea0003800000 */
.L_x_1484:
        /* <DEDUP_REMOVED lines=29> */
.L_x_1487:
[----:B------:R-:W-:Y:S05]  /*3ff0*/  BSYNC B0 ;  /* 0x0000000000007941 */ /* 0x000fea0003800000 */
.L_x_1486:
[----:B------:R-:W-:Y:S01]  /*4000*/  LDSM.16.M88.4 R20, [R216+0x8000] ;  /* 0x00800000d814783b */ /* 0x000fe20000000200 */
[----:B------:R-:W-:Y:S01]  /*4010*/  R2P PR, R28, 0x6 ;  /* 0x000000061c007804 */ /* 0x000fe20000000000 */
[C---:B-12---:R-:W-:Y:S01]  /*4020*/  VIADD R2, R216.reuse, 0x8000 ;  /* 0x00008000d8027836 */ /* 0x046fe20000000000 */
        /* <DEDUP_REMOVED lines=9> */
[----:B------:R-:W5:Y:S01]  /*40c0*/  LDSM.16.M88.4 R16, [R218] ;  /* 0x00000000da10783b */ /* 0x000f620000000200 */
[----:B------:R-:W-:Y:S01]  /*40d0*/  IMAD.U32 R7, RZ, RZ, UR25 ;  /* 0x00000019ff077e24 */ /* 0x000fe2000f8e00ff */
[----:B------:R-:W-:Y:S01]  /*40e0*/  UISETP.GT.AND UP0, UPT, UR29, UR15, UPT ;  /* 0x0000000f1d00728c */ /* 0x000fe2000bf04270 */
[----:B------:R-:W-:Y:S01]  /*40f0*/  @P1 VIADD R227, R2, 0xffffffe0 ;  /* 0xffffffe002e31836 */ /* 0x000fe20000000000 */
[----:B---34-:R-:W-:Y:S01]  /*4100*/  LDSM.16.M88.4 R12, [R220+0x2000] ;  /* 0x00200000dc0c783b */ /* 0x018fe20000000200 */
[----:B------:R-:W-:-:S02]  /*4110*/  IMAD.MOV.U32 R2, RZ, RZ, 0x40 ;  /* 0x00000040ff027424 */ /* 0x000fc400078e00ff */
[----:B------:R-:W-:Y:S01]  /*4120*/  IMAD.U32 R6, RZ, RZ, UR28 ;  /* 0x0000001cff067e24 */ /* 0x000fe2000f8e00ff */
[----:B------:R-:W3:Y:S01]  /*4130*/  LDSM.16.M88.4 R36, [R227] ;  /* 0x00000000e324783b */ /* 0x000ee20000000200 */
[C---:B------:R-:W-:Y:S01]  /*4140*/  VIADD R230, R227.reuse, 0x800 ;  /* 0x00000800e3e67836 */ /* 0x040fe20000000000 */
[----:B------:R-:W-:Y:S01]  /*4150*/  SEL R2, R2, 0xffffffc0, !P2 ;  /* 0xffffffc002027807 */ /* 0x000fe20005000000 */
[C---:B------:R-:W-:Y:S01]  /*4160*/  VIADD R229, R227.reuse, 0x1000 ;  /* 0x00001000e3e57836 */ /* 0x040fe20000000000 */
[----:B------:R-:W4:Y:S01]  /*4170*/  LDSM.16.M88.4 R40, [R227+0x800] ;  /* 0x00080000e328783b */ /* 0x000f220000000200 */
[----:B------:R-:W-:Y:S02]  /*4180*/  VIADD R228, R227, 0x1800 ;  /* 0x00001800e3e47836 */ /* 0x000fe40000000000 */
[----:B------:R-:W-:Y:S01]  /*4190*/  IMAD.IADD R224, R216, 0x1, R2 ;  /* 0x00000001d8e07824 */ /* 0x000fe200078e0202 */
[----:B------:R-:W4:Y:S01]  /*41a0*/  LDSM.16.M88.4 R32, [R220] ;  /* 0x00000000dc20783b */ /* 0x000f220000000200 */
[----:B------:R-:W-:Y:S01]  /*41b0*/  IMAD.IADD R223, R2, 0x1, R227 ;  /* 0x0000000102df7824 */ /* 0x000fe200078e02e3 */
[----:B------:R-:W-:-:S02]  /*41c0*/  LOP3.LUT R2, R96, 0xffffffe0, RZ, 0xc0, !PT ;  /* 0xffffffe060027812 */ /* 0x000fc400078ec0ff */
[----:B------:R-:W-:Y:S03]  /*41d0*/  LDSM.16.M88.4 R68, [R224+0x8800] ;  /* 0x00880000e044783b */ /* 0x000fe60000000200 */
[C---:B------:R-:W-:Y:S01]  /*41e0*/  IMAD.IADD R2, R97.reuse, 0x1, -R2 ;  /* 0x0000000161027824 */ /* 0x040fe200078e0a02 */
[----:B------:R-:W-:Y:S01]  /*41f0*/  LDSM.16.M88.4 R28, [R226] ;  /* 0x00000000e21c783b */ /* 0x000fe20000000200 */
[----:B------:R-:W-:-:S03]  /*4200*/  IMAD.SHL.U32 R97, R97, 0x2, RZ ;  /* 0x0000000261617824 */ /* 0x000fc600078e00ff */
[----:B------:R-:W-:Y:S01]  /*4210*/  SHF.R.S32.HI R3, RZ, 0x1f, R2 ;  /* 0x0000001fff037819 */ /* 0x000fe20000011402 */
[----:B------:R-:W0:Y:S01]  /*4220*/  LDGDEPBAR ;  /* 0x00000000000079af */ /* 0x000e220000000000 */
[----:B------:R-:W-:Y:S01]  /*4230*/  LOP3.LUT R251, R97, 0x6, RZ, 0xc0, !PT ;  /* 0x0000000661fb7812 */ /* 0x000fe200078ec0ff */
[C---:B-1----:R-:W-:Y:S01]  /*4240*/  HMMA.16816.F32 R56, R8.reuse, R20, RZ ;  /* 0x000000140838723c */ /* 0x042fe200000018ff */
[----:B------:R-:W-:Y:S02]  /*4250*/  LEA.HI R2, R3, R2, RZ, 0x2 ;  /* 0x0000000203027211 */ /* 0x000fe400078f10ff */
[----:B------:R-:W-:Y:S02]  /*4260*/  LEA R3, R94, UR23, 0x4 ;  /* 0x000000175e037c11 */ /* 0x000fe4000f8e20ff */
[----:B------:R-:W-:Y:S01]  /*4270*/  SHF.R.S32.HI R2, RZ, 0x2, R2 ;  /* 0x00000002ff027819 */ /* 0x000fe20000011402 */
[C---:B------:R-:W-:Y:S04]  /*4280*/  HMMA.16816.F32 R52, R8.reuse, R22, RZ ;  /* 0x000000160834723c */ /* 0x040fe800000018ff */
[----:B------:R-:W-:Y:S01]  /*4290*/  IMAD.IADD R5, R2, 0x1, R3 ;  /* 0x0000000102057824 */ /* 0x000fe200078e0203 */
[----:B------:R-:W-:Y:S01]  /*42a0*/  LOP3.LUT R2, R92, R93, RZ, 0xfc, !PT ;  /* 0x0000005d5c027212 */ /* 0x000fe200078efcff */
[----:B--2---:R-:W-:Y:S01]  /*42b0*/  HMMA.16816.F32 R44, R8, R26, RZ ;  /* 0x0000001a082c723c */ /* 0x004fe200000018ff */
[----:B------:R-:W-:-:S02]  /*42c0*/  IMAD.U32 R3, RZ, RZ, UR29 ;  /* 0x0000001dff037e24 */ /* 0x000fc4000f8e00ff */
[C---:B------:R-:W-:Y:S01]  /*42d0*/  VIADD R232, R5.reuse, UR28 ;  /* 0x0000001c05e87c36 */ /* 0x040fe20008000000 */
[----:B------:R-:W-:Y:S01]  /*42e0*/  VIADDMNMX R243, R5, UR5, R7, PT ;  /* 0x0000000505f37c46 */ /* 0x000fe2000b800107 */
[----:B------:R-:W-:Y:S01]  /*42f0*/  IMAD R3, R3, 0x20, R251 ;  /* 0x0000002003037824 */ /* 0x000fe200078e02fb */
[----:B-----5:R-:W-:Y:S01]  /*4300*/  HMMA.16816.F32 R64, R16, R20, RZ ;  /* 0x000000141040723c */ /* 0x020fe200000018ff */
[----:B------:R-:W-:Y:S02]  /*4310*/  IADD3 R237, R6, 0x8, R5 ;  /* 0x0000000806ed7810 */ /* 0x000fe40007ffe005 */
[----:B------:R-:W-:Y:S01]  /*4320*/  IMAD.IADD R7, R232, 0x1, -R3 ;  /* 0x00000001e8077824 */ /* 0x000fe200078e0a03 */
[C-C-:B------:R-:W-:Y:S02]  /*4330*/  IADD3 R238, R6.reuse, 0x40, R5.reuse ;  /* 0x0000004006ee7810 */ /* 0x140fe40007ffe005 */
[----:B------:R-:W-:Y:S01]  /*4340*/  HMMA.16816.F32 R48, R8, R24, RZ ;  /* 0x000000180830723c */ /* 0x000fe200000018ff */
[----:B------:R-:W-:Y:S01]  /*4350*/  LDSM.16.M88.4 R8, [R226+0x2000] ;  /* 0x00200000e208783b */ /* 0x000fe20000000200 */
[----:B------:R-:W-:Y:S01]  /*4360*/  IADD3 R239, R6, 0x48, R5 ;  /* 0x0000004806ef7810 */ /* 0x000fe20007ffe005 */
[----:B------:R-:W-:Y:S01]  /*4370*/  IMAD.IADD R6, R237, 0x1, -R3 ;  /* 0x00000001ed067824 */ /* 0x000fe200078e0a03 */
[----:B------:R-:W-:-:S02]  /*4380*/  VIADDMNMX R236, R232, -UR21, RZ, !PT ;  /* 0x80000015e8ec7c46 */ /* 0x000fc4000f8001ff */
[C---:B------:R-:W-:Y:S01]  /*4390*/  HMMA.16816.F32 R60, R16.reuse, R22, RZ ;  /* 0x00000016103c723c */ /* 0x040fe200000018ff */
[----:B------:R-:W1:Y:S01]  /*43a0*/  LDSM.16.M88.4 R20, [R224+0x8000] ;  /* 0x00800000e014783b */ /* 0x000e620000000200 */
[----:B------:R-:W-:Y:S02]  /*43b0*/  IABS R6, R6 ;  /* 0x0000000600067213 */ /* 0x000fe40000000000 */
[----:B------:R-:W-:Y:S02]  /*43c0*/  VIADDMNMX R235, R237, -UR21, RZ, !PT ;  /* 0x80000015edeb7c46 */ /* 0x000fe4000f8001ff */
[C---:B------:R-:W-:Y:S01]  /*43d0*/  HMMA.16816.F32 R76, R16.reuse, R24, RZ ;  /* 0x00000018104c723c */ /* 0x040fe200000018ff */
[----:B------:R-:W-:Y:S02]  /*43e0*/  VIADDMNMX R234, R238, -UR21, RZ, !PT ;  /* 0x80000015eeea7c46 */ /* 0x000fe4000f8001ff */
[----:B------:R-:W-:Y:S02]  /*43f0*/  VIADDMNMX R233, R239, -UR21, RZ, !PT ;  /* 0x80000015efe97c46 */ /* 0x000fe4000f8001ff */
[C---:B------:R-:W-:Y:S01]  /*4400*/  ISETP.GE.AND P1, PT, R3.reuse, R243, PT ;  /* 0x000000f30300720c */ /* 0x040fe20003f26270 */
[----:B------:R-:W-:Y:S01]  /*4410*/  HMMA.16816.F32 R88, R16, R26, RZ ;  /* 0x0000001a1058723c */ /* 0x000fe200000018ff */
[----:B------:R-:W-:Y:S02]  /*4420*/  LDSM.16.M88.4 R16, [R223] ;  /* 0x00000000df10783b */ /* 0x000fe40000000200 */
[----:B------:R-:W-:-:S02]  /*4430*/  ISETP.LT.OR P1, PT, R3, R236, P1 ;  /* 0x000000ec0300720c */ /* 0x000fc40000f21670 */
[----:B------:R-:W-:Y:S01]  /*4440*/  LDSM.16.M88.4 R24, [R225] ;  /* 0x00000000e118783b */ /* 0x000fe20000000200 */
[C---:B---3--:R-:W-:Y:S06]  /*4450*/  HMMA.16816.F32 R84, R12.reuse, R36, R56 ;  /* 0x000000240c54723c */ /* 0x048fec0000001838 */
[C---:B------:R-:W-:Y:S06]  /*4460*/  HMMA.16816.F32 R72, R12.reuse, R38, R52 ;  /* 0x000000260c48723c */ /* 0x040fec0000001834 */
[----:B----4-:R-:W-:Y:S06]  /*4470*/  HMMA.16816.F32 R52, R12, R42, R44 ;  /* 0x0000002a0c34723c */ /* 0x010fec000000182c */
[----:B------:R-:W-:Y:S06]  /*4480*/  HMMA.16816.F32 R44, R32, R36, R64 ;  /* 0x00000024202c723c */ /* 0x000fec0000001840 */
[----:B------:R-:W-:Y:S01]  /*4490*/  HMMA.16816.F32 R80, R12, R40, R48 ;  /* 0x000000280c50723c */ /* 0x000fe20000001830 */
[----:B------:R-:W2:Y:S04]  /*44a0*/  LDSM.16.M88.4 R12, [R225+0x2000] ;  /* 0x00200000e10c783b */ /* 0x000ea80000000200 */
[----:B------:R-:W3:Y:S01]  /*44b0*/  LDSM.16.M88.4 R48, [R223+0x800] ;  /* 0x00080000df30783b */ /* 0x000ee20000000200 */
[C---:B------:R-:W-:Y:S06]  /*44c0*/  HMMA.16816.F32 R36, R32.reuse, R38, R60 ;  /* 0x000000262024723c */ /* 0x040fec000000183c */
[C---:B------:R-:W-:Y:S06]  /*44d0*/  HMMA.16816.F32 R56, R32.reuse, R40, R76 ;  /* 0x000000282038723c */ /* 0x040fec000000184c */
[----:B------:R-:W-:Y:S06]  /*44e0*/  HMMA.16816.F32 R60, R32, R42, R88 ;  /* 0x0000002a203c723c */ /* 0x000fec0000001858 */
[C---:B-1----:R-:W-:Y:S06]  /*44f0*/  HMMA.16816.F32 R64, R8.reuse, R20, R84 ;  /* 0x000000140840723c */ /* 0x042fec0000001854 */
[C---:B------:R-:W-:Y:S06]  /*4500*/  HMMA.16816.F32 R52, R8.reuse, R70, R52 ;  /* 0x000000460834723c */ /* 0x040fec0000001834 */
[C---:B------:R-:W-:Y:S06]  /*4510*/  HMMA.16816.F32 R76, R8.reuse, R68, R80 ;  /* 0x00000044084c723c */ /* 0x040fec0000001850 */
[----:B------:R-:W-:Y:S01]  /*4520*/  HMMA.16816.F32 R72, R8, R22, R72 ;  /* 0x000000160848723c */ /* 0x000fe20000001848 */
[----:B------:R-:W-:Y:S05]  /*4530*/  LDSM.16.M88.4 R8, [R218+0x6000] ;  /* 0x00600000da08783b */ /* 0x000fea0000000200 */
[C---:B------:R-:W-:Y:S01]  /*4540*/  HMMA.16816.F32 R40, R28.reuse, R20, R44 ;  /* 0x000000141c28723c */ /* 0x040fe2000000182c */
[----:B------:R-:W-:Y:S05]  /*4550*/  LDSM.16.M88.4 R44, [R216+0x9800] ;  /* 0x00980000d82c783b */ /* 0x000fea0000000200 */
[C---:B------:R-:W-:Y:S01]  /*4560*/  HMMA.16816.F32 R32, R28.reuse, R22, R36 ;  /* 0x000000161c20723c */ /* 0x040fe20000001824 */
[----:B------:R-:W1:Y:S04]  /*4570*/  LDSM.16.M88.4 R36, [R216+0x9000] ;  /* 0x00900000d824783b */ /* 0x000e680000000200 */
[----:B------:R-:W4:Y:S01]  /*4580*/  LDSM.16.M88.4 R20, [R218+0x4000] ;  /* 0x00400000da14783b */ /* 0x000f220000000200 */
[C---:B------:R-:W-:Y:S06]  /*4590*/  HMMA.16816.F32 R56, R28.reuse, R68, R56 ;  /* 0x000000441c38723c */ /* 0x040fec0000001838 */
[----:B------:R-:W-:Y:S01]  /*45a0*/  HMMA.16816.F32 R68, R28, R70, R60 ;  /* 0x000000461c44723c */ /* 0x000fe2000000183c */
[----:B------:R-:W-:Y:S05]  /*45b0*/  LDSM.16.M88.4 R28, [R220+0x4000] ;  /* 0x00400000dc1c783b */ /* 0x000fea0000000200 */
[C---:B--2---:R-:W-:Y:S06]  /*45c0*/  HMMA.16816.F32 R64, R12.reuse, R16, R64 ;  /* 0x000000100c40723c */ /* 0x044fec0000001840 */
[C---:B---3--:R-:W-:Y:S06]  /*45d0*/  HMMA.16816.F32 R60, R12.reuse, R50, R52 ;  /* 0x000000320c3c723c */ /* 0x048fec0000001834 */
[C---:B------:R-:W-:Y:S06]  /*45e0*/  HMMA.16816.F32 R72, R12.reuse, R18, R72 ;  /* 0x000000120c48723c */ /* 0x040fec0000001848 */
[----:B------:R-:W-:Y:S06]  /*45f0*/  HMMA.16816.F32 R76, R12, R48, R76 ;  /* 0x000000300c4c723c */ /* 0x000fec000000184c */
[C---:B------:R-:W-:Y:S01]  /*4600*/  HMMA.16816.F32 R52, R24.reuse, R16, R40 ;  /* 0x000000101834723c */ /* 0x040fe20000001828 */
[----:B------:R-:W-:Y:S05]  /*4610*/  LDSM.16.M88.4 R40, [R227+0x1800] ;  /* 0x00180000e328783b */ /* 0x000fea0000000200 */
[C---:B------:R-:W-:Y:S01]  /*4620*/  HMMA.16816.F32 R84, R24.reuse, R18, R32 ;  /* 0x000000121854723c */ /* 0x040fe20000001820 */
[----:B------:R-:W-:Y:S04]  /*4630*/  LDSM.16.M88.4 R16, [R220+0x6000] ;  /* 0x00600000dc10783b */ /* 0x000fe80000000200 */
[----:B------:R-:W2:Y:S01]  /*4640*/  LDSM.16.M88.4 R32, [R227+0x1000] ;  /* 0x00100000e320783b */ /* 0x000ea20000000200 */
        /* <DEDUP_REMOVED lines=8> */
[C---:B----4-:R-:W-:Y:S01]  /*46d0*/  HMMA.16816.F32 R56, R20.reuse, R36, R52 ;  /* 0x000000241438723c */ /* 0x050fe20000001834 */
[----:B------:R-:W1:Y:S05]  /*46e0*/  LDSM.16.M88.4 R52, [R224+0x9000] ;  /* 0x00900000e034783b */ /* 0x000e6a0000000200 */
[C---:B------:R-:W-:Y:S06]  /*46f0*/  HMMA.16816.F32 R84, R20.reuse, R38, R84 ;  /* 0x000000261454723c */ /* 0x040fec0000001854 */
[C---:B------:R-:W-:Y:S01]  /*4700*/  HMMA.16816.F32 R36, R20.reuse, R44, R12 ;  /* 0x0000002c1424723c */ /* 0x040fe2000000180c */
[----:B------:R-:W3:Y:S05]  /*4710*/  LDSM.16.M88.4 R12, [R226+0x4000] ;  /* 0x00400000e20c783b */ /* 0x000eea0000000200 */
[----:B------:R-:W-:Y:S01]  /*4720*/  HMMA.16816.F32 R44, R20, R46, R24 ;  /* 0x0000002e142c723c */ /* 0x000fe20000001818 */
[----:B------:R-:W-:Y:S05]  /*4730*/  LDSM.16.M88.4 R24, [R223+0x1000] ;  /* 0x00100000df18783b */ /* 0x000fea0000000200 */
[C---:B--2---:R-:W-:Y:S06]  /*4740*/  HMMA.16816.F32 R20, R16.reuse, R32, R64 ;  /* 0x000000201014723c */ /* 0x044fec0000001840 */
[C---:B------:R-:W-:Y:S06]  /*4750*/  HMMA.16816.F32 R80, R16.reuse, R34, R72 ;  /* 0x000000221050723c */ /* 0x040fec0000001848 */
[C---:B------:R-:W-:Y:S06]  /*4760*/  HMMA.16816.F32 R76, R16.reuse, R40, R68 ;  /* 0x00000028104c723c */ /* 0x040fec0000001844 */
[----:B------:R-:W-:Y:S01]  /*4770*/  HMMA.16816.F32 R68, R16, R42, R60 ;  /* 0x0000002a1044723c */ /* 0x000fe2000000183c */
[----:B------:R-:W2:Y:S05]  /*4780*/  LDSM.16.M88.4 R16, [R225+0x6000] ;  /* 0x00600000e110783b */ /* 0x000eaa0000000200 */
[C---:B------:R-:W-:Y:S01]  /*4790*/  HMMA.16816.F32 R64, R28.reuse, R32, R56 ;  /* 0x000000201c40723c */ /* 0x040fe20000001838 */
[----:B------:R-:W4:Y:S05]  /*47a0*/  LDSM.16.M88.4 R56, [R223+0x1800] ;  /* 0x00180000df38783b */ /* 0x000f2a0000000200 */
[C---:B------:R-:W-:Y:S06]  /*47b0*/  HMMA.16816.F32 R72, R28.reuse, R34, R84 ;  /* 0x000000221c48723c */ /* 0x040fec0000001854 */
[C---:B------:R-:W-:Y:S06]  /*47c0*/  HMMA.16816.F32 R60, R28.reuse, R40, R36 ;  /* 0x000000281c3c723c */ /* 0x040fec0000001824 */
[----:B------:R-:W-:Y:S06]  /*47d0*/  HMMA.16816.F32 R44, R28, R42, R44 ;  /* 0x0000002a1c2c723c */ /* 0x000fec000000182c */
[----:B-1----:R-:W-:Y:S01]  /*47e0*/  HMMA.16816.F32 R28, R8, R52, R20 ;  /* 0x00000034081c723c */ /* 0x002fe20000001814 */
[----:B------:R-:W1:Y:S01]  /*47f0*/  LDSM.16.M88.4 R20, [R225+0x4000] ;  /* 0x00400000e114783b */ /* 0x000e620000000200 */
[----:B------:R-:W-:-:S04]  /*4800*/  DEPBAR.LE SB0, 0x0 ;  /* 0x000080000000791a */ /* 0x000fc80000000000 */
[C---:B------:R-:W-:Y:S06]  /*4810*/  HMMA.16816.F32 R32, R8.reuse, R54, R80 ;  /* 0x000000360820723c */ /* 0x040fec0000001850 */
[C---:B------:R-:W-:Y:S06]  /*4820*/  HMMA.16816.F32 R40, R8.reuse, R48, R76 ;  /* 0x000000300828723c */ /* 0x040fec000000184c */
[----:B------:R-:W-:Y:S06]  /*4830*/  HMMA.16816.F32 R8, R8, R50, R68 ;  /* 0x000000320808723c */ /* 0x000fec0000001844 */
[----:B---3--:R-:W-:Y:S06]  /*4840*/  HMMA.16816.F32 R36, R12, R52, R64 ;  /* 0x000000340c24723c */ /* 0x008fec0000001840 */
[----:B--2---:R-:W-:Y:S06]  /*4850*/  HMMA.16816.F32 R28, R16, R24, R28 ;  /* 0x00000018101c723c */ /* 0x004fec000000181c */
[C---:B------:R-:W-:Y:S06]  /*4860*/  HMMA.16816.F32 R60, R12.reuse, R48, R60 ;  /* 0x000000300c3c723c */ /* 0x040fec000000183c */
[----:B------:R-:W-:Y:S06]  /*4870*/  HMMA.16816.F32 R44, R12, R50, R44 ;  /* 0x000000320c2c723c */ /* 0x000fec000000182c */
[----:B----4-:R-:W-:Y:S06]  /*4880*/  HMMA.16816.F32 R48, R16, R58, R8 ;  /* 0x0000003a1030723c */ /* 0x010fec0000001808 */
[----:B-1----:R-:W-:Y:S01]  /*4890*/  HMMA.16816.F32 R36, R20, R24, R36 ;  /* 0x000000181424723c */ /* 0x002fe20000001824 */
[----:B------:R-:W-:Y:S01]  /*48a0*/  IMAD.U32 R9, RZ, RZ, UR5 ;  /* 0x00000005ff097e24 */ /* 0x000fe2000f8e00ff */
[----:B------:R-:W-:Y:S01]  /*48b0*/  IABS R8, R7 ;  /* 0x0000000700087213 */ /* 0x000fe20000000000 */
[----:B------:R-:W-:-:S03]  /*48c0*/  IMAD.IADD R7, R238, 0x1, -R3 ;  /* 0x00000001ee077824 */ /* 0x000fc600078e0a03 */
[----:B------:R-:W-:Y:S01]  /*48d0*/  HMMA.16816.F32 R52, R12, R54, R72 ;  /* 0x000000360c34723c */ /* 0x000fe20000001848 */
[C-C-:B------:R-:W-:Y:S02]  /*48e0*/  IADD3 R11, R9.reuse, 0x8, R5.reuse ;  /* 0x00000008090b7810 */ /* 0x140fe40007ffe005 */
[--C-:B------:R-:W-:Y:S02]  /*48f0*/  IADD3 R10, R9, 0x48, R5.reuse ;  /* 0x00000048090a7810 */ /* 0x100fe40007ffe005 */
[----:B------:R-:W-:Y:S01]  /*4900*/  VIMNMX R242, R11, UR25, PT ;  /* 0x000000190bf27c48 */ /* 0x000fe2000bfe0100 */
[C---:B------:R-:W-:Y:S01]  /*4910*/  HMMA.16816.F32 R32, R16.reuse, R26, R32 ;  /* 0x0000001a1020723c */ /* 0x040fe20000001820 */
[----:B------:R-:W-:Y:S02]  /*4920*/  IADD3 R12, R9, 0x40, R5 ;  /* 0x00000040090c7810 */ /* 0x000fe40007ffe005 */
[----:B------:R-:W-:Y:S01]  /*4930*/  IABS R5, R7 ;  /* 0x0000000700057213 */ /* 0x000fe20000000000 */
[----:B------:R-:W-:Y:S01]  /*4940*/  IMAD.MOV.U32 R7, RZ, RZ, R6 ;  /* 0x000000ffff077224 */ /* 0x000fe200078e0006 */
[----:B------:R-:W-:Y:S01]  /*4950*/  I2FP.F32.S32 R9, R8 ;  /* 0x0000000800097245 */ /* 0x000fe20000201400 */
[-C--:B------:R-:W-:Y:S01]  /*4960*/  HMMA.16816.F32 R40, R16, R56.reuse, R40 ;  /* 0x000000381028723c */ /* 0x080fe20000001828 */
[----:B------:R-:W-:Y:S01]  /*4970*/  VIMNMX R241, R12, UR25, PT ;  /* 0x000000190cf17c48 */ /* 0x000fe2000bfe0100 */
[----:B------:R-:W-:Y:S01]  /*4980*/  IMAD.MOV.U32 R6, RZ, RZ, R5 ;  /* 0x000000ffff067224 */ /* 0x000fe200078e0005 */
[----:B------:R-:W-:Y:S01]  /*4990*/  I2FP.F32.S32 R8, R7 ;  /* 0x0000000700087245 */ /* 0x000fe20000201400 */
[----:B------:R-:W-:Y:S01]  /*49a0*/  VIADD R5, R3, 0x1 ;  /* 0x0000000103057836 */ /* 0x000fe20000000000 */
[----:B------:R-:W-:Y:S01]  /*49b0*/  VIMNMX R240, R10, UR25, PT ;  /* 0x000000190af07c48 */ /* 0x000fe2000bfe0100 */
[C---:B------:R-:W-:Y:S01]  /*49c0*/  HMMA.16816.F32 R60, R20.reuse, R56, R60 ;  /* 0x00000038143c723c */ /* 0x040fe2000000183c */
[----:B------:R-:W-:Y:S01]  /*49d0*/  I2FP.F32.S32 R7, R6 ;  /* 0x0000000600077245 */ /* 0x000fe20000201400 */
[----:B------:R-:W-:Y:S01]  /*49e0*/  IMAD.IADD R6, R232, 0x1, -R5 ;  /* 0x00000001e8067824 */ /* 0x000fe200078e0a05 */
[----:B------:R-:W-:Y:S01]  /*49f0*/  ISETP.GE.AND P0, PT, R5, R243, PT ;  /* 0x000000f30500720c */ /* 0x000fe20003f06270 */
[----:B------:R-:W-:Y:S01]  /*4a00*/  FFMA.FTZ R18, R9, -UR19, R36 ;  /* 0x8000001309127c23 */ /* 0x000fe20008010024 */
[----:B------:R-:W-:Y:S01]  /*4a10*/  ISETP.GE.AND P4, PT, R5, R242, PT ;  /* 0x000000f20500720c */ /* 0x000fe20003f86270 */
[----:B------:R-:W-:Y:S01]  /*4a20*/  FFMA.FTZ R17, R7, -UR19, R28 ;  /* 0x8000001307117c23 */ /* 0x000fe2000801001c */
[----:B------:R-:W-:Y:S01]  /*4a30*/  IABS R7, R6 ;  /* 0x0000000600077213 */ /* 0x000fe20000000000 */
[----:B------:R-:W-:Y:S01]  /*4a40*/  IMAD.IADD R6, R239, 0x1, -R3 ;  /* 0x00000001ef067824 */ /* 0x000fe200078e0a03 */
[C---:B------:R-:W-:Y:S01]  /*4a50*/  ISETP.GE.AND P2, PT, R5.reuse, R241, PT ;  /* 0x000000f10500720c */ /* 0x040fe20003f46270 */
[----:B------:R-:W-:Y:S01]  /*4a60*/  FFMA.FTZ R13, R8, -UR19, R38 ;  /* 0x80000013080d7c23 */ /* 0x000fe20008010026 */
[----:B------:R-:W-:Y:S01]  /*4a70*/  ISETP.GE.AND P6, PT, R5, R240, PT ;  /* 0x000000f00500720c */ /* 0x000fe20003fc6270 */
[--C-:B------:R-:W-:Y:S01]  /*4a80*/  IMAD.IADD R8, R237, 0x1, -R5.reuse ;  /* 0x00000001ed087824 */ /* 0x100fe200078e0a05 */
[C---:B------:R-:W-:Y:S01]  /*4a90*/  ISETP.LT.OR P0, PT, R5.reuse, R236, P0 ;  /* 0x000000ec0500720c */ /* 0x040fe20000701670 */
[--C-:B------:R-:W-:Y:S01]  /*4aa0*/  IMAD.IADD R9, R238, 0x1, -R5.reuse ;  /* 0x00000001ee097824 */ /* 0x100fe200078e0a05 */
[----:B------:R-:W-:Y:S01]  /*4ab0*/  ISETP.LT.OR P4, PT, R5, R235, P4 ;  /* 0x000000eb0500720c */ /* 0x000fe20002781670 */
[----:B------:R-:W-:Y:S01]  /*4ac0*/  IMAD.IADD R10, R239, 0x1, -R5 ;  /* 0x00000001ef0a7824 */ /* 0x000fe200078e0a05 */
[----:B------:R-:W-:Y:S01]  /*4ad0*/  BAR.SYNC.DEFER_BLOCKING 0x0 ;  /* 0x0000000000007b1d */ /* 0x000fe20000010000 */
[C---:B------:R-:W-:Y:S01]  /*4ae0*/  ISETP.LT.OR P2, PT, R5.reuse, R234, P2 ;  /* 0x000000ea0500720c */ /* 0x040fe20001741670 */
[----:B------:R-:W-:Y:S01]  /*4af0*/  IMAD.MOV.U32 R11, RZ, RZ, R7 ;  /* 0x000000ffff0b7224 */ /* 0x000fe200078e0007 */
[----:B------:R-:W-:Y:S01]  /*4b00*/  ISETP.LT.OR P6, PT, R5, R233, P6 ;  /* 0x000000e90500720c */ /* 0x000fe200037c1670 */
[----:B------:R-:W-:Y:S01]  /*4b10*/  HMMA.16816.F32 R56, R20, R58, R44 ;  /* 0x0000003a1438723c */ /* 0x000fe2000000182c */
[----:B------:R-:W-:-:S02]  /*4b20*/  IABS R5, R6 ;  /* 0x0000000600057213 */ /* 0x000fc40000000000 */
[----:B------:R-:W-:Y:S02]  /*4b30*/  IABS R7, R8 ;  /* 0x0000000800077213 */ /* 0x000fe40000000000 */
[----:B------:R-:W-:Y:S01]  /*4b40*/  IABS R6, R9 ;  /* 0x0000000900067213 */ /* 0x000fe20000000000 */
[----:B------:R-:W-:Y:S01]  /*4b50*/  IMAD.MOV.U32 R8, RZ, RZ, R5 ;  /* 0x000000ffff087224 */ /* 0x000fe200078e0005 */
[----:B------:R-:W-:Y:S01]  /*4b60*/  IABS R5, R10 ;  /* 0x0000000a00057213 */ /* 0x000fe20000000000 */
[----:B------:R-:W-:Y:S01]  /*4b70*/  HMMA.16816.F32 R52, R20, R26, R52 ;  /* 0x0000001a1434723c */ /* 0x000fe20000001834 */
[----:B------:R-:W-:Y:S02]  /*4b80*/  I2FP.F32.S32 R10, R11 ;  /* 0x0000000b000a7245 */ /* 0x000fe40000201400 */
[----:B------:R-:W-:Y:S02]  /*4b90*/  I2FP.F32.S32 R9, R8 ;  /* 0x0000000800097245 */ /* 0x000fe40000201400 */
[----:B------:R-:W-:Y:S01]  /*4ba0*/  I2FP.F32.S32 R8, R7 ;  /* 0x0000000700087245 */ /* 0x000fe20000201400 */
[----:B------:R-:W-:Y:S01]  /*4bb0*/  FFMA.FTZ R10, R10, -UR19, R37 ;  /* 0x800000130a0a7c23 */ /* 0x000fe20008010025 */
[----:B------:R-:W-:Y:S01]  /*4bc0*/  I2FP.F32.S32 R7, R6 ;  /* 0x0000000600077245 */ /* 0x000fe20000201400 */
[----:B------:R-:W-:Y:S01]  /*4bd0*/  FFMA.FTZ R12, R9, -UR19, R30 ;  /* 0x80000013090c7c23 */ /* 0x000fe2000801001e */
[----:B------:R-:W-:Y:S01]  /*4be0*/  I2FP.F32.S32 R6, R5 ;  /* 0x0000000500067245 */ /* 0x000fe20000201400 */
[----:B------:R-:W-:Y:S01]  /*4bf0*/  VIADD R5, R3, 0x8 ;  /* 0x0000000803057836 */ /* 0x000fe20000000000 */
[----:B------:R-:W-:Y:S01]  /*4c00*/  FSEL R46, R18, -INF , !P1 ;  /* 0xff800000122e7808 */ /* 0x000fe20004800000 */
[----:B------:R-:W-:Y:S01]  /*4c10*/  FFMA.FTZ R16, R7, -UR19, R29 ;  /* 0x8000001307107c23 */ /* 0x000fe2000801001d */
[C---:B------:R-:W-:Y:S01]  /*4c20*/  ISETP.GE.AND P5, PT, R3.reuse, R242, PT ;  /* 0x000000f20300720c */ /* 0x040fe20003fa6270 */
[----:B------:R-:W-:Y:S01]  /*4c30*/  FFMA.FTZ R14, R6, -UR19, R31 ;  /* 0x80000013060e7c23 */ /* 0x000fe2000801001f */
[C---:B------:R-:W-:Y:S01]  /*4c40*/  ISETP.GE.AND P3, PT, R3.reuse, R241, PT ;  /* 0x000000f10300720c */ /* 0x040fe20003f66270 */
[C---:B------:R-:W-:Y:S01]  /*4c50*/  VIADD R6, R3.reuse, 0x9 ;  /* 0x0000000903067836 */ /* 0x040fe20000000000 */
[C---:B------:R-:W-:Y:S01]  /*4c60*/  ISETP.GE.AND P1, PT, R3.reuse, R240, PT ;  /* 0x000000f00300720c */ /* 0x040fe20003f26270 */
[----:B------:R-:W-:Y:S01]  /*4c70*/  IMAD.IADD R7, R232, 0x1, -R5 ;  /* 0x00000001e8077824 */ /* 0x000fe200078e0a05 */
[C---:B------:R-:W-:Y:S01]  /*4c80*/  ISETP.LT.OR P5, PT, R3.reuse, R235, P5 ;  /* 0x000000eb0300720c */ /* 0x040fe20002fa1670 */
[----:B------:R-:W-:Y:S01]  /*4c90*/  FFMA.FTZ R15, R8, -UR19, R39 ;  /* 0x80000013080f7c23 */ /* 0x000fe20008010027 */
[C---:B------:R-:W-:Y:S01]  /*4ca0*/  ISETP.LT.OR P3, PT, R3.reuse, R234, P3 ;  /* 0x000000ea0300720c */ /* 0x040fe20001f61670 */
[----:B------:R-:W-:Y:S01]  /*4cb0*/  IMAD.IADD R8, R232, 0x1, -R6 ;  /* 0x00000001e8087824 */ /* 0x000fe200078e0a06 */
[----:B------:R-:W-:Y:S01]  /*4cc0*/  ISETP.LT.OR P1, PT, R3, R233, P1 ;  /* 0x000000e90300720c */ /* 0x000fe20000f21670 */
[--C-:B------:R-:W-:Y:S01]  /*4cd0*/  IMAD.IADD R9, R237, 0x1, -R5.reuse ;  /* 0x00000001ed097824 */ /* 0x100fe200078e0a05 */
[----:B------:R-:W-:Y:S01]  /*4ce0*/  IABS R7, R7 ;  /* 0x0000000700077213 */ /* 0x000fe20000000000 */
[----:B------:R-:W-:Y:S01]  /*4cf0*/  IMAD.IADD R11, R238, 0x1, -R5 ;  /* 0x00000001ee0b7824 */ /* 0x000fe200078e0a05 */
[----:B------:R-:W-:-:S02]  /*4d00*/  FSEL R119, R13, -INF , !P5 ;  /* 0xff8000000d777808 */ /* 0x000fc40006800000 */
[----:B------:R-:W-:Y:S02]  /*4d10*/  FSEL R26, R17, -INF , !P3 ;  /* 0xff800000111a7808 */ /* 0x000fe40005800000 */
[----:B------:R-:W-:Y:S02]  /*4d20*/  FSEL R27, R12, -INF , !P1 ;  /* 0xff8000000c1b7808 */ /* 0x000fe40004800000 */
[----:B------:R-:W-:Y:S01]  /*4d30*/  FSEL R80, R10, -INF , !P0 ;  /* 0xff8000000a507808 */ /* 0x000fe20004000000 */
[----:B------:R-:W-:Y:S01]  /*4d40*/  IMAD.IADD R10, R239, 0x1, -R5 ;  /* 0x00000001ef0a7824 */ /* 0x000fe200078e0a05 */
[C---:B------:R-:W-:Y:S02]  /*4d50*/  ISETP.GE.AND P5, PT, R5.reuse, R243, PT ;  /* 0x000000f30500720c */ /* 0x040fe40003fa6270 */
[C---:B------:R-:W-:Y:S02]  /*4d60*/  ISETP.GE.AND P3, PT, R5.reuse, R242, PT ;  /* 0x000000f20500720c */ /* 0x040fe40003f66270 */
[----:B------:R-:W-:-:S02]  /*4d70*/  ISETP.GE.AND P1, PT, R5, R241, PT ;  /* 0x000000f10500720c */ /* 0x000fc40003f26270 */
[C---:B------:R-:W-:Y:S02]  /*4d80*/  ISETP.GE.AND P0, PT, R5.reuse, R240, PT ;  /* 0x000000f00500720c */ /* 0x040fe40003f06270 */
[----:B------:R-:W-:Y:S01]  /*4d90*/  IABS R12, R8 ;  /* 0x00000008000c7213 */ /* 0x000fe20000000000 */
[----:B------:R-:W-:Y:S01]  /*4da0*/  IMAD.MOV.U32 R8, RZ, RZ, R7 ;  /* 0x000000ffff087224 */ /* 0x000fe200078e0007 */
[C---:B------:R-:W-:Y:S02]  /*4db0*/  ISETP.LT.OR P5, PT, R5.reuse, R236, P5 ;  /* 0x000000ec0500720c */ /* 0x040fe40002fa1670 */
[C---:B------:R-:W-:Y:S02]  /*4dc0*/  ISETP.LT.OR P3, PT, R5.reuse, R235, P3 ;  /* 0x000000eb0500720c */ /* 0x040fe40001f61670 */
[C---:B------:R-:W-:Y:S02]  /*4dd0*/  ISETP.LT.OR P1, PT, R5.reuse, R234, P1 ;  /* 0x000000ea0500720c */ /* 0x040fe40000f21670 */
[----:B------:R-:W-:-:S02]  /*4de0*/  ISETP.LT.OR P0, PT, R5, R233, P0 ;  /* 0x000000e90500720c */ /* 0x000fc40000701670 */
[----:B------:R-:W-:Y:S02]  /*4df0*/  IABS R7, R9 ;  /* 0x0000000900077213 */ /* 0x000fe40000000000 */
[----:B------:R-:W-:Y:S02]  /*4e00*/  IABS R5, R11 ;  /* 0x0000000b00057213 */ /* 0x000fe40000000000 */
[----:B------:R-:W-:Y:S02]  /*4e10*/  IABS R9, R10 ;  /* 0x0000000a00097213 */ /* 0x000fe40000000000 */
[----:B------:R-:W-:Y:S01]  /*4e20*/  I2FP.F32.S32 R11, R8 ;  /* 0x00000008000b7245 */ /* 0x000fe20000201400 */
[----:B------:R-:W-:Y:S01]  /*4e30*/  IMAD.MOV.U32 R8, RZ, RZ, R7 ;  /* 0x000000ffff087224 */ /* 0x000fe200078e0007 */
[----:B------:R-:W-:Y:S01]  /*4e40*/  FSEL R116, R15, -INF , !P4 ;  /* 0xff8000000f747808 */ /* 0x000fe20006000000 */
[----:B------:R-:W-:Y:S01]  /*4e50*/  IMAD.MOV.U32 R7, RZ, RZ, R5 ;  /* 0x000000ffff077224 */ /* 0x000fe200078e0005 */
[----:B------:R-:W-:Y:S01]  /*4e60*/  FSEL R24, R16, -INF , !P2 ;  /* 0xff80000010187808 */ /* 0x000fe20005000000 */
[----:B------:R-:W-:-:S02]  /*4e70*/  IMAD.MOV.U32 R5, RZ, RZ, R9 ;  /* 0x000000ffff057224 */ /* 0x000fc400078e0009 */
[----:B------:R-:W-:Y:S01]  /*4e80*/  FFMA.FTZ R11, R11, -UR19, R52 ;  /* 0x800000130b0b7c23 */ /* 0x000fe20008010034 */
[----:B------:R-:W-:Y:S02]  /*4e90*/  I2FP.F32.S32 R10, R8 ;  /* 0x00000008000a7245 */ /* 0x000fe40000201400 */
[----:B------:R-:W-:Y:S02]  /*4ea0*/  I2FP.F32.S32 R9, R7 ;  /* 0x0000000700097245 */ /* 0x000fe40000201400 */
        /* <DEDUP_REMOVED lines=8> */
[C---:B------:R-:W-:Y:S01]  /*4f30*/  ISETP.GE.AND P4, PT, R6.reuse, R243, PT ;  /* 0x000000f30600720c */ /* 0x040fe20003f86270 */
[----:B------:R-:W-:Y:S01]  /*4f40*/  IMAD.IADD R7, R237, 0x1, -R6 ;  /* 0x00000001ed077824 */ /* 0x000fe200078e0a06 */
[----:B------:R-:W-:Y:S01]  /*4f50*/  ISETP.GE.AND P2, PT, R6, R242, PT ;  /* 0x000000f20600720c */ /* 0x000fe20003f46270 */
[----:B------:R-:W-:Y:S01]  /*4f60*/  FFMA.FTZ R20, R10, -UR19, R54 ;  /* 0x800000130a147c23 */ /* 0x000fe20008010036 */
[----:B------:R-:W-:Y:S01]  /*4f70*/  ISETP.GE.AND P6, PT, R6, R241, PT ;  /* 0x000000f10600720c */ /* 0x000fe20003fc6270 */
[----:B------:R-:W-:Y:S01]  /*4f80*/  FFMA.FTZ R12, R8, -UR19, R53 ;  /* 0x80000013080c7c23 */ /* 0x000fe20008010035 */
[----:B------:R-:W-:Y:S01]  /*4f90*/  ISETP.GE.AND P5, PT, R6, R240, PT ;  /* 0x000000f00600720c */ /* 0x000fe20003fa6270 */
        /* <DEDUP_REMOVED lines=34> */
[C---:B------:R-:W-:Y:S01]  /*51c0*/  ISETP.GE.AND P0, PT, R5.reuse, R241, PT ;  /* 0x000000f10500720c */ /* 0x040fe20003f06270 */
        /* <DEDUP_REMOVED lines=14> */
[----:B------:R-:W-:Y:S02]  /*52b0*/  FSEL R84, R21, -INF , !P2 ;  /* 0xff80000015547808 */ /* 0x000fe40005000000 */
[----:B------:R-:W-:Y:S02]  /*52c0*/  FSEL R18, R18, -INF , !P6 ;  /* 0xff80000012127808 */ /* 0x000fe40007000000 */
[----:B------:R-:W-:-:S02]  /*52d0*/  FSEL R21, R16, -INF , !P5 ;  /* 0xff80000010157808 */ /* 0x000fc40006800000 */
[----:B------:R-:W-:Y:S02]  /*52e0*/  FSEL R128, R15, -INF , !P3 ;  /* 0xff8000000f807808 */ /* 0x000fe40005800000 */
[C---:B------:R-:W-:Y:S02]  /*52f0*/  ISETP.GE.AND P2, PT, R6.reuse, R243, PT ;  /* 0x000000f30600720c */ /* 0x040fe40003f46270 */
[C---:B------:R-:W-:Y:S02]  /*5300*/  ISETP.GE.AND P6, PT, R6.reuse, R242, PT ;  /* 0x000000f20600720c */ /* 0x040fe40003fc6270 */
[C---:B------:R-:W-:Y:S02]  /*5310*/  ISETP.GE.AND P5, PT, R6.reuse, R241, PT ;  /* 0x000000f10600720c */ /* 0x040fe40003fa6270 */
[----:B------:R-:W-:Y:S02]  /*5320*/  ISETP.GE.AND P3, PT, R6, R240, PT ;  /* 0x000000f00600720c */ /* 0x000fe40003f66270 */
[----:B------:R-:W-:Y:S01]  /*5330*/  I2FP.F32.S32 R11, R9 ;  /* 0x00000009000b7245 */ /* 0x000fe20000201400 */
[----:B------:R-:W-:Y:S01]  /*5340*/  IMAD.MOV.U32 R9, RZ, RZ, R7 ;  /* 0x000000ffff097224 */ /* 0x000fe200078e0007 */
[----:B------:R-:W-:-:S02]  /*5350*/  I2FP.F32.S32 R7, R8 ;  /* 0x0000000800077245 */ /* 0x000fc40000201400 */
[----:B------:R-:W-:Y:S01]  /*5360*/  I2FP.F32.S32 R10, R10 ;  /* 0x0000000a000a7245 */ /* 0x000fe20000201400 */
[----:B------:R-:W-:Y:S01]  /*5370*/  FFMA.FTZ R14, R11, -UR19, R40 ;  /* 0x800000130b0e7c23 */ /* 0x000fe20008010028 */
[----:B------:R-:W-:Y:S01]  /*5380*/  I2FP.F32.S32 R8, R5 ;  /* 0x0000000500087245 */ /* 0x000fe20000201400 */
[----:B------:R-:W-:Y:S01]  /*5390*/  VIADD R5, R3, 0x18 ;  /* 0x0000001803057836 */ /* 0x000fe20000000000 */
[C---:B------:R-:W-:Y:S01]  /*53a0*/  ISETP.LT.OR P2, PT, R6.reuse, R236, P2 ;  /* 0x000000ec0600720c */ /* 0x040fe20001741670 */
[----:B------:R-:W-:Y:S01]  /*53b0*/  FFMA.FTZ R12, R7, -UR19, R42 ;  /* 0x80000013070c7c23 */ /* 0x000fe2000801002a */
[----:B------:R-:W-:Y:S01]  /*53c0*/  ISETP.LT.OR P6, PT, R6, R235, P6 ;  /* 0x000000eb0600720c */ /* 0x000fe200037c1670 */
[----:B------:R-:W-:Y:S01]  /*53d0*/  FFMA.FTZ R11, R10, -UR19, R61 ;  /* 0x800000130a0b7c23 */ /* 0x000fe2000801003d */
[----:B------:R-:W-:Y:S01]  /*53e0*/  ISETP.LT.OR P5, PT, R6, R234, P5 ;  /* 0x000000ea0600720c */ /* 0x000fe20002fa1670 */
[----:B------:R-:W-:Y:S01]  /*53f0*/  IMAD.IADD R7, R232, 0x1, -R5 ;  /* 0x00000001e8077824 */ /* 0x000fe200078e0a05 */
[----:B------:R-:W-:Y:S01]  /*5400*/  ISETP.LT.OR P3, PT, R6, R233, P3 ;  /* 0x000000e90600720c */ /* 0x000fe20001f61670 */
[----:B------:R-:W-:Y:S01]  /*5410*/  IMAD.IADD R6, R239, 0x1, -R6 ;  /* 0x00000001ef067824 */ /* 0x000fe200078e0a06 */
[----:B------:R-:W-:Y:S01]  /*5420*/  I2FP.F32.S32 R9, R9 ;  /* 0x0000000900097245 */ /* 0x000fe20000201400 */
[----:B------:R-:W-:Y:S01]  /*5430*/  FFMA.FTZ R20, R8, -UR19, R41 ;  /* 0x8000001308147c23 */ /* 0x000fe20008010029 */
[----:B------:R-:W-:Y:S01]  /*5440*/  FSEL R129, R17, -INF , !P1 ;  /* 0xff80000011817808 */ /* 0x000fe20004800000 */
[----:B------:R-:W-:Y:S01]  /*5450*/  IMAD.IADD R10, R237, 0x1, -R5 ;  /* 0x00000001ed0a7824 */ /* 0x000fe200078e0a05 */
[----:B------:R-:W-:Y:S01]  /*5460*/  IABS R6, R6 ;  /* 0x0000000600067213 */ /* 0x000fe20000000000 */
[----:B------:R-:W-:Y:S01]  /*5470*/  FFMA.FTZ R19, R9, -UR19, R63 ;  /* 0x8000001309137c23 */ /* 0x000fe2000801003f */
[----:B------:R-:W-:Y:S01]  /*5480*/  FSEL R44, R14, -INF , !P0 ;  /* 0xff8000000e2c7808 */ /* 0x000fe20004000000 */
[--C-:B------:R-:W-:Y:S01]  /*5490*/  IMAD.IADD R13, R238, 0x1, -R5.reuse ;  /* 0x00000001ee0d7824 */ /* 0x100fe200078e0a05 */
[----:B------:R-:W-:Y:S01]  /*54a0*/  FSEL R45, R12, -INF , !P4 ;  /* 0xff8000000c2d7808 */ /* 0x000fe20006000000 */
[----:B------:R-:W-:Y:S01]  /*54b0*/  IMAD.MOV.U32 R8, RZ, RZ, R6 ;  /* 0x000000ffff087224 */ /* 0x000fe200078e0006 */
[----:B------:R-:W-:Y:S01]  /*54c0*/  FSEL R118, R11, -INF , !P2 ;  /* 0xff8000000b767808 */ /* 0x000fe20005000000 */
[----:B------:R-:W-:Y:S01]  /*54d0*/  IMAD.IADD R9, R239, 0x1, -R5 ;  /* 0x00000001ef097824 */ /* 0x000fe200078e0a05 */
[----:B------:R-:W-:Y:S01]  /*54e0*/  IABS R7, R7 ;  /* 0x0000000700077213 */ /* 0x000fe20000000000 */
[----:B------:R-:W-:Y:S01]  /*54f0*/  VIADD R3, R3, 0x19 ;  /* 0x0000001903037836 */ /* 0x000fe20000000000 */
[----:B------:R-:W-:-:S02]  /*5500*/  ISETP.GE.AND P1, PT, R5, R243, PT ;  /* 0x000000f30500720c */ /* 0x000fc40003f26270 */
[C---:B------:R-:W-:Y:S01]  /*5510*/  ISETP.GE.AND P0, PT, R5.reuse, R242, PT ;  /* 0x000000f20500720c */ /* 0x040fe20003f06270 */
[----:B------:R-:W-:Y:S01]  /*5520*/  IMAD.MOV.U32 R6, RZ, RZ, R7 ;  /* 0x000000ffff067224 */ /* 0x000fe200078e0007 */
[C---:B------:R-:W-:Y:S02]  /*5530*/  ISETP.GE.AND P4, PT, R5.reuse, R241, PT ;  /* 0x000000f10500720c */ /* 0x040fe40003f86270 */
[C---:B------:R-:W-:Y:S02]  /*5540*/  ISETP.GE.AND P2, PT, R5.reuse, R240, PT ;  /* 0x000000f00500720c */ /* 0x040fe40003f46270 */
[C---:B------:R-:W-:Y:S02]  /*5550*/  ISETP.LT.OR P1, PT, R5.reuse, R236, P1 ;  /* 0x000000ec0500720c */ /* 0x040fe40000f21670 */
[C---:B------:R-:W-:Y:S02]  /*5560*/  ISETP.LT.OR P0, PT, R5.reuse, R235, P0 ;  /* 0x000000eb0500720c */ /* 0x040fe40000701670 */
[----:B------:R-:W-:-:S02]  /*5570*/  ISETP.LT.OR P4, PT, R5, R234, P4 ;  /* 0x000000ea0500720c */ /* 0x000fc40002781670 */
[----:B------:R-:W-:Y:S02]  /*5580*/  ISETP.LT.OR P2, PT, R5, R233, P2 ;  /* 0x000000e90500720c */ /* 0x000fe40001741670 */
[----:B------:R-:W-:Y:S02]  /*5590*/  IABS R5, R10 ;  /* 0x0000000a00057213 */ /* 0x000fe40000000000 */
[----:B------:R-:W-:Y:S02]  /*55a0*/  I2FP.F32.S32 R10, R8 ;  /* 0x00000008000a7245 */ /* 0x000fe40000201400 */
[----:B------:R-:W-:Y:S02]  /*55b0*/  IABS R7, R13 ;  /* 0x0000000d00077213 */ /* 0x000fe40000000000 */
[----:B------:R-:W-:Y:S01]  /*55c0*/  IABS R8, R9 ;  /* 0x0000000900087213 */ /* 0x000fe20000000000 */
[----:B------:R-:W-:Y:S01]  /*55d0*/  FFMA.FTZ R10, R10, -UR19, R43 ;  /* 0x800000130a0a7c23 */ /* 0x000fe2000801002b */
[----:B------:R-:W-:Y:S01]  /*55e0*/  I2FP.F32.S32 R9, R6 ;  /* 0x0000000600097245 */ /* 0x000fe20000201400 */
[----:B------:R-:W-:Y:S01]  /*55f0*/  IMAD.MOV.U32 R6, RZ, RZ, R7 ;  /* 0x000000ffff067224 */ /* 0x000fe200078e0007 */
[----:B------:R-:W-:Y:S01]  /*5600*/  FSEL R117, R19, -INF , !P6 ;  /* 0xff80000013757808 */ /* 0x000fe20007000000 */
[----:B------:R-:W-:Y:S01]  /*5610*/  IMAD.MOV.U32 R7, RZ, RZ, R8 ;  /* 0x000000ffff077224 */ /* 0x000fe200078e0008 */
[----:B------:R-:W-:Y:S01]  /*5620*/  I2FP.F32.S32 R8, R5 ;  /* 0x0000000500087245 */ /* 0x000fe20000201400 */
[----:B------:R-:W-:Y:S01]  /*5630*/  FFMA.FTZ R9, R9, -UR19, R56 ;  /* 0x8000001309097c23 */ /* 0x000fe20008010038 */
[----:B------:R-:W-:-:S02]  /*5640*/  I2FP.F32.S32 R6, R6 ;  /* 0x0000000600067245 */ /* 0x000fc40000201400 */
[----:B------:R-:W-:Y:S01]  /*5650*/  I2FP.F32.S32 R5, R7 ;  /* 0x0000000700057245 */ /* 0x000fe20000201400 */
[--C-:B------:R-:W-:Y:S01]  /*5660*/  IMAD.IADD R7, R232, 0x1, -R3.reuse ;  /* 0x00000001e8077824 */ /* 0x100fe200078e0a03 */
[----:B------:R-:W-:Y:S01]  /*5670*/  FSEL R19, R20, -INF , !P5 ;  /* 0xff80000014137808 */ /* 0x000fe20006800000 */
[----:B------:R-:W-:Y:S01]  /*5680*/  FFMA.FTZ R13, R6, -UR19, R48 ;  /* 0x80000013060d7c23 */ /* 0x000fe20008010030 */
[----:B------:R-:W-:Y:S01]  /*5690*/  FFMA.FTZ R11, R8, -UR19, R58 ;  /* 0x80000013080b7c23 */ /* 0x000fe2000801003a */
[----:B------:R-:W-:Y:S01]  /*56a0*/  FFMA.FTZ R12, R5, -UR19, R50 ;  /* 0x80000013050c7c23 */ /* 0x000fe20008010032 */
[----:B------:R-:W-:Y:S01]  /*56b0*/  IABS R5, R7 ;  /* 0x0000000700057213 */ /* 0x000fe20000000000 */
[--C-:B------:R-:W-:Y:S01]  /*56c0*/  IMAD.IADD R6, R237, 0x1, -R3.reuse ;  /* 0x00000001ed067824 */ /* 0x100fe200078e0a03 */
[----:B------:R-:W-:Y:S01]  /*56d0*/  FSEL R20, R10, -INF , !P3 ;  /* 0xff8000000a147808 */ /* 0x000fe20005800000 */
[--C-:B------:R-:W-:Y:S01]  /*56e0*/  IMAD.IADD R8, R238, 0x1, -R3.reuse ;  /* 0x00000001ee087824 */ /* 0x100fe200078e0a03 */
[----:B------:R-:W-:Y:S01]  /*56f0*/  FSEL R101, R9, -INF , !P1 ;  /* 0xff80000009657808 */ /* 0x000fe20004800000 */
[----:B------:R-:W-:Y:S01]  /*5700*/  IMAD.IADD R7, R239, 0x1, -R3 ;  /* 0x00000001ef077824 */ /* 0x000fe200078e0a03 */
[C---:B------:R-:W-:Y:S01]  /*5710*/  ISETP.GE.AND P6, PT, R3.reuse, R243, PT ;  /* 0x000000f30300720c */ /* 0x040fe20003fc6270 */
[----:B------:R-:W-:Y:S01]  /*5720*/  IMAD.MOV.U32 R9, RZ, RZ, R5 ;  /* 0x000000ffff097224 */ /* 0x000fe200078e0005 */
[----:B------:R-:W-:-:S02]  /*5730*/  ISETP.GE.AND P5, PT, R3, R242, PT ;  /* 0x000000f20300720c */ /* 0x000fc40003fa6270 */
[C---:B------:R-:W-:Y:S02]  /*5740*/  ISETP.GE.AND P3, PT, R3.reuse, R241, PT ;  /* 0x000000f10300720c */ /* 0x040fe40003f66270 */
[C---:B------:R-:W-:Y:S02]  /*5750*/  ISETP.GE.AND P1, PT, R3.reuse, R240, PT ;  /* 0x000000f00300720c */ /* 0x040fe40003f26270 */
[C---:B------:R-:W-:Y:S02]  /*5760*/  ISETP.LT.OR P6, PT, R3.reuse, R236, P6 ;  /* 0x000000ec0300720c */ /* 0x040fe400037c1670 */
[C---:B------:R-:W-:Y:S02]  /*5770*/  ISETP.LT.OR P5, PT, R3.reuse, R235, P5 ;  /* 0x000000eb0300720c */ /* 0x040fe40002fa1670 */
[C---:B------:R-:W-:Y:S02]  /*5780*/  ISETP.LT.OR P3, PT, R3.reuse, R234, P3 ;  /* 0x000000ea0300720c */ /* 0x040fe40001f61670 */
[----:B------:R-:W-:-:S02]  /*5790*/  ISETP.LT.OR P1, PT, R3, R233, P1 ;  /* 0x000000e90300720c */ /* 0x000fc40000f21670 */
[----:B------:R-:W-:Y:S02]  /*57a0*/  IABS R5, R6 ;  /* 0x0000000600057213 */ /* 0x000fe40000000000 */
[----:B------:R-:W-:Y:S02]  /*57b0*/  IABS R3, R8 ;  /* 0x0000000800037213 */ /* 0x000fe40000000000 */
[----:B------:R-:W-:Y:S01]  /*57c0*/  IABS R6, R7 ;  /* 0x0000000700067213 */ /* 0x000fe20000000000 */
[----:B------:R-:W-:Y:S01]  /*57d0*/  IMAD.MOV.U32 R7, RZ, RZ, R5 ;  /* 0x000000ffff077224 */ /* 0x000fe200078e0005 */
[----:B------:R-:W-:Y:S01]  /*57e0*/  FSEL R102, R11, -INF , !P0 ;  /* 0xff8000000b667808 */ /* 0x000fe20004000000 */
[----:B------:R-:W-:Y:S01]  /*57f0*/  IMAD.MOV.U32 R5, RZ, RZ, R3 ;  /* 0x000000ffff057224 */ /* 0x000fe200078e0003 */
[----:B------:R-:W-:Y:S01]  /*5800*/  PLOP3.LUT P0, PT, PT, PT, UP0, 0x80, 0x0 ;  /* 0x000000000000781c */ /* 0x000fe20003f0f008 */
[----:B------:R-:W-:Y:S01]  /*5810*/  IMAD.MOV.U32 R3, RZ, RZ, R6 ;  /* 0x000000ffff037224 */ /* 0x000fe200078e0006 */
[----:B------:R-:W-:-:S02]  /*5820*/  I2FP.F32.S32 R6, R9 ;  /* 0x0000000900067245 */ /* 0x000fc40000201400 */
        /* <DEDUP_REMOVED lines=59> */
.L_x_1490:
[----:B------:R-:W-:Y:S05]  /*5be0*/  BSYNC B0 ;  /* 0x0000000000007941 */ /* 0x000fea0003800000 */
.L_x_1489:
[----:B------:R-:W0:Y:S02]  /*5bf0*/  LDGDEPBAR ;  /* 0x00000000000079af */ /* 0x000e240000000000 */
.L_x_1488:
        /* <DEDUP_REMOVED lines=81> */
[----:B------:R-:W-:Y:S02]  /*6110*/  FSEL R2, R2, RZ, P1 ;  /* 0x000000ff02027208 */ /* 0x000fe40000800000 */
[----:B------:R2:W3:Y:S03]  /*6120*/  MUFU.EX2 R249, R6 ;  /* 0x0000000600f97308 */ /* 0x0004e60000000800 */
[----:B------:R-:W-:-:S05]  /*6130*/  FFMA.FTZ R9, R46, UR10, -R2 ;  /* 0x0000000a2e097c23 */ /* 0x000fca0008010802 */
[----:B------:R4:W-:Y:S01]  /*6140*/  MUFU.EX2 R205, R9 ;  /* 0x0000000900cd7308 */ /* 0x0009e20000000800 */
[----:B--2---:R-:W-:Y:S01]  /*6150*/  FFMA.FTZ R6, R27, UR10, -R3 ;  /* 0x0000000a1b067c23 */ /* 0x004fe20008010803 */
[----:B-1----:R-:W-:Y:S01]  /*6160*/  FMNMX.FTZ R0, R0, R10, !PT ;  /* 0x0000000a00007209 */ /* 0x002fe20007810000 */
[----:B------:R-:W1:Y:S05]  /*6170*/  LDSM.16.MT88.4 R24, [R221+0xb000] ;  /* 0x00b00000dd18783b */ /* 0x000e6a0000004200 */
[----:B------:R3:W2:Y:S01]  /*6180*/  MUFU.EX2 R244, R6 ;  /* 0x0000000600f47308 */ /* 0x0006a20000000800 */
[----:B----4-:R-:W-:-:S07]  /*6190*/  FFMA.FTZ R9, R44, UR10, -R8 ;  /* 0x0000000a2c097c23 */ /* 0x010fce0008010808 */
[----:B------:R4:W-:Y:S01]  /*61a0*/  MUFU.EX2 R210, R9 ;  /* 0x0000000900d27308 */ /* 0x0009e20000000800 */
[----:B---3--:R-:W-:Y:S02]  /*61b0*/  F2FP.F16.F32.PACK_AB R6, R249, R248 ;  /* 0x000000f8f906723e */ /* 0x008fe400000000ff */
[----:B--2---:R-:W-:Y:S01]  /*61c0*/  F2FP.F16.F32.PACK_AB R5, R215, R244 ;  /* 0x000000f4d705723e */ /* 0x004fe200000000ff */
[----:B----4-:R-:W-:-:S06]  /*61d0*/  FFMA.FTZ R9, R19, UR10, -R8 ;  /* 0x0000000a13097c23 */ /* 0x010fcc0008010808 */
[C---:B------:R-:W-:Y:S01]  /*61e0*/  HMMA.16816.F32 R144, R4.reuse, R68, RZ ;  /* 0x000000440490723c */ /* 0x040fe200000018ff */
[----:B------:R2:W3:Y:S05]  /*61f0*/  MUFU.EX2 R211, R9 ;  /* 0x0000000900d37308 */ /* 0x0004ea0000000800 */
[C---:B------:R-:W-:Y:S06]  /*6200*/  HMMA.16816.F32 R164, R4.reuse, R64, RZ ;  /* 0x0000004004a4723c */ /* 0x040fec00000018ff */
[C---:B------:R-:W-:Y:S06]  /*6210*/  HMMA.16816.F32 R40, R4.reuse, R32, RZ ;  /* 0x000000200428723c */ /* 0x040fec00000018ff */
[C---:B------:R-:W-:Y:S01]  /*6220*/  HMMA.16816.F32 R56, R4.reuse, R28, RZ ;  /* 0x0000001c0438723c */ /* 0x040fe200000018ff */
[--C-:B--2---:R-:W-:Y:S01]  /*6230*/  FFMA.FTZ R9, R15, UR10, -R8.reuse ;  /* 0x0000000a0f097c23 */ /* 0x104fe20008010808 */
[----:B------:R-:W-:Y:S01]  /*6240*/  FFMA.FTZ R8, R14, UR10, -R8 ;  /* 0x0000000a0e087c23 */ /* 0x000fe20008010808 */
[----:B---3--:R-:W-:Y:S01]  /*6250*/  F2FP.F16.F32.PACK_AB R124, R211, R210 ;  /* 0x000000d2d37c723e */ /* 0x008fe200000000ff */
[----:B------:R-:W-:Y:S01]  /*6260*/  LDSM.16.MT88.4 R12, [R222+0xa800] ;  /* 0x00a80000de0c783b */ /* 0x000fe20000004200 */
[----:B------:R2:W-:Y:S01]  /*6270*/  MUFU.EX2 R213, R9 ;  /* 0x0000000900d57308 */ /* 0x0005e20000000800 */
[C---:B------:R-:W-:Y:S06]  /*6280*/  HMMA.16816.F32 R72, R4.reuse, R48, RZ ;  /* 0x000000300448723c */ /* 0x040fec00000018ff */
[C---:B------:R-:W-:Y:S01]  /*6290*/  HMMA.16816.F32 R88, R4.reuse, R36, RZ ;  /* 0x000000240458723c */ /* 0x040fe200000018ff */
[----:B------:R3:W4:Y:S05]  /*62a0*/  MUFU.EX2 R212, R8 ;  /* 0x0000000800d47308 */ /* 0x00072a0000000800 */
[C---:B------:R-:W-:Y:S01]  /*62b0*/  HMMA.16816.F32 R104, R4.reuse, R52, RZ ;  /* 0x000000340468723c */ /* 0x040fe200000018ff */
[----:B--2---:R-:W2:Y:S05]  /*62c0*/  SHFL.BFLY PT, R9, R0, 0x1, 0x1f ;  /* 0x0c201f0000097f89 */ /* 0x004eaa00000e0000 */
[----:B-1----:R-:W-:Y:S01]  /*62d0*/  HMMA.16816.F32 R120, R4, R24, RZ ;  /* 0x000000180478723c */ /* 0x002fe200000018ff */
[----:B---3--:R-:W-:-:S05]  /*62e0*/  FFMA.FTZ R8, R45, UR10, -R3 ;  /* 0x0000000a2d087c23 */ /* 0x008fca0008010803 */
[C---:B------:R-:W-:Y:S01]  /*62f0*/  HMMA.16816.F32 R152, R4.reuse, R70, RZ ;  /* 0x000000460498723c */ /* 0x040fe200000018ff */
[----:B----4-:R-:W-:Y:S01]  /*6300*/  F2FP.F16.F32.PACK_AB R126, R212, R213 ;  /* 0x000000d5d47e723e */ /* 0x010fe200000000ff */
[----:B------:R1:W-:Y:S04]  /*6310*/  MUFU.EX2 R206, R8 ;  /* 0x0000000800ce7308 */ /* 0x0003e80000000800 */
[C---:B------:R-:W-:Y:S06]  /*6320*/  HMMA.16816.F32 R168, R4.reuse, R66, RZ ;  /* 0x0000004204a8723c */ /* 0x040fec00000018ff */
[----:B------:R-:W-:Y:S01]  /*6330*/  HMMA.16816.F32 R44, R4, R34, RZ ;  /* 0x00000022042c723c */ /* 0x000fe200000018ff */
[----:B--2---:R-:W-:Y:S01]  /*6340*/  FMNMX.FTZ R135, R0, R9, !PT ;  /* 0x0000000900877209 */ /* 0x004fe20007810000 */
[----:B------:R-:W-:-:S02]  /*6350*/  FFMA.FTZ R0, R80, UR10, -R2 ;  /* 0x0000000a50007c23 */ /* 0x000fc40008010802 */
[----:B------:R-:W-:Y:S01]  /*6360*/  LDSM.16.MT88.4 R80, [R217+0xb800] ;  /* 0x00b80000d950783b */ /* 0x000fe20000004200 */
[----:B------:R-:W-:Y:S01]  /*6370*/  FSETP.NEU.FTZ.AND P1, PT, R135, -INF , PT ;  /* 0xff8000008700780b */ /* 0x000fe20003f3d000 */
[----:B-1----:R-:W-:Y:S01]  /*6380*/  FFMA.FTZ R8, R20, UR10, -R3 ;  /* 0x0000000a14087c23 */ /* 0x002fe20008010803 */
[----:B------:R1:W-:Y:S01]  /*6390*/  MUFU.EX2 R202, R0 ;  /* 0x0000000000ca7308 */ /* 0x0003e20000000800 */
[C---:B------:R-:W-:Y:S06]  /*63a0*/  HMMA.16816.F32 R60, R4.reuse, R30, RZ ;  /* 0x0000001e043c723c */ /* 0x040fec00000018ff */
[C---:B------:R-:W-:Y:S01]  /*63b0*/  HMMA.16816.F32 R76, R4.reuse, R50, RZ ;  /* 0x00000032044c723c */ /* 0x040fe200000018ff */
[----:B------:R2:W3:Y:S05]  /*63c0*/  MUFU.EX2 R207, R8 ;  /* 0x0000000800cf7308 */ /* 0x0004ea0000000800 */
[----:B------:R-:W-:Y:S01]  /*63d0*/  HMMA.16816.F32 R92, R4, R38, RZ ;  /* 0x00000026045c723c */ /* 0x000fe200000018ff */
[----:B-1----:R-:W-:-:S05]  /*63e0*/  FFMA.FTZ R0, R87, UR10, -R2 ;  /* 0x0000000a57007c23 */ /* 0x002fca0008010802 */
[----:B------:R-:W-:Y:S01]  /*63f0*/  HMMA.16816.F32 R108, R4, R54, RZ ;  /* 0x00000036046c723c */ /* 0x000fe200000018ff */
[----:B------:R-:W-:Y:S01]  /*6400*/  MUFU.EX2 R203, R0 ;  /* 0x0000000000cb7308 */ /* 0x000fe20000000800 */
[--C-:B--2---:R-:W-:Y:S01]  /*6410*/  FFMA.FTZ R8, R17, UR10, -R3.reuse ;  /* 0x0000000a11087c23 */ /* 0x104fe20008010803 */
[----:B------:R-:W-:-:S03]  /*6420*/  FFMA.FTZ R3, R16, UR10, -R3 ;  /* 0x0000000a10037c23 */ /* 0x000fc60008010803 */
[----:B------:R-:W-:Y:S01]  /*6430*/  HMMA.16816.F32 R20, R4, R26, RZ ;  /* 0x0000001a0414723c */ /* 0x000fe200000018ff */
[----:B------:R-:W1:Y:S02]  /*6440*/  LDSM.16.MT88.4 R16, [R221+0xa800] ;  /* 0x00a80000dd10783b */ /* 0x000e640000004200 */
[----:B------:R2:W-:Y:S01]  /*6450*/  MUFU.EX2 R208, R8 ;  /* 0x0000000800d07308 */ /* 0x0005e20000000800 */
[----:B---3--:R-:W-:-:S03]  /*6460*/  F2FP.F16.F32.PACK_AB R125, R207, R206 ;  /* 0x000000cecf7d723e */ /* 0x008fc600000000ff */
[----:B------:R-:W-:-:S04]  /*6470*/  F2FP.F16.F32.PACK_AB R4, R202, R205 ;  /* 0x000000cdca04723e */ /* 0x000fc800000000ff */
        /* <DEDUP_REMOVED lines=68> */
[----:B--2---:R-:W-:-:S03]  /*68c0*/  FADD.FTZ R3, R192, R3 ;  /* 0x00000003c0037221 */ /* 0x004fc60000010000 */
[----:B------:R-:W-:Y:S01]  /*68d0*/  HMMA.16816.F32 R100, R4, R52, RZ ;  /* 0x000000340464723c */ /* 0x000fe200000018ff */
[----:B------:R1:W2:Y:S01]  /*68e0*/  MUFU.EX2 R139, R2 ;  /* 0x00000002008b7308 */ /* 0x0002a20000000800 */
[----:B------:R-:W-:-:S05]  /*68f0*/  F2FP.F16.F32.PACK_AB R129, R192, R193 ;  /* 0x000000c1c081723e */ /* 0x000fca00000000ff */
        /* <DEDUP_REMOVED lines=52> */
[----:B------:R-:W-:Y:S01]  /*6c40*/  ISETP.GE.AND P3, PT, R132, UR4, PT ;  /* 0x0000000484007c0c */ /* 0x000fe2000bf66270 */
[----:B------:R-:W-:-:S04]  /*6c50*/  UIADD3 UR29, UR18, -0x2, URZ ;  /* 0xfffffffe121d7890 */ /* 0x000fc8000fffe03f */
[----:B------:R-:W-:Y:S02]  /*6c60*/  USHF.R.S32.HI UR5, URZ, 0x1f, UR29 ;  /* 0x0000001f3f057899 */ /* 0x000fe4000801141d */
[----:B------:R-:W-:Y:S01]  /*6c70*/  IMAD.U32 R2, RZ, RZ, UR29 ;  /* 0x0000001dff027e24 */ /* 0x000fe2000f8e00ff */
[----:B------:R-:W-:-:S05]  /*6c80*/  UISETP.GT.AND UP0, UPT, UR29, UR15, UPT ;  /* 0x0000000f1d00728c */ /* 0x000fca000bf04270 */
[----:B------:R-:W1:Y:S08]  /*6c90*/  @!P3 LDC.64 R10, c[0x0][0x220] ;  /* 0x00008800ff0abb82 */ /* 0x000e700000000a00 */
[----:B------:R-:W4:Y:S01]  /*6ca0*/  @!P3 LDC.64 R8, c[0x0][0x220] ;  /* 0x00008800ff08bb82 */ /* 0x000f220000000a00 */
[----:B------:R-:W-:Y:S01]  /*6cb0*/  @P3 STS.128 [R231+0xa000], RZ ;  /* 0x00a000ffe7003388 */ /* 0x000fe20000000c00 */
[----:B--2---:R-:W-:Y:S01]  /*6cc0*/  ISETP.GE.AND P2, PT, R7, UR4, PT ;  /* 0x0000000407007c0c */ /* 0x004fe2000bf46270 */
[----:B------:R-:W-:-:S04]  /*6cd0*/  UIMAD UR4, UR12, UR29, URZ ;  /* 0x0000001d0c0472a4 */ /* 0x000fc8000f8e023f */
[----:B------:R-:W-:Y:S01]  /*6ce0*/  UIMAD UR4, UR5, UR13, UR4 ;  /* 0x0000000d050472a4 */ /* 0x000fe2000f8e0204 */
[----:B---3--:R-:W-:-:S05]  /*6cf0*/  IMAD.WIDE.U32 R2, R2, UR13, R22 ;  /* 0x0000000d02027c25 */ /* 0x008fca000f8e0016 */
[----:B------:R-:W-:Y:S01]  /*6d00*/  VIADD R3, R3, UR4 ;  /* 0x0000000403037c36 */ /* 0x000fe20008000000 */
[C---:B------:R-:W-:Y:S01]  /*6d10*/  IADD3 R0, P0, R2.reuse, UR24, RZ ;  /* 0x0000001802007c10 */ /* 0x040fe2000ff1e0ff */
[----:B------:R-:W2:Y:S01]  /*6d20*/  @!P2 LDC.64 R6, c[0x0][0x220] ;  /* 0x00008800ff06ab82 */ /* 0x000ea20000000a00 */
[----:B-1----:R-:W-:Y:S02]  /*6d30*/  @!P3 LEA R10, P5, R2, R10, 0x1 ;  /* 0x0000000a020ab211 */ /* 0x002fe400078a08ff */
[----:B------:R-:W-:Y:S02]  /*6d40*/  IADD3.X R5, R3, UR22, RZ, P0, !PT ;  /* 0x0000001603057c10 */ /* 0x000fe400087fe4ff */
[----:B----4-:R-:W-:Y:S02]  /*6d50*/  @!P3 LEA R8, P4, R0, R8, 0x1 ;  /* 0x000000080008b211 */ /* 0x010fe400078808ff */
[----:B------:R-:W-:Y:S01]  /*6d60*/  @!P3 LEA.HI.X R11, R2, R11, R3, 0x1, P5 ;  /* 0x0000000b020bb211 */ /* 0x000fe200028f0c03 */
[----:B------:R-:W1:Y:S01]  /*6d70*/  @!P2 LDC.64 R12, c[0x0][0x220] ;  /* 0x00008800ff0cab82 */ /* 0x000e620000000a00 */
[----:B------:R-:W-:-:S03]  /*6d80*/  @!P3 LEA.HI.X R9, R0, R9, R5, 0x1, P4 ;  /* 0x000000090009b211 */ /* 0x000fc600020f0c05 */
[----:B------:R-:W-:Y:S01]  /*6d90*/  @!PT LDS RZ, [RZ] ;  /* 0x00000000fffff984 */ /* 0x000fe20000000800 */
[----:B------:R-:W-:Y:S01]  /*6da0*/  @!PT LDS RZ, [RZ] ;  /* 0x00000000fffff984 */ /* 0x000fe20000000800 */
[----:B------:R-:W-:Y:S01]  /*6db0*/  @!PT LDS RZ, [RZ] ;  /* 0x00000000fffff984 */ /* 0x000fe20000000800 */
[----:B------:R-:W-:Y:S04]  /*6dc0*/  @!P3 LDGSTS.E.BYPASS.LTC128B.128 [R231+0xa000], desc[UR26][R10.64] ;  /* 0x0a0000000ae7bfae */ /* 0x000fe8000b901d5a */
[----:B------:R-:W-:Y:S01]  /*6dd0*/  @P2 STS.128 [R231+0xb000], RZ ;  /* 0x00b000ffe7002388 */ /* 0x000fe20000000c00 */
[----:B--2---:R-:W-:-:S04]  /*6de0*/  @!P2 LEA R6, P1, R2, R6, 0x1 ;  /* 0x000000060206a211 */ /* 0x004fc800078208ff */
[----:B------:R-:W-:Y:S02]  /*6df0*/  @!P2 LEA.HI.X R7, R2, R7, R3, 0x1, P1 ;  /* 0x000000070207a211 */ /* 0x000fe400008f0c03 */
[----:B-1----:R-:W-:-:S03]  /*6e00*/  @!P2 LEA R4, P0, R0, R12, 0x1 ;  /* 0x0000000c0004a211 */ /* 0x002fc600078008ff */
        /* <DEDUP_REMOVED lines=13> */
[----:B------:R-:W-:Y:S01]  /*6ee0*/  IMAD.IADD R3, R237, 0x1, -R0 ;  /* 0x00000001ed037824 */ /* 0x000fe200078e0a00 */
[CC--:B------:R-:W-:Y:S01]  /*6ef0*/  ISETP.GE.AND P0, PT, R0.reuse, R243.reuse, PT ;  /* 0x000000f30000720c */ /* 0x0c0fe20003f06270 */
[C---:B------:R-:W-:Y:S01]  /*6f00*/  VIADD R2, R0.reuse, 0x1 ;  /* 0x0000000100027836 */ /* 0x040fe20000000000 */
[----:B------:R-:W-:Y:S01]  /*6f10*/  @!PT LDS RZ, [RZ] ;  /* 0x00000000fffff984 */ /* 0x000fe20000000800 */
[----:B------:R-:W-:Y:S01]  /*6f20*/  @!PT LDS RZ, [RZ] ;  /* 0x00000000fffff984 */ /* 0x000fe20000000800 */
[----:B------:R-:W-:Y:S01]  /*6f30*/  @!PT LDS RZ, [RZ] ;  /* 0x00000000fffff984 */ /* 0x000fe20000000800 */
[----:B------:R2:W-:Y:S01]  /*6f40*/  @!P2 LDGSTS.E.BYPASS.LTC128B.128 [R231+0xb800], desc[UR26][R4.64+0x80] ;  /* 0x0b80008004e7afae */ /* 0x0005e2000b901d5a */
[C---:B------:R-:W-:Y:S02]  /*6f50*/  ISETP.GE.AND P6, PT, R0.reuse, R242, PT ;  /* 0x000000f20000720c */ /* 0x040fe40003fc6270 */
[----:B------:R-:W-:Y:S01]  /*6f60*/  ISETP.LT.OR P0, PT, R0, R236, P0 ;  /* 0x000000ec0000720c */ /* 0x000fe20000701670 */
[----:B------:R-:W-:Y:S01]  /*6f70*/  LDSM.16.M88.4 R24, [R216+0x8000] ;  /* 0x00800000d818783b */ /* 0x000fe20000000200 */
[C---:B------:R-:W-:Y:S02]  /*6f80*/  ISETP.GE.AND P5, PT, R2.reuse, R243, PT ;  /* 0x000000f30200720c */ /* 0x040fe40003fa6270 */
[C---:B------:R-:W-:Y:S01]  /*6f90*/  ISETP.GE.AND P4, PT, R2.reuse, R242, PT ;  /* 0x000000f20200720c */ /* 0x040fe20003f86270 */
[----:B------:R-:W-:Y:S01]  /*6fa0*/  LDSM.16.M88.4 R20, [R216+0x8800] ;  /* 0x00880000d814783b */ /* 0x000fe20000000200 */
[----:B------:R-:W-:-:S02]  /*6fb0*/  ISETP.GE.AND P1, PT, R2, R241, PT ;  /* 0x000000f10200720c */ /* 0x000fc40003f26270 */
[-C--:B------:R-:W-:Y:S01]  /*6fc0*/  ISETP.LT.OR P6, PT, R0, R235.reuse, P6 ;  /* 0x000000eb0000720c */ /* 0x080fe200037c1670 */
[----:B------:R-:W-:Y:S01]  /*6fd0*/  LDSM.16.M88.4 R32, [R227] ;  /* 0x00000000e320783b */ /* 0x000fe20000000200 */
[C---:B------:R-:W-:Y:S02]  /*6fe0*/  ISETP.LT.OR P5, PT, R2.reuse, R236, P5 ;  /* 0x000000ec0200720c */ /* 0x040fe40002fa1670 */
[C---:B------:R-:W-:Y:S01]  /*6ff0*/  ISETP.LT.OR P4, PT, R2.reuse, R235, P4 ;  /* 0x000000eb0200720c */ /* 0x040fe20002781670 */
[----:B------:R-:W-:Y:S01]  /*7000*/  LDSM.16.M88.4 R12, [R220+0x2000] ;  /* 0x00200000dc0c783b */ /* 0x000fe20000000200 */
[----:B------:R-:W-:-:S03]  /*7010*/  ISETP.LT.OR P1, PT, R2, R234, P1 ;  /* 0x000000ea0200720c */ /* 0x000fc60000f21670 */
        /* <DEDUP_REMOVED lines=19> */
[----:B------:R-:W-:Y:S06]  /*7150*/  HMMA.16816.F32 R188, R12, R30, R176 ;  /* 0x0000001e0cbc723c */ /* 0x000fec00000018b0 */
[----:B---3--:R-:W-:Y:S06]  /*7160*/  HMMA.16816.F32 R184, R16, R32, R196 ;  /* 0x0000002010b8723c */ /* 0x008fec00000018c4 */
[----:B------:R-:W-:Y:S01]  /*7170*/  HMMA.16816.F32 R208, R12, R28, R180 ;  /* 0x0000001c0cd0723c */ /* 0x000fe200000018b4 */
[----:B------:R-:W-:Y:S05]  /*7180*/  LDSM.16.M88.4 R12, [R225+0x2000] ;  /* 0x00200000e10c783b */ /* 0x000fea0000000200 */
[C---:B------:R-:W-:Y:S01]  /*7190*/  HMMA.16816.F32 R176, R16.reuse, R34, R204 ;  /* 0x0000002210b0723c */ /* 0x040fe200000018cc */
[----:B------:R-:W-:Y:S05]  /*71a0*/  LDSM.16.M88.4 R32, [R223+0x800] ;  /* 0x00080000df20783b */ /* 0x000fea0000000200 */
[C---:B------:R-:W-:Y:S01]  /*71b0*/  HMMA.16816.F32 R180, R16.reuse, R28, R140 ;  /* 0x0000001c10b4723c */ /* 0x040fe2000000188c */
[----:B------:R-:W-:Y:S05]  /*71c0*/  LDSM.16.M88.4 R140, [R223] ;  /* 0x00000000df8c783b */ /* 0x000fea0000000200 */
[----:B------:R-:W-:Y:S01]  /*71d0*/  HMMA.16816.F32 R28, R16, R30, R192 ;  /* 0x0000001e101c723c */ /* 0x000fe200000018c0 */
[----:B------:R-:W3:Y:S05]  /*71e0*/  LDSM.16.M88.4 R16, [R225] ;  /* 0x00000000e110783b */ /* 0x000eea0000000200 */
[----:B-1----:R-:W-:Y:S06]  /*71f0*/  HMMA.16816.F32 R192, R4, R22, R188 ;  /* 0x0000001604c0723c */ /* 0x002fec00000018bc */
[-C--:B--2---:R-:W-:Y:S06]  /*7200*/  HMMA.16816.F32 R188, R8, R24.reuse, R184 ;  /* 0x0000001808bc723c */ /* 0x084fec00000018b8 */
[C---:B------:R-:W-:Y:S06]  /*7210*/  HMMA.16816.F32 R212, R4.reuse, R24, R212 ;  /* 0x0000001804d4723c */ /* 0x040fec00000018d4 */
[C---:B------:R-:W-:Y:S06]  /*7220*/  HMMA.16816.F32 R208, R4.reuse, R20, R208 ;  /* 0x0000001404d0723c */ /* 0x040fec00000018d0 */
[-C--:B------:R-:W-:Y:S01]  /*7230*/  HMMA.16816.F32 R196, R4, R26.reuse, R200 ;  /* 0x0000001a04c4723c */ /* 0x080fe200000018c8 */
[----:B------:R-:W-:Y:S05]  /*7240*/  LDSM.16.M88.4 R4, [R218+0x6000] ;  /* 0x00600000da04783b */ /* 0x000fea0000000200 */
[C---:B------:R-:W-:Y:S01]  /*7250*/  HMMA.16816.F32 R184, R8.reuse, R26, R176 ;  /* 0x0000001a08b8723c */ /* 0x040fe200000018b0 */
[----:B------:R-:W-:Y:S05]  /*7260*/  LDSM.16.M88.4 R24, [R216+0x9800] ;  /* 0x00980000d818783b */ /* 0x000fea0000000200 */
[C---:B------:R-:W-:Y:S06]  /*7270*/  HMMA.16816.F32 R176, R8.reuse, R20, R180 ;  /* 0x0000001408b0723c */ /* 0x040fec00000018b4 */
[----:B------:R-:W-:Y:S01]  /*7280*/  HMMA.16816.F32 R20, R8, R22, R28 ;  /* 0x000000160814723c */ /* 0x000fe2000000181c */
[----:B------:R-:W-:Y:S04]  /*7290*/  LDSM.16.M88.4 R28, [R216+0x9000] ;  /* 0x00900000d81c783b */ /* 0x000fe80000000200 */
[----:B------:R-:W1:Y:S01]  /*72a0*/  LDSM.16.M88.4 R8, [R218+0x4000] ;  /* 0x00400000da08783b */ /* 0x000e620000000200 */
[-C--:B---3--:R-:W-:Y:S06]  /*72b0*/  HMMA.16816.F32 R188, R16, R140.reuse, R188 ;  /* 0x0000008c10bc723c */ /* 0x088fec00000018bc */
[C---:B------:R-:W-:Y:S06]  /*72c0*/  HMMA.16816.F32 R212, R12.reuse, R140, R212 ;  /* 0x0000008c0cd4723c */ /* 0x040fec00000018d4 */
[C---:B------:R-:W-:Y:S06]  /*72d0*/  HMMA.16816.F32 R196, R12.reuse, R142, R196 ;  /* 0x0000008e0cc4723c */ /* 0x040fec00000018c4 */
[C---:B------:R-:W-:Y:S06]  /*72e0*/  HMMA.16816.F32 R244, R12.reuse, R32, R208 ;  /* 0x000000200cf4723c */ /* 0x040fec00000018d0 */
[----:B------:R-:W-:Y:S06]  /*72f0*/  HMMA.16816.F32 R192, R12, R34, R192 ;  /* 0x000000220cc0723c */ /* 0x000fec00000018c0 */
[C---:B------:R-:W-:Y:S01]  /*7300*/  HMMA.16816.F32 R180, R16.reuse, R142, R184 ;  /* 0x0000008e10b4723c */ /* 0x040fe200000018b8 */
[----:B------:R-:W-:Y:S05]  /*7310*/  LDSM.16.M88.4 R140, [R228] ;  /* 0x00000000e48c783b */ /* 0x000fea0000000200 */
[C---:B------:R-:W-:Y:S01]  /*7320*/  HMMA.16816.F32 R12, R16.reuse, R32, R176 ;  /* 0x00000020100c723c */ /* 0x040fe200000018b0 */
[----:B------:R-:W-:Y:S05]  /*7330*/  LDSM.16.M88.4 R176, [R229] ;  /* 0x00000000e5b0783b */ /* 0x000fea0000000200 */
[----:B------:R-:W-:Y:S01]  /*7340*/  HMMA.16816.F32 R32, R16, R34, R20 ;  /* 0x000000221020723c */ /* 0x000fe20000001814 */
[----:B------:R-:W2:Y:S04]  /*7350*/  LDSM.16.M88.4 R20, [R220+0x4000] ;  /* 0x00400000dc14783b */ /* 0x000ea80000000200 */
[----:B------:R-:W3:Y:S01]  /*7360*/  LDSM.16.M88.4 R16, [R220+0x6000] ;  /* 0x00600000dc10783b */ /* 0x000ee20000000200 */
[-C--:B-1----:R-:W-:Y:S06]  /*7370*/  HMMA.16816.F32 R184, R8, R28.reuse, R188 ;  /* 0x0000001c08b8723c */ /* 0x082fec00000018bc */
[C---:B------:R-:W-:Y:S06]  /*7380*/  HMMA.16816.F32 R212, R4.reuse, R28, R212 ;  /* 0x0000001c04d4723c */ /* 0x040fec00000018d4 */
[C---:B------:R-:W-:Y:S06]  /*7390*/  HMMA.16816.F32 R196, R4.reuse, R30, R196 ;  /* 0x0000001e04c4723c */ /* 0x040fec00000018c4 */
        /* <DEDUP_REMOVED lines=8> */
[----:B------:R-:W4:Y:S01]  /*7420*/  LDSM.16.M88.4 R8, [R226+0x6000] ;  /* 0x00600000e208783b */ /* 0x000f220000000200 */
[-C--:B--2---:R-:W-:Y:S06]  /*7430*/  HMMA.16816.F32 R204, R20, R176.reuse, R184 ;  /* 0x000000b014cc723c */ /* 0x084fec00000018b8 */
[C---:B---3--:R-:W-:Y:S06]  /*7440*/  HMMA.16816.F32 R212, R16.reuse, R176, R212 ;  /* 0x000000b010d4723c */ /* 0x048fec00000018d4 */
[C---:B------:R-:W-:Y:S06]  /*7450*/  HMMA.16816.F32 R188, R16.reuse, R178, R196 ;  /* 0x000000b210bc723c */ /* 0x040fec00000018c4 */
[C---:B------:R-:W-:Y:S06]  /*7460*/  HMMA.16816.F32 R244, R16.reuse, R140, R244 ;  /* 0x0000008c10f4723c */ /* 0x040fec00000018f4 */
[----:B------:R-:W-:Y:S01]  /*7470*/  HMMA.16816.F32 R208, R16, R142, R192 ;  /* 0x0000008e10d0723c */ /* 0x000fe200000018c0 */
[----:B------:R-:W-:Y:S05]  /*7480*/  LDSM.16.M88.4 R16, [R225+0x4000] ;  /* 0x00400000e110783b */ /* 0x000fea0000000200 */
[C---:B------:R-:W-:Y:S06]  /*7490*/  HMMA.16816.F32 R200, R20.reuse, R178, R180 ;  /* 0x000000b214c8723c */ /* 0x040fec00000018b4 */
[C---:B------:R-:W-:Y:S01]  /*74a0*/  HMMA.16816.F32 R196, R20.reuse, R140, R4 ;  /* 0x0000008c14c4723c */ /* 0x040fe20000001804 */
[----:B------:R-:W-:Y:S05]  /*74b0*/  LDSM.16.M88.4 R4, [R225+0x6000] ;  /* 0x00600000e104783b */ /* 0x000fea0000000200 */
[----:B------:R-:W-:Y:S01]  /*74c0*/  HMMA.16816.F32 R180, R20, R142, R24 ;  /* 0x0000008e14b4723c */ /* 0x000fe20000001818 */
[----:B------:R-:W2:Y:S04]  /*74d0*/  LDSM.16.M88.4 R20, [R223+0x1000] ;  /* 0x00100000df14783b */ /* 0x000ea80000000200 */
[----:B------:R-:W3:Y:S01]  /*74e0*/  LDSM.16.M88.4 R24, [R223+0x1800] ;  /* 0x00180000df18783b */ /* 0x000ee20000000200 */
[----:B-1----:R-:W-:Y:S01]  /*74f0*/  HMMA.16816.F32 R140, R12, R32, R204 ;  /* 0x000000200c8c723c */ /* 0x002fe200000018cc */
[----:B------:R-:W-:-:S05]  /*7500*/  DEPBAR.LE SB0, 0x0 ;  /* 0x000080000000791a */ /* 0x000fca0000000000 */
[C---:B----4-:R-:W-:Y:S06]  /*7510*/  HMMA.16816.F32 R192, R8.reuse, R32, R212 ;  /* 0x0000002008c0723c */ /* 0x050fec00000018d4 */
[C---:B------:R-:W-:Y:S06]  /*7520*/  HMMA.16816.F32 R188, R8.reuse, R34, R188 ;  /* 0x0000002208bc723c */ /* 0x040fec00000018bc */
[C---:B------:R-:W-:Y:S06]  /*7530*/  HMMA.16816.F32 R184, R8.reuse, R28, R244 ;  /* 0x0000001c08b8723c */ /* 0x040fec00000018f4 */
[----:B------:R-:W-:Y:S06]  /*7540*/  HMMA.16816.F32 R176, R8, R30, R208 ;  /* 0x0000001e08b0723c */ /* 0x000fec00000018d0 */
[----:B------:R-:W-:Y:S06]  /*7550*/  HMMA.16816.F32 R8, R12, R28, R196 ;  /* 0x0000001c0c08723c */ /* 0x000fec00000018c4 */
[-C--:B--2---:R-:W-:Y:S06]  /*7560*/  HMMA.16816.F32 R140, R16, R20.reuse, R140 ;  /* 0x00000014108c723c */ /* 0x084fec000000188c */
[C---:B------:R-:W-:Y:S06]  /*7570*/  HMMA.16816.F32 R192, R4.reuse, R20, R192 ;  /* 0x0000001404c0723c */ /* 0x040fec00000018c0 */
[C---:B------:R-:W-:Y:S06]  /*7580*/  HMMA.16816.F32 R188, R4.reuse, R22, R188 ;  /* 0x0000001604bc723c */ /* 0x040fec00000018bc */
[C---:B---3--:R-:W-:Y:S06]  /*7590*/  HMMA.16816.F32 R184, R4.reuse, R24, R184 ;  /* 0x0000001804b8723c */ /* 0x048fec00000018b8 */
[----:B------:R-:W-:Y:S06]  /*75a0*/  HMMA.16816.F32 R196, R4, R26, R176 ;  /* 0x0000001a04c4723c */ /* 0x000fec00000018b0 */
[----:B------:R-:W-:Y:S01]  /*75b0*/  HMMA.16816.F32 R32, R12, R34, R200 ;  /* 0x000000220c20723c */ /* 0x000fe200000018c8 */
[----:B------:R-:W-:-:S02]  /*75c0*/  IMAD.IADD R4, R232, 0x1, -R0 ;  /* 0x00000001e8047824 */ /* 0x000fc400078e0a00 */
[--C-:B------:R-:W-:Y:S02]  /*75d0*/  IMAD.IADD R6, R238, 0x1, -R0.reuse ;  /* 0x00000001ee067824 */ /* 0x100fe400078e0a00 */
[----:B------:R-:W-:Y:S01]  /*75e0*/  IMAD.IADD R7, R239, 0x1, -R0 ;  /* 0x00000001ef077824 */ /* 0x000fe200078e0a00 */
[----:B------:R-:W-:Y:S01]  /*75f0*/  IABS R5, R4 ;  /* 0x0000000400057213 */ /* 0x000fe20000000000 */
[----:B------:R-:W-:Y:S01]  /*7600*/  HMMA.16816.F32 R176, R16, R24, R8 ;  /* 0x0000001810b0723c */ /* 0x000fe20000001808 */
[----:B------:R-:W-:Y:S02]  /*7610*/  IABS R4, R3 ;  /* 0x0000000300047213 */ /* 0x000fe40000000000 */
[----:B------:R-:W-:Y:S01]  /*7620*/  IABS R3, R6 ;  /* 0x0000000600037213 */ /* 0x000fe20000000000 */
[----:B------:R-:W-:Y:S02]  /*7630*/  IMAD.IADD R6, R232, 0x1, -R2 ;  /* 0x00000001e8067824 */ /* 0x000fe400078e0a02 */
[----:B------:R-:W-:Y:S01]  /*7640*/  HMMA.16816.F32 R12, R12, R30, R180 ;  /* 0x0000001e0c0c723c */ /* 0x000fe200000018b4 */
[----:B------:R-:W-:Y:S01]  /*7650*/  IABS R8, R7 ;  /* 0x0000000700087213 */ /* 0x000fe20000000000 */
[----:B------:R-:W-:Y:S01]  /*7660*/  IMAD.MOV.U32 R7, RZ, RZ, R3 ;  /* 0x000000ffff077224 */ /* 0x000fe200078e0003 */
[----:B------:R-:W-:-:S02]  /*7670*/  IABS R3, R6 ;  /* 0x0000000600037213 */ /* 0x000fc40000000000 */
[----:B------:R-:W-:Y:S02]  /*7680*/  I2FP.F32.S32 R6, R5 ;  /* 0x0000000500067245 */ /* 0x000fe40000201400 */
[----:B------:R-:W-:Y:S01]  /*7690*/  I2FP.F32.S32 R5, R4 ;  /* 0x0000000400057245 */ /* 0x000fe20000201400 */
[----:B------:R-:W-:Y:S01]  /*76a0*/  IMAD.MOV.U32 R4, RZ, RZ, R8 ;  /* 0x000000ffff047224 */ /* 0x000fe200078e0008 */
        /* <DEDUP_REMOVED lines=8> */
[----:B------:R-:W-:Y:S01]  /*7730*/  BAR.SYNC.DEFER_BLOCKING 0x0 ;  /* 0x0000000000007b1d */ /* 0x000fe20000010000 */
[----:B------:R-:W-:Y:S01]  /*7740*/  FFMA.FTZ R8, R4, -UR19, R194 ;  /* 0x8000001304087c23 */ /* 0x000fe200080100c2 */
[----:B------:R-:W-:Y:S01]  /*7750*/  ISETP.GE.AND P0, PT, R2, R240, PT ;  /* 0x000000f00200720c */ /* 0x000fe20003f06270 */
[--C-:B------:R-:W-:Y:S01]  /*7760*/  IMAD.IADD R4, R237, 0x1, -R2.reuse ;  /* 0x00000001ed047824 */ /* 0x100fe200078e0a02 */
[----:B------:R-:W-:Y:S01]  /*7770*/  HMMA.16816.F32 R32, R16, R22, R32 ;  /* 0x000000161020723c */ /* 0x000fe20000001820 */
[--C-:B------:R-:W-:Y:S01]  /*7780*/  IMAD.IADD R3, R238, 0x1, -R2.reuse ;  /* 0x00000001ee037824 */ /* 0x100fe200078e0a02 */
[----:B------:R-:W-:Y:S01]  /*7790*/  ISETP.LT.OR P0, PT, R2, R233, P0 ;  /* 0x000000e90200720c */ /* 0x000fe20000701670 */
[----:B------:R-:W-:Y:S01]  /*77a0*/  IMAD.IADD R2, R239, 0x1, -R2 ;  /* 0x00000001ef027824 */ /* 0x000fe200078e0a02 */
[----:B------:R-:W-:-:S02]  /*77b0*/  IABS R4, R4 ;  /* 0x0000000400047213 */ /* 0x000fc40000000000 */
[----:B------:R-:W-:Y:S01]  /*77c0*/  IABS R3, R3 ;  /* 0x0000000300037213 */ /* 0x000fe20000000000 */
[----:B------:R-:W-:Y:S01]  /*77d0*/  HMMA.16816.F32 R180, R16, R26, R12 ;  /* 0x0000001a10b4723c */ /* 0x000fe2000000180c */
[----:B------:R-:W-:Y:S02]  /*77e0*/  FSEL R23, R9, -INF , !P6 ;  /* 0xff80000009177808 */ /* 0x000fe40007000000 */
[C---:B------:R-:W-:Y:S02]  /*77f0*/  ISETP.GE.AND P6, PT, R0.reuse, R241, PT ;  /* 0x000000f10000720c */ /* 0x040fe40003fc6270 */
[----:B------:R-:W-:Y:S01]  /*7800*/  IABS R6, R2 ;  /* 0x0000000200067213 */ /* 0x000fe20000000000 */
[----:B------:R-:W-:Y:S01]  /*7810*/  IMAD.MOV.U32 R2, RZ, RZ, R4 ;  /* 0x000000ffff027224 */ /* 0x000fe200078e0004 */
[----:B------:R-:W-:Y:S02]  /*7820*/  ISETP.LT.OR P6, PT, R0, R234, P6 ;  /* 0x000000ea0000720c */ /* 0x000fe400037c1670 */
[----:B------:R-:W-:-:S02]  /*7830*/  I2FP.F32.S32 R3, R3 ;  /* 0x0000000300037245 */ /* 0x000fc40000201400 */
[----:B------:R-:W-:Y:S02]  /*7840*/  I2FP.F32.S32 R2, R2 ;  /* 0x0000000200027245 */ /* 0x000fe40000201400 */
[----:B------:R-:W-:Y:S01]  /*7850*/  FSEL R26, R5, -INF , !P6 ;  /* 0xff800000051a7808 */ /* 0x000fe20007000000 */
[----:B------:R-:W-:Y:S01]  /*7860*/  FFMA.FTZ R4, R3, -UR19, R193 ;  /* 0x8000001303047c23 */ /* 0x000fe200080100c1 */
[----:B------:R-:W-:Y:S01]  /*7870*/  ISETP.GE.AND P6, PT, R0, R240, PT ;  /* 0x000000f00000720c */ /* 0x000fe20003fc6270 */
[----:B------:R-:W-:Y:S01]  /*7880*/  FFMA.FTZ R5, R2, -UR19, R143 ;  /* 0x8000001302057c23 */ /* 0x000fe2000801008f */
[C---:B------:R-:W-:Y:S01]  /*7890*/  VIADD R2, R0.reuse, 0x8 ;  /* 0x0000000800027836 */ /* 0x040fe20000000000 */
[----:B------:R-:W-:Y:S01]  /*78a0*/  I2FP.F32.S32 R6, R6 ;  /* 0x0000000600067245 */ /* 0x000fe20000201400 */
[C---:B------:R-:W-:Y:S01]  /*78b0*/  VIADD R3, R0.reuse, 0x9 ;  /* 0x0000000900037836 */ /* 0x040fe20000000000 */
[----:B------:R-:W-:Y:S02]  /*78c0*/  ISETP.LT.OR P6, PT, R0, R233, P6 ;  /* 0x000000e90000720c */ /* 0x000fe400037c1670 */
[----:B------:R-:W-:Y:S01]  /*78d0*/  FSEL R21, R7, -INF , !P5 ;  /* 0xff80000007157808 */ /* 0x000fe20006800000 */
[----:B------:R-:W-:Y:S01]  /*78e0*/  FFMA.FTZ R9, R6, -UR19, R195 ;  /* 0x8000001306097c23 */ /* 0x000fe200080100c3 */
[----:B------:R-:W-:Y:S01]  /*78f0*/  FSEL R28, R8, -INF , !P6 ;  /* 0xff800000081c7808 */ /* 0x000fe20007000000 */
[--C-:B------:R-:W-:Y:S01]  /*7900*/  IMAD.IADD R7, R232, 0x1, -R2.reuse ;  /* 0x00000001e8077824 */ /* 0x100fe200078e0a02 */
[----:B------:R-:W-:Y:S01]  /*7910*/  FSEL R24, R5, -INF , !P4 ;  /* 0xff80000005187808 */ /* 0x000fe20006000000 */
[--C-:B------:R-:W-:Y:S01]  /*7920*/  IMAD.IADD R6, R237, 0x1, -R2.reuse ;  /* 0x00000001ed067824 */ /* 0x100fe200078e0a02 */
[----:B------:R-:W-:Y:S01]  /*7930*/  FSEL R27, R4, -INF , !P1 ;  /* 0xff800000041b7808 */ /* 0x000fe20004800000 */
[----:B------:R-:W-:Y:S01]  /*7940*/  IMAD.IADD R5, R238, 0x1, -R2 ;  /* 0x00000001ee057824 */ /* 0x000fe200078e0a02 */
[----:B------:R-:W-:Y:S01]  /*7950*/  ISETP.GE.AND P6, PT, R2, R243, PT ;  /* 0x000000f30200720c */ /* 0x000fe20003fc6270 */
[----:B------:R-:W-:Y:S01]  /*7960*/  IMAD.IADD R4, R232, 0x1, -R3 ;  /* 0x00000001e8047824 */ /* 0x000fe200078e0a03 */
[----:B------:R-:W-:-:S02]  /*7970*/  ISETP.GE.AND P5, PT, R2, R242, PT ;  /* 0x000000f20200720c */ /* 0x000fc40003fa6270 */
[C---:B------:R-:W-:Y:S02]  /*7980*/  ISETP.GE.AND P4, PT, R2.reuse, R241, PT ;  /* 0x000000f10200720c */ /* 0x040fe40003f86270 */
[C---:B------:R-:W-:Y:S02]  /*7990*/  ISETP.GE.AND P1, PT, R2.reuse, R240, PT ;  /* 0x000000f00200720c */ /* 0x040fe40003f26270 */
[C---:B------:R-:W-:Y:S02]  /*79a0*/  ISETP.LT.OR P6, PT, R2.reuse, R236, P6 ;  /* 0x000000ec0200720c */ /* 0x040fe400037c1670 */
[C---:B------:R-:W-:Y:S02]  /*79b0*/  ISETP.LT.OR P5, PT, R2.reuse, R235, P5 ;  /* 0x000000eb0200720c */ /* 0x040fe40002fa1670 */
[C---:B------:R-:W-:Y:S02]  /*79c0*/  ISETP.LT.OR P4, PT, R2.reuse, R234, P4 ;  /* 0x000000ea0200720c */ /* 0x040fe40002781670 */
[----:B------:R-:W-:Y:S01]  /*79d0*/  ISETP.LT.OR P1, PT, R2, R233, P1 ;  /* 0x000000e90200720c */ /* 0x000fe20000f21670 */
[----:B------:R-:W-:Y:S01]  /*79e0*/  IMAD.IADD R2, R239, 0x1, -R2 ;  /* 0x00000001ef027824 */ /* 0x000fe200078e0a02 */
[----:B------:R-:W-:-:S02]  /*79f0*/  IABS R11, R7 ;  /* 0x00000007000b7213 */ /* 0x000fc40000000000 */
[----:B------:R-:W-:Y:S02]  /*7a00*/  IABS R10, R6 ;  /* 0x00000006000a7213 */ /* 0x000fe40000000000 */
[----:B------:R-:W-:Y:S01]  /*7a10*/  IABS R8, R5 ;  /* 0x0000000500087213 */ /* 0x000fe20000000000 */
[----:B------:R-:W-:Y:S01]  /*7a20*/  IMAD.MOV.U32 R6, RZ, RZ, R11 ;  /* 0x000000ffff067224 */ /* 0x000fe200078e000b */
[----:B------:R-:W-:Y:S01]  /*7a30*/  IABS R7, R2 ;  /* 0x0000000200077213 */ /* 0x000fe20000000000 */
[----:B------:R-:W-:Y:S01]  /*7a40*/  IMAD.MOV.U32 R5, RZ, RZ, R10 ;  /* 0x000000ffff057224 */ /* 0x000fe200078e000a */
[----:B------:R-:W-:Y:S01]  /*7a50*/  IABS R2, R4 ;  /* 0x0000000400027213 */ /* 0x000fe20000000000 */
[----:B------:R-:W-:Y:S01]  /*7a60*/  IMAD.MOV.U32 R4, RZ, RZ, R8 ;  /* 0x000000ffff047224 */ /* 0x000fe200078e0008 */
[----:B------:R-:W-:Y:S02]  /*7a70*/  I2FP.F32.S32 R6, R6 ;  /* 0x0000000600067245 */ /* 0x000fe40000201400 */
[----:B------:R-:W-:-:S02]  /*7a80*/  I2FP.F32.S32 R5, R5 ;  /* 0x0000000500057245 */ /* 0x000fc40000201400 */
        /* <DEDUP_REMOVED lines=9> */
[----:B------:R-:W-:Y:S01]  /*7b20*/  IMAD.IADD R7, R237, 0x1, -R3 ;  /* 0x00000001ed077824 */ /* 0x000fe200078e0a03 */
[----:B------:R-:W-:Y:S01]  /*7b30*/  FSEL R19, R5, -INF , !P5 ;  /* 0xff80000005137808 */ /* 0x000fe20006800000 */
[----:B------:R-:W-:Y:S01]  /*7b40*/  FFMA.FTZ R8, R2, -UR19, R33 ;  /* 0x8000001302087c23 */ /* 0x000fe20008010021 */
[----:B------:R-:W-:Y:S01]  /*7b50*/  FSEL R22, R4, -INF , !P4 ;  /* 0xff80000004167808 */ /* 0x000fe20006000000 */
[----:B------:R-:W-:Y:S01]  /*7b60*/  IMAD.IADD R5, R238, 0x1, -R3 ;  /* 0x00000001ee057824 */ /* 0x000fe200078e0a03 */
[C---:B------:R-:W-:Y:S01]  /*7b70*/  ISETP.GE.AND P0, PT, R3.reuse, R243, PT ;  /* 0x000000f30300720c */ /* 0x040fe20003f06270 */
[----:B------:R-:W-:Y:S01]  /*7b80*/  VIADD R2, R0, 0x10 ;  /* 0x0000001000027836 */ /* 0x000fe20000000000 */
[----:B------:R-:W-:-:S02]  /*7b90*/  ISETP.GE.AND P6, PT, R3, R242, PT ;  /* 0x000000f20300720c */ /* 0x000fc40003fc6270 */
[----:B------:R-:W-:Y:S01]  /*7ba0*/  ISETP.GE.AND P5, PT, R3, R241, PT ;  /* 0x000000f10300720c */ /* 0x000fe20003fa6270 */
[--C-:B------:R-:W-:Y:S01]  /*7bb0*/  IMAD.IADD R6, R237, 0x1, -R2.reuse ;  /* 0x00000001ed067824 */ /* 0x100fe200078e0a02 */
[C---:B------:R-:W-:Y:S01]  /*7bc0*/  ISETP.GE.AND P4, PT, R3.reuse, R240, PT ;  /* 0x000000f00300720c */ /* 0x040fe20003f86270 */
[----:B------:R-:W-:Y:S01]  /*7bd0*/  IMAD.IADD R4, R232, 0x1, -R2 ;  /* 0x00000001e8047824 */ /* 0x000fe200078e0a02 */
        /* <DEDUP_REMOVED lines=9> */
[----:B------:R-:W-:Y:S02]  /*7c70*/  IABS R3, R6 ;  /* 0x0000000600037213 */ /* 0x000fe40000000000 */
        /* <DEDUP_REMOVED lines=14> */
[----:B------:R-:W-:Y:S01]  /*7d60*/  FSEL R15, R5, -INF , !P6 ;  /* 0xff800000050f7808 */ /* 0x000fe20007000000 */
[----:B------:R-:W-:Y:S01]  /*7d70*/  VIADD R3, R0, 0x11 ;  /* 0x0000001100037836 */ /* 0x000fe20000000000 */
[----:B------:R-:W-:Y:S01]  /*7d80*/  FSEL R16, R4, -INF , !P5 ;  /* 0xff80000004107808 */ /* 0x000fe20006800000 */
[----:B------:R-:W-:Y:S01]  /*7d90*/  IMAD.IADD R5, R238, 0x1, -R2 ;  /* 0x00000001ee057824 */ /* 0x000fe200078e0a02 */
[----:B------:R-:W-:Y:S01]  /*7da0*/  ISETP.GE.AND P1, PT, R2, R243, PT ;  /* 0x000000f30200720c */ /* 0x000fe20003f26270 */
[--C-:B------:R-:W-:Y:S01]  /*7db0*/  IMAD.IADD R4, R232, 0x1, -R3.reuse ;  /* 0x00000001e8047824 */ /* 0x100fe200078e0a03 */
[C---:B------:R-:W-:Y:S01]  /*7dc0*/  ISETP.GE.AND P0, PT, R2.reuse, R242, PT ;  /* 0x000000f20200720c */ /* 0x040fe20003f06270 */
[--C-:B------:R-:W-:Y:S01]  /*7dd0*/  IMAD.IADD R6, R237, 0x1, -R3.reuse ;  /* 0x00000001ed067824 */ /* 0x100fe200078e0a03 */
[----:B------:R-:W-:Y:S01]  /*7de0*/  ISETP.GE.AND P6, PT, R2, R241, PT ;  /* 0x000000f10200720c */ /* 0x000fe20003fc6270 */
[----:B------:R-:W-:Y:S01]  /*7df0*/  IMAD.IADD R7, R238, 0x1, -R3 ;  /* 0x00000001ee077824 */ /* 0x000fe200078e0a03 */
[----:B------:R-:W-:-:S02]  /*7e00*/  ISETP.GE.AND P5, PT, R2, R240, PT ;  /* 0x000000f00200720c */ /* 0x000fc40003fa6270 */
[C---:B------:R-:W-:Y:S02]  /*7e10*/  ISETP.LT.OR P1, PT, R2.reuse, R236, P1 ;  /* 0x000000ec0200720c */ /* 0x040fe40000f21670 */
[C---:B------:R-:W-:Y:S02]  /*7e20*/  ISETP.LT.OR P0, PT, R2.reuse, R235, P0 ;  /* 0x000000eb0200720c */ /* 0x040fe40000701670 */
[C---:B------:R-:W-:Y:S02]  /*7e30*/  ISETP.LT.OR P6, PT, R2.reuse, R234, P6 ;  /* 0x000000ea0200720c */ /* 0x040fe400037c1670 */
[----:B------:R-:W-:Y:S01]  /*7e40*/  ISETP.LT.OR P5, PT, R2, R233, P5 ;  /* 0x000000e90200720c */ /* 0x000fe20002fa1670 */
        /* <DEDUP_REMOVED lines=23> */
[C---:B------:R-:W-:Y:S01]  /*7fc0*/  ISETP.GE.AND P4, PT, R3.reuse, R243, PT ;  /* 0x000000f30300720c */ /* 0x040fe20003f86270 */
[C---:B------:R-:W-:Y:S01]  /*7fd0*/  VIADD R2, R0.reuse, 0x18 ;  /* 0x0000001800027836 */ /* 0x040fe20000000000 */
[----:B------:R-:W-:Y:S01]  /*7fe0*/  ISETP.GE.AND P1, PT, R3, R242, PT ;  /* 0x000000f20300720c */ /* 0x000fe20003f26270 */
[----:B------:R-:W-:Y:S01]  /*7ff0*/  IMAD.IADD R6, R239, 0x1, -R3 ;  /* 0x00000001ef067824 */ /* 0x000fe200078e0a03 */
[C---:B------:R-:W-:Y:S01]  /*8000*/  ISETP.GE.AND P0, PT, R3.reuse, R241, PT ;  /* 0x000000f10300720c */ /* 0x040fe20003f06270 */
[----:B------:R-:W-:Y:S01]  /*8010*/  VIADD R0, R0, 0x19 ;  /* 0x0000001900007836 */ /* 0x000fe20000000000 */
[----:B------:R-:W-:-:S02]  /*8020*/  ISETP.LT.OR P4, PT, R3, R236, P4 ;  /* 0x000000ec0300720c */ /* 0x000fc40002781670 */
[C---:B------:R-:W-:Y:S02]  /*8030*/  ISETP.LT.OR P1, PT, R3.reuse, R235, P1 ;  /* 0x000000eb0300720c */ /* 0x040fe40000f21670 */
[----:B------:R-:W-:Y:S02]  /*8040*/  ISETP.LT.OR P0, PT, R3, R234, P0 ;  /* 0x000000ea0300720c */ /* 0x000fe40000701670 */
[----:B------:R-:W-:Y:S02]  /*8050*/  FSEL R143, R7, -INF , !P6 ;  /* 0xff800000078f7808 */ /* 0x000fe40007000000 */
[----:B------:R-:W-:Y:S02]  /*8060*/  ISETP.GE.AND P6, PT, R3, R240, PT ;  /* 0x000000f00300720c */ /* 0x000fe40003fc6270 */
[----:B------:R-:W-:Y:S02]  /*8070*/  FSEL R179, R9, -INF , !P5 ;  /* 0xff80000009b37808 */ /* 0x000fe40006800000 */
[----:B------:R-:W-:-:S02]  /*8080*/  FSEL R189, R8, -INF , !P4 ;  /* 0xff80000008bd7808 */ /* 0x000fc40006000000 */
[----:B------:R-:W-:Y:S01]  /*8090*/  FSEL R200, R5, -INF , !P1 ;  /* 0xff80000005c87808 */ /* 0x000fe20004800000 */
[--C-:B------:R-:W-:Y:S01]  /*80a0*/  IMAD.IADD R5, R232, 0x1, -R2.reuse ;  /* 0x00000001e8057824 */ /* 0x100fe200078e0a02 */
[----:B------:R-:W-:Y:S01]  /*80b0*/  FSEL R142, R4, -INF , !P0 ;  /* 0xff800000048e7808 */ /* 0x000fe20004000000 */
[----:B------:R-:W-:Y:S01]  /*80c0*/  IMAD.IADD R4, R237, 0x1, -R2 ;  /* 0x00000001ed047824 */ /* 0x000fe200078e0a02 */
[C---:B------:R-:W-:Y:S02]  /*80d0*/  ISETP.GE.AND P5, PT, R2.reuse, R243, PT ;  /* 0x000000f30200720c */ /* 0x040fe40003fa6270 */
[C---:B------:R-:W-:Y:S02]  /*80e0*/  ISETP.GE.AND P4, PT, R2.reuse, R242, PT ;  /* 0x000000f20200720c */ /* 0x040fe40003f86270 */
[C---:B------:R-:W-:Y:S02]  /*80f0*/  ISETP.GE.AND P1, PT, R2.reuse, R241, PT ;  /* 0x000000f10200720c */ /* 0x040fe40003f26270 */
[----:B------:R-:W-:-:S02]  /*8100*/  ISETP.GE.AND P0, PT, R2, R240, PT ;  /* 0x000000f00200720c */ /* 0x000fc40003f06270 */
[----:B------:R-:W-:Y:S01]  /*8110*/  ISETP.LT.OR P6, PT, R3, R233, P6 ;  /* 0x000000e90300720c */ /* 0x000fe200037c1670 */
[--C-:B------:R-:W-:Y:S01]  /*8120*/  IMAD.IADD R3, R238, 0x1, -R2.reuse ;  /* 0x00000001ee037824 */ /* 0x100fe200078e0a02 */
        /* <DEDUP_REMOVED lines=27> */
[----:B------:R-:W-:Y:S01]  /*82e0*/  FSEL R141, R2, -INF , !P1 ;  /* 0xff800000028d7808 */ /* 0x000fe20004800000 */
[--C-:B------:R-:W-:Y:S01]  /*82f0*/  IMAD.IADD R3, R237, 0x1, -R0.reuse ;  /* 0x00000001ed037824 */ /* 0x100fe200078e0a00 */
        /* <DEDUP_REMOVED lines=10> */
[----:B------:R-:W-:-:S02]  /*83a0*/  FSEL R177, R6, -INF , !P0 ;  /* 0xff80000006b17808 */ /* 0x000fc40004000000 */
[----:B------:R-:W-:Y:S02]  /*83b0*/  PLOP3.LUT P0, PT, PT, PT, UP0, 0x80, 0x0 ;  /* 0x000000000000781c */ /* 0x000fe40003f0f008 */
[----:B------:R-:W-:Y:S02]  /*83c0*/  IABS R4, R4 ;  /* 0x0000000400047213 */ /* 0x000fe40000000000 */
[----:B------:R-:W-:Y:S02]  /*83d0*/  IABS R3, R3 ;  /* 0x0000000300037213 */ /* 0x000fe40000000000 */
[----:B------:R-:W-:Y:S02]  /*83e0*/  IABS R2, R2 ;  /* 0x0000000200027213 */ /* 0x000fe40000000000 */
[----:B------:R-:W-:Y:S02]  /*83f0*/  IABS R0, R0 ;  /* 0x0000000000007213 */ /* 0x000fe40000000000 */
[----:B------:R-:W-:-:S02]  /*8400*/  I2FP.F32.S32 R4, R4 ;  /* 0x0000000400047245 */ /* 0x000fc40000201400 */
[----:B------:R-:W-:Y:S02]  /*8410*/  I2FP.F32.S32 R3, R3 ;  /* 0x0000000300037245 */ /* 0x000fe40000201400 */
[----:B------:R-:W-:Y:S01]  /*8420*/  I2FP.F32.S32 R2, R2 ;  /* 0x0000000200027245 */ /* 0x000fe20000201400 */
[----:B------:R-:W-:Y:S01]  /*8430*/  FFMA.FTZ R4, R4, -UR19, R181 ;  /* 0x8000001304047c23 */ /* 0x000fe200080100b5 */
[----:B------:R-:W-:Y:S01]  /*8440*/  I2FP.F32.S32 R0, R0 ;  /* 0x0000000000007245 */ /* 0x000fe20000201400 */
[----:B------:R-:W-:Y:S02]  /*8450*/  FFMA.FTZ R3, R3, -UR19, R183 ;  /* 0x8000001303037c23 */ /* 0x000fe400080100b7 */
[----:B------:R-:W-:Y:S01]  /*8460*/  FFMA.FTZ R2, R2, -UR19, R197 ;  /* 0x8000001302027c23 */ /* 0x000fe200080100c5 */
[----:B------:R-:W-:Y:S01]  /*8470*/  FSEL R180, R4, -INF , !P6 ;  /* 0xff80000004b47808 */ /* 0x000fe20007000000 */
[----:B------:R-:W-:Y:S01]  /*8480*/  FFMA.FTZ R0, R0, -UR19, R199 ;  /* 0x8000001300007c23 */ /* 0x000fe200080100c7 */
[----:B------:R-:W-:-:S02]  /*8490*/  FSEL R181, R3, -INF , !P5 ;  /* 0xff80000003b57808 */ /* 0x000fc40006800000 */
        /* <DEDUP_REMOVED lines=52> */
.L_x_1494:
[----:B------:R-:W-:Y:S05]  /*87e0*/  BSYNC B0 ;  /* 0x0000000000007941 */ /* 0x000fea0003800000 */
.L_x_1493:
[----:B------:R-:W0:Y:S02]  /*87f0*/  LDGDEPBAR ;  /* 0x00000000000079af */ /* 0x000e240000000000 */
.L_x_1492:
        /* <DEDUP_REMOVED lines=45> */
[----:B------:R-:W-:Y:S01]  /*8ad0*/  FSEL R12, R12, RZ, P6 ;  /* 0x000000ff0c0c7208 */ /* 0x000fe20003000000 */
[----:B------:R-:W1:Y:S01]  /*8ae0*/  SHFL.BFLY PT, R7, R3, 0x1, 0x1f ;  /* 0x0c201f0003077f89 */ /* 0x000e6200000e0000 */
[----:B------:R-:W-:-:S02]  /*8af0*/  FMNMX.FTZ R0, R176, R0, !PT ;  /* 0x00000000b0007209 */ /* 0x000fc40007810000 */
[----:B---3--:R-:W-:Y:S01]  /*8b00*/  FMNMX.FTZ R215, R2, R6, !PT ;  /* 0x0000000602d77209 */ /* 0x008fe20007810000 */
[--C-:B------:R-:W-:Y:S01]  /*8b10*/  FFMA.FTZ R4, R20, UR10, -R12.reuse ;  /* 0x0000000a14047c23 */ /* 0x100fe2000801080c */
[----:B------:R-:W-:Y:S01]  /*8b20*/  FFMA.FTZ R2, R17, UR10, -R12 ;  /* 0x0000000a11027c23 */ /* 0x000fe2000801080c */
[----:B------:R-:W2:Y:S01]  /*8b30*/  SHFL.BFLY PT, R5, R0, 0x2, 0x1f ;  /* 0x0c401f0000057f89 */ /* 0x000ea200000e0000 */
[C---:B------:R-:W-:Y:S01]  /*8b40*/  FSETP.NEU.FTZ.AND P5, PT, R215.reuse, -INF , PT ;  /* 0xff800000d700780b */ /* 0x040fe20003fbd000 */
[----:B------:R3:W-:Y:S01]  /*8b50*/  MUFU.EX2 R250, R4 ;  /* 0x0000000400fa7308 */ /* 0x0007e20000000800 */
[----:B------:R-:W-:-:S05]  /*8b60*/  FMUL.FTZ R11, R215, UR10 ;  /* 0x0000000ad70b7c20 */ /* 0x000fca0008410000 */
[----:B------:R-:W-:Y:S02]  /*8b70*/  FSEL R11, R11, RZ, P5 ;  /* 0x000000ff0b0b7208 */ /* 0x000fe40002800000 */
[----:B------:R4:W-:Y:S01]  /*8b80*/  MUFU.EX2 R248, R2 ;  /* 0x0000000200f87308 */ /* 0x0009e20000000800 */
[----:B-1----:R-:W-:Y:S01]  /*8b90*/  FMNMX.FTZ R213, R3, R7, !PT ;  /* 0x0000000703d57209 */ /* 0x002fe20007810000 */
[----:B---3--:R-:W-:-:S03]  /*8ba0*/  FFMA.FTZ R4, R21, UR10, -R12 ;  /* 0x0000000a15047c23 */ /* 0x008fc6000801080c */
[----:B------:R-:W-:-:S03]  /*8bb0*/  FSETP.NEU.FTZ.AND P4, PT, R213, -INF , PT ;  /* 0xff800000d500780b */ /* 0x000fc60003f9d000 */
[----:B------:R1:W-:Y:S01]  /*8bc0*/  MUFU.EX2 R249, R4 ;  /* 0x0000000400f97308 */ /* 0x0003e20000000800 */
[----:B--2---:R-:W-:Y:S01]  /*8bd0*/  FMNMX.FTZ R0, R0, R5, !PT ;  /* 0x0000000500007209 */ /* 0x004fe20007810000 */
[----:B------:R-:W-:Y:S01]  /*8be0*/  FMUL.FTZ R10, R213, UR10 ;  /* 0x0000000ad50a7c20 */ /* 0x000fe20008410000 */
[----:B----4-:R-:W-:-:S04]  /*8bf0*/  FFMA.FTZ R2, R13, UR10, -R12 ;  /* 0x0000000a0d027c23 */ /* 0x010fc8000801080c */
[----:B------:R-:W-:Y:S01]  /*8c00*/  FSEL R10, R10, RZ, P4 ;  /* 0x000000ff0a0a7208 */ /* 0x000fe20002000000 */
[----:B------:R2:W-:Y:S04]  /*8c10*/  MUFU.EX2 R251, R2 ;  /* 0x0000000200fb7308 */ /* 0x0005e80000000800 */
[----:B------:R-:W-:-:S04]  /*8c20*/  FFMA.FTZ R13, R143, UR10, -R10 ;  /* 0x0000000a8f0d7c23 */ /* 0x000fc8000801080a */
[----:B------:R3:W-:Y:S01]  /*8c30*/  MUFU.EX2 R201, R13 ;  /* 0x0000000d00c97308 */ /* 0x0007e20000000800 */
[----:B-1----:R-:W1:Y:S01]  /*8c40*/  SHFL.BFLY PT, R4, R0, 0x1, 0x1f ;  /* 0x0c201f0000047f89 */ /* 0x002e6200000e0000 */
[----:B--2---:R-:W-:-:S06]  /*8c50*/  FFMA.FTZ R2, R23, UR10, -R11 ;  /* 0x0000000a17027c23 */ /* 0x004fcc000801080b */
[----:B------:R2:W-:Y:S01]  /*8c60*/  MUFU.EX2 R245, R2 ;  /* 0x0000000200f57308 */ /* 0x0005e20000000800 */
[----:B---3--:R-:W-:-:S07]  /*8c70*/  FFMA.FTZ R13, R142, UR10, -R10 ;  /* 0x0000000a8e0d7c23 */ /* 0x008fce000801080a */
[----:B------:R3:W-:Y:S01]  /*8c80*/  MUFU.EX2 R202, R13 ;  /* 0x0000000d00ca7308 */ /* 0x0007e20000000800 */
[----:B-1----:R-:W-:Y:S01]  /*8c90*/  FMNMX.FTZ R212, R0, R4, !PT ;  /* 0x0000000400d47209 */ /* 0x002fe20007810000 */
[----:B------:R-:W-:-:S03]  /*8ca0*/  FFMA.FTZ R0, R27, UR10, -R10 ;  /* 0x0000000a1b007c23 */ /* 0x000fc6000801080a */
[----:B------:R-:W-:Y:S01]  /*8cb0*/  FSETP.NEU.FTZ.AND P1, PT, R212, -INF , PT ;  /* 0xff800000d400780b */ /* 0x000fe20003f3d000 */
[----:B--2---:R-:W-:Y:S02]  /*8cc0*/  FFMA.FTZ R2, R24, UR10, -R11 ;  /* 0x0000000a18027c23 */ /* 0x004fe4000801080b */
[----:B------:R1:W-:Y:S01]  /*8cd0*/  MUFU.EX2 R208, R0 ;  /* 0x0000000000d07308 */ /* 0x0003e20000000800 */
[----:B---3--:R-:W-:-:S07]  /*8ce0*/  FFMA.FTZ R13, R141, UR10, -R10 ;  /* 0x0000000a8d0d7c23 */ /* 0x008fce000801080a */
[----:B------:R2:W-:Y:S08]  /*8cf0*/  MUFU.EX2 R244, R2 ;  /* 0x0000000200f47308 */ /* 0x0005f00000000800 */
[----:B------:R-:W-:Y:S01]  /*8d00*/  MUFU.EX2 R203, R13 ;  /* 0x0000000d00cb7308 */ /* 0x000fe20000000800 */
[----:B-1----:R-:W-:Y:S02]  /*8d10*/  FFMA.FTZ R0, R22, UR10, -R10 ;  /* 0x0000000a16007c23 */ /* 0x002fe4000801080a */
[----:B------:R-:W-:Y:S05]  /*8d20*/  LDSM.16.MT88.4 R20, [R217+0xb000] ;  /* 0x00b00000d914783b */ /* 0x000fea0000004200 */
[----:B------:R1:W-:Y:S01]  /*8d30*/  MUFU.EX2 R210, R0 ;  /* 0x0000000000d27308 */ /* 0x0003e20000000800 */
[----:B--2---:R-:W-:-:S07]  /*8d40*/  FFMA.FTZ R2, R19, UR10, -R11 ;  /* 0x0000000a13027c23 */ /* 0x004fce000801080b */
[----:B------:R2:W-:Y:S01]  /*8d50*/  MUFU.EX2 R246, R2 ;  /* 0x0000000200f67308 */ /* 0x0005e20000000800 */
[----:B-1----:R-:W-:-:S07]  /*8d60*/  FFMA.FTZ R0, R16, UR10, -R10 ;  /* 0x0000000a10007c23 */ /* 0x002fce000801080a */
[----:B------:R1:W3:Y:S01]  /*8d70*/  MUFU.EX2 R211, R0 ;  /* 0x0000000000d37308 */ /* 0x0002e20000000800 */
[----:B--2---:R-:W-:Y:S01]  /*8d80*/  FFMA.FTZ R2, R15, UR10, -R11 ;  /* 0x0000000a0f027c23 */ /* 0x004fe2000801080b */
[----:B------:R-:W-:Y:S01]  /*8d90*/  MOV R15, R9 ;  /* 0x00000009000f7202 */ /* 0x000fe20000000f00 */
[----:B------:R-:W-:-:S05]  /*8da0*/  FMUL.FTZ R9, R212, UR10 ;  /* 0x0000000ad4097c20 */ /* 0x000fca0008410000 */
[----:B------:R2:W-:Y:S01]  /*8db0*/  MUFU.EX2 R247, R2 ;  /* 0x0000000200f77308 */ /* 0x0005e20000000800 */
[----:B------:R-:W-:-:S05]  /*8dc0*/  FSEL R9, R9, RZ, P1 ;  /* 0x000000ff09097208 */ /* 0x000fca0000800000 */
[----:B-1----:R-:W-:Y:S01]  /*8dd0*/  FFMA.FTZ R0, R28, UR10, -R9 ;  /* 0x0000000a1c007c23 */ /* 0x002fe20008010809 */
[----:B---3--:R-:W-:Y:S01]  /*8de0*/  F2FP.F16.F32.PACK_AB R6, R211, R210 ;  /* 0x000000d2d306723e */ /* 0x008fe200000000ff */
[----:B------:R-:W-:Y:S02]  /*8df0*/  LDSM.16.MT88.4 R28, [R219+0xa000] ;  /* 0x00a00000db1c783b */ /* 0x000fe40000004200 */
[----:B------:R1:W-:Y:S01]  /*8e00*/  MUFU.EX2 R204, R0 ;  /* 0x0000000000cc7308 */ /* 0x0003e20000000800 */
[--C-:B--2---:R-:W-:Y:S01]  /*8e10*/  FFMA.FTZ R2, R26, UR10, -R10.reuse ;  /* 0x0000000a1a027c23 */ /* 0x104fe2000801080a */
[----:B------:R-:W-:-:S06]  /*8e20*/  FFMA.FTZ R10, R140, UR10, -R10 ;  /* 0x0000000a8c0a7c23 */ /* 0x000fcc000801080a */
[----:B------:R2:W3:Y:S01]  /*8e30*/  MUFU.EX2 R209, R2 ;  /* 0x0000000200d17308 */ /* 0x0004e20000000800 */
[----:B-1----:R-:W-:Y:S02]  /*8e40*/  FFMA.FTZ R0, R25, UR10, -R9 ;  /* 0x0000000a19007c23 */ /* 0x002fe40008010809 */
[----:B------:R-:W-:Y:S05]  /*8e50*/  LDSM.16.MT88.4 R24, [R219+0xb000] ;  /* 0x00b00000db18783b */ /* 0x000fea0000004200 */
[----:B------:R1:W4:Y:S01]  /*8e60*/  MUFU.EX2 R205, R0 ;  /* 0x0000000000cd7308 */ /* 0x0003220000000800 */
[----:B--2---:R-:W-:Y:S02]  /*8e70*/  FSEL R2, R214, RZ, P6 ;  /* 0x000000ffd6027208 */ /* 0x004fe40003000000 */
[----:B---3--:R-:W-:-:S03]  /*8e80*/  F2FP.F16.F32.PACK_AB R4, R208, R209 ;  /* 0x000000d1d004723e */ /* 0x008fc600000000ff */
[----:B------:R-:W-:-:S04]  /*8e90*/  FADD.FTZ R2, R136, -R2 ;  /* 0x8000000288027221 */ /* 0x000fc80000010000 */
[----:B------:R-:W-:Y:S01]  /*8ea0*/  FMUL.FTZ R8, R2, UR10 ;  /* 0x0000000a02087c20 */ /* 0x000fe20008410000 */
[--C-:B-1----:R-:W-:Y:S01]  /*8eb0*/  FFMA.FTZ R0, R18, UR10, -R9.reuse ;  /* 0x0000000a12007c23 */ /* 0x102fe20008010809 */
[----:B----4-:R-:W-:Y:S01]  /*8ec0*/  F2FP.F16.F32.PACK_AB R5, R205, R204 ;  /* 0x000000cccd05723e */ /* 0x010fe200000000ff */
[----:B------:R-:W-:Y:S03]  /*8ed0*/  LDSM.16.MT88.4 R16, [R217+0xa000] ;  /* 0x00a00000d910783b */ /* 0x000fe60000004200 */
[----:B------:R-:W1:Y:S08]  /*8ee0*/  MUFU.EX2 R8, R8 ;  /* 0x0000000800087308 */ /* 0x000e700000000800 */
[----:B------:R2:W-:Y:S01]  /*8ef0*/  MUFU.EX2 R207, R0 ;  /* 0x0000000000cf7308 */ /* 0x0005e20000000800 */
[-C--:B-1----:R-:W-:Y:S01]  /*8f00*/  FMUL.FTZ R148, R148, R8.reuse ;  /* 0x0000000894947220 */ /* 0x082fe20000410000 */
[-C--:B------:R-:W-:Y:S01]  /*8f10*/  FMUL.FTZ R149, R149, R8.reuse ;  /* 0x0000000895957220 */ /* 0x080fe20000410000 */
[-C--:B------:R-:W-:Y:S01]  /*8f20*/  FMUL.FTZ R156, R156, R8.reuse ;  /* 0x000000089c9c7220 */ /* 0x080fe20000410000 */
[-C--:B------:R-:W-:Y:S01]  /*8f30*/  FMUL.FTZ R157, R157, R8.reuse ;  /* 0x000000089d9d7220 */ /* 0x080fe20000410000 */
[-C--:B------:R-:W-:Y:S01]  /*8f40*/  FMUL.FTZ R160, R160, R8.reuse ;  /* 0x00000008a0a07220 */ /* 0x080fe20000410000 */
[-C--:B------:R-:W-:Y:S01]  /*8f50*/  FMUL.FTZ R161, R161, R8.reuse ;  /* 0x00000008a1a17220 */ /* 0x080fe20000410000 */
[-C--:B------:R-:W-:Y:S01]  /*8f60*/  FMUL.FTZ R36, R36, R8.reuse ;  /* 0x0000000824247220 */ /* 0x080fe20000410000 */
[----:B------:R-:W-:Y:S01]  /*8f70*/  FMUL.FTZ R37, R37, R8 ;  /* 0x0000000825257220 */ /* 0x000fe20000410000 */
[----:B--2---:R-:W-:Y:S01]  /*8f80*/  FFMA.FTZ R0, R14, UR10, -R9 ;  /* 0x0000000a0e007c23 */ /* 0x004fe20008010809 */
[----:B------:R-:W-:Y:S01]  /*8f90*/  MOV R14, R138 ;  /* 0x0000008a000e7202 */ /* 0x000fe20000000f00 */
[-C--:B------:R-:W-:Y:S01]  /*8fa0*/  FMUL.FTZ R52, R52, R8.reuse ;  /* 0x0000000834347220 */ /* 0x080fe20000410000 */
[-C--:B------:R-:W-:Y:S01]  /*8fb0*/  FMUL.FTZ R53, R53, R8.reuse ;  /* 0x0000000835357220 */ /* 0x080fe20000410000 */
[----:B------:R1:W2:Y:S01]  /*8fc0*/  MUFU.EX2 R206, R0 ;  /* 0x0000000000ce7308 */ /* 0x0002a20000000800 */
        /* <DEDUP_REMOVED lines=16> */
[----:B-1----:R-:W-:Y:S01]  /*90d0*/  FSEL R0, R213, RZ, P4 ;  /* 0x000000ffd5007208 */ /* 0x002fe20002000000 */
[-C--:B------:R-:W-:Y:S01]  /*90e0*/  FMUL.FTZ R112, R112, R8.reuse ;  /* 0x0000000870707220 */ /* 0x080fe20000410000 */
[----:B--2---:R-:W-:Y:S01]  /*90f0*/  F2FP.F16.F32.PACK_AB R7, R206, R207 ;  /* 0x000000cfce07723e */ /* 0x004fe200000000ff */
[-C--:B------:R-:W-:Y:S01]  /*9100*/  FMUL.FTZ R113, R113, R8.reuse ;  /* 0x0000000871717220 */ /* 0x080fe20000410000 */
[-C--:B------:R-:W-:Y:S01]  /*9110*/  FMUL.FTZ R116, R116, R8.reuse ;  /* 0x0000000874747220 */ /* 0x080fe20000410000 */
[----:B------:R-:W-:Y:S01]  /*9120*/  FADD.FTZ R2, R134, -R0 ;  /* 0x8000000086027221 */ /* 0x000fe20000010000 */
[----:B------:R-:W-:Y:S01]  /*9130*/  FSEL R0, R212, RZ, P1 ;  /* 0x000000ffd4007208 */ /* 0x000fe20000800000 */
[-C--:B------:R-:W-:Y:S01]  /*9140*/  FMUL.FTZ R117, R117, R8.reuse ;  /* 0x0000000875757220 */ /* 0x080fe20000410000 */
[-C--:B------:R-:W-:Y:S01]  /*9150*/  FMUL.FTZ R128, R128, R8.reuse ;  /* 0x0000000880807220 */ /* 0x080fe20000410000 */
[----:B------:R-:W-:Y:S01]  /*9160*/  FMUL.FTZ R2, R2, UR10 ;  /* 0x0000000a02027c20 */ /* 0x000fe20008410000 */
[----:B------:R-:W-:Y:S01]  /*9170*/  FMUL.FTZ R129, R129, R8 ;  /* 0x0000000881817220 */ /* 0x000fe20000410000 */
[----:B------:R-:W-:-:S02]  /*9180*/  FADD.FTZ R0, R137, -R0 ;  /* 0x8000000089007221 */ /* 0x000fc40000010000 */
[----:B------:R1:W2:Y:S01]  /*9190*/  MUFU.EX2 R3, R2 ;  /* 0x0000000200037308 */ /* 0x0002a20000000800 */
[----:B------:R-:W-:Y:S01]  /*91a0*/  LDSM.16.MT88.4 R136, [R221+0xa000] ;  /* 0x00a00000dd88783b */ /* 0x000fe20000004200 */
[----:B------:R-:W-:-:S06]  /*91b0*/  FMUL.FTZ R0, R0, UR10 ;  /* 0x0000000a00007c20 */ /* 0x000fcc0008410000 */
[----:B------:R-:W3:Y:S01]  /*91c0*/  MUFU.EX2 R0, R0 ;  /* 0x0000000000007308 */ /* 0x000ee20000000800 */
[----:B-1----:R-:W-:Y:S01]  /*91d0*/  FSEL R2, R215, RZ, P5 ;  /* 0x000000ffd7027208 */ /* 0x002fe20002800000 */
[-C--:B--2---:R-:W-:Y:S01]  /*91e0*/  FMUL.FTZ R40, R40, R3.reuse ;  /* 0x0000000328287220 */ /* 0x084fe20000410000 */
[-C--:B------:R-:W-:Y:S01]  /*91f0*/  FMUL.FTZ R41, R41, R3.reuse ;  /* 0x0000000329297220 */ /* 0x080fe20000410000 */
[-C--:B------:R-:W-:Y:S01]  /*9200*/  FMUL.FTZ R124, R124, R3.reuse ;  /* 0x000000037c7c7220 */ /* 0x080fe20000410000 */
[-C--:B------:R-:W-:Y:S01]  /*9210*/  FMUL.FTZ R125, R125, R3.reuse ;  /* 0x000000037d7d7220 */ /* 0x080fe20000410000 */
[----:B------:R-:W-:Y:S01]  /*9220*/  FADD.FTZ R2, R135, -R2 ;  /* 0x8000000287027221 */ /* 0x000fe20000010000 */
[-C--:B------:R-:W-:Y:S01]  /*9230*/  FMUL.FTZ R144, R144, R3.reuse ;  /* 0x0000000390907220 */ /* 0x080fe20000410000 */
[----:B------:R-:W1:Y:S01]  /*9240*/  LDSM.16.MT88.4 R132, [R222+0xa000] ;  /* 0x00a00000de84783b */ /* 0x000e620000004200 */
[-C--:B---3--:R-:W-:Y:S01]  /*9250*/  FMUL.FTZ R42, R42, R0.reuse ;  /* 0x000000002a2a7220 */ /* 0x088fe20000410000 */
[-C--:B------:R-:W-:Y:S01]  /*9260*/  FMUL.FTZ R43, R43, R0.reuse ;  /* 0x000000002b2b7220 */ /* 0x080fe20000410000 */
[----:B------:R-:W-:Y:S01]  /*9270*/  FMUL.FTZ R2, R2, UR10 ;  /* 0x0000000a02027c20 */ /* 0x000fe20008410000 */
[-C--:B------:R-:W-:Y:S01]  /*9280*/  FMUL.FTZ R126, R126, R0.reuse ;  /* 0x000000007e7e7220 */ /* 0x080fe20000410000 */
[-C--:B------:R-:W-:Y:S01]  /*9290*/  FMUL.FTZ R127, R127, R0.reuse ;  /* 0x000000007f7f7220 */ /* 0x080fe20000410000 */
[-C--:B------:R-:W-:Y:S01]  /*92a0*/  FMUL.FTZ R145, R145, R3.reuse ;  /* 0x0000000391917220 */ /* 0x080fe20000410000 */
[-C--:B------:R-:W-:Y:S01]  /*92b0*/  FMUL.FTZ R152, R152, R3.reuse ;  /* 0x0000000398987220 */ /* 0x080fe20000410000 */
[-C--:B------:R-:W-:Y:S01]  /*92c0*/  FMUL.FTZ R153, R153, R3.reuse ;  /* 0x0000000399997220 */ /* 0x080fe20000410000 */
[----:B------:R-:W2:Y:S01]  /*92d0*/  MUFU.EX2 R2, R2 ;  /* 0x0000000200027308 */ /* 0x000ea20000000800 */
        /* <DEDUP_REMOVED lines=30> */
[C---:B-1----:R-:W-:Y:S01]  /*94c0*/  HMMA.16816.F32 R196, R4.reuse, R132, R40 ;  /* 0x0000008404c4723c */ /* 0x042fe20000001828 */
        /* <DEDUP_REMOVED lines=41> */
[C---:B-1----:R-:W-:Y:S01]  /*9760*/  HMMA.16816.F32 R192, R4.reuse, R42, R124 ;  /* 0x0000002a04c0723c */ /* 0x042fe2000000187c */
[-C--:B------:R-:W-:Y:S01]  /*9770*/  FMUL.FTZ R103, R103, R2.reuse ;  /* 0x0000000267677220 */ /* 0x080fe20000410000 */
[-C--:B------:R-:W-:Y:S01]  /*9780*/  FMUL.FTZ R174, R174, R2.reuse ;  /* 0x00000002aeae7220 */ /* 0x080fe20000410000 */
[-C--:B------:R-:W-:Y:S01]  /*9790*/  FMUL.FTZ R175, R175, R2.reuse ;  /* 0x00000002afaf7220 */ /* 0x080fe20000410000 */
[-C--:B------:R-:W-:Y:S01]  /*97a0*/  FMUL.FTZ R50, R50, R2.reuse ;  /* 0x0000000232327220 */ /* 0x080fe20000410000 */
[-C--:B------:R-:W-:Y:S01]  /*97b0*/  FMUL.FTZ R51, R51, R2.reuse ;  /* 0x0000000233337220 */ /* 0x080fe20000410000 */
[C---:B------:R-:W-:Y:S01]  /*97c0*/  HMMA.16816.F32 R168, R4.reuse, R30, R168 ;  /* 0x0000001e04a8723c */ /* 0x040fe200000018a8 */
[----:B------:R-:W-:Y:S01]  /*97d0*/  MOV R127, R183 ;  /* 0x000000b7007f7202 */ /* 0x000fe20000000f00 */
[-C--:B------:R-:W-:Y:S01]  /*97e0*/  FMUL.FTZ R66, R66, R2.reuse ;  /* 0x0000000242427220 */ /* 0x080fe20000410000 */
[----:B------:R1:W2:Y:S01]  /*97f0*/  MUFU.EX2 R183, R10 ;  /* 0x0000000a00b77308 */ /* 0x0002a20000000800 */
        /* <DEDUP_REMOVED lines=13> */
[----:B------:R-:W-:Y:S01]  /*98d0*/  FFMA.FTZ R0, R252, R0, R204 ;  /* 0x00000000fc007223 */ /* 0x000fe200000100cc */
[----:B------:R-:W-:Y:S01]  /*98e0*/  HMMA.16816.F32 R60, R4, R138, R60 ;  /* 0x0000008a043c723c */ /* 0x000fe2000000183c */
[----:B------:R-:W-:Y:S01]  /*98f0*/  F2FP.F16.F32.PACK_AB R124, R202, R201 ;  /* 0x000000c9ca7c723e */ /* 0x000fe200000000ff */
[----:B-1----:R-:W-:Y:S01]  /*9900*/  FFMA.FTZ R10, R179, UR10, -R9 ;  /* 0x0000000ab30a7c23 */ /* 0x002fe20008010809 */
[----:B------:R-:W-:Y:S01]  /*9910*/  FADD.FTZ R0, R205, R0 ;  /* 0x00000000cd007221 */ /* 0x000fe20000010000 */
[----:B--2---:R-:W-:-:S02]  /*9920*/  F2FP.F16.F32.PACK_AB R126, R183, R203 ;  /* 0x000000cbb77e723e */ /* 0x004fc400000000ff */
[----:B------:R-:W-:Y:S01]  /*9930*/  HMMA.16816.F32 R72, R4, R20, R72 ;  /* 0x000000140448723c */ /* 0x000fe20000001848 */
[----:B------:R1:W2:Y:S01]  /*9940*/  MUFU.EX2 R179, R10 ;  /* 0x0000000a00b37308 */ /* 0x0002a20000000800 */
[----:B------:R-:W-:-:S04]  /*9950*/  FADD.FTZ R0, R207, R0 ;  /* 0x00000000cf007221 */ /* 0x000fc80000010000 */
[----:B------:R-:W-:Y:S01]  /*9960*/  HMMA.16816.F32 R76, R4, R22, R76 ;  /* 0x00000016044c723c */ /* 0x000fe2000000184c */
[----:B------:R-:W-:-:S05]  /*9970*/  FADD.FTZ R0, R206, R0 ;  /* 0x00000000ce007221 */ /* 0x000fca0000010000 */
[C---:B------:R-:W-:Y:S06]  /*9980*/  HMMA.16816.F32 R88, R4.reuse, R24, R88 ;  /* 0x000000180458723c */ /* 0x040fec0000001858 */
[----:B------:R-:W-:Y:S01]  /*9990*/  HMMA.16816.F32 R92, R4, R26, R92 ;  /* 0x0000001a045c723c */ /* 0x000fe2000000185c */
[----:B-1----:R-:W-:Y:S01]  /*99a0*/  FFMA.FTZ R10, R178, UR10, -R9 ;  /* 0x0000000ab20a7c23 */ /* 0x002fe20008010809 */
[----:B--2---:R-:W-:-:S03]  /*99b0*/  FADD.FTZ R0, R179, R0 ;  /* 0x00000000b3007221 */ /* 0x004fc60000010000 */
[----:B------:R1:W2:Y:S01]  /*99c0*/  MUFU.EX2 R178, R10 ;  /* 0x0000000a00b27308 */ /* 0x0002a20000000800 */
[C---:B------:R-:W-:Y:S06]  /*99d0*/  HMMA.16816.F32 R104, R4.reuse, R32, R104 ;  /* 0x000000200468723c */ /* 0x040fec0000001868 */
[C---:B------:R-:W-:Y:S06]  /*99e0*/  HMMA.16816.F32 R108, R4.reuse, R34, R108 ;  /* 0x00000022046c723c */ /* 0x040fec000000186c */
[----:B------:R-:W-:Y:S01]  /*99f0*/  HMMA.16816.F32 R120, R4, R40, R120 ;  /* 0x000000280478723c */ /* 0x000fe20000001878 */
[--C-:B-1----:R-:W-:Y:S01]  /*9a00*/  FFMA.FTZ R10, R177, UR10, -R9.reuse ;  /* 0x0000000ab10a7c23 */ /* 0x102fe20008010809 */
[----:B------:R-:W-:Y:S01]  /*9a10*/  FFMA.FTZ R9, R176, UR10, -R9 ;  /* 0x0000000ab0097c23 */ /* 0x000fe20008010809 */
[----:B--2---:R-:W-:-:S04]  /*9a20*/  FADD.FTZ R0, R178, R0 ;  /* 0x00000000b2007221 */ /* 0x004fc80000010000 */
[----:B------:R-:W-:Y:S01]  /*9a30*/  F2FP.F16.F32.PACK_AB R4, R249, R250 ;  /* 0x000000faf904723e */ /* 0x000fe200000000ff */
[----:B------:R1:W2:Y:S01]  /*9a40*/  MUFU.EX2 R177, R10 ;  /* 0x0000000a00b17308 */ /* 0x0002a20000000800 */
[----:B------:R-:W-:Y:S02]  /*9a50*/  F2FP.F16.F32.PACK_AB R5, R244, R245 ;  /* 0x000000f5f405723e */ /* 0x000fe400000000ff */
[----:B------:R-:W-:Y:S02]  /*9a60*/  F2FP.F16.F32.PACK_AB R6, R251, R248 ;  /* 0x000000f8fb06723e */ /* 0x000fe400000000ff */
[----:B------:R-:W-:Y:S02]  /*9a70*/  F2FP.F16.F32.PACK_AB R7, R247, R246 ;  /* 0x000000f6f707723e */ /* 0x000fe400000000ff */
[----:B------:R-:W-:Y:S01]  /*9a80*/  F2FP.F16.F32.PACK_AB R125, R178, R179 ;  /* 0x000000b3b27d723e */ /* 0x000fe200000000ff */
[----:B------:R3:W4:Y:S04]  /*9a90*/  MUFU.EX2 R176, R9 ;  /* 0x0000000900b07308 */ /* 0x0007280000000800 */
[----:B------:R-:W-:Y:S01]  /*9aa0*/  HMMA.16816.F32 R148, R4, R16, R148 ;  /* 0x000000100494723c */ /* 0x000fe20000001894 */
[----:B-1----:R-:W-:-:S05]  /*9ab0*/  FFMA.FTZ R10, R188, UR10, -R12 ;  /* 0x0000000abc0a7c23 */ /* 0x002fca000801080c */
[C---:B------:R-:W-:Y:S01]  /*9ac0*/  HMMA.16816.F32 R184, R4.reuse, R18, R156 ;  /* 0x0000001204b8723c */ /* 0x040fe2000000189c */
[----:B------:R-:W-:Y:S01]  /*9ad0*/  MOV R188, R127 ;  /* 0x0000007f00bc7202 */ /* 0x000fe20000000f00 */
[----:B------:R-:W1:Y:S01]  /*9ae0*/  LDSM.16.MT88.4 R156, [R217+0xa800] ;  /* 0x00a80000d99c783b */ /* 0x000e620000004200 */
[----:B------:R-:W-:Y:S01]  /*9af0*/  MUFU.EX2 R143, R10 ;  /* 0x0000000a008f7308 */ /* 0x000fe20000000800 */
[----:B--2---:R-:W-:Y:S02]  /*9b00*/  FADD.FTZ R0, R177, R0 ;  /* 0x00000000b1007221 */ /* 0x004fe40000010000 */
[C---:B------:R-:W-:Y:S01]  /*9b10*/  HMMA.16816.F32 R160, R4.reuse, R28, R160 ;  /* 0x0000001c04a0723c */ /* 0x040fe200000018a0 */
[----:B---3--:R-:W-:Y:S01]  /*9b20*/  FFMA.FTZ R9, R189, UR10, -R12 ;  /* 0x0000000abd097c23 */ /* 0x008fe2000801080c */
[----:B------:R-:W-:Y:S01]  /*9b30*/  MOV R189, R14 ;  /* 0x0000000e00bd7202 */ /* 0x000fe20000000f00 */
[----:B------:R-:W-:Y:S01]  /*9b40*/  FFMA.FTZ R3, R188, R3, R209 ;  /* 0x00000003bc037223 */ /* 0x000fe200000100d1 */
[----:B----4-:R-:W-:Y:S01]  /*9b50*/  F2FP.F16.F32.PACK_AB R127, R176, R177 ;  /* 0x000000b1b07f723e */ /* 0x010fe200000000ff */
[----:B------:R-:W2:Y:S01]  /*9b60*/  MUFU.EX2 R142, R9 ;  /* 0x00000009008e7308 */ /* 0x000ea20000000800 */
[----:B------:R-:W-:Y:S01]  /*9b70*/  HMMA.16816.F32 R36, R4, R132, R36 ;  /* 0x000000840424723c */ /* 0x000fe20000001824 */
[----:B------:R-:W-:-:S05]  /*9b80*/  FFMA.FTZ R2, R189, R2, R245 ;  /* 0x00000002bd027223 */ /* 0x000fca00000100f5 */
[C---:B------:R-:W-:Y:S06]  /*9b90*/  HMMA.16816.F32 R52, R4.reuse, R136, R52 ;  /* 0x000000880434723c */ /* 0x040fec0000001834 */
[C---:B------:R-:W-:Y:S06]  /*9ba0*/  HMMA.16816.F32 R68, R4.reuse, R20, R68 ;  /* 0x000000140444723c */ /* 0x040fec0000001844 */
[C---:B------:R-:W-:Y:S06]  /*9bb0*/  HMMA.16816.F32 R84, R4.reuse, R24, R84 ;  /* 0x000000180454723c */ /* 0x040fec0000001854 */
[C---:B------:R-:W-:Y:S06]  /*9bc0*/  HMMA.16816.F32 R100, R4.reuse, R32, R100 ;  /* 0x000000200464723c */ /* 0x040fec0000001864 */
[C---:B------:R-:W-:Y:S01]  /*9bd0*/  HMMA.16816.F32 R28, R4.reuse, R30, R172 ;  /* 0x0000001e041c723c */ /* 0x040fe200000018ac */
[----:B------:R-:W3:Y:S05]  /*9be0*/  LDSM.16.MT88.4 R172, [R219+0xa800] ;  /* 0x00a80000dbac783b */ /* 0x000eea0000004200 */
[C---:B------:R-:W-:Y:S01]  /*9bf0*/  HMMA.16816.F32 R132, R4.reuse, R134, R48 ;  /* 0x000000860484723c */ /* 0x040fe20000001830 */
[----:B------:R-:W4:Y:S05]  /*9c00*/  LDSM.16.MT88.4 R48, [R222+0xa800] ;  /* 0x00a80000de30783b */ /* 0x000f2a0000004200 */
[C---:B------:R-:W-:Y:S01]  /*9c10*/  HMMA.16816.F32 R136, R4.reuse, R138, R64 ;  /* 0x0000008a0488723c */ /* 0x040fe20000001840 */
[----:B------:R-:W5:Y:S05]  /*9c20*/  LDSM.16.MT88.4 R64, [R221+0xa800] ;  /* 0x00a80000dd40783b */ /* 0x000f6a0000004200 */
[C---:B------:R-:W-:Y:S01]  /*9c30*/  HMMA.16816.F32 R20, R4.reuse, R22, R80 ;  /* 0x000000160414723c */ /* 0x040fe20000001850 */
[----:B------:R-:W5:Y:S05]  /*9c40*/  LDSM.16.MT88.4 R80, [R217+0xb800] ;  /* 0x00b80000d950783b */ /* 0x000f6a0000004200 */
[C---:B------:R-:W-:Y:S01]  /*9c50*/  HMMA.16816.F32 R24, R4.reuse, R26, R96 ;  /* 0x0000001a0418723c */ /* 0x040fe20000001860 */
[----:B------:R-:W5:Y:S05]  /*9c60*/  LDSM.16.MT88.4 R96, [R219+0xb800] ;  /* 0x00b80000db60783b */ /* 0x000f6a0000004200 */
[C---:B------:R-:W-:Y:S01]  /*9c70*/  HMMA.16816.F32 R32, R4.reuse, R34, R112 ;  /* 0x000000220420723c */ /* 0x040fe20000001870 */
[----:B------:R-:W5:Y:S05]  /*9c80*/  LDSM.16.MT88.4 R112, [R222+0xb800] ;  /* 0x00b80000de70783b */ /* 0x000f6a0000004200 */
[C---:B------:R-:W-:Y:S06]  /*9c90*/  HMMA.16816.F32 R116, R4.reuse, R40, R116 ;  /* 0x000000280474723c */ /* 0x040fec0000001874 */
[----:B------:R-:W-:Y:S06]  /*9ca0*/  HMMA.16816.F32 R16, R4, R42, R128 ;  /* 0x0000002a0410723c */ /* 0x000fec0000001880 */
[C---:B-1----:R-:W-:Y:S01]  /*9cb0*/  HMMA.16816.F32 R144, R124.reuse, R156, R144 ;  /* 0x0000009c7c90723c */ /* 0x042fe20000001890 */
[--C-:B------:R-:W-:Y:S01]  /*9cc0*/  FFMA.FTZ R4, R182, UR10, -R12.reuse ;  /* 0x0000000ab6047c23 */ /* 0x100fe2000801080c */
[----:B------:R-:W-:Y:S01]  /*9cd0*/  MOV R182, R15 ;  /* 0x0000000f00b67202 */ /* 0x000fe20000000f00 */
[----:B------:R-:W-:Y:S01]  /*9ce0*/  FFMA.FTZ R5, R191, UR10, -R11 ;  /* 0x0000000abf057c23 */ /* 0x000fe2000801080b */
[----:B--2---:R-:W-:Y:S01]  /*9cf0*/  F2FP.F16.F32.PACK_AB R128, R142, R143 ;  /* 0x0000008f8e80723e */ /* 0x004fe200000000ff */
[----:B------:R1:W-:Y:S01]  /*9d00*/  MUFU.EX2 R141, R4 ;  /* 0x00000004008d7308 */ /* 0x0003e20000000800 */
[C---:B------:R-:W-:Y:S06]  /*9d10*/  HMMA.16816.F32 R152, R124.reuse, R158, R152 ;  /* 0x0000009e7c98723c */ /* 0x040fec0000001898 */
[C---:B---3--:R-:W-:Y:S01]  /*9d20*/  HMMA.16816.F32 R164, R124.reuse, R172, R164 ;  /* 0x000000ac7ca4723c */ /* 0x048fe200000018a4 */
[----:B------:R2:W3:Y:S05]  /*9d30*/  MUFU.EX2 R10, R5 ;  /* 0x00000005000a7308 */ /* 0x0004ea0000000800 */
[----:B------:R-:W-:Y:S01]  /*9d40*/  HMMA.16816.F32 R168, R124, R174, R168 ;  /* 0x000000ae7ca8723c */ /* 0x000fe200000018a8 */
[----:B-1----:R-:W-:-:S02]  /*9d50*/  FFMA.FTZ R4, R180, UR10, -R12 ;  /* 0x0000000ab4047c23 */ /* 0x002fc4000801080c */
[----:B------:R-:W1:Y:S03]  /*9d60*/  LDSM.16.MT88.4 R12, [R221+0xb800] ;  /* 0x00b80000dd0c783b */ /* 0x000e660000004200 */
[----:B----4-:R-:W-:Y:S01]  /*9d70*/  HMMA.16816.F32 R40, R124, R48, R196 ;  /* 0x000000307c28723c */ /* 0x010fe200000018c4 */
[----:B------:R4:W4:Y:S01]  /*9d80*/  MUFU.EX2 R140, R4 ;  /* 0x00000004008c7308 */ /* 0x0009220000000800 */
[----:B--2---:R-:W-:Y:S01]  /*9d90*/  FADD.FTZ R5, R244, R2 ;  /* 0x00000002f4057221 */ /* 0x004fe20000010000 */
[----:B------:R-:W-:-:S03]  /*9da0*/  FADD.FTZ R2, R208, R3 ;  /* 0x00000003d0027221 */ /* 0x000fc60000010000 */
[----:B------:R-:W-:Y:S01]  /*9db0*/  HMMA.16816.F32 R44, R124, R50, R44 ;  /* 0x000000327c2c723c */ /* 0x000fe2000000182c */
[----:B------:R-:W-:Y:S01]  /*9dc0*/  FADD.FTZ R3, R246, R5 ;  /* 0x00000005f6037221 */ /* 0x000fe20000010000 */
[----:B------:R-:W-:-:S03]  /*9dd0*/  FADD.FTZ R2, R210, R2 ;  /* 0x00000002d2027221 */ /* 0x000fc60000010000 */
[----:B------:R-:W-:Y:S01]  /*9de0*/  FADD.FTZ R3, R247, R3 ;  /* 0x00000003f7037221 */ /* 0x000fe20000010000 */
[----:B------:R-:W-:Y:S01]  /*9df0*/  FADD.FTZ R2, R211, R2 ;  /* 0x00000002d3027221 */ /* 0x000fe20000010000 */
[C---:B-----5:R-:W-:Y:S02]  /*9e00*/  HMMA.16816.F32 R56, R124.reuse, R64, R56 ;  /* 0x000000407c38723c */ /* 0x060fe40000001838 */
[----:B---3--:R-:W-:Y:S01]  /*9e10*/  FADD.FTZ R3, R10, R3 ;  /* 0x000000030a037221 */ /* 0x008fe20000010000 */
[----:B----4-:R-:W-:Y:S01]  /*9e20*/  FFMA.FTZ R4, R200, UR10, -R11 ;  /* 0x0000000ac8047c23 */ /* 0x010fe2000801080b */
[----:B------:R-:W-:Y:S01]  /*9e30*/  FADD.FTZ R2, R201, R2 ;  /* 0x00000002c9027221 */ /* 0x000fe20000010000 */
[----:B------:R-:W-:Y:S01]  /*9e40*/  F2FP.F16.F32.PACK_AB R130, R140, R141 ;  /* 0x0000008d8c82723e */ /* 0x000fe200000000ff */
[----:B------:R-:W-:Y:S01]  /*9e50*/  HMMA.16816.F32 R60, R124, R66, R60 ;  /* 0x000000427c3c723c */ /* 0x000fe2000000183c */
[----:B------:R2:W3:Y:S01]  /*9e60*/  MUFU.EX2 R9, R4 ;  /* 0x0000000400097308 */ /* 0x0004e20000000800 */
[----:B------:R-:W-:-:S04]  /*9e70*/  FADD.FTZ R2, R202, R2 ;  /* 0x00000002ca027221 */ /* 0x000fc80000010000 */
[----:B------:R-:W-:Y:S01]  /*9e80*/  FADD.FTZ R2, R203, R2 ;  /* 0x00000002cb027221 */ /* 0x000fe20000010000 */
[----:B------:R-:W-:Y:S03]  /*9e90*/  HMMA.16816.F32 R72, R124, R80, R72 ;  /* 0x000000507c48723c */ /* 0x000fe60000001848 */
[----:B------:R-:W-:-:S03]  /*9ea0*/  FADD.FTZ R245, R183, R2 ;  /* 0x00000002b7f57221 */ /* 0x000fc60000010000 */
[----:B------:R-:W-:Y:S01]  /*9eb0*/  HMMA.16816.F32 R76, R124, R82, R76 ;  /* 0x000000527c4c723c */ /* 0x000fe2000000184c */
[----:B--2---:R-:W-:Y:S01]  /*9ec0*/  FFMA.FTZ R4, R190, UR10, -R11 ;  /* 0x0000000abe047c23 */ /* 0x004fe2000801080b */
[C---:B---3--:R-:W-:Y:S01]  /*9ed0*/  FADD.FTZ R3, R9.reuse, R3 ;  /* 0x0000000309037221 */ /* 0x048fe20000010000 */
[----:B------:R-:W-:-:S03]  /*9ee0*/  F2FP.F16.F32.PACK_AB R129, R9, R10 ;  /* 0x0000000a0981723e */ /* 0x000fc600000000ff */
[C---:B------:R-:W-:Y:S01]  /*9ef0*/  HMMA.16816.F32 R88, R124.reuse, R96, R88 ;  /* 0x000000607c58723c */ /* 0x040fe20000001858 */
[----:B------:R2:W3:Y:S05]  /*9f00*/  MUFU.EX2 R7, R4 ;  /* 0x0000000400077308 */ /* 0x0004ea0000000800 */
[C---:B------:R-:W-:Y:S06]  /*9f10*/  HMMA.16816.F32 R92, R124.reuse, R98, R92 ;  /* 0x000000627c5c723c */ /* 0x040fec000000185c */
[----:B------:R-:W-:Y:S01]  /*9f20*/  HMMA.16816.F32 R104, R124, R112, R104 ;  /* 0x000000707c68723c */ /* 0x000fe20000001868 */
[----:B--2---:R-:W-:Y:S01]  /*9f30*/  FFMA.FTZ R4, R181, UR10, -R11 ;  /* 0x0000000ab5047c23 */ /* 0x004fe2000801080b */
[----:B---3--:R-:W-:-:S04]  /*9f40*/  FADD.FTZ R3, R7, R3 ;  /* 0x0000000307037221 */ /* 0x008fc80000010000 */
[C---:B------:R-:W-:Y:S01]  /*9f50*/  HMMA.16816.F32 R108, R124.reuse, R114, R108 ;  /* 0x000000727c6c723c */ /* 0x040fe2000000186c */
[----:B------:R2:W3:Y:S05]  /*9f60*/  MUFU.EX2 R6, R4 ;  /* 0x0000000400067308 */ /* 0x0004ea0000000800 */
[C---:B-1----:R-:W-:Y:S06]  /*9f70*/  HMMA.16816.F32 R120, R124.reuse, R12, R120 ;  /* 0x0000000c7c78723c */ /* 0x042fec0000001878 */
[----:B------:R-:W-:Y:S01]  /*9f80*/  HMMA.16816.F32 R124, R124, R14, R192 ;  /* 0x0000000e7c7c723c */ /* 0x000fe200000018c0 */
[----:B--2---:R-:W-:Y:S01]  /*9f90*/  FFMA.FTZ R4, R182, R8, R250 ;  /* 0x00000008b6047223 */ /* 0x004fe200000100fa */
[C---:B---3--:R-:W-:Y:S01]  /*9fa0*/  FADD.FTZ R252, R6.reuse, R3 ;  /* 0x0000000306fc7221 */ /* 0x048fe20000010000 */
[----:B------:R-:W-:-:S02]  /*9fb0*/  F2FP.F16.F32.PACK_AB R131, R6, R7 ;  /* 0x000000070683723e */ /* 0x000fc400000000ff */
[----:B------:R-:W-:Y:S01]  /*9fc0*/  FADD.FTZ R4, R249, R4 ;  /* 0x00000004f9047221 */ /* 0x000fe20000010000 */
[----:B------:R-:W-:-:S03]  /*9fd0*/  FADD.FTZ R249, R176, R0 ;  /* 0x00000000b0f97221 */ /* 0x000fc60000010000 */
[----:B------:R-:W-:Y:S01]  /*9fe0*/  FADD.FTZ R4, R248, R4 ;  /* 0x00000004f8047221 */ /* 0x000fe20000010000 */
[----:B------:R-:W-:Y:S03]  /*9ff0*/  HMMA.16816.F32 R148, R128, R156, R148 ;  /* 0x0000009c8094723c */ /* 0x000fe60000001894 */
[----:B------:R-:W-:-:S03]  /*a000*/  FADD.FTZ R4, R251, R4 ;  /* 0x00000004fb047221 */ /* 0x000fc60000010000 */
[----:B------:R-:W-:Y:S01]  /*a010*/  HMMA.16816.F32 R160, R128, R172, R160 ;  /* 0x000000ac80a0723c */ /* 0x000fe200000018a0 */
[----:B------:R-:W-:-:S04]  /*a020*/  FADD.FTZ R4, R143, R4 ;  /* 0x000000048f047221 */ /* 0x000fc80000010000 */
[----:B------:R-:W-:Y:S01]  /*a030*/  FADD.FTZ R4, R142, R4 ;  /* 0x000000048e047221 */ /* 0x000fe20000010000 */
[----:B------:R-:W-:Y:S03]  /*a040*/  HMMA.16816.F32 R36, R128, R48, R36 ;  /* 0x000000308024723c */ /* 0x000fe60000001824 */
[----:B------:R-:W-:-:S03]  /*a050*/  FADD.FTZ R4, R141, R4 ;  /* 0x000000048d047221 */ /* 0x000fc60000010000 */
[----:B------:R-:W-:Y:S01]  /*a060*/  HMMA.16816.F32 R52, R128, R64, R52 ;  /* 0x000000408034723c */ /* 0x000fe20000001834 */
[----:B------:R-:W-:-:S05]  /*a070*/  FADD.FTZ R250, R140, R4 ;  /* 0x000000048cfa7221 */ /* 0x000fca0000010000 */
[----:B------:R1:W-:Y:S01]  /*a080*/  STL [R1+0xc], R250 ;  /* 0x00000cfa01007387 */ /* 0x0003e20000100800 */
[C---:B------:R-:W-:Y:S03]  /*a090*/  HMMA.16816.F32 R68, R128.reuse, R80, R68 ;  /* 0x000000508044723c */ /* 0x040fe60000001844 */
[----:B------:R1:W-:Y:S03]  /*a0a0*/  STL [R1+0x8], R252 ;  /* 0x000008fc01007387 */ /* 0x0003e60000100800 */
[C---:B------:R-:W-:Y:S01]  /*a0b0*/  HMMA.16816.F32 R84, R128.reuse, R96, R84 ;  /* 0x000000608054723c */ /* 0x040fe20000001854 */
[----:B------:R1:W-:Y:S04]  /*a0c0*/  STL [R1], R249 ;  /* 0x000000f901007387 */ /* 0x0003e80000100800 */
[----:B------:R1:W-:Y:S01]  /*a0d0*/  STL [R1+0x4], R245 ;  /* 0x000004f501007387 */ /* 0x0003e20000100800 */
        /* <DEDUP_REMOVED lines=28> */
[----:B------:R-:W-:Y:S01]  /*a2a0*/  IMAD.U32 R0, RZ, RZ, UR20 ;  /* 0x00000014ff007e24 */ /* 0x000fe2000f8e00ff */
[----:B------:R-:W5:Y:S01]  /*a2b0*/  S2R R244, SR_TID.X ;  /* 0x0000000000f47919 */ /* 0x000f620000002100 */
[----:B------:R-:W-:Y:S01]  /*a2c0*/  IMAD.U32 R4, RZ, RZ, UR20 ;  /* 0x00000014ff047e24 */ /* 0x000fe2000f8e00ff */
[----:B------:R-:W-:-:S03]  /*a2d0*/  UIADD3 UR4, UR21, UR4, URZ ;  /* 0x0000000415047290 */ /* 0x000fc6000fffe03f */
[----:B------:R-:W4:Y:S03]  /*a2e0*/  @!P3 LDC.64 R8, c[0x0][0x220] ;  /* 0x00008800ff08bb82 */ /* 0x000f260000000a00 */
[----:B------:R-:W-:-:S05]  /*a2f0*/  IMAD.U32 R3, RZ, RZ, UR4 ;  /* 0x00000004ff037e24 */ /* 0x000fca000f8e00ff */
[----:B------:R-:W4:Y:S01]  /*a300*/  @!P2 LDC.64 R12, c[0x0][0x220] ;  /* 0x00008800ff0cab82 */ /* 0x000f220000000a00 */
[----:B------:R-:W-:Y:S01]  /*a310*/  @P3 STS.128 [R231+0xa000], RZ ;  /* 0x00a000ffe7003388 */ /* 0x000fe20000000c00 */
[----:B-----5:R-:W-:-:S05]  /*a320*/  IMAD.SHL.U32 R244, R244, 0x2, RZ ;  /* 0x00000002f4f47824 */ /* 0x020fca00078e00ff */
[----:B------:R-:W-:Y:S02]  /*a330*/  LOP3.LUT R244, R244, 0x6, RZ, 0xc0, !PT ;  /* 0x00000006f4f47812 */ /* 0x000fe400078ec0ff */
[----:B--2---:R-:W-:-:S04]  /*a340*/  LEA R0, P1, R0, R198, 0x5 ;  /* 0x000000c600007211 */ /* 0x004fc800078228ff */
[----:B------:R-:W-:Y:S02]  /*a350*/  IADD3 R2, P0, R0, UR24, RZ ;  /* 0x0000001800027c10 */ /* 0x000fe4000ff1e0ff */
[----:B---3--:R-:W-:Y:S02]  /*a360*/  LEA.HI.X R3, R4, R189, R3, 0x5, P1 ;  /* 0x000000bd04037211 */ /* 0x008fe400008f2c03 */
[C---:B-1----:R-:W-:Y:S02]  /*a370*/  @!P3 LEA R10, P5, R0.reuse, R10, 0x1 ;  /* 0x0000000a000ab211 */ /* 0x042fe400078a08ff */
[----:B----4-:R-:W-:Y:S02]  /*a380*/  @!P2 LEA R6, P1, R0, R6, 0x1 ;  /* 0x000000060006a211 */ /* 0x010fe400078208ff */
[----:B------:R-:W-:Y:S02]  /*a390*/  @!P3 LEA R8, P4, R2, R8, 0x1 ;  /* 0x000000080208b211 */ /* 0x000fe400078808ff */
        /* <DEDUP_REMOVED lines=8> */
[C-C-:B------:R-:W-:Y:S01]  /*a420*/  @!P3 LEA.HI.X R9, R2.reuse, R9, R5.reuse, 0x1, P4 ;  /* 0x000000090209b211 */ /* 0x140fe200020f0c05 */
[----:B------:R-:W-:Y:S01]  /*a430*/  IMAD.U32 R0, RZ, RZ, UR29 ;  /* 0x0000001dff007e24 */ /* 0x000fe2000f8e00ff */
[----:B------:R-:W-:Y:S01]  /*a440*/  @!P2 LEA.HI.X R5, R2, R13, R5, 0x1, P0 ;  /* 0x0000000d0205a211 */ /* 0x000fe200000f0c05 */
[----:B------:R-:W-:Y:S02]  /*a450*/  @P2 STS.128 [R231+0xb000], RZ ;  /* 0x00b000ffe7002388 */ /* 0x000fe40000000c00 */
[----:B------:R-:W-:-:S02]  /*a460*/  IMAD R0, R0, 0x20, R244 ;  /* 0x0000002000007824 */ /* 0x000fc400078e02f4 */
[----:B------:R-:W-:Y:S01]  /*a470*/  @!PT LDS RZ, [RZ] ;  /* 0x00000000fffff984 */ /* 0x000fe20000000800 */
[----:B------:R-:W-:Y:S01]  /*a480*/  @!PT LDS RZ, [RZ] ;  /* 0x00000000fffff984 */ /* 0x000fe20000000800 */
[----:B------:R-:W-:Y:S01]  /*a490*/  @!PT LDS RZ, [RZ] ;  /* 0x00000000fffff984 */ /* 0x000fe20000000800 */
[----:B------:R-:W-:Y:S02]  /*a4a0*/  @!P2 LDGSTS.E.BYPASS.LTC128B.128 [R231+0xb000], desc[UR26][R6.64+0x80] ;  /* 0x0b00008006e7afae */ /* 0x000fe4000b901d5a */
[----:B------:R-:W-:Y:S01]  /*a4b0*/  IMAD.IADD R3, R237, 0x1, -R0 ;  /* 0x00000001ed037824 */ /* 0x000fe200078e0a00 */
[CC--:B------:R-:W-:Y:S01]  /*a4c0*/  ISETP.GE.AND P0, PT, R0.reuse, R243.reuse, PT ;  /* 0x000000f30000720c */ /* 0x0c0fe20003f06270 */
[----:B------:R-:W-:Y:S01]  /*a4d0*/  @P3 STS.128 [R231+0xa800], RZ ;  /* 0x00a800ffe7003388 */ /* 0x000fe20000000c00 */
[C---:B------:R-:W-:Y:S01]  /*a4e0*/  VIADD R2, R0.reuse, 0x1 ;  /* 0x0000000100027836 */ /* 0x040fe20000000000 */
[C---:B------:R-:W-:Y:S02]  /*a4f0*/  ISETP.GE.AND P6, PT, R0.reuse, R242, PT ;  /* 0x000000f20000720c */ /* 0x040fe40003fc6270 */
[----:B------:R-:W-:Y:S01]  /*a500*/  @!PT LDS RZ, [RZ] ;  /* 0x00000000fffff984 */ /* 0x000fe20000000800 */
[----:B------:R-:W-:Y:S01]  /*a510*/  @!PT LDS RZ, [RZ] ;  /* 0x00000000fffff984 */ /* 0x000fe20000000800 */
[----:B------:R-:W-:Y:S01]  /*a520*/  @!PT LDS RZ, [RZ] ;  /* 0x00000000fffff984 */ /* 0x000fe20000000800 */
[----:B------:R1:W-:Y:S01]  /*a530*/  @!P3 LDGSTS.E.BYPASS.LTC128B.128 [R231+0xa800], desc[UR26][R8.64] ;  /* 0x0a80000008e7bfae */ /* 0x0003e2000b901d5a */
[----:B------:R-:W-:Y:S02]  /*a540*/  ISETP.LT.OR P0, PT, R0, R236, P0 ;  /* 0x000000ec0000720c */ /* 0x000fe40000701670 */
[C---:B------:R-:W-:Y:S01]  /*a550*/  ISETP.GE.AND P5, PT, R2.reuse, R243, PT ;  /* 0x000000f30200720c */ /* 0x040fe20003fa6270 */
[----:B------:R-:W-:Y:S01]  /*a560*/  @P2 STS.128 [R231+0xb800], RZ ;  /* 0x00b800ffe7002388 */ /* 0x000fe20000000c00 */
[----:B------:R-:W-:-:S02]  /*a570*/  ISETP.GE.AND P4, PT, R2, R242, PT ;  /* 0x000000f20200720c */ /* 0x000fc40003f86270 */
[----:B------:R-:W-:Y:S01]  /*a580*/  ISETP.GE.AND P1, PT, R2, R241, PT ;  /* 0x000000f10200720c */ /* 0x000fe20003f26270 */
[----:B------:R-:W-:Y:S01]  /*a590*/  @!PT LDS RZ, [RZ] ;  /* 0x00000000fffff984 */ /* 0x000fe20000000800 */
[----:B------:R-:W-:Y:S01]  /*a5a0*/  @!PT LDS RZ, [RZ] ;  /* 0x00000000fffff984 */ /* 0x000fe20000000800 */
[----:B------:R-:W-:Y:S01]  /*a5b0*/  @!PT LDS RZ, [RZ] ;  /* 0x00000000fffff984 */ /* 0x000fe20000000800 */
[----:B------:R2:W-:Y:S01]  /*a5c0*/  @!P2 LDGSTS.E.BYPASS.LTC128B.128 [R231+0xb800], desc[UR26][R4.64+0x80] ;  /* 0x0b80008004e7afae */ /* 0x0005e2000b901d5a */
[-C--:B------:R-:W-:Y:S02]  /*a5d0*/  ISETP.LT.OR P6, PT, R0, R235.reuse, P6 ;  /* 0x000000eb0000720c */ /* 0x080fe400037c1670 */
[C---:B------:R-:W-:Y:S01]  /*a5e0*/  ISETP.LT.OR P5, PT, R2.reuse, R236, P5 ;  /* 0x000000ec0200720c */ /* 0x040fe20002fa1670 */
[----:B------:R-:W-:Y:S01]  /*a5f0*/  LDSM.16.M88.4 R24, [R216+0x8000] ;  /* 0x00800000d818783b */ /* 0x000fe20000000200 */
[C---:B------:R-:W-:Y:S02]  /*a600*/  ISETP.LT.OR P4, PT, R2.reuse, R235, P4 ;  /* 0x000000eb0200720c */ /* 0x040fe40002781670 */
[----:B------:R-:W-:Y:S01]  /*a610*/  ISETP.LT.OR P1, PT, R2, R234, P1 ;  /* 0x000000ea0200720c */ /* 0x000fe20000f21670 */
        /* <DEDUP_REMOVED lines=87> */
[----:B--2---:R-:W-:Y:S06]  /*ab90*/  HMMA.16816.F32 R132, R16, R20, R132 ;  /* 0x000000141084723c */ /* 0x004fec0000001884 */
[----:B------:R-:W-:Y:S06]  /*aba0*/  HMMA.16816.F32 R32, R12, R34, R192 ;  /* 0x000000220c20723c */ /* 0x000fec00000018c0 */
        /* <DEDUP_REMOVED lines=9> */
[C---:B------:R-:W-:Y:S01]  /*ac40*/  HMMA.16816.F32 R136, R16.reuse, R24, R8 ;  /* 0x000000181088723c */ /* 0x040fe20000001808 */
        /* <DEDUP_REMOVED lines=12> */
[----:B------:R-:W-:Y:S01]  /*ad10*/  HMMA.16816.F32 R140, R16, R26, R12 ;  /* 0x0000001a108c723c */ /* 0x000fe2000000180c */
[----:B------:R-:W-:Y:S01]  /*ad20*/  I2FP.F32.S32 R3, R3 ;  /* 0x0000000300037245 */ /* 0x000fe20000201400 */
[----:B------:R-:W-:Y:S01]  /*ad30*/  FFMA.FTZ R9, R5, -UR19, R134 ;  /* 0x8000001305097c23 */ /* 0x000fe20008010086 */
[----:B------:R-:W-:Y:S01]  /*ad40*/  I2FP.F32.S32 R4, R4 ;  /* 0x0000000400047245 */ /* 0x000fe20000201400 */
[----:B------:R-:W-:-:S02]  /*ad50*/  FFMA.FTZ R5, R7, -UR19, R184 ;  /* 0x8000001307057c23 */ /* 0x000fc400080100b8 */
[----:B------:R-:W-:Y:S01]  /*ad60*/  FFMA.FTZ R7, R3, -UR19, R133 ;  /* 0x8000001303077c23 */ /* 0x000fe20008010085 */
[----:B------:R-:W-:Y:S01]  /*ad70*/  FSEL R19, R6, -INF , !P0 ;  /* 0xff80000006137808 */ /* 0x000fe20004000000 */
[----:B------:R-:W-:Y:S01]  /*ad80*/  FFMA.FTZ R8, R4, -UR19, R186 ;  /* 0x8000001304087c23 */ /* 0x000fe200080100ba */
[----:B------:R-:W-:Y:S01]  /*ad90*/  BAR.SYNC.DEFER_BLOCKING 0x0 ;  /* 0x0000000000007b1d */ /* 0x000fe20000010000 */
[----:B------:R-:W-:Y:S01]  /*ada0*/  ISETP.GE.AND P0, PT, R2, R240, PT ;  /* 0x000000f00200720c */ /* 0x000fe20003f06270 */
[--C-:B------:R-:W-:Y:S01]  /*adb0*/  IMAD.IADD R4, R237, 0x1, -R2.reuse ;  /* 0x00000001ed047824 */ /* 0x100fe200078e0a02 */
[----:B------:R-:W-:Y:S01]  /*adc0*/  FSEL R23, R9, -INF , !P6 ;  /* 0xff80000009177808 */ /* 0x000fe20007000000 */
[--C-:B------:R-:W-:Y:S01]  /*add0*/  IMAD.IADD R3, R238, 0x1, -R2.reuse ;  /* 0x00000001ee037824 */ /* 0x100fe200078e0a02 */
[----:B------:R-:W-:Y:S01]  /*ade0*/  ISETP.LT.OR P0, PT, R2, R233, P0 ;  /* 0x000000e90200720c */ /* 0x000fe20000701670 */
[----:B------:R-:W-:Y:S01]  /*adf0*/  IMAD.IADD R2, R239, 0x1, -R2 ;  /* 0x00000001ef027824 */ /* 0x000fe200078e0a02 */
[----:B------:R-:W-:-:S02]  /*ae00*/  IABS R4, R4 ;  /* 0x0000000400047213 */ /* 0x000fc40000000000 */
[C---:B------:R-:W-:Y:S02]  /*ae10*/  ISETP.GE.AND P6, PT, R0.reuse, R241, PT ;  /* 0x000000f10000720c */ /* 0x040fe40003fc6270 */
[----:B------:R-:W-:Y:S01]  /*ae20*/  IABS R6, R2 ;  /* 0x0000000200067213 */ /* 0x000fe20000000000 */
[----:B------:R-:W-:Y:S01]  /*ae30*/  IMAD.MOV.U32 R2, RZ, RZ, R4 ;  /* 0x000000ffff027224 */ /* 0x000fe200078e0004 */
[----:B------:R-:W-:Y:S02]  /*ae40*/  IABS R3, R3 ;  /* 0x0000000300037213 */ /* 0x000fe40000000000 */
[----:B------:R-:W-:Y:S02]  /*ae50*/  ISETP.LT.OR P6, PT, R0, R234, P6 ;  /* 0x000000ea0000720c */ /* 0x000fe400037c1670 */
[----:B------:R-:W-:Y:S02]  /*ae60*/  I2FP.F32.S32 R2, R2 ;  /* 0x0000000200027245 */ /* 0x000fe40000201400 */
[----:B------:R-:W-:-:S02]  /*ae70*/  I2FP.F32.S32 R3, R3 ;  /* 0x0000000300037245 */ /* 0x000fc40000201400 */
[----:B------:R-:W-:Y:S01]  /*ae80*/  FSEL R25, R5, -INF , !P6 ;  /* 0xff80000005197808 */ /* 0x000fe20007000000 */
[----:B------:R-:W-:Y:S01]  /*ae90*/  FFMA.FTZ R5, R2, -UR19, R135 ;  /* 0x8000001302057c23 */ /* 0x000fe20008010087 */
[C---:B------:R-:W-:Y:S01]  /*aea0*/  ISETP.GE.AND P6, PT, R0.reuse, R240, PT ;  /* 0x000000f00000720c */ /* 0x040fe20003fc6270 */
        /* <DEDUP_REMOVED lines=246> */
.L_x_1497:
[----:B------:R-:W-:Y:S05]  /*be10*/  BSYNC B0 ;  /* 0x0000000000007941 */ /* 0x000fea0003800000 */
.L_x_1496:
[----:B------:R-:W0:Y:S02]  /*be20*/  LDGDEPBAR ;  /* 0x00000000000079af */ /* 0x000e240000000000 */
.L_x_1495:
        /* <DEDUP_REMOVED lines=31> */
[----:B-1----:R-:W-:Y:S01]  /*c020*/  FMNMX.FTZ R136, R136, R4, !PT ;  /* 0x0000000488887209 */ /* 0x002fe20007810000 */
[----:B------:R-:W1:Y:S01]  /*c030*/  SHFL.BFLY PT, R6, R134, 0x2, 0x1f ;  /* 0x0c401f0086067f89 */ /* 0x000e6200000e0000 */
[----:B------:R-:W-:-:S02]  /*c040*/  FMNMX.FTZ R2, R179, R2, !PT ;  /* 0x00000002b3027209 */ /* 0x000fc40007810000 */
[----:B------:R-:W-:Y:S01]  /*c050*/  MOV R7, R249 ;  /* 0x000000f900077202 */ /* 0x000fe20000000f00 */
[----:B------:R-:W2:Y:S01]  /*c060*/  SHFL.BFLY PT, R4, R0, 0x2, 0x1f ;  /* 0x0c401f0000047f89 */ /* 0x000ea200000e0000 */
[----:B------:R-:W-:Y:S02]  /*c070*/  FMNMX.FTZ R2, R178, R2, !PT ;  /* 0x00000002b2027209 */ /* 0x000fe40007810000 */
[----:B------:R-:W-:Y:S01]  /*c080*/  MOV R30, R250 ;  /* 0x000000fa001e7202 */ /* 0x000fe20000000f00 */
[----:B------:R-:W3:Y:S01]  /*c090*/  SHFL.BFLY PT, R5, R136, 0x1, 0x1f ;  /* 0x0c201f0088057f89 */ /* 0x000ee200000e0000 */
[----:B------:R-:W-:Y:S02]  /*c0a0*/  FMNMX.FTZ R2, R177, R2, !PT ;  /* 0x00000002b1027209 */ /* 0x000fe40007810000 */
[----:B------:R-:W-:Y:S02]  /*c0b0*/  MOV R31, R245 ;  /* 0x000000f5001f7202 */ /* 0x000fe40000000f00 */
[----:B------:R-:W-:-:S02]  /*c0c0*/  FMNMX.FTZ R137, R176, R2, !PT ;  /* 0x00000002b0897209 */ /* 0x000fc40007810000 */
[----:B------:R-:W-:Y:S02]  /*c0d0*/  MOV R188, R7 ;  /* 0x0000000700bc7202 */ /* 0x000fe40000000f00 */
[----:B------:R-:W-:Y:S01]  /*c0e0*/  MOV R181, R31 ;  /* 0x0000001f00b57202 */ /* 0x000fe20000000f00 */
[----:B------:R-:W4:Y:S01]  /*c0f0*/  SHFL.BFLY PT, R3, R137, 0x2, 0x1f ;  /* 0x0c401f0089037f89 */ /* 0x000f2200000e0000 */
[----:B------:R-:W-:Y:S02]  /*c100*/  MOV R182, R30 ;  /* 0x0000001e00b67202 */ /* 0x000fe40000000f00 */
[----:B------:R-:W-:Y:S02]  /*c110*/  MOV R183, R29 ;  /* 0x0000001d00b77202 */ /* 0x000fe40000000f00 */
[----:B-1----:R-:W-:Y:S02]  /*c120*/  FMNMX.FTZ R134, R134, R6, !PT ;  /* 0x0000000686867209 */ /* 0x002fe40007810000 */
[----:B--2---:R-:W-:-:S03]  /*c130*/  FMNMX.FTZ R0, R0, R4, !PT ;  /* 0x0000000400007209 */ /* 0x004fc60007810000 */
[----:B------:R-:W1:Y:S01]  /*c140*/  SHFL.BFLY PT, R4, R134, 0x1, 0x1f ;  /* 0x0c201f0086047f89 */ /* 0x000e6200000e0000 */
[----:B---3--:R-:W-:-:S03]  /*c150*/  FMNMX.FTZ R136, R136, R5, !PT ;  /* 0x0000000588887209 */ /* 0x008fc60007810000 */
[----:B------:R-:W2:Y:S01]  /*c160*/  SHFL.BFLY PT, R135, R0, 0x1, 0x1f ;  /* 0x0c201f0000877f89 */ /* 0x000ea200000e0000 */
[C---:B------:R-:W-:Y:S01]  /*c170*/  FSETP.NEU.FTZ.AND P6, PT, R136.reuse, -INF , PT ;  /* 0xff8000008800780b */ /* 0x040fe20003fdd000 */
[----:B------:R-:W-:-:S05]  /*c180*/  FMUL.FTZ R12, R136, UR10 ;  /* 0x0000000a880c7c20 */ /* 0x000fca0008410000 */
[----:B------:R-:W-:Y:S02]  /*c190*/  FSEL R12, R12, RZ, P6 ;  /* 0x000000ff0c0c7208 */ /* 0x000fe40003000000 */
[----:B----4-:R-:W-:-:S03]  /*c1a0*/  FMNMX.FTZ R137, R137, R3, !PT ;  /* 0x0000000389897209 */ /* 0x010fc60007810000 */
[----:B------:R-:W-:-:S04]  /*c1b0*/  FFMA.FTZ R2, R19, UR10, -R12 ;  /* 0x0000000a13027c23 */ /* 0x000fc8000801080c */
[----:B------:R3:W-:Y:S01]  /*c1c0*/  MUFU.EX2 R189, R2 ;  /* 0x0000000200bd7308 */ /* 0x0007e20000000800 */
[----:B-1----:R-:W-:Y:S02]  /*c1d0*/  FMNMX.FTZ R134, R134, R4, !PT ;  /* 0x0000000486867209 */ /* 0x002fe40007810000 */
[----:B--2---:R-:W-:Y:S01]  /*c1e0*/  FMNMX.FTZ R135, R0, R135, !PT ;  /* 0x0000008700877209 */ /* 0x004fe20007810000 */
[--C-:B------:R-:W-:Y:S02]  /*c1f0*/  FFMA.FTZ R0, R16, UR10, -R12.reuse ;  /* 0x0000000a10007c23 */ /* 0x100fe4000801080c */
[C---:B------:R-:W-:Y:S01]  /*c200*/  FMUL.FTZ R10, R134.reuse, UR10 ;  /* 0x0000000a860a7c20 */ /* 0x040fe20008410000 */
[----:B------:R-:W-:Y:S01]  /*c210*/  FSETP.NEU.FTZ.AND P4, PT, R134, -INF , PT ;  /* 0xff8000008600780b */ /* 0x000fe20003f9d000 */
[C---:B------:R-:W-:Y:S01]  /*c220*/  FMUL.FTZ R11, R135.reuse, UR10 ;  /* 0x0000000a870b7c20 */ /* 0x040fe20008410000 */
[----:B------:R-:W-:Y:S01]  /*c230*/  FSETP.NEU.FTZ.AND P5, PT, R135, -INF , PT ;  /* 0xff8000008700780b */ /* 0x000fe20003fbd000 */
[----:B------:R1:W-:Y:S01]  /*c240*/  MUFU.EX2 R180, R0 ;  /* 0x0000000000b47308 */ /* 0x0003e20000000800 */
[----:B------:R-:W-:Y:S01]  /*c250*/  FSEL R10, R10, RZ, P4 ;  /* 0x000000ff0a0a7208 */ /* 0x000fe20002000000 */
[----:B---3--:R-:W-:Y:S01]  /*c260*/  FFMA.FTZ R2, R21, UR10, -R12 ;  /* 0x0000000a15027c23 */ /* 0x008fe2000801080c */
[----:B------:R-:W-:-:S02]  /*c270*/  FSEL R11, R11, RZ, P5 ;  /* 0x000000ff0b0b7208 */ /* 0x000fc40002800000 */
[----:B------:R-:W-:-:S03]  /*c280*/  FSEL R3, R135, RZ, P5 ;  /* 0x000000ff87037208 */ /* 0x000fc60002800000 */
[----:B------:R2:W-:Y:S02]  /*c290*/  MUFU.EX2 R190, R2 ;  /* 0x0000000200be7308 */ /* 0x0005e40000000800 */
[----:B------:R-:W-:-:S04]  /*c2a0*/  FADD.FTZ R3, R215, -R3 ;  /* 0x80000003d7037221 */ /* 0x000fc80000010000 */
[----:B------:R-:W-:Y:S01]  /*c2b0*/  FMUL.FTZ R3, R3, UR10 ;  /* 0x0000000a03037c20 */ /* 0x000fe20008410000 */
[----:B-1----:R-:W-:Y:S01]  /*c2c0*/  FFMA.FTZ R0, R13, UR10, -R12 ;  /* 0x0000000a0d007c23 */ /* 0x002fe2000801080c */
[----:B------:R-:W-:-:S03]  /*c2d0*/  FFMA.FTZ R13, R139, UR10, -R10 ;  /* 0x0000000a8b0d7c23 */ /* 0x000fc6000801080a */
[----:B------:R1:W-:Y:S01]  /*c2e0*/  MUFU.EX2 R33, R0 ;  /* 0x0000000000217308 */ /* 0x0003e20000000800 */
[----:B--2---:R-:W2:Y:S07]  /*c2f0*/  SHFL.BFLY PT, R2, R137, 0x1, 0x1f ;  /* 0x0c201f0089027f89 */ /* 0x004eae00000e0000 */
[----:B------:R-:W3:Y:S08]  /*c300*/  MUFU.EX2 R3, R3 ;  /* 0x0000000300037308 */ /* 0x000ef00000000800 */
[----:B------:R4:W-:Y:S01]  /*c310*/  MUFU.EX2 R209, R13 ;  /* 0x0000000d00d17308 */ /* 0x0009e20000000800 */
[----:B-1----:R-:W-:-:S07]  /*c320*/  FFMA.FTZ R0, R23, UR10, -R11 ;  /* 0x0000000a17007c23 */ /* 0x002fce000801080b */
[----:B------:R1:W-:Y:S01]  /*c330*/  MUFU.EX2 R252, R0 ;  /* 0x0000000000fc7308 */ /* 0x0003e20000000800 */
[-C--:B---3--:R-:W-:Y:S01]  /*c340*/  FMUL.FTZ R150, R150, R3.reuse ;  /* 0x0000000396967220 */ /* 0x088fe20000410000 */
[-C--:B------:R-:W-:Y:S01]  /*c350*/  FMUL.FTZ R151, R151, R3.reuse ;  /* 0x0000000397977220 */ /* 0x080fe20000410000 */
[-C--:B------:R-:W-:Y:S01]  /*c360*/  FMUL.FTZ R162, R162, R3.reuse ;  /* 0x00000003a2a27220 */ /* 0x080fe20000410000 */
[----:B--2---:R-:W-:Y:S01]  /*c370*/  FMNMX.FTZ R137, R137, R2, !PT ;  /* 0x0000000289897209 */ /* 0x004fe20007810000 */
[-C--:B------:R-:W-:Y:S01]  /*c380*/  FMUL.FTZ R163, R163, R3.reuse ;  /* 0x00000003a3a37220 */ /* 0x080fe20000410000 */
[----:B------:R-:W-:Y:S01]  /*c390*/  FSEL R2, R136, RZ, P6 ;  /* 0x000000ff88027208 */ /* 0x000fe20003000000 */
[-C--:B------:R-:W-:Y:S01]  /*c3a0*/  FMUL.FTZ R174, R174, R3.reuse ;  /* 0x00000003aeae7220 */ /* 0x080fe20000410000 */
[C---:B------:R-:W-:Y:S01]  /*c3b0*/  FSETP.NEU.FTZ.AND P1, PT, R137.reuse, -INF , PT ;  /* 0xff8000008900780b */ /* 0x040fe20003f3d000 */
[----:B------:R-:W-:Y:S01]  /*c3c0*/  FMUL.FTZ R9, R137, UR10 ;  /* 0x0000000a89097c20 */ /* 0x000fe20008410000 */
[----:B----4-:R-:W-:Y:S01]  /*c3d0*/  FFMA.FTZ R13, R138, UR10, -R10 ;  /* 0x0000000a8a0d7c23 */ /* 0x010fe2000801080a */
[----:B------:R-:W-:Y:S01]  /*c3e0*/  FADD.FTZ R2, R214, -R2 ;  /* 0x80000002d6027221 */ /* 0x000fe20000010000 */
[-C--:B------:R-:W-:Y:S01]  /*c3f0*/  FMUL.FTZ R175, R175, R3.reuse ;  /* 0x00000003afaf7220 */ /* 0x080fe20000410000 */
[-C--:B------:R-:W-:Y:S01]  /*c400*/  FMUL.FTZ R158, R158, R3.reuse ;  /* 0x000000039e9e7220 */ /* 0x080fe20000410000 */
[----:B------:R-:W-:Y:S01]  /*c410*/  FSEL R9, R9, RZ, P1 ;  /* 0x000000ff09097208 */ /* 0x000fe20000800000 */
[----:B------:R-:W-:Y:S01]  /*c420*/  FMUL.FTZ R8, R2, UR10 ;  /* 0x0000000a02087c20 */ /* 0x000fe20008410000 */
[----:B------:R2:W-:Y:S01]  /*c430*/  MUFU.EX2 R210, R13 ;  /* 0x0000000d00d27308 */ /* 0x0005e20000000800 */
[--C-:B-1----:R-:W-:Y:S01]  /*c440*/  FFMA.FTZ R0, R24, UR10, -R11.reuse ;  /* 0x0000000a18007c23 */ /* 0x102fe2000801080b */
[-C--:B------:R-:W-:Y:S01]  /*c450*/  FMUL.FTZ R159, R159, R3.reuse ;  /* 0x000000039f9f7220 */ /* 0x080fe20000410000 */
[-C--:B------:R-:W-:Y:S01]  /*c460*/  FMUL.FTZ R38, R38, R3.reuse ;  /* 0x0000000326267220 */ /* 0x080fe20000410000 */
[-C--:B------:R-:W-:Y:S01]  /*c470*/  FMUL.FTZ R39, R39, R3.reuse ;  /* 0x0000000327277220 */ /* 0x080fe20000410000 */
[-C--:B------:R-:W-:Y:S01]  /*c480*/  FMUL.FTZ R54, R54, R3.reuse ;  /* 0x0000000336367220 */ /* 0x080fe20000410000 */
        /* <DEDUP_REMOVED lines=10> */
[----:B------:R-:W3:Y:S01]  /*c530*/  MUFU.EX2 R8, R8 ;  /* 0x0000000800087308 */ /* 0x000ee20000000800 */
[--C-:B--2---:R-:W-:Y:S01]  /*c540*/  FFMA.FTZ R13, R133, UR10, -R10.reuse ;  /* 0x0000000a850d7c23 */ /* 0x104fe2000801080a */
[-C--:B------:R-:W-:Y:S01]  /*c550*/  FMUL.FTZ R66, R66, R3.reuse ;  /* 0x0000000342427220 */ /* 0x080fe20000410000 */
[-C--:B------:R-:W-:Y:S01]  /*c560*/  FMUL.FTZ R67, R67, R3.reuse ;  /* 0x0000000343437220 */ /* 0x080fe20000410000 */
[-C--:B------:R-:W-:Y:S01]  /*c570*/  FMUL.FTZ R98, R98, R3.reuse ;  /* 0x0000000362627220 */ /* 0x080fe20000410000 */
[-C--:B------:R-:W-:Y:S01]  /*c580*/  FMUL.FTZ R99, R99, R3.reuse ;  /* 0x0000000363637220 */ /* 0x080fe20000410000 */
[-C--:B------:R-:W-:Y:S01]  /*c590*/  FMUL.FTZ R102, R102, R3.reuse ;  /* 0x0000000366667220 */ /* 0x080fe20000410000 */
[-C--:B------:R-:W-:Y:S01]  /*c5a0*/  FMUL.FTZ R103, R103, R3.reuse ;  /* 0x0000000367677220 */ /* 0x080fe20000410000 */
[-C--:B------:R-:W-:Y:S01]  /*c5b0*/  FMUL.FTZ R114, R114, R3.reuse ;  /* 0x0000000372727220 */ /* 0x080fe20000410000 */
[--C-:B-1----:R-:W-:Y:S01]  /*c5c0*/  FFMA.FTZ R0, R20, UR10, -R11.reuse ;  /* 0x0000000a14007c23 */ /* 0x102fe2000801080b */
[-C--:B------:R-:W-:Y:S01]  /*c5d0*/  FMUL.FTZ R115, R115, R3.reuse ;  /* 0x0000000373737220 */ /* 0x080fe20000410000 */
[-C--:B------:R-:W-:Y:S01]  /*c5e0*/  FMUL.FTZ R118, R118, R3.reuse ;  /* 0x0000000376767220 */ /* 0x080fe20000410000 */
[-C--:B------:R-:W-:Y:S01]  /*c5f0*/  FMUL.FTZ R119, R119, R3.reuse ;  /* 0x0000000377777220 */ /* 0x080fe20000410000 */
[----:B------:R1:W2:Y:S01]  /*c600*/  MUFU.EX2 R32, R0 ;  /* 0x0000000000207308 */ /* 0x0002a20000000800 */
        /* <DEDUP_REMOVED lines=16> */
[----:B--2---:R-:W-:Y:S01]  /*c710*/  MOV R215, R32 ;  /* 0x0000002000d77202 */ /* 0x004fe20000000f00 */
        /* <DEDUP_REMOVED lines=20> */
[----:B------:R-:W-:Y:S01]  /*c860*/  FMUL.FTZ R129, R129, R8 ;  /* 0x0000000881817220 */ /* 0x000fe20000410000 */
[----:B------:R-:W-:Y:S01]  /*c870*/  MOV R15, R182 ;  /* 0x000000b6000f7202 */ /* 0x000fe20000000f00 */
[----:B------:R-:W-:Y:S08]  /*c880*/  MUFU.EX2 R211, R13 ;  /* 0x0000000d00d37308 */ /* 0x000ff00000000800 */
[----:B------:R1:W-:Y:S02]  /*c890*/  MUFU.EX2 R248, R0 ;  /* 0x0000000000f87308 */ /* 0x0003e40000000800 */
[----:B-1----:R-:W-:-:S06]  /*c8a0*/  FFMA.FTZ R0, R27, UR10, -R10 ;  /* 0x0000000a1b007c23 */ /* 0x002fcc000801080a */
[----:B------:R1:W2:Y:S02]  /*c8b0*/  MUFU.EX2 R247, R0 ;  /* 0x0000000000f77308 */ /* 0x0002a40000000800 */
[--C-:B-1----:R-:W-:Y:S01]  /*c8c0*/  FFMA.FTZ R0, R22, UR10, -R10.reuse ;  /* 0x0000000a16007c23 */ /* 0x102fe2000801080a */
[----:B--2---:R-:W-:Y:S01]  /*c8d0*/  F2FP.F16.F32.PACK_AB R4, R247, R248 ;  /* 0x000000f8f704723e */ /* 0x004fe200000000ff */
[----:B------:R-:W-:Y:S04]  /*c8e0*/  LDSM.16.MT88.4 R20, [R217+0xb000] ;  /* 0x00b00000d914783b */ /* 0x000fe80000004200 */
[----:B------:R1:W-:Y:S02]  /*c8f0*/  MUFU.EX2 R249, R0 ;  /* 0x0000000000f97308 */ /* 0x0003e40000000800 */
[--C-:B-1----:R-:W-:Y:S01]  /*c900*/  FFMA.FTZ R0, R17, UR10, -R10.reuse ;  /* 0x0000000a11007c23 */ /* 0x102fe2000801080a */
[----:B------:R-:W-:-:S05]  /*c910*/  FFMA.FTZ R10, R132, UR10, -R10 ;  /* 0x0000000a840a7c23 */ /* 0x000fca000801080a */
[----:B------:R1:W2:Y:S08]  /*c920*/  MUFU.EX2 R250, R0 ;  /* 0x0000000000fa7308 */ /* 0x0002b00000000800 */
[----:B------:R3:W-:Y:S01]  /*c930*/  MUFU.EX2 R208, R10 ;  /* 0x0000000a00d07308 */ /* 0x0007e20000000800 */
[--C-:B-1----:R-:W-:Y:S01]  /*c940*/  FFMA.FTZ R0, R28, UR10, -R9.reuse ;  /* 0x0000000a1c007c23 */ /* 0x102fe20008010809 */
[----:B--2---:R-:W-:Y:S01]  /*c950*/  F2FP.F16.F32.PACK_AB R6, R250, R249 ;  /* 0x000000f9fa06723e */ /* 0x004fe200000000ff */
[----:B------:R-:W-:Y:S05]  /*c960*/  LDSM.16.MT88.4 R28, [R219+0xb000] ;  /* 0x00b00000db1c783b */ /* 0x000fea0000004200 */
[----:B------:R1:W-:Y:S01]  /*c970*/  MUFU.EX2 R244, R0 ;  /* 0x0000000000f47308 */ /* 0x0003e20000000800 */
[----:B---3--:R-:W-:-:S07]  /*c980*/  FFMA.FTZ R10, R179, UR10, -R9 ;  /* 0x0000000ab30a7c23 */ /* 0x008fce0008010809 */
[----:B------:R2:W-:Y:S01]  /*c990*/  MUFU.EX2 R179, R10 ;  /* 0x0000000a00b37308 */ /* 0x0005e20000000800 */
[--C-:B-1----:R-:W-:Y:S02]  /*c9a0*/  FFMA.FTZ R0, R26, UR10, -R9.reuse ;  /* 0x0000000a1a007c23 */ /* 0x102fe40008010809 */
[----:B------:R-:W-:Y:S05]  /*c9b0*/  LDSM.16.MT88.4 R24, [R219+0xa000] ;  /* 0x00a00000db18783b */ /* 0x000fea0000004200 */
[----:B------:R1:W3:Y:S01]  /*c9c0*/  MUFU.EX2 R245, R0 ;  /* 0x0000000000f57308 */ /* 0x0002e20000000800 */
[----:B--2---:R-:W-:-:S07]  /*c9d0*/  FFMA.FTZ R10, R178, UR10, -R9 ;  /* 0x0000000ab20a7c23 */ /* 0x004fce0008010809 */
[----:B------:R2:W-:Y:S01]  /*c9e0*/  MUFU.EX2 R178, R10 ;  /* 0x0000000a00b27308 */ /* 0x0005e20000000800 */
[--C-:B-1----:R-:W-:Y:S01]  /*c9f0*/  FFMA.FTZ R0, R18, UR10, -R9.reuse ;  /* 0x0000000a12007c23 */ /* 0x102fe20008010809 */
[----:B---3--:R-:W-:Y:S01]  /*ca00*/  F2FP.F16.F32.PACK_AB R5, R245, R244 ;  /* 0x000000f4f505723e */ /* 0x008fe200000000ff */
[----:B------:R-:W-:Y:S05]  /*ca10*/  LDSM.16.MT88.4 R16, [R217+0xa000] ;  /* 0x00a00000d910783b */ /* 0x000fea0000004200 */
[----:B------:R1:W-:Y:S01]  /*ca20*/  MUFU.EX2 R246, R0 ;  /* 0x0000000000f67308 */ /* 0x0003e20000000800 */
[----:B--2---:R-:W-:-:S07]  /*ca30*/  FFMA.FTZ R10, R177, UR10, -R9 ;  /* 0x0000000ab10a7c23 */ /* 0x004fce0008010809 */
[----:B------:R2:W-:Y:S01]  /*ca40*/  MUFU.EX2 R177, R10 ;  /* 0x0000000a00b17308 */ /* 0x0005e20000000800 */
[--C-:B-1----:R-:W-:Y:S01]  /*ca50*/  FFMA.FTZ R0, R14, UR10, -R9.reuse ;  /* 0x0000000a0e007c23 */ /* 0x102fe20008010809 */
[----:B------:R-:W-:Y:S01]  /*ca60*/  MOV R14, R183 ;  /* 0x000000b7000e7202 */ /* 0x000fe20000000f00 */
[----:B------:R-:W-:-:S05]  /*ca70*/  FFMA.FTZ R9, R176, UR10, -R9 ;  /* 0x0000000ab0097c23 */ /* 0x000fca0008010809 */
[----:B------:R1:W3:Y:S01]  /*ca80*/  MUFU.EX2 R214, R0 ;  /* 0x0000000000d67308 */ /* 0x0002e20000000800 */
[----:B--2---:R-:W-:-:S07]  /*ca90*/  FFMA.FTZ R10, R186, UR10, -R12 ;  /* 0x0000000aba0a7c23 */ /* 0x004fce000801080c */
[----:B------:R-:W-:Y:S08]  /*caa0*/  MUFU.EX2 R138, R10 ;  /* 0x0000000a008a7308 */ /* 0x000ff00000000800 */
[----:B------:R2:W-:Y:S01]  /*cab0*/  MUFU.EX2 R139, R9 ;  /* 0x00000009008b7308 */ /* 0x0005e20000000800 */
[----:B-1----:R-:W-:Y:S02]  /*cac0*/  FSEL R0, R134, RZ, P4 ;  /* 0x000000ff86007208 */ /* 0x002fe40002000000 */
[----:B---3--:R-:W-:-:S03]  /*cad0*/  F2FP.F16.F32.PACK_AB R7, R214, R246 ;  /* 0x000000f6d607723e */ /* 0x008fc600000000ff */
[----:B------:R-:W-:Y:S01]  /*cae0*/  FADD.FTZ R2, R213, -R0 ;  /* 0x80000000d5027221 */ /* 0x000fe20000010000 */
[----:B------:R-:W-:Y:S02]  /*caf0*/  FSEL R0, R137, RZ, P1 ;  /* 0x000000ff89007208 */ /* 0x000fe40000800000 */
[----:B------:R-:W-:Y:S01]  /*cb00*/  MOV R213, R34 ;  /* 0x0000002200d57202 */ /* 0x000fe20000000f00 */
[----:B------:R-:W-:Y:S02]  /*cb10*/  FMUL.FTZ R2, R2, UR10 ;  /* 0x0000000a02027c20 */ /* 0x000fe40008410000 */
[----:B------:R-:W-:Y:S01]  /*cb20*/  FADD.FTZ R0, R212, -R0 ;  /* 0x80000000d4007221 */ /* 0x000fe20000010000 */
[----:B------:R-:W-:Y:S02]  /*cb30*/  MOV R212, R33 ;  /* 0x0000002100d47202 */ /* 0x000fe40000000f00 */
[----:B------:R-:W1:Y:S01]  /*cb40*/  LDSM.16.MT88.4 R32, [R222+0xa000] ;  /* 0x00a00000de20783b */ /* 0x000e620000004200 */
[----:B------:R-:W-:Y:S01]  /*cb50*/  FMUL.FTZ R0, R0, UR10 ;  /* 0x0000000a00007c20 */ /* 0x000fe20008410000 */
[----:B------:R-:W3:Y:S01]  /*cb60*/  MUFU.EX2 R2, R2 ;  /* 0x0000000200027308 */ /* 0x000ee20000000800 */
[----:B--2---:R-:W-:-:S07]  /*cb70*/  FFMA.FTZ R9, R192, UR10, -R12 ;  /* 0x0000000ac0097c23 */ /* 0x004fce000801080c */
[----:B------:R-:W2:Y:S08]  /*cb80*/  MUFU.EX2 R0, R0 ;  /* 0x0000000000007308 */ /* 0x000eb00000000800 */
[----:B------:R-:W4:Y:S01]  /*cb90*/  MUFU.EX2 R133, R9 ;  /* 0x0000000900857308 */ /* 0x000f220000000800 */
        /* <DEDUP_REMOVED lines=21> */
[C---:B-1----:R-:W-:Y:S01]  /*ccf0*/  HMMA.16816.F32 R204, R4.reuse, R34, R44 ;  /* 0x0000002204cc723c */ /* 0x042fe2000000182c */
[----:B------:R-:W1:Y:S01]  /*cd00*/  LDSM.16.MT88.4 R44, [R221+0xb000] ;  /* 0x00b00000dd2c783b */ /* 0x000e620000004200 */
[----:B------:R-:W-:Y:S01]  /*cd10*/  FMUL.FTZ R169, R169, R2 ;  /* 0x00000002a9a97220 */ /* 0x000fe20000410000 */
[-C--:B------:R-:W-:Y:S01]  /*cd20*/  FMUL.FTZ R154, R154, R0.reuse ;  /* 0x000000009a9a7220 */ /* 0x080fe20000410000 */
[----:B------:R-:W-:Y:S01]  /*cd30*/  FMUL.FTZ R155, R155, R0 ;  /* 0x000000009b9b7220 */ /* 0x000fe20000410000 */
[----:B------:R-:W-:Y:S01]  /*cd40*/  FMUL.FTZ R56, R56, R2 ;  /* 0x0000000238387220 */ /* 0x000fe20000410000 */
[C---:B------:R-:W-:Y:S01]  /*cd50*/  HMMA.16816.F32 R200, R4.reuse, R32, R40 ;  /* 0x0000002004c8723c */ /* 0x040fe20000001828 */
[----:B------:R-:W2:Y:S01]  /*cd60*/  LDSM.16.MT88.4 R40, [R222+0xb000] ;  /* 0x00b00000de28783b */ /* 0x000ea20000004200 */
        /* <DEDUP_REMOVED lines=39> */
[C---:B-1----:R-:W-:Y:S06]  /*cfe0*/  HMMA.16816.F32 R196, R4.reuse, R46, R124 ;  /* 0x0000002e04c4723c */ /* 0x042fec000000187c */
[----:B------:R-:W-:Y:S01]  /*cff0*/  HMMA.16816.F32 R144, R4, R16, R144 ;  /* 0x000000100490723c */ /* 0x000fe20000001890 */
[----:B------:R-:W-:-:S02]  /*d000*/  MOV R125, R190 ;  /* 0x000000be007d7202 */ /* 0x000fc40000000f00 */
[----:B------:R-:W-:Y:S02]  /*d010*/  MOV R127, R189 ;  /* 0x000000bd007f7202 */ /* 0x000fe40000000f00 */
[----:B------:R-:W-:Y:S01]  /*d020*/  MOV R124, R181 ;  /* 0x000000b5007c7202 */ /* 0x000fe20000000f00 */
[C---:B------:R-:W-:Y:S01]  /*d030*/  HMMA.16816.F32 R152, R4.reuse, R18, R152 ;  /* 0x000000120498723c */ /* 0x040fe20000001898 */
[----:B------:R-:W-:Y:S02]  /*d040*/  MOV R126, R188 ;  /* 0x000000bc007e7202 */ /* 0x000fe40000000f00 */
[----:B------:R-:W-:Y:S02]  /*d050*/  MOV R13, R124 ;  /* 0x0000007c000d7202 */ /* 0x000fe40000000f00 */
[----:B------:R-:W-:Y:S01]  /*d060*/  MOV R192, R126 ;  /* 0x0000007e00c07202 */ /* 0x000fe20000000f00 */
[----:B------:R-:W-:Y:S01]  /*d070*/  HMMA.16816.F32 R164, R4, R24, R164 ;  /* 0x0000001804a4723c */ /* 0x000fe200000018a4 */
[----:B------:R-:W-:-:S02]  /*d080*/  MOV R186, R125 ;  /* 0x0000007d00ba7202 */ /* 0x000fc40000000f00 */
[----:B------:R-:W-:Y:S01]  /*d090*/  F2FP.F16.F32.PACK_AB R124, R210, R209 ;  /* 0x000000d1d27c723e */ /* 0x000fe200000000ff */
[----:B------:R-:W-:Y:S01]  /*d0a0*/  FFMA.FTZ R0, R192, R0, R244 ;  /* 0x00000000c0007223 */ /* 0x000fe200000100f4 */
[----:B------:R-:W-:Y:S01]  /*d0b0*/  F2FP.F16.F32.PACK_AB R126, R208, R211 ;  /* 0x000000d3d07e723e */ /* 0x000fe200000000ff */
[----:B------:R-:W-:Y:S02]  /*d0c0*/  HMMA.16816.F32 R168, R4, R26, R168 ;  /* 0x0000001a04a8723c */ /* 0x000fe400000018a8 */
[----:B------:R-:W-:-:S04]  /*d0d0*/  FADD.FTZ R0, R245, R0 ;  /* 0x00000000f5007221 */ /* 0x000fc80000010000 */
[----:B------:R-:W-:Y:S01]  /*d0e0*/  HMMA.16816.F32 R56, R4, R140, R56 ;  /* 0x0000008c0438723c */ /* 0x000fe20000001838 */
[----:B------:R-:W-:-:S04]  /*d0f0*/  FADD.FTZ R0, R246, R0 ;  /* 0x00000000f6007221 */ /* 0x000fc80000010000 */
[----:B------:R-:W-:Y:S01]  /*d100*/  FADD.FTZ R0, R214, R0 ;  /* 0x00000000d6007221 */ /* 0x000fe20000010000 */
[----:B------:R-:W-:Y:S03]  /*d110*/  HMMA.16816.F32 R60, R4, R142, R60 ;  /* 0x0000008e043c723c */ /* 0x000fe6000000183c */
[----:B------:R-:W-:-:S03]  /*d120*/  FADD.FTZ R0, R179, R0 ;  /* 0x00000000b3007221 */ /* 0x000fc60000010000 */
[----:B------:R-:W-:Y:S01]  /*d130*/  HMMA.16816.F32 R72, R4, R20, R72 ;  /* 0x000000140448723c */ /* 0x000fe20000001848 */
[----:B------:R-:W-:-:S04]  /*d140*/  FADD.FTZ R0, R178, R0 ;  /* 0x00000000b2007221 */ /* 0x000fc80000010000 */
[----:B------:R-:W-:Y:S01]  /*d150*/  FADD.FTZ R0, R177, R0 ;  /* 0x00000000b1007221 */ /* 0x000fe20000010000 */
[C---:B------:R-:W-:Y:S06]  /*d160*/  HMMA.16816.F32 R76, R4.reuse, R22, R76 ;  /* 0x00000016044c723c */ /* 0x040fec000000184c */
[C---:B------:R-:W-:Y:S06]  /*d170*/  HMMA.16816.F32 R88, R4.reuse, R28, R88 ;  /* 0x0000001c0458723c */ /* 0x040fec0000001858 */
[C---:B------:R-:W-:Y:S06]  /*d180*/  HMMA.16816.F32 R92, R4.reuse, R30, R92 ;  /* 0x0000001e045c723c */ /* 0x040fec000000185c */
[C---:B--2---:R-:W-:Y:S06]  /*d190*/  HMMA.16816.F32 R104, R4.reuse, R40, R104 ;  /* 0x000000280468723c */ /* 0x044fec0000001868 */
[C---:B------:R-:W-:Y:S06]  /*d1a0*/  HMMA.16816.F32 R108, R4.reuse, R42, R108 ;  /* 0x0000002a046c723c */ /* 0x040fec000000186c */
[----:B------:R-:W-:Y:S07]  /*d1b0*/  HMMA.16816.F32 R120, R4, R44, R120 ;  /* 0x0000002c0478723c */ /* 0x000fee0000001878 */
[----:B------:R-:W-:-:S02]  /*d1c0*/  F2FP.F16.F32.PACK_AB R4, R125, R127 ;  /* 0x0000007f7d04723e */ /* 0x000fc400000000ff */
[----:B------:R-:W-:Y:S02]  /*d1d0*/  F2FP.F16.F32.PACK_AB R5, R251, R252 ;  /* 0x000000fcfb05723e */ /* 0x000fe400000000ff */
[----:B------:R-:W-:Y:S02]  /*d1e0*/  F2FP.F16.F32.PACK_AB R6, R212, R180 ;  /* 0x000000b4d406723e */ /* 0x000fe400000000ff */
[----:B------:R-:W-:Y:S02]  /*d1f0*/  F2FP.F16.F32.PACK_AB R7, R213, R215 ;  /* 0x000000d7d507723e */ /* 0x000fe400000000ff */
[----:B------:R-:W-:-:S05]  /*d200*/  F2FP.F16.F32.PACK_AB R125, R178, R179 ;  /* 0x000000b3b27d723e */ /* 0x000fca00000000ff */
[C---:B------:R-:W-:Y:S06]  /*d210*/  HMMA.16816.F32 R148, R4.reuse, R16, R148 ;  /* 0x000000100494723c */ /* 0x040fec0000001894 */
[----:B------:R-:W-:Y:S01]  /*d220*/  HMMA.16816.F32 R160, R4, R24, R160 ;  /* 0x0000001804a0723c */ /* 0x000fe200000018a0 */
[----:B------:R-:W-:-:S04]  /*d230*/  MOV R17, R180 ;  /* 0x000000b400117202 */ /* 0x000fc80000000f00 */
[----:B------:R-:W-:Y:S01]  /*d240*/  MOV R176, R17 ;  /* 0x0000001100b07202 */ /* 0x000fe20000000f00 */
[C---:B------:R-:W-:Y:S01]  /*d250*/  HMMA.16816.F32 R180, R4.reuse, R26, R172 ;  /* 0x0000001a04b4723c */ /* 0x040fe200000018ac */
[----:B------:R-:W-:Y:S05]  /*d260*/  LDSM.16.MT88.4 R172, [R219+0xa800] ;  /* 0x00a80000dbac783b */ /* 0x000fea0000004200 */
[C---:B------:R-:W-:Y:S01]  /*d270*/  HMMA.16816.F32 R188, R4.reuse, R18, R156 ;  /* 0x0000001204bc723c */ /* 0x040fe2000000189c */
[----:B------:R-:W1:Y:S05]  /*d280*/  LDSM.16.MT88.4 R156, [R217+0xa800] ;  /* 0x00a80000d99c783b */ /* 0x000e6a0000004200 */
[C---:B------:R-:W-:Y:S06]  /*d290*/  HMMA.16816.F32 R36, R4.reuse, R32, R36 ;  /* 0x000000200424723c */ /* 0x040fec0000001824 */
[C---:B------:R-:W-:Y:S06]  /*d2a0*/  HMMA.16816.F32 R52, R4.reuse, R140, R52 ;  /* 0x0000008c0434723c */ /* 0x040fec0000001834 */
[C---:B------:R-:W-:Y:S06]  /*d2b0*/  HMMA.16816.F32 R68, R4.reuse, R20, R68 ;  /* 0x000000140444723c */ /* 0x040fec0000001844 */
[C---:B------:R-:W-:Y:S01]  /*d2c0*/  HMMA.16816.F32 R24, R4.reuse, R22, R80 ;  /* 0x000000160418723c */ /* 0x040fe20000001850 */
[----:B------:R-:W-:Y:S05]  /*d2d0*/  LDSM.16.MT88.4 R80, [R217+0xb800] ;  /* 0x00b80000d950783b */ /* 0x000fea0000004200 */
[C---:B------:R-:W-:Y:S06]  /*d2e0*/  HMMA.16816.F32 R84, R4.reuse, R28, R84 ;  /* 0x0000001c0454723c */ /* 0x040fec0000001854 */
[C---:B------:R-:W-:Y:S01]  /*d2f0*/  HMMA.16816.F32 R32, R4.reuse, R34, R48 ;  /* 0x000000220420723c */ /* 0x040fe20000001830 */
[----:B------:R-:W2:Y:S05]  /*d300*/  LDSM.16.MT88.4 R48, [R222+0xa800] ;  /* 0x00a80000de30783b */ /* 0x000eaa0000004200 */
[C---:B------:R-:W-:Y:S01]  /*d310*/  HMMA.16816.F32 R140, R4.reuse, R142, R64 ;  /* 0x0000008e048c723c */ /* 0x040fe20000001840 */
[----:B------:R-:W3:Y:S05]  /*d320*/  LDSM.16.MT88.4 R64, [R221+0xa800] ;  /* 0x00a80000dd40783b */ /* 0x000eea0000004200 */
[C---:B------:R-:W-:Y:S01]  /*d330*/  HMMA.16816.F32 R28, R4.reuse, R30, R96 ;  /* 0x0000001e041c723c */ /* 0x040fe20000001860 */
[----:B------:R-:W5:Y:S05]  /*d340*/  LDSM.16.MT88.4 R96, [R219+0xb800] ;  /* 0x00b80000db60783b */ /* 0x000f6a0000004200 */
[C---:B------:R-:W-:Y:S06]  /*d350*/  HMMA.16816.F32 R100, R4.reuse, R40, R100 ;  /* 0x000000280464723c */ /* 0x040fec0000001864 */
[----:B------:R-:W-:Y:S01]  /*d360*/  HMMA.16816.F32 R20, R4, R42, R112 ;  /* 0x0000002a0414723c */ /* 0x000fe20000001870 */
[----:B------:R-:W-:Y:S01]  /*d370*/  MOV R41, R127 ;  /* 0x0000007f00297202 */ /* 0x000fe20000000f00 */
[----:B------:R-:W5:Y:S01]  /*d380*/  LDSM.16.MT88.4 R112, [R222+0xb800] ;  /* 0x00b80000de70783b */ /* 0x000f620000004200 */
[----:B------:R-:W-:-:S03]  /*d390*/  F2FP.F16.F32.PACK_AB R127, R139, R177 ;  /* 0x000000b18b7f723e */ /* 0x000fc600000000ff */
[C---:B------:R-:W-:Y:S06]  /*d3a0*/  HMMA.16816.F32 R116, R4.reuse, R44, R116 ;  /* 0x0000002c0474723c */ /* 0x040fec0000001874 */
[----:B------:R-:W-:Y:S06]  /*d3b0*/  HMMA.16816.F32 R16, R4, R46, R128 ;  /* 0x0000002e0410723c */ /* 0x000fec0000001880 */
[----:B-1----:R-:W-:Y:S01]  /*d3c0*/  HMMA.16816.F32 R144, R124, R156, R144 ;  /* 0x0000009c7c90723c */ /* 0x002fe20000001890 */
[----:B------:R-:W-:Y:S01]  /*d3d0*/  FFMA.FTZ R4, R185, UR10, -R12 ;  /* 0x0000000ab9047c23 */ /* 0x000fe2000801080c */
[----:B------:R-:W-:Y:S01]  /*d3e0*/  FFMA.FTZ R5, R194, UR10, -R11 ;  /* 0x0000000ac2057c23 */ /* 0x000fe2000801080b */
[----:B------:R-:W-:-:S02]  /*d3f0*/  MOV R194, R15 ;  /* 0x0000000f00c27202 */ /* 0x000fc40000000f00 */
[----:B------:R1:W-:Y:S01]  /*d400*/  MUFU.EX2 R132, R4 ;  /* 0x0000000400847308 */ /* 0x0003e20000000800 */
[----:B------:R-:W-:Y:S01]  /*d410*/  MOV R185, R13 ;  /* 0x0000000d00b97202 */ /* 0x000fe20000000f00 */
[----:B------:R-:W-:Y:S01]  /*d420*/  HMMA.16816.F32 R152, R124, R158, R152 ;  /* 0x0000009e7c98723c */ /* 0x000fe20000001898 */
[----:B----4-:R-:W-:-:S03]  /*d430*/  F2FP.F16.F32.PACK_AB R128, R133, R138 ;  /* 0x0000008a8580723e */ /* 0x010fc600000000ff */
[----:B------:R-:W-:Y:S02]  /*d440*/  FFMA.FTZ R2, R185, R2, R248 ;  /* 0x00000002b9027223 */ /* 0x000fe400000100f8 */
[----:B------:R-:W4:Y:S01]  /*d450*/  MUFU.EX2 R9, R5 ;  /* 0x0000000500097308 */ /* 0x000f220000000800 */
[----:B------:R-:W-:Y:S01]  /*d460*/  HMMA.16816.F32 R164, R124, R172, R164 ;  /* 0x000000ac7ca4723c */ /* 0x000fe200000018a4 */
[----:B------:R-:W-:-:S04]  /*d470*/  FADD.FTZ R2, R247, R2 ;  /* 0x00000002f7027221 */ /* 0x000fc80000010000 */
[----:B------:R-:W-:Y:S01]  /*d480*/  FADD.FTZ R2, R249, R2 ;  /* 0x00000002f9027221 */ /* 0x000fe20000010000 */
[C---:B------:R-:W-:Y:S01]  /*d490*/  HMMA.16816.F32 R168, R124.reuse, R174, R168 ;  /* 0x000000ae7ca8723c */ /* 0x040fe200000018a8 */
[----:B-1----:R-:W-:Y:S01]  /*d4a0*/  FFMA.FTZ R4, R184, UR10, -R12 ;  /* 0x0000000ab8047c23 */ /* 0x002fe2000801080c */
[----:B------:R-:W-:Y:S01]  /*d4b0*/  MOV R184, R14 ;  /* 0x0000000e00b87202 */ /* 0x000fe20000000f00 */
[----:B------:R-:W-:Y:S01]  /*d4c0*/  FADD.FTZ R2, R250, R2 ;  /* 0x00000002fa027221 */ /* 0x000fe20000010000 */
[----:B------:R-:W1:Y:S01]  /*d4d0*/  LDSM.16.MT88.4 R12, [R221+0xb800] ;  /* 0x00b80000dd0c783b */ /* 0x000e620000004200 */
[----:B------:R5:W4:Y:S01]  /*d4e0*/  MUFU.EX2 R10, R4 ;  /* 0x00000004000a7308 */ /* 0x000b220000000800 */
[----:B--2---:R-:W-:Y:S01]  /*d4f0*/  HMMA.16816.F32 R44, R124, R50, R204 ;  /* 0x000000327c2c723c */ /* 0x004fe200000018cc */
[----:B------:R-:W-:Y:S01]  /*d500*/  FFMA.FTZ R3, R184, R3, R252 ;  /* 0x00000003b8037223 */ /* 0x000fe200000100fc */
[----:B------:R-:W-:Y:S01]  /*d510*/  FADD.FTZ R2, R209, R2 ;  /* 0x00000002d1027221 */ /* 0x000fe20000010000 */
[----:B------:R-:W-:-:S02]  /*d520*/  FADD.FTZ R252, R139, R0 ;  /* 0x000000008bfc7221 */ /* 0x000fc40000010000 */
[----:B------:R-:W-:Y:S01]  /*d530*/  FADD.FTZ R3, R251, R3 ;  /* 0x00000003fb037221 */ /* 0x000fe20000010000 */
[----:B------:R-:W-:Y:S01]  /*d540*/  FADD.FTZ R2, R210, R2 ;  /* 0x00000002d2027221 */ /* 0x000fe20000010000 */
[----:B---3--:R-:W-:Y:S02]  /*d550*/  HMMA.16816.F32 R56, R124, R64, R56 ;  /* 0x000000407c38723c */ /* 0x008fe40000001838 */
[----:B------:R-:W-:Y:S01]  /*d560*/  FADD.FTZ R3, R215, R3 ;  /* 0x00000003d7037221 */ /* 0x000fe20000010000 */
[----:B------:R-:W-:-:S03]  /*d570*/  FADD.FTZ R2, R211, R2 ;  /* 0x00000002d3027221 */ /* 0x000fc60000010000 */
[----:B------:R-:W-:Y:S01]  /*d580*/  FADD.FTZ R3, R213, R3 ;  /* 0x00000003d5037221 */ /* 0x000fe20000010000 */
[C---:B------:R-:W-:Y:S01]  /*d590*/  HMMA.16816.F32 R60, R124.reuse, R66, R60 ;  /* 0x000000427c3c723c */ /* 0x040fe2000000183c */
[----:B-----5:R-:W-:Y:S01]  /*d5a0*/  FFMA.FTZ R4, R195, UR10, -R11 ;  /* 0x0000000ac3047c23 */ /* 0x020fe2000801080b */
[----:B------:R-:W-:Y:S01]  /*d5b0*/  MOV R195, R41 ;  /* 0x0000002900c37202 */ /* 0x000fe20000000f00 */
[----:B----4-:R-:W-:Y:S01]  /*d5c0*/  FADD.FTZ R3, R9, R3 ;  /* 0x0000000309037221 */ /* 0x010fe20000010000 */
[----:B------:R-:W-:Y:S01]  /*d5d0*/  F2FP.F16.F32.PACK_AB R130, R10, R132 ;  /* 0x000000840a82723e */ /* 0x000fe200000000ff */
[----:B------:R2:W3:Y:S01]  /*d5e0*/  MUFU.EX2 R7, R4 ;  /* 0x0000000400077308 */ /* 0x0004e20000000800 */
[C---:B------:R-:W-:Y:S06]  /*d5f0*/  HMMA.16816.F32 R40, R124.reuse, R48, R200 ;  /* 0x000000307c28723c */ /* 0x040fec00000018c8 */
[C---:B------:R-:W-:Y:S06]  /*d600*/  HMMA.16816.F32 R72, R124.reuse, R80, R72 ;  /* 0x000000507c48723c */ /* 0x040fec0000001848 */
        /* <DEDUP_REMOVED lines=15> */
[----:B---3--:R-:W-:-:S03]  /*d700*/  F2FP.F16.F32.PACK_AB R131, R5, R6 ;  /* 0x000000060583723e */ /* 0x008fc600000000ff */
[----:B------:R-:W-:-:S04]  /*d710*/  FADD.FTZ R4, R186, R4 ;  /* 0x00000004ba047221 */ /* 0x000fc80000010000 */
[----:B------:R-:W-:Y:S01]  /*d720*/  FADD.FTZ R4, R176, R4 ;  /* 0x00000004b0047221 */ /* 0x000fe20000010000 */
[----:B------:R-:W-:Y:S03]  /*d730*/  HMMA.16816.F32 R148, R128, R156, R148 ;  /* 0x0000009c8094723c */ /* 0x000fe60000001894 */
[----:B------:R-:W-:-:S03]  /*d740*/  FADD.FTZ R4, R212, R4 ;  /* 0x00000004d4047221 */ /* 0x000fc60000010000 */
[----:B------:R-:W-:Y:S01]  /*d750*/  HMMA.16816.F32 R160, R128, R172, R160 ;  /* 0x000000ac80a0723c */ /* 0x000fe200000018a0 */
[----:B------:R-:W-:Y:S01]  /*d760*/  FADD.FTZ R4, R138, R4 ;  /* 0x000000048a047221 */ /* 0x000fe20000010000 */
[----:B------:R-:W-:-:S03]  /*d770*/  FADD.FTZ R138, R208, R2 ;  /* 0x00000002d08a7221 */ /* 0x000fc60000010000 */
[----:B------:R-:W-:Y:S01]  /*d780*/  FADD.FTZ R4, R133, R4 ;  /* 0x0000000485047221 */ /* 0x000fe20000010000 */
[----:B------:R-:W-:Y:S01]  /*d790*/  FADD.FTZ R133, R5, R3 ;  /* 0x0000000305857221 */ /* 0x000fe20000010000 */
[----:B------:R-:W-:Y:S02]  /*d7a0*/  HMMA.16816.F32 R36, R128, R48, R36 ;  /* 0x000000308024723c */ /* 0x000fe40000001824 */
[----:B------:R-:W-:-:S04]  /*d7b0*/  FADD.FTZ R4, R132, R4 ;  /* 0x0000000484047221 */ /* 0x000fc80000010000 */
[----:B------:R-:W-:Y:S01]  /*d7c0*/  FADD.FTZ R132, R10, R4 ;  /* 0x000000040a847221 */ /* 0x000fe20000010000 */
[C---:B------:R-:W-:Y:S04]  /*d7d0*/  HMMA.16816.F32 R52, R128.reuse, R64, R52 ;  /* 0x000000408034723c */ /* 0x040fe80000001834 */
[----:B------:R1:W-:Y:S02]  /*d7e0*/  STL [R1+0xc], R132 ;  /* 0x00000c8401007387 */ /* 0x0003e40000100800 */
[C---:B------:R-:W-:Y:S02]  /*d7f0*/  HMMA.16816.F32 R68, R128.reuse, R80, R68 ;  /* 0x000000508044723c */ /* 0x040fe40000001844 */
        /* <DEDUP_REMOVED lines=467> */
.L_x_1500:
[----:B------:R-:W-:Y:S05]  /*f530*/  BSYNC B0 ;  /* 0x0000000000007941 */ /* 0x000fea0003800000 */
.L_x_1499:
[----:B------:R-:W0:Y:S02]  /*f540*/  LDGDEPBAR ;  /* 0x00000000000079af */ /* 0x000e240000000000 */
.L_x_1498:
        /* <DEDUP_REMOVED lines=28> */
[----:B-1----:R-:W-:Y:S02]  /*f710*/  FMNMX.FTZ R0, R0, R5, !PT ;  /* 0x0000000500007209 */ /* 0x002fe40007810000 */
[----:B------:R-:W-:Y:S02]  /*f720*/  FMNMX.FTZ R5, R141, R4, !PT ;  /* 0x000000048d057209 */ /* 0x000fe40007810000 */
[----:B------:R-:W-:Y:S01]  /*f730*/  FMNMX.FTZ R4, R18, R3, !PT ;  /* 0x0000000312047209 */ /* 0x000fe20007810000 */
[----:B------:R-:W1:Y:S01]  /*f740*/  SHFL.BFLY PT, R7, R0, 0x1, 0x1f ;  /* 0x0c201f0000077f89 */ /* 0x000e6200000e0000 */
[----:B------:R-:W-:Y:S02]  /*f750*/  FMNMX.FTZ R3, R140, R5, !PT ;  /* 0x000000058c037209 */ /* 0x000fe40007810000 */
[----:B------:R-:W-:-:S02]  /*f760*/  FMNMX.FTZ R4, R14, R4, !PT ;  /* 0x000000040e047209 */ /* 0x000fc40007810000 */
[----:B--2---:R-:W-:Y:S01]  /*f770*/  FMNMX.FTZ R2, R2, R6, !PT ;  /* 0x0000000602027209 */ /* 0x004fe20007810000 */
[----:B------:R-:W2:Y:S04]  /*f780*/  SHFL.BFLY PT, R8, R3, 0x2, 0x1f ;  /* 0x0c401f0003087f89 */ /* 0x000ea800000e0000 */
[----:B------:R-:W3:Y:S01]  /*f790*/  SHFL.BFLY PT, R6, R2, 0x1, 0x1f ;  /* 0x0c201f0002067f89 */ /* 0x000ee200000e0000 */
[----:B-1----:R-:W-:Y:S02]  /*f7a0*/  FMNMX.FTZ R214, R0, R7, !PT ;  /* 0x0000000700d67209 */ /* 0x002fe40007810000 */
[----:B------:R-:W-:Y:S02]  /*f7b0*/  FMNMX.FTZ R0, R179, R4, !PT ;  /* 0x00000004b3007209 */ /* 0x000fe40007810000 */
[C---:B------:R-:W-:Y:S01]  /*f7c0*/  FSETP.NEU.FTZ.AND P6, PT, R214.reuse, -INF , PT ;  /* 0xff800000d600780b */ /* 0x040fe20003fdd000 */
[----:B------:R-:W-:Y:S01]  /*f7d0*/  FMUL.FTZ R12, R214, UR10 ;  /* 0x0000000ad60c7c20 */ /* 0x000fe20008410000 */
[----:B------:R-:W-:-:S02]  /*f7e0*/  FMNMX.FTZ R0, R178, R0, !PT ;  /* 0x00000000b2007209 */ /* 0x000fc40007810000 */
[----:B--2---:R-:W-:Y:S02]  /*f7f0*/  FMNMX.FTZ R3, R3, R8, !PT ;  /* 0x0000000803037209 */ /* 0x004fe40007810000 */
[----:B------:R-:W-:Y:S02]  /*f800*/  FMNMX.FTZ R0, R177, R0, !PT ;  /* 0x00000000b1007209 */ /* 0x000fe40007810000 */
[----:B------:R-:W-:Y:S01]  /*f810*/  FSEL R12, R12, RZ, P6 ;  /* 0x000000ff0c0c7208 */ /* 0x000fe20003000000 */
[----:B------:R-:W1:Y:S01]  /*f820*/  SHFL.BFLY PT, R7, R3, 0x1, 0x1f ;  /* 0x0c201f0003077f89 */ /* 0x000e6200000e0000 */
[----:B------:R-:W-:Y:S02]  /*f830*/  FMNMX.FTZ R0, R176, R0, !PT ;  /* 0x00000000b0007209 */ /* 0x000fe40007810000 */
        /* <DEDUP_REMOVED lines=27> */
[----:B------:R-:W-:-:S03]  /*f9f0*/  FSETP.NEU.FTZ.AND P1, PT, R212, -INF , PT ;  /* 0xff800000d400780b */ /* 0x000fc60003f3d000 */
[----:B------:R1:W-:Y:S01]  /*fa00*/  MUFU.EX2 R208, R0 ;  /* 0x0000000000d07308 */ /* 0x0003e20000000800 */
[----:B------:R-:W-:Y:S01]  /*fa10*/  FMUL.FTZ R9, R212, UR10 ;  /* 0x0000000ad4097c20 */ /* 0x000fe20008410000 */
[----:B--2---:R-:W-:-:S04]  /*fa20*/  FFMA.FTZ R2, R24, UR10, -R11 ;  /* 0x0000000a18027c23 */ /* 0x004fc8000801080b */
[----:B------:R-:W-:Y:S02]  /*fa30*/  FSEL R9, R9, RZ, P1 ;  /* 0x000000ff09097208 */ /* 0x000fe40000800000 */
[----:B------:R2:W-:Y:S01]  /*fa40*/  MUFU.EX2 R244, R2 ;  /* 0x0000000200f47308 */ /* 0x0005e20000000800 */
[----:B---3--:R-:W-:-:S07]  /*fa50*/  FFMA.FTZ R13, R141, UR10, -R10 ;  /* 0x0000000a8d0d7c23 */ /* 0x008fce000801080a */
        /* <DEDUP_REMOVED lines=9> */
[----:B------:R-:W-:-:S06]  /*faf0*/  MOV R15, R132 ;  /* 0x00000084000f7202 */ /* 0x000fcc0000000f00 */
[----:B------:R2:W-:Y:S01]  /*fb00*/  MUFU.EX2 R247, R2 ;  /* 0x0000000200f77308 */ /* 0x0005e20000000800 */
[----:B-1----:R-:W-:Y:S01]  /*fb10*/  FFMA.FTZ R0, R28, UR10, -R9 ;  /* 0x0000000a1c007c23 */ /* 0x002fe20008010809 */
[----:B---3--:R-:W-:Y:S01]  /*fb20*/  F2FP.F16.F32.PACK_AB R6, R211, R210 ;  /* 0x000000d2d306723e */ /* 0x008fe200000000ff */
[----:B------:R-:W-:Y:S05]  /*fb30*/  LDSM.16.MT88.4 R28, [R219+0xa000] ;  /* 0x00a00000db1c783b */ /* 0x000fea0000004200 */
        /* <DEDUP_REMOVED lines=769> */
.L_x_1503:
[----:B------:R-:W-:Y:S05]  /*12b50*/  BSYNC B0 ;  /* 0x0000000000007941 */ /* 0x000fea0003800000 */
.L_x_1502:
[----:B------:R-:W0:Y:S02]  /*12b60*/  LDGDEPBAR ;  /* 0x00000000000079af */ /* 0x000e240000000000 */
.L_x_1501:
        /* <DEDUP_REMOVED lines=367> */
[----:B------:R-:W-:-:S03]  /*14260*/  FADD.FTZ R2, R209, R2 ;  /* 0x00000002d1027221 */ /* 0x000fc60000010000 */
[----:B------:R-:W-:Y:S01]  /*14270*/  FADD.FTZ R3, R251, R3 ;  /* 0x00000003fb037221 */ /* 0x000fe20000010000 */
[----:B------:R-:W-:Y:S01]  /*14280*/  FADD.FTZ R2, R210, R2 ;  /* 0x00000002d2027221 */ /* 0x000fe20000010000 */
[----:B---3--:R-:W-:Y:S02]  /*14290*/  HMMA.16816.F32 R56, R124, R64, R56 ;  /* 0x000000407c38723c */ /* 0x008fe40000001838 */
[----:B------:R-:W-:Y:S01]  /*142a0*/  FADD.FTZ R3, R215, R3 ;  /* 0x00000003d7037221 */ /* 0x000fe20000010000 */
[----:B------:R-:W-:-:S03]  /*142b0*/  FADD.FTZ R2, R211, R2 ;  /* 0x00000002d3027221 */ /* 0x000fc60000010000 */
[----:B------:R-:W-:Y:S01]  /*142c0*/  FADD.FTZ R3, R213, R3 ;  /* 0x00000003d5037221 */ /* 0x000fe20000010000 */
        /* <DEDUP_REMOVED lines=24> */
[C---:B---3--:R-:W-:Y:S01]  /*14450*/  F2FP.F16.F32.PACK_AB R131, R5.reuse, R6 ;  /* 0x000000060583723e */ /* 0x048fe200000000ff */
[----:B------:R-:W-:-:S02]  /*14460*/  FADD.FTZ R3, R5, R3 ;  /* 0x0000000305037221 */ /* 0x000fc40000010000 */
        /* <DEDUP_REMOVED lines=15> */
[----:B------:R1:W-:Y:S04]  /*14560*/  STL [R1+0x4], R2 ;  /* 0x0000040201007387 */ /* 0x0003e80000100800 */
[----:B------:R1:W-:Y:S01]  /*14570*/  STL [R1], R0 ;  /* 0x0000000001007387 */ /* 0x0003e20000100800 */
        /* <DEDUP_REMOVED lines=11> */
.L_x_1491:
        /* <DEDUP_REMOVED lines=27> */
.L_x_1507:
        /* <DEDUP_REMOVED lines=49> */
.L_x_1505:
[----:B--2---:R-:W2:Y:S01]  /*14af0*/  LDL R0, [R1+0x10] ;  /* 0x0000100001007983 */ /* 0x004ea20000100800 */
[----:B------:R-:W-:Y:S04]  /*14b00*/  DEPBAR.LE SB0, 0x0 ;  /* 0x000080000000791a */ /* 0x000fe80000000000 */
[----:B------:R-:W3:Y:S01]  /*14b10*/  LDL.64 R12, [R1+0x18] ;  /* 0x00001800010c7983 */ /* 0x000ee20000100a00 */
[----:B------:R-:W-:Y:S03]  /*14b20*/  UIADD3 UR8, UR29, -0x1, URZ ;  /* 0xffffffff1d087890 */ /* 0x000fe6000fffe03f */
[----:B------:R-:W4:Y:S01]  /*14b30*/  LDL R11, [R1+0x28] ;  /* 0x00002800010b7983 */ /* 0x000f220000100800 */
[----:B------:R-:W-:Y:S02]  /*14b40*/  USHF.R.S32.HI UR10, URZ, 0x1f, UR8 ;  /* 0x0000001f3f0a7899 */ /* 0x000fe40008011408 */
[----:B------:R-:W-:Y:S01]  /*14b50*/  UIMAD UR9, UR12, UR8, URZ ;  /* 0x000000080c0972a4 */ /* 0x000fe2000f8e023f */
[----:B------:R-:W5:Y:S01]  /*14b60*/  LDL R15, [R1+0x2c] ;  /* 0x00002c00010f7983 */ /* 0x000f620000100800 */
[----:B-1----:R-:W-:Y:S01]  /*14b70*/  IMAD.U32 R4, RZ, RZ, UR8 ;  /* 0x00000008ff047e24 */ /* 0x002fe2000f8e00ff */
[----:B------:R-:W-:Y:S02]  /*14b80*/  UISETP.GT.AND UP0, UPT, UR8, UR15, UPT ;  /* 0x0000000f0800728c */ /* 0x000fe4000bf04270 */
[----:B------:R-:W5:Y:S01]  /*14b90*/  LDL R10, [R1+0x20] ;  /* 0x00002000010a7983 */ /* 0x000f620000100800 */
[----:B------:R-:W-:Y:S03]  /*14ba0*/  UIMAD UR9, UR10, UR13, UR9 ;  /* 0x0000000d0a0972a4 */ /* 0x000fe6000f8e0209 */
        /* <DEDUP_REMOVED lines=17> */
[--C-:B------:R-:W-:Y:S01]  /*14cc0*/  @!P4 LEA.HI.X R11, R0, R14, R5.reuse, 0x1, P3 ;  /* 0x0000000e000bc211 */ /* 0x100fe200018f0c05 */
        /* <DEDUP_REMOVED lines=10> */
[----:B------:R-:W-:Y:S01]  /*14d70*/  IMAD.U32 R0, RZ, RZ, UR8 ;  /* 0x00000008ff007e24 */ /* 0x000fe2000f8e00ff */
[----:B------:R-:W-:Y:S01]  /*14d80*/  @P4 STS.128 [R231+0xa800], RZ ;  /* 0x00a800ffe7004388 */ /* 0x000fe20000000c00 */
[----:B------:R-:W-:Y:S03]  /*14d90*/  PLOP3.LUT P0, PT, PT, PT, UP0, 0x80, 0x0 ;  /* 0x000000000000781c */ /* 0x000fe60003f0f008 */
        /* <DEDUP_REMOVED lines=10> */
[----:B------:R-:W2:Y:S04]  /*14e40*/  LDSM.16.M88.4 R16, [R216+0x8000] ;  /* 0x00800000d810783b */ /* 0x000ea80000000200 */
[----:B------:R-:W3:Y:S01]  /*14e50*/  LDSM.16.M88.4 R28, [R218+0x2000] ;  /* 0x00200000da1c783b */ /* 0x000ee20000000200 */
[----:B-1----:R-:W-:Y:S03]  /*14e60*/  IMAD.SHL.U32 R2, R2, 0x2, RZ ;  /* 0x0000000202027824 */ /* 0x002fe600078e00ff */
[----:B------:R-:W1:Y:S02]  /*14e70*/  LDSM.16.M88.4 R140, [R216+0x8800] ;  /* 0x00880000d88c783b */ /* 0x000e640000000200 */
[----:B------:R-:W-:Y:S02]  /*14e80*/  LOP3.LUT R2, R2, 0x6, RZ, 0xc0, !PT ;  /* 0x0000000602027812 */ /* 0x000fe400078ec0ff */
[----:B------:R-:W0:Y:S03]  /*14e90*/  LDGDEPBAR ;  /* 0x00000000000079af */ /* 0x000e260000000000 */
[----:B------:R-:W-:Y:S01]  /*14ea0*/  IMAD R0, R0, 0x20, R2 ;  /* 0x0000002000007824 */ /* 0x000fe200078e0202 */
[----:B------:R-:W-:Y:S03]  /*14eb0*/  LDSM.16.M88.4 R176, [R220] ;  /* 0x00000000dcb0783b */ /* 0x000fe60000000200 */
[C-C-:B------:R-:W-:Y:S01]  /*14ec0*/  IMAD.IADD R133, R237.reuse, 0x1, -R0.reuse ;  /* 0x00000001ed857824 */ /* 0x140fe200078e0a00 */
[----:B------:R-:W4:Y:S01]  /*14ed0*/  LDSM.16.M88.4 R180, [R227] ;  /* 0x00000000e3b4783b */ /* 0x000f220000000200 */
[----:B------:R-:W-:Y:S02]  /*14ee0*/  VIADD R2, R0, 0x1 ;  /* 0x0000000100027836 */ /* 0x000fe40000000000 */
[C---:B------:R-:W-:Y:S01]  /*14ef0*/  IMAD.IADD R134, R232.reuse, 0x1, -R0 ;  /* 0x00000001e8867824 */ /* 0x040fe200078e0a00 */
[----:B------:R-:W5:Y:S01]  /*14f00*/  LDSM.16.M88.4 R184, [R220+0x2000] ;  /* 0x00200000dcb8783b */ /* 0x000f620000000200 */
[--C-:B------:R-:W-:Y:S01]  /*14f10*/  IMAD.IADD R137, R237, 0x1, -R2.reuse ;  /* 0x00000001ed897824 */ /* 0x100fe200078e0a02 */
[----:B------:R-:W-:Y:S01]  /*14f20*/  IABS R133, R133 ;  /* 0x0000008500857213 */ /* 0x000fe20000000000 */
[----:B------:R-:W-:Y:S01]  /*14f30*/  IMAD.IADD R135, R232, 0x1, -R2 ;  /* 0x00000001e8877824 */ /* 0x000fe200078e0a02 */
[----:B------:R-:W5:Y:S01]  /*14f40*/  LDSM.16.M88.4 R188, [R230] ;  /* 0x00000000e6bc783b */ /* 0x000f620000000200 */
[----:B------:R-:W-:Y:S02]  /*14f50*/  IABS R136, R134 ;  /* 0x0000008600887213 */ /* 0x000fe40000000000 */
[----:B------:R-:W-:Y:S01]  /*14f60*/  I2FP.F32.S32 R133, R133 ;  /* 0x0000008500857245 */ /* 0x000fe20000201400 */
[----:B------:R-:W-:Y:S01]  /*14f70*/  LDSM.16.M88.4 R192, [R226] ;  /* 0x00000000e2c0783b */ /* 0x000fe20000000200 */
[----:B------:R-:W-:Y:S02]  /*14f80*/  IABS R134, R137 ;  /* 0x0000008900867213 */ /* 0x000fe40000000000 */
[----:B------:R-:W-:Y:S01]  /*14f90*/  IABS R135, R135 ;  /* 0x0000008700877213 */ /* 0x000fe20000000000 */
[----:B------:R-:W5:Y:S01]  /*14fa0*/  LDSM.16.M88.4 R196, [R224+0x8000] ;  /* 0x00800000e0c4783b */ /* 0x000f620000000200 */
[----:B------:R-:W-:Y:S02]  /*14fb0*/  I2FP.F32.S32 R134, R134 ;  /* 0x0000008600867245 */ /* 0x000fe40000201400 */
[----:B------:R-:W-:Y:S01]  /*14fc0*/  I2FP.F32.S32 R136, R136 ;  /* 0x0000008800887245 */ /* 0x000fe20000201400 */
[-C--:B--2---:R-:W-:Y:S01]  /*14fd0*/  HMMA.16816.F32 R4, R32, R16.reuse, RZ ;  /* 0x000000102004723c */ /* 0x084fe200000018ff */
[----:B------:R-:W2:Y:S02]  /*14fe0*/  LDSM.16.M88.4 R200, [R226+0x2000] ;  /* 0x00200000e2c8783b */ /* 0x000ea40000000200 */
[----:B------:R-:W-:Y:S02]  /*14ff0*/  I2FP.F32.S32 R135, R135 ;  /* 0x0000008700877245 */ /* 0x000fe40000201400 */
[----:B------:R-:W-:Y:S01]  /*15000*/  LDSM.16.M88.4 R204, [R225] ;  /* 0x00000000e1cc783b */ /* 0x000fe20000000200 */
[C---:B---3--:R-:W-:Y:S02]  /*15010*/  HMMA.16816.F32 R8, R28.reuse, R16, RZ ;  /* 0x000000101c08723c */ /* 0x048fe400000018ff */
[C---:B------:R-:W-:Y:S01]  /*15020*/  ISETP.GE.AND P6, PT, R2.reuse, R236, PT ;  /* 0x000000ec0200720c */ /* 0x040fe20003fc6270 */
[----:B------:R-:W-:Y:S01]  /*15030*/  LDSM.16.M88.4 R208, [R223] ;  /* 0x00000000dfd0783b */ /* 0x000fe20000000200 */
[C---:B------:R-:W-:Y:S02]  /*15040*/  ISETP.GE.AND P5, PT, R2.reuse, R235, PT ;  /* 0x000000eb0200720c */ /* 0x040fe40003fa6270 */
[-C--:B------:R-:W-:Y:S01]  /*15050*/  HMMA.16816.F32 R12, R28, R18.reuse, RZ ;  /* 0x000000121c0c723c */ /* 0x080fe200000018ff */
[----:B------:R-:W-:Y:S01]  /*15060*/  LDSM.16.M88.4 R212, [R225+0x2000] ;  /* 0x00200000e1d4783b */ /* 0x000fe20000000200 */
[C---:B------:R-:W-:Y:S02]  /*15070*/  ISETP.GE.AND P3, PT, R2.reuse, R234, PT ;  /* 0x000000ea0200720c */ /* 0x040fe40003f66270 */
[C---:B------:R-:W-:Y:S02]  /*15080*/  ISETP.GE.AND P2, PT, R2.reuse, R233, PT ;  /* 0x000000e90200720c */ /* 0x040fe40003f46270 */
[C---:B------:R-:W-:Y:S02]  /*15090*/  HMMA.16816.F32 R16, R32.reuse, R18, RZ ;  /* 0x000000122010723c */ /* 0x040fe400000018ff */
[C---:B------:R-:W-:Y:S02]  /*150a0*/  ISETP.GE.OR P6, PT, R2.reuse, R243, !P6 ;  /* 0x000000f30200720c */ /* 0x040fe400077c6670 */
[C---:B------:R-:W-:Y:S02]  /*150b0*/  ISETP.GE.OR P5, PT, R2.reuse, R242, !P5 ;  /* 0x000000f20200720c */ /* 0x040fe40006fa6670 */
[-C--:B-1----:R-:W-:Y:S01]  /*150c0*/  HMMA.16816.F32 R20, R32, R140.reuse, RZ ;  /* 0x0000008c2014723c */ /* 0x082fe200000018ff */
[C---:B------:R-:W-:Y:S02]  /*150d0*/  ISETP.GE.OR P3, PT, R2.reuse, R241, !P3 ;  /* 0x000000f10200720c */ /* 0x040fe40005f66670 */
[----:B------:R-:W-:Y:S03]  /*150e0*/  ISETP.GE.OR P2, PT, R2, R240, !P2 ;  /* 0x000000f00200720c */ /* 0x000fe60005746670 */
[C---:B------:R-:W-:Y:S06]  /*150f0*/  HMMA.16816.F32 R24, R28.reuse, R140, RZ ;  /* 0x0000008c1c18723c */ /* 0x040fec00000018ff */
[-C--:B------:R-:W-:Y:S06]  /*15100*/  HMMA.16816.F32 R28, R28, R142.reuse, RZ ;  /* 0x0000008e1c1c723c */ /* 0x080fec00000018ff */
[----:B------:R-:W-:Y:S01]  /*15110*/  HMMA.16816.F32 R32, R32, R142, RZ ;  /* 0x0000008e2020723c */ /* 0x000fe200000018ff */
[----:B------:R-:W1:Y:S05]  /*15120*/  LDSM.16.M88.4 R140, [R224+0x8800] ;  /* 0x00880000e08c783b */ /* 0x000e6a0000000200 */
[-C--:B----4-:R-:W-:Y:S06]  /*15130*/  HMMA.16816.F32 R4, R176, R180.reuse, R4 ;  /* 0x000000b4b004723c */ /* 0x090fec0000001804 */
[C---:B-----5:R-:W-:Y:S06]  /*15140*/  HMMA.16816.F32 R8, R184.reuse, R180, R8 ;  /* 0x000000b4b808723c */ /* 0x060fec0000001808 */
[-C--:B------:R-:W-:Y:S06]  /*15150*/  HMMA.16816.F32 R12, R184, R182.reuse, R12 ;  /* 0x000000b6b80c723c */ /* 0x080fec000000180c */
[C---:B------:R-:W-:Y:S01]  /*15160*/  HMMA.16816.F32 R16, R176.reuse, R182, R16 ;  /* 0x000000b6b010723c */ /* 0x040fe20000001810 */
[----:B------:R-:W-:Y:S05]  /*15170*/  LDSM.16.M88.4 R180, [R218+0x4000] ;  /* 0x00400000dab4783b */ /* 0x000fea0000000200 */
[-C--:B------:R-:W-:Y:S06]  /*15180*/  HMMA.16816.F32 R20, R176, R188.reuse, R20 ;  /* 0x000000bcb014723c */ /* 0x080fec0000001814 */
[C---:B------:R-:W-:Y:S06]  /*15190*/  HMMA.16816.F32 R24, R184.reuse, R188, R24 ;  /* 0x000000bcb818723c */ /* 0x040fec0000001818 */
[-C--:B------:R-:W-:Y:S01]  /*151a0*/  HMMA.16816.F32 R28, R184, R190.reuse, R28 ;  /* 0x000000beb81c723c */ /* 0x080fe2000000181c */
[----:B------:R-:W-:Y:S05]  /*151b0*/  LDSM.16.M88.4 R184, [R216+0x9000] ;  /* 0x00900000d8b8783b */ /* 0x000fea0000000200 */
[----:B------:R-:W-:Y:S01]  /*151c0*/  HMMA.16816.F32 R32, R176, R190, R32 ;  /* 0x000000beb020723c */ /* 0x000fe20000001820 */
[----:B------:R-:W3:Y:S04]  /*151d0*/  LDSM.16.M88.4 R176, [R223+0x800] ;  /* 0x00080000dfb0783b */ /* 0x000ee80000000200 */
[----:B------:R-:W4:Y:S01]  /*151e0*/  LDSM.16.M88.4 R188, [R218+0x6000] ;  /* 0x00600000dabc783b */ /* 0x000f220000000200 */
[-C--:B------:R-:W-:Y:S06]  /*151f0*/  HMMA.16816.F32 R4, R192, R196.reuse, R4 ;  /* 0x000000c4c004723c */ /* 0x080fec0000001804 */
[C---:B--2---:R-:W-:Y:S06]  /*15200*/  HMMA.16816.F32 R8, R200.reuse, R196, R8 ;  /* 0x000000c4c808723c */ /* 0x044fec0000001808 */
[-C--:B------:R-:W-:Y:S06]  /*15210*/  HMMA.16816.F32 R12, R200, R198.reuse, R12 ;  /* 0x000000c6c80c723c */ /* 0x080fec000000180c */
[C---:B------:R-:W-:Y:S01]  /*15220*/  HMMA.16816.F32 R16, R192.reuse, R198, R16 ;  /* 0x000000c6c010723c */ /* 0x040fe20000001810 */
[----:B------:R-:W-:Y:S05]  /*15230*/  LDSM.16.M88.4 R196, [R229] ;  /* 0x00000000e5c4783b */ /* 0x000fea0000000200 */
[-C--:B-1----:R-:W-:Y:S06]  /*15240*/  HMMA.16816.F32 R20, R192, R140.reuse, R20 ;  /* 0x0000008cc014723c */ /* 0x082fec0000001814 */
[C---:B------:R-:W-:Y:S06]  /*15250*/  HMMA.16816.F32 R24, R200.reuse, R140, R24 ;  /* 0x0000008cc818723c */ /* 0x040fec0000001818 */
[-C--:B------:R-:W-:Y:S01]  /*15260*/  HMMA.16816.F32 R28, R200, R142.reuse, R28 ;  /* 0x0000008ec81c723c */ /* 0x080fe2000000181c */
[----:B------:R-:W-:Y:S05]  /*15270*/  LDSM.16.M88.4 R200, [R220+0x6000] ;  /* 0x00600000dcc8783b */ /* 0x000fea0000000200 */
[----:B------:R-:W-:Y:S01]  /*15280*/  HMMA.16816.F32 R32, R192, R142, R32 ;  /* 0x0000008ec020723c */ /* 0x000fe20000001820 */
[----:B------:R-:W1:Y:S04]  /*15290*/  LDSM.16.M88.4 R140, [R216+0x9800] ;  /* 0x00980000d88c783b */ /* 0x000e680000000200 */
[----:B------:R-:W2:Y:S01]  /*152a0*/  LDSM.16.M88.4 R192, [R220+0x4000] ;  /* 0x00400000dcc0783b */ /* 0x000ea20000000200 */
[-C--:B------:R-:W-:Y:S06]  /*152b0*/  HMMA.16816.F32 R4, R204, R208.reuse, R4 ;  /* 0x000000d0cc04723c */ /* 0x080fec0000001804 */
[C---:B------:R-:W-:Y:S06]  /*152c0*/  HMMA.16816.F32 R8, R212.reuse, R208, R8 ;  /* 0x000000d0d408723c */ /* 0x040fec0000001808 */
[-C--:B------:R-:W-:Y:S06]  /*152d0*/  HMMA.16816.F32 R12, R212, R210.reuse, R12 ;  /* 0x000000d2d40c723c */ /* 0x080fec000000180c */
[C---:B------:R-:W-:Y:S01]  /*152e0*/  HMMA.16816.F32 R16, R204.reuse, R210, R16 ;  /* 0x000000d2cc10723c */ /* 0x040fe20000001810 */
[----:B------:R-:W-:Y:S05]  /*152f0*/  LDSM.16.M88.4 R208, [R224+0x9000] ;  /* 0x00900000e0d0783b */ /* 0x000fea0000000200 */
[-C--:B---3--:R-:W-:Y:S06]  /*15300*/  HMMA.16816.F32 R20, R204, R176.reuse, R20 ;  /* 0x000000b0cc14723c */ /* 0x088fec0000001814 */
[C---:B------:R-:W-:Y:S06]  /*15310*/  HMMA.16816.F32 R24, R212.reuse, R176, R24 ;  /* 0x000000b0d418723c */ /* 0x040fec0000001818 */
[-C--:B------:R-:W-:Y:S01]  /*15320*/  HMMA.16816.F32 R28, R212, R178.reuse, R28 ;  /* 0x000000b2d41c723c */ /* 0x080fe2000000181c */
[----:B------:R-:W-:Y:S05]  /*15330*/  LDSM.16.M88.4 R212, [R226+0x6000] ;  /* 0x00600000e2d4783b */ /* 0x000fea0000000200 */
[----:B------:R-:W-:Y:S01]  /*15340*/  HMMA.16816.F32 R32, R204, R178, R32 ;  /* 0x000000b2cc20723c */ /* 0x000fe20000001820 */
[----:B------:R-:W3:Y:S04]  /*15350*/  LDSM.16.M88.4 R176, [R228] ;  /* 0x00000000e4b0783b */ /* 0x000ee80000000200 */
[----:B------:R-:W5:Y:S01]  /*15360*/  LDSM.16.M88.4 R204, [R226+0x4000] ;  /* 0x00400000e2cc783b */ /* 0x000f620000000200 */
[-C--:B------:R-:W-:Y:S06]  /*15370*/  HMMA.16816.F32 R4, R180, R184.reuse, R4 ;  /* 0x000000b8b404723c */ /* 0x080fec0000001804 */
[C---:B----4-:R-:W-:Y:S06]  /*15380*/  HMMA.16816.F32 R8, R188.reuse, R184, R8 ;  /* 0x000000b8bc08723c */ /* 0x050fec0000001808 */
        /* <DEDUP_REMOVED lines=8> */
[----:B------:R-:W1:Y:S04]  /*15410*/  LDSM.16.M88.4 R140, [R224+0x9800] ;  /* 0x00980000e08c783b */ /* 0x000e680000000200 */
[----:B------:R-:W4:Y:S01]  /*15420*/  LDSM.16.M88.4 R180, [R225+0x4000] ;  /* 0x00400000e1b4783b */ /* 0x000f220000000200 */
[-C--:B--2---:R-:W-:Y:S06]  /*15430*/  HMMA.16816.F32 R4, R192, R196.reuse, R4 ;  /* 0x000000c4c004723c */ /* 0x084fec0000001804 */
[C---:B------:R-:W-:Y:S06]  /*15440*/  HMMA.16816.F32 R8, R200.reuse, R196, R8 ;  /* 0x000000c4c808723c */ /* 0x040fec0000001808 */
[-C--:B------:R-:W-:Y:S06]  /*15450*/  HMMA.16816.F32 R12, R200, R198.reuse, R12 ;  /* 0x000000c6c80c723c */ /* 0x080fec000000180c */
[C---:B------:R-:W-:Y:S06]  /*15460*/  HMMA.16816.F32 R16, R192.reuse, R198, R16 ;  /* 0x000000c6c010723c */ /* 0x040fec0000001810 */
[-C--:B---3--:R-:W-:Y:S06]  /*15470*/  HMMA.16816.F32 R20, R192, R176.reuse, R20 ;  /* 0x000000b0c014723c */ /* 0x088fec0000001814 */
[C---:B------:R-:W-:Y:S06]  /*15480*/  HMMA.16816.F32 R24, R200.reuse, R176, R24 ;  /* 0x000000b0c818723c */ /* 0x040fec0000001818 */
[-C--:B------:R-:W-:Y:S06]  /*15490*/  HMMA.16816.F32 R28, R200, R178.reuse, R28 ;  /* 0x000000b2c81c723c */ /* 0x080fec000000181c */
[----:B------:R-:W-:Y:S01]  /*154a0*/  HMMA.16816.F32 R32, R192, R178, R32 ;  /* 0x000000b2c020723c */ /* 0x000fe20000001820 */
[----:B------:R-:W2:Y:S01]  /*154b0*/  LDSM.16.M88.4 R176, [R223+0x1800] ;  /* 0x00180000dfb0783b */ /* 0x000ea20000000200 */
[----:B------:R-:W-:Y:S04]  /*154c0*/  DEPBAR.LE SB0, 0x0 ;  /* 0x000080000000791a */ /* 0x000fe80000000000 */
[-C--:B-----5:R-:W-:Y:S01]  /*154d0*/  HMMA.16816.F32 R4, R204, R208.reuse, R4 ;  /* 0x000000d0cc04723c */ /* 0x0a0fe20000001804 */
[----:B------:R-:W-:Y:S05]  /*154e0*/  BAR.SYNC.DEFER_BLOCKING 0x0 ;  /* 0x0000000000007b1d */ /* 0x000fea0000010000 */
[C---:B------:R-:W-:Y:S06]  /*154f0*/  HMMA.16816.F32 R8, R212.reuse, R208, R8 ;  /* 0x000000d0d408723c */ /* 0x040fec0000001808 */
[-C--:B------:R-:W-:Y:S06]  /*15500*/  HMMA.16816.F32 R12, R212, R210.reuse, R12 ;  /* 0x000000d2d40c723c */ /* 0x080fec000000180c */
[C---:B------:R-:W-:Y:S06]  /*15510*/  HMMA.16816.F32 R16, R204.reuse, R210, R16 ;  /* 0x000000d2cc10723c */ /* 0x040fec0000001810 */
[-C--:B-1----:R-:W-:Y:S06]  /*15520*/  HMMA.16816.F32 R20, R204, R140.reuse, R20 ;  /* 0x0000008ccc14723c */ /* 0x082fec0000001814 */
[C---:B------:R-:W-:Y:S06]  /*15530*/  HMMA.16816.F32 R24, R212.reuse, R140, R24 ;  /* 0x0000008cd418723c */ /* 0x040fec0000001818 */
[-C--:B------:R-:W-:Y:S06]  /*15540*/  HMMA.16816.F32 R28, R212, R142.reuse, R28 ;  /* 0x0000008ed41c723c */ /* 0x080fec000000181c */
[----:B------:R-:W-:Y:S06]  /*15550*/  HMMA.16816.F32 R32, R204, R142, R32 ;  /* 0x0000008ecc20723c */ /* 0x000fec0000001820 */
[-C--:B----4-:R-:W-:Y:S06]  /*15560*/  HMMA.16816.F32 R4, R180, R184.reuse, R4 ;  /* 0x000000b8b404723c */ /* 0x090fec0000001804 */
[C---:B------:R-:W-:Y:S06]  /*15570*/  HMMA.16816.F32 R8, R188.reuse, R184, R8 ;  /* 0x000000b8bc08723c */ /* 0x040fec0000001808 */
[-C--:B------:R-:W-:Y:S06]  /*15580*/  HMMA.16816.F32 R12, R188, R186.reuse, R12 ;  /* 0x000000babc0c723c */ /* 0x080fec000000180c */
[C---:B------:R-:W-:Y:S06]  /*15590*/  HMMA.16816.F32 R16, R180.reuse, R186, R16 ;  /* 0x000000bab410723c */ /* 0x040fec0000001810 */
[-C--:B--2---:R-:W-:Y:S05]  /*155a0*/  HMMA.16816.F32 R20, R180, R176.reuse, R20 ;  /* 0x000000b0b414723c */ /* 0x084fea0000001814 */
[----:B------:R-:W-:Y:S01]  /*155b0*/  FFMA.FTZ R6, R133, -UR19, R6 ;  /* 0x8000001385067c23 */ /* 0x000fe20008010006 */
[----:B------:R-:W-:Y:S02]  /*155c0*/  IMAD.IADD R133, R238, 0x1, -R0 ;  /* 0x00000001ee857824 */ /* 0x000fe400078e0a00 */
[----:B------:R-:W-:Y:S01]  /*155d0*/  FFMA.FTZ R7, R134, -UR19, R7 ;  /* 0x8000001386077c23 */ /* 0x000fe20008010007 */
[C---:B------:R-:W-:Y:S04]  /*155e0*/  HMMA.16816.F32 R24, R188.reuse, R176, R24 ;  /* 0x000000b0bc18723c */ /* 0x040fe80000001818 */
[----:B------:R-:W-:Y:S01]  /*155f0*/  IABS R134, R133 ;  /* 0x0000008500867213 */ /* 0x000fe20000000000 */
[----:B------:R-:W-:Y:S02]  /*15600*/  IMAD.IADD R133, R238, 0x1, -R2 ;  /* 0x00000001ee857824 */ /* 0x000fe400078e0a02 */
[----:B------:R-:W-:Y:S01]  /*15610*/  FFMA.FTZ R4, R136, -UR19, R4 ;  /* 0x8000001388047c23 */ /* 0x000fe20008010004 */
[----:B------:R-:W-:Y:S01]  /*15620*/  IMAD.IADD R136, R239, 0x1, -R0 ;  /* 0x00000001ef887824 */ /* 0x000fe200078e0a00 */
[-C--:B------:R-:W-:Y:S03]  /*15630*/  HMMA.16816.F32 R28, R188, R178.reuse, R28 ;  /* 0x000000b2bc1c723c */ /* 0x080fe6000000181c */
[----:B------:R-:W-:Y:S01]  /*15640*/  IABS R137, R133 ;  /* 0x0000008500897213 */ /* 0x000fe20000000000 */
[----:B------:R-:W-:Y:S02]  /*15650*/  IMAD.MOV.U32 R133, RZ, RZ, R134 ;  /* 0x000000ffff857224 */ /* 0x000fe400078e0086 */
[----:B------:R-:W-:Y:S01]  /*15660*/  FFMA.FTZ R5, R135, -UR19, R5 ;  /* 0x8000001387057c23 */ /* 0x000fe20008010005 */
[----:B------:R-:W-:Y:S01]  /*15670*/  IMAD.IADD R135, R239, 0x1, -R2 ;  /* 0x00000001ef877824 */ /* 0x000fe200078e0a02 */
[----:B------:R-:W-:Y:S03]  /*15680*/  IABS R2, R136 ;  /* 0x0000008800027213 */ /* 0x000fe60000000000 */
[----:B------:R-:W-:Y:S01]  /*15690*/  IMAD.MOV.U32 R134, RZ, RZ, R137 ;  /* 0x000000ffff867224 */ /* 0x000fe200078e0089 */
[----:B------:R-:W-:Y:S04]  /*156a0*/  HMMA.16816.F32 R32, R180, R178, R32 ;  /* 0x000000b2b420723c */ /* 0x000fe80000001820 */
[----:B------:R-:W-:Y:S02]  /*156b0*/  I2FP.F32.S32 R133, R133 ;  /* 0x0000008500857245 */ /* 0x000fe40000201400 */
[----:B------:R-:W-:Y:S02]  /*156c0*/  IABS R135, R135 ;  /* 0x0000008700877213 */ /* 0x000fe40000000000 */
[----:B------:R-:W-:Y:S03]  /*156d0*/  I2FP.F32.S32 R134, R134 ;  /* 0x0000008600867245 */ /* 0x000fe60000201400 */
[----:B------:R-:W-:Y:S01]  /*156e0*/  I2FP.F32.S32 R2, R2 ;  /* 0x0000000200027245 */ /* 0x000fe20000201400 */
[----:B------:R-:W-:Y:S01]  /*156f0*/  FFMA.FTZ R8, R133, -UR19, R8 ;  /* 0x8000001385087c23 */ /* 0x000fe20008010008 */
[----:B------:R-:W-:Y:S01]  /*15700*/  I2FP.F32.S32 R135, R135 ;  /* 0x0000008700877245 */ /* 0x000fe20000201400 */
[----:B------:R-:W-:Y:S02]  /*15710*/  VIADD R133, R0, 0x8 ;  /* 0x0000000800857836 */ /* 0x000fe40000000000 */
[----:B------:R-:W-:Y:S01]  /*15720*/  FFMA.FTZ R9, R134, -UR19, R9 ;  /* 0x8000001386097c23 */ /* 0x000fe20008010009 */
[----:B------:R-:W-:Y:S01]  /*15730*/  FFMA.FTZ R10, R2, -UR19, R10 ;  /* 0x80000013020a7c23 */ /* 0x000fe2000801000a */
[----:B------:R-:W-:Y:S02]  /*15740*/  VIADD R2, R0, 0x9 ;  /* 0x0000000900027836 */ /* 0x000fe40000000000 */
[----:B------:R-:W-:Y:S01]  /*15750*/  FFMA.FTZ R11, R135, -UR19, R11 ;  /* 0x80000013870b7c23 */ /* 0x000fe2000801000b */
[C-C-:B------:R-:W-:Y:S02]  /*15760*/  IMAD.IADD R134, R238.reuse, 0x1, -R133.reuse ;  /* 0x00000001ee867824 */ /* 0x140fe400078e0a85 */
[----:B------:R-:W-:Y:S02]  /*15770*/  IMAD.IADD R136, R238, 0x1, -R2 ;  /* 0x00000001ee887824 */ /* 0x000fe400078e0a02 */
[----:B------:R-:W-:Y:S01]  /*15780*/  IMAD.IADD R135, R239, 0x1, -R133 ;  /* 0x00000001ef877824 */ /* 0x000fe200078e0a85 */
[----:B------:R-:W-:Y:S02]  /*15790*/  IABS R134, R134 ;  /* 0x0000008600867213 */ /* 0x000fe40000000000 */
[----:B------:R-:W-:Y:S02]  /*157a0*/  IABS R180, R136 ;  /* 0x0000008800b47213 */ /* 0x000fe40000000000 */
[----:B------:R-:W-:Y:S02]  /*157b0*/  IABS R179, R135 ;  /* 0x0000008700b37213 */ /* 0x000fe40000000000 */
[----:B------:R-:W-:Y:S01]  /*157c0*/  I2FP.F32.S32 R178, R134 ;  /* 0x0000008600b27245 */ /* 0x000fe20000201400 */
[----:B------:R-:W-:Y:S06]  /*157d0*/  @P0 BRA `(.L_x_1507) ;  /* 0xfffffff000000947 */ /* 0x000fec000383ffff */
.L_x_1506:
[C---:B------:R-:W-:Y:S01]  /*157e0*/  ISETP.GE.AND P1, PT, R0.reuse, R236, PT ;  /* 0x000000ec0000720c */ /* 0x040fe20003f26270 */
[----:B------:R-:W-:Y:S01]  /*157f0*/  LDSM.16.MT88.4 R184, [R219+0xa000] ;  /* 0x00a00000dbb8783b */ /* 0x000fe20000004200 */
[----:B------:R-:W-:Y:S01]  /*15800*/  ISETP.GE.AND P0, PT, R0, R235, PT ;  /* 0x000000eb0000720c */ /* 0x000fe20003f06270 */
[----:B------:R-:W-:Y:S01]  /*15810*/  FFMA.FTZ R12, R178, -UR19, R12 ;  /* 0x80000013b20c7c23 */ /* 0x000fe2000801000c */
[C---:B------:R-:W-:Y:S01]  /*15820*/  ISETP.GE.OR P1, PT, R0.reuse, R243, !P1 ;  /* 0x000000f30000720c */ /* 0x040fe20004f26670 */
[----:B------:R-:W-:Y:S01]  /*15830*/  UISETP.GT.AND UP0, UPT, UR8, UR15, UPT ;  /* 0x0000000f0800728c */ /* 0x000fe2000bf04270 */
[----:B------:R-:W-:Y:S01]  /*15840*/  ISETP.GE.OR P0, PT, R0, R242, !P0 ;  /* 0x000000f20000720c */ /* 0x000fe20004706670 */
[----:B------:R-:W-:Y:S01]  /*15850*/  UMOV UR29, UR8 ;  /* 0x00000008001d7c82 */ /* 0x000fe20008000000 */
[----:B-1----:R-:W-:Y:S02]  /*15860*/  FSEL R137, R4, -INF , !P1 ;  /* 0xff80000004897808 */ /* 0x002fe40004800000 */
[C---:B------:R-:W-:Y:S02]  /*15870*/  ISETP.GE.AND P1, PT, R0.reuse, R234, PT ;  /* 0x000000ea0000720c */ /* 0x040fe40003f26270 */
[----:B------:R-:W-:Y:S02]  /*15880*/  IADD3 R4, R239, -R2, RZ ;  /* 0x80000002ef047210 */ /* 0x000fe40007ffe0ff */
[----:B------:R-:W-:Y:S02]  /*15890*/  ISETP.GE.OR P1, PT, R0, R241, !P1 ;  /* 0x000000f10000720c */ /* 0x000fe40004f26670 */
[----:B------:R-:W-:Y:S01]  /*158a0*/  FSEL R176, R5, -INF , !P6 ;  /* 0xff80000005b07808 */ /* 0x000fe20007000000 */
[----:B------:R-:W-:Y:S01]  /*158b0*/  IMAD.IADD R5, R232, 0x1, -R133 ;  /* 0x00000001e8057824 */ /* 0x000fe200078e0a85 */
[----:B------:R-:W-:Y:S02]  /*158c0*/  FSEL R143, R6, -INF , !P0 ;  /* 0xff800000068f7808 */ /* 0x000fe40004000000 */
[----:B------:R-:W-:Y:S02]  /*158d0*/  FSEL R177, R7, -INF , !P5 ;  /* 0xff80000007b17808 */ /* 0x000fe40006800000 */
[----:B------:R-:W-:Y:S02]  /*158e0*/  FSEL R178, R8, -INF , !P1 ;  /* 0xff80000008b27808 */ /* 0x000fe40004800000 */
[----:B------:R-:W-:Y:S02]  /*158f0*/  MOV R135, R180 ;  /* 0x000000b400877202 */ /* 0x000fe40000000f00 */
[C---:B------:R-:W-:Y:S02]  /*15900*/  ISETP.GE.AND P0, PT, R133.reuse, R234, PT ;  /* 0x000000ea8500720c */ /* 0x040fe40003f06270 */
[C---:B------:R-:W-:Y:S02]  /*15910*/  ISETP.GE.AND P6, PT, R133.reuse, R236, PT ;  /* 0x000000ec8500720c */ /* 0x040fe40003fc6270 */
[C---:B------:R-:W-:Y:S02]  /*15920*/  ISETP.GE.AND P5, PT, R133.reuse, R235, PT ;  /* 0x000000eb8500720c */ /* 0x040fe40003fa6270 */
[-C--:B------:R-:W-:Y:S02]  /*15930*/  ISETP.GE.AND P1, PT, R133, R233.reuse, PT ;  /* 0x000000e98500720c */ /* 0x080fe40003f26270 */
[----:B------:R-:W-:Y:S02]  /*15940*/  IABS R4, R4 ;  /* 0x0000000400047213 */ /* 0x000fe40000000000 */
[----:B------:R-:W-:Y:S02]  /*15950*/  FSEL R180, R9, -INF , !P3 ;  /* 0xff80000009b47808 */ /* 0x000fe40005800000 */
[C---:B------:R-:W-:Y:S02]  /*15960*/  ISETP.GE.AND P3, PT, R0.reuse, R233, PT ;  /* 0x000000e90000720c */ /* 0x040fe40003f66270 */
[C---:B------:R-:W-:Y:S02]  /*15970*/  ISETP.GE.OR P0, PT, R133.reuse, R241, !P0 ;  /* 0x000000f18500720c */ /* 0x040fe40004706670 */
[C---:B------:R-:W-:Y:S02]  /*15980*/  ISETP.GE.OR P6, PT, R133.reuse, R243, !P6 ;  /* 0x000000f38500720c */ /* 0x040fe400077c6670 */
[C---:B------:R-:W-:Y:S02]  /*15990*/  ISETP.GE.OR P5, PT, R133.reuse, R242, !P5 ;  /* 0x000000f28500720c */ /* 0x040fe40006fa6670 */
[----:B------:R-:W-:Y:S02]  /*159a0*/  ISETP.GE.OR P1, PT, R133, R240, !P1 ;  /* 0x000000f08500720c */ /* 0x000fe40004f26670 */
[----:B------:R-:W-:Y:S02]  /*159b0*/  IABS R8, R5 ;  /* 0x0000000500087213 */ /* 0x000fe40000000000 */
[----:B------:R-:W-:Y:S02]  /*159c0*/  IADD3 R133, R237, -R133, RZ ;  /* 0x80000085ed857210 */ /* 0x000fe40007ffe0ff */
[----:B------:R-:W-:Y:S02]  /*159d0*/  MOV R5, R4 ;  /* 0x0000000400057202 */ /* 0x000fe40000000f00 */
[----:B------:R-:W-:Y:S02]  /*159e0*/  ISETP.GE.OR P3, PT, R0, R240, !P3 ;  /* 0x000000f00000720c */ /* 0x000fe40005f66670 */
[----:B------:R-:W-:Y:S02]  /*159f0*/  I2FP.F32.S32 R135, R135 ;  /* 0x0000008700877245 */ /* 0x000fe40000201400 */
[----:B------:R-:W-:Y:S02]  /*15a00*/  IABS R7, R133 ;  /* 0x0000008500077213 */ /* 0x000fe40000000000 */
[----:B------:R-:W-:Y:S01]  /*15a10*/  I2FP.F32.S32 R5, R5 ;  /* 0x0000000500057245 */ /* 0x000fe20000201400 */
[----:B------:R-:W-:Y:S01]  /*15a20*/  FFMA.FTZ R13, R135, -UR19, R13 ;  /* 0x80000013870d7c23 */ /* 0x000fe2000801000d */
[----:B------:R-:W-:Y:S02]  /*15a30*/  IADD3 R6, R232, -R2, RZ ;  /* 0x80000002e8067210 */ /* 0x000fe40007ffe0ff */
[----:B------:R-:W-:Y:S01]  /*15a40*/  FSEL R133, R10, -INF , !P3 ;  /* 0xff8000000a857808 */ /* 0x000fe20005800000 */
[----:B------:R-:W-:Y:S01]  /*15a50*/  FFMA.FTZ R15, R5, -UR19, R15 ;  /* 0x80000013050f7c23 */ /* 0x000fe2000801000f */
[C---:B------:R-:W-:Y:S02]  /*15a60*/  ISETP.GE.AND P3, PT, R2.reuse, R234, PT ;  /* 0x000000ea0200720c */ /* 0x040fe40003f66270 */
[----:B------:R-:W-:Y:S01]  /*15a70*/  IABS R4, R6 ;  /* 0x0000000600047213 */ /* 0x000fe20000000000 */
[----:B------:R-:W-:Y:S01]  /*15a80*/  IMAD.MOV.U32 R6, RZ, RZ, R8 ;  /* 0x000000ffff067224 */ /* 0x000fe200078e0008 */
[----:B------:R-:W-:Y:S02]  /*15a90*/  I2FP.F32.S32 R5, R7 ;  /* 0x0000000700057245 */ /* 0x000fe40000201400 */
[----:B------:R-:W-:Y:S02]  /*15aa0*/  ISETP.GE.OR P3, PT, R2, R241, !P3 ;  /* 0x000000f10200720c */ /* 0x000fe40005f66670 */
[----:B------:R-:W-:Y:S01]  /*15ab0*/  MOV R134, R179 ;  /* 0x000000b300867202 */ /* 0x000fe20000000f00 */
[----:B------:R-:W-:Y:S01]  /*15ac0*/  FFMA.FTZ R18, R5, -UR19, R18 ;  /* 0x8000001305127c23 */ /* 0x000fe20008010012 */
[----:B------:R-:W-:Y:S02]  /*15ad0*/  I2FP.F32.S32 R4, R4 ;  /* 0x0000000400047245 */ /* 0x000fe40000201400 */
[----:B------:R-:W-:Y:S02]  /*15ae0*/  FSEL R179, R11, -INF , !P2 ;  /* 0xff8000000bb37808 */ /* 0x000fe40005000000 */
[----:B------:R-:W-:Y:S01]  /*15af0*/  FSEL R181, R12, -INF , !P0 ;  /* 0xff8000000cb57808 */ /* 0x000fe20004000000 */
[----:B------:R-:W-:Y:S01]  /*15b00*/  FFMA.FTZ R17, R4, -UR19, R17 ;  /* 0x8000001304117c23 */ /* 0x000fe20008010011 */
[----:B------:R-:W-:Y:S02]  /*15b10*/  FSEL R13, R13, -INF , !P3 ;  /* 0xff8000000d0d7808 */ /* 0x000fe40005800000 */
[----:B------:R-:W-:Y:S02]  /*15b20*/  I2FP.F32.S32 R6, R6 ;  /* 0x0000000600067245 */ /* 0x000fe40000201400 */
[C---:B------:R-:W-:Y:S02]  /*15b30*/  ISETP.GE.AND P2, PT, R2.reuse, R236, PT ;  /* 0x000000ec0200720c */ /* 0x040fe40003f46270 */
[----:B------:R-:W-:Y:S01]  /*15b40*/  ISETP.GE.AND P0, PT, R2, R235, PT ;  /* 0x000000eb0200720c */ /* 0x000fe20003f06270 */
[----:B------:R-:W-:Y:S01]  /*15b50*/  FFMA.FTZ R16, R6, -UR19, R16 ;  /* 0x8000001306107c23 */ /* 0x000fe20008010010 */
[----:B------:R-:W-:Y:S02]  /*15b60*/  ISETP.GE.AND P3, PT, R2, R233, PT ;  /* 0x000000e90200720c */ /* 0x000fe40003f66270 */
[----:B------:R-:W-:Y:S02]  /*15b70*/  IADD3 R5, R0, 0x10, RZ ;  /* 0x0000001000057810 */ /* 0x000fe40007ffe0ff */
[C---:B------:R-:W-:Y:S02]  /*15b80*/  ISETP.GE.OR P0, PT, R2.reuse, R242, !P0 ;  /* 0x000000f20200720c */ /* 0x040fe40004706670 */
[----:B------:R-:W-:Y:S01]  /*15b90*/  ISETP.GE.OR P2, PT, R2, R243, !P2 ;  /* 0x000000f30200720c */ /* 0x000fe20005746670 */
[----:B------:R-:W-:Y:S01]  /*15ba0*/  IMAD.IADD R6, R232, 0x1, -R5 ;  /* 0x00000001e8067824 */ /* 0x000fe200078e0a05 */
[----:B------:R-:W-:Y:S02]  /*15bb0*/  ISETP.GE.OR P3, PT, R2, R240, !P3 ;  /* 0x000000f00200720c */ /* 0x000fe40005f66670 */
[----:B------:R-:W-:Y:S02]  /*15bc0*/  IADD3 R4, R0, 0x11, RZ ;  /* 0x0000001100047810 */ /* 0x000fe40007ffe0ff */
[C---:B------:R-:W-:Y:S02]  /*15bd0*/  IADD3 R2, R237.reuse, -R2, RZ ;  /* 0x80000002ed027210 */ /* 0x040fe40007ffe0ff */
[C---:B------:R-:W-:Y:S02]  /*15be0*/  IADD3 R7, R237.reuse, -R5, RZ ;  /* 0x80000005ed077210 */ /* 0x040fe40007ffe0ff */
[----:B------:R-:W-:Y:S02]  /*15bf0*/  IADD3 R10, R237, -R4, RZ ;  /* 0x80000004ed0a7210 */ /* 0x000fe40007ffe0ff */
[----:B------:R-:W-:Y:S02]  /*15c00*/  IABS R11, R2 ;  /* 0x00000002000b7213 */ /* 0x000fe40000000000 */
[----:B------:R-:W-:Y:S02]  /*15c10*/  IADD3 R9, R232, -R4, RZ ;  /* 0x80000004e8097210 */ /* 0x000fe40007ffe0ff */
[----:B------:R-:W-:Y:S02]  /*15c20*/  IABS R8, R6 ;  /* 0x0000000600087213 */ /* 0x000fe40000000000 */
[----:B------:R-:W-:Y:S02]  /*15c30*/  IABS R2, R7 ;  /* 0x0000000700027213 */ /* 0x000fe40000000000 */
[----:B------:R-:W-:Y:S01]  /*15c40*/  IABS R6, R10 ;  /* 0x0000000a00067213 */ /* 0x000fe20000000000 */
[----:B------:R-:W-:Y:S01]  /*15c50*/  IMAD.MOV.U32 R10, RZ, RZ, R11 ;  /* 0x000000ffff0a7224 */ /* 0x000fe200078e000b */
[----:B------:R-:W-:Y:S02]  /*15c60*/  IABS R7, R9 ;  /* 0x0000000900077213 */ /* 0x000fe40000000000 */
[C---:B------:R-:W-:Y:S02]  /*15c70*/  IADD3 R11, R0.reuse, 0x18, RZ ;  /* 0x00000018000b7810 */ /* 0x040fe40007ffe0ff */
[----:B------:R-:W-:Y:S02]  /*15c80*/  I2FP.F32.S32 R9, R8 ;  /* 0x0000000800097245 */ /* 0x000fe40000201400 */
[----:B------:R-:W-:Y:S02]  /*15c90*/  I2FP.F32.S32 R8, R2 ;  /* 0x0000000200087245 */ /* 0x000fe40000201400 */
[----:B------:R-:W-:Y:S01]  /*15ca0*/  IADD3 R12, R0, 0x19, RZ ;  /* 0x00000019000c7810 */ /* 0x000fe20007ffe0ff */
[----:B------:R-:W-:Y:S01]  /*15cb0*/  FFMA.FTZ R20, R9, -UR19, R20 ;  /* 0x8000001309147c23 */ /* 0x000fe20008010014 */
[----:B------:R-:W-:Y:S01]  /*15cc0*/  I2FP.F32.S32 R2, R6 ;  /* 0x0000000600027245 */ /* 0x000fe20000201400 */
[----:B------:R-:W-:Y:S01]  /*15cd0*/  FFMA.FTZ R22, R8, -UR19, R22 ;  /* 0x8000001308167c23 */ /* 0x000fe20008010016 */
[----:B------:R-:W-:Y:S02]  /*15ce0*/  IADD3 R0, R238, -R5, RZ ;  /* 0x80000005ee007210 */ /* 0x000fe40007ffe0ff */
[C---:B------:R-:W-:Y:S01]  /*15cf0*/  IADD3 R6, R237.reuse, -R11, RZ ;  /* 0x8000000bed067210 */ /* 0x040fe20007ffe0ff */
[----:B------:R-:W-:Y:S01]  /*15d00*/  FFMA.FTZ R23, R2, -UR19, R23 ;  /* 0x8000001302177c23 */ /* 0x000fe20008010017 */
[----:B------:R-:W-:Y:S01]  /*15d10*/  IABS R8, R0 ;  /* 0x0000000000087213 */ /* 0x000fe20000000000 */
[----:B------:R-:W-:Y:S01]  /*15d20*/  IMAD.IADD R2, R232, 0x1, -R11 ;  /* 0x00000001e8027824 */ /* 0x000fe200078e0a0b */
[----:B------:R-:W-:Y:S02]  /*15d30*/  I2FP.F32.S32 R10, R10 ;  /* 0x0000000a000a7245 */ /* 0x000fe40000201400 */
[----:B------:R-:W-:Y:S02]  /*15d40*/  IABS R0, R6 ;  /* 0x0000000600007213 */ /* 0x000fe40000000000 */
[----:B------:R-:W-:Y:S01]  /*15d50*/  I2FP.F32.S32 R7, R7 ;  /* 0x0000000700077245 */ /* 0x000fe20000201400 */
[----:B------:R-:W-:Y:S01]  /*15d60*/  FFMA.FTZ R19, R10, -UR19, R19 ;  /* 0x800000130a137c23 */ /* 0x000fe20008010013 */
[----:B------:R-:W-:Y:S02]  /*15d70*/  I2FP.F32.S32 R0, R0 ;  /* 0x0000000000007245 */ /* 0x000fe40000201400 */
[----:B------:R-:W-:Y:S01]  /*15d80*/  IADD3 R10, R237, -R12, RZ ;  /* 0x8000000ced0a7210 */ /* 0x000fe20007ffe0ff */
[----:B------:R-:W-:Y:S01]  /*15d90*/  FFMA.FTZ R21, R7, -UR19, R21 ;  /* 0x8000001307157c23 */ /* 0x000fe20008010015 */
[----:B------:R-:W-:Y:S01]  /*15da0*/  IABS R7, R2 ;  /* 0x0000000200077213 */ /* 0x000fe20000000000 */
[----:B------:R-:W-:Y:S01]  /*15db0*/  FFMA.FTZ R34, R0, -UR19, R34 ;  /* 0x8000001300227c23 */ /* 0x000fe20008010022 */
[----:B------:R-:W-:Y:S02]  /*15dc0*/  IABS R2, R10 ;  /* 0x0000000a00027213 */ /* 0x000fe40000000000 */
[----:B------:R-:W-:Y:S02]  /*15dd0*/  FMNMX.FTZ R0, R143, R132, !PT ;  /* 0x000000848f007209 */ /* 0x000fe40007810000 */
[----:B------:R-:W-:Y:S02]  /*15de0*/  FSEL R18, R18, -INF , !P5 ;  /* 0xff80000012127808 */ /* 0x000fe40006800000 */
[-C--:B------:R-:W-:Y:S02]  /*15df0*/  ISETP.GE.AND P5, PT, R5, R235.reuse, PT ;  /* 0x000000eb0500720c */ /* 0x080fe40003fa6270 */
[----:B------:R-:W-:Y:S02]  /*15e00*/  I2FP.F32.S32 R2, R2 ;  /* 0x0000000200027245 */ /* 0x000fe40000201400 */
[----:B------:R-:W-:Y:S02]  /*15e10*/  FMNMX.FTZ R0, R177, R0, !PT ;  /* 0x00000000b1007209 */ /* 0x000fe40007810000 */
[----:B------:R-:W-:Y:S01]  /*15e20*/  FSEL R19, R19, -INF , !P0 ;  /* 0xff80000013137808 */ /* 0x000fe20004000000 */
[----:B------:R-:W-:Y:S01]  /*15e30*/  FFMA.FTZ R35, R2, -UR19, R35 ;  /* 0x8000001302237c23 */ /* 0x000fe20008010023 */
[----:B------:R-:W-:Y:S02]  /*15e40*/  ISETP.GE.OR P5, PT, R5, R242, !P5 ;  /* 0x000000f20500720c */ /* 0x000fe40006fa6670 */
[----:B------:R-:W-:Y:S02]  /*15e50*/  ISETP.GE.AND P0, PT, R4, R235, PT ;  /* 0x000000eb0400720c */ /* 0x000fe40003f06270 */
[----:B------:R-:W-:Y:S02]  /*15e60*/  FMNMX.FTZ R0, R18, R0, !PT ;  /* 0x0000000012007209 */ /* 0x000fe40007810000 */
[----:B------:R-:W-:Y:S02]  /*15e70*/  FSEL R16, R16, -INF , !P6 ;  /* 0xff80000010107808 */ /* 0x000fe40007000000 */
[----:B------:R-:W-:Y:S02]  /*15e80*/  FMNMX.FTZ R2, R137, R3, !PT ;  /* 0x0000000389027209 */ /* 0x000fe40007810000 */
[----:B------:R-:W-:Y:S02]  /*15e90*/  FSEL R191, R22, -INF , !P5 ;  /* 0xff80000016bf7808 */ /* 0x000fe40006800000 */
[----:B------:R-:W-:Y:S02]  /*15ea0*/  IADD3 R9, R232, -R12, RZ ;  /* 0x8000000ce8097210 */ /* 0x000fe40007ffe0ff */
[C---:B------:R-:W-:Y:S02]  /*15eb0*/  ISETP.GE.OR P0, PT, R4.reuse, R242, !P0 ;  /* 0x000000f20400720c */ /* 0x040fe40004706670 */
[----:B------:R-:W-:Y:S02]  /*15ec0*/  ISETP.GE.AND P6, PT, R5, R236, PT ;  /* 0x000000ec0500720c */ /* 0x000fe40003fc6270 */
[----:B------:R-:W-:Y:S02]  /*15ed0*/  FSEL R17, R17, -INF , !P2 ;  /* 0xff80000011117808 */ /* 0x000fe40005000000 */
[----:B------:R-:W-:Y:S02]  /*15ee0*/  ISETP.GE.AND P5, PT, R11, R235, PT ;  /* 0x000000eb0b00720c */ /* 0x000fe40003fa6270 */
[----:B------:R-:W-:Y:S02]  /*15ef0*/  FMNMX.FTZ R0, R19, R0, !PT ;  /* 0x0000000013007209 */ /* 0x000fe40007810000 */
[----:B------:R-:W-:Y:S02]  /*15f00*/  ISETP.GE.AND P2, PT, R4, R236, PT ;  /* 0x000000ec0400720c */ /* 0x000fe40003f46270 */
[----:B------:R-:W-:Y:S02]  /*15f10*/  FMNMX.FTZ R2, R176, R2, !PT ;  /* 0x00000002b0027209 */ /* 0x000fe40007810000 */
[----:B------:R-:W-:Y:S02]  /*15f20*/  FSEL R192, R23, -INF , !P0 ;  /* 0xff80000017c07808 */ /* 0x000fe40004000000 */
[----:B------:R-:W-:Y:S02]  /*15f30*/  ISETP.GE.OR P6, PT, R5, R243, !P6 ;  /* 0x000000f30500720c */ /* 0x000fe400077c6670 */
[----:B------:R-:W-:Y:S02]  /*15f40*/  IABS R6, R9 ;  /* 0x0000000900067213 */ /* 0x000fe40000000000 */
[----:B------:R-:W-:Y:S02]  /*15f50*/  FMNMX.FTZ R0, R191, R0, !PT ;  /* 0x00000000bf007209 */ /* 0x000fe40007810000 */
[----:B------:R-:W-:Y:S02]  /*15f60*/  ISETP.GE.OR P2, PT, R4, R243, !P2 ;  /* 0x000000f30400720c */ /* 0x000fe40005746670 */
[----:B------:R-:W-:Y:S02]  /*15f70*/  ISETP.GE.AND P0, PT, R12, R235, PT ;  /* 0x000000eb0c00720c */ /* 0x000fe40003f06270 */
[----:B------:R-:W-:Y:S02]  /*15f80*/  ISETP.GE.OR P5, PT, R11, R242, !P5 ;  /* 0x000000f20b00720c */ /* 0x000fe40006fa6670 */
[----:B------:R-:W-:Y:S02]  /*15f90*/  I2FP.F32.S32 R7, R7 ;  /* 0x0000000700077245 */ /* 0x000fe40000201400 */
[----:B------:R-:W-:Y:S02]  /*15fa0*/  FMNMX.FTZ R136, R16, R2, !PT ;  /* 0x0000000210887209 */ /* 0x000fe40007810000 */
[----:B------:R-:W-:Y:S01]  /*15fb0*/  FSEL R189, R20, -INF , !P6 ;  /* 0xff80000014bd7808 */ /* 0x000fe20007000000 */
[----:B------:R-:W-:Y:S01]  /*15fc0*/  FFMA.FTZ R32, R7, -UR19, R32 ;  /* 0x8000001307207c23 */ /* 0x000fe20008010020 */
[----:B------:R-:W-:Y:S02]  /*15fd0*/  I2FP.F32.S32 R6, R6 ;  /* 0x0000000600067245 */ /* 0x000fe40000201400 */
[----:B------:R-:W-:Y:S02]  /*15fe0*/  FSEL R190, R21, -INF , !P2 ;  /* 0xff80000015be7808 */ /* 0x000fe40005000000 */
[----:B------:R-:W-:Y:S01]  /*15ff0*/  FSEL R195, R34, -INF , !P5 ;  /* 0xff80000022c37808 */ /* 0x000fe20006800000 */
[----:B------:R-:W-:Y:S01]  /*16000*/  FFMA.FTZ R33, R6, -UR19, R33 ;  /* 0x8000001306217c23 */ /* 0x000fe20008010021 */
[----:B------:R-:W-:Y:S01]  /*16010*/  FMNMX.FTZ R0, R192, R0, !PT ;  /* 0x00000000c0007209 */ /* 0x000fe20007810000 */
[----:B------:R-:W-:Y:S01]  /*16020*/  IMAD.IADD R6, R239, 0x1, -R5 ;  /* 0x00000001ef067824 */ /* 0x000fe200078e0a05 */
[----:B------:R-:W-:Y:S02]  /*16030*/  ISETP.GE.AND P6, PT, R11, R236, PT ;  /* 0x000000ec0b00720c */ /* 0x000fe40003fc6270 */
[C---:B------:R-:W-:Y:S02]  /*16040*/  ISETP.GE.OR P0, PT, R12.reuse, R242, !P0 ;  /* 0x000000f20c00720c */ /* 0x040fe40004706670 */
[C---:B------:R-:W-:Y:S02]  /*16050*/  ISETP.GE.AND P2, PT, R12.reuse, R236, PT ;  /* 0x000000ec0c00720c */ /* 0x040fe40003f46270 */
[----:B------:R-:W-:Y:S02]  /*16060*/  FMNMX.FTZ R136, R17, R136, !PT ;  /* 0x0000008811887209 */ /* 0x000fe40007810000 */
[----:B------:R-:W-:Y:S02]  /*16070*/  FSEL R196, R35, -INF , !P0 ;  /* 0xff80000023c47808 */ /* 0x000fe40004000000 */
[----:B------:R-:W-:Y:S02]  /*16080*/  FMNMX.FTZ R0, R195, R0, !PT ;  /* 0x00000000c3007209 */ /* 0x000fe40007810000 */
[-C--:B------:R-:W-:Y:S02]  /*16090*/  ISETP.GE.OR P6, PT, R11, R243.reuse, !P6 ;  /* 0x000000f30b00720c */ /* 0x080fe400077c6670 */
[----:B------:R-:W-:Y:S02]  /*160a0*/  ISETP.GE.OR P2, PT, R12, R243, !P2 ;  /* 0x000000f30c00720c */ /* 0x000fe40005746670 */
[----:B------:R-:W-:Y:S02]  /*160b0*/  FMNMX.FTZ R136, R189, R136, !PT ;  /* 0x00000088bd887209 */ /* 0x000fe40007810000 */
[----:B------:R-:W-:Y:S02]  /*160c0*/  FSEL R193, R32, -INF , !P6 ;  /* 0xff80000020c17808 */ /* 0x000fe40007000000 */
[----:B------:R-:W-:Y:S02]  /*160d0*/  FMNMX.FTZ R135, R196, R0, !PT ;  /* 0x00000000c4877209 */ /* 0x000fe40007810000 */
[----:B------:R-:W-:Y:S02]  /*160e0*/  FSEL R194, R33, -INF , !P2 ;  /* 0xff80000021c27808 */ /* 0x000fe40005000000 */
[C---:B------:R-:W-:Y:S01]  /*160f0*/  ISETP.GE.AND P6, PT, R5.reuse, R234, PT ;  /* 0x000000ea0500720c */ /* 0x040fe20003fc6270 */
[----:B------:R-:W1:Y:S01]  /*16100*/  SHFL.BFLY PT, R7, R135, 0x2, 0x1f ;  /* 0x0c401f0087077f89 */ /* 0x000e6200000e0000 */
[CC--:B------:R-:W-:Y:S02]  /*16110*/  ISETP.GE.AND P5, PT, R5.reuse, R233.reuse, PT ;  /* 0x000000e90500720c */ /* 0x0c0fe40003fa6270 */
[----:B------:R-:W-:Y:S02]  /*16120*/  FMNMX.FTZ R136, R190, R136, !PT ;  /* 0x00000088be887209 */ /* 0x000fe40007810000 */
[C---:B------:R-:W-:Y:S02]  /*16130*/  ISETP.GE.AND P2, PT, R4.reuse, R234, PT ;  /* 0x000000ea0400720c */ /* 0x040fe40003f46270 */
[----:B------:R-:W-:Y:S02]  /*16140*/  ISETP.GE.AND P0, PT, R4, R233, PT ;  /* 0x000000e90400720c */ /* 0x000fe40003f06270 */
[----:B------:R-:W-:Y:S02]  /*16150*/  I2FP.F32.S32 R8, R8 ;  /* 0x0000000800087245 */ /* 0x000fe40000201400 */
[CC--:B------:R-:W-:Y:S02]  /*16160*/  ISETP.GE.OR P6, PT, R5.reuse, R241.reuse, !P6 ;  /* 0x000000f10500720c */ /* 0x0c0fe400077c6670 */
[----:B------:R-:W-:Y:S01]  /*16170*/  ISETP.GE.OR P5, PT, R5, R240, !P5 ;  /* 0x000000f00500720c */ /* 0x000fe20006fa6670 */
[----:B------:R-:W-:Y:S01]  /*16180*/  FFMA.FTZ R24, R8, -UR19, R24 ;  /* 0x8000001308187c23 */ /* 0x000fe20008010018 */
[----:B------:R-:W-:Y:S02]  /*16190*/  FMNMX.FTZ R136, R193, R136, !PT ;  /* 0x00000088c1887209 */ /* 0x000fe40007810000 */
[C---:B------:R-:W-:Y:S02]  /*161a0*/  ISETP.GE.OR P2, PT, R4.reuse, R241, !P2 ;  /* 0x000000f10400720c */ /* 0x040fe40005746670 */
[----:B------:R-:W-:Y:S02]  /*161b0*/  ISETP.GE.OR P0, PT, R4, R240, !P0 ;  /* 0x000000f00400720c */ /* 0x000fe40004706670 */
[CC--:B------:R-:W-:Y:S02]  /*161c0*/  IADD3 R5, R238.reuse, -R4.reuse, RZ ;  /* 0x80000004ee057210 */ /* 0x0c0fe40007ffe0ff */
[C---:B------:R-:W-:Y:S01]  /*161d0*/  IADD3 R2, R239.reuse, -R4, RZ ;  /* 0x80000004ef027210 */ /* 0x040fe20007ffe0ff */
[C---:B------:R-:W-:Y:S01]  /*161e0*/  IMAD.IADD R4, R238.reuse, 0x1, -R12 ;  /* 0x00000001ee047824 */ /* 0x040fe200078e0a0c */
[----:B------:R-:W-:Y:S02]  /*161f0*/  IADD3 R0, R238, -R11, RZ ;  /* 0x8000000bee007210 */ /* 0x000fe40007ffe0ff */
[----:B------:R-:W-:Y:S02]  /*16200*/  FMNMX.FTZ R136, R194, R136, !PT ;  /* 0x00000088c2887209 */ /* 0x000fe40007810000 */
[----:B------:R-:W-:Y:S02]  /*16210*/  IABS R8, R2 ;  /* 0x0000000200087213 */ /* 0x000fe40000000000 */
[----:B------:R-:W-:Y:S02]  /*16220*/  IABS R2, R0 ;  /* 0x0000000000027213 */ /* 0x000fe40000000000 */
[----:B------:R-:W-:Y:S02]  /*16230*/  IABS R0, R4 ;  /* 0x0000000400007213 */ /* 0x000fe40000000000 */
[----:B------:R-:W-:Y:S02]  /*16240*/  IABS R9, R5 ;  /* 0x0000000500097213 */ /* 0x000fe40000000000 */
[----:B------:R-:W2:Y:S01]  /*16250*/  SHFL.BFLY PT, R5, R136, 0x2, 0x1f ;  /* 0x0c401f0088057f89 */ /* 0x000ea200000e0000 */
[----:B------:R-:W-:Y:S02]  /*16260*/  I2FP.F32.S32 R0, R0 ;  /* 0x0000000000007245 */ /* 0x000fe40000201400 */
[----:B------:R-:W-:Y:S02]  /*16270*/  I2FP.F32.S32 R2, R2 ;  /* 0x0000000200027245 */ /* 0x000fe40000201400 */
[----:B------:R-:W-:Y:S01]  /*16280*/  I2FP.F32.S32 R134, R134 ;  /* 0x0000008600867245 */ /* 0x000fe20000201400 */
[----:B------:R-:W-:Y:S01]  /*16290*/  FFMA.FTZ R29, R0, -UR19, R29 ;  /* 0x80000013001d7c23 */ /* 0x000fe2000801001d */
[C---:B------:R-:W-:Y:S01]  /*162a0*/  IADD3 R0, R239.reuse, -R12, RZ ;  /* 0x8000000cef007210 */ /* 0x040fe20007ffe0ff */
[----:B------:R-:W-:Y:S01]  /*162b0*/  FFMA.FTZ R28, R2, -UR19, R28 ;  /* 0x80000013021c7c23 */ /* 0x000fe2000801001c */
[----:B------:R-:W-:Y:S01]  /*162c0*/  IADD3 R2, R239, -R11, RZ ;  /* 0x8000000bef027210 */ /* 0x000fe20007ffe0ff */
[----:B------:R-:W-:Y:S01]  /*162d0*/  FFMA.FTZ R14, R134, -UR19, R14 ;  /* 0x80000013860e7c23 */ /* 0x000fe2000801000e */
[----:B------:R-:W-:Y:S02]  /*162e0*/  IABS R0, R0 ;  /* 0x0000000000007213 */ /* 0x000fe40000000000 */
[----:B------:R-:W-:Y:S02]  /*162f0*/  FSEL R197, R24, -INF , !P6 ;  /* 0xff80000018c57808 */ /* 0x000fe40007000000 */
[----:B------:R-:W-:Y:S02]  /*16300*/  MOV R4, R9 ;  /* 0x0000000900047202 */ /* 0x000fe40000000f00 */
[----:B------:R-:W-:Y:S02]  /*16310*/  ISETP.GE.AND P6, PT, R11, R234, PT ;  /* 0x000000ea0b00720c */ /* 0x000fe40003fc6270 */
[----:B------:R-:W-:Y:S02]  /*16320*/  IABS R6, R6 ;  /* 0x0000000600067213 */ /* 0x000fe40000000000 */
[----:B------:R-:W-:Y:S02]  /*16330*/  I2FP.F32.S32 R4, R4 ;  /* 0x0000000400047245 */ /* 0x000fe40000201400 */
[----:B------:R-:W-:Y:S02]  /*16340*/  I2FP.F32.S32 R6, R6 ;  /* 0x0000000600067245 */ /* 0x000fe40000201400 */
[----:B-1----:R-:W-:Y:S01]  /*16350*/  FMNMX.FTZ R135, R135, R7, !PT ;  /* 0x0000000787877209 */ /* 0x002fe20007810000 */
[----:B------:R-:W-:Y:S01]  /*16360*/  FFMA.FTZ R25, R4, -UR19, R25 ;  /* 0x8000001304197c23 */ /* 0x000fe20008010019 */
[----:B------:R-:W-:Y:S01]  /*16370*/  IABS R7, R2 ;  /* 0x0000000200077213 */ /* 0x000fe20000000000 */
[----:B------:R-:W-:Y:S01]  /*16380*/  IMAD.MOV.U32 R2, RZ, RZ, R0 ;  /* 0x000000ffff027224 */ /* 0x000fe200078e0000 */
[----:B------:R-:W-:Y:S01]  /*16390*/  FMNMX.FTZ R0, R133, R139, !PT ;  /* 0x0000008b85007209 */ /* 0x000fe20007810000 */
[----:B------:R-:W-:Y:S01]  /*163a0*/  FFMA.FTZ R26, R6, -UR19, R26 ;  /* 0x80000013061a7c23 */ /* 0x000fe2000801001a */
[----:B------:R-:W-:Y:S01]  /*163b0*/  ISETP.GE.OR P6, PT, R11, R241, !P6 ;  /* 0x000000f10b00720c */ /* 0x000fe200077c6670 */
[----:B------:R-:W-:Y:S01]  /*163c0*/  SHFL.BFLY PT, R6, R135, 0x1, 0x1f ;  /* 0x0c201f0087067f89 */ /* 0x000fe200000e0000 */
[----:B------:R-:W-:Y:S02]  /*163d0*/  FMNMX.FTZ R134, R178, R138, !PT ;  /* 0x0000008ab2867209 */ /* 0x000fe40007810000 */
[----:B------:R-:W-:Y:S02]  /*163e0*/  FSEL R14, R14, -INF , !P1 ;  /* 0xff8000000e0e7808 */ /* 0x000fe40004800000 */
[----:B------:R-:W-:Y:S02]  /*163f0*/  FMNMX.FTZ R0, R179, R0, !PT ;  /* 0x00000000b3007209 */ /* 0x000fe40007810000 */
[----:B------:R-:W-:Y:S02]  /*16400*/  FSEL R198, R28, -INF , !P6 ;  /* 0xff8000001cc67808 */ /* 0x000fe40007000000 */
[----:B------:R-:W-:Y:S02]  /*16410*/  I2FP.F32.S32 R8, R8 ;  /* 0x0000000800087245 */ /* 0x000fe40000201400 */
[----:B------:R-:W-:Y:S02]  /*16420*/  FMNMX.FTZ R134, R180, R134, !PT ;  /* 0x00000086b4867209 */ /* 0x000fe40007810000 */
[----:B------:R-:W-:Y:S01]  /*16430*/  ISETP.GE.AND P6, PT, R12, R234, PT ;  /* 0x000000ea0c00720c */ /* 0x000fe20003fc6270 */
[----:B------:R-:W-:Y:S01]  /*16440*/  FFMA.FTZ R27, R8, -UR19, R27 ;  /* 0x80000013081b7c23 */ /* 0x000fe2000801001b */
[----:B--2---:R-:W-:Y:S02]  /*16450*/  FMNMX.FTZ R136, R136, R5, !PT ;  /* 0x0000000588887209 */ /* 0x004fe40007810000 */
[----:B------:R-:W-:Y:S02]  /*16460*/  FMNMX.FTZ R0, R14, R0, !PT ;  /* 0x000000000e007209 */ /* 0x000fe40007810000 */
[----:B------:R-:W-:Y:S01]  /*16470*/  FSEL R15, R15, -INF , !P3 ;  /* 0xff8000000f0f7808 */ /* 0x000fe20005800000 */
[----:B------:R-:W1:Y:S01]  /*16480*/  SHFL.BFLY PT, R4, R136, 0x1, 0x1f ;  /* 0x0c201f0088047f89 */ /* 0x000e6200000e0000 */
[----:B------:R-:W-:Y:S02]  /*16490*/  I2FP.F32.S32 R7, R7 ;  /* 0x0000000700077245 */ /* 0x000fe40000201400 */
[----:B------:R-:W-:Y:S02]  /*164a0*/  FSEL R200, R25, -INF , !P2 ;  /* 0xff80000019c87808 */ /* 0x000fe40005000000 */
[----:B------:R-:W-:Y:S01]  /*164b0*/  FMNMX.FTZ R134, R181, R134, !PT ;  /* 0x00000086b5867209 */ /* 0x000fe20007810000 */
[----:B------:R-:W-:Y:S01]  /*164c0*/  FFMA.FTZ R30, R7, -UR19, R30 ;  /* 0x80000013071e7c23 */ /* 0x000fe2000801001e */
[----:B------:R-:W-:Y:S02]  /*164d0*/  ISETP.GE.OR P6, PT, R12, R241, !P6 ;  /* 0x000000f10c00720c */ /* 0x000fe400077c6670 */
[----:B------:R-:W-:Y:S02]  /*164e0*/  FSEL R201, R26, -INF , !P5 ;  /* 0xff8000001ac97808 */ /* 0x000fe40006800000 */
[-C--:B------:R-:W-:Y:S02]  /*164f0*/  ISETP.GE.AND P2, PT, R11, R233.reuse, PT ;  /* 0x000000e90b00720c */ /* 0x080fe40003f46270 */
[----:B------:R-:W-:Y:S02]  /*16500*/  FMNMX.FTZ R0, R15, R0, !PT ;  /* 0x000000000f007209 */ /* 0x000fe40007810000 */
[----:B------:R-:W-:Y:S02]  /*16510*/  I2FP.F32.S32 R2, R2 ;  /* 0x0000000200027245 */ /* 0x000fe40000201400 */
[----:B------:R-:W-:Y:S02]  /*16520*/  FSEL R199, R29, -INF , !P6 ;  /* 0xff8000001dc77808 */ /* 0x000fe40007000000 */
[----:B------:R-:W-:Y:S01]  /*16530*/  FMNMX.FTZ R134, R13, R134, !PT ;  /* 0x000000860d867209 */ /* 0x000fe20007810000 */
[----:B------:R-:W-:Y:S01]  /*16540*/  FFMA.FTZ R31, R2, -UR19, R31 ;  /* 0x80000013021f7c23 */ /* 0x000fe2000801001f */
[----:B------:R-:W-:Y:S02]  /*16550*/  FSEL R202, R27, -INF , !P0 ;  /* 0xff8000001bca7808 */ /* 0x000fe40004000000 */
[----:B------:R-:W-:Y:S01]  /*16560*/  ISETP.GE.OR P2, PT, R11, R240, !P2 ;  /* 0x000000f00b00720c */ /* 0x000fe20005746670 */
[----:B------:R-:W-:Y:S01]  /*16570*/  LDSM.16.MT88.4 R24, [R217+0xa000] ;  /* 0x00a00000d918783b */ /* 0x000fe20000004200 */
[C---:B------:R-:W-:Y:S02]  /*16580*/  ISETP.GE.AND P6, PT, R12.reuse, R233, PT ;  /* 0x000000e90c00720c */ /* 0x040fe40003fc6270 */
[----:B------:R-:W-:Y:S02]  /*16590*/  FMNMX.FTZ R0, R201, R0, !PT ;  /* 0x00000000c9007209 */ /* 0x000fe40007810000 */
[----:B------:R-:W-:Y:S02]  /*165a0*/  FMNMX.FTZ R134, R197, R134, !PT ;  /* 0x00000086c5867209 */ /* 0x000fe40007810000 */
[----:B------:R-:W-:Y:S02]  /*165b0*/  ISETP.GE.OR P6, PT, R12, R240, !P6 ;  /* 0x000000f00c00720c */ /* 0x000fe400077c6670 */
[----:B------:R-:W-:Y:S02]  /*165c0*/  FSEL R203, R30, -INF , !P2 ;  /* 0xff8000001ecb7808 */ /* 0x000fe40005000000 */
[----:B------:R-:W-:Y:S02]  /*165d0*/  FMNMX.FTZ R0, R202, R0, !PT ;  /* 0x00000000ca007209 */ /* 0x000fe40007810000 */
[----:B------:R-:W-:Y:S02]  /*165e0*/  FMNMX.FTZ R134, R200, R134, !PT ;  /* 0x00000086c8867209 */ /* 0x000fe40007810000 */
[----:B------:R-:W-:Y:S02]  /*165f0*/  FSEL R140, R31, -INF , !P6 ;  /* 0xff8000001f8c7808 */ /* 0x000fe40007000000 */
[----:B------:R-:W-:Y:S02]  /*16600*/  FMNMX.FTZ R0, R203, R0, !PT ;  /* 0x00000000cb007209 */ /* 0x000fe40007810000 */
[----:B------:R-:W-:Y:S02]  /*16610*/  FMNMX.FTZ R134, R198, R134, !PT ;  /* 0x00000086c6867209 */ /* 0x000fe40007810000 */
[----:B------:R-:W-:Y:S02]  /*16620*/  FMNMX.FTZ R0, R140, R0, !PT ;  /* 0x000000008c007209 */ /* 0x000fe40007810000 */
[----:B------:R-:W-:Y:S02]  /*16630*/  FMNMX.FTZ R134, R199, R134, !PT ;  /* 0x00000086c7867209 */ /* 0x000fe40007810000 */
[----:B-1----:R-:W-:Y:S01]  /*16640*/  FMNMX.FTZ R136, R136, R4, !PT ;  /* 0x0000000488887209 */ /* 0x002fe20007810000 */
[----:B------:R-:W1:Y:S01]  /*16650*/  SHFL.BFLY PT, R2, R0, 0x2, 0x1f ;  /* 0x0c401f0000027f89 */ /* 0x000e6200000e0000 */
[----:B------:R-:W-:Y:S02]  /*16660*/  FMNMX.FTZ R135, R135, R6, !PT ;  /* 0x0000000687877209 */ /* 0x000fe40007810000 */
[C---:B------:R-:W-:Y:S05]  /*16670*/  FSETP.NEU.FTZ.AND P3, PT, R136.reuse, -INF , PT ;  /* 0xff8000008800780b */ /* 0x040fea0003f7d000 */
[----:B------:R-:W2:Y:S01]  /*16680*/  SHFL.BFLY PT, R5, R134, 0x2, 0x1f ;  /* 0x0c401f0086057f89 */ /* 0x000ea200000e0000 */
[----:B------:R-:W-:Y:S01]  /*16690*/  FMUL.FTZ R141, R136, UR4 ;  /* 0x00000004888d7c20 */ /* 0x000fe20008410000 */
[C---:B------:R-:W-:Y:S01]  /*166a0*/  FMUL.FTZ R142, R135.reuse, UR4 ;  /* 0x00000004878e7c20 */ /* 0x040fe20008410000 */
[----:B------:R-:W-:Y:S03]  /*166b0*/  FSETP.NEU.FTZ.AND P2, PT, R135, -INF , PT ;  /* 0xff8000008700780b */ /* 0x000fe60003f5d000 */
[----:B------:R-:W-:Y:S02]  /*166c0*/  FSEL R141, R141, RZ, P3 ;  /* 0x000000ff8d8d7208 */ /* 0x000fe40001800000 */
[----:B------:R-:W-:Y:S03]  /*166d0*/  FSEL R142, R142, RZ, P2 ;  /* 0x000000ff8e8e7208 */ /* 0x000fe60001000000 */
[--C-:B------:R-:W-:Y:S01]  /*166e0*/  FFMA.FTZ R4, R137, UR4, -R141.reuse ;  /* 0x0000000489047c23 */ /* 0x100fe2000801088d */
[--C-:B------:R-:W-:Y:S03]  /*166f0*/  FFMA.FTZ R17, R17, UR4, -R141.reuse ;  /* 0x0000000411117c23 */ /* 0x100fe6000801088d */
[----:B------:R3:W-:Y:S01]  /*16700*/  MUFU.EX2 R205, R4 ;  /* 0x0000000400cd7308 */ /* 0x0007e20000000800 */
[----:B-1----:R-:W-:Y:S01]  /*16710*/  FMNMX.FTZ R0, R0, R2, !PT ;  /* 0x0000000200007209 */ /* 0x002fe20007810000 */
[--C-:B------:R-:W-:Y:S08]  /*16720*/  FFMA.FTZ R2, R16, UR4, -R141.reuse ;  /* 0x0000000410027c23 */ /* 0x100ff0000801088d */
[----:B------:R-:W-:Y:S01]  /*16730*/  MUFU.EX2 R182, R17 ;  /* 0x0000001100b67308 */ /* 0x000fe20000000800 */
[----:B--2---:R-:W-:Y:S05]  /*16740*/  FMNMX.FTZ R134, R134, R5, !PT ;  /* 0x0000000586867209 */ /* 0x004fea0007810000 */
[----:B------:R-:W1:Y:S04]  /*16750*/  SHFL.BFLY PT, R5, R134, 0x1, 0x1f ;  /* 0x0c201f0086057f89 */ /* 0x000e6800000e0000 */
[----:B------:R2:W-:Y:S01]  /*16760*/  MUFU.EX2 R207, R2 ;  /* 0x0000000200cf7308 */ /* 0x0005e20000000800 */
[----:B---3--:R-:W-:Y:S09]  /*16770*/  FFMA.FTZ R4, R176, UR4, -R141 ;  /* 0x00000004b0047c23 */ /* 0x008ff2000801088d */
[----:B------:R3:W4:Y:S01]  /*16780*/  MUFU.EX2 R204, R4 ;  /* 0x0000000400cc7308 */ /* 0x0007220000000800 */
[----:B--2---:R-:W2:Y:S01]  /*16790*/  SHFL.BFLY PT, R2, R0, 0x1, 0x1f ;  /* 0x0c201f0000027f89 */ /* 0x004ea200000e0000 */
[----:B-1----:R-:W-:Y:S01]  /*167a0*/  FMNMX.FTZ R134, R134, R5, !PT ;  /* 0x0000000586867209 */ /* 0x002fe20007810000 */
[--C-:B---3--:R-:W-:Y:S03]  /*167b0*/  FFMA.FTZ R4, R143, UR4, -R142.reuse ;  /* 0x000000048f047c23 */ /* 0x108fe6000801088e */
[C---:B------:R-:W-:Y:S01]  /*167c0*/  FSETP.NEU.FTZ.AND P1, PT, R134.reuse, -INF , PT ;  /* 0xff8000008600780b */ /* 0x040fe20003f3d000 */
[----:B------:R-:W-:Y:S01]  /*167d0*/  FMUL.FTZ R143, R134, UR4 ;  /* 0x00000004868f7c20 */ /* 0x000fe20008410000 */
[----:B----4-:R-:W-:Y:S02]  /*167e0*/  F2FP.F16.F32.PACK_AB R176, R204, R205 ;  /* 0x000000cdccb0723e */ /* 0x010fe400000000ff */
[----:B------:R1:W-:Y:S02]  /*167f0*/  MUFU.EX2 R252, R4 ;  /* 0x0000000400fc7308 */ /* 0x0003e40000000800 */
[----:B------:R-:W-:Y:S02]  /*16800*/  FSEL R143, R143, RZ, P1 ;  /* 0x000000ff8f8f7208 */ /* 0x000fe40000800000 */
[----:B--2---:R-:W-:Y:S03]  /*16810*/  FMNMX.FTZ R137, R0, R2, !PT ;  /* 0x0000000200897209 */ /* 0x004fe60007810000 */
[--C-:B------:R-:W-:Y:S01]  /*16820*/  FFMA.FTZ R0, R180, UR4, -R143.reuse ;  /* 0x00000004b4007c23 */ /* 0x100fe2000801088f */
[--C-:B------:R-:W-:Y:S01]  /*16830*/  FFMA.FTZ R2, R181, UR4, -R143.reuse ;  /* 0x00000004b5027c23 */ /* 0x100fe2000801088f */
[C---:B------:R-:W-:Y:S02]  /*16840*/  FSETP.NEU.FTZ.AND P0, PT, R137.reuse, -INF , PT ;  /* 0xff8000008900780b */ /* 0x040fe40003f1d000 */
[----:B------:R2:W-:Y:S01]  /*16850*/  MUFU.EX2 R246, R0 ;  /* 0x0000000000f67308 */ /* 0x0005e20000000800 */
[----:B------:R-:W-:Y:S01]  /*16860*/  FMUL.FTZ R188, R137, UR4 ;  /* 0x0000000489bc7c20 */ /* 0x000fe20008410000 */
[----:B-1----:R-:W-:Y:S04]  /*16870*/  FFMA.FTZ R4, R177, UR4, -R142 ;  /* 0x00000004b1047c23 */ /* 0x002fe8000801088e */
[----:B------:R-:W-:Y:S04]  /*16880*/  FSEL R188, R188, RZ, P0 ;  /* 0x000000ffbcbc7208 */ /* 0x000fe80000000000 */
[----:B------:R-:W-:Y:S01]  /*16890*/  MUFU.EX2 R248, R2 ;  /* 0x0000000200f87308 */ /* 0x000fe20000000800 */
[----:B------:R-:W-:Y:S09]  /*168a0*/  FFMA.FTZ R15, R15, UR4, -R188 ;  /* 0x000000040f0f7c23 */ /* 0x000ff200080108bc */
[----:B------:R1:W3:Y:S01]  /*168b0*/  MUFU.EX2 R206, R4 ;  /* 0x0000000400ce7308 */ /* 0x0002e20000000800 */
[--C-:B--2---:R-:W-:Y:S09]  /*168c0*/  FFMA.FTZ R0, R13, UR4, -R143.reuse ;  /* 0x000000040d007c23 */ /* 0x104ff2000801088f */
[----:B------:R2:W-:Y:S10]  /*168d0*/  MUFU.EX2 R249, R0 ;  /* 0x0000000000f97308 */ /* 0x0005f40000000800 */
[----:B------:R-:W-:Y:S01]  /*168e0*/  MUFU.EX2 R244, R15 ;  /* 0x0000000f00f47308 */ /* 0x000fe20000000800 */
[----:B-1----:R-:W-:Y:S01]  /*168f0*/  FFMA.FTZ R4, R18, UR4, -R142 ;  /* 0x0000000412047c23 */ /* 0x002fe2000801088e */
[----:B---3--:R-:W-:Y:S08]  /*16900*/  F2FP.F16.F32.PACK_AB R177, R206, R252 ;  /* 0x000000fcceb1723e */ /* 0x008ff000000000ff */
[----:B------:R1:W-:Y:S01]  /*16910*/  MUFU.EX2 R250, R4 ;  /* 0x0000000400fa7308 */ /* 0x0003e20000000800 */
[----:B--2---:R-:W-:Y:S09]  /*16920*/  FFMA.FTZ R0, R133, UR4, -R188 ;  /* 0x0000000485007c23 */ /* 0x004ff200080108bc */
[----:B------:R2:W-:Y:S01]  /*16930*/  MUFU.EX2 R214, R0 ;  /* 0x0000000000d67308 */ /* 0x0005e20000000800 */
[----:B-1----:R-:W-:Y:S09]  /*16940*/  FFMA.FTZ R4, R19, UR4, -R142 ;  /* 0x0000000413047c23 */ /* 0x002ff2000801088e */
[----:B------:R1:W3:Y:S01]  /*16950*/  MUFU.EX2 R251, R4 ;  /* 0x0000000400fb7308 */ /* 0x0002e20000000800 */
[--C-:B--2---:R-:W-:Y:S09]  /*16960*/  FFMA.FTZ R0, R179, UR4, -R188.reuse ;  /* 0x00000004b3007c23 */ /* 0x104ff200080108bc */
[----:B------:R2:W4:Y:S01]  /*16970*/  MUFU.EX2 R215, R0 ;  /* 0x0000000000d77308 */ /* 0x0005220000000800 */
[----:B-1----:R-:W-:Y:S01]  /*16980*/  FFMA.FTZ R4, R178, UR4, -R143 ;  /* 0x00000004b2047c23 */ /* 0x002fe2000801088f */
[----:B---3--:R-:W-:Y:S08]  /*16990*/  F2FP.F16.F32.PACK_AB R179, R251, R250 ;  /* 0x000000fafbb3723e */ /* 0x008ff000000000ff */
[----:B------:R-:W1:Y:S01]  /*169a0*/  MUFU.EX2 R247, R4 ;  /* 0x0000000400f77308 */ /* 0x000e620000000800 */
[----:B--2---:R-:W-:Y:S01]  /*169b0*/  FFMA.FTZ R0, R14, UR4, -R188 ;  /* 0x000000040e007c23 */ /* 0x004fe200080108bc */
[----:B----4-:R-:W-:Y:S08]  /*169c0*/  F2FP.F16.F32.PACK_AB R181, R215, R214 ;  /* 0x000000d6d7b5723e */ /* 0x010ff000000000ff */
[----:B------:R2:W3:Y:S01]  /*169d0*/  MUFU.EX2 R245, R0 ;  /* 0x0000000000f57308 */ /* 0x0004e20000000800 */
[----:B-1----:R-:W-:Y:S02]  /*169e0*/  F2FP.F16.F32.PACK_AB R180, R246, R247 ;  /* 0x000000f7f6b4723e */ /* 0x002fe400000000ff */
[----:B--2---:R-:W-:Y:S02]  /*169f0*/  FSEL R0, R136, RZ, P3 ;  /* 0x000000ff88007208 */ /* 0x004fe40001800000 */
[----:B---3--:R-:W-:Y:S03]  /*16a00*/  F2FP.F16.F32.PACK_AB R183, R244, R245 ;  /* 0x000000f5f4b7723e */ /* 0x008fe600000000ff */
[----:B------:R-:W-:Y:S01]  /*16a10*/  FADD.FTZ R2, -R0, R3 ;  /* 0x0000000300027221 */ /* 0x000fe20000010100 */
[----:B------:R-:W-:Y:S02]  /*16a20*/  FSEL R0, R135, RZ, P2 ;  /* 0x000000ff87007208 */ /* 0x000fe40001000000 */
[----:B------:R-:W-:Y:S01]  /*16a30*/  FSEL R3, R134, RZ, P1 ;  /* 0x000000ff86037208 */ /* 0x000fe20000800000 */
[----:B------:R-:W-:Y:S02]  /*16a40*/  FMUL.FTZ R2, R2, UR4 ;  /* 0x0000000402027c20 */ /* 0x000fe40008410000 */
[----:B------:R-:W-:Y:S02]  /*16a50*/  FADD.FTZ R0, -R0, R132 ;  /* 0x0000008400007221 */ /* 0x000fe40000010100 */
[----:B------:R1:W2:Y:S01]  /*16a60*/  MUFU.EX2 R133, R2 ;  /* 0x0000000200857308 */ /* 0x0002a20000000800 */
[----:B------:R-:W-:Y:S01]  /*16a70*/  FADD.FTZ R3, -R3, R138 ;  /* 0x0000008a03037221 */ /* 0x000fe20000010100 */
[----:B------:R-:W-:Y:S08]  /*16a80*/  FFMA.FTZ R138, R193, UR4, -R141 ;  /* 0x00000004c18a7c23 */ /* 0x000ff0000801088d */
[----:B------:R-:W-:Y:S01]  /*16a90*/  MUFU.EX2 R209, R138 ;  /* 0x0000008a00d17308 */ /* 0x000fe20000000800 */
[----:B-1----:R-:W-:Y:S01]  /*16aa0*/  FMUL.FTZ R2, R0, UR4 ;  /* 0x0000000400027c20 */ /* 0x002fe20008410000 */
[----:B------:R-:W-:Y:S01]  /*16ab0*/  FSEL R0, R137, RZ, P0 ;  /* 0x000000ff89007208 */ /* 0x000fe20000000000 */
[C---:B--2---:R-:W-:Y:S01]  /*16ac0*/  FMUL.FTZ R4, R133.reuse, R148 ;  /* 0x0000009485047220 */ /* 0x044fe20000410000 */
[C---:B------:R-:W-:Y:S06]  /*16ad0*/  FMUL.FTZ R5, R133.reuse, R149 ;  /* 0x0000009585057220 */ /* 0x040fec0000410000 */
[----:B------:R1:W2:Y:S01]  /*16ae0*/  MUFU.EX2 R132, R2 ;  /* 0x0000000200847308 */ /* 0x0002a20000000800 */
[C---:B------:R-:W-:Y:S01]  /*16af0*/  FMUL.FTZ R17, R133.reuse, R157 ;  /* 0x0000009d85117220 */ /* 0x040fe20000410000 */
[----:B------:R-:W-:Y:S01]  /*16b00*/  FADD.FTZ R0, -R0, R139 ;  /* 0x0000008b00007221 */ /* 0x000fe20000010100 */
[----:B------:R-:W-:Y:S01]  /*16b10*/  MOV R139, R182 ;  /* 0x000000b6008b7202 */ /* 0x000fe20000000f00 */
[----:B------:R-:W-:Y:S01]  /*16b20*/  FMUL.FTZ R16, R133, R156 ;  /* 0x0000009c85107220 */ /* 0x000fe20000410000 */
[----:B------:R-:W-:Y:S01]  /*16b30*/  F2FP.F16.F32.PACK_AB R182, R249, R248 ;  /* 0x000000f8f9b6723e */ /* 0x000fe200000000ff */
[----:B------:R-:W-:Y:S01]  /*16b40*/  FMUL.FTZ R0, R0, UR4 ;  /* 0x0000000400007c20 */ /* 0x000fe20008410000 */
[----:B------:R-:W-:Y:S01]  /*16b50*/  F2FP.F16.F32.PACK_AB R178, R139, R207 ;  /* 0x000000cf8bb2723e */ /* 0x000fe200000000ff */
[C---:B------:R-:W-:Y:S01]  /*16b60*/  FMUL.FTZ R20, R133.reuse, R160 ;  /* 0x000000a085147220 */ /* 0x040fe20000410000 */
[C---:B------:R-:W-:Y:S01]  /*16b70*/  FMUL.FTZ R21, R133.reuse, R161 ;  /* 0x000000a185157220 */ /* 0x040fe20000410000 */
[C---:B------:R-:W-:Y:S01]  /*16b80*/  FMUL.FTZ R32, R133.reuse, R172 ;  /* 0x000000ac85207220 */ /* 0x040fe20000410000 */
[C---:B------:R-:W-:Y:S01]  /*16b90*/  FMUL.FTZ R33, R133.reuse, R173 ;  /* 0x000000ad85217220 */ /* 0x040fe20000410000 */
[----:B------:R-:W3:Y:S01]  /*16ba0*/  MUFU.EX2 R0, R0 ;  /* 0x0000000000007308 */ /* 0x000ee20000000800 */
[C---:B------:R-:W-:Y:S01]  /*16bb0*/  FMUL.FTZ R36, R133.reuse, R36 ;  /* 0x0000002485247220 */ /* 0x040fe20000410000 */
[C---:B------:R-:W-:Y:S01]  /*16bc0*/  FMUL.FTZ R37, R133.reuse, R37 ;  /* 0x0000002585257220 */ /* 0x040fe20000410000 */
[C---:B------:R-:W-:Y:S01]  /*16bd0*/  FMUL.FTZ R48, R133.reuse, R48 ;  /* 0x0000003085307220 */ /* 0x040fe20000410000 */
[----:B------:R-:W-:Y:S01]  /*16be0*/  FMUL.FTZ R49, R133, R49 ;  /* 0x0000003185317220 */ /* 0x000fe20000410000 */
[----:B-1----:R-:W-:Y:S01]  /*16bf0*/  FMUL.FTZ R2, R3, UR4 ;  /* 0x0000000403027c20 */ /* 0x002fe20008410000 */
[--C-:B------:R-:W-:Y:S01]  /*16c00*/  FFMA.FTZ R3, R189, UR4, -R141.reuse ;  /* 0x00000004bd037c23 */ /* 0x100fe2000801088d */
[C---:B--2---:R-:W-:Y:S01]  /*16c10*/  FMUL.FTZ R6, R132.reuse, R150 ;  /* 0x0000009684067220 */ /* 0x044fe20000410000 */
[C---:B------:R-:W-:Y:S01]  /*16c20*/  FMUL.FTZ R7, R132.reuse, R151 ;  /* 0x0000009784077220 */ /* 0x040fe20000410000 */
[C---:B------:R-:W-:Y:S01]  /*16c30*/  FMUL.FTZ R18, R132.reuse, R158 ;  /* 0x0000009e84127220 */ /* 0x040fe20000410000 */
[----:B------:R1:W-:Y:S01]  /*16c40*/  MUFU.EX2 R213, R3 ;  /* 0x0000000300d57308 */ /* 0x0003e20000000800 */
[----:B------:R-:W-:Y:S01]  /*16c50*/  LDSM.16.MT88.4 R148, [R221+0xa000] ;  /* 0x00a00000dd94783b */ /* 0x000fe20000004200 */
[C---:B------:R-:W-:Y:S01]  /*16c60*/  FMUL.FTZ R19, R132.reuse, R159 ;  /* 0x0000009f84137220 */ /* 0x040fe20000410000 */
[C---:B------:R-:W-:Y:S01]  /*16c70*/  FMUL.FTZ R34, R132.reuse, R174 ;  /* 0x000000ae84227220 */ /* 0x040fe20000410000 */
[----:B------:R-:W-:Y:S01]  /*16c80*/  FMUL.FTZ R35, R132, R175 ;  /* 0x000000af84237220 */ /* 0x000fe20000410000 */
[-C--:B------:R-:W-:Y:S01]  /*16c90*/  HMMA.16816.F32 R4, R176, R24.reuse, R4 ;  /* 0x00000018b004723c */ /* 0x080fe20000001804 */
[----:B------:R-:W-:Y:S04]  /*16ca0*/  PLOP3.LUT P0, PT, PT, PT, UP0, 0x80, 0x0 ;  /* 0x000000000000781c */ /* 0x000fe80003f0f008 */
[----:B------:R-:W2:Y:S01]  /*16cb0*/  MUFU.EX2 R2, R2 ;  /* 0x0000000200027308 */ /* 0x000ea20000000800 */
[----:B------:R-:W-:Y:S01]  /*16cc0*/  LDSM.16.MT88.4 R172, [R219+0xa800] ;  /* 0x00a80000dbac783b */ /* 0x000fe20000004200 */
[C---:B---3--:R-:W-:Y:S01]  /*16cd0*/  FMUL.FTZ R10, R0.reuse, R146 ;  /* 0x00000092000a7220 */ /* 0x048fe20000410000 */
[C---:B------:R-:W-:Y:S03]  /*16ce0*/  FMUL.FTZ R11, R0.reuse, R147 ;  /* 0x00000093000b7220 */ /* 0x040fe60000410000 */
[C---:B------:R-:W-:Y:S01]  /*16cf0*/  FMUL.FTZ R14, R0.reuse, R154 ;  /* 0x0000009a000e7220 */ /* 0x040fe20000410000 */
[----:B------:R-:W-:Y:S01]  /*16d00*/  FMUL.FTZ R15, R0, R155 ;  /* 0x0000009b000f7220 */ /* 0x000fe20000410000 */
[----:B------:R-:W-:Y:S01]  /*16d10*/  FMUL.FTZ R22, R132, R162 ;  /* 0x000000a284167220 */ /* 0x000fe20000410000 */
[--C-:B-1----:R-:W-:Y:S01]  /*16d20*/  FFMA.FTZ R3, R190, UR4, -R141.reuse ;  /* 0x00000004be037c23 */ /* 0x102fe2000801088d */
[----:B------:R-:W-:Y:S01]  /*16d30*/  FMUL.FTZ R23, R132, R163 ;  /* 0x000000a384177220 */ /* 0x000fe20000410000 */
[C---:B------:R-:W-:Y:S01]  /*16d40*/  FMUL.FTZ R30, R0.reuse, R170 ;  /* 0x000000aa001e7220 */ /* 0x040fe20000410000 */
[----:B------:R-:W-:Y:S01]  /*16d50*/  FMUL.FTZ R31, R0, R171 ;  /* 0x000000ab001f7220 */ /* 0x000fe20000410000 */
[----:B------:R1:W3:Y:S01]  /*16d60*/  MUFU.EX2 R212, R3 ;  /* 0x0000000300d47308 */ /* 0x0002e20000000800 */
[C---:B------:R-:W-:Y:S01]  /*16d70*/  FMUL.FTZ R38, R132.reuse, R38 ;  /* 0x0000002684267220 */ /* 0x040fe20000410000 */
[----:B------:R-:W-:Y:S01]  /*16d80*/  FMUL.FTZ R39, R132, R39 ;  /* 0x0000002784277220 */ /* 0x000fe20000410000 */
[----:B------:R-:W-:Y:S01]  /*16d90*/  FMUL.FTZ R42, R0, R42 ;  /* 0x0000002a002a7220 */ /* 0x000fe20000410000 */
[C---:B--2---:R-:W-:Y:S01]  /*16da0*/  FMUL.FTZ R8, R2.reuse, R144 ;  /* 0x0000009002087220 */ /* 0x044fe20000410000 */
[C---:B------:R-:W-:Y:S01]  /*16db0*/  FMUL.FTZ R9, R2.reuse, R145 ;  /* 0x0000009102097220 */ /* 0x040fe20000410000 */
[C---:B------:R-:W-:Y:S01]  /*16dc0*/  FMUL.FTZ R12, R2.reuse, R152 ;  /* 0x00000098020c7220 */ /* 0x040fe20000410000 */
[----:B------:R-:W-:Y:S01]  /*16dd0*/  FMUL.FTZ R13, R2, R153 ;  /* 0x00000099020d7220 */ /* 0x000fe20000410000 */
[----:B------:R-:W2:Y:S01]  /*16de0*/  LDSM.16.MT88.4 R144, [R222+0xa000] ;  /* 0x00a00000de90783b */ /* 0x000ea20000004200 */
[----:B------:R-:W-:Y:S01]  /*16df0*/  MOV R156, R202 ;  /* 0x000000ca009c7202 */ /* 0x000fe20000000f00 */
[----:B------:R-:W-:Y:S01]  /*16e00*/  FFMA.FTZ R141, R194, UR4, -R141 ;  /* 0x00000004c28d7c23 */ /* 0x000fe2000801088d */
[C---:B------:R-:W-:Y:S01]  /*16e10*/  FMUL.FTZ R28, R2.reuse, R168 ;  /* 0x000000a8021c7220 */ /* 0x040fe20000410000 */
[C---:B------:R-:W-:Y:S02]  /*16e20*/  HMMA.16816.F32 R8, R180.reuse, R24, R8 ;  /* 0x00000018b408723c */ /* 0x040fe40000001808 */
[----:B------:R-:W-:Y:S02]  /*16e30*/  MUFU.EX2 R208, R141 ;  /* 0x0000008d00d07308 */ /* 0x000fe40000000800 */
[----:B------:R-:W-:Y:S01]  /*16e40*/  LDSM.16.MT88.4 R152, [R219+0xb000] ;  /* 0x00b00000db98783b */ /* 0x000fe20000004200 */
[--C-:B-1----:R-:W-:Y:S01]  /*16e50*/  FFMA.FTZ R3, R191, UR4, -R142.reuse ;  /* 0x00000004bf037c23 */ /* 0x102fe2000801088e */
[-C--:B------:R-:W-:Y:S06]  /*16e60*/  HMMA.16816.F32 R12, R180, R26.reuse, R12 ;  /* 0x0000001ab40c723c */ /* 0x080fec000000180c */
[----:B------:R1:W-:Y:S01]  /*16e70*/  MUFU.EX2 R211, R3 ;  /* 0x0000000300d37308 */ /* 0x0003e20000000800 */
[C---:B------:R-:W-:Y:S01]  /*16e80*/  FMUL.FTZ R24, R2.reuse, R164 ;  /* 0x000000a402187220 */ /* 0x040fe20000410000 */
[C---:B------:R-:W-:Y:S04]  /*16e90*/  HMMA.16816.F32 R16, R176.reuse, R26, R16 ;  /* 0x0000001ab010723c */ /* 0x040fe80000001810 */
[----:B------:R-:W-:Y:S02]  /*16ea0*/  FMUL.FTZ R25, R2, R165 ;  /* 0x000000a502197220 */ /* 0x000fe40000410000 */
[-C--:B------:R-:W-:Y:S05]  /*16eb0*/  HMMA.16816.F32 R20, R176, R184.reuse, R20 ;  /* 0x000000b8b014723c */ /* 0x080fea0000001814 */
[C---:B------:R-:W-:Y:S01]  /*16ec0*/  FMUL.FTZ R26, R0.reuse, R166 ;  /* 0x000000a6001a7220 */ /* 0x040fe20000410000 */
[----:B------:R-:W-:Y:S01]  /*16ed0*/  FMUL.FTZ R27, R0, R167 ;  /* 0x000000a7001b7220 */ /* 0x000fe20000410000 */
[C---:B------:R-:W-:Y:S01]  /*16ee0*/  FMUL.FTZ R29, R2.reuse, R169 ;  /* 0x000000a9021d7220 */ /* 0x040fe20000410000 */
[----:B------:R-:W-:Y:S03]  /*16ef0*/  FMUL.FTZ R40, R2, R40 ;  /* 0x0000002802287220 */ /* 0x000fe60000410000 */
[--C-:B-1----:R-:W-:Y:S01]  /*16f00*/  FFMA.FTZ R3, R192, UR4, -R142.reuse ;  /* 0x00000004c0037c23 */ /* 0x102fe2000801088e */
[----:B------:R-:W-:Y:S01]  /*16f10*/  FMUL.FTZ R41, R2, R41 ;  /* 0x0000002902297220 */ /* 0x000fe20000410000 */
[C---:B------:R-:W-:Y:S02]  /*16f20*/  HMMA.16816.F32 R24, R180.reuse, R184, R24 ;  /* 0x000000b8b418723c */ /* 0x040fe40000001818 */
[----:B------:R1:W4:Y:S02]  /*16f30*/  MUFU.EX2 R210, R3 ;  /* 0x0000000300d27308 */ /* 0x0003240000000800 */
[----:B------:R-:W-:Y:S01]  /*16f40*/  FMUL.FTZ R43, R0, R43 ;  /* 0x0000002b002b7220 */ /* 0x000fe20000410000 */
[C---:B------:R-:W-:Y:S01]  /*16f50*/  FMUL.FTZ R44, R2.reuse, R44 ;  /* 0x0000002c022c7220 */ /* 0x040fe20000410000 */
[-C--:B------:R-:W-:Y:S05]  /*16f60*/  HMMA.16816.F32 R28, R180, R186.reuse, R28 ;  /* 0x000000bab41c723c */ /* 0x080fea000000181c */
[----:B------:R-:W-:Y:S01]  /*16f70*/  FMUL.FTZ R45, R2, R45 ;  /* 0x0000002d022d7220 */ /* 0x000fe20000410000 */
[C---:B------:R-:W-:Y:S01]  /*16f80*/  HMMA.16816.F32 R32, R176.reuse, R186, R32 ;  /* 0x000000bab020723c */ /* 0x040fe20000001820 */
[----:B------:R-:W-:Y:S04]  /*16f90*/  LDSM.16.MT88.4 R184, [R222+0xa800] ;  /* 0x00a80000deb8783b */ /* 0x000fe80000004200 */
[C---:B------:R-:W-:Y:S01]  /*16fa0*/  FMUL.FTZ R46, R0.reuse, R46 ;  /* 0x0000002e002e7220 */ /* 0x040fe20000410000 */
[-C--:B--2---:R-:W-:Y:S05]  /*16fb0*/  HMMA.16816.F32 R36, R176, R144.reuse, R36 ;  /* 0x00000090b024723c */ /* 0x084fea0000001824 */
[----:B------:R-:W-:Y:S01]  /*16fc0*/  FMUL.FTZ R47, R0, R47 ;  /* 0x0000002f002f7220 */ /* 0x000fe20000410000 */
[C---:B------:R-:W-:Y:S05]  /*16fd0*/  HMMA.16816.F32 R40, R180.reuse, R144, R40 ;  /* 0x00000090b428723c */ /* 0x040fea0000001828 */
[--C-:B-1----:R-:W-:Y:S01]  /*16fe0*/  FFMA.FTZ R3, R195, UR4, -R142.reuse ;  /* 0x00000004c3037c23 */ /* 0x102fe2000801088e */
[-C--:B------:R-:W-:Y:S01]  /*16ff0*/  HMMA.16816.F32 R44, R180, R146.reuse, R44 ;  /* 0x00000092b42c723c */ /* 0x080fe2000000182c */
[----:B------:R-:W-:Y:S04]  /*17000*/  LDSM.16.MT88.4 R192, [R219+0xb800] ;  /* 0x00b80000dbc0783b */ /* 0x000fe80000004200 */
[----:B------:R-:W-:Y:S01]  /*17010*/  MOV R163, R207 ;  /* 0x000000cf00a37202 */ /* 0x000fe20000000f00 */
[C---:B------:R-:W-:Y:S01]  /*17020*/  FMUL.FTZ R50, R132.reuse, R50 ;  /* 0x0000003284327220 */ /* 0x040fe20000410000 */
[----:B------:R-:W-:Y:S01]  /*17030*/  FMUL.FTZ R51, R132, R51 ;  /* 0x0000003384337220 */ /* 0x000fe20000410000 */
[----:B------:R1:W-:Y:S03]  /*17040*/  MUFU.EX2 R207, R3 ;  /* 0x0000000300cf7308 */ /* 0x0003e60000000800 */
[----:B------:R-:W-:Y:S01]  /*17050*/  FFMA.FTZ R142, R196, UR4, -R142 ;  /* 0x00000004c48e7c23 */ /* 0x000fe2000801088e */
[C---:B------:R-:W-:Y:S01]  /*17060*/  FMUL.FTZ R52, R133.reuse, R52 ;  /* 0x0000003485347220 */ /* 0x040fe20000410000 */
[----:B------:R-:W-:Y:S01]  /*17070*/  FMUL.FTZ R53, R133, R53 ;  /* 0x0000003585357220 */ /* 0x000fe20000410000 */
[C---:B------:R-:W-:Y:S01]  /*17080*/  HMMA.16816.F32 R48, R176.reuse, R146, R48 ;  /* 0x00000092b030723c */ /* 0x040fe20000001830 */
[----:B------:R-:W2:Y:S03]  /*17090*/  LDSM.16.MT88.4 R144, [R217+0xb000] ;  /* 0x00b00000d990783b */ /* 0x000ea60000004200 */
[C---:B------:R-:W-:Y:S01]  /*170a0*/  FMUL.FTZ R54, R132.reuse, R54 ;  /* 0x0000003684367220 */ /* 0x040fe20000410000 */
[----:B------:R-:W-:Y:S01]  /*170b0*/  FMUL.FTZ R55, R132, R55 ;  /* 0x0000003784377220 */ /* 0x000fe20000410000 */
[----:B------:R-:W-:Y:S02]  /*170c0*/  IMAD.MOV.U32 R161, RZ, RZ, R205 ;  /* 0x000000ffffa17224 */ /* 0x000fe400078e00cd */
[C---:B------:R-:W-:Y:S03]  /*170d0*/  FMUL.FTZ R56, R2.reuse, R56 ;  /* 0x0000003802387220 */ /* 0x040fe60000410000 */
[----:B------:R-:W-:Y:S01]  /*170e0*/  FMUL.FTZ R57, R2, R57 ;  /* 0x0000003902397220 */ /* 0x000fe20000410000 */
[--C-:B-1----:R-:W-:Y:S01]  /*170f0*/  FFMA.FTZ R3, R197, UR4, -R143.reuse ;  /* 0x00000004c5037c23 */ /* 0x102fe2000801088f */
[-C--:B------:R-:W-:Y:S03]  /*17100*/  HMMA.16816.F32 R52, R176, R148.reuse, R52 ;  /* 0x00000094b034723c */ /* 0x080fe60000001834 */
[----:B------:R1:W-:Y:S01]  /*17110*/  MUFU.EX2 R205, R3 ;  /* 0x0000000300cd7308 */ /* 0x0003e20000000800 */
[C---:B------:R-:W-:Y:S01]  /*17120*/  FMUL.FTZ R58, R0.reuse, R58 ;  /* 0x0000003a003a7220 */ /* 0x040fe20000410000 */
[----:B------:R-:W-:Y:S01]  /*17130*/  FMUL.FTZ R59, R0, R59 ;  /* 0x0000003b003b7220 */ /* 0x000fe20000410000 */
[C---:B------:R-:W-:Y:S01]  /*17140*/  FMUL.FTZ R60, R2.reuse, R60 ;  /* 0x0000003c023c7220 */ /* 0x040fe20000410000 */
[----:B------:R-:W-:Y:S01]  /*17150*/  FMUL.FTZ R61, R2, R61 ;  /* 0x0000003d023d7220 */ /* 0x000fe20000410000 */
[C---:B------:R-:W-:Y:S03]  /*17160*/  FMUL.FTZ R62, R0.reuse, R62 ;  /* 0x0000003e003e7220 */ /* 0x040fe60000410000 */
[----:B------:R-:W-:Y:S01]  /*17170*/  FMUL.FTZ R63, R0, R63 ;  /* 0x0000003f003f7220 */ /* 0x000fe20000410000 */
[C---:B------:R-:W-:Y:S04]  /*17180*/  HMMA.16816.F32 R56, R180.reuse, R148, R56 ;  /* 0x00000094b438723c */ /* 0x040fe80000001838 */
[C---:B------:R-:W-:Y:S01]  /*17190*/  FMUL.FTZ R64, R133.reuse, R64 ;  /* 0x0000004085407220 */ /* 0x040fe20000410000 */
[C---:B------:R-:W-:Y:S01]  /*171a0*/  FMUL.FTZ R65, R133.reuse, R65 ;  /* 0x0000004185417220 */ /* 0x040fe20000410000 */
[-C--:B------:R-:W-:Y:S05]  /*171b0*/  HMMA.16816.F32 R60, R180, R150.reuse, R60 ;  /* 0x00000096b43c723c */ /* 0x080fea000000183c */
[C---:B------:R-:W-:Y:S01]  /*171c0*/  FMUL.FTZ R66, R132.reuse, R66 ;  /* 0x0000004284427220 */ /* 0x040fe20000410000 */
[----:B------:R-:W-:Y:S01]  /*171d0*/  FMUL.FTZ R67, R132, R67 ;  /* 0x0000004384437220 */ /* 0x000fe20000410000 */
[--C-:B-1----:R-:W-:Y:S01]  /*171e0*/  FFMA.FTZ R3, R200, UR4, -R143.reuse ;  /* 0x00000004c8037c23 */ /* 0x102fe2000801088f */
[C---:B------:R-:W-:Y:S03]  /*171f0*/  FMUL.FTZ R68, R133.reuse, R68 ;  /* 0x0000004485447220 */ /* 0x040fe60000410000 */
[C---:B------:R-:W-:Y:S01]  /*17200*/  FMUL.FTZ R69, R133.reuse, R69 ;  /* 0x0000004585457220 */ /* 0x040fe20000410000 */
[C---:B------:R-:W-:Y:S01]  /*17210*/  FMUL.FTZ R70, R132.reuse, R70 ;  /* 0x0000004684467220 */ /* 0x040fe20000410000 */
[C---:B------:R-:W-:Y:S01]  /*17220*/  HMMA.16816.F32 R64, R176.reuse, R150, R64 ;  /* 0x00000096b040723c */ /* 0x040fe20000001840 */
[----:B------:R-:W1:Y:S03]  /*17230*/  LDSM.16.MT88.4 R148, [R222+0xb000] ;  /* 0x00b00000de94783b */ /* 0x000e660000004200 */
[----:B------:R-:W-:Y:S01]  /*17240*/  FMUL.FTZ R71, R132, R71 ;  /* 0x0000004784477220 */ /* 0x000fe20000410000 */
[----:B------:R-:W-:Y:S01]  /*17250*/  MOV R160, R204 ;  /* 0x000000cc00a07202 */ /* 0x000fe20000000f00 */
[C---:B------:R-:W-:Y:S01]  /*17260*/  FMUL.FTZ R72, R2.reuse, R72 ;  /* 0x0000004802487220 */ /* 0x040fe20000410000 */
[----:B------:R5:W-:Y:S01]  /*17270*/  MUFU.EX2 R204, R3 ;  /* 0x0000000300cc7308 */ /* 0x000be20000000800 */
[----:B------:R-:W-:Y:S03]  /*17280*/  FMUL.FTZ R73, R2, R73 ;  /* 0x0000004902497220 */ /* 0x000fe60000410000 */
[-C--:B--2---:R-:W-:Y:S03]  /*17290*/  HMMA.16816.F32 R68, R176, R144.reuse, R68 ;  /* 0x00000090b044723c */ /* 0x084fe60000001844 */
[C---:B------:R-:W-:Y:S01]  /*172a0*/  FMUL.FTZ R74, R0.reuse, R74 ;  /* 0x0000004a004a7220 */ /* 0x040fe20000410000 */
[----:B------:R-:W-:Y:S01]  /*172b0*/  FMUL.FTZ R75, R0, R75 ;  /* 0x0000004b004b7220 */ /* 0x000fe20000410000 */
[C---:B------:R-:W-:Y:S01]  /*172c0*/  FMUL.FTZ R76, R2.reuse, R76 ;  /* 0x0000004c024c7220 */ /* 0x040fe20000410000 */
[----:B------:R-:W-:Y:S01]  /*172d0*/  FMUL.FTZ R77, R2, R77 ;  /* 0x0000004d024d7220 */ /* 0x000fe20000410000 */
[C---:B------:R-:W-:Y:S01]  /*172e0*/  FMUL.FTZ R78, R0.reuse, R78 ;  /* 0x0000004e004e7220 */ /* 0x040fe20000410000 */
[----:B------:R-:W-:Y:S03]  /*172f0*/  FMUL.FTZ R79, R0, R79 ;  /* 0x0000004f004f7220 */ /* 0x000fe60000410000 */
[C---:B------:R-:W-:Y:S04]  /*17300*/  HMMA.16816.F32 R72, R180.reuse, R144, R72 ;  /* 0x00000090b448723c */ /* 0x040fe80000001848 */
[C---:B------:R-:W-:Y:S01]  /*17310*/  FMUL.FTZ R80, R133.reuse, R80 ;  /* 0x0000005085507220 */ /* 0x040fe20000410000 */
[C---:B------:R-:W-:Y:S01]  /*17320*/  FMUL.FTZ R81, R133.reuse, R81 ;  /* 0x0000005185517220 */ /* 0x040fe20000410000 */
[-C--:B------:R-:W-:Y:S05]  /*17330*/  HMMA.16816.F32 R76, R180, R146.reuse, R76 ;  /* 0x00000092b44c723c */ /* 0x080fea000000184c */
[C---:B------:R-:W-:Y:S01]  /*17340*/  FMUL.FTZ R82, R132.reuse, R82 ;  /* 0x0000005284527220 */ /* 0x040fe20000410000 */
[----:B------:R-:W-:Y:S01]  /*17350*/  FMUL.FTZ R83, R132, R83 ;  /* 0x0000005384537220 */ /* 0x000fe20000410000 */
[--C-:B-----5:R-:W-:Y:S01]  /*17360*/  FFMA.FTZ R3, R198, UR4, -R143.reuse ;  /* 0x00000004c6037c23 */ /* 0x120fe2000801088f */
[----:B------:R-:W-:Y:S03]  /*17370*/  MOV R164, R203 ;  /* 0x000000cb00a47202 */ /* 0x000fe60000000f00 */
[----:B------:R2:W-:Y:S01]  /*17380*/  MUFU.EX2 R203, R3 ;  /* 0x0000000300cb7308 */ /* 0x0005e20000000800 */
[C---:B------:R-:W-:Y:S01]  /*17390*/  FMUL.FTZ R84, R133.reuse, R84 ;  /* 0x0000005485547220 */ /* 0x040fe20000410000 */
[C---:B------:R-:W-:Y:S01]  /*173a0*/  HMMA.16816.F32 R80, R176.reuse, R146, R80 ;  /* 0x00000092b050723c */ /* 0x040fe20000001850 */
[----:B------:R-:W5:Y:S03]  /*173b0*/  LDSM.16.MT88.4 R144, [R221+0xb000] ;  /* 0x00b00000dd90783b */ /* 0x000f660000004200 */
[----:B------:R-:W-:Y:S01]  /*173c0*/  FMUL.FTZ R85, R133, R85 ;  /* 0x0000005585557220 */ /* 0x000fe20000410000 */
[C---:B------:R-:W-:Y:S01]  /*173d0*/  FMUL.FTZ R86, R132.reuse, R86 ;  /* 0x0000005684567220 */ /* 0x040fe20000410000 */
[----:B------:R-:W-:Y:S01]  /*173e0*/  FMUL.FTZ R87, R132, R87 ;  /* 0x0000005784577220 */ /* 0x000fe20000410000 */
[C---:B------:R-:W-:Y:S01]  /*173f0*/  FMUL.FTZ R88, R2.reuse, R88 ;  /* 0x0000005802587220 */ /* 0x040fe20000410000 */
[----:B------:R-:W-:Y:S03]  /*17400*/  FMUL.FTZ R89, R2, R89 ;  /* 0x0000005902597220 */ /* 0x000fe60000410000 */
[C---:B------:R-:W-:Y:S01]  /*17410*/  FMUL.FTZ R90, R0.reuse, R90 ;  /* 0x0000005a005a7220 */ /* 0x040fe20000410000 */
[----:B------:R-:W-:Y:S01]  /*17420*/  FMUL.FTZ R91, R0, R91 ;  /* 0x0000005b005b7220 */ /* 0x000fe20000410000 */
[-C--:B------:R-:W-:Y:S03]  /*17430*/  HMMA.16816.F32 R84, R176, R152.reuse, R84 ;  /* 0x00000098b054723c */ /* 0x080fe60000001854 */
[C---:B------:R-:W-:Y:S01]  /*17440*/  FMUL.FTZ R92, R2.reuse, R92 ;  /* 0x0000005c025c7220 */ /* 0x040fe20000410000 */
[----:B------:R-:W-:Y:S01]  /*17450*/  FMUL.FTZ R93, R2, R93 ;  /* 0x0000005d025d7220 */ /* 0x000fe20000410000 */
[C---:B------:R-:W-:Y:S01]  /*17460*/  FMUL.FTZ R94, R0.reuse, R94 ;  /* 0x0000005e005e7220 */ /* 0x040fe20000410000 */
[C---:B------:R-:W-:Y:S05]  /*17470*/  HMMA.16816.F32 R88, R180.reuse, R152, R88 ;  /* 0x00000098b458723c */ /* 0x040fea0000001858 */
[----:B------:R-:W-:Y:S01]  /*17480*/  FMUL.FTZ R95, R0, R95 ;  /* 0x0000005f005f7220 */ /* 0x000fe20000410000 */
[--C-:B--2---:R-:W-:Y:S01]  /*17490*/  FFMA.FTZ R3, R201, UR4, -R188.reuse ;  /* 0x00000004c9037c23 */ /* 0x104fe200080108bc */
[C---:B------:R-:W-:Y:S01]  /*174a0*/  FMUL.FTZ R96, R133.reuse, R96 ;  /* 0x0000006085607220 */ /* 0x040fe20000410000 */
[C---:B------:R-:W-:Y:S02]  /*174b0*/  FMUL.FTZ R97, R133.reuse, R97 ;  /* 0x0000006185617220 */ /* 0x040fe40000410000 */
[----:B------:R2:W-:Y:S01]  /*174c0*/  MUFU.EX2 R201, R3 ;  /* 0x0000000300c97308 */ /* 0x0005e20000000800 */
[C---:B------:R-:W-:Y:S01]  /*174d0*/  FMUL.FTZ R98, R132.reuse, R98 ;  /* 0x0000006284627220 */ /* 0x040fe20000410000 */
[-C--:B------:R-:W-:Y:S03]  /*174e0*/  HMMA.16816.F32 R92, R180, R154.reuse, R92 ;  /* 0x0000009ab45c723c */ /* 0x080fe6000000185c */
[C---:B------:R-:W-:Y:S01]  /*174f0*/  FMUL.FTZ R99, R132.reuse, R99 ;  /* 0x0000006384637220 */ /* 0x040fe20000410000 */
[C---:B------:R-:W-:Y:S01]  /*17500*/  FMUL.FTZ R100, R133.reuse, R100 ;  /* 0x0000006485647220 */ /* 0x040fe20000410000 */
[----:B------:R-:W-:Y:S01]  /*17510*/  FMUL.FTZ R101, R133, R101 ;  /* 0x0000006585657220 */ /* 0x000fe20000410000 */
[C---:B------:R-:W-:Y:S01]  /*17520*/  FMUL.FTZ R102, R132.reuse, R102 ;  /* 0x0000006684667220 */ /* 0x040fe20000410000 */
[----:B------:R-:W-:Y:S01]  /*17530*/  FMUL.FTZ R103, R132, R103 ;  /* 0x0000006784677220 */ /* 0x000fe20000410000 */
[----:B------:R-:W-:Y:S02]  /*17540*/  FFMA.FTZ R143, R199, UR4, -R143 ;  /* 0x00000004c78f7c23 */ /* 0x000fe4000801088f */
[C---:B------:R-:W-:Y:S01]  /*17550*/  HMMA.16816.F32 R96, R176.reuse, R154, R96 ;  /* 0x0000009ab060723c */ /* 0x040fe20000001860 */
[----:B------:R-:W-:Y:S01]  /*17560*/  LDSM.16.MT88.4 R196, [R222+0xb800] ;  /* 0x00b80000dec4783b */ /* 0x000fe20000004200 */
[----:B------:R-:W-:Y:S02]  /*17570*/  MUFU.EX2 R202, R143 ;  /* 0x0000008f00ca7308 */ /* 0x000fe40000000800 */
[C---:B------:R-:W-:Y:S01]  /*17580*/  FMUL.FTZ R104, R2.reuse, R104 ;  /* 0x0000006802687220 */ /* 0x040fe20000410000 */
[----:B------:R-:W-:Y:S01]  /*17590*/  FMUL.FTZ R105, R2, R105 ;  /* 0x0000006902697220 */ /* 0x000fe20000410000 */
[-C--:B-1----:R-:W-:Y:S05]  /*175a0*/  HMMA.16816.F32 R100, R176, R148.reuse, R100 ;  /* 0x00000094b064723c */ /* 0x082fea0000001864 */
[C---:B------:R-:W-:Y:S01]  /*175b0*/  FMUL.FTZ R106, R0.reuse, R106 ;  /* 0x0000006a006a7220 */ /* 0x040fe20000410000 */
[----:B------:R-:W-:Y:S01]  /*175c0*/  FMUL.FTZ R107, R0, R107 ;  /* 0x0000006b006b7220 */ /* 0x000fe20000410000 */
[C---:B------:R-:W-:Y:S01]  /*175d0*/  FMUL.FTZ R108, R2.reuse, R108 ;  /* 0x0000006c026c7220 */ /* 0x040fe20000410000 */
[----:B------:R-:W-:Y:S03]  /*175e0*/  FMUL.FTZ R109, R2, R109 ;  /* 0x0000006d026d7220 */ /* 0x000fe60000410000 */
[C---:B------:R-:W-:Y:S01]  /*175f0*/  FMUL.FTZ R110, R0.reuse, R110 ;  /* 0x0000006e006e7220 */ /* 0x040fe20000410000 */
[----:B------:R-:W-:Y:S01]  /*17600*/  FMUL.FTZ R111, R0, R111 ;  /* 0x0000006f006f7220 */ /* 0x000fe20000410000 */
[C---:B------:R-:W-:Y:S04]  /*17610*/  HMMA.16816.F32 R104, R180.reuse, R148, R104 ;  /* 0x00000094b468723c */ /* 0x040fe80000001868 */
[--C-:B--2---:R-:W-:Y:S01]  /*17620*/  FFMA.FTZ R3, R156, UR4, -R188.reuse ;  /* 0x000000049c037c23 */ /* 0x104fe200080108bc */
[C---:B------:R-:W-:Y:S01]  /*17630*/  FMUL.FTZ R112, R133.reuse, R112 ;  /* 0x0000007085707220 */ /* 0x040fe20000410000 */
[-C--:B------:R-:W-:Y:S01]  /*17640*/  HMMA.16816.F32 R108, R180, R150.reuse, R108 ;  /* 0x00000096b46c723c */ /* 0x080fe2000000186c */
[----:B------:R-:W1:Y:S01]  /*17650*/  LDSM.16.MT88.4 R156, [R217+0xa800] ;  /* 0x00a80000d99c783b */ /* 0x000e620000004200 */
[----:B------:R2:W-:Y:S03]  /*17660*/  MUFU.EX2 R200, R3 ;  /* 0x0000000300c87308 */ /* 0x0005e60000000800 */
[C---:B------:R-:W-:Y:S01]  /*17670*/  FMUL.FTZ R113, R133.reuse, R113 ;  /* 0x0000007185717220 */ /* 0x040fe20000410000 */
[C---:B------:R-:W-:Y:S01]  /*17680*/  FMUL.FTZ R114, R132.reuse, R114 ;  /* 0x0000007284727220 */ /* 0x040fe20000410000 */
[C---:B------:R-:W-:Y:S01]  /*17690*/  FMUL.FTZ R115, R132.reuse, R115 ;  /* 0x0000007384737220 */ /* 0x040fe20000410000 */
[C---:B------:R-:W-:Y:S03]  /*176a0*/  FMUL.FTZ R116, R133.reuse, R116 ;  /* 0x0000007485747220 */ /* 0x040fe60000410000 */
[C---:B------:R-:W-:Y:S01]  /*176b0*/  FMUL.FTZ R117, R133.reuse, R117 ;  /* 0x0000007585757220 */ /* 0x040fe20000410000 */
[C---:B------:R-:W-:Y:S01]  /*176c0*/  FMUL.FTZ R118, R132.reuse, R118 ;  /* 0x0000007684767220 */ /* 0x040fe20000410000 */
[----:B------:R-:W-:Y:S01]  /*176d0*/  FMUL.FTZ R119, R132, R119 ;  /* 0x0000007784777220 */ /* 0x000fe20000410000 */
[C---:B------:R-:W-:Y:S04]  /*176e0*/  HMMA.16816.F32 R112, R176.reuse, R150, R112 ;  /* 0x00000096b070723c */ /* 0x040fe80000001870 */
[C---:B------:R-:W-:Y:S01]  /*176f0*/  FMUL.FTZ R120, R2.reuse, R120 ;  /* 0x0000007802787220 */ /* 0x040fe20000410000 */
[----:B------:R-:W-:Y:S01]  /*17700*/  FMUL.FTZ R121, R2, R121 ;  /* 0x0000007902797220 */ /* 0x000fe20000410000 */
[-C--:B-----5:R-:W-:Y:S05]  /*17710*/  HMMA.16816.F32 R116, R176, R144.reuse, R116 ;  /* 0x00000090b074723c */ /* 0x0a0fea0000001874 */
[C---:B------:R-:W-:Y:S01]  /*17720*/  FMUL.FTZ R122, R0.reuse, R122 ;  /* 0x0000007a007a7220 */ /* 0x040fe20000410000 */
[----:B------:R-:W-:Y:S01]  /*17730*/  FMUL.FTZ R123, R0, R123 ;  /* 0x0000007b007b7220 */ /* 0x000fe20000410000 */
[----:B------:R-:W-:Y:S01]  /*17740*/  MOV R162, R206 ;  /* 0x000000ce00a27202 */ /* 0x000fe20000000f00 */
[--C-:B--2---:R-:W-:Y:S01]  /*17750*/  FFMA.FTZ R3, R164, UR4, -R188.reuse ;  /* 0x00000004a4037c23 */ /* 0x104fe200080108bc */
[----:B------:R2:W5:Y:S02]  /*17760*/  MUFU.EX2 R206, R142 ;  /* 0x0000008e00ce7308 */ /* 0x0005640000000800 */
[----:B------:R-:W-:Y:S01]  /*17770*/  FFMA.FTZ R188, R140, UR4, -R188 ;  /* 0x000000048cbc7c23 */ /* 0x000fe200080108bc */
[C---:B------:R-:W-:Y:S01]  /*17780*/  FMUL.FTZ R124, R2.reuse, R124 ;  /* 0x0000007c027c7220 */ /* 0x040fe20000410000 */
[C---:B------:R-:W-:Y:S04]  /*17790*/  HMMA.16816.F32 R120, R180.reuse, R144, R120 ;  /* 0x00000090b478723c */ /* 0x040fe80000001878 */
[----:B------:R-:W-:Y:S01]  /*177a0*/  FMUL.FTZ R125, R2, R125 ;  /* 0x0000007d027d7220 */ /* 0x000fe20000410000 */
[C---:B------:R-:W-:Y:S01]  /*177b0*/  FMUL.FTZ R126, R0.reuse, R126 ;  /* 0x0000007e007e7220 */ /* 0x040fe20000410000 */
[----:B------:R-:W-:Y:S01]  /*177c0*/  FMUL.FTZ R127, R0, R127 ;  /* 0x0000007f007f7220 */ /* 0x000fe20000410000 */
[----:B------:R-:W-:Y:S01]  /*177d0*/  IMAD.MOV.U32 R164, RZ, RZ, R139 ;  /* 0x000000ffffa47224 */ /* 0x000fe200078e008b */
[----:B------:R1:W-:Y:S03]  /*177e0*/  MUFU.EX2 R138, R188 ;  /* 0x000000bc008a7308 */ /* 0x0003e60000000800 */
[C---:B------:R-:W-:Y:S01]  /*177f0*/  FMUL.FTZ R128, R133.reuse, R128 ;  /* 0x0000008085807220 */ /* 0x040fe20000410000 */
[C---:B------:R-:W-:Y:S01]  /*17800*/  FMUL.FTZ R129, R133.reuse, R129 ;  /* 0x0000008185817220 */ /* 0x040fe20000410000 */
[-C--:B------:R-:W-:Y:S01]  /*17810*/  HMMA.16816.F32 R124, R180, R146.reuse, R124 ;  /* 0x00000092b47c723c */ /* 0x080fe2000000187c */
[----:B------:R-:W5:Y:S04]  /*17820*/  LDSM.16.MT88.4 R180, [R221+0xa800] ;  /* 0x00a80000ddb4783b */ /* 0x000f680000004200 */
[----:B------:R-:W5:Y:S01]  /*17830*/  MUFU.EX2 R139, R3 ;  /* 0x00000003008b7308 */ /* 0x000f620000000800 */
[C---:B------:R-:W-:Y:S01]  /*17840*/  FMUL.FTZ R130, R132.reuse, R130 ;  /* 0x0000008284827220 */ /* 0x040fe20000410000 */
[----:B------:R-:W-:Y:S01]  /*17850*/  FMUL.FTZ R131, R132, R131 ;  /* 0x0000008384837220 */ /* 0x000fe20000410000 */
[----:B---3--:R-:W-:Y:S03]  /*17860*/  F2FP.F16.F32.PACK_AB R140, R212, R213 ;  /* 0x000000d5d48c723e */ /* 0x008fe600000000ff */
[----:B----4-:R-:W-:Y:S02]  /*17870*/  F2FP.F16.F32.PACK_AB R141, R210, R211 ;  /* 0x000000d3d28d723e */ /* 0x010fe400000000ff */
[----:B--2---:R-:W-:Y:S01]  /*17880*/  F2FP.F16.F32.PACK_AB R142, R208, R209 ;  /* 0x000000d1d08e723e */ /* 0x004fe200000000ff */
[----:B------:R-:W-:Y:S01]  /*17890*/  HMMA.16816.F32 R128, R176, R146, R128 ;  /* 0x00000092b080723c */ /* 0x000fe20000001880 */
[----:B-1----:R-:W1:Y:S03]  /*178a0*/  LDSM.16.MT88.4 R188, [R217+0xb800] ;  /* 0x00b80000d9bc783b */ /* 0x002e660000004200 */
[----:B-----5:R-:W-:Y:S03]  /*178b0*/  F2FP.F16.F32.PACK_AB R143, R206, R207 ;  /* 0x000000cfce8f723e */ /* 0x020fe600000000ff */
[----:B------:R-:W-:Y:S04]  /*178c0*/  F2FP.F16.F32.PACK_AB R176, R204, R205 ;  /* 0x000000cdccb0723e */ /* 0x000fe800000000ff */
[-C--:B------:R-:W-:Y:S01]  /*178d0*/  HMMA.16816.F32 R148, R140, R156.reuse, R4 ;  /* 0x0000009c8c94723c */ /* 0x080fe20000001804 */
[----:B------:R-:W2:Y:S04]  /*178e0*/  LDSM.16.MT88.4 R4, [R221+0xb800] ;  /* 0x00b80000dd04783b */ /* 0x000ea80000004200 */
[----:B------:R-:W-:Y:S02]  /*178f0*/  F2FP.F16.F32.PACK_AB R178, R202, R203 ;  /* 0x000000cbcab2723e */ /* 0x000fe400000000ff */
[----:B------:R-:W-:Y:S04]  /*17900*/  F2FP.F16.F32.PACK_AB R177, R200, R201 ;  /* 0x000000c9c8b1723e */ /* 0x000fe800000000ff */
[----:B------:R-:W-:Y:S07]  /*17910*/  F2FP.F16.F32.PACK_AB R179, R138, R139 ;  /* 0x0000008b8ab3723e */ /* 0x000fee00000000ff */
[C---:B------:R-:W-:Y:S01]  /*17920*/  HMMA.16816.F32 R144, R176.reuse, R156, R8 ;  /* 0x0000009cb090723c */ /* 0x040fe20000001808 */
[----:B------:R-:W3:Y:S04]  /*17930*/  LDL.LU R8, [R1+0xc] ;  /* 0x00000c0001087983 */ /* 0x000ee80000300800 */
[----:B------:R-:W4:Y:S01]  /*17940*/  LDL.LU R3, [R1+0x8] ;  /* 0x0000080001037983 */ /* 0x000f220000300800 */
[-C--:B------:R-:W-:Y:S03]  /*17950*/  HMMA.16816.F32 R152, R176, R158.reuse, R12 ;  /* 0x0000009eb098723c */ /* 0x080fe6000000180c */
[----:B------:R-:W5:Y:S02]  /*17960*/  LDL.LU R13, [R1+0x4] ;  /* 0x00000400010d7983 */ /* 0x000f640000300800 */
[----:B------:R-:W-:Y:S01]  /*17970*/  MOV R11, R164 ;  /* 0x000000a4000b7202 */ /* 0x000fe20000000f00 */
[C---:B------:R-:W-:Y:S01]  /*17980*/  HMMA.16816.F32 R156, R140.reuse, R158, R16 ;  /* 0x0000009e8c9c723c */ /* 0x040fe20000001810 */
[----:B------:R-:W5:Y:S04]  /*17990*/  LDL.LU R12, [R1] ;  /* 0x00000000010c7983 */ /* 0x000f680000300800 */
[----:B------:R-:W-:Y:S01]  /*179a0*/  MOV R10, R163 ;  /* 0x000000a3000a7202 */ /* 0x000fe20000000f00 */
[----:B------:R-:W-:Y:S01]  /*179b0*/  IMAD.MOV.U32 R15, RZ, RZ, R160 ;  /* 0x000000ffff0f7224 */ /* 0x000fe200078e00a0 */
[----:B------:R-:W-:Y:S04]  /*179c0*/  MOV R9, R162 ;  /* 0x000000a200097202 */ /* 0x000fe80000000f00 */
        /* <DEDUP_REMOVED lines=27> */
[-C--:B------:R-:W-:Y:S06]  /*17b80*/  HMMA.16816.F32 R124, R176, R6.reuse, R124 ;  /* 0x00000006b07c723c */ /* 0x080fec000000187c */
[----:B------:R-:W-:Y:S05]  /*17b90*/  HMMA.16816.F32 R128, R140, R6, R128 ;  /* 0x000000068c80723c */ /* 0x000fea0000001880 */
[----:B---3--:R-:W-:Y:S06]  /*17ba0*/  FFMA.FTZ R8, R133, R8, R14 ;  /* 0x0000000885087223 */ /* 0x008fec000001000e */
[----:B------:R-:W-:Y:S01]  /*17bb0*/  FADD.FTZ R8, R15, R8 ;  /* 0x000000080f087221 */ /* 0x000fe20000010000 */
[----:B----4-:R-:W-:Y:S01]  /*17bc0*/  FFMA.FTZ R3, R132, R3, R252 ;  /* 0x0000000384037223 */ /* 0x010fe200000100fc */
[----:B------:R-:W-:Y:S02]  /*17bd0*/  MOV R132, R135 ;  /* 0x0000008700847202 */ /* 0x000fe40000000f00 */
[----:B------:R-:W-:Y:S01]  /*17be0*/  FADD.FTZ R10, R10, R8 ;  /* 0x000000080a0a7221 */ /* 0x000fe20000010000 */
[----:B------:R-:W-:Y:S01]  /*17bf0*/  FADD.FTZ R3, R9, R3 ;  /* 0x0000000309037221 */ /* 0x000fe20000010000 */
[----:B-----5:R-:W-:Y:S01]  /*17c00*/  FFMA.FTZ R2, R2, R13, R247 ;  /* 0x0000000d02027223 */ /* 0x020fe200000100f7 */
[----:B------:R-:W-:Y:S02]  /*17c10*/  FFMA.FTZ R0, R0, R12, R214 ;  /* 0x0000000c00007223 */ /* 0x000fe400000100d6 */
[----:B------:R-:W-:Y:S01]  /*17c20*/  FADD.FTZ R9, R250, R3 ;  /* 0x00000003fa097221 */ /* 0x000fe20000010000 */
[----:B------:R-:W-:Y:S01]  /*17c30*/  FADD.FTZ R2, R246, R2 ;  /* 0x00000002f6027221 */ /* 0x000fe20000010000 */
[----:B------:R-:W-:Y:S03]  /*17c40*/  FADD.FTZ R0, R215, R0 ;  /* 0x00000000d7007221 */ /* 0x000fe60000010000 */
[----:B------:R-:W-:Y:S01]  /*17c50*/  FADD.FTZ R8, R248, R2 ;  /* 0x00000002f8087221 */ /* 0x000fe20000010000 */
[----:B------:R-:W-:Y:S01]  /*17c60*/  FADD.FTZ R2, R251, R9 ;  /* 0x00000009fb027221 */ /* 0x000fe20000010000 */
        /* <DEDUP_REMOVED lines=28> */
.L_x_1504:
        /* <DEDUP_REMOVED lines=98> */
[----:B------:R-:W-:Y:S01]  /*18450*/  MOV R68, 0x40 ;  /* 0x0000004000447802 */ /* 0x000fe20000000f00 */
[C---:B------:R-:W-:Y:S01]  /*18460*/  FMUL.FTZ R151, R3.reuse, R151 ;  /* 0x0000009703977220 */ /* 0x040fe20000410000 */
[----:B------:R-:W-:Y:S01]  /*18470*/  LEA R20, R20, UR4, 0x1 ;  /* 0x0000000414147c11 */ /* 0x000fe2000f8e08ff */
[C---:B------:R-:W-:Y:S01]  /*18480*/  FMUL.FTZ R158, R3.reuse, R158 ;  /* 0x0000009e039e7220 */ /* 0x040fe20000410000 */
        /* <DEDUP_REMOVED lines=16> */
.L_x_1508:
        /* <DEDUP_REMOVED lines=24> */
.L_x_1509:
        /* <DEDUP_REMOVED lines=123> */
[----:B------:R-:W-:Y:S02]  /*18ec0*/  F2FP.F16.F32.PACK_AB R15, R51, R50 ;  /* 0x00000032330f723e */ /* 0x000fe400000000ff */
[----:B-1----:R-:W-:-:S02]  /*18ed0*/  IADD3 R0, R20, R84, RZ ;  /* 0x0000005414007210 */ /* 0x002fc40007ffe0ff */
[-C--:B------:R-:W-:Y:S02]  /*18ee0*/  IADD3 R4, R68, R19.reuse, RZ ;  /* 0x0000001344047210 */ /* 0x080fe40007ffe0ff */
[----:B--2---:R-:W-:Y:S01]  /*18ef0*/  IADD3 R13, R84, R19, RZ ;  /* 0x00000013540d7210 */ /* 0x004fe20007ffe0ff */
[----:B------:R-:W-:Y:S01]  /*18f00*/  STS [R0], R10 ;  /* 0x0000000a00007388 */ /* 0x000fe20000000800 */
[----:B------:R-:W-:Y:S01]  /*18f10*/  F2FP.F16.F32.PACK_AB R24, R43, R24 ;  /* 0x000000182b18723e */ /* 0x000fe200000000ff */
[----:B----4-:R-:W-:Y:S02]  /*18f20*/  IMAD.IADD R3, R20, 0x1, R68 ;  /* 0x0000000114037824 */ /* 0x010fe400078e0244 */
[----:B------:R-:W-:Y:S01]  /*18f30*/  STS [R0+0x400], R9 ;  /* 0x0004000900007388 */ /* 0x000fe20000000800 */
[----:B------:R-:W-:Y:S02]  /*18f40*/  F2FP.F16.F32.PACK_AB R30, R30, R25 ;  /* 0x000000191e1e723e */ /* 0x000fe400000000ff */
[----:B------:R-:W-:Y:S01]  /*18f50*/  F2FP.F16.F32.PACK_AB R29, R47, R29 ;  /* 0x0000001d2f1d723e */ /* 0x000fe200000000ff */
[----:B------:R1:W-:Y:S01]  /*18f60*/  STS [R13], R7 ;  /* 0x000000070d007388 */ /* 0x0003e20000000800 */
[----:B------:R-:W-:Y:S01]  /*18f70*/  F2FP.F16.F32.PACK_AB R28, R35, R139 ;  /* 0x0000008b231c723e */ /* 0x000fe200000000ff */
[----:B-----5:R-:W-:Y:S01]  /*18f80*/  @P6 MUFU.LG2 R12, R133 ;  /* 0x00000085000c6308 */ /* 0x020fe20000000c00 */
[----:B------:R-:W-:Y:S01]  /*18f90*/  F2FP.F16.F32.PACK_AB R27, R27, R26 ;  /* 0x0000001a1b1b723e */ /* 0x000fe200000000ff */
[----:B------:R2:W-:Y:S01]  /*18fa0*/  STS [R13+0x400], R6 ;  /* 0x000400060d007388 */ /* 0x0005e20000000800 */
[----:B------:R-:W-:Y:S01]  /*18fb0*/  IADD3 R2, R0, R68, RZ ;  /* 0x0000004400027210 */ /* 0x000fe20007ffe0ff */
[----:B---3--:R-:W3:Y:S01]  /*18fc0*/  @P0 LDC R11, c[0x0][0x2e8] ;  /* 0x0000ba00ff0b0b82 */ /* 0x008ee20000000800 */
        /* <DEDUP_REMOVED lines=13> */
[----:B------:R5:W-:Y:S01]  /*190a0*/  STS [R3], R21 ;  /* 0x0000001503007388 */ /* 0x000be20000000800 */
[----:B------:R-:W-:Y:S01]  /*190b0*/  F2FP.F16.F32.PACK_AB R47, R173, R176 ;  /* 0x000000b0ad2f723e */ /* 0x000fe200000000ff */
[----:B-1----:R-:W1:Y:S01]  /*190c0*/  @P0 MUFU.LG2 R7, R132 ;  /* 0x0000008400070308 */ /* 0x002e620000000c00 */
[----:B------:R-:W-:Y:S01]  /*190d0*/  F2FP.F16.F32.PACK_AB R46, R83, R82 ;  /* 0x00000052532e723e */ /* 0x000fe200000000ff */
[----:B------:R1:W-:Y:S01]  /*190e0*/  STS [R3+0x400], R18 ;  /* 0x0004001203007388 */ /* 0x0003e20000000800 */
[----:B--2---:R-:W2:Y:S01]  /*190f0*/  @!P1 LDC R6, c[0x0][0x2c4] ;  /* 0x0000b100ff069b82 */ /* 0x004ea20000000800 */
[----:B------:R-:W-:Y:S02]  /*19100*/  F2FP.F16.F32.PACK_AB R49, R49, R72 ;  /* 0x000000483131723e */ /* 0x000fe400000000ff */
[----:B------:R-:W-:Y:S01]  /*19110*/  STS [R4], R16 ;  /* 0x0000001004007388 */ /* 0x000fe20000000800 */
[----:B------:R-:W-:-:S02]  /*19120*/  F2FP.F16.F32.PACK_AB R48, R75, R48 ;  /* 0x000000304b30723e */ /* 0x000fc400000000ff */
[----:B------:R-:W-:Y:S01]  /*19130*/  F2FP.F16.F32.PACK_AB R45, R45, R76 ;  /* 0x0000004c2d2d723e */ /* 0x000fe200000000ff */
[----:B------:R-:W-:Y:S01]  /*19140*/  STS [R4+0x400], R15 ;  /* 0x0004000f04007388 */ /* 0x000fe20000000800 */
[----:B------:R-:W-:Y:S01]  /*19150*/  F2FP.F16.F32.PACK_AB R44, R79, R44 ;  /* 0x0000002c4f2c723e */ /* 0x000fe200000000ff */
[----:B----4-:R-:W4:Y:S01]  /*19160*/  @P1 LDC.64 R8, c[0x0][0x2c0] ;  /* 0x0000b000ff081b82 */ /* 0x010f220000000a00 */
[----:B------:R-:W-:Y:S01]  /*19170*/  F2FP.F16.F32.PACK_AB R43, R177, R178 ;  /* 0x000000b2b12b723e */ /* 0x000fe200000000ff */
[----:B------:R-:W-:Y:S01]  /*19180*/  STS [R3+0x2000], R17 ;  /* 0x0020001103007388 */ /* 0x000fe20000000800 */
[----:B------:R-:W-:Y:S02]  /*19190*/  F2FP.F16.F32.PACK_AB R42, R87, R86 ;  /* 0x00000056572a723e */ /* 0x000fe400000000ff */
        /* <DEDUP_REMOVED lines=9> */
[----:B--2---:R-:W2:Y:S01]  /*19230*/  @P3 LDC R6, c[0x0][0x2e4] ;  /* 0x0000b900ff063b82 */ /* 0x004ea20000000800 */
        /* <DEDUP_REMOVED lines=24> */
[----:B------:R-:W-:Y:S01]  /*193c0*/  SHF.R.S32.HI R10, RZ, 0x3, R179 ;  /* 0x00000003ff0a7819 */ /* 0x000fe200000114b3 */
[----:B------:R-:W-:Y:S01]  /*193d0*/  STS [R20+0x4000], R51 ;  /* 0x0040003314007388 */ /* 0x000fe20000000800 */
[----:B-----5:R-:W-:Y:S02]  /*193e0*/  MOV R21, 0x7f800000 ;  /* 0x7f80000000157802 */ /* 0x020fe40000000f00 */
[----:B-1----:R-:W-:Y:S01]  /*193f0*/  MOV R18, 0x7f800000 ;  /* 0x7f80000000127802 */ /* 0x002fe20000000f00 */
[----:B------:R-:W-:Y:S01]  /*19400*/  STS [R20+0x4400], R50 ;  /* 0x0044003214007388 */ /* 0x000fe20000000800 */
[----:B---3--:R-:W-:-:S03]  /*19410*/  SHF.L.U32 R24, R180, 0x3, RZ ;  /* 0x00000003b4187819 */ /* 0x008fc600000006ff */
        /* <DEDUP_REMOVED lines=19> */
[----:B---3--:R-:W2:Y:S03]  /*19550*/  @!P1 LDC R0, c[0x0][0x270] ;  /* 0x00009c00ff009b82 */ /* 0x008ea60000000800 */
        /* <DEDUP_REMOVED lines=9> */
[----:B---3--:R-:W-:-:S03]  /*195f0*/  VIADD R3, R10, 0x10 ;  /* 0x000000100a037836 */ /* 0x008fc60000000000 */
[----:B------:R-:W-:Y:S02]  /*19600*/  STS [R2+0x6000], R59 ;  /* 0x0060003b02007388 */ /* 0x000fe40000000800 */
[----:B------:R-:W-:Y:S02]  /*19610*/  ISETP.GE.AND P3, PT, R3, UR14, PT ;  /* 0x0000000e03007c0c */ /* 0x000fe4000bf66270 */
[----:B------:R3:W-:Y:S01]  /*19620*/  STS [R2+0x6400], R58 ;  /* 0x0064003a02007388 */ /* 0x0007e20000000800 */
[----:B-----5:R-:W5:Y:S01]  /*19630*/  @P1 LDC R4, c[0x0][0x2c0] ;  /* 0x0000b000ff041b82 */ /* 0x020f620000000800 */
[----:B------:R-:W-:Y:S02]  /*19640*/  IADD3 R3, R10, 0x20, RZ ;  /* 0x000000200a037810 */ /* 0x000fe40007ffe0ff */
[----:B------:R-:W-:Y:S04]  /*19650*/  STS [R5+0x6000], R65 ;  /* 0x0060004105007388 */ /* 0x000fe80000000800 */
[----:B------:R1:W-:Y:S01]  /*19660*/  STS [R5+0x6400], R66 ;  /* 0x0064004205007388 */ /* 0x0003e20000000800 */
[----:B------:R-:W-:Y:S06]  /*19670*/  BAR.SYNC.DEFER_BLOCKING 0x0 ;  /* 0x0000000000007b1d */ /* 0x000fec0000010000 */
[----:B------:R-:W1:Y:S01]  /*19680*/  S2R R14, SR_CTAID.Y ;  /* 0x00000000000e7919 */ /* 0x000e620000002600 */
[----:B------:R-:W5:Y:S01]  /*19690*/  S2R R23, SR_CTAID.Z ;  /* 0x0000000000177919 */ /* 0x000f620000002700 */
[----:B---3--:R-:W-:Y:S01]  /*196a0*/  @P1 MOV R2, 0x1 ;  /* 0x0000000100021802 */ /* 0x008fe20000000f00 */
[----:B--2---:R-:W-:-:S02]  /*196b0*/  @!P1 IMAD R2, R6, R0, RZ ;  /* 0x0000000006029224 */ /* 0x004fc400078e02ff */
[----:B----4-:R-:W-:Y:S01]  /*196c0*/  @P1 IMAD R0, R9, R8, RZ ;  /* 0x0000000809001224 */ /* 0x010fe200078e02ff */
[----:B------:R-:W-:Y:S01]  /*196d0*/  @!P1 MOV R0, R6 ;  /* 0x0000000600009202 */ /* 0x000fe20000000f00 */
[----:B------:R-:W2:Y:S01]  /*196e0*/  @P6 LDC R9, c[0x0][0x2e8] ;  /* 0x0000ba00ff096b82 */ /* 0x000ea20000000800 */
[----:B------:R-:W3:Y:S01]  /*196f0*/  @P5 MUFU.LG2 R8, R138 ;  /* 0x0000008a00085308 */ /* 0x000ee20000000c00 */
[----:B------:R-:W-:Y:S02]  /*19700*/  @!P1 IMAD.MOV.U32 R4, RZ, RZ, 0x1 ;  /* 0x00000001ff049424 */ /* 0x000fe400078e00ff */
[----:B------:R-:W-:Y:S01]  /*19710*/  @P0 FMUL.FTZ R6, R7, 0.69314718246459960938 ;  /* 0x3f31721807060820 */ /* 0x000fe20000410000 */
[----:B------:R4:W4:Y:S03]  /*19720*/  LDS.128 R28, [R231+0x3800] ;  /* 0x00380000e71c7984 */ /* 0x0009260000000c00 */
[----:B------:R-:W-:Y:S01]  /*19730*/  @P0 FFMA.FTZ R21, R135, R11, R6 ;  /* 0x0000000b87150223 */ /* 0x000fe20000010006 */
[----:B---3--:R-:W-:Y:S01]  /*19740*/  @P5 FMUL.FTZ R6, R8, 0.69314718246459960938 ;  /* 0x3f31721808065820 */ /* 0x008fe20000410000 */
[----:B-1----:R-:W-:Y:S01]  /*19750*/  IMAD R5, R14, R2, RZ ;  /* 0x000000020e057224 */ /* 0x002fe200078e02ff */
[----:B------:R-:W-:-:S02]  /*19760*/  IADD3 R2, R10, 0x30, RZ ;  /* 0x000000300a027810 */ /* 0x000fc40007ffe0ff */
[----:B------:R-:W-:Y:S02]  /*19770*/  @P5 FFMA.FTZ R19, R137, R13, R6 ;  /* 0x0000000d89135223 */ /* 0x000fe40000010006 */
[----:B------:R-:W-:Y:S02]  /*19780*/  SEL R5, R5, RZ, !P2 ;  /* 0x000000ff05057207 */ /* 0x000fe40005000000 */
[----:B------:R-:W-:Y:S01]  /*19790*/  ISETP.GE.AND P2, PT, R3, UR14, PT ;  /* 0x0000000e03007c0c */ /* 0x000fe2000bf46270 */
[----:B-----5:R-:W-:Y:S01]  /*197a0*/  IMAD R3, R4, UR4, RZ ;  /* 0x0000000404037c24 */ /* 0x020fe2000f8e02ff */
[----:B------:R-:W-:Y:S01]  /*197b0*/  ISETP.GE.AND P1, PT, R2, UR14, PT ;  /* 0x0000000e02007c0c */ /* 0x000fe2000bf26270 */
[----:B------:R-:W-:Y:S02]  /*197c0*/  IMAD R0, R23, R0, R5 ;  /* 0x0000000017007224 */ /* 0x000fe400078e0205 */
[----:B------:R-:W-:Y:S01]  /*197d0*/  @P6 FMUL.FTZ R5, R12, 0.69314718246459960938 ;  /* 0x3f3172180c056820 */ /* 0x000fe20000410000 */
[----:B------:R-:W-:-:S02]  /*197e0*/  IADD3 R2, R10, 0x40, RZ ;  /* 0x000000400a027810 */ /* 0x000fc40007ffe0ff */
[----:B------:R-:W-:Y:S01]  /*197f0*/  SHF.L.U32 R3, R3, 0x7, RZ ;  /* 0x0000000703037819 */ /* 0x000fe200000006ff */
[----:B--2---:R-:W-:Y:S01]  /*19800*/  @P6 FFMA.FTZ R18, R134, R9, R5 ;  /* 0x0000000986126223 */ /* 0x004fe20000010005 */
        /* <DEDUP_REMOVED lines=59> */
.L_x_1511:
[----:B------:R-:W-:Y:S05]  /*19bc0*/  BSYNC B0 ;  /* 0x0000000000007941 */ /* 0x000fea0003800000 */
.L_x_1510:
        /* <DEDUP_REMOVED lines=35> */
.L_x_1513:
[----:B------:R-:W-:Y:S05]  /*19e00*/  BSYNC B0 ;  /* 0x0000000000007941 */ /* 0x000fea0003800000 */
.L_x_1512:
[----:B---3--:R3:W1:Y:S01]  /*19e10*/  LDS.128 R20, [R231+0x800] ;  /* 0x00080000e7147984 */ /* 0x0086620000000c00 */
[----:B------:R-:W-:Y:S01]  /*19e20*/  BSSY B0, `(.L_x_1514) ;  /* 0x0000016000007945 */ /* 0x000fe20003800000 */
[----:B------:R-:W-:Y:S02]  /*19e30*/  ISETP.GE.AND P4, PT, R14, UR14, PT ;  /* 0x0000000e0e007c0c */ /* 0x000fe4000bf86270 */
[----:B--2---:R3:W2:Y:S01]  /*19e40*/  LDS.128 R16, [R231+0x4800] ;  /* 0x00480000e7107984 */ /* 0x0046a20000000c00 */
        /* <DEDUP_REMOVED lines=18> */
[----:B--2---:R1:W-:Y:S02]  /*19f70*/  @!P3 STG.E.128 desc[UR26][R2.64+0x80], R16 ;  /* 0x000080100200b986 */ /* 0x0043e4000c101d1a */
.L_x_1515:
[----:B------:R-:W-:Y:S05]  /*19f80*/  BSYNC B0 ;  /* 0x0000000000007941 */ /* 0x000fea0003800000 */
.L_x_1514:
[----:B-1----:R1:W1:Y:S01]  /*19f90*/  LDS.128 R20, [R231+0x1000] ;  /* 0x00100000e7147984 */ /* 0x0022620000000c00 */
[----:B------:R-:W-:Y:S01]  /*19fa0*/  BSSY B0, `(.L_x_1516) ;  /* 0x0000015000007945 */ /* 0x000fe20003800000 */
[----:B------:R-:W-:Y:S02]  /*19fb0*/  ISETP.GE.AND P3, PT, R10, UR14, PT ;  /* 0x0000000e0a007c0c */ /* 0x000fe4000bf66270 */
[----:B--2---:R2:W1:Y:S01]  /*19fc0*/  LDS.128 R16, [R231+0x5000] ;  /* 0x00500000e7107984 */ /* 0x0044620000000c00 */
        /* <DEDUP_REMOVED lines=18> */
.L_x_1517:
[----:B------:R-:W-:Y:S05]  /*1a0f0*/  BSYNC B0 ;  /* 0x0000000000007941 */ /* 0x000fea0003800000 */
.L_x_1516:
        /* <DEDUP_REMOVED lines=21> */
.L_x_1519:
[----:B------:R-:W-:Y:S05]  /*1a250*/  BSYNC B0 ;  /* 0x0000000000007941 */ /* 0x000fea0003800000 */
.L_x_1518:
        /* <DEDUP_REMOVED lines=21> */
.L_x_1521:
[----:B------:R-:W-:Y:S05]  /*1a3b0*/  BSYNC B0 ;  /* 0x0000000000007941 */ /* 0x000fea0003800000 */
.L_x_1520:
        /* <DEDUP_REMOVED lines=21> */
.L_x_1523:
[----:B------:R-:W-:Y:S05]  /*1a510*/  BSYNC B0 ;  /* 0x0000000000007941 */ /* 0x000fea0003800000 */
.L_x_1522:
        /* <DEDUP_REMOVED lines=21> */
.L_x_1525:
[----:B------:R-:W-:Y:S05]  /*1a670*/  BSYNC B0 ;  /* 0x0000000000007941 */ /* 0x000fea0003800000 */
.L_x_1524:
        /* <DEDUP_REMOVED lines=19> */
[----:B-1----:R-:W-:Y:S01]  /*1a7b0*/  STG.E.128 desc[UR26][R2.64+0x80], R16 ;  /* 0x0000801002007986 */ /* 0x002fe2000c101d1a */
[----:B------:R-:W-:Y:S05]  /*1a7c0*/  EXIT ;  /* 0x000000000000794d */ /* 0x000fea0003800000 */
.L_x_1526:
        /* <DEDUP_REMOVED lines=11> */
.L_x_2935:


//--------------------- .text._ZN5flash16flash_fwd_kernelI23Flash_fwd_kernel_traitsILi128ELi128ELi32ELi4ELb0ELb0EN7cutlass6half_tE19Flash_kernel_traitsILi128ELi128ELi32ELi4ES3_EELb1ELb0ELb0ELb0ELb0ELb1ELb0ELb0EEEvNS_16Flash_fwd_paramsE --------------------------
	.section	.text._ZN5flash16flash_fwd_kernelI23Flash_fwd_kernel_traitsILi128ELi128ELi32ELi4ELb0ELb0EN7cutlass6half_tE19Flash_kernel_traitsILi128ELi128ELi32ELi4ES3_EELb1ELb0ELb0ELb0ELb0ELb1ELb0ELb0EEEvNS_16Flash_fwd_paramsE,"ax",@progbits
	.align	128
        .global         _ZN5flash16flash_fwd_kernelI23Flash_fwd_kernel_traitsILi128ELi128ELi32ELi4ELb0ELb0EN7cutlass6half_tE19Flash_kernel_traitsILi128ELi128ELi32ELi4ES3_EELb1ELb0ELb0ELb0ELb0ELb1ELb0ELb0EEEvNS_16Flash_fwd_paramsE
        .type           _ZN5flash16flash_fwd_kernelI23Flash_fwd_kernel_traitsILi128ELi128ELi32ELi4ELb0ELb0EN7cutlass6half_tE19Flash_kernel_traitsILi128ELi128ELi32ELi4ES3_EELb1ELb0ELb0ELb0ELb0ELb1ELb0ELb0EEEvNS_16Flash_fwd_paramsE,@function
        .size           _ZN5flash16flash_fwd_kernelI23Flash_fwd_kernel_traitsILi128ELi128ELi32ELi4ELb0ELb0EN7cutlass6half_tE19Flash_kernel_traitsILi128ELi128ELi32ELi4ES3_EELb1ELb0ELb0ELb0ELb0ELb1ELb0ELb0EEEvNS_16Flash_fwd_paramsE,(.L_x_2936 - _ZN5flash16flash_fwd_kernelI23Flash_fwd_kernel_traitsILi128ELi128ELi32ELi4ELb0ELb0EN7cutlass6half_tE19Flash_kernel_traitsILi128ELi128ELi32ELi4ES3_EELb1ELb0ELb0ELb0ELb0ELb1ELb0ELb0EEEvNS_16Flash_fwd_paramsE)
        .other          _ZN5flash16flash_fwd_kernelI23Flash_fwd_kernel_traitsILi128ELi128ELi32ELi4ELb0ELb0EN7cutlass6half_tE19Flash_kernel_traitsILi128ELi128ELi32ELi4ES3_EELb1ELb0ELb0ELb0ELb0ELb1ELb0ELb0EEEvNS_16Flash_fwd_paramsE,@"STO_CUDA_ENTRY STV_DEFAULT"
_ZN5flash16flash_fwd_kernelI23Flash_fwd_kernel_traitsILi128ELi128ELi32ELi4ELb0ELb0EN7cutlass6half_tE19Flash_kernel_traitsILi128ELi128ELi32ELi4ES3_EELb1ELb0ELb0ELb0ELb0ELb1ELb0ELb0EEEvNS_16Flash_fwd_paramsE:
.text._ZN5flash16flash_fwd_kernelI23Flash_fwd_kernel_traitsILi128ELi128ELi32ELi4ELb0ELb0EN7cutlass6half_tE19Flash_kernel_traitsILi128ELi128ELi32ELi4ES3_EELb1ELb0ELb0ELb0ELb0ELb1ELb0ELb0EEEvNS_16Flash_fwd_paramsE:
[----:B------:R-:W1:Y:S08]  /*0000*/  LDC R1, c[0x0][0x28] ;  /* 0x00000a00ff017b82 */ /* 0x000e700000000800 */
[----:B------:R-:W2:Y:S01]  /*0010*/  LDC R6, c[0x0][0x3a8] ;  /* 0x0000ea00ff067b82 */ /* 0x000ea20000000800 */
[----:B------:R-:W-:Y:S01]  /*0020*/  ULDC.U8 UR4, c[0x0][0x3b4] ;  /* 0x0000ed0000047ab9 */ /* 0x000fe20000000000 */
[----:B------:R-:W-:Y:S01]  /*0030*/  ULDC.64 UR34, c[0x0][0x3a0] ;  /* 0x0000e80000227ab9 */ /* 0x000fe20000000a00 */
[----:B------:R-:W-:Y:S01]  /*0040*/  ISETP.NE.AND P2, PT, RZ, UR4, PT ;  /* 0x00000004ff007c0c */ /* 0x000fe2000bf45270 */
[----:B------:R-:W-:Y:S01]  /*0050*/  IMAD.U32 R2, RZ, RZ, UR34 ;  /* 0x00000022ff027e24 */ /* 0x000fe2000f8e00ff */
[----:B------:R-:W-:Y:S01]  /*0060*/  ULDC.64 UR32, c[0x0][0x208] ;  /* 0x0000820000207ab9 */ /* 0x000fe20000000a00 */
[----:B------:R-:W-:-:S02]  /*0070*/  IMAD.U32 R3, RZ, RZ, UR35 ;  /* 0x00000023ff037e24 */ /* 0x000fc4000f8e00ff */
[----:B------:R-:W3:Y:S01]  /*0080*/  LDC R7, c[0x0][0x3ac] ;  /* 0x0000eb00ff077b82 */ /* 0x000ee20000000800 */
[----:B------:R-:W4:Y:S01]  /*0090*/  S2R R91, SR_TID.X ;  /* 0x00000000005b7919 */ /* 0x000f220000002100 */
[----:B------:R-:W-:Y:S01]  /*00a0*/  ULDC.64 UR6, c[0x0][0x2f0] ;  /* 0x0000bc0000067ab9 */ /* 0x000fe20000000a00 */
[----:B------:R-:W-:Y:S01]  /*00b0*/  ULDC.64 UR10, c[0x0][0x2f0] ;  /* 0x0000bc00000a7ab9 */ /* 0x000fe20000000a00 */
[----:B-1----:R-:W-:-:S04]  /*00c0*/  VIADD R1, R1, 0xffffffe0 ;  /* 0xffffffe001017836 */ /* 0x002fc80000000000 */
[----:B------:R2:W5:Y:S01]  /*00d0*/  @P2 LDG.E.64 R4, desc[UR32][R2.64] ;  /* 0x0000002002042981 */ /* 0x000562000c1e1b00 */
[----:B------:R-:W-:Y:S08]  /*00e0*/  S2UR UR28, SR_CTAID.X ;  /* 0x00000000001c79c3 */ /* 0x000ff00000002500 */
[----:B------:R-:W1:Y:S08]  /*00f0*/  S2UR UR14, SR_CTAID.Y ;  /* 0x00000000000e79c3 */ /* 0x000e700000002600 */
[----:B------:R-:W4:Y:S01]  /*0100*/  S2UR UR9, SR_CTAID.Z ;  /* 0x00000000000979c3 */ /* 0x000f220000002700 */
[----:B--2---:R-:W-:-:S07]  /*0110*/  @P2 IMAD.MOV.U32 R2, RZ, RZ, R6 ;  /* 0x000000ffff022224 */ /* 0x004fce00078e0006 */
[----:B------:R-:W2:Y:S01]  /*0120*/  @P2 LDC R0, c[0x0][0x3b0] ;  /* 0x0000ec00ff002b82 */ /* 0x000ea20000000800 */
[----:B---3--:R-:W-:-:S06]  /*0130*/  @P2 IMAD.MOV.U32 R3, RZ, RZ, R7 ;  /* 0x000000ffff032224 */ /* 0x008fcc00078e0007 */
[----:B------:R-:W2:Y:S01]  /*0140*/  @P2 LDG.E.64 R2, desc[UR32][R2.64] ;  /* 0x0000002002022981 */ /* 0x000ea2000c1e1b00 */
[----:B------:R-:W-:Y:S02]  /*0150*/  UISETP.NE.U32.AND UP2, UPT, UR6, URZ, UPT ;  /* 0x0000003f0600728c */ /* 0x000fe4000bf45070 */
[----:B-1----:R-:W-:Y:S02]  /*0160*/  UIMAD.WIDE UR10, UR14, 0x4, UR10 ;  /* 0x000000040e0a78a5 */ /* 0x002fe4000f8e020a */
[----:B------:R-:W-:Y:S01]  /*0170*/  UISETP.NE.AND.EX UP2, UPT, UR7, URZ, UPT, UP2 ;  /* 0x0000003f0700728c */ /* 0x000fe2000bf45320 */
[----:B------:R-:W-:Y:S01]  /*0180*/  ULDC.U8 UR6, c[0x0][0x3c2] ;  /* 0x0000f08000067ab9 */ /* 0x000fe20000000000 */
[----:B----4-:R-:W-:Y:S02]  /*0190*/  ULOP3.LUT UR4, UR9, UR28, UR14, 0xfe, !UPT ;  /* 0x0000001c09047292 */ /* 0x010fe4000f8efe0e */
[----:B------:R-:W-:Y:S02]  /*01a0*/  UISETP.NE.AND UP3, UPT, UR6, URZ, UPT ;  /* 0x0000003f0600728c */ /* 0x000fe4000bf65270 */
[----:B------:R-:W-:Y:S01]  /*01b0*/  PLOP3.LUT P0, PT, PT, PT, UP2, 0x80, 0x0 ;  /* 0x000000000000781c */ /* 0x000fe20003f0f028 */
[----:B------:R-:W-:Y:S01]  /*01c0*/  ULDC.64 UR6, c[0x0][0x2f8] ;  /* 0x0000be0000067ab9 */ /* 0x000fe20000000a00 */
[----:B------:R-:W-:Y:S01]  /*01d0*/  LOP3.LUT P1, RZ, R91, UR4, RZ, 0xfc, !PT ;  /* 0x000000045bff7c12 */ /* 0x000fe2000f82fcff */
[----:B------:R-:W-:-:S02]  /*01e0*/  ULDC.64 UR4, c[0x0][0x300] ;  /* 0x0000c00000047ab9 */ /* 0x000fc40000000a00 */
[----:B------:R-:W-:-:S04]  /*01f0*/  UISETP.NE.U32.AND UP1, UPT, UR4, URZ, UPT ;  /* 0x0000003f0400728c */ /* 0x000fc8000bf25070 */
[----:B------:R-:W-:-:S03]  /*0200*/  UISETP.NE.AND.EX UP1, UPT, UR5, URZ, UPT, UP1 ;  /* 0x0000003f0500728c */ /* 0x000fc6000bf25310 */
[----:B------:R-:W-:Y:S02]  /*0210*/  ULDC.64 UR4, c[0x0][0x2f8] ;  /* 0x0000be0000047ab9 */ /* 0x000fe40000000a00 */
[----:B------:R-:W-:Y:S01]  /*0220*/  UISETP.EQ.U32.AND UP0, UPT, UR4, URZ, UPT ;  /* 0x0000003f0400728c */ /* 0x000fe2000bf02070 */
[----:B------:R-:W1:Y:S03]  /*0230*/  @!P1 LDC.64 R8, c[0x0][0x3b8] ;  /* 0x0000ee00ff089b82 */ /* 0x000e660000000a00 */
[----:B------:R-:W-:Y:S02]  /*0240*/  UISETP.EQ.OR.EX UP0, UPT, UR5, URZ, !UP3, UP0 ;  /* 0x0000003f0500728c */ /* 0x000fe4000df02700 */
[----:B------:R-:W-:Y:S01]  /*0250*/  UIMAD.WIDE UR6, UR14, 0x4, UR6 ;  /* 0x000000040e0678a5 */ /* 0x000fe2000f8e0206 */
[----:B-----5:R-:W-:Y:S02]  /*0260*/  @P2 R2UR UR34, R4 ;  /* 0x00000000042222ca */ /* 0x020fe400000e0000 */
[----:B------:R-:W-:-:S11]  /*0270*/  @P2 R2UR UR35, R5 ;  /* 0x00000000052322ca */ /* 0x000fd600000e0000 */
[----:B------:R-:W-:Y:S02]  /*0280*/  IMAD.U32 R4, RZ, RZ, UR34 ;  /* 0x00000022ff047e24 */ /* 0x000fe4000f8e00ff */
[----:B------:R-:W-:-:S05]  /*0290*/  IMAD.U32 R5, RZ, RZ, UR35 ;  /* 0x00000023ff057e24 */ /* 0x000fca000f8e00ff */
[----:B-1----:R1:W-:Y:S01]  /*02a0*/  @!P1 STG.E.64 desc[UR32][R8.64], R4 ;  /* 0x0000000408009986 */ /* 0x0023e2000c101b20 */
[----:B--2---:R-:W-:Y:S01]  /*02b0*/  @P2 IADD3 R6, P3, R2, R0, RZ ;  /* 0x0000000002062210 */ /* 0x004fe20007f7e0ff */
[----:B------:R-:W-:-:S04]  /*02c0*/  IMAD.U32 R2, RZ, RZ, UR10 ;  /* 0x0000000aff027e24 */ /* 0x000fc8000f8e00ff */
[----:B------:R-:W-:Y:S01]  /*02d0*/  @P2 IMAD.X R7, RZ, RZ, R3, P3 ;  /* 0x000000ffff072224 */ /* 0x000fe200018e0603 */
[----:B------:R-:W-:Y:S01]  /*02e0*/  PLOP3.LUT P2, PT, PT, PT, UP1, 0x80, 0x0 ;  /* 0x000000000000781c */ /* 0x000fe20003f4f018 */
[----:B------:R-:W-:Y:S01]  /*02f0*/  IMAD.U32 R3, RZ, RZ, UR11 ;  /* 0x0000000bff037e24 */ /* 0x000fe2000f8e00ff */
[----:B------:R-:W-:Y:S02]  /*0300*/  @UP1 ULDC.64 UR10, c[0x0][0x300] ;  /* 0x0000c000000a1ab9 */ /* 0x000fe40000000a00 */
[----:B------:R-:W-:Y:S01]  /*0310*/  @UP1 UIMAD.WIDE UR10, UR14, 0x4, UR10 ;  /* 0x000000040e0a18a5 */ /* 0x000fe2000f8e020a */
[----:B-1----:R-:W-:Y:S02]  /*0320*/  @!P1 IMAD.MOV.U32 R4, RZ, RZ, R6 ;  /* 0x000000ffff049224 */ /* 0x002fe400078e0006 */
[----:B------:R-:W-:-:S05]  /*0330*/  @!P1 IMAD.MOV.U32 R5, RZ, RZ, R7 ;  /* 0x000000ffff059224 */ /* 0x000fca00078e0007 */
[----:B------:R1:W-:Y:S01]  /*0340*/  @!P1 STG.E.64 desc[UR32][R8.64+0x8], R4 ;  /* 0x0000080408009986 */ /* 0x0003e2000c101b20 */
[----:B------:R-:W-:-:S03]  /*0350*/  PLOP3.LUT P1, PT, PT, PT, UP0, 0x80, 0x0 ;  /* 0x000000000000781c */ /* 0x000fc60003f2f008 */
[----:B-1----:R-:W2:Y:S04]  /*0360*/  @P0 LDG.E R8, desc[UR32][R2.64] ;  /* 0x0000002002080981 */ /* 0x002ea8000c1e1900 */
[----:B------:R1:W3:Y:S02]  /*0370*/  @P0 LDG.E R4, desc[UR32][R2.64+0x4] ;  /* 0x0000042002040981 */ /* 0x0002e4000c1e1900 */
[----:B-1----:R-:W-:Y:S02]  /*0380*/  IMAD.U32 R2, RZ, RZ, UR10 ;  /* 0x0000000aff027e24 */ /* 0x002fe4000f8e00ff */
[----:B------:R-:W-:-:S05]  /*0390*/  IMAD.U32 R3, RZ, RZ, UR11 ;  /* 0x0000000bff037e24 */ /* 0x000fca000f8e00ff */
[----:B------:R1:W4:Y:S02]  /*03a0*/  @P2 LDG.E R0, desc[UR32][R2.64] ;  /* 0x0000002002002981 */ /* 0x000324000c1e1900 */
[----:B-1----:R-:W-:Y:S01]  /*03b0*/  IMAD.U32 R2, RZ, RZ, UR6 ;  /* 0x00000006ff027e24 */ /* 0x002fe2000f8e00ff */
[----:B------:R-:W-:Y:S01]  /*03c0*/  SHF.R.S32.HI R34, RZ, 0x1f, R91 ;  /* 0x0000001fff227819 */ /* 0x000fe2000001145b */
[----:B------:R-:W-:Y:S01]  /*03d0*/  IMAD.U32 R3, RZ, RZ, UR7 ;  /* 0x00000007ff037e24 */ /* 0x000fe2000f8e00ff */
[----:B------:R-:W-:Y:S01]  /*03e0*/  UMOV UR27, 0xffffffff ;  /* 0xffffffff001b7882 */ /* 0x000fe20000000000 */
[----:B------:R-:W-:-:S03]  /*03f0*/  ULDC UR6, c[0x0][0x270] ;  /* 0x00009c0000067ab9 */ /* 0x000fc60000000800 */
[----:B------:R-:W5:Y:S01]  /*0400*/  @!P1 LDG.E R5, desc[UR32][R2.64] ;  /* 0x0000002002059981 */ /* 0x000f62000c1e1900 */
[----:B------:R-:W-:Y:S01]  /*0410*/  LEA.HI R38, R34, R91, RZ, 0x5 ;  /* 0x0000005b22267211 */ /* 0x000fe200078f28ff */
[----:B------:R-:W-:Y:S01]  /*0420*/  UMOV UR15, URZ ;  /* 0x0000003f000f7c82 */ /* 0x000fe20008000000 */
[----:B------:R-:W-:Y:S01]  /*0430*/  UIMAD UR7, UR14, UR6, UR9 ;  /* 0x000000060e0772a4 */ /* 0x000fe2000f8e0209 */
[----:B------:R-:W-:Y:S01]  /*0440*/  UMOV UR8, 0xffffffff ;  /* 0xffffffff00087882 */ /* 0x000fe20000000000 */
[----:B--2---:R-:W-:Y:S02]  /*0450*/  @P0 R2UR UR27, R8 ;  /* 0x00000000081b02ca */ /* 0x004fe400000e0000 */
[----:B---3--:R-:W-:Y:S02]  /*0460*/  @P0 R2UR UR23, R4 ;  /* 0x00000000041702ca */ /* 0x008fe400000e0000 */
[----:B------:R-:W-:Y:S01]  /*0470*/  ISETP.NE.U32.AND P0, PT, RZ, UR4, PT ;  /* 0x00000004ff007c0c */ /* 0x000fe2000bf05070 */
[----:B------:R-:W-:-:S10]  /*0480*/  USHF.L.U32 UR4, UR7, 0x5, URZ ;  /* 0x0000000507047899 */ /* 0x000fd4000800063f */
[----:B------:R-:W-:-:S07]  /*0490*/  @UP2 UIADD3 UR23, UR23, -UR27, URZ ;  /* 0x8000001b17172290 */ /* 0x000fce000fffe03f */
[----:B------:R-:W-:Y:S01]  /*04a0*/  @!UP2 ULDC UR23, c[0x0][0x2c4] ;  /* 0x0000b1000017aab9 */ /* 0x000fe20000000800 */
[----:B----4-:R-:W-:Y:S02]  /*04b0*/  @P2 R2UR UR15, R0 ;  /* 0x00000000000f22ca */ /* 0x010fe400000e0000 */
[----:B------:R-:W-:Y:S02]  /*04c0*/  LOP3.LUT R0, R38, 0xffffffe0, RZ, 0xc0, !PT ;  /* 0xffffffe026007812 */ /* 0x000fe400078ec0ff */
[----:B------:R-:W-:Y:S01]  /*04d0*/  ISETP.NE.AND.EX P2, PT, RZ, UR5, PT, P0 ;  /* 0x00000005ff007c0c */ /* 0x000fe2000bf45300 */
[----:B------:R-:W-:Y:S02]  /*04e0*/  USHF.R.S32.HI UR5, URZ, 0x1f, UR4 ;  /* 0x0000001f3f057899 */ /* 0x000fe40008011404 */
[----:B------:R-:W-:Y:S01]  /*04f0*/  IMAD.IADD R0, R91, 0x1, -R0 ;  /* 0x000000015b007824 */ /* 0x000fe200078e0a00 */
[----:B-----5:R-:W-:-:S04]  /*0500*/  @!P1 R2UR UR8, R5 ;  /* 0x00000000050892ca */ /* 0x020fc800000e0000 */
[--C-:B------:R-:W-:Y:S02]  /*0510*/  IADD3 R248, P1, P0, R6, UR4, R0.reuse ;  /* 0x0000000406f87c10 */ /* 0x100fe4000f83e000 */
[----:B------:R-:W-:-:S04]  /*0520*/  SHF.R.S32.HI R0, RZ, 0x1f, R0 ;  /* 0x0000001fff007819 */ /* 0x000fc80000011400 */
[----:B------:R-:W-:Y:S01]  /*0530*/  IADD3.X R174, R7, UR5, R0, P1, P0 ;  /* 0x0000000507ae7c10 */ /* 0x000fe20008fe0400 */
[----:B------:R-:W-:Y:S06]  /*0540*/  @!P2 BRA `(.L_x_1527) ;  /* 0x00000000001ca947 */ /* 0x000fec0003800000 */
[----:B------:R-:W-:-:S13]  /*0550*/  PLOP3.LUT P0, PT, PT, PT, UP3, 0x80, 0x0 ;  /* 0x000000000000781c */ /* 0x000fda0003f0f038 */
[----:B------:R-:W2:Y:S04]  /*0560*/  @P0 LDG.E R0, desc[UR32][R2.64+0x4] ;  /* 0x0000042002000981 */ /* 0x000ea8000c1e1900 */
[----:B------:R-:W3:Y:S01]  /*0570*/  @!P0 LDG.E R2, desc[UR32][R2.64] ;  /* 0x0000002002028981 */ /* 0x000ee2000c1e1900 */
[----:B--2---:R-:W-:-:S13]  /*0580*/  @P0 R2UR UR10, R0 ;  /* 0x00000000000a02ca */ /* 0x004fda00000e0000 */
[----:B------:R-:W-:-:S07]  /*0590*/  @UP3 UIADD3 UR10, UR10, -UR8, URZ ;  /* 0x800000080a0a3290 */ /* 0x000fce000fffe03f */
[----:B---3--:R-:W-:Y:S01]  /*05a0*/  @!P0 R2UR UR10, R2 ;  /* 0x00000000020a82ca */ /* 0x008fe200000e0000 */
[----:B------:R-:W-:-:S14]  /*05b0*/  BRA `(.L_x_1528) ;  /* 0x0000000000047947 */ /* 0x000fdc0003800000 */
.L_x_1527:
[----:B------:R-:W-:-:S05]  /*05c0*/  ULDC UR10, c[0x0][0x2c8] ;  /* 0x0000b200000a7ab9 */ /* 0x000fca0000000800 */
.L_x_1528:
        /* <DEDUP_REMOVED lines=29> */
[----:B------:R-:W-:Y:S01]  /*07a0*/  UISETP.NE.AND UP0, UPT, UR27, -0x1, UPT ;  /* 0xffffffff1b00788c */ /* 0x000fe2000bf05270 */
[CC--:B------:R-:W-:Y:S01]  /*07b0*/  LEA.HI R7, R34.reuse, R91.reuse, RZ, 0x3 ;  /* 0x0000005b22077211 */ /* 0x0c0fe200078f18ff */
[----:B------:R-:W-:Y:S01]  /*07c0*/  UIADD3 UR23, -UR7, UR23, URZ ;  /* 0x0000001707177290 */ /* 0x000fe2000fffe13f */
[CC--:B------:R-:W-:Y:S02]  /*07d0*/  LEA.HI R17, R34.reuse, R91.reuse, RZ, 0x6 ;  /* 0x0000005b22117211 */ /* 0x0c0fe400078f30ff */
[----:B------:R-:W-:-:S03]  /*07e0*/  LEA.HI R34, R34, R91, RZ, 0x4 ;  /* 0x0000005b22227211 */ /* 0x000fc600078f20ff */
[----:B------:R-:W-:-:S03]  /*07f0*/  IMAD.SHL.U32 R17, R17, 0x8, RZ ;  /* 0x0000000811117824 */ /* 0x000fc600078e00ff */
[----:B------:R-:W-:Y:S01]  /*0800*/  @UP0 ULDC.64 UR6, c[0x0][0x240] ;  /* 0x0000900000060ab9 */ /* 0x000fe20000000a00 */
[----:B------:R-:W-:Y:S02]  /*0810*/  @!UP0 USHF.R.S32.HI UR10, URZ, 0x1f, UR14 ;  /* 0x0000001f3f0a8899 */ /* 0x000fe4000801140e */
[----:B------:R-:W-:-:S04]  /*0820*/  @UP0 UIMAD.WIDE.U32 UR12, UR27, UR6, URZ ;  /* 0x000000061b0c02a5 */ /* 0x000fc8000f8e003f */
[----:B------:R-:W-:Y:S02]  /*0830*/  @UP0 UIMAD UR4, UR27, UR7, UR13 ;  /* 0x000000071b0402a4 */ /* 0x000fe4000f8e020d */
[----:B------:R-:W-:Y:S01]  /*0840*/  ULEA.HI.SX32 UR13, UR39, 0xffffffff, 0x1b ;  /* 0xffffffff270d7891 */ /* 0x000fe2000f8fda3f */
        /* <DEDUP_REMOVED lines=12> */
[----:B------:R-:W-:Y:S02]  /*0910*/  UISETP.NE.AND UP0, UPT, UR8, -0x1, UPT ;  /* 0xffffffff0800788c */ /* 0x000fe4000bf05270 */
[----:B------:R-:W-:-:S04]  /*0920*/  UIMAD UR10, UR10, UR6, URZ ;  /* 0x000000060a0a72a4 */ /* 0x000fc8000f8e023f */
        /* <DEDUP_REMOVED lines=12> */
[----:B------:R-:W-:Y:S02]  /*09f0*/  SHF.R.S32.HI R2, RZ, 0x3, R7 ;  /* 0x00000003ff027819 */ /* 0x000fe40000011407 */
[----:B------:R-:W-:Y:S01]  /*0a00*/  LOP3.LUT R7, R7, 0xfffffff8, RZ, 0xc0, !PT ;  /* 0xfffffff807077812 */ /* 0x000fe200078ec0ff */
[----:B------:R-:W-:Y:S01]  /*0a10*/  IMAD.MOV R0, RZ, RZ, -R6 ;  /* 0x000000ffff007224 */ /* 0x000fe200078e0a06 */
[C---:B------:R-:W-:Y:S01]  /*0a20*/  ISETP.GE.AND P3, PT, R2.reuse, UR23, PT ;  /* 0x0000001702007c0c */ /* 0x040fe2000bf66270 */
[----:B------:R-:W-:Y:S02]  /*0a30*/  VIADD R33, R2, 0x10 ;  /* 0x0000001002217836 */ /* 0x000fe40000000000 */
[----:B------:R-:W-:Y:S02]  /*0a40*/  IMAD R0, R8, R0, R3 ;  /* 0x0000000008007224 */ /* 0x000fe400078e0203 */
[----:B------:R-:W-:Y:S01]  /*0a50*/  IMAD.IADD R37, R91, 0x1, -R7 ;  /* 0x000000015b257824 */ /* 0x000fe200078e0a07 */
[----:B------:R-:W-:Y:S01]  /*0a60*/  LOP3.LUT R7, R13, UR9, RZ, 0x3c, !PT ;  /* 0x000000090d077c12 */ /* 0x000fe2000f8e3cff */
[----:B------:R-:W-:Y:S01]  /*0a70*/  VIADD R4, R2, 0x20 ;  /* 0x0000002002047836 */ /* 0x000fe20000000000 */
[----:B------:R-:W-:Y:S01]  /*0a80*/  ISETP.GT.U32.AND P4, PT, R8, R0, PT ;  /* 0x000000000800720c */ /* 0x000fe20003f84070 */
[----:B------:R-:W-:Y:S01]  /*0a90*/  IMAD.SHL.U32 R20, R37, 0x8, RZ ;  /* 0x0000000825147824 */ /* 0x000fe200078e00ff */
[----:B------:R-:W-:Y:S01]  /*0aa0*/  ISETP.GE.AND P5, PT, R7, RZ, PT ;  /* 0x000000ff0700720c */ /* 0x000fe20003fa6270 */
[----:B------:R-:W-:Y:S01]  /*0ab0*/  VIADD R3, R2, 0x30 ;  /* 0x0000003002037836 */ /* 0x000fe20000000000 */
[----:B------:R-:W-:Y:S01]  /*0ac0*/  ISETP.GE.AND P1, PT, R4, UR23, PT ;  /* 0x0000001704007c0c */ /* 0x000fe2000bf26270 */
[----:B------:R-:W1:Y:S01]  /*0ad0*/  @!P3 LDC.64 R14, c[0x0][0x240] ;  /* 0x00009000ff0ebb82 */ /* 0x000e620000000a00 */
[----:B------:R-:W-:Y:S01]  /*0ae0*/  SHF.R.S32.HI R21, RZ, 0x1f, R20 ;  /* 0x0000001fff157819 */ /* 0x000fe20000011414 */
[----:B------:R-:W-:Y:S01]  /*0af0*/  IMAD.U32 R4, RZ, RZ, UR28 ;  /* 0x0000001cff047e24 */ /* 0x000fe2000f8e00ff */
[----:B------:R-:W-:Y:S01]  /*0b00*/  ISETP.GE.AND P0, PT, R3, UR23, PT ;  /* 0x0000001703007c0c */ /* 0x000fe2000bf06270 */
[----:B------:R-:W-:Y:S01]  /*0b10*/  VIADD R11, R2, 0x40 ;  /* 0x00000040020b7836 */ /* 0x000fe20000000000 */
[----:B------:R-:W-:-:S03]  /*0b20*/  SHF.R.S32.HI R3, RZ, 0x1f, R2 ;  /* 0x0000001fff037819 */ /* 0x000fc60000011402 */
[----:B------:R-:W-:Y:S01]  /*0b30*/  @!P4 IMAD.IADD R0, R0, 0x1, -R8 ;  /* 0x000000010000c824 */ /* 0x000fe200078e0a08 */
[----:B------:R-:W2:Y:S01]  /*0b40*/  @!P3 LDC.64 R18, c[0x0][0x210] ;  /* 0x00008400ff12bb82 */ /* 0x000ea20000000a00 */
[----:B------:R-:W-:Y:S01]  /*0b50*/  @!P4 VIADD R6, R6, 0x1 ;  /* 0x000000010606c836 */ /* 0x000fe20000000000 */
[----:B------:R-:W-:Y:S01]  /*0b60*/  ISETP.GE.AND P4, PT, R11, UR23, PT ;  /* 0x000000170b007c0c */ /* 0x000fe2000bf86270 */
[----:B------:R-:W3:Y:S01]  /*0b70*/  @!P1 S2R R27, SR_CgaCtaId ;  /* 0x00000000001b9919 */ /* 0x000ee20000008800 */
[----:B------:R-:W-:Y:S01]  /*0b80*/  ISETP.GE.U32.AND P6, PT, R0, R8, PT ;  /* 0x000000080000720c */ /* 0x000fe20003fc6070 */
[----:B------:R-:W-:Y:S01]  /*0b90*/  IMAD.U32 R0, RZ, RZ, UR6 ;  /* 0x00000006ff007e24 */ /* 0x000fe2000f8e00ff */
[----:B------:R-:W-:Y:S01]  /*0ba0*/  IADD3 R8, P2, R20, UR12, RZ ;  /* 0x0000000c14087c10 */ /* 0x000fe2000ff5e0ff */
[----:B------:R-:W-:Y:S01]  /*0bb0*/  IMAD.WIDE R4, R4, 0x80, R2 ;  /* 0x0000008004047825 */ /* 0x000fe200078e0202 */
[----:B------:R-:W4:Y:S01]  /*0bc0*/  @!P1 LDC.64 R24, c[0x0][0x240] ;  /* 0x00009000ff189b82 */ /* 0x000f220000000a00 */
[----:B------:R-:W-:Y:S01]  /*0bd0*/  UMOV UR6, 0x400 ;  /* 0x0000040000067882 */ /* 0x000fe20000000000 */
[----:B------:R-:W-:Y:S01]  /*0be0*/  IADD3.X R9, R21, UR4, RZ, P2, !PT ;  /* 0x0000000415097c10 */ /* 0x000fe200097fe4ff */
[----:B------:R-:W-:Y:S01]  /*0bf0*/  UIMAD UR12, UR13, -0x20, UR5 ;  /* 0xffffffe00d0c78a4 */ /* 0x000fe2000f8e0205 */
[----:B------:R-:W-:Y:S01]  /*0c00*/  ISETP.GE.AND P2, PT, R33, UR23, PT ;  /* 0x0000001721007c0c */ /* 0x000fe2000bf46270 */
[----:B------:R-:W-:Y:S01]  /*0c10*/  IMAD.WIDE.U32 R8, R0, UR9, R8 ;  /* 0x0000000900087c25 */ /* 0x000fe2000f8e0008 */
[----:B------:R-:W-:-:S02]  /*0c20*/  SHF.L.U32 R0, R2, 0x6, RZ ;  /* 0x0000000602007819 */ /* 0x000fc400000006ff */
[----:B------:R-:W5:Y:S01]  /*0c30*/  S2UR UR4, SR_CgaCtaId ;  /* 0x00000000000479c3 */ /* 0x000f620000008800 */
[----:B------:R-:W-:Y:S01]  /*0c40*/  @UP0 ULDC.64 UR8, c[0x0][0x248] ;  /* 0x0000920000080ab9 */ /* 0x000fe20000000a00 */
[----:B------:R-:W-:Y:S01]  /*0c50*/  @P6 VIADD R6, R6, 0x1 ;  /* 0x0000000106066836 */ /* 0x000fe20000000000 */
[----:B------:R-:W-:Y:S01]  /*0c60*/  LOP3.LUT R0, R0, 0x1c0, RZ, 0xc0, !PT ;  /* 0x000001c000007812 */ /* 0x000fe200078ec0ff */
[----:B------:R-:W-:Y:S01]  /*0c70*/  VIADD R7, R9, UR7 ;  /* 0x0000000709077c36 */ /* 0x000fe20008000000 */
[----:B------:R-:W-:Y:S01]  /*0c80*/  ISETP.NE.AND P6, PT, R13, RZ, PT ;  /* 0x000000ff0d00720c */ /* 0x000fe20003fc5270 */
[----:B------:R-:W-:Y:S01]  /*0c90*/  IMAD.MOV.U32 R26, RZ, RZ, R6 ;  /* 0x000000ffff1a7224 */ /* 0x000fe200078e0006 */
[----:B------:R-:W-:Y:S02]  /*0ca0*/  LOP3.LUT R12, R0, 0x38, R20, 0xf8, !PT ;  /* 0x00000038000c7812 */ /* 0x000fe400078ef814 */
[----:B------:R-:W3:Y:S01]  /*0cb0*/  @!P2 LDC.64 R22, c[0x0][0x240] ;  /* 0x00009000ff16ab82 */ /* 0x000ee20000000a00 */
[----:B------:R-:W4:Y:S01]  /*0cc0*/  @!P2 S2R R32, SR_CgaCtaId ;  /* 0x000000000020a919 */ /* 0x000f220000008800 */
[----:B------:R-:W-:Y:S01]  /*0cd0*/  SHF.R.U32.HI R10, RZ, 0x3, R0 ;  /* 0x00000003ff0a7819 */ /* 0x000fe20000011600 */
[----:B-1----:R-:W-:Y:S01]  /*0ce0*/  @!P3 IMAD R0, R5, R14, RZ ;  /* 0x0000000e0500b224 */ /* 0x002fe200078e02ff */
[----:B------:R-:W-:Y:S01]  /*0cf0*/  @UP0 UIMAD.WIDE.U32 UR18, UR16, UR8, URZ ;  /* 0x00000008101202a5 */ /* 0x000fe2000f8e003f */
[----:B------:R-:W-:Y:S01]  /*0d00*/  @!P3 IMAD.MOV.U32 R6, RZ, RZ, R8 ;  /* 0x000000ffff06b224 */ /* 0x000fe200078e0008 */
[----:B------:R-:W-:Y:S01]  /*0d10*/  LOP3.LUT R16, R12, R10, RZ, 0x3c, !PT ;  /* 0x0000000a0c107212 */ /* 0x000fe200078e3cff */
[----:B------:R-:W-:Y:S01]  /*0d20*/  @!P5 IMAD.MOV R26, RZ, RZ, -R26 ;  /* 0x000000ffff1ad224 */ /* 0x000fe200078e0a1a */
[----:B------:R-:W1:Y:S01]  /*0d30*/  @!P2 LDC.64 R30, c[0x0][0x210] ;  /* 0x00008400ff1eab82 */ /* 0x000e620000000a00 */
[C---:B------:R-:W-:Y:S01]  /*0d40*/  @!P3 IMAD R12, R4.reuse, R15, R0 ;  /* 0x0000000f040cb224 */ /* 0x040fe200078e0200 */
[C---:B------:R-:W-:Y:S01]  /*0d50*/  @!P2 IADD3 R0, P5, R4.reuse, 0x10, RZ ;  /* 0x000000100400a810 */ /* 0x040fe20007fbe0ff */
[----:B------:R-:W-:Y:S01]  /*0d60*/  @!P3 IMAD.WIDE.U32 R10, R4, R14, R6 ;  /* 0x0000000e040ab225 */ /* 0x000fe200078e0006 */
[----:B------:R-:W-:Y:S01]  /*0d70*/  @!P6 LOP3.LUT R26, RZ, R13, RZ, 0x33, !PT ;  /* 0x0000000dff1ae212 */ /* 0x000fe200078e33ff */
[----:B------:R-:W-:Y:S01]  /*0d80*/  @UP0 UIMAD UR16, UR16, UR9, URZ ;  /* 0x00000009101002a4 */ /* 0x000fe2000f8e023f */
[----:B------:R-:W-:Y:S01]  /*0d90*/  LOP3.LUT R17, R16, 0xfffffe00, R17, 0xf8, !PT ;  /* 0xfffffe0010117812 */ /* 0x000fe200078ef811 */
[----:B------:R-:W-:Y:S01]  /*0da0*/  VIADD R14, R2, 0x50 ;  /* 0x00000050020e7836 */ /* 0x000fe20000000000 */
[----:B------:R-:W-:Y:S01]  /*0db0*/  @!P3 IADD3 R11, R11, R12, RZ ;  /* 0x0000000c0b0bb210 */ /* 0x000fe20007ffe0ff */
[----:B------:R-:W-:Y:S01]  /*0dc0*/  @!P2 IMAD.X R13, RZ, RZ, R5, P5 ;  /* 0x000000ffff0da224 */ /* 0x000fe200028e0605 */
[----:B--2---:R-:W-:Y:S01]  /*0dd0*/  @!P3 LEA R12, P6, R10, R18, 0x1 ;  /* 0x000000120a0cb211 */ /* 0x004fe200078c08ff */
[----:B------:R-:W2:Y:S01]  /*0de0*/  @!P1 LDC.64 R28, c[0x0][0x210] ;  /* 0x00008400ff1c9b82 */ /* 0x000ea20000000a00 */
[----:B------:R-:W-:Y:S01]  /*0df0*/  ISETP.GE.AND P5, PT, R14, UR23, PT ;  /* 0x000000170e007c0c */ /* 0x000fe2000bfa6270 */
[----:B-----5:R-:W-:-:S02]  /*0e00*/  ULEA UR4, UR4, UR6, 0x18 ;  /* 0x0000000604047291 */ /* 0x020fc4000f8ec03f */
[----:B------:R-:W-:Y:S01]  /*0e10*/  @UP0 UIADD3 UR16, UR19, UR16, URZ ;  /* 0x0000001013100290 */ /* 0x000fe2000fffe03f */
[-C--:B---3--:R-:W-:Y:S01]  /*0e20*/  @!P2 IMAD R14, R13, R22.reuse, RZ ;  /* 0x000000160d0ea224 */ /* 0x088fe200078e02ff */
[----:B------:R-:W-:Y:S01]  /*0e30*/  @!P3 LEA.HI.X R13, R10, R19, R11, 0x1, P6 ;  /* 0x000000130a0db211 */ /* 0x000fe200030f0c0b */
[----:B------:R-:W-:Y:S01]  /*0e40*/  @!P2 IMAD.MOV.U32 R10, RZ, RZ, R8 ;  /* 0x000000ffff0aa224 */ /* 0x000fe200078e0008 */
[----:B------:R-:W-:Y:S01]  /*0e50*/  @!P1 IADD3 R16, P6, R4, 0x20, RZ ;  /* 0x0000002004109810 */ /* 0x000fe20007fde0ff */
[----:B------:R-:W-:Y:S01]  /*0e60*/  @!P2 IMAD.MOV.U32 R11, RZ, RZ, R7 ;  /* 0x000000ffff0ba224 */ /* 0x000fe200078e0007 */
[----:B------:R-:W-:Y:S01]  /*0e70*/  @!P2 MOV R19, 0x400 ;  /* 0x000004000013a802 */ /* 0x000fe20000000f00 */
[C---:B------:R-:W-:Y:S01]  /*0e80*/  @!P2 IMAD R18, R0.reuse, R23, R14 ;  /* 0x000000170012a224 */ /* 0x040fe200078e020e */
[----:B------:R-:W-:Y:S01]  /*0e90*/  @!P1 MOV R14, 0x400 ;  /* 0x00000400000e9802 */ /* 0x000fe20000000f00 */
[----:B------:R-:W-:Y:S01]  /*0ea0*/  @!P2 IMAD.WIDE.U32 R10, R0, R22, R10 ;  /* 0x00000016000aa225 */ /* 0x000fe200078e000a */
[----:B----4-:R-:W-:Y:S01]  /*0eb0*/  @!P2 LEA R22, R32, R19, 0x18 ;  /* 0x000000132016a211 */ /* 0x010fe200078ec0ff */
[----:B------:R-:W-:Y:S01]  /*0ec0*/  @UP0 ULDC.64 UR6, c[0x0][0x250] ;  /* 0x0000940000060ab9 */ /* 0x000fe20000000a00 */
[----:B------:R-:W-:Y:S01]  /*0ed0*/  @!P1 LEA R27, R27, R14, 0x18 ;  /* 0x0000000e1b1b9211 */ /* 0x000fe200078ec0ff */
[----:B------:R-:W-:Y:S01]  /*0ee0*/  @!P1 IMAD.X R15, RZ, RZ, R5, P6 ;  /* 0x000000ffff0f9224 */ /* 0x000fe200030e0605 */
[----:B------:R-:W-:Y:S01]  /*0ef0*/  LEA R227, R17, UR4, 0x1 ;  /* 0x0000000411e37c11 */ /* 0x000fe2000f8e08ff */
[----:B------:R-:W-:Y:S01]  /*0f00*/  @!P2 IMAD.IADD R11, R11, 0x1, R18 ;  /* 0x000000010b0ba824 */ /* 0x000fe200078e0212 */
[C---:B-1----:R-:W-:Y:S01]  /*0f10*/  @!P2 LEA R14, P6, R10.reuse, R30, 0x1 ;  /* 0x0000001e0a0ea211 */ /* 0x042fe200078c08ff */
[----:B------:R-:W1:Y:S01]  /*0f20*/  @!P0 LDC.64 R18, c[0x0][0x240] ;  /* 0x00009000ff128b82 */ /* 0x000e620000000a00 */
[-C--:B------:R-:W-:Y:S01]  /*0f30*/  @!P1 IMAD R0, R15, R24.reuse, RZ ;  /* 0x000000180f009224 */ /* 0x080fe200078e02ff */
[----:B------:R-:W-:Y:S01]  /*0f40*/  @!PT LDS RZ, [RZ] ;  /* 0x00000000fffff984 */ /* 0x000fe20000000800 */
[----:B------:R-:W-:Y:S01]  /*0f50*/  @!PT LDS RZ, [RZ] ;  /* 0x00000000fffff984 */ /* 0x000fe20000000800 */
[----:B------:R-:W-:Y:S01]  /*0f60*/  @!PT LDS RZ, [RZ] ;  /* 0x00000000fffff984 */ /* 0x000fe20000000800 */
[----:B------:R-:W-:Y:S01]  /*0f70*/  @!P3 LDGSTS.E.BYPASS.LTC128B.128 [R227], desc[UR32][R12.64] ;  /* 0x000000000ce3bfae */ /* 0x000fe2000b901d60 */
[----:B------:R-:W-:Y:S01]  /*0f80*/  @!P2 LEA.HI.X R15, R10, R31, R11, 0x1, P6 ;  /* 0x0000001f0a0fa211 */ /* 0x000fe200030f0c0b */
[----:B------:R-:W-:Y:S01]  /*0f90*/  @!P1 IMAD.MOV.U32 R10, RZ, RZ, R8 ;  /* 0x000000ffff0a9224 */ /* 0x000fe200078e0008 */
[----:B------:R-:W-:Y:S01]  /*0fa0*/  ISETP.GE.AND P6, PT, R2, UR12, PT ;  /* 0x0000000c02007c0c */ /* 0x000fe2000bfc6270 */
[----:B------:R-:W-:Y:S01]  /*0fb0*/  @!P1 IMAD.MOV.U32 R11, RZ, RZ, R7 ;  /* 0x000000ffff0b9224 */ /* 0x000fe200078e0007 */
[----:B------:R3:W-:Y:S01]  /*0fc0*/  @!P3 LDGSTS.E.BYPASS.LTC128B.128 [R227+0x4000], desc[UR32][R12.64+0x80] ;  /* 0x040000800ce3bfae */ /* 0x0007e2000b901d60 */
[----:B------:R-:W-:Y:S01]  /*0fd0*/  @UP0 UIMAD.WIDE.U32 UR20, UR10, UR6, URZ ;  /* 0x000000060a1402a5 */ /* 0x000fe2000f8e003f */
[----:B------:R-:W-:Y:S01]  /*0fe0*/  @!P1 IMAD.WIDE.U32 R10, R16, R24, R10 ;  /* 0x00000018100a9225 */ /* 0x000fe200078e000a */
[----:B------:R-:W4:Y:S01]  /*0ff0*/  @!P4 S2R R30, SR_CgaCtaId ;  /* 0x00000000001ec919 */ /* 0x000f220000008800 */
[----:B------:R-:W-:Y:S01]  /*1000*/  @UP0 UIMAD UR10, UR10, UR7, URZ ;  /* 0x000000070a0a02a4 */ /* 0x000fe2000f8e023f */
[----:B------:R-:W5:Y:S03]  /*1010*/  @!P0 S2R R31, SR_CgaCtaId ;  /* 0x00000000001f8919 */ /* 0x000f660000008800 */
[----:B------:R-:W-:-:S03]  /*1020*/  @UP0 UIADD3 UR17, UR21, UR10, URZ ;  /* 0x0000000a15110290 */ /* 0x000fc6000fffe03f */
[----:B------:R-:W1:Y:S01]  /*1030*/  @!P6 S2R R32, SR_CgaCtaId ;  /* 0x000000000020e919 */ /* 0x000e620000008800 */
[----:B---3--:R-:W-:Y:S01]  /*1040*/  @!P1 IMAD R12, R16, R25, R0 ;  /* 0x00000019100c9224 */ /* 0x008fe200078e0200 */
[----:B------:R-:W-:Y:S01]  /*1050*/  @!P0 MOV R16, 0x400 ;  /* 0x0000040000108802 */ /* 0x000fe20000000f00 */
[----:B------:R-:W-:Y:S01]  /*1060*/  @!P2 IMAD R0, R17, 0x2, R22 ;  /* 0x000000021100a824 */ /* 0x000fe200078e0216 */
[----:B------:R-:W3:Y:S01]  /*1070*/  @!P0 LDC.64 R24, c[0x0][0x210] ;  /* 0x00008400ff188b82 */ /* 0x000ee20000000a00 */
[----:B------:R-:W-:Y:S01]  /*1080*/  @!P1 IMAD.IADD R11, R11, 0x1, R12 ;  /* 0x000000010b0b9824 */ /* 0x000fe200078e020c */
[C---:B--2---:R-:W-:Y:S02]  /*1090*/  @!P1 LEA R12, P3, R10.reuse, R28, 0x1 ;  /* 0x0000001c0a0c9211 */ /* 0x044fe400078608ff */
[----:B------:R-:W-:Y:S02]  /*10a0*/  @!P2 LDGSTS.E.BYPASS.LTC128B.128 [R0+0x800], desc[UR32][R14.64] ;  /* 0x008000000e00afae */ /* 0x000fe4000b901d60 */
[----:B------:R-:W-:Y:S01]  /*10b0*/  @!P1 LEA.HI.X R13, R10, R29, R11, 0x1, P3 ;  /* 0x0000001d0a0d9211 */ /* 0x000fe200018f0c0b */
[----:B------:R-:W-:Y:S01]  /*10c0*/  VIADD R11, R2, 0x70 ;  /* 0x00000070020b7836 */ /* 0x000fe20000000000 */
[----:B------:R2:W-:Y:S01]  /*10d0*/  @!P2 LDGSTS.E.BYPASS.LTC128B.128 [R0+0x4800], desc[UR32][R14.64+0x80] ;  /* 0x048000800e00afae */ /* 0x0005e2000b901d60 */
[----:B------:R-:W3:Y:S01]  /*10e0*/  @!P4 LDC.64 R22, c[0x0][0x240] ;  /* 0x00009000ff16cb82 */ /* 0x000ee20000000a00 */
[----:B-----5:R-:W-:-:S02]  /*10f0*/  @!P0 LEA R16, R31, R16, 0x18 ;  /* 0x000000101f108211 */ /* 0x020fc400078ec0ff */
[----:B------:R-:W-:Y:S01]  /*1100*/  ISETP.GE.AND P3, PT, R11, UR23, PT ;  /* 0x000000170b007c0c */ /* 0x000fe2000bf66270 */
[----:B------:R-:W-:-:S04]  /*1110*/  @!P0 IMAD.MOV.U32 R11, RZ, RZ, R7 ;  /* 0x000000ffff0b8224 */ /* 0x000fc800078e0007 */
[----:B------:R-:W5:Y:S01]  /*1120*/  @!P4 LDC.64 R28, c[0x0][0x210] ;  /* 0x00008400ff1ccb82 */ /* 0x000f620000000a00 */
[----:B--2---:R-:W-:Y:S01]  /*1130*/  @!P0 IADD3 R14, P2, R4, 0x30, RZ ;  /* 0x00000030040e8810 */ /* 0x004fe20007f5e0ff */
[----:B------:R-:W-:Y:S01]  /*1140*/  VIADD R0, R2, 0x60 ;  /* 0x0000006002007836 */ /* 0x000fe20000000000 */
[----:B------:R-:W-:Y:S02]  /*1150*/  @!P4 MOV R15, 0x400 ;  /* 0x00000400000fc802 */ /* 0x000fe40000000f00 */
[----:B------:R-:W-:Y:S02]  /*1160*/  @!P0 IADD3.X R10, RZ, R5, RZ, P2, !PT ;  /* 0x00000005ff0a8210 */ /* 0x000fe400017fe4ff */
[----:B------:R-:W-:Y:S01]  /*1170*/  ISETP.GE.AND P2, PT, R0, UR23, PT ;  /* 0x0000001700007c0c */ /* 0x000fe2000bf46270 */
[----:B------:R-:W-:Y:S01]  /*1180*/  @!P1 IMAD R0, R17, 0x2, R27 ;  /* 0x0000000211009824 */ /* 0x000fe200078e021b */
[----:B----4-:R-:W-:Y:S01]  /*1190*/  @!P4 LEA R27, R30, R15, 0x18 ;  /* 0x0000000f1e1bc211 */ /* 0x010fe200078ec0ff */
[----:B-1----:R-:W-:-:S03]  /*11a0*/  @!P0 IMAD R10, R10, R18, RZ ;  /* 0x000000120a0a8224 */ /* 0x002fc600078e02ff */
[----:B------:R-:W-:Y:S04]  /*11b0*/  @!P1 LDGSTS.E.BYPASS.LTC128B.128 [R0+0x1000], desc[UR32][R12.64] ;  /* 0x010000000c009fae */ /* 0x000fe8000b901d60 */
[----:B------:R1:W-:Y:S03]  /*11c0*/  @!P1 LDGSTS.E.BYPASS.LTC128B.128 [R0+0x5000], desc[UR32][R12.64+0x80] ;  /* 0x050000800c009fae */ /* 0x0003e6000b901d60 */
[----:B------:R-:W2:Y:S01]  /*11d0*/  @!P2 LDC.64 R30, c[0x0][0x210] ;  /* 0x00008400ff1eab82 */ /* 0x000ea20000000a00 */
[----:B-1----:R-:W-:Y:S01]  /*11e0*/  @!P0 IMAD R12, R14, R19, R10 ;  /* 0x000000130e0c8224 */ /* 0x002fe200078e020a */
[----:B------:R-:W-:Y:S01]  /*11f0*/  @!P4 IADD3 R0, P1, R4, 0x40, RZ ;  /* 0x000000400400c810 */ /* 0x000fe20007f3e0ff */
[----:B------:R-:W-:-:S04]  /*1200*/  @!P0 IMAD.MOV.U32 R10, RZ, RZ, R8 ;  /* 0x000000ffff0a8224 */ /* 0x000fc800078e0008 */
[----:B------:R-:W-:Y:S02]  /*1210*/  @!P0 IMAD.WIDE.U32 R10, R14, R18, R10 ;  /* 0x000000120e0a8225 */ /* 0x000fe400078e000a */
[----:B------:R-:W1:Y:S02]  /*1220*/  @!P5 LDC.64 R18, c[0x0][0x240] ;  /* 0x00009000ff12db82 */ /* 0x000e640000000a00 */
[----:B------:R-:W-:Y:S01]  /*1230*/  @!P4 IMAD.X R13, RZ, RZ, R5, P1 ;  /* 0x000000ffff0dc224 */ /* 0x000fe200008e0605 */
[----:B---3--:R-:W-:Y:S01]  /*1240*/  @!P0 LEA R14, P1, R10, R24, 0x1 ;  /* 0x000000180a0e8211 */ /* 0x008fe200078208ff */
[----:B------:R-:W-:Y:S01]  /*1250*/  @!P0 IMAD.IADD R12, R11, 0x1, R12 ;  /* 0x000000010b0c8824 */ /* 0x000fe200078e020c */
[----:B------:R-:W3:Y:S01]  /*1260*/  @!P5 S2R R24, SR_CgaCtaId ;  /* 0x000000000018d919 */ /* 0x000ee20000008800 */
[----:B------:R-:W-:-:S03]  /*1270*/  @!P4 IMAD R11, R13, R22, RZ ;  /* 0x000000160d0bc224 */ /* 0x000fc600078e02ff */
[----:B------:R-:W-:Y:S01]  /*1280*/  @!P0 LEA.HI.X R15, R10, R25, R12, 0x1, P1 ;  /* 0x000000190a0f8211 */ /* 0x000fe200008f0c0c */
[C---:B------:R-:W-:Y:S01]  /*1290*/  @!P4 IMAD R12, R0.reuse, R23, R11 ;  /* 0x00000017000cc224 */ /* 0x040fe200078e020b */
[----:B------:R-:W4:Y:S01]  /*12a0*/  @!P3 S2R R25, SR_CgaCtaId ;  /* 0x000000000019b919 */ /* 0x000f220000008800 */
[----:B------:R-:W-:Y:S02]  /*12b0*/  @!P4 IMAD.MOV.U32 R10, RZ, RZ, R8 ;  /* 0x000000ffff0ac224 */ /* 0x000fe400078e0008 */
[----:B------:R-:W-:Y:S02]  /*12c0*/  @!P4 IMAD.MOV.U32 R11, RZ, RZ, R7 ;  /* 0x000000ffff0bc224 */ /* 0x000fe400078e0007 */
[----:B------:R-:W-:Y:S02]  /*12d0*/  @!P4 IMAD.WIDE.U32 R10, R0, R22, R10 ;  /* 0x00000016000ac225 */ /* 0x000fe400078e000a */
[----:B------:R-:W2:Y:S02]  /*12e0*/  @!P2 LDC.64 R22, c[0x0][0x240] ;  /* 0x00009000ff16ab82 */ /* 0x000ea40000000a00 */
[----:B------:R-:W-:-:S02]  /*12f0*/  @!P0 IMAD R0, R17, 0x2, R16 ;  /* 0x0000000211008824 */ /* 0x000fc400078e0210 */
[----:B------:R-:W3:Y:S01]  /*1300*/  @!P2 S2R R16, SR_CgaCtaId ;  /* 0x000000000010a919 */ /* 0x000ee20000008800 */
[----:B------:R-:W-:Y:S01]  /*1310*/  @!P4 IMAD.IADD R11, R11, 0x1, R12 ;  /* 0x000000010b0bc824 */ /* 0x000fe200078e020c */
[C---:B-----5:R-:W-:Y:S01]  /*1320*/  @!P4 LEA R12, P1, R10.reuse, R28, 0x1 ;  /* 0x0000001c0a0cc211 */ /* 0x060fe200078208ff */
[----:B------:R-:W-:Y:S03]  /*1330*/  @!P0 LDGSTS.E.BYPASS.LTC128B.128 [R0+0x1800], desc[UR32][R14.64] ;  /* 0x018000000e008fae */ /* 0x000fe6000b901d60 */
[----:B------:R-:W-:Y:S01]  /*1340*/  @!P4 LEA.HI.X R13, R10, R29, R11, 0x1, P1 ;  /* 0x0000001d0a0dc211 */ /* 0x000fe200008f0c0b */
[----:B------:R5:W-:Y:S01]  /*1350*/  @!P0 LDGSTS.E.BYPASS.LTC128B.128 [R0+0x5800], desc[UR32][R14.64+0x80] ;  /* 0x058000800e008fae */ /* 0x000be2000b901d60 */
[C---:B------:R-:W-:Y:S01]  /*1360*/  ISETP.GE.AND P0, PT, R33.reuse, UR12, PT ;  /* 0x0000000c21007c0c */ /* 0x040fe2000bf06270 */
[----:B------:R-:W4:Y:S01]  /*1370*/  @!P5 LDC.64 R28, c[0x0][0x210] ;  /* 0x00008400ff1cdb82 */ /* 0x000f220000000a00 */
[----:B------:R-:W-:-:S02]  /*1380*/  ISETP.GE.AND P1, PT, R33, UR12, PT ;  /* 0x0000000c21007c0c */ /* 0x000fc4000bf26270 */
[----:B------:R-:W-:Y:S02]  /*1390*/  P2R R33, PR, RZ, 0x1 ;  /* 0x00000001ff217803 */ /* 0x000fe40000000000 */
[----:B------:R-:W-:-:S04]  /*13a0*/  @!P6 MOV R10, 0x400 ;  /* 0x00000400000ae802 */ /* 0x000fc80000000f00 */
[----:B------:R-:W-:Y:S02]  /*13b0*/  @!P6 LEA R35, R32, R10, 0x18 ;  /* 0x0000000a2023e211 */ /* 0x000fe400078ec0ff */
[----:B-----5:R-:W-:Y:S01]  /*13c0*/  SHF.R.S32.HI R14, RZ, 0x4, R34 ;  /* 0x00000004ff0e7819 */ /* 0x020fe20000011422 */
[----:B------:R-:W-:-:S03]  /*13d0*/  @!P4 IMAD R0, R17, 0x2, R27 ;  /* 0x000000021100c824 */ /* 0x000fc600078e021b */
[----:B------:R-:W-:Y:S02]  /*13e0*/  LEA.HI R11, R34, R14, RZ, 0x1 ;  /* 0x0000000e220b7211 */ /* 0x000fe400078f08ff */
[----:B------:R-:W-:Y:S02]  /*13f0*/  @!P4 LDGSTS.E.BYPASS.LTC128B.128 [R0+0x2000], desc[UR32][R12.64] ;  /* 0x020000000c00cfae */ /* 0x000fe4000b901d60 */
[----:B------:R-:W-:Y:S02]  /*1400*/  LOP3.LUT R11, R11, 0xfffffffe, RZ, 0xc0, !PT ;  /* 0xfffffffe0b0b7812 */ /* 0x000fe400078ec0ff */
[----:B------:R5:W-:Y:S02]  /*1410*/  @!P4 LDGSTS.E.BYPASS.LTC128B.128 [R0+0x6000], desc[UR32][R12.64+0x80] ;  /* 0x060000800c00cfae */ /* 0x000be4000b901d60 */
[----:B------:R-:W-:Y:S02]  /*1420*/  IADD3 R36, R14, -R11, RZ ;  /* 0x8000000b0e247210 */ /* 0x000fe40007ffe0ff */
[----:B------:R-:W-:-:S04]  /*1430*/  @!P2 MOV R11, 0x400 ;  /* 0x00000400000ba802 */ /* 0x000fc80000000f00 */
[----:B---3--:R-:W-:Y:S02]  /*1440*/  @!P2 LEA R27, R16, R11, 0x18 ;  /* 0x0000000b101ba211 */ /* 0x008fe400078ec0ff */
[----:B-----5:R-:W-:Y:S02]  /*1450*/  @!P5 IADD3 R0, P0, R4, 0x50, RZ ;  /* 0x000000500400d810 */ /* 0x020fe40007f1e0ff */
[----:B------:R-:W-:-:S03]  /*1460*/  @!P5 MOV R12, 0x400 ;  /* 0x00000400000cd802 */ /* 0x000fc60000000f00 */
[--C-:B------:R-:W-:Y:S01]  /*1470*/  @!P5 IMAD.X R10, RZ, RZ, R5.reuse, P0 ;  /* 0x000000ffff0ad224 */ /* 0x100fe200000e0605 */
[----:B------:R-:W-:Y:S02]  /*1480*/  @!P2 IADD3 R14, P0, R4, 0x60, RZ ;  /* 0x00000060040ea810 */ /* 0x000fe40007f1e0ff */
[----:B------:R-:W-:Y:S01]  /*1490*/  @!P5 LEA R32, R24, R12, 0x18 ;  /* 0x0000000c1820d211 */ /* 0x000fe200078ec0ff */
[----:B-1----:R-:W-:Y:S02]  /*14a0*/  @!P5 IMAD R10, R10, R18, RZ ;  /* 0x000000120a0ad224 */ /* 0x002fe400078e02ff */
[----:B------:R-:W-:Y:S02]  /*14b0*/  @!P2 IMAD.X R13, RZ, RZ, R5, P0 ;  /* 0x000000ffff0da224 */ /* 0x000fe400000e0605 */
[----:B------:R-:W-:Y:S02]  /*14c0*/  @!P5 IMAD.MOV.U32 R12, RZ, RZ, R8 ;  /* 0x000000ffff0cd224 */ /* 0x000fe400078e0008 */
[----:B--2---:R-:W-:-:S02]  /*14d0*/  @!P2 IMAD R11, R13, R22, RZ ;  /* 0x000000160d0ba224 */ /* 0x004fc400078e02ff */
[----:B------:R-:W-:Y:S02]  /*14e0*/  @!P5 IMAD.MOV.U32 R13, RZ, RZ, R7 ;  /* 0x000000ffff0dd224 */ /* 0x000fe400078e0007 */
[----:B------:R-:W-:Y:S02]  /*14f0*/  @!P5 IMAD R19, R0, R19, R10 ;  /* 0x000000130013d224 */ /* 0x000fe400078e020a */
[----:B------:R-:W-:Y:S02]  /*1500*/  @!P2 IMAD R16, R14, R23, R11 ;  /* 0x000000170e10a224 */ /* 0x000fe400078e020b */
[----:B------:R-:W-:Y:S02]  /*1510*/  @!P5 IMAD.WIDE.U32 R12, R0, R18, R12 ;  /* 0x00000012000cd225 */ /* 0x000fe400078e000c */
[----:B------:R-:W1:Y:S02]  /*1520*/  @!P1 S2R R18, SR_CgaCtaId ;  /* 0x0000000000129919 */ /* 0x000e640000008800 */
[----:B------:R-:W-:-:S02]  /*1530*/  @!P2 IMAD.MOV.U32 R10, RZ, RZ, R8 ;  /* 0x000000ffff0aa224 */ /* 0x000fc400078e0008 */
[----:B------:R-:W-:Y:S02]  /*1540*/  @!P2 IMAD.MOV.U32 R11, RZ, RZ, R7 ;  /* 0x000000ffff0ba224 */ /* 0x000fe400078e0007 */
[----:B------:R-:W-:Y:S02]  /*1550*/  @!P5 IMAD.IADD R0, R13, 0x1, R19 ;  /* 0x000000010d00d824 */ /* 0x000fe400078e0213 */
[----:B------:R-:W-:Y:S01]  /*1560*/  @!P2 IMAD.WIDE.U32 R10, R14, R22, R10 ;  /* 0x000000160e0aa225 */ /* 0x000fe200078e000a */
[----:B----4-:R-:W-:-:S04]  /*1570*/  @!P5 LEA R14, P0, R12, R28, 0x1 ;  /* 0x0000001c0c0ed211 */ /* 0x010fc800078008ff */
[----:B------:R-:W-:Y:S01]  /*1580*/  @!P5 LEA.HI.X R15, R12, R29, R0, 0x1, P0 ;  /* 0x0000001d0c0fd211 */ /* 0x000fe200000f0c00 */
[----:B------:R-:W-:Y:S01]  /*1590*/  @!P2 IMAD.IADD R0, R11, 0x1, R16 ;  /* 0x000000010b00a824 */ /* 0x000fe200078e0210 */
[----:B------:R-:W2:Y:S01]  /*15a0*/  @!P3 LDC.64 R28, c[0x0][0x240] ;  /* 0x00009000ff1cbb82 */ /* 0x000ea20000000a00 */
[----:B------:R-:W-:Y:S02]  /*15b0*/  @!P2 LEA R12, P0, R10, R30, 0x1 ;  /* 0x0000001e0a0ca211 */ /* 0x000fe400078008ff */
[----:B------:R-:W-:Y:S02]  /*15c0*/  LOP3.LUT R11, R34, 0xfffffff0, RZ, 0xc0, !PT ;  /* 0xfffffff0220b7812 */ /* 0x000fe400078ec0ff */
[----:B------:R-:W-:Y:S02]  /*15d0*/  @!P2 LEA.HI.X R13, R10, R31, R0, 0x1, P0 ;  /* 0x0000001f0a0da211 */ /* 0x000fe400000f0c00 */
[----:B------:R-:W-:Y:S01]  /*15e0*/  PLOP3.LUT P0, PT, PT, PT, UP0, 0x80, 0x0 ;  /* 0x000000000000781c */ /* 0x000fe20003f0f008 */
[----:B------:R-:W-:Y:S01]  /*15f0*/  IMAD.IADD R0, R91, 0x1, -R11 ;  /* 0x000000015b007824 */ /* 0x000fe200078e0a0b */
[----:B------:R-:W-:-:S02]  /*1600*/  @!P3 MOV R10, 0x400 ;  /* 0x00000400000ab802 */ /* 0x000fc40000000f00 */
[----:B------:R-:W-:Y:S02]  /*1610*/  @!P1 MOV R16, 0x400 ;  /* 0x0000040000109802 */ /* 0x000fe40000000f00 */
[----:B------:R-:W-:Y:S02]  /*1620*/  SHF.R.S32.HI R11, RZ, 0x1f, R0 ;  /* 0x0000001fff0b7819 */ /* 0x000fe40000011400 */
[----:B------:R-:W-:Y:S02]  /*1630*/  @!P3 LEA R23, R25, R10, 0x18 ;  /* 0x0000000a1917b211 */ /* 0x000fe400078ec0ff */
[----:B------:R-:W-:-:S03]  /*1640*/  LEA.HI R25, R11, R0, RZ, 0x3 ;  /* 0x000000000b197211 */ /* 0x000fc600078f18ff */
[----:B-1----:R-:W-:Y:S05]  /*1650*/  @P0 BRA `(.L_x_1530) ;  /* 0x0000000000340947 */ /* 0x002fea0003800000 */
        /* <DEDUP_REMOVED lines=12> */
[----:B------:R-:W-:Y:S02]  /*1720*/  UIADD3 UR16, UR19, UR16, URZ ;  /* 0x0000001013107290 */ /* 0x000fe4000fffe03f */
.L_x_1530:
[----:B------:R-:W-:Y:S01]  /*1730*/  @!P3 IADD3 R22, P4, R4, 0x70, RZ ;  /* 0x000000700416b810 */ /* 0x000fe20007f9e0ff */
[----:B------:R-:W-:-:S12]  /*1740*/  @P0 BRA `(.L_x_1531) ;  /* 0x0000000000300947 */ /* 0x000fd80003800000 */
        /* <DEDUP_REMOVED lines=12> */
.L_x_1531:
[----:B------:R-:W-:Y:S01]  /*1810*/  IMAD R4, R3, UR8, RZ ;  /* 0x0000000803047c24 */ /* 0x000fe2000f8e02ff */
[----:B------:R-:W-:Y:S01]  /*1820*/  LOP3.LUT R9, R25, 0xfffffff8, RZ, 0xc0, !PT ;  /* 0xfffffff819097812 */ /* 0x000fe200078ec0ff */
[----:B------:R-:W-:Y:S01]  /*1830*/  IMAD.WIDE.U32 R10, R2, UR8, R20 ;  /* 0x00000008020a7c25 */ /* 0x000fe2000f8e0014 */
[----:B------:R-:W-:Y:S01]  /*1840*/  @!P1 LEA R18, R18, R16, 0x18 ;  /* 0x0000001012129211 */ /* 0x000fe200078ec0ff */
[----:B------:R-:W-:Y:S01]  /*1850*/  ULDC.64 UR10, c[0x0][0x260] ;  /* 0x00009800000a7ab9 */ /* 0x000fe20000000a00 */
[----:B------:R-:W-:Y:S01]  /*1860*/  USHF.L.U64.HI UR25, UR8, 0x5, UR9 ;  /* 0x0000000508197899 */ /* 0x000fe20008010209 */
[----:B------:R-:W-:Y:S01]  /*1870*/  @!P3 IMAD.X R24, RZ, RZ, R5, P4 ;  /* 0x000000ffff18b224 */ /* 0x000fe200020e0605 */
[----:B------:R-:W-:Y:S01]  /*1880*/  IADD3 R10, P0, R10, UR18, RZ ;  /* 0x000000120a0a7c10 */ /* 0x000fe2000ff1e0ff */
[----:B------:R-:W-:Y:S01]  /*1890*/  IMAD R6, R2, UR9, R4 ;  /* 0x0000000902067c24 */ /* 0x000fe2000f8e0204 */
[----:B------:R-:W-:Y:S01]  /*18a0*/  USHF.L.U32 UR26, UR8, 0x5, URZ ;  /* 0x00000005081a7899 */ /* 0x000fe2000800063f */
[----:B------:R-:W-:Y:S01]  /*18b0*/  IMAD.IADD R30, R0, 0x1, -R9 ;  /* 0x00000001001e7824 */ /* 0x000fe200078e0a09 */
[----:B------:R-:W-:Y:S01]  /*18c0*/  USHF.R.S32.HI UR14, URZ, 0x1f, UR13 ;  /* 0x0000001f3f0e7899 */ /* 0x000fe2000801140d */
[----:B------:R-:W-:Y:S01]  /*18d0*/  IMAD.WIDE.U32 R4, R2, UR6, R20 ;  /* 0x0000000602047c25 */ /* 0x000fe2000f8e0014 */
[----:B------:R-:W-:Y:S01]  /*18e0*/  IADD3.X R11, R11, UR16, R6, P0, !PT ;  /* 0x000000100b0b7c10 */ /* 0x000fe200087fe406 */
[----:B------:R-:W-:Y:S01]  /*18f0*/  USHF.L.U64.HI UR15, UR8, 0x4, UR9 ;  /* 0x00000004080f7899 */ /* 0x000fe20008010209 */
[----:B------:R-:W-:Y:S01]  /*1900*/  ISETP.NE.AND P4, PT, R33, RZ, PT ;  /* 0x000000ff2100720c */ /* 0x000fe20003f85270 */
[C---:B------:R-:W-:Y:S01]  /*1910*/  @!P5 IMAD R0, R17.reuse, 0x2, R32 ;  /* 0x000000021100d824 */ /* 0x040fe200078e0220 */
[----:B------:R-:W-:Y:S01]  /*1920*/  IADD3 R16, P0, R4, UR20, RZ ;  /* 0x0000001404107c10 */ /* 0x000fe2000ff1e0ff */
[----:B------:R-:W-:Y:S01]  /*1930*/  @!P1 IMAD R20, R17, 0x2, R18 ;  /* 0x0000000211149824 */ /* 0x000fe200078e0212 */
[----:B------:R-:W-:Y:S01]  /*1940*/  SHF.R.S32.HI R139, RZ, 0x5, R38 ;  /* 0x00000005ff8b7819 */ /* 0x000fe20000011426 */
[----:B------:R-:W-:Y:S01]  /*1950*/  IMAD R9, R3, UR6, RZ ;  /* 0x0000000603097c24 */ /* 0x000fe2000f8e02ff */
[----:B------:R-:W1:Y:S01]  /*1960*/  @!P3 LDC.64 R18, c[0x0][0x210] ;  /* 0x00008400ff12bb82 */ /* 0x000e620000000a00 */
[C---:B------:R-:W-:Y:S01]  /*1970*/  @!P2 IMAD R3, R17.reuse, 0x2, R27 ;  /* 0x000000021103a824 */ /* 0x040fe200078e021b */
[----:B------:R-:W-:Y:S01]  /*1980*/  @!PT LDS RZ, [RZ] ;  /* 0x00000000fffff984 */ /* 0x000fe20000000800 */
[----:B------:R-:W-:Y:S01]  /*1990*/  @!PT LDS RZ, [RZ] ;  /* 0x00000000fffff984 */ /* 0x000fe20000000800 */
[----:B------:R-:W-:Y:S01]  /*19a0*/  @!PT LDS RZ, [RZ] ;  /* 0x00000000fffff984 */ /* 0x000fe20000000800 */
[----:B------:R-:W-:Y:S01]  /*19b0*/  @!P5 LDGSTS.E.BYPASS.LTC128B.128 [R0+0x2800], desc[UR32][R14.64] ;  /* 0x028000000e00dfae */ /* 0x000fe2000b901d60 */
[----:B------:R-:W-:Y:S01]  /*19c0*/  @!P3 IMAD.MOV.U32 R4, RZ, RZ, R8 ;  /* 0x000000ffff04b224 */ /* 0x000fe200078e0008 */
[----:B------:R-:W-:Y:S01]  /*19d0*/  SHF.R.S32.HI R8, RZ, 0x1f, R26 ;  /* 0x0000001fff087819 */ /* 0x000fe2000001141a */
[----:B------:R-:W-:Y:S01]  /*19e0*/  IMAD R6, R2, UR7, R9 ;  /* 0x0000000702067c24 */ /* 0x000fe2000f8e0209 */
[----:B------:R3:W-:Y:S01]  /*19f0*/  @!P5 LDGSTS.E.BYPASS.LTC128B.128 [R0+0x6800], desc[UR32][R14.64+0x80] ;  /* 0x068000800e00dfae */ /* 0x0007e2000b901d60 */
[C---:B------:R-:W-:Y:S01]  /*1a00*/  @!P3 IMAD R23, R17.reuse, 0x2, R23 ;  /* 0x000000021117b824 */ /* 0x040fe200078e0217 */
[----:B------:R-:W-:Y:S01]  /*1a10*/  UISETP.GE.AND UP0, UPT, UR5, 0x21, UPT ;  /* 0x000000210500788c */ /* 0x000fe2000bf06270 */
[----:B------:R-:W-:Y:S01]  /*1a20*/  @!P6 IMAD R21, R17, 0x2, R35 ;  /* 0x000000021115e824 */ /* 0x000fe200078e0223 */
[----:B------:R-:W-:Y:S01]  /*1a30*/  @!P2 LDGSTS.E.BYPASS.LTC128B.128 [R3+0x3000], desc[UR32][R12.64] ;  /* 0x030000000c03afae */ /* 0x000fe2000b901d60 */
[----:B------:R-:W-:Y:S01]  /*1a40*/  IADD3.X R17, R5, UR17, R6, P0, !PT ;  /* 0x0000001105117c10 */ /* 0x000fe200087fe406 */
[----:B------:R-:W-:Y:S01]  /*1a50*/  @!P3 IMAD.MOV.U32 R5, RZ, RZ, R7 ;  /* 0x000000ffff05b224 */ /* 0x000fe200078e0007 */
[----:B------:R-:W-:Y:S01]  /*1a60*/  UIMAD.WIDE.U32 UR16, UR13, UR6, URZ ;  /* 0x000000060d1072a5 */ /* 0x000fe2000f8e003f */
[----:B------:R4:W-:Y:S01]  /*1a70*/  @!P2 LDGSTS.E.BYPASS.LTC128B.128 [R3+0x7000], desc[UR32][R12.64+0x80] ;  /* 0x070000800c03afae */ /* 0x0009e2000b901d60 */
[----:B------:R-:W-:-:S04]  /*1a80*/  IMAD.WIDE.U32 R40, R26, UR10, R10 ;  /* 0x0000000a1a287c25 */ /* 0x000fc8000f8e000a */
[----:B--2---:R-:W-:Y:S01]  /*1a90*/  @!P3 IMAD.WIDE.U32 R4, R22, R28, R4 ;  /* 0x0000001c1604b225 */ /* 0x004fe200078e0004 */
[----:B------:R-:W-:Y:S03]  /*1aa0*/  STL.64 [R1+0x18], R40 ;  /* 0x0000182801007387 */ /* 0x000fe60000100a00 */
[----:B------:R-:W-:Y:S01]  /*1ab0*/  IMAD.U32 R88, RZ, RZ, UR13 ;  /* 0x0000000dff587e24 */ /* 0x000fe2000f8e00ff */
[----:B-1----:R-:W-:Y:S01]  /*1ac0*/  @!P3 LEA R10, P0, R4, R18, 0x1 ;  /* 0x00000012040ab211 */ /* 0x002fe200078008ff */
[----:B------:R-:W-:Y:S02]  /*1ad0*/  IMAD.MOV.U32 R92, RZ, RZ, R40 ;  /* 0x000000ffff5c7224 */ /* 0x000fe400078e0028 */
[----:B---3--:R-:W-:Y:S01]  /*1ae0*/  @!P3 IMAD R0, R24, R28, RZ ;  /* 0x0000001c1800b224 */ /* 0x008fe200078e02ff */
[----:B------:R-:W1:Y:S03]  /*1af0*/  @!P1 LDC.64 R14, c[0x0][0x218] ;  /* 0x00008600ff0e9b82 */ /* 0x000e660000000a00 */
[----:B----4-:R-:W-:-:S05]  /*1b00*/  @!P3 IMAD R3, R22, R29, R0 ;  /* 0x0000001d1603b224 */ /* 0x010fca00078e0200 */
[----:B------:R-:W2:Y:S01]  /*1b10*/  @!P6 LDC.64 R12, c[0x0][0x218] ;  /* 0x00008600ff0ceb82 */ /* 0x000ea20000000a00 */
[----:B------:R-:W-:Y:S01]  /*1b20*/  IMAD R0, R8, UR10, RZ ;  /* 0x0000000a08007c24 */ /* 0x000fe2000f8e02ff */
[----:B------:R-:W-:-:S03]  /*1b30*/  USHF.L.U32 UR10, UR8, 0x4, URZ ;  /* 0x00000004080a7899 */ /* 0x000fc6000800063f */
[----:B------:R-:W-:Y:S01]  /*1b40*/  IMAD R0, R26, UR11, R0 ;  /* 0x0000000b1a007c24 */ /* 0x000fe2000f8e0200 */
[----:B------:R-:W-:Y:S01]  /*1b50*/  UIMAD UR11, UR25, UR13, URZ ;  /* 0x0000000d190b72a4 */ /* 0x000fe2000f8e023f */
[----:B------:R-:W-:Y:S02]  /*1b60*/  ULDC.64 UR8, c[0x0][0x268] ;  /* 0x00009a0000087ab9 */ /* 0x000fe40000000a00 */
[----:B------:R-:W-:Y:S01]  /*1b70*/  IMAD.IADD R93, R41, 0x1, R0 ;  /* 0x00000001295d7824 */ /* 0x000fe200078e0200 */
[----:B------:R-:W-:Y:S01]  /*1b80*/  UIMAD UR11, UR14, UR26, UR11 ;  /* 0x0000001a0e0b72a4 */ /* 0x000fe2000f8e020b */
[----:B------:R-:W-:Y:S02]  /*1b90*/  @!P3 IMAD.IADD R0, R5, 0x1, R3 ;  /* 0x000000010500b824 */ /* 0x000fe400078e0203 */
[----:B------:R-:W-:Y:S01]  /*1ba0*/  IMAD.WIDE.U32 R6, R88, UR26, R92 ;  /* 0x0000001a58067c25 */ /* 0x000fe2000f8e005c */
[----:B------:R-:W-:Y:S02]  /*1bb0*/  STL.64 [R1+0x8], R92 ;  /* 0x0000085c01007387 */ /* 0x000fe40000100a00 */
[----:B------:R-:W-:Y:S01]  /*1bc0*/  @!P3 LEA.HI.X R11, R4, R19, R0, 0x1, P0 ;  /* 0x00000013040bb211 */ /* 0x000fe200000f0c00 */
[----:B------:R-:W-:Y:S01]  /*1bd0*/  IMAD R5, R8, UR8, RZ ;  /* 0x0000000808057c24 */ /* 0x000fe2000f8e02ff */
[----:B------:R-:W-:Y:S01]  /*1be0*/  IADD3 R0, R7, UR11, RZ ;  /* 0x0000000b07007c10 */ /* 0x000fe2000fffe0ff */
[----:B------:R-:W-:Y:S01]  /*1bf0*/  IMAD.WIDE.U32 R16, R26, UR8, R16 ;  /* 0x000000081a107c25 */ /* 0x000fe2000f8e0010 */
[C---:B------:R-:W-:Y:S01]  /*1c00*/  @!P1 IADD3 R3, P0, R6.reuse, UR10, RZ ;  /* 0x0000000a06039c10 */ /* 0x040fe2000ff1e0ff */
[----:B------:R-:W-:Y:S01]  /*1c10*/  @!P3 LDGSTS.E.BYPASS.LTC128B.128 [R23+0x3800], desc[UR32][R10.64] ;  /* 0x038000000a17bfae */ /* 0x000fe2000b901d60 */
[----:B------:R-:W-:Y:S01]  /*1c20*/  UIMAD UR8, UR14, UR6, URZ ;  /* 0x000000060e0872a4 */ /* 0x000fe2000f8e023f */
[----:B--2---:R-:W-:-:S02]  /*1c30*/  @!P6 LEA R8, P2, R6, R12, 0x1 ;  /* 0x0000000c0608e211 */ /* 0x004fc400078408ff */
[----:B------:R2:W-:Y:S01]  /*1c40*/  @!P3 LDGSTS.E.BYPASS.LTC128B.128 [R23+0x7800], desc[UR32][R10.64+0x80] ;  /* 0x078000800a17bfae */ /* 0x0005e2000b901d60 */
[----:B------:R-:W-:Y:S01]  /*1c50*/  @!P1 IADD3.X R7, R0, UR15, RZ, P0, !PT ;  /* 0x0000000f00079c10 */ /* 0x000fe200087fe4ff */
[----:B------:R-:W-:Y:S01]  /*1c60*/  UIMAD UR8, UR13, UR7, UR8 ;  /* 0x000000070d0872a4 */ /* 0x000fe2000f8e0208 */
[----:B-1----:R-:W-:Y:S01]  /*1c70*/  @!P1 LEA R4, P0, R3, R14, 0x1 ;  /* 0x0000000e03049211 */ /* 0x002fe200078008ff */
[----:B------:R-:W-:Y:S01]  /*1c80*/  IMAD R14, R26, UR9, R5 ;  /* 0x000000091a0e7c24 */ /* 0x000fe2000f8e0205 */
[----:B------:R-:W-:Y:S01]  /*1c90*/  @!P6 LEA.HI.X R9, R6, R13, R0, 0x1, P2 ;  /* 0x0000000d0609e211 */ /* 0x000fe200010f0c00 */
[----:B------:R-:W-:Y:S01]  /*1ca0*/  IMAD.SHL.U32 R0, R37, 0x40, RZ ;  /* 0x0000004025007824 */ /* 0x000fe200078e00ff */
[----:B------:R-:W-:Y:S01]  /*1cb0*/  @!P1 LEA.HI.X R5, R3, R15, R7, 0x1, P0 ;  /* 0x0000000f03059211 */ /* 0x000fe200000f0c07 */
[C---:B------:R-:W-:Y:S01]  /*1cc0*/  IMAD.SHL.U32 R3, R2.reuse, 0x8, RZ ;  /* 0x0000000802037824 */ /* 0x040fe200078e00ff */
[----:B------:R-:W-:Y:S01]  /*1cd0*/  ISETP.GE.AND P2, PT, R2, UR12, PT ;  /* 0x0000000c02007c0c */ /* 0x000fe2000bf46270 */
[----:B------:R-:W-:Y:S01]  /*1ce0*/  @!P6 LDGSTS.E.BYPASS.LTC128B.128 [R21+0x8000], desc[UR32][R8.64] ;  /* 0x080000000815efae */ /* 0x000fe2000b901d60 */
[----:B------:R-:W-:Y:S01]  /*1cf0*/  IMAD.SHL.U32 R2, R30, 0x40, RZ ;  /* 0x000000401e027824 */ /* 0x000fe200078e00ff */
[----:B------:R-:W-:Y:S01]  /*1d00*/  UIADD3 UR8, UR17, UR8, URZ ;  /* 0x0000000811087290 */ /* 0x000fe2000fffe03f */
[----:B------:R-:W-:Y:S01]  /*1d10*/  LOP3.LUT R0, R0, 0x1c0, RZ, 0xc0, !PT ;  /* 0x000001c000007812 */ /* 0x000fe200078ec0ff */
[----:B------:R1:W-:Y:S01]  /*1d20*/  @!P6 LDGSTS.E.BYPASS.LTC128B.128 [R21+0x9000], desc[UR32][R8.64+0x80] ;  /* 0x090000800815efae */ /* 0x0003e2000b901d60 */
[----:B------:R-:W3:Y:S01]  /*1d30*/  @!P4 LDC.64 R12, c[0x0][0x220] ;  /* 0x00008800ff0ccb82 */ /* 0x000ee20000000a00 */
[----:B------:R-:W-:Y:S01]  /*1d40*/  IMAD.IADD R249, R17, 0x1, R14 ;  /* 0x0000000111f97824 */ /* 0x000fe200078e020e */
[----:B------:R-:W-:Y:S01]  /*1d50*/  LOP3.LUT R7, R0, 0x8, R3, 0xf8, !PT ;  /* 0x0000000800077812 */ /* 0x000fe200078ef803 */
[----:B------:R-:W-:Y:S01]  /*1d60*/  @!P1 LDGSTS.E.BYPASS.LTC128B.128 [R20+0x8800], desc[UR32][R4.64] ;  /* 0x0880000004149fae */ /* 0x000fe2000b901d60 */
[----:B------:R-:W-:Y:S01]  /*1d70*/  SHF.R.U32.HI R6, RZ, 0x3, R0 ;  /* 0x00000003ff067819 */ /* 0x000fe20000011600 */
[----:B------:R-:W-:-:S02]  /*1d80*/  IMAD.U32 R3, RZ, RZ, UR17 ;  /* 0x00000011ff037e24 */ /* 0x000fc4000f8e00ff */
[----:B------:R4:W-:Y:S01]  /*1d90*/  @!P1 LDGSTS.E.BYPASS.LTC128B.128 [R20+0x9800], desc[UR32][R4.64+0x80] ;  /* 0x0980008004149fae */ /* 0x0009e2000b901d60 */
[----:B------:R-:W-:-:S03]  /*1da0*/  IMAD.U32 R0, RZ, RZ, UR8 ;  /* 0x00000008ff007e24 */ /* 0x000fc6000f8e00ff */
[----:B------:R-:W0:Y:S01]  /*1db0*/  LDGDEPBAR ;  /* 0x00000000000079af */ /* 0x000e220000000000 */
[----:B--2---:R-:W2:Y:S03]  /*1dc0*/  @!P2 LDC.64 R10, c[0x0][0x220] ;  /* 0x00008800ff0aab82 */ /* 0x004ea60000000a00 */
[----:B------:R-:W-:Y:S01]  /*1dd0*/  STL.64 [R1+0x10], R16 ;  /* 0x0000101001007387 */ /* 0x000fe20000100a00 */
[----:B-1----:R-:W-:Y:S02]  /*1de0*/  SHF.L.U32 R8, R25, 0x6, RZ ;  /* 0x0000000619087819 */ /* 0x002fe400000006ff */
[----:B------:R-:W-:Y:S01]  /*1df0*/  LOP3.LUT R9, R7, R6, RZ, 0x3c, !PT ;  /* 0x0000000607097212 */ /* 0x000fe200078e3cff */
[----:B------:R-:W-:Y:S01]  /*1e00*/  IMAD.U32 R6, RZ, RZ, UR6 ;  /* 0x00000006ff067e24 */ /* 0x000fe2000f8e00ff */
[----:B------:R-:W-:Y:S02]  /*1e10*/  LOP3.LUT R89, R8, 0xfffffe00, RZ, 0xc0, !PT ;  /* 0xfffffe0008597812 */ /* 0x000fe400078ec0ff */
[----:B----4-:R-:W-:Y:S01]  /*1e20*/  LOP3.LUT R4, R2, 0x1c0, RZ, 0xc0, !PT ;  /* 0x000001c002047812 */ /* 0x010fe200078ec0ff */
[----:B------:R-:W-:Y:S01]  /*1e30*/  IMAD.U32 R2, RZ, RZ, UR16 ;  /* 0x00000010ff027e24 */ /* 0x000fe2000f8e00ff */
[----:B------:R-:W-:-:S04]  /*1e40*/  DEPBAR.LE SB0, 0x0 ;  /* 0x000080000000791a */ /* 0x000fc80000000000 */
[----:B------:R-:W-:Y:S01]  /*1e50*/  IMAD.SHL.U32 R5, R36, 0x8, RZ ;  /* 0x0000000824057824 */ /* 0x000fe200078e00ff */
[----:B------:R-:W-:Y:S01]  /*1e60*/  BAR.SYNC.DEFER_BLOCKING 0x0 ;  /* 0x0000000000007b1d */ /* 0x000fe20000010000 */
[----:B------:R-:W-:-:S03]  /*1e70*/  LEA R3, P0, R2, R16, 0x5 ;  /* 0x0000001002037211 */ /* 0x000fc600078028ff */
[----:B------:R-:W-:Y:S02]  /*1e80*/  LOP3.LUT R5, R4, 0x8, R5, 0xf8, !PT ;  /* 0x0000000804057812 */ /* 0x000fe400078ef805 */
[----:B------:R-:W-:Y:S02]  /*1e90*/  SHF.R.U32.HI R4, RZ, 0x3, R4 ;  /* 0x00000003ff047819 */ /* 0x000fe40000011604 */
[----:B------:R-:W-:Y:S01]  /*1ea0*/  LEA.HI.X R2, R2, R249, R0, 0x5, P0 ;  /* 0x000000f902027211 */ /* 0x000fe200000f2c00 */
[----:B------:R-:W-:Y:S01]  /*1eb0*/  IMAD.U32 R0, RZ, RZ, UR6 ;  /* 0x00000006ff007e24 */ /* 0x000fe2000f8e00ff */
[----:B------:R-:W-:Y:S01]  /*1ec0*/  LOP3.LUT R90, R5, R4, RZ, 0x3c, !PT ;  /* 0x00000004055a7212 */ /* 0x000fe200078e3cff */
[----:B------:R-:W-:Y:S01]  /*1ed0*/  IMAD.U32 R5, RZ, RZ, UR7 ;  /* 0x00000007ff057e24 */ /* 0x000fe2000f8e00ff */
[----:B--2---:R-:W-:Y:S02]  /*1ee0*/  @!P2 LEA R4, P1, R3, R10, 0x1 ;  /* 0x0000000a0304a211 */ /* 0x004fe400078208ff */
[----:B------:R-:W-:Y:S01]  /*1ef0*/  @!P4 LEA R7, P0, R0, R3, 0x4 ;  /* 0x000000030007c211 */ /* 0x000fe200078020ff */
[----:B------:R-:W-:-:S03]  /*1f00*/  IMAD R0, R36, 0x200, R9 ;  /* 0x0000020024007824 */ /* 0x000fc600078e0209 */
[----:B------:R-:W-:Y:S02]  /*1f10*/  @!P4 LEA.HI.X R8, R6, R2, R5, 0x4, P0 ;  /* 0x000000020608c211 */ /* 0x000fe400000f2405 */
[----:B------:R-:W-:Y:S01]  /*1f20*/  @!P2 LEA.HI.X R5, R3, R11, R2, 0x1, P1 ;  /* 0x0000000b0305a211 */ /* 0x000fe200008f0c02 */
[----:B------:R-:W-:Y:S01]  /*1f30*/  IMAD R2, R139, 0x400, R89 ;  /* 0x000004008b027824 */ /* 0x000fe200078e0259 */
[C---:B---3--:R-:W-:Y:S01]  /*1f40*/  @!P4 LEA R6, P0, R7.reuse, R12, 0x1 ;  /* 0x0000000c0706c211 */ /* 0x048fe200078008ff */
[----:B------:R-:W-:Y:S01]  /*1f50*/  IMAD.MOV.U32 R3, RZ, RZ, 0x10 ;  /* 0x00000010ff037424 */ /* 0x000fe200078e00ff */
[----:B------:R-:W-:Y:S01]  /*1f60*/  @P2 STS.128 [R227+0xa000], RZ ;  /* 0x00a000ffe3002388 */ /* 0x000fe20000000c00 */
[----:B------:R-:W-:Y:S01]  /*1f70*/  IMAD.IADD R2, R90, 0x1, R2 ;  /* 0x000000015a027824 */ /* 0x000fe200078e0202 */
[----:B------:R-:W-:Y:S02]  /*1f80*/  @!P4 LEA.HI.X R7, R7, R13, R8, 0x1, P0 ;  /* 0x0000000d0707c211 */ /* 0x000fe400000f0c08 */
[----:B------:R-:W-:Y:S01]  /*1f90*/  @P2 STS.128 [R227+0xb000], RZ ;  /* 0x00b000ffe3002388 */ /* 0x000fe20000000c00 */
[----:B------:R-:W-:Y:S01]  /*1fa0*/  LEA R212, R0, UR4, 0x1 ;  /* 0x0000000400d47c11 */ /* 0x000fe2000f8e08ff */
[----:B------:R-:W-:Y:S01]  /*1fb0*/  IMAD.MOV.U32 R0, RZ, RZ, -0x20 ;  /* 0xffffffe0ff007424 */ /* 0x000fe200078e00ff */
[----:B------:R-:W-:Y:S01]  /*1fc0*/  LEA R214, R2, UR4, 0x1 ;  /* 0x0000000402d67c11 */ /* 0x000fe2000f8e08ff */
[----:B------:R-:W-:Y:S01]  /*1fd0*/  @!PT LDS RZ, [RZ] ;  /* 0x00000000fffff984 */ /* 0x000fe20000000800 */
[----:B------:R-:W-:Y:S01]  /*1fe0*/  @!PT LDS RZ, [RZ] ;  /* 0x00000000fffff984 */ /* 0x000fe20000000800 */
[----:B------:R-:W-:Y:S01]  /*1ff0*/  @!PT LDS RZ, [RZ] ;  /* 0x00000000fffff984 */ /* 0x000fe20000000800 */
[----:B------:R-:W-:Y:S02]  /*2000*/  @!P2 LDGSTS.E.BYPASS.LTC128B.128 [R227+0xa000], desc[UR32][R4.64] ;  /* 0x0a00000004e3afae */ /* 0x000fe4000b901d60 */
[----:B------:R-:W-:-:S02]  /*2010*/  VIADD R2, R212, 0x8000 ;  /* 0x00008000d4027836 */ /* 0x000fc40000000000 */
[----:B------:R-:W-:Y:S01]  /*2020*/  @!P2 LDGSTS.E.BYPASS.LTC128B.128 [R227+0xb000], desc[UR32][R4.64+0x80] ;  /* 0x0b00008004e3afae */ /* 0x000fe2000b901d60 */
[----:B------:R-:W-:Y:S01]  /*2030*/  R2P PR, R30, 0x6 ;  /* 0x000000061e007804 */ /* 0x000fe20000000000 */
[----:B------:R-:W-:Y:S02]  /*2040*/  VIADD R223, R212, 0x8020 ;  /* 0x00008020d4df7836 */ /* 0x000fe40000000000 */
[----:B------:R-:W-:Y:S02]  /*2050*/  @P4 STS.128 [R227+0xa800], RZ ;  /* 0x00a800ffe3004388 */ /* 0x000fe40000000c00 */
[----:B------:R-:W-:Y:S02]  /*2060*/  SEL R3, R3, 0xfffffff0, !P1 ;  /* 0xfffffff003037807 */ /* 0x000fe40004800000 */
[----:B------:R-:W-:Y:S01]  /*2070*/  @P4 STS.128 [R227+0xb800], RZ ;  /* 0x00b800ffe3004388 */ /* 0x000fe20000000c00 */
[----:B------:R-:W-:Y:S02]  /*2080*/  SEL R0, R0, 0x20, P2 ;  /* 0x0000002000007807 */ /* 0x000fe40001000000 */
[----:B------:R-:W-:Y:S01]  /*2090*/  R2P PR, R37, 0x6 ;  /* 0x0000000625007804 */ /* 0x000fe20000000000 */
[----:B------:R-:W-:Y:S01]  /*20a0*/  @!PT LDS RZ, [RZ] ;  /* 0x00000000fffff984 */ /* 0x000fe20000000800 */
[----:B------:R-:W-:Y:S01]  /*20b0*/  @!PT LDS RZ, [RZ] ;  /* 0x00000000fffff984 */ /* 0x000fe20000000800 */
[----:B------:R-:W-:Y:S01]  /*20c0*/  @!PT LDS RZ, [RZ] ;  /* 0x00000000fffff984 */ /* 0x000fe20000000800 */
[----:B------:R-:W-:Y:S01]  /*20d0*/  @!P4 LDGSTS.E.BYPASS.LTC128B.128 [R227+0xa800], desc[UR32][R6.64] ;  /* 0x0a80000006e3cfae */ /* 0x000fe2000b901d60 */
[----:B------:R-:W-:-:S02]  /*20e0*/  IMAD R216, R3, 0x2, R214 ;  /* 0x0000000203d87824 */ /* 0x000fc400078e02d6 */
[C---:B------:R-:W-:Y:S01]  /*20f0*/  IMAD R222, R0.reuse, 0x2, R214 ;  /* 0x0000000200de7824 */ /* 0x040fe200078e02d6 */
[----:B------:R1:W-:Y:S01]  /*2100*/  @!P4 LDGSTS.E.BYPASS.LTC128B.128 [R227+0xb800], desc[UR32][R6.64+0x80] ;  /* 0x0b80008006e3cfae */ /* 0x0003e2000b901d60 */
[----:B------:R-:W-:-:S03]  /*2110*/  IMAD R221, R0, 0x2, R216 ;  /* 0x0000000200dd7824 */ /* 0x000fc600078e02d8 */
[----:B------:R-:W-:Y:S04]  /*2120*/  LDSM.16.M88.4 R24, [R212+0x8000] ;  /* 0x00800000d418783b */ /* 0x000fe80000000200 */
[----:B------:R-:W-:Y:S01]  /*2130*/  LDSM.16.M88.4 R32, [R212+0x8800] ;  /* 0x00880000d420783b */ /* 0x000fe20000000200 */
[----:B------:R-:W-:Y:S01]  /*2140*/  @P1 IADD3 R223, R2, -0x20, RZ ;  /* 0xffffffe002df1810 */ /* 0x000fe20007ffe0ff */
[----:B------:R-:W-:Y:S02]  /*2150*/  IMAD.MOV.U32 R2, RZ, RZ, 0x40 ;  /* 0x00000040ff027424 */ /* 0x000fe400078e00ff */
[----:B------:R-:W2:Y:S03]  /*2160*/  LDSM.16.M88.4 R12, [R214] ;  /* 0x00000000d60c783b */ /* 0x000ea60000000200 */
[----:B------:R-:W-:Y:S01]  /*2170*/  SEL R2, R2, 0xffffffc0, !P2 ;  /* 0xffffffc002027807 */ /* 0x000fe20005000000 */
[----:B------:R-:W-:Y:S04]  /*2180*/  LDSM.16.M88.4 R36, [R223] ;  /* 0x00000000df24783b */ /* 0x000fe80000000200 */
[----:B------:R-:W-:Y:S01]  /*2190*/  LDSM.16.M88.4 R8, [R216+0x2000] ;  /* 0x00200000d808783b */ /* 0x000fe20000000200 */
[----:B------:R-:W-:-:S02]  /*21a0*/  IMAD.IADD R220, R212, 0x1, R2 ;  /* 0x00000001d4dc7824 */ /* 0x000fc400078e0202 */
[----:B------:R-:W-:Y:S01]  /*21b0*/  IMAD.IADD R219, R2, 0x1, R223 ;  /* 0x0000000102db7824 */ /* 0x000fe200078e02df */
[----:B------:R-:W-:Y:S01]  /*21c0*/  LDSM.16.M88.4 R40, [R223+0x800] ;  /* 0x00080000df28783b */ /* 0x000fe20000000200 */
[----:B------:R-:W-:-:S03]  /*21d0*/  IMAD.U32 R2, RZ, RZ, UR13 ;  /* 0x0000000dff027e24 */ /* 0x000fc6000f8e00ff */
        /* <DEDUP_REMOVED lines=16> */
[C---:B------:R-:W-:Y:S06]  /*22e0*/  HMMA.16816.F32 R72, R8.reuse, R36, R56 ;  /* 0x000000240848723c */ /* 0x040fec0000001838 */
[C---:B------:R-:W-:Y:S01]  /*22f0*/  HMMA.16816.F32 R56, R8.reuse, R40, R48 ;  /* 0x000000280838723c */ /* 0x040fe20000001830 */
[----:B------:R-:W-:Y:S05]  /*2300*/  LDSM.16.M88.4 R48, [R219+0x800] ;  /* 0x00080000db30783b */ /* 0x000fea0000000200 */
[C---:B------:R-:W-:Y:S06]  /*2310*/  HMMA.16816.F32 R52, R8.reuse, R38, R52 ;  /* 0x000000260834723c */ /* 0x040fec0000001834 */
[----:B------:R-:W-:Y:S01]  /*2320*/  HMMA.16816.F32 R12, R8, R42, R4 ;  /* 0x0000002a080c723c */ /* 0x000fe20000001804 */
[----:B------:R-:W1:Y:S05]  /*2330*/  LDSM.16.M88.4 R4, [R221+0x2000] ;  /* 0x00200000dd04783b */ /* 0x000e6a0000000200 */
[C---:B---3--:R-:W-:Y:S06]  /*2340*/  HMMA.16816.F32 R8, R20.reuse, R36, R60 ;  /* 0x000000241408723c */ /* 0x048fec000000183c */
[C---:B------:R-:W-:Y:S01]  /*2350*/  HMMA.16816.F32 R36, R20.reuse, R38, R24 ;  /* 0x000000261424723c */ /* 0x040fe20000001818 */
[----:B------:R-:W2:Y:S05]  /*2360*/  LDSM.16.M88.4 R24, [R221] ;  /* 0x00000000dd18783b */ /* 0x000eaa0000000200 */
[C---:B------:R-:W-:Y:S06]  /*2370*/  HMMA.16816.F32 R80, R20.reuse, R40, R80 ;  /* 0x000000281450723c */ /* 0x040fec0000001850 */
[----:B------:R-:W-:Y:S01]  /*2380*/  HMMA.16816.F32 R60, R20, R42, R68 ;  /* 0x0000002a143c723c */ /* 0x000fe20000001844 */
[----:B------:R-:W-:Y:S05]  /*2390*/  LDSM.16.M88.4 R40, [R212+0x9000] ;  /* 0x00900000d428783b */ /* 0x000fea0000000200 */
[C---:B----4-:R-:W-:Y:S06]  /*23a0*/  HMMA.16816.F32 R72, R16.reuse, R44, R72 ;  /* 0x0000002c1048723c */ /* 0x050fec0000001848 */
[C---:B-----5:R-:W-:Y:S06]  /*23b0*/  HMMA.16816.F32 R76, R16.reuse, R64, R56 ;  /* 0x00000040104c723c */ /* 0x060fec0000001838 */
[C---:B------:R-:W-:Y:S06]  /*23c0*/  HMMA.16816.F32 R68, R16.reuse, R46, R52 ;  /* 0x0000002e1044723c */ /* 0x040fec0000001834 */
[----:B------:R-:W-:Y:S01]  /*23d0*/  HMMA.16816.F32 R56, R16, R66, R12 ;  /* 0x000000421038723c */ /* 0x000fe2000000180c */
[----:B------:R-:W-:Y:S05]  /*23e0*/  LDSM.16.M88.4 R12, [R214+0x4000] ;  /* 0x00400000d60c783b */ /* 0x000fea0000000200 */
[C---:B------:R-:W-:Y:S01]  /*23f0*/  HMMA.16816.F32 R16, R28.reuse, R44, R8 ;  /* 0x0000002c1c10723c */ /* 0x040fe20000001808 */
[----:B------:R-:W3:Y:S05]  /*2400*/  LDSM.16.M88.4 R8, [R214+0x6000] ;  /* 0x00600000d608783b */ /* 0x000eea0000000200 */
[C---:B------:R-:W-:Y:S01]  /*2410*/  HMMA.16816.F32 R20, R28.reuse, R46, R36 ;  /* 0x0000002e1c14723c */ /* 0x040fe20000001824 */
[----:B------:R-:W4:Y:S05]  /*2420*/  LDSM.16.M88.4 R36, [R212+0x9800] ;  /* 0x00980000d424783b */ /* 0x000f2a0000000200 */
[C---:B------:R-:W-:Y:S06]  /*2430*/  HMMA.16816.F32 R80, R28.reuse, R64, R80 ;  /* 0x000000401c50723c */ /* 0x040fec0000001850 */
[----:B------:R-:W-:Y:S01]  /*2440*/  HMMA.16816.F32 R44, R28, R66, R60 ;  /* 0x000000421c2c723c */ /* 0x000fe2000000183c */
[----:B------:R-:W-:Y:S04]  /*2450*/  LDSM.16.M88.4 R28, [R223+0x1000] ;  /* 0x00100000df1c783b */ /* 0x000fe80000000200 */
[----:B------:R-:W-:Y:S01]  /*2460*/  LDSM.16.M88.4 R64, [R223+0x1800] ;  /* 0x00180000df40783b */ /* 0x000fe20000000200 */
[C---:B-1----:R-:W-:Y:S06]  /*2470*/  HMMA.16816.F32 R52, R4.reuse, R32, R72 ;  /* 0x000000200434723c */ /* 0x042fec0000001848 */
[C---:B------:R-:W-:Y:S06]  /*2480*/  HMMA.16816.F32 R68, R4.reuse, R34, R68 ;  /* 0x000000220444723c */ /* 0x040fec0000001844 */
[C---:B------:R-:W-:Y:S06]  /*2490*/  HMMA.16816.F32 R72, R4.reuse, R48, R76 ;  /* 0x000000300448723c */ /* 0x040fec000000184c */
[----:B------:R-:W-:Y:S01]  /*24a0*/  HMMA.16816.F32 R60, R4, R50, R56 ;  /* 0x00000032043c723c */ /* 0x000fe20000001838 */
[----:B------:R-:W1:Y:S05]  /*24b0*/  LDSM.16.M88.4 R4, [R216+0x6000] ;  /* 0x00600000d804783b */ /* 0x000e6a0000000200 */
[C---:B--2---:R-:W-:Y:S01]  /*24c0*/  HMMA.16816.F32 R84, R24.reuse, R32, R16 ;  /* 0x000000201854723c */ /* 0x044fe20000001810 */
[----:B------:R-:W-:Y:S05]  /*24d0*/  LDSM.16.M88.4 R16, [R222+0x6000] ;  /* 0x00600000de10783b */ /* 0x000fea0000000200 */
[C---:B------:R-:W-:Y:S01]  /*24e0*/  HMMA.16816.F32 R76, R24.reuse, R34, R20 ;  /* 0x00000022184c723c */ /* 0x040fe20000001814 */
[----:B------:R-:W2:Y:S05]  /*24f0*/  LDSM.16.M88.4 R20, [R216+0x4000] ;  /* 0x00400000d814783b */ /* 0x000eaa0000000200 */
[C---:B------:R-:W-:Y:S06]  /*2500*/  HMMA.16816.F32 R80, R24.reuse, R48, R80 ;  /* 0x000000301850723c */ /* 0x040fec0000001850 */
[----:B------:R-:W-:Y:S01]  /*2510*/  HMMA.16816.F32 R48, R24, R50, R44 ;  /* 0x000000321830723c */ /* 0x000fe2000000182c */
[----:B------:R-:W5:Y:S05]  /*2520*/  LDSM.16.M88.4 R44, [R220+0x9000] ;  /* 0x00900000dc2c783b */ /* 0x000f6a0000000200 */
[C---:B---3--:R-:W-:Y:S06]  /*2530*/  HMMA.16816.F32 R32, R8.reuse, R40, R52 ;  /* 0x000000280820723c */ /* 0x048fec0000001834 */
[C---:B------:R-:W-:Y:S06]  /*2540*/  HMMA.16816.F32 R56, R8.reuse, R42, R68 ;  /* 0x0000002a0838723c */ /* 0x040fec0000001844 */
[C---:B----4-:R-:W-:Y:S06]  /*2550*/  HMMA.16816.F32 R52, R8.reuse, R36, R72 ;  /* 0x000000240834723c */ /* 0x050fec0000001848 */
[----:B------:R-:W-:Y:S01]  /*2560*/  HMMA.16816.F32 R24, R8, R38, R60 ;  /* 0x000000260818723c */ /* 0x000fe2000000183c */
[----:B------:R-:W3:Y:S05]  /*2570*/  LDSM.16.M88.4 R60, [R220+0x9800] ;  /* 0x00980000dc3c783b */ /* 0x000eea0000000200 */
[C---:B------:R-:W-:Y:S06]  /*2580*/  HMMA.16816.F32 R8, R12.reuse, R40, R84 ;  /* 0x000000280c08723c */ /* 0x040fec0000001854 */
[C---:B------:R-:W-:Y:S06]  /*2590*/  HMMA.16816.F32 R76, R12.reuse, R42, R76 ;  /* 0x0000002a0c4c723c */ /* 0x040fec000000184c */
[C---:B------:R-:W-:Y:S06]  /*25a0*/  HMMA.16816.F32 R84, R12.reuse, R36, R80 ;  /* 0x000000240c54723c */ /* 0x040fec0000001850 */
[----:B------:R-:W-:Y:S01]  /*25b0*/  HMMA.16816.F32 R72, R12, R38, R48 ;  /* 0x000000260c48723c */ /* 0x000fe20000001830 */
[----:B------:R-:W4:Y:S05]  /*25c0*/  LDSM.16.M88.4 R12, [R222+0x4000] ;  /* 0x00400000de0c783b */ /* 0x000f2a0000000200 */
[C---:B-1----:R-:W-:Y:S06]  /*25d0*/  HMMA.16816.F32 R68, R4.reuse, R28, R32 ;  /* 0x0000001c0444723c */ /* 0x042fec0000001820 */
[C---:B------:R-:W-:Y:S06]  /*25e0*/  HMMA.16816.F32 R56, R4.reuse, R30, R56 ;  /* 0x0000001e0438723c */ /* 0x040fec0000001838 */
[C---:B------:R-:W-:Y:S06]  /*25f0*/  HMMA.16816.F32 R80, R4.reuse, R64, R52 ;  /* 0x000000400450723c */ /* 0x040fec0000001834 */
[----:B------:R-:W-:Y:S01]  /*2600*/  HMMA.16816.F32 R40, R4, R66, R24 ;  /* 0x000000420428723c */ /* 0x000fe20000001818 */
[----:B------:R-:W-:Y:S04]  /*2610*/  LDSM.16.M88.4 R4, [R221+0x6000] ;  /* 0x00600000dd04783b */ /* 0x000fe80000000200 */
[----:B------:R-:W1:Y:S01]  /*2620*/  LDSM.16.M88.4 R24, [R219+0x1000] ;  /* 0x00100000db18783b */ /* 0x000e620000000200 */
[C---:B--2---:R-:W-:Y:S03]  /*2630*/  HMMA.16816.F32 R32, R20.reuse, R28, R8 ;  /* 0x0000001c1420723c */ /* 0x044fe60000001808 */
[----:B------:R-:W-:Y:S03]  /*2640*/  LDSM.16.M88.4 R8, [R221+0x4000] ;  /* 0x00400000dd08783b */ /* 0x000fe60000000200 */
[----:B------:R-:W-:Y:S01]  /*2650*/  HMMA.16816.F32 R36, R20, R30, R76 ;  /* 0x0000001e1424723c */ /* 0x000fe2000000184c */
[----:B------:R-:W2:Y:S01]  /*2660*/  LDSM.16.M88.4 R28, [R219+0x1800] ;  /* 0x00180000db1c783b */ /* 0x000ea20000000200 */
[----:B------:R-:W-:-:S04]  /*2670*/  DEPBAR.LE SB0, 0x0 ;  /* 0x000080000000791a */ /* 0x000fc80000000000 */
[C---:B------:R-:W-:Y:S06]  /*2680*/  HMMA.16816.F32 R48, R20.reuse, R64, R84 ;  /* 0x000000401430723c */ /* 0x040fec0000001854 */
[----:B------:R-:W-:Y:S06]  /*2690*/  HMMA.16816.F32 R20, R20, R66, R72 ;  /* 0x000000421414723c */ /* 0x000fec0000001848 */
[C---:B-----5:R-:W-:Y:S06]  /*26a0*/  HMMA.16816.F32 R52, R16.reuse, R44, R68 ;  /* 0x0000002c1034723c */ /* 0x060fec0000001844 */
[C---:B------:R-:W-:Y:S06]  /*26b0*/  HMMA.16816.F32 R56, R16.reuse, R46, R56 ;  /* 0x0000002e1038723c */ /* 0x040fec0000001838 */
[C---:B---3--:R-:W-:Y:S06]  /*26c0*/  HMMA.16816.F32 R64, R16.reuse, R60, R80 ;  /* 0x0000003c1040723c */ /* 0x048fec0000001850 */
[----:B------:R-:W-:Y:S06]  /*26d0*/  HMMA.16816.F32 R40, R16, R62, R40 ;  /* 0x0000003e1028723c */ /* 0x000fec0000001828 */
[C---:B----4-:R-:W-:Y:S06]  /*26e0*/  HMMA.16816.F32 R16, R12.reuse, R44, R32 ;  /* 0x0000002c0c10723c */ /* 0x050fec0000001820 */
[C---:B------:R-:W-:Y:S06]  /*26f0*/  HMMA.16816.F32 R32, R12.reuse, R60, R48 ;  /* 0x0000003c0c20723c */ /* 0x040fec0000001830 */
[----:B------:R-:W-:Y:S01]  /*2700*/  HMMA.16816.F32 R36, R12, R46, R36 ;  /* 0x0000002e0c24723c */ /* 0x000fe20000001824 */
[----:B------:R-:W-:-:S05]  /*2710*/  IMAD.SHL.U32 R48, R91, 0x2, RZ ;  /* 0x000000025b307824 */ /* 0x000fca00078e00ff */
[----:B------:R-:W-:Y:S01]  /*2720*/  HMMA.16816.F32 R20, R12, R62, R20 ;  /* 0x0000003e0c14723c */ /* 0x000fe20000001814 */
[----:B------:R-:W-:-:S05]  /*2730*/  LOP3.LUT R48, R48, 0x6, RZ, 0xc0, !PT ;  /* 0x0000000630307812 */ /* 0x000fca00078ec0ff */
[----:B-1----:R-:W-:Y:S01]  /*2740*/  HMMA.16816.F32 R12, R4, R24, R52 ;  /* 0x00000018040c723c */ /* 0x002fe20000001834 */
[----:B------:R-:W-:Y:S01]  /*2750*/  IMAD R2, R2, 0x20, R48 ;  /* 0x0000002002027824 */ /* 0x000fe200078e0230 */
[----:B------:R-:W-:-:S04]  /*2760*/  MOV R48, UR28 ;  /* 0x0000001c00307c02 */ /* 0x000fc80008000f00 */
[----:B------:R-:W-:Y:S01]  /*2770*/  HMMA.16816.F32 R44, R4, R26, R56 ;  /* 0x0000001a042c723c */ /* 0x000fe20000001838 */
[----:B------:R-:W-:Y:S01]  /*2780*/  BAR.SYNC.DEFER_BLOCKING 0x0 ;  /* 0x0000000000007b1d */ /* 0x000fe20000010000 */
[----:B------:R-:W-:Y:S01]  /*2790*/  ISETP.GE.AND P1, PT, R2, UR5, PT ;  /* 0x0000000502007c0c */ /* 0x000fe2000bf26270 */
[----:B------:R-:W-:-:S03]  /*27a0*/  IMAD R139, R48, 0x8, R139 ;  /* 0x00000008308b7824 */ /* 0x000fc600078e028b */
[C---:B--2---:R-:W-:Y:S06]  /*27b0*/  HMMA.16816.F32 R64, R4.reuse, R28, R64 ;  /* 0x0000001c0440723c */ /* 0x044fec0000001840 */
[----:B------:R-:W-:Y:S06]  /*27c0*/  HMMA.16816.F32 R40, R4, R30, R40 ;  /* 0x0000001e0428723c */ /* 0x000fec0000001828 */
[C---:B------:R-:W-:Y:S06]  /*27d0*/  HMMA.16816.F32 R4, R8.reuse, R24, R16 ;  /* 0x000000180804723c */ /* 0x040fec0000001810 */
[----:B------:R-:W-:Y:S01]  /*27e0*/  HMMA.16816.F32 R68, R8, R28, R32 ;  /* 0x0000001c0844723c */ /* 0x000fe20000001820 */
[----:B------:R-:W-:-:S02]  /*27f0*/  VIADD R18, R2, 0x1 ;  /* 0x0000000102127836 */ /* 0x000fc40000000000 */
[C---:B------:R-:W-:Y:S02]  /*2800*/  VIADD R17, R2.reuse, 0x8 ;  /* 0x0000000802117836 */ /* 0x040fe40000000000 */
[----:B------:R-:W-:Y:S01]  /*2810*/  VIADD R16, R2, 0x9 ;  /* 0x0000000902107836 */ /* 0x000fe20000000000 */
[----:B------:R-:W-:Y:S01]  /*2820*/  ISETP.GE.AND P0, PT, R18, UR5, PT ;  /* 0x0000000512007c0c */ /* 0x000fe2000bf06270 */
[C---:B------:R-:W-:Y:S01]  /*2830*/  VIADD R18, R2.reuse, 0x10 ;  /* 0x0000001002127836 */ /* 0x040fe20000000000 */
[C---:B------:R-:W-:Y:S01]  /*2840*/  HMMA.16816.F32 R32, R8.reuse, R30, R20 ;  /* 0x0000001e0820723c */ /* 0x040fe20000001814 */
[----:B------:R-:W-:Y:S01]  /*2850*/  ISETP.GE.AND P6, PT, R17, UR5, PT ;  /* 0x0000000511007c0c */ /* 0x000fe2000bfc6270 */
[----:B------:R-:W-:Y:S01]  /*2860*/  VIADD R17, R2, 0x11 ;  /* 0x0000001102117836 */ /* 0x000fe20000000000 */
[----:B------:R-:W-:Y:S01]  /*2870*/  ISETP.GE.AND P5, PT, R16, UR5, PT ;  /* 0x0000000510007c0c */ /* 0x000fe2000bfa6270 */
[----:B------:R-:W-:Y:S01]  /*2880*/  VIADD R16, R2, 0x18 ;  /* 0x0000001802107836 */ /* 0x000fe20000000000 */
[----:B------:R-:W-:Y:S01]  /*2890*/  ISETP.GE.AND P4, PT, R18, UR5, PT ;  /* 0x0000000512007c0c */ /* 0x000fe2000bf86270 */
[----:B------:R-:W-:Y:S01]  /*28a0*/  HMMA.16816.F32 R36, R8, R26, R36 ;  /* 0x0000001a0824723c */ /* 0x000fe20000001824 */
[----:B------:R-:W-:-:S02]  /*28b0*/  FSEL R23, R14, -INF , !P1 ;  /* 0xff8000000e177808 */ /* 0x000fc40004800000 */
[----:B------:R-:W-:Y:S02]  /*28c0*/  FSEL R18, R12, -INF , !P1 ;  /* 0xff8000000c127808 */ /* 0x000fe40004800000 */
[----:B------:R-:W-:Y:S02]  /*28d0*/  FSEL R72, R6, -INF , !P1 ;  /* 0xff80000006487808 */ /* 0x000fe40004800000 */
[----:B------:R-:W-:Y:S01]  /*28e0*/  FSEL R54, R4, -INF , !P1 ;  /* 0xff80000004367808 */ /* 0x000fe20004800000 */
[----:B------:R-:W-:Y:S01]  /*28f0*/  VIADD R9, R2, 0x19 ;  /* 0x0000001902097836 */ /* 0x000fe20000000000 */
[----:B------:R-:W-:Y:S02]  /*2900*/  PLOP3.LUT P1, PT, PT, PT, UP0, 0x80, 0x0 ;  /* 0x000000000000781c */ /* 0x000fe40003f2f008 */
[----:B------:R-:W-:Y:S02]  /*2910*/  FSEL R22, R13, -INF , !P0 ;  /* 0xff8000000d167808 */ /* 0x000fe40004000000 */
[----:B------:R-:W-:-:S02]  /*2920*/  ISETP.GE.AND P3, PT, R17, UR5, PT ;  /* 0x0000000511007c0c */ /* 0x000fc4000bf66270 */
[----:B------:R-:W-:Y:S02]  /*2930*/  ISETP.GE.AND P2, PT, R16, UR5, PT ;  /* 0x0000000510007c0c */ /* 0x000fe4000bf46270 */
[----:B------:R-:W-:Y:S02]  /*2940*/  FSEL R28, R15, -INF , !P0 ;  /* 0xff8000000f1c7808 */ /* 0x000fe40004000000 */
[----:B------:R-:W-:Y:S02]  /*2950*/  FSEL R73, R7, -INF , !P0 ;  /* 0xff80000007497808 */ /* 0x000fe40004000000 */
[----:B------:R-:W-:Y:S02]  /*2960*/  FSEL R57, R5, -INF , !P0 ;  /* 0xff80000005397808 */ /* 0x000fe40004000000 */
[----:B------:R-:W-:Y:S02]  /*2970*/  FSEL R21, R44, -INF , !P6 ;  /* 0xff8000002c157808 */ /* 0x000fe40007000000 */
[----:B------:R-:W-:-:S02]  /*2980*/  P2R R16, PR, RZ, 0x2 ;  /* 0x00000002ff107803 */ /* 0x000fc40000000000 */
[----:B------:R-:W-:Y:S01]  /*2990*/  FMNMX.FTZ R8, R18, R22, !PT ;  /* 0x0000001612087209 */ /* 0x000fe20007810000 */
[----:B------:R-:W-:Y:S06]  /*29a0*/  @!P1 BRA `(.L_x_1532) ;  /* 0x0000000000589947 */ /* 0x000fec0003800000 */
[----:B------:R-:W-:-:S04]  /*29b0*/  ULEA.HI.SX32 UR9, UR39, 0xfffffffe, 0x1b ;  /* 0xfffffffe27097891 */ /* 0x000fc8000f8fda3f */
[----:B------:R-:W-:Y:S02]  /*29c0*/  USHF.R.S32.HI UR8, URZ, 0x1f, UR9 ;  /* 0x0000001f3f087899 */ /* 0x000fe40008011409 */
[----:B------:R-:W-:Y:S01]  /*29d0*/  UIMAD UR11, UR25, UR9, URZ ;  /* 0x00000009190b72a4 */ /* 0x000fe2000f8e023f */
[----:B------:R-:W-:-:S03]  /*29e0*/  IMAD.U32 R2, RZ, RZ, UR9 ;  /* 0x00000009ff027e24 */ /* 0x000fc6000f8e00ff */
[----:B------:R-:W-:Y:S01]  /*29f0*/  UIMAD UR11, UR8, UR26, UR11 ;  /* 0x0000001a080b72a4 */ /* 0x000fe2000f8e020b */
[----:B------:R-:W-:Y:S01]  /*2a00*/  IMAD.WIDE.U32 R6, R2, UR26, R92 ;  /* 0x0000001a02067c25 */ /* 0x000fe2000f8e005c */
[----:B------:R-:W-:Y:S01]  /*2a10*/  MOV R2, UR10 ;  /* 0x0000000a00027c02 */ /* 0x000fe20008000f00 */
[----:B------:R-:W-:-:S03]  /*2a20*/  ULDC.64 UR8, c[0x0][0x218] ;  /* 0x0000860000087ab9 */ /* 0x000fc60000000a00 */
[----:B------:R-:W-:Y:S01]  /*2a30*/  VIADD R5, R7, UR11 ;  /* 0x0000000b07057c36 */ /* 0x000fe20008000000 */
[----:B------:R-:W-:Y:S01]  /*2a40*/  LEA R4, P0, R6, UR8, 0x1 ;  /* 0x0000000806047c11 */ /* 0x000fe2000f8008ff */
[----:B------:R-:W-:-:S03]  /*2a50*/  IMAD.U32 R7, RZ, RZ, UR15 ;  /* 0x0000000fff077e24 */ /* 0x000fc6000f8e00ff */
        /* <DEDUP_REMOVED lines=11> */
.L_x_1532:
[----:B------:R-:W-:Y:S01]  /*2b10*/  FSEL R17, R45, -INF , !P5 ;  /* 0xff8000002d117808 */ /* 0x000fe20006800000 */
[----:B------:R-:W-:Y:S01]  /*2b20*/  IMAD.WIDE.U32 R14, R248, -0x2daee0ad, RZ ;  /* 0xd2511f53f80e7825 */ /* 0x000fe200078e00ff */
[----:B------:R-:W-:Y:S01]  /*2b30*/  FMNMX.FTZ R2, R21, R8, !PT ;  /* 0x0000000815027209 */ /* 0x000fe20007810000 */
[----:B------:R-:W-:Y:S01]  /*2b40*/  UIADD3 UR21, UR34, -0x61c88647, URZ ;  /* 0x9e3779b922157890 */ /* 0x000fe2000fffe03f */
[----:B------:R-:W-:Y:S01]  /*2b50*/  FSEL R78, R64, -INF , !P4 ;  /* 0xff800000404e7808 */ /* 0x000fe20006000000 */
[----:B-1----:R-:W-:Y:S01]  /*2b60*/  VIADD R5, R139, 0x4 ;  /* 0x000000048b057836 */ /* 0x002fe20000000000 */
[----:B------:R-:W-:Y:S01]  /*2b70*/  FMNMX.FTZ R2, R17, R2, !PT ;  /* 0x0000000211027209 */ /* 0x000fe20007810000 */
[----:B------:R-:W-:Y:S01]  /*2b80*/  UIADD3 UR20, UR35, -0x4498517b, URZ ;  /* 0xbb67ae8523147890 */ /* 0x000fe2000fffe03f */
[----:B------:R-:W-:Y:S01]  /*2b90*/  FSEL R77, R65, -INF , !P3 ;  /* 0xff800000414d7808 */ /* 0x000fe20005800000 */
[----:B------:R-:W-:Y:S01]  /*2ba0*/  IMAD.WIDE.U32 R6, R5, -0x326172a9, RZ ;  /* 0xcd9e8d5705067825 */ /* 0x000fe200078e00ff */
[----:B------:R-:W-:Y:S01]  /*2bb0*/  FMNMX.FTZ R2, R78, R2, !PT ;  /* 0x000000024e027209 */ /* 0x000fe20007810000 */
[----:B------:R-:W-:Y:S01]  /*2bc0*/  UIADD3 UR19, UR34, 0x3c6ef372, URZ ;  /* 0x3c6ef37222137890 */ /* 0x000fe2000fffe03f */
[----:B------:R-:W-:Y:S01]  /*2bd0*/  LOP3.LUT R4, R15, UR35, R88, 0x96, !PT ;  /* 0x000000230f047c12 */ /* 0x000fe2000f8e9658 */
[----:B------:R-:W-:Y:S01]  /*2be0*/  IMAD.WIDE.U32 R24, R139, -0x326172a9, RZ ;  /* 0xcd9e8d578b187825 */ /* 0x000fe200078e00ff */
[----:B------:R-:W-:Y:S01]  /*2bf0*/  ISETP.GE.AND P0, PT, R9, UR5, PT ;  /* 0x0000000509007c0c */ /* 0x000fe2000bf06270 */
[----:B------:R-:W-:Y:S01]  /*2c00*/  UIADD3 UR18, UR35, 0x76cf5d0a, URZ ;  /* 0x76cf5d0a23127890 */ /* 0x000fe2000fffe03f */
[----:B------:R-:W-:Y:S01]  /*2c10*/  LOP3.LUT R174, R174, UR34, RZ, 0x3c, !PT ;  /* 0x00000022aeae7c12 */ /* 0x000fe2000f8e3cff */
[----:B------:R-:W-:Y:S01]  /*2c20*/  IMAD.WIDE.U32 R4, R4, -0x326172a9, RZ ;  /* 0xcd9e8d5704047825 */ /* 0x000fe200078e00ff */
[----:B------:R-:W-:Y:S01]  /*2c30*/  FSEL R75, R40, -INF , !P2 ;  /* 0xff800000284b7808 */ /* 0x000fe20005000000 */
[----:B------:R-:W-:Y:S01]  /*2c40*/  UIADD3 UR16, UR35, 0x32370b8f, URZ ;  /* 0x32370b8f23107890 */ /* 0x000fe2000fffe03f */
[----:B------:R-:W-:Y:S01]  /*2c50*/  FMNMX.FTZ R2, R77, R2, !PT ;  /* 0x000000024d027209 */ /* 0x000fe20007810000 */
[----:B------:R-:W-:Y:S01]  /*2c60*/  UIADD3 UR17, UR34, -0x255992d5, URZ ;  /* 0xdaa66d2b22117890 */ /* 0x000fe2000fffe03f */
[----:B------:R-:W-:Y:S01]  /*2c70*/  LOP3.LUT R7, R7, R174, RZ, 0x3c, !PT ;  /* 0x000000ae07077212 */ /* 0x000fe200078e3cff */
[----:B------:R-:W-:Y:S01]  /*2c80*/  UIADD3 UR15, UR34, 0x78dde6e4, URZ ;  /* 0x78dde6e4220f7890 */ /* 0x000fe2000fffe03f */
[----:B------:R-:W-:Y:S01]  /*2c90*/  FSEL R74, R41, -INF , !P0 ;  /* 0xff800000294a7808 */ /* 0x000fe20004000000 */
[----:B------:R-:W-:Y:S01]  /*2ca0*/  UIADD3 UR14, UR35, -0x126145ec, URZ ;  /* 0xed9eba14230e7890 */ /* 0x000fe2000fffe03f */
[----:B------:R-:W-:Y:S01]  /*2cb0*/  FMNMX.FTZ R2, R75, R2, !PT ;  /* 0x000000024b027209 */ /* 0x000fe20007810000 */
[----:B------:R-:W-:Y:S01]  /*2cc0*/  IMAD.WIDE.U32 R8, R7, -0x2daee0ad, RZ ;  /* 0xd2511f5307087825 */ /* 0x000fe200078e00ff */
[----:B------:R-:W-:Y:S01]  /*2cd0*/  LOP3.LUT R10, R5, UR21, R6, 0x96, !PT ;  /* 0x00000015050a7c12 */ /* 0x000fe2000f8e9606 */
[----:B------:R-:W-:Y:S01]  /*2ce0*/  UIADD3 UR5, UR35, -0x56f99767, URZ ;  /* 0xa906689923057890 */ /* 0x000fe2000fffe03f */
[----:B------:R-:W-:Y:S01]  /*2cf0*/  FMNMX.FTZ R2, R74, R2, !PT ;  /* 0x000000024a027209 */ /* 0x000fe20007810000 */
[----:B------:R-:W-:Y:S01]  /*2d00*/  UIADD3 UR22, UR34, -0x4ab325aa, URZ ;  /* 0xb54cda5622167890 */ /* 0x000fe2000fffe03f */
[----:B------:R-:W-:Y:S01]  /*2d10*/  FSEL R19, R46, -INF , !P6 ;  /* 0xff8000002e137808 */ /* 0x000fe20007000000 */
[----:B------:R-:W-:Y:S01]  /*2d20*/  IMAD.WIDE.U32 R12, R10, -0x2daee0ad, RZ ;  /* 0xd2511f530a0c7825 */ /* 0x000fe200078e00ff */
[----:B------:R-:W-:Y:S01]  /*2d30*/  FMNMX.FTZ R6, R23, R28, !PT ;  /* 0x0000001c17067209 */ /* 0x000fe20007810000 */
[----:B------:R-:W1:Y:S01]  /*2d40*/  SHFL.BFLY PT, R15, R2, 0x2, 0x1f ;  /* 0x0c401f00020f7f89 */ /* 0x000e6200000e0000 */
[----:B------:R-:W-:Y:S01]  /*2d50*/  FSEL R20, R47, -INF , !P5 ;  /* 0xff8000002f147808 */ /* 0x000fe20006800000 */
[----:B------:R-:W-:Y:S01]  /*2d60*/  ULDC UR8, c[0x0][0x2ec] ;  /* 0x0000bb0000087ab9 */ /* 0x000fe20000000800 */
[----:B------:R-:W-:Y:S01]  /*2d70*/  LOP3.LUT R7, R9, UR20, R14, 0x96, !PT ;  /* 0x0000001409077c12 */ /* 0x000fe2000f8e960e */
[----:B------:R-:W-:Y:S01]  /*2d80*/  ULDC.U8 UR24, c[0x0][0x388] ;  /* 0x0000e20000187ab9 */ /* 0x000fe20000000000 */
[----:B------:R-:W-:Y:S01]  /*2d90*/  FMNMX.FTZ R6, R19, R6, !PT ;  /* 0x0000000613067209 */ /* 0x000fe20007810000 */
[----:B------:R-:W-:Y:S01]  /*2da0*/  UIADD3 UR29, UR34, 0x1715609d, URZ ;  /* 0x1715609d221d7890 */ /* 0x000fe2000fffe03f */
[----:B------:R-:W-:Y:S01]  /*2db0*/  FSEL R66, R66, -INF , !P4 ;  /* 0xff80000042427808 */ /* 0x000fe20006000000 */
[----:B------:R-:W-:Y:S01]  /*2dc0*/  UIADD3 UR30, UR35, 0x646e171e, URZ ;  /* 0x646e171e231e7890 */ /* 0x000fe2000fffe03f */
[----:B------:R-:W-:Y:S01]  /*2dd0*/  FMNMX.FTZ R9, R20, R6, !PT ;  /* 0x0000000614097209 */ /* 0x000fe20007810000 */
[----:B------:R-:W-:Y:S01]  /*2de0*/  IMAD.WIDE.U32 R6, R7, -0x326172a9, RZ ;  /* 0xcd9e8d5707067825 */ /* 0x000fe200078e00ff */
[----:B------:R-:W-:-:S02]  /*2df0*/  FSEL R67, R67, -INF , !P3 ;  /* 0xff80000043437808 */ /* 0x000fc40005800000 */
[----:B------:R-:W-:Y:S02]  /*2e00*/  FMNMX.FTZ R9, R66, R9, !PT ;  /* 0x0000000942097209 */ /* 0x000fe40007810000 */
[----:B------:R-:W-:Y:S02]  /*2e10*/  LOP3.LUT R7, R7, UR19, R4, 0x96, !PT ;  /* 0x0000001307077c12 */ /* 0x000fe4000f8e9604 */
[----:B------:R-:W-:Y:S02]  /*2e20*/  FSEL R76, R42, -INF , !P2 ;  /* 0xff8000002a4c7808 */ /* 0x000fe40005000000 */
[----:B------:R-:W-:Y:S01]  /*2e30*/  FMNMX.FTZ R9, R67, R9, !PT ;  /* 0x0000000943097209 */ /* 0x000fe20007810000 */
[----:B------:R-:W-:Y:S01]  /*2e40*/  IMAD.WIDE.U32 R10, R7, -0x2daee0ad, RZ ;  /* 0xd2511f53070a7825 */ /* 0x000fe200078e00ff */
[----:B------:R-:W-:Y:S02]  /*2e50*/  FSEL R79, R43, -INF , !P0 ;  /* 0xff8000002b4f7808 */ /* 0x000fe40004000000 */
[----:B------:R-:W-:-:S02]  /*2e60*/  FMNMX.FTZ R7, R76, R9, !PT ;  /* 0x000000094c077209 */ /* 0x000fc40007810000 */
[----:B------:R-:W-:Y:S02]  /*2e70*/  LOP3.LUT R9, R25, R174, RZ, 0x3c, !PT ;  /* 0x000000ae19097212 */ /* 0x000fe400078e3cff */
[----:B------:R-:W-:Y:S02]  /*2e80*/  LOP3.LUT R8, R13, UR18, R8, 0x96, !PT ;  /* 0x000000120d087c12 */ /* 0x000fe4000f8e9608 */
[----:B------:R-:W-:Y:S01]  /*2e90*/  FMNMX.FTZ R13, R79, R7, !PT ;  /* 0x000000074f0d7209 */ /* 0x000fe20007810000 */
[----:B------:R-:W-:Y:S01]  /*2ea0*/  IMAD.WIDE.U32 R52, R9, -0x2daee0ad, RZ ;  /* 0xd2511f5309347825 */ /* 0x000fe200078e00ff */
[----:B------:R-:W-:Y:S02]  /*2eb0*/  LOP3.LUT R7, R11, UR16, R12, 0x96, !PT ;  /* 0x000000100b077c12 */ /* 0x000fe4000f8e960c */
[----:B-1----:R-:W-:Y:S01]  /*2ec0*/  FMNMX.FTZ R11, R2, R15, !PT ;  /* 0x0000000f020b7209 */ /* 0x002fe20007810000 */
[----:B------:R-:W-:Y:S01]  /*2ed0*/  IMAD.WIDE.U32 R8, R8, -0x326172a9, RZ ;  /* 0xcd9e8d5708087825 */ /* 0x000fe200078e00ff */
[----:B------:R-:W-:Y:S01]  /*2ee0*/  SHFL.BFLY PT, R12, R13, 0x2, 0x1f ;  /* 0x0c401f000d0c7f89 */ /* 0x000fe200000e0000 */
[----:B------:R-:W-:-:S02]  /*2ef0*/  LOP3.LUT R48, R5, UR21, R24, 0x96, !PT ;  /* 0x0000001505307c12 */ /* 0x000fc4000f8e9618 */
[----:B------:R-:W-:Y:S01]  /*2f00*/  IMAD.WIDE.U32 R64, R7, -0x326172a9, RZ ;  /* 0xcd9e8d5707407825 */ /* 0x000fe200078e00ff */
[----:B------:R-:W-:Y:S02]  /*2f10*/  LOP3.LUT R7, R53, UR20, R14, 0x96, !PT ;  /* 0x0000001435077c12 */ /* 0x000fe4000f8e960e */
[----:B------:R-:W1:Y:S01]  /*2f20*/  SHFL.BFLY PT, R14, R11, 0x1, 0x1f ;  /* 0x0c201f000b0e7f89 */ /* 0x000e6200000e0000 */
[----:B------:R-:W-:Y:S02]  /*2f30*/  LOP3.LUT R6, R9, UR17, R6, 0x96, !PT ;  /* 0x0000001109067c12 */ /* 0x000fe4000f8e9606 */
[----:B------:R-:W-:Y:S01]  /*2f40*/  LOP3.LUT R2, R65, UR15, R8, 0x96, !PT ;  /* 0x0000000f41027c12 */ /* 0x000fe2000f8e9608 */
[----:B------:R-:W-:Y:S01]  /*2f50*/  IMAD.WIDE.U32 R46, R7, -0x326172a9, RZ ;  /* 0xcd9e8d57072e7825 */ /* 0x000fe200078e00ff */
[----:B------:R-:W-:Y:S02]  /*2f60*/  FSEL R44, R36, -INF , !P6 ;  /* 0xff800000242c7808 */ /* 0x000fe40007000000 */
[----:B------:R-:W-:Y:S01]  /*2f70*/  FMNMX.FTZ R5, R54, R57, !PT ;  /* 0x0000003936057209 */ /* 0x000fe20007810000 */
[----:B------:R-:W-:Y:S01]  /*2f80*/  IMAD.WIDE.U32 R6, R6, -0x2daee0ad, RZ ;  /* 0xd2511f5306067825 */ /* 0x000fe200078e00ff */
[----:B------:R-:W-:-:S02]  /*2f90*/  LOP3.LUT R53, R47, UR19, R4, 0x96, !PT ;  /* 0x000000132f357c12 */ /* 0x000fc4000f8e9604 */
[----:B------:R-:W-:Y:S01]  /*2fa0*/  FSEL R45, R37, -INF , !P5 ;  /* 0xff800000252d7808 */ /* 0x000fe20006800000 */
[----:B------:R-:W-:Y:S01]  /*2fb0*/  IMAD.WIDE.U32 R62, R2, -0x2daee0ad, RZ ;  /* 0xd2511f53023e7825 */ /* 0x000fe200078e00ff */
[----:B------:R-:W-:Y:S02]  /*2fc0*/  LOP3.LUT R7, R7, UR14, R10, 0x96, !PT ;  /* 0x0000000e07077c12 */ /* 0x000fe4000f8e960a */
[----:B------:R-:W-:Y:S01]  /*2fd0*/  FSEL R47, R38, -INF , !P6 ;  /* 0xff800000262f7808 */ /* 0x000fe20007000000 */
[----:B------:R-:W-:Y:S01]  /*2fe0*/  IMAD.IADD R2, R89, 0x1, R90 ;  /* 0x0000000159027824 */ /* 0x000fe200078e025a */
[----:B------:R-:W-:Y:S01]  /*2ff0*/  LOP3.LUT R4, R63, UR5, R6, 0x96, !PT ;  /* 0x000000053f047c12 */ /* 0x000fe2000f8e9606 */
[----:B------:R-:W-:Y:S01]  /*3000*/  IMAD.WIDE.U32 R58, R7, -0x326172a9, RZ ;  /* 0xcd9e8d57073a7825 */ /* 0x000fe200078e00ff */
[----:B------:R-:W-:Y:S02]  /*3010*/  FMNMX.FTZ R7, R44, R5, !PT ;  /* 0x000000052c077209 */ /* 0x000fe40007810000 */
[----:B------:R-:W-:Y:S01]  /*3020*/  FSEL R63, R68, -INF , !P4 ;  /* 0xff800000443f7808 */ /* 0x000fe20006000000 */
[----:B------:R-:W-:Y:S01]  /*3030*/  IMAD.WIDE.U32 R4, R4, -0x326172a9, RZ ;  /* 0xcd9e8d5704047825 */ /* 0x000fe200078e00ff */
[----:B------:R-:W-:-:S02]  /*3040*/  FMNMX.FTZ R7, R45, R7, !PT ;  /* 0x000000072d077209 */ /* 0x000fc40007810000 */
[----:B-1----:R-:W-:Y:S02]  /*3050*/  FMNMX.FTZ R134, R11, R14, !PT ;  /* 0x0000000e0b867209 */ /* 0x002fe40007810000 */
[----:B------:R-:W-:Y:S02]  /*3060*/  LOP3.LUT R6, R5, UR22, R58, 0x96, !PT ;  /* 0x0000001605067c12 */ /* 0x000fe4000f8e963a */
[----:B------:R-:W-:Y:S02]  /*3070*/  FSEL R58, R69, -INF , !P3 ;  /* 0xff800000453a7808 */ /* 0x000fe40005800000 */
[----:B------:R-:W-:Y:S01]  /*3080*/  FMNMX.FTZ R8, R63, R7, !PT ;  /* 0x000000073f087209 */ /* 0x000fe20007810000 */
[C---:B------:R-:W-:Y:S01]  /*3090*/  FMUL.FTZ R7, R134.reuse, UR8 ;  /* 0x0000000886077c20 */ /* 0x040fe20008410000 */
[----:B------:R-:W-:Y:S02]  /*30a0*/  FMNMX.FTZ R9, R13, R12, !PT ;  /* 0x0000000c0d097209 */ /* 0x000fe40007810000 */
[----:B------:R-:W-:-:S02]  /*30b0*/  FSETP.NEU.FTZ.AND P1, PT, R134, -INF , PT ;  /* 0xff8000008600780b */ /* 0x000fc40003f3d000 */
[----:B------:R-:W-:Y:S01]  /*30c0*/  FSEL R68, R32, -INF , !P2 ;  /* 0xff80000020447808 */ /* 0x000fe20005000000 */
[----:B------:R-:W1:Y:S01]  /*30d0*/  SHFL.BFLY PT, R11, R9, 0x1, 0x1f ;  /* 0x0c201f00090b7f89 */ /* 0x000e6200000e0000 */
[----:B------:R-:W-:Y:S02]  /*30e0*/  FMNMX.FTZ R8, R58, R8, !PT ;  /* 0x000000083a087209 */ /* 0x000fe40007810000 */
[----:B------:R-:W-:Y:S02]  /*30f0*/  FSEL R13, R7, RZ, P1 ;  /* 0x000000ff070d7208 */ /* 0x000fe40000800000 */
[----:B------:R-:W-:Y:S02]  /*3100*/  FSEL R69, R33, -INF , !P0 ;  /* 0xff80000021457808 */ /* 0x000fe40004000000 */
[----:B------:R-:W-:Y:S01]  /*3110*/  FMNMX.FTZ R7, R68, R8, !PT ;  /* 0x0000000844077209 */ /* 0x000fe20007810000 */
[----:B------:R-:W-:Y:S01]  /*3120*/  FFMA.FTZ R8, R18, UR8, -R13 ;  /* 0x0000000812087c23 */ /* 0x000fe2000801080d */
[----:B------:R-:W-:-:S02]  /*3130*/  LOP3.LUT R12, R4, 0xffff, RZ, 0xc0, !PT ;  /* 0x0000ffff040c7812 */ /* 0x000fc400078ec0ff */
[----:B------:R-:W-:Y:S01]  /*3140*/  FMNMX.FTZ R7, R69, R7, !PT ;  /* 0x0000000745077209 */ /* 0x000fe20007810000 */
[----:B------:R2:W-:Y:S01]  /*3150*/  MUFU.EX2 R82, R8 ;  /* 0x0000000800527308 */ /* 0x0005e20000000800 */
[----:B------:R-:W-:Y:S02]  /*3160*/  FMNMX.FTZ R5, R72, R73, !PT ;  /* 0x0000004948057209 */ /* 0x000fe40007810000 */
[----:B------:R-:W-:Y:S01]  /*3170*/  FSEL R56, R39, -INF , !P5 ;  /* 0xff80000027387808 */ /* 0x000fe20006800000 */
[----:B------:R-:W3:Y:S01]  /*3180*/  SHFL.BFLY PT, R15, R7, 0x2, 0x1f ;  /* 0x0c401f00070f7f89 */ /* 0x000ee200000e0000 */
[----:B------:R-:W-:Y:S02]  /*3190*/  FMNMX.FTZ R5, R47, R5, !PT ;  /* 0x000000052f057209 */ /* 0x000fe40007810000 */
[----:B------:R-:W-:Y:S02]  /*31a0*/  ISETP.NE.AND P6, PT, R16, RZ, PT ;  /* 0x000000ff1000720c */ /* 0x000fe40003fc5270 */
[----:B------:R-:W-:-:S02]  /*31b0*/  LOP3.LUT R16, R4, 0xff, RZ, 0xc0, !PT ;  /* 0x000000ff04107812 */ /* 0x000fc400078ec0ff */
[--C-:B------:R-:W-:Y:S02]  /*31c0*/  SHF.R.U32.HI R10, RZ, 0x10, R4.reuse ;  /* 0x00000010ff0a7819 */ /* 0x100fe40000011604 */
[----:B------:R-:W-:Y:S01]  /*31d0*/  SHF.R.U32.HI R14, RZ, 0x18, R4 ;  /* 0x00000018ff0e7819 */ /* 0x000fe20000011604 */
[----:B------:R-:W-:Y:S01]  /*31e0*/  FFMA.FTZ R4, R22, UR8, -R13 ;  /* 0x0000000816047c23 */ /* 0x000fe2000801080d */
[----:B------:R-:W-:Y:S02]  /*31f0*/  FSEL R70, R70, -INF , !P4 ;  /* 0xff80000046467808 */ /* 0x000fe40006000000 */
[----:B------:R-:W-:Y:S01]  /*3200*/  FMNMX.FTZ R5, R56, R5, !PT ;  /* 0x0000000538057209 */ /* 0x000fe20007810000 */
[----:B------:R4:W-:Y:S01]  /*3210*/  MUFU.EX2 R252, R4 ;  /* 0x0000000400fc7308 */ /* 0x0009e20000000800 */
[----:B-1----:R-:W-:Y:S02]  /*3220*/  FMNMX.FTZ R133, R9, R11, !PT ;  /* 0x0000000b09857209 */ /* 0x002fe40007810000 */
[----:B------:R-:W-:-:S02]  /*3230*/  FSEL R85, R71, -INF , !P3 ;  /* 0xff80000047557808 */ /* 0x000fc40005800000 */
[----:B--2---:R-:W-:Y:S01]  /*3240*/  SHF.R.U32.HI R8, RZ, 0x8, R12 ;  /* 0x00000008ff087819 */ /* 0x004fe2000001160c */
[----:B------:R-:W-:Y:S01]  /*3250*/  FMUL.FTZ R12, R133, UR8 ;  /* 0x00000008850c7c20 */ /* 0x000fe20008410000 */
[----:B------:R-:W-:Y:S02]  /*3260*/  FSEL R71, R34, -INF , !P2 ;  /* 0xff80000022477808 */ /* 0x000fe40005000000 */
[----:B------:R-:W-:Y:S02]  /*3270*/  FSEL R84, R35, -INF , !P0 ;  /* 0xff80000023547808 */ /* 0x000fe40004000000 */
[----:B------:R-:W-:Y:S02]  /*3280*/  LOP3.LUT R9, R10, 0xff, RZ, 0xc0, !PT ;  /* 0x000000ff0a097812 */ /* 0x000fe400078ec0ff */
[----:B------:R-:W-:Y:S02]  /*3290*/  FSETP.NEU.FTZ.AND P0, PT, R133, -INF , PT ;  /* 0xff8000008500780b */ /* 0x000fe40003f1d000 */
[----:B------:R-:W-:-:S02]  /*32a0*/  LEA R213, R2, UR4, 0x1 ;  /* 0x0000000402d57c11 */ /* 0x000fc4000f8e08ff */
[----:B----4-:R-:W-:Y:S01]  /*32b0*/  FMNMX.FTZ R4, R70, R5, !PT ;  /* 0x0000000546047209 */ /* 0x010fe20007810000 */
[----:B------:R-:W-:Y:S01]  /*32c0*/  FFMA.FTZ R5, R21, UR8, -R13 ;  /* 0x0000000815057c23 */ /* 0x000fe2000801080d */
[----:B------:R-:W-:Y:S01]  /*32d0*/  FSEL R12, R12, RZ, P0 ;  /* 0x000000ff0c0c7208 */ /* 0x000fe20000000000 */
[--C-:B------:R-:W-:Y:S01]  /*32e0*/  IMAD R215, R3, 0x2, R213.reuse ;  /* 0x0000000203d77824 */ /* 0x100fe200078e02d5 */
[----:B------:R-:W-:Y:S01]  /*32f0*/  FMNMX.FTZ R4, R85, R4, !PT ;  /* 0x0000000455047209 */ /* 0x000fe20007810000 */
[----:B------:R1:W-:Y:S01]  /*3300*/  MUFU.EX2 R251, R5 ;  /* 0x0000000500fb7308 */ /* 0x0003e20000000800 */
[----:B------:R-:W-:Y:S01]  /*3310*/  LOP3.LUT R2, R6, 0xffff, RZ, 0xc0, !PT ;  /* 0x0000ffff06027812 */ /* 0x000fe200078ec0ff */
[----:B------:R-:W-:Y:S01]  /*3320*/  FFMA.FTZ R3, R23, UR8, -R12 ;  /* 0x0000000817037c23 */ /* 0x000fe2000801080c */
[----:B------:R-:W-:Y:S01]  /*3330*/  FMNMX.FTZ R4, R71, R4, !PT ;  /* 0x0000000447047209 */ /* 0x000fe20007810000 */
[----:B------:R-:W-:Y:S01]  /*3340*/  IMAD R218, R0, 0x2, R213 ;  /* 0x0000000200da7824 */ /* 0x000fe200078e02d5 */
[----:B------:R-:W-:Y:S01]  /*3350*/  PRMT R18, R16, 0x5410, R8 ;  /* 0x0000541010127816 */ /* 0x000fe20000000008 */
[----:B------:R-:W-:Y:S01]  /*3360*/  IMAD R217, R0, 0x2, R215 ;  /* 0x0000000200d97824 */ /* 0x000fe200078e02d7 */
[----:B------:R-:W-:Y:S01]  /*3370*/  FMNMX.FTZ R4, R84, R4, !PT ;  /* 0x0000000454047209 */ /* 0x000fe20007810000 */
[----:B------:R2:W-:Y:S01]  /*3380*/  MUFU.EX2 R250, R3 ;  /* 0x0000000300fa7308 */ /* 0x0005e20000000800 */
[----:B------:R-:W-:Y:S01]  /*3390*/  LOP3.LUT R10, R6, 0xff, RZ, 0xc0, !PT ;  /* 0x000000ff060a7812 */ /* 0x000fe200078ec0ff */
[----:B------:R-:W-:Y:S01]  /*33a0*/  LDSM.16.MT88.4 R36, [R213+0xa000] ;  /* 0x00a00000d524783b */ /* 0x000fe20000004200 */
[----:B------:R-:W-:-:S03]  /*33b0*/  SHF.R.U32.HI R8, RZ, 0x18, R6 ;  /* 0x00000018ff087819 */ /* 0x000fc60000011606 */
[----:B------:R-:W4:Y:S01]  /*33c0*/  SHFL.BFLY PT, R11, R4, 0x2, 0x1f ;  /* 0x0c401f00040b7f89 */ /* 0x000f2200000e0000 */
[----:B-1----:R-:W-:Y:S01]  /*33d0*/  FFMA.FTZ R5, R17, UR8, -R13 ;  /* 0x0000000811057c23 */ /* 0x002fe2000801080d */
[----:B------:R-:W-:Y:S01]  /*33e0*/  PRMT R17, R9, 0x5410, R14 ;  /* 0x0000541009117816 */ /* 0x000fe2000000000e */
[----:B------:R-:W-:Y:S01]  /*33f0*/  IMAD.U32 R14, RZ, RZ, UR24 ;  /* 0x00000018ff0e7e24 */ /* 0x000fe2000f8e00ff */
[----:B---3--:R-:W-:Y:S01]  /*3400*/  FMNMX.FTZ R9, R7, R15, !PT ;  /* 0x0000000f07097209 */ /* 0x008fe20007810000 */
[----:B------:R1:W-:Y:S01]  /*3410*/  MUFU.EX2 R205, R5 ;  /* 0x0000000500cd7308 */ /* 0x0003e20000000800 */
[----:B------:R-:W-:Y:S01]  /*3420*/  FFMA.FTZ R7, R20, UR8, -R12 ;  /* 0x0000000814077c23 */ /* 0x000fe2000801080c */
[----:B------:R-:W-:Y:S01]  /*3430*/  LDSM.16.MT88.4 R24, [R215+0xa000] ;  /* 0x00a00000d718783b */ /* 0x000fe20000004200 */
[----:B------:R-:W-:-:S03]  /*3440*/  LEA R14, R14, UR24, 0x10 ;  /* 0x000000180e0e7c11 */ /* 0x000fc6000f8e80ff */
[----:B------:R-:W3:Y:S02]  /*3450*/  SHFL.BFLY PT, R15, R9, 0x1, 0x1f ;  /* 0x0c201f00090f7f89 */ /* 0x000ee400000e0000 */
[----:B------:R-:W-:Y:S01]  /*3460*/  MUFU.EX2 R179, R7 ;  /* 0x0000000700b37308 */ /* 0x000fe20000000800 */
[--C-:B--2---:R-:W-:Y:S01]  /*3470*/  HSET2.LE.AND R3, R17, R14.reuse, PT ;  /* 0x0000000e11037233 */ /* 0x104fe20003803000 */
[----:B------:R-:W-:Y:S01]  /*3480*/  LDSM.16.MT88.4 R20, [R218+0xa000] ;  /* 0x00a00000da14783b */ /* 0x000fe20000004200 */
[----:B------:R-:W-:-:S03]  /*3490*/  HSET2.LE.AND R0, R18, R14, PT ;  /* 0x0000000e12007233 */ /* 0x000fc60003803000 */
[----:B------:R-:W-:Y:S01]  /*34a0*/  LDSM.16.MT88.4 R32, [R217+0xa000] ;  /* 0x00a00000d920783b */ /* 0x000fe20000004200 */
[----:B-1----:R-:W-:Y:S01]  /*34b0*/  FFMA.FTZ R5, R19, UR8, -R12 ;  /* 0x0000000813057c23 */ /* 0x002fe2000801080c */
[----:B----4-:R-:W-:Y:S02]  /*34c0*/  FMNMX.FTZ R16, R4, R11, !PT ;  /* 0x0000000b04107209 */ /* 0x010fe40007810000 */
[----:B------:R-:W-:Y:S01]  /*34d0*/  LDSM.16.MT88.4 R40, [R215+0xb000] ;  /* 0x00b00000d728783b */ /* 0x000fe20000004200 */
[----:B------:R1:W2:Y:S03]  /*34e0*/  MUFU.EX2 R204, R5 ;  /* 0x0000000500cc7308 */ /* 0x0002a60000000800 */
[----:B------:R-:W4:Y:S04]  /*34f0*/  SHFL.BFLY PT, R17, R16, 0x1, 0x1f ;  /* 0x0c201f0010117f89 */ /* 0x000f2800000e0000 */
[----:B------:R-:W-:Y:S01]  /*3500*/  LDSM.16.MT88.4 R116, [R218+0xb800] ;  /* 0x00b80000da74783b */ /* 0x000fe20000004200 */
[----:B---3--:R-:W-:-:S03]  /*3510*/  FMNMX.FTZ R136, R9, R15, !PT ;  /* 0x0000000f09887209 */ /* 0x008fc60007810000 */
[----:B------:R-:W-:Y:S01]  /*3520*/  LDSM.16.MT88.4 R152, [R213+0xa800] ;  /* 0x00a80000d598783b */ /* 0x000fe20000004200 */
[----:B------:R-:W-:Y:S02]  /*3530*/  FSETP.NEU.FTZ.AND P0, PT, R136, -INF , PT ;  /* 0xff8000008800780b */ /* 0x000fe40003f1d000 */
[----:B-1----:R-:W-:Y:S02]  /*3540*/  SHF.R.U32.HI R5, RZ, 0x10, R6 ;  /* 0x00000010ff057819 */ /* 0x002fe40000011606 */
[----:B------:R-:W-:Y:S02]  /*3550*/  SHF.R.U32.HI R6, RZ, 0x8, R2 ;  /* 0x00000008ff067819 */ /* 0x000fe40000011602 */
[----:B------:R-:W-:Y:S02]  /*3560*/  LOP3.LUT R2, R5, 0xff, RZ, 0xc0, !PT ;  /* 0x000000ff05027812 */ /* 0x000fe400078ec0ff */
[----:B--2---:R-:W-:Y:S02]  /*3570*/  F2FP.F16.F32.PACK_AB R7, R179, R204 ;  /* 0x000000ccb307723e */ /* 0x004fe400000000ff */
[----:B------:R-:W-:Y:S01]  /*3580*/  PRMT R8, R2, 0x5410, R8 ;  /* 0x0000541002087816 */ /* 0x000fe20000000008 */
[----:B------:R-:W-:Y:S01]  /*3590*/  FFMA.FTZ R2, R28, UR8, -R12 ;  /* 0x000000081c027c23 */ /* 0x000fe2000801080c */
[----:B------:R-:W-:Y:S01]  /*35a0*/  PRMT R6, R10, 0x5410, R6 ;  /* 0x000054100a067816 */ /* 0x000fe20000000006 */
[----:B------:R-:W-:Y:S01]  /*35b0*/  IMAD.WIDE.U32 R10, R48, -0x2daee0ad, RZ ;  /* 0xd2511f53300a7825 */ /* 0x000fe200078e00ff */
[----:B------:R-:W-:Y:S01]  /*35c0*/  LOP3.LUT R7, R3, R7, RZ, 0xc0, !PT ;  /* 0x0000000703077212 */ /* 0x000fe200078ec0ff */
[----:B------:R1:W2:Y:S02]  /*35d0*/  MUFU.EX2 R226, R2 ;  /* 0x0000000200e27308 */ /* 0x0002a40000000800 */
[----:B------:R-:W-:Y:S01]  /*35e0*/  FMUL.FTZ R3, R136, UR8 ;  /* 0x0000000888037c20 */ /* 0x000fe20008410000 */
[----:B------:R-:W-:Y:S01]  /*35f0*/  HSET2.LE.AND R4, R6, R14, PT ;  /* 0x0000000e06047233 */ /* 0x000fe20003803000 */
[----:B------:R-:W3:Y:S01]  /*3600*/  LDSM.16.MT88.4 R28, [R213+0xb000] ;  /* 0x00b00000d51c783b */ /* 0x000ee20000004200 */
[----:B------:R-:W-:-:S02]  /*3610*/  F2FP.F16.F32.PACK_AB R5, R252, R82 ;  /* 0x00000052fc05723e */ /* 0x000fc400000000ff */
[----:B------:R-:W-:Y:S01]  /*3620*/  FSEL R15, R3, RZ, P0 ;  /* 0x000000ff030f7208 */ /* 0x000fe20000000000 */
[----:B------:R-:W5:Y:S01]  /*3630*/  LDSM.16.MT88.4 R48, [R218+0xb000] ;  /* 0x00b00000da30783b */ /* 0x000f620000004200 */
[----:B------:R-:W-:Y:S02]  /*3640*/  LOP3.LUT R4, R4, R5, RZ, 0xc0, !PT ;  /* 0x0000000504047212 */ /* 0x000fe400078ec0ff */
[----:B----4-:R-:W-:-:S04]  /*3650*/  FMNMX.FTZ R135, R16, R17, !PT ;  /* 0x0000001110877209 */ /* 0x010fc80007810000 */
[----:B------:R-:W-:Y:S02]  /*3660*/  FSETP.NEU.FTZ.AND P0, PT, R135, -INF , PT ;  /* 0xff8000008700780b */ /* 0x000fe40003f1d000 */
[----:B-1----:R-:W-:-:S04]  /*3670*/  F2FP.F16.F32.PACK_AB R2, R205, R251 ;  /* 0x000000fbcd02723e */ /* 0x002fc800000000ff */
[----:B------:R-:W-:Y:S02]  /*3680*/  LOP3.LUT R6, R0, R2, RZ, 0xc0, !PT ;  /* 0x0000000200067212 */ /* 0x000fe400078ec0ff */
[----:B------:R-:W-:Y:S01]  /*3690*/  HSET2.LE.AND R0, R8, R14, PT ;  /* 0x0000000e08007233 */ /* 0x000fe20003803000 */
[----:B------:R-:W-:Y:S01]  /*36a0*/  IMAD.WIDE.U32 R8, R53, -0x2daee0ad, RZ ;  /* 0xd2511f5335087825 */ /* 0x000fe200078e00ff */
[----:B--2---:R-:W-:-:S04]  /*36b0*/  F2FP.F16.F32.PACK_AB R2, R226, R250 ;  /* 0x000000fae202723e */ /* 0x004fc800000000ff */
[----:B------:R-:W-:Y:S01]  /*36c0*/  LOP3.LUT R5, R0, R2, RZ, 0xc0, !PT ;  /* 0x0000000200057212 */ /* 0x000fe200078ec0ff */
[----:B------:R-:W-:Y:S01]  /*36d0*/  FFMA.FTZ R0, R54, UR8, -R15 ;  /* 0x0000000836007c23 */ /* 0x000fe2000801080f */
[----:B------:R-:W-:Y:S02]  /*36e0*/  LOP3.LUT R2, R11, UR18, R52, 0x96, !PT ;  /* 0x000000120b027c12 */ /* 0x000fe4000f8e9634 */
[----:B------:R-:W1:Y:S01]  /*36f0*/  LDSM.16.MT88.4 R52, [R217+0xb000] ;  /* 0x00b00000d934783b */ /* 0x000e620000004200 */
[----:B------:R2:W-:Y:S02]  /*3700*/  MUFU.EX2 R225, R0 ;  /* 0x0000000000e17308 */ /* 0x0005e40000000800 */
[----:B------:R-:W-:Y:S01]  /*3710*/  IMAD.WIDE.U32 R2, R2, -0x326172a9, RZ ;  /* 0xcd9e8d5702027825 */ /* 0x000fe200078e00ff */
[----:B------:R-:W-:Y:S04]  /*3720*/  HMMA.16816.F32 R140, R4, R36, RZ ;  /* 0x00000024048c723c */ /* 0x000fe800000018ff */
[----:B------:R-:W-:-:S02]  /*3730*/  LOP3.LUT R3, R3, UR17, R46, 0x96, !PT ;  /* 0x0000001103037c12 */ /* 0x000fc4000f8e962e */
[C---:B------:R-:W-:Y:S06]  /*3740*/  HMMA.16816.F32 R92, R4.reuse, R24, RZ ;  /* 0x00000018045c723c */ /* 0x040fec00000018ff */
[----:B------:R-:W-:Y:S01]  /*3750*/  HMMA.16816.F32 R88, R4, R20, RZ ;  /* 0x000000140458723c */ /* 0x000fe200000018ff */
[----:B--2---:R-:W-:Y:S01]  /*3760*/  LOP3.LUT R0, R9, UR16, R10, 0x96, !PT ;  /* 0x0000001009007c12 */ /* 0x004fe2000f8e960a */
[--C-:B------:R-:W-:Y:S01]  /*3770*/  FFMA.FTZ R9, R57, UR8, -R15.reuse ;  /* 0x0000000839097c23 */ /* 0x100fe2000801080f */
[----:B------:R-:W-:-:S03]  /*3780*/  FFMA.FTZ R10, R45, UR8, -R15 ;  /* 0x000000082d0a7c23 */ /* 0x000fc6000801080f */
[C---:B------:R-:W-:Y:S01]  /*3790*/  HMMA.16816.F32 R100, R4.reuse, R32, RZ ;  /* 0x000000200464723c */ /* 0x040fe200000018ff */
[----:B------:R-:W-:Y:S01]  /*37a0*/  IMAD.WIDE.U32 R60, R0, -0x326172a9, RZ ;  /* 0xcd9e8d57003c7825 */ /* 0x000fe200078e00ff */
[----:B------:R2:W-:Y:S03]  /*37b0*/  MUFU.EX2 R224, R9 ;  /* 0x0000000900e07308 */ /* 0x0005e60000000800 */
[----:B------:R-:W-:Y:S01]  /*37c0*/  FFMA.FTZ R0, R44, UR8, -R15 ;  /* 0x000000082c007c23 */ /* 0x000fe2000801080f */
[C---:B---3--:R-:W-:Y:S04]  /*37d0*/  HMMA.16816.F32 R104, R4.reuse, R28, RZ ;  /* 0x0000001c0468723c */ /* 0x048fe800000018ff */
[----:B------:R3:W-:Y:S02]  /*37e0*/  MUFU.EX2 R177, R0 ;  /* 0x0000000000b17308 */ /* 0x0007e40000000800 */
[C---:B------:R-:W-:Y:S06]  /*37f0*/  HMMA.16816.F32 R112, R4.reuse, R40, RZ ;  /* 0x000000280470723c */ /* 0x040fec00000018ff */
[----:B------:R4:W4:Y:S01]  /*3800*/  MUFU.EX2 R178, R10 ;  /* 0x0000000a00b27308 */ /* 0x0009220000000800 */
[----:B--2---:R-:W-:Y:S01]  /*3810*/  LOP3.LUT R9, R61, UR15, R2, 0x96, !PT ;  /* 0x0000000f3d097c12 */ /* 0x004fe2000f8e9602 */
[----:B------:R-:W-:Y:S01]  /*3820*/  IMAD.WIDE.U32 R2, R3, -0x2daee0ad, RZ ;  /* 0xd2511f5303027825 */ /* 0x000fe200078e00ff */
[----:B-----5:R-:W-:Y:S03]  /*3830*/  HMMA.16816.F32 R120, R4, R48, RZ ;  /* 0x000000300478723c */ /* 0x020fe600000018ff */
[----:B------:R-:W-:-:S04]  /*3840*/  IMAD.WIDE.U32 R44, R9, -0x2daee0ad, RZ ;  /* 0xd2511f53092c7825 */ /* 0x000fc800078e00ff */
[----:B---3--:R-:W-:Y:S01]  /*3850*/  FMUL.FTZ R0, R135, UR8 ;  /* 0x0000000887007c20 */ /* 0x008fe20008410000 */
[----:B-1----:R-:W-:Y:S01]  /*3860*/  HMMA.16816.F32 R128, R4, R52, RZ ;  /* 0x000000340480723c */ /* 0x002fe200000018ff */
[----:B------:R-:W-:-:S03]  /*3870*/  LOP3.LUT R2, R45, UR5, R2, 0x96, !PT ;  /* 0x000000052d027c12 */ /* 0x000fc6000f8e9602 */
[----:B------:R-:W-:Y:S02]  /*3880*/  FSEL R16, R0, RZ, P0 ;  /* 0x000000ff00107208 */ /* 0x000fe40000000000 */
[----:B------:R-:W-:Y:S01]  /*3890*/  LOP3.LUT R0, R3, UR14, R8, 0x96, !PT ;  /* 0x0000000e03007c12 */ /* 0x000fe2000f8e9608 */
[----:B------:R-:W-:Y:S01]  /*38a0*/  IMAD.WIDE.U32 R2, R2, -0x326172a9, RZ ;  /* 0xcd9e8d5702027825 */ /* 0x000fe200078e00ff */
[C---:B------:R-:W-:Y:S03]  /*38b0*/  HMMA.16816.F32 R148, R4.reuse, R38, RZ ;  /* 0x000000260494723c */ /* 0x040fe600000018ff */
[--C-:B------:R-:W-:Y:S01]  /*38c0*/  FFMA.FTZ R8, R47, UR8, -R16.reuse ;  /* 0x000000082f087c23 */ /* 0x100fe20008010810 */
[--C-:B------:R-:W-:Y:S01]  /*38d0*/  FFMA.FTZ R9, R72, UR8, -R16.reuse ;  /* 0x0000000848097c23 */ /* 0x100fe20008010810 */
[----:B------:R-:W-:Y:S01]  /*38e0*/  IMAD.WIDE.U32 R18, R0, -0x326172a9, RZ ;  /* 0xcd9e8d5700127825 */ /* 0x000fe200078e00ff */
[C---:B------:R-:W-:Y:S01]  /*38f0*/  LOP3.LUT R0, R2.reuse, 0xffff, RZ, 0xc0, !PT ;  /* 0x0000ffff02007812 */ /* 0x040fe200078ec0ff */
[----:B------:R1:W-:Y:S01]  /*3900*/  MUFU.EX2 R175, R8 ;  /* 0x0000000800af7308 */ /* 0x0003e20000000800 */
[----:B------:R-:W-:Y:S01]  /*3910*/  LOP3.LUT R11, R2, 0xff, RZ, 0xc0, !PT ;  /* 0x000000ff020b7812 */ /* 0x000fe200078ec0ff */
[----:B----4-:R-:W-:Y:S01]  /*3920*/  FFMA.FTZ R10, R56, UR8, -R16 ;  /* 0x00000008380a7c23 */ /* 0x010fe20008010810 */
[--C-:B------:R-:W-:Y:S01]  /*3930*/  SHF.R.U32.HI R17, RZ, 0x18, R2.reuse ;  /* 0x00000018ff117819 */ /* 0x100fe20000011602 */
[C---:B------:R-:W-:Y:S04]  /*3940*/  HMMA.16816.F32 R144, R4.reuse, R26, RZ ;  /* 0x0000001a0490723c */ /* 0x040fe800000018ff */
[----:B------:R2:W-:Y:S02]  /*3950*/  MUFU.EX2 R207, R9 ;  /* 0x0000000900cf7308 */ /* 0x0005e40000000800 */
[C---:B------:R-:W-:Y:S06]  /*3960*/  HMMA.16816.F32 R156, R4.reuse, R22, RZ ;  /* 0x00000016049c723c */ /* 0x040fec00000018ff */
[----:B------:R3:W4:Y:S01]  /*3970*/  MUFU.EX2 R176, R10 ;  /* 0x0000000a00b07308 */ /* 0x0007220000000800 */
[----:B-1----:R-:W-:Y:S01]  /*3980*/  SHF.R.U32.HI R8, RZ, 0x10, R2 ;  /* 0x00000010ff087819 */ /* 0x002fe20000011602 */
[----:B------:R-:W-:Y:S01]  /*3990*/  HMMA.16816.F32 R164, R4, R34, RZ ;  /* 0x0000002204a4723c */ /* 0x000fe200000018ff */
[----:B------:R-:W-:Y:S01]  /*39a0*/  LOP3.LUT R2, R3, UR22, R18, 0x96, !PT ;  /* 0x0000001603027c12 */ /* 0x000fe2000f8e9612 */
[----:B------:R-:W-:-:S04]  /*39b0*/  FFMA.FTZ R3, R73, UR8, -R16 ;  /* 0x0000000849037c23 */ /* 0x000fc80008010810 */
[----:B------:R1:W5:Y:S01]  /*39c0*/  MUFU.EX2 R206, R3 ;  /* 0x0000000300ce7308 */ /* 0x0003620000000800 */
[----:B--2---:R-:W-:Y:S01]  /*39d0*/  SHF.R.U32.HI R9, RZ, 0x8, R0 ;  /* 0x00000008ff097819 */ /* 0x004fe20000011600 */
[C---:B------:R-:W-:Y:S01]  /*39e0*/  HMMA.16816.F32 R208, R4.reuse, R30, RZ ;  /* 0x0000001e04d0723c */ /* 0x040fe200000018ff */
[----:B------:R-:W-:Y:S02]  /*39f0*/  LOP3.LUT R0, R8, 0xff, RZ, 0xc0, !PT ;  /* 0x000000ff08007812 */ /* 0x000fe400078ec0ff */
[----:B------:R-:W-:Y:S02]  /*3a00*/  PRMT R11, R11, 0x5410, R9 ;  /* 0x000054100b0b7816 */ /* 0x000fe40000000009 */
[----:B------:R-:W-:Y:S01]  /*3a10*/  PRMT R18, R0, 0x5410, R17 ;  /* 0x0000541000127816 */ /* 0x000fe20000000011 */
[----:B------:R-:W-:Y:S01]  /*3a20*/  HMMA.16816.F32 R232, R4, R42, RZ ;  /* 0x0000002a04e8723c */ /* 0x000fe200000018ff */
[----:B------:R-:W-:Y:S02]  /*3a30*/  LOP3.LUT R0, R2, 0xffff, RZ, 0xc0, !PT ;  /* 0x0000ffff02007812 */ /* 0x000fe400078ec0ff */
[----:B------:R-:W-:-:S02]  /*3a40*/  SHF.R.U32.HI R9, RZ, 0x10, R2 ;  /* 0x00000010ff097819 */ /* 0x000fc40000011602 */
[----:B------:R-:W-:Y:S01]  /*3a50*/  LOP3.LUT R17, R2, 0xff, RZ, 0xc0, !PT ;  /* 0x000000ff02117812 */ /* 0x000fe200078ec0ff */
[C---:B------:R-:W-:Y:S01]  /*3a60*/  HMMA.16816.F32 R240, R4.reuse, R50, RZ ;  /* 0x0000003204f0723c */ /* 0x040fe200000018ff */
[----:B---3--:R-:W-:Y:S02]  /*3a70*/  SHF.R.U32.HI R10, RZ, 0x8, R0 ;  /* 0x00000008ff0a7819 */ /* 0x008fe40000011600 */
[----:B------:R-:W-:Y:S02]  /*3a80*/  SHF.R.U32.HI R8, RZ, 0x18, R2 ;  /* 0x00000018ff087819 */ /* 0x000fe40000011602 */
[----:B-1----:R-:W-:Y:S01]  /*3a90*/  LOP3.LUT R3, R9, 0xff, RZ, 0xc0, !PT ;  /* 0x000000ff09037812 */ /* 0x002fe200078ec0ff */
[----:B------:R-:W-:Y:S01]  /*3aa0*/  HMMA.16816.F32 R236, R4, R54, RZ ;  /* 0x0000003604ec723c */ /* 0x000fe200000018ff */
[----:B------:R-:W-:Y:S02]  /*3ab0*/  HSET2.LE.AND R0, R11, R14, PT ;  /* 0x0000000e0b007233 */ /* 0x000fe40003803000 */
[----:B------:R-:W-:-:S02]  /*3ac0*/  PRMT R9, R17, 0x5410, R10 ;  /* 0x0000541011097816 */ /* 0x000fc4000000000a */
[----:B------:R-:W-:Y:S02]  /*3ad0*/  F2FP.F16.F32.PACK_AB R2, R178, R177 ;  /* 0x000000b1b202723e */ /* 0x000fe400000000ff */
[----:B------:R-:W-:Y:S02]  /*3ae0*/  PRMT R11, R3, 0x5410, R8 ;  /* 0x00005410030b7816 */ /* 0x000fe40000000008 */
[----:B------:R-:W-:Y:S02]  /*3af0*/  LOP3.LUT R10, R0, R2, RZ, 0xc0, !PT ;  /* 0x00000002000a7212 */ /* 0x000fe400078ec0ff */
[--C-:B------:R-:W-:Y:S02]  /*3b00*/  HSET2.LE.AND R3, R9, R14.reuse, PT ;  /* 0x0000000e09037233 */ /* 0x100fe40003803000 */
[--C-:B------:R-:W-:Y:S02]  /*3b10*/  HSET2.LE.AND R0, R18, R14.reuse, PT ;  /* 0x0000000e12007233 */ /* 0x100fe40003803000 */
[----:B------:R-:W-:-:S02]  /*3b20*/  HSET2.LE.AND R9, R11, R14, PT ;  /* 0x0000000e0b097233 */ /* 0x000fc40003803000 */
[----:B----4-:R-:W-:Y:S02]  /*3b30*/  F2FP.F16.F32.PACK_AB R2, R176, R175 ;  /* 0x000000afb002723e */ /* 0x010fe400000000ff */
[----:B------:R-:W-:Y:S02]  /*3b40*/  F2FP.F16.F32.PACK_AB R8, R224, R225 ;  /* 0x000000e1e008723e */ /* 0x000fe400000000ff */
[----:B-----5:R-:W-:Y:S02]  /*3b50*/  F2FP.F16.F32.PACK_AB R17, R206, R207 ;  /* 0x000000cfce11723e */ /* 0x020fe400000000ff */
[----:B------:R-:W-:Y:S01]  /*3b60*/  LOP3.LUT R11, R0, R2, RZ, 0xc0, !PT ;  /* 0x00000002000b7212 */ /* 0x000fe200078ec0ff */
[----:B------:R-:W-:Y:S01]  /*3b70*/  FFMA.FTZ R0, R78, UR8, -R13 ;  /* 0x000000084e007c23 */ /* 0x000fe2000801080d */
[----:B------:R-:W-:Y:S02]  /*3b80*/  LOP3.LUT R8, R3, R8, RZ, 0xc0, !PT ;  /* 0x0000000803087212 */ /* 0x000fe400078ec0ff */
[----:B------:R-:W-:Y:S01]  /*3b90*/  LOP3.LUT R9, R9, R17, RZ, 0xc0, !PT ;  /* 0x0000001109097212 */ /* 0x000fe200078ec0ff */
[----:B------:R1:W-:Y:S01]  /*3ba0*/  MUFU.EX2 R173, R0 ;  /* 0x0000000000ad7308 */ /* 0x0003e20000000800 */
[----:B------:R-:W-:-:S05]  /*3bb0*/  LOP3.LUT R2, R59, UR29, R64, 0x96, !PT ;  /* 0x0000001d3b027c12 */ /* 0x000fca000f8e9640 */
[----:B------:R-:W-:Y:S01]  /*3bc0*/  HMMA.16816.F32 R4, R8, R38, RZ ;  /* 0x000000260804723c */ /* 0x000fe200000018ff */
[----:B------:R-:W-:-:S05]  /*3bd0*/  IMAD.WIDE.U32 R2, R2, -0x2daee0ad, RZ ;  /* 0xd2511f5302027825 */ /* 0x000fca00078e00ff */
[----:B------:R-:W-:Y:S01]  /*3be0*/  HMMA.16816.F32 R96, R8, R36, RZ ;  /* 0x000000240860723c */ /* 0x000fe200000018ff */
[----:B------:R-:W-:Y:S01]  /*3bf0*/  SHF.R.U32.HI R18, RZ, 0x10, R2 ;  /* 0x00000010ff127819 */ /* 0x000fe20000011602 */
[----:B-1----:R-:W-:-:S04]  /*3c00*/  FFMA.FTZ R0, R77, UR8, -R13 ;  /* 0x000000084d007c23 */ /* 0x002fc8000801080d */
[C---:B------:R-:W-:Y:S01]  /*3c10*/  HMMA.16816.F32 R196, R8.reuse, R20, RZ ;  /* 0x0000001408c4723c */ /* 0x040fe200000018ff */
[----:B------:R1:W-:Y:S05]  /*3c20*/  MUFU.EX2 R172, R0 ;  /* 0x0000000000ac7308 */ /* 0x0003ea0000000800 */
[C---:B------:R-:W-:Y:S06]  /*3c30*/  HMMA.16816.F32 R36, R8.reuse, R24, RZ ;  /* 0x000000180824723c */ /* 0x040fec00000018ff */
[----:B------:R-:W-:Y:S01]  /*3c40*/  IMAD.MOV.U32 R57, RZ, RZ, R5 ;  /* 0x000000ffff397224 */ /* 0x000fe200078e0005 */
[----:B------:R-:W-:Y:S01]  /*3c50*/  HMMA.16816.F32 R188, R8, R32, RZ ;  /* 0x0000002008bc723c */ /* 0x000fe200000018ff */
[----:B------:R-:W-:-:S02]  /*3c60*/  IMAD.MOV.U32 R56, RZ, RZ, R4 ;  /* 0x000000ffff387224 */ /* 0x000fc400078e0004 */
[----:B------:R-:W-:Y:S02]  /*3c70*/  IMAD.MOV.U32 R87, RZ, RZ, R6 ;  /* 0x000000ffff577224 */ /* 0x000fe400078e0006 */
[----:B------:R-:W-:Y:S01]  /*3c80*/  IMAD.MOV.U32 R86, RZ, RZ, R7 ;  /* 0x000000ffff567224 */ /* 0x000fe200078e0007 */
[C---:B------:R-:W-:Y:S01]  /*3c90*/  HMMA.16816.F32 R184, R8.reuse, R28, RZ ;  /* 0x0000001c08b8723c */ /* 0x040fe200000018ff */
[----:B-1----:R-:W-:Y:S01]  /*3ca0*/  FFMA.FTZ R0, R75, UR8, -R13 ;  /* 0x000000084b007c23 */ /* 0x002fe2000801080d */
[----:B------:R-:W-:Y:S02]  /*3cb0*/  IMAD.MOV.U32 R81, RZ, RZ, R97 ;  /* 0x000000ffff517224 */ /* 0x000fe400078e0061 */
[----:B------:R-:W-:Y:S01]  /*3cc0*/  IMAD.MOV.U32 R80, RZ, RZ, R98 ;  /* 0x000000ffff507224 */ /* 0x000fe200078e0062 */
[----:B------:R1:W-:Y:S01]  /*3cd0*/  MUFU.EX2 R138, R0 ;  /* 0x00000000008a7308 */ /* 0x0003e20000000800 */
[----:B------:R-:W-:Y:S01]  /*3ce0*/  HMMA.16816.F32 R4, R8, R26, RZ ;  /* 0x0000001a0804723c */ /* 0x000fe200000018ff */
[----:B------:R-:W-:-:S02]  /*3cf0*/  IMAD.MOV.U32 R59, RZ, RZ, R81 ;  /* 0x000000ffff3b7224 */ /* 0x000fc400078e0051 */
[----:B------:R-:W-:Y:S02]  /*3d00*/  IMAD.MOV.U32 R75, RZ, RZ, R80 ;  /* 0x000000ffff4b7224 */ /* 0x000fe400078e0050 */
[----:B------:R-:W-:Y:S01]  /*3d10*/  IMAD.MOV.U32 R17, RZ, RZ, R96 ;  /* 0x000000ffff117224 */ /* 0x000fe200078e0060 */
[C---:B------:R-:W-:Y:S01]  /*3d20*/  HMMA.16816.F32 R24, R8.reuse, R34, RZ ;  /* 0x000000220818723c */ /* 0x040fe200000018ff */
[----:B------:R-:W-:Y:S02]  /*3d30*/  IMAD.MOV.U32 R73, RZ, RZ, R99 ;  /* 0x000000ffff497224 */ /* 0x000fe400078e0063 */
[----:B------:R-:W-:Y:S03]  /*3d40*/  LDSM.16.MT88.4 R96, [R213+0xb800] ;  /* 0x00b80000d560783b */ /* 0x000fe60000004200 */
[----:B------:R-:W-:Y:S01]  /*3d50*/  HMMA.16816.F32 R244, R8, R30, RZ ;  /* 0x0000001e08f4723c */ /* 0x000fe200000018ff */
[----:B------:R-:W-:-:S02]  /*3d60*/  IMAD.MOV.U32 R35, RZ, RZ, R82 ;  /* 0x000000ffff237224 */ /* 0x000fc400078e0052 */
[----:B------:R-:W-:Y:S01]  /*3d70*/  LDSM.16.MT88.4 R80, [R217+0xa800] ;  /* 0x00a80000d950783b */ /* 0x000fe20000004200 */
[----:B-1----:R-:W-:Y:S01]  /*3d80*/  FFMA.FTZ R0, R74, UR8, -R13 ;  /* 0x000000084a007c23 */ /* 0x002fe2000801080d */
[----:B------:R-:W-:Y:S01]  /*3d90*/  SHF.R.U32.HI R13, RZ, 0x18, R2 ;  /* 0x00000018ff0d7819 */ /* 0x000fe20000011602 */
[----:B------:R-:W-:Y:S01]  /*3da0*/  HMMA.16816.F32 R160, R8, R48, RZ ;  /* 0x0000003008a0723c */ /* 0x000fe200000018ff */
[----:B------:R-:W-:Y:S01]  /*3db0*/  IMAD.MOV.U32 R34, RZ, RZ, R57 ;  /* 0x000000ffff227224 */ /* 0x000fe200078e0039 */
[----:B------:R1:W-:Y:S01]  /*3dc0*/  MUFU.EX2 R137, R0 ;  /* 0x0000000000897308 */ /* 0x0003e20000000800 */
[----:B------:R-:W-:-:S03]  /*3dd0*/  IMAD.MOV.U32 R31, RZ, RZ, R56 ;  /* 0x000000ffff1f7224 */ /* 0x000fc600078e0038 */
[----:B------:R-:W-:Y:S01]  /*3de0*/  IMAD.MOV.U32 R111, RZ, RZ, R4 ;  /* 0x000000ffff6f7224 */ /* 0x000fe200078e0004 */
[C---:B------:R-:W-:Y:S01]  /*3df0*/  HMMA.16816.F32 R200, R8.reuse, R50, RZ ;  /* 0x0000003208c8723c */ /* 0x040fe200000018ff */
[----:B------:R-:W-:Y:S02]  /*3e00*/  IMAD.MOV.U32 R110, RZ, RZ, R5 ;  /* 0x000000ffff6e7224 */ /* 0x000fe400078e0005 */
[----:B------:R-:W-:Y:S02]  /*3e10*/  IMAD.MOV.U32 R109, RZ, RZ, R6 ;  /* 0x000000ffff6d7224 */ /* 0x000fe400078e0006 */
[----:B------:R-:W-:Y:S01]  /*3e20*/  IMAD.MOV.U32 R108, RZ, RZ, R7 ;  /* 0x000000ffff6c7224 */ /* 0x000fe200078e0007 */
[----:B------:R-:W-:Y:S01]  /*3e30*/  HMMA.16816.F32 R168, R8, R52, RZ ;  /* 0x0000003408a8723c */ /* 0x000fe200000018ff */
[----:B------:R-:W-:Y:S02]  /*3e40*/  IMAD.MOV.U32 R48, RZ, RZ, R111 ;  /* 0x000000ffff307224 */ /* 0x000fe400078e006f */
[----:B------:R-:W-:-:S02]  /*3e50*/  IMAD.MOV.U32 R49, RZ, RZ, R110 ;  /* 0x000000ffff317224 */ /* 0x000fc400078e006e */
[----:B------:R-:W-:Y:S01]  /*3e60*/  IMAD.MOV.U32 R50, RZ, RZ, R109 ;  /* 0x000000ffff327224 */ /* 0x000fe200078e006d */
[C---:B------:R-:W-:Y:S01]  /*3e70*/  HMMA.16816.F32 R4, R8.reuse, R22, RZ ;  /* 0x000000160804723c */ /* 0x040fe200000018ff */
[----:B-1----:R-:W-:Y:S01]  /*3e80*/  LOP3.LUT R0, R3, UR30, R62, 0x96, !PT ;  /* 0x0000001e03007c12 */ /* 0x002fe2000f8e963e */
[----:B------:R-:W-:Y:S02]  /*3e90*/  IMAD.MOV.U32 R51, RZ, RZ, R108 ;  /* 0x000000ffff337224 */ /* 0x000fe400078e006c */
[----:B------:R-:W-:Y:S01]  /*3ea0*/  LDSM.16.MT88.4 R108, [R215+0xb800] ;  /* 0x00b80000d76c783b */ /* 0x000fe20000004200 */
[----:B------:R-:W-:Y:S01]  /*3eb0*/  IMAD.MOV.U32 R77, RZ, RZ, R27 ;  /* 0x000000ffff4d7224 */ /* 0x000fe200078e001b */
[----:B------:R-:W-:Y:S01]  /*3ec0*/  HMMA.16816.F32 R192, R8, R54, RZ ;  /* 0x0000003608c0723c */ /* 0x000fe200000018ff */
[----:B------:R-:W-:Y:S02]  /*3ed0*/  IMAD.MOV.U32 R62, RZ, RZ, R26 ;  /* 0x000000ffff3e7224 */ /* 0x000fe400078e001a */
[----:B------:R-:W-:-:S02]  /*3ee0*/  IMAD.MOV.U32 R47, RZ, RZ, R25 ;  /* 0x000000ffff2f7224 */ /* 0x000fc400078e0019 */
[----:B------:R-:W-:Y:S01]  /*3ef0*/  IMAD.MOV.U32 R46, RZ, RZ, R24 ;  /* 0x000000ffff2e7224 */ /* 0x000fe200078e0018 */
[C---:B------:R-:W-:Y:S01]  /*3f00*/  HMMA.16816.F32 R180, R8.reuse, R40, RZ ;  /* 0x0000002808b4723c */ /* 0x040fe200000018ff */
[----:B------:R-:W-:Y:S01]  /*3f10*/  IMAD.MOV.U32 R54, RZ, RZ, R75 ;  /* 0x000000ffff367224 */ /* 0x000fe200078e004b */
[----:B------:R-:W1:Y:S01]  /*3f20*/  LDSM.16.MT88.4 R24, [R215+0xa800] ;  /* 0x00a80000d718783b */ /* 0x000e620000004200 */
[----:B------:R-:W-:Y:S02]  /*3f30*/  IMAD.MOV.U32 R55, RZ, RZ, R73 ;  /* 0x000000ffff377224 */ /* 0x000fe400078e0049 */
[----:B------:R-:W-:Y:S01]  /*3f40*/  IMAD.MOV.U32 R53, RZ, RZ, R59 ;  /* 0x000000ffff357224 */ /* 0x000fe200078e003b */
[----:B------:R-:W-:Y:S06]  /*3f50*/  HMMA.16816.F32 R228, R8, R42, RZ ;  /* 0x0000002a08e4723c */ /* 0x000fec00000018ff */
[----:B------:R-:W-:-:S02]  /*3f60*/  IMAD.MOV.U32 R78, RZ, RZ, R4 ;  /* 0x000000ffff4e7224 */ /* 0x000fc400078e0004 */
[--C-:B------:R-:W-:Y:S01]  /*3f70*/  FFMA.FTZ R4, R66, UR8, -R12.reuse ;  /* 0x0000000842047c23 */ /* 0x100fe2000801080c */
[----:B------:R-:W-:Y:S01]  /*3f80*/  IMAD.MOV.U32 R20, RZ, RZ, R5 ;  /* 0x000000ffff147224 */ /* 0x000fe200078e0005 */
[C---:B------:R-:W-:Y:S01]  /*3f90*/  LOP3.LUT R5, R2.reuse, 0xffff, RZ, 0xc0, !PT ;  /* 0x0000ffff02057812 */ /* 0x040fe200078ec0ff */
[----:B------:R-:W-:Y:S01]  /*3fa0*/  IMAD.MOV.U32 R72, RZ, RZ, R7 ;  /* 0x000000ffff487224 */ /* 0x000fe200078e0007 */
[----:B------:R2:W-:Y:S01]  /*3fb0*/  MUFU.EX2 R132, R4 ;  /* 0x0000000400847308 */ /* 0x0005e20000000800 */
[----:B------:R-:W-:Y:S01]  /*3fc0*/  LOP3.LUT R7, R2, 0xff, RZ, 0xc0, !PT ;  /* 0x000000ff02077812 */ /* 0x000fe200078ec0ff */
[----:B------:R-:W-:Y:S01]  /*3fd0*/  FFMA.FTZ R2, R76, UR8, -R12 ;  /* 0x000000084c027c23 */ /* 0x000fe2000801080c */
[C---:B------:R-:W-:Y:S01]  /*3fe0*/  LOP3.LUT R3, R0.reuse, 0xffff, RZ, 0xc0, !PT ;  /* 0x0000ffff00037812 */ /* 0x040fe200078ec0ff */
[----:B------:R-:W-:Y:S01]  /*3ff0*/  IMAD.MOV.U32 R21, RZ, RZ, R6 ;  /* 0x000000ffff157224 */ /* 0x000fe200078e0006 */
[----:B------:R-:W-:Y:S01]  /*4000*/  LOP3.LUT R6, R0, 0xff, RZ, 0xc0, !PT ;  /* 0x000000ff00067812 */ /* 0x000fe200078ec0ff */
[----:B------:R-:W-:Y:S01]  /*4010*/  IMAD.MOV.U32 R76, RZ, RZ, R20 ;  /* 0x000000ffff4c7224 */ /* 0x000fe200078e0014 */
[----:B------:R-:W-:Y:S01]  /*4020*/  SHF.R.U32.HI R3, RZ, 0x8, R3 ;  /* 0x00000008ff037819 */ /* 0x000fe20000011603 */
[----:B------:R3:W-:Y:S01]  /*4030*/  MUFU.EX2 R32, R2 ;  /* 0x0000000200207308 */ /* 0x0007e20000000800 */
[----:B------:R-:W-:Y:S01]  /*4040*/  SHF.R.U32.HI R5, RZ, 0x8, R5 ;  /* 0x00000008ff057819 */ /* 0x000fe20000011605 */
[----:B------:R-:W-:Y:S01]  /*4050*/  IMAD.MOV.U32 R29, RZ, RZ, R21 ;  /* 0x000000ffff1d7224 */ /* 0x000fe200078e0015 */
[----:B------:R-:W-:Y:S01]  /*4060*/  PRMT R6, R6, 0x5410, R3 ;  /* 0x0000541006067816 */ /* 0x000fe20000000003 */
[----:B------:R-:W-:Y:S01]  /*4070*/  IMAD.MOV.U32 R21, RZ, RZ, R17 ;  /* 0x000000ffff157224 */ /* 0x000fe200078e0011 */
[----:B------:R-:W-:Y:S01]  /*4080*/  PRMT R17, R7, 0x5410, R5 ;  /* 0x0000541007117816 */ /* 0x000fe20000000005 */
[----:B------:R-:W-:Y:S01]  /*4090*/  FFMA.FTZ R3, R79, UR8, -R12 ;  /* 0x000000084f037c23 */ /* 0x000fe2000801080c */
[----:B------:R-:W-:Y:S01]  /*40a0*/  SHF.R.U32.HI R7, RZ, 0x18, R0 ;  /* 0x00000018ff077819 */ /* 0x000fe20000011600 */
[----:B------:R-:W-:-:S02]  /*40b0*/  IMAD.MOV.U32 R52, RZ, RZ, R21 ;  /* 0x000000ffff347224 */ /* 0x000fc400078e0015 */
[----:B--2---:R-:W-:Y:S01]  /*40c0*/  FFMA.FTZ R4, R67, UR8, -R12 ;  /* 0x0000000843047c23 */ /* 0x004fe2000801080c */
[----:B------:R2:W4:Y:S01]  /*40d0*/  MUFU.EX2 R30, R3 ;  /* 0x00000003001e7308 */ /* 0x0005220000000800 */
[----:B------:R-:W-:Y:S01]  /*40e0*/  LOP3.LUT R5, R18, 0xff, RZ, 0xc0, !PT ;  /* 0x000000ff12057812 */ /* 0x000fe200078ec0ff */
[----:B------:R-:W5:Y:S03]  /*40f0*/  LDSM.16.MT88.4 R64, [R218+0xa800] ;  /* 0x00a80000da40783b */ /* 0x000f660000004200 */
[----:B------:R-:W-:Y:S01]  /*4100*/  PRMT R5, R5, 0x5410, R13 ;  /* 0x0000541005057816 */ /* 0x000fe2000000000d */
[----:B------:R-:W5:Y:S01]  /*4110*/  LDSM.16.MT88.4 R20, [R217+0xb800] ;  /* 0x00b80000d914783b */ /* 0x000f620000004200 */
[----:B---3--:R-:W-:Y:S01]  /*4120*/  SHF.R.U32.HI R2, RZ, 0x10, R0 ;  /* 0x00000010ff027819 */ /* 0x008fe20000011600 */
[----:B------:R3:W1:Y:S01]  /*4130*/  MUFU.EX2 R33, R4 ;  /* 0x0000000400217308 */ /* 0x0006620000000800 */
[----:B------:R-:W-:-:S02]  /*4140*/  HSET2.LE.AND R0, R6, R14, PT ;  /* 0x0000000e06007233 */ /* 0x000fc40003803000 */
[--C-:B------:R-:W-:Y:S02]  /*4150*/  HSET2.LE.AND R5, R5, R14.reuse, PT ;  /* 0x0000000e05057233 */ /* 0x100fe40003803000 */
[----:B--2---:R-:W-:Y:S02]  /*4160*/  HSET2.LE.AND R3, R17, R14, PT ;  /* 0x0000000e11037233 */ /* 0x004fe40003803000 */
[----:B----4-:R-:W-:-:S04]  /*4170*/  F2FP.F16.F32.PACK_AB R6, R30, R32 ;  /* 0x000000201e06723e */ /* 0x010fc800000000ff */
[----:B------:R-:W-:Y:S02]  /*4180*/  LOP3.LUT R127, R5, R6, RZ, 0xc0, !PT ;  /* 0x00000006057f7212 */ /* 0x000fe400078ec0ff */
[----:B---3--:R-:W-:Y:S02]  /*4190*/  LOP3.LUT R4, R2, 0xff, RZ, 0xc0, !PT ;  /* 0x000000ff02047812 */ /* 0x008fe400078ec0ff */
[----:B------:R-:W-:Y:S02]  /*41a0*/  F2FP.F16.F32.PACK_AB R2, R172, R173 ;  /* 0x000000adac02723e */ /* 0x000fe400000000ff */
[----:B------:R-:W-:Y:S02]  /*41b0*/  PRMT R4, R4, 0x5410, R7 ;  /* 0x0000541004047816 */ /* 0x000fe40000000007 */
[----:B------:R-:W-:Y:S02]  /*41c0*/  LOP3.LUT R124, R0, R2, RZ, 0xc0, !PT ;  /* 0x00000002007c7212 */ /* 0x000fe400078ec0ff */
[----:B-1----:R-:W-:-:S02]  /*41d0*/  F2FP.F16.F32.PACK_AB R2, R33, R132 ;  /* 0x000000842102723e */ /* 0x002fc400000000ff */
[----:B------:R-:W-:Y:S02]  /*41e0*/  HSET2.LE.AND R0, R4, R14, PT ;  /* 0x0000000e04007233 */ /* 0x000fe40003803000 */
[----:B------:R-:W-:-:S03]  /*41f0*/  F2FP.F16.F32.PACK_AB R4, R137, R138 ;  /* 0x0000008a8904723e */ /* 0x000fc600000000ff */
[----:B------:R-:W-:Y:S01]  /*4200*/  LOP3.LUT R125, R0, R2, RZ, 0xc0, !PT ;  /* 0x00000002007d7212 */ /* 0x000fe200078ec0ff */
[----:B------:R-:W-:Y:S01]  /*4210*/  FFMA.FTZ R0, R63, UR8, -R15 ;  /* 0x000000083f007c23 */ /* 0x000fe2000801080f */
[----:B------:R-:W-:Y:S01]  /*4220*/  LOP3.LUT R126, R3, R4, RZ, 0xc0, !PT ;  /* 0x00000004037e7212 */ /* 0x000fe200078ec0ff */
[----:B------:R-:W-:Y:S01]  /*4230*/  FFMA.FTZ R4, R71, UR8, -R16 ;  /* 0x0000000847047c23 */ /* 0x000fe20008010810 */
[----:B------:R-:W-:Y:S01]  /*4240*/  LOP3.LUT R2, R19, UR29, R60, 0x96, !PT ;  /* 0x0000001d13027c12 */ /* 0x000fe2000f8e963c */
[----:B------:R1:W-:Y:S01]  /*4250*/  MUFU.EX2 R17, R0 ;  /* 0x0000000000117308 */ /* 0x0003e20000000800 */
[----:B------:R-:W-:-:S03]  /*4260*/  IMAD.MOV.U32 R19, RZ, RZ, R47 ;  /* 0x000000ffff137224 */ /* 0x000fc600078e002f */
[----:B------:R-:W-:Y:S01]  /*4270*/  IMAD.WIDE.U32 R2, R2, -0x2daee0ad, RZ ;  /* 0xd2511f5302027825 */ /* 0x000fe200078e00ff */
[C---:B------:R-:W-:Y:S03]  /*4280*/  HMMA.16816.F32 R140, R124.reuse, R152, R140 ;  /* 0x000000987c8c723c */ /* 0x040fe6000000188c */
[----:B------:R2:W-:Y:S01]  /*4290*/  MUFU.EX2 R13, R4 ;  /* 0x00000004000d7308 */ /* 0x0005e20000000800 */
[C---:B------:R-:W-:Y:S02]  /*42a0*/  LOP3.LUT R5, R2.reuse, 0xffff, RZ, 0xc0, !PT ;  /* 0x0000ffff02057812 */ /* 0x040fe400078ec0ff */
[----:B------:R-:W-:Y:S01]  /*42b0*/  LOP3.LUT R10, R2, 0xff, RZ, 0xc0, !PT ;  /* 0x000000ff020a7812 */ /* 0x000fe200078ec0ff */
[----:B------:R-:W-:Y:S01]  /*42c0*/  HMMA.16816.F32 R148, R124, R154, R148 ;  /* 0x0000009a7c94723c */ /* 0x000fe20000001894 */
[----:B------:R-:W-:Y:S02]  /*42d0*/  SHF.R.U32.HI R9, RZ, 0x18, R2 ;  /* 0x00000018ff097819 */ /* 0x000fe40000011602 */
[----:B------:R-:W-:Y:S01]  /*42e0*/  SHF.R.U32.HI R8, RZ, 0x8, R5 ;  /* 0x00000008ff087819 */ /* 0x000fe20000011605 */
[----:B-1----:R-:W-:-:S02]  /*42f0*/  FFMA.FTZ R0, R58, UR8, -R15 ;  /* 0x000000083a007c23 */ /* 0x002fc4000801080f */
[C---:B------:R-:W-:Y:S02]  /*4300*/  HMMA.16816.F32 R40, R124.reuse, R24, R92 ;  /* 0x000000187c28723c */ /* 0x040fe4000000185c */
[----:B------:R1:W3:Y:S04]  /*4310*/  MUFU.EX2 R18, R0 ;  /* 0x0000000000127308 */ /* 0x0002e80000000800 */
[----:B-----5:R-:W-:Y:S01]  /*4320*/  HMMA.16816.F32 R56, R124, R64, R88 ;  /* 0x000000407c38723c */ /* 0x020fe20000001858 */
[----:B--2---:R-:W-:-:S04]  /*4330*/  FFMA.FTZ R4, R85, UR8, -R16 ;  /* 0x0000000855047c23 */ /* 0x004fc80008010810 */
[----:B------:R-:W-:Y:S01]  /*4340*/  MUFU.EX2 R11, R4 ;  /* 0x00000004000b7308 */ /* 0x000fe20000000800 */
[C---:B------:R-:W-:Y:S06]  /*4350*/  HMMA.16816.F32 R88, R124.reuse, R96, R104 ;  /* 0x000000607c58723c */ /* 0x040fec0000001868 */
[----:B------:R-:W-:Y:S01]  /*4360*/  HMMA.16816.F32 R104, R124, R108, R112 ;  /* 0x0000006c7c68723c */ /* 0x000fe20000001870 */
[----:B-1----:R-:W-:Y:S01]  /*4370*/  FFMA.FTZ R0, R68, UR8, -R15 ;  /* 0x0000000844007c23 */ /* 0x002fe2000801080f */
[----:B------:R-:W-:-:S03]  /*4380*/  IMAD.MOV.U32 R68, RZ, RZ, R72 ;  /* 0x000000ffff447224 */ /* 0x000fc600078e0048 */
[----:B------:R1:W-:Y:S01]  /*4390*/  MUFU.EX2 R28, R0 ;  /* 0x00000000001c7308 */ /* 0x0003e20000000800 */
[C---:B------:R-:W-:Y:S06]  /*43a0*/  HMMA.16816.F32 R72, R124.reuse, R80, R100 ;  /* 0x000000507c48723c */ /* 0x040fec0000001864 */
[----:B------:R-:W-:Y:S01]  /*43b0*/  HMMA.16816.F32 R112, R124, R116, R120 ;  /* 0x000000747c70723c */ /* 0x000fe20000001878 */
[----:B------:R-:W-:Y:S02]  /*43c0*/  IMAD.MOV.U32 R103, RZ, RZ, R29 ;  /* 0x000000ffff677224 */ /* 0x000fe400078e001d */
[----:B------:R-:W-:-:S02]  /*43d0*/  IMAD.MOV.U32 R102, RZ, RZ, R76 ;  /* 0x000000ffff667224 */ /* 0x000fc400078e004c */
[----:B------:R-:W-:Y:S01]  /*43e0*/  IMAD.MOV.U32 R101, RZ, RZ, R78 ;  /* 0x000000ffff657224 */ /* 0x000fe200078e004e */
[C---:B------:R-:W-:Y:S01]  /*43f0*/  HMMA.16816.F32 R120, R124.reuse, R20, R128 ;  /* 0x000000147c78723c */ /* 0x040fe20000001880 */
[----:B------:R-:W-:Y:S02]  /*4400*/  IMAD.MOV.U32 R100, RZ, RZ, R77 ;  /* 0x000000ffff647224 */ /* 0x000fe400078e004d */
[----:B-1----:R-:W-:Y:S01]  /*4410*/  FFMA.FTZ R0, R69, UR8, -R15 ;  /* 0x0000000845007c23 */ /* 0x002fe2000801080f */
[----:B------:R-:W-:Y:S02]  /*4420*/  IMAD.MOV.U32 R69, RZ, RZ, R62 ;  /* 0x000000ffff457224 */ /* 0x000fe400078e003e */
[C---:B------:R-:W-:Y:S01]  /*4430*/  HMMA.16816.F32 R92, R124.reuse, R98, R208 ;  /* 0x000000627c5c723c */ /* 0x040fe200000018d0 */
[----:B------:R1:W2:Y:S05]  /*4440*/  MUFU.EX2 R29, R0 ;  /* 0x00000000001d7308 */ /* 0x0002aa0000000800 */
[----:B------:R-:W-:Y:S01]  /*4450*/  HMMA.16816.F32 R60, R124, R66, R156 ;  /* 0x000000427c3c723c */ /* 0x000fe2000000189c */
[----:B------:R-:W-:-:S02]  /*4460*/  IMAD.MOV.U32 R209, RZ, RZ, R19 ;  /* 0x000000ffffd17224 */ /* 0x000fc400078e0013 */
[----:B------:R-:W-:Y:S02]  /*4470*/  IMAD.MOV.U32 R210, RZ, RZ, R69 ;  /* 0x000000ffffd27224 */ /* 0x000fe400078e0045 */
[----:B------:R-:W-:Y:S01]  /*4480*/  IMAD.MOV.U32 R211, RZ, RZ, R100 ;  /* 0x000000ffffd37224 */ /* 0x000fe200078e0064 */
[C---:B------:R-:W-:Y:S06]  /*4490*/  HMMA.16816.F32 R156, R124.reuse, R110, R232 ;  /* 0x0000006e7c9c723c */ /* 0x040fec00000018e8 */
[----:B------:R-:W-:Y:S01]  /*44a0*/  HMMA.16816.F32 R76, R124, R82, R164 ;  /* 0x000000527c4c723c */ /* 0x000fe200000018a4 */
[----:B-1----:R-:W-:Y:S01]  /*44b0*/  FFMA.FTZ R0, R70, UR8, -R16 ;  /* 0x0000000846007c23 */ /* 0x002fe20008010810 */
[----:B------:R-:W-:-:S02]  /*44c0*/  IMAD.MOV.U32 R70, RZ, RZ, R46 ;  /* 0x000000ffff467224 */ /* 0x000fc400078e002e */
[----:B------:R-:W-:Y:S01]  /*44d0*/  IMAD.MOV.U32 R232, RZ, RZ, R101 ;  /* 0x000000ffffe87224 */ /* 0x000fe200078e0065 */
[----:B------:R1:W-:Y:S01]  /*44e0*/  MUFU.EX2 R15, R0 ;  /* 0x00000000000f7308 */ /* 0x0003e20000000800 */
[----:B------:R-:W-:Y:S01]  /*44f0*/  IMAD.MOV.U32 R233, RZ, RZ, R102 ;  /* 0x000000ffffe97224 */ /* 0x000fe200078e0066 */
[C---:B------:R-:W-:Y:S01]  /*4500*/  HMMA.16816.F32 R164, R124.reuse, R118, R240 ;  /* 0x000000767ca4723c */ /* 0x040fe200000018f0 */
[----:B------:R-:W-:Y:S02]  /*4510*/  IMAD.MOV.U32 R234, RZ, RZ, R103 ;  /* 0x000000ffffea7224 */ /* 0x000fe400078e0067 */
[----:B------:R-:W-:Y:S02]  /*4520*/  IMAD.MOV.U32 R235, RZ, RZ, R68 ;  /* 0x000000ffffeb7224 */ /* 0x000fe400078e0044 */
[----:B------:R-:W-:Y:S01]  /*4530*/  IMAD.MOV.U32 R208, RZ, RZ, R70 ;  /* 0x000000ffffd07224 */ /* 0x000fe200078e0046 */
[----:B-1----:R-:W-:Y:S02]  /*4540*/  LOP3.LUT R0, R3, UR30, R44, 0x96, !PT ;  /* 0x0000001e03007c12 */ /* 0x002fe4000f8e962c */
[----:B------:R-:W-:Y:S01]  /*4550*/  SHF.R.U32.HI R3, RZ, 0x10, R2 ;  /* 0x00000010ff037819 */ /* 0x000fe20000011602 */
[----:B------:R-:W-:Y:S01]  /*4560*/  FFMA.FTZ R2, R84, UR8, -R16 ;  /* 0x0000000854027c23 */ /* 0x000fe20008010810 */
[----:B------:R-:W-:Y:S01]  /*4570*/  LOP3.LUT R7, R0, 0xff, RZ, 0xc0, !PT ;  /* 0x000000ff00077812 */ /* 0x000fe200078ec0ff */
[----:B------:R-:W-:Y:S01]  /*4580*/  HMMA.16816.F32 R44, R124, R26, R144 ;  /* 0x0000001a7c2c723c */ /* 0x000fe20000001890 */
[----:B------:R-:W-:Y:S01]  /*4590*/  LOP3.LUT R6, R3, 0xff, RZ, 0xc0, !PT ;  /* 0x000000ff03067812 */ /* 0x000fe200078ec0ff */
[----:B------:R1:W4:Y:S01]  /*45a0*/  MUFU.EX2 R12, R2 ;  /* 0x00000002000c7308 */ /* 0x0003220000000800 */
[----:B------:R-:W-:-:S02]  /*45b0*/  SHF.R.U32.HI R3, RZ, 0x10, R0 ;  /* 0x00000010ff037819 */ /* 0x000fc40000011600 */
[----:B------:R-:W-:Y:S01]  /*45c0*/  SHF.R.U32.HI R5, RZ, 0x18, R0 ;  /* 0x00000018ff057819 */ /* 0x000fe20000011600 */
[----:B------:R-:W-:Y:S01]  /*45d0*/  HMMA.16816.F32 R124, R124, R22, R236 ;  /* 0x000000167c7c723c */ /* 0x000fe200000018ec */
[----:B------:R-:W-:Y:S02]  /*45e0*/  LOP3.LUT R3, R3, 0xff, RZ, 0xc0, !PT ;  /* 0x000000ff03037812 */ /* 0x000fe400078ec0ff */
[----:B------:R-:W-:Y:S02]  /*45f0*/  PRMT R4, R6, 0x5410, R9 ;  /* 0x0000541006047816 */ /* 0x000fe40000000009 */
[----:B------:R-:W-:Y:S02]  /*4600*/  PRMT R3, R3, 0x5410, R5 ;  /* 0x0000541003037816 */ /* 0x000fe40000000005 */
[----:B---3--:R-:W-:Y:S02]  /*4610*/  F2FP.F16.F32.PACK_AB R5, R18, R17 ;  /* 0x000000111205723e */ /* 0x008fe400000000ff */
[----:B------:R-:W-:-:S02]  /*4620*/  HSET2.LE.AND R4, R4, R14, PT ;  /* 0x0000000e04047233 */ /* 0x000fc40003803000 */
[----:B-1----:R-:W-:-:S04]  /*4630*/  LOP3.LUT R2, R0, 0xffff, RZ, 0xc0, !PT ;  /* 0x0000ffff00027812 */ /* 0x002fc800078ec0ff */
[----:B------:R-:W-:Y:S02]  /*4640*/  SHF.R.U32.HI R0, RZ, 0x8, R2 ;  /* 0x00000008ff007819 */ /* 0x000fe40000011602 */
[----:B------:R-:W-:Y:S02]  /*4650*/  PRMT R2, R10, 0x5410, R8 ;  /* 0x000054100a027816 */ /* 0x000fe40000000008 */
[----:B------:R-:W-:Y:S02]  /*4660*/  PRMT R0, R7, 0x5410, R0 ;  /* 0x0000541007007816 */ /* 0x000fe40000000000 */
[--C-:B------:R-:W-:Y:S02]  /*4670*/  HSET2.LE.AND R7, R3, R14.reuse, PT ;  /* 0x0000000e03077233 */ /* 0x100fe40003803000 */
[--C-:B------:R-:W-:Y:S02]  /*4680*/  HSET2.LE.AND R2, R2, R14.reuse, PT ;  /* 0x0000000e02027233 */ /* 0x100fe40003803000 */
[----:B------:R-:W-:-:S02]  /*4690*/  HSET2.LE.AND R6, R0, R14, PT ;  /* 0x0000000e00067233 */ /* 0x000fc40003803000 */
[----:B--2---:R-:W-:Y:S02]  /*46a0*/  F2FP.F16.F32.PACK_AB R0, R29, R28 ;  /* 0x0000001c1d00723e */ /* 0x004fe400000000ff */
[----:B----4-:R-:W-:Y:S02]  /*46b0*/  F2FP.F16.F32.PACK_AB R3, R12, R13 ;  /* 0x0000000d0c03723e */ /* 0x010fe400000000ff */
[----:B------:R-:W-:Y:S01]  /*46c0*/  LOP3.LUT R130, R2, R0, RZ, 0xc0, !PT ;  /* 0x0000000002827212 */ /* 0x000fe200078ec0ff */
[----:B------:R-:W-:Y:S01]  /*46d0*/  FADD.FTZ R2, R207, R206 ;  /* 0x000000cecf027221 */ /* 0x000fe20000010000 */
[----:B------:R-:W-:Y:S02]  /*46e0*/  F2FP.F16.F32.PACK_AB R0, R11, R15 ;  /* 0x0000000f0b00723e */ /* 0x000fe400000000ff */
[----:B------:R-:W-:Y:S01]  /*46f0*/  LOP3.LUT R131, R4, R3, RZ, 0xc0, !PT ;  /* 0x0000000304837212 */ /* 0x000fe200078ec0ff */
[----:B------:R-:W-:Y:S01]  /*4700*/  IMAD.MOV.U32 R4, RZ, RZ, R31 ;  /* 0x000000ffff047224 */ /* 0x000fe200078e001f */
[----:B------:R-:W-:Y:S01]  /*4710*/  LOP3.LUT R128, R6, R5, RZ, 0xc0, !PT ;  /* 0x0000000506807212 */ /* 0x000fe200078ec0ff */
[----:B------:R-:W-:Y:S01]  /*4720*/  IMAD.MOV.U32 R5, RZ, RZ, R34 ;  /* 0x000000ffff057224 */ /* 0x000fe200078e0022 */
[----:B------:R-:W-:Y:S01]  /*4730*/  LOP3.LUT R129, R7, R0, RZ, 0xc0, !PT ;  /* 0x0000000007817212 */ /* 0x000fe200078ec0ff */
[----:B------:R-:W-:-:S02]  /*4740*/  IMAD.MOV.U32 R6, RZ, RZ, R87 ;  /* 0x000000ffff067224 */ /* 0x000fc400078e0057 */
[----:B------:R-:W-:Y:S01]  /*4750*/  FADD.FTZ R3, R225, R224 ;  /* 0x000000e0e1037221 */ /* 0x000fe20000010000 */
[----:B------:R-:W-:Y:S02]  /*4760*/  IMAD.MOV.U32 R7, RZ, RZ, R86 ;  /* 0x000000ffff077224 */ /* 0x000fe400078e0056 */
[----:B------:R-:W-:Y:S01]  /*4770*/  FADD.FTZ R0, R35, R252 ;  /* 0x000000fc23007221 */ /* 0x000fe20000010000 */
[----:B------:R-:W-:Y:S01]  /*4780*/  FADD.FTZ R2, R175, R2 ;  /* 0x00000002af027221 */ /* 0x000fe20000010000 */
[----:B------:R-:W-:Y:S01]  /*4790*/  FADD.FTZ R3, R177, R3 ;  /* 0x00000003b1037221 */ /* 0x000fe20000010000 */
[C---:B------:R-:W-:Y:S01]  /*47a0*/  HMMA.16816.F32 R144, R128.reuse, R152, R52 ;  /* 0x000000988090723c */ /* 0x040fe20000001834 */
[C---:B------:R-:W-:Y:S02]  /*47b0*/  VIADD R225, R223.reuse, 0x1000 ;  /* 0x00001000dfe17836 */ /* 0x040fe40000000000 */
[----:B------:R-:W-:Y:S01]  /*47c0*/  FADD.FTZ R2, R176, R2 ;  /* 0x00000002b0027221 */ /* 0x000fe20000010000 */
[----:B------:R-:W-:Y:S01]  /*47d0*/  FADD.FTZ R3, R178, R3 ;  /* 0x00000003b2037221 */ /* 0x000fe20000010000 */
[----:B------:R-:W-:Y:S01]  /*47e0*/  VIADD R224, R223, 0x1800 ;  /* 0x00001800dfe07836 */ /* 0x000fe20000000000 */
[----:B------:R-:W-:Y:S01]  /*47f0*/  HMMA.16816.F32 R152, R128, R154, R4 ;  /* 0x0000009a8098723c */ /* 0x000fe20000001804 */
[----:B------:R-:W-:-:S04]  /*4800*/  FADD.FTZ R15, R15, R2 ;  /* 0x000000020f0f7221 */ /* 0x000fc80000010000 */
[----:B------:R-:W-:Y:S01]  /*4810*/  FADD.FTZ R15, R11, R15 ;  /* 0x0000000f0b0f7221 */ /* 0x000fe20000010000 */
[C---:B------:R-:W-:Y:S01]  /*4820*/  HMMA.16816.F32 R52, R128.reuse, R64, R196 ;  /* 0x000000408034723c */ /* 0x040fe200000018c4 */
[----:B------:R-:W-:Y:S01]  /*4830*/  FADD.FTZ R4, R250, R226 ;  /* 0x000000e2fa047221 */ /* 0x000fe20000010000 */
[----:B------:R-:W-:Y:S01]  /*4840*/  FADD.FTZ R5, R251, R0 ;  /* 0x00000000fb057221 */ /* 0x000fe20000010000 */
[----:B------:R-:W-:Y:S01]  /*4850*/  FADD.FTZ R15, R13, R15 ;  /* 0x0000000f0d0f7221 */ /* 0x000fe20000010000 */
[----:B------:R-:W-:Y:S02]  /*4860*/  VIADD R226, R223, 0x800 ;  /* 0x00000800dfe27836 */ /* 0x000fe40000000000 */
[----:B------:R-:W-:Y:S01]  /*4870*/  FADD.FTZ R0, R204, R4 ;  /* 0x00000004cc007221 */ /* 0x000fe20000010000 */
[----:B------:R-:W-:Y:S01]  /*4880*/  FADD.FTZ R5, R205, R5 ;  /* 0x00000005cd057221 */ /* 0x000fe20000010000 */
[----:B------:R-:W-:Y:S02]  /*4890*/  HMMA.16816.F32 R64, R128, R66, R232 ;  /* 0x000000428040723c */ /* 0x000fe400000018e8 */
[----:B------:R-:W-:Y:S01]  /*48a0*/  FADD.FTZ R4, R179, R0 ;  /* 0x00000000b3047221 */ /* 0x000fe20000010000 */
[----:B------:R-:W-:Y:S01]  /*48b0*/  FADD.FTZ R0, R17, R3 ;  /* 0x0000000311007221 */ /* 0x000fe20000010000 */
[----:B------:R-:W-:-:S02]  /*48c0*/  FADD.FTZ R2, R173, R5 ;  /* 0x00000005ad027221 */ /* 0x000fc40000010000 */
        /* <DEDUP_REMOVED lines=23> */
[----:B------:R-:W-:-:S08]  /*4a40*/  NOP ;  /* 0x0000000000007918 */ /* 0x000fd00000000000 */
[----:B------:R-:W-:-:S15]  /*4a50*/  @!P6 BRA `(.L_x_1533) ;  /* 0x0000002c0040e947 */ /* 0x000fde0003800000 */
[C---:B------:R-:W-:Y:S01]  /*4a60*/  IMAD.WIDE.U32 R2, R139.reuse, -0x326172a9, RZ ;  /* 0xcd9e8d578b027825 */ /* 0x040fe200078e00ff */
[----:B------:R-:W-:Y:S01]  /*4a70*/  IADD3 R35, R139, 0x4, RZ ;  /* 0x000000048b237810 */ /* 0x000fe20007ffe0ff */
[----:B------:R-:W-:Y:S01]  /*4a80*/  USHF.L.U64.HI UR31, UR6, 0x5, UR7 ;  /* 0x00000005061f7899 */ /* 0x000fe20008010207 */
[----:B------:R-:W-:Y:S01]  /*4a90*/  MOV R132, R135 ;  /* 0x0000008700847202 */ /* 0x000fe20000000f00 */
[----:B------:R-:W-:Y:S01]  /*4aa0*/  IMAD.WIDE.U32 R228, R248, -0x2daee0ad, RZ ;  /* 0xd2511f53f8e47825 */ /* 0x000fe200078e00ff */
[----:B------:R1:W-:Y:S01]  /*4ab0*/  STL.64 [R1], R2 ;  /* 0x0000000201007387 */ /* 0x0003e20000100a00 */
[----:B------:R-:W-:Y:S01]  /*4ac0*/  LOP3.LUT R240, R3, R174, RZ, 0x3c, !PT ;  /* 0x000000ae03f07212 */ /* 0x000fe200078e3cff */
[----:B------:R-:W-:Y:S01]  /*4ad0*/  USHF.L.U32 UR37, UR6, 0x5, URZ ;  /* 0x0000000506257899 */ /* 0x000fe2000800063f */
[----:B------:R-:W-:Y:S01]  /*4ae0*/  IMAD.WIDE.U32 R250, R35, -0x326172a9, RZ ;  /* 0xcd9e8d5723fa7825 */ /* 0x000fe200078e00ff */
[----:B------:R-:W-:Y:S01]  /*4af0*/  MOV R0, R136 ;  /* 0x0000008800007202 */ /* 0x000fe20000000f00 */
[----:B------:R-:W-:Y:S01]  /*4b00*/  ULEA.HI.SX32 UR39, UR39, 0xfffffffe, 0x1b ;  /* 0xfffffffe27277891 */ /* 0x000fe2000f8fda3f */
[----:B------:R-:W-:Y:S01]  /*4b10*/  MOV R138, R133 ;  /* 0x00000085008a7202 */ /* 0x000fe20000000f00 */
[----:B------:R-:W-:Y:S01]  /*4b20*/  IMAD.WIDE.U32 R240, R240, -0x2daee0ad, RZ ;  /* 0xd2511f53f0f07825 */ /* 0x000fe200078e00ff */
[----:B------:R-:W-:Y:S01]  /*4b30*/  LOP3.LUT R238, R251, R174, RZ, 0x3c, !PT ;  /* 0x000000aefbee7212 */ /* 0x000fe200078e3cff */
[----:B------:R-:W-:Y:S01]  /*4b40*/  ULDC UR4, c[0x0][0x2ec] ;  /* 0x0000bb0000047ab9 */ /* 0x000fe20000000800 */
[----:B------:R-:W-:Y:S01]  /*4b50*/  MOV R137, R134 ;  /* 0x0000008600897202 */ /* 0x000fe20000000f00 */
[----:B------:R-:W-:Y:S01]  /*4b60*/  ULDC.64 UR12, c[0x0][0x250] ;  /* 0x00009400000c7ab9 */ /* 0x000fe20000000a00 */
[----:B------:R-:W-:Y:S01]  /*4b70*/  MOV R252, 0x7054 ;  /* 0x0000705400fc7802 */ /* 0x000fe20000000f00 */
[----:B------:R-:W-:Y:S01]  /*4b80*/  IMAD.WIDE.U32 R238, R238, -0x2daee0ad, RZ ;  /* 0xd2511f53eeee7825 */ /* 0x000fe200078e00ff */
[----:B------:R-:W-:Y:S01]  /*4b90*/  ULDC.64 UR6, c[0x0][0x218] ;  /* 0x0000860000067ab9 */ /* 0x000fe20000000a00 */
[----:B------:R-:W-:Y:S01]  /*4ba0*/  ULDC.64 UR8, c[0x0][0x248] ;  /* 0x0000920000087ab9 */ /* 0x000fe20000000a00 */
[----:B------:R-:W-:Y:S01]  /*4bb0*/  ULDC.64 UR10, c[0x0][0x220] ;  /* 0x00008800000a7ab9 */ /* 0x000fe20000000a00 */
[----:B------:R-:W-:Y:S05]  /*4bc0*/  BRA `(.L_x_1534) ;  /* 0x0000000000687947 */ /* 0x000fea0003800000 */
.L_x_1536:
        /* <DEDUP_REMOVED lines=15> */
[----:B------:R-:W-:Y:S04]  /*4cc0*/  LEA.HI.X R3, R3, UR7, R135, 0x1, P1 ;  /* 0x0000000703037c11 */ /* 0x000fe800088f0c87 */
        /* <DEDUP_REMOVED lines=8> */
[----:B------:R-:W0:Y:S01]  /*4d50*/  LDGDEPBAR ;  /* 0x00000000000079af */ /* 0x000e220000000000 */
[----:B------:R-:W-:Y:S05]  /*4d60*/  BRA `(.L_x_1535) ;  /* 0x0000000800347947 */ /* 0x000fea0003800000 */
.L_x_1534:
[----:B------:R-:W2:Y:S01]  /*4d70*/  LDL.64 R6, [R1+0x10] ;  /* 0x0000100001067983 */ /* 0x000ea20000100a00 */
[----:B------:R-:W-:Y:S01]  /*4d80*/  USHF.R.S32.HI UR36, URZ, 0x1f, UR39 ;  /* 0x0000001f3f247899 */ /* 0x000fe20008011427 */
[----:B------:R-:W-:Y:S04]  /*4d90*/  DEPBAR.LE SB0, 0x0 ;  /* 0x000080000000791a */ /* 0x000fe80000000000 */
[----:B------:R-:W-:Y:S01]  /*4da0*/  UIMAD UR36, UR36, UR12, URZ ;  /* 0x0000000c242472a4 */ /* 0x000fe2000f8e023f */
[----:B------:R-:W-:Y:S01]  /*4db0*/  BAR.SYNC.DEFER_BLOCKING 0x0 ;  /* 0x0000000000007b1d */ /* 0x000fe20000010000 */
[----:B------:R-:W-:Y:S01]  /*4dc0*/  UIMAD.WIDE.U32 UR40, UR39, UR12, URZ ;  /* 0x0000000c272872a5 */ /* 0x000fe2000f8e003f */
[----:B------:R-:W-:Y:S01]  /*4dd0*/  ISETP.LT.AND P2, PT, RZ, UR39, PT ;  /* 0x00000027ff007c0c */ /* 0x000fe2000bf41270 */
[----:B------:R-:W-:Y:S04]  /*4de0*/  UIMAD UR36, UR39, UR13, UR36 ;  /* 0x0000000d272472a4 */ /* 0x000fe8000f8e0224 */
[----:B------:R-:W-:Y:S01]  /*4df0*/  UIADD3 UR36, UR41, UR36, URZ ;  /* 0x0000002429247290 */ /* 0x000fe2000fffe03f */
[----:B-1----:R-:W-:Y:S02]  /*4e00*/  IMAD.U32 R3, RZ, RZ, UR40 ;  /* 0x00000028ff037e24 */ /* 0x002fe4000f8e00ff */
[----:B------:R-:W-:Y:S03]  /*4e10*/  IMAD.U32 R4, RZ, RZ, UR40 ;  /* 0x00000028ff047e24 */ /* 0x000fe6000f8e00ff */
[----:B------:R-:W-:Y:S01]  /*4e20*/  IMAD.U32 R5, RZ, RZ, UR36 ;  /* 0x00000024ff057e24 */ /* 0x000fe2000f8e00ff */
[----:B--2---:R-:W-:Y:S04]  /*4e30*/  LEA R3, P0, R3, R6, 0x5 ;  /* 0x0000000603037211 */ /* 0x004fe800078028ff */
[C---:B------:R-:W-:Y:S02]  /*4e40*/  LEA R2, P1, R3.reuse, UR10, 0x1 ;  /* 0x0000000a03027c11 */ /* 0x040fe4000f8208ff */
[----:B------:R-:W-:Y:S02]  /*4e50*/  LEA.HI.X R5, R4, R249, R5, 0x5, P0 ;  /* 0x000000f904057211 */ /* 0x000fe400000f2c05 */
[----:B------:R-:W-:Y:S02]  /*4e60*/  IADD3 R4, P0, R2, UR37, RZ ;  /* 0x0000002502047c10 */ /* 0x000fe4000ff1e0ff */
[----:B------:R-:W-:Y:S04]  /*4e70*/  LEA.HI.X R3, R3, UR11, R5, 0x1, P1 ;  /* 0x0000000b03037c11 */ /* 0x000fe800088f0c05 */
[----:B------:R-:W-:Y:S01]  /*4e80*/  IADD3.X R5, R3, UR31, RZ, P0, !PT ;  /* 0x0000001f03057c10 */ /* 0x000fe200087fe4ff */
[----:B------:R-:W-:Y:S01]  /*4e90*/  @!PT LDS RZ, [RZ] ;  /* 0x00000000fffff984 */ /* 0x000fe20000000800 */
[----:B------:R-:W-:Y:S01]  /*4ea0*/  @!PT LDS RZ, [RZ] ;  /* 0x00000000fffff984 */ /* 0x000fe20000000800 */
[----:B------:R-:W-:Y:S01]  /*4eb0*/  @!PT LDS RZ, [RZ] ;  /* 0x00000000fffff984 */ /* 0x000fe20000000800 */
[----:B------:R-:W-:Y:S04]  /*4ec0*/  LDGSTS.E.BYPASS.LTC128B.128 [R227+0xa000], desc[UR32][R2.64] ;  /* 0x0a00000002e37fae */ /* 0x000fe8000b901d60 */
[----:B------:R-:W-:Y:S04]  /*4ed0*/  LDGSTS.E.BYPASS.LTC128B.128 [R227+0xb000], desc[UR32][R2.64+0x80] ;  /* 0x0b00008002e37fae */ /* 0x000fe8000b901d60 */
[----:B------:R-:W-:Y:S04]  /*4ee0*/  LDGSTS.E.BYPASS.LTC128B.128 [R227+0xa800], desc[UR32][R4.64] ;  /* 0x0a80000004e37fae */ /* 0x000fe8000b901d60 */
[----:B------:R1:W-:Y:S04]  /*4ef0*/  LDGSTS.E.BYPASS.LTC128B.128 [R227+0xb800], desc[UR32][R4.64+0x80] ;  /* 0x0b80008004e37fae */ /* 0x0003e8000b901d60 */
        /* <DEDUP_REMOVED lines=110> */
[----:B------:R-:W-:Y:S05]  /*55e0*/  FMNMX.FTZ R2, R23, R2, !PT ;  /* 0x0000000217027209 */ /* 0x000fea0007810000 */
[----:B------:R-:W-:Y:S02]  /*55f0*/  FMNMX.FTZ R136, R32, R136, !PT ;  /* 0x0000008820887209 */ /* 0x000fe40007810000 */
[----:B------:R-:W-:Y:S02]  /*5600*/  FMNMX.FTZ R2, R34, R2, !PT ;  /* 0x0000000222027209 */ /* 0x000fe40007810000 */
[----:B------:R-:W-:Y:S02]  /*5610*/  FMNMX.FTZ R136, R33, R136, !PT ;  /* 0x0000008821887209 */ /* 0x000fe40007810000 */
[----:B------:R-:W-:Y:S01]  /*5620*/  FMNMX.FTZ R133, R35, R2, !PT ;  /* 0x0000000223857209 */ /* 0x000fe20007810000 */
[----:B------:R-:W-:Y:S06]  /*5630*/  @P2 BRA `(.L_x_1536) ;  /* 0xfffffff400642947 */ /* 0x000fec000383ffff */
.L_x_1535:
[----:B------:R-:W2:Y:S01]  /*5640*/  LDL.64 R180, [R1] ;  /* 0x0000000001b47983 */ /* 0x000ea20000100a00 */
[----:B------:R-:W-:Y:S02]  /*5650*/  MOV R139, UR35 ;  /* 0x00000023008b7c02 */ /* 0x000fe40008000f00 */
[--C-:B------:R-:W-:Y:S02]  /*5660*/  LOP3.LUT R174, R241, UR20, R228.reuse, 0x96, !PT ;  /* 0x00000014f1ae7c12 */ /* 0x100fe4000f8e96e4 */
[----:B------:R-:W-:Y:S01]  /*5670*/  LOP3.LUT R172, R239, UR20, R228, 0x96, !PT ;  /* 0x00000014efac7c12 */ /* 0x000fe2000f8e96e4 */
[----:B-1----:R-:W1:Y:S01]  /*5680*/  SHFL.BFLY PT, R2, R136, 0x2, 0x1f ;  /* 0x0c401f0088027f89 */ /* 0x002e6200000e0000 */
[----:B------:R-:W-:Y:S01]  /*5690*/  MOV R188, UR24 ;  /* 0x0000001800bc7c02 */ /* 0x000fe20008000f00 */
[----:B------:R-:W-:Y:S06]  /*56a0*/  IMAD.WIDE.U32 R174, R174, -0x326172a9, RZ ;  /* 0xcd9e8d57aeae7825 */ /* 0x000fec00078e00ff */
[----:B------:R-:W3:Y:S01]  /*56b0*/  SHFL.BFLY PT, R135, R133, 0x2, 0x1f ;  /* 0x0c401f0085877f89 */ /* 0x000ee200000e0000 */
[----:B------:R-:W-:Y:S01]  /*56c0*/  PRMT R188, R188, R252, UR24 ;  /* 0x00000018bcbc7e16 */ /* 0x000fe200080000fc */
[----:B------:R-:W-:Y:S06]  /*56d0*/  IMAD.WIDE.U32 R172, R172, -0x326172a9, RZ ;  /* 0xcd9e8d57acac7825 */ /* 0x000fec00078e00ff */
[----:B------:R-:W-:Y:S01]  /*56e0*/  LDSM.16.MT88.4 R184, [R215+0xa000] ;  /* 0x00a00000d7b8783b */ /* 0x000fe20000004200 */
[----:B-1----:R-:W-:Y:S02]  /*56f0*/  FMNMX.FTZ R136, R136, R2, !PT ;  /* 0x0000000288887209 */ /* 0x002fe40007810000 */
[----:B------:R-:W-:Y:S02]  /*5700*/  FMNMX.FTZ R2, R8, R137, !PT ;  /* 0x0000008908027209 */ /* 0x000fe40007810000 */
[----:B---3--:R-:W-:Y:S03]  /*5710*/  FMNMX.FTZ R135, R133, R135, !PT ;  /* 0x0000008785877209 */ /* 0x008fe60007810000 */
[----:B------:R-:W1:Y:S01]  /*5720*/  SHFL.BFLY PT, R133, R136, 0x1, 0x1f ;  /* 0x0c201f0088857f89 */ /* 0x000e6200000e0000 */
[----:B------:R-:W-:Y:S02]  /*5730*/  FMNMX.FTZ R3, R9, R2, !PT ;  /* 0x0000000209037209 */ /* 0x000fe40007810000 */
[----:B------:R-:W-:Y:S05]  /*5740*/  FMNMX.FTZ R2, R10, R138, !PT ;  /* 0x0000008a0a027209 */ /* 0x000fea0007810000 */
[----:B------:R-:W3:Y:S01]  /*5750*/  SHFL.BFLY PT, R134, R135, 0x1, 0x1f ;  /* 0x0c201f0087867f89 */ /* 0x000ee200000e0000 */
[----:B------:R-:W-:Y:S02]  /*5760*/  FMNMX.FTZ R3, R12, R3, !PT ;  /* 0x000000030c037209 */ /* 0x000fe40007810000 */
[----:B------:R-:W-:Y:S02]  /*5770*/  FMNMX.FTZ R2, R11, R2, !PT ;  /* 0x000000020b027209 */ /* 0x000fe40007810000 */
[----:B------:R-:W-:Y:S02]  /*5780*/  FMNMX.FTZ R3, R13, R3, !PT ;  /* 0x000000030d037209 */ /* 0x000fe40007810000 */
[----:B------:R-:W-:Y:S02]  /*5790*/  FMNMX.FTZ R2, R14, R2, !PT ;  /* 0x000000020e027209 */ /* 0x000fe40007810000 */
[----:B------:R-:W-:Y:S02]  /*57a0*/  FMNMX.FTZ R3, R24, R3, !PT ;  /* 0x0000000318037209 */ /* 0x000fe40007810000 */
[----:B------:R-:W-:Y:S04]  /*57b0*/  FMNMX.FTZ R2, R15, R2, !PT ;  /* 0x000000020f027209 */ /* 0x000fe80007810000 */
[----:B------:R-:W-:Y:S04]  /*57c0*/  FMNMX.FTZ R2, R26, R2, !PT ;  /* 0x000000021a027209 */ /* 0x000fe80007810000 */
[----:B------:R-:W-:Y:S02]  /*57d0*/  FMNMX.FTZ R2, R27, R2, !PT ;  /* 0x000000021b027209 */ /* 0x000fe40007810000 */
[----:B-1----:R-:W-:Y:S02]  /*57e0*/  FMNMX.FTZ R136, R136, R133, !PT ;  /* 0x0000008588887209 */ /* 0x002fe40007810000 */
[----:B------:R-:W-:Y:S02]  /*57f0*/  FMNMX.FTZ R133, R25, R3, !PT ;  /* 0x0000000319857209 */ /* 0x000fe40007810000 */
[----:B---3--:R-:W-:Y:S01]  /*5800*/  FMNMX.FTZ R135, R135, R134, !PT ;  /* 0x0000008687877209 */ /* 0x008fe20007810000 */
[----:B------:R-:W-:Y:S01]  /*5810*/  FADD.FTZ R0, -R136, R0 ;  /* 0x0000000088007221 */ /* 0x000fe20000010100 */
[----:B------:R-:W-:Y:S01]  /*5820*/  FMNMX.FTZ R133, R28, R133, !PT ;  /* 0x000000851c857209 */ /* 0x000fe20007810000 */
[C---:B------:R-:W-:Y:S01]  /*5830*/  FMUL.FTZ R189, R136.reuse, UR4 ;  /* 0x0000000488bd7c20 */ /* 0x040fe20008410000 */
[----:B------:R-:W-:Y:S01]  /*5840*/  FSETP.NEU.FTZ.AND P0, PT, R136, -INF , PT ;  /* 0xff8000008800780b */ /* 0x000fe20003f1d000 */
[----:B------:R-:W-:Y:S01]  /*5850*/  FMUL.FTZ R3, R0, UR4 ;  /* 0x0000000400037c20 */ /* 0x000fe20008410000 */
[----:B------:R-:W-:Y:S01]  /*5860*/  FADD.FTZ R0, -R135, R132 ;  /* 0x0000008487007221 */ /* 0x000fe20000010100 */
[----:B------:R-:W-:Y:S01]  /*5870*/  FMNMX.FTZ R134, R29, R133, !PT ;  /* 0x000000851d867209 */ /* 0x000fe20007810000 */
[----:B------:R-:W-:Y:S01]  /*5880*/  FMUL.FTZ R190, R135, UR4 ;  /* 0x0000000487be7c20 */ /* 0x000fe20008410000 */
[----:B------:R1:W3:Y:S01]  /*5890*/  MUFU.EX2 R132, R3 ;  /* 0x0000000300847308 */ /* 0x0002e20000000800 */
[----:B------:R-:W-:Y:S02]  /*58a0*/  FSEL R189, R189, RZ, P0 ;  /* 0x000000ffbdbd7208 */ /* 0x000fe40000000000 */
[----:B------:R-:W4:Y:S01]  /*58b0*/  SHFL.BFLY PT, R176, R134, 0x2, 0x1f ;  /* 0x0c401f0086b07f89 */ /* 0x000f2200000e0000 */
[----:B------:R-:W-:Y:S02]  /*58c0*/  FSETP.NEU.FTZ.AND P0, PT, R135, -INF , PT ;  /* 0xff8000008700780b */ /* 0x000fe40003f1d000 */
[--C-:B------:R-:W-:Y:S01]  /*58d0*/  FFMA.FTZ R16, R16, UR4, -R189.reuse ;  /* 0x0000000410107c23 */ /* 0x100fe200080108bd */
[--C-:B------:R-:W-:Y:S01]  /*58e0*/  FFMA.FTZ R17, R17, UR4, -R189.reuse ;  /* 0x0000000411117c23 */ /* 0x100fe200080108bd */
[----:B------:R-:W-:Y:S01]  /*58f0*/  FSEL R190, R190, RZ, P0 ;  /* 0x000000ffbebe7208 */ /* 0x000fe20000000000 */
[--C-:B------:R-:W-:Y:S01]  /*5900*/  FFMA.FTZ R4, R4, UR4, -R189.reuse ;  /* 0x0000000404047c23 */ /* 0x100fe200080108bd */
[----:B------:R5:W-:Y:S01]  /*5910*/  MUFU.EX2 R248, R16 ;  /* 0x0000001000f87308 */ /* 0x000be20000000800 */
[--C-:B------:R-:W-:Y:S01]  /*5920*/  FFMA.FTZ R5, R5, UR4, -R189.reuse ;  /* 0x0000000405057c23 */ /* 0x100fe200080108bd */
[--C-:B------:R-:W-:Y:S01]  /*5930*/  FFMA.FTZ R33, R33, UR4, -R189.reuse ;  /* 0x0000000421217c23 */ /* 0x100fe200080108bd */
[--C-:B------:R-:W-:Y:S01]  /*5940*/  FFMA.FTZ R18, R18, UR4, -R190.reuse ;  /* 0x0000000412127c23 */ /* 0x100fe200080108be */
[----:B------:R-:W-:Y:S01]  /*5950*/  FFMA.FTZ R32, R32, UR4, -R189 ;  /* 0x0000000420207c23 */ /* 0x000fe200080108bd */
[--C-:B------:R-:W-:Y:S01]  /*5960*/  FFMA.FTZ R34, R34, UR4, -R190.reuse ;  /* 0x0000000422227c23 */ /* 0x100fe200080108be */
[--C-:B------:R-:W-:Y:S01]  /*5970*/  FFMA.FTZ R35, R35, UR4, -R190.reuse ;  /* 0x0000000423237c23 */ /* 0x100fe200080108be */
[----:B-1----:R-:W-:Y:S01]  /*5980*/  FMUL.FTZ R3, R0, UR4 ;  /* 0x0000000400037c20 */ /* 0x002fe20008410000 */
[----:B------:R-:W-:Y:S02]  /*5990*/  FMNMX.FTZ R0, R30, R2, !PT ;  /* 0x000000021e007209 */ /* 0x000fe40007810000 */
[----:B------:R1:W-:Y:S01]  /*59a0*/  MUFU.EX2 R247, R17 ;  /* 0x0000001100f77308 */ /* 0x0003e20000000800 */
[----:B------:R-:W-:Y:S01]  /*59b0*/  LOP3.LUT R2, R229, UR39, R139, 0x96, !PT ;  /* 0x00000027e5027c12 */ /* 0x000fe2000f8e968b */
[----:B------:R-:W-:Y:S01]  /*59c0*/  FFMA.FTZ R139, R19, UR4, -R190 ;  /* 0x00000004138b7c23 */ /* 0x000fe200080108be */
[----:B------:R-:W-:Y:S01]  /*59d0*/  FMNMX.FTZ R0, R31, R0, !PT ;  /* 0x000000001f007209 */ /* 0x000fe20007810000 */
[C---:B---3--:R-:W-:Y:S01]  /*59e0*/  FMUL.FTZ R36, R132.reuse, R36 ;  /* 0x0000002484247220 */ /* 0x048fe20000410000 */
[----:B------:R-:W-:Y:S01]  /*59f0*/  FMUL.FTZ R37, R132, R37 ;  /* 0x0000002584257220 */ /* 0x000fe20000410000 */
[----:B------:R-:W-:Y:S04]  /*5a00*/  IMAD.WIDE.U32 R178, R2, -0x326172a9, RZ ;  /* 0xcd9e8d5702b27825 */ /* 0x000fe800078e00ff */
[----:B------:R-:W-:Y:S01]  /*5a10*/  FMUL.FTZ R48, R132, R48 ;  /* 0x0000003084307220 */ /* 0x000fe20000410000 */
[----:B------:R-:W3:Y:S01]  /*5a20*/  SHFL.BFLY PT, R2, R0, 0x2, 0x1f ;  /* 0x0c401f0000027f89 */ /* 0x000ee200000e0000 */
[----:B------:R3:W-:Y:S01]  /*5a30*/  MUFU.EX2 R246, R18 ;  /* 0x0000001200f67308 */ /* 0x0007e20000000800 */
[----:B----4-:R-:W-:Y:S01]  /*5a40*/  FMNMX.FTZ R134, R134, R176, !PT ;  /* 0x000000b086867209 */ /* 0x010fe20007810000 */
[C---:B------:R-:W-:Y:S01]  /*5a50*/  FMUL.FTZ R49, R132.reuse, R49 ;  /* 0x0000003184317220 */ /* 0x040fe20000410000 */
[----:B-----5:R-:W-:Y:S01]  /*5a60*/  LOP3.LUT R16, R175, UR19, R178, 0x96, !PT ;  /* 0x00000013af107c12 */ /* 0x020fe2000f8e96b2 */
[----:B------:R-:W-:Y:S01]  /*5a70*/  FMUL.FTZ R52, R132, R52 ;  /* 0x0000003484347220 */ /* 0x000fe20000410000 */
[----:B------:R-:W-:Y:S02]  /*5a80*/  LOP3.LUT R175, R179, UR21, R250, 0x96, !PT ;  /* 0x00000015b3af7c12 */ /* 0x000fe4000f8e96fa */
[----:B------:R-:W4:Y:S01]  /*5a90*/  SHFL.BFLY PT, R176, R134, 0x1, 0x1f ;  /* 0x0c201f0086b07f89 */ /* 0x000f2200000e0000 */
[----:B------:R-:W-:Y:S02]  /*5aa0*/  LOP3.LUT R173, R173, UR19, R178, 0x96, !PT ;  /* 0x00000013adad7c12 */ /* 0x000fe4000f8e96b2 */
[----:B------:R-:W-:Y:S01]  /*5ab0*/  MUFU.EX2 R244, R4 ;  /* 0x0000000400f47308 */ /* 0x000fe20000000800 */
[----:B-1----:R-:W-:Y:S04]  /*5ac0*/  IMAD.WIDE.U32 R16, R16, -0x2daee0ad, RZ ;  /* 0xd2511f5310107825 */ /* 0x002fe800078e00ff */
[C---:B------:R-:W-:Y:S01]  /*5ad0*/  FMUL.FTZ R53, R132.reuse, R53 ;  /* 0x0000003584357220 */ /* 0x040fe20000410000 */
[----:B------:R-:W-:Y:S01]  /*5ae0*/  UIADD3 UR39, UR39, -0x1, URZ ;  /* 0xffffffff27277890 */ /* 0x000fe2000fffe03f */
[C---:B------:R-:W-:Y:S01]  /*5af0*/  FMUL.FTZ R64, R132.reuse, R64 ;  /* 0x0000004084407220 */ /* 0x040fe20000410000 */
[C---:B------:R-:W-:Y:S01]  /*5b00*/  FMUL.FTZ R65, R132.reuse, R65 ;  /* 0x0000004184417220 */ /* 0x040fe20000410000 */
[C---:B------:R-:W-:Y:S01]  /*5b10*/  FMUL.FTZ R68, R132.reuse, R68 ;  /* 0x0000004484447220 */ /* 0x040fe20000410000 */
[C---:B------:R-:W-:Y:S01]  /*5b20*/  FMUL.FTZ R69, R132.reuse, R69 ;  /* 0x0000004584457220 */ /* 0x040fe20000410000 */
[----:B------:R-:W-:Y:S01]  /*5b30*/  MUFU.EX2 R243, R5 ;  /* 0x0000000500f37308 */ /* 0x000fe20000000800 */
[----:B---3--:R-:W-:Y:S04]  /*5b40*/  IMAD.WIDE.U32 R18, R173, -0x2daee0ad, RZ ;  /* 0xd2511f53ad127825 */ /* 0x008fe800078e00ff */
[C---:B------:R-:W-:Y:S01]  /*5b50*/  FMUL.FTZ R80, R132.reuse, R80 ;  /* 0x0000005084507220 */ /* 0x040fe20000410000 */
[C---:B------:R-:W-:Y:S01]  /*5b60*/  FMUL.FTZ R81, R132.reuse, R81 ;  /* 0x0000005184517220 */ /* 0x040fe20000410000 */
[C---:B------:R-:W-:Y:S01]  /*5b70*/  FMUL.FTZ R84, R132.reuse, R84 ;  /* 0x0000005484547220 */ /* 0x040fe20000410000 */
[----:B------:R-:W-:Y:S01]  /*5b80*/  FMUL.FTZ R85, R132, R85 ;  /* 0x0000005584557220 */ /* 0x000fe20000410000 */
[----:B------:R-:W-:Y:S01]  /*5b90*/  FMNMX.FTZ R0, R0, R2, !PT ;  /* 0x0000000200007209 */ /* 0x000fe20007810000 */
[----:B------:R-:W-:Y:S01]  /*5ba0*/  MUFU.EX2 R245, R139 ;  /* 0x0000008b00f57308 */ /* 0x000fe20000000800 */
[C---:B------:R-:W-:Y:S01]  /*5bb0*/  FMUL.FTZ R96, R132.reuse, R96 ;  /* 0x0000006084607220 */ /* 0x040fe20000410000 */
[C---:B------:R-:W-:Y:S01]  /*5bc0*/  FMUL.FTZ R97, R132.reuse, R97 ;  /* 0x0000006184617220 */ /* 0x040fe20000410000 */
[C---:B------:R-:W-:Y:S01]  /*5bd0*/  FMUL.FTZ R100, R132.reuse, R100 ;  /* 0x0000006484647220 */ /* 0x040fe20000410000 */
[----:B------:R-:W1:Y:S01]  /*5be0*/  SHFL.BFLY PT, R2, R0, 0x1, 0x1f ;  /* 0x0c201f0000027f89 */ /* 0x000e6200000e0000 */
[----:B------:R-:W-:Y:S01]  /*5bf0*/  FMUL.FTZ R101, R132, R101 ;  /* 0x0000006584657220 */ /* 0x000fe20000410000 */
[----:B----4-:R-:W-:Y:S01]  /*5c00*/  FMNMX.FTZ R134, R134, R176, !PT ;  /* 0x000000b086867209 */ /* 0x010fe20007810000 */
[----:B------:R-:W-:Y:S03]  /*5c10*/  FFMA.FTZ R22, R22, UR4, -R190 ;  /* 0x0000000416167c23 */ /* 0x000fe600080108be */
[----:B------:R-:W3:Y:S01]  /*5c20*/  MUFU.EX2 R3, R3 ;  /* 0x0000000300037308 */ /* 0x000ee20000000800 */
[----:B------:R-:W-:Y:S01]  /*5c30*/  FMUL.FTZ R108, R132, R108 ;  /* 0x0000006c846c7220 */ /* 0x000fe20000410000 */
[----:B------:R-:W-:Y:S01]  /*5c40*/  FSETP.NEU.FTZ.AND P0, PT, R134, -INF , PT ;  /* 0xff8000008600780b */ /* 0x000fe20003f1d000 */
[C---:B------:R-:W-:Y:S01]  /*5c50*/  FMUL.FTZ R109, R132.reuse, R109 ;  /* 0x0000006d846d7220 */ /* 0x040fe20000410000 */
[C---:B------:R-:W-:Y:S01]  /*5c60*/  FMUL.FTZ R116, R132.reuse, R116 ;  /* 0x0000007484747220 */ /* 0x040fe20000410000 */
[C---:B------:R-:W-:Y:S01]  /*5c70*/  FMUL.FTZ R117, R132.reuse, R117 ;  /* 0x0000007584757220 */ /* 0x040fe20000410000 */
[C---:B------:R-:W-:Y:S01]  /*5c80*/  FMUL.FTZ R128, R132.reuse, R128 ;  /* 0x0000008084807220 */ /* 0x040fe20000410000 */
[----:B------:R-:W-:Y:S03]  /*5c90*/  FMUL.FTZ R129, R132, R129 ;  /* 0x0000008184817220 */ /* 0x000fe60000410000 */
[----:B------:R-:W-:Y:S10]  /*5ca0*/  MUFU.EX2 R204, R34 ;  /* 0x0000002200cc7308 */ /* 0x000ff40000000800 */
[----:B------:R4:W-:Y:S01]  /*5cb0*/  MUFU.EX2 R205, R33 ;  /* 0x0000002100cd7308 */ /* 0x0009e20000000800 */
        /* <DEDUP_REMOVED lines=16> */
[--C-:B----4-:R-:W-:Y:S01]  /*5dc0*/  FFMA.FTZ R33, R20, UR4, -R189.reuse ;  /* 0x0000000414217c23 */ /* 0x110fe200080108bd */
[----:B------:R-:W-:Y:S01]  /*5dd0*/  FFMA.FTZ R189, R21, UR4, -R189 ;  /* 0x0000000415bd7c23 */ /* 0x000fe200080108bd */
        /* <DEDUP_REMOVED lines=8> */
[----:B------:R-:W-:Y:S01]  /*5e60*/  MUFU.EX2 R206, R32 ;  /* 0x0000002000ce7308 */ /* 0x000fe20000000800 */
[----:B--2---:R-:W-:Y:S01]  /*5e70*/  LOP3.LUT R133, R179, UR21, R180, 0x96, !PT ;  /* 0x00000015b3857c12 */ /* 0x004fe2000f8e96b4 */
[----:B------:R-:W-:Y:S04]  /*5e80*/  IMAD.WIDE.U32 R178, R175, -0x2daee0ad, RZ ;  /* 0xd2511f53afb27825 */ /* 0x000fe800078e00ff */
[----:B------:R-:W-:Y:S01]  /*5e90*/  IMAD.WIDE.U32 R180, R133, -0x2daee0ad, RZ ;  /* 0xd2511f5385b47825 */ /* 0x000fe200078e00ff */
[----:B------:R-:W-:Y:S02]  /*5ea0*/  LOP3.LUT R19, R19, UR16, R178, 0x96, !PT ;  /* 0x0000001013137c12 */ /* 0x000fe4000f8e96b2 */
[----:B------:R-:W-:Y:S03]  /*5eb0*/  LOP3.LUT R173, R17, UR16, R180, 0x96, !PT ;  /* 0x0000001011ad7c12 */ /* 0x000fe6000f8e96b4 */
[----:B------:R-:W-:Y:S01]  /*5ec0*/  IMAD.WIDE.U32 R196, R19, -0x326172a9, RZ ;  /* 0xcd9e8d5713c47825 */ /* 0x000fe200078e00ff */
[----:B------:R-:W-:Y:S02]  /*5ed0*/  LOP3.LUT R17, R179, UR18, R238, 0x96, !PT ;  /* 0x00000012b3117c12 */ /* 0x000fe4000f8e96ee */
[----:B------:R-:W-:Y:S01]  /*5ee0*/  LOP3.LUT R133, R181, UR18, R240, 0x96, !PT ;  /* 0x00000012b5857c12 */ /* 0x000fe2000f8e96f0 */
[----:B------:R-:W-:Y:S04]  /*5ef0*/  IMAD.WIDE.U32 R192, R173, -0x326172a9, RZ ;  /* 0xcd9e8d57adc07825 */ /* 0x000fe800078e00ff */
[----:B------:R-:W-:Y:S04]  /*5f00*/  IMAD.WIDE.U32 R178, R17, -0x326172a9, RZ ;  /* 0xcd9e8d5711b27825 */ /* 0x000fe800078e00ff */
[----:B------:R-:W-:Y:S01]  /*5f10*/  IMAD.WIDE.U32 R180, R133, -0x326172a9, RZ ;  /* 0xcd9e8d5785b47825 */ /* 0x000fe200078e00ff */
[----:B------:R-:W-:Y:S02]  /*5f20*/  LOP3.LUT R4, R179, UR17, R172, 0x96, !PT ;  /* 0x00000011b3047c12 */ /* 0x000fe4000f8e96ac */
[----:B------:R-:W-:Y:S02]  /*5f30*/  LOP3.LUT R19, R197, UR15, R178, 0x96, !PT ;  /* 0x0000000fc5137c12 */ /* 0x000fe4000f8e96b2 */
[----:B------:R-:W-:Y:S01]  /*5f40*/  LOP3.LUT R174, R181, UR17, R174, 0x96, !PT ;  /* 0x00000011b5ae7c12 */ /* 0x000fe2000f8e96ae */
[----:B------:R-:W-:Y:S01]  /*5f50*/  IMAD.WIDE.U32 R4, R4, -0x2daee0ad, RZ ;  /* 0xd2511f5304047825 */ /* 0x000fe200078e00ff */
[----:B------:R-:W-:Y:S01]  /*5f60*/  LOP3.LUT R17, R193, UR15, R180, 0x96, !PT ;  /* 0x0000000fc1117c12 */ /* 0x000fe2000f8e96b4 */
[----:B------:R-:W2:Y:S02]  /*5f70*/  LDSM.16.MT88.4 R176, [R213+0xa000] ;  /* 0x00a00000d5b0783b */ /* 0x000ea40000004200 */
[----:B------:R-:W-:Y:S01]  /*5f80*/  FMUL.FTZ R193, R134, UR4 ;  /* 0x0000000486c17c20 */ /* 0x000fe20008410000 */
[----:B------:R-:W-:Y:S01]  /*5f90*/  IMAD.WIDE.U32 R198, R19, -0x2daee0ad, RZ ;  /* 0xd2511f5313c67825 */ /* 0x000fe200078e00ff */
[----:B-1----:R-:W-:Y:S02]  /*5fa0*/  FMNMX.FTZ R133, R0, R2, !PT ;  /* 0x0000000200857209 */ /* 0x002fe40007810000 */
[----:B------:R-:W-:Y:S01]  /*5fb0*/  LOP3.LUT R19, R5, UR14, R18, 0x96, !PT ;  /* 0x0000000e05137c12 */ /* 0x000fe2000f8e9612 */
[----:B------:R-:W-:Y:S01]  /*5fc0*/  FFMA.FTZ R5, R7, UR4, -R190 ;  /* 0x0000000407057c23 */ /* 0x000fe200080108be */
[----:B------:R-:W-:Y:S01]  /*5fd0*/  IMAD.WIDE.U32 R174, R174, -0x2daee0ad, RZ ;  /* 0xd2511f53aeae7825 */ /* 0x000fe200078e00ff */
[----:B------:R-:W-:Y:S03]  /*5fe0*/  FSEL R193, R193, RZ, P0 ;  /* 0x000000ffc1c17208 */ /* 0x000fe60000000000 */
[C---:B------:R-:W-:Y:S01]  /*5ff0*/  FMUL.FTZ R191, R133.reuse, UR4 ;  /* 0x0000000485bf7c20 */ /* 0x040fe20008410000 */
[----:B------:R1:W-:Y:S01]  /*6000*/  MUFU.EX2 R237, R5 ;  /* 0x0000000500ed7308 */ /* 0x0003e20000000800 */
[----:B------:R-:W-:Y:S01]  /*6010*/  FSETP.NEU.FTZ.AND P0, PT, R133, -INF , PT ;  /* 0xff8000008500780b */ /* 0x000fe20003f1d000 */
[----:B------:R-:W-:Y:S01]  /*6020*/  IMAD.WIDE.U32 R194, R17, -0x2daee0ad, RZ ;  /* 0xd2511f5311c27825 */ /* 0x000fe200078e00ff */
[----:B------:R-:W-:Y:S03]  /*6030*/  LOP3.LUT R17, R175, UR14, R16, 0x96, !PT ;  /* 0x0000000eaf117c12 */ /* 0x000fe6000f8e9610 */
[----:B------:R-:W-:Y:S01]  /*6040*/  FFMA.FTZ R16, R6, UR4, -R190 ;  /* 0x0000000406107c23 */ /* 0x000fe200080108be */
[----:B------:R-:W-:Y:S01]  /*6050*/  FSEL R191, R191, RZ, P0 ;  /* 0x000000ffbfbf7208 */ /* 0x000fe20000000000 */
[--C-:B------:R-:W-:Y:S01]  /*6060*/  FFMA.FTZ R9, R9, UR4, -R193.reuse ;  /* 0x0000000409097c23 */ /* 0x100fe200080108c1 */
[----:B------:R-:W-:Y:S01]  /*6070*/  FFMA.FTZ R8, R8, UR4, -R193 ;  /* 0x0000000408087c23 */ /* 0x000fe200080108c1 */
[----:B------:R3:W4:Y:S01]  /*6080*/  MUFU.EX2 R242, R16 ;  /* 0x0000001000f27308 */ /* 0x0007220000000800 */
[----:B------:R-:W-:Y:S01]  /*6090*/  LOP3.LUT R4, R199, UR5, R4, 0x96, !PT ;  /* 0x00000005c7047c12 */ /* 0x000fe2000f8e9604 */
[--C-:B------:R-:W-:Y:S01]  /*60a0*/  FFMA.FTZ R10, R10, UR4, -R191.reuse ;  /* 0x000000040a0a7c23 */ /* 0x100fe200080108bf */
[----:B------:R-:W-:Y:S01]  /*60b0*/  LOP3.LUT R6, R195, UR5, R174, 0x96, !PT ;  /* 0x00000005c3067c12 */ /* 0x000fe2000f8e96ae */
[----:B------:R-:W-:Y:S04]  /*60c0*/  IMAD.WIDE.U32 R200, R17, -0x326172a9, RZ ;  /* 0xcd9e8d5711c87825 */ /* 0x000fe800078e00ff */
[----:B------:R-:W-:Y:S01]  /*60d0*/  FFMA.FTZ R11, R11, UR4, -R191 ;  /* 0x000000040b0b7c23 */ /* 0x000fe200080108bf */
[--C-:B------:R-:W-:Y:S01]  /*60e0*/  FFMA.FTZ R12, R12, UR4, -R193.reuse ;  /* 0x000000040c0c7c23 */ /* 0x100fe200080108c1 */
[----:B------:R5:W-:Y:S01]  /*60f0*/  MUFU.EX2 R235, R9 ;  /* 0x0000000900eb7308 */ /* 0x000be20000000800 */
[----:B-1----:R-:W-:Y:S04]  /*6100*/  IMAD.WIDE.U32 R4, R4, -0x326172a9, RZ ;  /* 0xcd9e8d5704047825 */ /* 0x002fe800078e00ff */
[----:B------:R-:W-:Y:S01]  /*6110*/  FFMA.FTZ R13, R13, UR4, -R193 ;  /* 0x000000040d0d7c23 */ /* 0x000fe200080108c1 */
[--C-:B------:R-:W-:Y:S01]  /*6120*/  FFMA.FTZ R14, R14, UR4, -R191.reuse ;  /* 0x000000040e0e7c23 */ /* 0x100fe200080108bf */
[----:B------:R-:W-:Y:S01]  /*6130*/  IMAD.WIDE.U32 R6, R6, -0x326172a9, RZ ;  /* 0xcd9e8d5706067825 */ /* 0x000fe200078e00ff */
[----:B------:R-:W-:Y:S02]  /*6140*/  LOP3.LUT R0, R4, 0xffff, RZ, 0xc0, !PT ;  /* 0x0000ffff04007812 */ /* 0x000fe400078ec0ff */
[----:B------:R1:W-:Y:S01]  /*6150*/  MUFU.EX2 R236, R8 ;  /* 0x0000000800ec7308 */ /* 0x0003e20000000800 */
[----:B------:R-:W-:Y:S01]  /*6160*/  IMAD.WIDE.U32 R202, R19, -0x326172a9, RZ ;  /* 0xcd9e8d5713ca7825 */ /* 0x000fe200078e00ff */
[C---:B------:R-:W-:Y:S02]  /*6170*/  LOP3.LUT R2, R6.reuse, 0xffff, RZ, 0xc0, !PT ;  /* 0x0000ffff06027812 */ /* 0x040fe400078ec0ff */
[----:B---3--:R-:W-:Y:S01]  /*6180*/  SHF.R.U32.HI R16, RZ, 0x10, R6 ;  /* 0x00000010ff107819 */ /* 0x008fe20000011606 */
[----:B------:R-:W-:Y:S01]  /*6190*/  FFMA.FTZ R15, R15, UR4, -R191 ;  /* 0x000000040f0f7c23 */ /* 0x000fe200080108bf */
[----:B------:R-:W-:Y:S01]  /*61a0*/  LOP3.LUT R18, R6, 0xff, RZ, 0xc0, !PT ;  /* 0x000000ff06127812 */ /* 0x000fe200078ec0ff */
[----:B------:R-:W-:Y:S03]  /*61b0*/  FFMA.FTZ R190, R23, UR4, -R190 ;  /* 0x0000000417be7c23 */ /* 0x000fe600080108be */
[----:B------:R3:W-:Y:S01]  /*61c0*/  MUFU.EX2 R234, R10 ;  /* 0x0000000a00ea7308 */ /* 0x0007e20000000800 */
[----:B------:R-:W-:Y:S01]  /*61d0*/  SHF.R.U32.HI R17, RZ, 0x18, R6 ;  /* 0x00000018ff117819 */ /* 0x000fe20000011606 */
[----:B------:R-:W-:Y:S01]  /*61e0*/  FMUL.FTZ R23, R3, R163 ;  /* 0x000000a303177220 */ /* 0x000fe20000410000 */
[----:B-----5:R-:W-:Y:S01]  /*61f0*/  LOP3.LUT R9, R4, 0xff, RZ, 0xc0, !PT ;  /* 0x000000ff04097812 */ /* 0x020fe200078ec0ff */
[--C-:B------:R-:W-:Y:S01]  /*6200*/  FFMA.FTZ R24, R24, UR4, -R193.reuse ;  /* 0x0000000418187c23 */ /* 0x100fe200080108c1 */
[----:B------:R-:W-:Y:S01]  /*6210*/  SHF.R.U32.HI R0, RZ, 0x8, R0 ;  /* 0x00000008ff007819 */ /* 0x000fe20000011600 */
[----:B------:R-:W-:Y:S01]  /*6220*/  FFMA.FTZ R25, R25, UR4, -R193 ;  /* 0x0000000419197c23 */ /* 0x000fe200080108c1 */
[----:B------:R-:W-:Y:S03]  /*6230*/  LOP3.LUT R6, R7, UR22, R200, 0x96, !PT ;  /* 0x0000001607067c12 */ /* 0x000fe6000f8e96c8 */
[----:B------:R-:W-:Y:S01]  /*6240*/  MUFU.EX2 R211, R11 ;  /* 0x0000000b00d37308 */ /* 0x000fe20000000800 */
[----:B------:R-:W-:Y:S01]  /*6250*/  SHF.R.U32.HI R2, RZ, 0x8, R2 ;  /* 0x00000008ff027819 */ /* 0x000fe20000011602 */
[----:B------:R-:W-:Y:S01]  /*6260*/  FFMA.FTZ R26, R26, UR4, -R191 ;  /* 0x000000041a1a7c23 */ /* 0x000fe200080108bf */
[----:B------:R-:W-:Y:S01]  /*6270*/  LOP3.LUT R7, R16, 0xff, RZ, 0xc0, !PT ;  /* 0x000000ff10077812 */ /* 0x000fe200078ec0ff */
[----:B------:R-:W-:Y:S01]  /*6280*/  FMUL.FTZ R16, R132, R152 ;  /* 0x0000009884107220 */ /* 0x000fe20000410000 */
[----:B-1----:R-:W-:Y:S01]  /*6290*/  SHF.R.U32.HI R8, RZ, 0x10, R4 ;  /* 0x00000010ff087819 */ /* 0x002fe20000011604 */
[--C-:B------:R-:W-:Y:S01]  /*62a0*/  FFMA.FTZ R28, R28, UR4, -R193.reuse ;  /* 0x000000041c1c7c23 */ /* 0x100fe200080108c1 */
[----:B------:R-:W-:Y:S03]  /*62b0*/  PRMT R18, R18, 0x5410, R2 ;  /* 0x0000541012127816 */ /* 0x000fe60000000002 */
[----:B------:R-:W-:Y:S01]  /*62c0*/  MUFU.EX2 R210, R12 ;  /* 0x0000000c00d27308 */ /* 0x000fe20000000800 */
[----:B---3--:R-:W-:Y:S01]  /*62d0*/  PRMT R10, R9, 0x5410, R0 ;  /* 0x00005410090a7816 */ /* 0x008fe20000000000 */
[----:B------:R-:W-:Y:S01]  /*62e0*/  FFMA.FTZ R193, R29, UR4, -R193 ;  /* 0x000000041dc17c23 */ /* 0x000fe200080108c1 */
[----:B------:R-:W-:Y:S01]  /*62f0*/  SHF.R.U32.HI R0, RZ, 0x10, R6 ;  /* 0x00000010ff007819 */ /* 0x000fe20000011606 */
[----:B------:R-:W-:Y:S01]  /*6300*/  FMUL.FTZ R29, R132, R169 ;  /* 0x000000a9841d7220 */ /* 0x000fe20000410000 */
[----:B------:R-:W-:Y:S02]  /*6310*/  SHF.R.U32.HI R19, RZ, 0x18, R4 ;  /* 0x00000018ff137819 */ /* 0x000fe40000011604 */
[----:B------:R-:W-:Y:S03]  /*6320*/  LOP3.LUT R2, R6, 0xffff, RZ, 0xc0, !PT ;  /* 0x0000ffff06027812 */ /* 0x000fe600078ec0ff */
[----:B------:R-:W-:Y:S01]  /*6330*/  MUFU.EX2 R209, R13 ;  /* 0x0000000d00d17308 */ /* 0x000fe20000000800 */
[----:B------:R-:W-:Y:S02]  /*6340*/  PRMT R17, R7, 0x5410, R17 ;  /* 0x0000541007117816 */ /* 0x000fe40000000011 */
[----:B------:R-:W-:Y:S02]  /*6350*/  LOP3.LUT R4, R5, UR22, R202, 0x96, !PT ;  /* 0x0000001605047c12 */ /* 0x000fe4000f8e96ca */
[----:B------:R-:W-:Y:S02]  /*6360*/  LOP3.LUT R7, R8, 0xff, RZ, 0xc0, !PT ;  /* 0x000000ff08077812 */ /* 0x000fe400078ec0ff */
[----:B------:R-:W-:Y:S03]  /*6370*/  LOP3.LUT R5, R6, 0xff, RZ, 0xc0, !PT ;  /* 0x000000ff06057812 */ /* 0x000fe600078ec0ff */
[----:B------:R-:W-:Y:S01]  /*6380*/  MUFU.EX2 R208, R14 ;  /* 0x0000000e00d07308 */ /* 0x000fe20000000800 */
[----:B------:R-:W-:Y:S02]  /*6390*/  SHF.R.U32.HI R6, RZ, 0x18, R6 ;  /* 0x00000018ff067819 */ /* 0x000fe40000011606 */
[----:B------:R-:W-:Y:S02]  /*63a0*/  LOP3.LUT R0, R0, 0xff, RZ, 0xc0, !PT ;  /* 0x000000ff00007812 */ /* 0x000fe400078ec0ff */
[----:B------:R-:W-:Y:S02]  /*63b0*/  SHF.R.U32.HI R2, RZ, 0x8, R2 ;  /* 0x00000008ff027819 */ /* 0x000fe40000011602 */
[----:B------:R-:W-:Y:S03]  /*63c0*/  PRMT R19, R7, 0x5410, R19 ;  /* 0x0000541007137816 */ /* 0x000fe60000000013 */
[----:B------:R-:W-:Y:S01]  /*63d0*/  MUFU.EX2 R207, R15 ;  /* 0x0000000f00cf7308 */ /* 0x000fe20000000800 */
[----:B------:R-:W-:Y:S02]  /*63e0*/  PRMT R7, R0, 0x5410, R6 ;  /* 0x0000541000077816 */ /* 0x000fe40000000006 */
[----:B------:R-:W-:Y:S02]  /*63f0*/  PRMT R8, R5, 0x5410, R2 ;  /* 0x0000541005087816 */ /* 0x000fe40000000002 */
[C---:B------:R-:W-:Y:S02]  /*6400*/  LOP3.LUT R0, R4.reuse, 0xffff, RZ, 0xc0, !PT ;  /* 0x0000ffff04007812 */ /* 0x040fe400078ec0ff */
[--C-:B------:R-:W-:Y:S03]  /*6410*/  SHF.R.U32.HI R2, RZ, 0x10, R4.reuse ;  /* 0x00000010ff027819 */ /* 0x100fe60000011604 */
[----:B------:R-:W-:Y:S01]  /*6420*/  MUFU.EX2 R199, R190 ;  /* 0x000000be00c77308 */ /* 0x000fe20000000800 */
[----:B------:R-:W-:Y:S02]  /*6430*/  LOP3.LUT R6, R4, 0xff, RZ, 0xc0, !PT ;  /* 0x000000ff04067812 */ /* 0x000fe400078ec0ff */
[----:B------:R-:W-:Y:S02]  /*6440*/  SHF.R.U32.HI R5, RZ, 0x18, R4 ;  /* 0x00000018ff057819 */ /* 0x000fe40000011604 */
[--C-:B------:R-:W-:Y:S01]  /*6450*/  HSET2.LE.AND R174, R18, R188.reuse, PT ;  /* 0x000000bc12ae7233 */ /* 0x100fe20003803000 */
[----:B------:R-:W-:Y:S01]  /*6460*/  FMUL.FTZ R18, R3, R154 ;  /* 0x0000009a03127220 */ /* 0x000fe20000410000 */
[----:B------:R-:W-:Y:S03]  /*6470*/  SHF.R.U32.HI R4, RZ, 0x8, R0 ;  /* 0x00000008ff047819 */ /* 0x000fe60000011600 */
[----:B------:R-:W-:Y:S01]  /*6480*/  MUFU.EX2 R202, R33 ;  /* 0x0000002100ca7308 */ /* 0x000fe20000000800 */
[----:B------:R-:W-:Y:S02]  /*6490*/  F2FP.F16.F32.PACK_AB R0, R247, R248 ;  /* 0x000000f8f700723e */ /* 0x000fe400000000ff */
[----:B------:R-:W-:Y:S02]  /*64a0*/  LOP3.LUT R2, R2, 0xff, RZ, 0xc0, !PT ;  /* 0x000000ff02027812 */ /* 0x000fe400078ec0ff */
[----:B------:R-:W-:Y:S01]  /*64b0*/  LOP3.LUT R174, R174, R0, RZ, 0xc0, !PT ;  /* 0x00000000aeae7212 */ /* 0x000fe200078ec0ff */
[----:B------:R-:W-:Y:S01]  /*64c0*/  FADD.FTZ R0, -R133, R138 ;  /* 0x0000008a85007221 */ /* 0x000fe20000010100 */
[----:B------:R-:W-:Y:S01]  /*64d0*/  PRMT R181, R2, 0x5410, R5 ;  /* 0x0000541002b57816 */ /* 0x000fe20000000005 */
[----:B------:R-:W-:Y:S01]  /*64e0*/  FADD.FTZ R2, -R134, R137 ;  /* 0x0000008986027221 */ /* 0x000fe20000010100 */
[----:B------:R-:W-:Y:S01]  /*64f0*/  PRMT R9, R6, 0x5410, R4 ;  /* 0x0000541006097816 */ /* 0x000fe20000000004 */
[----:B------:R-:W-:Y:S01]  /*6500*/  FMUL.FTZ R0, R0, UR4 ;  /* 0x0000000400007c20 */ /* 0x000fe20008410000 */
[--C-:B------:R-:W-:Y:S01]  /*6510*/  HSET2.LE.AND R4, R17, R188.reuse, PT ;  /* 0x000000bc11047233 */ /* 0x100fe20003803000 */
[----:B------:R-:W-:Y:S01]  /*6520*/  FMUL.FTZ R2, R2, UR4 ;  /* 0x0000000402027c20 */ /* 0x000fe20008410000 */
[--C-:B------:R-:W-:Y:S01]  /*6530*/  HSET2.LE.AND R6, R7, R188.reuse, PT ;  /* 0x000000bc07067233 */ /* 0x100fe20003803000 */
[----:B------:R-:W-:Y:S01]  /*6540*/  FMUL.FTZ R17, R132, R153 ;  /* 0x0000009984117220 */ /* 0x000fe20000410000 */
[--C-:B------:R-:W-:Y:S01]  /*6550*/  HSET2.LE.AND R5, R8, R188.reuse, PT ;  /* 0x000000bc08057233 */ /* 0x100fe20003803000 */
[----:B------:R-:W1:Y:S01]  /*6560*/  MUFU.EX2 R0, R0 ;  /* 0x0000000000007308 */ /* 0x000e620000000800 */
[----:B------:R-:W-:Y:S02]  /*6570*/  F2FP.F16.F32.PACK_AB R175, R245, R246 ;  /* 0x000000f6f5af723e */ /* 0x000fe400000000ff */
[----:B----4-:R-:W-:Y:S02]  /*6580*/  F2FP.F16.F32.PACK_AB R173, R237, R242 ;  /* 0x000000f2edad723e */ /* 0x010fe400000000ff */
[----:B------:R-:W-:Y:S02]  /*6590*/  F2FP.F16.F32.PACK_AB R172, R243, R244 ;  /* 0x000000f4f3ac723e */ /* 0x000fe400000000ff */
[----:B------:R-:W-:Y:S03]  /*65a0*/  LOP3.LUT R175, R4, R175, RZ, 0xc0, !PT ;  /* 0x000000af04af7212 */ /* 0x000fe600078ec0ff */
[----:B------:R-:W3:Y:S01]  /*65b0*/  MUFU.EX2 R2, R2 ;  /* 0x0000000200027308 */ /* 0x000ee20000000800 */
[----:B------:R-:W-:Y:S02]  /*65c0*/  LOP3.LUT R173, R6, R173, RZ, 0xc0, !PT ;  /* 0x000000ad06ad7212 */ /* 0x000fe400078ec0ff */
[----:B------:R-:W-:Y:S02]  /*65d0*/  LOP3.LUT R172, R5, R172, RZ, 0xc0, !PT ;  /* 0x000000ac05ac7212 */ /* 0x000fe400078ec0ff */
[--C-:B------:R-:W-:Y:S02]  /*65e0*/  HSET2.LE.AND R6, R10, R188.reuse, PT ;  /* 0x000000bc0a067233 */ /* 0x100fe40003803000 */
[--C-:B------:R-:W-:Y:S01]  /*65f0*/  HSET2.LE.AND R7, R19, R188.reuse, PT ;  /* 0x000000bc13077233 */ /* 0x100fe20003803000 */
[----:B------:R-:W-:Y:S01]  /*6600*/  FMUL.FTZ R19, R3, R155 ;  /* 0x0000009b03137220 */ /* 0x000fe20000410000 */
[--C-:B------:R-:W-:Y:S01]  /*6610*/  HSET2.LE.AND R4, R9, R188.reuse, PT ;  /* 0x000000bc09047233 */ /* 0x100fe20003803000 */
[C---:B-1----:R-:W-:Y:S01]  /*6620*/  FMUL.FTZ R10, R0.reuse, R142 ;  /* 0x0000008e000a7220 */ /* 0x042fe20000410000 */
[--C-:B------:R-:W-:Y:S01]  /*6630*/  HSET2.LE.AND R181, R181, R188.reuse, PT ;  /* 0x000000bcb5b57233 */ /* 0x100fe20003803000 */
[C---:B------:R-:W-:Y:S01]  /*6640*/  FMUL.FTZ R11, R0.reuse, R143 ;  /* 0x0000008f000b7220 */ /* 0x040fe20000410000 */
[----:B------:R-:W-:Y:S01]  /*6650*/  F2FP.F16.F32.PACK_AB R180, R235, R236 ;  /* 0x000000ecebb4723e */ /* 0x000fe200000000ff */
[C---:B------:R-:W-:Y:S01]  /*6660*/  FMUL.FTZ R14, R0.reuse, R150 ;  /* 0x00000096000e7220 */ /* 0x040fe20000410000 */
[----:B------:R-:W-:Y:S01]  /*6670*/  F2FP.F16.F32.PACK_AB R5, R211, R234 ;  /* 0x000000ead305723e */ /* 0x000fe200000000ff */
[----:B------:R-:W-:Y:S01]  /*6680*/  FMUL.FTZ R15, R0, R151 ;  /* 0x00000097000f7220 */ /* 0x000fe20000410000 */
[----:B------:R-:W-:Y:S01]  /*6690*/  F2FP.F16.F32.PACK_AB R182, R209, R210 ;  /* 0x000000d2d1b6723e */ /* 0x000fe200000000ff */
[C---:B---3--:R-:W-:Y:S01]  /*66a0*/  FMUL.FTZ R8, R2.reuse, R140 ;  /* 0x0000008c02087220 */ /* 0x048fe20000410000 */
[----:B------:R-:W-:Y:S01]  /*66b0*/  F2FP.F16.F32.PACK_AB R183, R207, R208 ;  /* 0x000000d0cfb7723e */ /* 0x000fe200000000ff */
[----:B------:R-:W-:Y:S01]  /*66c0*/  FMUL.FTZ R9, R2, R141 ;  /* 0x0000008d02097220 */ /* 0x000fe20000410000 */
[----:B------:R-:W-:Y:S01]  /*66d0*/  LOP3.LUT R180, R4, R180, RZ, 0xc0, !PT ;  /* 0x000000b404b47212 */ /* 0x000fe200078ec0ff */
[C---:B------:R-:W-:Y:S01]  /*66e0*/  FMUL.FTZ R4, R132.reuse, R144 ;  /* 0x0000009084047220 */ /* 0x040fe20000410000 */
[----:B------:R-:W-:Y:S01]  /*66f0*/  LOP3.LUT R181, R181, R5, RZ, 0xc0, !PT ;  /* 0x00000005b5b57212 */ /* 0x000fe200078ec0ff */
[----:B------:R-:W-:Y:S01]  /*6700*/  FMUL.FTZ R5, R132, R145 ;  /* 0x0000009184057220 */ /* 0x000fe20000410000 */
[----:B------:R-:W-:Y:S01]  /*6710*/  LOP3.LUT R182, R6, R182, RZ, 0xc0, !PT ;  /* 0x000000b606b67212 */ /* 0x000fe200078ec0ff */
[----:B------:R-:W-:Y:S01]  /*6720*/  FMUL.FTZ R6, R3, R146 ;  /* 0x0000009203067220 */ /* 0x000fe20000410000 */
[----:B------:R-:W-:Y:S01]  /*6730*/  LOP3.LUT R183, R7, R183, RZ, 0xc0, !PT ;  /* 0x000000b707b77212 */ /* 0x000fe200078ec0ff */
[C---:B------:R-:W-:Y:S01]  /*6740*/  FMUL.FTZ R7, R3.reuse, R147 ;  /* 0x0000009303077220 */ /* 0x040fe20000410000 */
[----:B------:R-:W1:Y:S01]  /*6750*/  LDSM.16.MT88.4 R140, [R218+0xa000] ;  /* 0x00a00000da8c783b */ /* 0x000e620000004200 */
[C---:B------:R-:W-:Y:S01]  /*6760*/  FMUL.FTZ R12, R2.reuse, R148 ;  /* 0x00000094020c7220 */ /* 0x040fe20000410000 */
[C---:B------:R-:W-:Y:S01]  /*6770*/  FMUL.FTZ R13, R2.reuse, R149 ;  /* 0x00000095020d7220 */ /* 0x040fe20000410000 */
[----:B------:R-:W-:Y:S01]  /*6780*/  FMUL.FTZ R33, R2, R157 ;  /* 0x0000009d02217220 */ /* 0x000fe20000410000 */
[----:B------:R-:W-:Y:S01]  /*6790*/  FMUL.FTZ R34, R0, R158 ;  /* 0x0000009e00227220 */ /* 0x000fe20000410000 */
[C---:B------:R-:W-:Y:S01]  /*67a0*/  FMUL.FTZ R40, R2.reuse, R40 ;  /* 0x0000002802287220 */ /* 0x040fe20000410000 */
[-C--:B--2---:R-:W-:Y:S01]  /*67b0*/  HMMA.16816.F32 R4, R172, R176.reuse, R4 ;  /* 0x000000b0ac04723c */ /* 0x084fe20000001804 */
[----:B------:R2:W-:Y:S01]  /*67c0*/  MUFU.EX2 R200, R22 ;  /* 0x0000001600c87308 */ /* 0x0005e20000000800 */
[----:B------:R-:W3:Y:S03]  /*67d0*/  LDSM.16.MT88.4 R144, [R217+0xa000] ;  /* 0x00a00000d990783b */ /* 0x000ee60000004200 */
[----:B------:R-:W-:Y:S01]  /*67e0*/  FMUL.FTZ R41, R2, R41 ;  /* 0x0000002902297220 */ /* 0x000fe20000410000 */
[C---:B------:R-:W-:Y:S05]  /*67f0*/  HMMA.16816.F32 R8, R180.reuse, R176, R8 ;  /* 0x000000b0b408723c */ /* 0x040fea0000001808 */
[----:B------:R4:W-:Y:S01]  /*6800*/  MUFU.EX2 R197, R25 ;  /* 0x0000001900c57308 */ /* 0x0009e20000000800 */
[----:B------:R-:W5:Y:S01]  /*6810*/  LDSM.16.MT88.4 R148, [R213+0xb000] ;  /* 0x00b00000d594783b */ /* 0x000f620000004200 */
[C---:B------:R-:W-:Y:S01]  /*6820*/  FMUL.FTZ R42, R0.reuse, R42 ;  /* 0x0000002a002a7220 */ /* 0x040fe20000410000 */
[-C--:B------:R-:W-:Y:S03]  /*6830*/  HMMA.16816.F32 R12, R180, R178.reuse, R12 ;  /* 0x000000b2b40c723c */ /* 0x080fe6000000180c */
[----:B------:R-:W-:Y:S03]  /*6840*/  FMUL.FTZ R43, R0, R43 ;  /* 0x0000002b002b7220 */ /* 0x000fe60000410000 */
[C---:B------:R-:W-:Y:S01]  /*6850*/  HMMA.16816.F32 R16, R172.reuse, R178, R16 ;  /* 0x000000b2ac10723c */ /* 0x040fe20000001810 */
[----:B------:R1:W-:Y:S04]  /*6860*/  MUFU.EX2 R195, R26 ;  /* 0x0000001a00c37308 */ /* 0x0003e80000000800 */
[----:B--2---:R-:W-:Y:S01]  /*6870*/  FMUL.FTZ R22, R3, R162 ;  /* 0x000000a203167220 */ /* 0x004fe20000410000 */
[-C--:B------:R-:W-:Y:S05]  /*6880*/  HMMA.16816.F32 R36, R172, R184.reuse, R36 ;  /* 0x000000b8ac24723c */ /* 0x080fea0000001824 */
[----:B------:R-:W-:Y:S01]  /*6890*/  MUFU.EX2 R193, R193 ;  /* 0x000000c100c17308 */ /* 0x000fe20000000800 */
[C---:B------:R-:W-:Y:S01]  /*68a0*/  FMUL.FTZ R44, R2.reuse, R44 ;  /* 0x0000002c022c7220 */ /* 0x040fe20000410000 */
[C---:B------:R-:W-:Y:S04]  /*68b0*/  HMMA.16816.F32 R40, R180.reuse, R184, R40 ;  /* 0x000000b8b428723c */ /* 0x040fe80000001828 */
[----:B------:R-:W-:Y:S01]  /*68c0*/  FMUL.FTZ R45, R2, R45 ;  /* 0x0000002d022d7220 */ /* 0x000fe20000410000 */
[C---:B------:R-:W-:Y:S01]  /*68d0*/  FMUL.FTZ R46, R0.reuse, R46 ;  /* 0x0000002e002e7220 */ /* 0x040fe20000410000 */
[----:B------:R-:W-:Y:S01]  /*68e0*/  FMUL.FTZ R47, R0, R47 ;  /* 0x0000002f002f7220 */ /* 0x000fe20000410000 */
[----:B----4-:R-:W-:Y:S01]  /*68f0*/  FMUL.FTZ R25, R2, R165 ;  /* 0x000000a502197220 */ /* 0x010fe20000410000 */
[----:B-1----:R-:W-:Y:S03]  /*6900*/  FMUL.FTZ R26, R0, R166 ;  /* 0x000000a6001a7220 */ /* 0x002fe60000410000 */
        /* <DEDUP_REMOVED lines=8> */
[-C--:B------:R-:W-:Y:S05]  /*6990*/  HMMA.16816.F32 R52, R172, R140.reuse, R52 ;  /* 0x0000008cac34723c */ /* 0x080fea0000001834 */
[C---:B------:R-:W-:Y:S01]  /*69a0*/  FMUL.FTZ R62, R0.reuse, R62 ;  /* 0x0000003e003e7220 */ /* 0x040fe20000410000 */
[C---:B------:R-:W-:Y:S05]  /*69b0*/  HMMA.16816.F32 R56, R180.reuse, R140, R56 ;  /* 0x0000008cb438723c */ /* 0x040fea0000001838 */
[----:B------:R-:W-:Y:S01]  /*69c0*/  FMUL.FTZ R63, R0, R63 ;  /* 0x0000003f003f7220 */ /* 0x000fe20000410000 */
[C---:B------:R-:W-:Y:S01]  /*69d0*/  FMUL.FTZ R72, R2.reuse, R72 ;  /* 0x0000004802487220 */ /* 0x040fe20000410000 */
[----:B------:R-:W-:Y:S01]  /*69e0*/  FMUL.FTZ R73, R2, R73 ;  /* 0x0000004902497220 */ /* 0x000fe20000410000 */
[C---:B------:R-:W-:Y:S03]  /*69f0*/  FMUL.FTZ R74, R0.reuse, R74 ;  /* 0x0000004a004a7220 */ /* 0x040fe60000410000 */
[----:B------:R-:W-:Y:S01]  /*6a00*/  FMUL.FTZ R75, R0, R75 ;  /* 0x0000004b004b7220 */ /* 0x000fe20000410000 */
[-C--:B------:R-:W-:Y:S03]  /*6a10*/  HMMA.16816.F32 R60, R180, R142.reuse, R60 ;  /* 0x0000008eb43c723c */ /* 0x080fe6000000183c */
[C---:B------:R-:W-:Y:S01]  /*6a20*/  FMUL.FTZ R76, R2.reuse, R76 ;  /* 0x0000004c024c7220 */ /* 0x040fe20000410000 */
[----:B------:R-:W-:Y:S01]  /*6a30*/  FMUL.FTZ R77, R2, R77 ;  /* 0x0000004d024d7220 */ /* 0x000fe20000410000 */
[C---:B------:R-:W-:Y:S01]  /*6a40*/  FMUL.FTZ R78, R0.reuse, R78 ;  /* 0x0000004e004e7220 */ /* 0x040fe20000410000 */
[C---:B------:R-:W-:Y:S01]  /*6a50*/  HMMA.16816.F32 R64, R172.reuse, R142, R64 ;  /* 0x0000008eac40723c */ /* 0x040fe20000001840 */
[----:B------:R-:W1:Y:S04]  /*6a60*/  LDSM.16.MT88.4 R140, [R215+0xb000] ;  /* 0x00b00000d78c783b */ /* 0x000e680000004200 */
[----:B------:R-:W-:Y:S01]  /*6a70*/  FMUL.FTZ R79, R0, R79 ;  /* 0x0000004f004f7220 */ /* 0x000fe20000410000 */
[-C--:B---3--:R-:W-:Y:S05]  /*6a80*/  HMMA.16816.F32 R68, R172, R144.reuse, R68 ;  /* 0x00000090ac44723c */ /* 0x088fea0000001844 */
[----:B------:R-:W-:Y:S01]  /*6a90*/  LOP3.LUT R138, R201, UR29, R192, 0x96, !PT ;  /* 0x0000001dc98a7c12 */ /* 0x000fe2000f8e96c0 */
[C---:B------:R-:W-:Y:S01]  /*6aa0*/  HMMA.16816.F32 R72, R180.reuse, R144, R72 ;  /* 0x00000090b448723c */ /* 0x040fe20000001848 */
[----:B------:R-:W-:Y:S04]  /*6ab0*/  MUFU.EX2 R201, R189 ;  /* 0x000000bd00c97308 */ /* 0x000fe80000000800 */
[C---:B------:R-:W-:Y:S01]  /*6ac0*/  FMUL.FTZ R88, R2.reuse, R88 ;  /* 0x0000005802587220 */ /* 0x040fe20000410000 */
[-C--:B------:R-:W-:Y:S05]  /*6ad0*/  HMMA.16816.F32 R76, R180, R146.reuse, R76 ;  /* 0x00000092b44c723c */ /* 0x080fea000000184c */
[----:B------:R-:W-:Y:S01]  /*6ae0*/  LOP3.LUT R144, R203, UR29, R196, 0x96, !PT ;  /* 0x0000001dcb907c12 */ /* 0x000fe2000f8e96c4 */
[C---:B------:R-:W-:Y:S01]  /*6af0*/  HMMA.16816.F32 R80, R172.reuse, R146, R80 ;  /* 0x00000092ac50723c */ /* 0x040fe20000001850 */
[----:B------:R2:W3:Y:S04]  /*6b00*/  MUFU.EX2 R203, R35 ;  /* 0x0000002300cb7308 */ /* 0x0004e80000000800 */
[----:B------:R-:W-:Y:S01]  /*6b10*/  FMUL.FTZ R89, R2, R89 ;  /* 0x0000005902597220 */ /* 0x000fe20000410000 */
[-C--:B-----5:R-:W-:Y:S05]  /*6b20*/  HMMA.16816.F32 R84, R172, R148.reuse, R84 ;  /* 0x00000094ac54723c */ /* 0x0a0fea0000001854 */
[C---:B------:R-:W-:Y:S01]  /*6b30*/  FMUL.FTZ R90, R0.reuse, R90 ;  /* 0x0000005a005a7220 */ /* 0x040fe20000410000 */
[----:B------:R-:W-:Y:S01]  /*6b40*/  FMUL.FTZ R91, R0, R91 ;  /* 0x0000005b005b7220 */ /* 0x000fe20000410000 */
[C---:B------:R-:W-:Y:S01]  /*6b50*/  FMUL.FTZ R92, R2.reuse, R92 ;  /* 0x0000005c025c7220 */ /* 0x040fe20000410000 */
[----:B------:R-:W-:Y:S03]  /*6b60*/  FMUL.FTZ R93, R2, R93 ;  /* 0x0000005d025d7220 */ /* 0x000fe60000410000 */
[----:B------:R-:W-:Y:S04]  /*6b70*/  IMAD.WIDE.U32 R138, R138, -0x2daee0ad, RZ ;  /* 0xd2511f538a8a7825 */ /* 0x000fe800078e00ff */
[----:B------:R-:W-:Y:S01]  /*6b80*/  FMUL.FTZ R94, R0, R94 ;  /* 0x0000005e005e7220 */ /* 0x000fe20000410000 */
[C---:B------:R-:W-:Y:S04]  /*6b90*/  HMMA.16816.F32 R88, R180.reuse, R148, R88 ;  /* 0x00000094b458723c */ /* 0x040fe80000001858 */
[----:B------:R-:W-:Y:S04]  /*6ba0*/  IMAD.WIDE.U32 R144, R144, -0x2daee0ad, RZ ;  /* 0xd2511f5390907825 */ /* 0x000fe800078e00ff */
[----:B------:R-:W-:Y:S03]  /*6bb0*/  FMUL.FTZ R95, R0, R95 ;  /* 0x0000005f005f7220 */ /* 0x000fe60000410000 */
[----:B------:R-:W-:Y:S01]  /*6bc0*/  LOP3.LUT R146, R138, 0xffff, RZ, 0xc0, !PT ;  /* 0x0000ffff8a927812 */ /* 0x000fe200078ec0ff */
[----:B--2---:R-:W-:Y:S01]  /*6bd0*/  FMUL.FTZ R35, R0, R159 ;  /* 0x0000009f00237220 */ /* 0x004fe20000410000 */
[----:B------:R-:W-:Y:S02]  /*6be0*/  LOP3.LUT R152, R139, UR30, R194, 0x96, !PT ;  /* 0x0000001e8b987c12 */ /* 0x000fe4000f8e96c2 */
[-C--:B------:R-:W-:Y:S01]  /*6bf0*/  HMMA.16816.F32 R92, R180, R150.reuse, R92 ;  /* 0x00000096b45c723c */ /* 0x080fe2000000185c */
[----:B------:R2:W-:Y:S02]  /*6c00*/  MUFU.EX2 R194, R28 ;  /* 0x0000001c00c27308 */ /* 0x0005e40000000800 */
[--C-:B------:R-:W-:Y:S01]  /*6c10*/  SHF.R.U32.HI R139, RZ, 0x10, R138.reuse ;  /* 0x00000010ff8b7819 */ /* 0x100fe2000001168a */
[----:B------:R-:W-:Y:S01]  /*6c20*/  FMUL.FTZ R104, R2, R104 ;  /* 0x0000006802687220 */ /* 0x000fe20000410000 */
[----:B------:R-:W-:Y:S01]  /*6c30*/  LOP3.LUT R154, R138, 0xff, RZ, 0xc0, !PT ;  /* 0x000000ff8a9a7812 */ /* 0x000fe200078ec0ff */
[C---:B------:R-:W-:Y:S05]  /*6c40*/  HMMA.16816.F32 R96, R172.reuse, R150, R96 ;  /* 0x00000096ac60723c */ /* 0x040fea0000001860 */
[----:B------:R-:W-:Y:S01]  /*6c50*/  SHF.R.U32.HI R153, RZ, 0x18, R138 ;  /* 0x00000018ff997819 */ /* 0x000fe2000001168a */
[-C--:B-1----:R-:W-:Y:S05]  /*6c60*/  HMMA.16816.F32 R100, R172, R140.reuse, R100 ;  /* 0x0000008cac64723c */ /* 0x082fea0000001864 */
[----:B------:R-:W-:Y:S01]  /*6c70*/  LOP3.LUT R138, R144, 0xffff, RZ, 0xc0, !PT ;  /* 0x0000ffff908a7812 */ /* 0x000fe200078ec0ff */
[----:B------:R-:W-:Y:S01]  /*6c80*/  FMUL.FTZ R105, R2, R105 ;  /* 0x0000006902697220 */ /* 0x000fe20000410000 */
[----:B------:R-:W-:Y:S01]  /*6c90*/  LOP3.LUT R137, R145, UR30, R198, 0x96, !PT ;  /* 0x0000001e91897c12 */ /* 0x000fe2000f8e96c6 */
[C---:B------:R-:W-:Y:S01]  /*6ca0*/  FMUL.FTZ R106, R0.reuse, R106 ;  /* 0x0000006a006a7220 */ /* 0x040fe20000410000 */
[----:B------:R1:W4:Y:S02]  /*6cb0*/  MUFU.EX2 R198, R24 ;  /* 0x0000001800c67308 */ /* 0x0003240000000800 */
[----:B------:R-:W-:Y:S01]  /*6cc0*/  SHF.R.U32.HI R145, RZ, 0x8, R146 ;  /* 0x00000008ff917819 */ /* 0x000fe20000011692 */
[----:B------:R-:W-:Y:S01]  /*6cd0*/  FMUL.FTZ R107, R0, R107 ;  /* 0x0000006b006b7220 */ /* 0x000fe20000410000 */
[----:B------:R-:W-:Y:S01]  /*6ce0*/  LOP3.LUT R139, R139, 0xff, RZ, 0xc0, !PT ;  /* 0x000000ff8b8b7812 */ /* 0x000fe200078ec0ff */
[----:B--2---:R-:W-:Y:S01]  /*6cf0*/  FMUL.FTZ R28, R132, R168 ;  /* 0x000000a8841c7220 */ /* 0x004fe20000410000 */
[----:B------:R-:W-:Y:S01]  /*6d00*/  LOP3.LUT R147, R144, 0xff, RZ, 0xc0, !PT ;  /* 0x000000ff90937812 */ /* 0x000fe200078ec0ff */
[C---:B------:R-:W-:Y:S01]  /*6d10*/  FMUL.FTZ R112, R2.reuse, R112 ;  /* 0x0000007002707220 */ /* 0x040fe20000410000 */
[----:B------:R-:W-:Y:S01]  /*6d20*/  SHF.R.U32.HI R138, RZ, 0x8, R138 ;  /* 0x00000008ff8a7819 */ /* 0x000fe2000001168a */
[----:B------:R-:W-:Y:S01]  /*6d30*/  FMUL.FTZ R113, R2, R113 ;  /* 0x0000007102717220 */ /* 0x000fe20000410000 */
[C---:B------:R-:W-:Y:S04]  /*6d40*/  HMMA.16816.F32 R104, R180.reuse, R140, R104 ;  /* 0x0000008cb468723c */ /* 0x040fe80000001868 */
[--C-:B------:R-:W-:Y:S01]  /*6d50*/  SHF.R.U32.HI R148, RZ, 0x10, R144.reuse ;  /* 0x00000010ff947819 */ /* 0x100fe20000011690 */
[----:B------:R-:W-:Y:S01]  /*6d60*/  FMUL.FTZ R114, R0, R114 ;  /* 0x0000007200727220 */ /* 0x000fe20000410000 */
[----:B------:R-:W-:Y:S01]  /*6d70*/  PRMT R155, R154, 0x5410, R145 ;  /* 0x000054109a9b7816 */ /* 0x000fe20000000091 */
[----:B------:R-:W-:Y:S01]  /*6d80*/  FMUL.FTZ R115, R0, R115 ;  /* 0x0000007300737220 */ /* 0x000fe20000410000 */
[----:B------:R-:W-:Y:S03]  /*6d90*/  LOP3.LUT R32, R152, 0xffff, RZ, 0xc0, !PT ;  /* 0x0000ffff98207812 */ /* 0x000fe600078ec0ff */
[----:B------:R-:W-:Y:S01]  /*6da0*/  PRMT R154, R139, 0x5410, R153 ;  /* 0x000054108b9a7816 */ /* 0x000fe20000000099 */
[C---:B-1----:R-:W-:Y:S01]  /*6db0*/  FMUL.FTZ R24, R2.reuse, R164 ;  /* 0x000000a402187220 */ /* 0x042fe20000410000 */
[----:B------:R-:W-:Y:S01]  /*6dc0*/  SHF.R.U32.HI R192, RZ, 0x18, R144 ;  /* 0x00000018ffc07819 */ /* 0x000fe20000011690 */
[C---:B------:R-:W-:Y:S01]  /*6dd0*/  FMUL.FTZ R120, R2.reuse, R120 ;  /* 0x0000007802787220 */ /* 0x040fe20000410000 */
[----:B------:R-:W-:Y:S01]  /*6de0*/  PRMT R153, R147, 0x5410, R138 ;  /* 0x0000541093997816 */ /* 0x000fe2000000008a */
[----:B------:R-:W-:Y:S01]  /*6df0*/  FMUL.FTZ R121, R2, R121 ;  /* 0x0000007902797220 */ /* 0x000fe20000410000 */
[----:B------:R-:W-:Y:S01]  /*6e00*/  LOP3.LUT R139, R148, 0xff, RZ, 0xc0, !PT ;  /* 0x000000ff948b7812 */ /* 0x000fe200078ec0ff */
[----:B------:R-:W1:Y:S01]  /*6e10*/  LDSM.16.MT88.4 R144, [R218+0xb000] ;  /* 0x00b00000da90783b */ /* 0x000e620000004200 */
[----:B------:R-:W-:Y:S01]  /*6e20*/  LOP3.LUT R138, R152, 0xff, RZ, 0xc0, !PT ;  /* 0x000000ff988a7812 */ /* 0x000fe200078ec0ff */
[C---:B------:R-:W-:Y:S01]  /*6e30*/  FMUL.FTZ R122, R0.reuse, R122 ;  /* 0x0000007a007a7220 */ /* 0x040fe20000410000 */
[----:B------:R-:W-:Y:S01]  /*6e40*/  SHF.R.U32.HI R32, RZ, 0x8, R32 ;  /* 0x00000008ff207819 */ /* 0x000fe20000011620 */
[----:B------:R-:W-:Y:S01]  /*6e50*/  FMUL.FTZ R123, R0, R123 ;  /* 0x0000007b007b7220 */ /* 0x000fe20000410000 */
[----:B------:R-:W-:Y:S01]  /*6e60*/  PRMT R192, R139, 0x5410, R192 ;  /* 0x000054108bc07816 */ /* 0x000fe200000000c0 */
[----:B------:R-:W-:Y:S01]  /*6e70*/  FMUL.FTZ R124, R2, R124 ;  /* 0x0000007c027c7220 */ /* 0x000fe20000410000 */
[----:B------:R-:W-:Y:S01]  /*6e80*/  PRMT R139, R138, 0x5410, R32 ;  /* 0x000054108a8b7816 */ /* 0x000fe20000000020 */
[----:B------:R-:W-:Y:S01]  /*6e90*/  FMUL.FTZ R125, R2, R125 ;  /* 0x0000007d027d7220 */ /* 0x000fe20000410000 */
[----:B------:R-:W-:Y:S01]  /*6ea0*/  SHF.R.U32.HI R20, RZ, 0x10, R152 ;  /* 0x00000010ff147819 */ /* 0x000fe20000011698 */
[C---:B------:R-:W-:Y:S01]  /*6eb0*/  FMUL.FTZ R126, R0.reuse, R126 ;  /* 0x0000007e007e7220 */ /* 0x040fe20000410000 */
[----:B------:R-:W-:Y:S01]  /*6ec0*/  SHF.R.U32.HI R32, RZ, 0x10, R137 ;  /* 0x00000010ff207819 */ /* 0x000fe20000011689 */
[----:B------:R-:W-:Y:S01]  /*6ed0*/  FMUL.FTZ R127, R0, R127 ;  /* 0x0000007f007f7220 */ /* 0x000fe20000410000 */
[----:B------:R-:W-:Y:S02]  /*6ee0*/  LOP3.LUT R150, R20, 0xff, RZ, 0xc0, !PT ;  /* 0x000000ff14967812 */ /* 0x000fe400078ec0ff */
[----:B------:R-:W-:Y:S01]  /*6ef0*/  LOP3.LUT R20, R32, 0xff, RZ, 0xc0, !PT ;  /* 0x000000ff20147812 */ /* 0x000fe200078ec0ff */
[C---:B------:R-:W-:Y:S01]  /*6f00*/  FMUL.FTZ R32, R2.reuse, R156 ;  /* 0x0000009c02207220 */ /* 0x040fe20000410000 */
[--C-:B------:R-:W-:Y:S01]  /*6f10*/  HSET2.LE.AND R151, R153, R188.reuse, PT ;  /* 0x000000bc99977233 */ /* 0x100fe20003803000 */
[----:B------:R-:W-:Y:S01]  /*6f20*/  LDSM.16.MT88.4 R156, [R215+0xa800] ;  /* 0x00a80000d79c783b */ /* 0x000fe20000004200 */
[--C-:B------:R-:W-:Y:S01]  /*6f30*/  HSET2.LE.AND R139, R139, R188.reuse, PT ;  /* 0x000000bc8b8b7233 */ /* 0x100fe20003803000 */
[----:B------:R-:W-:Y:S01]  /*6f40*/  FFMA.FTZ R2, R2, R231, R236 ;  /* 0x000000e702027223 */ /* 0x000fe200000100ec */
[--C-:B------:R-:W-:Y:S02]  /*6f50*/  HSET2.LE.AND R192, R192, R188.reuse, PT ;  /* 0x000000bcc0c07233 */ /* 0x100fe40003803000 */
[-C--:B------:R-:W-:Y:S03]  /*6f60*/  HMMA.16816.F32 R32, R180, R142.reuse, R32 ;  /* 0x0000008eb420723c */ /* 0x080fe60000001820 */
[----:B------:R-:W-:Y:S02]  /*6f70*/  SHF.R.U32.HI R152, RZ, 0x18, R152 ;  /* 0x00000018ff987819 */ /* 0x000fe40000011698 */
[C---:B------:R-:W-:Y:S01]  /*6f80*/  LOP3.LUT R138, R137.reuse, 0xff, RZ, 0xc0, !PT ;  /* 0x000000ff898a7812 */ /* 0x040fe200078ec0ff */
[C---:B------:R-:W-:Y:S01]  /*6f90*/  HMMA.16816.F32 R108, R172.reuse, R142, R108 ;  /* 0x0000008eac6c723c */ /* 0x040fe2000000186c */
[----:B------:R-:W2:Y:S04]  /*6fa0*/  LDSM.16.MT88.4 R140, [R217+0xb000] ;  /* 0x00b00000d98c783b */ /* 0x000ea80000004200 */
[----:B------:R-:W-:Y:S02]  /*6fb0*/  LOP3.LUT R21, R137, 0xffff, RZ, 0xc0, !PT ;  /* 0x0000ffff89157812 */ /* 0x000fe400078ec0ff */
[----:B------:R-:W-:Y:S01]  /*6fc0*/  PRMT R150, R150, 0x5410, R152 ;  /* 0x0000541096967816 */ /* 0x000fe20000000098 */
[----:B------:R-:W-:Y:S03]  /*6fd0*/  FFMA.FTZ R152, R27, UR4, -R191 ;  /* 0x000000041b987c23 */ /* 0x000fe600080108bf */
[----:B------:R-:W-:Y:S01]  /*6fe0*/  SHF.R.U32.HI R137, RZ, 0x18, R137 ;  /* 0x00000018ff897819 */ /* 0x000fe20000011689 */
[----:B------:R5:W4:Y:S01]  /*6ff0*/  MUFU.EX2 R196, R152 ;  /* 0x0000009800c47308 */ /* 0x000b220000000800 */
[----:B------:R-:W-:Y:S01]  /*7000*/  SHF.R.U32.HI R21, RZ, 0x8, R21 ;  /* 0x00000008ff157819 */ /* 0x000fe20000011615 */
[----:B------:R-:W-:Y:S01]  /*7010*/  FMUL.FTZ R27, R0, R167 ;  /* 0x000000a7001b7220 */ /* 0x000fe20000410000 */
[----:B------:R-:W-:Y:S01]  /*7020*/  PRMT R149, R20, 0x5410, R137 ;  /* 0x0000541014957816 */ /* 0x000fe20000000089 */
[----:B------:R-:W-:Y:S01]  /*7030*/  FMUL.FTZ R20, R132, R160 ;  /* 0x000000a084147220 */ /* 0x000fe20000410000 */
[----:B------:R-:W-:Y:S01]  /*7040*/  PRMT R148, R138, 0x5410, R21 ;  /* 0x000054108a947816 */ /* 0x000fe20000000015 */
[C---:B------:R-:W-:Y:S01]  /*7050*/  FMUL.FTZ R21, R132.reuse, R161 ;  /* 0x000000a184157220 */ /* 0x040fe20000410000 */
[----:B------:R-:W-:Y:S01]  /*7060*/  LDSM.16.MT88.4 R164, [R217+0xa800] ;  /* 0x00a80000d9a4783b */ /* 0x000fe20000004200 */
[--C-:B------:R-:W-:Y:S01]  /*7070*/  HSET2.LE.AND R137, R155, R188.reuse, PT ;  /* 0x000000bc9b897233 */ /* 0x100fe20003803000 */
[----:B------:R-:W-:Y:S01]  /*7080*/  FFMA.FTZ R132, R132, R233, R244 ;  /* 0x000000e984847223 */ /* 0x000fe200000100f4 */
[--C-:B------:R-:W-:Y:S01]  /*7090*/  HSET2.LE.AND R138, R154, R188.reuse, PT ;  /* 0x000000bc9a8a7233 */ /* 0x100fe20003803000 */
[----:B------:R-:W-:Y:S01]  /*70a0*/  FFMA.FTZ R0, R0, R230, R234 ;  /* 0x000000e600007223 */ /* 0x000fe200000100ea */
[--C-:B------:R-:W-:Y:S01]  /*70b0*/  HSET2.LE.AND R150, R150, R188.reuse, PT ;  /* 0x000000bc96967233 */ /* 0x100fe20003803000 */
[-C--:B-1----:R-:W-:Y:S02]  /*70c0*/  HMMA.16816.F32 R20, R172, R144.reuse, R20 ;  /* 0x00000090ac14723c */ /* 0x082fe40000001814 */
[----:B------:R-:W-:Y:S01]  /*70d0*/  LDSM.16.MT88.4 R160, [R218+0xa800] ;  /* 0x00a80000daa0783b */ /* 0x000fe20000004200 */
[--C-:B------:R-:W-:Y:S01]  /*70e0*/  HSET2.LE.AND R148, R148, R188.reuse, PT ;  /* 0x000000bc94947233 */ /* 0x100fe20003803000 */
[----:B------:R-:W-:Y:S01]  /*70f0*/  FADD.FTZ R132, R243, R132 ;  /* 0x00000084f3847221 */ /* 0x000fe20000010000 */
[----:B------:R-:W-:Y:S01]  /*7100*/  HSET2.LE.AND R149, R149, R188, PT ;  /* 0x000000bc95957233 */ /* 0x000fe20003803000 */
[C---:B------:R-:W-:Y:S04]  /*7110*/  HMMA.16816.F32 R112, R180.reuse, R144, R112 ;  /* 0x00000090b470723c */ /* 0x040fe80000001870 */
[----:B-----5:R-:W1:Y:S01]  /*7120*/  LDSM.16.MT88.4 R152, [R213+0xa800] ;  /* 0x00a80000d598783b */ /* 0x020e620000004200 */
[----:B------:R-:W-:Y:S01]  /*7130*/  F2FP.F16.F32.PACK_AB R178, R205, R206 ;  /* 0x000000cecdb2723e */ /* 0x000fe200000000ff */
[-C--:B------:R-:W-:Y:S05]  /*7140*/  HMMA.16816.F32 R24, R180, R146.reuse, R24 ;  /* 0x00000092b418723c */ /* 0x080fea0000001818 */
[--C-:B------:R-:W-:Y:S01]  /*7150*/  FFMA.FTZ R144, R30, UR4, -R191.reuse ;  /* 0x000000041e907c23 */ /* 0x100fe200080108bf */
[C---:B------:R-:W-:Y:S05]  /*7160*/  HMMA.16816.F32 R116, R172.reuse, R146, R116 ;  /* 0x00000092ac74723c */ /* 0x040fea0000001874 */
[----:B------:R-:W-:Y:S01]  /*7170*/  FFMA.FTZ R191, R31, UR4, -R191 ;  /* 0x000000041fbf7c23 */ /* 0x000fe200080108bf */
[C---:B------:R-:W-:Y:S01]  /*7180*/  FMUL.FTZ R30, R3.reuse, R170 ;  /* 0x000000aa031e7220 */ /* 0x040fe20000410000 */
[----:B------:R-:W-:Y:S01]  /*7190*/  FMUL.FTZ R31, R3, R171 ;  /* 0x000000ab031f7220 */ /* 0x000fe20000410000 */
[----:B---3--:R-:W-:Y:S01]  /*71a0*/  F2FP.F16.F32.PACK_AB R179, R203, R204 ;  /* 0x000000cccbb3723e */ /* 0x008fe200000000ff */
[----:B------:R-:W3:Y:S02]  /*71b0*/  LDSM.16.MT88.4 R168, [R213+0xb800] ;  /* 0x00b80000d5a8783b */ /* 0x000ee40000004200 */
[----:B------:R-:W-:Y:S01]  /*71c0*/  LOP3.LUT R178, R137, R178, RZ, 0xc0, !PT ;  /* 0x000000b289b27212 */ /* 0x000fe200078ec0ff */
[----:B------:R-:W-:Y:S01]  /*71d0*/  FFMA.FTZ R3, R3, R232, R242 ;  /* 0x000000e803037223 */ /* 0x000fe200000100f2 */
[----:B------:R5:W-:Y:S01]  /*71e0*/  MUFU.EX2 R137, R191 ;  /* 0x000000bf00897308 */ /* 0x000be20000000800 */
[-C--:B--2---:R-:W-:Y:S03]  /*71f0*/  HMMA.16816.F32 R28, R172, R140.reuse, R28 ;  /* 0x0000008cac1c723c */ /* 0x084fe6000000181c */
[----:B------:R-:W-:Y:S01]  /*7200*/  LOP3.LUT R179, R138, R179, RZ, 0xc0, !PT ;  /* 0x000000b38ab37212 */ /* 0x000fe200078ec0ff */
[----:B------:R-:W-:Y:S01]  /*7210*/  FADD.FTZ R3, R237, R3 ;  /* 0x00000003ed037221 */ /* 0x000fe20000010000 */
[----:B------:R-:W-:Y:S01]  /*7220*/  F2FP.F16.F32.PACK_AB R176, R201, R202 ;  /* 0x000000cac9b0723e */ /* 0x000fe200000000ff */
[C---:B------:R-:W-:Y:S03]  /*7230*/  HMMA.16816.F32 R120, R180.reuse, R140, R120 ;  /* 0x0000008cb478723c */ /* 0x040fe60000001878 */
[----:B------:R1:W2:Y:S02]  /*7240*/  MUFU.EX2 R138, R144 ;  /* 0x00000090008a7308 */ /* 0x0002a40000000800 */
[----:B------:R-:W-:Y:S01]  /*7250*/  F2FP.F16.F32.PACK_AB R177, R199, R200 ;  /* 0x000000c8c7b1723e */ /* 0x000fe200000000ff */
[-C--:B------:R-:W-:Y:S01]  /*7260*/  HMMA.16816.F32 R124, R180, R142.reuse, R124 ;  /* 0x0000008eb47c723c */ /* 0x080fe2000000187c */
[----:B------:R-:W-:Y:S04]  /*7270*/  LDSM.16.MT88.4 R180, [R218+0xb800] ;  /* 0x00b80000dab4783b */ /* 0x000fe80000004200 */
[----:B------:R-:W-:Y:S01]  /*7280*/  LOP3.LUT R176, R139, R176, RZ, 0xc0, !PT ;  /* 0x000000b08bb07212 */ /* 0x000fe200078ec0ff */
[----:B------:R-:W-:Y:S03]  /*7290*/  HMMA.16816.F32 R128, R172, R142, R128 ;  /* 0x0000008eac80723c */ /* 0x000fe60000001880 */
[----:B-----5:R-:W5:Y:S02]  /*72a0*/  LDSM.16.MT88.4 R188, [R215+0xb800] ;  /* 0x00b80000d7bc783b */ /* 0x020f640000004200 */
[----:B------:R-:W-:Y:S01]  /*72b0*/  LOP3.LUT R177, R150, R177, RZ, 0xc0, !PT ;  /* 0x000000b196b17212 */ /* 0x000fe200078ec0ff */
[----:B------:R-:W-:Y:S01]  /*72c0*/  FADD.FTZ R0, R211, R0 ;  /* 0x00000000d3007221 */ /* 0x000fe20000010000 */
[----:B----4-:R-:W-:Y:S01]  /*72d0*/  F2FP.F16.F32.PACK_AB R184, R197, R198 ;  /* 0x000000c6c5b8723e */ /* 0x010fe200000000ff */
[----:B------:R-:W-:Y:S03]  /*72e0*/  FADD.FTZ R3, R246, R3 ;  /* 0x00000003f6037221 */ /* 0x000fe60000010000 */
[----:B------:R-:W-:Y:S01]  /*72f0*/  F2FP.F16.F32.PACK_AB R185, R196, R195 ;  /* 0x000000c3c4b9723e */ /* 0x000fe200000000ff */
[-C--:B-1----:R-:W-:Y:S01]  /*7300*/  HMMA.16816.F32 R144, R176, R152.reuse, R4 ;  /* 0x00000098b090723c */ /* 0x082fe20000001804 */
[----:B------:R-:W1:Y:S04]  /*7310*/  LDSM.16.MT88.4 R172, [R217+0xb800] ;  /* 0x00b80000d9ac783b */ /* 0x000e680000004200 */
[----:B------:R-:W-:Y:S01]  /*7320*/  F2FP.F16.F32.PACK_AB R186, R193, R194 ;  /* 0x000000c2c1ba723e */ /* 0x000fe200000000ff */
[----:B------:R-:W-:Y:S01]  /*7330*/  FADD.FTZ R0, R208, R0 ;  /* 0x00000000d0007221 */ /* 0x000fe20000010000 */
[----:B--2---:R-:W-:Y:S01]  /*7340*/  F2FP.F16.F32.PACK_AB R187, R137, R138 ;  /* 0x0000008a89bb723e */ /* 0x004fe200000000ff */
[----:B------:R-:W-:Y:S03]  /*7350*/  FADD.FTZ R5, R235, R2 ;  /* 0x00000002eb057221 */ /* 0x000fe60000010000 */
[----:B------:R-:W-:Y:S01]  /*7360*/  LOP3.LUT R184, R148, R184, RZ, 0xc0, !PT ;  /* 0x000000b894b87212 */ /* 0x000fe200078ec0ff */
[----:B------:R-:W-:Y:S01]  /*7370*/  FADD.FTZ R2, R248, R132 ;  /* 0x00000084f8027221 */ /* 0x000fe20000010000 */
[----:B------:R-:W-:Y:S01]  /*7380*/  LOP3.LUT R185, R149, R185, RZ, 0xc0, !PT ;  /* 0x000000b995b97212 */ /* 0x000fe200078ec0ff */
[----:B------:R-:W-:Y:S01]  /*7390*/  FADD.FTZ R5, R210, R5 ;  /* 0x00000005d2057221 */ /* 0x000fe20000010000 */
[----:B------:R-:W-:Y:S01]  /*73a0*/  LOP3.LUT R186, R151, R186, RZ, 0xc0, !PT ;  /* 0x000000ba97ba7212 */ /* 0x000fe200078ec0ff */
[----:B------:R-:W-:Y:S01]  /*73b0*/  FADD.FTZ R2, R247, R2 ;  /* 0x00000002f7027221 */ /* 0x000fe20000010000 */
[----:B------:R-:W-:Y:S01]  /*73c0*/  LOP3.LUT R187, R192, R187, RZ, 0xc0, !PT ;  /* 0x000000bbc0bb7212 */ /* 0x000fe200078ec0ff */
[----:B------:R-:W-:Y:S01]  /*73d0*/  FADD.FTZ R3, R245, R3 ;  /* 0x00000003f5037221 */ /* 0x000fe20000010000 */
[----:B------:R-:W-:Y:S01]  /*73e0*/  FADD.FTZ R5, R209, R5 ;  /* 0x00000005d1057221 */ /* 0x000fe20000010000 */
[----:B------:R-:W-:Y:S01]  /*73f0*/  FADD.FTZ R4, R207, R0 ;  /* 0x00000000cf047221 */ /* 0x000fe20000010000 */
[----:B------:R-:W-:Y:S01]  /*7400*/  FADD.FTZ R0, R202, R2 ;  /* 0x00000002ca007221 */ /* 0x000fe20000010000 */
[----:B------:R-:W-:Y:S01]  /*7410*/  FADD.FTZ R2, R200, R3 ;  /* 0x00000003c8027221 */ /* 0x000fe20000010000 */
        /* <DEDUP_REMOVED lines=32> */
[-C--:B---3--:R-:W-:Y:S05]  /*7620*/  HMMA.16816.F32 R84, R176, R168.reuse, R84 ;  /* 0x000000a8b054723c */ /* 0x088fea0000001854 */
[----:B------:R-:W-:Y:S01]  /*7630*/  MOV R137, R134 ;  /* 0x0000008600897202 */ /* 0x000fe20000000f00 */
[C---:B------:R-:W-:Y:S06]  /*7640*/  HMMA.16816.F32 R88, R184.reuse, R168, R88 ;  /* 0x000000a8b858723c */ /* 0x040fec0000001858 */
[-C--:B------:R-:W-:Y:S06]  /*7650*/  HMMA.16816.F32 R92, R184, R170.reuse, R92 ;  /* 0x000000aab85c723c */ /* 0x080fec000000185c */
[C---:B------:R-:W-:Y:S06]  /*7660*/  HMMA.16816.F32 R96, R176.reuse, R170, R96 ;  /* 0x000000aab060723c */ /* 0x040fec0000001860 */
[-C--:B-----5:R-:W-:Y:S06]  /*7670*/  HMMA.16816.F32 R100, R176, R188.reuse, R100 ;  /* 0x000000bcb064723c */ /* 0x0a0fec0000001864 */
        /* <DEDUP_REMOVED lines=10> */
[----:B------:R-:W-:Y:S01]  /*7720*/  HMMA.16816.F32 R128, R176, R174, R128 ;  /* 0x000000aeb080723c */ /* 0x000fe20000001880 */
[----:B------:R-:W-:Y:S11]  /*7730*/  @!UPT UIADD3 URZ, URZ, URZ, URZ ;  /* 0x0000003f3f3ff290 */ /* 0x000ff6000fffe03f */
[----:B------:R-:W-:Y:S01]  /*7740*/  @!UPT UIADD3 URZ, URZ, URZ, URZ ;  /* 0x0000003f3f3ff290 */ /* 0x000fe2000fffe03f */
[----:B------:R-:W-:Y:S11]  /*7750*/  @P2 BRA `(.L_x_1534) ;  /* 0xffffffd400842947 */ /* 0x000ff6000383ffff */
.L_x_1533:
[----:B------:R-:W1:Y:S01]  /*7760*/  SHFL.BFLY PT, R0, R233, 0x2, 0x1f ;  /* 0x0c401f00e9007f89 */ /* 0x000e6200000e0000 */
[----:B------:R-:W-:Y:S01]  /*7770*/  ULDC UR4, c[0x0][0x38c] ;  /* 0x0000e30000047ab9 */ /* 0x000fe20000000800 */
[----:B------:R-:W-:Y:S01]  /*7780*/  MOV R9, 0x3f800000 ;  /* 0x3f80000000097802 */ /* 0x000fe20000000f00 */
[----:B------:R-:W-:Y:S01]  /*7790*/  UMOV UR5, 0x400 ;  /* 0x0000040000057882 */ /* 0x000fe20000000000 */
[----:B------:R-:W2:Y:S01]  /*77a0*/  SHFL.BFLY PT, R2, R232, 0x2, 0x1f ;  /* 0x0c401f00e8027f89 */ /* 0x000ea200000e0000 */
[----:B------:R-:W-:Y:S01]  /*77b0*/  UISETP.NE.AND UP0, UPT, UR27, -0x1, UPT ;  /* 0xffffffff1b00788c */ /* 0x000fe2000bf05270 */
[----:B------:R-:W3:Y:S01]  /*77c0*/  S2R R138, SR_TID.X ;  /* 0x00000000008a7919 */ /* 0x000ee20000002100 */
[----:B-1----:R-:W-:Y:S02]  /*77d0*/  FADD.FTZ R233, R0, R233 ;  /* 0x000000e900e97221 */ /* 0x002fe40000010000 */
[----:B------:R-:W1:Y:S01]  /*77e0*/  SHFL.BFLY PT, R0, R231, 0x2, 0x1f ;  /* 0x0c401f00e7007f89 */ /* 0x000e6200000e0000 */
[----:B--2---:R-:W-:-:S03]  /*77f0*/  FADD.FTZ R232, R2, R232 ;  /* 0x000000e802e87221 */ /* 0x004fc60000010000 */
[----:B------:R-:W2:Y:S04]  /*7800*/  SHFL.BFLY PT, R4, R233, 0x1, 0x1f ;  /* 0x0c201f00e9047f89 */ /* 0x000ea800000e0000 */
[----:B------:R-:W4:Y:S04]  /*7810*/  SHFL.BFLY PT, R2, R230, 0x2, 0x1f ;  /* 0x0c401f00e6027f89 */ /* 0x000f2800000e0000 */
[----:B------:R-:W5:Y:S01]  /*7820*/  SHFL.BFLY PT, R3, R232, 0x1, 0x1f ;  /* 0x0c201f00e8037f89 */ /* 0x000f6200000e0000 */
[----:B---3--:R-:W-:-:S04]  /*7830*/  SHF.R.S32.HI R137, RZ, 0x1f, R138 ;  /* 0x0000001fff897819 */ /* 0x008fc8000001148a */
[CC--:B------:R-:W-:Y:S02]  /*7840*/  LEA.HI R6, R137.reuse, R138.reuse, RZ, 0x2 ;  /* 0x0000008a89067211 */ /* 0x0c0fe400078f10ff */
[----:B------:R-:W-:Y:S02]  /*7850*/  LEA.HI R137, R137, R138, RZ, 0x5 ;  /* 0x0000008a89897211 */ /* 0x000fe400078f28ff */
[--C-:B------:R-:W-:Y:S01]  /*7860*/  SHF.R.S32.HI R5, RZ, 0x2, R6.reuse ;  /* 0x00000002ff057819 */ /* 0x100fe20000011406 */
[----:B-1----:R-:W-:Y:S01]  /*7870*/  FADD.FTZ R231, R0, R231 ;  /* 0x000000e700e77221 */ /* 0x002fe20000010000 */
[----:B------:R-:W-:Y:S02]  /*7880*/  MOV R0, 0x3f800000 ;  /* 0x3f80000000007802 */ /* 0x000fe40000000f00 */
[----:B------:R-:W-:Y:S01]  /*7890*/  SHF.R.S32.HI R26, RZ, 0x1f, R6 ;  /* 0x0000001fff1a7819 */ /* 0x000fe20000011406 */
[----:B--2---:R-:W-:-:S03]  /*78a0*/  FADD.FTZ R233, R233, R4 ;  /* 0x00000004e9e97221 */ /* 0x004fc60000010000 */
[----:B------:R-:W-:Y:S01]  /*78b0*/  LEA.HI R26, R26, R5, RZ, 0x3 ;  /* 0x000000051a1a7211 */ /* 0x000fe200078f18ff */
[----:B----4-:R-:W-:Y:S01]  /*78c0*/  FADD.FTZ R230, R2, R230 ;  /* 0x000000e602e67221 */ /* 0x010fe20000010000 */
[----:B------:R-:W-:Y:S02]  /*78d0*/  FSETP.NE.FTZ.AND P5, PT, R233, RZ, PT ;  /* 0x000000ffe900720b */ /* 0x000fe40003fb5000 */
[----:B------:R-:W-:Y:S01]  /*78e0*/  LOP3.LUT R26, R26, 0xfffffff8, RZ, 0xc0, !PT ;  /* 0xfffffff81a1a7812 */ /* 0x000fe200078ec0ff */
[----:B-----5:R-:W-:Y:S01]  /*78f0*/  FADD.FTZ R232, R232, R3 ;  /* 0x00000003e8e87221 */ /* 0x020fe20000010000 */
[----:B------:R-:W1:Y:S01]  /*7900*/  SHFL.BFLY PT, R4, R230, 0x1, 0x1f ;  /* 0x0c201f00e6047f89 */ /* 0x000e6200000e0000 */
[----:B------:R-:W-:Y:S02]  /*7910*/  MOV R2, 0x3f800000 ;  /* 0x3f80000000027802 */ /* 0x000fe40000000f00 */
[----:B------:R-:W-:Y:S01]  /*7920*/  IADD3 R26, R5, -R26, RZ ;  /* 0x8000001a051a7210 */ /* 0x000fe20007ffe0ff */
[----:B------:R-:W2:Y:S01]  /*7930*/  SHFL.BFLY PT, R3, R231, 0x1, 0x1f ;  /* 0x0c201f00e7037f89 */ /* 0x000ea200000e0000 */
[----:B------:R-:W-:-:S04]  /*7940*/  FSETP.NE.FTZ.AND P4, PT, R232, RZ, PT ;  /* 0x000000ffe800720b */ /* 0x000fc80003f95000 */
[----:B------:R-:W3:Y:S09]  /*7950*/  @P5 MUFU.RCP R0, R233 ;  /* 0x000000e900005308 */ /* 0x000ef20000001000 */
[----:B------:R-:W4:Y:S01]  /*7960*/  @P4 MUFU.RCP R2, R232 ;  /* 0x000000e800024308 */ /* 0x000f220000001000 */
[----:B-1----:R-:W-:Y:S01]  /*7970*/  FADD.FTZ R132, R230, R4 ;  /* 0x00000004e6847221 */ /* 0x002fe20000010000 */
[----:B---3--:R-:W-:Y:S01]  /*7980*/  FMUL.FTZ R0, R0, UR4 ;  /* 0x0000000400007c20 */ /* 0x008fe20008410000 */
[----:B--2---:R-:W-:-:S03]  /*7990*/  FADD.FTZ R231, R231, R3 ;  /* 0x00000003e7e77221 */ /* 0x004fc60000010000 */
[----:B------:R-:W-:Y:S01]  /*79a0*/  FSETP.NE.FTZ.AND P6, PT, R132, RZ, PT ;  /* 0x000000ff8400720b */ /* 0x000fe20003fd5000 */
[----:B------:R-:W-:Y:S01]  /*79b0*/  FMUL.FTZ R12, R0, R37 ;  /* 0x00000025000c7220 */ /* 0x000fe20000410000 */
[----:B------:R-:W-:Y:S01]  /*79c0*/  LOP3.LUT R3, R6, 0x3ffffffc, RZ, 0xc0, !PT ;  /* 0x3ffffffc06037812 */ /* 0x000fe200078ec0ff */
[C---:B------:R-:W-:Y:S01]  /*79d0*/  FMUL.FTZ R144, R0.reuse, R144 ;  /* 0x0000009000907220 */ /* 0x040fe20000410000 */
[----:B------:R-:W-:Y:S01]  /*79e0*/  FSETP.NE.FTZ.AND P3, PT, R231, RZ, PT ;  /* 0x000000ffe700720b */ /* 0x000fe20003f75000 */
[C---:B------:R-:W-:Y:S01]  /*79f0*/  FMUL.FTZ R5, R0.reuse, R145 ;  /* 0x0000009100057220 */ /* 0x040fe20000410000 */
        /* <DEDUP_REMOVED lines=31> */
[----:B------:R-:W1:Y:S01]  /*7bf0*/  @P6 MUFU.RCP R9, R132 ;  /* 0x0000008400096308 */ /* 0x000e620000001000 */
[----:B----4-:R-:W-:Y:S01]  /*7c00*/  FMUL.FTZ R2, R2, UR4 ;  /* 0x0000000402027c20 */ /* 0x010fe20008410000 */
[----:B------:R-:W-:-:S02]  /*7c10*/  R2P PR, R26, 0x6 ;  /* 0x000000061a007804 */ /* 0x000fc40000000000 */
[----:B------:R-:W-:Y:S01]  /*7c20*/  F2FP.F16.F32.PACK_AB R5, R5, R144 ;  /* 0x000000900505723e */ /* 0x000fe200000000ff */
        /* <DEDUP_REMOVED lines=12> */
[----:B-1----:R-:W-:Y:S01]  /*7cf0*/  FMUL.FTZ R9, R9, UR4 ;  /* 0x0000000409097c20 */ /* 0x002fe20008410000 */
[C---:B------:R-:W-:Y:S01]  /*7d00*/  FMUL.FTZ R67, R2.reuse, R67 ;  /* 0x0000004302437220 */ /* 0x040fe20000410000 */
[C---:B------:R-:W-:Y:S01]  /*7d10*/  FMUL.FTZ R70, R2.reuse, R70 ;  /* 0x0000004602467220 */ /* 0x040fe20000410000 */
[C---:B------:R-:W-:Y:S01]  /*7d20*/  FMUL.FTZ R52, R2.reuse, R71 ;  /* 0x0000004702347220 */ /* 0x040fe20000410000 */
[C---:B------:R-:W-:Y:S01]  /*7d30*/  FMUL.FTZ R82, R2.reuse, R82 ;  /* 0x0000005202527220 */ /* 0x040fe20000410000 */
[C---:B------:R-:W-:Y:S01]  /*7d40*/  FMUL.FTZ R48, R2.reuse, R83 ;  /* 0x0000005302307220 */ /* 0x040fe20000410000 */
[C---:B------:R-:W-:Y:S01]  /*7d50*/  FMUL.FTZ R86, R2.reuse, R86 ;  /* 0x0000005602567220 */ /* 0x040fe20000410000 */
[----:B------:R-:W-:Y:S01]  /*7d60*/  FMUL.FTZ R87, R2, R87 ;  /* 0x0000005702577220 */ /* 0x000fe20000410000 */
[----:B--2---:R-:W-:Y:S01]  /*7d70*/  FMUL.FTZ R0, R0, UR4 ;  /* 0x0000000400007c20 */ /* 0x004fe20008410000 */
[----:B------:R-:W1:Y:S01]  /*7d80*/  S2UR UR4, SR_CgaCtaId ;  /* 0x00000000000479c3 */ /* 0x000e620000008800 */
        /* <DEDUP_REMOVED lines=35> */
[----:B------:R-:W-:Y:S01]  /*7fc0*/  FMUL.FTZ R102, R2, R102 ;  /* 0x0000006602667220 */ /* 0x000fe20000410000 */
[----:B------:R-:W-:Y:S01]  /*7fd0*/  F2FP.F16.F32.PACK_AB R20, R20, R56 ;  /* 0x000000381414723e */ /* 0x000fe200000000ff */
[C---:B------:R-:W-:Y:S01]  /*7fe0*/  FMUL.FTZ R36, R2.reuse, R103 ;  /* 0x0000006702247220 */ /* 0x040fe20000410000 */
[----:B------:R-:W-:Y:S01]  /*7ff0*/  SHF.R.S32.HI R56, RZ, 0x5, R137 ;  /* 0x00000005ff387819 */ /* 0x000fe20000011489 */
[----:B------:R-:W-:Y:S01]  /*8000*/  FMUL.FTZ R110, R2, R110 ;  /* 0x0000006e026e7220 */ /* 0x000fe20000410000 */
[----:B------:R-:W-:Y:S01]  /*8010*/  LOP3.LUT R0, R0, 0x1c0, RZ, 0xc0, !PT ;  /* 0x000001c000007812 */ /* 0x000fe200078ec0ff */
        /* <DEDUP_REMOVED lines=11> */
[----:B-1----:R-:W-:Y:S01]  /*80d0*/  ULEA UR4, UR4, UR5, 0x18 ;  /* 0x0000000504047291 */ /* 0x002fe2000f8ec03f */
[----:B------:R-:W-:Y:S01]  /*80e0*/  LEA.HI R0, R0, R0, RZ, 0x1d ;  /* 0x0000000000007211 */ /* 0x000fe200078fe8ff */
[C---:B------:R-:W-:Y:S01]  /*80f0*/  FMUL.FTZ R142, R9.reuse, R142 ;  /* 0x0000008e098e7220 */ /* 0x040fe20000410000 */
[----:B------:R-:W-:Y:S01]  /*8100*/  ISETP.NE.U32.AND P0, PT, R26, 0x1, PT ;  /* 0x000000011a00780c */ /* 0x000fe20003f05070 */
[C---:B------:R-:W-:Y:S01]  /*8110*/  FMUL.FTZ R7, R9.reuse, R143 ;  /* 0x0000008f09077220 */ /* 0x040fe20000410000 */
[----:B------:R-:W-:Y:S01]  /*8120*/  LEA R0, R2, R0, 0x1 ;  /* 0x0000000002007211 */ /* 0x000fe200078e08ff */
[C---:B------:R-:W-:Y:S01]  /*8130*/  FMUL.FTZ R150, R9.reuse, R150 ;  /* 0x0000009609967220 */ /* 0x040fe20000410000 */
[----:B------:R-:W-:Y:S01]  /*8140*/  F2FP.F16.F32.PACK_AB R4, R4, R146 ;  /* 0x000000920404723e */ /* 0x000fe200000000ff */
[C---:B------:R-:W-:Y:S01]  /*8150*/  FMUL.FTZ R13, R9.reuse, R151 ;  /* 0x00000097090d7220 */ /* 0x040fe20000410000 */
[----:B------:R-:W-:Y:S01]  /*8160*/  LEA R0, R0, UR4, 0x1 ;  /* 0x0000000400007c11 */ /* 0x000fe2000f8e08ff */
[----:B------:R-:W-:Y:S01]  /*8170*/  FMUL.FTZ R42, R9, R42 ;  /* 0x0000002a092a7220 */ /* 0x000fe20000410000 */
[----:B------:R-:W-:Y:S01]  /*8180*/  F2FP.F16.F32.PACK_AB R3, R3, R152 ;  /* 0x000000980303723e */ /* 0x000fe200000000ff */
[C---:B------:R-:W-:Y:S01]  /*8190*/  FMUL.FTZ R17, R9.reuse, R43 ;  /* 0x0000002b09117220 */ /* 0x040fe20000410000 */
[C---:B------:R-:W-:Y:S01]  /*81a0*/  IADD3 R2, R0.reuse, -0x10, RZ ;  /* 0xfffffff000027810 */ /* 0x040fe20007ffe0ff */
[----:B------:R1:W-:Y:S01]  /*81b0*/  STS [R0], R5 ;  /* 0x0000000500007388 */ /* 0x0003e20000000800 */
[----:B------:R-:W-:Y:S01]  /*81c0*/  MOV R57, 0xffffffe0 ;  /* 0xffffffe000397802 */ /* 0x000fe20000000f00 */
[C---:B------:R-:W-:Y:S01]  /*81d0*/  FMUL.FTZ R46, R9.reuse, R46 ;  /* 0x0000002e092e7220 */ /* 0x040fe20000410000 */
[----:B------:R-:W-:Y:S01]  /*81e0*/  @P0 IADD3 R2, R0, 0x10, RZ ;  /* 0x0000001000020810 */ /* 0x000fe20007ffe0ff */
[----:B------:R-:W-:Y:S01]  /*81f0*/  STS [R0+0x400], R4 ;  /* 0x0004000400007388 */ /* 0x000fe20000000800 */
[----:B------:R-:W-:Y:S01]  /*8200*/  F2FP.F16.F32.PACK_AB R6, R6, R154 ;  /* 0x0000009a0606723e */ /* 0x000fe200000000ff */
[----:B------:R-:W-:Y:S01]  /*8210*/  FMUL.FTZ R23, R9, R47 ;  /* 0x0000002f09177220 */ /* 0x000fe20000410000 */
[----:B------:R-:W-:Y:S01]  /*8220*/  F2FP.F16.F32.PACK_AB R8, R8, R140 ;  /* 0x0000008c0808723e */ /* 0x000fe200000000ff */
[----:B------:R2:W-:Y:S01]  /*8230*/  STS [R2], R3 ;  /* 0x0000000302007388 */ /* 0x0005e20000000800 */
[----:B------:R-:W-:Y:S01]  /*8240*/  F2FP.F16.F32.PACK_AB R7, R7, R142 ;  /* 0x0000008e0707723e */ /* 0x000fe200000000ff */
[C---:B------:R-:W-:Y:S01]  /*8250*/  FMUL.FTZ R58, R9.reuse, R58 ;  /* 0x0000003a093a7220 */ /* 0x040fe20000410000 */
[----:B------:R-:W-:Y:S01]  /*8260*/  F2FP.F16.F32.PACK_AB R10, R10, R148 ;  /* 0x000000940a0a723e */ /* 0x000fe200000000ff */
[----:B------:R-:W-:Y:S01]  /*8270*/  FMUL.FTZ R25, R9, R59 ;  /* 0x0000003b09197220 */ /* 0x000fe20000410000 */
[----:B------:R-:W-:Y:S01]  /*8280*/  F2FP.F16.F32.PACK_AB R13, R13, R150 ;  /* 0x000000960d0d723e */ /* 0x000fe200000000ff */
[C---:B------:R-:W-:Y:S01]  /*8290*/  FMUL.FTZ R62, R9.reuse, R62 ;  /* 0x0000003e093e7220 */ /* 0x040fe20000410000 */
[----:B------:R-:W-:Y:S01]  /*82a0*/  F2FP.F16.F32.PACK_AB R12, R12, R15 ;  /* 0x0000000f0c0c723e */ /* 0x000fe200000000ff */
[----:B------:R-:W-:Y:S01]  /*82b0*/  FMUL.FTZ R54, R9, R63 ;  /* 0x0000003f09367220 */ /* 0x000fe20000410000 */
[----:B------:R-:W-:Y:S01]  /*82c0*/  F2FP.F16.F32.PACK_AB R11, R11, R14 ;  /* 0x0000000e0b0b723e */ /* 0x000fe200000000ff */
[----:B------:R-:W-:Y:S01]  /*82d0*/  STS [R2+0x400], R6 ;  /* 0x0004000602007388 */ /* 0x000fe20000000800 */
[----:B------:R-:W-:Y:S01]  /*82e0*/  F2FP.F16.F32.PACK_AB R15, R49, R22 ;  /* 0x00000016310f723e */ /* 0x000fe200000000ff */
[C---:B------:R-:W-:Y:S01]  /*82f0*/  FMUL.FTZ R74, R9.reuse, R74 ;  /* 0x0000004a094a7220 */ /* 0x040fe20000410000 */
[----:B------:R-:W-:Y:S01]  /*8300*/  F2FP.F16.F32.PACK_AB R14, R18, R19 ;  /* 0x00000013120e723e */ /* 0x000fe200000000ff */
[----:B------:R3:W-:Y:S01]  /*8310*/  STS [R0+0x2000], R8 ;  /* 0x0020000800007388 */ /* 0x0007e20000000800 */
[----:B------:R-:W-:Y:S01]  /*8320*/  F2FP.F16.F32.PACK_AB R16, R16, R40 ;  /* 0x000000281010723e */ /* 0x000fe200000000ff */
[----:B------:R-:W-:Y:S01]  /*8330*/  FMUL.FTZ R50, R9, R75 ;  /* 0x0000004b09327220 */ /* 0x000fe20000410000 */
[----:B-1----:R-:W-:Y:S01]  /*8340*/  MOV R5, 0x40 ;  /* 0x0000004000057802 */ /* 0x002fe20000000f00 */
[----:B------:R1:W-:Y:S01]  /*8350*/  STS [R0+0x2400], R7 ;  /* 0x0024000700007388 */ /* 0x0003e20000000800 */
[----:B------:R-:W-:Y:S01]  /*8360*/  F2FP.F16.F32.PACK_AB R17, R17, R42 ;  /* 0x0000002a1111723e */ /* 0x000fe200000000ff */
[----:B------:R-:W-:Y:S01]  /*8370*/  FMUL.FTZ R78, R9, R78 ;  /* 0x0000004e094e7220 */ /* 0x000fe20000410000 */
[----:B------:R-:W-:Y:S01]  /*8380*/  SEL R5, R5, 0xffffffc0, !P2 ;  /* 0xffffffc005057807 */ /* 0x000fe20005000000 */
[----:B------:R-:W-:Y:S01]  /*8390*/  STS [R2+0x2000], R10 ;  /* 0x0020000a02007388 */ /* 0x000fe20000000800 */
[----:B------:R-:W-:Y:S01]  /*83a0*/  F2FP.F16.F32.PACK_AB R24, R24, R44 ;  /* 0x0000002c1818723e */ /* 0x000fe200000000ff */
[----:B------:R-:W-:Y:S01]  /*83b0*/  FMUL.FTZ R79, R9, R79 ;  /* 0x0000004f094f7220 */ /* 0x000fe20000410000 */
[----:B--2---:R-:W-:Y:S01]  /*83c0*/  SEL R3, R57, 0x20, P1 ;  /* 0x0000002039037807 */ /* 0x004fe20000800000 */
[----:B------:R-:W-:Y:S01]  /*83d0*/  STS [R2+0x2400], R13 ;  /* 0x0024000d02007388 */ /* 0x000fe20000000800 */
[----:B------:R-:W-:Y:S01]  /*83e0*/  F2FP.F16.F32.PACK_AB R23, R23, R46 ;  /* 0x0000002e1717723e */ /* 0x000fe200000000ff */
[C---:B------:R-:W-:Y:S01]  /*83f0*/  FMUL.FTZ R90, R9.reuse, R90 ;  /* 0x0000005a095a7220 */ /* 0x040fe20000410000 */
[C---:B------:R-:W-:Y:S01]  /*8400*/  IADD3 R4, R0.reuse, R3, RZ ;  /* 0x0000000300047210 */ /* 0x040fe20007ffe0ff */
[----:B------:R-:W-:Y:S01]  /*8410*/  FMUL.FTZ R91, R9, R91 ;  /* 0x0000005b095b7220 */ /* 0x000fe20000410000 */
[----:B------:R-:W-:Y:S01]  /*8420*/  IADD3 R3, R3, R2, RZ ;  /* 0x0000000203037210 */ /* 0x000fe20007ffe0ff */
[----:B------:R-:W-:Y:S01]  /*8430*/  FMUL.FTZ R94, R9, R94 ;  /* 0x0000005e095e7220 */ /* 0x000fe20000410000 */
[----:B------:R-:W-:Y:S01]  /*8440*/  F2FP.F16.F32.PACK_AB R22, R53, R29 ;  /* 0x0000001d3516723e */ /* 0x000fe200000000ff */
[----:B------:R-:W-:Y:S01]  /*8450*/  STS [R4], R12 ;  /* 0x0000000c04007388 */ /* 0x000fe20000000800 */
[----:B------:R-:W-:Y:S01]  /*8460*/  F2FP.F16.F32.PACK_AB R21, R21, R27 ;  /* 0x0000001b1515723e */ /* 0x000fe200000000ff */
[----:B------:R-:W-:Y:S01]  /*8470*/  FMUL.FTZ R38, R9, R95 ;  /* 0x0000005f09267220 */ /* 0x000fe20000410000 */
[----:B------:R-:W-:Y:S01]  /*8480*/  F2FP.F16.F32.PACK_AB R19, R65, R64 ;  /* 0x000000404113723e */ /* 0x000fe200000000ff */
[----:B------:R-:W-:Y:S01]  /*8490*/  STS [R4+0x400], R11 ;  /* 0x0004000b04007388 */ /* 0x000fe20000000800 */
[----:B---3--:R-:W-:Y:S01]  /*84a0*/  IADD3 R8, R0, R5, RZ ;  /* 0x0000000500087210 */ /* 0x008fe20007ffe0ff */
[----:B------:R-:W-:Y:S01]  /*84b0*/  FMUL.FTZ R106, R9, R106 ;  /* 0x0000006a096a7220 */ /* 0x000fe20000410000 */
[----:B------:R-:W-:Y:S01]  /*84c0*/  F2FP.F16.F32.PACK_AB R18, R67, R66 ;  /* 0x000000424312723e */ /* 0x000fe200000000ff */
[----:B------:R2:W-:Y:S01]  /*84d0*/  STS [R3], R15 ;  /* 0x0000000f03007388 */ /* 0x0005e20000000800 */
[----:B-1----:R-:W-:Y:S01]  /*84e0*/  IADD3 R7, R5, R2, RZ ;  /* 0x0000000205077210 */ /* 0x002fe20007ffe0ff */
[----:B------:R-:W-:Y:S01]  /*84f0*/  FMUL.FTZ R34, R9, R107 ;  /* 0x0000006b09227220 */ /* 0x000fe20000410000 */
[----:B------:R-:W-:Y:S01]  /*8500*/  F2FP.F16.F32.PACK_AB R25, R25, R58 ;  /* 0x0000003a1919723e */ /* 0x000fe200000000ff */
[----:B------:R1:W-:Y:S01]  /*8510*/  STS [R3+0x400], R14 ;  /* 0x0004000e03007388 */ /* 0x0003e20000000800 */
[----:B------:R-:W-:Y:S01]  /*8520*/  F2FP.F16.F32.PACK_AB R55, R55, R60 ;  /* 0x0000003c3737723e */ /* 0x000fe200000000ff */
[----:B------:R-:W-:Y:S01]  /*8530*/  FMUL.FTZ R158, R9, R158 ;  /* 0x0000009e099e7220 */ /* 0x000fe20000410000 */
[----:B------:R-:W-:Y:S01]  /*8540*/  F2FP.F16.F32.PACK_AB R54, R54, R62 ;  /* 0x0000003e3636723e */ /* 0x000fe200000000ff */
[----:B------:R3:W-:Y:S01]  /*8550*/  STS [R4+0x2000], R16 ;  /* 0x0020001004007388 */ /* 0x0007e20000000800 */
[----:B------:R-:W-:Y:S01]  /*8560*/  F2FP.F16.F32.PACK_AB R53, R69, R68 ;  /* 0x000000444535723e */ /* 0x000fe200000000ff */
[----:B------:R-:W-:Y:S01]  /*8570*/  FMUL.FTZ R30, R9, R159 ;  /* 0x0000009f091e7220 */ /* 0x000fe20000410000 */
[----:B------:R-:W-:Y:S01]  /*8580*/  F2FP.F16.F32.PACK_AB R52, R52, R70 ;  /* 0x000000463434723e */ /* 0x000fe200000000ff */
[----:B------:R-:W-:Y:S01]  /*8590*/  STS [R4+0x2400], R17 ;  /* 0x0024001104007388 */ /* 0x000fe20000000800 */
[-C--:B------:R-:W-:Y:S01]  /*85a0*/  IADD3 R6, R4, R5.reuse, RZ ;  /* 0x0000000504067210 */ /* 0x080fe20007ffe0ff */
[----:B------:R-:W-:Y:S01]  /*85b0*/  @UP0 ULDC.64 UR4, c[0x0][0x298] ;  /* 0x0000a60000040ab9 */ /* 0x000fe20000000a00 */
[----:B------:R-:W-:Y:S01]  /*85c0*/  F2FP.F16.F32.PACK_AB R49, R81, R80 ;  /* 0x000000505131723e */ /* 0x000fe200000000ff */
[----:B------:R-:W-:Y:S01]  /*85d0*/  STS [R3+0x2000], R24 ;  /* 0x0020001803007388 */ /* 0x000fe20000000800 */
[----:B------:R-:W-:Y:S01]  /*85e0*/  F2FP.F16.F32.PACK_AB R48, R48, R82 ;  /* 0x000000523030723e */ /* 0x000fe200000000ff */
[----:B------:R-:W-:Y:S01]  /*85f0*/  @UP0 UIMAD.WIDE.U32 UR8, UR27, UR4, URZ ;  /* 0x000000041b0802a5 */ /* 0x000fe2000f8e003f */
[----:B------:R-:W-:Y:S01]  /*8600*/  IADD3 R5, R3, R5, RZ ;  /* 0x0000000503057210 */ /* 0x000fe20007ffe0ff */
[----:B------:R-:W-:Y:S01]  /*8610*/  STS [R3+0x2400], R23 ;  /* 0x0024001703007388 */ /* 0x000fe20000000800 */
[----:B------:R-:W-:Y:S01]  /*8620*/  F2FP.F16.F32.PACK_AB R51, R51, R72 ;  /* 0x000000483333723e */ /* 0x000fe200000000ff */
[----:B------:R-:W-:Y:S01]  /*8630*/  FMUL.FTZ R114, R9, R114 ;  /* 0x0000007209727220 */ /* 0x000fe20000410000 */
[----:B------:R-:W-:Y:S01]  /*8640*/  F2FP.F16.F32.PACK_AB R50, R50, R74 ;  /* 0x0000004a3232723e */ /* 0x000fe200000000ff */
[----:B------:R-:W-:Y:S01]  /*8650*/  STS [R8], R22 ;  /* 0x0000001608007388 */ /* 0x000fe20000000800 */
[----:B------:R-:W-:Y:S01]  /*8660*/  F2FP.F16.F32.PACK_AB R47, R77, R76 ;  /* 0x0000004c4d2f723e */ /* 0x000fe200000000ff */
[----:B------:R-:W-:Y:S01]  /*8670*/  FMUL.FTZ R115, R9, R115 ;  /* 0x0000007309737220 */ /* 0x000fe20000410000 */
[----:B------:R-:W-:Y:S01]  /*8680*/  F2FP.F16.F32.PACK_AB R46, R79, R78 ;  /* 0x0000004e4f2e723e */ /* 0x000fe200000000ff */
        /* <DEDUP_REMOVED lines=22> */
[----:B--2---:R-:W-:Y:S01]  /*87f0*/  FMUL.FTZ R15, R9, R127 ;  /* 0x0000007f090f7220 */ /* 0x004fe20000410000 */
[----:B------:R-:W-:Y:S01]  /*8800*/  F2FP.F16.F32.PACK_AB R32, R32, R110 ;  /* 0x0000006e2020723e */ /* 0x000fe200000000ff */
[----:B------:R-:W-:Y:S01]  /*8810*/  STS [R7+0x2400], R54 ;  /* 0x0024003607007388 */ /* 0x000fe20000000800 */
[----:B------:R-:W-:Y:S01]  /*8820*/  F2FP.F16.F32.PACK_AB R35, R35, R104 ;  /* 0x000000682323723e */ /* 0x000fe200000000ff */
[----:B------:R-:W-:Y:S01]  /*8830*/  @UP0 UIMAD UR6, UR27, UR5, UR9 ;  /* 0x000000051b0602a4 */ /* 0x000fe2000f8e0209 */
        /* <DEDUP_REMOVED lines=11> */
[----:B------:R-:W-:-:S02]  /*88f0*/  PLOP3.LUT P0, PT, PT, PT, UP0, 0x80, 0x0 ;  /* 0x000000000000781c */ /* 0x000fc40003f0f008 */
[----:B-1----:R-:W-:Y:S01]  /*8900*/  F2FP.F16.F32.PACK_AB R14, R113, R112 ;  /* 0x00000070710e723e */ /* 0x002fe200000000ff */
        /* <DEDUP_REMOVED lines=8> */
[----:B---3--:R-:W-:Y:S01]  /*8990*/  F2FP.F16.F32.PACK_AB R16, R125, R124 ;  /* 0x0000007c7d10723e */ /* 0x008fe200000000ff */
[----:B------:R-:W-:Y:S01]  /*89a0*/  STS [R5+0x2400], R46 ;  /* 0x0024002e05007388 */ /* 0x000fe20000000800 */
[----:B------:R-:W-:-:S03]  /*89b0*/  F2FP.F16.F32.PACK_AB R15, R15, R126 ;  /* 0x0000007e0f0f723e */ /* 0x000fc600000000ff */
        /* <DEDUP_REMOVED lines=9> */
[----:B------:R3:W-:Y:S04]  /*8a50*/  STS [R4+0x4400], R36 ;  /* 0x0044002404007388 */ /* 0x0007e80000000800 */
[----:B------:R-:W-:Y:S04]  /*8a60*/  STS [R3+0x4000], R33 ;  /* 0x0040002103007388 */ /* 0x000fe80000000800 */
[----:B------:R-:W-:Y:S01]  /*8a70*/  STS [R3+0x4400], R32 ;  /* 0x0044002003007388 */ /* 0x000fe20000000800 */
[----:B-1----:R-:W-:-:S03]  /*8a80*/  F2FP.F16.F32.PACK_AB R0, R131, R130 ;  /* 0x000000828300723e */ /* 0x002fc600000000ff */
[----:B------:R-:W-:Y:S04]  /*8a90*/  STS [R4+0x6000], R35 ;  /* 0x0060002304007388 */ /* 0x000fe80000000800 */
[----:B------:R1:W-:Y:S01]  /*8aa0*/  STS [R4+0x6400], R34 ;  /* 0x0064002204007388 */ /* 0x0003e20000000800 */
[----:B--2---:R-:W-:-:S03]  /*8ab0*/  F2FP.F16.F32.PACK_AB R2, R129, R128 ;  /* 0x000000808102723e */ /* 0x004fc600000000ff */
[----:B------:R-:W-:Y:S04]  /*8ac0*/  STS [R3+0x6000], R31 ;  /* 0x0060001f03007388 */ /* 0x000fe80000000800 */
[----:B------:R2:W-:Y:S04]  /*8ad0*/  STS [R3+0x6400], R30 ;  /* 0x0064001e03007388 */ /* 0x0005e80000000800 */
[----:B------:R4:W-:Y:S04]  /*8ae0*/  STS [R8+0x4000], R29 ;  /* 0x0040001d08007388 */ /* 0x0009e80000000800 */
[----:B------:R4:W-:Y:S01]  /*8af0*/  STS [R8+0x4400], R28 ;  /* 0x0044001c08007388 */ /* 0x0009e20000000800 */
[----:B---3--:R-:W3:Y:S03]  /*8b00*/  S2R R36, SR_TID.X ;  /* 0x0000000000247919 */ /* 0x008ee60000002100 */
[----:B------:R4:W-:Y:S01]  /*8b10*/  STS [R7+0x4000], R27 ;  /* 0x0040001b07007388 */ /* 0x0009e20000000800 */
[----:B-1----:R-:W-:-:S03]  /*8b20*/  F2FP.F16.F32.PACK_AB R4, R121, R120 ;  /* 0x000000787904723e */ /* 0x002fc600000000ff */
[----:B------:R4:W-:Y:S01]  /*8b30*/  STS [R7+0x4400], R26 ;  /* 0x0044001a07007388 */ /* 0x0009e20000000800 */
[----:B--2---:R-:W-:Y:S01]  /*8b40*/  F2FP.F16.F32.PACK_AB R3, R123, R122 ;  /* 0x0000007a7b03723e */ /* 0x004fe200000000ff */
        /* <DEDUP_REMOVED lines=8> */
.L_x_1537:
[----:B------:R-:W-:Y:S01]  /*8bd0*/  ULDC.U8 UR4, c[0x0][0x3d9] ;  /* 0x0000f64000047ab9 */ /* 0x000fe20000000000 */
[----:B------:R-:W-:Y:S01]  /*8be0*/  STS [R8+0x6000], R14 ;  /* 0x0060000e08007388 */ /* 0x000fe20000000800 */
[----:B------:R-:W-:Y:S01]  /*8bf0*/  ISETP.NE.AND P2, PT, RZ, UR4, PT ;  /* 0x00000004ff007c0c */ /* 0x000fe2000bf45270 */
[----:B------:R-:W-:Y:S01]  /*8c00*/  ULDC.U8 UR7, c[0x0][0x3d8] ;  /* 0x0000f60000077ab9 */ /* 0x000fe20000000000 */
[----:B---3--:R-:W-:Y:S01]  /*8c10*/  SHF.R.S32.HI R18, RZ, 0x1f, R36 ;  /* 0x0000001fff127819 */ /* 0x008fe20000011424 */
[----:B------:R-:W-:Y:S01]  /*8c20*/  STS [R8+0x6400], R13 ;  /* 0x0064000d08007388 */ /* 0x000fe20000000800 */
[----:B------:R-:W-:Y:S02]  /*8c30*/  ISETP.NE.AND P0, PT, RZ, UR7, PT ;  /* 0x00000007ff007c0c */ /* 0x000fe4000bf05270 */
[----:B------:R-:W-:Y:S01]  /*8c40*/  LEA.HI R17, R18, R36, RZ, 0x3 ;  /* 0x0000002412117211 */ /* 0x000fe200078f18ff */
[----:B------:R-:W-:Y:S01]  /*8c50*/  STS [R7+0x6000], R12 ;  /* 0x0060000c07007388 */ /* 0x000fe20000000800 */
[----:B------:R-:W-:-:S03]  /*8c60*/  ISETP.EQ.AND P0, PT, RZ, UR4, P0 ;  /* 0x00000004ff007c0c */ /* 0x000fc60008702270 */
[----:B------:R1:W-:Y:S04]  /*8c70*/  STS [R7+0x6400], R11 ;  /* 0x0064000b07007388 */ /* 0x0003e80000000800 */
[----:B------:R2:W-:Y:S04]  /*8c80*/  STS [R6+0x4000], R10 ;  /* 0x0040000a06007388 */ /* 0x0005e80000000800 */
[----:B------:R3:W-:Y:S04]  /*8c90*/  STS [R6+0x4400], R9 ;  /* 0x0044000906007388 */ /* 0x0007e80000000800 */
[----:B------:R-:W-:Y:S04]  /*8ca0*/  STS [R5+0x4000], R2 ;  /* 0x0040000205007388 */ /* 0x000fe80000000800 */
[----:B------:R5:W-:Y:S04]  /*8cb0*/  STS [R5+0x4400], R0 ;  /* 0x0044000005007388 */ /* 0x000be80000000800 */
[----:B------:R5:W-:Y:S04]  /*8cc0*/  STS [R6+0x6400], R3 ;  /* 0x0064000306007388 */ /* 0x000be80000000800 */
[----:B------:R5:W-:Y:S01]  /*8cd0*/  STS [R6+0x6000], R4 ;  /* 0x0060000406007388 */ /* 0x000be20000000800 */
[----:B-1----:R-:W1:Y:S01]  /*8ce0*/  @P5 LDC R11, c[0x0][0x2e8] ;  /* 0x0000ba00ff0b5b82 */ /* 0x002e620000000800 */
[----:B----4-:R-:W4:Y:S01]  /*8cf0*/  S2R R7, SR_CTAID.Y ;  /* 0x0000000000077919 */ /* 0x010f220000002600 */
[----:B--2---:R-:W-:Y:S01]  /*8d00*/  SHF.R.S32.HI R10, RZ, 0x3, R17 ;  /* 0x00000003ff0a7819 */ /* 0x004fe20000011411 */
[----:B------:R-:W2:Y:S01]  /*8d10*/  S2R R26, SR_CTAID.Z ;  /* 0x00000000001a7919 */ /* 0x000ea20000002700 */
[----:B---3--:R3:W1:Y:S01]  /*8d20*/  @P5 MUFU.LG2 R9, R233 ;  /* 0x000000e900095308 */ /* 0x0086620000000c00 */
[----:B------:R-:W1:Y:S01]  /*8d30*/  S2R R27, SR_CTAID.X ;  /* 0x00000000001b7919 */ /* 0x000e620000002500 */
[----:B------:R-:W-:Y:S01]  /*8d40*/  STS [R5+0x6400], R15 ;  /* 0x0064000f05007388 */ /* 0x000fe20000000800 */
[----:B-----5:R-:W-:-:S03]  /*8d50*/  VIADD R0, R10, 0x10 ;  /* 0x000000100a007836 */ /* 0x020fc60000000000 */
[----:B------:R5:W-:Y:S01]  /*8d60*/  STS [R5+0x6000], R16 ;  /* 0x0060001005007388 */ /* 0x000be20000000800 */
[----:B------:R-:W3:Y:S01]  /*8d70*/  @P2 LDC.64 R2, c[0x0][0x2c0] ;  /* 0x0000b000ff022b82 */ /* 0x000ee20000000a00 */
[----:B------:R-:W-:Y:S01]  /*8d80*/  ISETP.GE.AND P1, PT, R0, UR23, PT ;  /* 0x0000001700007c0c */ /* 0x000fe2000bf26270 */
[----:B------:R-:W-:-:S03]  /*8d90*/  @P2 IMAD.MOV.U32 R4, RZ, RZ, 0x1 ;  /* 0x00000001ff042424 */ /* 0x000fc600078e00ff */
[----:B------:R-:W-:Y:S02]  /*8da0*/  P2R R22, PR, RZ, 0x2 ;  /* 0x00000002ff167803 */ /* 0x000fe40000000000 */
[----:B------:R-:W-:Y:S01]  /*8db0*/  @!P0 PLOP3.LUT P1, PT, PT, PT, PT, 0x8, 0x0 ;  /* 0x000000000000881c */ /* 0x000fe20003f2e170 */
[----:B------:R-:W1:Y:S01]  /*8dc0*/  @P2 LDC R6, c[0x0][0x2c0] ;  /* 0x0000b000ff062b82 */ /* 0x000e620000000800 */
[----:B-----5:R1:W1:Y:S01]  /*8dd0*/  @P4 MUFU.LG2 R16, R232 ;  /* 0x000000e800104308 */ /* 0x0202620000000c00 */
[----:B---3--:R-:W-:Y:S01]  /*8de0*/  @P2 IMAD R0, R3, R2, RZ ;  /* 0x0000000203002224 */ /* 0x008fe200078e02ff */
[----:B------:R-:W-:Y:S01]  /*8df0*/  @!P0 CS2R R2, SRZ ;  /* 0x0000000000028805 */ /* 0x000fe2000001ff00 */
[----:B--2-4-:R-:W-:Y:S08]  /*8e00*/  @!P0 BRA `(.L_x_1538) ;  /* 0x0000000000208947 */ /* 0x014ff00003800000 */
[----:B------:R-:W2:Y:S01]  /*8e10*/  S2UR UR4, SR_CTAID.Y ;  /* 0x00000000000479c3 */ /* 0x000ea20000002600 */
[----:B------:R-:W-:Y:S01]  /*8e20*/  ULDC UR5, c[0x0][0x2c4] ;  /* 0x0000b10000057ab9 */ /* 0x000fe20000000800 */
[----:B------:R-:W-:Y:S01]  /*8e30*/  PLOP3.LUT P1, PT, PT, PT, PT, 0x80, 0x0 ;  /* 0x000000000000781c */ /* 0x000fe20003f2f070 */
[----:B--2---:R-:W-:-:S04]  /*8e40*/  UIMAD UR4, UR4, UR5, URZ ;  /* 0x00000005040472a4 */ /* 0x004fc8000f8e023f */
[----:B------:R-:W-:-:S04]  /*8e50*/  USEL UR27, UR4, UR27, !UP0 ;  /* 0x0000001b041b7287 */ /* 0x000fc8000c000000 */
[----:B------:R-:W-:Y:S02]  /*8e60*/  USHF.R.S32.HI UR4, URZ, 0x1f, UR27 ;  /* 0x0000001f3f047899 */ /* 0x000fe4000801141b */
[----:B------:R-:W-:-:S04]  /*8e70*/  IMAD.U32 R2, RZ, RZ, UR27 ;  /* 0x0000001bff027e24 */ /* 0x000fc8000f8e00ff */
[----:B------:R-:W-:Y:S02]  /*8e80*/  MOV R3, UR4 ;  /* 0x0000000400037c02 */ /* 0x000fe40008000f00 */
.L_x_1538:
[----:B------:R-:W-:Y:S05]  /*8e90*/  @P2 BRA `(.L_x_1539) ;  /* 0x0000000000182947 */ /* 0x000fea0003800000 */
[----:B------:R-:W2:Y:S01]  /*8ea0*/  LDC R0, c[0x0][0x2c4] ;  /* 0x0000b100ff007b82 */ /* 0x000ea20000000800 */
[----:B------:R-:W-:Y:S02]  /*8eb0*/  ISETP.NE.AND P0, PT, RZ, UR7, PT ;  /* 0x00000007ff007c0c */ /* 0x000fe4000bf05270 */
[----:B-1----:R-:W-:-:S05]  /*8ec0*/  MOV R6, 0x1 ;  /* 0x0000000100067802 */ /* 0x002fca0000000f00 */
[----:B------:R-:W1:Y:S08]  /*8ed0*/  LDC R4, c[0x0][0x270] ;  /* 0x00009c00ff047b82 */ /* 0x000e700000000800 */
[----:B--2---:R-:W1:Y:S02]  /*8ee0*/  @P0 LDC R0, c[0x0][0x2e4] ;  /* 0x0000b900ff000b82 */ /* 0x004e640000000800 */
[----:B-1----:R-:W-:-:S07]  /*8ef0*/  IMAD R4, R0, R4, RZ ;  /* 0x0000000400047224 */ /* 0x002fce00078e02ff */
.L_x_1539:
[----:B------:R-:W-:Y:S01]  /*8f00*/  BAR.SYNC.DEFER_BLOCKING 0x0 ;  /* 0x0000000000007b1d */ /* 0x000fe20000010000 */
[----:B------:R-:W-:Y:S01]  /*8f10*/  IMAD R4, R7, R4, RZ ;  /* 0x0000000407047224 */ /* 0x000fe200078e02ff */
[C---:B------:R-:W-:Y:S01]  /*8f20*/  IADD3 R7, R10.reuse, 0x30, RZ ;  /* 0x000000300a077810 */ /* 0x040fe20007ffe0ff */
[C---:B------:R-:W-:Y:S02]  /*8f30*/  VIADD R8, R10.reuse, 0x20 ;  /* 0x000000200a087836 */ /* 0x040fe40000000000 */
[----:B-1----:R-:W-:Y:S01]  /*8f40*/  @P5 FMUL.FTZ R9, R9, 0.69314718246459960938 ;  /* 0x3f31721809095820 */ /* 0x002fe20000410000 */
[----:B------:R-:W-:Y:S02]  /*8f50*/  VIADD R5, R10, 0x40 ;  /* 0x000000400a057836 */ /* 0x000fe40000000000 */
[----:B------:R-:W1:Y:S01]  /*8f60*/  @P4 LDC R15, c[0x0][0x2e8] ;  /* 0x0000ba00ff0f4b82 */ /* 0x000e620000000800 */
[----:B------:R-:W2:Y:S01]  /*8f70*/  @P3 MUFU.LG2 R13, R231 ;  /* 0x000000e7000d3308 */ /* 0x000ea20000000c00 */
[----:B------:R-:W-:Y:S01]  /*8f80*/  SEL R4, R4, RZ, !P1 ;  /* 0x000000ff04047207 */ /* 0x000fe20004800000 */
[----:B------:R-:W-:Y:S01]  /*8f90*/  IMAD.MOV.U32 R21, RZ, RZ, 0x7f800000 ;  /* 0x7f800000ff157424 */ /* 0x000fe200078e00ff */
[----:B------:R-:W-:Y:S01]  /*8fa0*/  ISETP.GE.AND P0, PT, R8, UR23, PT ;  /* 0x0000001708007c0c */ /* 0x000fe2000bf06270 */
[----:B------:R-:W-:Y:S01]  /*8fb0*/  @P5 FFMA.FTZ R21, R136, R11, R9 ;  /* 0x0000000b88155223 */ /* 0x000fe20000010009 */
[----:B------:R-:W-:Y:S01]  /*8fc0*/  ISETP.GE.AND P1, PT, R7, UR23, PT ;  /* 0x0000001707007c0c */ /* 0x000fe2000bf26270 */
[----:B------:R-:W-:Y:S01]  /*8fd0*/  IMAD R0, R26, R0, R4 ;  /* 0x000000001a007224 */ /* 0x000fe200078e0204 */
[----:B------:R-:W3:Y:S01]  /*8fe0*/  @P3 LDC R14, c[0x0][0x2e8] ;  /* 0x0000ba00ff0e3b82 */ /* 0x000ee20000000800 */
[----:B------:R-:W-:Y:S01]  /*8ff0*/  P2R R23, PR, RZ, 0x1 ;  /* 0x00000001ff177803 */ /* 0x000fe20000000000 */
[----:B------:R-:W-:Y:S01]  /*9000*/  IMAD R4, R27, R6, RZ ;  /* 0x000000061b047224 */ /* 0x000fe200078e02ff */
[----:B------:R-:W-:Y:S01]  /*9010*/  ISETP.GE.AND P0, PT, R5, UR23, PT ;  /* 0x0000001705007c0c */ /* 0x000fe2000bf06270 */
[----:B------:R-:W-:Y:S01]  /*9020*/  @P4 FMUL.FTZ R7, R16, 0.69314718246459960938 ;  /* 0x3f31721810074820 */ /* 0x000fe20000410000 */
[----:B------:R-:W-:Y:S01]  /*9030*/  IMAD.MOV.U32 R20, RZ, RZ, 0x7f800000 ;  /* 0x7f800000ff147424 */ /* 0x000fe200078e00ff */
[----:B------:R-:W-:Y:S01]  /*9040*/  MOV R19, 0x7f800000 ;  /* 0x7f80000000137802 */ /* 0x000fe20000000f00 */
[----:B------:R-:W-:Y:S01]  /*9050*/  IMAD.SHL.U32 R8, R4, 0x80, RZ ;  /* 0x0000008004087824 */ /* 0x000fe200078e00ff */
[----:B------:R-:W4:Y:S01]  /*9060*/  @P6 LDC R12, c[0x0][0x2e8] ;  /* 0x0000ba00ff0c6b82 */ /* 0x000f220000000800 */
[----:B------:R-:W-:Y:S01]  /*9070*/  P2R R24, PR, RZ, 0x2 ;  /* 0x00000002ff187803 */ /* 0x000fe20000000000 */
[----:B------:R1:W4:Y:S01]  /*9080*/  LDS.128 R32, [R227+0x3800] ;  /* 0x00380000e3207984 */ /* 0x0003220000000c00 */
[----:B--2---:R-:W-:Y:S01]  /*9090*/  @P3 FMUL.FTZ R5, R13, 0.69314718246459960938 ;  /* 0x3f3172180d053820 */ /* 0x004fe20000410000 */
[----:B------:R-:W-:Y:S01]  /*90a0*/  LEA.HI R13, R18, R36, RZ, 0x5 ;  /* 0x00000024120d7211 */ /* 0x000fe200078f28ff */
[----:B------:R-:W2:Y:S01]  /*90b0*/  @P6 MUFU.LG2 R9, R132 ;  /* 0x0000008400096308 */ /* 0x000ea20000000c00 */
[----:B------:R1:W2:Y:S01]  /*90c0*/  LDS.128 R28, [R227+0x7800] ;  /* 0x00780000e31c7984 */ /* 0x0002a20000000c00 */
[----:B------:R-:W-:Y:S01]  /*90d0*/  P2R R25, PR, RZ, 0x1 ;  /* 0x00000001ff197803 */ /* 0x000fe20000000000 */
[----:B-1----:R-:W-:Y:S01]  /*90e0*/  @P4 FFMA.FTZ R20, R135, R15, R7 ;  /* 0x0000000f87144223 */ /* 0x002fe20000010007 */
[----:B------:R-:W-:Y:S01]  /*90f0*/  LOP3.LUT R4, R13, 0xffffffe0, RZ, 0xc0, !PT ;  /* 0xffffffe00d047812 */ /* 0x000fe200078ec0ff */
[----:B------:R-:W-:Y:S01]  /*9100*/  BSSY B0, `(.L_x_1540) ;  /* 0x000003c000007945 */ /* 0x000fe20003800000 */
[----:B------:R-:W-:Y:S01]  /*9110*/  SHF.R.S32.HI R13, RZ, 0x1f, R8 ;  /* 0x0000001fff0d7819 */ /* 0x000fe20000011408 */
[----:B------:R-:W-:Y:S01]  /*9120*/  IMAD.MOV.U32 R18, RZ, RZ, 0x7f800000 ;  /* 0x7f800000ff127424 */ /* 0x000fe200078e00ff */
[--C-:B------:R-:W-:Y:S01]  /*9130*/  IADD3 R7, P1, P0, R8, R2, R0.reuse ;  /* 0x0000000208077210 */ /* 0x100fe2000783e000 */
[----:B------:R-:W-:Y:S01]  /*9140*/  VIADD R2, R10, 0x50 ;  /* 0x000000500a027836 */ /* 0x000fe20000000000 */
[----:B------:R-:W-:Y:S01]  /*9150*/  LOP3.LUT R8, R17, 0xfffffff8, RZ, 0xc0, !PT ;  /* 0xfffffff811087812 */ /* 0x000fe200078ec0ff */
[----:B---3--:R-:W-:Y:S01]  /*9160*/  @P3 FFMA.FTZ R19, R134, R14, R5 ;  /* 0x0000000e86133223 */ /* 0x008fe20000010005 */
[----:B------:R-:W-:-:S02]  /*9170*/  SHF.R.S32.HI R5, RZ, 0x1f, R0 ;  /* 0x0000001fff057819 */ /* 0x000fc40000011400 */
[----:B------:R-:W-:Y:S02]  /*9180*/  IADD3 R0, -R4, R36, RZ ;  /* 0x0000002404007210 */ /* 0x000fe40007ffe1ff */
[----:B------:R-:W-:Y:S01]  /*9190*/  IADD3.X R4, R13, R3, R5, P1, P0 ;  /* 0x000000030d047210 */ /* 0x000fe20000fe0405 */
[----:B--2---:R-:W-:Y:S01]  /*91a0*/  @P6 FMUL.FTZ R3, R9, 0.69314718246459960938 ;  /* 0x3f31721809036820 */ /* 0x004fe20000410000 */
[----:B------:R-:W-:Y:S02]  /*91b0*/  LOP3.LUT P0, RZ, R0, 0x3, RZ, 0xc0, !PT ;  /* 0x0000000300ff7812 */ /* 0x000fe4000780c0ff */
[----:B------:R-:W-:Y:S01]  /*91c0*/  ISETP.GE.AND P5, PT, R2, UR23, PT ;  /* 0x0000001702007c0c */ /* 0x000fe2000bfa6270 */
[----:B----4-:R-:W-:Y:S01]  /*91d0*/  @P6 FFMA.FTZ R18, R133, R12, R3 ;  /* 0x0000000c85126223 */ /* 0x010fe20000010003 */
[----:B------:R-:W-:-:S04]  /*91e0*/  IADD3 R2, -R8, R36, RZ ;  /* 0x0000002408027210 */ /* 0x000fc80007ffe1ff */
[----:B------:R-:W-:-:S05]  /*91f0*/  SHF.L.U32 R17, R2, 0x3, RZ ;  /* 0x0000000302117819 */ /* 0x000fca00000006ff */
[----:B------:R-:W-:Y:S05]  /*9200*/  @P0 BRA `(.L_x_1541) ;  /* 0x0000000000ac0947 */ /* 0x000fea0003800000 */
        /* <DEDUP_REMOVED lines=14> */
[----:B------:R-:W-:Y:S02]  /*92f0*/  @!P3 LEA.HI.X.SX32 R9, R2, R4, 0x1, P0 ;  /* 0x000000040209b211 */ /* 0x000fe400000f0eff */
[----:B------:R-:W-:-:S04]  /*9300*/  @!P2 IADD3 R12, P0, R0, R7, RZ ;  /* 0x00000007000ca210 */ /* 0x000fc80007f1e0ff */
[----:B------:R-:W-:Y:S01]  /*9310*/  @!P2 LEA.HI.X.SX32 R15, R0, R4, 0x1, P0 ;  /* 0x00000004000fa211 */ /* 0x000fe200000f0eff */
[----:B------:R-:W-:-:S05]  /*9320*/  VIADD R0, R3, 0x40 ;  /* 0x0000004003007836 */ /* 0x000fca0000000000 */
[----:B------:R-:W-:-:S13]  /*9330*/  ISETP.GE.AND P1, PT, R0, UR23, PT ;  /* 0x0000001700007c0c */ /* 0x000fda000bf26270 */
        /* <DEDUP_REMOVED lines=22> */
[----:B------:R-:W-:-:S05]  /*94a0*/  @!P0 LEA.HI.X R3, R13, R3, R0, 0x2, P4 ;  /* 0x000000030d038211 */ /* 0x000fca00020f1400 */
[----:B------:R2:W-:Y:S04]  /*94b0*/  @!P0 STG.E desc[UR32][R2.64], R18 ;  /* 0x0000001202008986 */ /* 0x0005e8000c101920 */
.L_x_1541:
[----:B------:R-:W-:Y:S05]  /*94c0*/  BSYNC B0 ;  /* 0x0000000000007941 */ /* 0x000fea0003800000 */
.L_x_1540:
        /* <DEDUP_REMOVED lines=31> */
.L_x_1543:
[----:B------:R-:W-:Y:S05]  /*96c0*/  BSYNC B0 ;  /* 0x0000000000007941 */ /* 0x000fea0003800000 */
.L_x_1542:
[----:B--2-4-:R2:W4:Y:S01]  /*96d0*/  LDS.128 R12, [R227+0x800] ;  /* 0x00080000e30c7984 */ /* 0x0145220000000c00 */
[----:B------:R-:W-:Y:S01]  /*96e0*/  ISETP.NE.AND P0, PT, R22, RZ, PT ;  /* 0x000000ff1600720c */ /* 0x000fe20003f05270 */
[----:B------:R-:W-:Y:S01]  /*96f0*/  BSSY B0, `(.L_x_1544) ;  /* 0x0000012000007945 */ /* 0x000fe20003800000 */
[----:B------:R-:W-:Y:S01]  /*9700*/  ISETP.GE.AND P1, PT, R20, UR23, PT ;  /* 0x0000001714007c0c */ /* 0x000fe2000bf26270 */
[----:B---3--:R2:W3:Y:S10]  /*9710*/  LDS.128 R8, [R227+0x4800] ;  /* 0x00480000e3087984 */ /* 0x0084f40000000c00 */
        /* <DEDUP_REMOVED lines=15> */
.L_x_1545:
[----:B------:R-:W-:Y:S05]  /*9810*/  BSYNC B0 ;  /* 0x0000000000007941 */ /* 0x000fea0003800000 */
.L_x_1544:
[----:B----4-:R4:W1:Y:S01]  /*9820*/  LDS.128 R12, [R227+0x1000] ;  /* 0x00100000e30c7984 */ /* 0x0108620000000c00 */
[----:B------:R-:W-:Y:S01]  /*9830*/  ISETP.NE.AND P0, PT, R23, RZ, PT ;  /* 0x000000ff1700720c */ /* 0x000fe20003f05270 */
[----:B------:R-:W-:Y:S02]  /*9840*/  BSSY B0, `(.L_x_1546) ;  /* 0x0000011000007945 */ /* 0x000fe40003800000 */
        /* <DEDUP_REMOVED lines=16> */
.L_x_1547:
[----:B------:R-:W-:Y:S05]  /*9950*/  BSYNC B0 ;  /* 0x0000000000007941 */ /* 0x000fea0003800000 */
.L_x_1546:
[----:B-1----:R1:W1:Y:S01]  /*9960*/  LDS.128 R12, [R227+0x1800] ;  /* 0x00180000e30c7984 */ /* 0x0022620000000c00 */
[----:B------:R-:W-:Y:S01]  /*9970*/  ISETP.NE.AND P0, PT, R24, RZ, PT ;  /* 0x000000ff1800720c */ /* 0x000fe20003f05270 */
[----:B------:R-:W-:Y:S02]  /*9980*/  BSSY B0, `(.L_x_1548) ;  /* 0x0000011000007945 */ /* 0x000fe40003800000 */
[----:B---3--:R3:W1:Y:S10]  /*9990*/  LDS.128 R8, [R227+0x5800] ;  /* 0x00580000e3087984 */ /* 0x0086740000000c00 */
        /* <DEDUP_REMOVED lines=15> */
.L_x_1549:
[----:B------:R-:W-:Y:S05]  /*9a90*/  BSYNC B0 ;  /* 0x0000000000007941 */ /* 0x000fea0003800000 */
.L_x_1548:
[----:B-1----:R1:W1:Y:S01]  /*9aa0*/  LDS.128 R12, [R227+0x2000] ;  /* 0x00200000e30c7984 */ /* 0x0022620000000c00 */
[----:B------:R-:W-:Y:S01]  /*9ab0*/  ISETP.NE.AND P0, PT, R25, RZ, PT ;  /* 0x000000ff1900720c */ /* 0x000fe20003f05270 */
[----:B------:R-:W-:Y:S02]  /*9ac0*/  BSSY B0, `(.L_x_1550) ;  /* 0x0000011000007945 */ /* 0x000fe40003800000 */
[----:B------:R1:W1:Y:S10]  /*9ad0*/  LDS.128 R8, [R227+0x6000] ;  /* 0x00600000e3087984 */ /* 0x0002740000000c00 */
        /* <DEDUP_REMOVED lines=15> */
.L_x_1551:
[----:B------:R-:W-:Y:S05]  /*9bd0*/  BSYNC B0 ;  /* 0x0000000000007941 */ /* 0x000fea0003800000 */
.L_x_1550:
        /* <DEDUP_REMOVED lines=18> */
.L_x_1553:
[----:B------:R-:W-:Y:S05]  /*9d00*/  BSYNC B0 ;  /* 0x0000000000007941 */ /* 0x000fea0003800000 */
.L_x_1552:
        /* <DEDUP_REMOVED lines=18> */
.L_x_1555:
[----:B------:R-:W-:Y:S05]  /*9e30*/  BSYNC B0 ;  /* 0x0000000000007941 */ /* 0x000fea0003800000 */
.L_x_1554:
        /* <DEDUP_REMOVED lines=16> */
.L_x_1529:
[----:B------:R-:W-:Y:S01]  /*9f40*/  ULDC.U8 UR8, c[0x0][0x3d9] ;  /* 0x0000f64000087ab9 */ /* 0x000fe20000000000 */
[----:B------:R-:W-:Y:S01]  /*9f50*/  UISETP.NE.AND UP0, UPT, UR27, -0x1, UPT ;  /* 0xffffffff1b00788c */ /* 0x000fe2000bf05270 */
[----:B------:R-:W-:Y:S01]  /*9f60*/  LEA.HI R8, R34, R91, RZ, 0x3 ;  /* 0x0000005b22087211 */ /* 0x000fe200078f18ff */
[----:B------:R-:W-:Y:S01]  /*9f70*/  UISETP.NE.AND UP3, UPT, UR8, URZ, UPT ;  /* 0x0000003f0800728c */ /* 0x000fe2000bf65270 */
[C---:B------:R-:W-:Y:S01]  /*9f80*/  LOP3.LUT P1, RZ, R91.reuse, 0x7, RZ, 0xc0, !PT ;  /* 0x000000075bff7812 */ /* 0x040fe2000782c0ff */
[----:B------:R-:W-:Y:S01]  /*9f90*/  ULDC.U8 UR13, c[0x0][0x3d8] ;  /* 0x0000f600000d7ab9 */ /* 0x000fe20000000000 */
[----:B------:R-:W-:Y:S01]  /*9fa0*/  LOP3.LUT R0, R8, 0x1ffffff8, RZ, 0xc0, !PT ;  /* 0x1ffffff808007812 */ /* 0x000fe200078ec0ff */
[----:B------:R-:W-:Y:S01]  /*9fb0*/  UISETP.NE.AND UP2, UPT, UR13, URZ, UPT ;  /* 0x0000003f0d00728c */ /* 0x000fe2000bf45270 */
[----:B------:R-:W-:Y:S01]  /*9fc0*/  SHF.R.S32.HI R8, RZ, 0x3, R8 ;  /* 0x00000003ff087819 */ /* 0x000fe20000011408 */
[----:B------:R-:W-:Y:S01]  /*9fd0*/  UIADD3 UR23, -UR7, UR23, URZ ;  /* 0x0000001707177290 */ /* 0x000fe2000fffe13f */
[----:B------:R-:W-:Y:S01]  /*9fe0*/  IMAD.U32 R6, RZ, RZ, UR28 ;  /* 0x0000001cff067e24 */ /* 0x000fe2000f8e00ff */
[----:B------:R-:W-:Y:S01]  /*9ff0*/  UISETP.EQ.AND UP2, UPT, UR8, URZ, UP2 ;  /* 0x0000003f0800728c */ /* 0x000fe20009742270 */
[----:B------:R-:W-:Y:S01]  /*a000*/  IMAD.IADD R0, R91, 0x1, -R0 ;  /* 0x000000015b007824 */ /* 0x000fe200078e0a00 */
[----:B------:R-:W-:Y:S01]  /*a010*/  @!UP0 USHF.R.S32.HI UR15, URZ, 0x1f, UR14 ;  /* 0x0000001f3f0f8899 */ /* 0x000fe2000801140e */
[----:B------:R-:W-:Y:S01]  /*a020*/  SHF.R.S32.HI R9, RZ, 0x1f, R8 ;  /* 0x0000001fff097819 */ /* 0x000fe20000011408 */
[----:B------:R-:W-:Y:S01]  /*a030*/  @UP3 ULDC.64 UR4, c[0x0][0x2c0] ;  /* 0x0000b00000043ab9 */ /* 0x000fe20000000a00 */
[----:B------:R-:W-:Y:S01]  /*a040*/  @UP0 ULDC.64 UR10, c[0x0][0x298] ;  /* 0x0000a600000a0ab9 */ /* 0x000fe20000000a00 */
[----:B------:R-:W-:Y:S01]  /*a050*/  @UP3 UIMAD UR12, UR5, UR4, URZ ;  /* 0x00000004050c32a4 */ /* 0x000fe2000f8e023f */
[----:B------:R-:W-:Y:S01]  /*a060*/  IMAD.SHL.U32 R0, R0, 0x8, RZ ;  /* 0x0000000800007824 */ /* 0x000fe200078e00ff */
[----:B------:R-:W-:Y:S01]  /*a070*/  @UP0 UIMAD.WIDE.U32 UR16, UR27, UR10, URZ ;  /* 0x0000000a1b1002a5 */ /* 0x000fe2000f8e003f */
[C---:B------:R-:W-:Y:S01]  /*a080*/  ISETP.GE.OR P1, PT, R8.reuse, UR23, P1 ;  /* 0x0000001708007c0c */ /* 0x040fe20008f26670 */
[----:B------:R-:W-:Y:S01]  /*a090*/  @!UP0 ULDC.64 UR4, c[0x0][0x290] ;  /* 0x0000a40000048ab9 */ /* 0x000fe20000000a00 */
[----:B------:R-:W-:Y:S01]  /*a0a0*/  USHF.R.S32.HI UR10, URZ, 0x1f, UR9 ;  /* 0x0000001f3f0a7899 */ /* 0x000fe20008011409 */
[C---:B------:R-:W-:Y:S01]  /*a0b0*/  VIADD R14, R8.reuse, 0x10 ;  /* 0x00000010080e7836 */ /* 0x040fe20000000000 */
[----:B------:R-:W-:Y:S01]  /*a0c0*/  @!UP0 UIMAD UR15, UR15, UR4, URZ ;  /* 0x000000040f0f82a4 */ /* 0x000fe2000f8e023f */
[C---:B------:R-:W-:Y:S01]  /*a0d0*/  VIADD R15, R8.reuse, 0x20 ;  /* 0x00000020080f7836 */ /* 0x040fe20000000000 */
[----:B------:R-:W-:Y:S01]  /*a0e0*/  @!UP0 UIMAD.WIDE.U32 UR18, UR14, UR4, URZ ;  /* 0x000000040e1282a5 */ /* 0x000fe2000f8e003f */
[C---:B------:R-:W-:Y:S01]  /*a0f0*/  VIADD R16, R8.reuse, 0x30 ;  /* 0x0000003008107836 */ /* 0x040fe20000000000 */
[----:B------:R-:W-:Y:S01]  /*a100*/  @!UP0 UIMAD UR15, UR14, UR5, UR15 ;  /* 0x000000050e0f82a4 */ /* 0x000fe2000f8e020f */
[----:B------:R-:W-:Y:S01]  /*a110*/  VIADD R18, R8, 0x40 ;  /* 0x0000004008127836 */ /* 0x000fe20000000000 */
[----:B------:R-:W-:Y:S01]  /*a120*/  @UP0 UIMAD UR11, UR27, UR11, UR17 ;  /* 0x0000000b1b0b02a4 */ /* 0x000fe2000f8e0211 */
[----:B------:R-:W-:Y:S01]  /*a130*/  BSSY B0, `(.L_x_1556) ;  /* 0x0000036000007945 */ /* 0x000fe20003800000 */
[----:B------:R-:W-:Y:S01]  /*a140*/  @!UP0 UIADD3 UR11, UR19, UR15, URZ ;  /* 0x0000000f130b8290 */ /* 0x000fe2000fffe03f */
[----:B------:R-:W-:Y:S01]  /*a150*/  P2R R22, PR, RZ, 0x2 ;  /* 0x00000002ff167803 */ /* 0x000fe20000000000 */
[----:B------:R-:W-:Y:S01]  /*a160*/  @!UP0 UMOV UR16, UR18 ;  /* 0x0000001200108c82 */ /* 0x000fe20008000000 */
[----:B------:R-:W-:Y:S01]  /*a170*/  UISETP.NE.AND UP0, UPT, UR13, URZ, !UP3 ;  /* 0x0000003f0d00728c */ /* 0x000fe2000df05270 */
[C---:B------:R-:W-:Y:S01]  /*a180*/  IADD3 R2, P0, R0.reuse, UR16, RZ ;  /* 0x0000001000027c10 */ /* 0x040fe2000ff1e0ff */
[----:B------:R-:W-:Y:S01]  /*a190*/  ULDC.64 UR4, c[0x0][0x2a0] ;  /* 0x0000a80000047ab9 */ /* 0x000fe20000000a00 */
[----:B------:R-:W-:Y:S01]  /*a1a0*/  @!UP3 ULDC UR8, c[0x0][0x2c4] ;  /* 0x0000b1000008bab9 */ /* 0x000fe20000000800 */
[----:B------:R-:W-:Y:S01]  /*a1b0*/  UIMAD UR10, UR10, UR4, URZ ;  /* 0x000000040a0a72a4 */ /* 0x000fe2000f8e023f */
[----:B------:R-:W-:Y:S01]  /*a1c0*/  LEA.HI.X.SX32 R3, R0, UR11, 0x1, P0 ;  /* 0x0000000b00037c11 */ /* 0x000fe200080f0eff */
[----:B------:R-:W-:Y:S01]  /*a1d0*/  UISETP.NE.OR UP1, UPT, UR27, -0x1, !UP2 ;  /* 0xffffffff1b00788c */ /* 0x000fe2000d725670 */
[----:B------:R-:W-:Y:S01]  /*a1e0*/  IMAD.U32 R0, RZ, RZ, UR4 ;  /* 0x00000004ff007e24 */ /* 0x000fe2000f8e00ff */
[----:B------:R-:W-:Y:S01]  /*a1f0*/  UIMAD UR5, UR9, UR5, UR10 ;  /* 0x00000005090572a4 */ /* 0x000fe2000f8e020a */
[----:B------:R-:W-:Y:S01]  /*a200*/  ISETP.GE.AND P0, PT, R8, UR23, PT ;  /* 0x0000001708007c0c */ /* 0x000fe2000bf06270 */
[----:B------:R-:W-:Y:S01]  /*a210*/  @UP2 ULDC UR11, c[0x0][0x2c4] ;  /* 0x0000b100000b2ab9 */ /* 0x000fe20000000800 */
[----:B------:R-:W-:Y:S01]  /*a220*/  @UP0 ULDC UR8, c[0x0][0x2e4] ;  /* 0x0000b90000080ab9 */ /* 0x000fe20000000800 */
[----:B------:R-:W-:Y:S01]  /*a230*/  @UP3 UMOV UR10, 0x1 ;  /* 0x00000001000a3882 */ /* 0x000fe20000000000 */
[----:B------:R-:W-:Y:S01]  /*a240*/  @!UP3 UIMAD UR10, UR8, UR6, URZ ;  /* 0x00000006080ab2a4 */ /* 0x000fe2000f8e023f */
[----:B------:R-:W-:Y:S01]  /*a250*/  IMAD.WIDE.U32 R12, R0, UR9, R2 ;  /* 0x00000009000c7c25 */ /* 0x000fe2000f8e0002 */
[----:B------:R-:W-:Y:S01]  /*a260*/  @UP3 ULDC UR4, c[0x0][0x2c0] ;  /* 0x0000b00000043ab9 */ /* 0x000fe20000000800 */
[----:B------:R-:W-:Y:S01]  /*a270*/  @!UP3 UMOV UR12, UR8 ;  /* 0x00000008000cbc82 */ /* 0x000fe20008000000 */
[----:B------:R-:W-:Y:S01]  /*a280*/  UIMAD UR10, UR14, UR10, URZ ;  /* 0x0000000a0e0a72a4 */ /* 0x000fe2000f8e023f */
[----:B------:R-:W-:Y:S01]  /*a290*/  VIADD R11, R13, UR5 ;  /* 0x000000050d0b7c36 */ /* 0x000fe20008000000 */
[----:B------:R-:W-:Y:S01]  /*a2a0*/  @!UP1 UIMAD UR27, UR14, UR11, URZ ;  /* 0x0000000b0e1b92a4 */ /* 0x000fe2000f8e023f */
[----:B------:R-:W-:Y:S01]  /*a2b0*/  ISETP.GE.AND P1, PT, R14, UR23, PT ;  /* 0x000000170e007c0c */ /* 0x000fe2000bf26270 */
[----:B------:R-:W-:Y:S01]  /*a2c0*/  USEL UR10, UR10, URZ, !UP2 ;  /* 0x0000003f0a0a7287 */ /* 0x000fe2000d000000 */
[----:B------:R-:W-:Y:S01]  /*a2d0*/  ISETP.GE.AND P2, PT, R15, UR23, PT ;  /* 0x000000170f007c0c */ /* 0x000fe2000bf46270 */
[----:B------:R-:W-:Y:S01]  /*a2e0*/  @!UP3 UMOV UR4, 0x1 ;  /* 0x000000010004b882 */ /* 0x000fe20000000000 */
[----:B------:R-:W-:Y:S01]  /*a2f0*/  @!UP2 UMOV UR16, URZ ;  /* 0x0000003f0010ac82 */ /* 0x000fe20008000000 */
[----:B------:R-:W-:Y:S01]  /*a300*/  UIMAD UR9, UR9, UR12, UR10 ;  /* 0x0000000c090972a4 */ /* 0x000fe2000f8e020a */
[----:B------:R-:W-:Y:S01]  /*a310*/  ISETP.GE.AND P3, PT, R16, UR23, PT ;  /* 0x0000001710007c0c */ /* 0x000fe2000bf66270 */
[----:B------:R-:W-:Y:S01]  /*a320*/  UIMAD UR7, UR7, UR4, URZ ;  /* 0x00000004070772a4 */ /* 0x000fe2000f8e023f */
[----:B------:R-:W-:Y:S01]  /*a330*/  ISETP.GE.AND P6, PT, R18, UR23, PT ;  /* 0x0000001712007c0c */ /* 0x000fe2000bfc6270 */
[----:B------:R-:W-:Y:S01]  /*a340*/  @UP2 UMOV UR16, UR27 ;  /* 0x0000001b00102c82 */ /* 0x000fe20008000000 */
[----:B------:R-:W-:Y:S01]  /*a350*/  @!UP2 UMOV UR17, URZ ;  /* 0x0000003f0011ac82 */ /* 0x000fe20008000000 */
[----:B------:R-:W-:Y:S01]  /*a360*/  USHF.R.S32.HI UR6, URZ, 0x1f, UR9 ;  /* 0x0000001f3f067899 */ /* 0x000fe20008011409 */
[----:B------:R-:W-:Y:S01]  /*a370*/  IMAD.WIDE R6, R6, 0x80, R8 ;  /* 0x0000008006067825 */ /* 0x000fe200078e0208 */
[----:B------:R-:W-:-:S02]  /*a380*/  @UP2 USHF.R.S32.HI UR17, URZ, 0x1f, UR27 ;  /* 0x0000001f3f112899 */ /* 0x000fc4000801141b */
[----:B------:R-:W-:Y:S01]  /*a390*/  USHF.R.S32.HI UR8, URZ, 0x1f, UR7 ;  /* 0x0000001f3f087899 */ /* 0x000fe20008011407 */
[----:B------:R-:W-:Y:S01]  /*a3a0*/  VIADD R20, R8, 0x50 ;  /* 0x0000005008147836 */ /* 0x000fe20000000000 */
        /* <DEDUP_REMOVED lines=14> */
.L_x_1557:
[----:B------:R-:W-:Y:S05]  /*a490*/  BSYNC B0 ;  /* 0x0000000000007941 */ /* 0x000fea0003800000 */
.L_x_1556:
        /* <DEDUP_REMOVED lines=18> */
.L_x_1559:
[----:B------:R-:W-:Y:S05]  /*a5c0*/  BSYNC B0 ;  /* 0x0000000000007941 */ /* 0x000fea0003800000 */
.L_x_1558:
        /* <DEDUP_REMOVED lines=18> */
.L_x_1561:
[----:B------:R-:W-:Y:S05]  /*a6f0*/  BSYNC B0 ;  /* 0x0000000000007941 */ /* 0x000fea0003800000 */
.L_x_1560:
        /* <DEDUP_REMOVED lines=17> */
.L_x_1563:
[----:B------:R-:W-:Y:S05]  /*a810*/  BSYNC B0 ;  /* 0x0000000000007941 */ /* 0x000fea0003800000 */
.L_x_1562:
[----:B------:R-:W-:Y:S01]  /*a820*/  LOP3.LUT P2, RZ, R91, 0x7, RZ, 0xc0, !PT ;  /* 0x000000075bff7812 */ /* 0x000fe2000784c0ff */
[----:B------:R-:W-:Y:S03]  /*a830*/  BSSY B0, `(.L_x_1564) ;  /* 0x0000012000007945 */ /* 0x000fe60003800000 */
[----:B------:R-:W-:-:S04]  /*a840*/  ISETP.GE.OR P0, PT, R14, UR23, P2 ;  /* 0x000000170e007c0c */ /* 0x000fc80009706670 */
[----:B------:R-:W-:Y:S01]  /*a850*/  P2R R21, PR, RZ, 0x1 ;  /* 0x00000001ff157803 */ /* 0x000fe20000000000 */
[----:B------:R-:W-:Y:S08]  /*a860*/  @P6 BRA `(.L_x_1565) ;  /* 0x0000000000386947 */ /* 0x000ff00003800000 */
        /* <DEDUP_REMOVED lines=14> */
.L_x_1565:
[----:B------:R-:W-:Y:S05]  /*a950*/  BSYNC B0 ;  /* 0x0000000000007941 */ /* 0x000fea0003800000 */
.L_x_1564:
        /* <DEDUP_REMOVED lines=17> */
.L_x_1567:
[----:B------:R-:W-:Y:S05]  /*aa70*/  BSYNC B0 ;  /* 0x0000000000007941 */ /* 0x000fea0003800000 */
.L_x_1566:
        /* <DEDUP_REMOVED lines=16> */
.L_x_1569:
[----:B------:R-:W-:Y:S05]  /*ab80*/  BSYNC B0 ;  /* 0x0000000000007941 */ /* 0x000fea0003800000 */
.L_x_1568:
        /* <DEDUP_REMOVED lines=16> */
.L_x_1571:
[----:B------:R-:W-:Y:S05]  /*ac90*/  BSYNC B0 ;  /* 0x0000000000007941 */ /* 0x000fea0003800000 */
.L_x_1570:
[----:B------:R-:W-:Y:S01]  /*aca0*/  ISETP.NE.AND P0, PT, R22, RZ, PT ;  /* 0x000000ff1600720c */ /* 0x000fe20003f05270 */
[----:B------:R-:W-:-:S12]  /*acb0*/  BSSY B0, `(.L_x_1572) ;  /* 0x000000a000007945 */ /* 0x000fd80003800000 */
        /* <DEDUP_REMOVED lines=9> */
.L_x_1573:
[----:B------:R-:W-:Y:S05]  /*ad50*/  BSYNC B0 ;  /* 0x0000000000007941 */ /* 0x000fea0003800000 */
.L_x_1572:
[----:B------:R-:W-:Y:S01]  /*ad60*/  ISETP.NE.AND P0, PT, R21, RZ, PT ;  /* 0x000000ff1500720c */ /* 0x000fe20003f05270 */
[----:B------:R-:W-:Y:S01]  /*ad70*/  BSSY B0, `(.L_x_1574) ;  /* 0x0000010000007945 */ /* 0x000fe20003800000 */
[----:B------:R-:W-:-:S04]  /*ad80*/  LOP3.LUT P5, RZ, R91, 0x7, RZ, 0xc0, !PT ;  /* 0x000000075bff7812 */ /* 0x000fc800078ac0ff */
        /* <DEDUP_REMOVED lines=14> */
.L_x_1575:
[----:B------:R-:W-:Y:S05]  /*ae70*/  BSYNC B0 ;  /* 0x0000000000007941 */ /* 0x000fea0003800000 */
.L_x_1574:
        /* <DEDUP_REMOVED lines=10> */
.L_x_1577:
[----:B------:R-:W-:Y:S05]  /*af20*/  BSYNC B0 ;  /* 0x0000000000007941 */ /* 0x000fea0003800000 */
.L_x_1576:
        /* <DEDUP_REMOVED lines=10> */
.L_x_1579:
[----:B------:R-:W-:Y:S05]  /*afd0*/  BSYNC B0 ;  /* 0x0000000000007941 */ /* 0x000fea0003800000 */
.L_x_1578:
        /* <DEDUP_REMOVED lines=10> */
.L_x_1581:
[----:B------:R-:W-:Y:S05]  /*b080*/  BSYNC B0 ;  /* 0x0000000000007941 */ /* 0x000fea0003800000 */
.L_x_1580:
        /* <DEDUP_REMOVED lines=10> */
.L_x_1583:
[----:B------:R-:W-:Y:S05]  /*b130*/  BSYNC B0 ;  /* 0x0000000000007941 */ /* 0x000fea0003800000 */
.L_x_1582:
        /* <DEDUP_REMOVED lines=10> */
.L_x_1585:
[----:B------:R-:W-:Y:S05]  /*b1e0*/  BSYNC B0 ;  /* 0x0000000000007941 */ /* 0x000fea0003800000 */
.L_x_1584:
        /* <DEDUP_REMOVED lines=10> */
.L_x_1586:
        /* <DEDUP_REMOVED lines=15> */
.L_x_2936:


//--------------------- .text._ZN5flash16flash_fwd_kernelI23Flash_fwd_kernel_traitsILi128ELi128ELi32ELi4ELb0ELb0EN7cutlass6half_tE19Flash_kernel_traitsILi128ELi128ELi32ELi4ES3_EELb0ELb0ELb0ELb0ELb0ELb1ELb1ELb0EEEvNS_16Flash_fwd_paramsE --------------------------
	.section	.text._ZN5flash16flash_fwd_kernelI23Flash_fwd_kernel_traitsILi128ELi128ELi32ELi4ELb0ELb0EN7cutlass6half_tE19Flash_kernel_traitsILi128ELi128ELi32ELi4ES3_EELb0ELb0ELb0ELb0ELb0ELb1ELb1ELb0EEEvNS_16Flash_fwd_paramsE,"ax",@progbits
	.align	128
        .global         _ZN5flash16flash_fwd_kernelI23Flash_fwd_kernel_traitsILi128ELi128ELi32ELi4ELb0ELb0EN7cutlass6half_tE19Flash_kernel_traitsILi128ELi128ELi32ELi4ES3_EELb0ELb0ELb0ELb0ELb0ELb1ELb1ELb0EEEvNS_16Flash_fwd_paramsE
        .type           _ZN5flash16flash_fwd_kernelI23Flash_fwd_kernel_traitsILi128ELi128ELi32ELi4ELb0ELb0EN7cutlass6half_tE19Flash_kernel_traitsILi128ELi128ELi32ELi4ES3_EELb0ELb0ELb0ELb0ELb0ELb1ELb1ELb0EEEvNS_16Flash_fwd_paramsE,@function
        .size           _ZN5flash16flash_fwd_kernelI23Flash_fwd_kernel_traitsILi128ELi128ELi32ELi4ELb0ELb0EN7cutlass6half_tE19Flash_kernel_traitsILi128ELi128ELi32ELi4ES3_EELb0ELb0ELb0ELb0ELb0ELb1ELb1ELb0EEEvNS_16Flash_fwd_paramsE,(.L_x_2937 - _ZN5flash16flash_fwd_kernelI23Flash_fwd_kernel_traitsILi128ELi128ELi32ELi4ELb0ELb0EN7cutlass6half_tE19Flash_kernel_traitsILi128ELi128ELi32ELi4ES3_EELb0ELb0ELb0ELb0ELb0ELb1ELb1ELb0EEEvNS_16Flash_fwd_paramsE)
        .other          _ZN5flash16flash_fwd_kernelI23Flash_fwd_kernel_traitsILi128ELi128ELi32ELi4ELb0ELb0EN7cutlass6half_tE19Flash_kernel_traitsILi128ELi128ELi32ELi4ES3_EELb0ELb0ELb0ELb0ELb0ELb1ELb1ELb0EEEvNS_16Flash_fwd_paramsE,@"STO_CUDA_ENTRY STV_DEFAULT"
_ZN5flash16flash_fwd_kernelI23Flash_fwd_kernel_traitsILi128ELi128ELi32ELi4ELb0ELb0EN7cutlass6half_tE19Flash_kernel_traitsILi128ELi128ELi32ELi4ES3_EELb0ELb0ELb0ELb0ELb0ELb1ELb1ELb0EEEvNS_16Flash_fwd_paramsE:
.text._ZN5flash16flash_fwd_kernelI23Flash_fwd_kernel_traitsILi128ELi128ELi32ELi4ELb0ELb0EN7cutlass6half_tE19Flash_kernel_traitsILi128ELi128ELi32ELi4ES3_EELb0ELb0ELb0ELb0ELb0ELb1ELb1ELb0EEEvNS_16Flash_fwd_paramsE:
        /* <DEDUP_REMOVED lines=41> */
.L_x_1587:
[----:B-1----:R-:W1:Y:S02]  /*0290*/  LDC R4, c[0x0][0x2c8] ;  /* 0x0000b200ff047b82 */ /* 0x002e640000000800 */
.L_x_1588:
        /* <DEDUP_REMOVED lines=94> */
[----:B------:R-:W2:Y:S01]  /*0880*/  @!P1 LDC.64 R12, c[0x0][0x240] ;  /* 0x00009000ff0c9b82 */ /* 0x000ea20000000a00 */
[----:B------:R1:W-:Y:S01]  /*0890*/  STL.64 [R1+0x8], R42 ;  /* 0x0000082a01007387 */ /* 0x0003e20000100a00 */
        /* <DEDUP_REMOVED lines=119> */
[----:B------:R-:W-:-:S03]  /*1010*/  ISETP.NE.AND P5, PT, R33, RZ, PT ;  /* 0x000000ff2100720c */ /* 0x000fc60003fa5270 */
        /* <DEDUP_REMOVED lines=14> */
[----:B------:R-:W-:Y:S01]  /*1100*/  @!P2 IMAD.IADD R3, R3, 0x1, R6 ;  /* 0x000000010303a824 */ /* 0x000fe200078e0206 */
[C---:B---3--:R-:W-:Y:S01]  /*1110*/  @!P2 LEA R20, P3, R2.reuse, R20, 0x1 ;  /* 0x000000140214a211 */ /* 0x048fe200078608ff */
[----:B------:R-:W-:Y:S03]  /*1120*/  @!P0 LDGSTS.E.BYPASS.LTC128B.128 [R0+0x2800], desc[UR14][R4.64] ;  /* 0x0280000004008fae */ /* 0x000fe6000b901d4e */
[----:B------:R-:W-:Y:S01]  /*1130*/  @!P2 LEA.HI.X R21, R2, R21, R3, 0x1, P3 ;  /* 0x000000150215a211 */ /* 0x000fe200018f0c03 */
[----:B------:R3:W-:Y:S01]  /*1140*/  @!P0 LDGSTS.E.BYPASS.LTC128B.128 [R0+0x6800], desc[UR14][R4.64+0x80] ;  /* 0x0680008004008fae */ /* 0x0007e2000b901d4e */
[----:B------:R-:W-:-:S02]  /*1150*/  LOP3.LUT R3, R8, 0xfffffff0, RZ, 0xc0, !PT ;  /* 0xfffffff008037812 */ /* 0x000fc400078ec0ff */
[-C--:B------:R-:W-:Y:S02]  /*1160*/  ISETP.GE.AND P0, PT, R35, R18.reuse, PT ;  /* 0x000000122300720c */ /* 0x080fe40003f06270 */
[----:B------:R-:W1:Y:S01]  /*1170*/  @!P1 LDC.64 R34, c[0x0][0x240] ;  /* 0x00009000ff229b82 */ /* 0x000e620000000a00 */
[----:B------:R-:W-:Y:S01]  /*1180*/  IMAD.IADD R6, R120, 0x1, -R3 ;  /* 0x0000000178067824 */ /* 0x000fe200078e0a03 */
[----:B------:R-:W-:Y:S02]  /*1190*/  @!P2 MOV R3, 0x400 ;  /* 0x000004000003a802 */ /* 0x000fe40000000f00 */
[----:B------:R-:W-:Y:S02]  /*11a0*/  ISETP.GE.AND P3, PT, R10, R18, PT ;  /* 0x000000120a00720c */ /* 0x000fe40003f66270 */
[----:B----4-:R-:W-:Y:S02]  /*11b0*/  @!P2 LEA R27, R25, R3, 0x18 ;  /* 0x00000003191ba211 */ /* 0x010fe400078ec0ff */
[----:B---3--:R-:W-:-:S02]  /*11c0*/  LEA.HI R4, R8, R7, RZ, 0x1 ;  /* 0x0000000708047211 */ /* 0x008fc400078f08ff */
        /* <DEDUP_REMOVED lines=36> */
.L_x_1590:
        /* <DEDUP_REMOVED lines=15> */
.L_x_1591:
[----:B------:R-:W-:Y:S01]  /*1500*/  @!P1 IMAD.X R7, RZ, RZ, R43, P5 ;  /* 0x000000ffff079224 */ /* 0x000fe200028e062b */
[----:B------:R-:W-:Y:S01]  /*1510*/  ISETP.NE.AND P5, PT, R33, RZ, PT ;  /* 0x000000ff2100720c */ /* 0x000fe20003fa5270 */
[----:B------:R-:W-:Y:S01]  /*1520*/  IMAD R0, R11, R12, RZ ;  /* 0x0000000c0b007224 */ /* 0x000fe200078e02ff */
[----:B------:R-:W-:Y:S01]  /*1530*/  @!P1 MOV R4, R16 ;  /* 0x0000001000049202 */ /* 0x000fe20000000f00 */
[----:B------:R-:W-:Y:S01]  /*1540*/  IMAD.WIDE.U32 R2, R10, R12, R28 ;  /* 0x0000000c0a027225 */ /* 0x000fe200078e001c */
[C---:B------:R-:W-:Y:S01]  /*1550*/  @!P1 LEA R23, R19.reuse, R23, 0x1 ;  /* 0x0000001713179211 */ /* 0x040fe200078e08ff */
[----:B------:R-:W-:Y:S01]  /*1560*/  ULDC.64 UR6, c[0x0][0x260] ;  /* 0x0000980000067ab9 */ /* 0x000fe20000000a00 */
[----:B------:R-:W-:Y:S01]  /*1570*/  SHF.R.S32.HI R14, RZ, 0x1f, R32 ;  /* 0x0000001fff0e7819 */ /* 0x000fe20000011420 */
[C---:B------:R-:W-:Y:S01]  /*1580*/  @!P2 IMAD R6, R19.reuse, 0x2, R27 ;  /* 0x000000021306a824 */ /* 0x040fe200078e021b */
[----:B------:R-:W-:Y:S01]  /*1590*/  IADD3 R2, P4, R8, R2, RZ ;  /* 0x0000000208027210 */ /* 0x000fe20007f9e0ff */
[----:B------:R-:W-:Y:S01]  /*15a0*/  IMAD R0, R10, R13, R0 ;  /* 0x0000000d0a007224 */ /* 0x000fe200078e0200 */
[C---:B------:R-:W-:Y:S01]  /*15b0*/  SHF.L.U64.HI R124, R12.reuse, 0x5, R13 ;  /* 0x000000050c7c7819 */ /* 0x040fe2000001020d */
        /* <DEDUP_REMOVED lines=9> */
[-C--:B------:R-:W-:Y:S01]  /*1650*/  @!P1 IMAD R0, R7, R34.reuse, RZ ;  /* 0x0000002207009224 */ /* 0x080fe200078e02ff */
[----:B------:R-:W-:Y:S01]  /*1660*/  SHF.R.S32.HI R16, RZ, 0x1f, R77 ;  /* 0x0000001fff107819 */ /* 0x000fe2000001144d */
[----:B------:R-:W-:Y:S01]  /*1670*/  @!P5 IMAD R22, R19, 0x2, R31 ;  /* 0x000000021316d824 */ /* 0x000fe200078e021f */
[----:B------:R-:W-:Y:S01]  /*1680*/  SHF.L.U32 R119, R12, 0x4, RZ ;  /* 0x000000040c777819 */ /* 0x000fe200000006ff */
[----:B------:R-:W-:Y:S01]  /*1690*/  @!P1 IMAD R9, R18, R35, R0 ;  /* 0x0000002312099224 */ /* 0x000fe200078e0200 */
[----:B------:R-:W-:Y:S01]  /*16a0*/  SHF.L.U64.HI R116, R12, 0x4, R13 ;  /* 0x000000040c747819 */ /* 0x000fe2000001020d */
[----:B------:R-:W-:Y:S01]  /*16b0*/  @!P1 IMAD.WIDE.U32 R4, R18, R34, R4 ;  /* 0x0000002212049225 */ /* 0x000fe200078e0004 */
[----:B------:R-:W-:Y:S01]  /*16c0*/  ULDC UR5, c[0x0][0x39c] ;  /* 0x0000e70000057ab9 */ /* 0x000fe20000000800 */
[----:B------:R-:W3:Y:S02]  /*16d0*/  @!P5 LDC.64 R18, c[0x0][0x218] ;  /* 0x00008600ff12db82 */ /* 0x000ee40000000a00 */
[----:B------:R-:W-:-:S04]  /*16e0*/  IMAD.WIDE.U32 R42, R32, UR6, R2 ;  /* 0x00000006202a7c25 */ /* 0x000fc8000f8e0002 */
[-C--:B------:R-:W-:Y:S01]  /*16f0*/  IMAD.WIDE.U32 R2, R10, R138.reuse, R28 ;  /* 0x0000008a0a027225 */ /* 0x080fe200078e001c */
[----:B------:R-:W-:Y:S03]  /*1700*/  STL.64 [R1+0x30], R42 ;  /* 0x0000302a01007387 */ /* 0x000fe60000100a00 */
[----:B------:R-:W-:Y:S01]  /*1710*/  IMAD R0, R11, R138, RZ ;  /* 0x0000008a0b007224 */ /* 0x000fe200078e02ff */
[----:B------:R-:W-:Y:S01]  /*1720*/  IADD3 R8, P2, R25, R2, RZ ;  /* 0x0000000219087210 */ /* 0x000fe20007f5e0ff */
[----:B------:R-:W-:Y:S01]  /*1730*/  IMAD.SHL.U32 R121, R12, 0x20, RZ ;  /* 0x000000200c797824 */ /* 0x000fe200078e00ff */
[----:B------:R-:W-:Y:S01]  /*1740*/  @!P1 IADD3 R2, R5, R9, RZ ;  /* 0x0000000905029210 */ /* 0x000fe20007ffe0ff */
[----:B------:R-:W-:Y:S01]  /*1750*/  IMAD R7, R10, R139, R0 ;  /* 0x0000008b0a077224 */ /* 0x000fe200078e0200 */
[----:B------:R-:W4:Y:S01]  /*1760*/  @!P3 LDC.64 R12, c[0x0][0x220] ;  /* 0x00008800ff0cbb82 */ /* 0x000f220000000a00 */
[----:B------:R-:W-:Y:S01]  /*1770*/  IMAD R0, R124, R77, RZ ;  /* 0x0000004d7c007224 */ /* 0x000fe200078e02ff */
[----:B------:R-:W-:Y:S01]  /*1780*/  STL [R1+0x24], R124 ;  /* 0x0000247c01007387 */ /* 0x000fe20000100800 */
[----:B--2---:R-:W-:Y:S01]  /*1790*/  IMAD R6, R14, UR6, RZ ;  /* 0x000000060e067c24 */ /* 0x004fe2000f8e02ff */
[----:B------:R-:W-:Y:S01]  /*17a0*/  IADD3.X R9, R30, R3, R7, P2, !PT ;  /* 0x000000031e097210 */ /* 0x000fe200017fe407 */
[----:B------:R-:W-:Y:S01]  /*17b0*/  IMAD.MOV.U32 R122, RZ, RZ, R42 ;  /* 0x000000ffff7a7224 */ /* 0x000fe200078e002a */
[----:B------:R-:W-:Y:S01]  /*17c0*/  STL [R1+0x20], R121 ;  /* 0x0000207901007387 */ /* 0x000fe20000100800 */
[----:B------:R-:W-:Y:S01]  /*17d0*/  IMAD R15, R32, UR7, R6 ;  /* 0x00000007200f7c24 */ /* 0x000fe2000f8e0206 */
[----:B------:R-:W2:Y:S01]  /*17e0*/  @!P6 LDC.64 R20, c[0x0][0x218] ;  /* 0x00008600ff14eb82 */ /* 0x000ea20000000a00 */
[----:B-1----:R-:W-:Y:S01]  /*17f0*/  @!P1 LEA R6, P4, R4, R26, 0x1 ;  /* 0x0000001a04069211 */ /* 0x002fe200078808ff */
[----:B------:R-:W-:Y:S01]  /*1800*/  IMAD R0, R16, R121, R0 ;  /* 0x0000007910007224 */ /* 0x000fe200078e0200 */
[----:B------:R-:W-:Y:S01]  /*1810*/  ULDC.64 UR6, c[0x0][0x268] ;  /* 0x00009a0000067ab9 */ /* 0x000fe20000000a00 */
[----:B------:R-:W-:Y:S01]  /*1820*/  IMAD.IADD R123, R43, 0x1, R15 ;  /* 0x000000012b7b7824 */ /* 0x000fe200078e020f */
[----:B------:R-:W-:Y:S01]  /*1830*/  @!P1 LEA.HI.X R7, R4, R27, R2, 0x1, P4 ;  /* 0x0000001b04079211 */ /* 0x000fe200020f0c02 */
[----:B------:R-:W-:-:S02]  /*1840*/  IMAD R5, R14, UR6, RZ ;  /* 0x000000060e057c24 */ /* 0x000fc4000f8e02ff */
[----:B------:R-:W-:Y:S01]  /*1850*/  IMAD.WIDE.U32 R2, R77, R121, R122 ;  /* 0x000000794d027225 */ /* 0x000fe200078e007a */
[----:B------:R-:W-:Y:S03]  /*1860*/  STL.64 [R1+0x18], R122 ;  /* 0x0000187a01007387 */ /* 0x000fe60000100a00 */
[----:B------:R-:W-:Y:S01]  /*1870*/  IMAD.IADD R0, R3, 0x1, R0 ;  /* 0x0000000103007824 */ /* 0x000fe200078e0200 */
[----:B---3--:R-:W-:Y:S01]  /*1880*/  @!P5 LEA R4, P4, R2, R18, 0x1 ;  /* 0x000000120204d211 */ /* 0x008fe200078808ff */
[----:B------:R-:W-:Y:S01]  /*1890*/  IMAD R14, R32, UR7, R5 ;  /* 0x00000007200e7c24 */ /* 0x000fe2000f8e0205 */
[----:B------:R-:W-:Y:S01]  /*18a0*/  @!P6 IADD3 R3, P2, R119, R2, RZ ;  /* 0x000000027703e210 */ /* 0x000fe20007f5e0ff */
[----:B------:R-:W-:Y:S01]  /*18b0*/  @!P1 LDGSTS.E.BYPASS.LTC128B.128 [R23+0x3800], desc[UR14][R6.64] ;  /* 0x0380000006179fae */ /* 0x000fe2000b901d4e */
[----:B------:R-:W-:Y:S01]  /*18c0*/  @!P5 LEA.HI.X R5, R2, R19, R0, 0x1, P4 ;  /* 0x000000130205d211 */ /* 0x000fe200020f0c00 */
[----:B------:R-:W-:-:S02]  /*18d0*/  IMAD.WIDE.U32 R24, R32, UR6, R8 ;  /* 0x0000000620187c25 */ /* 0x000fc4000f8e0008 */
[----:B------:R1:W-:Y:S02]  /*18e0*/  @!P1 LDGSTS.E.BYPASS.LTC128B.128 [R23+0x7800], desc[UR14][R6.64+0x80] ;  /* 0x0780008006179fae */ /* 0x0003e4000b901d4e */
[----:B------:R-:W-:Y:S01]  /*18f0*/  @!P6 IMAD.X R0, R116, 0x1, R0, P2 ;  /* 0x000000017400e824 */ /* 0x000fe200010e0600 */
[C---:B--2---:R-:W-:Y:S01]  /*1900*/  @!P6 LEA R2, P2, R3.reuse, R20, 0x1 ;  /* 0x000000140302e211 */ /* 0x044fe200078408ff */
[----:B------:R-:W-:Y:S03]  /*1910*/  @!P5 LDGSTS.E.BYPASS.LTC128B.128 [R22+0x8000], desc[UR14][R4.64] ;  /* 0x080000000416dfae */ /* 0x000fe6000b901d4e */
[----:B------:R-:W-:Y:S01]  /*1920*/  @!P6 LEA.HI.X R3, R3, R21, R0, 0x1, P2 ;  /* 0x000000150303e211 */ /* 0x000fe200010f0c00 */
[----:B------:R2:W-:Y:S01]  /*1930*/  @!P5 LDGSTS.E.BYPASS.LTC128B.128 [R22+0x9000], desc[UR14][R4.64+0x80] ;  /* 0x090000800416dfae */ /* 0x0005e2000b901d4e */
[----:B------:R-:W-:-:S03]  /*1940*/  SHF.L.U32 R0, R39, 0x6, RZ ;  /* 0x0000000627007819 */ /* 0x000fc600000006ff */
[----:B------:R-:W-:Y:S01]  /*1950*/  @!P6 LDGSTS.E.BYPASS.LTC128B.128 [R17+0x8800], desc[UR14][R2.64] ;  /* 0x088000000211efae */ /* 0x000fe2000b901d4e */
[----:B------:R-:W-:-:S03]  /*1960*/  LOP3.LUT R0, R0, 0x1c0, RZ, 0xc0, !PT ;  /* 0x000001c000007812 */ /* 0x000fc600078ec0ff */
[----:B------:R3:W-:Y:S04]  /*1970*/  @!P6 LDGSTS.E.BYPASS.LTC128B.128 [R17+0x9800], desc[UR14][R2.64+0x80] ;  /* 0x098000800211efae */ /* 0x0007e8000b901d4e */
[----:B------:R-:W0:Y:S04]  /*1980*/  LDGDEPBAR ;  /* 0x00000000000079af */ /* 0x000e280000000000 */
[----:B------:R-:W-:Y:S01]  /*1990*/  STL.64 [R1+0x28], R24 ;  /* 0x0000281801007387 */ /* 0x000fe20000100a00 */
[----:B-1----:R-:W-:Y:S01]  /*19a0*/  IMAD.SHL.U32 R6, R10, 0x8, RZ ;  /* 0x000000080a067824 */ /* 0x002fe200078e00ff */
[----:B------:R-:W-:Y:S01]  /*19b0*/  SHF.L.U32 R7, R38, 0x3, RZ ;  /* 0x0000000326077819 */ /* 0x000fe200000006ff */
[----:B------:R-:W1:Y:S03]  /*19c0*/  @!P0 LDC.64 R10, c[0x0][0x220] ;  /* 0x00008800ff0a8b82 */ /* 0x000e660000000a00 */
[----:B------:R-:W-:-:S02]  /*19d0*/  LOP3.LUT R8, R0, 0x8, R6, 0xf8, !PT ;  /* 0x0000000800087812 */ /* 0x000fc400078ef806 */
[----:B------:R-:W-:Y:S01]  /*19e0*/  SHF.R.U32.HI R6, RZ, 0x3, R0 ;  /* 0x00000003ff067819 */ /* 0x000fe20000011600 */
[----:B--2---:R-:W-:Y:S02]  /*19f0*/  IMAD R5, R16, R138, RZ ;  /* 0x0000008a10057224 */ /* 0x004fe400078e02ff */
[----:B------:R-:W-:Y:S01]  /*1a00*/  IMAD.SHL.U32 R4, R37, 0x40, RZ ;  /* 0x0000004025047824 */ /* 0x000fe200078e00ff */
[----:B------:R-:W-:Y:S01]  /*1a10*/  LOP3.LUT R9, R8, R6, RZ, 0x3c, !PT ;  /* 0x0000000608097212 */ /* 0x000fe200078e3cff */
[----:B------:R-:W-:Y:S01]  /*1a20*/  IMAD R5, R77, R139, R5 ;  /* 0x0000008b4d057224 */ /* 0x000fe200078e0205 */
[----:B------:R-:W-:Y:S02]  /*1a30*/  LEA.HI R8, R41, R120, RZ, 0x5 ;  /* 0x0000007829087211 */ /* 0x000fe400078f28ff */
[----:B------:R-:W-:Y:S01]  /*1a40*/  LOP3.LUT R4, R4, 0x1c0, RZ, 0xc0, !PT ;  /* 0x000001c004047812 */ /* 0x000fe200078ec0ff */
[----:B---3--:R-:W-:Y:S01]  /*1a50*/  IMAD.WIDE.U32 R2, R77, R138, RZ ;  /* 0x0000008a4d027225 */ /* 0x008fe200078e00ff */
[----:B------:R-:W-:-:S04]  /*1a60*/  DEPBAR.LE SB0, 0x0 ;  /* 0x000080000000791a */ /* 0x000fc80000000000 */
[----:B------:R-:W-:Y:S01]  /*1a70*/  IMAD.IADD R3, R3, 0x1, R5 ;  /* 0x0000000103037824 */ /* 0x000fe200078e0205 */
[----:B------:R-:W-:Y:S01]  /*1a80*/  BAR.SYNC.DEFER_BLOCKING 0x0 ;  /* 0x0000000000007b1d */ /* 0x000fe20000010000 */
[----:B------:R-:W-:Y:S01]  /*1a90*/  IMAD.IADD R5, R25, 0x1, R14 ;  /* 0x0000000119057824 */ /* 0x000fe200078e020e */
[----:B------:R-:W-:Y:S02]  /*1aa0*/  LEA R0, P1, R2, R24, 0x5 ;  /* 0x0000001802007211 */ /* 0x000fe400078228ff */
[----:B------:R-:W-:Y:S02]  /*1ab0*/  LOP3.LUT R7, R4, 0x8, R7, 0xf8, !PT ;  /* 0x0000000804077812 */ /* 0x000fe400078ef807 */
[----:B------:R-:W-:Y:S01]  /*1ac0*/  SHF.R.U32.HI R4, RZ, 0x3, R4 ;  /* 0x00000003ff047819 */ /* 0x000fe20000011604 */
[----:B------:R2:W-:Y:S01]  /*1ad0*/  STL [R1+0x38], R5 ;  /* 0x0000380501007387 */ /* 0x0005e20000100800 */
[----:B------:R-:W-:Y:S02]  /*1ae0*/  LEA.HI.X R2, R2, R5, R3, 0x5, P1 ;  /* 0x0000000502027211 */ /* 0x000fe400008f2c03 */
[----:B------:R-:W-:-:S02]  /*1af0*/  LOP3.LUT R118, R7, R4, RZ, 0x3c, !PT ;  /* 0x0000000407767212 */ /* 0x000fc400078e3cff */
[----:B----4-:R-:W-:Y:S02]  /*1b00*/  @!P3 LEA R4, P2, R0, R12, 0x1 ;  /* 0x0000000c0004b211 */ /* 0x010fe400078408ff */
[----:B------:R-:W-:Y:S02]  /*1b10*/  SHF.R.S32.HI R8, RZ, 0x5, R8 ;  /* 0x00000005ff087819 */ /* 0x000fe40000011408 */
[----:B------:R-:W-:Y:S02]  /*1b20*/  @!P0 LEA R3, P1, R138, R0, 0x4 ;  /* 0x000000008a038211 */ /* 0x000fe400078220ff */
[----:B------:R-:W-:Y:S02]  /*1b30*/  SHF.L.U32 R120, R120, 0x1, RZ ;  /* 0x0000000178787819 */ /* 0x000fe400000006ff */
[----:B-1----:R-:W-:Y:S01]  /*1b40*/  @!P0 LEA R6, P4, R3, R10, 0x1 ;  /* 0x0000000a03068211 */ /* 0x002fe200078808ff */
[----:B------:R-:W-:Y:S04]  /*1b50*/  @P3 STS.128 [R228+0xa000], RZ ;  /* 0x00a000ffe4003388 */ /* 0x000fe80000000c00 */
[----:B------:R-:W-:Y:S01]  /*1b60*/  @P3 STS.128 [R228+0xb000], RZ ;  /* 0x00b000ffe4003388 */ /* 0x000fe20000000c00 */
[----:B--2---:R-:W-:-:S04]  /*1b70*/  SHF.L.U32 R5, R36, 0x6, RZ ;  /* 0x0000000624057819 */ /* 0x004fc800000006ff */
[----:B------:R-:W-:Y:S02]  /*1b80*/  LOP3.LUT R117, R5, 0xfffffe00, RZ, 0xc0, !PT ;  /* 0xfffffe0005757812 */ /* 0x000fe400078ec0ff */
[----:B------:R-:W-:Y:S01]  /*1b90*/  @!P3 LEA.HI.X R5, R0, R13, R2, 0x1, P2 ;  /* 0x0000000d0005b211 */ /* 0x000fe200010f0c02 */
[----:B------:R-:W-:Y:S01]  /*1ba0*/  IMAD R0, R38, 0x200, R9 ;  /* 0x0000020026007824 */ /* 0x000fe200078e0209 */
[----:B------:R-:W-:Y:S01]  /*1bb0*/  @!P0 LEA.HI.X R2, R138, R2, R139, 0x4, P1 ;  /* 0x000000028a028211 */ /* 0x000fe200008f248b */
[----:B------:R-:W-:Y:S01]  /*1bc0*/  IMAD R8, R8, 0x400, R117 ;  /* 0x0000040008087824 */ /* 0x000fe200078e0275 */
[----:B------:R-:W-:Y:S01]  /*1bd0*/  R2P PR, R37, 0x6 ;  /* 0x0000000625007804 */ /* 0x000fe20000000000 */
[----:B------:R-:W-:Y:S01]  /*1be0*/  @!PT LDS RZ, [RZ] ;  /* 0x00000000fffff984 */ /* 0x000fe20000000800 */
[----:B------:R-:W-:Y:S01]  /*1bf0*/  @!PT LDS RZ, [RZ] ;  /* 0x00000000fffff984 */ /* 0x000fe20000000800 */
[----:B------:R-:W-:Y:S01]  /*1c00*/  @!PT LDS RZ, [RZ] ;  /* 0x00000000fffff984 */ /* 0x000fe20000000800 */
[----:B------:R-:W-:Y:S01]  /*1c10*/  @!P3 LDGSTS.E.BYPASS.LTC128B.128 [R228+0xa000], desc[UR14][R4.64] ;  /* 0x0a00000004e4bfae */ /* 0x000fe2000b901d4e */
[----:B------:R-:W-:Y:S01]  /*1c20*/  @!P0 LEA.HI.X R7, R3, R11, R2, 0x1, P4 ;  /* 0x0000000b03078211 */ /* 0x000fe200020f0c02 */
[----:B------:R-:W-:Y:S01]  /*1c30*/  IMAD.MOV.U32 R3, RZ, RZ, 0x10 ;  /* 0x00000010ff037424 */ /* 0x000fe200078e00ff */
[----:B------:R-:W-:Y:S01]  /*1c40*/  IADD3 R2, R118, R8, RZ ;  /* 0x0000000876027210 */ /* 0x000fe20007ffe0ff */
[----:B------:R-:W-:Y:S01]  /*1c50*/  @!P3 LDGSTS.E.BYPASS.LTC128B.128 [R228+0xb000], desc[UR14][R4.64+0x80] ;  /* 0x0b00008004e4bfae */ /* 0x000fe2000b901d4e */
[----:B------:R-:W-:-:S02]  /*1c60*/  LEA R212, R0, UR4, 0x1 ;  /* 0x0000000400d47c11 */ /* 0x000fc4000f8e08ff */
[----:B------:R-:W-:Y:S01]  /*1c70*/  LEA R214, R2, UR4, 0x1 ;  /* 0x0000000402d67c11 */ /* 0x000fe2000f8e08ff */
[----:B------:R-:W-:Y:S01]  /*1c80*/  @P0 STS.128 [R228+0xa800], RZ ;  /* 0x00a800ffe4000388 */ /* 0x000fe20000000c00 */
[----:B------:R-:W-:Y:S01]  /*1c90*/  IMAD.MOV.U32 R2, RZ, RZ, -0x20 ;  /* 0xffffffe0ff027424 */ /* 0x000fe200078e00ff */
[----:B------:R-:W-:Y:S01]  /*1ca0*/  SEL R3, R3, 0xfffffff0, !P1 ;  /* 0xfffffff003037807 */ /* 0x000fe20004800000 */
[C---:B------:R-:W-:Y:S01]  /*1cb0*/  VIADD R223, R212.reuse, 0x8020 ;  /* 0x00008020d4df7836 */ /* 0x040fe20000000000 */
[----:B------:R-:W-:Y:S01]  /*1cc0*/  @P0 STS.128 [R228+0xb800], RZ ;  /* 0x00b800ffe4000388 */ /* 0x000fe20000000c00 */
[----:B------:R-:W-:Y:S02]  /*1cd0*/  IADD3 R0, R212, 0x8000, RZ ;  /* 0x00008000d4007810 */ /* 0x000fe40007ffe0ff */
[----:B------:R-:W-:Y:S01]  /*1ce0*/  SEL R2, R2, 0x20, P2 ;  /* 0x0000002002027807 */ /* 0x000fe20001000000 */
[----:B------:R-:W-:Y:S01]  /*1cf0*/  @!PT LDS RZ, [RZ] ;  /* 0x00000000fffff984 */ /* 0x000fe20000000800 */
[----:B------:R-:W-:Y:S01]  /*1d00*/  @!PT LDS RZ, [RZ] ;  /* 0x00000000fffff984 */ /* 0x000fe20000000800 */
[----:B------:R-:W-:Y:S01]  /*1d10*/  @!PT LDS RZ, [RZ] ;  /* 0x00000000fffff984 */ /* 0x000fe20000000800 */
[----:B------:R-:W-:Y:S01]  /*1d20*/  @!P0 LDGSTS.E.BYPASS.LTC128B.128 [R228+0xa800], desc[UR14][R6.64] ;  /* 0x0a80000006e48fae */ /* 0x000fe2000b901d4e */
[----:B------:R-:W-:Y:S01]  /*1d30*/  R2P PR, R39, 0x6 ;  /* 0x0000000627007804 */ /* 0x000fe20000000000 */
[----:B------:R-:W-:Y:S01]  /*1d40*/  IMAD R216, R3, 0x2, R214 ;  /* 0x0000000203d87824 */ /* 0x000fe200078e02d6 */
[C---:B------:R-:W-:Y:S01]  /*1d50*/  LEA R222, R2.reuse, R214, 0x1 ;  /* 0x000000d602de7211 */ /* 0x040fe200078e08ff */
[----:B------:R1:W-:Y:S02]  /*1d60*/  @!P0 LDGSTS.E.BYPASS.LTC128B.128 [R228+0xb800], desc[UR14][R6.64+0x80] ;  /* 0x0b80008006e48fae */ /* 0x0003e4000b901d4e */
[----:B------:R-:W-:-:S02]  /*1d70*/  IMAD R220, R2, 0x2, R216 ;  /* 0x0000000202dc7824 */ /* 0x000fc400078e02d8 */
[----:B------:R-:W-:Y:S04]  /*1d80*/  LDSM.16.M88.4 R16, [R214] ;  /* 0x00000000d610783b */ /* 0x000fe80000000200 */
[----:B------:R-:W2:Y:S02]  /*1d90*/  LDSM.16.M88.4 R20, [R212+0x8000] ;  /* 0x00800000d414783b */ /* 0x000ea40000000200 */
[----:B------:R-:W-:Y:S01]  /*1da0*/  @P1 IADD3 R223, R0, -0x20, RZ ;  /* 0xffffffe000df1810 */ /* 0x000fe20007ffe0ff */
[----:B------:R-:W-:Y:S01]  /*1db0*/  IMAD.MOV.U32 R0, RZ, RZ, 0x40 ;  /* 0x00000040ff007424 */ /* 0x000fe200078e00ff */
[----:B------:R-:W3:Y:S04]  /*1dc0*/  LDSM.16.M88.4 R12, [R214+0x2000] ;  /* 0x00200000d60c783b */ /* 0x000ee80000000200 */
[----:B------:R-:W-:Y:S01]  /*1dd0*/  LDSM.16.M88.4 R8, [R216] ;  /* 0x00000000d808783b */ /* 0x000fe20000000200 */
[----:B------:R-:W-:-:S03]  /*1de0*/  SEL R0, R0, 0xffffffc0, !P2 ;  /* 0xffffffc000007807 */ /* 0x000fc60005000000 */
[----:B------:R-:W4:Y:S02]  /*1df0*/  LDSM.16.M88.4 R28, [R223] ;  /* 0x00000000df1c783b */ /* 0x000f240000000200 */
[----:B------:R-:W-:Y:S02]  /*1e00*/  IMAD.IADD R221, R212, 0x1, R0 ;  /* 0x00000001d4dd7824 */ /* 0x000fe400078e0200 */
[----:B------:R-:W-:Y:S01]  /*1e10*/  LDSM.16.M88.4 R40, [R222] ;  /* 0x00000000de28783b */ /* 0x000fe20000000200 */
[----:B------:R-:W-:-:S03]  /*1e20*/  IMAD.IADD R219, R0, 0x1, R223 ;  /* 0x0000000100db7824 */ /* 0x000fc600078e02df */
[----:B-1----:R-:W1:Y:S04]  /*1e30*/  LDSM.16.M88.4 R4, [R216+0x2000] ;  /* 0x00200000d804783b */ /* 0x002e680000000200 */
[----:B------:R-:W-:Y:S04]  /*1e40*/  LDSM.16.M88.4 R52, [R221+0x8000] ;  /* 0x00800000dd34783b */ /* 0x000fe80000000200 */
[----:B------:R-:W5:Y:S04]  /*1e50*/  LDSM.16.M88.4 R56, [R212+0x8800] ;  /* 0x00880000d438783b */ /* 0x000f680000000200 */
[----:B------:R-:W5:Y:S04]  /*1e60*/  LDSM.16.M88.4 R24, [R222+0x2000] ;  /* 0x00200000de18783b */ /* 0x000f680000000200 */
[----:B------:R-:W-:Y:S01]  /*1e70*/  LDSM.16.M88.4 R64, [R219] ;  /* 0x00000000db40783b */ /* 0x000fe20000000200 */
[-C--:B--2---:R-:W-:Y:S03]  /*1e80*/  HMMA.16816.F32 R36, R16, R20.reuse, RZ ;  /* 0x000000141024723c */ /* 0x084fe600000018ff */
[----:B------:R-:W2:Y:S04]  /*1e90*/  LDSM.16.M88.4 R48, [R220] ;  /* 0x00000000dc30783b */ /* 0x000ea80000000200 */
[----:B------:R-:W2:Y:S01]  /*1ea0*/  LDSM.16.M88.4 R60, [R223+0x800] ;  /* 0x00080000df3c783b */ /* 0x000ea20000000200 */
[C---:B---3--:R-:W-:Y:S03]  /*1eb0*/  HMMA.16816.F32 R32, R12.reuse, R20, RZ ;  /* 0x000000140c20723c */ /* 0x048fe600000018ff */
[----:B------:R-:W-:Y:S03]  /*1ec0*/  LDSM.16.M88.4 R100, [R212+0x9000] ;  /* 0x00900000d464783b */ /* 0x000fe60000000200 */
[-C--:B------:R-:W-:Y:S01]  /*1ed0*/  HMMA.16816.F32 R68, R12, R22.reuse, RZ ;  /* 0x000000160c44723c */ /* 0x080fe200000018ff */
[----:B------:R-:W-:Y:S04]  /*1ee0*/  LDSM.16.M88.4 R108, [R223+0x1000] ;  /* 0x00100000df6c783b */ /* 0x000fe80000000200 */
[----:B------:R-:W0:Y:S01]  /*1ef0*/  LDGDEPBAR ;  /* 0x00000000000079af */ /* 0x000e220000000000 */
[----:B------:R-:W-:Y:S06]  /*1f00*/  HMMA.16816.F32 R80, R16, R22, RZ ;  /* 0x000000161050723c */ /* 0x000fec00000018ff */
[-C--:B----4-:R-:W-:Y:S01]  /*1f10*/  HMMA.16816.F32 R44, R8, R28.reuse, R36 ;  /* 0x0000001c082c723c */ /* 0x090fe20000001824 */
[----:B------:R-:W3:Y:S05]  /*1f20*/  LDSM.16.M88.4 R36, [R220+0x2000] ;  /* 0x00200000dc24783b */ /* 0x000eea0000000200 */
[----:B-1----:R-:W-:Y:S06]  /*1f30*/  HMMA.16816.F32 R32, R4, R28, R32 ;  /* 0x0000001c0420723c */ /* 0x002fec0000001820 */
[C---:B-----5:R-:W-:Y:S06]  /*1f40*/  HMMA.16816.F32 R92, R12.reuse, R56, RZ ;  /* 0x000000380c5c723c */ /* 0x060fec00000018ff */
[----:B------:R-:W-:Y:S06]  /*1f50*/  HMMA.16816.F32 R84, R12, R58, RZ ;  /* 0x0000003a0c54723c */ /* 0x000fec00000018ff */
[-C--:B------:R-:W-:Y:S01]  /*1f60*/  HMMA.16816.F32 R88, R40, R52.reuse, R44 ;  /* 0x000000342858723c */ /* 0x080fe2000000182c */
[----:B------:R-:W1:Y:S05]  /*1f70*/  LDSM.16.M88.4 R44, [R214+0x4000] ;  /* 0x00400000d62c783b */ /* 0x000e6a0000000200 */
[----:B------:R-:W-:Y:S01]  /*1f80*/  HMMA.16816.F32 R96, R24, R52, R32 ;  /* 0x000000341860723c */ /* 0x000fe20000001820 */
[----:B------:R-:W-:Y:S05]  /*1f90*/  LDSM.16.M88.4 R32, [R214+0x6000] ;  /* 0x00600000d620783b */ /* 0x000fea0000000200 */
[----:B------:R-:W-:Y:S06]  /*1fa0*/  HMMA.16816.F32 R72, R16, R56, RZ ;  /* 0x000000381048723c */ /* 0x000fec00000018ff */
[-C--:B------:R-:W-:Y:S01]  /*1fb0*/  HMMA.16816.F32 R20, R4, R30.reuse, R68 ;  /* 0x0000001e0414723c */ /* 0x080fe20000001844 */
[----:B------:R-:W4:Y:S05]  /*1fc0*/  LDSM.16.M88.4 R68, [R221+0x8800] ;  /* 0x00880000dd44783b */ /* 0x000f2a0000000200 */
[----:B------:R-:W-:Y:S01]  /*1fd0*/  HMMA.16816.F32 R12, R8, R30, R80 ;  /* 0x0000001e080c723c */ /* 0x000fe20000001850 */
[----:B------:R-:W5:Y:S05]  /*1fe0*/  LDSM.16.M88.4 R28, [R216+0x4000] ;  /* 0x00400000d81c783b */ /* 0x000f6a0000000200 */
[----:B--2---:R-:W-:Y:S06]  /*1ff0*/  HMMA.16816.F32 R88, R48, R64, R88 ;  /* 0x000000403058723c */ /* 0x004fec0000001858 */
[----:B------:R-:W-:Y:S01]  /*2000*/  HMMA.16816.F32 R16, R16, R58, RZ ;  /* 0x0000003a1010723c */ /* 0x000fe200000018ff */
[----:B------:R-:W2:Y:S05]  /*2010*/  LDSM.16.M88.4 R56, [R219+0x800] ;  /* 0x00080000db38783b */ /* 0x000eaa0000000200 */
[C---:B------:R-:W-:Y:S06]  /*2020*/  HMMA.16816.F32 R92, R4.reuse, R60, R92 ;  /* 0x0000003c045c723c */ /* 0x040fec000000185c */
[----:B------:R-:W-:Y:S06]  /*2030*/  HMMA.16816.F32 R84, R4, R62, R84 ;  /* 0x0000003e0454723c */ /* 0x000fec0000001854 */
[----:B---3--:R-:W-:Y:S06]  /*2040*/  HMMA.16816.F32 R80, R36, R64, R96 ;  /* 0x000000402450723c */ /* 0x008fec0000001860 */
[----:B------:R-:W-:Y:S06]  /*2050*/  HMMA.16816.F32 R112, R8, R60, R72 ;  /* 0x0000003c0870723c */ /* 0x000fec0000001848 */
[-C--:B------:R-:W-:Y:S01]  /*2060*/  HMMA.16816.F32 R72, R24, R54.reuse, R20 ;  /* 0x000000361848723c */ /* 0x080fe20000001814 */
[----:B------:R-:W3:Y:S05]  /*2070*/  LDSM.16.M88.4 R20, [R216+0x6000] ;  /* 0x00600000d814783b */ /* 0x000eea0000000200 */
[----:B------:R-:W-:Y:S01]  /*2080*/  HMMA.16816.F32 R4, R40, R54, R12 ;  /* 0x000000362804723c */ /* 0x000fe2000000180c */
[----:B------:R-:W-:Y:S05]  /*2090*/  LDSM.16.M88.4 R52, [R221+0x9000] ;  /* 0x00900000dd34783b */ /* 0x000fea0000000200 */
[----:B-1----:R-:W-:Y:S06]  /*20a0*/  HMMA.16816.F32 R12, R44, R100, R88 ;  /* 0x000000642c0c723c */ /* 0x002fec0000001858 */
[----:B------:R-:W-:Y:S01]  /*20b0*/  HMMA.16816.F32 R88, R8, R62, R16 ;  /* 0x0000003e0858723c */ /* 0x000fe20000001810 */
[----:B------:R-:W1:Y:S04]  /*20c0*/  LDSM.16.M88.4 R16, [R222+0x4000] ;  /* 0x00400000de10783b */ /* 0x000e680000000200 */
[----:B------:R-:W-:Y:S01]  /*20d0*/  LDSM.16.M88.4 R60, [R219+0x1000] ;  /* 0x00100000db3c783b */ /* 0x000fe20000000200 */
[C---:B----4-:R-:W-:Y:S03]  /*20e0*/  HMMA.16816.F32 R96, R24.reuse, R68, R92 ;  /* 0x000000441860723c */ /* 0x050fe6000000185c */
[----:B------:R-:W-:Y:S03]  /*20f0*/  LDSM.16.M88.4 R8, [R220+0x4000] ;  /* 0x00400000dc08783b */ /* 0x000fe60000000200 */
[----:B------:R-:W-:Y:S01]  /*2100*/  HMMA.16816.F32 R84, R24, R70, R84 ;  /* 0x000000461854723c */ /* 0x000fe20000001854 */
[----:B------:R-:W4:Y:S05]  /*2110*/  LDSM.16.M88.4 R24, [R212+0x9800] ;  /* 0x00980000d418783b */ /* 0x000f2a0000000200 */
[----:B------:R-:W-:Y:S06]  /*2120*/  HMMA.16816.F32 R80, R32, R100, R80 ;  /* 0x000000642050723c */ /* 0x000fec0000001850 */
[-C--:B------:R-:W-:Y:S06]  /*2130*/  HMMA.16816.F32 R104, R36, R66.reuse, R72 ;  /* 0x000000422468723c */ /* 0x080fec0000001848 */
[----:B------:R-:W-:Y:S06]  /*2140*/  HMMA.16816.F32 R64, R48, R66, R4 ;  /* 0x000000423040723c */ /* 0x000fec0000001804 */
[----:B-----5:R-:W-:Y:S01]  /*2150*/  HMMA.16816.F32 R4, R28, R108, R12 ;  /* 0x0000006c1c04723c */ /* 0x020fe2000000180c */
[----:B------:R-:W5:Y:S05]  /*2160*/  LDSM.16.M88.4 R12, [R222+0x6000] ;  /* 0x00600000de0c783b */ /* 0x000f6a0000000200 */
[C---:B------:R-:W-:Y:S06]  /*2170*/  HMMA.16816.F32 R92, R40.reuse, R68, R112 ;  /* 0x00000044285c723c */ /* 0x040fec0000001870 */
[----:B------:R-:W-:Y:S06]  /*2180*/  HMMA.16816.F32 R72, R40, R70, R88 ;  /* 0x000000462848723c */ /* 0x000fec0000001858 */
[C---:B--2---:R-:W-:Y:S06]  /*2190*/  HMMA.16816.F32 R88, R36.reuse, R56, R96 ;  /* 0x000000382458723c */ /* 0x044fec0000001860 */
[----:B------:R-:W-:Y:S06]  /*21a0*/  HMMA.16816.F32 R40, R36, R58, R84 ;  /* 0x0000003a2428723c */ /* 0x000fec0000001854 */
[----:B---3--:R-:W-:Y:S06]  /*21b0*/  HMMA.16816.F32 R36, R20, R108, R80 ;  /* 0x0000006c1424723c */ /* 0x008fec0000001850 */
[----:B------:R-:W-:Y:S06]  /*21c0*/  HMMA.16816.F32 R64, R44, R102, R64 ;  /* 0x000000662c40723c */ /* 0x000fec0000001840 */
[----:B------:R-:W-:Y:S06]  /*21d0*/  HMMA.16816.F32 R84, R48, R56, R92 ;  /* 0x000000383054723c */ /* 0x000fec000000185c */
[----:B-1----:R-:W-:Y:S01]  /*21e0*/  HMMA.16816.F32 R68, R16, R52, R4 ;  /* 0x000000341044723c */ /* 0x002fe20000001804 */
[----:B------:R-:W1:Y:S05]  /*21f0*/  LDSM.16.M88.4 R4, [R220+0x6000] ;  /* 0x00600000dc04783b */ /* 0x000e6a0000000200 */
[C---:B------:R-:W-:Y:S06]  /*2200*/  HMMA.16816.F32 R80, R32.reuse, R102, R104 ;  /* 0x000000662050723c */ /* 0x040fec0000001868 */
[C---:B----4-:R-:W-:Y:S06]  /*2210*/  HMMA.16816.F32 R88, R32.reuse, R24, R88 ;  /* 0x000000182058723c */ /* 0x050fec0000001858 */
[----:B------:R-:W-:Y:S06]  /*2220*/  HMMA.16816.F32 R92, R32, R26, R40 ;  /* 0x0000001a205c723c */ /* 0x000fec0000001828 */
[----:B------:R-:W-:Y:S06]  /*2230*/  HMMA.16816.F32 R72, R48, R58, R72 ;  /* 0x0000003a3048723c */ /* 0x000fec0000001848 */
[----:B-----5:R-:W-:Y:S01]  /*2240*/  HMMA.16816.F32 R32, R12, R52, R36 ;  /* 0x000000340c20723c */ /* 0x020fe20000001824 */
[----:B------:R-:W2:Y:S05]  /*2250*/  LDSM.16.M88.4 R36, [R223+0x1800] ;  /* 0x00180000df24783b */ /* 0x000eaa0000000200 */
[----:B------:R-:W-:Y:S06]  /*2260*/  HMMA.16816.F32 R40, R28, R110, R64 ;  /* 0x0000006e1c28723c */ /* 0x000fec0000001840 */
[----:B------:R-:W-:Y:S06]  /*2270*/  HMMA.16816.F32 R56, R44, R24, R84 ;  /* 0x000000182c38723c */ /* 0x000fec0000001854 */
[----:B------:R-:W-:Y:S06]  /*2280*/  HMMA.16816.F32 R64, R8, R60, R68 ;  /* 0x0000003c0840723c */ /* 0x000fec0000001844 */
[----:B------:R-:W-:Y:S06]  /*2290*/  HMMA.16816.F32 R48, R20, R110, R80 ;  /* 0x0000006e1430723c */ /* 0x000fec0000001850 */
[----:B------:R-:W-:Y:S01]  /*22a0*/  HMMA.16816.F32 R72, R44, R26, R72 ;  /* 0x0000001a2c48723c */ /* 0x000fe20000001848 */
[----:B------:R-:W3:Y:S05]  /*22b0*/  LDSM.16.M88.4 R24, [R221+0x9800] ;  /* 0x00980000dd18783b */ /* 0x000eea0000000200 */
[----:B------:R-:W-:Y:S06]  /*22c0*/  HMMA.16816.F32 R44, R16, R54, R40 ;  /* 0x00000036102c723c */ /* 0x000fec0000001828 */
[----:B-1----:R-:W-:Y:S01]  /*22d0*/  HMMA.16816.F32 R68, R4, R60, R32 ;  /* 0x0000003c0444723c */ /* 0x002fe20000001820 */
[----:B------:R-:W-:Y:S01]  /*22e0*/  FMUL.FTZ R0, R64, UR5 ;  /* 0x0000000540007c20 */ /* 0x000fe20008410000 */
[----:B------:R-:W1:Y:S01]  /*22f0*/  LDSM.16.M88.4 R32, [R219+0x1800] ;  /* 0x00180000db20783b */ /* 0x000e620000000200 */
[----:B------:R-:W-:-:S04]  /*2300*/  DEPBAR.LE SB0, 0x0 ;  /* 0x000080000000791a */ /* 0x000fc80000000000 */
[----:B--2---:R-:W-:Y:S01]  /*2310*/  HMMA.16816.F32 R40, R28, R36, R56 ;  /* 0x000000241c28723c */ /* 0x004fe20000001838 */
[----:B------:R2:W-:Y:S05]  /*2320*/  MUFU.TANH R85, R0 ;  /* 0x0000000000557308 */ /* 0x0005ea0000002400 */
[----:B------:R-:W-:Y:S06]  /*2330*/  HMMA.16816.F32 R52, R12, R54, R48 ;  /* 0x000000360c34723c */ /* 0x000fec0000001830 */
[----:B------:R-:W-:Y:S01]  /*2340*/  HMMA.16816.F32 R56, R20, R36, R88 ;  /* 0x000000241438723c */ /* 0x000fe20000001858 */
[----:B--2---:R-:W-:-:S05]  /*2350*/  FMUL.FTZ R0, R65, UR5 ;  /* 0x0000000541007c20 */ /* 0x004fca0008410000 */
[----:B------:R-:W-:Y:S01]  /*2360*/  HMMA.16816.F32 R80, R8, R62, R44 ;  /* 0x0000003e0850723c */ /* 0x000fe2000000182c */
[----:B------:R2:W-:Y:S05]  /*2370*/  MUFU.TANH R84, R0 ;  /* 0x0000000000547308 */ /* 0x0005ea0000002400 */
[----:B------:R-:W-:Y:S06]  /*2380*/  HMMA.16816.F32 R44, R28, R38, R72 ;  /* 0x000000261c2c723c */ /* 0x000fec0000001848 */
[----:B---3--:R-:W-:Y:S06]  /*2390*/  HMMA.16816.F32 R48, R16, R24, R40 ;  /* 0x000000181030723c */ /* 0x008fec0000001828 */
[----:B------:R-:W-:Y:S01]  /*23a0*/  HMMA.16816.F32 R20, R20, R38, R92 ;  /* 0x000000261414723c */ /* 0x000fe2000000185c */
[----:B--2---:R-:W-:-:S04]  /*23b0*/  FMUL.FTZ R0, R66, UR5 ;  /* 0x0000000542007c20 */ /* 0x004fc80008410000 */
[----:B------:R2:W-:Y:S01]  /*23c0*/  MUFU.TANH R79, R0 ;  /* 0x00000000004f7308 */ /* 0x0005e20000002400 */
[----:B------:R-:W-:Y:S06]  /*23d0*/  HMMA.16816.F32 R52, R4, R62, R52 ;  /* 0x0000003e0434723c */ /* 0x000fec0000001834 */
[----:B------:R-:W-:Y:S06]  /*23e0*/  HMMA.16816.F32 R40, R12, R24, R56 ;  /* 0x000000180c28723c */ /* 0x000fec0000001838 */
[----:B------:R-:W-:Y:S01]  /*23f0*/  HMMA.16816.F32 R16, R16, R26, R44 ;  /* 0x0000001a1010723c */ /* 0x000fe2000000182c */
[----:B--2---:R-:W-:-:S05]  /*2400*/  FMUL.FTZ R0, R67, UR5 ;  /* 0x0000000543007c20 */ /* 0x004fca0008410000 */
[----:B-1----:R-:W-:Y:S01]  /*2410*/  HMMA.16816.F32 R64, R8, R32, R48 ;  /* 0x000000200840723c */ /* 0x002fe20000001830 */
[----:B------:R1:W-:Y:S05]  /*2420*/  MUFU.TANH R78, R0 ;  /* 0x00000000004e7308 */ /* 0x0003ea0000002400 */
[----:B------:R-:W-:Y:S06]  /*2430*/  HMMA.16816.F32 R12, R12, R26, R20 ;  /* 0x0000001a0c0c723c */ /* 0x000fec0000001814 */
[----:B------:R-:W-:Y:S06]  /*2440*/  HMMA.16816.F32 R28, R4, R32, R40 ;  /* 0x00000020041c723c */ /* 0x000fec0000001828 */
[----:B------:R-:W-:Y:S01]  /*2450*/  HMMA.16816.F32 R24, R8, R34, R16 ;  /* 0x000000220818723c */ /* 0x000fe20000001810 */
[----:B-1----:R-:W-:-:S04]  /*2460*/  FMUL.FTZ R0, R68, UR5 ;  /* 0x0000000544007c20 */ /* 0x002fc80008410000 */
[----:B------:R1:W-:Y:S07]  /*2470*/  MUFU.TANH R68, R0 ;  /* 0x0000000000447308 */ /* 0x0003ee0000002400 */
[----:B------:R-:W-:Y:S06]  /*2480*/  HMMA.16816.F32 R4, R4, R34, R12 ;  /* 0x000000220404723c */ /* 0x000fec000000180c */
[----:B------:R-:W-:Y:S01]  /*2490*/  FMUL.FTZ R28, R28, UR5 ;  /* 0x000000051c1c7c20 */ /* 0x000fe20008410000 */
[----:B------:R-:W-:Y:S01]  /*24a0*/  FMUL.FTZ R8, R31, UR5 ;  /* 0x000000051f087c20 */ /* 0x000fe20008410000 */
[----:B------:R-:W-:Y:S01]  /*24b0*/  FMUL.FTZ R30, R30, UR5 ;  /* 0x000000051e1e7c20 */ /* 0x000fe20008410000 */
[----:B-1----:R-:W-:Y:S01]  /*24c0*/  FMUL.FTZ R0, R69, UR5 ;  /* 0x0000000545007c20 */ /* 0x002fe20008410000 */
[----:B------:R-:W-:Y:S02]  /*24d0*/  MUFU.TANH R32, R28 ;  /* 0x0000001c00207308 */ /* 0x000fe40000002400 */
[----:B------:R-:W-:-:S06]  /*24e0*/  FMUL.FTZ R9, R24, UR5 ;  /* 0x0000000518097c20 */ /* 0x000fcc0008410000 */
[----:B------:R1:W-:Y:S06]  /*24f0*/  MUFU.TANH R61, R0 ;  /* 0x00000000003d7308 */ /* 0x0003ec0000002400 */
[----:B------:R-:W-:Y:S01]  /*2500*/  FMUL.FTZ R4, R4, UR5 ;  /* 0x0000000504047c20 */ /* 0x000fe20008410000 */
[----:B------:R-:W-:Y:S01]  /*2510*/  FMUL.FTZ R6, R6, UR5 ;  /* 0x0000000506067c20 */ /* 0x000fe20008410000 */
[----:B------:R-:W-:Y:S08]  /*2520*/  MUFU.TANH R13, R9 ;  /* 0x00000009000d7308 */ /* 0x000ff00000002400 */
[----:B------:R-:W-:Y:S01]  /*2530*/  MUFU.TANH R12, R4 ;  /* 0x00000004000c7308 */ /* 0x000fe20000002400 */
[----:B-1----:R-:W-:-:S07]  /*2540*/  FMUL.FTZ R0, R70, UR5 ;  /* 0x0000000546007c20 */ /* 0x002fce0008410000 */
[----:B------:R1:W2:Y:S08]  /*2550*/  MUFU.TANH R60, R0 ;  /* 0x00000000003c7308 */ /* 0x0002b00000002400 */
[----:B------:R-:W-:Y:S08]  /*2560*/  MUFU.TANH R28, R8 ;  /* 0x00000008001c7308 */ /* 0x000ff00000002400 */
[----:B------:R-:W-:Y:S01]  /*2570*/  MUFU.TANH R30, R30 ;  /* 0x0000001e001e7308 */ /* 0x000fe20000002400 */
[----:B-1----:R-:W-:-:S07]  /*2580*/  FMUL.FTZ R0, R71, UR5 ;  /* 0x0000000547007c20 */ /* 0x002fce0008410000 */
[----:B------:R1:W3:Y:S08]  /*2590*/  MUFU.TANH R58, R0 ;  /* 0x00000000003a7308 */ /* 0x0002f00000002400 */
[----:B------:R-:W4:Y:S01]  /*25a0*/  MUFU.TANH R21, R6 ;  /* 0x0000000600157308 */ /* 0x000f220000002400 */
[----:B-1----:R-:W-:-:S07]  /*25b0*/  FMUL.FTZ R0, R80, UR5 ;  /* 0x0000000550007c20 */ /* 0x002fce0008410000 */
        /* <DEDUP_REMOVED lines=17> */
[----:B-1----:R-:W-:-:S05]  /*26d0*/  LOP3.LUT R0, R120, 0x6, RZ, 0xc0, !PT ;  /* 0x0000000678007812 */ /* 0x002fca00078ec0ff */
[----:B------:R-:W-:-:S04]  /*26e0*/  IMAD R0, R77, 0x20, R0 ;  /* 0x000000204d007824 */ /* 0x000fc800078e0200 */
[C---:B------:R-:W-:Y:S01]  /*26f0*/  VIADD R10, R0.reuse, 0x8 ;  /* 0x00000008000a7836 */ /* 0x040fe20000000000 */
[C---:B------:R-:W-:Y:S01]  /*2700*/  IADD3 R9, R0.reuse, 0x9, RZ ;  /* 0x0000000900097810 */ /* 0x040fe20007ffe0ff */
[C---:B------:R-:W-:Y:S01]  /*2710*/  VIADD R4, R0.reuse, 0x18 ;  /* 0x0000001800047836 */ /* 0x040fe20000000000 */
[----:B------:R-:W-:Y:S01]  /*2720*/  IADD3 R8, R0, 0x1, RZ ;  /* 0x0000000100087810 */ /* 0x000fe20007ffe0ff */
[----:B------:R-:W-:Y:S01]  /*2730*/  BAR.SYNC.DEFER_BLOCKING 0x0 ;  /* 0x0000000000007b1d */ /* 0x000fe20000010000 */
[-C--:B------:R-:W-:Y:S01]  /*2740*/  ISETP.GE.AND P0, PT, R10, R76.reuse, PT ;  /* 0x0000004c0a00720c */ /* 0x080fe20003f06270 */
[----:B------:R-:W-:Y:S01]  /*2750*/  FMUL.FTZ R10, R7, UR5 ;  /* 0x00000005070a7c20 */ /* 0x000fe20008410000 */
[-C--:B------:R-:W-:Y:S02]  /*2760*/  ISETP.GE.AND P6, PT, R9, R76.reuse, PT ;  /* 0x0000004c0900720c */ /* 0x080fe40003fc6270 */
[----:B------:R-:W-:Y:S02]  /*2770*/  P2R R9, PR, RZ, 0x1 ;  /* 0x00000001ff097803 */ /* 0x000fe40000000000 */
[----:B------:R-:W-:-:S02]  /*2780*/  ISETP.GE.AND P0, PT, R0, R76, PT ;  /* 0x0000004c0000720c */ /* 0x000fc40003f06270 */
[-C--:B------:R-:W-:Y:S01]  /*2790*/  ISETP.GE.AND P3, PT, R4, R76.reuse, PT ;  /* 0x0000004c0400720c */ /* 0x080fe20003f66270 */
[----:B------:R-:W-:Y:S01]  /*27a0*/  FMUL.FTZ R4, R25, UR5 ;  /* 0x0000000519047c20 */ /* 0x000fe20008410000 */
[----:B--2---:R-:W-:Y:S02]  /*27b0*/  FSEL R22, R60, -INF , !P0 ;  /* 0xff8000003c167808 */ /* 0x004fe40004000000 */
[----:B------:R-:W-:Y:S01]  /*27c0*/  FSEL R20, R68, -INF , !P0 ;  /* 0xff80000044147808 */ /* 0x000fe20004000000 */
[----:B------:R1:W2:Y:S01]  /*27d0*/  MUFU.TANH R11, R4 ;  /* 0x00000004000b7308 */ /* 0x0002a20000002400 */
[----:B------:R-:W-:Y:S02]  /*27e0*/  FSEL R64, R79, -INF , !P0 ;  /* 0xff8000004f407808 */ /* 0x000fe40004000000 */
[----:B------:R-:W-:Y:S02]  /*27f0*/  FSEL R18, R85, -INF , !P0 ;  /* 0xff80000055127808 */ /* 0x000fe40004000000 */
[----:B------:R-:W-:Y:S01]  /*2800*/  ISETP.GE.AND P1, PT, R8, R76, PT ;  /* 0x0000004c0800720c */ /* 0x000fe20003f26270 */
[----:B------:R-:W-:Y:S01]  /*2810*/  VIADD R8, R0, 0x10 ;  /* 0x0000001000087836 */ /* 0x000fe20000000000 */
[----:B------:R-:W-:-:S02]  /*2820*/  ISETP.GE.AND P0, PT, R76, 0x21, PT ;  /* 0x000000214c00780c */ /* 0x000fc40003f06270 */
[----:B---3--:R-:W-:Y:S02]  /*2830*/  FSEL R23, R58, -INF , !P1 ;  /* 0xff8000003a177808 */ /* 0x008fe40004800000 */
[-C--:B------:R-:W-:Y:S02]  /*2840*/  ISETP.GE.AND P5, PT, R8, R76.reuse, PT ;  /* 0x0000004c0800720c */ /* 0x080fe40003fa6270 */
[C---:B------:R-:W-:Y:S02]  /*2850*/  IADD3 R8, R0.reuse, 0x11, RZ ;  /* 0x0000001100087810 */ /* 0x040fe40007ffe0ff */
[----:B------:R-:W-:Y:S02]  /*2860*/  IADD3 R0, R0, 0x19, RZ ;  /* 0x0000001900007810 */ /* 0x000fe40007ffe0ff */
[----:B------:R-:W-:Y:S01]  /*2870*/  ISETP.GE.AND P4, PT, R8, R76, PT ;  /* 0x0000004c0800720c */ /* 0x000fe20003f86270 */
[----:B------:R-:W-:Y:S01]  /*2880*/  FMUL.FTZ R8, R5, UR5 ;  /* 0x0000000505087c20 */ /* 0x000fe20008410000 */
[----:B------:R-:W-:-:S02]  /*2890*/  FSEL R19, R61, -INF , !P1 ;  /* 0xff8000003d137808 */ /* 0x000fc40004800000 */
[----:B------:R-:W-:Y:S02]  /*28a0*/  FSEL R63, R78, -INF , !P1 ;  /* 0xff8000004e3f7808 */ /* 0x000fe40004800000 */
[----:B------:R-:W-:Y:S02]  /*28b0*/  FSEL R24, R84, -INF , !P1 ;  /* 0xff80000054187808 */ /* 0x000fe40004800000 */
[----:B------:R-:W-:Y:S01]  /*28c0*/  ISETP.GE.AND P2, PT, R0, R76, PT ;  /* 0x0000004c0000720c */ /* 0x000fe20003f46270 */
[----:B-12-4-:R-:W-:-:S12]  /*28d0*/  @!P0 BRA `(.L_x_1592) ;  /* 0x00000000004c8947 */ /* 0x016fd80003800000 */
        /* <DEDUP_REMOVED lines=19> */
.L_x_1592:
[----:B------:R-:W-:Y:S01]  /*2a10*/  ISETP.NE.AND P1, PT, R9, RZ, PT ;  /* 0x000000ff0900720c */ /* 0x000fe20003f25270 */
[----:B-1----:R-:W1:Y:S01]  /*2a20*/  MUFU.TANH R5, R8 ;  /* 0x0000000800057308 */ /* 0x002e620000002400 */
[----:B------:R-:W-:Y:S02]  /*2a30*/  FMNMX.FTZ R0, R20, R19, !PT ;  /* 0x0000001314007209 */ /* 0x000fe40007810000 */
[----:B------:R-:W-:Y:S02]  /*2a40*/  FSEL R15, R37, -INF , !P1 ;  /* 0xff800000250f7808 */ /* 0x000fe40004800000 */
[----:B------:R-:W-:Y:S02]  /*2a50*/  FSEL R16, R36, -INF , !P6 ;  /* 0xff80000024107808 */ /* 0x000fe40007000000 */
[----:B------:R-:W-:Y:S01]  /*2a60*/  FMNMX.FTZ R0, R15, R0, !PT ;  /* 0x000000000f007209 */ /* 0x000fe20007810000 */
[----:B------:R2:W3:Y:S01]  /*2a70*/  MUFU.TANH R6, R10 ;  /* 0x0000000a00067308 */ /* 0x0004e20000002400 */
        /* <DEDUP_REMOVED lines=14> */
[----:B-1----:R-:W-:Y:S01]  /*2b60*/  FSEL R55, R5, -INF , !P2 ;  /* 0xff80000005377808 */ /* 0x002fe20005000000 */
[----:B------:R-:W-:Y:S01]  /*2b70*/  FMUL.FTZ R5, R82, UR5 ;  /* 0x0000000552057c20 */ /* 0x000fe20008410000 */
[----:B------:R-:W-:Y:S02]  /*2b80*/  FMNMX.FTZ R0, R57, R0, !PT ;  /* 0x0000000039007209 */ /* 0x000fe40007810000 */
[----:B------:R-:W-:Y:S02]  /*2b90*/  FSEL R68, R13, -INF , !P3 ;  /* 0xff8000000d447808 */ /* 0x000fe40005800000 */
[----:B------:R-:W-:Y:S01]  /*2ba0*/  FMNMX.FTZ R4, R65, R4, !PT ;  /* 0x0000000441047209 */ /* 0x000fe20007810000 */
[----:B------:R1:W-:Y:S01]  /*2bb0*/  MUFU.TANH R13, R5 ;  /* 0x00000005000d7308 */ /* 0x0003e20000002400 */
[----:B------:R-:W-:-:S02]  /*2bc0*/  FMNMX.FTZ R134, R55, R0, !PT ;  /* 0x0000000037867209 */ /* 0x000fc40007810000 */
[----:B--2---:R-:W-:Y:S02]  /*2bd0*/  FSEL R10, R39, -INF , !P1 ;  /* 0xff800000270a7808 */ /* 0x004fe40004800000 */
[----:B------:R-:W-:Y:S01]  /*2be0*/  FMNMX.FTZ R0, R22, R23, !PT ;  /* 0x0000001716007209 */ /* 0x000fe20007810000 */
[----:B------:R-:W2:Y:S01]  /*2bf0*/  SHFL.BFLY PT, R7, R134, 0x2, 0x1f ;  /* 0x0c401f0086077f89 */ /* 0x000ea200000e0000 */
[----:B------:R-:W-:Y:S02]  /*2c00*/  FSEL R69, R11, -INF , !P2 ;  /* 0xff8000000b457808 */ /* 0x000fe40005000000 */
[----:B------:R-:W-:Y:S02]  /*2c10*/  FMNMX.FTZ R4, R68, R4, !PT ;  /* 0x0000000444047209 */ /* 0x000fe40007810000 */
[----:B------:R-:W-:Y:S02]  /*2c20*/  FSEL R17, R38, -INF , !P6 ;  /* 0xff80000026117808 */ /* 0x000fe40007000000 */
[----:B------:R-:W-:-:S02]  /*2c30*/  FMNMX.FTZ R0, R10, R0, !PT ;  /* 0x000000000a007209 */ /* 0x000fc40007810000 */
[----:B------:R-:W-:Y:S02]  /*2c40*/  FMNMX.FTZ R4, R69, R4, !PT ;  /* 0x0000000445047209 */ /* 0x000fe40007810000 */
[----:B------:R-:W-:Y:S01]  /*2c50*/  FSEL R51, R30, -INF , !P5 ;  /* 0xff8000001e337808 */ /* 0x000fe20006800000 */
[----:B-1----:R-:W-:Y:S01]  /*2c60*/  FMUL.FTZ R5, R83, UR5 ;  /* 0x0000000553057c20 */ /* 0x002fe20008410000 */
[----:B------:R-:W-:Y:S01]  /*2c70*/  FMNMX.FTZ R0, R17, R0, !PT ;  /* 0x0000000011007209 */ /* 0x000fe20007810000 */
[----:B------:R-:W1:Y:S01]  /*2c80*/  SHFL.BFLY PT, R136, R4, 0x2, 0x1f ;  /* 0x0c401f0004887f89 */ /* 0x000e6200000e0000 */
[----:B------:R-:W-:Y:S01]  /*2c90*/  FSEL R50, R28, -INF , !P4 ;  /* 0xff8000001c327808 */ /* 0x000fe20006000000 */
[----:B------:R4:W5:Y:S01]  /*2ca0*/  MUFU.TANH R48, R5 ;  /* 0x0000000500307308 */ /* 0x0009620000002400 */
[----:B------:R-:W-:Y:S02]  /*2cb0*/  FMNMX.FTZ R0, R51, R0, !PT ;  /* 0x0000000033007209 */ /* 0x000fe40007810000 */
[----:B------:R-:W-:-:S02]  /*2cc0*/  FSEL R52, R21, -INF , !P3 ;  /* 0xff80000015347808 */ /* 0x000fc40005800000 */
[----:B------:R-:W-:Y:S02]  /*2cd0*/  FMNMX.FTZ R0, R50, R0, !PT ;  /* 0x0000000032007209 */ /* 0x000fe40007810000 */
[----:B---3--:R-:W-:Y:S02]  /*2ce0*/  FSEL R53, R6, -INF , !P2 ;  /* 0xff80000006357808 */ /* 0x008fe40005000000 */
[----:B------:R-:W-:Y:S02]  /*2cf0*/  FMNMX.FTZ R0, R52, R0, !PT ;  /* 0x0000000034007209 */ /* 0x000fe40007810000 */
[----:B--2---:R-:W-:Y:S02]  /*2d00*/  FMNMX.FTZ R134, R134, R7, !PT ;  /* 0x0000000786867209 */ /* 0x004fe40007810000 */
[----:B------:R-:W-:-:S03]  /*2d10*/  FMNMX.FTZ R0, R53, R0, !PT ;  /* 0x0000000035007209 */ /* 0x000fc60007810000 */
[----:B------:R-:W2:Y:S01]  /*2d20*/  SHFL.BFLY PT, R8, R134, 0x1, 0x1f ;  /* 0x0c201f0086087f89 */ /* 0x000ea200000e0000 */
[----:B----4-:R-:W-:Y:S01]  /*2d30*/  FMUL.FTZ R5, R27, UR5 ;  /* 0x000000051b057c20 */ /* 0x010fe20008410000 */
[----:B-----5:R-:W-:Y:S02]  /*2d40*/  FSEL R48, R48, -INF , !P6 ;  /* 0xff80000030307808 */ /* 0x020fe40007000000 */
[----:B------:R-:W3:Y:S01]  /*2d50*/  SHFL.BFLY PT, R6, R0, 0x2, 0x1f ;  /* 0x0c401f0000067f89 */ /* 0x000ee200000e0000 */
[----:B-1----:R-:W-:Y:S01]  /*2d60*/  FMNMX.FTZ R136, R4, R136, !PT ;  /* 0x0000008804887209 */ /* 0x002fe20007810000 */
[----:B------:R-:W-:Y:S01]  /*2d70*/  FMUL.FTZ R4, R66, UR5 ;  /* 0x0000000542047c20 */ /* 0x000fe20008410000 */
[----:B------:R-:W-:Y:S01]  /*2d80*/  FSEL R66, R13, -INF , !P1 ;  /* 0xff8000000d427808 */ /* 0x000fe20004800000 */
[----:B------:R-:W1:Y:S02]  /*2d90*/  MUFU.TANH R5, R5 ;  /* 0x0000000500057308 */ /* 0x000e640000002400 */
[----:B------:R-:W4:Y:S06]  /*2da0*/  SHFL.BFLY PT, R7, R136, 0x1, 0x1f ;  /* 0x0c201f0088077f89 */ /* 0x000f2c00000e0000 */
[----:B------:R5:W4:Y:S01]  /*2db0*/  MUFU.TANH R12, R4 ;  /* 0x00000004000c7308 */ /* 0x000b220000002400 */
[----:B--2---:R-:W-:-:S02]  /*2dc0*/  FMNMX.FTZ R134, R134, R8, !PT ;  /* 0x0000000886867209 */ /* 0x004fc40007810000 */
[----:B-1----:R-:W-:Y:S02]  /*2dd0*/  FSEL R62, R5, -INF , !P2 ;  /* 0xff800000053e7808 */ /* 0x002fe40005000000 */
[----:B---3--:R-:W-:Y:S02]  /*2de0*/  FMNMX.FTZ R6, R0, R6, !PT ;  /* 0x0000000600067209 */ /* 0x008fe40007810000 */
[----:B------:R-:W-:-:S03]  /*2df0*/  FSETP.NEU.FTZ.AND P1, PT, R134, -INF , PT ;  /* 0xff8000008600780b */ /* 0x000fc60003f3d000 */
[----:B------:R-:W1:Y:S01]  /*2e00*/  SHFL.BFLY PT, R133, R6, 0x1, 0x1f ;  /* 0x0c201f0006857f89 */ /* 0x000e6200000e0000 */
[----:B-----5:R-:W-:Y:S01]  /*2e10*/  FMUL.FTZ R4, R67, UR5 ;  /* 0x0000000543047c20 */ /* 0x020fe20008410000 */
[----:B----4-:R-:W-:Y:S02]  /*2e20*/  FSEL R49, R12, -INF , !P5 ;  /* 0xff8000000c317808 */ /* 0x010fe40006800000 */
[----:B------:R-:W-:Y:S01]  /*2e30*/  FMNMX.FTZ R136, R136, R7, !PT ;  /* 0x0000000788887209 */ /* 0x000fe20007810000 */
[----:B------:R2:W3:Y:S02]  /*2e40*/  MUFU.TANH R11, R4 ;  /* 0x00000004000b7308 */ /* 0x0004e40000002400 */
[----:B--2---:R-:W-:Y:S01]  /*2e50*/  FMUL.FTZ R4, R26, UR5 ;  /* 0x000000051a047c20 */ /* 0x004fe20008410000 */
[----:B---3--:R-:W-:Y:S01]  /*2e60*/  FSEL R54, R11, -INF , !P4 ;  /* 0xff8000000b367808 */ /* 0x008fe20006000000 */
[----:B------:R-:W-:Y:S01]  /*2e70*/  ULDC UR5, c[0x0][0x2ec] ;  /* 0x0000bb0000057ab9 */ /* 0x000fe20000000800 */
[----:B-1----:R-:W-:-:S03]  /*2e80*/  FMNMX.FTZ R133, R6, R133, !PT ;  /* 0x0000008506857209 */ /* 0x002fc60007810000 */
[----:B------:R1:W2:Y:S01]  /*2e90*/  MUFU.TANH R9, R4 ;  /* 0x0000000400097308 */ /* 0x0002a20000002400 */
[----:B------:R-:W-:Y:S01]  /*2ea0*/  FMUL.FTZ R14, R136, UR5 ;  /* 0x00000005880e7c20 */ /* 0x000fe20008410000 */
[----:B------:R-:W-:Y:S01]  /*2eb0*/  FMUL.FTZ R13, R134, UR5 ;  /* 0x00000005860d7c20 */ /* 0x000fe20008410000 */
[----:B------:R-:W-:-:S04]  /*2ec0*/  FMUL.FTZ R12, R133, UR5 ;  /* 0x00000005850c7c20 */ /* 0x000fc80008410000 */
[----:B------:R-:W-:Y:S02]  /*2ed0*/  FSEL R13, R13, RZ, P1 ;  /* 0x000000ff0d0d7208 */ /* 0x000fe40000800000 */
[----:B------:R-:W-:-:S04]  /*2ee0*/  FSETP.NEU.FTZ.AND P1, PT, R133, -INF , PT ;  /* 0xff8000008500780b */ /* 0x000fc80003f3d000 */
[----:B------:R-:W-:Y:S02]  /*2ef0*/  FSEL R12, R12, RZ, P1 ;  /* 0x000000ff0c0c7208 */ /* 0x000fe40000800000 */
[----:B-1----:R-:W-:Y:S02]  /*2f00*/  FMNMX.FTZ R4, R64, R63, !PT ;  /* 0x0000003f40047209 */ /* 0x002fe40007810000 */
[----:B--2---:R-:W-:Y:S02]  /*2f10*/  FSEL R61, R9, -INF , !P3 ;  /* 0xff800000093d7808 */ /* 0x004fe40005800000 */
[----:B------:R-:W-:Y:S02]  /*2f20*/  FMNMX.FTZ R0, R66, R4, !PT ;  /* 0x0000000442007209 */ /* 0x000fe40007810000 */
[----:B------:R-:W-:Y:S02]  /*2f30*/  FSETP.NEU.FTZ.AND P3, PT, R136, -INF , PT ;  /* 0xff8000008800780b */ /* 0x000fe40003f7d000 */
[----:B------:R-:W-:-:S02]  /*2f40*/  FMNMX.FTZ R0, R48, R0, !PT ;  /* 0x0000000030007209 */ /* 0x000fc40007810000 */
[----:B------:R-:W-:Y:S02]  /*2f50*/  FSEL R14, R14, RZ, P3 ;  /* 0x000000ff0e0e7208 */ /* 0x000fe40001800000 */
[----:B------:R-:W-:-:S04]  /*2f60*/  FMNMX.FTZ R0, R49, R0, !PT ;  /* 0x0000000031007209 */ /* 0x000fc80007810000 */
[----:B------:R-:W-:-:S04]  /*2f70*/  FMNMX.FTZ R0, R54, R0, !PT ;  /* 0x0000000036007209 */ /* 0x000fc80007810000 */
[----:B------:R-:W-:Y:S01]  /*2f80*/  FMNMX.FTZ R4, R61, R0, !PT ;  /* 0x000000003d047209 */ /* 0x000fe20007810000 */
[----:B------:R-:W-:-:S03]  /*2f90*/  FFMA.FTZ R0, R18, UR5, -R14 ;  /* 0x0000000512007c23 */ /* 0x000fc6000801080e */
[----:B------:R-:W-:Y:S01]  /*2fa0*/  FMNMX.FTZ R4, R62, R4, !PT ;  /* 0x000000043e047209 */ /* 0x000fe20007810000 */
[----:B------:R1:W-:Y:S04]  /*2fb0*/  MUFU.EX2 R70, R0 ;  /* 0x0000000000467308 */ /* 0x0003e80000000800 */
[----:B------:R-:W2:Y:S01]  /*2fc0*/  SHFL.BFLY PT, R5, R4, 0x2, 0x1f ;  /* 0x0c401f0004057f89 */ /* 0x000ea200000e0000 */
[----:B-1----:R-:W-:-:S04]  /*2fd0*/  FFMA.FTZ R0, R20, UR5, -R13 ;  /* 0x0000000514007c23 */ /* 0x002fc8000801080d */
[----:B------:R1:W-:Y:S01]  /*2fe0*/  MUFU.EX2 R80, R0 ;  /* 0x0000000000507308 */ /* 0x0003e20000000800 */
[----:B--2---:R-:W-:Y:S01]  /*2ff0*/  FMNMX.FTZ R4, R4, R5, !PT ;  /* 0x0000000504047209 */ /* 0x004fe20007810000 */
[----:B------:R-:W-:-:S04]  /*3000*/  FFMA.FTZ R5, R22, UR5, -R12 ;  /* 0x0000000516057c23 */ /* 0x000fc8000801080c */
[----:B------:R-:W2:Y:S02]  /*3010*/  SHFL.BFLY PT, R135, R4, 0x1, 0x1f ;  /* 0x0c201f0004877f89 */ /* 0x000ea400000e0000 */
[----:B------:R-:W-:Y:S01]  /*3020*/  MUFU.EX2 R252, R5 ;  /* 0x0000000500fc7308 */ /* 0x000fe20000000800 */
[----:B-1----:R-:W-:-:S07]  /*3030*/  FFMA.FTZ R0, R19, UR5, -R13 ;  /* 0x0000000513007c23 */ /* 0x002fce000801080d */
[----:B------:R1:W3:Y:S01]  /*3040*/  MUFU.EX2 R71, R0 ;  /* 0x0000000000477308 */ /* 0x0002e20000000800 */
[----:B--2---:R-:W-:Y:S01]  /*3050*/  FMNMX.FTZ R135, R4, R135, !PT ;  /* 0x0000008704877209 */ /* 0x004fe20007810000 */
[----:B-1----:R-:W-:Y:S01]  /*3060*/  FFMA.FTZ R0, R15, UR5, -R13 ;  /* 0x000000050f007c23 */ /* 0x002fe2000801080d */
[----:B---3--:R-:W-:Y:S02]  /*3070*/  F2FP.F16.F32.PACK_AB R4, R71, R80 ;  /* 0x000000504704723e */ /* 0x008fe400000000ff */
[----:B------:R-:W-:-:S03]  /*3080*/  FSETP.NEU.FTZ.AND P1, PT, R135, -INF , PT ;  /* 0xff8000008700780b */ /* 0x000fc60003f3d000 */
        /* <DEDUP_REMOVED lines=9> */
[----:B------:R-:W-:Y:S01]  /*3120*/  LDSM.16.MT88.4 R36, [R213+0xa000] ;  /* 0x00a00000d524783b */ /* 0x000fe20000004200 */
[----:B------:R-:W-:Y:S02]  /*3130*/  IMAD R218, R2, 0x2, R213 ;  /* 0x0000000202da7824 */ /* 0x000fe400078e02d5 */
[----:B------:R-:W-:Y:S01]  /*3140*/  FFMA.FTZ R3, R56, UR5, -R14 ;  /* 0x0000000538037c23 */ /* 0x000fe2000801080e */
[----:B------:R-:W-:Y:S02]  /*3150*/  IMAD R217, R2, 0x2, R215 ;  /* 0x0000000202d97824 */ /* 0x000fe400078e02d7 */
[----:B------:R-:W-:Y:S01]  /*3160*/  FMUL.FTZ R2, R135, UR5 ;  /* 0x0000000587027c20 */ /* 0x000fe20008410000 */
[----:B------:R-:W3:Y:S01]  /*3170*/  LDSM.16.MT88.4 R32, [R215+0xa000] ;  /* 0x00a00000d720783b */ /* 0x000ee20000004200 */
[----:B------:R-:W-:Y:S03]  /*3180*/  MUFU.EX2 R141, R3 ;  /* 0x00000003008d7308 */ /* 0x000fe60000000800 */
[----:B------:R-:W4:Y:S04]  /*3190*/  LDSM.16.MT88.4 R28, [R218+0xa000] ;  /* 0x00a00000da1c783b */ /* 0x000f280000004200 */
[----:B------:R-:W5:Y:S01]  /*31a0*/  LDSM.16.MT88.4 R20, [R213+0xb000] ;  /* 0x00b00000d514783b */ /* 0x000f620000004200 */
[----:B-1----:R-:W-:Y:S01]  /*31b0*/  FFMA.FTZ R0, R10, UR5, -R12 ;  /* 0x000000050a007c23 */ /* 0x002fe2000801080c */
[----:B--2---:R-:W-:-:S02]  /*31c0*/  F2FP.F16.F32.PACK_AB R5, R231, R252 ;  /* 0x000000fce705723e */ /* 0x004fc400000000ff */
[----:B------:R-:W-:Y:S01]  /*31d0*/  LDSM.16.MT88.4 R40, [R218+0xb000] ;  /* 0x00b00000da28783b */ /* 0x000fe20000004200 */
[----:B------:R1:W-:Y:S03]  /*31e0*/  MUFU.EX2 R142, R0 ;  /* 0x00000000008e7308 */ /* 0x0003e60000000800 */
[----:B------:R-:W-:Y:S04]  /*31f0*/  LDSM.16.MT88.4 R96, [R215+0xb800] ;  /* 0x00b80000d760783b */ /* 0x000fe80000004200 */
[----:B------:R-:W-:Y:S04]  /*3200*/  LDSM.16.MT88.4 R156, [R213+0xa800] ;  /* 0x00a80000d59c783b */ /* 0x000fe80000004200 */
[----:B------:R-:W-:Y:S04]  /*3210*/  LDSM.16.MT88.4 R172, [R215+0xa800] ;  /* 0x00a80000d7ac783b */ /* 0x000fe80000004200 */
[----:B------:R-:W-:Y:S01]  /*3220*/  LDSM.16.MT88.4 R112, [R218+0xb800] ;  /* 0x00b80000da70783b */ /* 0x000fe20000004200 */
[----:B-1----:R-:W-:-:S03]  /*3230*/  FFMA.FTZ R0, R17, UR5, -R12 ;  /* 0x0000000511007c23 */ /* 0x002fc6000801080c */
[----:B------:R-:W-:Y:S01]  /*3240*/  LDSM.16.MT88.4 R16, [R215+0xb000] ;  /* 0x00b00000d710783b */ /* 0x000fe20000004200 */
[----:B------:R1:W2:Y:S02]  /*3250*/  MUFU.EX2 R143, R0 ;  /* 0x00000000008f7308 */ /* 0x0002a40000000800 */
[--C-:B-1----:R-:W-:Y:S01]  /*3260*/  FFMA.FTZ R0, R24, UR5, -R14.reuse ;  /* 0x0000000518007c23 */ /* 0x102fe2000801080e */
[----:B--2---:R-:W-:Y:S01]  /*3270*/  F2FP.F16.F32.PACK_AB R7, R143, R142 ;  /* 0x0000008e8f07723e */ /* 0x004fe200000000ff */
[----:B------:R-:W1:Y:S04]  /*3280*/  LDSM.16.MT88.4 R24, [R217+0xa000] ;  /* 0x00a00000d918783b */ /* 0x000e680000004200 */
[----:B------:R2:W4:Y:S02]  /*3290*/  MUFU.EX2 R230, R0 ;  /* 0x0000000000e67308 */ /* 0x0005240000000800 */
[C---:B---3--:R-:W-:Y:S06]  /*32a0*/  HMMA.16816.F32 R160, R4.reuse, R32, RZ ;  /* 0x0000002004a0723c */ /* 0x048fec00000018ff */
[C---:B------:R-:W-:Y:S06]  /*32b0*/  HMMA.16816.F32 R144, R4.reuse, R36, RZ ;  /* 0x000000240490723c */ /* 0x040fec00000018ff */
[C---:B------:R-:W-:Y:S01]  /*32c0*/  HMMA.16816.F32 R152, R4.reuse, R38, RZ ;  /* 0x000000260498723c */ /* 0x040fe200000018ff */
[----:B--2---:R-:W-:Y:S01]  /*32d0*/  FFMA.FTZ R0, R44, UR5, -R14 ;  /* 0x000000052c007c23 */ /* 0x004fe2000801080e */
[----:B----4-:R-:W-:Y:S01]  /*32e0*/  F2FP.F16.F32.PACK_AB R8, R230, R70 ;  /* 0x00000046e608723e */ /* 0x010fe200000000ff */
[----:B------:R-:W2:Y:S02]  /*32f0*/  LDSM.16.MT88.4 R44, [R217+0xb000] ;  /* 0x00b00000d92c783b */ /* 0x000ea40000004200 */
[----:B------:R3:W4:Y:S01]  /*3300*/  MUFU.EX2 R140, R0 ;  /* 0x00000000008c7308 */ /* 0x0007220000000800 */
[C---:B------:R-:W-:Y:S06]  /*3310*/  HMMA.16816.F32 R72, R4.reuse, R28, RZ ;  /* 0x0000001c0448723c */ /* 0x040fec00000018ff */
[C---:B-----5:R-:W-:Y:S06]  /*3320*/  HMMA.16816.F32 R84, R4.reuse, R20, RZ ;  /* 0x000000140454723c */ /* 0x060fec00000018ff */
[----:B------:R-:W-:Y:S01]  /*3330*/  HMMA.16816.F32 R168, R4, R34, RZ ;  /* 0x0000002204a8723c */ /* 0x000fe200000018ff */
[----:B---3--:R-:W-:-:S02]  /*3340*/  FSEL R0, R2, RZ, P1 ;  /* 0x000000ff02007208 */ /* 0x008fc40000800000 */
[----:B----4-:R-:W-:-:S03]  /*3350*/  F2FP.F16.F32.PACK_AB R10, R141, R140 ;  /* 0x0000008c8d0a723e */ /* 0x010fc600000000ff */
[----:B-1----:R-:W-:Y:S01]  /*3360*/  HMMA.16816.F32 R76, R4, R24, RZ ;  /* 0x00000018044c723c */ /* 0x002fe200000018ff */
[----:B------:R-:W-:-:S04]  /*3370*/  FFMA.FTZ R2, R64, UR5, -R0 ;  /* 0x0000000540027c23 */ /* 0x000fc80008010800 */
[----:B------:R1:W-:Y:S01]  /*3380*/  MUFU.EX2 R229, R2 ;  /* 0x0000000200e57308 */ /* 0x0003e20000000800 */
[C---:B------:R-:W-:Y:S06]  /*3390*/  HMMA.16816.F32 R88, R4.reuse, R16, RZ ;  /* 0x000000100458723c */ /* 0x040fec00000018ff */
[C---:B------:R-:W-:Y:S06]  /*33a0*/  HMMA.16816.F32 R104, R4.reuse, R40, RZ ;  /* 0x000000280468723c */ /* 0x040fec00000018ff */
[----:B--2---:R-:W-:Y:S01]  /*33b0*/  HMMA.16816.F32 R120, R4, R44, RZ ;  /* 0x0000002c0478723c */ /* 0x004fe200000018ff */
[----:B-1----:R-:W-:-:S05]  /*33c0*/  FFMA.FTZ R2, R63, UR5, -R0 ;  /* 0x000000053f027c23 */ /* 0x002fca0008010800 */
        /* <DEDUP_REMOVED lines=10> */
[----:B------:R-:W2:Y:S01]  /*3470*/  LDSM.16.MT88.4 R4, [R218+0xa800] ;  /* 0x00a80000da04783b */ /* 0x000ea20000004200 */
[----:B-1----:R-:W-:-:S04]  /*3480*/  FFMA.FTZ R2, R48, UR5, -R0 ;  /* 0x0000000530027c23 */ /* 0x002fc80008010800 */
[----:B------:R-:W1:Y:S02]  /*3490*/  MUFU.EX2 R137, R2 ;  /* 0x0000000200897308 */ /* 0x000e640000000800 */
[----:B-1----:R-:W-:Y:S01]  /*34a0*/  F2FP.F16.F32.PACK_AB R11, R137, R132 ;  /* 0x00000084890b723e */ /* 0x002fe200000000ff */
[----:B------:R-:W-:-:S06]  /*34b0*/  FFMA.FTZ R2, R59, UR5, -R14 ;  /* 0x000000053b027c23 */ /* 0x000fcc000801080e */
[C---:B------:R-:W-:Y:S01]  /*34c0*/  HMMA.16816.F32 R196, R8.reuse, R32, RZ ;  /* 0x0000002008c4723c */ /* 0x040fe200000018ff */
[----:B------:R1:W-:Y:S05]  /*34d0*/  MUFU.EX2 R33, R2 ;  /* 0x0000000200217308 */ /* 0x0003ea0000000800 */
[C---:B------:R-:W-:Y:S06]  /*34e0*/  HMMA.16816.F32 R200, R8.reuse, R36, RZ ;  /* 0x0000002408c8723c */ /* 0x040fec00000018ff */
[----:B------:R-:W-:Y:S01]  /*34f0*/  HMMA.16816.F32 R248, R8, R38, RZ ;  /* 0x0000002608f8723c */ /* 0x000fe200000018ff */
[----:B-1----:R-:W-:-:S05]  /*3500*/  FFMA.FTZ R2, R60, UR5, -R13 ;  /* 0x000000053c027c23 */ /* 0x002fca000801080d */
[C---:B------:R-:W-:Y:S01]  /*3510*/  HMMA.16816.F32 R36, R8.reuse, R28, RZ ;  /* 0x0000001c0824723c */ /* 0x040fe200000018ff */
[----:B------:R1:W-:Y:S05]  /*3520*/  MUFU.EX2 R32, R2 ;  /* 0x0000000200207308 */ /* 0x0003ea0000000800 */
[C---:B------:R-:W-:Y:S06]  /*3530*/  HMMA.16816.F32 R188, R8.reuse, R24, RZ ;  /* 0x0000001808bc723c */ /* 0x040fec00000018ff */
[C---:B------:R-:W-:Y:S06]  /*3540*/  HMMA.16816.F32 R184, R8.reuse, R20, RZ ;  /* 0x0000001408b8723c */ /* 0x040fec00000018ff */
[----:B------:R-:W-:Y:S01]  /*3550*/  HMMA.16816.F32 R244, R8, R34, RZ ;  /* 0x0000002208f4723c */ /* 0x000fe200000018ff */
[----:B-1----:R-:W-:-:S04]  /*3560*/  FFMA.FTZ R2, R58, UR5, -R13 ;  /* 0x000000053a027c23 */ /* 0x002fc8000801080d */
[----:B------:R1:W3:Y:S02]  /*3570*/  MUFU.EX2 R29, R2 ;  /* 0x00000002001d7308 */ /* 0x0002e40000000800 */
[----:B------:R-:W-:Y:S01]  /*3580*/  IMAD.MOV.U32 R35, RZ, RZ, R80 ;  /* 0x000000ffff237224 */ /* 0x000fe200078e0050 */
[----:B------:R-:W-:Y:S01]  /*3590*/  HMMA.16816.F32 R240, R8, R30, RZ ;  /* 0x0000001e08f0723c */ /* 0x000fe200000018ff */
[----:B------:R-:W-:Y:S01]  /*35a0*/  LDSM.16.MT88.4 R80, [R213+0xb800] ;  /* 0x00b80000d550783b */ /* 0x000fe20000004200 */
[----:B------:R-:W-:-:S04]  /*35b0*/  IMAD.MOV.U32 R34, RZ, RZ, R71 ;  /* 0x000000ffff227224 */ /* 0x000fc800078e0047 */
[----:B------:R-:W-:Y:S01]  /*35c0*/  HMMA.16816.F32 R236, R8, R26, RZ ;  /* 0x0000001a08ec723c */ /* 0x000fe200000018ff */
[----:B------:R-:W-:-:S05]  /*35d0*/  IMAD.MOV.U32 R31, RZ, RZ, R70 ;  /* 0x000000ffff1f7224 */ /* 0x000fca00078e0046 */
[----:B------:R-:W-:Y:S01]  /*35e0*/  HMMA.16816.F32 R232, R8, R22, RZ ;  /* 0x0000001608e8723c */ /* 0x000fe200000018ff */
[----:B-1----:R-:W-:Y:S01]  /*35f0*/  FFMA.FTZ R2, R57, UR5, -R13 ;  /* 0x0000000539027c23 */ /* 0x002fe2000801080d */
[----:B---3--:R-:W-:-:S04]  /*3600*/  F2FP.F16.F32.PACK_AB R124, R29, R32 ;  /* 0x000000201d7c723e */ /* 0x008fc800000000ff */
[C---:B------:R-:W-:Y:S01]  /*3610*/  HMMA.16816.F32 R180, R8.reuse, R16, RZ ;  /* 0x0000001008b4723c */ /* 0x040fe200000018ff */
[----:B------:R1:W-:Y:S05]  /*3620*/  MUFU.EX2 R28, R2 ;  /* 0x00000002001c7308 */ /* 0x0003ea0000000800 */
[C---:B------:R-:W-:Y:S01]  /*3630*/  HMMA.16816.F32 R224, R8.reuse, R18, RZ ;  /* 0x0000001208e0723c */ /* 0x040fe200000018ff */
[----:B------:R-:W-:Y:S05]  /*3640*/  LDSM.16.MT88.4 R16, [R217+0xb800] ;  /* 0x00b80000d910783b */ /* 0x000fea0000004200 */
[----:B------:R-:W-:Y:S01]  /*3650*/  HMMA.16816.F32 R100, R8, R40, RZ ;  /* 0x000000280864723c */ /* 0x000fe200000018ff */
[----:B-1----:R-:W-:-:S05]  /*3660*/  FFMA.FTZ R2, R55, UR5, -R13 ;  /* 0x0000000537027c23 */ /* 0x002fca000801080d */
[C---:B------:R-:W-:Y:S01]  /*3670*/  HMMA.16816.F32 R208, R8.reuse, R42, RZ ;  /* 0x0000002a08d0723c */ /* 0x040fe200000018ff */
[----:B------:R1:W3:Y:S05]  /*3680*/  MUFU.EX2 R25, R2 ;  /* 0x0000000200197308 */ /* 0x0002ea0000000800 */
[C---:B------:R-:W-:Y:S06]  /*3690*/  HMMA.16816.F32 R116, R8.reuse, R44, RZ ;  /* 0x0000002c0874723c */ /* 0x040fec00000018ff */
[----:B------:R-:W-:Y:S01]  /*36a0*/  HMMA.16816.F32 R204, R8, R46, RZ ;  /* 0x0000002e08cc723c */ /* 0x000fe200000018ff */
        /* <DEDUP_REMOVED lines=10> */
[--C-:B-1----:R-:W-:Y:S01]  /*3750*/  FFMA.FTZ R2, R65, UR5, -R14.reuse ;  /* 0x0000000541027c23 */ /* 0x102fe2000801080e */
[----:B---3--:R-:W-:Y:S01]  /*3760*/  F2FP.F16.F32.PACK_AB R127, R15, R20 ;  /* 0x000000140f7f723e */ /* 0x008fe200000000ff */
[----:B------:R-:W1:Y:S04]  /*3770*/  LDSM.16.MT88.4 R64, [R217+0xa800] ;  /* 0x00a80000d940783b */ /* 0x000e680000004200 */
[----:B------:R3:W4:Y:S02]  /*3780*/  MUFU.EX2 R13, R2 ;  /* 0x00000002000d7308 */ /* 0x0007240000000800 */
[C---:B--2---:R-:W-:Y:S06]  /*3790*/  HMMA.16816.F32 R40, R124.reuse, R4, R72 ;  /* 0x000000047c28723c */ /* 0x044fec0000001848 */
[C---:B------:R-:W-:Y:S06]  /*37a0*/  HMMA.16816.F32 R44, R124.reuse, R6, R92 ;  /* 0x000000067c2c723c */ /* 0x040fec000000185c */
[----:B------:R-:W-:Y:S01]  /*37b0*/  HMMA.16816.F32 R92, R124, R98, R148 ;  /* 0x000000627c5c723c */ /* 0x000fe20000001894 */
[----:B---3--:R-:W-:-:S04]  /*37c0*/  FFMA.FTZ R2, R68, UR5, -R14 ;  /* 0x0000000544027c23 */ /* 0x008fc8000801080e */
[----:B------:R2:W-:Y:S01]  /*37d0*/  MUFU.EX2 R12, R2 ;  /* 0x00000002000c7308 */ /* 0x0005e20000000800 */
[C---:B------:R-:W-:Y:S06]  /*37e0*/  HMMA.16816.F32 R144, R124.reuse, R156, R144 ;  /* 0x0000009c7c90723c */ /* 0x040fec0000001890 */
[C---:B------:R-:W-:Y:S06]  /*37f0*/  HMMA.16816.F32 R152, R124.reuse, R158, R152 ;  /* 0x0000009e7c98723c */ /* 0x040fec0000001898 */
[----:B------:R-:W-:Y:S01]  /*3800*/  HMMA.16816.F32 R160, R124, R172, R160 ;  /* 0x000000ac7ca0723c */ /* 0x000fe200000018a0 */
[----:B--2---:R-:W-:-:S05]  /*3810*/  FFMA.FTZ R2, R69, UR5, -R14 ;  /* 0x0000000545027c23 */ /* 0x004fca000801080e */
[C---:B-1----:R-:W-:Y:S01]  /*3820*/  HMMA.16816.F32 R56, R124.reuse, R64, R76 ;  /* 0x000000407c38723c */ /* 0x042fe2000000184c */
[----:B------:R1:W2:Y:S05]  /*3830*/  MUFU.EX2 R9, R2 ;  /* 0x0000000200097308 */ /* 0x0002aa0000000800 */
[C---:B------:R-:W-:Y:S06]  /*3840*/  HMMA.16816.F32 R76, R124.reuse, R82, R128 ;  /* 0x000000527c4c723c */ /* 0x040fec0000001880 */
[----:B------:R-:W-:Y:S01]  /*3850*/  HMMA.16816.F32 R72, R124, R80, R84 ;  /* 0x000000507c48723c */ /* 0x000fe20000001854 */
[----:B----4-:R-:W-:-:S05]  /*3860*/  F2FP.F16.F32.PACK_AB R128, R13, R33 ;  /* 0x000000210d80723e */ /* 0x010fca00000000ff */
        /* <DEDUP_REMOVED lines=17> */
[----:B-1----:R-:W-:-:S07]  /*3980*/  F2FP.F16.F32.PACK_AB R131, R0, R2 ;  /* 0x000000020083723e */ /* 0x002fce00000000ff */
[C---:B------:R-:W-:Y:S06]  /*3990*/  HMMA.16816.F32 R36, R128.reuse, R4, R36 ;  /* 0x000000048024723c */ /* 0x040fec0000001824 */
[----:B------:R-:W-:Y:S01]  /*39a0*/  HMMA.16816.F32 R48, R128, R6, R240 ;  /* 0x000000068030723c */ /* 0x000fe200000018f0 */
[----:B------:R-:W-:Y:S01]  /*39b0*/  FADD.FTZ R5, R31, R230 ;  /* 0x000000e61f057221 */ /* 0x000fe20000010000 */
[----:B------:R-:W-:-:S03]  /*39c0*/  FADD.FTZ R4, R229, R179 ;  /* 0x000000b3e5047221 */ /* 0x000fc60000010000 */
        /* <DEDUP_REMOVED lines=22> */
[----:B------:R-:W-:Y:S01]  /*3b30*/  HMMA.16816.F32 R164, R128, R172, R196 ;  /* 0x000000ac80a4723c */ /* 0x000fe200000018c4 */
[----:B------:R1:W-:Y:S01]  /*3b40*/  STL [R1+0x4], R3 ;  /* 0x0000040301007387 */ /* 0x0003e20000100800 */
[----:B------:R-:W-:Y:S01]  /*3b50*/  FADD.FTZ R251, R143, R7 ;  /* 0x000000078ffb7221 */ /* 0x000fe20000010000 */
[----:B------:R-:W-:-:S02]  /*3b60*/  FADD.FTZ R252, R25, R252 ;  /* 0x000000fc19fc7221 */ /* 0x000fc40000010000 */
[----:B------:R1:W-:Y:S01]  /*3b70*/  STL [R1], R0 ;  /* 0x0000000001007387 */ /* 0x0003e20000100800 */
        /* <DEDUP_REMOVED lines=14> */
[----:B------:R-:W-:-:S02]  /*3c60*/  VIADD R226, R223, 0x800 ;  /* 0x00000800dfe27836 */ /* 0x000fc40000000000 */
[C---:B------:R-:W-:Y:S02]  /*3c70*/  VIADD R225, R223.reuse, 0x1000 ;  /* 0x00001000dfe17836 */ /* 0x040fe40000000000 */
[----:B------:R-:W-:Y:S01]  /*3c80*/  VIADD R224, R223, 0x1800 ;  /* 0x00001800dfe07836 */ /* 0x000fe20000000000 */
[----:B------:R-:W-:Y:S01]  /*3c90*/  HMMA.16816.F32 R128, R128, R18, R204 ;  /* 0x000000128080723c */ /* 0x000fe200000018cc */
[----:B------:R-:W-:-:S08]  /*3ca0*/  NOP ;  /* 0x0000000000007918 */ /* 0x000fd00000000000 */
[----:B-1----:R-:W-:-:S15]  /*3cb0*/  @!P0 BRA `(.L_x_1593) ;  /* 0x0000002400e08947 */ /* 0x002fde0003800000 */
[C---:B------:R-:W-:Y:S01]  /*3cc0*/  SHF.L.U64.HI R2, R138.reuse, 0x5, R139 ;  /* 0x000000058a027819 */ /* 0x040fe2000001028b */
[----:B------:R-:W-:Y:S01]  /*3cd0*/  IMAD.SHL.U32 R0, R138, 0x20, RZ ;  /* 0x000000208a007824 */ /* 0x000fe200078e00ff */
[----:B------:R-:W-:Y:S01]  /*3ce0*/  LEA.HI.SX32 R227, R178, 0xfffffffe, 0x1b ;  /* 0xfffffffeb2e37811 */ /* 0x000fe200078fdaff */
[----:B------:R-:W-:Y:S01]  /*3cf0*/  IMAD.MOV.U32 R3, RZ, RZ, R136 ;  /* 0x000000ffff037224 */ /* 0x000fe200078e0088 */
[----:B------:R-:W-:Y:S01]  /*3d00*/  MOV R132, R135 ;  /* 0x0000008700847202 */ /* 0x000fe20000000f00 */
[----:B------:R1:W-:Y:S01]  /*3d10*/  STL [R1+0x10], R2 ;  /* 0x0000100201007387 */ /* 0x0003e20000100800 */
[----:B------:R-:W-:Y:S01]  /*3d20*/  MOV R138, R133 ;  /* 0x00000085008a7202 */ /* 0x000fe20000000f00 */
[----:B------:R-:W-:Y:S01]  /*3d30*/  IMAD.MOV.U32 R137, RZ, RZ, R134 ;  /* 0x000000ffff897224 */ /* 0x000fe200078e0086 */
[----:B------:R-:W-:Y:S01]  /*3d40*/  ULDC UR5, c[0x0][0x39c] ;  /* 0x0000e70000057ab9 */ /* 0x000fe20000000800 */
[----:B------:R1:W-:Y:S01]  /*3d50*/  STL [R1+0x14], R0 ;  /* 0x0000140001007387 */ /* 0x0003e20000100800 */
[----:B------:R-:W-:Y:S01]  /*3d60*/  ULDC UR4, c[0x0][0x2ec] ;  /* 0x0000bb0000047ab9 */ /* 0x000fe20000000800 */
[----:B------:R-:W-:Y:S01]  /*3d70*/  ULDC.64 UR12, c[0x0][0x250] ;  /* 0x00009400000c7ab9 */ /* 0x000fe20000000a00 */
[----:B------:R-:W-:Y:S01]  /*3d80*/  ULDC.64 UR6, c[0x0][0x218] ;  /* 0x0000860000067ab9 */ /* 0x000fe20000000a00 */
[----:B------:R-:W-:Y:S01]  /*3d90*/  ULDC.64 UR8, c[0x0][0x248] ;  /* 0x0000920000087ab9 */ /* 0x000fe20000000a00 */
[----:B------:R-:W-:Y:S01]  /*3da0*/  ULDC.64 UR10, c[0x0][0x220] ;  /* 0x00008800000a7ab9 */ /* 0x000fe20000000a00 */
[----:B------:R-:W-:Y:S05]  /*3db0*/  BRA `(.L_x_1594) ;  /* 0x0000000000647947 */ /* 0x000fea0003800000 */
.L_x_1596:
[----:B------:R-:W2:Y:S01]  /*3dc0*/  LDL.64 R232, [R1+0x30] ;  /* 0x0000300001e87983 */ /* 0x000ea20000100a00 */
[----:B------:R-:W-:Y:S03]  /*3dd0*/  VIADD R0, R227, 0xffffffff ;  /* 0xffffffffe3007836 */ /* 0x000fe60000000000 */
[----:B------:R-:W5:Y:S01]  /*3de0*/  LDL.64 R230, [R1+0x18] ;  /* 0x0000180001e67983 */ /* 0x000f620000100a00 */
[----:B------:R-:W-:Y:S01]  /*3df0*/  IMAD.WIDE.U32 R6, R0, UR8, RZ ;  /* 0x0000000800067c25 */ /* 0x000fe2000f8e00ff */
[----:B------:R-:W-:Y:S02]  /*3e00*/  SHF.R.S32.HI R2, RZ, 0x1f, R0 ;  /* 0x0000001fff027819 */ /* 0x000fe40000011400 */
[----:B------:R-:W3:Y:S03]  /*3e10*/  LDL R134, [R1+0x20] ;  /* 0x0000200001867983 */ /* 0x000ee60000100800 */
[----:B------:R-:W-:Y:S01]  /*3e20*/  IMAD R2, R2, UR8, RZ ;  /* 0x0000000802027c24 */ /* 0x000fe2000f8e02ff */
[----:B------:R-:W4:Y:S03]  /*3e30*/  LDL R133, [R1+0x24] ;  /* 0x0000240001857983 */ /* 0x000f260000100800 */
[----:B------:R-:W-:Y:S04]  /*3e40*/  IMAD R2, R0, UR9, R2 ;  /* 0x0000000900027c24 */ /* 0x000fe8000f8e0202 */
[----:B------:R-:W-:Y:S01]  /*3e50*/  IMAD.IADD R2, R7, 0x1, R2 ;  /* 0x0000000107027824 */ /* 0x000fe200078e0202 */
[----:B--2---:R-:W-:Y:S04]  /*3e60*/  LEA R0, P1, R6, R232, 0x5 ;  /* 0x000000e806007211 */ /* 0x004fe800078228ff */
[----:B------:R-:W-:Y:S02]  /*3e70*/  LEA R4, P2, R0, UR6, 0x1 ;  /* 0x0000000600047c11 */ /* 0x000fe4000f8408ff */
[----:B-----5:R-:W-:Y:S02]  /*3e80*/  LEA.HI.X R2, R6, R231, R2, 0x5, P1 ;  /* 0x000000e706027211 */ /* 0x020fe400008f2c02 */
[----:B---3--:R-:W-:Y:S02]  /*3e90*/  IADD3 R6, P1, R134, R4, RZ ;  /* 0x0000000486067210 */ /* 0x008fe40007f3e0ff */
[----:B------:R-:W-:Y:S05]  /*3ea0*/  LEA.HI.X R5, R0, UR7, R2, 0x1, P2 ;  /* 0x0000000700057c11 */ /* 0x000fea00090f0c02 */
[----:B------:R-:W-:Y:S01]  /*3eb0*/  @!PT LDS RZ, [RZ] ;  /* 0x00000000fffff984 */ /* 0x000fe20000000800 */
[----:B------:R-:W-:Y:S01]  /*3ec0*/  @!PT LDS RZ, [RZ] ;  /* 0x00000000fffff984 */ /* 0x000fe20000000800 */
[----:B------:R-:W-:Y:S01]  /*3ed0*/  @!PT LDS RZ, [RZ] ;  /* 0x00000000fffff984 */ /* 0x000fe20000000800 */
[----:B------:R1:W-:Y:S01]  /*3ee0*/  LDGSTS.E.BYPASS.LTC128B.128 [R228+0x8000], desc[UR14][R4.64] ;  /* 0x0800000004e47fae */ /* 0x0003e2000b901d4e */
[----:B----4-:R-:W-:Y:S03]  /*3ef0*/  IMAD.X R7, R133, 0x1, R5, P1 ;  /* 0x0000000185077824 */ /* 0x010fe600008e0605 */
[----:B------:R1:W-:Y:S04]  /*3f00*/  LDGSTS.E.BYPASS.LTC128B.128 [R228+0x9000], desc[UR14][R4.64+0x80] ;  /* 0x0900008004e47fae */ /* 0x0003e8000b901d4e */
[----:B------:R1:W-:Y:S04]  /*3f10*/  LDGSTS.E.BYPASS.LTC128B.128 [R228+0x8800], desc[UR14][R6.64] ;  /* 0x0880000006e47fae */ /* 0x0003e8000b901d4e */
[----:B------:R1:W-:Y:S04]  /*3f20*/  LDGSTS.E.BYPASS.LTC128B.128 [R228+0x9800], desc[UR14][R6.64+0x80] ;  /* 0x0980008006e47fae */ /* 0x0003e8000b901d4e */
[----:B------:R-:W0:Y:S01]  /*3f30*/  LDGDEPBAR ;  /* 0x00000000000079af */ /* 0x000e220000000000 */
[----:B------:R-:W-:Y:S05]  /*3f40*/  BRA `(.L_x_1595) ;  /* 0x0000000c00547947 */ /* 0x000fea0003800000 */
.L_x_1594:
[----:B------:R-:W2:Y:S01]  /*3f50*/  LDL.64 R12, [R1+0x28] ;  /* 0x00002800010c7983 */ /* 0x000ea20000100a00 */
[----:B-1----:R-:W-:Y:S01]  /*3f60*/  SHF.R.S32.HI R0, RZ, 0x1f, R227 ;  /* 0x0000001fff007819 */ /* 0x002fe200000114e3 */
[----:B------:R-:W-:Y:S04]  /*3f70*/  DEPBAR.LE SB0, 0x0 ;  /* 0x000080000000791a */ /* 0x000fe80000000000 */
[----:B------:R-:W3:Y:S01]  /*3f80*/  LDL R10, [R1+0x38] ;  /* 0x00003800010a7983 */ /* 0x000ee20000100800 */
[----:B------:R-:W-:Y:S02]  /*3f90*/  IMAD R0, R0, UR12, RZ ;  /* 0x0000000c00007c24 */ /* 0x000fe4000f8e02ff */
[C---:B------:R-:W-:Y:S03]  /*3fa0*/  IMAD.WIDE.U32 R6, R227.reuse, UR12, RZ ;  /* 0x0000000ce3067c25 */ /* 0x040fe6000f8e00ff */
[----:B------:R-:W4:Y:S01]  /*3fb0*/  LDL R9, [R1+0x14] ;  /* 0x0000140001097983 */ /* 0x000f220000100800 */
[----:B------:R-:W-:Y:S05]  /*3fc0*/  IMAD R2, R227, UR13, R0 ;  /* 0x0000000de3027c24 */ /* 0x000fea000f8e0200 */
[----:B------:R-:W5:Y:S01]  /*3fd0*/  LDL R8, [R1+0x10] ;  /* 0x0000100001087983 */ /* 0x000f620000100800 */
[----:B------:R-:W-:Y:S01]  /*3fe0*/  BAR.SYNC.DEFER_BLOCKING 0x0 ;  /* 0x0000000000007b1d */ /* 0x000fe20000010000 */
[----:B------:R-:W-:Y:S02]  /*3ff0*/  IADD3 R2, R7, R2, RZ ;  /* 0x0000000207027210 */ /* 0x000fe40007ffe0ff */
[----:B--2---:R-:W-:Y:S04]  /*4000*/  LEA R0, P0, R6, R12, 0x5 ;  /* 0x0000000c06007211 */ /* 0x004fe800078028ff */
[----:B------:R-:W-:Y:S02]  /*4010*/  LEA R4, P1, R0, UR10, 0x1 ;  /* 0x0000000a00047c11 */ /* 0x000fe4000f8208ff */
[----:B---3--:R-:W-:Y:S04]  /*4020*/  LEA.HI.X R7, R6, R10, R2, 0x5, P0 ;  /* 0x0000000a06077211 */ /* 0x008fe800000f2c02 */
[----:B------:R-:W-:Y:S02]  /*4030*/  LEA.HI.X R5, R0, UR11, R7, 0x1, P1 ;  /* 0x0000000b00057c11 */ /* 0x000fe400088f0c07 */
[----:B----4-:R-:W-:Y:S03]  /*4040*/  IADD3 R6, P0, R4, R9, RZ ;  /* 0x0000000904067210 */ /* 0x010fe60007f1e0ff */
[----:B------:R-:W-:Y:S01]  /*4050*/  @!PT LDS RZ, [RZ] ;  /* 0x00000000fffff984 */ /* 0x000fe20000000800 */
[----:B------:R-:W-:Y:S01]  /*4060*/  @!PT LDS RZ, [RZ] ;  /* 0x00000000fffff984 */ /* 0x000fe20000000800 */
[----:B------:R-:W-:Y:S01]  /*4070*/  @!PT LDS RZ, [RZ] ;  /* 0x00000000fffff984 */ /* 0x000fe20000000800 */
[----:B------:R-:W-:Y:S01]  /*4080*/  LDGSTS.E.BYPASS.LTC128B.128 [R228+0xa000], desc[UR14][R4.64] ;  /* 0x0a00000004e47fae */ /* 0x000fe2000b901d4e */
[----:B-----5:R-:W-:Y:S02]  /*4090*/  IADD3.X R7, R5, R8, RZ, P0, !PT ;  /* 0x0000000805077210 */ /* 0x020fe400007fe4ff */
[----:B------:R-:W-:Y:S03]  /*40a0*/  ISETP.GT.AND P0, PT, R227, RZ, PT ;  /* 0x000000ffe300720c */ /* 0x000fe60003f04270 */
[----:B------:R-:W-:Y:S06]  /*40b0*/  LDGSTS.E.BYPASS.LTC128B.128 [R228+0xb000], desc[UR14][R4.64+0x80] ;  /* 0x0b00008004e47fae */ /* 0x000fec000b901d4e */
[----:B------:R-:W-:Y:S06]  /*40c0*/  LDGSTS.E.BYPASS.LTC128B.128 [R228+0xa800], desc[UR14][R6.64] ;  /* 0x0a80000006e47fae */ /* 0x000fec000b901d4e */
[----:B------:R1:W-:Y:S06]  /*40d0*/  LDGSTS.E.BYPASS.LTC128B.128 [R228+0xb800], desc[UR14][R6.64+0x80] ;  /* 0x0b80008006e47fae */ /* 0x0003ec000b901d4e */
[----:B------:R-:W-:Y:S06]  /*40e0*/  LDSM.16.M88.4 R32, [R214] ;  /* 0x00000000d620783b */ /* 0x000fec0000000200 */
[----:B------:R-:W1:Y:S06]  /*40f0*/  LDSM.16.M88.4 R16, [R212+0x8000] ;  /* 0x00800000d410783b */ /* 0x000e6c0000000200 */
[----:B------:R-:W2:Y:S06]  /*4100*/  LDSM.16.M88.4 R28, [R214+0x2000] ;  /* 0x00200000d61c783b */ /* 0x000eac0000000200 */
        /* <DEDUP_REMOVED lines=12> */
[----:B------:R-:W-:Y:S01]  /*41d0*/  LDSM.16.M88.4 R200, [R221+0x8800] ;  /* 0x00880000ddc8783b */ /* 0x000fe20000000200 */
[-C--:B---3--:R-:W-:Y:S05]  /*41e0*/  HMMA.16816.F32 R20, R32, R140.reuse, RZ ;  /* 0x0000008c2014723c */ /* 0x088fea00000018ff */
[----:B------:R-:W-:Y:S01]  /*41f0*/  LDSM.16.M88.4 R204, [R220] ;  /* 0x00000000dccc783b */ /* 0x000fe20000000200 */
[C---:B------:R-:W-:Y:S05]  /*4200*/  HMMA.16816.F32 R24, R28.reuse, R140, RZ ;  /* 0x0000008c1c18723c */ /* 0x040fea00000018ff */
[----:B------:R-:W-:Y:S01]  /*4210*/  LDSM.16.M88.4 R208, [R219] ;  /* 0x00000000dbd0783b */ /* 0x000fe20000000200 */
[-C--:B------:R-:W-:Y:S06]  /*4220*/  HMMA.16816.F32 R28, R28, R142.reuse, RZ ;  /* 0x0000008e1c1c723c */ /* 0x080fec00000018ff */
[----:B------:R-:W-:Y:S01]  /*4230*/  HMMA.16816.F32 R32, R32, R142, RZ ;  /* 0x0000008e2020723c */ /* 0x000fe200000018ff */
[----:B------:R-:W3:Y:S05]  /*4240*/  LDSM.16.M88.4 R140, [R222+0x2000] ;  /* 0x00200000de8c783b */ /* 0x000eea0000000200 */
        /* <DEDUP_REMOVED lines=17> */
[-C--:B------:R-:W-:Y:S06]  /*4360*/  HMMA.16816.F32 R20, R192, R200.reuse, R20 ;  /* 0x000000c8c014723c */ /* 0x080fec0000001814 */
[C---:B------:R-:W-:Y:S06]  /*4370*/  HMMA.16816.F32 R24, R140.reuse, R200, R24 ;  /* 0x000000c88c18723c */ /* 0x040fec0000001818 */
[-C--:B------:R-:W-:Y:S01]  /*4380*/  HMMA.16816.F32 R28, R140, R202.reuse, R28 ;  /* 0x000000ca8c1c723c */ /* 0x080fe2000000181c */
[----:B------:R-:W3:Y:S05]  /*4390*/  LDSM.16.M88.4 R140, [R214+0x6000] ;  /* 0x00600000d68c783b */ /* 0x000eea0000000200 */
[----:B------:R-:W-:Y:S01]  /*43a0*/  HMMA.16816.F32 R32, R192, R202, R32 ;  /* 0x000000cac020723c */ /* 0x000fe20000001820 */
[----:B------:R-:W4:Y:S05]  /*43b0*/  LDSM.16.M88.4 R192, [R212+0x9800] ;  /* 0x00980000d4c0783b */ /* 0x000f2a0000000200 */
[-C--:B------:R-:W-:Y:S01]  /*43c0*/  HMMA.16816.F32 R4, R204, R208.reuse, R4 ;  /* 0x000000d0cc04723c */ /* 0x080fe20000001804 */
[----:B------:R-:W5:Y:S05]  /*43d0*/  LDSM.16.M88.4 R200, [R225] ;  /* 0x00000000e1c8783b */ /* 0x000f6a0000000200 */
[C---:B-1----:R-:W-:Y:S06]  /*43e0*/  HMMA.16816.F32 R8, R176.reuse, R208, R8 ;  /* 0x000000d0b008723c */ /* 0x042fec0000001808 */
[-C--:B------:R-:W-:Y:S06]  /*43f0*/  HMMA.16816.F32 R12, R176, R210.reuse, R12 ;  /* 0x000000d2b00c723c */ /* 0x080fec000000180c */
[C---:B------:R-:W-:Y:S01]  /*4400*/  HMMA.16816.F32 R16, R204.reuse, R210, R16 ;  /* 0x000000d2cc10723c */ /* 0x040fe20000001810 */
[----:B------:R-:W-:Y:S05]  /*4410*/  LDSM.16.M88.4 R208, [R221+0x9000] ;  /* 0x00900000ddd0783b */ /* 0x000fea0000000200 */
[-C--:B------:R-:W-:Y:S06]  /*4420*/  HMMA.16816.F32 R20, R204, R180.reuse, R20 ;  /* 0x000000b4cc14723c */ /* 0x080fec0000001814 */
[C---:B------:R-:W-:Y:S06]  /*4430*/  HMMA.16816.F32 R24, R176.reuse, R180, R24 ;  /* 0x000000b4b018723c */ /* 0x040fec0000001818 */
[-C--:B------:R-:W-:Y:S01]  /*4440*/  HMMA.16816.F32 R28, R176, R182.reuse, R28 ;  /* 0x000000b6b01c723c */ /* 0x080fe2000000181c */
[----:B------:R-:W1:Y:S05]  /*4450*/  LDSM.16.M88.4 R176, [R216+0x6000] ;  /* 0x00600000d8b0783b */ /* 0x000e6a0000000200 */
[----:B------:R-:W-:Y:S01]  /*4460*/  HMMA.16816.F32 R32, R204, R182, R32 ;  /* 0x000000b6cc20723c */ /* 0x000fe20000001820 */
[----:B------:R-:W1:Y:S05]  /*4470*/  LDSM.16.M88.4 R180, [R224] ;  /* 0x00000000e0b4783b */ /* 0x000e6a0000000200 */
[-C--:B--2---:R-:W-:Y:S01]  /*4480*/  HMMA.16816.F32 R4, R184, R188.reuse, R4 ;  /* 0x000000bcb804723c */ /* 0x084fe20000001804 */
[----:B------:R-:W2:Y:S05]  /*4490*/  LDSM.16.M88.4 R204, [R222+0x4000] ;  /* 0x00400000decc783b */ /* 0x000eaa0000000200 */
[C---:B---3--:R-:W-:Y:S06]  /*44a0*/  HMMA.16816.F32 R8, R140.reuse, R188, R8 ;  /* 0x000000bc8c08723c */ /* 0x048fec0000001808 */
[-C--:B------:R-:W-:Y:S06]  /*44b0*/  HMMA.16816.F32 R12, R140, R190.reuse, R12 ;  /* 0x000000be8c0c723c */ /* 0x080fec000000180c */
[C---:B------:R-:W-:Y:S01]  /*44c0*/  HMMA.16816.F32 R16, R184.reuse, R190, R16 ;  /* 0x000000beb810723c */ /* 0x040fe20000001810 */
[----:B------:R-:W-:Y:S05]  /*44d0*/  LDSM.16.M88.4 R188, [R220+0x4000] ;  /* 0x00400000dcbc783b */ /* 0x000fea0000000200 */
[-C--:B----4-:R-:W-:Y:S06]  /*44e0*/  HMMA.16816.F32 R20, R184, R192.reuse, R20 ;  /* 0x000000c0b814723c */ /* 0x090fec0000001814 */
[C---:B------:R-:W-:Y:S06]  /*44f0*/  HMMA.16816.F32 R24, R140.reuse, R192, R24 ;  /* 0x000000c08c18723c */ /* 0x040fec0000001818 */
[-C--:B------:R-:W-:Y:S01]  /*4500*/  HMMA.16816.F32 R28, R140, R194.reuse, R28 ;  /* 0x000000c28c1c723c */ /* 0x080fe2000000181c */
[----:B------:R-:W3:Y:S05]  /*4510*/  LDSM.16.M88.4 R140, [R222+0x6000] ;  /* 0x00600000de8c783b */ /* 0x000eea0000000200 */
[----:B------:R-:W-:Y:S01]  /*4520*/  HMMA.16816.F32 R32, R184, R194, R32 ;  /* 0x000000c2b820723c */ /* 0x000fe20000001820 */
[----:B------:R-:W4:Y:S05]  /*4530*/  LDSM.16.M88.4 R184, [R221+0x9800] ;  /* 0x00980000ddb8783b */ /* 0x000f2a0000000200 */
[-C--:B-----5:R-:W-:Y:S01]  /*4540*/  HMMA.16816.F32 R4, R196, R200.reuse, R4 ;  /* 0x000000c8c404723c */ /* 0x0a0fe20000001804 */
[----:B------:R-:W5:Y:S05]  /*4550*/  LDSM.16.M88.4 R192, [R219+0x1000] ;  /* 0x00100000dbc0783b */ /* 0x000f6a0000000200 */
[C---:B-1----:R-:W-:Y:S06]  /*4560*/  HMMA.16816.F32 R8, R176.reuse, R200, R8 ;  /* 0x000000c8b008723c */ /* 0x042fec0000001808 */
[-C--:B------:R-:W-:Y:S06]  /*4570*/  HMMA.16816.F32 R12, R176, R202.reuse, R12 ;  /* 0x000000cab00c723c */ /* 0x080fec000000180c */
[C---:B------:R-:W-:Y:S06]  /*4580*/  HMMA.16816.F32 R16, R196.reuse, R202, R16 ;  /* 0x000000cac410723c */ /* 0x040fec0000001810 */
[-C--:B------:R-:W-:Y:S06]  /*4590*/  HMMA.16816.F32 R20, R196, R180.reuse, R20 ;  /* 0x000000b4c414723c */ /* 0x080fec0000001814 */
[C---:B------:R-:W-:Y:S06]  /*45a0*/  HMMA.16816.F32 R24, R176.reuse, R180, R24 ;  /* 0x000000b4b018723c */ /* 0x040fec0000001818 */
[-C--:B------:R-:W-:Y:S01]  /*45b0*/  HMMA.16816.F32 R28, R176, R182.reuse, R28 ;  /* 0x000000b6b01c723c */ /* 0x080fe2000000181c */
[----:B------:R-:W1:Y:S05]  /*45c0*/  LDSM.16.M88.4 R176, [R220+0x6000] ;  /* 0x00600000dcb0783b */ /* 0x000e6a0000000200 */
[----:B------:R-:W-:Y:S06]  /*45d0*/  HMMA.16816.F32 R32, R196, R182, R32 ;  /* 0x000000b6c420723c */ /* 0x000fec0000001820 */
[-C--:B--2---:R-:W-:Y:S06]  /*45e0*/  HMMA.16816.F32 R4, R204, R208.reuse, R4 ;  /* 0x000000d0cc04723c */ /* 0x084fec0000001804 */
[C---:B---3--:R-:W-:Y:S06]  /*45f0*/  HMMA.16816.F32 R8, R140.reuse, R208, R8 ;  /* 0x000000d08c08723c */ /* 0x048fec0000001808 */
[-C--:B------:R-:W-:Y:S06]  /*4600*/  HMMA.16816.F32 R12, R140, R210.reuse, R12 ;  /* 0x000000d28c0c723c */ /* 0x080fec000000180c */
[C---:B------:R-:W-:Y:S06]  /*4610*/  HMMA.16816.F32 R16, R204.reuse, R210, R16 ;  /* 0x000000d2cc10723c */ /* 0x040fec0000001810 */
[-C--:B----4-:R-:W-:Y:S06]  /*4620*/  HMMA.16816.F32 R20, R204, R184.reuse, R20 ;  /* 0x000000b8cc14723c */ /* 0x090fec0000001814 */
[C---:B------:R-:W-:Y:S06]  /*4630*/  HMMA.16816.F32 R24, R140.reuse, R184, R24 ;  /* 0x000000b88c18723c */ /* 0x040fec0000001818 */
[-C--:B------:R-:W-:Y:S06]  /*4640*/  HMMA.16816.F32 R28, R140, R186.reuse, R28 ;  /* 0x000000ba8c1c723c */ /* 0x080fec000000181c */
[----:B------:R-:W-:Y:S06]  /*4650*/  HMMA.16816.F32 R32, R204, R186, R32 ;  /* 0x000000bacc20723c */ /* 0x000fec0000001820 */
[-C--:B-----5:R-:W-:Y:S06]  /*4660*/  HMMA.16816.F32 R4, R188, R192.reuse, R4 ;  /* 0x000000c0bc04723c */ /* 0x0a0fec0000001804 */
[C---:B-1----:R-:W-:Y:S06]  /*4670*/  HMMA.16816.F32 R8, R176.reuse, R192, R8 ;  /* 0x000000c0b008723c */ /* 0x042fec0000001808 */
        /* <DEDUP_REMOVED lines=15> */
[----:B------:R-:W-:Y:S06]  /*4770*/  FMUL.FTZ R15, R15, UR5 ;  /* 0x000000050f0f7c20 */ /* 0x000fec0008410000 */
[----:B------:R-:W2:Y:S01]  /*4780*/  MUFU.TANH R182, R5 ;  /* 0x0000000500b67308 */ /* 0x000ea20000002400 */
[----:B-1----:R-:W-:Y:S09]  /*4790*/  FMNMX.FTZ R2, R141, R3, !PT ;  /* 0x000000038d027209 */ /* 0x002ff20007810000 */
[----:B------:R1:W-:Y:S10]  /*47a0*/  MUFU.TANH R183, R7 ;  /* 0x0000000700b77308 */ /* 0x0003f40000002400 */
[----:B------:R3:W-:Y:S01]  /*47b0*/  MUFU.TANH R180, R12 ;  /* 0x0000000c00b47308 */ /* 0x0007e20000002400 */
[----:B--2---:R-:W-:Y:S09]  /*47c0*/  FMNMX.FTZ R2, R182, R2, !PT ;  /* 0x00000002b6027209 */ /* 0x004ff20007810000 */
[----:B------:R2:W-:Y:S01]  /*47d0*/  MUFU.TANH R187, R11 ;  /* 0x0000000b00bb7308 */ /* 0x0005e20000002400 */
[----:B-1----:R-:W1:Y:S01]  /*47e0*/  LDSM.16.M88.4 R4, [R219+0x1800] ;  /* 0x00180000db04783b */ /* 0x002e620000000200 */
[----:B------:R-:W-:Y:S08]  /*47f0*/  DEPBAR.LE SB0, 0x0 ;  /* 0x000080000000791a */ /* 0x000ff00000000000 */
[----:B------:R4:W-:Y:S01]  /*4800*/  MUFU.TANH R185, R14 ;  /* 0x0000000e00b97308 */ /* 0x0009e20000002400 */
[----:B------:R-:W-:Y:S01]  /*4810*/  BAR.SYNC.DEFER_BLOCKING 0x0 ;  /* 0x0000000000007b1d */ /* 0x000fe20000010000 */
[----:B---3--:R-:W-:Y:S08]  /*4820*/  FMUL.FTZ R12, R16, UR5 ;  /* 0x00000005100c7c20 */ /* 0x008ff00008410000 */
[----:B------:R3:W-:Y:S01]  /*4830*/  MUFU.TANH R184, R13 ;  /* 0x0000000d00b87308 */ /* 0x0007e20000002400 */
[----:B--2---:R-:W-:Y:S09]  /*4840*/  FMUL.FTZ R11, R17, UR5 ;  /* 0x00000005110b7c20 */ /* 0x004ff20008410000 */
[----:B------:R-:W2:Y:S01]  /*4850*/  MUFU.TANH R12, R12 ;  /* 0x0000000c000c7308 */ /* 0x000ea20000002400 */
[----:B----4-:R-:W-:Y:S09]  /*4860*/  FMUL.FTZ R14, R18, UR5 ;  /* 0x00000005120e7c20 */ /* 0x010ff20008410000 */
[----:B------:R-:W4:Y:S01]  /*4870*/  MUFU.TANH R181, R10 ;  /* 0x0000000a00b57308 */ /* 0x000f220000002400 */
[----:B---3--:R-:W-:Y:S09]  /*4880*/  FMUL.FTZ R13, R19, UR5 ;  /* 0x00000005130d7c20 */ /* 0x008ff20008410000 */
[----:B------:R-:W3:Y:S01]  /*4890*/  MUFU.TANH R143, R8 ;  /* 0x00000008008f7308 */ /* 0x000ee20000002400 */
[-C--:B-1----:R-:W-:Y:S05]  /*48a0*/  HMMA.16816.F32 R20, R188, R4.reuse, R20 ;  /* 0x00000004bc14723c */ /* 0x082fea0000001814 */
[----:B--2---:R-:W-:Y:S01]  /*48b0*/  FMNMX.FTZ R2, R12, R2, !PT ;  /* 0x000000020c027209 */ /* 0x004fe20007810000 */
[C---:B------:R-:W-:Y:S03]  /*48c0*/  HMMA.16816.F32 R24, R176.reuse, R4, R24 ;  /* 0x00000004b018723c */ /* 0x040fe60000001818 */
[----:B------:R-:W-:Y:S03]  /*48d0*/  MUFU.TANH R14, R14 ;  /* 0x0000000e000e7308 */ /* 0x000fe60000002400 */
[-C--:B------:R-:W-:Y:S07]  /*48e0*/  HMMA.16816.F32 R28, R176, R6.reuse, R28 ;  /* 0x00000006b01c723c */ /* 0x080fee000000181c */
[----:B------:R-:W1:Y:S01]  /*48f0*/  MUFU.TANH R11, R11 ;  /* 0x0000000b000b7308 */ /* 0x000e620000002400 */
[----:B----4-:R-:W-:Y:S01]  /*4900*/  FMNMX.FTZ R4, R181, R138, !PT ;  /* 0x0000008ab5047209 */ /* 0x010fe20007810000 */
[----:B------:R-:W-:Y:S08]  /*4910*/  HMMA.16816.F32 R32, R188, R6, R32 ;  /* 0x00000006bc20723c */ /* 0x000ff00000001820 */
[----:B------:R-:W2:Y:S03]  /*4920*/  MUFU.TANH R186, R9 ;  /* 0x0000000900ba7308 */ /* 0x000ea60000002400 */
        /* <DEDUP_REMOVED lines=9> */
[----:B---3--:R-:W-:Y:S01]  /*49c0*/  FMNMX.FTZ R5, R143, R137, !PT ;  /* 0x000000898f057209 */ /* 0x008fe20007810000 */
[----:B------:R-:W-:Y:S01]  /*49d0*/  FMUL.FTZ R0, R31, UR5 ;  /* 0x000000051f007c20 */ /* 0x000fe20008410000 */
[----:B------:R-:W-:Y:S01]  /*49e0*/  FMUL.FTZ R28, R28, UR5 ;  /* 0x000000051c1c7c20 */ /* 0x000fe20008410000 */
[----:B------:R-:W-:Y:S03]  /*49f0*/  FMUL.FTZ R29, R29, UR5 ;  /* 0x000000051d1d7c20 */ /* 0x000fe60008410000 */
[----:B------:R-:W3:Y:S01]  /*4a00*/  MUFU.TANH R193, R20 ;  /* 0x0000001400c17308 */ /* 0x000ee20000002400 */
[----:B------:R-:W-:Y:S01]  /*4a10*/  FMUL.FTZ R30, R30, UR5 ;  /* 0x000000051e1e7c20 */ /* 0x000fe20008410000 */
[----:B-1----:R-:W-:Y:S01]  /*4a20*/  FMNMX.FTZ R2, R11, R2, !PT ;  /* 0x000000020b027209 */ /* 0x002fe20007810000 */
[----:B------:R-:W-:Y:S01]  /*4a30*/  FMUL.FTZ R32, R32, UR5 ;  /* 0x0000000520207c20 */ /* 0x000fe20008410000 */
[----:B------:R-:W-:Y:S01]  /*4a40*/  FMUL.FTZ R34, R34, UR5 ;  /* 0x0000000522227c20 */ /* 0x000fe20008410000 */
[----:B------:R-:W-:Y:S01]  /*4a50*/  FMUL.FTZ R33, R33, UR5 ;  /* 0x0000000521217c20 */ /* 0x000fe20008410000 */
[----:B------:R-:W-:Y:S01]  /*4a60*/  FMUL.FTZ R35, R35, UR5 ;  /* 0x0000000523237c20 */ /* 0x000fe20008410000 */
[----:B------:R-:W-:Y:S03]  /*4a70*/  FMNMX.FTZ R6, R187, R4, !PT ;  /* 0x00000004bb067209 */ /* 0x000fe60007810000 */
[----:B------:R1:W-:Y:S01]  /*4a80*/  MUFU.TANH R139, R0 ;  /* 0x00000000008b7308 */ /* 0x0003e20000002400 */
[----:B--2---:R-:W-:Y:S09]  /*4a90*/  FMNMX.FTZ R5, R186, R5, !PT ;  /* 0x00000005ba057209 */ /* 0x004ff20007810000 */
[----:B------:R-:W2:Y:S01]  /*4aa0*/  MUFU.TANH R194, R22 ;  /* 0x0000001600c27308 */ /* 0x000ea20000002400 */
[----:B---3--:R-:W-:Y:S02]  /*4ab0*/  FMNMX.FTZ R4, R193, R2, !PT ;  /* 0x00000002c1047209 */ /* 0x008fe40007810000 */
[----:B------:R-:W-:Y:S02]  /*4ac0*/  FMNMX.FTZ R2, R180, R5, !PT ;  /* 0x00000005b4027209 */ /* 0x000fe40007810000 */
[----:B------:R-:W-:Y:S02]  /*4ad0*/  FMNMX.FTZ R5, R185, R6, !PT ;  /* 0x00000006b9057209 */ /* 0x000fe40007810000 */
[----:B------:R-:W-:Y:S03]  /*4ae0*/  FMNMX.FTZ R2, R184, R2, !PT ;  /* 0x00000002b8027209 */ /* 0x000fe60007810000 */
[----:B------:R-:W3:Y:S01]  /*4af0*/  MUFU.TANH R192, R21 ;  /* 0x0000001500c07308 */ /* 0x000ee20000002400 */
[----:B-1----:R-:W-:Y:S04]  /*4b00*/  FMNMX.FTZ R0, R142, R132, !PT ;  /* 0x000000848e007209 */ /* 0x002fe80007810000 */
[----:B------:R-:W-:Y:S05]  /*4b10*/  FMNMX.FTZ R0, R183, R0, !PT ;  /* 0x00000000b7007209 */ /* 0x000fea0007810000 */
[----:B------:R-:W1:Y:S01]  /*4b20*/  MUFU.TANH R195, R23 ;  /* 0x0000001700c37308 */ /* 0x000e620000002400 */
[----:B------:R-:W-:Y:S04]  /*4b30*/  FMNMX.FTZ R0, R14, R0, !PT ;  /* 0x000000000e007209 */ /* 0x000fe80007810000 */
[----:B------:R-:W-:Y:S05]  /*4b40*/  FMNMX.FTZ R0, R13, R0, !PT ;  /* 0x000000000d007209 */ /* 0x000fea0007810000 */
[----:B------:R-:W4:Y:S01]  /*4b50*/  MUFU.TANH R189, R32 ;  /* 0x0000002000bd7308 */ /* 0x000f220000002400 */
[----:B--2---:R-:W-:Y:S02]  /*4b60*/  FMNMX.FTZ R0, R194, R0, !PT ;  /* 0x00000000c2007209 */ /* 0x004fe40007810000 */
[----:B---3--:R-:W-:Y:S07]  /*4b70*/  FMNMX.FTZ R4, R192, R4, !PT ;  /* 0x00000004c0047209 */ /* 0x008fee0007810000 */
[----:B------:R-:W2:Y:S01]  /*4b80*/  MUFU.TANH R15, R15 ;  /* 0x0000000f000f7308 */ /* 0x000ea20000002400 */
[----:B-1----:R-:W-:Y:S09]  /*4b90*/  FMNMX.FTZ R0, R195, R0, !PT ;  /* 0x00000000c3007209 */ /* 0x002ff20007810000 */
[----:B------:R-:W1:Y:S01]  /*4ba0*/  MUFU.TANH R196, R24 ;  /* 0x0000001800c47308 */ /* 0x000e620000002400 */
[----:B----4-:R-:W-:Y:S09]  /*4bb0*/  FMNMX.FTZ R136, R189, R4, !PT ;  /* 0x00000004bd887209 */ /* 0x010ff20007810000 */
[----:B------:R-:W-:Y:S01]  /*4bc0*/  MUFU.TANH R198, R25 ;  /* 0x0000001900c67308 */ /* 0x000fe20000002400 */
[----:B--2---:R-:W-:Y:S09]  /*4bd0*/  FMNMX.FTZ R10, R15, R5, !PT ;  /* 0x000000050f0a7209 */ /* 0x004ff20007810000 */
[----:B------:R-:W-:Y:S01]  /*4be0*/  MUFU.TANH R197, R26 ;  /* 0x0000001a00c57308 */ /* 0x000fe20000002400 */
[----:B-1----:R-:W-:Y:S09]  /*4bf0*/  FMNMX.FTZ R8, R196, R2, !PT ;  /* 0x00000002c4087209 */ /* 0x002ff20007810000 */
[----:B------:R-:W-:Y:S10]  /*4c00*/  MUFU.TANH R201, R27 ;  /* 0x0000001b00c97308 */ /* 0x000ff40000002400 */
[----:B------:R-:W-:Y:S10]  /*4c10*/  MUFU.TANH R199, R28 ;  /* 0x0000001c00c77308 */ /* 0x000ff40000002400 */
[----:B------:R-:W-:Y:S10]  /*4c20*/  MUFU.TANH R200, R29 ;  /* 0x0000001d00c87308 */ /* 0x000ff40000002400 */
[----:B------:R-:W-:Y:S10]  /*4c30*/  MUFU.TANH R140, R30 ;  /* 0x0000001e008c7308 */ /* 0x000ff40000002400 */
[----:B------:R-:W1:Y:S10]  /*4c40*/  MUFU.TANH R190, R34 ;  /* 0x0000002200be7308 */ /* 0x000e740000002400 */
[----:B------:R-:W2:Y:S10]  /*4c50*/  MUFU.TANH R188, R33 ;  /* 0x0000002100bc7308 */ /* 0x000eb40000002400 */
[----:B------:R3:W4:Y:S01]  /*4c60*/  MUFU.TANH R191, R35 ;  /* 0x0000002300bf7308 */ /* 0x0007220000002400 */
[----:B-1----:R-:W-:Y:S02]  /*4c70*/  FMNMX.FTZ R9, R190, R0, !PT ;  /* 0x00000000be097209 */ /* 0x002fe40007810000 */
[----:B--2---:R-:W-:Y:S01]  /*4c80*/  FMNMX.FTZ R136, R188, R136, !PT ;  /* 0x00000088bc887209 */ /* 0x004fe20007810000 */
[----:B------:R-:W-:Y:S06]  /*4c90*/  @P0 BRA `(.L_x_1596) ;  /* 0xfffffff000480947 */ /* 0x000fec000383ffff */
.L_x_1595:
[----:B-1----:R-:W1:Y:S01]  /*4ca0*/  SHFL.BFLY PT, R6, R136, 0x2, 0x1f ;  /* 0x0c401f0088067f89 */ /* 0x002e6200000e0000 */
[----:B----4-:R-:W-:Y:S02]  /*4cb0*/  FMNMX.FTZ R5, R191, R9, !PT ;  /* 0x00000009bf057209 */ /* 0x010fe40007810000 */
        /* <DEDUP_REMOVED lines=9> */
[----:B------:R-:W4:Y:S01]  /*4d50*/  SHFL.BFLY PT, R134, R4, 0x2, 0x1f ;  /* 0x0c401f0004867f89 */ /* 0x000f2200000e0000 */
[----:B------:R-:W-:Y:S07]  /*4d60*/  FMNMX.FTZ R0, R139, R0, !PT ;  /* 0x000000008b007209 */ /* 0x000fee0007810000 */
[----:B------:R-:W-:Y:S08]  /*4d70*/  LDSM.16.MT88.4 R176, [R215+0xa000] ;  /* 0x00a00000d7b0783b */ /* 0x000ff00000004200 */
[----:B------:R-:W5:Y:S01]  /*4d80*/  SHFL.BFLY PT, R2, R0, 0x2, 0x1f ;  /* 0x0c401f0000027f89 */ /* 0x000f6200000e0000 */
[----:B-1----:R-:W-:Y:S07]  /*4d90*/  FMNMX.FTZ R136, R136, R6, !PT ;  /* 0x0000000688887209 */ /* 0x002fee0007810000 */
[----:B------:R-:W1:Y:S01]  /*4da0*/  SHFL.BFLY PT, R6, R136, 0x1, 0x1f ;  /* 0x0c201f0088067f89 */ /* 0x000e6200000e0000 */
[----:B--2---:R-:W-:Y:S02]  /*4db0*/  FMNMX.FTZ R5, R5, R7, !PT ;  /* 0x0000000705057209 */ /* 0x004fe40007810000 */
[----:B----4-:R-:W-:Y:S05]  /*4dc0*/  FMNMX.FTZ R134, R4, R134, !PT ;  /* 0x0000008604867209 */ /* 0x010fea0007810000 */
[----:B------:R-:W2:Y:S08]  /*4dd0*/  SHFL.BFLY PT, R135, R5, 0x1, 0x1f ;  /* 0x0c201f0005877f89 */ /* 0x000eb000000e0000 */
[----:B------:R-:W4:Y:S01]  /*4de0*/  SHFL.BFLY PT, R7, R134, 0x1, 0x1f ;  /* 0x0c201f0086077f89 */ /* 0x000f2200000e0000 */
[----:B-----5:R-:W-:Y:S07]  /*4df0*/  FMNMX.FTZ R2, R0, R2, !PT ;  /* 0x0000000200027209 */ /* 0x020fee0007810000 */
[----:B------:R-:W5:Y:S01]  /*4e00*/  SHFL.BFLY PT, R4, R2, 0x1, 0x1f ;  /* 0x0c201f0002047f89 */ /* 0x000f6200000e0000 */
[----:B-1----:R-:W-:Y:S04]  /*4e10*/  FMNMX.FTZ R136, R136, R6, !PT ;  /* 0x0000000688887209 */ /* 0x002fe80007810000 */
[C---:B------:R-:W-:Y:S01]  /*4e20*/  FSETP.NEU.FTZ.AND P1, PT, R136.reuse, -INF , PT ;  /* 0xff8000008800780b */ /* 0x040fe20003f3d000 */
[----:B------:R-:W-:Y:S01]  /*4e30*/  FADD.FTZ R0, -R136, R3 ;  /* 0x0000000388007221 */ /* 0x000fe20000010100 */
[----:B--2---:R-:W-:Y:S03]  /*4e40*/  FMNMX.FTZ R135, R5, R135, !PT ;  /* 0x0000008705877209 */ /* 0x004fe60007810000 */
[----:B------:R-:W-:Y:S01]  /*4e50*/  FMUL.FTZ R3, R0, UR4 ;  /* 0x0000000400037c20 */ /* 0x000fe20008410000 */
[----:B----4-:R-:W-:Y:S01]  /*4e60*/  FMNMX.FTZ R134, R134, R7, !PT ;  /* 0x0000000786867209 */ /* 0x010fe20007810000 */
[----:B------:R-:W-:Y:S02]  /*4e70*/  FADD.FTZ R0, -R135, R132 ;  /* 0x0000008487007221 */ /* 0x000fe40000010100 */
[----:B------:R1:W2:Y:S01]  /*4e80*/  MUFU.EX2 R132, R3 ;  /* 0x0000000300847308 */ /* 0x0002a20000000800 */
[----:B-----5:R-:W-:Y:S01]  /*4e90*/  FMNMX.FTZ R133, R2, R4, !PT ;  /* 0x0000000402857209 */ /* 0x020fe20007810000 */
        /* <DEDUP_REMOVED lines=12> */
[----:B------:R-:W-:Y:S01]  /*4f60*/  FFMA.FTZ R4, R141, UR4, -R137 ;  /* 0x000000048d047c23 */ /* 0x000fe20008010889 */
[----:B------:R-:W-:Y:S01]  /*4f70*/  FSEL R138, R138, RZ, P1 ;  /* 0x000000ff8a8a7208 */ /* 0x000fe20000800000 */
[C---:B------:R-:W-:Y:S01]  /*4f80*/  FMUL.FTZ R141, R134.reuse, UR4 ;  /* 0x00000004868d7c20 */ /* 0x040fe20008410000 */
[----:B------:R-:W-:Y:S01]  /*4f90*/  FSETP.NEU.FTZ.AND P1, PT, R134, -INF , PT ;  /* 0xff8000008600780b */ /* 0x000fe20003f3d000 */
[C---:B------:R-:W-:Y:S01]  /*4fa0*/  FMUL.FTZ R32, R132.reuse, R172 ;  /* 0x000000ac84207220 */ /* 0x040fe20000410000 */
[C---:B------:R-:W-:Y:S01]  /*4fb0*/  FMUL.FTZ R33, R132.reuse, R173 ;  /* 0x000000ad84217220 */ /* 0x040fe20000410000 */
[--C-:B------:R-:W-:Y:S03]  /*4fc0*/  FFMA.FTZ R5, R13, UR4, -R138.reuse ;  /* 0x000000040d057c23 */ /* 0x100fe6000801088a */
[----:B------:R2:W-:Y:S01]  /*4fd0*/  MUFU.EX2 R248, R4 ;  /* 0x0000000400f87308 */ /* 0x0005e20000000800 */
[----:B------:R-:W-:Y:S01]  /*4fe0*/  FSEL R141, R141, RZ, P1 ;  /* 0x000000ff8d8d7208 */ /* 0x000fe20000800000 */
[C---:B------:R-:W-:Y:S01]  /*4ff0*/  FMUL.FTZ R36, R132.reuse, R36 ;  /* 0x0000002484247220 */ /* 0x040fe20000410000 */
[C---:B------:R-:W-:Y:S01]  /*5000*/  FSETP.NEU.FTZ.AND P1, PT, R133.reuse, -INF , PT ;  /* 0xff8000008500780b */ /* 0x040fe20003f3d000 */
[C---:B------:R-:W-:Y:S01]  /*5010*/  FMUL.FTZ R37, R132.reuse, R37 ;  /* 0x0000002584257220 */ /* 0x040fe20000410000 */
[----:B------:R-:W-:Y:S01]  /*5020*/  FMUL.FTZ R48, R132, R48 ;  /* 0x0000003084307220 */ /* 0x000fe20000410000 */
[--C-:B------:R-:W-:Y:S01]  /*5030*/  FFMA.FTZ R9, R184, UR4, -R141.reuse ;  /* 0x00000004b8097c23 */ /* 0x100fe2000801088d */
[----:B------:R-:W-:Y:S03]  /*5040*/  FFMA.FTZ R7, R180, UR4, -R141 ;  /* 0x00000004b4077c23 */ /* 0x000fe6000801088d */
[----:B------:R-:W4:Y:S01]  /*5050*/  MUFU.EX2 R0, R0 ;  /* 0x0000000000007308 */ /* 0x000f220000000800 */
[C---:B-1----:R-:W-:Y:S01]  /*5060*/  FMUL.FTZ R8, R2.reuse, R144 ;  /* 0x0000009002087220 */ /* 0x042fe20000410000 */
[C---:B------:R-:W-:Y:S01]  /*5070*/  FMUL.FTZ R13, R2.reuse, R153 ;  /* 0x00000099020d7220 */ /* 0x040fe20000410000 */
[C---:B------:R-:W-:Y:S01]  /*5080*/  FMUL.FTZ R24, R2.reuse, R160 ;  /* 0x000000a002187220 */ /* 0x040fe20000410000 */
[C---:B------:R-:W-:Y:S01]  /*5090*/  FMUL.FTZ R25, R2.reuse, R161 ;  /* 0x000000a102197220 */ /* 0x040fe20000410000 */
[C---:B------:R-:W-:Y:S01]  /*50a0*/  FMUL.FTZ R28, R2.reuse, R168 ;  /* 0x000000a8021c7220 */ /* 0x040fe20000410000 */
[C---:B------:R-:W-:Y:S01]  /*50b0*/  FMUL.FTZ R29, R2.reuse, R169 ;  /* 0x000000a9021d7220 */ /* 0x040fe20000410000 */
[----:B------:R-:W-:Y:S03]  /*50c0*/  FMUL.FTZ R40, R2, R40 ;  /* 0x0000002802287220 */ /* 0x000fe60000410000 */
[----:B------:R1:W-:Y:S01]  /*50d0*/  MUFU.EX2 R241, R9 ;  /* 0x0000000900f17308 */ /* 0x0003e20000000800 */
[--C-:B--2---:R-:W-:Y:S01]  /*50e0*/  FFMA.FTZ R4, R182, UR4, -R137.reuse ;  /* 0x00000004b6047c23 */ /* 0x104fe20008010889 */
[C---:B------:R-:W-:Y:S01]  /*50f0*/  FMUL.FTZ R41, R2.reuse, R41 ;  /* 0x0000002902297220 */ /* 0x040fe20000410000 */
[C---:B------:R-:W-:Y:S01]  /*5100*/  FMUL.FTZ R44, R2.reuse, R44 ;  /* 0x0000002c022c7220 */ /* 0x040fe20000410000 */
[----:B------:R-:W-:Y:S01]  /*5110*/  FMUL.FTZ R45, R2, R45 ;  /* 0x0000002d022d7220 */ /* 0x000fe20000410000 */
[C---:B------:R-:W-:Y:S01]  /*5120*/  FMUL.FTZ R49, R132.reuse, R49 ;  /* 0x0000003184317220 */ /* 0x040fe20000410000 */
[C---:B------:R-:W-:Y:S01]  /*5130*/  FMUL.FTZ R52, R132.reuse, R52 ;  /* 0x0000003484347220 */ /* 0x040fe20000410000 */
[----:B------:R-:W-:Y:S03]  /*5140*/  FMUL.FTZ R53, R132, R53 ;  /* 0x0000003584357220 */ /* 0x000fe60000410000 */
[----:B------:R2:W5:Y:S01]  /*5150*/  MUFU.EX2 R250, R4 ;  /* 0x0000000400fa7308 */ /* 0x0005620000000800 */
[C---:B----4-:R-:W-:Y:S01]  /*5160*/  FMUL.FTZ R10, R0.reuse, R146 ;  /* 0x00000092000a7220 */ /* 0x050fe20000410000 */
[C---:B------:R-:W-:Y:S01]  /*5170*/  FMUL.FTZ R26, R0.reuse, R162 ;  /* 0x000000a2001a7220 */ /* 0x040fe20000410000 */
[C---:B------:R-:W-:Y:S01]  /*5180*/  FMUL.FTZ R27, R0.reuse, R163 ;  /* 0x000000a3001b7220 */ /* 0x040fe20000410000 */
[C---:B------:R-:W-:Y:S01]  /*5190*/  FMUL.FTZ R30, R0.reuse, R170 ;  /* 0x000000aa001e7220 */ /* 0x040fe20000410000 */
[C---:B------:R-:W-:Y:S01]  /*51a0*/  FMUL.FTZ R31, R0.reuse, R171 ;  /* 0x000000ab001f7220 */ /* 0x040fe20000410000 */
[C---:B------:R-:W-:Y:S01]  /*51b0*/  FMUL.FTZ R42, R0.reuse, R42 ;  /* 0x0000002a002a7220 */ /* 0x040fe20000410000 */
[----:B------:R-:W-:Y:S03]  /*51c0*/  FMUL.FTZ R43, R0, R43 ;  /* 0x0000002b002b7220 */ /* 0x000fe60000410000 */
[----:B------:R-:W4:Y:S01]  /*51d0*/  MUFU.EX2 R3, R3 ;  /* 0x0000000300037308 */ /* 0x000f220000000800 */
[----:B-1----:R-:W-:Y:S01]  /*51e0*/  FMUL.FTZ R9, R2, R145 ;  /* 0x0000009102097220 */ /* 0x002fe20000410000 */
[C---:B------:R-:W-:Y:S01]  /*51f0*/  FMUL.FTZ R46, R0.reuse, R46 ;  /* 0x0000002e002e7220 */ /* 0x040fe20000410000 */
[----:B------:R-:W-:Y:S01]  /*5200*/  FMUL.FTZ R47, R0, R47 ;  /* 0x0000002f002f7220 */ /* 0x000fe20000410000 */
[----:B------:R-:W-:Y:S01]  /*5210*/  LDSM.16.MT88.4 R160, [R213+0xb000] ;  /* 0x00b00000d5a0783b */ /* 0x000fe20000004200 */
[C---:B------:R-:W-:Y:S01]  /*5220*/  FMUL.FTZ R56, R2.reuse, R56 ;  /* 0x0000003802387220 */ /* 0x040fe20000410000 */
[----:B------:R-:W-:Y:S01]  /*5230*/  FMUL.FTZ R57, R2, R57 ;  /* 0x0000003902397220 */ /* 0x000fe20000410000 */
[----:B------:R-:W-:Y:S03]  /*5240*/  FMUL.FTZ R58, R0, R58 ;  /* 0x0000003a003a7220 */ /* 0x000fe60000410000 */
[----:B------:R1:W-:Y:S01]  /*5250*/  MUFU.EX2 R245, R5 ;  /* 0x0000000500f57308 */ /* 0x0003e20000000800 */
[--C-:B--2---:R-:W-:Y:S01]  /*5260*/  FFMA.FTZ R4, R142, UR4, -R138.reuse ;  /* 0x000000048e047c23 */ /* 0x104fe2000801088a */
[----:B------:R-:W-:Y:S01]  /*5270*/  FMUL.FTZ R142, R133, UR4 ;  /* 0x00000004858e7c20 */ /* 0x000fe20008410000 */
[----:B-----5:R-:W-:Y:S01]  /*5280*/  F2FP.F16.F32.PACK_AB R144, R250, R248 ;  /* 0x000000f8fa90723e */ /* 0x020fe200000000ff */
[----:B------:R-:W-:Y:S01]  /*5290*/  FMUL.FTZ R59, R0, R59 ;  /* 0x0000003b003b7220 */ /* 0x000fe20000410000 */
[C---:B------:R-:W-:Y:S01]  /*52a0*/  FMUL.FTZ R60, R2.reuse, R60 ;  /* 0x0000003c023c7220 */ /* 0x040fe20000410000 */
[----:B------:R-:W-:Y:S01]  /*52b0*/  FMUL.FTZ R61, R2, R61 ;  /* 0x0000003d023d7220 */ /* 0x000fe20000410000 */
[----:B------:R-:W-:Y:S03]  /*52c0*/  FSEL R142, R142, RZ, P1 ;  /* 0x000000ff8e8e7208 */ /* 0x000fe60000800000 */
[----:B------:R2:W-:Y:S01]  /*52d0*/  MUFU.EX2 R244, R4 ;  /* 0x0000000400f47308 */ /* 0x0005e20000000800 */
[C---:B----4-:R-:W-:Y:S01]  /*52e0*/  FMUL.FTZ R6, R3.reuse, R150 ;  /* 0x0000009603067220 */ /* 0x050fe20000410000 */
[C---:B------:R-:W-:Y:S01]  /*52f0*/  FMUL.FTZ R18, R3.reuse, R158 ;  /* 0x0000009e03127220 */ /* 0x040fe20000410000 */
[C---:B------:R-:W-:Y:S01]  /*5300*/  FMUL.FTZ R19, R3.reuse, R159 ;  /* 0x0000009f03137220 */ /* 0x040fe20000410000 */
[C---:B------:R-:W-:Y:S01]  /*5310*/  FMUL.FTZ R34, R3.reuse, R174 ;  /* 0x000000ae03227220 */ /* 0x040fe20000410000 */
[----:B------:R-:W-:Y:S01]  /*5320*/  LDSM.16.MT88.4 R156, [R217+0xa000] ;  /* 0x00a00000d99c783b */ /* 0x000fe20000004200 */
[C---:B---3--:R-:W-:Y:S01]  /*5330*/  FMUL.FTZ R35, R3.reuse, R175 ;  /* 0x000000af03237220 */ /* 0x048fe20000410000 */
[C---:B------:R-:W-:Y:S03]  /*5340*/  FMUL.FTZ R38, R3.reuse, R38 ;  /* 0x0000002603267220 */ /* 0x040fe60000410000 */
[----:B------:R3:W4:Y:S01]  /*5350*/  MUFU.EX2 R239, R7 ;  /* 0x0000000700ef7308 */ /* 0x0007220000000800 */
[----:B-1----:R-:W-:Y:S01]  /*5360*/  FMUL.FTZ R5, R132, R149 ;  /* 0x0000009584057220 */ /* 0x002fe20000410000 */
[C---:B------:R-:W-:Y:S01]  /*5370*/  FMUL.FTZ R39, R3.reuse, R39 ;  /* 0x0000002703277220 */ /* 0x040fe20000410000 */
[C---:B------:R-:W-:Y:S01]  /*5380*/  FMUL.FTZ R50, R3.reuse, R50 ;  /* 0x0000003203327220 */ /* 0x040fe20000410000 */
[C---:B------:R-:W-:Y:S01]  /*5390*/  FMUL.FTZ R51, R3.reuse, R51 ;  /* 0x0000003303337220 */ /* 0x040fe20000410000 */
[C---:B------:R-:W-:Y:S01]  /*53a0*/  FMUL.FTZ R54, R3.reuse, R54 ;  /* 0x0000003603367220 */ /* 0x040fe20000410000 */
[----:B------:R-:W-:Y:S01]  /*53b0*/  FMUL.FTZ R55, R3, R55 ;  /* 0x0000003703377220 */ /* 0x000fe20000410000 */
[C---:B------:R-:W-:Y:S01]  /*53c0*/  FMUL.FTZ R62, R0.reuse, R62 ;  /* 0x0000003e003e7220 */ /* 0x040fe20000410000 */
[----:B------:R-:W-:Y:S01]  /*53d0*/  FMUL.FTZ R63, R0, R63 ;  /* 0x0000003f003f7220 */ /* 0x000fe20000410000 */
[--C-:B--2---:R-:W-:Y:S01]  /*53e0*/  FFMA.FTZ R4, R183, UR4, -R138.reuse ;  /* 0x00000004b7047c23 */ /* 0x104fe2000801088a */
[C---:B------:R-:W-:Y:S01]  /*53f0*/  FMUL.FTZ R64, R132.reuse, R64 ;  /* 0x0000004084407220 */ /* 0x040fe20000410000 */
[C---:B------:R-:W-:Y:S01]  /*5400*/  FMUL.FTZ R65, R132.reuse, R65 ;  /* 0x0000004184417220 */ /* 0x040fe20000410000 */
[C---:B------:R-:W-:Y:S01]  /*5410*/  FMUL.FTZ R66, R3.reuse, R66 ;  /* 0x0000004203427220 */ /* 0x040fe20000410000 */
[----:B------:R1:W2:Y:S01]  /*5420*/  MUFU.EX2 R246, R4 ;  /* 0x0000000400f67308 */ /* 0x0002a20000000800 */
[C---:B------:R-:W-:Y:S01]  /*5430*/  FMUL.FTZ R67, R3.reuse, R67 ;  /* 0x0000004303437220 */ /* 0x040fe20000410000 */
[C---:B------:R-:W-:Y:S01]  /*5440*/  FMUL.FTZ R68, R132.reuse, R68 ;  /* 0x0000004484447220 */ /* 0x040fe20000410000 */
[----:B------:R-:W-:Y:S01]  /*5450*/  FMUL.FTZ R69, R132, R69 ;  /* 0x0000004584457220 */ /* 0x000fe20000410000 */
[----:B---3--:R-:W-:Y:S01]  /*5460*/  FMUL.FTZ R7, R3, R151 ;  /* 0x0000009703077220 */ /* 0x008fe20000410000 */
[----:B----4-:R-:W-:Y:S01]  /*5470*/  F2FP.F16.F32.PACK_AB R150, R241, R239 ;  /* 0x000000eff196723e */ /* 0x010fe200000000ff */
        /* <DEDUP_REMOVED lines=10> */
[----:B------:R-:W-:Y:S01]  /*5520*/  FMUL.FTZ R80, R132, R80 ;  /* 0x0000005084507220 */ /* 0x000fe20000410000 */
[--C-:B-1----:R-:W-:Y:S01]  /*5530*/  FFMA.FTZ R4, R12, UR4, -R137.reuse ;  /* 0x000000040c047c23 */ /* 0x102fe20008010889 */
[----:B--2---:R-:W-:Y:S01]  /*5540*/  F2FP.F16.F32.PACK_AB R145, R246, R244 ;  /* 0x000000f4f691723e */ /* 0x004fe200000000ff */
[----:B------:R-:W-:Y:S01]  /*5550*/  FMUL.FTZ R12, R2, R152 ;  /* 0x00000098020c7220 */ /* 0x000fe20000410000 */
[C---:B------:R-:W-:Y:S01]  /*5560*/  FMUL.FTZ R81, R132.reuse, R81 ;  /* 0x0000005184517220 */ /* 0x040fe20000410000 */
[----:B------:R1:W-:Y:S01]  /*5570*/  MUFU.EX2 R247, R4 ;  /* 0x0000000400f77308 */ /* 0x0003e20000000800 */
        /* <DEDUP_REMOVED lines=16> */
[----:B-1----:R-:W-:Y:S01]  /*5680*/  FFMA.FTZ R4, R11, UR4, -R137 ;  /* 0x000000040b047c23 */ /* 0x002fe20008010889 */
[----:B------:R-:W-:Y:S01]  /*5690*/  FMUL.FTZ R11, R0, R147 ;  /* 0x00000093000b7220 */ /* 0x000fe20000410000 */
[C---:B------:R-:W-:Y:S01]  /*56a0*/  FMUL.FTZ R98, R3.reuse, R98 ;  /* 0x0000006203627220 */ /* 0x040fe20000410000 */
[C---:B------:R-:W-:Y:S01]  /*56b0*/  FMUL.FTZ R99, R3.reuse, R99 ;  /* 0x0000006303637220 */ /* 0x040fe20000410000 */
[----:B------:R1:W2:Y:S01]  /*56c0*/  MUFU.EX2 R249, R4 ;  /* 0x0000000400f97308 */ /* 0x0002a20000000800 */
        /* <DEDUP_REMOVED lines=17> */
[----:B--2---:R-:W-:Y:S01]  /*57e0*/  F2FP.F16.F32.PACK_AB R146, R249, R247 ;  /* 0x000000f7f992723e */ /* 0x004fe200000000ff */
[----:B------:R-:W-:Y:S01]  /*57f0*/  FMUL.FTZ R14, R0, R154 ;  /* 0x0000009a000e7220 */ /* 0x000fe20000410000 */
[C---:B------:R-:W-:Y:S01]  /*5800*/  FMUL.FTZ R116, R132.reuse, R116 ;  /* 0x0000007484747220 */ /* 0x040fe20000410000 */
[----:B------:R1:W2:Y:S01]  /*5810*/  MUFU.EX2 R243, R4 ;  /* 0x0000000400f37308 */ /* 0x0002a20000000800 */
[----:B------:R-:W-:Y:S01]  /*5820*/  FMUL.FTZ R117, R132, R117 ;  /* 0x0000007584757220 */ /* 0x000fe20000410000 */
[C---:B------:R-:W-:Y:S01]  /*5830*/  FMUL.FTZ R118, R3.reuse, R118 ;  /* 0x0000007603767220 */ /* 0x040fe20000410000 */
[C---:B------:R-:W-:Y:S01]  /*5840*/  FMUL.FTZ R119, R3.reuse, R119 ;  /* 0x0000007703777220 */ /* 0x040fe20000410000 */
[----:B------:R-:W-:Y:S01]  /*5850*/  FFMA.FTZ R140, R140, UR4, -R142 ;  /* 0x000000048c8c7c23 */ /* 0x000fe2000801088e */
        /* <DEDUP_REMOVED lines=8> */
[----:B------:R-:W-:Y:S01]  /*58e0*/  LDSM.16.MT88.4 R172, [R215+0xa800] ;  /* 0x00a80000d7ac783b */ /* 0x000fe20000004200 */
[C---:B------:R-:W-:Y:S01]  /*58f0*/  FMUL.FTZ R128, R132.reuse, R128 ;  /* 0x0000008084807220 */ /* 0x040fe20000410000 */
[----:B------:R-:W-:Y:S01]  /*5900*/  FMUL.FTZ R129, R132, R129 ;  /* 0x0000008184817220 */ /* 0x000fe20000410000 */
[----:B------:R-:W-:Y:S01]  /*5910*/  FMUL.FTZ R130, R3, R130 ;  /* 0x0000008203827220 */ /* 0x000fe20000410000 */
[----:B-1----:R-:W-:Y:S01]  /*5920*/  FFMA.FTZ R4, R143, UR4, -R141 ;  /* 0x000000048f047c23 */ /* 0x002fe2000801088d */
[----:B--2---:R-:W-:Y:S01]  /*5930*/  F2FP.F16.F32.PACK_AB R147, R245, R243 ;  /* 0x000000f3f593723e */ /* 0x004fe200000000ff */
[----:B------:R-:W-:Y:S01]  /*5940*/  FFMA.FTZ R143, R193, UR4, -R137 ;  /* 0x00000004c18f7c23 */ /* 0x000fe20008010889 */
[----:B------:R-:W-:Y:S01]  /*5950*/  FMUL.FTZ R131, R3, R131 ;  /* 0x0000008303837220 */ /* 0x000fe20000410000 */
[----:B------:R1:W2:Y:S10]  /*5960*/  MUFU.EX2 R240, R4 ;  /* 0x0000000400f07308 */ /* 0x0002b40000000800 */
[----:B------:R3:W-:Y:S01]  /*5970*/  MUFU.EX2 R233, R143 ;  /* 0x0000008f00e97308 */ /* 0x0007e20000000800 */
[----:B-1----:R-:W-:Y:S01]  /*5980*/  FFMA.FTZ R4, R186, UR4, -R141 ;  /* 0x00000004ba047c23 */ /* 0x002fe2000801088d */
[----:B--2---:R-:W-:Y:S08]  /*5990*/  FFMA.FTZ R2, R2, R252, R240 ;  /* 0x000000fc02027223 */ /* 0x004ff000000100f0 */
[----:B------:R1:W-:Y:S01]  /*59a0*/  MUFU.EX2 R242, R4 ;  /* 0x0000000400f27308 */ /* 0x0003e20000000800 */
[----:B---3--:R-:W-:Y:S09]  /*59b0*/  FFMA.FTZ R143, R194, UR4, -R138 ;  /* 0x00000004c28f7c23 */ /* 0x008ff2000801088a */
[----:B------:R2:W-:Y:S01]  /*59c0*/  MUFU.EX2 R230, R143 ;  /* 0x0000008f00e67308 */ /* 0x0005e20000000800 */
[----:B-1----:R-:W-:Y:S02]  /*59d0*/  FFMA.FTZ R4, R181, UR4, -R142 ;  /* 0x00000004b5047c23 */ /* 0x002fe4000801088e */
[----:B------:R-:W-:Y:S07]  /*59e0*/  LDSM.16.MT88.4 R180, [R218+0xa800] ;  /* 0x00a80000dab4783b */ /* 0x000fee0000004200 */
[----:B------:R1:W-:Y:S01]  /*59f0*/  MUFU.EX2 R236, R4 ;  /* 0x0000000400ec7308 */ /* 0x0003e20000000800 */
[----:B--2---:R-:W-:Y:S09]  /*5a00*/  FFMA.FTZ R143, R190, UR4, -R138 ;  /* 0x00000004be8f7c23 */ /* 0x004ff2000801088a */
[----:B------:R-:W-:Y:S01]  /*5a10*/  MUFU.EX2 R211, R143 ;  /* 0x0000008f00d37308 */ /* 0x000fe20000000800 */
[--C-:B-1----:R-:W-:Y:S09]  /*5a20*/  FFMA.FTZ R4, R187, UR4, -R142.reuse ;  /* 0x00000004bb047c23 */ /* 0x102ff2000801088e */
[----:B------:R1:W2:Y:S02]  /*5a30*/  MUFU.EX2 R238, R4 ;  /* 0x0000000400ee7308 */ /* 0x0002a40000000800 */
[--C-:B-1----:R-:W-:Y:S01]  /*5a40*/  FFMA.FTZ R4, R185, UR4, -R142.reuse ;  /* 0x00000004b9047c23 */ /* 0x102fe2000801088e */
[----:B--2---:R-:W-:Y:S01]  /*5a50*/  F2FP.F16.F32.PACK_AB R149, R238, R236 ;  /* 0x000000ecee95723e */ /* 0x004fe200000000ff */
[----:B------:R-:W-:Y:S06]  /*5a60*/  LDSM.16.MT88.4 R184, [R217+0xa800] ;  /* 0x00a80000d9b8783b */ /* 0x000fec0000004200 */
[----:B------:R1:W2:Y:S02]  /*5a70*/  MUFU.EX2 R235, R4 ;  /* 0x0000000400eb7308 */ /* 0x0002a40000000800 */
[----:B-1----:R-:W-:Y:S01]  /*5a80*/  FFMA.FTZ R4, R15, UR4, -R142 ;  /* 0x000000040f047c23 */ /* 0x002fe2000801088e */
[C---:B------:R-:W-:Y:S01]  /*5a90*/  FMUL.FTZ R15, R0.reuse, R155 ;  /* 0x0000009b000f7220 */ /* 0x040fe20000410000 */
[----:B------:R-:W-:Y:S01]  /*5aa0*/  FFMA.FTZ R0, R0, R251, R236 ;  /* 0x000000fb00007223 */ /* 0x000fe200000100ec */
[----:B------:R-:W1:Y:S05]  /*5ab0*/  LDSM.16.MT88.4 R152, [R218+0xa000] ;  /* 0x00a00000da98783b */ /* 0x000e6a0000004200 */
[----:B------:R3:W4:Y:S01]  /*5ac0*/  MUFU.EX2 R237, R4 ;  /* 0x0000000400ed7308 */ /* 0x0007220000000800 */
[----:B------:R-:W-:Y:S04]  /*5ad0*/  FADD.FTZ R0, R238, R0 ;  /* 0x00000000ee007221 */ /* 0x000fe80000010000 */
[----:B--2---:R-:W-:Y:S01]  /*5ae0*/  FADD.FTZ R0, R235, R0 ;  /* 0x00000000eb007221 */ /* 0x004fe20000010000 */
[----:B---3--:R-:W-:Y:S01]  /*5af0*/  FMUL.FTZ R4, R132, R148 ;  /* 0x0000009484047220 */ /* 0x008fe20000410000 */
[----:B------:R-:W-:Y:S02]  /*5b00*/  F2FP.F16.F32.PACK_AB R148, R242, R240 ;  /* 0x000000f0f294723e */ /* 0x000fe400000000ff */
[----:B----4-:R-:W-:Y:S04]  /*5b10*/  F2FP.F16.F32.PACK_AB R151, R237, R235 ;  /* 0x000000ebed97723e */ /* 0x010fe800000000ff */
[-C--:B------:R-:W-:Y:S06]  /*5b20*/  HMMA.16816.F32 R4, R144, R20.reuse, R4 ;  /* 0x000000149004723c */ /* 0x080fec0000001804 */
[C---:B------:R-:W-:Y:S06]  /*5b30*/  HMMA.16816.F32 R8, R148.reuse, R20, R8 ;  /* 0x000000149408723c */ /* 0x040fec0000001808 */
[-C--:B------:R-:W-:Y:S05]  /*5b40*/  HMMA.16816.F32 R12, R148, R22.reuse, R12 ;  /* 0x00000016940c723c */ /* 0x080fea000000180c */
[C---:B------:R-:W-:Y:S01]  /*5b50*/  FMUL.FTZ R20, R132.reuse, R164 ;  /* 0x000000a484147220 */ /* 0x040fe20000410000 */
[C---:B------:R-:W-:Y:S05]  /*5b60*/  HMMA.16816.F32 R16, R144.reuse, R22, R16 ;  /* 0x000000169010723c */ /* 0x040fea0000001810 */
[----:B------:R-:W-:Y:S01]  /*5b70*/  FMUL.FTZ R21, R132, R165 ;  /* 0x000000a584157220 */ /* 0x000fe20000410000 */
[--C-:B------:R-:W-:Y:S01]  /*5b80*/  FFMA.FTZ R164, R189, UR4, -R137.reuse ;  /* 0x00000004bda47c23 */ /* 0x100fe20008010889 */
[C---:B------:R-:W-:Y:S01]  /*5b90*/  FMUL.FTZ R22, R3.reuse, R166 ;  /* 0x000000a603167220 */ /* 0x040fe20000410000 */
[----:B------:R-:W-:Y:S02]  /*5ba0*/  FMUL.FTZ R23, R3, R167 ;  /* 0x000000a703177220 */ /* 0x000fe40000410000 */
[----:B------:R-:W-:Y:S05]  /*5bb0*/  MUFU.EX2 R231, R164 ;  /* 0x000000a400e77308 */ /* 0x000fea0000000800 */
[-C--:B------:R-:W-:Y:S06]  /*5bc0*/  HMMA.16816.F32 R20, R144, R176.reuse, R20 ;  /* 0x000000b09014723c */ /* 0x080fec0000001814 */
[C---:B------:R-:W-:Y:S06]  /*5bd0*/  HMMA.16816.F32 R24, R148.reuse, R176, R24 ;  /* 0x000000b09418723c */ /* 0x040fec0000001818 */
[-C--:B------:R-:W-:Y:S06]  /*5be0*/  HMMA.16816.F32 R28, R148, R178.reuse, R28 ;  /* 0x000000b2941c723c */ /* 0x080fec000000181c */
[C---:B------:R-:W-:Y:S06]  /*5bf0*/  HMMA.16816.F32 R32, R144.reuse, R178, R32 ;  /* 0x000000b29020723c */ /* 0x040fec0000001820 */
[-C--:B-1----:R-:W-:Y:S06]  /*5c00*/  HMMA.16816.F32 R36, R144, R152.reuse, R36 ;  /* 0x000000989024723c */ /* 0x082fec0000001824 */
[C---:B------:R-:W-:Y:S06]  /*5c10*/  HMMA.16816.F32 R40, R148.reuse, R152, R40 ;  /* 0x000000989428723c */ /* 0x040fec0000001828 */
[-C--:B------:R-:W-:Y:S06]  /*5c20*/  HMMA.16816.F32 R44, R148, R154.reuse, R44 ;  /* 0x0000009a942c723c */ /* 0x080fec000000182c */
[C---:B------:R-:W-:Y:S01]  /*5c30*/  HMMA.16816.F32 R48, R144.reuse, R154, R48 ;  /* 0x0000009a9030723c */ /* 0x040fe20000001830 */
[----:B------:R-:W1:Y:S05]  /*5c40*/  LDSM.16.MT88.4 R152, [R215+0xb000] ;  /* 0x00b00000d798783b */ /* 0x000e6a0000004200 */
[-C--:B------:R-:W-:Y:S06]  /*5c50*/  HMMA.16816.F32 R52, R144, R156.reuse, R52 ;  /* 0x0000009c9034723c */ /* 0x080fec0000001834 */
[C---:B------:R-:W-:Y:S06]  /*5c60*/  HMMA.16816.F32 R56, R148.reuse, R156, R56 ;  /* 0x0000009c9438723c */ /* 0x040fec0000001838 */
[-C--:B------:R-:W-:Y:S05]  /*5c70*/  HMMA.16816.F32 R60, R148, R158.reuse, R60 ;  /* 0x0000009e943c723c */ /* 0x080fea000000183c */
[--C-:B------:R-:W-:Y:S01]  /*5c80*/  FFMA.FTZ R156, R192, UR4, -R137.reuse ;  /* 0x00000004c09c7c23 */ /* 0x100fe20008010889 */
[C---:B------:R-:W-:Y:S03]  /*5c90*/  HMMA.16816.F32 R64, R144.reuse, R158, R64 ;  /* 0x0000009e9040723c */ /* 0x040fe60000001840 */
[----:B------:R2:W-:Y:S02]  /*5ca0*/  MUFU.EX2 R234, R156 ;  /* 0x0000009c00ea7308 */ /* 0x0005e40000000800 */
[----:B------:R-:W-:Y:S01]  /*5cb0*/  FFMA.FTZ R137, R188, UR4, -R137 ;  /* 0x00000004bc897c23 */ /* 0x000fe20008010889 */
[-C--:B------:R-:W-:Y:S07]  /*5cc0*/  HMMA.16816.F32 R68, R144, R160.reuse, R68 ;  /* 0x000000a09044723c */ /* 0x080fee0000001844 */
[----:B------:R3:W-:Y:S01]  /*5cd0*/  MUFU.EX2 R229, R137 ;  /* 0x0000008900e57308 */ /* 0x0007e20000000800 */
[C---:B------:R-:W-:Y:S06]  /*5ce0*/  HMMA.16816.F32 R72, R148.reuse, R160, R72 ;  /* 0x000000a09448723c */ /* 0x040fec0000001848 */
[-C--:B------:R-:W-:Y:S01]  /*5cf0*/  HMMA.16816.F32 R76, R148, R162.reuse, R76 ;  /* 0x000000a2944c723c */ /* 0x080fe2000000184c */
[----:B--2---:R-:W2:Y:S04]  /*5d00*/  LDSM.16.MT88.4 R156, [R218+0xb000] ;  /* 0x00b00000da9c783b */ /* 0x004ea80000004200 */
[--C-:B------:R-:W-:Y:S01]  /*5d10*/  FFMA.FTZ R160, R195, UR4, -R138.reuse ;  /* 0x00000004c3a07c23 */ /* 0x100fe2000801088a */
[C---:B------:R-:W-:Y:S03]  /*5d20*/  HMMA.16816.F32 R80, R144.reuse, R162, R80 ;  /* 0x000000a29050723c */ /* 0x040fe60000001850 */
[----:B------:R-:W-:Y:S01]  /*5d30*/  MUFU.EX2 R232, R160 ;  /* 0x000000a000e87308 */ /* 0x000fe20000000800 */
[----:B------:R-:W-:Y:S01]  /*5d40*/  LDSM.16.MT88.4 R192, [R215+0xb800] ;  /* 0x00b80000d7c0783b */ /* 0x000fe20000004200 */
[--C-:B---3--:R-:W-:Y:S01]  /*5d50*/  FFMA.FTZ R137, R196, UR4, -R141.reuse ;  /* 0x00000004c4897c23 */ /* 0x108fe2000801088d */
[-C--:B-1----:R-:W-:Y:S07]  /*5d60*/  HMMA.16816.F32 R84, R144, R152.reuse, R84 ;  /* 0x000000989054723c */ /* 0x082fee0000001854 */
[----:B------:R1:W-:Y:S01]  /*5d70*/  MUFU.EX2 R209, R137 ;  /* 0x0000008900d17308 */ /* 0x0003e20000000800 */
[C---:B------:R-:W-:Y:S04]  /*5d80*/  HMMA.16816.F32 R88, R148.reuse, R152, R88 ;  /* 0x000000989458723c */ /* 0x040fe80000001858 */
[----:B------:R-:W-:Y:S02]  /*5d90*/  FFMA.FTZ R138, R191, UR4, -R138 ;  /* 0x00000004bf8a7c23 */ /* 0x000fe4000801088a */
[-C--:B------:R-:W-:Y:S01]  /*5da0*/  HMMA.16816.F32 R92, R148, R154.reuse, R92 ;  /* 0x0000009a945c723c */ /* 0x080fe2000000185c */
[----:B------:R-:W-:Y:S02]  /*5db0*/  LDSM.16.MT88.4 R188, [R213+0xb800] ;  /* 0x00b80000d5bc783b */ /* 0x000fe40000004200 */
[----:B------:R3:W4:Y:S03]  /*5dc0*/  MUFU.EX2 R210, R138 ;  /* 0x0000008a00d27308 */ /* 0x0007260000000800 */
[C---:B------:R-:W-:Y:S03]  /*5dd0*/  HMMA.16816.F32 R96, R144.reuse, R154, R96 ;  /* 0x0000009a9060723c */ /* 0x040fe60000001860 */
[----:B------:R-:W5:Y:S02]  /*5de0*/  LDSM.16.MT88.4 R152, [R217+0xb000] ;  /* 0x00b00000d998783b */ /* 0x000f640000004200 */
[--C-:B-1----:R-:W-:Y:S04]  /*5df0*/  FFMA.FTZ R137, R198, UR4, -R141.reuse ;  /* 0x00000004c6897c23 */ /* 0x102fe8000801088d */
[----:B------:R1:W1:Y:S01]  /*5e00*/  MUFU.EX2 R208, R137 ;  /* 0x0000008900d07308 */ /* 0x0002620000000800 */
[-C--:B--2---:R-:W-:Y:S03]  /*5e10*/  HMMA.16816.F32 R100, R144, R156.reuse, R100 ;  /* 0x0000009c9064723c */ /* 0x084fe60000001864 */
[--C-:B---3--:R-:W-:Y:S01]  /*5e20*/  FFMA.FTZ R138, R197, UR4, -R142.reuse ;  /* 0x00000004c58a7c23 */ /* 0x108fe2000801088e */
[----:B----4-:R-:W-:Y:S02]  /*5e30*/  F2FP.F16.F32.PACK_AB R143, R210, R211 ;  /* 0x000000d3d28f723e */ /* 0x010fe400000000ff */
[C---:B------:R-:W-:Y:S03]  /*5e40*/  HMMA.16816.F32 R104, R148.reuse, R156, R104 ;  /* 0x0000009c9468723c */ /* 0x040fe60000001868 */
[----:B------:R-:W-:Y:S03]  /*5e50*/  MUFU.EX2 R207, R138 ;  /* 0x0000008a00cf7308 */ /* 0x000fe60000000800 */
[-C--:B------:R-:W-:Y:S07]  /*5e60*/  HMMA.16816.F32 R108, R148, R158.reuse, R108 ;  /* 0x0000009e946c723c */ /* 0x080fee000000186c */
[----:B------:R2:W-:Y:S01]  /*5e70*/  MUFU.EX2 R138, R140 ;  /* 0x0000008c008a7308 */ /* 0x0005e20000000800 */
[--C-:B-1----:R-:W-:Y:S01]  /*5e80*/  FFMA.FTZ R137, R201, UR4, -R142.reuse ;  /* 0x00000004c9897c23 */ /* 0x102fe2000801088e */
[C---:B------:R-:W-:Y:S01]  /*5e90*/  HMMA.16816.F32 R112, R144.reuse, R158, R112 ;  /* 0x0000009e9070723c */ /* 0x040fe20000001870 */
[----:B------:R-:W1:Y:S07]  /*5ea0*/  LDSM.16.MT88.4 R156, [R213+0xa800] ;  /* 0x00a80000d59c783b */ /* 0x000e6e0000004200 */
[----:B------:R3:W4:Y:S03]  /*5eb0*/  MUFU.EX2 R206, R137 ;  /* 0x0000008900ce7308 */ /* 0x0007260000000800 */
[----:B------:R-:W-:Y:S01]  /*5ec0*/  FFMA.FTZ R142, R139, UR4, -R142 ;  /* 0x000000048b8e7c23 */ /* 0x000fe2000801088e */
[----:B------:R-:W-:Y:S01]  /*5ed0*/  F2FP.F16.F32.PACK_AB R176, R208, R209 ;  /* 0x000000d1d0b0723e */ /* 0x000fe200000000ff */
[----:B------:R-:W4:Y:S01]  /*5ee0*/  LDL.LU R139, [R1] ;  /* 0x00000000018b7983 */ /* 0x000f220000300800 */
[-C--:B-----5:R-:W-:Y:S03]  /*5ef0*/  HMMA.16816.F32 R116, R144, R152.reuse, R116 ;  /* 0x000000989074723c */ /* 0x0a0fe60000001874 */
[----:B--2---:R-:W-:Y:S03]  /*5f00*/  F2FP.F16.F32.PACK_AB R140, R234, R233 ;  /* 0x000000e9ea8c723e */ /* 0x004fe600000000ff */
[C---:B------:R-:W-:Y:S05]  /*5f10*/  HMMA.16816.F32 R120, R148.reuse, R152, R120 ;  /* 0x000000989478723c */ /* 0x040fea0000001878 */
[--C-:B---3--:R-:W-:Y:S01]  /*5f20*/  FFMA.FTZ R137, R199, UR4, -R141.reuse ;  /* 0x00000004c7897c23 */ /* 0x108fe2000801088d */
[-C--:B------:R-:W-:Y:S01]  /*5f30*/  HMMA.16816.F32 R124, R148, R154.reuse, R124 ;  /* 0x0000009a947c723c */ /* 0x080fe2000000187c */
[----:B------:R-:W2:Y:S02]  /*5f40*/  LDSM.16.MT88.4 R196, [R218+0xb800] ;  /* 0x00b80000dac4783b */ /* 0x000ea40000004200 */
[----:B------:R-:W-:Y:S02]  /*5f50*/  MUFU.EX2 R205, R137 ;  /* 0x0000008900cd7308 */ /* 0x000fe40000000800 */
[----:B------:R-:W-:Y:S01]  /*5f60*/  FFMA.FTZ R141, R200, UR4, -R141 ;  /* 0x00000004c88d7c23 */ /* 0x000fe2000801088d */
[----:B------:R-:W-:Y:S03]  /*5f70*/  HMMA.16816.F32 R128, R144, R154, R128 ;  /* 0x0000009a9080723c */ /* 0x000fe60000001880 */
[----:B------:R-:W3:Y:S04]  /*5f80*/  LDSM.16.MT88.4 R200, [R217+0xb800] ;  /* 0x00b80000d9c8783b */ /* 0x000ee80000004200 */
[----:B------:R5:W1:Y:S01]  /*5f90*/  MUFU.EX2 R204, R141 ;  /* 0x0000008d00cc7308 */ /* 0x000a620000000800 */
[----:B----4-:R-:W-:Y:S09]  /*5fa0*/  F2FP.F16.F32.PACK_AB R177, R206, R207 ;  /* 0x000000cfceb1723e */ /* 0x010ff200000000ff */
[----:B------:R4:W2:Y:S01]  /*5fb0*/  MUFU.EX2 R137, R142 ;  /* 0x0000008e00897308 */ /* 0x0008a20000000800 */
[----:B-----5:R-:W-:Y:S02]  /*5fc0*/  F2FP.F16.F32.PACK_AB R141, R232, R230 ;  /* 0x000000e6e88d723e */ /* 0x020fe400000000ff */
[----:B-1----:R-:W-:Y:S02]  /*5fd0*/  F2FP.F16.F32.PACK_AB R178, R204, R205 ;  /* 0x000000cdccb2723e */ /* 0x002fe400000000ff */
[----:B----4-:R-:W-:Y:S02]  /*5fe0*/  F2FP.F16.F32.PACK_AB R142, R229, R231 ;  /* 0x000000e7e58e723e */ /* 0x010fe400000000ff */
[----:B--2---:R-:W-:Y:S05]  /*5ff0*/  F2FP.F16.F32.PACK_AB R179, R137, R138 ;  /* 0x0000008a89b3723e */ /* 0x004fea00000000ff */
[-C--:B------:R-:W-:Y:S01]  /*6000*/  HMMA.16816.F32 R148, R140, R156.reuse, R4 ;  /* 0x0000009c8c94723c */ /* 0x080fe20000001804 */
[----:B------:R-:W2:Y:S05]  /*6010*/  LDL.LU R7, [R1+0x4] ;  /* 0x0000040001077983 */ /* 0x000eaa0000300800 */
        /* <DEDUP_REMOVED lines=32> */
[-C--:B---3--:R-:W-:Y:S06]  /*6220*/  HMMA.16816.F32 R116, R140, R200.reuse, R116 ;  /* 0x000000c88c74723c */ /* 0x088fec0000001874 */
[C---:B------:R-:W-:Y:S06]  /*6230*/  HMMA.16816.F32 R120, R176.reuse, R200, R120 ;  /* 0x000000c8b078723c */ /* 0x040fec0000001878 */
[-C--:B------:R-:W-:Y:S06]  /*6240*/  HMMA.16816.F32 R124, R176, R202.reuse, R124 ;  /* 0x000000cab07c723c */ /* 0x080fec000000187c */
[----:B------:R-:W-:Y:S05]  /*6250*/  HMMA.16816.F32 R128, R140, R202, R128 ;  /* 0x000000ca8c80723c */ /* 0x000fea0000001880 */
[----:B------:R-:W-:Y:S06]  /*6260*/  FFMA.FTZ R3, R3, R139, R244 ;  /* 0x0000008b03037223 */ /* 0x000fec00000100f4 */
[----:B------:R-:W-:Y:S04]  /*6270*/  FADD.FTZ R3, R246, R3 ;  /* 0x00000003f6037221 */ /* 0x000fe80000010000 */
[----:B------:R-:W-:Y:S04]  /*6280*/  FADD.FTZ R3, R243, R3 ;  /* 0x00000003f3037221 */ /* 0x000fe80000010000 */
[----:B------:R-:W-:Y:S01]  /*6290*/  FADD.FTZ R3, R245, R3 ;  /* 0x00000003f5037221 */ /* 0x000fe20000010000 */
[----:B--2---:R-:W-:Y:S04]  /*62a0*/  FFMA.FTZ R132, R132, R7, R248 ;  /* 0x0000000784847223 */ /* 0x004fe800000100f8 */
[----:B------:R-:W-:Y:S04]  /*62b0*/  FADD.FTZ R132, R250, R132 ;  /* 0x00000084fa847221 */ /* 0x000fe80000010000 */
[----:B------:R-:W-:Y:S01]  /*62c0*/  FADD.FTZ R2, R247, R132 ;  /* 0x00000084f7027221 */ /* 0x000fe20000010000 */
[----:B------:R-:W-:Y:S03]  /*62d0*/  MOV R132, R135 ;  /* 0x0000008700847202 */ /* 0x000fe60000000f00 */
[----:B------:R-:W-:Y:S04]  /*62e0*/  FADD.FTZ R2, R249, R2 ;  /* 0x00000002f9027221 */ /* 0x000fe80000010000 */
        /* <DEDUP_REMOVED lines=18> */
[----:B------:R1:W-:Y:S02]  /*6410*/  STL [R1], R3 ;  /* 0x0000000301007387 */ /* 0x0003e40000100800 */
[----:B-1----:R-:W-:Y:S01]  /*6420*/  MOV R3, R136 ;  /* 0x0000008800037202 */ /* 0x002fe20000000f00 */
[----:B------:R-:W-:Y:S06]  /*6430*/  @P0 BRA `(.L_x_1594) ;  /* 0xffffffd800c40947 */ /* 0x000fec000383ffff */
.L_x_1593:
[----:B------:R-:W2:Y:S04]  /*6440*/  LDL.LU R4, [R1+0x4] ;  /* 0x0000040001047983 */ /* 0x000ea80000300800 */
[----:B------:R-:W3:Y:S04]  /*6450*/  LDL.LU R6, [R1] ;  /* 0x0000000001067983 */ /* 0x000ee80000300800 */
[----:B------:R-:W4:Y:S01]  /*6460*/  LDL R12, [R1+0x40] ;  /* 0x00004000010c7983 */ /* 0x000f220000100800 */
[----:B------:R-:W1:Y:S01]  /*6470*/  S2UR UR4, SR_CgaCtaId ;  /* 0x00000000000479c3 */ /* 0x000e620000008800 */
[----:B------:R-:W-:-:S02]  /*6480*/  UMOV UR5, 0x400 ;  /* 0x0000040000057882 */ /* 0x000fc40000000000 */
[----:B------:R-:W5:Y:S01]  /*6490*/  SHFL.BFLY PT, R3, R252, 0x2, 0x1f ;  /* 0x0c401f00fc037f89 */ /* 0x000f6200000e0000 */
[----:B------:R-:W5:Y:S01]  /*64a0*/  S2R R9, SR_TID.X ;  /* 0x0000000000097919 */ /* 0x000f620000002100 */
[----:B-1----:R-:W-:Y:S01]  /*64b0*/  ULEA UR4, UR4, UR5, 0x18 ;  /* 0x0000000504047291 */ /* 0x002fe2000f8ec03f */
[----:B-----5:R-:W-:-:S05]  /*64c0*/  FADD.FTZ R252, R3, R252 ;  /* 0x000000fc03fc7221 */ /* 0x020fca0000010000 */
[----:B------:R-:W1:Y:S01]  /*64d0*/  SHFL.BFLY PT, R3, R252, 0x1, 0x1f ;  /* 0x0c201f00fc037f89 */ /* 0x000e6200000e0000 */
[----:B------:R-:W-:-:S04]  /*64e0*/  SHF.R.S32.HI R8, RZ, 0x1f, R9 ;  /* 0x0000001fff087819 */ /* 0x000fc80000011409 */
[----:B------:R-:W-:Y:S01]  /*64f0*/  LEA.HI R7, R8, R9, RZ, 0x2 ;  /* 0x0000000908077211 */ /* 0x000fe200078f10ff */
[----:B-1----:R-:W-:-:S03]  /*6500*/  FADD.FTZ R252, R252, R3 ;  /* 0x00000003fcfc7221 */ /* 0x002fc60000010000 */
[----:B------:R-:W-:Y:S01]  /*6510*/  LOP3.LUT R3, R7, 0x3ffffffc, RZ, 0xc0, !PT ;  /* 0x3ffffffc07037812 */ /* 0x000fe200078ec0ff */
[----:B--2---:R-:W1:Y:S04]  /*6520*/  SHFL.BFLY PT, R0, R4, 0x2, 0x1f ;  /* 0x0c401f0004007f89 */ /* 0x004e6800000e0000 */
[----:B---3--:R-:W2:Y:S01]  /*6530*/  SHFL.BFLY PT, R2, R6, 0x2, 0x1f ;  /* 0x0c401f0006027f89 */ /* 0x008ea200000e0000 */
[----:B----4-:R-:W-:Y:S01]  /*6540*/  ISETP.NE.AND P0, PT, R12, -0x1, PT ;  /* 0xffffffff0c00780c */ /* 0x010fe20003f05270 */
[----:B-1----:R-:W-:Y:S02]  /*6550*/  FADD.FTZ R0, R0, R4 ;  /* 0x0000000400007221 */ /* 0x002fe40000010000 */
[----:B------:R-:W1:Y:S01]  /*6560*/  SHFL.BFLY PT, R4, R251, 0x2, 0x1f ;  /* 0x0c401f00fb047f89 */ /* 0x000e6200000e0000 */
[----:B--2---:R-:W-:-:S03]  /*6570*/  FADD.FTZ R2, R2, R6 ;  /* 0x0000000602027221 */ /* 0x004fc60000010000 */
[----:B------:R-:W2:Y:S04]  /*6580*/  SHFL.BFLY PT, R5, R0, 0x1, 0x1f ;  /* 0x0c201f0000057f89 */ /* 0x000ea800000e0000 */
[----:B------:R-:W3:Y:S01]  /*6590*/  SHFL.BFLY PT, R6, R2, 0x1, 0x1f ;  /* 0x0c201f0002067f89 */ /* 0x000ee200000e0000 */
[----:B-1----:R-:W-:Y:S01]  /*65a0*/  FADD.FTZ R251, R4, R251 ;  /* 0x000000fb04fb7221 */ /* 0x002fe20000010000 */
[----:B------:R-:W-:Y:S01]  /*65b0*/  SHF.R.S32.HI R4, RZ, 0x1f, R7 ;  /* 0x0000001fff047819 */ /* 0x000fe20000011407 */
[----:B--2---:R-:W-:Y:S01]  /*65c0*/  FADD.FTZ R132, R0, R5 ;  /* 0x0000000500847221 */ /* 0x004fe20000010000 */
[----:B------:R-:W-:Y:S02]  /*65d0*/  MOV R0, 0x3f800000 ;  /* 0x3f80000000007802 */ /* 0x000fe40000000f00 */
[----:B------:R-:W1:Y:S01]  /*65e0*/  SHFL.BFLY PT, R5, R251, 0x1, 0x1f ;  /* 0x0c201f00fb057f89 */ /* 0x000e6200000e0000 */
[----:B---3--:R-:W-:Y:S01]  /*65f0*/  FADD.FTZ R137, R2, R6 ;  /* 0x0000000602897221 */ /* 0x008fe20000010000 */
[----:B------:R-:W-:-:S02]  /*6600*/  FSETP.NE.FTZ.AND P4, PT, R132, RZ, PT ;  /* 0x000000ff8400720b */ /* 0x000fc40003f95000 */
[----:B------:R-:W-:Y:S02]  /*6610*/  SHF.R.S32.HI R2, RZ, 0x2, R7 ;  /* 0x00000002ff027819 */ /* 0x000fe40000011407 */
[----:B------:R-:W-:Y:S02]  /*6620*/  FSETP.NE.FTZ.AND P3, PT, R137, RZ, PT ;  /* 0x000000ff8900720b */ /* 0x000fe40003f75000 */
[----:B------:R-:W-:Y:S02]  /*6630*/  LEA.HI R4, R4, R2, RZ, 0x3 ;  /* 0x0000000204047211 */ /* 0x000fe400078f18ff */
[----:B------:R-:W-:Y:S02]  /*6640*/  IADD3 R6, -R3, R9, RZ ;  /* 0x0000000903067210 */ /* 0x000fe40007ffe1ff */
[----:B------:R-:W-:Y:S02]  /*6650*/  LOP3.LUT R4, R4, 0xfffffff8, RZ, 0xc0, !PT ;  /* 0xfffffff804047812 */ /* 0x000fe400078ec0ff */
[----:B------:R-:W-:Y:S01]  /*6660*/  MOV R3, 0x3f800000 ;  /* 0x3f80000000037802 */ /* 0x000fe20000000f00 */
[----:B------:R-:W2:Y:S01]  /*6670*/  @P4 MUFU.RCP R0, R132 ;  /* 0x0000008400004308 */ /* 0x000ea20000001000 */
[----:B------:R-:W-:-:S04]  /*6680*/  IADD3 R2, R2, -R4, RZ ;  /* 0x8000000402027210 */ /* 0x000fc80007ffe0ff */
[C---:B------:R-:W-:Y:S02]  /*6690*/  SHF.L.U32 R21, R2.reuse, 0x6, RZ ;  /* 0x0000000602157819 */ /* 0x040fe400000006ff */
[----:B------:R-:W-:Y:S01]  /*66a0*/  R2P PR, R2, 0x6 ;  /* 0x0000000602007804 */ /* 0x000fe20000000000 */
[----:B-1----:R-:W-:Y:S01]  /*66b0*/  FADD.FTZ R138, R251, R5 ;  /* 0x00000005fb8a7221 */ /* 0x002fe20000010000 */
[----:B------:R-:W-:Y:S01]  /*66c0*/  LEA.HI R5, R8, R9, RZ, 0x5 ;  /* 0x0000000908057211 */ /* 0x000fe200078f28ff */
[----:B------:R-:W1:Y:S01]  /*66d0*/  @P3 MUFU.RCP R3, R137 ;  /* 0x0000008900033308 */ /* 0x000e620000001000 */
[----:B------:R-:W3:Y:S01]  /*66e0*/  @P0 LDC.64 R8, c[0x0][0x298] ;  /* 0x0000a600ff080b82 */ /* 0x000ee20000000a00 */
[----:B------:R-:W-:-:S04]  /*66f0*/  LOP3.LUT R21, R21, 0x1c0, RZ, 0xc0, !PT ;  /* 0x000001c015157812 */ /* 0x000fc800078ec0ff */
[----:B------:R-:W-:Y:S01]  /*6700*/  LEA.HI R21, R21, R21, RZ, 0x1d ;  /* 0x0000001515157211 */ /* 0x000fe200078fe8ff */
[C---:B--2---:R-:W-:Y:S01]  /*6710*/  FMUL.FTZ R11, R0.reuse, R165 ;  /* 0x000000a5000b7220 */ /* 0x044fe20000410000 */
[C---:B------:R-:W-:Y:S01]  /*6720*/  FMUL.FTZ R165, R0.reuse, R81 ;  /* 0x0000005100a57220 */ /* 0x040fe20000410000 */
[----:B------:R-:W-:Y:S01]  /*6730*/  SHF.R.S32.HI R81, RZ, 0x5, R5 ;  /* 0x00000005ff517819 */ /* 0x000fe20000011405 */
        /* <DEDUP_REMOVED lines=31> */
[----:B---3--:R-:W-:Y:S01]  /*6930*/  @P0 IMAD.WIDE.U32 R4, R12, R8, RZ ;  /* 0x000000080c040225 */ /* 0x008fe200078e00ff */
[----:B------:R-:W-:-:S03]  /*6940*/  MOV R84, 0xffffffe0 ;  /* 0xffffffe000547802 */ /* 0x000fc60000000f00 */
[C---:B-1----:R-:W-:Y:S01]  /*6950*/  FMUL.FTZ R150, R3.reuse, R150 ;  /* 0x0000009603967220 */ /* 0x042fe20000410000 */
[----:B------:R-:W-:Y:S01]  /*6960*/  LEA R21, R0, R21, 0x1 ;  /* 0x0000001500157211 */ /* 0x000fe200078e08ff */
[C---:B------:R-:W-:Y:S01]  /*6970*/  FMUL.FTZ R151, R3.reuse, R151 ;  /* 0x0000009703977220 */ /* 0x040fe20000410000 */
[----:B------:R-:W-:Y:S01]  /*6980*/  MOV R80, 0x40 ;  /* 0x0000004000507802 */ /* 0x000fe20000000f00 */
[----:B------:R-:W-:Y:S01]  /*6990*/  FMUL.FTZ R158, R3, R158 ;  /* 0x0000009e039e7220 */ /* 0x000fe20000410000 */
[----:B------:R-:W-:Y:S01]  /*69a0*/  LEA R21, R21, UR4, 0x1 ;  /* 0x0000000415157c11 */ /* 0x000fe2000f8e08ff */
[C---:B------:R-:W-:Y:S01]  /*69b0*/  FMUL.FTZ R159, R3.reuse, R159 ;  /* 0x0000009f039f7220 */ /* 0x040fe20000410000 */
[----:B------:R-:W-:Y:S01]  /*69c0*/  @P0 IMAD R96, R12, R9, R5 ;  /* 0x000000090c600224 */ /* 0x000fe200078e0205 */
[----:B------:R-:W-:Y:S01]  /*69d0*/  @P0 MOV R85, R4 ;  /* 0x0000000400550202 */ /* 0x000fe20000000f00 */
[----:B------:R-:W-:Y:S01]  /*69e0*/  FMUL.FTZ R166, R3, R166 ;  /* 0x000000a603a67220 */ /* 0x000fe20000410000 */
[----:B------:R-:W-:-:S02]  /*69f0*/  SEL R84, R84, 0x20, P1 ;  /* 0x0000002054547807 */ /* 0x000fc40000800000 */
[----:B------:R-:W-:Y:S01]  /*6a00*/  SEL R80, R80, 0xffffffc0, !P2 ;  /* 0xffffffc050507807 */ /* 0x000fe20005000000 */
        /* <DEDUP_REMOVED lines=9> */
.L_x_1597:
        /* <DEDUP_REMOVED lines=23> */
.L_x_1598:
        /* <DEDUP_REMOVED lines=8> */
[C---:B------:R-:W-:Y:S01]  /*6c90*/  FMUL.FTZ R66, R3.reuse, R66 ;  /* 0x0000004203427220 */ /* 0x040fe20000410000 */
[----:B------:R-:W-:Y:S01]  /*6ca0*/  FSETP.NE.FTZ.AND P6, PT, R252, RZ, PT ;  /* 0x000000fffc00720b */ /* 0x000fe20003fd5000 */
[C---:B------:R-:W-:Y:S01]  /*6cb0*/  FMUL.FTZ R67, R3.reuse, R67 ;  /* 0x0000004303437220 */ /* 0x040fe20000410000 */
[----:B------:R-:W-:Y:S01]  /*6cc0*/  MOV R2, 0x3f800000 ;  /* 0x3f80000000027802 */ /* 0x000fe20000000f00 */
[C---:B------:R-:W-:Y:S01]  /*6cd0*/  FMUL.FTZ R70, R3.reuse, R70 ;  /* 0x0000004603467220 */ /* 0x040fe20000410000 */
        /* <DEDUP_REMOVED lines=325> */
.L_x_1600:
[----:B------:R-:W-:Y:S05]  /*8130*/  BSYNC B0 ;  /* 0x0000000000007941 */ /* 0x000fea0003800000 */
.L_x_1599:
[----:B--2---:R1:W5:Y:S01]  /*8140*/  LDL.64 R22, [R1+0x8] ;  /* 0x0000080001167983 */ /* 0x0043620000100a00 */
[----:B------:R-:W-:Y:S01]  /*8150*/  IADD3 R2, P1, R20, R85, RZ ;  /* 0x0000005514027210 */ /* 0x000fe20007f3e0ff */
        /* <DEDUP_REMOVED lines=21> */
[----:B-----5:R-:W-:-:S04]  /*82b0*/  IMAD R0, R23, UR4, RZ ;  /* 0x0000000417007c24 */ /* 0x020fc8000f8e02ff */
        /* <DEDUP_REMOVED lines=8> */
.L_x_1602:
[----:B------:R-:W-:Y:S05]  /*8340*/  BSYNC B0 ;  /* 0x0000000000007941 */ /* 0x000fea0003800000 */
.L_x_1601:
[----:B--2-4-:R2:W4:Y:S01]  /*8350*/  LDS.128 R12, [R228+0x800] ;  /* 0x00080000e40c7984 */ /* 0x0145220000000c00 */
[----:B------:R-:W-:Y:S01]  /*8360*/  BSSY B0, `(.L_x_1603) ;  /* 0x0000012000007945 */ /* 0x000fe20003800000 */
[----:B------:R-:W-:Y:S02]  /*8370*/  ISETP.GE.AND P1, PT, R18, R167, PT ;  /* 0x000000a71200720c */ /* 0x000fe40003f26270 */
[----:B---3--:R2:W3:Y:S01]  /*8380*/  LDS.128 R8, [R228+0x4800] ;  /* 0x00480000e4087984 */ /* 0x0084e20000000c00 */
[----:B------:R-:W-:Y:S05]  /*8390*/  @P4 BRA `(.L_x_1604) ;  /* 0x0000000000384947 */ /* 0x000fea0003800000 */
[----:B-----5:R-:W-:Y:S01]  /*83a0*/  IADD3 R0, P4, R22, 0x10, RZ ;  /* 0x0000001016007810 */ /* 0x020fe20007f9e0ff */
        /* <DEDUP_REMOVED lines=13> */
.L_x_1604:
[----:B------:R-:W-:Y:S05]  /*8480*/  BSYNC B0 ;  /* 0x0000000000007941 */ /* 0x000fea0003800000 */
.L_x_1603:
[----:B----4-:R4:W1:Y:S01]  /*8490*/  LDS.128 R12, [R228+0x1000] ;  /* 0x00100000e40c7984 */ /* 0x0108620000000c00 */
[----:B------:R-:W-:Y:S03]  /*84a0*/  BSSY B0, `(.L_x_1605) ;  /* 0x0000011000007945 */ /* 0x000fe60003800000 */
        /* <DEDUP_REMOVED lines=16> */
.L_x_1606:
[----:B------:R-:W-:Y:S05]  /*85b0*/  BSYNC B0 ;  /* 0x0000000000007941 */ /* 0x000fea0003800000 */
.L_x_1605:
[----:B-1----:R1:W1:Y:S01]  /*85c0*/  LDS.128 R12, [R228+0x1800] ;  /* 0x00180000e40c7984 */ /* 0x0022620000000c00 */
[----:B------:R-:W-:Y:S03]  /*85d0*/  BSSY B0, `(.L_x_1607) ;  /* 0x0000011000007945 */ /* 0x000fe60003800000 */
[----:B---3--:R3:W1:Y:S01]  /*85e0*/  LDS.128 R8, [R228+0x5800] ;  /* 0x00580000e4087984 */ /* 0x0086620000000c00 */
        /* <DEDUP_REMOVED lines=15> */
.L_x_1608:
[----:B------:R-:W-:Y:S05]  /*86e0*/  BSYNC B0 ;  /* 0x0000000000007941 */ /* 0x000fea0003800000 */
.L_x_1607:
[----:B-1----:R1:W1:Y:S01]  /*86f0*/  LDS.128 R12, [R228+0x2000] ;  /* 0x00200000e40c7984 */ /* 0x0022620000000c00 */
[----:B------:R-:W-:Y:S03]  /*8700*/  BSSY B0, `(.L_x_1609) ;  /* 0x0000011000007945 */ /* 0x000fe60003800000 */
[----:B------:R1:W1:Y:S01]  /*8710*/  LDS.128 R8, [R228+0x6000] ;  /* 0x00600000e4087984 */ /* 0x0002620000000c00 */
        /* <DEDUP_REMOVED lines=15> */
.L_x_1610:
[----:B------:R-:W-:Y:S05]  /*8810*/  BSYNC B0 ;  /* 0x0000000000007941 */ /* 0x000fea0003800000 */
.L_x_1609:
        /* <DEDUP_REMOVED lines=18> */
.L_x_1612:
[----:B------:R-:W-:Y:S05]  /*8940*/  BSYNC B0 ;  /* 0x0000000000007941 */ /* 0x000fea0003800000 */
.L_x_1611:
        /* <DEDUP_REMOVED lines=18> */
.L_x_1614:
[----:B------:R-:W-:Y:S05]  /*8a70*/  BSYNC B0 ;  /* 0x0000000000007941 */ /* 0x000fea0003800000 */
.L_x_1613:
[----:B------:R-:W-:Y:S05]  /*8a80*/  @P1 EXIT ;  /* 0x000000000000194d */ /* 0x000fea0003800000 */
[----:B-----5:R-:W-:Y:S01]  /*8a90*/  IADD3 R6, P0, R22, 0x70, RZ ;  /* 0x0000007016067810 */ /* 0x020fe20007f1e0ff */
        /* <DEDUP_REMOVED lines=14> */
.L_x_1589:
        /* <DEDUP_REMOVED lines=79> */
.L_x_1616:
[----:B------:R-:W-:Y:S05]  /*9070*/  BSYNC B0 ;  /* 0x0000000000007941 */ /* 0x000fea0003800000 */
.L_x_1615:
        /* <DEDUP_REMOVED lines=18> */
.L_x_1618:
[----:B------:R-:W-:Y:S05]  /*91a0*/  BSYNC B0 ;  /* 0x0000000000007941 */ /* 0x000fea0003800000 */
.L_x_1617:
        /* <DEDUP_REMOVED lines=18> */
.L_x_1620:
[----:B------:R-:W-:Y:S05]  /*92d0*/  BSYNC B0 ;  /* 0x0000000000007941 */ /* 0x000fea0003800000 */
.L_x_1619:
        /* <DEDUP_REMOVED lines=17> */
.L_x_1622:
[----:B------:R-:W-:Y:S05]  /*93f0*/  BSYNC B0 ;  /* 0x0000000000007941 */ /* 0x000fea0003800000 */
.L_x_1621:
        /* <DEDUP_REMOVED lines=17> */
.L_x_1624:
[----:B------:R-:W-:Y:S05]  /*9510*/  BSYNC B0 ;  /* 0x0000000000007941 */ /* 0x000fea0003800000 */
.L_x_1623:
        /* <DEDUP_REMOVED lines=19> */
.L_x_1626:
[----:B------:R-:W-:Y:S05]  /*9650*/  BSYNC B0 ;  /* 0x0000000000007941 */ /* 0x000fea0003800000 */
.L_x_1625:
        /* <DEDUP_REMOVED lines=16> */
.L_x_1628:
[----:B------:R-:W-:Y:S05]  /*9760*/  BSYNC B0 ;  /* 0x0000000000007941 */ /* 0x000fea0003800000 */
.L_x_1627:
        /* <DEDUP_REMOVED lines=19> */
.L_x_1630:
[----:B------:R-:W-:Y:S05]  /*98a0*/  BSYNC B0 ;  /* 0x0000000000007941 */ /* 0x000fea0003800000 */
.L_x_1629:
        /* <DEDUP_REMOVED lines=11> */
.L_x_1632:
[----:B------:R-:W-:Y:S05]  /*9960*/  BSYNC B0 ;  /* 0x0000000000007941 */ /* 0x000fea0003800000 */
.L_x_1631:
        /* <DEDUP_REMOVED lines=15> */
.L_x_1634:
[----:B------:R-:W-:Y:S05]  /*9a60*/  BSYNC B0 ;  /* 0x0000000000007941 */ /* 0x000fea0003800000 */
.L_x_1633:
        /* <DEDUP_REMOVED lines=10> */
.L_x_1636:
[----:B------:R-:W-:Y:S05]  /*9b10*/  BSYNC B0 ;  /* 0x0000000000007941 */ /* 0x000fea0003800000 */
.L_x_1635:
        /* <DEDUP_REMOVED lines=10> */
.L_x_1638:
[----:B------:R-:W-:Y:S05]  /*9bc0*/  BSYNC B0 ;  /* 0x0000000000007941 */ /* 0x000fea0003800000 */
.L_x_1637:
        /* <DEDUP_REMOVED lines=10> */
.L_x_1640:
[----:B------:R-:W-:Y:S05]  /*9c70*/  BSYNC B0 ;  /* 0x0000000000007941 */ /* 0x000fea0003800000 */
.L_x_1639:
        /* <DEDUP_REMOVED lines=10> */
.L_x_1642:
[----:B------:R-:W-:Y:S05]  /*9d20*/  BSYNC B0 ;  /* 0x0000000000007941 */ /* 0x000fea0003800000 */
.L_x_1641:
        /* <DEDUP_REMOVED lines=10> */
.L_x_1644:
[----:B------:R-:W-:Y:S05]  /*9dd0*/  BSYNC B0 ;  /* 0x0000000000007941 */ /* 0x000fea0003800000 */
.L_x_1643:
        /* <DEDUP_REMOVED lines=10> */
.L_x_1645:
        /* <DEDUP_REMOVED lines=16> */
.L_x_2937:


//--------------------- .text._ZN5flash16flash_fwd_kernelI23Flash_fwd_kernel_traitsILi128ELi128ELi32ELi4ELb0ELb0EN7cutlass6half_tE19Flash_kernel_traitsILi128ELi128ELi32ELi4ES3_EELb1ELb0ELb0ELb0ELb0ELb0ELb0ELb0EEEvNS_16Flash_fwd_paramsE --------------------------
	.section	.text._ZN5flash16flash_fwd_kernelI23Flash_fwd_kernel_traitsILi128ELi128ELi32ELi4ELb0ELb0EN7cutlass6half_tE19Flash_kernel_traitsILi128ELi128ELi32ELi4ES3_EELb1ELb0ELb0ELb0ELb0ELb0ELb0ELb0EEEvNS_16Flash_fwd_paramsE,"ax",@progbits
	.align	128
        .global         _ZN5flash16flash_fwd_kernelI23Flash_fwd_kernel_traitsILi128ELi128ELi32ELi4ELb0ELb0EN7cutlass6half_tE19Flash_kernel_traitsILi128ELi128ELi32ELi4ES3_EELb1ELb0ELb0ELb0ELb0ELb0ELb0ELb0EEEvNS_16Flash_fwd_paramsE
        .type           _ZN5flash16flash_fwd_kernelI23Flash_fwd_kernel_traitsILi128ELi128ELi32ELi4ELb0ELb0EN7cutlass6half_tE19Flash_kernel_traitsILi128ELi128ELi32ELi4ES3_EELb1ELb0ELb0ELb0ELb0ELb0ELb0ELb0EEEvNS_16Flash_fwd_paramsE,@function
        .size           _ZN5flash16flash_fwd_kernelI23Flash_fwd_kernel_traitsILi128ELi128ELi32ELi4ELb0ELb0EN7cutlass6half_tE19Flash_kernel_traitsILi128ELi128ELi32ELi4ES3_EELb1ELb0ELb0ELb0ELb0ELb0ELb0ELb0EEEvNS_16Flash_fwd_paramsE,(.L_x_2938 - _ZN5flash16flash_fwd_kernelI23Flash_fwd_kernel_traitsILi128ELi128ELi32ELi4ELb0ELb0EN7cutlass6half_tE19Flash_kernel_traitsILi128ELi128ELi32ELi4ES3_EELb1ELb0ELb0ELb0ELb0ELb0ELb0ELb0EEEvNS_16Flash_fwd_paramsE)
        .other          _ZN5flash16flash_fwd_kernelI23Flash_fwd_kernel_traitsILi128ELi128ELi32ELi4ELb0ELb0EN7cutlass6half_tE19Flash_kernel_traitsILi128ELi128ELi32ELi4ES3_EELb1ELb0ELb0ELb0ELb0ELb0ELb0ELb0EEEvNS_16Flash_fwd_paramsE,@"STO_CUDA_ENTRY STV_DEFAULT"
_ZN5flash16flash_fwd_kernelI23Flash_fwd_kernel_traitsILi128ELi128ELi32ELi4ELb0ELb0EN7cutlass6half_tE19Flash_kernel_traitsILi128ELi128ELi32ELi4ES3_EELb1ELb0ELb0ELb0ELb0ELb0ELb0ELb0EEEvNS_16Flash_fwd_paramsE:
.text._ZN5flash16flash_fwd_kernelI23Flash_fwd_kernel_traitsILi128ELi128ELi32ELi4ELb0ELb0EN7cutlass6half_tE19Flash_kernel_traitsILi128ELi128ELi32ELi4ES3_EELb1ELb0ELb0ELb0ELb0ELb0ELb0ELb0EEEvNS_16Flash_fwd_paramsE:
[----:B------:R-:W1:Y:S08]  /*0000*/  LDC R1, c[0x0][0x28] ;  /* 0x00000a00ff017b82 */ /* 0x000e700000000800 */
[----:B------:R-:W2:Y:S01]  /*0010*/  LDC R83, c[0x0][0x3ac] ;  /* 0x0000eb00ff537b82 */ /* 0x000ea20000000800 */
[----:B------:R-:W-:Y:S01]  /*0020*/  ULDC.U8 UR4, c[0x0][0x3b4] ;  /* 0x0000ed0000047ab9 */ /* 0x000fe20000000000 */
[----:B------:R-:W-:Y:S01]  /*0030*/  ULDC.64 UR8, c[0x0][0x208] ;  /* 0x0000820000087ab9 */ /* 0x000fe20000000a00 */
[----:B------:R-:W-:Y:S01]  /*0040*/  ISETP.NE.AND P3, PT, RZ, UR4, PT ;  /* 0x00000004ff007c0c */ /* 0x000fe2000bf65270 */
[----:B-1----:R-:W-:-:S04]  /*0050*/  VIADD R1, R1, 0xffffffe0 ;  /* 0xffffffe001017836 */ /* 0x002fc80000000000 */
[----:B------:R-:W1:Y:S01]  /*0060*/  LDC R172, c[0x0][0x3a8] ;  /* 0x0000ea00ffac7b82 */ /* 0x000e620000000800 */
[----:B------:R-:W-:Y:S02]  /*0070*/  ULDC.64 UR4, c[0x0][0x3a0] ;  /* 0x0000e80000047ab9 */ /* 0x000fe40000000a00 */
[----:B------:R-:W-:Y:S01]  /*0080*/  IMAD.U32 R240, RZ, RZ, UR4 ;  /* 0x00000004fff07e24 */ /* 0x000fe2000f8e00ff */
[----:B------:R-:W3:Y:S01]  /*0090*/  S2R R230, SR_CTAID.X ;  /* 0x0000000000e67919 */ /* 0x000ee20000002500 */
[----:B------:R-:W3:Y:S03]  /*00a0*/  S2R R16, SR_CTAID.Y ;  /* 0x0000000000107919 */ /* 0x000ee60000002600 */
[----:B------:R-:W4:Y:S01]  /*00b0*/  LDC.64 R2, c[0x0][0x300] ;  /* 0x0000c000ff027b82 */ /* 0x000f220000000a00 */
[----:B--2---:R-:W-:Y:S01]  /*00c0*/  @P3 IMAD.MOV.U32 R173, RZ, RZ, R83 ;  /* 0x000000ffffad3224 */ /* 0x004fe200078e0053 */
[----:B------:R-:W3:Y:S06]  /*00d0*/  S2R R19, SR_CTAID.Z ;  /* 0x0000000000137919 */ /* 0x000eec0000002700 */
[----:B------:R-:W2:Y:S01]  /*00e0*/  @P3 LDC R0, c[0x0][0x3b0] ;  /* 0x0000ec00ff003b82 */ /* 0x000ea20000000800 */
[----:B-1----:R-:W2:Y:S01]  /*00f0*/  @P3 LDG.E.64 R6, desc[UR8][R172.64] ;  /* 0x00000008ac063981 */ /* 0x002ea2000c1e1b00 */
[----:B------:R-:W-:Y:S01]  /*0100*/  IMAD.U32 R241, RZ, RZ, UR5 ;  /* 0x00000005fff17e24 */ /* 0x000fe2000f8e00ff */
[----:B------:R-:W-:Y:S01]  /*0110*/  ULDC.64 UR4, c[0x0][0x2f0] ;  /* 0x0000bc0000047ab9 */ /* 0x000fe20000000a00 */
[----:B------:R-:W1:Y:S01]  /*0120*/  S2R R82, SR_TID.X ;  /* 0x0000000000527919 */ /* 0x000e620000002100 */
[----:B------:R-:W-:-:S03]  /*0130*/  IMAD.MOV.U32 R229, RZ, RZ, -0x1 ;  /* 0xffffffffffe57424 */ /* 0x000fc600078e00ff */
[----:B------:R-:W2:Y:S01]  /*0140*/  LDC.64 R8, c[0x0][0x2f8] ;  /* 0x0000be00ff087b82 */ /* 0x000ea20000000a00 */
[----:B------:R-:W2:Y:S01]  /*0150*/  @P3 LDG.E.64 R240, desc[UR8][R240.64] ;  /* 0x00000008f0f03981 */ /* 0x000ea2000c1e1b00 */
[----:B----4-:R-:W-:Y:S02]  /*0160*/  ISETP.NE.U32.AND P0, PT, R2, RZ, PT ;  /* 0x000000ff0200720c */ /* 0x010fe40003f05070 */
[----:B------:R-:W-:Y:S02]  /*0170*/  ISETP.NE.U32.AND P4, PT, RZ, UR4, PT ;  /* 0x00000004ff007c0c */ /* 0x000fe4000bf85070 */
[----:B------:R-:W-:Y:S02]  /*0180*/  ISETP.NE.AND.EX P1, PT, R3, RZ, PT, P0 ;  /* 0x000000ff0300720c */ /* 0x000fe40003f25300 */
[----:B------:R-:W-:Y:S01]  /*0190*/  ISETP.NE.AND.EX P0, PT, RZ, UR5, PT, P4 ;  /* 0x00000005ff007c0c */ /* 0x000fe2000bf05340 */
[----:B------:R-:W4:Y:S01]  /*01a0*/  LDC.64 R2, c[0x0][0x2f8] ;  /* 0x0000be00ff027b82 */ /* 0x000f220000000a00 */
[----:B---3--:R-:W-:-:S04]  /*01b0*/  LOP3.LUT R5, R19, R230, R16, 0xfe, !PT ;  /* 0x000000e613057212 */ /* 0x008fc800078efe10 */
[----:B-1----:R-:W-:-:S03]  /*01c0*/  LOP3.LUT P2, RZ, R5, R82, RZ, 0xfc, !PT ;  /* 0x0000005205ff7212 */ /* 0x002fc6000784fcff */
[----:B------:R-:W1:Y:S10]  /*01d0*/  LDC.64 R4, c[0x0][0x2f0] ;  /* 0x0000bc00ff047b82 */ /* 0x000e740000000a00 */
[----:B------:R-:W3:Y:S01]  /*01e0*/  @!P2 LDC.64 R14, c[0x0][0x3b8] ;  /* 0x0000ee00ff0eab82 */ /* 0x000ee20000000a00 */
[----:B-1----:R-:W-:-:S07]  /*01f0*/  IMAD.WIDE R20, R16, 0x4, R4 ;  /* 0x0000000410147825 */ /* 0x002fce00078e0204 */
[----:B------:R-:W1:Y:S01]  /*0200*/  @P1 LDC.64 R4, c[0x0][0x300] ;  /* 0x0000c000ff041b82 */ /* 0x000e620000000a00 */
[----:B--2---:R-:W-:-:S07]  /*0210*/  @P3 IADD3 R172, P5, R6, R0, RZ ;  /* 0x0000000006ac3210 */ /* 0x004fce0007fbe0ff */
[----:B------:R-:W2:Y:S01]  /*0220*/  LDC.U8 R0, c[0x0][0x3c2] ;  /* 0x0000f080ff007b82 */ /* 0x000ea20000000000 */
[----:B------:R-:W-:Y:S01]  /*0230*/  @P3 IMAD.X R83, RZ, RZ, R7, P5 ;  /* 0x000000ffff533224 */ /* 0x000fe200028e0607 */
[----:B---3--:R-:W-:Y:S03]  /*0240*/  @!P2 STG.E.64 desc[UR8][R14.64], R240 ;  /* 0x000000f00e00a986 */ /* 0x008fe6000c101b08 */
[----:B------:R-:W-:-:S05]  /*0250*/  @!P2 IMAD.MOV.U32 R173, RZ, RZ, R83 ;  /* 0x000000ffffada224 */ /* 0x000fca00078e0053 */
[----:B------:R3:W-:Y:S04]  /*0260*/  @!P2 STG.E.64 desc[UR8][R14.64+0x8], R172 ;  /* 0x000008ac0e00a986 */ /* 0x0007e8000c101b08 */
[----:B------:R-:W3:Y:S04]  /*0270*/  @P0 LDG.E R229, desc[UR8][R20.64] ;  /* 0x0000000814e50981 */ /* 0x000ee8000c1e1900 */
[----:B------:R-:W3:Y:S01]  /*0280*/  @P0 LDG.E R6, desc[UR8][R20.64+0x4] ;  /* 0x0000040814060981 */ /* 0x000ee2000c1e1900 */
[----:B----4-:R-:W-:Y:S01]  /*0290*/  ISETP.EQ.U32.AND P2, PT, R2, RZ, PT ;  /* 0x000000ff0200720c */ /* 0x010fe20003f42070 */
[----:B------:R-:W-:Y:S01]  /*02a0*/  IMAD.MOV.U32 R18, RZ, RZ, -0x1 ;  /* 0xffffffffff127424 */ /* 0x000fe200078e00ff */
[----:B--2---:R-:W-:Y:S01]  /*02b0*/  ISETP.NE.AND P3, PT, R0, RZ, PT ;  /* 0x000000ff0000720c */ /* 0x004fe20003f65270 */
[C---:B-1----:R-:W-:Y:S01]  /*02c0*/  @P1 IMAD.WIDE R10, R16.reuse, 0x4, R4 ;  /* 0x00000004100a1825 */ /* 0x042fe200078e0204 */
[----:B------:R-:W1:Y:S02]  /*02d0*/  LDC R0, c[0x0][0x270] ;  /* 0x00009c00ff007b82 */ /* 0x000e640000000800 */
[----:B------:R-:W-:Y:S01]  /*02e0*/  ISETP.EQ.OR.EX P2, PT, R3, RZ, !P3, P2 ;  /* 0x000000ff0300720c */ /* 0x000fe20005f42720 */
[----:B------:R-:W-:Y:S01]  /*02f0*/  IMAD.WIDE R4, R16, 0x4, R8 ;  /* 0x0000000410047825 */ /* 0x000fe200078e0208 */
[----:B------:R-:W-:-:S03]  /*0300*/  SHF.R.S32.HI R17, RZ, 0x1f, R82 ;  /* 0x0000001fff117819 */ /* 0x000fc60000011452 */
[----:B------:R-:W-:Y:S01]  /*0310*/  IMAD.MOV.U32 R13, RZ, RZ, RZ ;  /* 0x000000ffff0d7224 */ /* 0x000fe200078e00ff */
[----:B------:R-:W-:-:S04]  /*0320*/  LEA.HI R80, R17, R82, RZ, 0x5 ;  /* 0x0000005211507211 */ /* 0x000fc800078f28ff */
[----:B------:R-:W-:Y:S01]  /*0330*/  LOP3.LUT R9, R80, 0xffffffe0, RZ, 0xc0, !PT ;  /* 0xffffffe050097812 */ /* 0x000fe200078ec0ff */
[----:B------:R2:W5:Y:S04]  /*0340*/  @P1 LDG.E R13, desc[UR8][R10.64] ;  /* 0x000000080a0d1981 */ /* 0x000568000c1e1900 */
[----:B------:R2:W5:Y:S01]  /*0350*/  @!P2 LDG.E R18, desc[UR8][R4.64] ;  /* 0x000000080412a981 */ /* 0x000562000c1e1900 */
[----:B------:R-:W-:Y:S02]  /*0360*/  IMAD.IADD R9, R82, 0x1, -R9 ;  /* 0x0000000152097824 */ /* 0x000fe400078e0a09 */
[----:B-1----:R-:W-:-:S04]  /*0370*/  IMAD R7, R16, R0, R19 ;  /* 0x0000000010077224 */ /* 0x002fc800078e0213 */
[----:B------:R-:W-:Y:S02]  /*0380*/  IMAD.SHL.U32 R7, R7, 0x20, RZ ;  /* 0x0000002007077824 */ /* 0x000fe400078e00ff */
[----:B---3--:R-:W-:-:S06]  /*0390*/  @P0 IMAD.IADD R219, R6, 0x1, -R229 ;  /* 0x0000000106db0824 */ /* 0x008fcc00078e0ae5 */
[----:B------:R-:W1:Y:S01]  /*03a0*/  @!P0 LDC R219, c[0x0][0x2c4] ;  /* 0x0000b100ffdb8b82 */ /* 0x000e620000000800 */
[----:B------:R-:W-:Y:S02]  /*03b0*/  ISETP.NE.U32.AND P0, PT, R2, RZ, PT ;  /* 0x000000ff0200720c */ /* 0x000fe40003f05070 */
[----:B------:R-:W-:Y:S02]  /*03c0*/  SHF.R.S32.HI R2, RZ, 0x1f, R7 ;  /* 0x0000001fff027819 */ /* 0x000fe40000011407 */
[----:B------:R-:W-:Y:S02]  /*03d0*/  ISETP.NE.AND.EX P2, PT, R3, RZ, PT, P0 ;  /* 0x000000ff0300720c */ /* 0x000fe40003f45300 */
[--C-:B------:R-:W-:Y:S02]  /*03e0*/  IADD3 R172, P1, P0, R7, R172, R9.reuse ;  /* 0x000000ac07ac7210 */ /* 0x100fe4000783e009 */
[----:B------:R-:W-:-:S04]  /*03f0*/  SHF.R.S32.HI R9, RZ, 0x1f, R9 ;  /* 0x0000001fff097819 */ /* 0x000fc80000011409 */
[----:B------:R-:W-:-:S05]  /*0400*/  IADD3.X R83, R2, R83, R9, P1, P0 ;  /* 0x0000005302537210 */ /* 0x000fca0000fe0409 */
[----:B--2---:R-:W-:Y:S05]  /*0410*/  @!P2 BRA `(.L_x_1646) ;  /* 0x000000000010a947 */ /* 0x004fea0003800000 */
[----:B------:R-:W2:Y:S02]  /*0420*/  @P3 LDG.E R3, desc[UR8][R4.64+0x4] ;  /* 0x0000040804033981 */ /* 0x000ea4000c1e1900 */
[----:B--2--5:R-:W-:-:S06]  /*0430*/  @P3 IADD3 R6, R3, -R18, RZ ;  /* 0x8000001203063210 */ /* 0x024fcc0007ffe0ff */
[----:B------:R3:W5:Y:S01]  /*0440*/  @!P3 LDG.E R6, desc[UR8][R4.64] ;  /* 0x000000080406b981 */ /* 0x000762000c1e1900 */
[----:B------:R-:W-:Y:S05]  /*0450*/  BRA `(.L_x_1647) ;  /* 0x0000000000047947 */ /* 0x000fea0003800000 */
.L_x_1646:
[----:B------:R-:W2:Y:S02]  /*0460*/  LDC R6, c[0x0][0x2c8] ;  /* 0x0000b200ff067b82 */ /* 0x000ea40000000800 */
.L_x_1647:
[----:B------:R-:W4:Y:S02]  /*0470*/  LDC.64 R2, c[0x0][0x308] ;  /* 0x0000c200ff027b82 */ /* 0x000f240000000a00 */
[----:B----4-:R-:W-:-:S04]  /*0480*/  ISETP.NE.U32.AND P0, PT, R2, RZ, PT ;  /* 0x000000ff0200720c */ /* 0x010fc80003f05070 */
[----:B------:R-:W-:-:S13]  /*0490*/  ISETP.NE.AND.EX P0, PT, R3, RZ, PT, P0 ;  /* 0x000000ff0300720c */ /* 0x000fda0003f05300 */
[----:B------:R-:W4:Y:S08]  /*04a0*/  @P0 LDC.64 R2, c[0x0][0x308] ;  /* 0x0000c200ff020b82 */ /* 0x000f300000000a00 */
[----:B---3--:R-:W3:Y:S01]  /*04b0*/  @!P0 LDC R5, c[0x0][0x2cc] ;  /* 0x0000b300ff058b82 */ /* 0x008ee20000000800 */
[----:B----4-:R-:W-:-:S07]  /*04c0*/  @P0 IMAD.WIDE R8, R16, 0x4, R2 ;  /* 0x0000000410080825 */ /* 0x010fce00078e0202 */
[----:B------:R-:W4:Y:S01]  /*04d0*/  @!P0 LDC.64 R2, c[0x0][0x318] ;  /* 0x0000c600ff028b82 */ /* 0x000f220000000a00 */
[----:B------:R-:W2:Y:S01]  /*04e0*/  @P0 LDG.E R84, desc[UR8][R8.64] ;  /* 0x0000000808540981 */ /* 0x000ea2000c1e1900 */
[----:B------:R-:W-:Y:S01]  /*04f0*/  IMAD.SHL.U32 R4, R230, 0x80, RZ ;  /* 0x00000080e6047824 */ /* 0x000fe200078e00ff */
[----:B----4-:R-:W-:-:S04]  /*0500*/  @!P0 ISETP.NE.U32.AND P1, PT, R2, RZ, PT ;  /* 0x000000ff0200820c */ /* 0x010fc80003f25070 */
[----:B------:R-:W-:Y:S02]  /*0510*/  @!P0 ISETP.NE.AND.EX P2, PT, R3, RZ, PT, P1 ;  /* 0x000000ff0300820c */ /* 0x000fe40003f45310 */
[----:B-1----:R-:W-:Y:S02]  /*0520*/  ISETP.GT.AND P1, PT, R219, R4, PT ;  /* 0x00000004db00720c */ /* 0x002fe40003f24270 */
[----:B---3--:R-:W-:Y:S01]  /*0530*/  @!P0 SEL R5, R5, RZ, P2 ;  /* 0x000000ff05058207 */ /* 0x008fe20001000000 */
[----:B--2--5:R-:W-:-:S03]  /*0540*/  @P0 IMAD.IADD R84, R84, 0x1, -R13 ;  /* 0x0000000154540824 */ /* 0x024fc600078e0a0d */
[----:B------:R-:W-:-:S07]  /*0550*/  @!P0 IADD3 R84, R5, R6, -R13 ;  /* 0x0000000605548210 */ /* 0x000fce0007ffe80d */
[----:B------:R-:W-:Y:S05]  /*0560*/  @!P1 EXIT ;  /* 0x000000000000994d */ /* 0x000fea0003800000 */
        /* <DEDUP_REMOVED lines=8> */
[-C--:B------:R-:W-:Y:S02]  /*05f0*/  LEA.HI R11, R17, R82.reuse, RZ, 0x3 ;  /* 0x00000052110b7211 */ /* 0x080fe400078f18ff */
[----:B------:R-:W-:Y:S02]  /*0600*/  IABS R8, R19 ;  /* 0x0000001300087213 */ /* 0x000fe40000000000 */
[----:B------:R-:W-:Y:S02]  /*0610*/  SHF.R.S32.HI R20, RZ, 0x3, R11 ;  /* 0x00000003ff147819 */ /* 0x000fe4000001140b */
[----:B------:R-:W-:Y:S02]  /*0620*/  ISETP.NE.AND P0, PT, R18, -0x1, PT ;  /* 0xffffffff1200780c */ /* 0x000fe40003f05270 */
[----:B------:R-:W-:Y:S01]  /*0630*/  LOP3.LUT R11, R11, 0xfffffff8, RZ, 0xc0, !PT ;  /* 0xfffffff80b0b7812 */ /* 0x000fe200078ec0ff */
[----:B------:R-:W-:Y:S01]  /*0640*/  IMAD.SHL.U32 R231, R20, 0x40, RZ ;  /* 0x0000004014e77824 */ /* 0x000fe200078e00ff */
[----:B------:R-:W-:Y:S01]  /*0650*/  LEA.HI R10, R17, R82, RZ, 0x4 ;  /* 0x00000052110a7211 */ /* 0x000fe200078f20ff */
[----:B------:R-:W2:Y:S01]  /*0660*/  @!P1 LDC.64 R6, c[0x0][0x228] ;  /* 0x00008a00ff069b82 */ /* 0x000ea20000000a00 */
[----:B------:R-:W-:-:S02]  /*0670*/  @!P1 SHF.R.S32.HI R9, RZ, 0x1f, R16 ;  /* 0x0000001fff099819 */ /* 0x000fc40000011410 */
[----:B------:R-:W-:Y:S02]  /*0680*/  LOP3.LUT R231, R231, 0x1c0, RZ, 0xc0, !PT ;  /* 0x000001c0e7e77812 */ /* 0x000fe400078ec0ff */
[----:B------:R-:W-:-:S03]  /*0690*/  LEA.HI R17, R17, R82, RZ, 0x6 ;  /* 0x0000005211117211 */ /* 0x000fc600078f30ff */
[----:B------:R-:W3:Y:S01]  /*06a0*/  @P1 LDC.64 R4, c[0x0][0x240] ;  /* 0x00009000ff041b82 */ /* 0x000ee20000000a00 */
[----:B-1----:R-:W-:-:S04]  /*06b0*/  IABS R14, R12 ;  /* 0x0000000c000e7213 */ /* 0x002fc80000000000 */
[----:B------:R-:W1:Y:S03]  /*06c0*/  I2F.RP R0, R14 ;  /* 0x0000000e00007306 */ /* 0x000e660000209400 */
[----:B------:R-:W4:Y:S01]  /*06d0*/  @P0 LDC.64 R226, c[0x0][0x248] ;  /* 0x00009200ffe20b82 */ /* 0x000f220000000a00 */
[----:B--2---:R-:W-:-:S04]  /*06e0*/  @!P1 IMAD.WIDE.U32 R24, R16, R6, RZ ;  /* 0x0000000610189225 */ /* 0x004fc800078e00ff */
[----:B-1----:R-:W1:Y:S01]  /*06f0*/  MUFU.RCP R22, R0 ;  /* 0x0000000000167308 */ /* 0x002e620000001000 */
[----:B---3--:R-:W-:-:S04]  /*0700*/  @P1 IMAD.WIDE.U32 R26, R229, R4, RZ ;  /* 0x00000004e51a1225 */ /* 0x008fc800078e00ff */
[----:B------:R-:W-:Y:S01]  /*0710*/  @P1 IMAD R5, R229, R5, R27 ;  /* 0x00000005e5051224 */ /* 0x000fe200078e021b */
[----:B------:R-:W-:Y:S01]  /*0720*/  @P1 MOV R15, R26 ;  /* 0x0000001a000f1202 */ /* 0x000fe20000000f00 */
[----:B------:R-:W-:Y:S02]  /*0730*/  @!P1 IMAD.MOV.U32 R15, RZ, RZ, R24 ;  /* 0x000000ffff0f9224 */ /* 0x000fe400078e0018 */
[----:B------:R-:W-:Y:S02]  /*0740*/  @P0 IMAD.IADD R24, R13, 0x1, R18 ;  /* 0x000000010d180824 */ /* 0x000fe400078e0212 */
[----:B-1----:R-:W-:Y:S01]  /*0750*/  VIADD R22, R22, 0xffffffe ;  /* 0x0ffffffe16167836 */ /* 0x002fe20000000000 */
[----:B------:R-:W-:-:S03]  /*0760*/  IADD3 R0, R20, 0x20, RZ ;  /* 0x0000002014007810 */ /* 0x000fc60007ffe0ff */
[----:B------:R-:W1:Y:S01]  /*0770*/  F2I.FTZ.U32.TRUNC.NTZ R23, R22 ;  /* 0x0000001600177305 */ /* 0x000e62000021f000 */
[----:B------:R-:W-:Y:S01]  /*0780*/  ISETP.GE.AND P4, PT, R0, R219, PT ;  /* 0x000000db0000720c */ /* 0x000fe20003f86270 */
[----:B------:R-:W-:-:S05]  /*0790*/  VIADD R0, R20, 0x30 ;  /* 0x0000003014007836 */ /* 0x000fca0000000000 */
[----:B------:R-:W-:Y:S01]  /*07a0*/  ISETP.GE.AND P6, PT, R0, R219, PT ;  /* 0x000000db0000720c */ /* 0x000fe20003fc6270 */
[----:B------:R-:W-:-:S05]  /*07b0*/  VIADD R0, R20, 0x40 ;  /* 0x0000004014007836 */ /* 0x000fca0000000000 */
[----:B------:R-:W-:Y:S01]  /*07c0*/  ISETP.GE.AND P2, PT, R0, R219, PT ;  /* 0x000000db0000720c */ /* 0x000fe20003f46270 */
[----:B------:R-:W-:Y:S02]  /*07d0*/  IMAD.IADD R0, R82, 0x1, -R11 ;  /* 0x0000000152007824 */ /* 0x000fe400078e0a0b */
[--C-:B-1----:R-:W-:Y:S01]  /*07e0*/  IMAD.MOV R3, RZ, RZ, -R23.reuse ;  /* 0x000000ffff037224 */ /* 0x102fe200078e0a17 */
[----:B------:R-:W-:Y:S01]  /*07f0*/  P2R R11, PR, RZ, 0x4 ;  /* 0x00000004ff0b7803 */ /* 0x000fe20000000000 */
[----:B------:R-:W-:Y:S02]  /*0800*/  IMAD.MOV.U32 R22, RZ, RZ, RZ ;  /* 0x000000ffff167224 */ /* 0x000fe400078e00ff */
[----:B------:R-:W-:Y:S02]  /*0810*/  IMAD R3, R3, R14, RZ ;  /* 0x0000000e03037224 */ /* 0x000fe400078e02ff */
[----:B------:R-:W-:Y:S02]  /*0820*/  IMAD.SHL.U32 R174, R0, 0x8, RZ ;  /* 0x0000000800ae7824 */ /* 0x000fe400078e00ff */
[----:B------:R-:W-:Y:S01]  /*0830*/  IMAD.HI.U32 R3, R23, R3, R22 ;  /* 0x0000000317037227 */ /* 0x000fe200078e0016 */
[----:B------:R-:W-:-:S02]  /*0840*/  LOP3.LUT R23, R10, 0xfffffff0, RZ, 0xc0, !PT ;  /* 0xfffffff00a177812 */ /* 0x000fc400078ec0ff */
[----:B------:R-:W-:Y:S01]  /*0850*/  LOP3.LUT R4, R231, 0x38, R174, 0xf8, !PT ;  /* 0x00000038e7047812 */ /* 0x000fe200078ef8ae */
[----:B------:R-:W-:Y:S01]  /*0860*/  @!P1 IMAD R22, R9, R6, RZ ;  /* 0x0000000609169224 */ /* 0x000fe200078e02ff */
[----:B------:R-:W-:Y:S01]  /*0870*/  SHF.R.U32.HI R231, RZ, 0x3, R231 ;  /* 0x00000003ffe77819 */ /* 0x000fe200000116e7 */
[----:B------:R-:W-:-:S03]  /*0880*/  IMAD.HI.U32 R3, R3, R8, RZ ;  /* 0x0000000803037227 */ /* 0x000fc600078e00ff */
[----:B------:R-:W-:Y:S01]  /*0890*/  LOP3.LUT R231, R4, R231, RZ, 0x3c, !PT ;  /* 0x000000e704e77212 */ /* 0x000fe200078e3cff */
[----:B------:R-:W-:Y:S01]  /*08a0*/  @!P1 IMAD R22, R16, R7, R22 ;  /* 0x0000000710169224 */ /* 0x000fe200078e0216 */
[----:B------:R-:W-:Y:S01]  /*08b0*/  IADD3 R9, -R3, RZ, RZ ;  /* 0x000000ff03097210 */ /* 0x000fe20007ffe1ff */
[----:B------:R-:W-:Y:S01]  /*08c0*/  IMAD.IADD R23, R82, 0x1, -R23 ;  /* 0x0000000152177824 */ /* 0x000fe200078e0a17 */
[----:B------:R-:W-:Y:S01]  /*08d0*/  LOP3.LUT R4, R19, R12, RZ, 0x3c, !PT ;  /* 0x0000000c13047212 */ /* 0x000fe200078e3cff */
[----:B------:R-:W-:Y:S02]  /*08e0*/  @!P1 IMAD.IADD R5, R25, 0x1, R22 ;  /* 0x0000000119059824 */ /* 0x000fe400078e0216 */
[----:B------:R-:W-:Y:S01]  /*08f0*/  IMAD R7, R14, R9, R8 ;  /* 0x000000090e077224 */ /* 0x000fe200078e0208 */
[----:B------:R-:W-:Y:S01]  /*0900*/  ISETP.GE.AND P1, PT, R4, RZ, PT ;  /* 0x000000ff0400720c */ /* 0x000fe20003f26270 */
[----:B------:R-:W1:Y:S01]  /*0910*/  @P0 LDC.64 R8, c[0x0][0x250] ;  /* 0x00009400ff080b82 */ /* 0x000e620000000a00 */
[----:B------:R-:W-:Y:S01]  /*0920*/  SHF.R.S32.HI R4, RZ, 0x1f, R23 ;  /* 0x0000001fff047819 */ /* 0x000fe20000011417 */
[----:B------:R-:W-:Y:S01]  /*0930*/  @P0 IMAD.IADD R6, R13, 0x1, R18 ;  /* 0x000000010d060824 */ /* 0x000fe200078e0212 */
[----:B------:R-:W-:-:S02]  /*0940*/  ISETP.GT.U32.AND P2, PT, R14, R7, PT ;  /* 0x000000070e00720c */ /* 0x000fc40003f44070 */
[----:B------:R-:W-:Y:S02]  /*0950*/  LEA.HI R4, R4, R23, RZ, 0x3 ;  /* 0x0000001704047211 */ /* 0x000fe400078f18ff */
[----:B------:R-:W-:Y:S01]  /*0960*/  SHF.L.U32 R18, R17, 0x3, RZ ;  /* 0x0000000311127819 */ /* 0x000fe200000006ff */
[----:B----4-:R-:W-:-:S03]  /*0970*/  @P0 IMAD R17, R6, R227, RZ ;  /* 0x000000e306110224 */ /* 0x010fc600078e02ff */
[----:B------:R-:W-:-:S05]  /*0980*/  LOP3.LUT R231, R231, 0xfffffe00, R18, 0xf8, !PT ;  /* 0xfffffe00e7e77812 */ /* 0x000fca00078ef812 */
[----:B------:R-:W-:-:S04]  /*0990*/  @!P2 IADD3 R7, R7, -R14, RZ ;  /* 0x8000000e0707a210 */ /* 0x000fc80007ffe0ff */
[----:B------:R-:W-:Y:S01]  /*09a0*/  ISETP.GE.U32.AND P3, PT, R7, R14, PT ;  /* 0x0000000e0700720c */ /* 0x000fe20003f66070 */
[----:B------:R-:W-:Y:S01]  /*09b0*/  @P0 IMAD.WIDE.U32 R6, R6, R226, RZ ;  /* 0x000000e206060225 */ /* 0x000fe200078e00ff */
[----:B------:R-:W-:-:S03]  /*09c0*/  LOP3.LUT R14, R4, 0xfffffff8, RZ, 0xc0, !PT ;  /* 0xfffffff8040e7812 */ /* 0x000fc600078ec0ff */
[C---:B-1----:R-:W-:Y:S01]  /*09d0*/  @P0 IMAD R22, R24.reuse, R9, RZ ;  /* 0x0000000918160224 */ /* 0x042fe200078e02ff */
[----:B------:R-:W-:Y:S01]  /*09e0*/  @P0 IADD3 R17, R7, R17, RZ ;  /* 0x0000001107110210 */ /* 0x000fe20007ffe0ff */
[----:B------:R-:W-:-:S04]  /*09f0*/  @P0 IMAD.WIDE.U32 R24, R24, R8, RZ ;  /* 0x0000000818180225 */ /* 0x000fc800078e00ff */
[----:B------:R-:W-:Y:S02]  /*0a00*/  IMAD.IADD R14, R23, 0x1, -R14 ;  /* 0x00000001170e7824 */ /* 0x000fe400078e0a0e */
[----:B------:R-:W-:Y:S02]  /*0a10*/  @P0 IMAD.IADD R22, R25, 0x1, R22 ;  /* 0x0000000119160824 */ /* 0x000fe400078e0216 */
[----:B------:R-:W-:Y:S01]  /*0a20*/  @P0 IMAD.MOV.U32 R18, RZ, RZ, R6 ;  /* 0x000000ffff120224 */ /* 0x000fe200078e0006 */
[----:B------:R-:W-:Y:S06]  /*0a30*/  @P0 BRA `(.L_x_1649) ;  /* 0x0000000000340947 */ /* 0x000fec0003800000 */
[----:B------:R-:W1:Y:S01]  /*0a40*/  LDC.64 R226, c[0x0][0x248] ;  /* 0x00009200ffe27b82 */ /* 0x000e620000000a00 */
[----:B------:R-:W-:-:S07]  /*0a50*/  SHF.R.S32.HI R17, RZ, 0x1f, R13 ;  /* 0x0000001fff117819 */ /* 0x000fce000001140d */
[----:B------:R-:W2:Y:S01]  /*0a60*/  LDC.64 R6, c[0x0][0x230] ;  /* 0x00008c00ff067b82 */ /* 0x000ea20000000a00 */
[-C--:B-1----:R-:W-:Y:S01]  /*0a70*/  IMAD R18, R17, R226.reuse, RZ ;  /* 0x000000e211127224 */ /* 0x082fe200078e02ff */
[----:B------:R-:W-:Y:S01]  /*0a80*/  SHF.R.S32.HI R17, RZ, 0x1f, R16 ;  /* 0x0000001fff117819 */ /* 0x000fe20000011410 */
        /* <DEDUP_REMOVED lines=8> */
.L_x_1649:
[----:B------:R-:W-:Y:S05]  /*0b10*/  @P0 BRA `(.L_x_1650) ;  /* 0x0000000000300947 */ /* 0x000fea0003800000 */
        /* <DEDUP_REMOVED lines=11> */
[----:B------:R-:W-:-:S07]  /*0bd0*/  IADD3 R22, R25, R7, RZ ;  /* 0x0000000719167210 */ /* 0x000fce0007ffe0ff */
.L_x_1650:
[----:B------:R-:W-:Y:S01]  /*0be0*/  @!P2 VIADD R3, R3, 0x1 ;  /* 0x000000010303a836 */ /* 0x000fe20000000000 */
[----:B------:R-:W-:Y:S01]  /*0bf0*/  ISETP.NE.AND P2, PT, R12, RZ, PT ;  /* 0x000000ff0c00720c */ /* 0x000fe20003f45270 */
[----:B------:R-:W1:Y:S01]  /*0c00*/  S2UR UR10, SR_CgaCtaId ;  /* 0x00000000000a79c3 */ /* 0x000e620000008800 */
[----:B------:R-:W-:Y:S01]  /*0c10*/  SHF.R.S32.HI R175, RZ, 0x1f, R174 ;  /* 0x0000001fffaf7819 */ /* 0x000fe200000114ae */
[----:B------:R-:W-:Y:S01]  /*0c20*/  ULDC.64 UR4, c[0x0][0x258] ;  /* 0x0000960000047ab9 */ /* 0x000fe20000000a00 */
[----:B------:R-:W-:Y:S01]  /*0c30*/  SHF.R.S32.HI R21, RZ, 0x1f, R20 ;  /* 0x0000001fff157819 */ /* 0x000fe20000011414 */
[----:B------:R-:W-:Y:S01]  /*0c40*/  ULDC.64 UR6, c[0x0][0x260] ;  /* 0x0000980000067ab9 */ /* 0x000fe20000000a00 */
[----:B------:R-:W-:Y:S01]  /*0c50*/  @P3 IADD3 R3, R3, 0x1, RZ ;  /* 0x0000000103033810 */ /* 0x000fe20007ffe0ff */
[-C--:B------:R-:W-:Y:S01]  /*0c60*/  IMAD.WIDE.U32 R30, R20, R226.reuse, R174 ;  /* 0x000000e2141e7225 */ /* 0x080fe200078e00ae */
[C---:B------:R-:W-:Y:S01]  /*0c70*/  IADD3 R26, P0, R174.reuse, R15, RZ ;  /* 0x0000000fae1a7210 */ /* 0x040fe20007f1e0ff */
[----:B------:R-:W-:Y:S01]  /*0c80*/  BSSY B0, `(.L_x_1651) ;  /* 0x0000043000007945 */ /* 0x000fe20003800000 */
[----:B------:R-:W-:Y:S01]  /*0c90*/  SHF.R.S32.HI R7, RZ, 0x1f, R19 ;  /* 0x0000001fff077819 */ /* 0x000fe20000011413 */
[----:B------:R-:W-:Y:S01]  /*0ca0*/  IMAD R6, R21, R226, RZ ;  /* 0x000000e215067224 */ /* 0x000fe200078e02ff */
[----:B------:R-:W-:Y:S01]  /*0cb0*/  IADD3 R232, R174, 0x40, RZ ;  /* 0x00000040aee87810 */ /* 0x000fe20007ffe0ff */
[----:B------:R-:W-:Y:S01]  /*0cc0*/  @!P1 IMAD.MOV R3, RZ, RZ, -R3 ;  /* 0x000000ffff039224 */ /* 0x000fe200078e0a03 */
[----:B------:R-:W-:Y:S01]  /*0cd0*/  IADD3 R236, P1, R18, R30, RZ ;  /* 0x0000001e12ec7210 */ /* 0x000fe20007f3e0ff */
[----:B------:R-:W-:Y:S01]  /*0ce0*/  IMAD R6, R20, R227, R6 ;  /* 0x000000e314067224 */ /* 0x000fe200078e0206 */
[----:B------:R-:W-:Y:S01]  /*0cf0*/  @!P2 LOP3.LUT R3, RZ, R12, RZ, 0x33, !PT ;  /* 0x0000000cff03a212 */ /* 0x000fe200078e33ff */
[----:B------:R-:W-:-:S02]  /*0d00*/  IMAD.X R27, R175, 0x1, R5, P0 ;  /* 0x00000001af1b7824 */ /* 0x000fc400000e0605 */
[-C--:B------:R-:W-:Y:S01]  /*0d10*/  IMAD.WIDE.U32 R28, R20, R8.reuse, R174 ;  /* 0x00000008141c7225 */ /* 0x080fe200078e00ae */
[----:B------:R-:W-:Y:S02]  /*0d20*/  IADD3.X R237, R17, R31, R6, P1, !PT ;  /* 0x0000001f11ed7210 */ /* 0x000fe40000ffe406 */
[----:B------:R-:W-:Y:S01]  /*0d30*/  SHF.R.S32.HI R6, RZ, 0x1f, R3 ;  /* 0x0000001fff067819 */ /* 0x000fe20000011403 */
[----:B------:R-:W-:Y:S01]  /*0d40*/  IMAD R5, R21, R8, RZ ;  /* 0x0000000815057224 */ /* 0x000fe200078e02ff */
[----:B------:R-:W-:Y:S01]  /*0d50*/  IADD3 R234, P0, R24, R28, RZ ;  /* 0x0000001c18ea7210 */ /* 0x000fe20007f1e0ff */
[----:B------:R-:W-:Y:S02]  /*0d60*/  IMAD R12, R7, UR4, RZ ;  /* 0x00000004070c7c24 */ /* 0x000fe4000f8e02ff */
[----:B------:R-:W-:Y:S02]  /*0d70*/  IMAD R5, R20, R9, R5 ;  /* 0x0000000914057224 */ /* 0x000fe400078e0205 */
[----:B------:R-:W-:-:S03]  /*0d80*/  IMAD.WIDE.U32 R16, R19, UR4, R26 ;  /* 0x0000000413107c25 */ /* 0x000fc6000f8e001a */
[----:B------:R-:W-:Y:S01]  /*0d90*/  IADD3.X R235, R22, R29, R5, P0, !PT ;  /* 0x0000001d16eb7210 */ /* 0x000fe200007fe405 */
[----:B------:R-:W-:Y:S01]  /*0da0*/  IMAD R19, R19, UR5, R12 ;  /* 0x0000000513137c24 */ /* 0x000fe2000f8e020c */
[----:B------:R-:W-:Y:S01]  /*0db0*/  ISETP.GE.AND P0, PT, R20, R219, PT ;  /* 0x000000db1400720c */ /* 0x000fe20003f06270 */
[----:B------:R-:W-:Y:S01]  /*0dc0*/  IMAD R12, R6, UR6, RZ ;  /* 0x00000006060c7c24 */ /* 0x000fe2000f8e02ff */
[----:B------:R-:W-:Y:S01]  /*0dd0*/  ULDC.64 UR4, c[0x0][0x268] ;  /* 0x00009a0000047ab9 */ /* 0x000fe20000000a00 */
[----:B------:R-:W-:Y:S01]  /*0de0*/  IMAD.WIDE.U32 R236, R3, UR6, R236 ;  /* 0x0000000603ec7c25 */ /* 0x000fe2000f8e00ec */
[----:B------:R-:W-:Y:S02]  /*0df0*/  MOV R5, 0x10 ;  /* 0x0000001000057802 */ /* 0x000fe40000000f00 */
[----:B------:R-:W-:Y:S01]  /*0e00*/  IADD3 R19, R17, R19, RZ ;  /* 0x0000001311137210 */ /* 0x000fe20007ffe0ff */
[----:B------:R-:W-:Y:S02]  /*0e10*/  IMAD R239, R3, UR7, R12 ;  /* 0x0000000703ef7c24 */ /* 0x000fe4000f8e020c */
[----:B------:R-:W-:-:S02]  /*0e20*/  VIADD R12, R20, 0x10 ;  /* 0x00000010140c7836 */ /* 0x000fc40000000000 */
[----:B------:R-:W-:Y:S02]  /*0e30*/  IMAD R6, R6, UR4, RZ ;  /* 0x0000000406067c24 */ /* 0x000fe4000f8e02ff */
[C---:B------:R-:W-:Y:S01]  /*0e40*/  IMAD.WIDE.U32 R234, R3.reuse, UR4, R234 ;  /* 0x0000000403ea7c25 */ /* 0x040fe2000f8e00ea */
[----:B------:R-:W-:Y:S01]  /*0e50*/  ISETP.GE.AND P3, PT, R12, R219, PT ;  /* 0x000000db0c00720c */ /* 0x000fe20003f66270 */
[----:B------:R-:W-:Y:S02]  /*0e60*/  UMOV UR4, 0x400 ;  /* 0x0000040000047882 */ /* 0x000fe40000000000 */
[----:B-1----:R-:W-:Y:S01]  /*0e70*/  ULEA UR4, UR10, UR4, 0x18 ;  /* 0x000000040a047291 */ /* 0x002fe2000f8ec03f */
[----:B------:R-:W-:Y:S01]  /*0e80*/  IMAD R13, R3, UR5, R6 ;  /* 0x00000005030d7c24 */ /* 0x000fe2000f8e0206 */
[----:B------:R-:W-:Y:S01]  /*0e90*/  R2P PR, R14, 0x6 ;  /* 0x000000060e007804 */ /* 0x000fe20000000000 */
[----:B------:R-:W-:Y:S01]  /*0ea0*/  VIADD R26, R20, 0x50 ;  /* 0x00000050141a7836 */ /* 0x000fe20000000000 */
[----:B------:R-:W-:Y:S01]  /*0eb0*/  MOV R3, 0x20 ;  /* 0x0000002000037802 */ /* 0x000fe20000000f00 */
[----:B------:R-:W-:Y:S01]  /*0ec0*/  IMAD.WIDE R22, R230, 0x80, R20 ;  /* 0x00000080e6167825 */ /* 0x000fe200078e0214 */
[----:B------:R-:W-:-:S02]  /*0ed0*/  LEA R231, R231, UR4, 0x1 ;  /* 0x00000004e7e77c11 */ /* 0x000fc4000f8e08ff */
        /* <DEDUP_REMOVED lines=29> */
.L_x_1652:
[----:B------:R-:W-:Y:S05]  /*10b0*/  BSYNC B0 ;  /* 0x0000000000007941 */ /* 0x000fea0003800000 */
.L_x_1651:
[----:B------:R-:W-:Y:S01]  /*10c0*/  ISETP.GE.AND P0, PT, R26, R219, PT ;  /* 0x000000db1a00720c */ /* 0x000fe20003f06270 */
[----:B------:R-:W-:Y:S01]  /*10d0*/  BSSY B0, `(.L_x_1653) ;  /* 0x0000021000007945 */ /* 0x000fe20003800000 */
[----:B------:R-:W-:Y:S02]  /*10e0*/  VIADD R28, R20, 0x60 ;  /* 0x00000060141c7836 */ /* 0x000fe40000000000 */
[----:B------:R-:W-:Y:S01]  /*10f0*/  P2R R24, PR, RZ, 0x1 ;  /* 0x00000001ff187803 */ /* 0x000fe20000000000 */
[----:B------:R-:W-:Y:S08]  /*1100*/  @P3 BRA `(.L_x_1654) ;  /* 0x0000000000743947 */ /* 0x000ff00003800000 */
        /* <DEDUP_REMOVED lines=10> */
[----:B-12---:R-:W1:Y:S01]  /*11b0*/  @!P0 LDC.64 R6, c[0x0][0x210] ;  /* 0x00008400ff068b82 */ /* 0x006e620000000a00 */
[----:B------:R-:W-:Y:S01]  /*11c0*/  IMAD R15, R26, UR7, R15 ;  /* 0x000000071a0f7c24 */ /* 0x000fe2000f8e020f */
[----:B------:R3:W-:Y:S01]  /*11d0*/  @P0 STS.128 [R231+0x800], RZ ;  /* 0x000800ffe7000388 */ /* 0x0007e20000000c00 */
[----:B-1----:R-:W-:Y:S02]  /*11e0*/  @!P0 LEA R26, P2, R30, R6, 0x1 ;  /* 0x000000061e1a8211 */ /* 0x002fe400078408ff */
[----:B------:R-:W-:-:S05]  /*11f0*/  IMAD.IADD R6, R31, 0x1, R15 ;  /* 0x000000011f067824 */ /* 0x000fca00078e020f */
        /* <DEDUP_REMOVED lines=14> */
.L_x_1654:
[----:B------:R-:W-:Y:S05]  /*12e0*/  BSYNC B0 ;  /* 0x0000000000007941 */ /* 0x000fea0003800000 */
.L_x_1653:
[----:B------:R-:W-:Y:S01]  /*12f0*/  BSSY B0, `(.L_x_1655) ;  /* 0x0000021000007945 */ /* 0x000fe20003800000 */
[----:B------:R-:W-:Y:S02]  /*1300*/  ISETP.GE.AND P3, PT, R28, R219, PT ;  /* 0x000000db1c00720c */ /* 0x000fe40003f66270 */
[----:B------:R-:W-:Y:S01]  /*1310*/  IADD3 R28, R20, 0x70, RZ ;  /* 0x00000070141c7810 */ /* 0x000fe20007ffe0ff */
[----:B------:R-:W-:Y:S05]  /*1320*/  @P4 BRA `(.L_x_1656) ;  /* 0x0000000000744947 */ /* 0x000fea0003800000 */
[----:B------:R-:W-:Y:S01]  /*1330*/  ULDC UR5, c[0x0][0x2d0] ;  /* 0x0000b40000057ab9 */ /* 0x000fe20000000800 */
[----:B---34-:R-:W-:Y:S01]  /*1340*/  IADD3 R26, P1, R22, 0x20, RZ ;  /* 0x00000020161a7810 */ /* 0x018fe20007f3e0ff */
        /* <DEDUP_REMOVED lines=27> */
.L_x_1656:
[----:B------:R-:W-:Y:S05]  /*1500*/  BSYNC B0 ;  /* 0x0000000000007941 */ /* 0x000fea0003800000 */
.L_x_1655:
[----:B------:R-:W-:Y:S01]  /*1510*/  LEA.HI.SX32 R81, R2, 0xffffffff, 0x1b ;  /* 0xffffffff02517811 */ /* 0x000fe200078fdaff */
[----:B------:R-:W-:Y:S01]  /*1520*/  BSSY B0, `(.L_x_1657) ;  /* 0x0000021000007945 */ /* 0x000fe20003800000 */
[----:B------:R-:W-:-:S03]  /*1530*/  ISETP.GE.AND P5, PT, R28, R219, PT ;  /* 0x000000db1c00720c */ /* 0x000fc60003fa6270 */
[----:B------:R-:W-:Y:S01]  /*1540*/  IMAD R15, R81, -0x20, R84 ;  /* 0xffffffe0510f7824 */ /* 0x000fe200078e0254 */
[----:B------:R-:W-:Y:S09]  /*1550*/  @P6 BRA `(.L_x_1658) ;  /* 0x0000000000746947 */ /* 0x000ff20003800000 */
[----:B------:R-:W-:Y:S01]  /*1560*/  ULDC UR5, c[0x0][0x2d0] ;  /* 0x0000b40000057ab9 */ /* 0x000fe20000000800 */
[----:B-1234-:R-:W-:Y:S01]  /*1570*/  IADD3 R26, P1, R22, 0x30, RZ ;  /* 0x00000030161a7810 */ /* 0x01efe20007f3e0ff */
        /* <DEDUP_REMOVED lines=8> */
[----:B------:R-:W1:Y:S01]  /*1600*/  @!P0 LDC.64 R6, c[0x0][0x210] ;  /* 0x00008400ff068b82 */ /* 0x000e620000000a00 */
        /* <DEDUP_REMOVED lines=18> */
.L_x_1658:
[----:B------:R-:W-:Y:S05]  /*1730*/  BSYNC B0 ;  /* 0x0000000000007941 */ /* 0x000fea0003800000 */
.L_x_1657:
[----:B------:R-:W-:Y:S01]  /*1740*/  ISETP.NE.AND P0, PT, R11, RZ, PT ;  /* 0x000000ff0b00720c */ /* 0x000fe20003f05270 */
[----:B------:R-:W-:Y:S01]  /*1750*/  BSSY B0, `(.L_x_1659) ;  /* 0x0000022000007945 */ /* 0x000fe20003800000 */
[----:B------:R-:W-:Y:S02]  /*1760*/  SHF.R.S32.HI R217, RZ, 0x4, R10 ;  /* 0x00000004ffd97819 */ /* 0x000fe4000001140a */
[----:B------:R-:W-:Y:S02]  /*1770*/  ISETP.GE.AND P6, PT, R20, R15, PT ;  /* 0x0000000f1400720c */ /* 0x000fe40003fc6270 */
[----:B------:R-:W-:-:S07]  /*1780*/  LEA.HI R25, R10, R217, RZ, 0x1 ;  /* 0x000000d90a197211 */ /* 0x000fce00078f08ff */
[----:B------:R-:W-:Y:S05]  /*1790*/  @P0 BRA `(.L_x_1660) ;  /* 0x0000000000740947 */ /* 0x000fea0003800000 */
[----:B------:R-:W-:Y:S01]  /*17a0*/  ULDC UR5, c[0x0][0x2d0] ;  /* 0x0000b40000057ab9 */ /* 0x000fe20000000800 */
[----:B------:R-:W-:Y:S01]  /*17b0*/  IADD3 R11, P1, R22, 0x40, RZ ;  /* 0x00000040160b7810 */ /* 0x000fe20007f3e0ff */
[----:B------:R-:W-:Y:S01]  /*17c0*/  ULDC.64 UR6, c[0x0][0x240] ;  /* 0x0000900000067ab9 */ /* 0x000fe20000000a00 */
[----:B------:R-:W-:Y:S01]  /*17d0*/  ISETP.GE.AND P0, PT, R174, UR5, PT ;  /* 0x00000005ae007c0c */ /* 0x000fe2000bf06270 */
[----:B-1234-:R-:W-:Y:S01]  /*17e0*/  IMAD.MOV.U32 R26, RZ, RZ, R16 ;  /* 0x000000ffff1a7224 */ /* 0x01efe200078e0010 */
[----:B------:R-:W-:Y:S01]  /*17f0*/  MOV R27, R19 ;  /* 0x00000013001b7202 */ /* 0x000fe20000000f00 */
[----:B------:R-:W-:Y:S01]  /*1800*/  IMAD.X R10, RZ, RZ, R23, P1 ;  /* 0x000000ffff0a7224 */ /* 0x000fe200008e0617 */
[----:B------:R-:W-:-:S03]  /*1810*/  ISETP.GE.AND P1, PT, R232, UR5, PT ;  /* 0x00000005e8007c0c */ /* 0x000fc6000bf26270 */
[----:B------:R-:W-:Y:S02]  /*1820*/  IMAD R10, R10, UR6, RZ ;  /* 0x000000060a0a7c24 */ /* 0x000fe4000f8e02ff */
[----:B------:R-:W-:-:S04]  /*1830*/  IMAD.WIDE.U32 R26, R11, UR6, R26 ;  /* 0x000000060b1a7c25 */ /* 0x000fc8000f8e001a */
        /* <DEDUP_REMOVED lines=19> */
.L_x_1660:
[----:B------:R-:W-:Y:S05]  /*1970*/  BSYNC B0 ;  /* 0x0000000000007941 */ /* 0x000fea0003800000 */
.L_x_1659:
[----:B------:R-:W-:Y:S01]  /*1980*/  ISETP.NE.AND P0, PT, R24, RZ, PT ;  /* 0x000000ff1800720c */ /* 0x000fe20003f05270 */
[----:B------:R-:W-:Y:S01]  /*1990*/  BSSY B0, `(.L_x_1661) ;  /* 0x0000022000007945 */ /* 0x000fe20003800000 */
[----:B-12---:R-:W-:Y:S02]  /*19a0*/  LOP3.LUT R6, R25, 0xfffffffe, RZ, 0xc0, !PT ;  /* 0xfffffffe19067812 */ /* 0x006fe400078ec0ff */
[----:B------:R-:W-:-:S03]  /*19b0*/  ISETP.GE.AND P4, PT, R20, R15, PT ;  /* 0x0000000f1400720c */ /* 0x000fc60003f86270 */
[----:B------:R-:W-:-:S06]  /*19c0*/  IMAD.IADD R217, R217, 0x1, -R6 ;  /* 0x00000001d9d97824 */ /* 0x000fcc00078e0a06 */
        /* <DEDUP_REMOVED lines=30> */
.L_x_1662:
[----:B------:R-:W-:Y:S05]  /*1bb0*/  BSYNC B0 ;  /* 0x0000000000007941 */ /* 0x000fea0003800000 */
.L_x_1661:
        /* <DEDUP_REMOVED lines=31> */
.L_x_1664:
[----:B------:R-:W-:Y:S05]  /*1db0*/  BSYNC B0 ;  /* 0x0000000000007941 */ /* 0x000fea0003800000 */
.L_x_1663:
[C---:B-12---:R-:W-:Y:S01]  /*1dc0*/  SHF.L.U64.HI R6, R226.reuse, 0x5, R227 ;  /* 0x00000005e2067819 */ /* 0x046fe200000102e3 */
        /* <DEDUP_REMOVED lines=8> */
[----:B---34-:R-:W-:-:S04]  /*1e50*/  IMAD.WIDE.U32 R26, R81, R85, R238 ;  /* 0x00000055511a7225 */ /* 0x018fc800078e00ee */
[----:B------:R-:W-:Y:S01]  /*1e60*/  IMAD R24, R7, R85, R24 ;  /* 0x0000005507187224 */ /* 0x000fe200078e0218 */
[----:B------:R-:W-:Y:S05]  /*1e70*/  @P5 BRA `(.L_x_1666) ;  /* 0x0000000000745947 */ /* 0x000fea0003800000 */
[----:B------:R-:W-:Y:S01]  /*1e80*/  ULDC UR5, c[0x0][0x2d0] ;  /* 0x0000b40000057ab9 */ /* 0x000fe20000000800 */
[----:B------:R-:W-:Y:S01]  /*1e90*/  IADD3 R17, P1, R22, 0x70, RZ ;  /* 0x0000007016117810 */ /* 0x000fe20007f3e0ff */
[----:B------:R-:W-:Y:S01]  /*1ea0*/  ULDC.64 UR6, c[0x0][0x240] ;  /* 0x0000900000067ab9 */ /* 0x000fe20000000a00 */
[----:B------:R-:W-:Y:S01]  /*1eb0*/  ISETP.GE.AND P0, PT, R174, UR5, PT ;  /* 0x00000005ae007c0c */ /* 0x000fe2000bf06270 */
[----:B------:R-:W-:Y:S02]  /*1ec0*/  IMAD.MOV.U32 R22, RZ, RZ, R16 ;  /* 0x000000ffff167224 */ /* 0x000fe400078e0010 */
[----:B------:R-:W-:Y:S01]  /*1ed0*/  IMAD.X R18, RZ, RZ, R23, P1 ;  /* 0x000000ffff127224 */ /* 0x000fe200008e0617 */
[----:B------:R-:W-:Y:S02]  /*1ee0*/  MOV R23, R19 ;  /* 0x0000001300177202 */ /* 0x000fe40000000f00 */
[----:B------:R-:W-:Y:S01]  /*1ef0*/  ISETP.GE.AND P1, PT, R232, UR5, PT ;  /* 0x00000005e8007c0c */ /* 0x000fe2000bf26270 */
[----:B------:R-:W-:-:S02]  /*1f00*/  IMAD R18, R18, UR6, RZ ;  /* 0x0000000612127c24 */ /* 0x000fc4000f8e02ff */
        /* <DEDUP_REMOVED lines=20> */
.L_x_1666:
[----:B------:R-:W-:Y:S05]  /*2050*/  BSYNC B0 ;  /* 0x0000000000007941 */ /* 0x000fea0003800000 */
.L_x_1665:
[----:B------:R-:W-:Y:S01]  /*2060*/  BSSY B0, `(.L_x_1667) ;  /* 0x0000019000007945 */ /* 0x000fe20003800000 */
[----:B------:R-:W-:Y:S01]  /*2070*/  IMAD.SHL.U32 R20, R20, 0x8, RZ ;  /* 0x0000000814147824 */ /* 0x000fe200078e00ff */
[----:B------:R-:W-:Y:S02]  /*2080*/  LOP3.LUT R25, R25, 0x1c0, RZ, 0xc0, !PT ;  /* 0x000001c019197812 */ /* 0x000fe400078ec0ff */
[----:B------:R-:W-:Y:S01]  /*2090*/  IADD3 R24, R27, R24, RZ ;  /* 0x000000181b187210 */ /* 0x000fe20007ffe0ff */
[----:B------:R-:W-:Y:S06]  /*20a0*/  @P6 BRA `(.L_x_1668) ;  /* 0x0000000000506947 */ /* 0x000fec0003800000 */
[----:B------:R-:W-:Y:S02]  /*20b0*/  ULDC UR5, c[0x0][0x2d0] ;  /* 0x0000b40000057ab9 */ /* 0x000fe40000000800 */
[----:B------:R-:W-:Y:S02]  /*20c0*/  ISETP.GE.AND P0, PT, R174, UR5, PT ;  /* 0x00000005ae007c0c */ /* 0x000fe4000bf06270 */
[----:B------:R-:W-:-:S11]  /*20d0*/  ISETP.GE.AND P1, PT, R232, UR5, PT ;  /* 0x00000005e8007c0c */ /* 0x000fd6000bf26270 */
        /* <DEDUP_REMOVED lines=17> */
.L_x_1668:
[----:B------:R-:W-:Y:S05]  /*21f0*/  BSYNC B0 ;  /* 0x0000000000007941 */ /* 0x000fea0003800000 */
.L_x_1667:
        /* <DEDUP_REMOVED lines=9> */
[----:B-1234-:R-:W1:Y:S01]  /*2290*/  @!P0 LDC.64 R10, c[0x0][0x218] ;  /* 0x00008600ff0a8b82 */ /* 0x01ee620000000a00 */
        /* <DEDUP_REMOVED lines=16> */
.L_x_1670:
[----:B------:R-:W-:Y:S05]  /*23a0*/  BSYNC B0 ;  /* 0x0000000000007941 */ /* 0x000fea0003800000 */
.L_x_1669:
[----:B------:R-:W0:Y:S01]  /*23b0*/  LDGDEPBAR ;  /* 0x00000000000079af */ /* 0x000e220000000000 */
[----:B------:R-:W-:Y:S01]  /*23c0*/  IMAD.SHL.U32 R17, R14, 0x40, RZ ;  /* 0x000000400e117824 */ /* 0x000fe200078e00ff */
[----:B-1234-:R-:W-:Y:S01]  /*23d0*/  LOP3.LUT R10, R25, 0x8, R20, 0xf8, !PT ;  /* 0x00000008190a7812 */ /* 0x01efe200078ef814 */
[----:B------:R-:W-:Y:S01]  /*23e0*/  IMAD.SHL.U32 R14, R217, 0x8, RZ ;  /* 0x00000008d90e7824 */ /* 0x000fe200078e00ff */
[----:B------:R-:W-:Y:S01]  /*23f0*/  SHF.R.U32.HI R25, RZ, 0x3, R25 ;  /* 0x00000003ff197819 */ /* 0x000fe20000011619 */
[----:B------:R-:W-:Y:S01]  /*2400*/  IMAD.SHL.U32 R11, R4, 0x40, RZ ;  /* 0x00000040040b7824 */ /* 0x000fe200078e00ff */
[----:B------:R-:W-:Y:S01]  /*2410*/  LOP3.LUT R17, R17, 0x1c0, RZ, 0xc0, !PT ;  /* 0x000001c011117812 */ /* 0x000fe200078ec0ff */
[-C--:B------:R-:W-:Y:S01]  /*2420*/  IMAD.WIDE.U32 R18, R81, R8.reuse, RZ ;  /* 0x0000000851127225 */ /* 0x080fe200078e00ff */
[----:B------:R-:W-:Y:S01]  /*2430*/  SHF.R.S32.HI R80, RZ, 0x5, R80 ;  /* 0x00000005ff507819 */ /* 0x000fe20000011450 */
[----:B------:R-:W-:Y:S01]  /*2440*/  BSSY B0, `(.L_x_1671) ;  /* 0x000002b000007945 */ /* 0x000fe20003800000 */
[----:B------:R-:W-:Y:S01]  /*2450*/  LOP3.LUT R4, R17, 0x8, R14, 0xf8, !PT ;  /* 0x0000000811047812 */ /* 0x000fe200078ef80e */
[----:B------:R-:W-:Y:S01]  /*2460*/  IMAD R14, R7, R8, RZ ;  /* 0x00000008070e7224 */ /* 0x000fe200078e02ff */
[----:B------:R-:W-:Y:S01]  /*2470*/  SHF.R.U32.HI R17, RZ, 0x3, R17 ;  /* 0x00000003ff117819 */ /* 0x000fe20000011611 */
[----:B------:R-:W-:Y:S01]  /*2480*/  IMAD.IADD R226, R235, 0x1, R13 ;  /* 0x00000001ebe27824 */ /* 0x000fe200078e020d */
[----:B------:R-:W-:Y:S01]  /*2490*/  LOP3.LUT R7, R11, 0xfffffe00, RZ, 0xc0, !PT ;  /* 0xfffffe000b077812 */ /* 0x000fe200078ec0ff */
[----:B------:R-:W-:Y:S01]  /*24a0*/  IMAD R11, R81, R9, R14 ;  /* 0x00000009510b7224 */ /* 0x000fe200078e020e */
[----:B------:R-:W-:-:S02]  /*24b0*/  LOP3.LUT R10, R10, R25, RZ, 0x3c, !PT ;  /* 0x000000190a0a7212 */ /* 0x000fc400078e3cff */
[----:B------:R-:W-:Y:S01]  /*24c0*/  LOP3.LUT R4, R4, R17, RZ, 0x3c, !PT ;  /* 0x0000001104047212 */ /* 0x000fe200078e3cff */
[----:B------:R-:W-:Y:S01]  /*24d0*/  IMAD R17, R80, 0x400, R7 ;  /* 0x0000040050117824 */ /* 0x000fe200078e0207 */
[----:B------:R-:W-:Y:S01]  /*24e0*/  LEA R13, P0, R18, R234, 0x5 ;  /* 0x000000ea120d7211 */ /* 0x000fe200078028ff */
[----:B------:R-:W-:Y:S01]  /*24f0*/  IMAD.IADD R11, R19, 0x1, R11 ;  /* 0x00000001130b7824 */ /* 0x000fe200078e020b */
[----:B------:R-:W-:Y:S01]  /*2500*/  ISETP.GE.AND P2, PT, R12, R15, PT ;  /* 0x0000000f0c00720c */ /* 0x000fe20003f46270 */
[----:B------:R-:W-:Y:S01]  /*2510*/  IMAD R217, R217, 0x200, R10 ;  /* 0x00000200d9d97824 */ /* 0x000fe200078e020a */
[----:B------:R-:W-:-:S04]  /*2520*/  DEPBAR.LE SB0, 0x0 ;  /* 0x000080000000791a */ /* 0x000fc80000000000 */
[----:B------:R-:W-:Y:S01]  /*2530*/  BAR.SYNC.DEFER_BLOCKING 0x0 ;  /* 0x0000000000007b1d */ /* 0x000fe20000010000 */
        /* <DEDUP_REMOVED lines=10> */
[----:B------:R-:W2:Y:S01]  /*25e0*/  @!P0 LDC.64 R10, c[0x0][0x220] ;  /* 0x00008800ff0a8b82 */ /* 0x000ea20000000a00 */
[----:B------:R3:W-:Y:S01]  /*25f0*/  @P0 STS.128 [R231+0xa000], RZ ;  /* 0x00a000ffe7000388 */ /* 0x0007e20000000c00 */
[----:B--2---:R-:W-:-:S04]  /*2600*/  @!P0 LEA R10, P3, R13, R10, 0x1 ;  /* 0x0000000a0d0a8211 */ /* 0x004fc800078608ff */
        /* <DEDUP_REMOVED lines=14> */
.L_x_1672:
[----:B------:R-:W-:Y:S05]  /*26f0*/  BSYNC B0 ;  /* 0x0000000000007941 */ /* 0x000fea0003800000 */
.L_x_1671:
[----:B------:R4:W-:Y:S01]  /*2700*/  @P2 STS.128 [R231+0xa800], RZ ;  /* 0x00a800ffe7002388 */ /* 0x0009e20000000c00 */
[----:B------:R-:W-:Y:S03]  /*2710*/  BSSY B0, `(.L_x_1673) ;  /* 0x000001b000007945 */ /* 0x000fe60003800000 */
[----:B------:R4:W-:Y:S01]  /*2720*/  @P2 STS.128 [R231+0xb800], RZ ;  /* 0x00b800ffe7002388 */ /* 0x0009e20000000c00 */
[----:B------:R-:W-:Y:S05]  /*2730*/  @P2 BRA `(.L_x_1674) ;  /* 0x0000000000602947 */ /* 0x000fea0003800000 */
[----:B------:R-:W-:Y:S01]  /*2740*/  ULDC UR5, c[0x0][0x2d0] ;  /* 0x0000b40000057ab9 */ /* 0x000fe20000000800 */
[----:B------:R-:W-:Y:S01]  /*2750*/  IMAD.WIDE.U32 R14, R8, 0x10, RZ ;  /* 0x00000010080e7825 */ /* 0x000fe200078e00ff */
[----:B------:R-:W-:Y:S02]  /*2760*/  ISETP.GE.AND P0, PT, R174, UR5, PT ;  /* 0x00000005ae007c0c */ /* 0x000fe4000bf06270 */
[----:B------:R-:W-:Y:S01]  /*2770*/  ISETP.GE.AND P1, PT, R232, UR5, PT ;  /* 0x00000005e8007c0c */ /* 0x000fe2000bf26270 */
[----:B------:R-:W-:Y:S01]  /*2780*/  IMAD.SHL.U32 R9, R9, 0x10, RZ ;  /* 0x0000001009097824 */ /* 0x000fe200078e00ff */
[----:B------:R-:W-:-:S04]  /*2790*/  IADD3 R13, P2, R13, R14, RZ ;  /* 0x0000000e0d0d7210 */ /* 0x000fc80007f5e0ff */
[----:B------:R-:W-:-:S05]  /*27a0*/  IADD3.X R12, R12, R15, R9, P2, !PT ;  /* 0x0000000f0c0c7210 */ /* 0x000fca00017fe409 */
[----:B--23--:R-:W2:Y:S01]  /*27b0*/  @!P0 LDC.64 R10, c[0x0][0x220] ;  /* 0x00008800ff0a8b82 */ /* 0x00cea20000000a00 */
        /* <DEDUP_REMOVED lines=16> */
.L_x_1674:
[----:B------:R-:W-:Y:S05]  /*28c0*/  BSYNC B0 ;  /* 0x0000000000007941 */ /* 0x000fea0003800000 */
.L_x_1673:
[----:B------:R-:W-:Y:S01]  /*28d0*/  LDSM.16.M88.4 R76, [R217+0x8000] ;  /* 0x00800000d94c783b */ /* 0x000fe20000000200 */
[----:B------:R-:W-:Y:S01]  /*28e0*/  R2P PR, R0, 0x6 ;  /* 0x0000000600007804 */ /* 0x000fe20000000000 */
[C---:B------:R-:W-:Y:S01]  /*28f0*/  VIADD R0, R217.reuse, 0x8000 ;  /* 0x00008000d9007836 */ /* 0x040fe20000000000 */
[----:B------:R-:W1:Y:S01]  /*2900*/  LDC.U8 R176, c[0x0][0x388] ;  /* 0x0000e200ffb07b82 */ /* 0x000e620000000000 */
[----:B--23--:R-:W2:Y:S01]  /*2910*/  LDSM.16.M88.4 R8, [R218+0x2000] ;  /* 0x00200000da08783b */ /* 0x00cea20000000200 */
[----:B------:R-:W-:Y:S02]  /*2920*/  VIADD R215, R217, 0x8020 ;  /* 0x00008020d9d77836 */ /* 0x000fe40000000000 */
[--C-:B------:R-:W-:Y:S01]  /*2930*/  IMAD R216, R5, 0x2, R218.reuse ;  /* 0x0000000205d87824 */ /* 0x100fe200078e02da */
[----:B------:R-:W3:Y:S01]  /*2940*/  LDSM.16.M88.4 R44, [R218] ;  /* 0x00000000da2c783b */ /* 0x000ee20000000200 */
[C---:B------:R-:W-:Y:S02]  /*2950*/  IMAD R214, R3.reuse, 0x2, R218 ;  /* 0x0000000203d67824 */ /* 0x040fe400078e02da */
[----:B------:R-:W-:Y:S01]  /*2960*/  IMAD R213, R3, 0x2, R216 ;  /* 0x0000000203d57824 */ /* 0x000fe200078e02d8 */
[----:B------:R-:W5:Y:S01]  /*2970*/  LDSM.16.M88.4 R68, [R217+0x8800] ;  /* 0x00880000d944783b */ /* 0x000f620000000200 */
[----:B------:R-:W-:-:S02]  /*2980*/  IMAD.SHL.U32 R82, R82, 0x2, RZ ;  /* 0x0000000252527824 */ /* 0x000fc400078e00ff */
[----:B------:R-:W-:Y:S01]  /*2990*/  @P1 VIADD R215, R0, 0xffffffe0 ;  /* 0xffffffe000d71836 */ /* 0x000fe20000000000 */
[----:B------:R-:W-:Y:S01]  /*29a0*/  LDSM.16.M88.4 R64, [R216+0x2000] ;  /* 0x00200000d840783b */ /* 0x000fe20000000200 */
[----:B------:R-:W-:Y:S01]  /*29b0*/  IMAD.MOV.U32 R0, RZ, RZ, 0x40 ;  /* 0x00000040ff007424 */ /* 0x000fe200078e00ff */
[----:B------:R-:W-:Y:S01]  /*29c0*/  LOP3.LUT R82, R82, 0x6, RZ, 0xc0, !PT ;  /* 0x0000000652527812 */ /* 0x000fe200078ec0ff */
[C---:B------:R-:W-:Y:S01]  /*29d0*/  VIADD R207, R215.reuse, 0x800 ;  /* 0x00000800d7cf7836 */ /* 0x040fe20000000000 */
[----:B------:R-:W4:Y:S01]  /*29e0*/  LDSM.16.M88.4 R60, [R215] ;  /* 0x00000000d73c783b */ /* 0x000f220000000200 */
[C---:B------:R-:W-:Y:S01]  /*29f0*/  VIADD R205, R215.reuse, 0x1000 ;  /* 0x00001000d7cd7836 */ /* 0x040fe20000000000 */
[----:B------:R-:W-:Y:S01]  /*2a00*/  SEL R0, R0, 0xffffffc0, !P2 ;  /* 0xffffffc000007807 */ /* 0x000fe20005000000 */
[----:B------:R-:W-:Y:S01]  /*2a10*/  VIADD R204, R215, 0x1800 ;  /* 0x00001800d7cc7836 */ /* 0x000fe20000000000 */
[----:B------:R-:W1:Y:S03]  /*2a20*/  LDSM.16.M88.4 R56, [R216] ;  /* 0x00000000d838783b */ /* 0x000e660000000200 */
[----:B------:R-:W-:Y:S01]  /*2a30*/  IMAD.IADD R211, R217, 0x1, R0 ;  /* 0x00000001d9d37824 */ /* 0x000fe200078e0200 */
[----:B------:R-:W1:Y:S01]  /*2a40*/  LDSM.16.M88.4 R52, [R215+0x800] ;  /* 0x00080000d734783b */ /* 0x000e620000000200 */
[----:B------:R-:W-:-:S03]  /*2a50*/  IMAD.IADD R206, R0, 0x1, R215 ;  /* 0x0000000100ce7824 */ /* 0x000fc600078e02d7 */
[----:B------:R-:W-:Y:S04]  /*2a60*/  LDSM.16.M88.4 R36, [R214+0x2000] ;  /* 0x00200000d624783b */ /* 0x000fe80000000200 */
[----:B------:R-:W1:Y:S04]  /*2a70*/  LDSM.16.M88.4 R32, [R211+0x8000] ;  /* 0x00800000d320783b */ /* 0x000e680000000200 */
[----:B------:R-:W1:Y:S01]  /*2a80*/  LDSM.16.M88.4 R40, [R214] ;  /* 0x00000000d628783b */ /* 0x000e620000000200 */
[-C--:B--2---:R-:W-:Y:S03]  /*2a90*/  HMMA.16816.F32 R20, R8, R76.reuse, RZ ;  /* 0x0000004c0814723c */ /* 0x084fe600000018ff */
[----:B------:R-:W2:Y:S04]  /*2aa0*/  LDSM.16.M88.4 R28, [R211+0x8800] ;  /* 0x00880000d31c783b */ /* 0x000ea80000000200 */
[----:B------:R-:W-:Y:S01]  /*2ab0*/  LDSM.16.M88.4 R72, [R213] ;  /* 0x00000000d548783b */ /* 0x000fe20000000200 */
[----:B---3--:R-:W-:Y:S03]  /*2ac0*/  HMMA.16816.F32 R24, R44, R76, RZ ;  /* 0x0000004c2c18723c */ /* 0x008fe600000018ff */
[----:B------:R-:W0:Y:S03]  /*2ad0*/  LDGDEPBAR ;  /* 0x00000000000079af */ /* 0x000e260000000000 */
[C---:B-----5:R-:W-:Y:S06]  /*2ae0*/  HMMA.16816.F32 R12, R8.reuse, R68, RZ ;  /* 0x00000044080c723c */ /* 0x060fec00000018ff */
[C---:B------:R-:W-:Y:S06]  /*2af0*/  HMMA.16816.F32 R16, R8.reuse, R78, RZ ;  /* 0x0000004e0810723c */ /* 0x040fec00000018ff */
[----:B------:R-:W-:Y:S06]  /*2b00*/  HMMA.16816.F32 R8, R8, R70, RZ ;  /* 0x000000460808723c */ /* 0x000fec00000018ff */
[C---:B------:R-:W-:Y:S06]  /*2b10*/  HMMA.16816.F32 R76, R44.reuse, R78, RZ ;  /* 0x0000004e2c4c723c */ /* 0x040fec00000018ff */
[----:B------:R-:W-:Y:S06]  /*2b20*/  HMMA.16816.F32 R48, R44, R68, RZ ;  /* 0x000000442c30723c */ /* 0x000fec00000018ff */
[----:B----4-:R-:W-:Y:S06]  /*2b30*/  HMMA.16816.F32 R20, R64, R60, R20 ;  /* 0x0000003c4014723c */ /* 0x010fec0000001814 */
[----:B------:R-:W-:Y:S01]  /*2b40*/  HMMA.16816.F32 R44, R44, R70, RZ ;  /* 0x000000462c2c723c */ /* 0x000fe200000018ff */
[----:B------:R-:W-:Y:S05]  /*2b50*/  LDSM.16.M88.4 R68, [R213+0x2000] ;  /* 0x00200000d544783b */ /* 0x000fea0000000200 */
[----:B-1----:R-:W-:Y:S06]  /*2b60*/  HMMA.16816.F32 R24, R56, R60, R24 ;  /* 0x0000003c3818723c */ /* 0x002fec0000001818 */
[C---:B------:R-:W-:Y:S06]  /*2b70*/  HMMA.16816.F32 R12, R64.reuse, R52, R12 ;  /* 0x00000034400c723c */ /* 0x040fec000000180c */
[C---:B------:R-:W-:Y:S06]  /*2b80*/  HMMA.16816.F32 R16, R64.reuse, R62, R16 ;  /* 0x0000003e4010723c */ /* 0x040fec0000001810 */
[----:B------:R-:W-:Y:S01]  /*2b90*/  HMMA.16816.F32 R8, R64, R54, R8 ;  /* 0x000000364008723c */ /* 0x000fe20000001808 */
[----:B------:R-:W1:Y:S05]  /*2ba0*/  LDSM.16.M88.4 R64, [R206] ;  /* 0x00000000ce40783b */ /* 0x000e6a0000000200 */
[C---:B------:R-:W-:Y:S01]  /*2bb0*/  HMMA.16816.F32 R76, R56.reuse, R62, R76 ;  /* 0x0000003e384c723c */ /* 0x040fe2000000184c */
[----:B------:R-:W3:Y:S05]  /*2bc0*/  LDSM.16.M88.4 R60, [R206+0x800] ;  /* 0x00080000ce3c783b */ /* 0x000eea0000000200 */
[----:B------:R-:W-:Y:S06]  /*2bd0*/  HMMA.16816.F32 R48, R56, R52, R48 ;  /* 0x000000343830723c */ /* 0x000fec0000001830 */
[----:B------:R-:W-:Y:S06]  /*2be0*/  HMMA.16816.F32 R20, R36, R32, R20 ;  /* 0x000000202414723c */ /* 0x000fec0000001814 */
[----:B------:R-:W-:Y:S01]  /*2bf0*/  HMMA.16816.F32 R44, R56, R54, R44 ;  /* 0x00000036382c723c */ /* 0x000fe2000000182c */
[----:B------:R-:W-:Y:S05]  /*2c00*/  LDSM.16.M88.4 R52, [R218+0x4000] ;  /* 0x00400000da34783b */ /* 0x000fea0000000200 */
[----:B------:R-:W-:Y:S06]  /*2c10*/  HMMA.16816.F32 R24, R40, R32, R24 ;  /* 0x000000202818723c */ /* 0x000fec0000001818 */
[C---:B--2---:R-:W-:Y:S06]  /*2c20*/  HMMA.16816.F32 R12, R36.reuse, R28, R12 ;  /* 0x0000001c240c723c */ /* 0x044fec000000180c */
[C---:B------:R-:W-:Y:S06]  /*2c30*/  HMMA.16816.F32 R16, R36.reuse, R34, R16 ;  /* 0x000000222410723c */ /* 0x040fec0000001810 */
[----:B------:R-:W-:Y:S01]  /*2c40*/  HMMA.16816.F32 R8, R36, R30, R8 ;  /* 0x0000001e2408723c */ /* 0x000fe20000001808 */
[----:B------:R-:W-:Y:S05]  /*2c50*/  LDSM.16.M88.4 R36, [R218+0x6000] ;  /* 0x00600000da24783b */ /* 0x000fea0000000200 */
[C---:B------:R-:W-:Y:S01]  /*2c60*/  HMMA.16816.F32 R76, R40.reuse, R34, R76 ;  /* 0x00000022284c723c */ /* 0x040fe2000000184c */
[----:B------:R-:W2:Y:S05]  /*2c70*/  LDSM.16.M88.4 R32, [R217+0x9000] ;  /* 0x00900000d920783b */ /* 0x000eaa0000000200 */
[----:B------:R-:W-:Y:S01]  /*2c80*/  HMMA.16816.F32 R56, R40, R28, R48 ;  /* 0x0000001c2838723c */ /* 0x000fe20000001830 */
[----:B------:R-:W4:Y:S05]  /*2c90*/  LDSM.16.M88.4 R48, [R217+0x9800] ;  /* 0x00980000d930783b */ /* 0x000f2a0000000200 */
[----:B-1----:R-:W-:Y:S06]  /*2ca0*/  HMMA.16816.F32 R20, R68, R64, R20 ;  /* 0x000000404414723c */ /* 0x002fec0000001814 */
[----:B------:R-:W-:Y:S01]  /*2cb0*/  HMMA.16816.F32 R44, R40, R30, R44 ;  /* 0x0000001e282c723c */ /* 0x000fe2000000182c */
[----:B------:R-:W-:Y:S04]  /*2cc0*/  LDSM.16.M88.4 R40, [R216+0x6000] ;  /* 0x00600000d828783b */ /* 0x000fe80000000200 */
[----:B------:R-:W1:Y:S01]  /*2cd0*/  LDSM.16.M88.4 R28, [R215+0x1000] ;  /* 0x00100000d71c783b */ /* 0x000e620000000200 */
[----:B------:R-:W-:Y:S06]  /*2ce0*/  HMMA.16816.F32 R24, R72, R64, R24 ;  /* 0x000000404818723c */ /* 0x000fec0000001818 */
[C---:B------:R-:W-:Y:S06]  /*2cf0*/  HMMA.16816.F32 R16, R68.reuse, R66, R16 ;  /* 0x000000424410723c */ /* 0x040fec0000001810 */
[C---:B---3--:R-:W-:Y:S06]  /*2d00*/  HMMA.16816.F32 R12, R68.reuse, R60, R12 ;  /* 0x0000003c440c723c */ /* 0x048fec000000180c */
[----:B------:R-:W-:Y:S06]  /*2d10*/  HMMA.16816.F32 R8, R68, R62, R8 ;  /* 0x0000003e4408723c */ /* 0x000fec0000001808 */
[C---:B------:R-:W-:Y:S01]  /*2d20*/  HMMA.16816.F32 R76, R72.reuse, R66, R76 ;  /* 0x00000042484c723c */ /* 0x040fe2000000184c */
[----:B------:R-:W3:Y:S05]  /*2d30*/  LDSM.16.M88.4 R64, [R216+0x4000] ;  /* 0x00400000d840783b */ /* 0x000eea0000000200 */
[----:B------:R-:W-:Y:S01]  /*2d40*/  HMMA.16816.F32 R68, R72, R60, R56 ;  /* 0x0000003c4844723c */ /* 0x000fe20000001838 */
[----:B------:R-:W5:Y:S05]  /*2d50*/  LDSM.16.M88.4 R56, [R215+0x1800] ;  /* 0x00180000d738783b */ /* 0x000f6a0000000200 */
[----:B--2---:R-:W-:Y:S06]  /*2d60*/  HMMA.16816.F32 R20, R36, R32, R20 ;  /* 0x000000202414723c */ /* 0x004fec0000001814 */
[----:B------:R-:W-:Y:S06]  /*2d70*/  HMMA.16816.F32 R44, R72, R62, R44 ;  /* 0x0000003e482c723c */ /* 0x000fec000000182c */
[----:B------:R-:W-:Y:S06]  /*2d80*/  HMMA.16816.F32 R24, R52, R32, R24 ;  /* 0x000000203418723c */ /* 0x000fec0000001818 */
[C---:B------:R-:W-:Y:S06]  /*2d90*/  HMMA.16816.F32 R16, R36.reuse, R34, R16 ;  /* 0x000000222410723c */ /* 0x040fec0000001810 */
[C---:B----4-:R-:W-:Y:S06]  /*2da0*/  HMMA.16816.F32 R12, R36.reuse, R48, R12 ;  /* 0x00000030240c723c */ /* 0x050fec000000180c */
[----:B------:R-:W-:Y:S01]  /*2db0*/  HMMA.16816.F32 R60, R36, R50, R8 ;  /* 0x00000032243c723c */ /* 0x000fe20000001808 */
[----:B------:R-:W-:Y:S04]  /*2dc0*/  LDSM.16.M88.4 R36, [R214+0x6000] ;  /* 0x00600000d624783b */ /* 0x000fe80000000200 */
[----:B------:R-:W2:Y:S01]  /*2dd0*/  LDSM.16.M88.4 R8, [R211+0x9000] ;  /* 0x00900000d308783b */ /* 0x000ea20000000200 */
[C---:B------:R-:W-:Y:S03]  /*2de0*/  HMMA.16816.F32 R76, R52.reuse, R34, R76 ;  /* 0x00000022344c723c */ /* 0x040fe6000000184c */
[----:B------:R-:W4:Y:S03]  /*2df0*/  LDSM.16.M88.4 R32, [R214+0x4000] ;  /* 0x00400000d620783b */ /* 0x000f260000000200 */
[----:B------:R-:W-:Y:S06]  /*2e00*/  HMMA.16816.F32 R68, R52, R48, R68 ;  /* 0x000000303444723c */ /* 0x000fec0000001844 */
[----:B-1----:R-:W-:Y:S06]  /*2e10*/  HMMA.16816.F32 R20, R40, R28, R20 ;  /* 0x0000001c2814723c */ /* 0x002fec0000001814 */
[----:B------:R-:W-:Y:S01]  /*2e20*/  HMMA.16816.F32 R52, R52, R50, R44 ;  /* 0x000000323434723c */ /* 0x000fe2000000182c */
[----:B------:R-:W-:Y:S04]  /*2e30*/  LDSM.16.M88.4 R48, [R213+0x6000] ;  /* 0x00600000d530783b */ /* 0x000fe80000000200 */
[----:B------:R-:W-:Y:S01]  /*2e40*/  LDSM.16.M88.4 R44, [R211+0x9800] ;  /* 0x00980000d32c783b */ /* 0x000fe20000000200 */
[----:B---3--:R-:W-:Y:S06]  /*2e50*/  HMMA.16816.F32 R24, R64, R28, R24 ;  /* 0x0000001c4018723c */ /* 0x008fec0000001818 */
[C---:B------:R-:W-:Y:S06]  /*2e60*/  HMMA.16816.F32 R16, R40.reuse, R30, R16 ;  /* 0x0000001e2810723c */ /* 0x040fec0000001810 */
[C---:B-----5:R-:W-:Y:S06]  /*2e70*/  HMMA.16816.F32 R12, R40.reuse, R56, R12 ;  /* 0x00000038280c723c */ /* 0x060fec000000180c */
[----:B------:R-:W-:Y:S01]  /*2e80*/  HMMA.16816.F32 R60, R40, R58, R60 ;  /* 0x0000003a283c723c */ /* 0x000fe2000000183c */
[----:B------:R-:W1:Y:S05]  /*2e90*/  LDSM.16.M88.4 R40, [R206+0x1000] ;  /* 0x00100000ce28783b */ /* 0x000e6a0000000200 */
[C---:B------:R-:W-:Y:S01]  /*2ea0*/  HMMA.16816.F32 R76, R64.reuse, R30, R76 ;  /* 0x0000001e404c723c */ /* 0x040fe2000000184c */
[----:B------:R-:W3:Y:S05]  /*2eb0*/  LDSM.16.M88.4 R28, [R213+0x4000] ;  /* 0x00400000d51c783b */ /* 0x000eea0000000200 */
[----:B------:R-:W-:Y:S06]  /*2ec0*/  HMMA.16816.F32 R68, R64, R56, R68 ;  /* 0x000000384044723c */ /* 0x000fec0000001844 */
[----:B--2---:R-:W-:Y:S06]  /*2ed0*/  HMMA.16816.F32 R20, R36, R8, R20 ;  /* 0x000000082414723c */ /* 0x004fec0000001814 */
[----:B------:R-:W-:Y:S01]  /*2ee0*/  HMMA.16816.F32 R64, R64, R58, R52 ;  /* 0x0000003a4040723c */ /* 0x000fe20000001834 */
[----:B------:R-:W2:Y:S01]  /*2ef0*/  LDSM.16.M88.4 R52, [R206+0x1800] ;  /* 0x00180000ce34783b */ /* 0x000ea20000000200 */
[----:B------:R-:W-:-:S04]  /*2f00*/  DEPBAR.LE SB0, 0x0 ;  /* 0x000080000000791a */ /* 0x000fc80000000000 */
[----:B----4-:R-:W-:Y:S06]  /*2f10*/  HMMA.16816.F32 R24, R32, R8, R24 ;  /* 0x000000082018723c */ /* 0x010fec0000001818 */
[----:B------:R-:W-:Y:S01]  /*2f20*/  HMMA.16816.F32 R16, R36, R10, R16 ;  /* 0x0000000a2410723c */ /* 0x000fe20000001810 */
[----:B------:R-:W-:-:S05]  /*2f30*/  IMAD R9, R81, 0x20, R82 ;  /* 0x0000002051097824 */ /* 0x000fca00078e0252 */
[----:B------:R-:W-:Y:S01]  /*2f40*/  HMMA.16816.F32 R76, R32, R10, R76 ;  /* 0x0000000a204c723c */ /* 0x000fe2000000184c */
[----:B------:R-:W-:-:S05]  /*2f50*/  ISETP.GE.AND P1, PT, R9, R84, PT ;  /* 0x000000540900720c */ /* 0x000fca0003f26270 */
[----:B-1----:R-:W-:Y:S01]  /*2f60*/  HMMA.16816.F32 R20, R48, R40, R20 ;  /* 0x000000283014723c */ /* 0x002fe20000001814 */
[----:B------:R-:W-:-:S05]  /*2f70*/  VIADD R11, R9, 0x9 ;  /* 0x00000009090b7836 */ /* 0x000fca0000000000 */
[----:B------:R-:W-:Y:S01]  /*2f80*/  HMMA.16816.F32 R12, R36, R44, R12 ;  /* 0x0000002c240c723c */ /* 0x000fe2000000180c */
[----:B------:R-:W-:Y:S01]  /*2f90*/  ISETP.GE.AND P5, PT, R11, R84, PT ;  /* 0x000000540b00720c */ /* 0x000fe20003fa6270 */
[----:B------:R-:W-:-:S04]  /*2fa0*/  VIADD R11, R9, 0x11 ;  /* 0x00000011090b7836 */ /* 0x000fc80000000000 */
[----:B------:R-:W-:Y:S01]  /*2fb0*/  HMMA.16816.F32 R60, R36, R46, R60 ;  /* 0x0000002e243c723c */ /* 0x000fe2000000183c */
[----:B------:R-:W-:-:S05]  /*2fc0*/  ISETP.GE.AND P3, PT, R11, R84, PT ;  /* 0x000000540b00720c */ /* 0x000fca0003f66270 */
[C---:B------:R-:W-:Y:S06]  /*2fd0*/  HMMA.16816.F32 R68, R32.reuse, R44, R68 ;  /* 0x0000002c2044723c */ /* 0x040fec0000001844 */
[----:B------:R-:W-:Y:S01]  /*2fe0*/  HMMA.16816.F32 R64, R32, R46, R64 ;  /* 0x0000002e2040723c */ /* 0x000fe20000001840 */
[----:B------:R-:W-:Y:S02]  /*2ff0*/  FSEL R59, R22, -INF , !P1 ;  /* 0xff800000163b7808 */ /* 0x000fe40004800000 */
[----:B------:R-:W-:-:S03]  /*3000*/  FSEL R10, R20, -INF , !P1 ;  /* 0xff800000140a7808 */ /* 0x000fc60004800000 */
[----:B---3--:R-:W-:Y:S01]  /*3010*/  HMMA.16816.F32 R24, R28, R40, R24 ;  /* 0x000000281c18723c */ /* 0x008fe20000001818 */
[C---:B------:R-:W-:Y:S02]  /*3020*/  VIADD R33, R9.reuse, 0x8 ;  /* 0x0000000809217836 */ /* 0x040fe40000000000 */
[----:B------:R-:W-:-:S03]  /*3030*/  VIADD R35, R9, 0x1 ;  /* 0x0000000109237836 */ /* 0x000fc60000000000 */
[-C--:B------:R-:W-:Y:S01]  /*3040*/  HMMA.16816.F32 R16, R48, R42.reuse, R16 ;  /* 0x0000002a3010723c */ /* 0x080fe20000001810 */
[-C--:B------:R-:W-:Y:S01]  /*3050*/  ISETP.GE.AND P6, PT, R33, R84.reuse, PT ;  /* 0x000000542100720c */ /* 0x080fe20003fc6270 */
[----:B------:R-:W-:Y:S01]  /*3060*/  VIADD R33, R9, 0x10 ;  /* 0x0000001009217836 */ /* 0x000fe20000000000 */
[-C--:B------:R-:W-:Y:S01]  /*3070*/  ISETP.GE.AND P0, PT, R35, R84.reuse, PT ;  /* 0x000000542300720c */ /* 0x080fe20003f06270 */
[----:B------:R-:W-:Y:S02]  /*3080*/  VIADD R35, R9, 0x18 ;  /* 0x0000001809237836 */ /* 0x000fe40000000000 */
[----:B------:R-:W-:Y:S01]  /*3090*/  HMMA.16816.F32 R76, R28, R42, R76 ;  /* 0x0000002a1c4c723c */ /* 0x000fe2000000184c */
[-C--:B------:R-:W-:Y:S01]  /*30a0*/  ISETP.GE.AND P4, PT, R33, R84.reuse, PT ;  /* 0x000000542100720c */ /* 0x080fe20003f86270 */
[----:B------:R-:W-:Y:S01]  /*30b0*/  VIADD R9, R9, 0x19 ;  /* 0x0000001909097836 */ /* 0x000fe20000000000 */
[----:B------:R-:W-:Y:S02]  /*30c0*/  FSEL R57, R23, -INF , !P0 ;  /* 0xff80000017397808 */ /* 0x000fe40004000000 */
[----:B------:R-:W-:Y:S01]  /*30d0*/  FSEL R8, R21, -INF , !P0 ;  /* 0xff80000015087808 */ /* 0x000fe20004000000 */
[----:B--2---:R-:W-:Y:S01]  /*30e0*/  HMMA.16816.F32 R12, R48, R52, R12 ;  /* 0x00000034300c723c */ /* 0x004fe2000000180c */
[----:B------:R-:W-:-:S05]  /*30f0*/  ISETP.GE.AND P2, PT, R35, R84, PT ;  /* 0x000000542300720c */ /* 0x000fca0003f46270 */
[----:B------:R-:W-:Y:S01]  /*3100*/  HMMA.16816.F32 R60, R48, R54, R60 ;  /* 0x00000036303c723c */ /* 0x000fe2000000183c */
[----:B------:R-:W-:Y:S02]  /*3110*/  FSEL R23, R26, -INF , !P1 ;  /* 0xff8000001a177808 */ /* 0x000fe40004800000 */
[----:B------:R-:W-:Y:S02]  /*3120*/  FSEL R33, R24, -INF , !P1 ;  /* 0xff80000018217808 */ /* 0x000fe40004800000 */
[----:B------:R-:W-:Y:S01]  /*3130*/  ISETP.GE.AND P1, PT, R84, 0x21, PT ;  /* 0x000000215400780c */ /* 0x000fe20003f26270 */
[C---:B------:R-:W-:Y:S01]  /*3140*/  HMMA.16816.F32 R68, R28.reuse, R52, R68 ;  /* 0x000000341c44723c */ /* 0x040fe20000001844 */
[----:B------:R-:W-:Y:S02]  /*3150*/  FSEL R75, R18, -INF , !P6 ;  /* 0xff800000124b7808 */ /* 0x000fe40007000000 */
[----:B------:R-:W-:Y:S02]  /*3160*/  P2R R0, PR, RZ, 0x2 ;  /* 0x00000002ff007803 */ /* 0x000fe40000000000 */
[----:B------:R-:W-:Y:S01]  /*3170*/  FSEL R72, R16, -INF , !P6 ;  /* 0xff80000010487808 */ /* 0x000fe20007000000 */
[----:B------:R-:W-:Y:S01]  /*3180*/  HMMA.16816.F32 R64, R28, R54, R64 ;  /* 0x000000361c40723c */ /* 0x000fe20000001840 */
[----:B------:R-:W-:-:S02]  /*3190*/  FSEL R27, R27, -INF , !P0 ;  /* 0xff8000001b1b7808 */ /* 0x000fc40004000000 */
[----:B------:R-:W-:Y:S02]  /*31a0*/  FSEL R25, R25, -INF , !P0 ;  /* 0xff80000019197808 */ /* 0x000fe40004000000 */
[----:B------:R-:W-:Y:S02]  /*31b0*/  ISETP.GE.AND P0, PT, R9, R84, PT ;  /* 0x000000540900720c */ /* 0x000fe40003f06270 */
[----:B------:R-:W-:Y:S02]  /*31c0*/  FSEL R29, R78, -INF , !P6 ;  /* 0xff8000004e1d7808 */ /* 0x000fe40007000000 */
[----:B------:R-:W-:Y:S02]  /*31d0*/  FSEL R31, R76, -INF , !P6 ;  /* 0xff8000004c1f7808 */ /* 0x000fe40007000000 */
[----:B------:R-:W-:Y:S02]  /*31e0*/  ISETP.NE.AND P6, PT, R0, RZ, PT ;  /* 0x000000ff0000720c */ /* 0x000fe40003fc5270 */
        /* <DEDUP_REMOVED lines=67> */
.L_x_1677:
[----:B------:R-:W-:Y:S05]  /*3620*/  BSYNC B0 ;  /* 0x0000000000007941 */ /* 0x000fea0003800000 */
.L_x_1676:
[----:B------:R-:W0:Y:S02]  /*3630*/  LDGDEPBAR ;  /* 0x00000000000079af */ /* 0x000e240000000000 */
.L_x_1675:
[----:B-12---:R-:W-:Y:S01]  /*3640*/  FMNMX.FTZ R12, R33, R25, !PT ;  /* 0x00000019210c7209 */ /* 0x006fe20007810000 */
[----:B------:R-:W-:Y:S01]  /*3650*/  IMAD.WIDE.U32 R102, R172, -0x2daee0ad, RZ ;  /* 0xd2511f53ac667825 */ /* 0x000fe200078e00ff */
[----:B------:R-:W-:Y:S01]  /*3660*/  FMNMX.FTZ R0, R23, R27, !PT ;  /* 0x0000001b17007209 */ /* 0x000fe20007810000 */
[----:B------:R-:W-:Y:S01]  /*3670*/  ULDC UR5, c[0x0][0x2ec] ;  /* 0x0000bb0000057ab9 */ /* 0x000fe20000000800 */
[----:B------:R-:W-:Y:S01]  /*3680*/  FMNMX.FTZ R12, R31, R12, !PT ;  /* 0x0000000c1f0c7209 */ /* 0x000fe20007810000 */
[C---:B------:R-:W-:Y:S01]  /*3690*/  VIADD R124, R240.reuse, 0x9e3779b9 ;  /* 0x9e3779b9f07c7836 */ /* 0x040fe20000000000 */
[----:B------:R-:W-:Y:S01]  /*36a0*/  FMNMX.FTZ R0, R29, R0, !PT ;  /* 0x000000001d007209 */ /* 0x000fe20007810000 */
[----:B------:R-:W-:Y:S01]  /*36b0*/  VIADD R88, R241, 0x76cf5d0a ;  /* 0x76cf5d0af1587836 */ /* 0x000fe20000000000 */
[----:B------:R-:W-:Y:S01]  /*36c0*/  FMNMX.FTZ R12, R77, R12, !PT ;  /* 0x0000000c4d0c7209 */ /* 0x000fe20007810000 */
[----:B------:R-:W-:Y:S01]  /*36d0*/  VIADD R89, R241, 0x32370b8f ;  /* 0x32370b8ff1597836 */ /* 0x000fe20000000000 */
[----:B------:R-:W-:Y:S01]  /*36e0*/  FMNMX.FTZ R0, R79, R0, !PT ;  /* 0x000000004f007209 */ /* 0x000fe20007810000 */
[C---:B------:R-:W-:Y:S01]  /*36f0*/  VIADD R74, R240.reuse, 0xdaa66d2b ;  /* 0xdaa66d2bf04a7836 */ /* 0x040fe20000000000 */
[----:B------:R-:W-:Y:S01]  /*3700*/  FMNMX.FTZ R12, R17, R12, !PT ;  /* 0x0000000c110c7209 */ /* 0x000fe20007810000 */
[----:B------:R-:W-:Y:S01]  /*3710*/  VIADD R91, R240, 0x78dde6e4 ;  /* 0x78dde6e4f05b7836 */ /* 0x000fe20000000000 */
[----:B------:R-:W-:Y:S01]  /*3720*/  FMNMX.FTZ R11, R179, R0, !PT ;  /* 0x00000000b30b7209 */ /* 0x000fe20007810000 */
[----:B------:R-:W-:Y:S01]  /*3730*/  IMAD R0, R230, 0x8, R80 ;  /* 0x00000008e6007824 */ /* 0x000fe200078e0250 */
[----:B------:R-:W-:Y:S01]  /*3740*/  FMNMX.FTZ R12, R69, R12, !PT ;  /* 0x0000000c450c7209 */ /* 0x000fe20007810000 */
[----:B------:R-:W-:Y:S01]  /*3750*/  VIADD R233, R241, 0xa9066899 ;  /* 0xa9066899f1e97836 */ /* 0x000fe20000000000 */
[----:B------:R-:W-:Y:S01]  /*3760*/  FMNMX.FTZ R6, R178, R11, !PT ;  /* 0x0000000bb2067209 */ /* 0x000fe20007810000 */
[----:B------:R-:W-:Y:S01]  /*3770*/  IMAD.WIDE.U32 R18, R0, -0x326172a9, RZ ;  /* 0xcd9e8d5700127825 */ /* 0x000fe200078e00ff */
[----:B------:R-:W-:-:S02]  /*3780*/  FMNMX.FTZ R12, R9, R12, !PT ;  /* 0x0000000c090c7209 */ /* 0x000fc40007810000 */
[----:B------:R-:W-:Y:S01]  /*3790*/  FMNMX.FTZ R6, R167, R6, !PT ;  /* 0x00000006a7067209 */ /* 0x000fe20007810000 */
[----:B------:R-:W-:Y:S01]  /*37a0*/  IMAD.IADD R212, R7, 0x1, R4 ;  /* 0x0000000107d47824 */ /* 0x000fe200078e0204 */
[----:B------:R-:W-:Y:S01]  /*37b0*/  FMNMX.FTZ R12, R65, R12, !PT ;  /* 0x0000000c410c7209 */ /* 0x000fe20007810000 */
[----:B------:R-:W-:Y:S01]  /*37c0*/  IMAD R224, R176, 0x10000, R176 ;  /* 0x00010000b0e07824 */ /* 0x000fe200078e02b0 */
[----:B------:R-:W-:Y:S01]  /*37d0*/  FMNMX.FTZ R6, R67, R6, !PT ;  /* 0x0000000643067209 */ /* 0x000fe20007810000 */
[----:B------:R-:W-:Y:S01]  /*37e0*/  VIADD R58, R241, 0xed9eba14 ;  /* 0xed9eba14f13a7836 */ /* 0x000fe20000000000 */
[----:B------:R-:W-:Y:S01]  /*37f0*/  LOP3.LUT R173, R83, R240, RZ, 0x3c, !PT ;  /* 0x000000f053ad7212 */ /* 0x000fe200078e3cff */
[----:B------:R-:W1:Y:S01]  /*3800*/  SHFL.BFLY PT, R13, R12, 0x2, 0x1f ;  /* 0x0c401f000c0d7f89 */ /* 0x000e6200000e0000 */
[----:B------:R-:W-:Y:S01]  /*3810*/  FMNMX.FTZ R21, R10, R8, !PT ;  /* 0x000000080a157209 */ /* 0x000fe20007810000 */
[----:B------:R-:W-:Y:S01]  /*3820*/  VIADD R177, R0, 0x4 ;  /* 0x0000000400b17836 */ /* 0x000fe20000000000 */
[----:B------:R-:W-:Y:S01]  /*3830*/  LOP3.LUT R14, R19, R173, RZ, 0x3c, !PT ;  /* 0x000000ad130e7212 */ /* 0x000fe200078e3cff */
[----:B------:R-:W2:Y:S01]  /*3840*/  SHFL.BFLY PT, R11, R6, 0x2, 0x1f ;  /* 0x0c401f00060b7f89 */ /* 0x000ea200000e0000 */
[----:B------:R-:W-:Y:S01]  /*3850*/  VIADD R19, R241, 0xbb67ae85 ;  /* 0xbb67ae85f1137836 */ /* 0x000fe20000000000 */
[----:B------:R-:W-:Y:S01]  /*3860*/  FMNMX.FTZ R21, R72, R21, !PT ;  /* 0x0000001548157209 */ /* 0x000fe20007810000 */
[----:B------:R-:W-:Y:S01]  /*3870*/  VIADD R101, R240, 0xb54cda56 ;  /* 0xb54cda56f0657836 */ /* 0x000fe20000000000 */
[----:B------:R-:W-:Y:S01]  /*3880*/  LOP3.LUT R120, R103, R81, R241, 0x96, !PT ;  /* 0x0000005167787212 */ /* 0x000fe200078e96f1 */
[----:B------:R-:W-:Y:S01]  /*3890*/  IMAD.WIDE.U32 R14, R14, -0x2daee0ad, RZ ;  /* 0xd2511f530e0e7825 */ /* 0x000fe200078e00ff */
[----:B------:R-:W-:-:S02]  /*38a0*/  FMNMX.FTZ R21, R56, R21, !PT ;  /* 0x0000001538157209 */ /* 0x000fc40007810000 */
[----:B------:R-:W-:Y:S01]  /*38b0*/  LEA R212, R212, UR4, 0x1 ;  /* 0x00000004d4d47c11 */ /* 0x000fe2000f8e08ff */
[----:B------:R-:W-:Y:S01]  /*38c0*/  IMAD.WIDE.U32 R120, R120, -0x326172a9, RZ ;  /* 0xcd9e8d5778787825 */ /* 0x000fe200078e00ff */
[----:B------:R-:W-:Y:S02]  /*38d0*/  LOP3.LUT R34, R15, R102, R19, 0x96, !PT ;  /* 0x000000660f227212 */ /* 0x000fe400078e9613 */
[----:B------:R-:W-:Y:S01]  /*38e0*/  FMNMX.FTZ R21, R222, R21, !PT ;  /* 0x00000015de157209 */ /* 0x000fe20007810000 */
[--C-:B------:R-:W-:Y:S01]  /*38f0*/  IMAD R210, R5, 0x2, R212.reuse ;  /* 0x0000000205d27824 */ /* 0x100fe200078e02d4 */
[----:B------:R-:W-:Y:S01]  /*3900*/  LDSM.16.MT88.4 R152, [R212+0xa000] ;  /* 0x00a00000d498783b */ /* 0x000fe20000004200 */
[----:B------:R-:W-:Y:S01]  /*3910*/  IMAD.WIDE.U32 R34, R34, -0x326172a9, RZ ;  /* 0xcd9e8d5722227825 */ /* 0x000fe200078e00ff */
[----:B------:R-:W-:Y:S02]  /*3920*/  FMNMX.FTZ R21, R220, R21, !PT ;  /* 0x00000015dc157209 */ /* 0x000fe40007810000 */
[----:B------:R-:W-:Y:S01]  /*3930*/  LDSM.16.MT88.4 R44, [R210+0xa000] ;  /* 0x00a00000d22c783b */ /* 0x000fe20000004200 */
[C---:B------:R-:W-:Y:S01]  /*3940*/  IMAD R209, R3.reuse, 0x2, R212 ;  /* 0x0000000203d17824 */ /* 0x040fe200078e02d4 */
[----:B-1----:R-:W-:Y:S01]  /*3950*/  FMNMX.FTZ R13, R12, R13, !PT ;  /* 0x0000000d0c0d7209 */ /* 0x002fe20007810000 */
[----:B------:R-:W-:Y:S01]  /*3960*/  IMAD R208, R3, 0x2, R210 ;  /* 0x0000000203d07824 */ /* 0x000fe200078e02d2 */
[----:B------:R-:W-:Y:S01]  /*3970*/  LOP3.LUT R12, R121, R18, R124, 0x96, !PT ;  /* 0x00000012790c7212 */ /* 0x000fe200078e967c */
[----:B------:R-:W-:Y:S01]  /*3980*/  VIADD R100, R241, 0x646e171e ;  /* 0x646e171ef1647836 */ /* 0x000fe20000000000 */
[----:B--2---:R-:W-:Y:S01]  /*3990*/  FMNMX.FTZ R6, R6, R11, !PT ;  /* 0x0000000b06067209 */ /* 0x004fe20007810000 */
[----:B------:R-:W1:Y:S01]  /*39a0*/  SHFL.BFLY PT, R166, R13, 0x1, 0x1f ;  /* 0x0c201f000da67f89 */ /* 0x000e6200000e0000 */
[----:B------:R-:W-:Y:S01]  /*39b0*/  VIADD R11, R240, 0x3c6ef372 ;  /* 0x3c6ef372f00b7836 */ /* 0x000fe20000000000 */
[----:B------:R-:W-:Y:S01]  /*39c0*/  FMNMX.FTZ R15, R202, R21, !PT ;  /* 0x00000015ca0f7209 */ /* 0x000fe20007810000 */
[----:B------:R-:W-:Y:S01]  /*39d0*/  IMAD.WIDE.U32 R20, R12, -0x2daee0ad, RZ ;  /* 0xd2511f530c147825 */ /* 0x000fe200078e00ff */
[----:B------:R-:W2:Y:S02]  /*39e0*/  SHFL.BFLY PT, R165, R6, 0x1, 0x1f ;  /* 0x0c201f0006a57f89 */ /* 0x000ea400000e0000 */
[----:B------:R-:W-:-:S02]  /*39f0*/  LOP3.LUT R242, R35, R120, R11, 0x96, !PT ;  /* 0x0000007823f27212 */ /* 0x000fc400078e960b */
[----:B------:R-:W-:Y:S01]  /*3a00*/  LOP3.LUT R14, R21, R14, R88, 0x96, !PT ;  /* 0x0000000e150e7212 */ /* 0x000fe200078e9658 */
[----:B------:R-:W-:Y:S02]  /*3a10*/  LDSM.16.MT88.4 R60, [R209+0xa000] ;  /* 0x00a00000d13c783b */ /* 0x000fe40000004200 */
[----:B------:R-:W-:Y:S02]  /*3a20*/  IMAD.WIDE.U32 R242, R242, -0x2daee0ad, RZ ;  /* 0xd2511f53f2f27825 */ /* 0x000fe400078e00ff */
[----:B------:R-:W-:Y:S03]  /*3a30*/  LDSM.16.MT88.4 R144, [R212+0xb000] ;  /* 0x00b00000d490783b */ /* 0x000fe60000004200 */
[----:B------:R-:W-:Y:S01]  /*3a40*/  LOP3.LUT R20, R243, R20, R89, 0x96, !PT ;  /* 0x00000014f3147212 */ /* 0x000fe200078e9659 */
[----:B------:R-:W-:Y:S04]  /*3a50*/  LDSM.16.MT88.4 R140, [R210+0xb000] ;  /* 0x00b00000d28c783b */ /* 0x000fe80000004200 */
[----:B------:R-:W-:Y:S01]  /*3a60*/  IMAD.WIDE.U32 R20, R20, -0x326172a9, RZ ;  /* 0xcd9e8d5714147825 */ /* 0x000fe200078e00ff */
[----:B------:R-:W-:Y:S01]  /*3a70*/  LDSM.16.MT88.4 R108, [R209+0xb000] ;  /* 0x00b00000d16c783b */ /* 0x000fe20000004200 */
[----:B-1----:R-:W-:-:S02]  /*3a80*/  FMNMX.FTZ R166, R13, R166, !PT ;  /* 0x000000a60da67209 */ /* 0x002fc40007810000 */
[----:B------:R-:W-:Y:S01]  /*3a90*/  FMNMX.FTZ R13, R200, R15, !PT ;  /* 0x0000000fc80d7209 */ /* 0x000fe20007810000 */
[----:B------:R-:W-:Y:S01]  /*3aa0*/  IMAD.WIDE.U32 R14, R14, -0x326172a9, RZ ;  /* 0xcd9e8d570e0e7825 */ /* 0x000fe200078e00ff */
[----:B------:R-:W-:-:S03]  /*3ab0*/  FSETP.NEU.FTZ.AND P0, PT, R166, -INF , PT ;  /* 0xff800000a600780b */ /* 0x000fc60003f1d000 */
[----:B------:R-:W-:Y:S01]  /*3ac0*/  FMUL.FTZ R12, R166, UR5 ;  /* 0x00000005a60c7c20 */ /* 0x000fe20008410000 */
[----:B--2---:R-:W-:Y:S01]  /*3ad0*/  FMNMX.FTZ R165, R6, R165, !PT ;  /* 0x000000a506a57209 */ /* 0x004fe20007810000 */
[----:B------:R-:W1:Y:S01]  /*3ae0*/  SHFL.BFLY PT, R164, R13, 0x2, 0x1f ;  /* 0x0c401f000da47f89 */ /* 0x000e6200000e0000 */
[----:B------:R-:W-:Y:S02]  /*3af0*/  LOP3.LUT R15, R15, R34, R74, 0x96, !PT ;  /* 0x000000220f0f7212 */ /* 0x000fe400078e964a */
[----:B------:R-:W-:Y:S01]  /*3b00*/  FSEL R12, R12, RZ, P0 ;  /* 0x000000ff0c0c7208 */ /* 0x000fe20000000000 */
[----:B------:R-:W-:Y:S01]  /*3b10*/  FMUL.FTZ R244, R165, UR5 ;  /* 0x00000005a5f47c20 */ /* 0x000fe20008410000 */
[----:B------:R-:W-:Y:S01]  /*3b20*/  LOP3.LUT R14, R21, R14, R91, 0x96, !PT ;  /* 0x0000000e150e7212 */ /* 0x000fe200078e965b */
[----:B------:R-:W-:Y:S01]  /*3b30*/  LDSM.16.MT88.4 R168, [R212+0xa800] ;  /* 0x00a80000d4a8783b */ /* 0x000fe20000004200 */
[----:B------:R-:W-:Y:S01]  /*3b40*/  FSETP.NEU.FTZ.AND P0, PT, R165, -INF , PT ;  /* 0xff800000a500780b */ /* 0x000fe20003f1d000 */
[----:B------:R-:W-:Y:S01]  /*3b50*/  FFMA.FTZ R190, R25, UR5, -R12 ;  /* 0x0000000519be7c23 */ /* 0x000fe2000801080c */
[----:B------:R-:W-:-:S04]  /*3b60*/  IMAD.WIDE.U32 R24, R15, -0x2daee0ad, RZ ;  /* 0xd2511f530f187825 */ /* 0x000fc800078e00ff */
[--C-:B------:R-:W-:Y:S01]  /*3b70*/  FFMA.FTZ R186, R31, UR5, -R12.reuse ;  /* 0x000000051fba7c23 */ /* 0x100fe2000801080c */
[----:B------:R-:W-:Y:S01]  /*3b80*/  FFMA.FTZ R185, R77, UR5, -R12 ;  /* 0x000000054db97c23 */ /* 0x000fe2000801080c */
[----:B------:R-:W-:Y:S01]  /*3b90*/  FSEL R244, R244, RZ, P0 ;  /* 0x000000fff4f47208 */ /* 0x000fe20000000000 */
[----:B------:R-:W-:Y:S01]  /*3ba0*/  IMAD.WIDE.U32 R14, R14, -0x2daee0ad, RZ ;  /* 0xd2511f530e0e7825 */ /* 0x000fe200078e00ff */
[----:B------:R-:W-:-:S03]  /*3bb0*/  LOP3.LUT R242, R25, R242, R58, 0x96, !PT ;  /* 0x000000f219f27212 */ /* 0x000fc600078e963a */
[----:B------:R-:W-:Y:S01]  /*3bc0*/  FFMA.FTZ R181, R9, UR5, -R12 ;  /* 0x0000000509b57c23 */ /* 0x000fe2000801080c */
[----:B------:R-:W-:Y:S01]  /*3bd0*/  MUFU.EX2 R186, R186 ;  /* 0x000000ba00ba7308 */ /* 0x000fe20000000800 */
[----:B------:R-:W-:Y:S01]  /*3be0*/  FFMA.FTZ R188, R23, UR5, -R244 ;  /* 0x0000000517bc7c23 */ /* 0x000fe200080108f4 */
[----:B------:R-:W-:Y:S01]  /*3bf0*/  LOP3.LUT R6, R15, R24, R233, 0x96, !PT ;  /* 0x000000180f067212 */ /* 0x000fe200078e96e9 */
[----:B------:R-:W-:-:S04]  /*3c00*/  IMAD.WIDE.U32 R242, R242, -0x326172a9, RZ ;  /* 0xcd9e8d57f2f27825 */ /* 0x000fc800078e00ff */
[----:B------:R-:W-:Y:S01]  /*3c10*/  FFMA.FTZ R180, R65, UR5, -R12 ;  /* 0x0000000541b47c23 */ /* 0x000fe2000801080c */
[--C-:B------:R-:W-:Y:S01]  /*3c20*/  FFMA.FTZ R187, R29, UR5, -R244.reuse ;  /* 0x000000051dbb7c23 */ /* 0x100fe200080108f4 */
[--C-:B------:R-:W-:Y:S01]  /*3c30*/  FFMA.FTZ R184, R79, UR5, -R244.reuse ;  /* 0x000000054fb87c23 */ /* 0x100fe200080108f4 */
[----:B------:R-:W-:Y:S01]  /*3c40*/  IMAD.WIDE.U32 R6, R6, -0x326172a9, RZ ;  /* 0xcd9e8d5706067825 */ /* 0x000fe200078e00ff */
[----:B------:R-:W2:Y:S01]  /*3c50*/  MUFU.EX2 R185, R185 ;  /* 0x000000b900b97308 */ /* 0x000ea20000000800 */
[----:B-1----:R-:W-:Y:S02]  /*3c60*/  FMNMX.FTZ R164, R13, R164, !PT ;  /* 0x000000a40da47209 */ /* 0x002fe40007810000 */
[----:B------:R-:W-:Y:S01]  /*3c70*/  FFMA.FTZ R191, R27, UR5, -R244 ;  /* 0x000000051bbf7c23 */ /* 0x000fe200080108f4 */
[----:B------:R-:W-:Y:S01]  /*3c80*/  IMAD.WIDE.U32 R22, R177, -0x326172a9, RZ ;  /* 0xcd9e8d57b1167825 */ /* 0x000fe200078e00ff */
[----:B------:R-:W-:-:S03]  /*3c90*/  LOP3.LUT R4, R6, 0xffff, RZ, 0xc0, !PT ;  /* 0x0000ffff06047812 */ /* 0x000fc600078ec0ff */
[--C-:B------:R-:W-:Y:S01]  /*3ca0*/  FFMA.FTZ R193, R33, UR5, -R12.reuse ;  /* 0x0000000521c17c23 */ /* 0x100fe2000801080c */
[----:B------:R-:W-:Y:S01]  /*3cb0*/  LOP3.LUT R13, R6, 0xff, RZ, 0xc0, !PT ;  /* 0x000000ff060d7812 */ /* 0x000fe200078ec0ff */
[----:B------:R-:W-:Y:S01]  /*3cc0*/  FFMA.FTZ R183, R17, UR5, -R12 ;  /* 0x0000000511b77c23 */ /* 0x000fe2000801080c */
[--C-:B------:R-:W-:Y:S01]  /*3cd0*/  SHF.R.U32.HI R131, RZ, 0x10, R6.reuse ;  /* 0x00000010ff837819 */ /* 0x100fe20000011606 */
[----:B------:R-:W-:Y:S01]  /*3ce0*/  MUFU.EX2 R181, R181 ;  /* 0x000000b500b57308 */ /* 0x000fe20000000800 */
[----:B------:R-:W-:Y:S01]  /*3cf0*/  SHF.R.U32.HI R18, RZ, 0x18, R6 ;  /* 0x00000018ff127819 */ /* 0x000fe20000011606 */
[----:B------:R-:W-:Y:S01]  /*3d00*/  FFMA.FTZ R182, R69, UR5, -R12 ;  /* 0x0000000545b67c23 */ /* 0x000fe2000801080c */
[----:B------:R-:W-:Y:S01]  /*3d10*/  FMNMX.FTZ R6, R59, R57, !PT ;  /* 0x000000393b067209 */ /* 0x000fe20007810000 */
[----:B------:R-:W-:Y:S01]  /*3d20*/  FFMA.FTZ R167, R167, UR5, -R244 ;  /* 0x00000005a7a77c23 */ /* 0x000fe200080108f4 */
[----:B------:R-:W-:Y:S01]  /*3d30*/  SHF.R.U32.HI R4, RZ, 0x8, R4 ;  /* 0x00000008ff047819 */ /* 0x000fe20000011604 */
[----:B------:R-:W-:Y:S01]  /*3d40*/  FFMA.FTZ R179, R179, UR5, -R244 ;  /* 0x00000005b3b37c23 */ /* 0x000fe200080108f4 */
[----:B------:R-:W-:Y:S01]  /*3d50*/  FMNMX.FTZ R6, R75, R6, !PT ;  /* 0x000000064b067209 */ /* 0x000fe20007810000 */
[----:B------:R-:W1:Y:S01]  /*3d60*/  MUFU.EX2 R180, R180 ;  /* 0x000000b400b47308 */ /* 0x000e620000000800 */
[----:B------:R-:W-:Y:S01]  /*3d70*/  PRMT R13, R13, 0x5410, R4 ;  /* 0x000054100d0d7816 */ /* 0x000fe20000000004 */
[--C-:B------:R-:W-:Y:S01]  /*3d80*/  FFMA.FTZ R178, R178, UR5, -R244.reuse ;  /* 0x00000005b2b27c23 */ /* 0x100fe200080108f4 */
[----:B------:R-:W-:Y:S01]  /*3d90*/  FMNMX.FTZ R6, R73, R6, !PT ;  /* 0x0000000649067209 */ /* 0x000fe20007810000 */
[----:B------:R-:W-:Y:S01]  /*3da0*/  FFMA.FTZ R244, R67, UR5, -R244 ;  /* 0x0000000543f47c23 */ /* 0x000fe200080108f4 */
[----:B--2---:R-:W-:Y:S01]  /*3db0*/  F2FP.F16.F32.PACK_AB R3, R185, R186 ;  /* 0x000000bab903723e */ /* 0x004fe200000000ff */
[----:B------:R-:W-:Y:S01]  /*3dc0*/  LDSM.16.MT88.4 R76, [R208+0xa000] ;  /* 0x00a00000d04c783b */ /* 0x000fe20000004200 */
[----:B------:R-:W-:Y:S01]  /*3dd0*/  HSET2.LE.AND R130, R13, R224, PT ;  /* 0x000000e00d827233 */ /* 0x000fe20003803000 */
[----:B------:R-:W-:Y:S01]  /*3de0*/  MUFU.EX2 R187, R187 ;  /* 0x000000bb00bb7308 */ /* 0x000fe20000000800 */
[----:B------:R-:W-:Y:S01]  /*3df0*/  FMNMX.FTZ R6, R223, R6, !PT ;  /* 0x00000006df067209 */ /* 0x000fe20007810000 */
[----:B------:R-:W-:Y:S01]  /*3e00*/  LDSM.16.MT88.4 R32, [R210+0xa800] ;  /* 0x00a80000d220783b */ /* 0x000fe20000004200 */
[----:B------:R-:W-:Y:S01]  /*3e10*/  LOP3.LUT R16, R7, R242, R101, 0x96, !PT ;  /* 0x000000f207107212 */ /* 0x000fe200078e9665 */
[----:B------:R-:W-:Y:S01]  /*3e20*/  VIADD R242, R240, 0x1715609d ;  /* 0x1715609df0f27836 */ /* 0x000fe20000000000 */
[----:B------:R-:W-:Y:S01]  /*3e30*/  LOP3.LUT R130, R130, R3, RZ, 0xc0, !PT ;  /* 0x0000000382827212 */ /* 0x000fe200078ec0ff */
[----:B------:R-:W-:Y:S01]  /*3e40*/  LDSM.16.MT88.4 R28, [R209+0xa800] ;  /* 0x00a80000d11c783b */ /* 0x000fe20000004200 */
[----:B------:R-:W-:Y:S01]  /*3e50*/  FMNMX.FTZ R6, R221, R6, !PT ;  /* 0x00000006dd067209 */ /* 0x000fe20007810000 */
[----:B------:R-:W2:Y:S01]  /*3e60*/  MUFU.EX2 R184, R184 ;  /* 0x000000b800b87308 */ /* 0x000ea20000000800 */
[----:B------:R-:W-:Y:S01]  /*3e70*/  LOP3.LUT R122, R23, R173, RZ, 0x3c, !PT ;  /* 0x000000ad177a7212 */ /* 0x000fe200078e3cff */
[----:B------:R-:W3:Y:S01]  /*3e80*/  SHFL.BFLY PT, R3, R164, 0x1, 0x1f ;  /* 0x0c201f00a4037f89 */ /* 0x000ee200000e0000 */
[----:B------:R-:W-:-:S02]  /*3e90*/  FMNMX.FTZ R6, R203, R6, !PT ;  /* 0x00000006cb067209 */ /* 0x000fc40007810000 */
[----:B------:R-:W-:Y:S01]  /*3ea0*/  LOP3.LUT R131, R131, 0xff, RZ, 0xc0, !PT ;  /* 0x000000ff83837812 */ /* 0x000fe200078ec0ff */
[----:B------:R-:W-:Y:S01]  /*3eb0*/  IMAD.WIDE.U32 R122, R122, -0x2daee0ad, RZ ;  /* 0xd2511f537a7a7825 */ /* 0x000fe200078e00ff */
[----:B------:R-:W-:Y:S01]  /*3ec0*/  FMNMX.FTZ R13, R201, R6, !PT ;  /* 0x00000006c90d7209 */ /* 0x000fe20007810000 */
[----:B------:R-:W-:Y:S01]  /*3ed0*/  MUFU.EX2 R188, R188 ;  /* 0x000000bc00bc7308 */ /* 0x000fe20000000800 */
[----:B------:R-:W-:Y:S01]  /*3ee0*/  PRMT R131, R131, 0x5410, R18 ;  /* 0x0000541083837816 */ /* 0x000fe20000000012 */
[----:B------:R-:W-:Y:S01]  /*3ef0*/  LDSM.16.MT88.4 R24, [R208+0xa800] ;  /* 0x00a80000d018783b */ /* 0x000fe20000004200 */
[----:B------:R-:W-:Y:S02]  /*3f00*/  LOP3.LUT R18, R243, R20, R242, 0x96, !PT ;  /* 0x00000014f3127212 */ /* 0x000fe400078e96f2 */
[----:B------:R-:W-:Y:S01]  /*3f10*/  SHF.R.U32.HI R129, RZ, 0x10, R16 ;  /* 0x00000010ff817819 */ /* 0x000fe20000011610 */
[----:B------:R-:W4:Y:S01]  /*3f20*/  SHFL.BFLY PT, R90, R13, 0x2, 0x1f ;  /* 0x0c401f000d5a7f89 */ /* 0x000f2200000e0000 */
[C---:B------:R-:W-:Y:S01]  /*3f30*/  LOP3.LUT R4, R16.reuse, 0xffff, RZ, 0xc0, !PT ;  /* 0x0000ffff10047812 */ /* 0x040fe200078ec0ff */
[----:B------:R-:W5:Y:S01]  /*3f40*/  MUFU.EX2 R191, R191 ;  /* 0x000000bf00bf7308 */ /* 0x000f620000000800 */
[----:B------:R-:W-:-:S02]  /*3f50*/  LOP3.LUT R7, R16, 0xff, RZ, 0xc0, !PT ;  /* 0x000000ff10077812 */ /* 0x000fc400078ec0ff */
[----:B------:R-:W-:Y:S01]  /*3f60*/  LOP3.LUT R102, R123, R102, R19, 0x96, !PT ;  /* 0x000000667b667212 */ /* 0x000fe200078e9613 */
[----:B------:R-:W-:Y:S01]  /*3f70*/  IMAD.WIDE.U32 R18, R18, -0x2daee0ad, RZ ;  /* 0xd2511f5312127825 */ /* 0x000fe200078e00ff */
[----:B------:R-:W-:Y:S02]  /*3f80*/  SHF.R.U32.HI R16, RZ, 0x18, R16 ;  /* 0x00000018ff107819 */ /* 0x000fe40000011610 */
[----:B------:R-:W-:Y:S01]  /*3f90*/  LOP3.LUT R129, R129, 0xff, RZ, 0xc0, !PT ;  /* 0x000000ff81817812 */ /* 0x000fe200078ec0ff */
[----:B------:R-:W-:Y:S01]  /*3fa0*/  MUFU.EX2 R193, R193 ;  /* 0x000000c100c17308 */ /* 0x000fe20000000800 */
[----:B------:R-:W-:Y:S01]  /*3fb0*/  SHF.R.U32.HI R4, RZ, 0x8, R4 ;  /* 0x00000008ff047819 */ /* 0x000fe20000011604 */
[----:B------:R-:W-:Y:S01]  /*3fc0*/  IMAD.WIDE.U32 R102, R102, -0x326172a9, RZ ;  /* 0xcd9e8d5766667825 */ /* 0x000fe200078e00ff */
[----:B------:R-:W-:Y:S02]  /*3fd0*/  PRMT R129, R129, 0x5410, R16 ;  /* 0x0000541081817816 */ /* 0x000fe40000000010 */
[----:B------:R-:W-:-:S02]  /*3fe0*/  LOP3.LUT R16, R18, 0xffff, RZ, 0xc0, !PT ;  /* 0x0000ffff12107812 */ /* 0x000fc400078ec0ff */
[----:B---3--:R-:W-:Y:S01]  /*3ff0*/  FMNMX.FTZ R164, R164, R3, !PT ;  /* 0x00000003a4a47209 */ /* 0x008fe20007810000 */
[----:B------:R-:W3:Y:S01]  /*4000*/  MUFU.EX2 R190, R190 ;  /* 0x000000be00be7308 */ /* 0x000ee20000000800 */
[----:B------:R-:W-:Y:S02]  /*4010*/  LOP3.LUT R3, R18, 0xff, RZ, 0xc0, !PT ;  /* 0x000000ff12037812 */ /* 0x000fe400078ec0ff */
[----:B------:R-:W-:Y:S01]  /*4020*/  SHF.R.U32.HI R16, RZ, 0x8, R16 ;  /* 0x00000008ff107819 */ /* 0x000fe20000011610 */
[----:B------:R-:W-:Y:S01]  /*4030*/  FMUL.FTZ R225, R164, UR5 ;  /* 0x00000005a4e17c20 */ /* 0x000fe20008410000 */
[----:B------:R-:W-:Y:S02]  /*4040*/  PRMT R7, R7, 0x5410, R4 ;  /* 0x0000541007077816 */ /* 0x000fe40000000004 */
[----:B------:R-:W-:Y:S01]  /*4050*/  PRMT R3, R3, 0x5410, R16 ;  /* 0x0000541003037816 */ /* 0x000fe20000000010 */
[----:B------:R-:W-:Y:S01]  /*4060*/  MUFU.EX2 R183, R183 ;  /* 0x000000b700b77308 */ /* 0x000fe20000000800 */
[----:B----4-:R-:W-:-:S02]  /*4070*/  FMNMX.FTZ R90, R13, R90, !PT ;  /* 0x0000005a0d5a7209 */ /* 0x010fc40007810000 */
[--C-:B------:R-:W-:Y:S02]  /*4080*/  HSET2.LE.AND R131, R131, R224.reuse, PT ;  /* 0x000000e083837233 */ /* 0x100fe40003803000 */
[----:B------:R-:W-:Y:S02]  /*4090*/  HSET2.LE.AND R42, R3, R224, PT ;  /* 0x000000e0032a7233 */ /* 0x000fe40003803000 */
[----:B-1----:R-:W-:Y:S01]  /*40a0*/  F2FP.F16.F32.PACK_AB R3, R180, R181 ;  /* 0x000000b5b403723e */ /* 0x002fe200000000ff */
[----:B------:R-:W-:Y:S01]  /*40b0*/  MUFU.EX2 R182, R182 ;  /* 0x000000b600b67308 */ /* 0x000fe20000000800 */
[----:B--2---:R-:W-:Y:S02]  /*40c0*/  F2FP.F16.F32.PACK_AB R4, R184, R187 ;  /* 0x000000bbb804723e */ /* 0x004fe400000000ff */
[----:B------:R-:W-:Y:S02]  /*40d0*/  LOP3.LUT R42, R42, R3, RZ, 0xc0, !PT ;  /* 0x000000032a2a7212 */ /* 0x000fe400078ec0ff */
[----:B------:R-:W1:Y:S01]  /*40e0*/  SHFL.BFLY PT, R3, R90, 0x1, 0x1f ;  /* 0x0c201f005a037f89 */ /* 0x000e6200000e0000 */
[----:B------:R-:W-:-:S02]  /*40f0*/  LOP3.LUT R124, R121, R22, R124, 0x96, !PT ;  /* 0x00000016797c7212 */ /* 0x000fc400078e967c */
[----:B------:R-:W-:Y:S01]  /*4100*/  LOP3.LUT R120, R103, R120, R11, 0x96, !PT ;  /* 0x0000007867787212 */ /* 0x000fe200078e960b */
[----:B------:R-:W-:Y:S01]  /*4110*/  MUFU.EX2 R167, R167 ;  /* 0x000000a700a77308 */ /* 0x000fe20000000800 */
[----:B------:R-:W-:Y:S01]  /*4120*/  LOP3.LUT R131, R131, R4, RZ, 0xc0, !PT ;  /* 0x0000000483837212 */ /* 0x000fe200078ec0ff */
[----:B------:R-:W-:Y:S01]  /*4130*/  IMAD.WIDE.U32 R124, R124, -0x2daee0ad, RZ ;  /* 0xd2511f537c7c7825 */ /* 0x000fe200078e00ff */
[--C-:B------:R-:W-:Y:S01]  /*4140*/  HSET2.LE.AND R7, R7, R224.reuse, PT ;  /* 0x000000e007077233 */ /* 0x100fe20003803000 */
[----:B------:R-:W-:Y:S01]  /*4150*/  LDSM.16.MT88.4 R20, [R212+0xb800] ;  /* 0x00b80000d414783b */ /* 0x000fe20000004200 */
[----:B------:R-:W-:Y:S01]  /*4160*/  HSET2.LE.AND R129, R129, R224, PT ;  /* 0x000000e081817233 */ /* 0x000fe20003803000 */
[----:B------:R-:W-:Y:S01]  /*4170*/  IMAD.WIDE.U32 R120, R120, -0x2daee0ad, RZ ;  /* 0xd2511f5378787825 */ /* 0x000fe200078e00ff */
[----:B-----5:R-:W-:Y:S01]  /*4180*/  F2FP.F16.F32.PACK_AB R4, R191, R188 ;  /* 0x000000bcbf04723e */ /* 0x020fe200000000ff */
[----:B------:R-:W2:Y:S01]  /*4190*/  MUFU.EX2 R244, R244 ;  /* 0x000000f400f47308 */ /* 0x000ea20000000800 */
[----:B---3--:R-:W-:Y:S01]  /*41a0*/  F2FP.F16.F32.PACK_AB R128, R190, R193 ;  /* 0x000000c1be80723e */ /* 0x008fe200000000ff */
[----:B------:R-:W-:Y:S01]  /*41b0*/  FADD.FTZ R193, R193, R190 ;  /* 0x000000bec1c17221 */ /* 0x000fe20000010000 */
[----:B------:R-:W-:Y:S01]  /*41c0*/  LOP3.LUT R12, R19, R14, R100, 0x96, !PT ;  /* 0x0000000e130c7212 */ /* 0x000fe200078e9664 */
[----:B------:R-:W-:Y:S01]  /*41d0*/  FADD.FTZ R188, R188, R191 ;  /* 0x000000bfbcbc7221 */ /* 0x000fe20000010000 */
[----:B------:R-:W-:Y:S01]  /*41e0*/  SHF.R.U32.HI R14, RZ, 0x10, R18 ;  /* 0x00000010ff0e7819 */ /* 0x000fe20000011612 */
[----:B------:R-:W-:Y:S01]  /*41f0*/  FADD.FTZ R186, R186, R193 ;  /* 0x000000c1baba7221 */ /* 0x000fe20000010000 */
[----:B------:R-:W-:Y:S01]  /*4200*/  LOP3.LUT R128, R7, R128, RZ, 0xc0, !PT ;  /* 0x0000008007807212 */ /* 0x000fe200078ec0ff */
[----:B------:R-:W-:Y:S01]  /*4210*/  MUFU.EX2 R179, R179 ;  /* 0x000000b300b37308 */ /* 0x000fe20000000800 */
[----:B------:R-:W-:Y:S01]  /*4220*/  LOP3.LUT R129, R129, R4, RZ, 0xc0, !PT ;  /* 0x0000000481817212 */ /* 0x000fe200078ec0ff */
[----:B------:R-:W-:Y:S01]  /*4230*/  FADD.FTZ R187, R187, R188 ;  /* 0x000000bcbbbb7221 */ /* 0x000fe20000010000 */
[----:B------:R-:W-:Y:S01]  /*4240*/  LOP3.LUT R88, R125, R122, R88, 0x96, !PT ;  /* 0x0000007a7d587212 */ /* 0x000fe200078e9658 */
[----:B------:R-:W3:Y:S01]  /*4250*/  LDSM.16.MT88.4 R4, [R208+0xb000] ;  /* 0x00b00000d004783b */ /* 0x000ee20000004200 */
[----:B------:R-:W-:Y:S01]  /*4260*/  LOP3.LUT R89, R121, R124, R89, 0x96, !PT ;  /* 0x0000007c79597212 */ /* 0x000fe200078e9659 */
[----:B------:R-:W-:Y:S01]  /*4270*/  FADD.FTZ R186, R185, R186 ;  /* 0x000000bab9ba7221 */ /* 0x000fe20000010000 */
[----:B------:R-:W-:Y:S01]  /*4280*/  SHF.R.U32.HI R43, RZ, 0x18, R18 ;  /* 0x00000018ff2b7819 */ /* 0x000fe20000011612 */
[----:B------:R-:W4:Y:S01]  /*4290*/  MUFU.EX2 R178, R178 ;  /* 0x000000b200b27308 */ /* 0x000f220000000800 */
[----:B------:R-:W-:Y:S01]  /*42a0*/  LOP3.LUT R14, R14, 0xff, RZ, 0xc0, !PT ;  /* 0x000000ff0e0e7812 */ /* 0x000fe200078ec0ff */
[----:B------:R-:W-:Y:S01]  /*42b0*/  IMAD.WIDE.U32 R122, R88, -0x326172a9, RZ ;  /* 0xcd9e8d57587a7825 */ /* 0x000fe200078e00ff */
[----:B------:R-:W-:Y:S01]  /*42c0*/  SHF.R.U32.HI R41, RZ, 0x10, R12 ;  /* 0x00000010ff297819 */ /* 0x000fe2000001160c */
[----:B------:R-:W5:Y:S01]  /*42d0*/  LDSM.16.MT88.4 R16, [R210+0xb800] ;  /* 0x00b80000d210783b */ /* 0x000f620000004200 */
[----:B------:R-:W-:Y:S01]  /*42e0*/  PRMT R43, R14, 0x5410, R43 ;  /* 0x000054100e2b7816 */ /* 0x000fe2000000002b */
[----:B------:R-:W-:Y:S01]  /*42f0*/  IMAD.WIDE.U32 R88, R89, -0x326172a9, RZ ;  /* 0xcd9e8d5759587825 */ /* 0x000fe200078e00ff */
[C---:B------:R-:W-:Y:S01]  /*4300*/  LOP3.LUT R14, R12.reuse, 0xffff, RZ, 0xc0, !PT ;  /* 0x0000ffff0c0e7812 */ /* 0x040fe200078ec0ff */
[----:B------:R-:W-:Y:S01]  /*4310*/  HMMA.16816.F32 R160, R128, R152, RZ ;  /* 0x0000009880a0723c */ /* 0x000fe200000018ff */
[----:B------:R-:W-:Y:S01]  /*4320*/  LOP3.LUT R11, R12, 0xff, RZ, 0xc0, !PT ;  /* 0x000000ff0c0b7812 */ /* 0x000fe200078ec0ff */
[----:B------:R-:W-:Y:S01]  /*4330*/  FADD.FTZ R184, R184, R187 ;  /* 0x000000bbb8b87221 */ /* 0x000fe20000010000 */
[----:B------:R-:W-:-:S02]  /*4340*/  FSETP.NEU.FTZ.AND P0, PT, R164, -INF , PT ;  /* 0xff800000a400780b */ /* 0x000fc40003f1d000 */
[----:B-1----:R-:W-:Y:S01]  /*4350*/  FMNMX.FTZ R3, R90, R3, !PT ;  /* 0x000000035a037209 */ /* 0x002fe20007810000 */
[C---:B------:R-:W-:Y:S01]  /*4360*/  HMMA.16816.F32 R36, R128.reuse, R44, RZ ;  /* 0x0000002c8024723c */ /* 0x040fe200000018ff */
[----:B------:R-:W-:Y:S02]  /*4370*/  LOP3.LUT R74, R123, R102, R74, 0x96, !PT ;  /* 0x000000667b4a7212 */ /* 0x000fe400078e964a */
[----:B------:R-:W-:Y:S01]  /*4380*/  SHF.R.U32.HI R12, RZ, 0x18, R12 ;  /* 0x00000018ff0c7819 */ /* 0x000fe2000001160c */
[----:B------:R-:W-:Y:S01]  /*4390*/  FMUL.FTZ R246, R3, UR5 ;  /* 0x0000000503f67c20 */ /* 0x000fe20008410000 */
[----:B------:R-:W-:Y:S01]  /*43a0*/  SHF.R.U32.HI R14, RZ, 0x8, R14 ;  /* 0x00000008ff0e7819 */ /* 0x000fe2000001160e */
[C---:B------:R-:W-:Y:S01]  /*43b0*/  HMMA.16816.F32 R52, R128.reuse, R60, RZ ;  /* 0x0000003c8034723c */ /* 0x040fe200000018ff */
[----:B------:R-:W-:Y:S02]  /*43c0*/  LOP3.LUT R41, R41, 0xff, RZ, 0xc0, !PT ;  /* 0x000000ff29297812 */ /* 0x000fe400078ec0ff */
[----:B------:R-:W-:Y:S01]  /*43d0*/  LOP3.LUT R102, R89, R122, R91, 0x96, !PT ;  /* 0x0000007a59667212 */ /* 0x000fe200078e965b */
[----:B------:R-:W-:Y:S01]  /*43e0*/  IMAD.WIDE.U32 R90, R74, -0x2daee0ad, RZ ;  /* 0xd2511f534a5a7825 */ /* 0x000fe200078e00ff */
[----:B------:R-:W-:Y:S01]  /*43f0*/  FSEL R225, R225, RZ, P0 ;  /* 0x000000ffe1e17208 */ /* 0x000fe20000000000 */
[----:B------:R-:W-:Y:S01]  /*4400*/  HMMA.16816.F32 R68, R128, R76, RZ ;  /* 0x0000004c8044723c */ /* 0x000fe200000018ff */
[----:B------:R-:W-:Y:S01]  /*4410*/  PRMT R11, R11, 0x5410, R14 ;  /* 0x000054100b0b7816 */ /* 0x000fe2000000000e */
[----:B------:R-:W-:Y:S01]  /*4420*/  IMAD.WIDE.U32 R102, R102, -0x2daee0ad, RZ ;  /* 0xd2511f5366667825 */ /* 0x000fe200078e00ff */
[----:B------:R-:W-:-:S03]  /*4430*/  PRMT R41, R41, 0x5410, R12 ;  /* 0x0000541029297816 */ /* 0x000fc6000000000c */
[--C-:B------:R-:W-:Y:S01]  /*4440*/  FFMA.FTZ R189, R10, UR5, -R225.reuse ;  /* 0x000000050abd7c23 */ /* 0x100fe200080108e1 */
[----:B------:R-:W-:Y:S01]  /*4450*/  FSETP.NEU.FTZ.AND P0, PT, R3, -INF , PT ;  /* 0xff8000000300780b */ /* 0x000fe20003f1d000 */
[--C-:B------:R-:W-:Y:S01]  /*4460*/  FFMA.FTZ R194, R8, UR5, -R225.reuse ;  /* 0x0000000508c27c23 */ /* 0x100fe200080108e1 */
[--C-:B------:R-:W-:Y:S01]  /*4470*/  HSET2.LE.AND R43, R43, R224.reuse, PT ;  /* 0x000000e02b2b7233 */ /* 0x100fe20003803000 */
[--C-:B------:R-:W-:Y:S01]  /*4480*/  FFMA.FTZ R195, R56, UR5, -R225.reuse ;  /* 0x0000000538c37c23 */ /* 0x100fe200080108e1 */
[----:B--2---:R-:W-:Y:S01]  /*4490*/  F2FP.F16.F32.PACK_AB R12, R244, R167 ;  /* 0x000000a7f40c723e */ /* 0x004fe200000000ff */
[--C-:B------:R-:W-:Y:S01]  /*44a0*/  FFMA.FTZ R192, R72, UR5, -R225.reuse ;  /* 0x0000000548c07c23 */ /* 0x100fe200080108e1 */
[----:B------:R-:W-:Y:S01]  /*44b0*/  F2FP.F16.F32.PACK_AB R9, R182, R183 ;  /* 0x000000b7b609723e */ /* 0x000fe200000000ff */
[----:B------:R-:W-:Y:S01]  /*44c0*/  MUFU.EX2 R189, R189 ;  /* 0x000000bd00bd7308 */ /* 0x000fe20000000800 */
[--C-:B------:R-:W-:Y:S01]  /*44d0*/  HSET2.LE.AND R40, R11, R224.reuse, PT ;  /* 0x000000e00b287233 */ /* 0x100fe20003803000 */
[C---:B------:R-:W-:Y:S01]  /*44e0*/  HMMA.16816.F32 R84, R128.reuse, R144, RZ ;  /* 0x000000908054723c */ /* 0x040fe200000018ff */
[----:B------:R-:W-:Y:S01]  /*44f0*/  HSET2.LE.AND R41, R41, R224, PT ;  /* 0x000000e029297233 */ /* 0x000fe20003803000 */
[--C-:B------:R-:W-:Y:S01]  /*4500*/  FFMA.FTZ R249, R200, UR5, -R225.reuse ;  /* 0x00000005c8f97c23 */ /* 0x100fe200080108e1 */
[----:B----4-:R-:W-:Y:S01]  /*4510*/  F2FP.F16.F32.PACK_AB R10, R178, R179 ;  /* 0x000000b3b20a723e */ /* 0x010fe200000000ff */
[----:B------:R-:W-:Y:S01]  /*4520*/  FFMA.FTZ R202, R202, UR5, -R225 ;  /* 0x00000005caca7c23 */ /* 0x000fe200080108e1 */
[----:B------:R-:W-:Y:S01]  /*4530*/  FSEL R246, R246, RZ, P0 ;  /* 0x000000fff6f67208 */ /* 0x000fe20000000000 */
[----:B------:R-:W-:Y:S01]  /*4540*/  MUFU.EX2 R194, R194 ;  /* 0x000000c200c27308 */ /* 0x000fe20000000800 */
[----:B------:R-:W-:Y:S01]  /*4550*/  LOP3.LUT R74, R103, R90, R233, 0x96, !PT ;  /* 0x0000005a674a7212 */ /* 0x000fe200078e96e9 */
[----:B------:R-:W-:Y:S01]  /*4560*/  HMMA.16816.F32 R96, R128, R140, RZ ;  /* 0x0000008c8060723c */ /* 0x000fe200000018ff */
[----:B------:R-:W-:Y:S01]  /*4570*/  LOP3.LUT R43, R43, R12, RZ, 0xc0, !PT ;  /* 0x0000000c2b2b7212 */ /* 0x000fe200078ec0ff */
[----:B------:R-:W-:Y:S01]  /*4580*/  FFMA.FTZ R196, R75, UR5, -R246 ;  /* 0x000000054bc47c23 */ /* 0x000fe200080108f6 */
[----:B------:R-:W-:Y:S01]  /*4590*/  LOP3.LUT R40, R40, R9, RZ, 0xc0, !PT ;  /* 0x0000000928287212 */ /* 0x000fe200078ec0ff */
[----:B------:R-:W1:Y:S01]  /*45a0*/  LDSM.16.MT88.4 R12, [R209+0xb800] ;  /* 0x00b80000d10c783b */ /* 0x000e620000004200 */
[----:B------:R-:W-:Y:S01]  /*45b0*/  LOP3.LUT R41, R41, R10, RZ, 0xc0, !PT ;  /* 0x0000000a29297212 */ /* 0x000fe200078ec0ff */
[----:B------:R-:W-:Y:S01]  /*45c0*/  IMAD.WIDE.U32 R74, R74, -0x326172a9, RZ ;  /* 0xcd9e8d574a4a7825 */ /* 0x000fe200078e00ff */
[----:B------:R-:W-:Y:S01]  /*45d0*/  LOP3.LUT R90, R91, R120, R58, 0x96, !PT ;  /* 0x000000785b5a7212 */ /* 0x000fe200078e963a */
[----:B------:R-:W2:Y:S02]  /*45e0*/  LDSM.16.MT88.4 R8, [R208+0xb800] ;  /* 0x00b80000d008783b */ /* 0x000ea40000004200 */
[--C-:B------:R-:W-:Y:S01]  /*45f0*/  FFMA.FTZ R197, R59, UR5, -R246.reuse ;  /* 0x000000053bc57c23 */ /* 0x100fe200080108f6 */
[----:B------:R-:W-:Y:S01]  /*4600*/  FFMA.FTZ R199, R73, UR5, -R246 ;  /* 0x0000000549c77c23 */ /* 0x000fe200080108f6 */
[----:B------:R-:W-:Y:S01]  /*4610*/  LOP3.LUT R58, R74, 0xffff, RZ, 0xc0, !PT ;  /* 0x0000ffff4a3a7812 */ /* 0x000fe200078ec0ff */
[----:B------:R-:W-:Y:S01]  /*4620*/  IMAD.WIDE.U32 R90, R90, -0x326172a9, RZ ;  /* 0xcd9e8d575a5a7825 */ /* 0x000fe200078e00ff */
[----:B------:R-:W-:-:S03]  /*4630*/  SHF.R.U32.HI R56, RZ, 0x10, R74 ;  /* 0x00000010ff387819 */ /* 0x000fc6000001164a */
[----:B------:R-:W-:Y:S01]  /*4640*/  FFMA.FTZ R198, R57, UR5, -R246 ;  /* 0x0000000539c67c23 */ /* 0x000fe200080108f6 */
[----:B------:R-:W-:Y:S01]  /*4650*/  LOP3.LUT R59, R74, 0xff, RZ, 0xc0, !PT ;  /* 0x000000ff4a3b7812 */ /* 0x000fe200078ec0ff */
[----:B------:R-:W-:Y:S01]  /*4660*/  MUFU.EX2 R192, R192 ;  /* 0x000000c000c07308 */ /* 0x000fe20000000800 */
[----:B------:R-:W-:Y:S01]  /*4670*/  SHF.R.U32.HI R58, RZ, 0x8, R58 ;  /* 0x00000008ff3a7819 */ /* 0x000fe2000001163a */
[C---:B------:R-:W-:Y:S01]  /*4680*/  HMMA.16816.F32 R136, R128.reuse, R108, RZ ;  /* 0x0000006c8088723c */ /* 0x040fe200000018ff */
[----:B------:R-:W-:Y:S01]  /*4690*/  SHF.R.U32.HI R73, RZ, 0x18, R74 ;  /* 0x00000018ff497819 */ /* 0x000fe2000001164a */
[--C-:B------:R-:W-:Y:S01]  /*46a0*/  FFMA.FTZ R200, R203, UR5, -R246.reuse ;  /* 0x00000005cbc87c23 */ /* 0x100fe200080108f6 */
[----:B------:R-:W-:Y:S01]  /*46b0*/  LOP3.LUT R56, R56, 0xff, RZ, 0xc0, !PT ;  /* 0x000000ff38387812 */ /* 0x000fe200078ec0ff */
[----:B------:R-:W-:Y:S01]  /*46c0*/  FFMA.FTZ R247, R201, UR5, -R246 ;  /* 0x00000005c9f77c23 */ /* 0x000fe200080108f6 */
[----:B------:R-:W-:Y:S01]  /*46d0*/  LOP3.LUT R101, R75, R90, R101, 0x96, !PT ;  /* 0x0000005a4b657212 */ /* 0x000fe200078e9665 */
[----:B------:R-:W4:Y:S01]  /*46e0*/  MUFU.EX2 R195, R195 ;  /* 0x000000c300c37308 */ /* 0x000f220000000800 */
[----:B------:R-:W-:Y:S01]  /*46f0*/  PRMT R59, R59, 0x5410, R58 ;  /* 0x000054103b3b7816 */ /* 0x000fe2000000003a */
[C---:B---3--:R-:W-:Y:S01]  /*4700*/  HMMA.16816.F32 R116, R128.reuse, R4, RZ ;  /* 0x000000048074723c */ /* 0x048fe200000018ff */
[----:B------:R-:W-:Y:S01]  /*4710*/  PRMT R57, R56, 0x5410, R73 ;  /* 0x0000541038397816 */ /* 0x000fe20000000049 */
[----:B------:R-:W-:Y:S01]  /*4720*/  FFMA.FTZ R243, R220, UR5, -R225 ;  /* 0x00000005dcf37c23 */ /* 0x000fe200080108e1 */
[----:B------:R-:W-:Y:S01]  /*4730*/  LOP3.LUT R73, R101, 0xffff, RZ, 0xc0, !PT ;  /* 0x0000ffff65497812 */ /* 0x000fe200078ec0ff */
[--C-:B------:R-:W-:Y:S01]  /*4740*/  FFMA.FTZ R220, R221, UR5, -R246.reuse ;  /* 0x00000005dddc7c23 */ /* 0x100fe200080108f6 */
[----:B------:R-:W-:Y:S01]  /*4750*/  SHF.R.U32.HI R58, RZ, 0x10, R101 ;  /* 0x00000010ff3a7819 */ /* 0x000fe20000011665 */
[----:B------:R-:W-:Y:S01]  /*4760*/  MUFU.EX2 R197, R197 ;  /* 0x000000c500c57308 */ /* 0x000fe20000000800 */
[C---:B------:R-:W-:Y:S01]  /*4770*/  HMMA.16816.F32 R148, R128.reuse, R154, RZ ;  /* 0x0000009a8094723c */ /* 0x040fe200000018ff */
[----:B------:R-:W-:Y:S01]  /*4780*/  LOP3.LUT R56, R101, 0xff, RZ, 0xc0, !PT ;  /* 0x000000ff65387812 */ /* 0x000fe200078ec0ff */
[----:B------:R-:W-:Y:S01]  /*4790*/  FFMA.FTZ R222, R222, UR5, -R225 ;  /* 0x00000005dede7c23 */ /* 0x000fe200080108e1 */
[----:B------:R-:W-:Y:S01]  /*47a0*/  SHF.R.U32.HI R73, RZ, 0x8, R73 ;  /* 0x00000008ff497819 */ /* 0x000fe20000011649 */
[----:B------:R-:W-:Y:S01]  /*47b0*/  FFMA.FTZ R223, R223, UR5, -R246 ;  /* 0x00000005dfdf7c23 */ /* 0x000fe200080108f6 */
[----:B------:R-:W-:Y:S01]  /*47c0*/  SHF.R.U32.HI R101, RZ, 0x18, R101 ;  /* 0x00000018ff657819 */ /* 0x000fe20000011665 */
[C---:B------:R-:W-:Y:S01]  /*47d0*/  HMMA.16816.F32 R48, R128.reuse, R46, RZ ;  /* 0x0000002e8030723c */ /* 0x040fe200000018ff */
[----:B------:R-:W-:Y:S01]  /*47e0*/  MUFU.EX2 R196, R196 ;  /* 0x000000c400c47308 */ /* 0x000fe20000000800 */
[----:B------:R-:W-:Y:S01]  /*47f0*/  LOP3.LUT R58, R58, 0xff, RZ, 0xc0, !PT ;  /* 0x000000ff3a3a7812 */ /* 0x000fe200078ec0ff */
[----:B------:R-:W-:Y:S01]  /*4800*/  FADD.FTZ R183, R183, R186 ;  /* 0x000000bab7b77221 */ /* 0x000fe20000010000 */
[----:B------:R-:W-:Y:S01]  /*4810*/  PRMT R73, R56, 0x5410, R73 ;  /* 0x0000541038497816 */ /* 0x000fe20000000049 */
[----:B------:R-:W-:Y:S01]  /*4820*/  FADD.FTZ R179, R179, R184 ;  /* 0x000000b8b3b37221 */ /* 0x000fe20000010000 */
[C---:B------:R-:W-:Y:S01]  /*4830*/  HMMA.16816.F32 R64, R128.reuse, R62, RZ ;  /* 0x0000003e8040723c */ /* 0x040fe200000018ff */
[----:B------:R-:W-:Y:S01]  /*4840*/  PRMT R101, R58, 0x5410, R101 ;  /* 0x000054103a657816 */ /* 0x000fe20000000065 */
[----:B------:R-:W-:Y:S01]  /*4850*/  FADD.FTZ R182, R182, R183 ;  /* 0x000000b7b6b67221 */ /* 0x000fe20000010000 */
[----:B------:R-:W3:Y:S01]  /*4860*/  MUFU.EX2 R199, R199 ;  /* 0x000000c700c77308 */ /* 0x000ee20000000800 */
[--C-:B------:R-:W-:Y:S01]  /*4870*/  HSET2.LE.AND R59, R59, R224.reuse, PT ;  /* 0x000000e03b3b7233 */ /* 0x100fe20003803000 */
[----:B------:R-:W-:Y:S01]  /*4880*/  FADD.FTZ R178, R178, R179 ;  /* 0x000000b3b2b27221 */ /* 0x000fe20000010000 */
[----:B------:R-:W-:Y:S01]  /*4890*/  HMMA.16816.F32 R80, R128, R78, RZ ;  /* 0x0000004e8050723c */ /* 0x000fe200000018ff */
[----:B------:R-:W-:-:S02]  /*48a0*/  HSET2.LE.AND R56, R57, R224, PT ;  /* 0x000000e039387233 */ /* 0x000fc40003803000 */
[--C-:B------:R-:W-:Y:S01]  /*48b0*/  HSET2.LE.AND R73, R73, R224.reuse, PT ;  /* 0x000000e049497233 */ /* 0x100fe20003803000 */
[----:B------:R-:W-:Y:S01]  /*48c0*/  FADD.FTZ R167, R167, R178 ;  /* 0x000000b2a7a77221 */ /* 0x000fe20000010000 */
[----:B------:R-:W5:Y:S01]  /*48d0*/  MUFU.EX2 R198, R198 ;  /* 0x000000c600c67308 */ /* 0x000f620000000800 */
[C---:B------:R-:W-:Y:S01]  /*48e0*/  HMMA.16816.F32 R92, R128.reuse, R146, RZ ;  /* 0x00000092805c723c */ /* 0x040fe200000018ff */
[----:B------:R-:W-:Y:S01]  /*48f0*/  HSET2.LE.AND R101, R101, R224, PT ;  /* 0x000000e065657233 */ /* 0x000fe20003803000 */
[----:B------:R-:W-:Y:S01]  /*4900*/  FADD.FTZ R244, R244, R167 ;  /* 0x000000a7f4f47221 */ /* 0x000fe20000010000 */
[----:B----4-:R-:W-:Y:S02]  /*4910*/  F2FP.F16.F32.PACK_AB R126, R195, R192 ;  /* 0x000000c0c37e723e */ /* 0x010fe400000000ff */
[----:B------:R-:W-:Y:S01]  /*4920*/  F2FP.F16.F32.PACK_AB R124, R194, R189 ;  /* 0x000000bdc27c723e */ /* 0x000fe200000000ff */
[C---:B------:R-:W-:Y:S01]  /*4930*/  HMMA.16816.F32 R104, R128.reuse, R142, RZ ;  /* 0x0000008e8068723c */ /* 0x040fe200000018ff */
[----:B------:R-:W-:Y:S01]  /*4940*/  LOP3.LUT R250, R91, R88, R242, 0x96, !PT ;  /* 0x000000585bfa7212 */ /* 0x000fe200078e96f2 */
[----:B------:R-:W-:Y:S01]  /*4950*/  MUFU.EX2 R202, R202 ;  /* 0x000000ca00ca7308 */ /* 0x000fe20000000800 */
[----:B---3--:R-:W-:Y:S01]  /*4960*/  F2FP.F16.F32.PACK_AB R127, R199, R196 ;  /* 0x000000c4c77f723e */ /* 0x008fe200000000ff */
[----:B------:R-:W-:Y:S01]  /*4970*/  FADD.FTZ R189, R189, R194 ;  /* 0x000000c2bdbd7221 */ /* 0x000fe20000010000 */
[----:B------:R-:W-:Y:S01]  /*4980*/  LOP3.LUT R126, R59, R126, RZ, 0xc0, !PT ;  /* 0x0000007e3b7e7212 */ /* 0x000fe200078ec0ff */
[C---:B------:R-:W-:Y:S01]  /*4990*/  HMMA.16816.F32 R112, R128.reuse, R110, RZ ;  /* 0x0000006e8070723c */ /* 0x040fe200000018ff */
[----:B------:R-:W-:Y:S01]  /*49a0*/  LOP3.LUT R127, R56, R127, RZ, 0xc0, !PT ;  /* 0x0000007f387f7212 */ /* 0x000fe200078ec0ff */
[----:B------:R-:W-:Y:S01]  /*49b0*/  IMAD.WIDE.U32 R250, R250, -0x2daee0ad, RZ ;  /* 0xd2511f53fafa7825 */ /* 0x000fe200078e00ff */
[----:B------:R-:W-:Y:S01]  /*49c0*/  LOP3.LUT R124, R73, R124, RZ, 0xc0, !PT ;  /* 0x0000007c497c7212 */ /* 0x000fe200078ec0ff */
[----:B------:R-:W3:Y:S01]  /*49d0*/  MUFU.EX2 R249, R249 ;  /* 0x000000f900f97308 */ /* 0x000ee20000000800 */
[----:B-----5:R-:W-:Y:S01]  /*49e0*/  F2FP.F16.F32.PACK_AB R58, R198, R197 ;  /* 0x000000c5c63a723e */ /* 0x020fe200000000ff */
[----:B------:R-:W-:Y:S01]  /*49f0*/  HMMA.16816.F32 R128, R128, R6, RZ ;  /* 0x000000068080723c */ /* 0x000fe200000018ff */
[----:B------:R-:W-:Y:S01]  /*4a00*/  LOP3.LUT R245, R251, R102, R100, 0x96, !PT ;  /* 0x00000066fbf57212 */ /* 0x000fe200078e9664 */
[----:B------:R-:W-:Y:S01]  /*4a10*/  FADD.FTZ R197, R197, R198 ;  /* 0x000000c6c5c57221 */ /* 0x000fe20000010000 */
[----:B------:R-:W-:Y:S01]  /*4a20*/  LOP3.LUT R125, R101, R58, RZ, 0xc0, !PT ;  /* 0x0000003a657d7212 */ /* 0x000fe200078ec0ff */
[----:B------:R-:W-:Y:S01]  /*4a30*/  FADD.FTZ R192, R192, R189 ;  /* 0x000000bdc0c07221 */ /* 0x000fe20000010000 */
[----:B------:R-:W-:Y:S01]  /*4a40*/  LOP3.LUT R221, R250, 0xff, RZ, 0xc0, !PT ;  /* 0x000000fffadd7812 */ /* 0x000fe200078ec0ff */
[----:B------:R-:W-:Y:S01]  /*4a50*/  HMMA.16816.F32 R160, R40, R168, R160 ;  /* 0x000000a828a0723c */ /* 0x000fe200000018a0 */
[----:B------:R-:W-:Y:S01]  /*4a60*/  MUFU.EX2 R200, R200 ;  /* 0x000000c800c87308 */ /* 0x000fe20000000800 */
[----:B------:R-:W-:Y:S01]  /*4a70*/  LOP3.LUT R203, R245, 0xff, RZ, 0xc0, !PT ;  /* 0x000000fff5cb7812 */ /* 0x000fe200078ec0ff */
[----:B------:R-:W-:Y:S01]  /*4a80*/  FADD.FTZ R196, R196, R197 ;  /* 0x000000c5c4c47221 */ /* 0x000fe20000010000 */
[----:B------:R-:W-:-:S02]  /*4a90*/  FADD.FTZ R195, R195, R192 ;  /* 0x000000c0c3c37221 */ /* 0x000fc40000010000 */
[----:B------:R-:W-:Y:S01]  /*4aa0*/  HMMA.16816.F32 R120, R124, R4, RZ ;  /* 0x000000047c78723c */ /* 0x000fe200000018ff */
[----:B------:R-:W-:Y:S02]  /*4ab0*/  FADD.FTZ R196, R199, R196 ;  /* 0x000000c4c7c47221 */ /* 0x000fe40000010000 */
[----:B------:R-:W4:Y:S03]  /*4ac0*/  MUFU.EX2 R247, R247 ;  /* 0x000000f700f77308 */ /* 0x000f260000000800 */
[C---:B------:R-:W-:Y:S01]  /*4ad0*/  HMMA.16816.F32 R36, R40.reuse, R32, R36 ;  /* 0x000000202824723c */ /* 0x040fe20000001824 */
[----:B------:R-:W-:Y:S02]  /*4ae0*/  LOP3.LUT R4, R250, 0xffff, RZ, 0xc0, !PT ;  /* 0x0000fffffa047812 */ /* 0x000fe400078ec0ff */
[----:B------:R-:W-:Y:S02]  /*4af0*/  SHF.R.U32.HI R5, RZ, 0x10, R250 ;  /* 0x00000010ff057819 */ /* 0x000fe400000116fa */
[----:B------:R-:W-:Y:S01]  /*4b00*/  MUFU.EX2 R222, R222 ;  /* 0x000000de00de7308 */ /* 0x000fe20000000800 */
[C---:B------:R-:W-:Y:S06]  /*4b10*/  HMMA.16816.F32 R52, R40.reuse, R28, R52 ;  /* 0x0000001c2834723c */ /* 0x040fec0000001834 */
[C---:B------:R-:W-:Y:S01]  /*4b20*/  HMMA.16816.F32 R68, R40.reuse, R24, R68 ;  /* 0x000000182844723c */ /* 0x040fe20000001844 */
[----:B------:R-:W5:Y:S05]  /*4b30*/  MUFU.EX2 R243, R243 ;  /* 0x000000f300f37308 */ /* 0x000f6a0000000800 */
[C---:B------:R-:W-:Y:S03]  /*4b40*/  HMMA.16816.F32 R84, R40.reuse, R20, R84 ;  /* 0x000000142854723c */ /* 0x040fe60000001854 */
[----:B------:R-:W-:Y:S03]  /*4b50*/  MUFU.EX2 R201, R223 ;  /* 0x000000df00c97308 */ /* 0x000fe60000000800 */
[C---:B------:R-:W-:Y:S05]  /*4b60*/  HMMA.16816.F32 R96, R40.reuse, R16, R96 ;  /* 0x000000102860723c */ /* 0x040fea0000001860 */
[----:B------:R-:W5:Y:S01]  /*4b70*/  MUFU.EX2 R220, R220 ;  /* 0x000000dc00dc7308 */ /* 0x000f620000000800 */
[C---:B-1----:R-:W-:Y:S06]  /*4b80*/  HMMA.16816.F32 R136, R40.reuse, R12, R136 ;  /* 0x0000000c2888723c */ /* 0x042fec0000001888 */
[C---:B--2---:R-:W-:Y:S06]  /*4b90*/  HMMA.16816.F32 R116, R40.reuse, R8, R116 ;  /* 0x000000082874723c */ /* 0x044fec0000001874 */
        /* <DEDUP_REMOVED lines=22> */
[----:B------:R-:W-:Y:S07]  /*4d00*/  HMMA.16816.F32 R124, R124, R6, RZ ;  /* 0x000000067c7c723c */ /* 0x000fee00000018ff */
[----:B------:R-:W-:-:S02]  /*4d10*/  SHF.R.U32.HI R6, RZ, 0x8, R4 ;  /* 0x00000008ff067819 */ /* 0x000fc40000011604 */
[----:B------:R-:W-:Y:S02]  /*4d20*/  SHF.R.U32.HI R7, RZ, 0x18, R250 ;  /* 0x00000018ff077819 */ /* 0x000fe400000116fa */
[----:B------:R-:W-:Y:S02]  /*4d30*/  LOP3.LUT R4, R5, 0xff, RZ, 0xc0, !PT ;  /* 0x000000ff05047812 */ /* 0x000fe400078ec0ff */
[----:B------:R-:W-:Y:S02]  /*4d40*/  PRMT R221, R221, 0x5410, R6 ;  /* 0x00005410dddd7816 */ /* 0x000fe40000000006 */
[----:B------:R-:W-:Y:S02]  /*4d50*/  LOP3.LUT R6, R245, 0xffff, RZ, 0xc0, !PT ;  /* 0x0000fffff5067812 */ /* 0x000fe400078ec0ff */
[----:B------:R-:W-:Y:S02]  /*4d60*/  SHF.R.U32.HI R5, RZ, 0x10, R245 ;  /* 0x00000010ff057819 */ /* 0x000fe400000116f5 */
[----:B------:R-:W-:-:S02]  /*4d70*/  PRMT R7, R4, 0x5410, R7 ;  /* 0x0000541004077816 */ /* 0x000fc40000000007 */
[----:B------:R-:W-:Y:S02]  /*4d80*/  SHF.R.U32.HI R6, RZ, 0x8, R6 ;  /* 0x00000008ff067819 */ /* 0x000fe40000011606 */
[----:B------:R-:W-:Y:S02]  /*4d90*/  SHF.R.U32.HI R4, RZ, 0x18, R245 ;  /* 0x00000018ff047819 */ /* 0x000fe400000116f5 */
[----:B------:R-:W-:Y:S02]  /*4da0*/  LOP3.LUT R5, R5, 0xff, RZ, 0xc0, !PT ;  /* 0x000000ff05057812 */ /* 0x000fe400078ec0ff */
[----:B------:R-:W-:Y:S02]  /*4db0*/  PRMT R203, R203, 0x5410, R6 ;  /* 0x00005410cbcb7816 */ /* 0x000fe40000000006 */
[----:B------:R-:W-:Y:S02]  /*4dc0*/  PRMT R5, R5, 0x5410, R4 ;  /* 0x0000541005057816 */ /* 0x000fe40000000004 */
[----:B------:R-:W-:-:S02]  /*4dd0*/  HSET2.LE.AND R6, R221, R224, PT ;  /* 0x000000e0dd067233 */ /* 0x000fc40003803000 */
[--C-:B------:R-:W-:Y:S02]  /*4de0*/  HSET2.LE.AND R7, R7, R224.reuse, PT ;  /* 0x000000e007077233 */ /* 0x100fe40003803000 */
[--C-:B------:R-:W-:Y:S02]  /*4df0*/  HSET2.LE.AND R4, R203, R224.reuse, PT ;  /* 0x000000e0cb047233 */ /* 0x100fe40003803000 */
[----:B------:R-:W-:Y:S02]  /*4e00*/  HSET2.LE.AND R5, R5, R224, PT ;  /* 0x000000e005057233 */ /* 0x000fe40003803000 */
[----:B---3--:R-:W-:Y:S02]  /*4e10*/  F2FP.F16.F32.PACK_AB R203, R249, R202 ;  /* 0x000000caf9cb723e */ /* 0x008fe400000000ff */
[----:B----4-:R-:W-:Y:S02]  /*4e20*/  F2FP.F16.F32.PACK_AB R224, R247, R200 ;  /* 0x000000c8f7e0723e */ /* 0x010fe400000000ff */
[----:B------:R-:W-:-:S02]  /*4e30*/  LOP3.LUT R6, R6, R203, RZ, 0xc0, !PT ;  /* 0x000000cb06067212 */ /* 0x000fc400078ec0ff */
[----:B------:R-:W-:Y:S02]  /*4e40*/  LOP3.LUT R7, R7, R224, RZ, 0xc0, !PT ;  /* 0x000000e007077212 */ /* 0x000fe400078ec0ff */
[----:B-----5:R-:W-:Y:S01]  /*4e50*/  F2FP.F16.F32.PACK_AB R203, R243, R222 ;  /* 0x000000def3cb723e */ /* 0x020fe200000000ff */
[----:B------:R-:W-:Y:S01]  /*4e60*/  FADD.FTZ R222, R222, R195 ;  /* 0x000000c3dede7221 */ /* 0x000fe20000010000 */
[----:B------:R-:W-:Y:S01]  /*4e70*/  F2FP.F16.F32.PACK_AB R224, R220, R201 ;  /* 0x000000c9dce0723e */ /* 0x000fe200000000ff */
[----:B------:R-:W-:Y:S01]  /*4e80*/  FADD.FTZ R201, R201, R196 ;  /* 0x000000c4c9c97221 */ /* 0x000fe20000010000 */
[----:B------:R-:W-:Y:S01]  /*4e90*/  LOP3.LUT R4, R4, R203, RZ, 0xc0, !PT ;  /* 0x000000cb04047212 */ /* 0x000fe200078ec0ff */
[----:B------:R-:W-:Y:S01]  /*4ea0*/  FADD.FTZ R243, R243, R222 ;  /* 0x000000def3f37221 */ /* 0x000fe20000010000 */
[----:B------:R-:W-:Y:S01]  /*4eb0*/  LOP3.LUT R5, R5, R224, RZ, 0xc0, !PT ;  /* 0x000000e005057212 */ /* 0x000fe200078ec0ff */
[----:B------:R-:W-:Y:S02]  /*4ec0*/  FADD.FTZ R201, R220, R201 ;  /* 0x000000c9dcc97221 */ /* 0x000fe40000010000 */
[----:B------:R-:W-:-:S02]  /*4ed0*/  FADD.FTZ R202, R202, R243 ;  /* 0x000000f3caca7221 */ /* 0x000fc40000010000 */
[----:B------:R-:W-:Y:S02]  /*4ee0*/  FADD.FTZ R200, R200, R201 ;  /* 0x000000c9c8c87221 */ /* 0x000fe40000010000 */
[----:B------:R-:W-:Y:S01]  /*4ef0*/  HMMA.16816.F32 R152, R4, R170, R152 ;  /* 0x000000aa0498723c */ /* 0x000fe20000001898 */
[----:B------:R-:W-:Y:S01]  /*4f00*/  FADD.FTZ R249, R249, R202 ;  /* 0x000000caf9f97221 */ /* 0x000fe20000010000 */
[----:B------:R-:W-:-:S04]  /*4f10*/  FADD.FTZ R247, R247, R200 ;  /* 0x000000c8f7f77221 */ /* 0x000fc80000010000 */
        /* <DEDUP_REMOVED lines=19> */
[----:B------:R-:W-:Y:S01]  /*5050*/  IMAD.WIDE.U32 R6, R0, -0x326172a9, RZ ;  /* 0xcd9e8d5700067825 */ /* 0x000fe200078e00ff */
[----:B------:R-:W-:Y:S01]  /*5060*/  ULDC UR4, c[0x0][0x2d0] ;  /* 0x0000b40000047ab9 */ /* 0x000fe20000000800 */
[----:B------:R-:W-:Y:S01]  /*5070*/  MOV R0, R3 ;  /* 0x0000000300007202 */ /* 0x000fe20000000f00 */
[----:B------:R-:W1:Y:S01]  /*5080*/  LDC.64 R224, c[0x0][0x250] ;  /* 0x00009400ffe07b82 */ /* 0x000e620000000a00 */
[----:B------:R-:W-:Y:S01]  /*5090*/  IMAD.WIDE.U32 R4, R177, -0x326172a9, RZ ;  /* 0xcd9e8d57b1047825 */ /* 0x000fe200078e00ff */
[----:B------:R-:W-:Y:S01]  /*50a0*/  ISETP.GE.AND P1, PT, R174, UR4, PT ;  /* 0x00000004ae007c0c */ /* 0x000fe2000bf26270 */
[----:B------:R-:W-:Y:S01]  /*50b0*/  STL.64 [R1+0x10], R6 ;  /* 0x0000100601007387 */ /* 0x000fe20000100a00 */
[-C--:B------:R-:W-:Y:S01]  /*50c0*/  LOP3.LUT R3, R7, R173.reuse, RZ, 0x3c, !PT ;  /* 0x000000ad07037212 */ /* 0x080fe200078e3cff */
[----:B------:R-:W-:Y:S01]  /*50d0*/  IMAD.MOV.U32 R167, RZ, RZ, R166 ;  /* 0x000000ffffa77224 */ /* 0x000fe200078e00a6 */
[----:B------:R-:W-:Y:S01]  /*50e0*/  LOP3.LUT R250, R5, R173, RZ, 0x3c, !PT ;  /* 0x000000ad05fa7212 */ /* 0x000fe200078e3cff */
[----:B------:R2:W-:Y:S01]  /*50f0*/  STL.64 [R1], R4 ;  /* 0x0000000401007387 */ /* 0x0005e20000100a00 */
[----:B------:R-:W-:Y:S01]  /*5100*/  LEA.HI.SX32 R245, R2, 0xfffffffe, 0x1b ;  /* 0xfffffffe02f57811 */ /* 0x000fe200078fdaff */
[----:B------:R-:W-:Y:S01]  /*5110*/  IMAD.MOV.U32 R2, RZ, RZ, R165 ;  /* 0x000000ffff027224 */ /* 0x000fe200078e00a5 */
[----:B------:R-:W-:Y:S01]  /*5120*/  MOV R169, R164 ;  /* 0x000000a400a97202 */ /* 0x000fe20000000f00 */
[----:B------:R-:W-:Y:S01]  /*5130*/  IMAD.WIDE.U32 R250, R250, -0x2daee0ad, RZ ;  /* 0xd2511f53fafa7825 */ /* 0x000fe200078e00ff */
[----:B------:R-:W-:Y:S01]  /*5140*/  PRMT R243, R176, 0x7054, R176 ;  /* 0x00007054b0f37816 */ /* 0x000fe200000000b0 */
[----:B------:R-:W-:Y:S01]  /*5150*/  ULDC UR5, c[0x0][0x2d0] ;  /* 0x0000b40000057ab9 */ /* 0x000fe20000000800 */
[----:B------:R-:W-:Y:S01]  /*5160*/  ULDC UR4, c[0x0][0x2ec] ;  /* 0x0000bb0000047ab9 */ /* 0x000fe20000000800 */
[----:B------:R-:W3:Y:S01]  /*5170*/  @!P1 LDC.64 R222, c[0x0][0x220] ;  /* 0x00008800ffde9b82 */ /* 0x000ee20000000a00 */
[----:B------:R-:W-:-:S07]  /*5180*/  ULDC.64 UR6, c[0x0][0x248] ;  /* 0x0000920000067ab9 */ /* 0x000fce0000000a00 */
[----:B------:R-:W4:Y:S01]  /*5190*/  @!P1 LDC.64 R220, c[0x0][0x220] ;  /* 0x00008800ffdc9b82 */ /* 0x000f220000000a00 */
[----:B--2---:R-:W-:-:S05]  /*51a0*/  IMAD.WIDE.U32 R4, R172, -0x2daee0ad, RZ ;  /* 0xd2511f53ac047825 */ /* 0x004fca00078e00ff */
[----:B------:R2:W-:Y:S02]  /*51b0*/  STL.64 [R1+0x18], R4 ;  /* 0x0000180401007387 */ /* 0x0005e40000100a00 */
[----:B--2---:R-:W-:-:S05]  /*51c0*/  IMAD.WIDE.U32 R4, R3, -0x2daee0ad, RZ ;  /* 0xd2511f5303047825 */ /* 0x004fca00078e00ff */
[----:B------:R2:W-:Y:S01]  /*51d0*/  STL.64 [R1+0x8], R4 ;  /* 0x0000080401007387 */ /* 0x0005e20000100a00 */
[----:B-1-34-:R-:W-:Y:S05]  /*51e0*/  BRA `(.L_x_1679) ;  /* 0x0000000000b07947 */ /* 0x01afea0003800000 */
.L_x_1681:
[----:B------:R1:W-:Y:S01]  /*51f0*/  @P1 STS.128 [R231+0x8000], RZ ;  /* 0x008000ffe7001388 */ /* 0x0003e20000000c00 */
[----:B------:R-:W2:Y:S01]  /*5200*/  @!P1 LDC.64 R176, c[0x0][0x218] ;  /* 0x00008600ffb09b82 */ /* 0x000ea20000000a00 */
[----:B------:R-:W-:Y:S04]  /*5210*/  VIADD R166, R245, 0xffffffff ;  /* 0xfffffffff5a67836 */ /* 0x000fe80000000000 */
[----:B------:R-:W-:Y:S01]  /*5220*/  IMAD.WIDE.U32 R182, R166, UR6, RZ ;  /* 0x00000006a6b67c25 */ /* 0x000fe2000f8e00ff */
[----:B------:R-:W-:Y:S02]  /*5230*/  SHF.R.S32.HI R181, RZ, 0x1f, R166 ;  /* 0x0000001fffb57819 */ /* 0x000fe400000114a6 */
[----:B------:R-:W3:Y:S01]  /*5240*/  @!P0 LDC.64 R174, c[0x0][0x218] ;  /* 0x00008600ffae8b82 */ /* 0x000ee20000000a00 */
[----:B------:R-:W-:Y:S02]  /*5250*/  LEA R179, P2, R182, R236, 0x5 ;  /* 0x000000ecb6b37211 */ /* 0x000fe400078428ff */
[----:B------:R-:W-:Y:S02]  /*5260*/  IMAD R181, R181, UR6, RZ ;  /* 0x00000006b5b57c24 */ /* 0x000fe4000f8e02ff */
[----:B------:R-:W-:Y:S02]  /*5270*/  IADD3 R3, P5, R228, R179, RZ ;  /* 0x000000b3e4037210 */ /* 0x000fe40007fbe0ff */
[----:B------:R-:W-:Y:S01]  /*5280*/  IMAD R181, R166, UR7, R181 ;  /* 0x00000007a6b57c24 */ /* 0x000fe2000f8e02b5 */
[----:B------:R-:W4:Y:S03]  /*5290*/  @!P1 LDC.64 R172, c[0x0][0x218] ;  /* 0x00008600ffac9b82 */ /* 0x000f260000000a00 */
[----:B------:R-:W-:Y:S05]  /*52a0*/  IMAD.IADD R181, R183, 0x1, R181 ;  /* 0x00000001b7b57824 */ /* 0x000fea00078e02b5 */
[----:B------:R-:W5:Y:S01]  /*52b0*/  @!P0 LDC.64 R164, c[0x0][0x218] ;  /* 0x00008600ffa48b82 */ /* 0x000f620000000a00 */
[----:B------:R-:W-:Y:S02]  /*52c0*/  LEA.HI.X R166, R182, R239, R181, 0x5, P2 ;  /* 0x000000efb6a67211 */ /* 0x000fe400010f2cb5 */
[----:B-----5:R-:W-:Y:S02]  /*52d0*/  @!P0 LEA R164, P2, R3, R164, 0x1 ;  /* 0x000000a403a48211 */ /* 0x020fe400078408ff */
[C---:B--2---:R-:W-:Y:S02]  /*52e0*/  @!P1 LEA R176, P6, R179.reuse, R176, 0x1 ;  /* 0x000000b0b3b09211 */ /* 0x044fe400078c08ff */
[C---:B---3--:R-:W-:Y:S02]  /*52f0*/  @!P0 LEA R174, P3, R179.reuse, R174, 0x1 ;  /* 0x000000aeb3ae8211 */ /* 0x048fe400078608ff */
[C-C-:B------:R-:W-:Y:S02]  /*5300*/  @!P1 LEA.HI.X R177, R179.reuse, R177, R166.reuse, 0x1, P6 ;  /* 0x000000b1b3b19211 */ /* 0x140fe400030f0ca6 */
[--C-:B------:R-:W-:Y:S02]  /*5310*/  @!P0 LEA.HI.X R175, R179, R175, R166.reuse, 0x1, P3 ;  /* 0x000000afb3af8211 */ /* 0x100fe400018f0ca6 */
[----:B----4-:R-:W-:Y:S01]  /*5320*/  @!P1 LEA R178, P4, R3, R172, 0x1 ;  /* 0x000000ac03b29211 */ /* 0x010fe200078808ff */
[----:B------:R-:W-:Y:S01]  /*5330*/  @!PT LDS RZ, [RZ] ;  /* 0x00000000fffff984 */ /* 0x000fe20000000800 */
[----:B------:R-:W-:Y:S01]  /*5340*/  @!PT LDS RZ, [RZ] ;  /* 0x00000000fffff984 */ /* 0x000fe20000000800 */
[----:B------:R-:W-:Y:S01]  /*5350*/  @!PT LDS RZ, [RZ] ;  /* 0x00000000fffff984 */ /* 0x000fe20000000800 */
[----:B------:R1:W-:Y:S01]  /*5360*/  @!P1 LDGSTS.E.BYPASS.LTC128B.128 [R231+0x8000], desc[UR8][R176.64] ;  /* 0x08000000b0e79fae */ /* 0x0003e2000b901d48 */
[----:B------:R-:W-:Y:S03]  /*5370*/  IMAD.X R172, R227, 0x1, R166, P5 ;  /* 0x00000001e3ac7824 */ /* 0x000fe600028e06a6 */
[----:B------:R1:W-:Y:S02]  /*5380*/  @P0 STS.128 [R231+0x9000], RZ ;  /* 0x009000ffe7000388 */ /* 0x0003e40000000c00 */
[C-C-:B------:R-:W-:Y:S02]  /*5390*/  @!P1 LEA.HI.X R179, R3.reuse, R173, R172.reuse, 0x1, P4 ;  /* 0x000000ad03b39211 */ /* 0x140fe400020f0cac */
        /* <DEDUP_REMOVED lines=17> */
.L_x_1679:
[----:B------:R-:W-:Y:S01]  /*54b0*/  ISETP.GE.AND P0, PT, R232, UR5, PT ;  /* 0x00000005e8007c0c */ /* 0x000fe2000bf06270 */
[----:B------:R-:W-:Y:S04]  /*54c0*/  DEPBAR.LE SB0, 0x0 ;  /* 0x000080000000791a */ /* 0x000fe80000000000 */
[----:B------:R-:W-:Y:S01]  /*54d0*/  BAR.SYNC.DEFER_BLOCKING 0x0 ;  /* 0x0000000000007b1d */ /* 0x000fe20000010000 */
[----:B------:R-:W-:Y:S01]  /*54e0*/  SHF.R.S32.HI R3, RZ, 0x1f, R245 ;  /* 0x0000001fff037819 */ /* 0x000fe200000114f5 */
[-C--:B------:R-:W-:Y:S04]  /*54f0*/  IMAD.WIDE.U32 R6, R245, R224.reuse, RZ ;  /* 0x000000e0f5067225 */ /* 0x080fe800078e00ff */
[----:B------:R-:W-:Y:S01]  /*5500*/  IMAD R166, R3, R224, RZ ;  /* 0x000000e003a67224 */ /* 0x000fe200078e02ff */
[----:B------:R-:W-:Y:S03]  /*5510*/  LEA R168, P2, R6, R234, 0x5 ;  /* 0x000000ea06a87211 */ /* 0x000fe600078428ff */
[----:B------:R-:W-:Y:S01]  /*5520*/  IMAD R166, R245, R225, R166 ;  /* 0x000000e1f5a67224 */ /* 0x000fe200078e02a6 */
[----:B------:R-:W-:Y:S03]  /*5530*/  LEA R3, P5, R224, R168, 0x4 ;  /* 0x000000a8e0037211 */ /* 0x000fe600078a20ff */
[----:B------:R-:W-:Y:S01]  /*5540*/  IMAD.IADD R166, R7, 0x1, R166 ;  /* 0x0000000107a67824 */ /* 0x000fe200078e02a6 */
[C---:B------:R-:W-:Y:S04]  /*5550*/  @!P1 LEA R10, P4, R3.reuse, R220, 0x1 ;  /* 0x000000dc030a9211 */ /* 0x040fe800078808ff */
[----:B------:R-:W-:Y:S02]  /*5560*/  LEA.HI.X R166, R6, R226, R166, 0x5, P2 ;  /* 0x000000e206a67211 */ /* 0x000fe400010f2ca6 */
[----:B------:R-:W-:Y:S02]  /*5570*/  @!P1 LEA R6, P6, R168, R222, 0x1 ;  /* 0x000000dea8069211 */ /* 0x000fe400078c08ff */
[----:B------:R-:W-:Y:S01]  /*5580*/  LEA.HI.X R170, R224, R166, R225, 0x4, P5 ;  /* 0x000000a6e0aa7211 */ /* 0x000fe200028f24e1 */
[----:B------:R-:W1:Y:S01]  /*5590*/  @!P0 LDC.64 R202, c[0x0][0x220] ;  /* 0x00008800ffca8b82 */ /* 0x000e620000000a00 */
[C---:B------:R-:W-:Y:S01]  /*55a0*/  @!P1 LEA.HI.X R7, R168.reuse, R223, R166, 0x1, P6 ;  /* 0x000000dfa8079211 */ /* 0x040fe200030f0ca6 */
[----:B------:R-:W-:Y:S01]  /*55b0*/  @P1 STS.128 [R231+0xa000], RZ ;  /* 0x00a000ffe7001388 */ /* 0x000fe20000000c00 */
[--C-:B------:R-:W-:Y:S02]  /*55c0*/  @!P1 LEA.HI.X R11, R3, R221, R170.reuse, 0x1, P4 ;  /* 0x000000dd030b9211 */ /* 0x100fe400020f0caa */
[----:B------:R-:W-:Y:S01]  /*55d0*/  ISETP.GT.AND P5, PT, R245, RZ, PT ;  /* 0x000000fff500720c */ /* 0x000fe20003fa4270 */
[----:B------:R-:W-:Y:S01]  /*55e0*/  @!PT LDS RZ, [RZ] ;  /* 0x00000000fffff984 */ /* 0x000fe20000000800 */
[----:B------:R-:W-:Y:S01]  /*55f0*/  @!PT LDS RZ, [RZ] ;  /* 0x00000000fffff984 */ /* 0x000fe20000000800 */
[----:B------:R-:W-:Y:S01]  /*5600*/  @!PT LDS RZ, [RZ] ;  /* 0x00000000fffff984 */ /* 0x000fe20000000800 */
[----:B------:R-:W-:Y:S02]  /*5610*/  @!P1 LDGSTS.E.BYPASS.LTC128B.128 [R231+0xa000], desc[UR8][R6.64] ;  /* 0x0a00000006e79fae */ /* 0x000fe4000b901d48 */
[----:B------:R-:W3:Y:S01]  /*5620*/  @!P0 LDC.64 R164, c[0x0][0x220] ;  /* 0x00008800ffa48b82 */ /* 0x000ee20000000a00 */
[----:B------:R-:W-:Y:S01]  /*5630*/  P2R R246, PR, RZ, 0x20 ;  /* 0x00000020fff67803 */ /* 0x000fe20000000000 */
[----:B------:R-:W-:Y:S01]  /*5640*/  @P0 STS.128 [R231+0xb000], RZ ;  /* 0x00b000ffe7000388 */ /* 0x000fe20000000c00 */
[C---:B---3--:R-:W-:Y:S02]  /*5650*/  @!P0 LEA R164, P2, R3.reuse, R164, 0x1 ;  /* 0x000000a403a48211 */ /* 0x048fe400078408ff */
[C---:B-1----:R-:W-:Y:S02]  /*5660*/  @!P0 LEA R202, P3, R168.reuse, R202, 0x1 ;  /* 0x000000caa8ca8211 */ /* 0x042fe400078608ff */
[----:B------:R-:W-:Y:S02]  /*5670*/  @!P0 LEA.HI.X R165, R3, R165, R170, 0x1, P2 ;  /* 0x000000a503a58211 */ /* 0x000fe400010f0caa */
[----:B------:R-:W-:Y:S05]  /*5680*/  @!P0 LEA.HI.X R203, R168, R203, R166, 0x1, P3 ;  /* 0x000000cba8cb8211 */ /* 0x000fea00018f0ca6 */
        /* <DEDUP_REMOVED lines=15> */
[----:B------:R-:W2:Y:S04]  /*5780*/  LDSM.16.M88.4 R176, [R217+0x8000] ;  /* 0x00800000d9b0783b */ /* 0x000ea80000000200 */
[----:B------:R-:W3:Y:S04]  /*5790*/  LDSM.16.M88.4 R180, [R218+0x2000] ;  /* 0x00200000dab4783b */ /* 0x000ee80000000200 */
[----:B------:R-:W5:Y:S04]  /*57a0*/  LDSM.16.M88.4 R184, [R217+0x8800] ;  /* 0x00880000d9b8783b */ /* 0x000f680000000200 */
[----:B------:R-:W0:Y:S04]  /*57b0*/  LDGDEPBAR ;  /* 0x00000000000079af */ /* 0x000e280000000000 */
[----:B------:R-:W-:Y:S04]  /*57c0*/  LDSM.16.M88.4 R188, [R216] ;  /* 0x00000000d8bc783b */ /* 0x000fe80000000200 */
[----:B------:R-:W4:Y:S04]  /*57d0*/  LDSM.16.M88.4 R192, [R215] ;  /* 0x00000000d7c0783b */ /* 0x000f280000000200 */
[----:B------:R-:W4:Y:S04]  /*57e0*/  LDSM.16.M88.4 R196, [R216+0x2000] ;  /* 0x00200000d8c4783b */ /* 0x000f280000000200 */
[----:B-1----:R-:W1:Y:S01]  /*57f0*/  LDSM.16.M88.4 R200, [R207] ;  /* 0x00000000cfc8783b */ /* 0x002e620000000200 */
[-C--:B--2---:R-:W-:Y:S06]  /*5800*/  HMMA.16816.F32 R4, R172, R176.reuse, RZ ;  /* 0x000000b0ac04723c */ /* 0x084fec00000018ff */
[C---:B---3--:R-:W-:Y:S06]  /*5810*/  HMMA.16816.F32 R8, R180.reuse, R176, RZ ;  /* 0x000000b0b408723c */ /* 0x048fec00000018ff */
[-C--:B------:R-:W-:Y:S06]  /*5820*/  HMMA.16816.F32 R12, R180, R178.reuse, RZ ;  /* 0x000000b2b40c723c */ /* 0x080fec00000018ff */
[C---:B------:R-:W-:Y:S01]  /*5830*/  HMMA.16816.F32 R16, R172.reuse, R178, RZ ;  /* 0x000000b2ac10723c */ /* 0x040fe200000018ff */
[----:B------:R-:W-:Y:S05]  /*5840*/  LDSM.16.M88.4 R176, [R211+0x8000] ;  /* 0x00800000d3b0783b */ /* 0x000fea0000000200 */
[-C--:B-----5:R-:W-:Y:S06]  /*5850*/  HMMA.16816.F32 R20, R172, R184.reuse, RZ ;  /* 0x000000b8ac14723c */ /* 0x0a0fec00000018ff */
[C---:B------:R-:W-:Y:S06]  /*5860*/  HMMA.16816.F32 R24, R180.reuse, R184, RZ ;  /* 0x000000b8b418723c */ /* 0x040fec00000018ff */
[-C--:B------:R-:W-:Y:S01]  /*5870*/  HMMA.16816.F32 R28, R180, R186.reuse, RZ ;  /* 0x000000bab41c723c */ /* 0x080fe200000018ff */
[----:B------:R-:W-:Y:S05]  /*5880*/  LDSM.16.M88.4 R180, [R214+0x2000] ;  /* 0x00200000d6b4783b */ /* 0x000fea0000000200 */
[----:B------:R-:W-:Y:S01]  /*5890*/  HMMA.16816.F32 R32, R172, R186, RZ ;  /* 0x000000baac20723c */ /* 0x000fe200000018ff */
[----:B------:R-:W2:Y:S04]  /*58a0*/  LDSM.16.M88.4 R172, [R214] ;  /* 0x00000000d6ac783b */ /* 0x000ea80000000200 */
[----:B------:R-:W3:Y:S01]  /*58b0*/  LDSM.16.M88.4 R184, [R211+0x8800] ;  /* 0x00880000d3b8783b */ /* 0x000ee20000000200 */
[-C--:B----4-:R-:W-:Y:S06]  /*58c0*/  HMMA.16816.F32 R4, R188, R192.reuse, R4 ;  /* 0x000000c0bc04723c */ /* 0x090fec0000001804 */
[C---:B------:R-:W-:Y:S06]  /*58d0*/  HMMA.16816.F32 R8, R196.reuse, R192, R8 ;  /* 0x000000c0c408723c */ /* 0x040fec0000001808 */
[-C--:B------:R-:W-:Y:S06]  /*58e0*/  HMMA.16816.F32 R12, R196, R194.reuse, R12 ;  /* 0x000000c2c40c723c */ /* 0x080fec000000180c */
[C---:B------:R-:W-:Y:S01]  /*58f0*/  HMMA.16816.F32 R16, R188.reuse, R194, R16 ;  /* 0x000000c2bc10723c */ /* 0x040fe20000001810 */
[----:B------:R-:W-:Y:S05]  /*5900*/  LDSM.16.M88.4 R192, [R213] ;  /* 0x00000000d5c0783b */ /* 0x000fea0000000200 */
[-C--:B-1----:R-:W-:Y:S06]  /*5910*/  HMMA.16816.F32 R20, R188, R200.reuse, R20 ;  /* 0x000000c8bc14723c */ /* 0x082fec0000001814 */
[C---:B------:R-:W-:Y:S06]  /*5920*/  HMMA.16816.F32 R24, R196.reuse, R200, R24 ;  /* 0x000000c8c418723c */ /* 0x040fec0000001818 */
[-C--:B------:R-:W-:Y:S01]  /*5930*/  HMMA.16816.F32 R28, R196, R202.reuse, R28 ;  /* 0x000000cac41c723c */ /* 0x080fe2000000181c */
[----:B------:R-:W1:Y:S05]  /*5940*/  LDSM.16.M88.4 R196, [R206] ;  /* 0x00000000cec4783b */ /* 0x000e6a0000000200 */
[----:B------:R-:W-:Y:S01]  /*5950*/  HMMA.16816.F32 R32, R188, R202, R32 ;  /* 0x000000cabc20723c */ /* 0x000fe20000001820 */
[----:B------:R-:W4:Y:S04]  /*5960*/  LDSM.16.M88.4 R188, [R213+0x2000] ;  /* 0x00200000d5bc783b */ /* 0x000f280000000200 */
[----:B------:R-:W-:Y:S01]  /*5970*/  LDSM.16.M88.4 R200, [R217+0x9000] ;  /* 0x00900000d9c8783b */ /* 0x000fe20000000200 */
[-C--:B--2---:R-:W-:Y:S06]  /*5980*/  HMMA.16816.F32 R4, R172, R176.reuse, R4 ;  /* 0x000000b0ac04723c */ /* 0x084fec0000001804 */
[C---:B------:R-:W-:Y:S06]  /*5990*/  HMMA.16816.F32 R8, R180.reuse, R176, R8 ;  /* 0x000000b0b408723c */ /* 0x040fec0000001808 */
[-C--:B------:R-:W-:Y:S06]  /*59a0*/  HMMA.16816.F32 R12, R180, R178.reuse, R12 ;  /* 0x000000b2b40c723c */ /* 0x080fec000000180c */
[C---:B------:R-:W-:Y:S01]  /*59b0*/  HMMA.16816.F32 R16, R172.reuse, R178, R16 ;  /* 0x000000b2ac10723c */ /* 0x040fe20000001810 */
[----:B------:R-:W2:Y:S05]  /*59c0*/  LDSM.16.M88.4 R176, [R206+0x800] ;  /* 0x00080000ceb0783b */ /* 0x000eaa0000000200 */
[-C--:B---3--:R-:W-:Y:S06]  /*59d0*/  HMMA.16816.F32 R20, R172, R184.reuse, R20 ;  /* 0x000000b8ac14723c */ /* 0x088fec0000001814 */
[C---:B------:R-:W-:Y:S06]  /*59e0*/  HMMA.16816.F32 R24, R180.reuse, R184, R24 ;  /* 0x000000b8b418723c */ /* 0x040fec0000001818 */
[-C--:B------:R-:W-:Y:S01]  /*59f0*/  HMMA.16816.F32 R28, R180, R186.reuse, R28 ;  /* 0x000000bab41c723c */ /* 0x080fe2000000181c */
[----:B------:R-:W3:Y:S05]  /*5a00*/  LDSM.16.M88.4 R180, [R218+0x4000] ;  /* 0x00400000dab4783b */ /* 0x000eea0000000200 */
[----:B------:R-:W-:Y:S01]  /*5a10*/  HMMA.16816.F32 R32, R172, R186, R32 ;  /* 0x000000baac20723c */ /* 0x000fe20000001820 */
[----:B------:R-:W5:Y:S04]  /*5a20*/  LDSM.16.M88.4 R172, [R218+0x6000] ;  /* 0x00600000daac783b */ /* 0x000f680000000200 */
[----:B------:R-:W5:Y:S01]  /*5a30*/  LDSM.16.M88.4 R184, [R217+0x9800] ;  /* 0x00980000d9b8783b */ /* 0x000f620000000200 */
[-C--:B-1----:R-:W-:Y:S06]  /*5a40*/  HMMA.16816.F32 R4, R192, R196.reuse, R4 ;  /* 0x000000c4c004723c */ /* 0x082fec0000001804 */
[C---:B----4-:R-:W-:Y:S06]  /*5a50*/  HMMA.16816.F32 R8, R188.reuse, R196, R8 ;  /* 0x000000c4bc08723c */ /* 0x050fec0000001808 */
[-C--:B------:R-:W-:Y:S06]  /*5a60*/  HMMA.16816.F32 R12, R188, R198.reuse, R12 ;  /* 0x000000c6bc0c723c */ /* 0x080fec000000180c */
[C---:B------:R-:W-:Y:S01]  /*5a70*/  HMMA.16816.F32 R16, R192.reuse, R198, R16 ;  /* 0x000000c6c010723c */ /* 0x040fe20000001810 */
[----:B------:R-:W-:Y:S05]  /*5a80*/  LDSM.16.M88.4 R196, [R204] ;  /* 0x00000000ccc4783b */ /* 0x000fea0000000200 */
[-C--:B--2---:R-:W-:Y:S06]  /*5a90*/  HMMA.16816.F32 R20, R192, R176.reuse, R20 ;  /* 0x000000b0c014723c */ /* 0x084fec0000001814 */
[C---:B------:R-:W-:Y:S06]  /*5aa0*/  HMMA.16816.F32 R24, R188.reuse, R176, R24 ;  /* 0x000000b0bc18723c */ /* 0x040fec0000001818 */
[-C--:B------:R-:W-:Y:S01]  /*5ab0*/  HMMA.16816.F32 R28, R188, R178.reuse, R28 ;  /* 0x000000b2bc1c723c */ /* 0x080fe2000000181c */
[----:B------:R-:W-:Y:S05]  /*5ac0*/  LDSM.16.M88.4 R188, [R205] ;  /* 0x00000000cdbc783b */ /* 0x000fea0000000200 */
[----:B------:R-:W-:Y:S01]  /*5ad0*/  HMMA.16816.F32 R32, R192, R178, R32 ;  /* 0x000000b2c020723c */ /* 0x000fe20000001820 */
[----:B------:R-:W1:Y:S04]  /*5ae0*/  LDSM.16.M88.4 R176, [R216+0x4000] ;  /* 0x00400000d8b0783b */ /* 0x000e680000000200 */
[----:B------:R-:W2:Y:S01]  /*5af0*/  LDSM.16.M88.4 R192, [R216+0x6000] ;  /* 0x00600000d8c0783b */ /* 0x000ea20000000200 */
[-C--:B---3--:R-:W-:Y:S06]  /*5b00*/  HMMA.16816.F32 R4, R180, R200.reuse, R4 ;  /* 0x000000c8b404723c */ /* 0x088fec0000001804 */
        /* <DEDUP_REMOVED lines=11> */
[-C--:B-1----:R-:W-:Y:S06]  /*5bc0*/  HMMA.16816.F32 R4, R176, R188.reuse, R4 ;  /* 0x000000bcb004723c */ /* 0x082fec0000001804 */
[C---:B--2---:R-:W-:Y:S06]  /*5bd0*/  HMMA.16816.F32 R8, R192.reuse, R188, R8 ;  /* 0x000000bcc008723c */ /* 0x044fec0000001808 */
[-C--:B------:R-:W-:Y:S06]  /*5be0*/  HMMA.16816.F32 R12, R192, R190.reuse, R12 ;  /* 0x000000bec00c723c */ /* 0x080fec000000180c */
[C---:B------:R-:W-:Y:S01]  /*5bf0*/  HMMA.16816.F32 R16, R176.reuse, R190, R16 ;  /* 0x000000beb010723c */ /* 0x040fe20000001810 */
[----:B------:R-:W1:Y:S05]  /*5c00*/  LDSM.16.M88.4 R188, [R211+0x9800] ;  /* 0x00980000d3bc783b */ /* 0x000e6a0000000200 */
[-C--:B------:R-:W-:Y:S06]  /*5c10*/  HMMA.16816.F32 R20, R176, R196.reuse, R20 ;  /* 0x000000c4b014723c */ /* 0x080fec0000001814 */
[C---:B------:R-:W-:Y:S06]  /*5c20*/  HMMA.16816.F32 R24, R192.reuse, R196, R24 ;  /* 0x000000c4c018723c */ /* 0x040fec0000001818 */
[-C--:B------:R-:W-:Y:S01]  /*5c30*/  HMMA.16816.F32 R28, R192, R198.reuse, R28 ;  /* 0x000000c6c01c723c */ /* 0x080fe2000000181c */
[----:B------:R-:W2:Y:S05]  /*5c40*/  LDSM.16.M88.4 R192, [R213+0x4000] ;  /* 0x00400000d5c0783b */ /* 0x000eaa0000000200 */
[----:B------:R-:W-:Y:S01]  /*5c50*/  HMMA.16816.F32 R32, R176, R198, R32 ;  /* 0x000000c6b020723c */ /* 0x000fe20000001820 */
[----:B------:R-:W5:Y:S04]  /*5c60*/  LDSM.16.M88.4 R176, [R213+0x6000] ;  /* 0x00600000d5b0783b */ /* 0x000f680000000200 */
[----:B------:R-:W5:Y:S01]  /*5c70*/  LDSM.16.M88.4 R196, [R206+0x1800] ;  /* 0x00180000cec4783b */ /* 0x000f620000000200 */
[-C--:B---3--:R-:W-:Y:S01]  /*5c80*/  HMMA.16816.F32 R4, R172, R180.reuse, R4 ;  /* 0x000000b4ac04723c */ /* 0x088fe20000001804 */
[----:B------:R-:W-:Y:S04]  /*5c90*/  DEPBAR.LE SB0, 0x0 ;  /* 0x000080000000791a */ /* 0x000fe80000000000 */
[----:B------:R-:W-:Y:S01]  /*5ca0*/  BAR.SYNC.DEFER_BLOCKING 0x0 ;  /* 0x0000000000007b1d */ /* 0x000fe20000010000 */
[C---:B----4-:R-:W-:Y:S06]  /*5cb0*/  HMMA.16816.F32 R8, R184.reuse, R180, R8 ;  /* 0x000000b4b808723c */ /* 0x050fec0000001808 */
[-C--:B------:R-:W-:Y:S06]  /*5cc0*/  HMMA.16816.F32 R12, R184, R182.reuse, R12 ;  /* 0x000000b6b80c723c */ /* 0x080fec000000180c */
[C---:B------:R-:W-:Y:S06]  /*5cd0*/  HMMA.16816.F32 R16, R172.reuse, R182, R16 ;  /* 0x000000b6ac10723c */ /* 0x040fec0000001810 */
[-C--:B-1----:R-:W-:Y:S06]  /*5ce0*/  HMMA.16816.F32 R20, R172, R188.reuse, R20 ;  /* 0x000000bcac14723c */ /* 0x082fec0000001814 */
[C---:B------:R-:W-:Y:S06]  /*5cf0*/  HMMA.16816.F32 R24, R184.reuse, R188, R24 ;  /* 0x000000bcb818723c */ /* 0x040fec0000001818 */
[-C--:B------:R-:W-:Y:S06]  /*5d00*/  HMMA.16816.F32 R28, R184, R190.reuse, R28 ;  /* 0x000000beb81c723c */ /* 0x080fec000000181c */
[----:B------:R-:W-:Y:S06]  /*5d10*/  HMMA.16816.F32 R32, R172, R190, R32 ;  /* 0x000000beac20723c */ /* 0x000fec0000001820 */
[-C--:B--2---:R-:W-:Y:S06]  /*5d20*/  HMMA.16816.F32 R4, R192, R200.reuse, R4 ;  /* 0x000000c8c004723c */ /* 0x084fec0000001804 */
[C---:B-----5:R-:W-:Y:S06]  /*5d30*/  HMMA.16816.F32 R8, R176.reuse, R200, R8 ;  /* 0x000000c8b008723c */ /* 0x060fec0000001808 */
[-C--:B------:R-:W-:Y:S06]  /*5d40*/  HMMA.16816.F32 R12, R176, R202.reuse, R12 ;  /* 0x000000cab00c723c */ /* 0x080fec000000180c */
[C---:B------:R-:W-:Y:S06]  /*5d50*/  HMMA.16816.F32 R16, R192.reuse, R202, R16 ;  /* 0x000000cac010723c */ /* 0x040fec0000001810 */
[----:B------:R-:W-:Y:S01]  /*5d60*/  FMNMX.FTZ R164, R4, R167, !PT ;  /* 0x000000a704a47209 */ /* 0x000fe20007810000 */
[-C--:B------:R-:W-:Y:S04]  /*5d70*/  HMMA.16816.F32 R20, R192, R196.reuse, R20 ;  /* 0x000000c4c014723c */ /* 0x080fe80000001814 */
        /* <DEDUP_REMOVED lines=19> */
.L_x_1680:
[----:B-1----:R-:W-:Y:S01]  /*5eb0*/  FMNMX.FTZ R164, R8, R169, !PT ;  /* 0x000000a908a47209 */ /* 0x002fe20007810000 */
[----:B------:R-:W2:Y:S01]  /*5ec0*/  LDL.64 R186, [R1+0x18] ;  /* 0x0000180001ba7983 */ /* 0x000ea20000100a00 */
[C---:B------:R-:W-:Y:S02]  /*5ed0*/  IADD3 R175, R240.reuse, -0x61c88647, RZ ;  /* 0x9e3779b9f0af7810 */ /* 0x040fe40007ffe0ff */
[----:B------:R-:W-:Y:S02]  /*5ee0*/  IADD3 R177, R240, 0x3c6ef372, RZ ;  /* 0x3c6ef372f0b17810 */ /* 0x000fe40007ffe0ff */
[----:B------:R-:W-:Y:S01]  /*5ef0*/  ISETP.NE.AND P2, PT, R246, RZ, PT ;  /* 0x000000fff600720c */ /* 0x000fe20003f45270 */
[----:B------:R-:W3:Y:S06]  /*5f00*/  LDL.64 R188, [R1+0x8] ;  /* 0x0000080001bc7983 */ /* 0x000eec0000100a00 */
[----:B------:R-:W4:Y:S06]  /*5f10*/  LDL.64 R184, [R1] ;  /* 0x0000000001b87983 */ /* 0x000f2c0000100a00 */
[----:B------:R-:W5:Y:S06]  /*5f20*/  LDL.64 R182, [R1+0x10] ;  /* 0x0000100001b67983 */ /* 0x000f6c0000100a00 */
[----:B------:R-:W1:Y:S08]  /*5f30*/  SHFL.BFLY PT, R165, R170, 0x2, 0x1f ;  /* 0x0c401f00aaa57f89 */ /* 0x000e7000000e0000 */
[----:B------:R-:W1:Y:S02]  /*5f40*/  SHFL.BFLY PT, R3, R168, 0x2, 0x1f ;  /* 0x0c401f00a8037f89 */ /* 0x000e6400000e0000 */
[----:B-1----:R-:W-:Y:S02]  /*5f50*/  FMNMX.FTZ R173, R170, R165, !PT ;  /* 0x000000a5aaad7209 */ /* 0x002fe40007810000 */
[----:B------:R-:W-:Y:S04]  /*5f60*/  FMNMX.FTZ R174, R168, R3, !PT ;  /* 0x00000003a8ae7209 */ /* 0x000fe80007810000 */
[----:B------:R-:W1:Y:S01]  /*5f70*/  SHFL.BFLY PT, R166, R173, 0x1, 0x1f ;  /* 0x0c201f00ada67f89 */ /* 0x000e6200000e0000 */
[----:B------:R-:W-:Y:S07]  /*5f80*/  FMNMX.FTZ R3, R9, R164, !PT ;  /* 0x000000a409037209 */ /* 0x000fee0007810000 */
[----:B------:R-:W1:Y:S01]  /*5f90*/  SHFL.BFLY PT, R165, R174, 0x1, 0x1f ;  /* 0x0c201f00aea57f89 */ /* 0x000e6200000e0000 */
[----:B------:R-:W-:Y:S02]  /*5fa0*/  FMNMX.FTZ R164, R12, R3, !PT ;  /* 0x000000030ca47209 */ /* 0x000fe40007810000 */
[----:B------:R-:W-:Y:S02]  /*5fb0*/  IADD3 R3, R241, -0x4498517b, RZ ;  /* 0xbb67ae85f1037810 */ /* 0x000fe40007ffe0ff */
[----:B------:R-:W-:Y:S02]  /*5fc0*/  FMNMX.FTZ R179, R13, R164, !PT ;  /* 0x000000a40db37209 */ /* 0x000fe40007810000 */
[----:B------:R-:W-:Y:S02]  /*5fd0*/  FMNMX.FTZ R164, R10, R0, !PT ;  /* 0x000000000aa47209 */ /* 0x000fe40007810000 */
[----:B------:R-:W-:Y:S02]  /*5fe0*/  FMNMX.FTZ R168, R24, R179, !PT ;  /* 0x000000b318a87209 */ /* 0x000fe40007810000 */
[----:B-1----:R-:W-:Y:S02]  /*5ff0*/  FMNMX.FTZ R166, R173, R166, !PT ;  /* 0x000000a6ada67209 */ /* 0x002fe40007810000 */
[----:B------:R-:W-:Y:S03]  /*6000*/  FMNMX.FTZ R165, R174, R165, !PT ;  /* 0x000000a5aea57209 */ /* 0x000fe60007810000 */
[C---:B------:R-:W-:Y:S01]  /*6010*/  FMUL.FTZ R252, R166.reuse, UR4 ;  /* 0x00000004a6fc7c20 */ /* 0x040fe20008410000 */
[----:B------:R-:W-:Y:S01]  /*6020*/  FSETP.NEU.FTZ.AND P0, PT, R166, -INF , PT ;  /* 0xff800000a600780b */ /* 0x000fe20003f1d000 */
[C---:B------:R-:W-:Y:S03]  /*6030*/  FADD.FTZ R2, -R165.reuse, R2 ;  /* 0x00000002a5027221 */ /* 0x040fe60000010100 */
[----:B------:R-:W-:Y:S01]  /*6040*/  FSEL R252, R252, RZ, P0 ;  /* 0x000000fffcfc7208 */ /* 0x000fe20000000000 */
[C---:B------:R-:W-:Y:S01]  /*6050*/  FMUL.FTZ R248, R165.reuse, UR4 ;  /* 0x00000004a5f87c20 */ /* 0x040fe20008410000 */
[----:B------:R-:W-:Y:S03]  /*6060*/  FSETP.NEU.FTZ.AND P0, PT, R165, -INF , PT ;  /* 0xff800000a500780b */ /* 0x000fe60003f1d000 */
[--C-:B------:R-:W-:Y:S01]  /*6070*/  FFMA.FTZ R199, R4, UR4, -R252.reuse ;  /* 0x0000000404c77c23 */ /* 0x100fe200080108fc */
[----:B------:R-:W-:Y:S01]  /*6080*/  FSEL R248, R248, RZ, P0 ;  /* 0x000000fff8f87208 */ /* 0x000fe20000000000 */
[----:B------:R-:W-:Y:S04]  /*6090*/  FFMA.FTZ R21, R21, UR4, -R252 ;  /* 0x0000000415157c23 */ /* 0x000fe800080108fc */
[--C-:B------:R-:W-:Y:S01]  /*60a0*/  FFMA.FTZ R198, R6, UR4, -R248.reuse ;  /* 0x0000000406c67c23 */ /* 0x100fe200080108f8 */
[----:B------:R-:W-:Y:S10]  /*60b0*/  MUFU.EX2 R199, R199 ;  /* 0x000000c700c77308 */ /* 0x000ff40000000800 */
[----:B------:R-:W-:Y:S01]  /*60c0*/  MUFU.EX2 R198, R198 ;  /* 0x000000c600c67308 */ /* 0x000fe20000000800 */
[----:B--2---:R-:W-:Y:S01]  /*60d0*/  LOP3.LUT R172, R187, R245, R241, 0x96, !PT ;  /* 0x000000f5bbac7212 */ /* 0x004fe200078e96f1 */
[--C-:B------:R-:W-:Y:S01]  /*60e0*/  FFMA.FTZ R187, R19, UR4, -R248.reuse ;  /* 0x0000000413bb7c23 */ /* 0x100fe200080108f8 */
[-CC-:B------:R-:W-:Y:S02]  /*60f0*/  LOP3.LUT R180, R251, R186.reuse, R3.reuse, 0x96, !PT ;  /* 0x000000bafbb47212 */ /* 0x180fe400078e9603 */
[----:B------:R-:W-:Y:S01]  /*6100*/  IADD3 R245, R245, -0x1, RZ ;  /* 0xfffffffff5f57810 */ /* 0x000fe20007ffe0ff */
[----:B------:R-:W-:Y:S01]  /*6110*/  IMAD.WIDE.U32 R172, R172, -0x326172a9, RZ ;  /* 0xcd9e8d57acac7825 */ /* 0x000fe200078e00ff */
[----:B---3--:R-:W-:Y:S03]  /*6120*/  LOP3.LUT R174, R189, R186, R3, 0x96, !PT ;  /* 0x000000babdae7212 */ /* 0x008fe600078e9603 */
[----:B------:R-:W-:Y:S01]  /*6130*/  MUFU.EX2 R187, R187 ;  /* 0x000000bb00bb7308 */ /* 0x000fe20000000800 */
[----:B------:R-:W-:Y:S01]  /*6140*/  FMNMX.FTZ R3, R25, R168, !PT ;  /* 0x000000a819037209 */ /* 0x000fe20007810000 */
[----:B------:R-:W-:Y:S04]  /*6150*/  IMAD.WIDE.U32 R180, R180, -0x326172a9, RZ ;  /* 0xcd9e8d57b4b47825 */ /* 0x000fe800078e00ff */
[----:B------:R-:W-:Y:S01]  /*6160*/  FFMA.FTZ R186, R18, UR4, -R248 ;  /* 0x0000000412ba7c23 */ /* 0x000fe200080108f8 */
[--C-:B----4-:R-:W-:Y:S01]  /*6170*/  LOP3.LUT R176, R173, R184, R175.reuse, 0x96, !PT ;  /* 0x000000b8adb07212 */ /* 0x110fe200078e96af */
[--C-:B------:R-:W-:Y:S01]  /*6180*/  FFMA.FTZ R185, R17, UR4, -R252.reuse ;  /* 0x0000000411b97c23 */ /* 0x100fe200080108fc */
[----:B------:R-:W-:Y:S01]  /*6190*/  FFMA.FTZ R184, R16, UR4, -R252 ;  /* 0x0000000410b87c23 */ /* 0x000fe200080108fc */
[----:B------:R-:W-:Y:S01]  /*61a0*/  FFMA.FTZ R189, R7, UR4, -R248 ;  /* 0x0000000407bd7c23 */ /* 0x000fe200080108f8 */
[----:B------:R-:W-:Y:S01]  /*61b0*/  IADD3 R7, R240, -0x4ab325aa, RZ ;  /* 0xb54cda56f0077810 */ /* 0x000fe20007ffe0ff */
[----:B------:R-:W-:Y:S01]  /*61c0*/  MUFU.EX2 R186, R186 ;  /* 0x000000ba00ba7308 */ /* 0x000fe20000000800 */
[----:B-----5:R-:W-:Y:S01]  /*61d0*/  LOP3.LUT R170, R173, R182, R175, 0x96, !PT ;  /* 0x000000b6adaa7212 */ /* 0x020fe200078e96af */
[----:B------:R-:W-:Y:S01]  /*61e0*/  IMAD.WIDE.U32 R174, R174, -0x326172a9, RZ ;  /* 0xcd9e8d57aeae7825 */ /* 0x000fe200078e00ff */
[----:B------:R-:W-:Y:S02]  /*61f0*/  FMNMX.FTZ R173, R11, R164, !PT ;  /* 0x000000a40bad7209 */ /* 0x000fe40007810000 */
[----:B------:R-:W-:Y:S01]  /*6200*/  FMNMX.FTZ R182, R28, R3, !PT ;  /* 0x000000031cb67209 */ /* 0x000fe20007810000 */
[----:B------:R-:W-:Y:S01]  /*6210*/  FADD.FTZ R3, -R166, R167 ;  /* 0x000000a7a6037221 */ /* 0x000fe20000010100 */
[----:B------:R-:W-:Y:S01]  /*6220*/  FMNMX.FTZ R178, R14, R173, !PT ;  /* 0x000000ad0eb27209 */ /* 0x000fe20007810000 */
[----:B------:R-:W-:Y:S01]  /*6230*/  FMUL.FTZ R167, R2, UR4 ;  /* 0x0000000402a77c20 */ /* 0x000fe20008410000 */
[----:B------:R-:W-:Y:S01]  /*6240*/  FMNMX.FTZ R164, R29, R182, !PT ;  /* 0x000000b61da47209 */ /* 0x000fe20007810000 */
[----:B------:R-:W-:Y:S01]  /*6250*/  FMUL.FTZ R168, R3, UR4 ;  /* 0x0000000403a87c20 */ /* 0x000fe20008410000 */
[----:B------:R-:W-:Y:S01]  /*6260*/  FMNMX.FTZ R3, R15, R178, !PT ;  /* 0x000000b20f037209 */ /* 0x000fe20007810000 */
[----:B------:R-:W-:Y:S01]  /*6270*/  IMAD.WIDE.U32 R182, R176, -0x2daee0ad, RZ ;  /* 0xd2511f53b0b67825 */ /* 0x000fe200078e00ff */
[-CC-:B------:R-:W-:Y:S01]  /*6280*/  LOP3.LUT R178, R181, R172.reuse, R177.reuse, 0x96, !PT ;  /* 0x000000acb5b27212 */ /* 0x180fe200078e96b1 */
[----:B------:R-:W1:Y:S01]  /*6290*/  SHFL.BFLY PT, R173, R164, 0x2, 0x1f ;  /* 0x0c401f00a4ad7f89 */ /* 0x000e6200000e0000 */
[----:B------:R-:W-:Y:S01]  /*62a0*/  FMNMX.FTZ R2, R26, R3, !PT ;  /* 0x000000031a027209 */ /* 0x000fe20007810000 */
[----:B------:R-:W-:Y:S01]  /*62b0*/  MUFU.EX2 R184, R184 ;  /* 0x000000b800b87308 */ /* 0x000fe20000000800 */
[----:B------:R-:W-:Y:S01]  /*62c0*/  LOP3.LUT R172, R175, R172, R177, 0x96, !PT ;  /* 0x000000acafac7212 */ /* 0x000fe200078e96b1 */
[----:B------:R-:W-:Y:S01]  /*62d0*/  IMAD.WIDE.U32 R178, R178, -0x2daee0ad, RZ ;  /* 0xd2511f53b2b27825 */ /* 0x000fe200078e00ff */
[----:B------:R-:W-:Y:S02]  /*62e0*/  FMNMX.FTZ R3, R27, R2, !PT ;  /* 0x000000021b037209 */ /* 0x000fe40007810000 */
[C---:B------:R-:W-:Y:S02]  /*62f0*/  IADD3 R177, R241.reuse, 0x32370b8f, RZ ;  /* 0x32370b8ff1b17810 */ /* 0x040fe40007ffe0ff */
[----:B------:R-:W-:Y:S03]  /*6300*/  FMNMX.FTZ R2, R30, R3, !PT ;  /* 0x000000031e027209 */ /* 0x000fe60007810000 */
[----:B------:R-:W-:Y:S01]  /*6310*/  MUFU.EX2 R185, R185 ;  /* 0x000000b900b97308 */ /* 0x000fe20000000800 */
[----:B------:R-:W-:Y:S02]  /*6320*/  IADD3 R175, R241, 0x76cf5d0a, RZ ;  /* 0x76cf5d0af1af7810 */ /* 0x000fe40007ffe0ff */
[----:B------:R-:W-:Y:S02]  /*6330*/  FMNMX.FTZ R3, R31, R2, !PT ;  /* 0x000000021f037209 */ /* 0x000fe40007810000 */
[----:B------:R-:W-:Y:S02]  /*6340*/  LOP3.LUT R176, R179, R182, R177, 0x96, !PT ;  /* 0x000000b6b3b07212 */ /* 0x000fe400078e96b1 */
[--C-:B------:R-:W-:Y:S01]  /*6350*/  LOP3.LUT R16, R183, R250, R175.reuse, 0x96, !PT ;  /* 0x000000fab7107212 */ /* 0x100fe200078e96af */
[----:B------:R-:W2:Y:S01]  /*6360*/  SHFL.BFLY PT, R2, R3, 0x2, 0x1f ;  /* 0x0c401f0003027f89 */ /* 0x000ea200000e0000 */
[----:B------:R-:W-:Y:S01]  /*6370*/  IMAD.WIDE.U32 R182, R170, -0x2daee0ad, RZ ;  /* 0xd2511f53aab67825 */ /* 0x000fe200078e00ff */
[----:B------:R-:W-:Y:S01]  /*6380*/  IADD3 R170, R240, -0x255992d5, RZ ;  /* 0xdaa66d2bf0aa7810 */ /* 0x000fe20007ffe0ff */
[----:B------:R-:W-:Y:S02]  /*6390*/  MUFU.EX2 R189, R189 ;  /* 0x000000bd00bd7308 */ /* 0x000fe40000000800 */
[----:B------:R-:W-:Y:S01]  /*63a0*/  IMAD.WIDE.U32 R202, R16, -0x326172a9, RZ ;  /* 0xcd9e8d5710ca7825 */ /* 0x000fe200078e00ff */
[----:B-1----:R-:W-:Y:S02]  /*63b0*/  FMNMX.FTZ R164, R164, R173, !PT ;  /* 0x000000ada4a47209 */ /* 0x002fe40007810000 */
[----:B------:R-:W-:Y:S01]  /*63c0*/  LOP3.LUT R175, R183, R188, R175, 0x96, !PT ;  /* 0x000000bcb7af7212 */ /* 0x000fe200078e96af */
[----:B------:R-:W-:Y:S01]  /*63d0*/  IMAD.WIDE.U32 R172, R172, -0x2daee0ad, RZ ;  /* 0xd2511f53acac7825 */ /* 0x000fe200078e00ff */
[----:B------:R-:W-:Y:S01]  /*63e0*/  LOP3.LUT R16, R203, R180, R170, 0x96, !PT ;  /* 0x000000b4cb107212 */ /* 0x000fe200078e96aa */
[----:B------:R-:W1:Y:S02]  /*63f0*/  SHFL.BFLY PT, R17, R164, 0x1, 0x1f ;  /* 0x0c201f00a4117f89 */ /* 0x000e6400000e0000 */
[----:B------:R-:W-:Y:S01]  /*6400*/  FFMA.FTZ R188, R5, UR4, -R252 ;  /* 0x0000000405bc7c23 */ /* 0x000fe200080108fc */
[----:B------:R-:W-:Y:S01]  /*6410*/  IMAD.WIDE.U32 R18, R176, -0x326172a9, RZ ;  /* 0xcd9e8d57b0127825 */ /* 0x000fe200078e00ff */
[----:B------:R-:W-:Y:S01]  /*6420*/  LOP3.LUT R177, R173, R182, R177, 0x96, !PT ;  /* 0x000000b6adb17212 */ /* 0x000fe200078e96b1 */
[----:B------:R-:W3:Y:S01]  /*6430*/  MUFU.EX2 R168, R168 ;  /* 0x000000a800a87308 */ /* 0x000ee20000000800 */
[----:B------:R-:W-:Y:S01]  /*6440*/  IADD3 R173, R240, 0x78dde6e4, RZ ;  /* 0x78dde6e4f0ad7810 */ /* 0x000fe20007ffe0ff */
[----:B------:R-:W-:Y:S03]  /*6450*/  IMAD.WIDE.U32 R200, R175, -0x326172a9, RZ ;  /* 0xcd9e8d57afc87825 */ /* 0x000fe600078e00ff */
[--C-:B------:R-:W-:Y:S01]  /*6460*/  LOP3.LUT R202, R19, R202, R173.reuse, 0x96, !PT ;  /* 0x000000ca13ca7212 */ /* 0x100fe200078e96ad */
[----:B------:R-:W-:Y:S01]  /*6470*/  IMAD.WIDE.U32 R196, R177, -0x326172a9, RZ ;  /* 0xcd9e8d57b1c47825 */ /* 0x000fe200078e00ff */
[----:B------:R-:W-:Y:S03]  /*6480*/  LOP3.LUT R4, R201, R174, R170, 0x96, !PT ;  /* 0x000000aec9047212 */ /* 0x000fe600078e96aa */
[----:B------:R-:W-:Y:S01]  /*6490*/  MUFU.EX2 R188, R188 ;  /* 0x000000bc00bc7308 */ /* 0x000fe20000000800 */
[----:B--2---:R-:W-:Y:S01]  /*64a0*/  FMNMX.FTZ R2, R3, R2, !PT ;  /* 0x0000000203027209 */ /* 0x004fe20007810000 */
[----:B------:R-:W-:Y:S01]  /*64b0*/  IMAD.WIDE.U32 R174, R16, -0x2daee0ad, RZ ;  /* 0xd2511f5310ae7825 */ /* 0x000fe200078e00ff */
[----:B------:R-:W-:Y:S02]  /*64c0*/  LOP3.LUT R200, R197, R200, R173, 0x96, !PT ;  /* 0x000000c8c5c87212 */ /* 0x000fe400078e96ad */
[----:B------:R-:W-:Y:S01]  /*64d0*/  IADD3 R16, R241, -0x126145ec, RZ ;  /* 0xed9eba14f1107810 */ /* 0x000fe20007ffe0ff */
[----:B------:R-:W2:Y:S01]  /*64e0*/  SHFL.BFLY PT, R3, R2, 0x1, 0x1f ;  /* 0x0c201f0002037f89 */ /* 0x000ea200000e0000 */
[----:B------:R-:W-:Y:S03]  /*64f0*/  IMAD.WIDE.U32 R202, R202, -0x2daee0ad, RZ ;  /* 0xd2511f53caca7825 */ /* 0x000fe600078e00ff */
[----:B------:R-:W4:Y:S01]  /*6500*/  MUFU.EX2 R167, R167 ;  /* 0x000000a700a77308 */ /* 0x000f220000000800 */
[----:B---3--:R-:W-:Y:S01]  /*6510*/  FMUL.FTZ R36, R168, R36 ;  /* 0x00000024a8247220 */ /* 0x008fe20000410000 */
[----:B------:R-:W-:Y:S01]  /*6520*/  IMAD.WIDE.U32 R176, R4, -0x2daee0ad, RZ ;  /* 0xd2511f5304b07825 */ /* 0x000fe200078e00ff */
[----:B-1----:R-:W-:Y:S02]  /*6530*/  FMNMX.FTZ R164, R164, R17, !PT ;  /* 0x00000011a4a47209 */ /* 0x002fe40007810000 */
[--C-:B------:R-:W-:Y:S01]  /*6540*/  LOP3.LUT R4, R175, R178, R16.reuse, 0x96, !PT ;  /* 0x000000b2af047212 */ /* 0x100fe200078e9610 */
[----:B------:R-:W-:Y:S01]  /*6550*/  IMAD.WIDE.U32 R200, R200, -0x2daee0ad, RZ ;  /* 0xd2511f53c8c87825 */ /* 0x000fe200078e00ff */
[--C-:B------:R-:W-:Y:S03]  /*6560*/  LOP3.LUT R5, R203, R174, R233.reuse, 0x96, !PT ;  /* 0x000000aecb057212 */ /* 0x100fe600078e96e9 */
[C---:B------:R-:W-:Y:S01]  /*6570*/  FMUL.FTZ R170, R164.reuse, UR4 ;  /* 0x00000004a4aa7c20 */ /* 0x040fe20008410000 */
[----:B------:R-:W-:Y:S01]  /*6580*/  FSETP.NEU.FTZ.AND P0, PT, R164, -INF , PT ;  /* 0xff800000a400780b */ /* 0x000fe20003f1d000 */
[----:B------:R-:W-:Y:S01]  /*6590*/  FMUL.FTZ R37, R168, R37 ;  /* 0x00000025a8257220 */ /* 0x000fe20000410000 */
[----:B------:R-:W-:Y:S01]  /*65a0*/  LOP3.LUT R16, R177, R172, R16, 0x96, !PT ;  /* 0x000000acb1107212 */ /* 0x000fe200078e9610 */
[----:B------:R-:W-:Y:S01]  /*65b0*/  IMAD.WIDE.U32 R172, R4, -0x326172a9, RZ ;  /* 0xcd9e8d5704ac7825 */ /* 0x000fe200078e00ff */
[----:B------:R-:W-:Y:S02]  /*65c0*/  LOP3.LUT R6, R201, R176, R233, 0x96, !PT ;  /* 0x000000b0c9067212 */ /* 0x000fe400078e96e9 */
[----:B------:R-:W-:Y:S01]  /*65d0*/  FSEL R170, R170, RZ, P0 ;  /* 0x000000ffaaaa7208 */ /* 0x000fe20000000000 */
[----:B------:R-:W-:Y:S01]  /*65e0*/  IMAD.WIDE.U32 R4, R5, -0x326172a9, RZ ;  /* 0xcd9e8d5705047825 */ /* 0x000fe200078e00ff */
[----:B------:R-:W1:Y:S02]  /*65f0*/  LDSM.16.MT88.4 R176, [R212+0xa000] ;  /* 0x00a00000d4b0783b */ /* 0x000e640000004200 */
[----:B------:R-:W-:Y:S01]  /*6600*/  LOP3.LUT R201, R173, R18, R242, 0x96, !PT ;  /* 0x00000012adc97212 */ /* 0x000fe200078e96f2 */
[----:B------:R-:W-:Y:S01]  /*6610*/  IMAD.WIDE.U32 R194, R16, -0x326172a9, RZ ;  /* 0xcd9e8d5710c27825 */ /* 0x000fe200078e00ff */
[----:B--2---:R-:W-:Y:S03]  /*6620*/  FMNMX.FTZ R3, R2, R3, !PT ;  /* 0x0000000302037209 */ /* 0x004fe60007810000 */
[--C-:B------:R-:W-:Y:S01]  /*6630*/  FFMA.FTZ R190, R9, UR4, -R170.reuse ;  /* 0x0000000409be7c23 */ /* 0x100fe200080108aa */
[----:B------:R-:W-:Y:S01]  /*6640*/  IMAD.WIDE.U32 R16, R6, -0x326172a9, RZ ;  /* 0xcd9e8d5706107825 */ /* 0x000fe200078e00ff */
[C---:B------:R-:W-:Y:S03]  /*6650*/  FSETP.NEU.FTZ.AND P0, PT, R3.reuse, -INF , PT ;  /* 0xff8000000300780b */ /* 0x040fe60003f1d000 */
[----:B------:R-:W-:Y:S01]  /*6660*/  FMUL.FTZ R246, R3, UR4 ;  /* 0x0000000403f67c20 */ /* 0x000fe20008410000 */
[----:B------:R-:W-:Y:S01]  /*6670*/  LOP3.LUT R9, R4, 0xffff, RZ, 0xc0, !PT ;  /* 0x0000ffff04097812 */ /* 0x000fe200078ec0ff */
[----:B------:R-:W-:Y:S01]  /*6680*/  FFMA.FTZ R191, R8, UR4, -R170 ;  /* 0x0000000408bf7c23 */ /* 0x000fe200080108aa */
[--C-:B------:R-:W-:Y:S01]  /*6690*/  LOP3.LUT R6, R5, R172, R7.reuse, 0x96, !PT ;  /* 0x000000ac05067212 */ /* 0x100fe200078e9607 */
[----:B------:R-:W-:Y:S01]  /*66a0*/  FADD.FTZ R0, -R3, R0 ;  /* 0x0000000003007221 */ /* 0x000fe20000010100 */
[----:B------:R-:W-:Y:S01]  /*66b0*/  FSEL R246, R246, RZ, P0 ;  /* 0x000000fff6f67208 */ /* 0x000fe20000000000 */
[----:B------:R-:W-:Y:S01]  /*66c0*/  MUFU.EX2 R190, R190 ;  /* 0x000000be00be7308 */ /* 0x000fe20000000800 */
[----:B------:R-:W-:Y:S01]  /*66d0*/  LOP3.LUT R7, R17, R194, R7, 0x96, !PT ;  /* 0x000000c211077212 */ /* 0x000fe200078e9607 */
[----:B----4-:R-:W-:Y:S01]  /*66e0*/  FMUL.FTZ R38, R167, R38 ;  /* 0x00000026a7267220 */ /* 0x010fe20000410000 */
[----:B------:R-:W-:Y:S01]  /*66f0*/  LOP3.LUT R182, R4, 0xff, RZ, 0xc0, !PT ;  /* 0x000000ff04b67812 */ /* 0x000fe200078ec0ff */
[--C-:B------:R-:W-:Y:S01]  /*6700*/  FFMA.FTZ R193, R10, UR4, -R246.reuse ;  /* 0x000000040ac17c23 */ /* 0x100fe200080108f6 */
[----:B------:R-:W-:Y:S01]  /*6710*/  SHF.R.U32.HI R9, RZ, 0x8, R9 ;  /* 0x00000008ff097819 */ /* 0x000fe20000011609 */
[----:B------:R-:W-:Y:S01]  /*6720*/  FFMA.FTZ R192, R11, UR4, -R246 ;  /* 0x000000040bc07c23 */ /* 0x000fe200080108f6 */
[----:B------:R-:W-:Y:S03]  /*6730*/  SHF.R.U32.HI R10, RZ, 0x10, R7 ;  /* 0x00000010ff0a7819 */ /* 0x000fe60000011607 */
[----:B------:R-:W-:Y:S01]  /*6740*/  MUFU.EX2 R191, R191 ;  /* 0x000000bf00bf7308 */ /* 0x000fe20000000800 */
[----:B------:R-:W-:Y:S01]  /*6750*/  LOP3.LUT R19, R16, 0xffff, RZ, 0xc0, !PT ;  /* 0x0000ffff10137812 */ /* 0x000fe200078ec0ff */
[----:B------:R-:W-:Y:S01]  /*6760*/  FMUL.FTZ R39, R167, R39 ;  /* 0x00000027a7277220 */ /* 0x000fe20000410000 */
[----:B------:R-:W-:Y:S01]  /*6770*/  SHF.R.U32.HI R17, RZ, 0x10, R16 ;  /* 0x00000010ff117819 */ /* 0x000fe20000011610 */
[----:B------:R-:W-:Y:S01]  /*6780*/  FMUL.FTZ R48, R168, R48 ;  /* 0x00000030a8307220 */ /* 0x000fe20000410000 */
[----:B------:R-:W-:Y:S01]  /*6790*/  PRMT R182, R182, 0x5410, R9 ;  /* 0x00005410b6b67816 */ /* 0x000fe20000000009 */
[C---:B------:R-:W-:Y:S01]  /*67a0*/  FMUL.FTZ R49, R168.reuse, R49 ;  /* 0x00000031a8317220 */ /* 0x040fe20000410000 */
[C---:B------:R-:W-:Y:S03]  /*67b0*/  LOP3.LUT R9, R7.reuse, 0xffff, RZ, 0xc0, !PT ;  /* 0x0000ffff07097812 */ /* 0x040fe600078ec0ff */
[----:B------:R-:W-:Y:S01]  /*67c0*/  MUFU.EX2 R193, R193 ;  /* 0x000000c100c17308 */ /* 0x000fe20000000800 */
[----:B------:R-:W-:Y:S01]  /*67d0*/  LOP3.LUT R172, R7, 0xff, RZ, 0xc0, !PT ;  /* 0x000000ff07ac7812 */ /* 0x000fe200078ec0ff */
[C---:B------:R-:W-:Y:S01]  /*67e0*/  FMUL.FTZ R50, R167.reuse, R50 ;  /* 0x00000032a7327220 */ /* 0x040fe20000410000 */
[----:B------:R-:W-:Y:S01]  /*67f0*/  SHF.R.U32.HI R5, RZ, 0x10, R4 ;  /* 0x00000010ff057819 */ /* 0x000fe20000011604 */
[----:B------:R-:W-:Y:S01]  /*6800*/  FMUL.FTZ R51, R167, R51 ;  /* 0x00000033a7337220 */ /* 0x000fe20000410000 */
[----:B------:R-:W-:Y:S01]  /*6810*/  SHF.R.U32.HI R7, RZ, 0x18, R7 ;  /* 0x00000018ff077819 */ /* 0x000fe20000011607 */
[----:B------:R-:W-:Y:S01]  /*6820*/  FMUL.FTZ R52, R168, R52 ;  /* 0x00000034a8347220 */ /* 0x000fe20000410000 */
[----:B------:R-:W-:Y:S03]  /*6830*/  LOP3.LUT R10, R10, 0xff, RZ, 0xc0, !PT ;  /* 0x000000ff0a0a7812 */ /* 0x000fe600078ec0ff */
[----:B------:R-:W-:Y:S01]  /*6840*/  MUFU.EX2 R192, R192 ;  /* 0x000000c000c07308 */ /* 0x000fe20000000800 */
[----:B------:R-:W-:Y:S01]  /*6850*/  SHF.R.U32.HI R2, RZ, 0x18, R16 ;  /* 0x00000018ff027819 */ /* 0x000fe20000011610 */
[----:B------:R-:W-:Y:S01]  /*6860*/  FMUL.FTZ R53, R168, R53 ;  /* 0x00000035a8357220 */ /* 0x000fe20000410000 */
[----:B------:R-:W-:Y:S01]  /*6870*/  LOP3.LUT R17, R17, 0xff, RZ, 0xc0, !PT ;  /* 0x000000ff11117812 */ /* 0x000fe200078ec0ff */
[----:B------:R-:W-:Y:S01]  /*6880*/  FMUL.FTZ R54, R167, R54 ;  /* 0x00000036a7367220 */ /* 0x000fe20000410000 */
[----:B------:R-:W-:Y:S01]  /*6890*/  SHF.R.U32.HI R8, RZ, 0x18, R4 ;  /* 0x00000018ff087819 */ /* 0x000fe20000011604 */
[----:B------:R-:W-:Y:S01]  /*68a0*/  FADD.FTZ R4, -R164, R169 ;  /* 0x000000a9a4047221 */ /* 0x000fe20000010100 */
[----:B------:R-:W-:Y:S01]  /*68b0*/  LOP3.LUT R5, R5, 0xff, RZ, 0xc0, !PT ;  /* 0x000000ff05057812 */ /* 0x000fe200078ec0ff */
[----:B------:R-:W-:Y:S01]  /*68c0*/  FMUL.FTZ R55, R167, R55 ;  /* 0x00000037a7377220 */ /* 0x000fe20000410000 */
[----:B------:R-:W-:Y:S01]  /*68d0*/  PRMT R10, R10, 0x5410, R7 ;  /* 0x000054100a0a7816 */ /* 0x000fe20000000007 */
[C---:B------:R-:W-:Y:S01]  /*68e0*/  FMUL.FTZ R64, R168.reuse, R64 ;  /* 0x00000040a8407220 */ /* 0x040fe20000410000 */
[----:B------:R-:W-:Y:S01]  /*68f0*/  SHF.R.U32.HI R7, RZ, 0x10, R6 ;  /* 0x00000010ff077819 */ /* 0x000fe20000011606 */
[----:B------:R-:W-:Y:S01]  /*6900*/  FMUL.FTZ R65, R168, R65 ;  /* 0x00000041a8417220 */ /* 0x000fe20000410000 */
[----:B------:R-:W-:Y:S01]  /*6910*/  PRMT R2, R17, 0x5410, R2 ;  /* 0x0000541011027816 */ /* 0x000fe20000000002 */
[----:B------:R-:W-:Y:S01]  /*6920*/  FMUL.FTZ R66, R167, R66 ;  /* 0x00000042a7427220 */ /* 0x000fe20000410000 */
[----:B------:R-:W-:Y:S01]  /*6930*/  PRMT R8, R5, 0x5410, R8 ;  /* 0x0000541005087816 */ /* 0x000fe20000000008 */
[----:B------:R-:W-:Y:S01]  /*6940*/  FMUL.FTZ R67, R167, R67 ;  /* 0x00000043a7437220 */ /* 0x000fe20000410000 */
[----:B------:R-:W-:Y:S01]  /*6950*/  LOP3.LUT R5, R6, 0xffff, RZ, 0xc0, !PT ;  /* 0x0000ffff06057812 */ /* 0x000fe200078ec0ff */
[----:B------:R-:W-:Y:S01]  /*6960*/  FMUL.FTZ R68, R168, R68 ;  /* 0x00000044a8447220 */ /* 0x000fe20000410000 */
[----:B------:R-:W-:Y:S01]  /*6970*/  LOP3.LUT R180, R6, 0xff, RZ, 0xc0, !PT ;  /* 0x000000ff06b47812 */ /* 0x000fe200078ec0ff */
[C---:B------:R-:W-:Y:S01]  /*6980*/  FMUL.FTZ R69, R168.reuse, R69 ;  /* 0x00000045a8457220 */ /* 0x040fe20000410000 */
[----:B------:R-:W-:Y:S01]  /*6990*/  LOP3.LUT R7, R7, 0xff, RZ, 0xc0, !PT ;  /* 0x000000ff07077812 */ /* 0x000fe200078ec0ff */
[C---:B------:R-:W-:Y:S01]  /*69a0*/  FMUL.FTZ R70, R167.reuse, R70 ;  /* 0x00000046a7467220 */ /* 0x040fe20000410000 */
[----:B------:R-:W-:Y:S01]  /*69b0*/  SHF.R.U32.HI R6, RZ, 0x18, R6 ;  /* 0x00000018ff067819 */ /* 0x000fe20000011606 */
[----:B------:R-:W-:Y:S01]  /*69c0*/  FMUL.FTZ R71, R167, R71 ;  /* 0x00000047a7477220 */ /* 0x000fe20000410000 */
[--C-:B------:R-:W-:Y:S01]  /*69d0*/  HSET2.LE.AND R175, R2, R243.reuse, PT ;  /* 0x000000f302af7233 */ /* 0x100fe20003803000 */
[C---:B------:R-:W-:Y:S01]  /*69e0*/  FMUL.FTZ R80, R168.reuse, R80 ;  /* 0x00000050a8507220 */ /* 0x040fe20000410000 */
[----:B------:R-:W-:Y:S01]  /*69f0*/  F2FP.F16.F32.PACK_AB R2, R187, R186 ;  /* 0x000000babb02723e */ /* 0x000fe200000000ff */
[----:B------:R-:W-:Y:S01]  /*6a00*/  FMUL.FTZ R81, R168, R81 ;  /* 0x00000051a8517220 */ /* 0x000fe20000410000 */
[----:B------:R-:W-:Y:S01]  /*6a10*/  PRMT R6, R7, 0x5410, R6 ;  /* 0x0000541007067816 */ /* 0x000fe20000000006 */
[----:B------:R-:W-:Y:S01]  /*6a20*/  FMUL.FTZ R7, R167, R163 ;  /* 0x000000a3a7077220 */ /* 0x000fe20000410000 */
[----:B------:R-:W-:Y:S01]  /*6a30*/  LOP3.LUT R175, R175, R2, RZ, 0xc0, !PT ;  /* 0x00000002afaf7212 */ /* 0x000fe200078ec0ff */
[----:B------:R-:W-:Y:S01]  /*6a40*/  FMUL.FTZ R2, R4, UR4 ;  /* 0x0000000404027c20 */ /* 0x000fe20008410000 */
[----:B------:R-:W-:Y:S01]  /*6a50*/  LOP3.LUT R174, R16, 0xff, RZ, 0xc0, !PT ;  /* 0x000000ff10ae7812 */ /* 0x000fe200078ec0ff */
[C---:B------:R-:W-:Y:S01]  /*6a60*/  FMUL.FTZ R82, R167.reuse, R82 ;  /* 0x00000052a7527220 */ /* 0x040fe20000410000 */
[----:B------:R-:W-:Y:S01]  /*6a70*/  SHF.R.U32.HI R19, RZ, 0x8, R19 ;  /* 0x00000008ff137819 */ /* 0x000fe20000011613 */
[----:B------:R-:W-:Y:S01]  /*6a80*/  FMUL.FTZ R83, R167, R83 ;  /* 0x00000053a7537220 */ /* 0x000fe20000410000 */
[--C-:B------:R-:W-:Y:S01]  /*6a90*/  HSET2.LE.AND R181, R6, R243.reuse, PT ;  /* 0x000000f306b57233 */ /* 0x100fe20003803000 */
[----:B------:R-:W-:Y:S01]  /*6aa0*/  FMUL.FTZ R6, R0, UR4 ;  /* 0x0000000400067c20 */ /* 0x000fe20008410000 */
[----:B------:R-:W-:Y:S01]  /*6ab0*/  PRMT R174, R174, 0x5410, R19 ;  /* 0x00005410aeae7816 */ /* 0x000fe20000000013 */
[----:B------:R-:W2:Y:S01]  /*6ac0*/  MUFU.EX2 R2, R2 ;  /* 0x0000000200027308 */ /* 0x000ea20000000800 */
[----:B------:R-:W-:Y:S01]  /*6ad0*/  MOV R18, R196 ;  /* 0x000000c400127202 */ /* 0x000fe20000000f00 */
[--C-:B------:R-:W-:Y:S01]  /*6ae0*/  FFMA.FTZ R196, R14, UR4, -R246.reuse ;  /* 0x000000040ec47c23 */ /* 0x100fe200080108f6 */
[----:B------:R-:W-:Y:S01]  /*6af0*/  MOV R19, R197 ;  /* 0x000000c500137202 */ /* 0x000fe20000000f00 */
[----:B------:R-:W-:Y:S01]  /*6b00*/  FFMA.FTZ R197, R15, UR4, -R246 ;  /* 0x000000040fc57c23 */ /* 0x000fe200080108f6 */
[----:B------:R-:W-:Y:S01]  /*6b10*/  MOV R16, R194 ;  /* 0x000000c200107202 */ /* 0x000fe20000000f00 */
[--C-:B------:R-:W-:Y:S01]  /*6b20*/  FFMA.FTZ R194, R12, UR4, -R170.reuse ;  /* 0x000000040cc27c23 */ /* 0x100fe200080108aa */
[----:B------:R-:W-:Y:S01]  /*6b30*/  MOV R17, R195 ;  /* 0x000000c300117202 */ /* 0x000fe20000000f00 */
[----:B------:R-:W-:Y:S02]  /*6b40*/  FFMA.FTZ R195, R13, UR4, -R170 ;  /* 0x000000040dc37c23 */ /* 0x000fe400080108aa */
[----:B------:R-:W3:Y:S01]  /*6b50*/  MUFU.EX2 R0, R6 ;  /* 0x0000000600007308 */ /* 0x000ee20000000800 */
[----:B------:R-:W-:Y:S01]  /*6b60*/  SHF.R.U32.HI R9, RZ, 0x8, R9 ;  /* 0x00000008ff097819 */ /* 0x000fe20000011609 */
[C---:B------:R-:W-:Y:S01]  /*6b70*/  FMUL.FTZ R84, R168.reuse, R84 ;  /* 0x00000054a8547220 */ /* 0x040fe20000410000 */
[----:B------:R-:W-:Y:S01]  /*6b80*/  SHF.R.U32.HI R5, RZ, 0x8, R5 ;  /* 0x00000008ff057819 */ /* 0x000fe20000011605 */
[----:B------:R-:W-:Y:S01]  /*6b90*/  FMUL.FTZ R85, R168, R85 ;  /* 0x00000055a8557220 */ /* 0x000fe20000410000 */
[----:B------:R-:W-:Y:S01]  /*6ba0*/  PRMT R172, R172, 0x5410, R9 ;  /* 0x00005410acac7816 */ /* 0x000fe20000000009 */
[----:B------:R-:W-:Y:S01]  /*6bb0*/  FMUL.FTZ R86, R167, R86 ;  /* 0x00000056a7567220 */ /* 0x000fe20000410000 */
[--C-:B------:R-:W-:Y:S03]  /*6bc0*/  HSET2.LE.AND R174, R174, R243.reuse, PT ;  /* 0x000000f3aeae7233 */ /* 0x100fe60003803000 */
[----:B------:R-:W-:Y:S01]  /*6bd0*/  MUFU.EX2 R194, R194 ;  /* 0x000000c200c27308 */ /* 0x000fe20000000800 */
[----:B------:R-:W-:Y:S01]  /*6be0*/  PRMT R180, R180, 0x5410, R5 ;  /* 0x00005410b4b47816 */ /* 0x000fe20000000005 */
[C---:B--2---:R-:W-:Y:S01]  /*6bf0*/  FMUL.FTZ R9, R2.reuse, R157 ;  /* 0x0000009d02097220 */ /* 0x044fe20000410000 */
[----:B------:R-:W-:Y:S01]  /*6c00*/  F2FP.F16.F32.PACK_AB R5, R185, R184 ;  /* 0x000000b8b905723e */ /* 0x000fe200000000ff */
[C---:B------:R-:W-:Y:S01]  /*6c10*/  FMUL.FTZ R12, R2.reuse, R152 ;  /* 0x00000098020c7220 */ /* 0x040fe20000410000 */
[--C-:B------:R-:W-:Y:S01]  /*6c20*/  HSET2.LE.AND R172, R172, R243.reuse, PT ;  /* 0x000000f3acac7233 */ /* 0x100fe20003803000 */
[----:B------:R-:W-:Y:S01]  /*6c30*/  FMUL.FTZ R13, R2, R153 ;  /* 0x00000099020d7220 */ /* 0x000fe20000410000 */
[----:B------:R-:W-:Y:S03]  /*6c40*/  LOP3.LUT R174, R174, R5, RZ, 0xc0, !PT ;  /* 0x00000005aeae7212 */ /* 0x000fe600078ec0ff */
[----:B------:R-:W2:Y:S01]  /*6c50*/  MUFU.EX2 R195, R195 ;  /* 0x000000c300c37308 */ /* 0x000ea20000000800 */
[--C-:B------:R-:W-:Y:S01]  /*6c60*/  HSET2.LE.AND R173, R10, R243.reuse, PT ;  /* 0x000000f30aad7233 */ /* 0x100fe20003803000 */
[----:B---3--:R-:W-:Y:S01]  /*6c70*/  FMUL.FTZ R10, R0, R158 ;  /* 0x0000009e000a7220 */ /* 0x008fe20000410000 */
[----:B------:R-:W-:Y:S01]  /*6c80*/  F2FP.F16.F32.PACK_AB R5, R188, R199 ;  /* 0x000000c7bc05723e */ /* 0x000fe200000000ff */
[----:B------:R-:W-:Y:S01]  /*6c90*/  FMUL.FTZ R11, R0, R159 ;  /* 0x0000009f000b7220 */ /* 0x000fe20000410000 */
[----:B------:R-:W-:Y:S01]  /*6ca0*/  F2FP.F16.F32.PACK_AB R4, R189, R198 ;  /* 0x000000c6bd04723e */ /* 0x000fe200000000ff */
[----:B------:R-:W-:Y:S01]  /*6cb0*/  FMUL.FTZ R6, R167, R162 ;  /* 0x000000a2a7067220 */ /* 0x000fe20000410000 */
[--C-:B------:R-:W-:Y:S03]  /*6cc0*/  HSET2.LE.AND R183, R8, R243.reuse, PT ;  /* 0x000000f308b77233 */ /* 0x100fe60003803000 */
[----:B------:R-:W-:Y:S01]  /*6cd0*/  MUFU.EX2 R196, R196 ;  /* 0x000000c400c47308 */ /* 0x000fe20000000800 */
[----:B------:R-:W-:Y:S01]  /*6ce0*/  LOP3.LUT R172, R172, R5, RZ, 0xc0, !PT ;  /* 0x00000005acac7212 */ /* 0x000fe200078ec0ff */
[----:B------:R-:W-:Y:S01]  /*6cf0*/  FMUL.FTZ R8, R2, R156 ;  /* 0x0000009c02087220 */ /* 0x000fe20000410000 */
[----:B------:R-:W-:Y:S01]  /*6d00*/  LOP3.LUT R173, R173, R4, RZ, 0xc0, !PT ;  /* 0x00000004adad7212 */ /* 0x000fe200078ec0ff */
[----:B------:R-:W3:Y:S01]  /*6d10*/  LDSM.16.MT88.4 R156, [R210+0xa000] ;  /* 0x00a00000d29c783b */ /* 0x000ee20000004200 */
[--C-:B------:R-:W-:Y:S01]  /*6d20*/  HSET2.LE.AND R180, R180, R243.reuse, PT ;  /* 0x000000f3b4b47233 */ /* 0x100fe20003803000 */
[----:B------:R-:W-:Y:S01]  /*6d30*/  FMUL.FTZ R14, R0, R154 ;  /* 0x0000009a000e7220 */ /* 0x000fe20000410000 */
[----:B------:R-:W-:Y:S03]  /*6d40*/  F2FP.F16.F32.PACK_AB R5, R190, R191 ;  /* 0x000000bfbe05723e */ /* 0x000fe600000000ff */
[----:B------:R-:W4:Y:S01]  /*6d50*/  MUFU.EX2 R197, R197 ;  /* 0x000000c500c57308 */ /* 0x000f220000000800 */
[----:B------:R-:W-:Y:S01]  /*6d60*/  F2FP.F16.F32.PACK_AB R4, R192, R193 ;  /* 0x000000c1c004723e */ /* 0x000fe200000000ff */
[----:B------:R-:W-:Y:S01]  /*6d70*/  FMUL.FTZ R15, R0, R155 ;  /* 0x0000009b000f7220 */ /* 0x000fe20000410000 */
[----:B------:R-:W-:Y:S01]  /*6d80*/  LOP3.LUT R180, R180, R5, RZ, 0xc0, !PT ;  /* 0x00000005b4b47212 */ /* 0x000fe200078ec0ff */
[C---:B------:R-:W-:Y:S01]  /*6d90*/  FMUL.FTZ R40, R2.reuse, R40 ;  /* 0x0000002802287220 */ /* 0x040fe20000410000 */
[----:B------:R-:W-:Y:S01]  /*6da0*/  LOP3.LUT R181, R181, R4, RZ, 0xc0, !PT ;  /* 0x00000004b5b57212 */ /* 0x000fe200078ec0ff */
[----:B------:R-:W-:Y:S01]  /*6db0*/  FMUL.FTZ R41, R2, R41 ;  /* 0x0000002902297220 */ /* 0x000fe20000410000 */
[--C-:B------:R-:W-:Y:S01]  /*6dc0*/  HSET2.LE.AND R182, R182, R243.reuse, PT ;  /* 0x000000f3b6b67233 */ /* 0x100fe20003803000 */
[C---:B------:R-:W-:Y:S01]  /*6dd0*/  FMUL.FTZ R42, R0.reuse, R42 ;  /* 0x0000002a002a7220 */ /* 0x040fe20000410000 */
[----:B--2---:R-:W-:Y:S01]  /*6de0*/  F2FP.F16.F32.PACK_AB R5, R195, R194 ;  /* 0x000000c2c305723e */ /* 0x004fe200000000ff */
[----:B------:R-:W-:Y:S01]  /*6df0*/  FMUL.FTZ R43, R0, R43 ;  /* 0x0000002b002b7220 */ /* 0x000fe20000410000 */
[----:B------:R-:W-:Y:S01]  /*6e00*/  MOV R162, R18 ;  /* 0x0000001200a27202 */ /* 0x000fe20000000f00 */
[----:B------:R-:W-:Y:S01]  /*6e10*/  FMUL.FTZ R18, R167, R150 ;  /* 0x00000096a7127220 */ /* 0x000fe20000410000 */
[----:B------:R-:W-:Y:S01]  /*6e20*/  LOP3.LUT R182, R182, R5, RZ, 0xc0, !PT ;  /* 0x00000005b6b67212 */ /* 0x000fe200078ec0ff */
[C---:B------:R-:W-:Y:S01]  /*6e30*/  FMUL.FTZ R5, R168.reuse, R161 ;  /* 0x000000a1a8057220 */ /* 0x040fe20000410000 */
[----:B------:R-:W-:Y:S01]  /*6e40*/  MOV R161, R17 ;  /* 0x0000001100a17202 */ /* 0x000fe20000000f00 */
[----:B------:R-:W-:Y:S01]  /*6e50*/  FMUL.FTZ R17, R168, R149 ;  /* 0x00000095a8117220 */ /* 0x000fe20000410000 */
[----:B----4-:R-:W-:Y:S01]  /*6e60*/  F2FP.F16.F32.PACK_AB R4, R197, R196 ;  /* 0x000000c4c504723e */ /* 0x010fe200000000ff */
[----:B------:R-:W-:Y:S01]  /*6e70*/  FMUL.FTZ R44, R2, R44 ;  /* 0x0000002c022c7220 */ /* 0x000fe20000410000 */
[----:B------:R-:W-:Y:S01]  /*6e80*/  MOV R163, R19 ;  /* 0x0000001300a37202 */ /* 0x000fe20000000f00 */
[----:B------:R-:W-:Y:S01]  /*6e90*/  FMUL.FTZ R19, R167, R151 ;  /* 0x00000097a7137220 */ /* 0x000fe20000410000 */
[----:B------:R-:W-:Y:S01]  /*6ea0*/  LOP3.LUT R183, R183, R4, RZ, 0xc0, !PT ;  /* 0x00000004b7b77212 */ /* 0x000fe200078ec0ff */
[C---:B------:R-:W-:Y:S01]  /*6eb0*/  FMUL.FTZ R4, R168.reuse, R160 ;  /* 0x000000a0a8047220 */ /* 0x040fe20000410000 */
[----:B------:R-:W-:Y:S01]  /*6ec0*/  LDSM.16.MT88.4 R152, [R208+0xa000] ;  /* 0x00a00000d098783b */ /* 0x000fe20000004200 */
[----:B------:R-:W-:Y:S01]  /*6ed0*/  MOV R160, R16 ;  /* 0x0000001000a07202 */ /* 0x000fe20000000f00 */
[----:B------:R-:W-:Y:S01]  /*6ee0*/  FMUL.FTZ R16, R168, R148 ;  /* 0x00000094a8107220 */ /* 0x000fe20000410000 */
[C---:B------:R-:W-:Y:S01]  /*6ef0*/  FMUL.FTZ R60, R2.reuse, R60 ;  /* 0x0000003c023c7220 */ /* 0x040fe20000410000 */
[----:B------:R-:W-:Y:S01]  /*6f00*/  FMUL.FTZ R61, R2, R61 ;  /* 0x0000003d023d7220 */ /* 0x000fe20000410000 */
[C---:B------:R-:W-:Y:S01]  /*6f10*/  FMUL.FTZ R62, R0.reuse, R62 ;  /* 0x0000003e003e7220 */ /* 0x040fe20000410000 */
[-C--:B-1----:R-:W-:Y:S01]  /*6f20*/  HMMA.16816.F32 R4, R172, R176.reuse, R4 ;  /* 0x000000b0ac04723c */ /* 0x082fe20000001804 */
[----:B------:R1:W-:Y:S01]  /*6f30*/  MUFU.EX2 R163, R21 ;  /* 0x0000001500a37308 */ /* 0x0003e20000000800 */
[----:B------:R-:W2:Y:S03]  /*6f40*/  LDSM.16.MT88.4 R148, [R209+0xa000] ;  /* 0x00a00000d194783b */ /* 0x000ea60000004200 */
[----:B------:R-:W-:Y:S01]  /*6f50*/  FMUL.FTZ R63, R0, R63 ;  /* 0x0000003f003f7220 */ /* 0x000fe20000410000 */
[C---:B------:R-:W-:Y:S05]  /*6f60*/  HMMA.16816.F32 R8, R180.reuse, R176, R8 ;  /* 0x000000b0b408723c */ /* 0x040fea0000001808 */
[C---:B------:R-:W-:Y:S01]  /*6f70*/  FMUL.FTZ R76, R2.reuse, R76 ;  /* 0x0000004c024c7220 */ /* 0x040fe20000410000 */
[-C--:B------:R-:W-:Y:S05]  /*6f80*/  HMMA.16816.F32 R12, R180, R178.reuse, R12 ;  /* 0x000000b2b40c723c */ /* 0x080fea000000180c */
[C---:B------:R-:W-:Y:S01]  /*6f90*/  FMUL.FTZ R77, R2.reuse, R77 ;  /* 0x0000004d024d7220 */ /* 0x040fe20000410000 */
[C---:B------:R-:W-:Y:S05]  /*6fa0*/  HMMA.16816.F32 R16, R172.reuse, R178, R16 ;  /* 0x000000b2ac10723c */ /* 0x040fea0000001810 */
[C---:B-1----:R-:W-:Y:S01]  /*6fb0*/  FMUL.FTZ R21, R2.reuse, R141 ;  /* 0x0000008d02157220 */ /* 0x042fe20000410000 */
[-C--:B---3--:R-:W-:Y:S05]  /*6fc0*/  HMMA.16816.F32 R36, R172, R156.reuse, R36 ;  /* 0x0000009cac24723c */ /* 0x088fea0000001824 */
[----:B------:R-:W-:Y:S01]  /*6fd0*/  FMUL.FTZ R45, R2, R45 ;  /* 0x0000002d022d7220 */ /* 0x000fe20000410000 */
[C---:B------:R-:W-:Y:S05]  /*6fe0*/  HMMA.16816.F32 R40, R180.reuse, R156, R40 ;  /* 0x0000009cb428723c */ /* 0x040fea0000001828 */
[C---:B------:R-:W-:Y:S01]  /*6ff0*/  FMUL.FTZ R46, R0.reuse, R46 ;  /* 0x0000002e002e7220 */ /* 0x040fe20000410000 */
[C---:B------:R-:W-:Y:S01]  /*7000*/  FMUL.FTZ R47, R0.reuse, R47 ;  /* 0x0000002f002f7220 */ /* 0x040fe20000410000 */
[----:B------:R-:W-:Y:S01]  /*7010*/  LOP3.LUT R156, R161, R162, R242, 0x96, !PT ;  /* 0x000000a2a19c7212 */ /* 0x000fe200078e96f2 */
[----:B------:R-:W-:Y:S03]  /*7020*/  FMUL.FTZ R78, R0, R78 ;  /* 0x0000004e004e7220 */ /* 0x000fe60000410000 */
[----:B------:R-:W-:Y:S01]  /*7030*/  IADD3 R157, R241, 0x646e171e, RZ ;  /* 0x646e171ef19d7810 */ /* 0x000fe20007ffe0ff */
[----:B------:R-:W-:Y:S01]  /*7040*/  IMAD.WIDE.U32 R160, R156, -0x2daee0ad, RZ ;  /* 0xd2511f539ca07825 */ /* 0x000fe200078e00ff */
[-C--:B------:R-:W-:Y:S03]  /*7050*/  HMMA.16816.F32 R44, R180, R158.reuse, R44 ;  /* 0x0000009eb42c723c */ /* 0x080fe6000000182c */
[----:B------:R-:W-:Y:S01]  /*7060*/  FMUL.FTZ R79, R0, R79 ;  /* 0x0000004f004f7220 */ /* 0x000fe20000410000 */
[----:B------:R-:W-:Y:S01]  /*7070*/  FMUL.FTZ R87, R167, R87 ;  /* 0x00000057a7577220 */ /* 0x000fe20000410000 */
[----:B------:R-:W-:Y:S01]  /*7080*/  FFMA.FTZ R203, R33, UR4, -R252 ;  /* 0x0000000421cb7c23 */ /* 0x000fe200080108fc */
[C---:B------:R-:W-:Y:S05]  /*7090*/  HMMA.16816.F32 R48, R172.reuse, R158, R48 ;  /* 0x0000009eac30723c */ /* 0x040fea0000001830 */
[C---:B------:R-:W-:Y:S01]  /*70a0*/  FMUL.FTZ R56, R2.reuse, R56 ;  /* 0x0000003802387220 */ /* 0x040fe20000410000 */
[-C--:B--2---:R-:W-:Y:S01]  /*70b0*/  HMMA.16816.F32 R52, R172, R148.reuse, R52 ;  /* 0x00000094ac34723c */ /* 0x084fe20000001834 */
[----:B------:R-:W-:Y:S04]  /*70c0*/  MUFU.EX2 R203, R203 ;  /* 0x000000cb00cb7308 */ /* 0x000fe80000000800 */
[----:B------:R-:W-:Y:S01]  /*70d0*/  FMUL.FTZ R57, R2, R57 ;  /* 0x0000003902397220 */ /* 0x000fe20000410000 */
[C---:B------:R-:W-:Y:S01]  /*70e0*/  FMUL.FTZ R58, R0.reuse, R58 ;  /* 0x0000003a003a7220 */ /* 0x040fe20000410000 */
[----:B------:R-:W-:Y:S01]  /*70f0*/  FMUL.FTZ R59, R0, R59 ;  /* 0x0000003b003b7220 */ /* 0x000fe20000410000 */
[----:B------:R-:W-:Y:S03]  /*7100*/  LOP3.LUT R158, R160, 0xffff, RZ, 0xc0, !PT ;  /* 0x0000ffffa09e7812 */ /* 0x000fe600078ec0ff */
[----:B------:R-:W-:Y:S01]  /*7110*/  FMUL.FTZ R33, R2, R145 ;  /* 0x0000009102217220 */ /* 0x000fe20000410000 */
[C---:B------:R-:W-:Y:S01]  /*7120*/  FMUL.FTZ R92, R168.reuse, R92 ;  /* 0x0000005ca85c7220 */ /* 0x040fe20000410000 */
[----:B------:R-:W-:Y:S01]  /*7130*/  FMUL.FTZ R93, R168, R93 ;  /* 0x0000005da85d7220 */ /* 0x000fe20000410000 */
[C---:B------:R-:W-:Y:S04]  /*7140*/  HMMA.16816.F32 R56, R180.reuse, R148, R56 ;  /* 0x00000094b438723c */ /* 0x040fe80000001838 */
[C---:B------:R-:W-:Y:S01]  /*7150*/  FMUL.FTZ R94, R167.reuse, R94 ;  /* 0x0000005ea75e7220 */ /* 0x040fe20000410000 */
[----:B------:R-:W-:Y:S01]  /*7160*/  FMUL.FTZ R95, R167, R95 ;  /* 0x0000005fa75f7220 */ /* 0x000fe20000410000 */
[-C--:B------:R-:W-:Y:S05]  /*7170*/  HMMA.16816.F32 R60, R180, R150.reuse, R60 ;  /* 0x00000096b43c723c */ /* 0x080fea000000183c */
[----:B------:R-:W-:Y:S01]  /*7180*/  IMAD.WIDE.U32 R148, R201, -0x2daee0ad, RZ ;  /* 0xd2511f53c9947825 */ /* 0x000fe200078e00ff */
[C---:B------:R-:W-:Y:S05]  /*7190*/  HMMA.16816.F32 R64, R172.reuse, R150, R64 ;  /* 0x00000096ac40723c */ /* 0x040fea0000001840 */
[C---:B------:R-:W-:Y:S01]  /*71a0*/  FMUL.FTZ R72, R2.reuse, R72 ;  /* 0x0000004802487220 */ /* 0x040fe20000410000 */
[-C--:B------:R-:W-:Y:S05]  /*71b0*/  HMMA.16816.F32 R68, R172, R152.reuse, R68 ;  /* 0x00000098ac44723c */ /* 0x080fea0000001844 */
[----:B------:R-:W-:Y:S01]  /*71c0*/  FMUL.FTZ R73, R2, R73 ;  /* 0x0000004902497220 */ /* 0x000fe20000410000 */
[C---:B------:R-:W-:Y:S01]  /*71d0*/  FMUL.FTZ R74, R0.reuse, R74 ;  /* 0x0000004a004a7220 */ /* 0x040fe20000410000 */
[----:B------:R-:W-:Y:S01]  /*71e0*/  FMUL.FTZ R75, R0, R75 ;  /* 0x0000004b004b7220 */ /* 0x000fe20000410000 */
[----:B------:R-:W-:Y:S03]  /*71f0*/  LOP3.LUT R202, R149, R202, R157, 0x96, !PT ;  /* 0x000000ca95ca7212 */ /* 0x000fe600078e969d */
[C---:B------:R-:W-:Y:S01]  /*7200*/  LOP3.LUT R162, R148.reuse, 0xffff, RZ, 0xc0, !PT ;  /* 0x0000ffff94a27812 */ /* 0x040fe200078ec0ff */
[----:B------:R-:W-:Y:S01]  /*7210*/  FFMA.FTZ R201, R35, UR4, -R248 ;  /* 0x0000000423c97c23 */ /* 0x000fe200080108f8 */
[--C-:B------:R-:W-:Y:S01]  /*7220*/  SHF.R.U32.HI R159, RZ, 0x10, R148.reuse ;  /* 0x00000010ff9f7819 */ /* 0x100fe20000011694 */
[C---:B------:R-:W-:Y:S04]  /*7230*/  HMMA.16816.F32 R72, R180.reuse, R152, R72 ;  /* 0x00000098b448723c */ /* 0x040fe80000001848 */
[----:B------:R-:W-:Y:S01]  /*7240*/  LOP3.LUT R178, R148, 0xff, RZ, 0xc0, !PT ;  /* 0x000000ff94b27812 */ /* 0x000fe200078ec0ff */
[----:B------:R-:W-:Y:S01]  /*7250*/  FMUL.FTZ R35, R0, R147 ;  /* 0x0000009300237220 */ /* 0x000fe20000410000 */
[-C--:B------:R-:W-:Y:S01]  /*7260*/  HMMA.16816.F32 R76, R180, R154.reuse, R76 ;  /* 0x0000009ab44c723c */ /* 0x080fe2000000184c */
[----:B------:R-:W-:Y:S04]  /*7270*/  MUFU.EX2 R201, R201 ;  /* 0x000000c900c97308 */ /* 0x000fe80000000800 */
[----:B------:R-:W-:Y:S01]  /*7280*/  SHF.R.U32.HI R156, RZ, 0x18, R148 ;  /* 0x00000018ff9c7819 */ /* 0x000fe20000011694 */
[C---:B------:R-:W-:Y:S01]  /*7290*/  HMMA.16816.F32 R80, R172.reuse, R154, R80 ;  /* 0x0000009aac50723c */ /* 0x040fe20000001850 */
[----:B------:R-:W1:Y:S04]  /*72a0*/  LDSM.16.MT88.4 R148, [R212+0xb000] ;  /* 0x00b00000d494783b */ /* 0x000e680000004200 */
[----:B------:R-:W-:Y:S01]  /*72b0*/  LOP3.LUT R152, R160, 0xff, RZ, 0xc0, !PT ;  /* 0x000000ffa0987812 */ /* 0x000fe200078ec0ff */
[C---:B------:R-:W-:Y:S01]  /*72c0*/  FMUL.FTZ R88, R2.reuse, R88 ;  /* 0x0000005802587220 */ /* 0x040fe20000410000 */
[----:B------:R-:W-:Y:S01]  /*72d0*/  SHF.R.U32.HI R153, RZ, 0x8, R158 ;  /* 0x00000008ff997819 */ /* 0x000fe2000001169e */
[----:B------:R-:W-:Y:S03]  /*72e0*/  FMUL.FTZ R89, R2, R89 ;  /* 0x0000005902597220 */ /* 0x000fe60000410000 */
[----:B------:R-:W-:Y:S01]  /*72f0*/  PRMT R158, R152, 0x5410, R153 ;  /* 0x00005410989e7816 */ /* 0x000fe20000000099 */
[C---:B------:R-:W-:Y:S01]  /*7300*/  FMUL.FTZ R90, R0.reuse, R90 ;  /* 0x0000005a005a7220 */ /* 0x040fe20000410000 */
[----:B------:R-:W-:Y:S01]  /*7310*/  SHF.R.U32.HI R153, RZ, 0x8, R162 ;  /* 0x00000008ff997819 */ /* 0x000fe200000116a2 */
[----:B------:R-:W-:Y:S01]  /*7320*/  FMUL.FTZ R91, R0, R91 ;  /* 0x0000005b005b7220 */ /* 0x000fe20000410000 */
[----:B------:R-:W-:Y:S01]  /*7330*/  SHF.R.U32.HI R152, RZ, 0x10, R160 ;  /* 0x00000010ff987819 */ /* 0x000fe200000116a0 */
[----:B------:R-:W-:Y:S01]  /*7340*/  FMUL.FTZ R96, R168, R96 ;  /* 0x00000060a8607220 */ /* 0x000fe20000410000 */
[----:B------:R-:W-:Y:S01]  /*7350*/  PRMT R178, R178, 0x5410, R153 ;  /* 0x00005410b2b27816 */ /* 0x000fe20000000099 */
[----:B------:R-:W-:Y:S01]  /*7360*/  FMUL.FTZ R97, R168, R97 ;  /* 0x00000061a8617220 */ /* 0x000fe20000410000 */
[C---:B------:R-:W-:Y:S01]  /*7370*/  LOP3.LUT R153, R202.reuse, 0xffff, RZ, 0xc0, !PT ;  /* 0x0000ffffca997812 */ /* 0x040fe200078ec0ff */
[C---:B------:R-:W-:Y:S01]  /*7380*/  FMUL.FTZ R98, R167.reuse, R98 ;  /* 0x00000062a7627220 */ /* 0x040fe20000410000 */
[----:B------:R-:W-:Y:S01]  /*7390*/  LOP3.LUT R176, R202, 0xff, RZ, 0xc0, !PT ;  /* 0x000000ffcab07812 */ /* 0x000fe200078ec0ff */
[----:B------:R-:W-:Y:S01]  /*73a0*/  FMUL.FTZ R99, R167, R99 ;  /* 0x00000063a7637220 */ /* 0x000fe20000410000 */
[----:B------:R-:W-:Y:S01]  /*73b0*/  SHF.R.U32.HI R153, RZ, 0x8, R153 ;  /* 0x00000008ff997819 */ /* 0x000fe20000011699 */
[----:B------:R-:W-:Y:S01]  /*73c0*/  FMUL.FTZ R104, R168, R104 ;  /* 0x00000068a8687220 */ /* 0x000fe20000410000 */
[----:B------:R-:W-:Y:S01]  /*73d0*/  LOP3.LUT R157, R161, R200, R157, 0x96, !PT ;  /* 0x000000c8a19d7212 */ /* 0x000fe200078e969d */
[----:B------:R-:W-:Y:S01]  /*73e0*/  FFMA.FTZ R200, R32, UR4, -R252 ;  /* 0x0000000420c87c23 */ /* 0x000fe200080108fc */
[----:B------:R-:W-:Y:S01]  /*73f0*/  SHF.R.U32.HI R161, RZ, 0x18, R160 ;  /* 0x00000018ffa17819 */ /* 0x000fe200000116a0 */
[----:B------:R-:W-:Y:S01]  /*7400*/  FMUL.FTZ R32, R2, R144 ;  /* 0x0000009002207220 */ /* 0x000fe20000410000 */
[----:B------:R-:W-:Y:S01]  /*7410*/  LOP3.LUT R160, R152, 0xff, RZ, 0xc0, !PT ;  /* 0x000000ff98a07812 */ /* 0x000fe200078ec0ff */
[----:B------:R-:W-:Y:S01]  /*7420*/  FFMA.FTZ R144, R20, UR4, -R252 ;  /* 0x0000000414907c23 */ /* 0x000fe200080108fc */
[----:B------:R-:W-:Y:S01]  /*7430*/  PRMT R176, R176, 0x5410, R153 ;  /* 0x00005410b0b07816 */ /* 0x000fe20000000099 */
[----:B------:R-:W-:Y:S01]  /*7440*/  FMUL.FTZ R105, R168, R105 ;  /* 0x00000069a8697220 */ /* 0x000fe20000410000 */
[----:B------:R-:W2:Y:S01]  /*7450*/  LDSM.16.MT88.4 R152, [R210+0xb000] ;  /* 0x00b00000d298783b */ /* 0x000ea20000004200 */
[----:B------:R3:W-:Y:S01]  /*7460*/  MUFU.EX2 R252, R144 ;  /* 0x0000009000fc7308 */ /* 0x0007e20000000800 */
[----:B------:R-:W-:Y:S01]  /*7470*/  PRMT R160, R160, 0x5410, R161 ;  /* 0x00005410a0a07816 */ /* 0x000fe200000000a1 */
[C---:B------:R-:W-:Y:S01]  /*7480*/  FMUL.FTZ R106, R167.reuse, R106 ;  /* 0x0000006aa76a7220 */ /* 0x040fe20000410000 */
[--C-:B------:R-:W-:Y:S01]  /*7490*/  SHF.R.U32.HI R161, RZ, 0x10, R202.reuse ;  /* 0x00000010ffa17819 */ /* 0x100fe200000116ca */
[----:B------:R-:W-:Y:S01]  /*74a0*/  FMUL.FTZ R107, R167, R107 ;  /* 0x0000006ba76b7220 */ /* 0x000fe20000410000 */
[----:B------:R-:W-:Y:S01]  /*74b0*/  SHF.R.U32.HI R162, RZ, 0x18, R202 ;  /* 0x00000018ffa27819 */ /* 0x000fe200000116ca */
[C---:B------:R-:W-:Y:S01]  /*74c0*/  FMUL.FTZ R112, R168.reuse, R112 ;  /* 0x00000070a8707220 */ /* 0x040fe20000410000 */
[-C--:B-1----:R-:W-:Y:S03]  /*74d0*/  HMMA.16816.F32 R84, R172, R148.reuse, R84 ;  /* 0x00000094ac54723c */ /* 0x082fe60000001854 */
[----:B------:R-:W1:Y:S01]  /*74e0*/  MUFU.EX2 R200, R200 ;  /* 0x000000c800c87308 */ /* 0x000e620000000800 */
[----:B------:R-:W-:Y:S01]  /*74f0*/  LOP3.LUT R159, R159, 0xff, RZ, 0xc0, !PT ;  /* 0x000000ff9f9f7812 */ /* 0x000fe200078ec0ff */
[----:B------:R-:W-:Y:S01]  /*7500*/  FMUL.FTZ R113, R168, R113 ;  /* 0x00000071a8717220 */ /* 0x000fe20000410000 */
[----:B------:R-:W-:Y:S01]  /*7510*/  LOP3.LUT R145, R161, 0xff, RZ, 0xc0, !PT ;  /* 0x000000ffa1917812 */ /* 0x000fe200078ec0ff */
[C---:B------:R-:W-:Y:S04]  /*7520*/  HMMA.16816.F32 R88, R180.reuse, R148, R88 ;  /* 0x00000094b458723c */ /* 0x040fe80000001858 */
[----:B------:R-:W-:Y:S01]  /*7530*/  PRMT R156, R159, 0x5410, R156 ;  /* 0x000054109f9c7816 */ /* 0x000fe2000000009c */
[----:B------:R-:W-:Y:S01]  /*7540*/  FFMA.FTZ R159, R34, UR4, -R248 ;  /* 0x00000004229f7c23 */ /* 0x000fe200080108f8 */
[----:B------:R-:W-:Y:S01]  /*7550*/  FMUL.FTZ R34, R0, R146 ;  /* 0x0000009200227220 */ /* 0x000fe20000410000 */
[----:B------:R-:W-:Y:S02]  /*7560*/  LOP3.LUT R149, R157, 0xffff, RZ, 0xc0, !PT ;  /* 0x0000ffff9d957812 */ /* 0x000fe400078ec0ff */
[----:B------:R4:W5:Y:S02]  /*7570*/  MUFU.EX2 R202, R159 ;  /* 0x0000009f00ca7308 */ /* 0x0009640000000800 */
[----:B------:R-:W-:Y:S01]  /*7580*/  PRMT R162, R145, 0x5410, R162 ;  /* 0x0000541091a27816 */ /* 0x000fe200000000a2 */
[C---:B------:R-:W-:Y:S01]  /*7590*/  FMUL.FTZ R116, R168.reuse, R116 ;  /* 0x00000074a8747220 */ /* 0x040fe20000410000 */
[----:B---3--:R-:W3:Y:S01]  /*75a0*/  LDSM.16.MT88.4 R144, [R209+0xb000] ;  /* 0x00b00000d190783b */ /* 0x008ee20000004200 */
[-C--:B------:R-:W-:Y:S03]  /*75b0*/  HMMA.16816.F32 R32, R180, R150.reuse, R32 ;  /* 0x00000096b420723c */ /* 0x080fe60000001820 */
[----:B------:R-:W-:Y:S01]  /*75c0*/  LOP3.LUT R148, R157, 0xff, RZ, 0xc0, !PT ;  /* 0x000000ff9d947812 */ /* 0x000fe200078ec0ff */
[----:B------:R-:W-:Y:S01]  /*75d0*/  FMUL.FTZ R117, R168, R117 ;  /* 0x00000075a8757220 */ /* 0x000fe20000410000 */
[----:B------:R-:W-:Y:S01]  /*75e0*/  SHF.R.U32.HI R149, RZ, 0x8, R149 ;  /* 0x00000008ff957819 */ /* 0x000fe20000011695 */
[C---:B------:R-:W-:Y:S05]  /*75f0*/  HMMA.16816.F32 R92, R172.reuse, R150, R92 ;  /* 0x00000096ac5c723c */ /* 0x040fea000000185c */
[----:B------:R-:W-:Y:S01]  /*7600*/  PRMT R148, R148, 0x5410, R149 ;  /* 0x0000541094947816 */ /* 0x000fe20000000095 */
[-C--:B--2---:R-:W-:Y:S05]  /*7610*/  HMMA.16816.F32 R96, R172, R152.reuse, R96 ;  /* 0x00000098ac60723c */ /* 0x084fea0000001860 */
[----:B------:R-:W-:Y:S01]  /*7620*/  FFMA.FTZ R149, R22, UR4, -R248 ;  /* 0x0000000416957c23 */ /* 0x000fe200080108f8 */
[C---:B------:R-:W-:Y:S01]  /*7630*/  FMUL.FTZ R100, R2.reuse, R100 ;  /* 0x0000006402647220 */ /* 0x040fe20000410000 */
[----:B------:R-:W-:Y:S01]  /*7640*/  FMUL.FTZ R101, R2, R101 ;  /* 0x0000006502657220 */ /* 0x000fe20000410000 */
[C---:B------:R-:W-:Y:S01]  /*7650*/  FMUL.FTZ R102, R0.reuse, R102 ;  /* 0x0000006600667220 */ /* 0x040fe20000410000 */
[----:B------:R2:W5:Y:S02]  /*7660*/  MUFU.EX2 R177, R149 ;  /* 0x0000009500b17308 */ /* 0x0005640000000800 */
[C---:B------:R-:W-:Y:S01]  /*7670*/  FMUL.FTZ R103, R0.reuse, R103 ;  /* 0x0000006700677220 */ /* 0x040fe20000410000 */
[--C-:B------:R-:W-:Y:S01]  /*7680*/  SHF.R.U32.HI R169, RZ, 0x10, R157.reuse ;  /* 0x00000010ffa97819 */ /* 0x100fe2000001169d */
[----:B------:R-:W-:Y:S01]  /*7690*/  FMUL.FTZ R22, R0, R142 ;  /* 0x0000008e00167220 */ /* 0x000fe20000410000 */
[----:B------:R-:W-:Y:S01]  /*76a0*/  SHF.R.U32.HI R20, RZ, 0x18, R157 ;  /* 0x00000018ff147819 */ /* 0x000fe2000001169d */
[----:B------:R-:W-:Y:S01]  /*76b0*/  FFMA.FTZ R150, R29, UR4, -R170 ;  /* 0x000000041d967c23 */ /* 0x000fe200080108aa */
[----:B------:R-:W-:Y:S01]  /*76c0*/  LOP3.LUT R169, R169, 0xff, RZ, 0xc0, !PT ;  /* 0x000000ffa9a97812 */ /* 0x000fe200078ec0ff */
[----:B------:R-:W-:Y:S01]  /*76d0*/  FFMA.FTZ R151, R27, UR4, -R246 ;  /* 0x000000041b977c23 */ /* 0x000fe200080108f6 */
[C---:B------:R-:W-:Y:S04]  /*76e0*/  HMMA.16816.F32 R100, R180.reuse, R152, R100 ;  /* 0x00000098b464723c */ /* 0x040fe80000001864 */
[----:B------:R-:W-:Y:S01]  /*76f0*/  PRMT R169, R169, 0x5410, R20 ;  /* 0x00005410a9a97816 */ /* 0x000fe20000000014 */
[----:B------:R-:W-:Y:S01]  /*7700*/  FFMA.FTZ R248, R23, UR4, -R248 ;  /* 0x0000000417f87c23 */ /* 0x000fe200080108f8 */
[----:B------:R-:W-:Y:S01]  /*7710*/  FMUL.FTZ R20, R2, R140 ;  /* 0x0000008c02147220 */ /* 0x000fe20000410000 */
[----:B------:R-:W-:Y:S01]  /*7720*/  FMUL.FTZ R23, R0, R143 ;  /* 0x0000008f00177220 */ /* 0x000fe20000410000 */
[--C-:B----4-:R-:W-:Y:S01]  /*7730*/  FFMA.FTZ R159, R24, UR4, -R170.reuse ;  /* 0x00000004189f7c23 */ /* 0x110fe200080108aa */
[----:B------:R-:W4:Y:S02]  /*7740*/  LDSM.16.MT88.4 R140, [R208+0xb000] ;  /* 0x00b00000d08c783b */ /* 0x000f240000004200 */
[--C-:B------:R-:W-:Y:S01]  /*7750*/  FFMA.FTZ R153, R25, UR4, -R170.reuse ;  /* 0x0000000419997c23 */ /* 0x100fe200080108aa */
[----:B--2---:R-:W-:Y:S01]  /*7760*/  FFMA.FTZ R149, R28, UR4, -R170 ;  /* 0x000000041c957c23 */ /* 0x004fe200080108aa */
[C---:B------:R-:W-:Y:S01]  /*7770*/  FMUL.FTZ R27, R167.reuse, R139 ;  /* 0x0000008ba71b7220 */ /* 0x040fe20000410000 */
[-C--:B------:R-:W-:Y:S01]  /*7780*/  HMMA.16816.F32 R20, R180, R154.reuse, R20 ;  /* 0x0000009ab414723c */ /* 0x080fe20000001814 */
[----:B------:R-:W-:Y:S02]  /*7790*/  MUFU.EX2 R179, R159 ;  /* 0x0000009f00b37308 */ /* 0x000fe40000000800 */
[--C-:B------:R-:W-:Y:S01]  /*77a0*/  FFMA.FTZ R152, R30, UR4, -R246.reuse ;  /* 0x000000041e987c23 */ /* 0x100fe200080108f6 */
[----:B------:R-:W-:Y:S01]  /*77b0*/  FMUL.FTZ R30, R0, R134 ;  /* 0x00000086001e7220 */ /* 0x000fe20000410000 */
[--C-:B------:R-:W-:Y:S01]  /*77c0*/  FFMA.FTZ R157, R26, UR4, -R246.reuse ;  /* 0x000000041a9d7c23 */ /* 0x100fe200080108f6 */
[C---:B------:R-:W-:Y:S05]  /*77d0*/  HMMA.16816.F32 R104, R172.reuse, R154, R104 ;  /* 0x0000009aac68723c */ /* 0x040fea0000001868 */
[----:B------:R-:W-:Y:S01]  /*77e0*/  MUFU.EX2 R161, R153 ;  /* 0x0000009900a17308 */ /* 0x000fe20000000800 */
[C---:B------:R-:W-:Y:S01]  /*77f0*/  FMUL.FTZ R24, R168.reuse, R136 ;  /* 0x00000088a8187220 */ /* 0x040fe20000410000 */
[----:B------:R-:W-:Y:S01]  /*7800*/  FMUL.FTZ R25, R168, R137 ;  /* 0x00000089a8197220 */ /* 0x000fe20000410000 */
[----:B------:R-:W-:Y:S03]  /*7810*/  FMUL.FTZ R26, R167, R138 ;  /* 0x0000008aa71a7220 */ /* 0x000fe60000410000 */
[----:B------:R-:W-:Y:S04]  /*7820*/  FFMA.FTZ R246, R31, UR4, -R246 ;  /* 0x000000041ff67c23 */ /* 0x000fe800080108f6 */
[----:B------:R-:W-:Y:S01]  /*7830*/  MUFU.EX2 R159, R151 ;  /* 0x00000097009f7308 */ /* 0x000fe20000000800 */
[C---:B------:R-:W-:Y:S01]  /*7840*/  FMUL.FTZ R28, R2.reuse, R132 ;  /* 0x00000084021c7220 */ /* 0x040fe20000410000 */
[----:B------:R-:W-:Y:S01]  /*7850*/  FMUL.FTZ R29, R2, R133 ;  /* 0x00000085021d7220 */ /* 0x000fe20000410000 */
[-C--:B---3--:R-:W-:Y:S03]  /*7860*/  HMMA.16816.F32 R24, R172, R144.reuse, R24 ;  /* 0x00000090ac18723c */ /* 0x088fe60000001818 */
[----:B------:R-:W-:Y:S01]  /*7870*/  FMUL.FTZ R31, R0, R135 ;  /* 0x00000087001f7220 */ /* 0x000fe20000410000 */
[C---:B------:R-:W-:Y:S03]  /*7880*/  FMUL.FTZ R128, R168.reuse, R128 ;  /* 0x00000080a8807220 */ /* 0x040fe60000410000 */
[----:B------:R-:W2:Y:S01]  /*7890*/  MUFU.EX2 R134, R149 ;  /* 0x0000009500867308 */ /* 0x000ea20000000800 */
[C---:B------:R-:W-:Y:S03]  /*78a0*/  FMUL.FTZ R129, R168.reuse, R129 ;  /* 0x00000081a8817220 */ /* 0x040fe60000410000 */
[----:B------:R-:W-:Y:S01]  /*78b0*/  FFMA.FTZ R199, R168, R171, R199 ;  /* 0x000000aba8c77223 */ /* 0x000fe200000100c7 */
[C---:B------:R-:W-:Y:S01]  /*78c0*/  FMUL.FTZ R108, R2.reuse, R108 ;  /* 0x0000006c026c7220 */ /* 0x040fe20000410000 */
[C---:B------:R-:W-:Y:S04]  /*78d0*/  HMMA.16816.F32 R28, R180.reuse, R144, R28 ;  /* 0x00000090b41c723c */ /* 0x040fe8000000181c */
[----:B------:R3:W-:Y:S01]  /*78e0*/  MUFU.EX2 R153, R150 ;  /* 0x0000009600997308 */ /* 0x0007e20000000800 */
[----:B------:R-:W-:Y:S01]  /*78f0*/  FMUL.FTZ R109, R2, R109 ;  /* 0x0000006d026d7220 */ /* 0x000fe20000410000 */
[C---:B------:R-:W-:Y:S01]  /*7900*/  FMUL.FTZ R110, R0.reuse, R110 ;  /* 0x0000006e006e7220 */ /* 0x040fe20000410000 */
[----:B------:R-:W-:Y:S01]  /*7910*/  FMUL.FTZ R111, R0, R111 ;  /* 0x0000006f006f7220 */ /* 0x000fe20000410000 */
[--C-:B------:R-:W-:Y:S03]  /*7920*/  HSET2.LE.AND R168, R148, R243.reuse, PT ;  /* 0x000000f394a87233 */ /* 0x100fe60003803000 */
[C---:B------:R-:W-:Y:S01]  /*7930*/  FMUL.FTZ R114, R167.reuse, R114 ;  /* 0x00000072a7727220 */ /* 0x040fe20000410000 */
[----:B------:R-:W-:Y:S01]  /*7940*/  FMUL.FTZ R115, R167, R115 ;  /* 0x00000073a7737220 */ /* 0x000fe20000410000 */
[----:B-1----:R-:W-:Y:S01]  /*7950*/  F2FP.F16.F32.PACK_AB R133, R203, R200 ;  /* 0x000000c8cb85723e */ /* 0x002fe200000000ff */
[-C--:B------:R-:W-:Y:S01]  /*7960*/  HMMA.16816.F32 R108, R180, R146.reuse, R108 ;  /* 0x00000092b46c723c */ /* 0x080fe2000000186c */
[----:B------:R-:W1:Y:S02]  /*7970*/  MUFU.EX2 R248, R248 ;  /* 0x000000f800f87308 */ /* 0x000e640000000800 */
[C---:B------:R-:W-:Y:S01]  /*7980*/  FMUL.FTZ R118, R167.reuse, R118 ;  /* 0x00000076a7767220 */ /* 0x040fe20000410000 */
[----:B------:R-:W-:Y:S01]  /*7990*/  FMUL.FTZ R119, R167, R119 ;  /* 0x00000077a7777220 */ /* 0x000fe20000410000 */
[----:B-----5:R-:W-:Y:S01]  /*79a0*/  F2FP.F16.F32.PACK_AB R132, R201, R202 ;  /* 0x000000cac984723e */ /* 0x020fe200000000ff */
[C---:B------:R-:W-:Y:S01]  /*79b0*/  HMMA.16816.F32 R112, R172.reuse, R146, R112 ;  /* 0x00000092ac70723c */ /* 0x040fe20000001870 */
[----:B---3--:R-:W3:Y:S04]  /*79c0*/  LDSM.16.MT88.4 R148, [R212+0xa800] ;  /* 0x00a80000d494783b */ /* 0x008ee80000004200 */
[----:B------:R-:W-:Y:S01]  /*79d0*/  MUFU.EX2 R246, R246 ;  /* 0x000000f600f67308 */ /* 0x000fe20000000800 */
[----:B------:R-:W-:Y:S01]  /*79e0*/  MOV R170, R177 ;  /* 0x000000b100aa7202 */ /* 0x000fe20000000f00 */
[-C--:B----4-:R-:W-:Y:S08]  /*79f0*/  HMMA.16816.F32 R116, R172, R140.reuse, R116 ;  /* 0x0000008cac74723c */ /* 0x090ff00000001874 */
[----:B------:R-:W4:Y:S03]  /*7a00*/  MUFU.EX2 R177, R157 ;  /* 0x0000009d00b17308 */ /* 0x000f260000000800 */
[C---:B------:R-:W-:Y:S01]  /*7a10*/  FMUL.FTZ R120, R2.reuse, R120 ;  /* 0x0000007802787220 */ /* 0x040fe20000410000 */
[----:B------:R-:W-:Y:S01]  /*7a20*/  FMUL.FTZ R121, R2, R121 ;  /* 0x0000007902797220 */ /* 0x000fe20000410000 */
[C---:B------:R-:W-:Y:S01]  /*7a30*/  FMUL.FTZ R122, R0.reuse, R122 ;  /* 0x0000007a007a7220 */ /* 0x040fe20000410000 */
[----:B------:R-:W-:Y:S01]  /*7a40*/  FMUL.FTZ R123, R0, R123 ;  /* 0x0000007b007b7220 */ /* 0x000fe20000410000 */
[----:B------:R-:W-:Y:S01]  /*7a50*/  MOV R145, R170 ;  /* 0x000000aa00917202 */ /* 0x000fe20000000f00 */
[C---:B------:R-:W-:Y:S01]  /*7a60*/  FMUL.FTZ R130, R167.reuse, R130 ;  /* 0x00000082a7827220 */ /* 0x040fe20000410000 */
[C---:B------:R-:W-:Y:S01]  /*7a70*/  FMUL.FTZ R131, R167.reuse, R131 ;  /* 0x00000083a7837220 */ /* 0x040fe20000410000 */
[----:B------:R-:W-:Y:S01]  /*7a80*/  FFMA.FTZ R198, R167, R244, R198 ;  /* 0x000000f4a7c67223 */ /* 0x000fe200000100c6 */
[--C-:B------:R-:W-:Y:S01]  /*7a90*/  HSET2.LE.AND R170, R158, R243.reuse, PT ;  /* 0x000000f39eaa7233 */ /* 0x100fe20003803000 */
[----:B------:R-:W5:Y:S01]  /*7aa0*/  MUFU.EX2 R167, R152 ;  /* 0x0000009800a77308 */ /* 0x000f620000000800 */
[C---:B------:R-:W-:Y:S04]  /*7ab0*/  HMMA.16816.F32 R120, R180.reuse, R140, R120 ;  /* 0x0000008cb478723c */ /* 0x040fe80000001878 */
[--C-:B------:R-:W-:Y:S01]  /*7ac0*/  HSET2.LE.AND R171, R160, R243.reuse, PT ;  /* 0x000000f3a0ab7233 */ /* 0x100fe20003803000 */
[C---:B------:R-:W-:Y:S01]  /*7ad0*/  FMUL.FTZ R124, R2.reuse, R124 ;  /* 0x0000007c027c7220 */ /* 0x040fe20000410000 */
[----:B------:R-:W-:Y:S01]  /*7ae0*/  F2FP.F16.F32.PACK_AB R135, R163, R252 ;  /* 0x000000fca387723e */ /* 0x000fe200000000ff */
[----:B------:R-:W-:Y:S01]  /*7af0*/  FMUL.FTZ R125, R2, R125 ;  /* 0x0000007d027d7220 */ /* 0x000fe20000410000 */
[C---:B------:R-:W-:Y:S03]  /*7b00*/  FMUL.FTZ R126, R0.reuse, R126 ;  /* 0x0000007e007e7220 */ /* 0x040fe60000410000 */
[C---:B------:R-:W-:Y:S01]  /*7b10*/  FMUL.FTZ R127, R0.reuse, R127 ;  /* 0x0000007f007f7220 */ /* 0x040fe20000410000 */
[----:B--2---:R-:W-:Y:S01]  /*7b20*/  MOV R244, R134 ;  /* 0x0000008600f47202 */ /* 0x004fe20000000f00 */
[----:B------:R-:W-:Y:S01]  /*7b30*/  FFMA.FTZ R193, R0, R247, R193 ;  /* 0x000000f700c17223 */ /* 0x000fe200000100c1 */
[----:B------:R-:W-:Y:S01]  /*7b40*/  LOP3.LUT R170, R170, R133, RZ, 0xc0, !PT ;  /* 0x00000085aaaa7212 */ /* 0x000fe200078ec0ff */
[----:B------:R-:W-:Y:S01]  /*7b50*/  FFMA.FTZ R191, R2, R249, R191 ;  /* 0x000000f902bf7223 */ /* 0x000fe200000100bf */
[----:B------:R-:W-:Y:S01]  /*7b60*/  LOP3.LUT R171, R171, R132, RZ, 0xc0, !PT ;  /* 0x00000084abab7212 */ /* 0x000fe200078ec0ff */
[----:B------:R-:W-:Y:S01]  /*7b70*/  FADD.FTZ R193, R192, R193 ;  /* 0x000000c1c0c17221 */ /* 0x000fe20000010000 */
[-C--:B------:R-:W-:Y:S03]  /*7b80*/  HMMA.16816.F32 R124, R180, R142.reuse, R124 ;  /* 0x0000008eb47c723c */ /* 0x080fe6000000187c */
[----:B------:R-:W-:Y:S01]  /*7b90*/  LOP3.LUT R168, R168, R135, RZ, 0xc0, !PT ;  /* 0x00000087a8a87212 */ /* 0x000fe200078ec0ff */
[----:B------:R-:W-:Y:S01]  /*7ba0*/  FADD.FTZ R199, R188, R199 ;  /* 0x000000c7bcc77221 */ /* 0x000fe20000010000 */
[----:B------:R-:W2:Y:S01]  /*7bb0*/  LDSM.16.MT88.4 R132, [R210+0xa800] ;  /* 0x00a80000d284783b */ /* 0x000ea20000004200 */
[----:B------:R-:W-:Y:S05]  /*7bc0*/  HMMA.16816.F32 R128, R172, R142, R128 ;  /* 0x0000008eac80723c */ /* 0x000fea0000001880 */
[--C-:B------:R-:W-:Y:S01]  /*7bd0*/  HSET2.LE.AND R169, R169, R243.reuse, PT ;  /* 0x000000f3a9a97233 */ /* 0x100fe20003803000 */
[----:B------:R-:W-:Y:S01]  /*7be0*/  FADD.FTZ R189, R189, R198 ;  /* 0x000000c6bdbd7221 */ /* 0x000fe20000010000 */
[----:B-1----:R-:W-:Y:S01]  /*7bf0*/  F2FP.F16.F32.PACK_AB R136, R248, R145 ;  /* 0x00000091f888723e */ /* 0x002fe200000000ff */
[----:B------:R-:W-:Y:S03]  /*7c00*/  LDSM.16.MT88.4 R172, [R208+0xb800] ;  /* 0x00b80000d0ac783b */ /* 0x000fe60000004200 */
[----:B------:R-:W-:Y:S01]  /*7c10*/  MOV R144, R179 ;  /* 0x000000b300907202 */ /* 0x000fe20000000f00 */
[----:B------:R-:W-:Y:S01]  /*7c20*/  FADD.FTZ R191, R190, R191 ;  /* 0x000000bfbebf7221 */ /* 0x000fe20000010000 */
[----:B----4-:R-:W-:Y:S01]  /*7c30*/  MOV R147, R177 ;  /* 0x000000b100937202 */ /* 0x010fe20000000f00 */
[----:B------:R-:W-:Y:S01]  /*7c40*/  FADD.FTZ R196, R196, R193 ;  /* 0x000000c1c4c47221 */ /* 0x000fe20000010000 */
[----:B------:R-:W-:Y:S01]  /*7c50*/  LOP3.LUT R169, R169, R136, RZ, 0xc0, !PT ;  /* 0x00000088a9a97212 */ /* 0x000fe200078ec0ff */
[----:B------:R-:W-:Y:S01]  /*7c60*/  FADD.FTZ R184, R184, R199 ;  /* 0x000000c7b8b87221 */ /* 0x000fe20000010000 */
[--C-:B------:R-:W-:Y:S01]  /*7c70*/  HSET2.LE.AND R176, R176, R243.reuse, PT ;  /* 0x000000f3b0b07233 */ /* 0x100fe20003803000 */
[----:B------:R-:W-:Y:S01]  /*7c80*/  FADD.FTZ R186, R186, R189 ;  /* 0x000000bdbaba7221 */ /* 0x000fe20000010000 */
[--C-:B------:R-:W-:Y:S01]  /*7c90*/  HSET2.LE.AND R177, R162, R243.reuse, PT ;  /* 0x000000f3a2b17233 */ /* 0x100fe20003803000 */
[----:B------:R-:W-:Y:S01]  /*7ca0*/  FADD.FTZ R194, R194, R191 ;  /* 0x000000bfc2c27221 */ /* 0x000fe20000010000 */
[--C-:B------:R-:W-:Y:S01]  /*7cb0*/  HSET2.LE.AND R179, R156, R243.reuse, PT ;  /* 0x000000f39cb37233 */ /* 0x100fe20003803000 */
[----:B------:R-:W-:Y:S01]  /*7cc0*/  FADD.FTZ R196, R197, R196 ;  /* 0x000000c4c5c47221 */ /* 0x000fe20000010000 */
[----:B------:R-:W-:Y:S01]  /*7cd0*/  HSET2.LE.AND R178, R178, R243, PT ;  /* 0x000000f3b2b27233 */ /* 0x000fe20003803000 */
[----:B------:R-:W-:Y:S01]  /*7ce0*/  FADD.FTZ R185, R185, R184 ;  /* 0x000000b8b9b97221 */ /* 0x000fe20000010000 */
[----:B------:R-:W-:Y:S01]  /*7cf0*/  F2FP.F16.F32.PACK_AB R137, R161, R144 ;  /* 0x00000090a189723e */ /* 0x000fe200000000ff */
[----:B------:R-:W-:Y:S01]  /*7d00*/  FADD.FTZ R186, R187, R186 ;  /* 0x000000babbba7221 */ /* 0x000fe20000010000 */
[----:B------:R-:W-:Y:S01]  /*7d10*/  F2FP.F16.F32.PACK_AB R138, R159, R147 ;  /* 0x000000939f8a723e */ /* 0x000fe200000000ff */
[----:B------:R-:W-:Y:S01]  /*7d20*/  FADD.FTZ R194, R195, R194 ;  /* 0x000000c2c3c27221 */ /* 0x000fe20000010000 */
[----:B------:R-:W-:Y:S01]  /*7d30*/  F2FP.F16.F32.PACK_AB R141, R153, R244 ;  /* 0x000000f4998d723e */ /* 0x000fe200000000ff */
[----:B------:R-:W-:Y:S01]  /*7d40*/  FADD.FTZ R185, R252, R185 ;  /* 0x000000b9fcb97221 */ /* 0x000fe20000010000 */
[----:B-----5:R-:W-:Y:S02]  /*7d50*/  F2FP.F16.F32.PACK_AB R140, R246, R167 ;  /* 0x000000a7f68c723e */ /* 0x020fe400000000ff */
[----:B------:R-:W-:Y:S02]  /*7d60*/  MOV R181, R161 ;  /* 0x000000a100b57202 */ /* 0x000fe40000000f00 */
[----:B------:R-:W-:Y:S02]  /*7d70*/  MOV R180, R163 ;  /* 0x000000a300b47202 */ /* 0x000fe40000000f00 */
[-C--:B---3--:R-:W-:Y:S01]  /*7d80*/  HMMA.16816.F32 R160, R168, R148.reuse, R4 ;  /* 0x00000094a8a0723c */ /* 0x088fe20000001804 */
[----:B------:R-:W-:Y:S04]  /*7d90*/  LDSM.16.MT88.4 R4, [R208+0xa800] ;  /* 0x00a80000d004783b */ /* 0x000fe80000004200 */
[----:B------:R-:W-:Y:S01]  /*7da0*/  LOP3.LUT R176, R176, R137, RZ, 0xc0, !PT ;  /* 0x00000089b0b07212 */ /* 0x000fe200078ec0ff */
[----:B------:R-:W-:Y:S01]  /*7db0*/  FADD.FTZ R185, R180, R185 ;  /* 0x000000b9b4b97221 */ /* 0x000fe20000010000 */
[----:B------:R-:W-:Y:S02]  /*7dc0*/  LOP3.LUT R177, R177, R138, RZ, 0xc0, !PT ;  /* 0x0000008ab1b17212 */ /* 0x000fe400078ec0ff */
[----:B------:R-:W1:Y:S02]  /*7dd0*/  LDSM.16.MT88.4 R136, [R209+0xa800] ;  /* 0x00a80000d188783b */ /* 0x000e640000004200 */
[----:B------:R-:W-:Y:S01]  /*7de0*/  LOP3.LUT R178, R178, R141, RZ, 0xc0, !PT ;  /* 0x0000008db2b27212 */ /* 0x000fe200078ec0ff */
[----:B------:R-:W-:Y:S01]  /*7df0*/  FADD.FTZ R200, R200, R185 ;  /* 0x000000b9c8c87221 */ /* 0x000fe20000010000 */
[----:B------:R-:W-:Y:S02]  /*7e00*/  LOP3.LUT R179, R179, R140, RZ, 0xc0, !PT ;  /* 0x0000008cb3b37212 */ /* 0x000fe400078ec0ff */
[----:B------:R-:W-:Y:S02]  /*7e10*/  MOV R182, R159 ;  /* 0x0000009f00b67202 */ /* 0x000fe40000000f00 */
[----:B------:R-:W-:Y:S02]  /*7e20*/  MOV R183, R153 ;  /* 0x0000009900b77202 */ /* 0x000fe40000000f00 */
[----:B------:R-:W-:Y:S01]  /*7e30*/  MOV R0, R3 ;  /* 0x0000000300007202 */ /* 0x000fe20000000f00 */
[C---:B------:R-:W-:Y:S01]  /*7e40*/  HMMA.16816.F32 R156, R176.reuse, R148, R8 ;  /* 0x00000094b09c723c */ /* 0x040fe20000001808 */
[----:B------:R-:W3:Y:S03]  /*7e50*/  LDSM.16.MT88.4 R8, [R212+0xb800] ;  /* 0x00b80000d408783b */ /* 0x000ee60000004200 */
[----:B------:R-:W-:Y:S02]  /*7e60*/  MOV R2, R165 ;  /* 0x000000a500027202 */ /* 0x000fe40000000f00 */
[-C--:B------:R-:W-:Y:S03]  /*7e70*/  HMMA.16816.F32 R152, R176, R150.reuse, R12 ;  /* 0x00000096b098723c */ /* 0x080fe6000000180c */
[----:B------:R-:W4:Y:S03]  /*7e80*/  LDSM.16.MT88.4 R12, [R210+0xb800] ;  /* 0x00b80000d20c783b */ /* 0x000f260000004200 */
[C---:B------:R-:W-:Y:S05]  /*7e90*/  HMMA.16816.F32 R148, R168.reuse, R150, R16 ;  /* 0x00000096a894723c */ /* 0x040fea0000001810 */
[----:B------:R-:W5:Y:S01]  /*7ea0*/  LDSM.16.MT88.4 R16, [R209+0xb800] ;  /* 0x00b80000d110783b */ /* 0x000f620000004200 */
[-C--:B--2---:R-:W-:Y:S06]  /*7eb0*/  HMMA.16816.F32 R36, R168, R132.reuse, R36 ;  /* 0x00000084a824723c */ /* 0x084fec0000001824 */
        /* <DEDUP_REMOVED lines=9> */
[-C--:B------:R-:W-:Y:S05]  /*7f50*/  HMMA.16816.F32 R76, R176, R6.reuse, R76 ;  /* 0x00000006b04c723c */ /* 0x080fea000000184c */
[----:B------:R-:W-:Y:S01]  /*7f60*/  MOV R4, R147 ;  /* 0x0000009300047202 */ /* 0x000fe20000000f00 */
[C---:B------:R-:W-:Y:S05]  /*7f70*/  HMMA.16816.F32 R80, R168.reuse, R6, R80 ;  /* 0x00000006a850723c */ /* 0x040fea0000001850 */
[----:B------:R-:W-:Y:S01]  /*7f80*/  MOV R5, R145 ;  /* 0x0000009100057202 */ /* 0x000fe20000000f00 */
[-C--:B---3--:R-:W-:Y:S05]  /*7f90*/  HMMA.16816.F32 R84, R168, R8.reuse, R84 ;  /* 0x00000008a854723c */ /* 0x088fea0000001854 */
[----:B------:R-:W-:Y:S01]  /*7fa0*/  MOV R7, R144 ;  /* 0x0000009000077202 */ /* 0x000fe20000000f00 */
[C---:B------:R-:W-:Y:S05]  /*7fb0*/  HMMA.16816.F32 R88, R176.reuse, R8, R88 ;  /* 0x00000008b058723c */ /* 0x040fea0000001858 */
[----:B------:R-:W-:Y:S01]  /*7fc0*/  FADD.FTZ R196, R4, R196 ;  /* 0x000000c404c47221 */ /* 0x000fe20000010000 */
[-C--:B------:R-:W-:Y:S05]  /*7fd0*/  HMMA.16816.F32 R144, R176, R10.reuse, R32 ;  /* 0x0000000ab090723c */ /* 0x080fea0000001820 */
[----:B------:R-:W-:Y:S01]  /*7fe0*/  FADD.FTZ R5, R5, R186 ;  /* 0x000000ba05057221 */ /* 0x000fe20000010000 */
[C---:B------:R-:W-:Y:S05]  /*7ff0*/  HMMA.16816.F32 R92, R168.reuse, R10, R92 ;  /* 0x0000000aa85c723c */ /* 0x040fea000000185c */
[----:B------:R-:W-:Y:S01]  /*8000*/  FADD.FTZ R194, R7, R194 ;  /* 0x000000c207c27221 */ /* 0x000fe20000010000 */
[-C--:B----4-:R-:W-:Y:S05]  /*8010*/  HMMA.16816.F32 R96, R168, R12.reuse, R96 ;  /* 0x0000000ca860723c */ /* 0x090fea0000001860 */
[----:B------:R-:W-:Y:S01]  /*8020*/  FADD.FTZ R196, R182, R196 ;  /* 0x000000c4b6c47221 */ /* 0x000fe20000010000 */
[C---:B------:R-:W-:Y:S05]  /*8030*/  HMMA.16816.F32 R100, R176.reuse, R12, R100 ;  /* 0x0000000cb064723c */ /* 0x040fea0000001864 */
[----:B------:R-:W-:Y:S01]  /*8040*/  FADD.FTZ R5, R248, R5 ;  /* 0x00000005f8057221 */ /* 0x000fe20000010000 */
[-C--:B------:R-:W-:Y:S05]  /*8050*/  HMMA.16816.F32 R140, R176, R14.reuse, R20 ;  /* 0x0000000eb08c723c */ /* 0x080fea0000001814 */
[----:B------:R-:W-:Y:S01]  /*8060*/  FADD.FTZ R194, R181, R194 ;  /* 0x000000c2b5c27221 */ /* 0x000fe20000010000 */
[C---:B------:R-:W-:Y:S05]  /*8070*/  HMMA.16816.F32 R104, R168.reuse, R14, R104 ;  /* 0x0000000ea868723c */ /* 0x040fea0000001868 */
[----:B------:R-:W-:Y:S01]  /*8080*/  FADD.FTZ R167, R167, R196 ;  /* 0x000000c4a7a77221 */ /* 0x000fe20000010000 */
[-C--:B-----5:R-:W-:Y:S05]  /*8090*/  HMMA.16816.F32 R136, R168, R16.reuse, R24 ;  /* 0x00000010a888723c */ /* 0x0a0fea0000001818 */
        /* <DEDUP_REMOVED lines=11> */
[-C--:B------:R-:W-:Y:S06]  /*8150*/  HMMA.16816.F32 R124, R176, R174.reuse, R124 ;  /* 0x000000aeb07c723c */ /* 0x080fec000000187c */
[----:B------:R-:W-:Y:S07]  /*8160*/  HMMA.16816.F32 R128, R168, R174, R128 ;  /* 0x000000aea880723c */ /* 0x000fee0000001880 */
[----:B------:R-:W-:Y:S01]  /*8170*/  MOV R169, R164 ;  /* 0x000000a400a97202 */ /* 0x000fe20000000f00 */
[----:B------:R-:W-:Y:S01]  /*8180*/  FADD.FTZ R171, R203, R200 ;  /* 0x000000c8cbab7221 */ /* 0x000fe20000010000 */
[----:B------:R-:W-:Y:S04]  /*8190*/  @!UPT UIADD3 URZ, URZ, URZ, URZ ;  /* 0x0000003f3f3ff290 */ /* 0x000fe8000fffe03f */
[----:B------:R-:W-:Y:S11]  /*81a0*/  @P2 BRA `(.L_x_1679) ;  /* 0xffffffd000c02947 */ /* 0x000ff6000383ffff */
.L_x_1678:
[----:B------:R-:W1:Y:S01]  /*81b0*/  SHFL.BFLY PT, R0, R171, 0x2, 0x1f ;  /* 0x0c401f00ab007f89 */ /* 0x000e6200000e0000 */
[----:B------:R-:W-:Y:S01]  /*81c0*/  MOV R10, 0x3f800000 ;  /* 0x3f800000000a7802 */ /* 0x000fe20000000f00 */
[----:B------:R-:W-:Y:S01]  /*81d0*/  ULDC UR4, c[0x0][0x38c] ;  /* 0x0000e30000047ab9 */ /* 0x000fe20000000800 */
[----:B------:R-:W-:Y:S01]  /*81e0*/  MOV R11, 0x3f800000 ;  /* 0x3f800000000b7802 */ /* 0x000fe20000000f00 */
[----:B------:R-:W2:Y:S01]  /*81f0*/  SHFL.BFLY PT, R5, R244, 0x2, 0x1f ;  /* 0x0c401f00f4057f89 */ /* 0x000ea200000e0000 */
[----:B------:R-:W-:-:S03]  /*8200*/  UMOV UR5, 0x400 ;  /* 0x0000040000057882 */ /* 0x000fc60000000000 */
[----:B------:R-:W3:Y:S04]  /*8210*/  SHFL.BFLY PT, R4, R249, 0x2, 0x1f ;  /* 0x0c401f00f9047f89 */ /* 0x000ee800000e0000 */
[----:B------:R-:W4:Y:S01]  /*8220*/  SHFL.BFLY PT, R8, R247, 0x2, 0x1f ;  /* 0x0c401f00f7087f89 */ /* 0x000f2200000e0000 */
[----:B-1----:R-:W-:Y:S02]  /*8230*/  FADD.FTZ R7, R0, R171 ;  /* 0x000000ab00077221 */ /* 0x002fe40000010000 */
[----:B------:R-:W1:Y:S01]  /*8240*/  S2R R0, SR_TID.X ;  /* 0x0000000000007919 */ /* 0x000e620000002100 */
[----:B--2---:R-:W-:Y:S02]  /*8250*/  FADD.FTZ R5, R5, R244 ;  /* 0x000000f405057221 */ /* 0x004fe40000010000 */
[----:B------:R-:W2:Y:S01]  /*8260*/  SHFL.BFLY PT, R2, R7, 0x1, 0x1f ;  /* 0x0c201f0007027f89 */ /* 0x000ea200000e0000 */
[----:B---3--:R-:W-:-:S03]  /*8270*/  FADD.FTZ R4, R4, R249 ;  /* 0x000000f904047221 */ /* 0x008fc60000010000 */
[----:B------:R-:W3:Y:S01]  /*8280*/  SHFL.BFLY PT, R6, R5, 0x1, 0x1f ;  /* 0x0c201f0005067f89 */ /* 0x000ee200000e0000 */
[----:B----4-:R-:W-:-:S03]  /*8290*/  FADD.FTZ R13, R8, R247 ;  /* 0x000000f7080d7221 */ /* 0x010fc60000010000 */
[----:B------:R-:W4:Y:S04]  /*82a0*/  SHFL.BFLY PT, R15, R4, 0x1, 0x1f ;  /* 0x0c201f00040f7f89 */ /* 0x000f2800000e0000 */
[----:B------:R-:W5:Y:S01]  /*82b0*/  SHFL.BFLY PT, R12, R13, 0x1, 0x1f ;  /* 0x0c201f000d0c7f89 */ /* 0x000f6200000e0000 */
[----:B--2---:R-:W-:Y:S01]  /*82c0*/  FADD.FTZ R2, R7, R2 ;  /* 0x0000000207027221 */ /* 0x004fe20000010000 */
[----:B---3--:R-:W-:Y:S01]  /*82d0*/  FADD.FTZ R6, R5, R6 ;  /* 0x0000000605067221 */ /* 0x008fe20000010000 */
[----:B-1----:R-:W-:-:S03]  /*82e0*/  SHF.R.S32.HI R5, RZ, 0x1f, R0 ;  /* 0x0000001fff057819 */ /* 0x002fc60000011400 */
[----:B------:R-:W-:Y:S01]  /*82f0*/  FSETP.NE.FTZ.AND P5, PT, R2, RZ, PT ;  /* 0x000000ff0200720b */ /* 0x000fe20003fb5000 */
[----:B----4-:R-:W-:Y:S01]  /*8300*/  FADD.FTZ R15, R4, R15 ;  /* 0x0000000f040f7221 */ /* 0x010fe20000010000 */
[----:B------:R-:W-:Y:S02]  /*8310*/  LEA.HI R9, R5, R0, RZ, 0x2 ;  /* 0x0000000005097211 */ /* 0x000fe400078f10ff */
[----:B------:R-:W-:Y:S01]  /*8320*/  FSETP.NE.FTZ.AND P4, PT, R6, RZ, PT ;  /* 0x000000ff0600720b */ /* 0x000fe20003f95000 */
[----:B-----5:R-:W-:Y:S01]  /*8330*/  FADD.FTZ R4, R13, R12 ;  /* 0x0000000c0d047221 */ /* 0x020fe20000010000 */
[--C-:B------:R-:W-:Y:S02]  /*8340*/  SHF.R.S32.HI R8, RZ, 0x2, R9.reuse ;  /* 0x00000002ff087819 */ /* 0x100fe40000011409 */
[----:B------:R-:W-:Y:S02]  /*8350*/  SHF.R.S32.HI R7, RZ, 0x1f, R9 ;  /* 0x0000001fff077819 */ /* 0x000fe40000011409 */
[----:B------:R-:W-:-:S02]  /*8360*/  FSETP.NE.FTZ.AND P3, PT, R15, RZ, PT ;  /* 0x000000ff0f00720b */ /* 0x000fc40003f75000 */
[----:B------:R-:W-:Y:S01]  /*8370*/  LEA.HI R7, R7, R8, RZ, 0x3 ;  /* 0x0000000807077211 */ /* 0x000fe200078f18ff */
[----:B------:R-:W1:Y:S01]  /*8380*/  @P5 MUFU.RCP R10, R2 ;  /* 0x00000002000a5308 */ /* 0x000e620000001000 */
[----:B------:R-:W-:Y:S02]  /*8390*/  FSETP.NE.FTZ.AND P6, PT, R4, RZ, PT ;  /* 0x000000ff0400720b */ /* 0x000fe40003fd5000 */
[----:B------:R-:W-:Y:S02]  /*83a0*/  LOP3.LUT R9, R9, 0x3ffffffc, RZ, 0xc0, !PT ;  /* 0x3ffffffc09097812 */ /* 0x000fe400078ec0ff */
[----:B------:R-:W-:Y:S02]  /*83b0*/  LOP3.LUT R7, R7, 0xfffffff8, RZ, 0xc0, !PT ;  /* 0xfffffff807077812 */ /* 0x000fe400078ec0ff */
[-C--:B------:R-:W-:Y:S01]  /*83c0*/  LEA.HI R5, R5, R0.reuse, RZ, 0x5 ;  /* 0x0000000005057211 */ /* 0x080fe200078f28ff */
[----:B------:R-:W2:Y:S01]  /*83d0*/  @P4 MUFU.RCP R11, R6 ;  /* 0x00000006000b4308 */ /* 0x000ea20000001000 */
[----:B------:R-:W-:-:S02]  /*83e0*/  IADD3 R9, -R9, R0, RZ ;  /* 0x0000000009097210 */ /* 0x000fc40007ffe1ff */
[----:B------:R-:W-:Y:S02]  /*83f0*/  IADD3 R7, R8, -R7, RZ ;  /* 0x8000000708077210 */ /* 0x000fe40007ffe0ff */
[----:B------:R-:W-:Y:S02]  /*8400*/  MOV R0, 0x3f800000 ;  /* 0x3f80000000007802 */ /* 0x000fe40000000f00 */
[----:B------:R-:W-:Y:S01]  /*8410*/  MOV R8, 0x3f800000 ;  /* 0x3f80000000087802 */ /* 0x000fe20000000f00 */
[----:B-1----:R-:W-:Y:S01]  /*8420*/  FMUL.FTZ R10, R10, UR4 ;  /* 0x000000040a0a7c20 */ /* 0x002fe20008410000 */
[----:B------:R-:W-:Y:S02]  /*8430*/  R2P PR, R7, 0x6 ;  /* 0x0000000607007804 */ /* 0x000fe40000000000 */
[----:B------:R-:W1:Y:S01]  /*8440*/  @P3 MUFU.RCP R0, R15 ;  /* 0x0000000f00003308 */ /* 0x000e620000001000 */
[----:B------:R-:W-:Y:S01]  /*8450*/  SHF.R.S32.HI R12, RZ, 0x5, R5 ;  /* 0x00000005ff0c7819 */ /* 0x000fe20000011405 */
[C---:B------:R-:W-:Y:S01]  /*8460*/  FMUL.FTZ R160, R10.reuse, R160 ;  /* 0x000000a00aa07220 */ /* 0x040fe20000410000 */
[C---:B------:R-:W-:Y:S01]  /*8470*/  FMUL.FTZ R161, R10.reuse, R161 ;  /* 0x000000a10aa17220 */ /* 0x040fe20000410000 */
[C---:B------:R-:W-:Y:S01]  /*8480*/  FMUL.FTZ R148, R10.reuse, R148 ;  /* 0x000000940a947220 */ /* 0x040fe20000410000 */
[C---:B------:R-:W-:Y:S01]  /*8490*/  FMUL.FTZ R149, R10.reuse, R149 ;  /* 0x000000950a957220 */ /* 0x040fe20000410000 */
[----:B--2---:R-:W-:Y:S01]  /*84a0*/  FMUL.FTZ R11, R11, UR4 ;  /* 0x000000040b0b7c20 */ /* 0x004fe20008410000 */
        /* <DEDUP_REMOVED lines=34> */
[----:B------:R-:W-:Y:S01]  /*86d0*/  LOP3.LUT R7, R7, 0x1, RZ, 0xc0, !PT ;  /* 0x0000000107077812 */ /* 0x000fe200078ec0ff */
[C---:B------:R-:W-:Y:S01]  /*86e0*/  FMUL.FTZ R163, R11.reuse, R163 ;  /* 0x000000a30ba37220 */ /* 0x040fe20000410000 */
[----:B------:R-:W-:Y:S01]  /*86f0*/  LOP3.LUT R10, R10, 0x1c0, RZ, 0xc0, !PT ;  /* 0x000001c00a0a7812 */ /* 0x000fe200078ec0ff */
[C---:B------:R-:W-:Y:S01]  /*8700*/  FMUL.FTZ R150, R11.reuse, R150 ;  /* 0x000000960b967220 */ /* 0x040fe20000410000 */
[----:B------:R-:W-:Y:S01]  /*8710*/  LEA R9, R12, R9, 0x9 ;  /* 0x000000090c097211 */ /* 0x000fe200078e48ff */
[----:B------:R-:W-:Y:S01]  /*8720*/  FMUL.FTZ R151, R11, R151 ;  /* 0x000000970b977220 */ /* 0x000fe20000410000 */
[----:B------:R-:W-:Y:S01]  /*8730*/  LEA.HI R10, R10, R10, RZ, 0x1d ;  /* 0x0000000a0a0a7211 */ /* 0x000fe200078fe8ff */
[C---:B------:R-:W-:Y:S01]  /*8740*/  FMUL.FTZ R156, R0.reuse, R156 ;  /* 0x0000009c009c7220 */ /* 0x040fe20000410000 */
[----:B------:R-:W-:Y:S01]  /*8750*/  ISETP.NE.U32.AND P0, PT, R7, 0x1, PT ;  /* 0x000000010700780c */ /* 0x000fe20003f05070 */
[----:B-1----:R-:W-:Y:S01]  /*8760*/  ULEA UR4, UR4, UR5, 0x18 ;  /* 0x0000000504047291 */ /* 0x002fe2000f8ec03f */
[----:B------:R-:W-:Y:S01]  /*8770*/  LEA R9, R9, R10, 0x1 ;  /* 0x0000000a09097211 */ /* 0x000fe200078e08ff */
[----:B------:R-:W-:Y:S01]  /*8780*/  FMUL.FTZ R157, R0, R157 ;  /* 0x0000009d009d7220 */ /* 0x000fe20000410000 */
[----:B------:R-:W-:Y:S01]  /*8790*/  MOV R7, 0x20 ;  /* 0x0000002000077802 */ /* 0x000fe20000000f00 */
[C---:B------:R-:W-:Y:S01]  /*87a0*/  FMUL.FTZ R158, R8.reuse, R158 ;  /* 0x0000009e089e7220 */ /* 0x040fe20000410000 */
[----:B------:R-:W-:Y:S01]  /*87b0*/  FMUL.FTZ R159, R8, R159 ;  /* 0x0000009f089f7220 */ /* 0x000fe20000410000 */
[----:B------:R-:W-:Y:S01]  /*87c0*/  LEA R9, R9, UR4, 0x1 ;  /* 0x0000000409097c11 */ /* 0x000fe2000f8e08ff */
[C---:B------:R-:W-:Y:S01]  /*87d0*/  FMUL.FTZ R152, R0.reuse, R152 ;  /* 0x0000009800987220 */ /* 0x040fe20000410000 */
[----:B------:R-:W-:Y:S01]  /*87e0*/  FMUL.FTZ R153, R0, R153 ;  /* 0x0000009900997220 */ /* 0x000fe20000410000 */
[C---:B------:R-:W-:Y:S01]  /*87f0*/  FMUL.FTZ R154, R8.reuse, R154 ;  /* 0x0000009a089a7220 */ /* 0x040fe20000410000 */
[----:B------:R-:W-:Y:S01]  /*8800*/  FMUL.FTZ R155, R8, R155 ;  /* 0x0000009b089b7220 */ /* 0x000fe20000410000 */
[----:B------:R-:W-:Y:S01]  /*8810*/  IADD3 R5, R9, -0x10, RZ ;  /* 0xfffffff009057810 */ /* 0x000fe20007ffe0ff */
[C---:B------:R-:W-:Y:S01]  /*8820*/  FMUL.FTZ R38, R11.reuse, R38 ;  /* 0x000000260b267220 */ /* 0x040fe20000410000 */
[----:B------:R-:W-:Y:S01]  /*8830*/  FMUL.FTZ R39, R11, R39 ;  /* 0x000000270b277220 */ /* 0x000fe20000410000 */
[----:B------:R-:W-:Y:S01]  /*8840*/  @P0 IADD3 R5, R9, 0x10, RZ ;  /* 0x0000001009050810 */ /* 0x000fe20007ffe0ff */
[----:B------:R-:W-:Y:S01]  /*8850*/  FMUL.FTZ R50, R11, R50 ;  /* 0x000000320b327220 */ /* 0x000fe20000410000 */
[----:B------:R-:W-:Y:S01]  /*8860*/  SEL R10, R7, 0xffffffe0, !P1 ;  /* 0xffffffe0070a7807 */ /* 0x000fe20004800000 */
[----:B------:R-:W-:Y:S01]  /*8870*/  FMUL.FTZ R51, R11, R51 ;  /* 0x000000330b337220 */ /* 0x000fe20000410000 */
[----:B------:R-:W-:Y:S01]  /*8880*/  F2FP.F16.F32.PACK_AB R160, R161, R160 ;  /* 0x000000a0a1a0723e */ /* 0x000fe200000000ff */
[C---:B------:R-:W-:Y:S01]  /*8890*/  FMUL.FTZ R40, R0.reuse, R40 ;  /* 0x0000002800287220 */ /* 0x040fe20000410000 */
[----:B------:R-:W-:Y:S01]  /*88a0*/  F2FP.F16.F32.PACK_AB R162, R163, R162 ;  /* 0x000000a2a3a2723e */ /* 0x000fe200000000ff */
[----:B------:R-:W-:Y:S01]  /*88b0*/  FMUL.FTZ R41, R0, R41 ;  /* 0x0000002900297220 */ /* 0x000fe20000410000 */
[----:B------:R-:W-:Y:S01]  /*88c0*/  MOV R13, 0x40 ;  /* 0x00000040000d7802 */ /* 0x000fe20000000f00 */
[C---:B------:R-:W-:Y:S01]  /*88d0*/  FMUL.FTZ R42, R8.reuse, R42 ;  /* 0x0000002a082a7220 */ /* 0x040fe20000410000 */
[----:B------:R-:W-:Y:S01]  /*88e0*/  FMUL.FTZ R43, R8, R43 ;  /* 0x0000002b082b7220 */ /* 0x000fe20000410000 */
[----:B------:R-:W-:Y:S01]  /*88f0*/  F2FP.F16.F32.PACK_AB R148, R149, R148 ;  /* 0x000000949594723e */ /* 0x000fe200000000ff */
[C---:B------:R-:W-:Y:S01]  /*8900*/  FMUL.FTZ R44, R0.reuse, R44 ;  /* 0x0000002c002c7220 */ /* 0x040fe20000410000 */
[----:B------:R-:W-:Y:S01]  /*8910*/  F2FP.F16.F32.PACK_AB R150, R151, R150 ;  /* 0x000000969796723e */ /* 0x000fe200000000ff */
[----:B------:R-:W-:Y:S01]  /*8920*/  FMUL.FTZ R45, R0, R45 ;  /* 0x0000002d002d7220 */ /* 0x000fe20000410000 */
[C---:B------:R-:W-:Y:S01]  /*8930*/  FMUL.FTZ R46, R8.reuse, R46 ;  /* 0x0000002e082e7220 */ /* 0x040fe20000410000 */
        /* <DEDUP_REMOVED lines=8> */
[----:B------:R-:W-:Y:S01]  /*89c0*/  FMUL.FTZ R67, R11, R67 ;  /* 0x000000430b437220 */ /* 0x000fe20000410000 */
[----:B------:R-:W-:Y:S01]  /*89d0*/  IADD3 R7, R9, R10, RZ ;  /* 0x0000000a09077210 */ /* 0x000fe20007ffe0ff */
[----:B------:R-:W-:Y:S01]  /*89e0*/  FMUL.FTZ R56, R0, R56 ;  /* 0x0000003800387220 */ /* 0x000fe20000410000 */
[----:B------:R-:W-:Y:S01]  /*89f0*/  IADD3 R17, R10, R5, RZ ;  /* 0x000000050a117210 */ /* 0x000fe20007ffe0ff */
[----:B------:R-:W-:Y:S01]  /*8a00*/  FMUL.FTZ R57, R0, R57 ;  /* 0x0000003900397220 */ /* 0x000fe20000410000 */
[----:B------:R-:W-:Y:S01]  /*8a10*/  F2FP.F16.F32.PACK_AB R36, R37, R36 ;  /* 0x000000242524723e */ /* 0x000fe200000000ff */
[C---:B------:R-:W-:Y:S01]  /*8a20*/  FMUL.FTZ R58, R8.reuse, R58 ;  /* 0x0000003a083a7220 */ /* 0x040fe20000410000 */
[----:B------:R-:W-:Y:S01]  /*8a30*/  F2FP.F16.F32.PACK_AB R38, R39, R38 ;  /* 0x000000262726723e */ /* 0x000fe200000000ff */
[----:B------:R-:W-:Y:S01]  /*8a40*/  FMUL.FTZ R59, R8, R59 ;  /* 0x0000003b083b7220 */ /* 0x000fe20000410000 */
[----:B------:R-:W-:Y:S01]  /*8a50*/  SEL R10, R13, 0xffffffc0, !P2 ;  /* 0xffffffc00d0a7807 */ /* 0x000fe20005000000 */
[----:B------:R-:W-:Y:S01]  /*8a60*/  STS [R9], R160 ;  /* 0x000000a009007388 */ /* 0x000fe20000000800 */
[----:B------:R-:W-:Y:S01]  /*8a70*/  F2FP.F16.F32.PACK_AB R48, R49, R48 ;  /* 0x000000303130723e */ /* 0x000fe200000000ff */
[C---:B------:R-:W-:Y:S01]  /*8a80*/  FMUL.FTZ R60, R0.reuse, R60 ;  /* 0x0000003c003c7220 */ /* 0x040fe20000410000 */
[----:B------:R-:W-:Y:S01]  /*8a90*/  F2FP.F16.F32.PACK_AB R50, R51, R50 ;  /* 0x000000323332723e */ /* 0x000fe200000000ff */
[----:B------:R-:W-:Y:S01]  /*8aa0*/  STS [R9+0x400], R162 ;  /* 0x000400a209007388 */ /* 0x000fe20000000800 */
[----:B------:R-:W-:Y:S01]  /*8ab0*/  FMUL.FTZ R61, R0, R61 ;  /* 0x0000003d003d7220 */ /* 0x000fe20000410000 */
[C---:B------:R-:W-:Y:S01]  /*8ac0*/  FMUL.FTZ R62, R8.reuse, R62 ;  /* 0x0000003e083e7220 */ /* 0x040fe20000410000 */
[----:B------:R-:W-:Y:S01]  /*8ad0*/  FMUL.FTZ R63, R8, R63 ;  /* 0x0000003f083f7220 */ /* 0x000fe20000410000 */
[----:B------:R-:W-:Y:S01]  /*8ae0*/  F2FP.F16.F32.PACK_AB R40, R41, R40 ;  /* 0x000000282928723e */ /* 0x000fe200000000ff */
[----:B------:R-:W-:Y:S01]  /*8af0*/  STS [R5], R148 ;  /* 0x0000009405007388 */ /* 0x000fe20000000800 */
[----:B------:R-:W-:Y:S01]  /*8b00*/  F2FP.F16.F32.PACK_AB R42, R43, R42 ;  /* 0x0000002a2b2a723e */ /* 0x000fe200000000ff */
[C---:B------:R-:W-:Y:S01]  /*8b10*/  FMUL.FTZ R70, R11.reuse, R70 ;  /* 0x000000460b467220 */ /* 0x040fe20000410000 */
[----:B------:R-:W-:Y:S01]  /*8b20*/  FMUL.FTZ R71, R11, R71 ;  /* 0x000000470b477220 */ /* 0x000fe20000410000 */
[----:B------:R-:W-:Y:S01]  /*8b30*/  STS [R5+0x400], R150 ;  /* 0x0004009605007388 */ /* 0x000fe20000000800 */
[----:B------:R-:W-:Y:S01]  /*8b40*/  F2FP.F16.F32.PACK_AB R44, R45, R44 ;  /* 0x0000002c2d2c723e */ /* 0x000fe200000000ff */
[----:B------:R-:W-:Y:S01]  /*8b50*/  FMUL.FTZ R82, R11, R82 ;  /* 0x000000520b527220 */ /* 0x000fe20000410000 */
[----:B------:R-:W-:Y:S01]  /*8b60*/  F2FP.F16.F32.PACK_AB R46, R47, R46 ;  /* 0x0000002e2f2e723e */ /* 0x000fe200000000ff */
[----:B------:R-:W-:Y:S01]  /*8b70*/  STS [R9+0x2000], R156 ;  /* 0x0020009c09007388 */ /* 0x000fe20000000800 */
[----:B------:R-:W-:Y:S01]  /*8b80*/  FMUL.FTZ R83, R11, R83 ;  /* 0x000000530b537220 */ /* 0x000fe20000410000 */
[----:B------:R-:W-:Y:S01]  /*8b90*/  F2FP.F16.F32.PACK_AB R52, R53, R52 ;  /* 0x000000343534723e */ /* 0x000fe200000000ff */
[C---:B------:R-:W-:Y:S01]  /*8ba0*/  FMUL.FTZ R72, R0.reuse, R72 ;  /* 0x0000004800487220 */ /* 0x040fe20000410000 */
[----:B------:R-:W-:Y:S01]  /*8bb0*/  STS [R9+0x2400], R158 ;  /* 0x0024009e09007388 */ /* 0x000fe20000000800 */
[----:B------:R-:W-:Y:S01]  /*8bc0*/  F2FP.F16.F32.PACK_AB R54, R55, R54 ;  /* 0x000000363736723e */ /* 0x000fe200000000ff */
[----:B------:R-:W-:Y:S01]  /*8bd0*/  FMUL.FTZ R73, R0, R73 ;  /* 0x0000004900497220 */ /* 0x000fe20000410000 */
[----:B------:R-:W-:Y:S01]  /*8be0*/  IADD3 R13, R9, R10, RZ ;  /* 0x0000000a090d7210 */ /* 0x000fe20007ffe0ff */
[----:B------:R-:W-:Y:S01]  /*8bf0*/  STS [R5+0x2000], R152 ;  /* 0x0020009805007388 */ /* 0x000fe20000000800 */
[C---:B------:R-:W-:Y:S01]  /*8c00*/  FMUL.FTZ R74, R8.reuse, R74 ;  /* 0x0000004a084a7220 */ /* 0x040fe20000410000 */
[----:B------:R-:W-:Y:S01]  /*8c10*/  FMUL.FTZ R75, R8, R75 ;  /* 0x0000004b084b7220 */ /* 0x000fe20000410000 */
[----:B------:R-:W-:Y:S01]  /*8c20*/  F2FP.F16.F32.PACK_AB R64, R65, R64 ;  /* 0x000000404140723e */ /* 0x000fe200000000ff */
[----:B------:R-:W-:Y:S01]  /*8c30*/  STS [R5+0x2400], R154 ;  /* 0x0024009a05007388 */ /* 0x000fe20000000800 */
[----:B------:R-:W-:Y:S01]  /*8c40*/  F2FP.F16.F32.PACK_AB R66, R67, R66 ;  /* 0x000000424342723e */ /* 0x000fe200000000ff */
[----:B------:R-:W-:Y:S01]  /*8c50*/  FMUL.FTZ R76, R0, R76 ;  /* 0x0000004c004c7220 */ /* 0x000fe20000410000 */
[----:B------:R-:W-:Y:S01]  /*8c60*/  IADD3 R19, R10, R5, RZ ;  /* 0x000000050a137210 */ /* 0x000fe20007ffe0ff */
[----:B------:R-:W-:Y:S01]  /*8c70*/  STS [R7], R36 ;  /* 0x0000002407007388 */ /* 0x000fe20000000800 */
[----:B------:R-:W-:Y:S01]  /*8c80*/  FMUL.FTZ R77, R0, R77 ;  /* 0x0000004d004d7220 */ /* 0x000fe20000410000 */
[C---:B------:R-:W-:Y:S01]  /*8c90*/  FMUL.FTZ R78, R8.reuse, R78 ;  /* 0x0000004e084e7220 */ /* 0x040fe20000410000 */
[----:B------:R-:W-:Y:S01]  /*8ca0*/  FMUL.FTZ R79, R8, R79 ;  /* 0x0000004f084f7220 */ /* 0x000fe20000410000 */
[----:B------:R-:W-:Y:S01]  /*8cb0*/  STS [R7+0x400], R38 ;  /* 0x0004002607007388 */ /* 0x000fe20000000800 */
[----:B------:R-:W-:Y:S01]  /*8cc0*/  F2FP.F16.F32.PACK_AB R56, R57, R56 ;  /* 0x000000383938723e */ /* 0x000fe200000000ff */
[----:B------:R-:W-:Y:S01]  /*8cd0*/  FMUL.FTZ R86, R11, R86 ;  /* 0x000000560b567220 */ /* 0x000fe20000410000 */
[----:B------:R-:W-:Y:S01]  /*8ce0*/  F2FP.F16.F32.PACK_AB R58, R59, R58 ;  /* 0x0000003a3b3a723e */ /* 0x000fe200000000ff */
[----:B------:R-:W-:Y:S01]  /*8cf0*/  STS [R17], R48 ;  /* 0x0000003011007388 */ /* 0x000fe20000000800 */
[----:B------:R-:W-:Y:S01]  /*8d00*/  FMUL.FTZ R87, R11, R87 ;  /* 0x000000570b577220 */ /* 0x000fe20000410000 */
[----:B------:R-:W-:Y:S01]  /*8d10*/  F2FP.F16.F32.PACK_AB R60, R61, R60 ;  /* 0x0000003c3d3c723e */ /* 0x000fe200000000ff */
[----:B------:R-:W-:Y:S01]  /*8d20*/  FMUL.FTZ R94, R11, R94 ;  /* 0x0000005e0b5e7220 */ /* 0x000fe20000410000 */
[----:B------:R-:W-:Y:S01]  /*8d30*/  STS [R17+0x400], R50 ;  /* 0x0004003211007388 */ /* 0x000fe20000000800 */
[----:B------:R-:W-:Y:S01]  /*8d40*/  F2FP.F16.F32.PACK_AB R62, R63, R62 ;  /* 0x0000003e3f3e723e */ /* 0x000fe200000000ff */
[----:B------:R-:W-:Y:S01]  /*8d50*/  FMUL.FTZ R95, R11, R95 ;  /* 0x0000005f0b5f7220 */ /* 0x000fe20000410000 */
[----:B------:R-:W-:Y:S01]  /*8d60*/  F2FP.F16.F32.PACK_AB R68, R69, R68 ;  /* 0x000000444544723e */ /* 0x000fe200000000ff */
[----:B------:R-:W-:Y:S01]  /*8d70*/  STS [R7+0x2000], R40 ;  /* 0x0020002807007388 */ /* 0x000fe20000000800 */
[----:B------:R-:W-:Y:S01]  /*8d80*/  F2FP.F16.F32.PACK_AB R70, R71, R70 ;  /* 0x000000464746723e */ /* 0x000fe200000000ff */
[C---:B------:R-:W-:Y:S01]  /*8d90*/  FMUL.FTZ R88, R0.reuse, R88 ;  /* 0x0000005800587220 */ /* 0x040fe20000410000 */
[----:B------:R-:W-:Y:S01]  /*8da0*/  IADD3 R23, R7, R10, RZ ;  /* 0x0000000a07177210 */ /* 0x000fe20007ffe0ff */
[----:B------:R-:W-:Y:S01]  /*8db0*/  STS [R7+0x2400], R42 ;  /* 0x0024002a07007388 */ /* 0x000fe20000000800 */
[----:B------:R-:W-:Y:S01]  /*8dc0*/  FMUL.FTZ R89, R0, R89 ;  /* 0x0000005900597220 */ /* 0x000fe20000410000 */
[C---:B------:R-:W-:Y:S01]  /*8dd0*/  FMUL.FTZ R90, R8.reuse, R90 ;  /* 0x0000005a085a7220 */ /* 0x040fe20000410000 */
[----:B------:R-:W-:Y:S01]  /*8de0*/  FMUL.FTZ R91, R8, R91 ;  /* 0x0000005b085b7220 */ /* 0x000fe20000410000 */
[----:B------:R-:W-:Y:S01]  /*8df0*/  STS [R17+0x2000], R44 ;  /* 0x0020002c11007388 */ /* 0x000fe20000000800 */
[----:B------:R-:W-:Y:S01]  /*8e00*/  F2FP.F16.F32.PACK_AB R80, R81, R80 ;  /* 0x000000505150723e */ /* 0x000fe200000000ff */
[C---:B------:R-:W-:Y:S01]  /*8e10*/  FMUL.FTZ R144, R0.reuse, R144 ;  /* 0x0000009000907220 */ /* 0x040fe20000410000 */
[----:B------:R-:W-:Y:S01]  /*8e20*/  F2FP.F16.F32.PACK_AB R82, R83, R82 ;  /* 0x000000525352723e */ /* 0x000fe200000000ff */
[----:B------:R-:W-:Y:S01]  /*8e30*/  STS [R17+0x2400], R46 ;  /* 0x0024002e11007388 */ /* 0x000fe20000000800 */
[----:B------:R-:W-:Y:S01]  /*8e40*/  IADD3 R25, R17, R10, RZ ;  /* 0x0000000a11197210 */ /* 0x000fe20007ffe0ff */
[----:B------:R-:W-:Y:S01]  /*8e50*/  FMUL.FTZ R145, R0, R145 ;  /* 0x0000009100917220 */ /* 0x000fe20000410000 */
[----:B------:R-:W-:Y:S01]  /*8e60*/  ISETP.NE.AND P1, PT, R229, -0x1, PT ;  /* 0xffffffffe500780c */ /* 0x000fe20003f25270 */
[----:B------:R-:W-:Y:S01]  /*8e70*/  STS [R13], R52 ;  /* 0x000000340d007388 */ /* 0x000fe20000000800 */
[C---:B------:R-:W-:Y:S01]  /*8e80*/  FMUL.FTZ R146, R8.reuse, R146 ;  /* 0x0000009208927220 */ /* 0x040fe20000410000 */
[----:B------:R-:W-:Y:S01]  /*8e90*/  FMUL.FTZ R147, R8, R147 ;  /* 0x0000009308937220 */ /* 0x000fe20000410000 */
[----:B------:R-:W-:Y:S01]  /*8ea0*/  F2FP.F16.F32.PACK_AB R72, R73, R72 ;  /* 0x000000484948723e */ /* 0x000fe200000000ff */
[----:B------:R-:W-:Y:S01]  /*8eb0*/  STS [R13+0x400], R54 ;  /* 0x000400360d007388 */ /* 0x000fe20000000800 */
[----:B------:R-:W-:Y:S01]  /*8ec0*/  F2FP.F16.F32.PACK_AB R74, R75, R74 ;  /* 0x0000004a4b4a723e */ /* 0x000fe200000000ff */
[C---:B------:R-:W-:Y:S01]  /*8ed0*/  FMUL.FTZ R98, R11.reuse, R98 ;  /* 0x000000620b627220 */ /* 0x040fe20000410000 */
[----:B------:R-:W-:Y:S01]  /*8ee0*/  FMUL.FTZ R99, R11, R99 ;  /* 0x000000630b637220 */ /* 0x000fe20000410000 */
[----:B------:R-:W-:Y:S01]  /*8ef0*/  STS [R19], R64 ;  /* 0x0000004013007388 */ /* 0x000fe20000000800 */
        /* <DEDUP_REMOVED lines=10> */
[C---:B------:R-:W-:Y:S01]  /*8fa0*/  FMUL.FTZ R102, R8.reuse, R102 ;  /* 0x0000006608667220 */ /* 0x040fe20000410000 */
        /* <DEDUP_REMOVED lines=11> */
[----:B------:R-:W-:Y:S01]  /*9060*/  FMUL.FTZ R138, R11, R138 ;  /* 0x0000008a0b8a7220 */ /* 0x000fe20000410000 */
[----:B------:R-:W-:Y:S01]  /*9070*/  STS [R23], R68 ;  /* 0x0000004417007388 */ /* 0x000fe20000000800 */
[----:B------:R-:W-:Y:S01]  /*9080*/  F2FP.F16.F32.PACK_AB R90, R91, R90 ;  /* 0x0000005a5b5a723e */ /* 0x000fe200000000ff */
        /* <DEDUP_REMOVED lines=24> */
[----:B------:R-:W-:Y:S01]  /*9210*/  FMUL.FTZ R118, R11, R118 ;  /* 0x000000760b767220 */ /* 0x000fe20000410000 */
[----:B------:R-:W-:Y:S01]  /*9220*/  F2FP.F16.F32.PACK_AB R102, R103, R102 ;  /* 0x000000666766723e */ /* 0x000fe200000000ff */
[----:B------:R-:W-:Y:S01]  /*9230*/  STS [R25+0x2400], R78 ;  /* 0x0024004e19007388 */ /* 0x000fe20000000800 */
[C---:B------:R-:W-:Y:S01]  /*9240*/  FMUL.FTZ R119, R11.reuse, R119 ;  /* 0x000000770b777220 */ /* 0x040fe20000410000 */
        /* <DEDUP_REMOVED lines=8> */
[C---:B------:R-:W-:Y:S01]  /*92d0*/  FMUL.FTZ R120, R0.reuse, R120 ;  /* 0x0000007800787220 */ /* 0x040fe20000410000 */
[----:B------:R-:W-:Y:S01]  /*92e0*/  F2FP.F16.F32.PACK_AB R112, R113, R112 ;  /* 0x000000707170723e */ /* 0x000fe200000000ff */
[----:B------:R-:W-:Y:S01]  /*92f0*/  STS [R5+0x4000], R92 ;  /* 0x0040005c05007388 */ /* 0x000fe20000000800 */
[----:B------:R-:W-:Y:S01]  /*9300*/  F2FP.F16.F32.PACK_AB R114, R115, R114 ;  /* 0x000000727372723e */ /* 0x000fe200000000ff */
[----:B------:R-:W-:Y:S01]  /*9310*/  FMUL.FTZ R121, R0, R121 ;  /* 0x0000007900797220 */ /* 0x000fe20000410000 */
[----:B------:R-:W-:Y:S01]  /*9320*/  F2FP.F16.F32.PACK_AB R132, R133, R132 ;  /* 0x000000848584723e */ /* 0x000fe200000000ff */
[----:B------:R-:W-:Y:S01]  /*9330*/  STS [R5+0x4400], R94 ;  /* 0x0044005e05007388 */ /* 0x000fe20000000800 */
[----:B------:R-:W-:Y:S01]  /*9340*/  F2FP.F16.F32.PACK_AB R134, R135, R134 ;  /* 0x000000868786723e */ /* 0x000fe200000000ff */
[----:B------:R-:W1:Y:S01]  /*9350*/  @P1 LDC.64 R20, c[0x0][0x298] ;  /* 0x0000a600ff141b82 */ /* 0x000e620000000a00 */
[----:B------:R-:W-:Y:S01]  /*9360*/  F2FP.F16.F32.PACK_AB R108, R109, R108 ;  /* 0x0000006c6d6c723e */ /* 0x000fe200000000ff */
[----:B------:R-:W-:Y:S01]  /*9370*/  STS [R9+0x6000], R88 ;  /* 0x0060005809007388 */ /* 0x000fe20000000800 */
[----:B------:R-:W-:Y:S01]  /*9380*/  F2FP.F16.F32.PACK_AB R110, R111, R110 ;  /* 0x0000006e6f6e723e */ /* 0x000fe200000000ff */
[C---:B------:R-:W-:Y:S01]  /*9390*/  FMUL.FTZ R10, R8.reuse, R122 ;  /* 0x0000007a080a7220 */ /* 0x040fe20000410000 */
[----:B------:R-:W-:Y:S01]  /*93a0*/  F2FP.F16.F32.PACK_AB R116, R117, R116 ;  /* 0x000000747574723e */ /* 0x000fe200000000ff */
[----:B------:R1:W-:Y:S01]  /*93b0*/  STS [R9+0x6400], R90 ;  /* 0x0064005a09007388 */ /* 0x0003e20000000800 */
[----:B------:R-:W-:Y:S01]  /*93c0*/  F2FP.F16.F32.PACK_AB R118, R119, R118 ;  /* 0x000000767776723e */ /* 0x000fe200000000ff */
[C---:B------:R-:W-:Y:S01]  /*93d0*/  FMUL.FTZ R123, R8.reuse, R123 ;  /* 0x0000007b087b7220 */ /* 0x040fe20000410000 */
[----:B------:R-:W-:Y:S01]  /*93e0*/  F2FP.F16.F32.PACK_AB R128, R129, R128 ;  /* 0x000000808180723e */ /* 0x000fe200000000ff */
[----:B------:R-:W-:Y:S01]  /*93f0*/  STS [R5+0x6000], R144 ;  /* 0x0060009005007388 */ /* 0x000fe20000000800 */
[----:B------:R-:W-:Y:S01]  /*9400*/  F2FP.F16.F32.PACK_AB R11, R11, R130 ;  /* 0x000000820b0b723e */ /* 0x000fe200000000ff */
[C---:B------:R-:W-:Y:S01]  /*9410*/  FMUL.FTZ R14, R8.reuse, R126 ;  /* 0x0000007e080e7220 */ /* 0x040fe20000410000 */
[----:B------:R-:W-:Y:S01]  /*9420*/  F2FP.F16.F32.PACK_AB R120, R121, R120 ;  /* 0x000000787978723e */ /* 0x000fe200000000ff */
[----:B------:R2:W-:Y:S01]  /*9430*/  STS [R5+0x6400], R146 ;  /* 0x0064009205007388 */ /* 0x0005e20000000800 */
[----:B------:R-:W-:Y:S01]  /*9440*/  FMUL.FTZ R127, R8, R127 ;  /* 0x0000007f087f7220 */ /* 0x000fe20000410000 */
[C---:B------:R-:W-:Y:S01]  /*9450*/  FMUL.FTZ R124, R0.reuse, R124 ;  /* 0x0000007c007c7220 */ /* 0x040fe20000410000 */
[----:B------:R-:W-:Y:S01]  /*9460*/  FMUL.FTZ R125, R0, R125 ;  /* 0x0000007d007d7220 */ /* 0x000fe20000410000 */
[----:B------:R3:W-:Y:S01]  /*9470*/  STS [R7+0x4000], R96 ;  /* 0x0040006007007388 */ /* 0x0007e20000000800 */
[----:B------:R-:W-:-:S02]  /*9480*/  F2FP.F16.F32.PACK_AB R10, R123, R10 ;  /* 0x0000000a7b0a723e */ /* 0x000fc400000000ff */
[----:B------:R-:W-:Y:S01]  /*9490*/  F2FP.F16.F32.PACK_AB R14, R127, R14 ;  /* 0x0000000e7f0e723e */ /* 0x000fe200000000ff */
[----:B------:R3:W-:Y:S01]  /*94a0*/  STS [R7+0x4400], R98 ;  /* 0x0044006207007388 */ /* 0x0007e20000000800 */
[----:B------:R-:W-:-:S03]  /*94b0*/  F2FP.F16.F32.PACK_AB R124, R125, R124 ;  /* 0x0000007c7d7c723e */ /* 0x000fc600000000ff */
[----:B------:R3:W-:Y:S04]  /*94c0*/  STS [R17+0x4000], R104 ;  /* 0x0040006811007388 */ /* 0x0007e80000000800 */
[----:B------:R3:W-:Y:S01]  /*94d0*/  STS [R17+0x4400], R106 ;  /* 0x0044006a11007388 */ /* 0x0007e20000000800 */
[----:B-1----:R-:W-:-:S03]  /*94e0*/  @P1 IMAD.WIDE.U32 R8, R229, R20, RZ ;  /* 0x00000014e5081225 */ /* 0x002fc600078e00ff */
[----:B------:R3:W-:Y:S01]  /*94f0*/  STS [R7+0x6000], R100 ;  /* 0x0060006407007388 */ /* 0x0007e20000000800 */
[----:B------:R-:W-:Y:S01]  /*9500*/  @P1 IMAD R21, R229, R21, R9 ;  /* 0x00000015e5151224 */ /* 0x000fe200078e0209 */
[----:B------:R-:W-:Y:S02]  /*9510*/  @P1 MOV R0, R8 ;  /* 0x0000000800001202 */ /* 0x000fe40000000f00 */
[----:B------:R3:W-:Y:S04]  /*9520*/  STS [R7+0x6400], R102 ;  /* 0x0064006607007388 */ /* 0x0007e80000000800 */
        /* <DEDUP_REMOVED lines=13> */
[----:B------:R3:W-:Y:S01]  /*9600*/  STS [R25+0x4400], R11 ;  /* 0x0044000b19007388 */ /* 0x0007e20000000800 */
[----:B--2---:R-:W1:Y:S03]  /*9610*/  S2R R5, SR_TID.X ;  /* 0x0000000000057919 */ /* 0x004e660000002100 */
[----:B------:R3:W-:Y:S01]  /*9620*/  STS [R23+0x6000], R120 ;  /* 0x0060007817007388 */ /* 0x0007e20000000800 */
[----:B------:R-:W-:Y:S05]  /*9630*/  @P1 BRA `(.L_x_1682) ;  /* 0x0000000000201947 */ /* 0x000fea0003800000 */
[----:B------:R-:W3:Y:S01]  /*9640*/  S2R R0, SR_CTAID.Y ;  /* 0x0000000000007919 */ /* 0x000ee20000002600 */
[----:B------:R-:W2:Y:S01]  /*9650*/  LDC.64 R8, c[0x0][0x290] ;  /* 0x0000a400ff087b82 */ /* 0x000ea20000000a00 */
[----:B---3--:R-:W-:Y:S01]  /*9660*/  SHF.R.S32.HI R7, RZ, 0x1f, R0 ;  /* 0x0000001fff077819 */ /* 0x008fe20000011400 */
[----:B--2---:R-:W-:-:S04]  /*9670*/  IMAD.WIDE.U32 R16, R0, R8, RZ ;  /* 0x0000000800107225 */ /* 0x004fc800078e00ff */
[----:B------:R-:W-:-:S04]  /*9680*/  IMAD R7, R7, R8, RZ ;  /* 0x0000000807077224 */ /* 0x000fc800078e02ff */
[----:B------:R-:W-:Y:S01]  /*9690*/  IMAD R7, R0, R9, R7 ;  /* 0x0000000900077224 */ /* 0x000fe200078e0207 */
[----:B------:R-:W-:-:S04]  /*96a0*/  MOV R0, R16 ;  /* 0x0000001000007202 */ /* 0x000fc80000000f00 */
[----:B------:R-:W-:-:S07]  /*96b0*/  IADD3 R21, R17, R7, RZ ;  /* 0x0000000711157210 */ /* 0x000fce0007ffe0ff */
.L_x_1682:
[----:B------:R2:W-:Y:S01]  /*96c0*/  STS [R23+0x6400], R10 ;  /* 0x0064000a17007388 */ /* 0x0005e20000000800 */
[----:B------:R-:W-:Y:S01]  /*96d0*/  ULDC.U8 UR5, c[0x0][0x3d8] ;  /* 0x0000f60000057ab9 */ /* 0x000fe20000000000 */
[----:B------:R-:W4:Y:S01]  /*96e0*/  @P5 LDC R27, c[0x0][0x2e8] ;  /* 0x0000ba00ff1b5b82 */ /* 0x000f220000000800 */
[----:B------:R-:W-:Y:S01]  /*96f0*/  ISETP.NE.AND P0, PT, RZ, UR5, PT ;  /* 0x00000005ff007c0c */ /* 0x000fe2000bf05270 */
[----:B------:R4:W-:Y:S01]  /*9700*/  STS [R25+0x6000], R124 ;  /* 0x0060007c19007388 */ /* 0x0009e20000000800 */
[----:B------:R-:W-:Y:S01]  /*9710*/  ULDC.U8 UR4, c[0x0][0x3d9] ;  /* 0x0000f64000047ab9 */ /* 0x000fe20000000000 */
[----:B------:R-:W2:Y:S01]  /*9720*/  @P5 MUFU.LG2 R2, R2 ;  /* 0x0000000200025308 */ /* 0x000ea20000000c00 */
[----:B------:R-:W-:Y:S01]  /*9730*/  ISETP.EQ.AND P0, PT, RZ, UR4, P0 ;  /* 0x00000004ff007c0c */ /* 0x000fe20008702270 */
[----:B---3--:R-:W3:Y:S01]  /*9740*/  S2R R17, SR_CTAID.Y ;  /* 0x0000000000117919 */ /* 0x008ee20000002600 */
[----:B------:R-:W-:Y:S01]  /*9750*/  ISETP.NE.AND P2, PT, RZ, UR4, PT ;  /* 0x00000004ff007c0c */ /* 0x000fe2000bf45270 */
[----:B------:R-:W3:Y:S01]  /*9760*/  @P4 LDC R20, c[0x0][0x2e8] ;  /* 0x0000ba00ff144b82 */ /* 0x000ee20000000800 */
[----:B-1----:R-:W-:Y:S01]  /*9770*/  SHF.R.S32.HI R22, RZ, 0x1f, R5 ;  /* 0x0000001fff167819 */ /* 0x002fe20000011405 */
[----:B------:R-:W1:Y:S02]  /*9780*/  S2R R13, SR_CTAID.Z ;  /* 0x00000000000d7919 */ /* 0x000e640000002700 */
[----:B------:R-:W1:Y:S01]  /*9790*/  @P4 MUFU.LG2 R6, R6 ;  /* 0x0000000600064308 */ /* 0x000e620000000c00 */
[CC--:B------:R-:W-:Y:S01]  /*97a0*/  LEA.HI R26, R22.reuse, R5.reuse, RZ, 0x5 ;  /* 0x00000005161a7211 */ /* 0x0c0fe200078f28ff */
[----:B------:R-:W1:Y:S01]  /*97b0*/  S2R R7, SR_CTAID.X ;  /* 0x0000000000077919 */ /* 0x000e620000002500 */
[----:B------:R-:W-:Y:S01]  /*97c0*/  LEA.HI R22, R22, R5, RZ, 0x3 ;  /* 0x0000000516167211 */ /* 0x000fe200078f18ff */
[----:B------:R-:W1:Y:S01]  /*97d0*/  @P3 LDC R19, c[0x0][0x2e8] ;  /* 0x0000ba00ff133b82 */ /* 0x000e620000000800 */
[----:B------:R1:W-:Y:S01]  /*97e0*/  STS [R25+0x6400], R14 ;  /* 0x0064000e19007388 */ /* 0x0003e20000000800 */
[----:B------:R-:W-:-:S02]  /*97f0*/  @!P0 CS2R R30, SRZ ;  /* 0x00000000001e8805 */ /* 0x000fc4000001ff00 */
[----:B--2---:R2:W1:Y:S01]  /*9800*/  @P3 MUFU.LG2 R23, R15 ;  /* 0x0000000f00173308 */ /* 0x0044620000000c00 */
[----:B------:R-:W-:-:S03]  /*9810*/  P2R R10, PR, RZ, 0x4 ;  /* 0x00000004ff0a7803 */ /* 0x000fc60000000000 */
[----:B------:R-:W1:Y:S01]  /*9820*/  @P2 LDC.64 R8, c[0x0][0x2c0] ;  /* 0x0000b000ff082b82 */ /* 0x000e620000000a00 */
[----:B------:R-:W-:Y:S01]  /*9830*/  @!P0 PLOP3.LUT P2, PT, PT, PT, PT, 0x8, 0x0 ;  /* 0x000000000000881c */ /* 0x000fe20003f4e170 */
[----:B------:R-:W-:-:S12]  /*9840*/  @!P0 BRA `(.L_x_1683) ;  /* 0x0000000000188947 */ /* 0x000fd80003800000 */
[----:B------:R-:W5:Y:S01]  /*9850*/  S2R R11, SR_CTAID.Y ;  /* 0x00000000000b7919 */ /* 0x000f620000002600 */
[----:B-1----:R-:W5:Y:S01]  /*9860*/  LDC R14, c[0x0][0x2c4] ;  /* 0x0000b100ff0e7b82 */ /* 0x002f620000000800 */
[----:B------:R-:W-:Y:S01]  /*9870*/  PLOP3.LUT P2, PT, PT, PT, PT, 0x80, 0x0 ;  /* 0x000000000000781c */ /* 0x000fe20003f4f070 */
[----:B-----5:R-:W-:-:S05]  /*9880*/  IMAD R14, R11, R14, RZ ;  /* 0x0000000e0b0e7224 */ /* 0x020fca00078e02ff */
[----:B------:R-:W-:-:S04]  /*9890*/  SEL R30, R14, R229, !P1 ;  /* 0x000000e50e1e7207 */ /* 0x000fc80004800000 */
[----:B------:R-:W-:-:S07]  /*98a0*/  SHF.R.S32.HI R31, RZ, 0x1f, R30 ;  /* 0x0000001fff1f7819 */ /* 0x000fce000001141e */
.L_x_1683:
[----:B------:R-:W-:Y:S02]  /*98b0*/  ISETP.NE.AND P0, PT, R10, RZ, PT ;  /* 0x000000ff0a00720c */ /* 0x000fe40003f05270 */
[----:B------:R-:W-:Y:S02]  /*98c0*/  SHF.R.S32.HI R16, RZ, 0x3, R22 ;  /* 0x00000003ff107819 */ /* 0x000fe40000011416 */
[----:B------:R-:W-:Y:S02]  /*98d0*/  LOP3.LUT R26, R26, 0xffffffe0, RZ, 0xc0, !PT ;  /* 0xffffffe01a1a7812 */ /* 0x000fe400078ec0ff */
[----:B------:R-:W-:Y:S01]  /*98e0*/  LOP3.LUT R22, R22, 0xfffffff8, RZ, 0xc0, !PT ;  /* 0xfffffff816167812 */ /* 0x000fe200078ec0ff */
[----:B------:R-:W-:-:S06]  /*98f0*/  VIADD R18, R16, 0x10 ;  /* 0x0000001010127836 */ /* 0x000fcc0000000000 */
[----:B-1----:R-:W1:Y:S01]  /*9900*/  @P0 LDC R14, c[0x0][0x2c0] ;  /* 0x0000b000ff0e0b82 */ /* 0x002e620000000800 */
[----:B------:R-:W-:Y:S02]  /*9910*/  @P0 IMAD R28, R9, R8, RZ ;  /* 0x00000008091c0224 */ /* 0x000fe400078e02ff */
[----:B------:R-:W-:Y:S01]  /*9920*/  @P0 IMAD.MOV.U32 R24, RZ, RZ, 0x1 ;  /* 0x00000001ff180424 */ /* 0x000fe200078e00ff */
[----:B------:R-:W-:Y:S06]  /*9930*/  @P0 BRA `(.L_x_1684) ;  /* 0x0000000000180947 */ /* 0x000fec0003800000 */
[----:B------:R-:W5:Y:S01]  /*9940*/  LDC R28, c[0x0][0x2c4] ;  /* 0x0000b100ff1c7b82 */ /* 0x000f620000000800 */
[----:B------:R-:W-:Y:S02]  /*9950*/  ISETP.NE.AND P0, PT, RZ, UR5, PT ;  /* 0x00000005ff007c0c */ /* 0x000fe4000bf05270 */
[----:B-1----:R-:W-:-:S05]  /*9960*/  MOV R14, 0x1 ;  /* 0x00000001000e7802 */ /* 0x002fca0000000f00 */
[----:B------:R-:W1:Y:S08]  /*9970*/  LDC R9, c[0x0][0x270] ;  /* 0x00009c00ff097b82 */ /* 0x000e700000000800 */
[----:B-----5:R-:W1:Y:S02]  /*9980*/  @P0 LDC R28, c[0x0][0x2e4] ;  /* 0x0000b900ff1c0b82 */ /* 0x020e640000000800 */
[----:B-1----:R-:W-:-:S07]  /*9990*/  IMAD R24, R28, R9, RZ ;  /* 0x000000091c187224 */ /* 0x002fce00078e02ff */
.L_x_1684:
[----:B------:R-:W-:Y:S01]  /*99a0*/  BAR.SYNC.DEFER_BLOCKING 0x0 ;  /* 0x0000000000007b1d */ /* 0x000fe20000010000 */
[----:B----4-:R-:W-:Y:S01]  /*99b0*/  @P5 FMUL.FTZ R25, R2, 0.69314718246459960938 ;  /* 0x3f31721802195820 */ /* 0x010fe20000410000 */
[----:B------:R-:W-:Y:S01]  /*99c0*/  ISETP.GE.AND P0, PT, R18, R219, PT ;  /* 0x000000db1200720c */ /* 0x000fe20003f06270 */
[----:B------:R-:W-:Y:S02]  /*99d0*/  IMAD.MOV.U32 R18, RZ, RZ, 0x7f800000 ;  /* 0x7f800000ff127424 */ /* 0x000fe400078e00ff */
[----:B------:R-:W-:Y:S01]  /*99e0*/  @P3 FMUL.FTZ R23, R23, 0.69314718246459960938 ;  /* 0x3f31721817173820 */ /* 0x000fe20000410000 */
[----:B------:R-:W-:Y:S02]  /*99f0*/  @P5 FFMA.FTZ R18, R166, R27, R25 ;  /* 0x0000001ba6125223 */ /* 0x000fe40000010019 */
[----:B------:R-:W4:Y:S01]  /*9a00*/  @P6 LDC R2, c[0x0][0x2e8] ;  /* 0x0000ba00ff026b82 */ /* 0x000f220000000800 */
[----:B------:R-:W-:Y:S01]  /*9a10*/  IMAD.IADD R26, R5, 0x1, -R26 ;  /* 0x00000001051a7824 */ /* 0x000fe200078e0a1a */
[----:B------:R-:W5:Y:S01]  /*9a20*/  @P6 MUFU.LG2 R4, R4 ;  /* 0x0000000400046308 */ /* 0x000f620000000c00 */
[----:B---3--:R-:W-:Y:S01]  /*9a30*/  IMAD R27, R17, R24, RZ ;  /* 0x00000018111b7224 */ /* 0x008fe200078e02ff */
[----:B--2---:R-:W-:Y:S01]  /*9a40*/  P2R R15, PR, RZ, 0x1 ;  /* 0x00000001ff0f7803 */ /* 0x004fe20000000000 */
[----:B------:R-:W-:Y:S01]  /*9a50*/  IMAD.IADD R5, R5, 0x1, -R22 ;  /* 0x0000000105057824 */ /* 0x000fe200078e0a16 */
[----:B------:R-:W-:Y:S01]  /*9a60*/  IADD3 R22, R16, 0x20, RZ ;  /* 0x0000002010167810 */ /* 0x000fe20007ffe0ff */
[----:B-1----:R-:W-:Y:S01]  /*9a70*/  IMAD R7, R7, R14, RZ ;  /* 0x0000000e07077224 */ /* 0x002fe200078e02ff */
[----:B------:R-:W-:Y:S01]  /*9a80*/  SEL R27, R27, RZ, !P2 ;  /* 0x000000ff1b1b7207 */ /* 0x000fe20005000000 */
[----:B------:R-:W-:Y:S01]  /*9a90*/  IMAD.MOV.U32 R24, RZ, RZ, 0x7f800000 ;  /* 0x7f800000ff187424 */ /* 0x000fe200078e00ff */
[----:B------:R-:W-:Y:S01]  /*9aa0*/  ISETP.GE.AND P0, PT, R22, R219, PT ;  /* 0x000000db1600720c */ /* 0x000fe20003f06270 */
[----:B------:R-:W-:Y:S01]  /*9ab0*/  @P3 FFMA.FTZ R24, R164, R19, R23 ;  /* 0x00000013a4183223 */ /* 0x000fe20000010017 */
[----:B------:R-:W-:Y:S01]  /*9ac0*/  LOP3.LUT P2, RZ, R26, 0x3, RZ, 0xc0, !PT ;  /* 0x000000031aff7812 */ /* 0x000fe2000784c0ff */
[----:B------:R-:W-:Y:S01]  /*9ad0*/  IMAD.SHL.U32 R23, R7, 0x80, RZ ;  /* 0x0000008007177824 */ /* 0x000fe200078e00ff */
[----:B------:R-:W-:Y:S01]  /*9ae0*/  IADD3 R32, R16, 0x30, RZ ;  /* 0x0000003010207810 */ /* 0x000fe20007ffe0ff */
[----:B------:R-:W-:Y:S01]  /*9af0*/  IMAD R27, R13, R28, R27 ;  /* 0x0000001c0d1b7224 */ /* 0x000fe200078e021b */
[----:B------:R-:W-:Y:S01]  /*9b00*/  P2R R22, PR, RZ, 0x1 ;  /* 0x00000001ff167803 */ /* 0x000fe20000000000 */
[----:B------:R-:W-:Y:S01]  /*9b10*/  @P4 FMUL.FTZ R6, R6, 0.69314718246459960938 ;  /* 0x3f31721806064820 */ /* 0x000fe20000410000 */
[----:B------:R1:W2:Y:S01]  /*9b20*/  LDS.128 R8, [R231+0x3800] ;  /* 0x00380000e7087984 */ /* 0x0002a20000000c00 */
[----:B------:R-:W-:Y:S01]  /*9b30*/  ISETP.GE.AND P0, PT, R32, R219, PT ;  /* 0x000000db2000720c */ /* 0x000fe20003f06270 */
[----:B-----5:R-:W-:Y:S01]  /*9b40*/  @P6 FMUL.FTZ R4, R4, 0.69314718246459960938 ;  /* 0x3f31721804046820 */ /* 0x020fe20000410000 */
[----:B------:R-:W-:Y:S01]  /*9b50*/  SHF.R.S32.HI R7, RZ, 0x1f, R23 ;  /* 0x0000001fff077819 */ /* 0x000fe20000011417 */
[----:B------:R-:W-:Y:S01]  /*9b60*/  BSSY B0, `(.L_x_1685) ;  /* 0x0000036000007945 */ /* 0x000fe20003800000 */
[----:B------:R-:W-:-:S02]  /*9b70*/  P2R R19, PR, RZ, 0x1 ;  /* 0x00000001ff137803 */ /* 0x000fc40000000000 */
[--C-:B------:R-:W-:Y:S02]  /*9b80*/  IADD3 R23, P1, P0, R23, R30, R27.reuse ;  /* 0x0000001e17177210 */ /* 0x100fe4000783e01b */
[----:B------:R-:W-:Y:S02]  /*9b90*/  SHF.R.S32.HI R30, RZ, 0x1f, R27 ;  /* 0x0000001fff1e7819 */ /* 0x000fe4000001141b */
[----:B------:R-:W-:Y:S01]  /*9ba0*/  MOV R25, 0x7f800000 ;  /* 0x7f80000000197802 */ /* 0x000fe20000000f00 */
[----:B------:R-:W-:Y:S01]  /*9bb0*/  @P4 FFMA.FTZ R25, R165, R20, R6 ;  /* 0x00000014a5194223 */ /* 0x000fe20000010006 */
[----:B------:R-:W-:Y:S01]  /*9bc0*/  MOV R20, 0x7f800000 ;  /* 0x7f80000000147802 */ /* 0x000fe20000000f00 */
[----:B----4-:R-:W-:Y:S01]  /*9bd0*/  @P6 FFMA.FTZ R20, R3, R2, R4 ;  /* 0x0000000203146223 */ /* 0x010fe20000010004 */
[----:B------:R-:W-:Y:S02]  /*9be0*/  SHF.L.U32 R27, R5, 0x3, RZ ;  /* 0x00000003051b7819 */ /* 0x000fe400000006ff */
[----:B------:R-:W-:Y:S01]  /*9bf0*/  IADD3.X R30, R7, R31, R30, P1, P0 ;  /* 0x0000001f071e7210 */ /* 0x000fe20000fe041e */
[----:B-1----:R-:W-:Y:S06]  /*9c00*/  @P2 BRA `(.L_x_1686) ;  /* 0x0000000000ac2947 */ /* 0x002fec0003800000 */
        /* <DEDUP_REMOVED lines=14> */
[CC--:B------:R-:W-:Y:S02]  /*9cf0*/  @!P3 IMAD R4, R26.reuse, R14.reuse, RZ ;  /* 0x0000000e1a04b224 */ /* 0x0c0fe400078e02ff */
[----:B------:R-:W-:Y:S02]  /*9d00*/  VIADD R26, R26, 0x48 ;  /* 0x000000481a1a7836 */ /* 0x000fe40000000000 */
[-C--:B------:R-:W-:Y:S01]  /*9d10*/  @!P2 IMAD R28, R28, R14.reuse, RZ ;  /* 0x0000000e1c1ca224 */ /* 0x080fe200078e02ff */
[----:B------:R-:W-:Y:S01]  /*9d20*/  @!P3 IADD3 R5, P0, R4, R23, RZ ;  /* 0x000000170405b210 */ /* 0x000fe20007f1e0ff */
[----:B------:R-:W-:Y:S01]  /*9d30*/  @!P1 IMAD R12, R12, R14, RZ ;  /* 0x0000000e0c0c9224 */ /* 0x000fe200078e02ff */
[----:B------:R-:W3:Y:S02]  /*9d40*/  @!P2 LDC.64 R6, c[0x0][0x2b0] ;  /* 0x0000ac00ff06ab82 */ /* 0x000ee40000000a00 */
[----:B------:R-:W-:-:S02]  /*9d50*/  @!P3 LEA.HI.X.SX32 R4, R4, R30, 0x1, P0 ;  /* 0x0000001e0404b211 */ /* 0x000fc400000f0eff */
[----:B-1----:R-:W-:-:S04]  /*9d60*/  @!P3 LEA R32, P0, R5, R2, 0x2 ;  /* 0x000000020520b211 */ /* 0x002fc800078010ff */
[----:B------:R-:W-:Y:S02]  /*9d70*/  @!P3 LEA.HI.X R33, R5, R3, R4, 0x2, P0 ;  /* 0x000000030521b211 */ /* 0x000fe400000f1404 */
[----:B------:R-:W-:Y:S01]  /*9d80*/  ISETP.GE.AND P0, PT, R26, R219, PT ;  /* 0x000000db1a00720c */ /* 0x000fe20003f06270 */
[----:B------:R-:W1:Y:S02]  /*9d90*/  @!P1 LDC.64 R4, c[0x0][0x2b0] ;  /* 0x0000ac00ff049b82 */ /* 0x000e640000000a00 */
[----:B------:R4:W-:Y:S01]  /*9da0*/  @!P3 STG.E desc[UR8][R32.64], R18 ;  /* 0x000000122000b986 */ /* 0x0009e2000c101908 */
[----:B------:R-:W-:-:S04]  /*9db0*/  @!P2 IADD3 R29, P3, R28, R23, RZ ;  /* 0x000000171c1da210 */ /* 0x000fc80007f7e0ff */
[----:B------:R-:W-:Y:S02]  /*9dc0*/  @!P2 LEA.HI.X.SX32 R28, R28, R30, 0x1, P3 ;  /* 0x0000001e1c1ca211 */ /* 0x000fe400018f0eff */
[----:B---3--:R-:W-:-:S03]  /*9dd0*/  @!P2 LEA R34, P3, R29, R6, 0x2 ;  /* 0x000000061d22a211 */ /* 0x008fc600078610ff */
[----:B------:R-:W3:Y:S01]  /*9de0*/  @!P0 LDC.64 R2, c[0x0][0x2b0] ;  /* 0x0000ac00ff028b82 */ /* 0x000ee20000000a00 */
[----:B------:R-:W-:Y:S01]  /*9df0*/  @!P2 LEA.HI.X R35, R29, R7, R28, 0x2, P3 ;  /* 0x000000071d23a211 */ /* 0x000fe200018f141c */
[----:B------:R-:W-:Y:S01]  /*9e00*/  @!P0 IMAD R14, R26, R14, RZ ;  /* 0x0000000e1a0e8224 */ /* 0x000fe200078e02ff */
[----:B------:R-:W-:-:S03]  /*9e10*/  @!P1 IADD3 R6, P3, R12, R23, RZ ;  /* 0x000000170c069210 */ /* 0x000fc60007f7e0ff */
[----:B------:R4:W-:Y:S01]  /*9e20*/  @!P2 STG.E desc[UR8][R34.64], R25 ;  /* 0x000000192200a986 */ /* 0x0009e2000c101908 */
[----:B------:R-:W-:Y:S02]  /*9e30*/  @!P1 LEA.HI.X.SX32 R12, R12, R30, 0x1, P3 ;  /* 0x0000001e0c0c9211 */ /* 0x000fe400018f0eff */
[----:B-1----:R-:W-:-:S04]  /*9e40*/  @!P1 LEA R4, P3, R6, R4, 0x2 ;  /* 0x0000000406049211 */ /* 0x002fc800078610ff */
[----:B------:R-:W-:Y:S02]  /*9e50*/  @!P1 LEA.HI.X R5, R6, R5, R12, 0x2, P3 ;  /* 0x0000000506059211 */ /* 0x000fe400018f140c */
[----:B------:R-:W-:-:S03]  /*9e60*/  @!P0 IADD3 R23, P3, R14, R23, RZ ;  /* 0x000000170e178210 */ /* 0x000fc60007f7e0ff */
[----:B------:R4:W-:Y:S01]  /*9e70*/  @!P1 STG.E desc[UR8][R4.64], R24 ;  /* 0x0000001804009986 */ /* 0x0009e2000c101908 */
[----:B------:R-:W-:Y:S02]  /*9e80*/  @!P0 LEA.HI.X.SX32 R14, R14, R30, 0x1, P3 ;  /* 0x0000001e0e0e8211 */ /* 0x000fe400018f0eff */
[----:B---3--:R-:W-:-:S04]  /*9e90*/  @!P0 LEA R2, P3, R23, R2, 0x2 ;  /* 0x0000000217028211 */ /* 0x008fc800078610ff */
[----:B------:R-:W-:-:S05]  /*9ea0*/  @!P0 LEA.HI.X R3, R23, R3, R14, 0x2, P3 ;  /* 0x0000000317038211 */ /* 0x000fca00018f140e */
[----:B------:R4:W-:Y:S04]  /*9eb0*/  @!P0 STG.E desc[UR8][R2.64], R20 ;  /* 0x0000001402008986 */ /* 0x0009e8000c101908 */
.L_x_1686:
[----:B------:R-:W-:Y:S05]  /*9ec0*/  BSYNC B0 ;  /* 0x0000000000007941 */ /* 0x000fea0003800000 */
.L_x_1685:
[----:B----4-:R-:W-:Y:S01]  /*9ed0*/  SHF.R.S32.HI R4, RZ, 0x1f, R27 ;  /* 0x0000001fff047819 */ /* 0x010fe2000001141b */
[----:B------:R1:W3:Y:S01]  /*9ee0*/  LDS.128 R28, [R231] ;  /* 0x00000000e71c7984 */ /* 0x0002e20000000c00 */
[----:B------:R-:W-:Y:S01]  /*9ef0*/  IADD3 R20, P0, R27, R0, RZ ;  /* 0x000000001b147210 */ /* 0x000fe20007f1e0ff */
[----:B------:R-:W-:Y:S01]  /*9f00*/  VIADD R0, R16, 0x50 ;  /* 0x0000005010007836 */ /* 0x000fe20000000000 */
[----:B------:R-:W-:Y:S01]  /*9f10*/  SHF.R.S32.HI R3, RZ, 0x1f, R13 ;  /* 0x0000001fff037819 */ /* 0x000fe2000001140d */
[----:B------:R-:W-:Y:S01]  /*9f20*/  ULDC.64 UR4, c[0x0][0x2a0] ;  /* 0x0000a80000047ab9 */ /* 0x000fe20000000a00 */
[----:B------:R-:W-:Y:S01]  /*9f30*/  IADD3.X R21, R4, R21, RZ, P0, !PT ;  /* 0x0000001504157210 */ /* 0x000fe200007fe4ff */
[C---:B------:R-:W-:Y:S01]  /*9f40*/  VIADD R2, R16.reuse, 0x40 ;  /* 0x0000004010027836 */ /* 0x040fe20000000000 */
[----:B------:R1:W4:Y:S01]  /*9f50*/  LDS.128 R4, [R231+0x4000] ;  /* 0x00400000e7047984 */ /* 0x0003220000000c00 */
[-C--:B------:R-:W-:Y:S01]  /*9f60*/  ISETP.GE.AND P0, PT, R16, R219.reuse, PT ;  /* 0x000000db1000720c */ /* 0x080fe20003f06270 */
[----:B------:R-:W-:Y:S01]  /*9f70*/  BSSY B0, `(.L_x_1687) ;  /* 0x0000019000007945 */ /* 0x000fe20003800000 */
[-C--:B------:R-:W-:Y:S01]  /*9f80*/  ISETP.GE.AND P6, PT, R0, R219.reuse, PT ;  /* 0x000000db0000720c */ /* 0x080fe20003fc6270 */
[----:B------:R-:W-:Y:S01]  /*9f90*/  IMAD R0, R3, UR4, RZ ;  /* 0x0000000403007c24 */ /* 0x000fe2000f8e02ff */
[----:B------:R-:W-:Y:S01]  /*9fa0*/  SHF.R.S32.HI R17, RZ, 0x1f, R16 ;  /* 0x0000001fff117819 */ /* 0x000fe20000011410 */
[----:B------:R-:W-:Y:S01]  /*9fb0*/  IMAD.WIDE.U32 R20, R13, UR4, R20 ;  /* 0x000000040d147c25 */ /* 0x000fe2000f8e0014 */
[----:B------:R-:W-:-:S03]  /*9fc0*/  ISETP.GE.AND P3, PT, R2, R219, PT ;  /* 0x000000db0200720c */ /* 0x000fc60003f66270 */
[----:B------:R-:W-:Y:S02]  /*9fd0*/  IMAD R0, R13, UR5, R0 ;  /* 0x000000050d007c24 */ /* 0x000fe4000f8e0200 */
[----:B------:R-:W-:-:S03]  /*9fe0*/  IMAD.WIDE R24, R230, 0x80, R16 ;  /* 0x00000080e6187825 */ /* 0x000fc600078e0210 */
[----:B------:R-:W-:Y:S01]  /*9ff0*/  IADD3 R33, R21, R0, RZ ;  /* 0x0000000015217210 */ /* 0x000fe20007ffe0ff */
[----:B------:R-:W-:Y:S01]  /*a000*/  VIADD R2, R16, 0x60 ;  /* 0x0000006010027836 */ /* 0x000fe20000000000 */
        /* <DEDUP_REMOVED lines=12> */
[----:B------:R-:W-:-:S09]  /*a0d0*/  ISETP.GE.AND P0, PT, R232, UR4, PT ;  /* 0x00000004e8007c0c */ /* 0x000fd2000bf06270 */
[----:B---3--:R3:W-:Y:S04]  /*a0e0*/  @!P1 STG.E.128 desc[UR8][R34.64], R28 ;  /* 0x0000001c22009986 */ /* 0x0087e8000c101d08 */
[----:B----4-:R3:W-:Y:S02]  /*a0f0*/  @!P0 STG.E.128 desc[UR8][R34.64+0x80], R4 ;  /* 0x0000800422008986 */ /* 0x0107e4000c101d08 */
.L_x_1688:
[----:B------:R-:W-:Y:S05]  /*a100*/  BSYNC B0 ;  /* 0x0000000000007941 */ /* 0x000fea0003800000 */
.L_x_1687:
[----:B------:R-:W-:Y:S01]  /*a110*/  ISETP.NE.AND P0, PT, R15, RZ, PT ;  /* 0x000000ff0f00720c */ /* 0x000fe20003f05270 */
[----:B---34-:R3:W4:Y:S01]  /*a120*/  LDS.128 R4, [R231+0x4800] ;  /* 0x00480000e7047984 */ /* 0x0187220000000c00 */
[----:B------:R-:W-:Y:S01]  /*a130*/  BSSY B0, `(.L_x_1689) ;  /* 0x0000016000007945 */ /* 0x000fe20003800000 */
[----:B------:R-:W-:Y:S01]  /*a140*/  ISETP.GE.AND P5, PT, R2, R219, PT ;  /* 0x000000db0200720c */ /* 0x000fe20003fa6270 */
[----:B------:R-:W-:Y:S01]  /*a150*/  VIADD R16, R16, 0x70 ;  /* 0x0000007010107836 */ /* 0x000fe20000000000 */
[----:B------:R3:W1:Y:S08]  /*a160*/  LDS.128 R12, [R231+0x800] ;  /* 0x00080000e70c7984 */ /* 0x0006700000000c00 */
[----:B------:R-:W-:Y:S05]  /*a170*/  @P0 BRA `(.L_x_1690) ;  /* 0x0000000000440947 */ /* 0x000fea0003800000 */
[----:B------:R-:W-:Y:S01]  /*a180*/  IADD3 R2, P0, R24, 0x10, RZ ;  /* 0x0000001018027810 */ /* 0x000fe20007f1e0ff */
[----:B------:R-:W-:Y:S01]  /*a190*/  ULDC.64 UR4, c[0x0][0x298] ;  /* 0x0000a60000047ab9 */ /* 0x000fe20000000a00 */
[----:B------:R-:W-:Y:S01]  /*a1a0*/  MOV R29, R33 ;  /* 0x00000021001d7202 */ /* 0x000fe20000000f00 */
[----:B------:R-:W-:Y:S02]  /*a1b0*/  IMAD.MOV.U32 R28, RZ, RZ, R20 ;  /* 0x000000ffff1c7224 */ /* 0x000fe400078e0014 */
[----:B------:R-:W-:Y:S02]  /*a1c0*/  IMAD.X R0, RZ, RZ, R25, P0 ;  /* 0x000000ffff007224 */ /* 0x000fe400000e0619 */
[----:B------:R-:W-:-:S04]  /*a1d0*/  IMAD.WIDE.U32 R28, R2, UR4, R28 ;  /* 0x00000004021c7c25 */ /* 0x000fc8000f8e001c */
[----:B------:R-:W-:-:S04]  /*a1e0*/  IMAD R3, R0, UR4, RZ ;  /* 0x0000000400037c24 */ /* 0x000fc8000f8e02ff */
[----:B------:R-:W-:Y:S01]  /*a1f0*/  IMAD R3, R2, UR5, R3 ;  /* 0x0000000502037c24 */ /* 0x000fe2000f8e0203 */
[----:B------:R-:W-:Y:S02]  /*a200*/  ULDC.64 UR4, c[0x0][0x280] ;  /* 0x0000a00000047ab9 */ /* 0x000fe40000000a00 */
[C---:B------:R-:W-:Y:S01]  /*a210*/  LEA R2, P0, R28.reuse, UR4, 0x1 ;  /* 0x000000041c027c11 */ /* 0x040fe2000f8008ff */
[----:B------:R-:W-:Y:S01]  /*a220*/  IMAD.IADD R3, R29, 0x1, R3 ;  /* 0x000000011d037824 */ /* 0x000fe200078e0203 */
[----:B------:R-:W-:Y:S02]  /*a230*/  ULDC UR4, c[0x0][0x2d0] ;  /* 0x0000b40000047ab9 */ /* 0x000fe40000000800 */
[----:B------:R-:W-:Y:S02]  /*a240*/  ISETP.GE.AND P1, PT, R27, UR4, PT ;  /* 0x000000041b007c0c */ /* 0x000fe4000bf26270 */
[----:B------:R-:W-:Y:S02]  /*a250*/  LEA.HI.X R3, R28, UR5, R3, 0x1, P0 ;  /* 0x000000051c037c11 */ /* 0x000fe400080f0c03 */
[----:B------:R-:W-:-:S09]  /*a260*/  ISETP.GE.AND P0, PT, R232, UR4, PT ;  /* 0x00000004e8007c0c */ /* 0x000fd2000bf06270 */
[----:B-1----:R1:W-:Y:S04]  /*a270*/  @!P1 STG.E.128 desc[UR8][R2.64], R12 ;  /* 0x0000000c02009986 */ /* 0x0023e8000c101d08 */
[----:B----4-:R1:W-:Y:S02]  /*a280*/  @!P0 STG.E.128 desc[UR8][R2.64+0x80], R4 ;  /* 0x0000800402008986 */ /* 0x0103e4000c101d08 */
.L_x_1690:
[----:B------:R-:W-:Y:S05]  /*a290*/  BSYNC B0 ;  /* 0x0000000000007941 */ /* 0x000fea0003800000 */
.L_x_1689:
[----:B-1----:R1:W1:Y:S01]  /*a2a0*/  LDS.128 R12, [R231+0x1000] ;  /* 0x00100000e70c7984 */ /* 0x0022620000000c00 */
[----:B------:R-:W-:Y:S01]  /*a2b0*/  ISETP.NE.AND P0, PT, R22, RZ, PT ;  /* 0x000000ff1600720c */ /* 0x000fe20003f05270 */
[----:B------:R-:W-:Y:S01]  /*a2c0*/  BSSY B0, `(.L_x_1691) ;  /* 0x0000015000007945 */ /* 0x000fe20003800000 */
[----:B------:R-:W-:Y:S01]  /*a2d0*/  ISETP.GE.AND P4, PT, R16, R219, PT ;  /* 0x000000db1000720c */ /* 0x000fe20003f86270 */
[----:B----4-:R4:W1:Y:S10]  /*a2e0*/  LDS.128 R4, [R231+0x5000] ;  /* 0x00500000e7047984 */ /* 0x0108740000000c00 */
        /* <DEDUP_REMOVED lines=17> */
[----:B------:R1:W-:Y:S02]  /*a400*/  @!P0 STG.E.128 desc[UR8][R2.64+0x80], R4 ;  /* 0x0000800402008986 */ /* 0x0003e4000c101d08 */
.L_x_1692:
[----:B------:R-:W-:Y:S05]  /*a410*/  BSYNC B0 ;  /* 0x0000000000007941 */ /* 0x000fea0003800000 */
.L_x_1691:
[----:B-1----:R1:W1:Y:S01]  /*a420*/  LDS.128 R12, [R231+0x1800] ;  /* 0x00180000e70c7984 */ /* 0x0022620000000c00 */
[----:B------:R-:W-:Y:S01]  /*a430*/  ISETP.NE.AND P0, PT, R19, RZ, PT ;  /* 0x000000ff1300720c */ /* 0x000fe20003f05270 */
[----:B------:R-:W-:Y:S02]  /*a440*/  BSSY B0, `(.L_x_1693) ;  /* 0x0000014000007945 */ /* 0x000fe40003800000 */
[----:B------:R1:W1:Y:S10]  /*a450*/  LDS.128 R4, [R231+0x5800] ;  /* 0x00580000e7047984 */ /* 0x0002740000000c00 */
[----:B------:R-:W-:Y:S05]  /*a460*/  @P0 BRA `(.L_x_1694) ;  /* 0x0000000000440947 */ /* 0x000fea0003800000 */
        /* <DEDUP_REMOVED lines=15> */
[----:B-1----:R1:W-:Y:S04]  /*a560*/  @!P1 STG.E.128 desc[UR8][R2.64], R12 ;  /* 0x0000000c02009986 */ /* 0x0023e8000c101d08 */
[----:B------:R1:W-:Y:S02]  /*a570*/  @!P0 STG.E.128 desc[UR8][R2.64+0x80], R4 ;  /* 0x0000800402008986 */ /* 0x0003e4000c101d08 */
.L_x_1694:
[----:B------:R-:W-:Y:S05]  /*a580*/  BSYNC B0 ;  /* 0x0000000000007941 */ /* 0x000fea0003800000 */
.L_x_1693:
[----:B-1----:R1:W1:Y:S01]  /*a590*/  LDS.128 R12, [R231+0x2000] ;  /* 0x00200000e70c7984 */ /* 0x0022620000000c00 */
[----:B------:R-:W-:Y:S03]  /*a5a0*/  BSSY B0, `(.L_x_1695) ;  /* 0x0000014000007945 */ /* 0x000fe60003800000 */
[----:B------:R1:W1:Y:S01]  /*a5b0*/  LDS.128 R4, [R231+0x6000] ;  /* 0x00600000e7047984 */ /* 0x0002620000000c00 */
        /* <DEDUP_REMOVED lines=18> */
.L_x_1696:
[----:B------:R-:W-:Y:S05]  /*a6e0*/  BSYNC B0 ;  /* 0x0000000000007941 */ /* 0x000fea0003800000 */
.L_x_1695:
        /* <DEDUP_REMOVED lines=21> */
.L_x_1698:
[----:B------:R-:W-:Y:S05]  /*a840*/  BSYNC B0 ;  /* 0x0000000000007941 */ /* 0x000fea0003800000 */
.L_x_1697:
        /* <DEDUP_REMOVED lines=21> */
.L_x_1700:
[----:B------:R-:W-:Y:S05]  /*a9a0*/  BSYNC B0 ;  /* 0x0000000000007941 */ /* 0x000fea0003800000 */
.L_x_1699:
        /* <DEDUP_REMOVED lines=17> */
[----:B--2---:R2:W-:Y:S01]  /*aac0*/  @!P1 STG.E.128 desc[UR8][R2.64], R8 ;  /* 0x0000000802009986 */ /* 0x0045e2000c101d08 */
[----:B------:R-:W-:Y:S05]  /*aad0*/  @P0 EXIT ;  /* 0x000000000000094d */ /* 0x000fea0003800000 */
[----:B-1----:R-:W-:Y:S01]  /*aae0*/  STG.E.128 desc[UR8][R2.64+0x80], R4 ;  /* 0x0000800402007986 */ /* 0x002fe2000c101d08 */
[----:B------:R-:W-:Y:S05]  /*aaf0*/  EXIT ;  /* 0x000000000000794d */ /* 0x000fea0003800000 */
.L_x_1648:
[----:B------:R-:W-:Y:S01]  /*ab00*/  ISETP.NE.AND P0, PT, R229, -0x1, PT ;  /* 0xffffffffe500780c */ /* 0x000fe20003f05270 */
[----:B------:R-:W1:Y:S01]  /*ab10*/  LDC.U8 R8, c[0x0][0x3d9] ;  /* 0x0000f640ff087b82 */ /* 0x000e620000000000 */
[----:B------:R-:W-:Y:S01]  /*ab20*/  LEA.HI R12, R17, R82, RZ, 0x3 ;  /* 0x00000052110c7211 */ /* 0x000fe200078f18ff */
[----:B------:R-:W-:Y:S01]  /*ab30*/  ULDC.64 UR4, c[0x0][0x2a0] ;  /* 0x0000a80000047ab9 */ /* 0x000fe20000000a00 */
[----:B------:R-:W-:Y:S01]  /*ab40*/  IADD3 R219, -R4, R219, RZ ;  /* 0x000000db04db7210 */ /* 0x000fe20007ffe1ff */
[----:B------:R-:W-:Y:S01]  /*ab50*/  BSSY B0, `(.L_x_1701) ;  /* 0x0000038000007945 */ /* 0x000fe20003800000 */
[----:B------:R-:W-:-:S03]  /*ab60*/  SHF.R.S32.HI R18, RZ, 0x1f, R19 ;  /* 0x0000001fff127819 */ /* 0x000fc60000011413 */
[----:B------:R-:W2:Y:S02]  /*ab70*/  LDC.U8 R9, c[0x0][0x3d8] ;  /* 0x0000f600ff097b82 */ /* 0x000ea40000000000 */
[----:B------:R-:W-:Y:S02]  /*ab80*/  IMAD R18, R18, UR4, RZ ;  /* 0x0000000412127c24 */ /* 0x000fe4000f8e02ff */
[----:B------:R-:W-:Y:S02]  /*ab90*/  @!P0 SHF.R.S32.HI R5, RZ, 0x1f, R16 ;  /* 0x0000001fff058819 */ /* 0x000fe40000011410 */
[----:B------:R-:W-:Y:S02]  /*aba0*/  IMAD R29, R19, UR5, R18 ;  /* 0x00000005131d7c24 */ /* 0x000fe4000f8e0212 */
[----:B------:R-:W3:Y:S08]  /*abb0*/  @!P0 LDC.64 R2, c[0x0][0x290] ;  /* 0x0000a400ff028b82 */ /* 0x000ef00000000a00 */
[----:B------:R-:W4:Y:S01]  /*abc0*/  @P0 LDC.64 R6, c[0x0][0x298] ;  /* 0x0000a600ff060b82 */ /* 0x000f220000000a00 */
[----:B-1----:R-:W-:-:S02]  /*abd0*/  ISETP.NE.AND P5, PT, R8, RZ, PT ;  /* 0x000000ff0800720c */ /* 0x002fc40003fa5270 */
[----:B--2---:R-:W-:-:S04]  /*abe0*/  ISETP.NE.AND P1, PT, R9, RZ, PT ;  /* 0x000000ff0900720c */ /* 0x004fc80003f25270 */
[----:B------:R-:W-:Y:S02]  /*abf0*/  ISETP.EQ.AND P2, PT, R8, RZ, P1 ;  /* 0x000000ff0800720c */ /* 0x000fe40000f42270 */
[----:B------:R-:W-:Y:S01]  /*ac00*/  ISETP.NE.AND P1, PT, R9, RZ, !P5 ;  /* 0x000000ff0900720c */ /* 0x000fe20006f25270 */
[----:B---3--:R-:W-:-:S04]  /*ac10*/  @!P0 IMAD R10, R5, R2, RZ ;  /* 0x00000002050a8224 */ /* 0x008fc800078e02ff */
[----:B------:R-:W1:Y:S01]  /*ac20*/  @!P5 LDC R5, c[0x0][0x2c4] ;  /* 0x0000b100ff05db82 */ /* 0x000e620000000800 */
[C---:B------:R-:W-:Y:S02]  /*ac30*/  @!P0 IMAD R3, R16.reuse, R3, R10 ;  /* 0x0000000310038224 */ /* 0x040fe400078e020a */
[----:B------:R-:W-:-:S04]  /*ac40*/  @!P0 IMAD.WIDE.U32 R10, R16, R2, RZ ;  /* 0x00000002100a8225 */ /* 0x000fc800078e00ff */
[C---:B----4-:R-:W-:Y:S01]  /*ac50*/  @P0 IMAD.WIDE.U32 R26, R229.reuse, R6, RZ ;  /* 0x00000006e51a0225 */ /* 0x050fe200078e00ff */
[----:B------:R-:W2:Y:S01]  /*ac60*/  @P2 LDC R9, c[0x0][0x2c4] ;  /* 0x0000b100ff092b82 */ /* 0x000ea20000000800 */
[----:B------:R-:W-:Y:S02]  /*ac70*/  P2R R6, PR, RZ, 0x4 ;  /* 0x00000004ff067803 */ /* 0x000fe40000000000 */
[----:B------:R-:W-:Y:S01]  /*ac80*/  @P0 IMAD R14, R229, R7, R27 ;  /* 0x00000007e50e0224 */ /* 0x000fe200078e021b */
[----:B------:R-:W-:Y:S01]  /*ac90*/  LOP3.LUT R7, R12, 0xfffffff8, RZ, 0xc0, !PT ;  /* 0xfffffff80c077812 */ /* 0x000fe200078ec0ff */
[----:B------:R-:W-:Y:S01]  /*aca0*/  @!P0 IMAD.MOV.U32 R26, RZ, RZ, R10 ;  /* 0x000000ffff1a8224 */ /* 0x000fe200078e000a */
[----:B------:R-:W-:Y:S01]  /*acb0*/  SHF.R.S32.HI R12, RZ, 0x3, R12 ;  /* 0x00000003ff0c7819 */ /* 0x000fe2000001140c */
[----:B------:R-:W-:Y:S02]  /*acc0*/  @!P0 IMAD.IADD R14, R11, 0x1, R3 ;  /* 0x000000010b0e8824 */ /* 0x000fe400078e0203 */
[----:B------:R-:W-:Y:S01]  /*acd0*/  IMAD.IADD R7, R82, 0x1, -R7 ;  /* 0x0000000152077824 */ /* 0x000fe200078e0a07 */
[----:B------:R-:W3:Y:S01]  /*ace0*/  @P5 LDC R11, c[0x0][0x2c0] ;  /* 0x0000b000ff0b5b82 */ /* 0x000ee20000000800 */
[C---:B------:R-:W-:Y:S01]  /*acf0*/  VIADD R10, R12.reuse, 0x10 ;  /* 0x000000100c0a7836 */ /* 0x040fe20000000000 */
[--C-:B------:R-:W-:Y:S01]  /*ad00*/  SHF.R.S32.HI R13, RZ, 0x1f, R12.reuse ;  /* 0x0000001fff0d7819 */ /* 0x100fe2000001140c */
[----:B------:R-:W-:Y:S01]  /*ad10*/  VIADD R22, R12, 0x20 ;  /* 0x000000200c167836 */ /* 0x000fe20000000000 */
[C---:B------:R-:W-:Y:S01]  /*ad20*/  ISETP.NE.AND P6, PT, R7.reuse, RZ, PT ;  /* 0x000000ff0700720c */ /* 0x040fe20003fc5270 */
[----:B------:R-:W-:Y:S01]  /*ad30*/  IMAD.SHL.U32 R7, R7, 0x8, RZ ;  /* 0x0000000807077824 */ /* 0x000fe200078e00ff */
[----:B------:R-:W-:Y:S01]  /*ad40*/  ISETP.GE.AND P3, PT, R10, R219, PT ;  /* 0x000000db0a00720c */ /* 0x000fe20003f66270 */
[----:B------:R-:W-:Y:S01]  /*ad50*/  IMAD.WIDE R230, R230, 0x80, R12 ;  /* 0x00000080e6e67825 */ /* 0x000fe200078e020c */
[----:B------:R-:W4:Y:S02]  /*ad60*/  @P5 LDC.64 R2, c[0x0][0x2c0] ;  /* 0x0000b000ff025b82 */ /* 0x000f240000000a00 */
[----:B------:R-:W-:-:S02]  /*ad70*/  IADD3 R26, P0, R7, R26, RZ ;  /* 0x0000001a071a7210 */ /* 0x000fc40007f1e0ff */
[C---:B------:R-:W-:Y:S02]  /*ad80*/  IADD3 R15, R7.reuse, 0x40, RZ ;  /* 0x00000040070f7810 */ /* 0x040fe40007ffe0ff */
[----:B------:R-:W-:Y:S02]  /*ad90*/  LEA.HI.X.SX32 R27, R7, R14, 0x1, P0 ;  /* 0x0000000e071b7211 */ /* 0x000fe400000f0eff */
[----:B-1----:R-:W1:Y:S01]  /*ada0*/  @P1 LDC R5, c[0x0][0x2e4] ;  /* 0x0000b900ff051b82 */ /* 0x002e620000000800 */
[----:B------:R-:W-:Y:S01]  /*adb0*/  ISETP.GE.AND P0, PT, R12, R219, PT ;  /* 0x000000db0c00720c */ /* 0x000fe20003f06270 */
[----:B------:R-:W-:-:S04]  /*adc0*/  IMAD.WIDE.U32 R26, R19, UR4, R26 ;  /* 0x00000004131a7c25 */ /* 0x000fc8000f8e001a */
[----:B------:R-:W-:-:S08]  /*add0*/  IMAD.IADD R29, R29, 0x1, R27 ;  /* 0x000000011d1d7824 */ /* 0x000fd000078e021b */
[----:B--2---:R-:W-:Y:S05]  /*ade0*/  @P0 BRA `(.L_x_1702) ;  /* 0x0000000000380947 */ /* 0x004fea0003800000 */
        /* <DEDUP_REMOVED lines=14> */
.L_x_1702:
[----:B------:R-:W-:Y:S05]  /*aed0*/  BSYNC B0 ;  /* 0x0000000000007941 */ /* 0x000fea0003800000 */
.L_x_1701:
[----:B------:R-:W-:Y:S01]  /*aee0*/  BSSY B0, `(.L_x_1703) ;  /* 0x0000015000007945 */ /* 0x000fe20003800000 */
[----:B------:R-:W-:Y:S02]  /*aef0*/  ISETP.GE.AND P4, PT, R22, R219, PT ;  /* 0x000000db1600720c */ /* 0x000fe40003f86270 */
[----:B------:R-:W-:Y:S01]  /*af00*/  IADD3 R20, R12, 0x30, RZ ;  /* 0x000000300c147810 */ /* 0x000fe20007ffe0ff */
[----:B------:R-:W-:Y:S05]  /*af10*/  @P3 BRA `(.L_x_1704) ;  /* 0x0000000000443947 */ /* 0x000fea0003800000 */
[----:B------:R-:W-:Y:S01]  /*af20*/  IADD3 R17, P0, R230, 0x10, RZ ;  /* 0x00000010e6117810 */ /* 0x000fe20007f1e0ff */
[----:B------:R-:W-:Y:S01]  /*af30*/  ULDC.64 UR4, c[0x0][0x298] ;  /* 0x0000a60000047ab9 */ /* 0x000fe20000000a00 */
[----:B--2---:R-:W-:Y:S01]  /*af40*/  MOV R25, R29 ;  /* 0x0000001d00197202 */ /* 0x004fe20000000f00 */
        /* <DEDUP_REMOVED lines=14> */
.L_x_1704:
[----:B------:R-:W-:Y:S05]  /*b030*/  BSYNC B0 ;  /* 0x0000000000007941 */ /* 0x000fea0003800000 */
.L_x_1703:
[----:B------:R-:W-:Y:S01]  /*b040*/  BSSY B0, `(.L_x_1705) ;  /* 0x0000014000007945 */ /* 0x000fe20003800000 */
[----:B------:R-:W-:-:S03]  /*b050*/  ISETP.GE.AND P3, PT, R20, R219, PT ;  /* 0x000000db1400720c */ /* 0x000fc60003f66270 */
[----:B------:R-:W-:Y:S10]  /*b060*/  @P4 BRA `(.L_x_1706) ;  /* 0x0000000000444947 */ /* 0x000ff40003800000 */
        /* <DEDUP_REMOVED lines=17> */
.L_x_1706:
[----:B------:R-:W-:Y:S05]  /*b180*/  BSYNC B0 ;  /* 0x0000000000007941 */ /* 0x000fea0003800000 */
.L_x_1705:
[----:B------:R-:W-:Y:S01]  /*b190*/  ISETP.NE.AND P0, PT, R6, RZ, PT ;  /* 0x000000ff0600720c */ /* 0x000fe20003f05270 */
[----:B------:R-:W-:Y:S01]  /*b1a0*/  BSSY B0, `(.L_x_1707) ;  /* 0x0000017000007945 */ /* 0x000fe20003800000 */
[C---:B------:R-:W-:Y:S01]  /*b1b0*/  VIADD R18, R12.reuse, 0x40 ;  /* 0x000000400c127836 */ /* 0x040fe20000000000 */
[----:B------:R-:W-:Y:S01]  /*b1c0*/  IADD3 R14, R12, 0x50, RZ ;  /* 0x000000500c0e7810 */ /* 0x000fe20007ffe0ff */
[----:B------:R-:W-:Y:S01]  /*b1d0*/  @P5 IMAD.MOV.U32 R21, RZ, RZ, 0x1 ;  /* 0x00000001ff155424 */ /* 0x000fe200078e00ff */
[----:B------:R-:W-:Y:S01]  /*b1e0*/  ISETP.NE.OR P4, PT, R229, -0x1, !P0 ;  /* 0xffffffffe500780c */ /* 0x000fe20004785670 */
[----:B------:R-:W-:-:S12]  /*b1f0*/  @P3 BRA `(.L_x_1708) ;  /* 0x0000000000443947 */ /* 0x000fd80003800000 */
[----:B--2---:R-:W-:Y:S01]  /*b200*/  IADD3 R24, P0, R230, 0x30, RZ ;  /* 0x00000030e6187810 */ /* 0x004fe20007f1e0ff */
        /* <DEDUP_REMOVED lines=16> */
.L_x_1708:
[----:B------:R-:W-:Y:S05]  /*b310*/  BSYNC B0 ;  /* 0x0000000000007941 */ /* 0x000fea0003800000 */
.L_x_1707:
[----:B------:R-:W-:Y:S01]  /*b320*/  ISETP.GE.AND P0, PT, R18, R219, PT ;  /* 0x000000db1200720c */ /* 0x000fe20003f06270 */
[----:B------:R-:W-:Y:S01]  /*b330*/  BSSY B0, `(.L_x_1709) ;  /* 0x000001a000007945 */ /* 0x000fe20003800000 */
[----:B------:R-:W-:Y:S01]  /*b340*/  ISETP.NE.AND P1, PT, R8, RZ, PT ;  /* 0x000000ff0800720c */ /* 0x000fe20003f25270 */
[----:B------:R-:W-:Y:S01]  /*b350*/  @!P4 IMAD R229, R16, R9, RZ ;  /* 0x0000000910e5c224 */ /* 0x000fe200078e02ff */
[----:B------:R-:W-:-:S11]  /*b360*/  ISETP.GE.AND P5, PT, R14, R219, PT ;  /* 0x000000db0e00720c */ /* 0x000fd60003fa6270 */
[----:B-1----:R-:W-:Y:S01]  /*b370*/  @!P1 IMAD R21, R5, R0, RZ ;  /* 0x0000000005159224 */ /* 0x002fe200078e02ff */
[C---:B------:R-:W-:Y:S01]  /*b380*/  IADD3 R0, R12.reuse, 0x70, RZ ;  /* 0x000000700c007810 */ /* 0x040fe20007ffe0ff */
[----:B--2-4-:R-:W-:Y:S01]  /*b390*/  @P1 IMAD R30, R3, R2, RZ ;  /* 0x00000002031e1224 */ /* 0x014fe200078e02ff */
[----:B------:R-:W-:Y:S01]  /*b3a0*/  IADD3 R2, R12, 0x60, RZ ;  /* 0x000000600c027810 */ /* 0x000fe20007ffe0ff */
[----:B------:R-:W-:Y:S06]  /*b3b0*/  @P0 BRA `(.L_x_1710) ;  /* 0x0000000000440947 */ /* 0x000fec0003800000 */
        /* <DEDUP_REMOVED lines=17> */
.L_x_1710:
[----:B------:R-:W-:Y:S05]  /*b4d0*/  BSYNC B0 ;  /* 0x0000000000007941 */ /* 0x000fea0003800000 */
.L_x_1709:
[----:B------:R-:W-:Y:S01]  /*b4e0*/  ISETP.NE.AND P1, PT, R8, RZ, PT ;  /* 0x000000ff0800720c */ /* 0x000fe20003f25270 */
[----:B------:R-:W-:Y:S01]  /*b4f0*/  IMAD R21, R16, R21, RZ ;  /* 0x0000001510157224 */ /* 0x000fe200078e02ff */
[----:B------:R-:W-:Y:S01]  /*b500*/  ISETP.NE.AND P0, PT, R6, RZ, PT ;  /* 0x000000ff0600720c */ /* 0x000fe20003f05270 */
[----:B------:R-:W-:Y:S01]  /*b510*/  BSSY B0, `(.L_x_1711) ;  /* 0x000001a000007945 */ /* 0x000fe20003800000 */
[-C--:B------:R-:W-:Y:S02]  /*b520*/  ISETP.GE.AND P3, PT, R2, R219.reuse, PT ;  /* 0x000000db0200720c */ /* 0x080fe40003f66270 */
[----:B------:R-:W-:-:S07]  /*b530*/  ISETP.GE.AND P4, PT, R0, R219, PT ;  /* 0x000000db0000720c */ /* 0x000fce0003f86270 */
[----:B------:R-:W-:Y:S01]  /*b540*/  @!P1 IMAD.MOV.U32 R30, RZ, RZ, R5 ;  /* 0x000000ffff1e9224 */ /* 0x000fe200078e0005 */
[----:B------:R-:W-:Y:S02]  /*b550*/  SEL R5, R21, RZ, !P0 ;  /* 0x000000ff15057207 */ /* 0x000fe40004000000 */
[----:B-1----:R-:W-:Y:S01]  /*b560*/  @!P0 CS2R R24, SRZ ;  /* 0x0000000000188805 */ /* 0x002fe2000001ff00 */
[----:B---3--:R-:W-:Y:S01]  /*b570*/  @!P1 IMAD.MOV.U32 R11, RZ, RZ, 0x1 ;  /* 0x00000001ff0b9424 */ /* 0x008fe200078e00ff */
[----:B------:R-:W-:Y:S01]  /*b580*/  @P0 SHF.R.S32.HI R16, RZ, 0x1f, R229 ;  /* 0x0000001fff100819 */ /* 0x000fe200000114e5 */
        /* <DEDUP_REMOVED lines=18> */
.L_x_1712:
[----:B------:R-:W-:Y:S05]  /*b6b0*/  BSYNC B0 ;  /* 0x0000000000007941 */ /* 0x000fea0003800000 */
.L_x_1711:
        /* <DEDUP_REMOVED lines=19> */
.L_x_1714:
[----:B------:R-:W-:Y:S05]  /*b7f0*/  BSYNC B0 ;  /* 0x0000000000007941 */ /* 0x000fea0003800000 */
.L_x_1713:
[----:B------:R-:W-:Y:S04]  /*b800*/  BSSY B0, `(.L_x_1715) ;  /* 0x0000012000007945 */ /* 0x000fe80003800000 */
[----:B------:R-:W-:Y:S05]  /*b810*/  @P4 BRA `(.L_x_1716) ;  /* 0x0000000000404947 */ /* 0x000fea0003800000 */
[----:B------:R-:W-:Y:S01]  /*b820*/  IADD3 R3, P0, R230, 0x70, RZ ;  /* 0x00000070e6037810 */ /* 0x000fe20007f1e0ff */
[----:B------:R-:W-:Y:S01]  /*b830*/  ULDC.64 UR4, c[0x0][0x298] ;  /* 0x0000a60000047ab9 */ /* 0x000fe20000000a00 */
[----:B------:R-:W-:Y:S01]  /*b840*/  MOV R27, R29 ;  /* 0x0000001d001b7202 */ /* 0x000fe20000000f00 */
[----:B------:R-:W-:Y:S02]  /*b850*/  ULDC UR6, c[0x0][0x2d0] ;  /* 0x0000b40000067ab9 */ /* 0x000fe40000000800 */
        /* <DEDUP_REMOVED lines=12> */
.L_x_1716:
[----:B------:R-:W-:Y:S05]  /*b920*/  BSYNC B0 ;  /* 0x0000000000007941 */ /* 0x000fea0003800000 */
.L_x_1715:
[----:B------:R-:W-:Y:S01]  /*b930*/  ISETP.NE.AND P0, PT, R6, RZ, PT ;  /* 0x000000ff0600720c */ /* 0x000fe20003f05270 */
[----:B------:R-:W-:Y:S01]  /*b940*/  IMAD R3, R4, R11, RZ ;  /* 0x0000000b04037224 */ /* 0x000fe200078e02ff */
[-C--:B------:R-:W-:Y:S01]  /*b950*/  ISETP.GE.OR P2, PT, R12, R219.reuse, P6 ;  /* 0x000000db0c00720c */ /* 0x080fe20003746670 */
[----:B------:R-:W-:Y:S01]  /*b960*/  IMAD R30, R19, R30, R5 ;  /* 0x0000001e131e7224 */ /* 0x000fe200078e0205 */
[----:B------:R-:W-:Y:S01]  /*b970*/  BSSY B0, `(.L_x_1717) ;  /* 0x0000012000007945 */ /* 0x000fe20003800000 */
[-C--:B------:R-:W-:Y:S02]  /*b980*/  ISETP.GE.OR P3, PT, R10, R219.reuse, P6 ;  /* 0x000000db0a00720c */ /* 0x080fe40003766670 */
[----:B------:R-:W-:Y:S02]  /*b990*/  SHF.R.S32.HI R5, RZ, 0x1f, R3 ;  /* 0x0000001fff057819 */ /* 0x000fe40000011403 */
[----:B------:R-:W-:-:S04]  /*b9a0*/  ISETP.GE.OR P4, PT, R22, R219, P6 ;  /* 0x000000db1600720c */ /* 0x000fc80003786670 */
[----:B------:R-:W-:Y:S02]  /*b9b0*/  @P0 IMAD.MOV.U32 R24, RZ, RZ, R229 ;  /* 0x000000ffff180224 */ /* 0x000fe400078e00e5 */
[----:B------:R-:W-:-:S03]  /*b9c0*/  @P0 IMAD.MOV.U32 R25, RZ, RZ, R16 ;  /* 0x000000ffff190224 */ /* 0x000fc600078e0010 */
[--C-:B------:R-:W-:Y:S02]  /*b9d0*/  IADD3 R3, P1, P0, R3, R24, R30.reuse ;  /* 0x0000001803037210 */ /* 0x100fe4000783e01e */
        /* <DEDUP_REMOVED lines=11> */
.L_x_1718:
[----:B------:R-:W-:Y:S05]  /*ba90*/  BSYNC B0 ;  /* 0x0000000000007941 */ /* 0x000fea0003800000 */
.L_x_1717:
[-C--:B------:R-:W-:Y:S01]  /*baa0*/  ISETP.GE.OR P0, PT, R2, R219.reuse, P6 ;  /* 0x000000db0200720c */ /* 0x080fe20003706670 */
[----:B------:R-:W-:Y:S01]  /*bab0*/  BSSY B0, `(.L_x_1719) ;  /* 0x000000f000007945 */ /* 0x000fe20003800000 */
[-C--:B------:R-:W-:Y:S02]  /*bac0*/  ISETP.GE.OR P1, PT, R20, R219.reuse, P6 ;  /* 0x000000db1400720c */ /* 0x080fe40003726670 */
[-C--:B------:R-:W-:Y:S02]  /*bad0*/  ISETP.GE.OR P2, PT, R18, R219.reuse, P6 ;  /* 0x000000db1200720c */ /* 0x080fe40003746670 */
[-C--:B------:R-:W-:Y:S02]  /*bae0*/  ISETP.GE.OR P5, PT, R14, R219.reuse, P6 ;  /* 0x000000db0e00720c */ /* 0x080fe400037a6670 */
[----:B------:R-:W-:Y:S02]  /*baf0*/  ISETP.GE.OR P6, PT, R0, R219, P6 ;  /* 0x000000db0000720c */ /* 0x000fe400037c6670 */
[----:B------:R-:W-:Y:S01]  /*bb00*/  P2R R4, PR, RZ, 0x1 ;  /* 0x00000001ff047803 */ /* 0x000fe20000000000 */
[----:B------:R-:W-:Y:S10]  /*bb10*/  @P3 BRA `(.L_x_1720) ;  /* 0x0000000000203947 */ /* 0x000ff40003800000 */
[----:B----4-:R-:W-:Y:S01]  /*bb20*/  IMAD R5, R10, R11, RZ ;  /* 0x0000000b0a057224 */ /* 0x010fe200078e02ff */
[----:B------:R-:W-:-:S04]  /*bb30*/  ULDC.64 UR4, c[0x0][0x2b0] ;  /* 0x0000ac0000047ab9 */ /* 0x000fc80000000a00 */
[----:B------:R-:W-:-:S04]  /*bb40*/  IADD3 R6, P0, R5, R3, RZ ;  /* 0x0000000305067210 */ /* 0x000fc80007f1e0ff */
[----:B------:R-:W-:Y:S02]  /*bb50*/  LEA.HI.X.SX32 R5, R5, R24, 0x1, P0 ;  /* 0x0000001805057211 */ /* 0x000fe400000f0eff */
[----:B-12---:R-:W-:-:S04]  /*bb60*/  LEA R8, P0, R6, UR4, 0x2 ;  /* 0x0000000406087c11 */ /* 0x006fc8000f8010ff */
[----:B------:R-:W-:Y:S01]  /*bb70*/  LEA.HI.X R9, R6, UR5, R5, 0x2, P0 ;  /* 0x0000000506097c11 */ /* 0x000fe200080f1405 */
[----:B------:R-:W-:-:S05]  /*bb80*/  IMAD.MOV.U32 R5, RZ, RZ, 0x7f800000 ;  /* 0x7f800000ff057424 */ /* 0x000fca00078e00ff */
[----:B------:R1:W-:Y:S03]  /*bb90*/  STG.E desc[UR8][R8.64], R5 ;  /* 0x0000000508007986 */ /* 0x0003e6000c101908 */
.L_x_1720:
[----:B------:R-:W-:Y:S05]  /*bba0*/  BSYNC B0 ;  /* 0x0000000000007941 */ /* 0x000fea0003800000 */
.L_x_1719:
[----:B------:R-:W-:Y:S04]  /*bbb0*/  BSSY B0, `(.L_x_1721) ;  /* 0x000000a000007945 */ /* 0x000fe80003800000 */
[----:B------:R-:W-:Y:S05]  /*bbc0*/  @P4 BRA `(.L_x_1722) ;  /* 0x0000000000204947 */ /* 0x000fea0003800000 */
[----:B-1--4-:R-:W-:Y:S01]  /*bbd0*/  IMAD R5, R22, R11, RZ ;  /* 0x0000000b16057224 */ /* 0x012fe200078e02ff */
[----:B------:R-:W-:-:S04]  /*bbe0*/  ULDC.64 UR4, c[0x0][0x2b0] ;  /* 0x0000ac0000047ab9 */ /* 0x000fc80000000a00 */
[----:B------:R-:W-:-:S04]  /*bbf0*/  IADD3 R6, P0, R5, R3, RZ ;  /* 0x0000000305067210 */ /* 0x000fc80007f1e0ff */
[----:B------:R-:W-:Y:S02]  /*bc00*/  LEA.HI.X.SX32 R5, R5, R24, 0x1, P0 ;  /* 0x0000001805057211 */ /* 0x000fe400000f0eff */
[----:B--2---:R-:W-:-:S04]  /*bc10*/  LEA R8, P0, R6, UR4, 0x2 ;  /* 0x0000000406087c11 */ /* 0x004fc8000f8010ff */
[----:B------:R-:W-:Y:S01]  /*bc20*/  LEA.HI.X R9, R6, UR5, R5, 0x2, P0 ;  /* 0x0000000506097c11 */ /* 0x000fe200080f1405 */
[----:B------:R-:W-:-:S05]  /*bc30*/  IMAD.MOV.U32 R5, RZ, RZ, 0x7f800000 ;  /* 0x7f800000ff057424 */ /* 0x000fca00078e00ff */
[----:B------:R1:W-:Y:S03]  /*bc40*/  STG.E desc[UR8][R8.64], R5 ;  /* 0x0000000508007986 */ /* 0x0003e6000c101908 */
.L_x_1722:
[----:B------:R-:W-:Y:S05]  /*bc50*/  BSYNC B0 ;  /* 0x0000000000007941 */ /* 0x000fea0003800000 */
.L_x_1721:
        /* <DEDUP_REMOVED lines=10> */
.L_x_1724:
[----:B------:R-:W-:Y:S05]  /*bd00*/  BSYNC B0 ;  /* 0x0000000000007941 */ /* 0x000fea0003800000 */
.L_x_1723:
        /* <DEDUP_REMOVED lines=10> */
.L_x_1726:
[----:B------:R-:W-:Y:S05]  /*bdb0*/  BSYNC B0 ;  /* 0x0000000000007941 */ /* 0x000fea0003800000 */
.L_x_1725:
        /* <DEDUP_REMOVED lines=10> */
.L_x_1728:
[----:B------:R-:W-:Y:S05]  /*be60*/  BSYNC B0 ;  /* 0x0000000000007941 */ /* 0x000fea0003800000 */
.L_x_1727:
[----:B------:R-:W-:Y:S01]  /*be70*/  ISETP.NE.AND P0, PT, R4, RZ, PT ;  /* 0x000000ff0400720c */ /* 0x000fe20003f05270 */
[----:B------:R-:W-:-:S12]  /*be80*/  BSSY B0, `(.L_x_1729) ;  /* 0x000000a000007945 */ /* 0x000fd80003800000 */
[----:B------:R-:W-:Y:S05]  /*be90*/  @P0 BRA `(.L_x_1730) ;  /* 0x0000000000200947 */ /* 0x000fea0003800000 */
[----:B------:R-:W-:Y:S01]  /*bea0*/  IMAD R2, R2, R11, RZ ;  /* 0x0000000b02027224 */ /* 0x000fe200078e02ff */
[----:B------:R-:W-:Y:S01]  /*beb0*/  ULDC.64 UR4, c[0x0][0x2b0] ;  /* 0x0000ac0000047ab9 */ /* 0x000fe20000000a00 */
[----:B----4-:R-:W-:-:S03]  /*bec0*/  IMAD.MOV.U32 R7, RZ, RZ, 0x7f800000 ;  /* 0x7f800000ff077424 */ /* 0x010fc600078e00ff */
[----:B-1----:R-:W-:-:S04]  /*bed0*/  IADD3 R5, P0, R2, R3, RZ ;  /* 0x0000000302057210 */ /* 0x002fc80007f1e0ff */
[----:B------:R-:W-:Y:S02]  /*bee0*/  LEA.HI.X.SX32 R2, R2, R24, 0x1, P0 ;  /* 0x0000001802027211 */ /* 0x000fe400000f0eff */
[----:B------:R-:W-:-:S04]  /*bef0*/  LEA R4, P0, R5, UR4, 0x2 ;  /* 0x0000000405047c11 */ /* 0x000fc8000f8010ff */
[----:B------:R-:W-:-:S05]  /*bf00*/  LEA.HI.X R5, R5, UR5, R2, 0x2, P0 ;  /* 0x0000000505057c11 */ /* 0x000fca00080f1402 */
[----:B------:R1:W-:Y:S04]  /*bf10*/  STG.E desc[UR8][R4.64], R7 ;  /* 0x0000000704007986 */ /* 0x0003e8000c101908 */
.L_x_1730:
[----:B------:R-:W-:Y:S05]  /*bf20*/  BSYNC B0 ;  /* 0x0000000000007941 */ /* 0x000fea0003800000 */
.L_x_1729:
[----:B------:R-:W-:Y:S05]  /*bf30*/  @P6 EXIT ;  /* 0x000000000000694d */ /* 0x000fea0003800000 */
[----:B------:R-:W-:Y:S01]  /*bf40*/  IMAD R0, R0, R11, RZ ;  /* 0x0000000b00007224 */ /* 0x000fe200078e02ff */
[----:B------:R-:W-:Y:S01]  /*bf50*/  ULDC.64 UR4, c[0x0][0x2b0] ;  /* 0x0000ac0000047ab9 */ /* 0x000fe20000000a00 */
[----:B-1--4-:R-:W-:-:S03]  /*bf60*/  IMAD.MOV.U32 R5, RZ, RZ, 0x7f800000 ;  /* 0x7f800000ff057424 */ /* 0x012fc600078e00ff */
[----:B------:R-:W-:-:S04]  /*bf70*/  IADD3 R3, P0, R0, R3, RZ ;  /* 0x0000000300037210 */ /* 0x000fc80007f1e0ff */
[----:B------:R-:W-:Y:S02]  /*bf80*/  LEA.HI.X.SX32 R0, R0, R24, 0x1, P0 ;  /* 0x0000001800007211 */ /* 0x000fe400000f0eff */
[----:B------:R-:W-:-:S04]  /*bf90*/  LEA R2, P0, R3, UR4, 0x2 ;  /* 0x0000000403027c11 */ /* 0x000fc8000f8010ff */
[----:B------:R-:W-:-:S05]  /*bfa0*/  LEA.HI.X R3, R3, UR5, R0, 0x2, P0 ;  /* 0x0000000503037c11 */ /* 0x000fca00080f1400 */
[----:B------:R-:W-:Y:S01]  /*bfb0*/  STG.E desc[UR8][R2.64], R5 ;  /* 0x0000000502007986 */ /* 0x000fe2000c101908 */
[----:B------:R-:W-:Y:S05]  /*bfc0*/  EXIT ;  /* 0x000000000000794d */ /* 0x000fea0003800000 */
.L_x_1731:
        /* <DEDUP_REMOVED lines=11> */
.L_x_2938:


//--------------------- .text._ZN5flash16flash_fwd_kernelI23Flash_fwd_kernel_traitsILi128ELi128ELi32ELi4ELb0ELb0EN7cutlass6half_tE19Flash_kernel_traitsILi128ELi128ELi32ELi4ES3_EELb1ELb0ELb1ELb0ELb0ELb0ELb0ELb0EEEvNS_16Flash_fwd_paramsE --------------------------
	.section	.text._ZN5flash16flash_fwd_kernelI23Flash_fwd_kernel_traitsILi128ELi128ELi32ELi4ELb0ELb0EN7cutlass6half_tE19Flash_kernel_traitsILi128ELi128ELi32ELi4ES3_EELb1ELb0ELb1ELb0ELb0ELb0ELb0ELb0EEEvNS_16Flash_fwd_paramsE,"ax",@progbits
	.align	128
        .global         _ZN5flash16flash_fwd_kernelI23Flash_fwd_kernel_traitsILi128ELi128ELi32ELi4ELb0ELb0EN7cutlass6half_tE19Flash_kernel_traitsILi128ELi128ELi32ELi4ES3_EELb1ELb0ELb1ELb0ELb0ELb0ELb0ELb0EEEvNS_16Flash_fwd_paramsE
        .type           _ZN5flash16flash_fwd_kernelI23Flash_fwd_kernel_traitsILi128ELi128ELi32ELi4ELb0ELb0EN7cutlass6half_tE19Flash_kernel_traitsILi128ELi128ELi32ELi4ES3_EELb1ELb0ELb1ELb0ELb0ELb0ELb0ELb0EEEvNS_16Flash_fwd_paramsE,@function
        .size           _ZN5flash16flash_fwd_kernelI23Flash_fwd_kernel_traitsILi128ELi128ELi32ELi4ELb0ELb0EN7cutlass6half_tE19Flash_kernel_traitsILi128ELi128ELi32ELi4ES3_EELb1ELb0ELb1ELb0ELb0ELb0ELb0ELb0EEEvNS_16Flash_fwd_paramsE,(.L_x_2939 - _ZN5flash16flash_fwd_kernelI23Flash_fwd_kernel_traitsILi128ELi128ELi32ELi4ELb0ELb0EN7cutlass6half_tE19Flash_kernel_traitsILi128ELi128ELi32ELi4ES3_EELb1ELb0ELb1ELb0ELb0ELb0ELb0ELb0EEEvNS_16Flash_fwd_paramsE)
        .other          _ZN5flash16flash_fwd_kernelI23Flash_fwd_kernel_traitsILi128ELi128ELi32ELi4ELb0ELb0EN7cutlass6half_tE19Flash_kernel_traitsILi128ELi128ELi32ELi4ES3_EELb1ELb0ELb1ELb0ELb0ELb0ELb0ELb0EEEvNS_16Flash_fwd_paramsE,@"STO_CUDA_ENTRY STV_DEFAULT"
_ZN5flash16flash_fwd_kernelI23Flash_fwd_kernel_traitsILi128ELi128ELi32ELi4ELb0ELb0EN7cutlass6half_tE19Flash_kernel_traitsILi128ELi128ELi32ELi4ES3_EELb1ELb0ELb1ELb0ELb0ELb0ELb0ELb0EEEvNS_16Flash_fwd_paramsE:
.text._ZN5flash16flash_fwd_kernelI23Flash_fwd_kernel_traitsILi128ELi128ELi32ELi4ELb0ELb0EN7cutlass6half_tE19Flash_kernel_traitsILi128ELi128ELi32ELi4ES3_EELb1ELb0ELb1ELb0ELb0ELb0ELb0ELb0EEEvNS_16Flash_fwd_paramsE:
        /* <DEDUP_REMOVED lines=51> */
[----:B------:R-:W-:Y:S01]  /*0330*/  @!P3 IMAD.MOV.U32 R5, RZ, RZ, R7 ;  /* 0x000000ffff05b224 */ /* 0x000fe200078e0007 */
[----:B------:R-:W-:-:S04]  /*0340*/  PLOP3.LUT P2, PT, PT, PT, UP0, 0x80, 0x0 ;  /* 0x000000000000781c */ /* 0x000fc80003f4f008 */
[----:B------:R1:W-:Y:S04]  /*0350*/  @!P3 STG.E.64 desc[UR22][R8.64+0x8], R4 ;  /* 0x000008040800b986 */ /* 0x0003e8000c101b16 */
[----:B-1----:R-:W2:Y:S04]  /*0360*/  @P0 LDG.E R8, desc[UR22][R2.64] ;  /* 0x0000001602080981 */ /* 0x002ea8000c1e1900 */
[----:B------:R1:W3:Y:S02]  /*0370*/  @P0 LDG.E R5, desc[UR22][R2.64+0x4] ;  /* 0x0000041602050981 */ /* 0x0002e4000c1e1900 */
[----:B-1----:R-:W-:-:S02]  /*0380*/  IMAD.U32 R2, RZ, RZ, UR8 ;  /* 0x00000008ff027e24 */ /* 0x002fc4000f8e00ff */
[----:B------:R-:W-:-:S05]  /*0390*/  IMAD.U32 R3, RZ, RZ, UR9 ;  /* 0x00000009ff037e24 */ /* 0x000fca000f8e00ff */
[----:B------:R1:W4:Y:S02]  /*03a0*/  @P1 LDG.E R0, desc[UR22][R2.64] ;  /* 0x0000001602001981 */ /* 0x000324000c1e1900 */
[----:B-1----:R-:W-:Y:S02]  /*03b0*/  IMAD.U32 R2, RZ, RZ, UR6 ;  /* 0x00000006ff027e24 */ /* 0x002fe4000f8e00ff */
[----:B------:R-:W-:Y:S01]  /*03c0*/  IMAD.U32 R3, RZ, RZ, UR7 ;  /* 0x00000007ff037e24 */ /* 0x000fe2000f8e00ff */
[----:B------:R-:W-:Y:S01]  /*03d0*/  SHF.R.S32.HI R13, RZ, 0x1f, R93 ;  /* 0x0000001fff0d7819 */ /* 0x000fe2000001145d */
[----:B------:R-:W-:-:S03]  /*03e0*/  ULDC UR7, c[0x0][0x270] ;  /* 0x00009c0000077ab9 */ /* 0x000fc60000000800 */
[----:B------:R-:W5:Y:S01]  /*03f0*/  @!P2 LDG.E R4, desc[UR22][R2.64] ;  /* 0x000000160204a981 */ /* 0x000f62000c1e1900 */
[----:B------:R-:W-:Y:S01]  /*0400*/  LEA.HI R89, R13, R93, RZ, 0x5 ;  /* 0x0000005d0d597211 */ /* 0x000fe200078f28ff */
[----:B------:R-:W-:Y:S01]  /*0410*/  UMOV UR12, URZ ;  /* 0x0000003f000c7c82 */ /* 0x000fe20008000000 */
[----:B------:R-:W-:Y:S01]  /*0420*/  UIMAD UR8, UR11, UR7, UR28 ;  /* 0x000000070b0872a4 */ /* 0x000fe2000f8e021c */
[----:B------:R-:W-:Y:S01]  /*0430*/  UMOV UR16, 0xffffffff ;  /* 0xffffffff00107882 */ /* 0x000fe20000000000 */
        /* <DEDUP_REMOVED lines=8> */
[----:B------:R-:W-:-:S05]  /*04c0*/  LOP3.LUT R0, R89, 0xffffffe0, RZ, 0xc0, !PT ;  /* 0xffffffe059007812 */ /* 0x000fca00078ec0ff */
[----:B------:R-:W-:-:S05]  /*04d0*/  IMAD.IADD R88, R93, 0x1, -R0 ;  /* 0x000000015d587824 */ /* 0x000fca00078e0a00 */
[--C-:B------:R-:W-:Y:S02]  /*04e0*/  SHF.R.S32.HI R0, RZ, 0x1f, R88.reuse ;  /* 0x0000001fff007819 */ /* 0x100fe40000011458 */
[----:B-----5:R-:W-:Y:S02]  /*04f0*/  @!P2 R2UR UR6, R4 ;  /* 0x000000000406a2ca */ /* 0x020fe400000e0000 */
[----:B------:R-:W-:Y:S01]  /*0500*/  ISETP.NE.AND.EX P2, PT, RZ, UR5, PT, P0 ;  /* 0x00000005ff007c0c */ /* 0x000fe2000bf45300 */
[----:B------:R-:W-:Y:S01]  /*0510*/  USHF.R.S32.HI UR5, URZ, 0x1f, UR4 ;  /* 0x0000001f3f057899 */ /* 0x000fe20008011404 */
[----:B------:R-:W-:-:S05]  /*0520*/  IADD3 R95, P1, P0, R6, UR4, R88 ;  /* 0x00000004065f7c10 */ /* 0x000fca000f83e058 */
[----:B------:R1:W-:Y:S01]  /*0530*/  STL [R1+0x78], R95 ;  /* 0x0000785f01007387 */ /* 0x0003e20000100800 */
[----:B------:R-:W-:-:S05]  /*0540*/  IADD3.X R94, R7, UR5, R0, P1, P0 ;  /* 0x00000005075e7c10 */ /* 0x000fca0008fe0400 */
[----:B------:R-:W-:Y:S05]  /*0550*/  @!P2 BRA `(.L_x_1732) ;  /* 0x00000000001ca947 */ /* 0x000fea0003800000 */
[----:B------:R-:W-:-:S13]  /*0560*/  PLOP3.LUT P0, PT, PT, PT, UP3, 0x80, 0x0 ;  /* 0x000000000000781c */ /* 0x000fda0003f0f038 */
[----:B------:R-:W2:Y:S04]  /*0570*/  @P0 LDG.E R0, desc[UR22][R2.64+0x4] ;  /* 0x0000041602000981 */ /* 0x000ea8000c1e1900 */
[----:B------:R-:W3:Y:S01]  /*0580*/  @!P0 LDG.E R2, desc[UR22][R2.64] ;  /* 0x0000001602028981 */ /* 0x000ee2000c1e1900 */
[----:B--2---:R-:W-:-:S13]  /*0590*/  @P0 R2UR UR8, R0 ;  /* 0x00000000000802ca */ /* 0x004fda00000e0000 */
[----:B------:R-:W-:-:S07]  /*05a0*/  @UP3 UIADD3 UR8, UR8, -UR6, URZ ;  /* 0x8000000608083290 */ /* 0x000fce000fffe03f */
[----:B---3--:R-:W-:Y:S01]  /*05b0*/  @!P0 R2UR UR8, R2 ;  /* 0x00000000020882ca */ /* 0x008fe200000e0000 */
[----:B------:R-:W-:-:S14]  /*05c0*/  BRA `(.L_x_1733) ;  /* 0x0000000000047947 */ /* 0x000fdc0003800000 */
.L_x_1732:
[----:B------:R-:W-:Y:S01]  /*05d0*/  ULDC UR8, c[0x0][0x2c8] ;  /* 0x0000b20000087ab9 */ /* 0x000fe20000000800 */
.L_x_1733:
        /* <DEDUP_REMOVED lines=20> */
[----:B------:R-:W-:Y:S02]  /*0720*/  @!UP2 UIADD3 UR24, UR4, UR8, -UR12 ;  /* 0x000000080418a290 */ /* 0x000fe4000fffe80c */
        /* <DEDUP_REMOVED lines=22> */
[----:B------:R-:W-:Y:S05]  /*0890*/  @P0 BRA `(.L_x_1734) ;  /* 0x0000001400200947 */ /* 0x000fea0003800000 */
[----:B------:R-:W-:Y:S01]  /*08a0*/  UISETP.NE.AND UP1, UPT, UR16, -0x1, UPT ;  /* 0xffffffff1000788c */ /* 0x000fe2000bf25270 */
[----:B------:R-:W-:Y:S01]  /*08b0*/  LEA.HI R8, R13, R93, RZ, 0x3 ;  /* 0x0000005d0d087211 */ /* 0x000fe200078f18ff */
[----:B------:R-:W-:Y:S01]  /*08c0*/  USHF.R.S32.HI UR10, URZ, 0x1f, UR28 ;  /* 0x0000001f3f0a7899 */ /* 0x000fe2000801141c */
[----:B------:R-:W-:Y:S01]  /*08d0*/  IMAD.U32 R6, RZ, RZ, UR17 ;  /* 0x00000011ff067e24 */ /* 0x000fe2000f8e00ff */
[----:B------:R-:W-:Y:S01]  /*08e0*/  UIADD3 UR25, -UR21, UR25, URZ ;  /* 0x0000001915197290 */ /* 0x000fe2000fffe13f */
[----:B------:R-:W-:Y:S01]  /*08f0*/  LOP3.LUT R0, R8, 0xfffffff8, RZ, 0xc0, !PT ;  /* 0xfffffff808007812 */ /* 0x000fe200078ec0ff */
[----:B------:R-:W-:Y:S01]  /*0900*/  BSSY B0, `(.L_x_1735) ;  /* 0x000004f000007945 */ /* 0x000fe20003800000 */
[----:B------:R-:W-:-:S03]  /*0910*/  SHF.R.S32.HI R8, RZ, 0x3, R8 ;  /* 0x00000003ff087819 */ /* 0x000fc60000011408 */
[----:B------:R-:W-:Y:S01]  /*0920*/  IMAD.IADD R0, R93, 0x1, -R0 ;  /* 0x000000015d007824 */ /* 0x000fe200078e0a00 */
[----:B------:R-:W-:Y:S01]  /*0930*/  @!UP1 USHF.R.S32.HI UR6, URZ, 0x1f, UR11 ;  /* 0x0000001f3f069899 */ /* 0x000fe2000801140b */
[----:B------:R-:W-:Y:S01]  /*0940*/  ISETP.GE.AND P4, PT, R8, UR25, PT ;  /* 0x0000001908007c0c */ /* 0x000fe2000bf86270 */
[----:B------:R-:W-:Y:S01]  /*0950*/  @!UP1 ULDC.64 UR4, c[0x0][0x290] ;  /* 0x0000a40000049ab9 */ /* 0x000fe20000000a00 */
[----:B------:R-:W-:Y:S01]  /*0960*/  @UP1 ULDC.64 UR8, c[0x0][0x298] ;  /* 0x0000a60000081ab9 */ /* 0x000fe20000000a00 */
[----:B------:R-:W-:Y:S01]  /*0970*/  @!UP1 UIMAD UR6, UR6, UR4, URZ ;  /* 0x00000004060692a4 */ /* 0x000fe2000f8e023f */
[----:B------:R-:W-:Y:S01]  /*0980*/  IMAD.SHL.U32 R14, R0, 0x8, RZ ;  /* 0x00000008000e7824 */ /* 0x000fe200078e00ff */
[----:B------:R-:W-:Y:S01]  /*0990*/  @UP1 UIMAD.WIDE.U32 UR18, UR16, UR8, URZ ;  /* 0x00000008101212a5 */ /* 0x000fe2000f8e003f */
[--C-:B------:R-:W-:Y:S01]  /*09a0*/  SHF.R.S32.HI R9, RZ, 0x1f, R8.reuse ;  /* 0x0000001fff097819 */ /* 0x100fe20000011408 */
[----:B------:R-:W-:Y:S01]  /*09b0*/  @!UP1 UIMAD UR14, UR11, UR5, UR6 ;  /* 0x000000050b0e92a4 */ /* 0x000fe2000f8e0206 */
[C---:B------:R-:W-:Y:S01]  /*09c0*/  VIADD R17, R8.reuse, 0x10 ;  /* 0x0000001008117836 */ /* 0x040fe20000000000 */
[----:B------:R-:W-:Y:S01]  /*09d0*/  ULDC.U8 UR8, c[0x0][0x3d8] ;  /* 0x0000f60000087ab9 */ /* 0x000fe20000000000 */
[----:B------:R-:W-:Y:S01]  /*09e0*/  ULDC.U8 UR6, c[0x0][0x3d9] ;  /* 0x0000f64000067ab9 */ /* 0x000fe20000000000 */
[----:B------:R-:W-:Y:S01]  /*09f0*/  UISETP.NE.AND UP3, UPT, UR8, URZ, UPT ;  /* 0x0000003f0800728c */ /* 0x000fe2000bf65270 */
[C---:B------:R-:W-:Y:S01]  /*0a00*/  VIADD R20, R8.reuse, 0x30 ;  /* 0x0000003008147836 */ /* 0x040fe20000000000 */
[----:B------:R-:W-:Y:S01]  /*0a10*/  UISETP.NE.AND UP2, UPT, UR6, URZ, UPT ;  /* 0x0000003f0600728c */ /* 0x000fe2000bf45270 */
[----:B------:R-:W-:Y:S01]  /*0a20*/  IADD3 R18, R8, 0x20, RZ ;  /* 0x0000002008127810 */ /* 0x000fe20007ffe0ff */
[----:B------:R-:W-:Y:S01]  /*0a30*/  @!UP1 UIMAD.WIDE.U32 UR12, UR11, UR4, URZ ;  /* 0x000000040b0c92a5 */ /* 0x000fe2000f8e003f */
[----:B------:R-:W-:Y:S01]  /*0a40*/  ISETP.NE.AND P1, PT, R0, RZ, PT ;  /* 0x000000ff0000720c */ /* 0x000fe20003f25270 */
[----:B------:R-:W-:Y:S01]  /*0a50*/  UISETP.NE.AND UP0, UPT, UR8, URZ, !UP2 ;  /* 0x0000003f0800728c */ /* 0x000fe2000d705270 */
[----:B------:R-:W-:Y:S01]  /*0a60*/  ISETP.GE.AND P3, PT, R18, UR25, PT ;  /* 0x0000001912007c0c */ /* 0x000fe2000bf66270 */
[----:B------:R-:W-:Y:S01]  /*0a70*/  UISETP.EQ.AND UP3, UPT, UR6, URZ, UP3 ;  /* 0x0000003f0600728c */ /* 0x000fe20009f62270 */
[----:B------:R-:W-:Y:S01]  /*0a80*/  ISETP.GE.AND P2, PT, R20, UR25, PT ;  /* 0x0000001914007c0c */ /* 0x000fe2000bf46270 */
[----:B------:R-:W-:Y:S01]  /*0a90*/  ULDC.64 UR4, c[0x0][0x2a0] ;  /* 0x0000a80000047ab9 */ /* 0x000fe20000000a00 */
[----:B------:R-:W-:Y:S01]  /*0aa0*/  @UP1 UIMAD UR9, UR16, UR9, UR19 ;  /* 0x00000009100912a4 */ /* 0x000fe2000f8e0213 */
[----:B------:R-:W-:Y:S01]  /*0ab0*/  IMAD.U32 R12, RZ, RZ, UR4 ;  /* 0x00000004ff0c7e24 */ /* 0x000fe2000f8e00ff */
[----:B------:R-:W-:Y:S01]  /*0ac0*/  UIMAD UR10, UR10, UR4, URZ ;  /* 0x000000040a0a72a4 */ /* 0x000fe2000f8e023f */
[----:B------:R-:W-:Y:S01]  /*0ad0*/  IMAD.WIDE R6, R6, 0x80, R8 ;  /* 0x0000008006067825 */ /* 0x000fe200078e0208 */
[----:B------:R-:W-:Y:S01]  /*0ae0*/  @!UP2 ULDC UR6, c[0x0][0x2c4] ;  /* 0x0000b1000006aab9 */ /* 0x000fe20000000800 */
[----:B------:R-:W-:Y:S01]  /*0af0*/  @UP2 UMOV UR8, 0x1 ;  /* 0x0000000100082882 */ /* 0x000fe20000000000 */
[----:B------:R-:W-:Y:S01]  /*0b00*/  UIMAD UR10, UR28, UR5, UR10 ;  /* 0x000000051c0a72a4 */ /* 0x000fe2000f8e020a */
[----:B------:R-:W-:Y:S01]  /*0b10*/  VIADD R22, R8, 0x40 ;  /* 0x0000004008167836 */ /* 0x000fe20000000000 */
[----:B------:R-:W-:Y:S01]  /*0b20*/  @UP0 ULDC UR6, c[0x0][0x2e4] ;  /* 0x0000b90000060ab9 */ /* 0x000fe20000000800 */
[----:B------:R-:W-:Y:S01]  /*0b30*/  @UP2 ULDC.64 UR4, c[0x0][0x2c0] ;  /* 0x0000b00000042ab9 */ /* 0x000fe20000000a00 */
[----:B------:R-:W-:Y:S01]  /*0b40*/  @!UP1 UIADD3 UR9, UR13, UR14, URZ ;  /* 0x0000000e0d099290 */ /* 0x000fe2000fffe03f */
[C---:B------:R-:W-:Y:S01]  /*0b50*/  IADD3 R15, R14.reuse, 0x40, RZ ;  /* 0x000000400e0f7810 */ /* 0x040fe20007ffe0ff */
[----:B------:R-:W-:Y:S01]  /*0b60*/  @!UP1 UMOV UR18, UR12 ;  /* 0x0000000c00129c82 */ /* 0x000fe20008000000 */
[----:B------:R-:W-:Y:S01]  /*0b70*/  @UP2 UIMAD UR4, UR5, UR4, URZ ;  /* 0x00000004050422a4 */ /* 0x000fe2000f8e023f */
[----:B------:R-:W-:Y:S01]  /*0b80*/  IADD3 R2, P0, R14, UR18, RZ ;  /* 0x000000120e027c10 */ /* 0x000fe2000ff1e0ff */
[----:B------:R-:W-:Y:S01]  /*0b90*/  @!UP2 UIMAD UR8, UR6, UR7, URZ ;  /* 0x000000070608a2a4 */ /* 0x000fe2000f8e023f */
[----:B------:R-:W-:-:S02]  /*0ba0*/  @UP3 ULDC UR5, c[0x0][0x2c4] ;  /* 0x0000b10000053ab9 */ /* 0x000fc40000000800 */
[----:B------:R-:W-:Y:S01]  /*0bb0*/  LEA.HI.X.SX32 R3, R14, UR9, 0x1, P0 ;  /* 0x000000090e037c11 */ /* 0x000fe200080f0eff */
[----:B------:R-:W-:Y:S01]  /*0bc0*/  @UP3 UIMAD UR5, UR11, UR5, URZ ;  /* 0x000000050b0532a4 */ /* 0x000fe2000f8e023f */
[----:B------:R-:W-:Y:S01]  /*0bd0*/  ISETP.GE.AND P0, PT, R17, UR25, PT ;  /* 0x0000001911007c0c */ /* 0x000fe2000bf06270 */
[----:B------:R-:W-:Y:S02]  /*0be0*/  UIMAD UR8, UR11, UR8, URZ ;  /* 0x000000080b0872a4 */ /* 0x000fe4000f8e023f */
[----:B------:R-:W-:Y:S01]  /*0bf0*/  @UP3 USEL UR5, UR5, UR16, !UP1 ;  /* 0x0000001005053287 */ /* 0x000fe2000c800000 */
[----:B------:R-:W-:Y:S01]  /*0c00*/  IMAD.WIDE.U32 R12, R12, UR28, R2 ;  /* 0x0000001c0c0c7c25 */ /* 0x000fe2000f8e0002 */
[----:B------:R-:W-:Y:S01]  /*0c10*/  @UP2 ULDC UR9, c[0x0][0x2c0] ;  /* 0x0000b00000092ab9 */ /* 0x000fe20000000800 */
[----:B------:R-:W-:Y:S01]  /*0c20*/  USEL UR8, UR8, URZ, !UP3 ;  /* 0x0000003f08087287 */ /* 0x000fe2000d800000 */
[----:B------:R-:W-:Y:S01]  /*0c30*/  @!UP2 UMOV UR9, 0x1 ;  /* 0x000000010009a882 */ /* 0x000fe20000000000 */
[----:B------:R-:W-:Y:S01]  /*0c40*/  @!UP2 UMOV UR4, UR6 ;  /* 0x000000060004ac82 */ /* 0x000fe20008000000 */
[----:B------:R-:W-:Y:S01]  /*0c50*/  UIMAD UR6, UR21, UR9, URZ ;  /* 0x00000009150672a4 */ /* 0x000fe2000f8e023f */
[----:B------:R-:W-:Y:S01]  /*0c60*/  VIADD R11, R13, UR10 ;  /* 0x0000000a0d0b7c36 */ /* 0x000fe20008000000 */
[----:B------:R-:W-:Y:S01]  /*0c70*/  UIMAD UR28, UR28, UR4, UR8 ;  /* 0x000000041c1c72a4 */ /* 0x000fe2000f8e0208 */
[----:B------:R-:W-:Y:S01]  /*0c80*/  @!UP3 UMOV UR12, URZ ;  /* 0x0000003f000cbc82 */ /* 0x000fe20008000000 */
[----:B------:R-:W-:Y:S01]  /*0c90*/  @UP3 UMOV UR12, UR5 ;  /* 0x00000005000c3c82 */ /* 0x000fe20008000000 */
[----:B------:R-:W-:Y:S01]  /*0ca0*/  @!UP3 UMOV UR13, URZ ;  /* 0x0000003f000dbc82 */ /* 0x000fe20008000000 */
[----:B------:R-:W-:-:S02]  /*0cb0*/  USHF.R.S32.HI UR4, URZ, 0x1f, UR6 ;  /* 0x0000001f3f047899 */ /* 0x000fc40008011406 */
[----:B------:R-:W-:Y:S02]  /*0cc0*/  @UP3 USHF.R.S32.HI UR13, URZ, 0x1f, UR5 ;  /* 0x0000001f3f0d3899 */ /* 0x000fe40008011405 */
        /* <DEDUP_REMOVED lines=18> */
.L_x_1736:
[----:B------:R-:W-:Y:S05]  /*0df0*/  BSYNC B0 ;  /* 0x0000000000007941 */ /* 0x000fea0003800000 */
.L_x_1735:
        /* <DEDUP_REMOVED lines=9> */
[----:B--2---:R-:W-:Y:S01]  /*0e90*/  IMAD.X R2, RZ, RZ, R7, P0 ;  /* 0x000000ffff027224 */ /* 0x004fe200000e0607 */
        /* <DEDUP_REMOVED lines=11> */
.L_x_1738:
[----:B------:R-:W-:Y:S05]  /*0f50*/  BSYNC B0 ;  /* 0x0000000000007941 */ /* 0x000fea0003800000 */
.L_x_1737:
        /* <DEDUP_REMOVED lines=9> */
[----:B--23--:R-:W-:Y:S01]  /*0ff0*/  IMAD.X R2, RZ, RZ, R7, P3 ;  /* 0x000000ffff027224 */ /* 0x00cfe200018e0607 */
        /* <DEDUP_REMOVED lines=11> */
.L_x_1740:
[----:B------:R-:W-:Y:S05]  /*10b0*/  BSYNC B0 ;  /* 0x0000000000007941 */ /* 0x000fea0003800000 */
.L_x_1739:
        /* <DEDUP_REMOVED lines=9> */
[----:B--234-:R-:W-:Y:S01]  /*1150*/  IMAD.X R2, RZ, RZ, R7, P2 ;  /* 0x000000ffff027224 */ /* 0x01cfe200010e0607 */
        /* <DEDUP_REMOVED lines=11> */
.L_x_1742:
[----:B------:R-:W-:Y:S05]  /*1210*/  BSYNC B0 ;  /* 0x0000000000007941 */ /* 0x000fea0003800000 */
.L_x_1741:
        /* <DEDUP_REMOVED lines=20> */
.L_x_1744:
[----:B------:R-:W-:Y:S05]  /*1360*/  BSYNC B0 ;  /* 0x0000000000007941 */ /* 0x000fea0003800000 */
.L_x_1743:
        /* <DEDUP_REMOVED lines=20> */
.L_x_1746:
[----:B------:R-:W-:Y:S05]  /*14b0*/  BSYNC B0 ;  /* 0x0000000000007941 */ /* 0x000fea0003800000 */
.L_x_1745:
        /* <DEDUP_REMOVED lines=20> */
.L_x_1748:
[----:B------:R-:W-:Y:S05]  /*1600*/  BSYNC B0 ;  /* 0x0000000000007941 */ /* 0x000fea0003800000 */
.L_x_1747:
[----:B------:R-:W-:Y:S01]  /*1610*/  BSSY B0, `(.L_x_1749) ;  /* 0x0000014000007945 */ /* 0x000fe20003800000 */
[----:B------:R-:W-:-:S03]  /*1620*/  ISETP.GE.OR P6, PT, R18, UR25, P1 ;  /* 0x0000001912007c0c */ /* 0x000fc60008fc6670 */
[----:B------:R-:W-:Y:S10]  /*1630*/  @P2 BRA `(.L_x_1750) ;  /* 0x0000000000442947 */ /* 0x000ff40003800000 */
[----:B------:R-:W-:Y:S01]  /*1640*/  IADD3 R0, P2, R6, 0x70, RZ ;  /* 0x0000007006007810 */ /* 0x000fe20007f5e0ff */
[----:B------:R-:W-:Y:S01]  /*1650*/  ULDC.64 UR4, c[0x0][0x298] ;  /* 0x0000a60000047ab9 */ /* 0x000fe20000000a00 */
[----:B--234-:R-:W-:Y:S01]  /*1660*/  MOV R3, R11 ;  /* 0x0000000b00037202 */ /* 0x01cfe20000000f00 */
        /* <DEDUP_REMOVED lines=14> */
.L_x_1750:
[----:B------:R-:W-:Y:S05]  /*1750*/  BSYNC B0 ;  /* 0x0000000000007941 */ /* 0x000fea0003800000 */
.L_x_1749:
[----:B------:R-:W-:Y:S04]  /*1760*/  BSSY B0, `(.L_x_1751) ;  /* 0x000000a000007945 */ /* 0x000fe80003800000 */
[----:B------:R-:W-:Y:S05]  /*1770*/  @P5 BRA `(.L_x_1752) ;  /* 0x0000000000205947 */ /* 0x000fea0003800000 */
[----:B------:R-:W-:Y:S01]  /*1780*/  IMAD R0, R8, UR9, RZ ;  /* 0x0000000908007c24 */ /* 0x000fe2000f8e02ff */
[----:B------:R-:W-:-:S04]  /*1790*/  ULDC.64 UR4, c[0x0][0x2b0] ;  /* 0x0000ac0000047ab9 */ /* 0x000fc80000000a00 */
[----:B--234-:R-:W-:-:S04]  /*17a0*/  IADD3 R3, P2, R0, UR6, RZ ;  /* 0x0000000600037c10 */ /* 0x01cfc8000ff5e0ff */
[----:B------:R-:W-:Y:S02]  /*17b0*/  LEA.HI.X.SX32 R0, R0, UR12, 0x1, P2 ;  /* 0x0000000c00007c11 */ /* 0x000fe400090f0eff */
[----:B------:R-:W-:-:S04]  /*17c0*/  LEA R2, P2, R3, UR4, 0x2 ;  /* 0x0000000403027c11 */ /* 0x000fc8000f8410ff */
[----:B------:R-:W-:Y:S01]  /*17d0*/  LEA.HI.X R3, R3, UR5, R0, 0x2, P2 ;  /* 0x0000000503037c11 */ /* 0x000fe200090f1400 */
[----:B------:R-:W-:-:S05]  /*17e0*/  IMAD.MOV.U32 R0, RZ, RZ, 0x7f800000 ;  /* 0x7f800000ff007424 */ /* 0x000fca00078e00ff */
[----:B------:R2:W-:Y:S03]  /*17f0*/  STG.E desc[UR22][R2.64], R0 ;  /* 0x0000000002007986 */ /* 0x0005e6000c101916 */
.L_x_1752:
[----:B------:R-:W-:Y:S05]  /*1800*/  BSYNC B0 ;  /* 0x0000000000007941 */ /* 0x000fea0003800000 */
.L_x_1751:
[----:B------:R-:W-:Y:S01]  /*1810*/  BSSY B0, `(.L_x_1753) ;  /* 0x000000f000007945 */ /* 0x000fe20003800000 */
[----:B------:R-:W-:Y:S02]  /*1820*/  ISETP.GE.OR P5, PT, R20, UR25, P1 ;  /* 0x0000001914007c0c */ /* 0x000fe40008fa6670 */
[----:B------:R-:W-:Y:S02]  /*1830*/  ISETP.GE.OR P4, PT, R22, UR25, P1 ;  /* 0x0000001916007c0c */ /* 0x000fe40008f86670 */
[----:B------:R-:W-:Y:S02]  /*1840*/  ISETP.GE.OR P3, PT, R21, UR25, P1 ;  /* 0x0000001915007c0c */ /* 0x000fe40008f66670 */
[----:B------:R-:W-:Y:S02]  /*1850*/  ISETP.GE.OR P2, PT, R19, UR25, P1 ;  /* 0x0000001913007c0c */ /* 0x000fe40008f46670 */
[----:B------:R-:W-:Y:S01]  /*1860*/  ISETP.GE.OR P1, PT, R16, UR25, P1 ;  /* 0x0000001910007c0c */ /* 0x000fe20008f26670 */
[----:B------:R-:W-:-:S12]  /*1870*/  @P0 BRA `(.L_x_1754) ;  /* 0x0000000000200947 */ /* 0x000fd80003800000 */
[----:B--2---:R-:W-:Y:S01]  /*1880*/  IMAD R0, R17, UR9, RZ ;  /* 0x0000000911007c24 */ /* 0x004fe2000f8e02ff */
[----:B------:R-:W-:-:S04]  /*1890*/  ULDC.64 UR4, c[0x0][0x2b0] ;  /* 0x0000ac0000047ab9 */ /* 0x000fc80000000a00 */
[----:B---34-:R-:W-:-:S04]  /*18a0*/  IADD3 R3, P0, R0, UR6, RZ ;  /* 0x0000000600037c10 */ /* 0x018fc8000ff1e0ff */
[----:B------:R-:W-:Y:S02]  /*18b0*/  LEA.HI.X.SX32 R0, R0, UR12, 0x1, P0 ;  /* 0x0000000c00007c11 */ /* 0x000fe400080f0eff */
[----:B------:R-:W-:-:S04]  /*18c0*/  LEA R2, P0, R3, UR4, 0x2 ;  /* 0x0000000403027c11 */ /* 0x000fc8000f8010ff */
[----:B------:R-:W-:Y:S01]  /*18d0*/  LEA.HI.X R3, R3, UR5, R0, 0x2, P0 ;  /* 0x0000000503037c11 */ /* 0x000fe200080f1400 */
[----:B------:R-:W-:-:S05]  /*18e0*/  IMAD.MOV.U32 R0, RZ, RZ, 0x7f800000 ;  /* 0x7f800000ff007424 */ /* 0x000fca00078e00ff */
[----:B------:R2:W-:Y:S03]  /*18f0*/  STG.E desc[UR22][R2.64], R0 ;  /* 0x0000000002007986 */ /* 0x0005e6000c101916 */
.L_x_1754:
[----:B------:R-:W-:Y:S05]  /*1900*/  BSYNC B0 ;  /* 0x0000000000007941 */ /* 0x000fea0003800000 */
.L_x_1753:
[----:B------:R-:W-:Y:S04]  /*1910*/  BSSY B0, `(.L_x_1755) ;  /* 0x000000a000007945 */ /* 0x000fe80003800000 */
[----:B------:R-:W-:Y:S05]  /*1920*/  @P6 BRA `(.L_x_1756) ;  /* 0x0000000000206947 */ /* 0x000fea0003800000 */
        /* <DEDUP_REMOVED lines=8> */
.L_x_1756:
[----:B------:R-:W-:Y:S05]  /*19b0*/  BSYNC B0 ;  /* 0x0000000000007941 */ /* 0x000fea0003800000 */
.L_x_1755:
        /* <DEDUP_REMOVED lines=10> */
.L_x_1758:
[----:B------:R-:W-:Y:S05]  /*1a60*/  BSYNC B0 ;  /* 0x0000000000007941 */ /* 0x000fea0003800000 */
.L_x_1757:
        /* <DEDUP_REMOVED lines=10> */
.L_x_1760:
[----:B------:R-:W-:Y:S05]  /*1b10*/  BSYNC B0 ;  /* 0x0000000000007941 */ /* 0x000fea0003800000 */
.L_x_1759:
        /* <DEDUP_REMOVED lines=10> */
.L_x_1762:
[----:B------:R-:W-:Y:S05]  /*1bc0*/  BSYNC B0 ;  /* 0x0000000000007941 */ /* 0x000fea0003800000 */
.L_x_1761:
        /* <DEDUP_REMOVED lines=10> */
.L_x_1764:
[----:B------:R-:W-:Y:S05]  /*1c70*/  BSYNC B0 ;  /* 0x0000000000007941 */ /* 0x000fea0003800000 */
.L_x_1763:
[----:B------:R-:W-:Y:S05]  /*1c80*/  @P1 EXIT ;  /* 0x000000000000194d */ /* 0x000fea0003800000 */
[----:B--2---:R-:W-:Y:S01]  /*1c90*/  IMAD R0, R16, UR9, RZ ;  /* 0x0000000910007c24 */ /* 0x004fe2000f8e02ff */
[----:B------:R-:W-:-:S04]  /*1ca0*/  ULDC.64 UR4, c[0x0][0x2b0] ;  /* 0x0000ac0000047ab9 */ /* 0x000fc80000000a00 */
[----:B---34-:R-:W-:-:S04]  /*1cb0*/  IADD3 R3, P0, R0, UR6, RZ ;  /* 0x0000000600037c10 */ /* 0x018fc8000ff1e0ff */
[----:B------:R-:W-:Y:S02]  /*1cc0*/  LEA.HI.X.SX32 R0, R0, UR12, 0x1, P0 ;  /* 0x0000000c00007c11 */ /* 0x000fe400080f0eff */
[----:B------:R-:W-:-:S04]  /*1cd0*/  LEA R2, P0, R3, UR4, 0x2 ;  /* 0x0000000403027c11 */ /* 0x000fc8000f8010ff */
[----:B------:R-:W-:Y:S01]  /*1ce0*/  LEA.HI.X R3, R3, UR5, R0, 0x2, P0 ;  /* 0x0000000503037c11 */ /* 0x000fe200080f1400 */
[----:B------:R-:W-:-:S05]  /*1cf0*/  IMAD.MOV.U32 R0, RZ, RZ, 0x7f800000 ;  /* 0x7f800000ff007424 */ /* 0x000fca00078e00ff */
[----:B------:R-:W-:Y:S01]  /*1d00*/  STG.E desc[UR22][R2.64], R0 ;  /* 0x0000000002007986 */ /* 0x000fe2000c101916 */
[----:B------:R-:W-:Y:S05]  /*1d10*/  EXIT ;  /* 0x000000000000794d */ /* 0x000fea0003800000 */
.L_x_1734:
[----:B------:R-:W2:Y:S01]  /*1d20*/  LDC R14, c[0x0][0x278] ;  /* 0x00009e00ff0e7b82 */ /* 0x000ea20000000800 */
[----:B------:R-:W3:Y:S01]  /*1d30*/  S2R R7, SR_CTAID.Z ;  /* 0x0000000000077919 */ /* 0x000ee20000002700 */
[C---:B------:R-:W-:Y:S01]  /*1d40*/  LEA.HI R5, R13.reuse, R93, RZ, 0x3 ;  /* 0x0000005d0d057211 */ /* 0x040fe200078f18ff */
[----:B------:R-:W-:Y:S01]  /*1d50*/  UIADD3 UR14, -UR21, UR25, URZ ;  /* 0x00000019150e7290 */ /* 0x000fe2000fffe13f */
[----:B------:R-:W-:Y:S01]  /*1d60*/  MOV R8, UR17 ;  /* 0x0000001100087c02 */ /* 0x000fe20008000f00 */
[----:B------:R-:W-:Y:S01]  /*1d70*/  UISETP.NE.AND UP0, UPT, UR16, -0x1, UPT ;  /* 0xffffffff1000788c */ /* 0x000fe2000bf05270 */
[----:B------:R-:W-:Y:S01]  /*1d80*/  SHF.R.S32.HI R6, RZ, 0x3, R5 ;  /* 0x00000003ff067819 */ /* 0x000fe20000011405 */
[----:B------:R-:W-:Y:S01]  /*1d90*/  UISETP.NE.AND UP1, UPT, UR6, -0x1, UPT ;  /* 0xffffffff0600788c */ /* 0x000fe2000bf25270 */
[----:B------:R-:W-:Y:S02]  /*1da0*/  MOV R101, R17 ;  /* 0x0000001100657202 */ /* 0x000fe40000000f00 */
[----:B------:R-:W-:-:S03]  /*1db0*/  LEA.HI R23, R13, R93, RZ, 0x4 ;  /* 0x0000005d0d177211 */ /* 0x000fc600078f20ff */
[----:B------:R-:W-:-:S03]  /*1dc0*/  PLOP3.LUT P1, PT, PT, PT, UP1, 0x80, 0x0 ;  /* 0x000000000000781c */ /* 0x000fc60003f2f018 */
[----:B------:R-:W-:Y:S01]  /*1dd0*/  @UP0 ULDC.64 UR4, c[0x0][0x240] ;  /* 0x0000900000040ab9 */ /* 0x000fe20000000a00 */
[----:B------:R-:W-:Y:S02]  /*1de0*/  @!UP0 USHF.R.S32.HI UR8, URZ, 0x1f, UR11 ;  /* 0x0000001f3f088899 */ /* 0x000fe4000801140b */
[----:B------:R-:W-:Y:S02]  /*1df0*/  @UP0 UIMAD.WIDE.U32 UR30, UR16, UR4, URZ ;  /* 0x00000004101e02a5 */ /* 0x000fe4000f8e003f */
[----:B------:R-:W-:Y:S02]  /*1e00*/  @UP1 UIADD3 UR7, UR12, UR6, URZ ;  /* 0x000000060c071290 */ /* 0x000fe4000fffe03f */
[----:B------:R-:W-:Y:S01]  /*1e10*/  @UP0 UIMAD UR10, UR16, UR5, UR31 ;  /* 0x00000005100a02a4 */ /* 0x000fe2000f8e021f */
[----:B--2---:R-:W-:Y:S02]  /*1e20*/  IABS R0, R14 ;  /* 0x0000000e00007213 */ /* 0x004fe40000000000 */
[----:B------:R-:W-:-:S02]  /*1e30*/  @!UP0 ULDC.64 UR4, c[0x0][0x228] ;  /* 0x00008a0000048ab9 */ /* 0x000fc40000000a00 */
[----:B------:R-:W-:Y:S01]  /*1e40*/  @!UP0 UIMAD UR8, UR8, UR4, URZ ;  /* 0x00000004080882a4 */ /* 0x000fe2000f8e023f */
[----:B------:R-:W-:Y:S01]  /*1e50*/  IMAD.MOV.U32 R11, RZ, RZ, R0 ;  /* 0x000000ffff0b7224 */ /* 0x000fe200078e0000 */
[----:B------:R-:W-:Y:S02]  /*1e60*/  @!UP0 UIMAD.WIDE.U32 UR32, UR11, UR4, URZ ;  /* 0x000000040b2082a5 */ /* 0x000fe4000f8e003f */
[----:B------:R-:W-:Y:S01]  /*1e70*/  @!UP0 UIMAD UR5, UR11, UR5, UR8 ;  /* 0x000000050b0582a4 */ /* 0x000fe2000f8e0208 */
[----:B------:R-:W2:Y:S02]  /*1e80*/  I2F.RP R2, R11 ;  /* 0x0000000b00027306 */ /* 0x000ea40000209400 */
[----:B------:R-:W-:Y:S01]  /*1e90*/  @UP1 ULDC.64 UR8, c[0x0][0x248] ;  /* 0x0000920000081ab9 */ /* 0x000fe20000000a00 */
[----:B------:R-:W-:Y:S02]  /*1ea0*/  @!UP0 UIADD3 UR10, UR33, UR5, URZ ;  /* 0x00000005210a8290 */ /* 0x000fe4000fffe03f */
[----:B------:R-:W-:-:S02]  /*1eb0*/  @UP1 UIMAD.WIDE.U32 UR34, UR7, UR8, URZ ;  /* 0x00000008072212a5 */ /* 0x000fc4000f8e003f */
[----:B------:R-:W-:Y:S01]  /*1ec0*/  @UP1 UIMAD UR7, UR7, UR9, URZ ;  /* 0x00000009070712a4 */ /* 0x000fe2000f8e023f */
[----:B------:R-:W-:-:S03]  /*1ed0*/  @!UP0 UMOV UR30, UR32 ;  /* 0x00000020001e8c82 */ /* 0x000fc60008000000 */
[----:B------:R-:W-:Y:S01]  /*1ee0*/  @UP1 UIADD3 UR31, UR35, UR7, URZ ;  /* 0x00000007231f1290 */ /* 0x000fe2000fffe03f */
[----:B--2---:R-:W2:Y:S02]  /*1ef0*/  MUFU.RCP R2, R2 ;  /* 0x0000000200027308 */ /* 0x004ea40000001000 */
[----:B--2---:R-:W-:-:S06]  /*1f00*/  VIADD R2, R2, 0xffffffe ;  /* 0x0ffffffe02027836 */ /* 0x004fcc0000000000 */
[----:B------:R-:W2:Y:S02]  /*1f10*/  F2I.FTZ.U32.TRUNC.NTZ R3, R2 ;  /* 0x0000000200037305 */ /* 0x000ea4000021f000 */
[----:B--2---:R-:W-:Y:S02]  /*1f20*/  IMAD.MOV R0, RZ, RZ, -R3 ;  /* 0x000000ffff007224 */ /* 0x004fe400078e0a03 */
[----:B------:R-:W-:Y:S02]  /*1f30*/  IMAD.MOV.U32 R2, RZ, RZ, RZ ;  /* 0x000000ffff027224 */ /* 0x000fe400078e00ff */
[----:B------:R-:W-:Y:S01]  /*1f40*/  IMAD.MOV.U32 R4, RZ, RZ, R0 ;  /* 0x000000ffff047224 */ /* 0x000fe200078e0000 */
[----:B------:R-:W-:-:S03]  /*1f50*/  IADD3 R0, R6, 0x20, RZ ;  /* 0x0000002006007810 */ /* 0x000fc60007ffe0ff */
[----:B------:R-:W-:Y:S01]  /*1f60*/  IMAD R4, R4, R11, RZ ;  /* 0x0000000b04047224 */ /* 0x000fe200078e02ff */
[----:B------:R-:W-:Y:S01]  /*1f70*/  ISETP.GE.AND P4, PT, R0, UR14, PT ;  /* 0x0000000e00007c0c */ /* 0x000fe2000bf86270 */
[----:B------:R-:W-:Y:S02]  /*1f80*/  VIADD R0, R6, 0x40 ;  /* 0x0000004006007836 */ /* 0x000fe40000000000 */
[----:B------:R-:W-:Y:S01]  /*1f90*/  IMAD.HI.U32 R3, R3, R4, R2 ;  /* 0x0000000403037227 */ /* 0x000fe200078e0002 */
[----:B---3--:R-:W-:Y:S02]  /*1fa0*/  IABS R4, R7 ;  /* 0x0000000700047213 */ /* 0x008fe40000000000 */
[----:B------:R-:W-:Y:S01]  /*1fb0*/  ISETP.GE.AND P0, PT, R0, UR14, PT ;  /* 0x0000000e00007c0c */ /* 0x000fe2000bf06270 */
[----:B------:R-:W-:Y:S01]  /*1fc0*/  VIADD R2, R6, 0x30 ;  /* 0x0000003006027836 */ /* 0x000fe20000000000 */
[----:B------:R-:W-:Y:S01]  /*1fd0*/  SHF.R.S32.HI R7, RZ, 0x1f, R6 ;  /* 0x0000001fff077819 */ /* 0x000fe20000011406 */
[----:B------:R-:W-:Y:S01]  /*1fe0*/  IMAD.HI.U32 R0, R3, R4, RZ ;  /* 0x0000000403007227 */ /* 0x000fe200078e00ff */
[----:B------:R-:W-:-:S02]  /*1ff0*/  LOP3.LUT R3, R5, 0xfffffff8, RZ, 0xc0, !PT ;  /* 0xfffffff805037812 */ /* 0x000fc400078ec0ff */
[----:B------:R-:W-:Y:S01]  /*2000*/  ISETP.GE.AND P3, PT, R2, UR14, PT ;  /* 0x0000000e02007c0c */ /* 0x000fe2000bf66270 */
[----:B------:R-:W-:Y:S01]  /*2010*/  IMAD.MOV R2, RZ, RZ, -R0 ;  /* 0x000000ffff027224 */ /* 0x000fe200078e0a00 */
[----:B------:R-:W-:Y:S01]  /*2020*/  IADD3 R21, -R3, R93, RZ ;  /* 0x0000005d03157210 */ /* 0x000fe20007ffe1ff */
[----:B------:R-:W-:-:S04]  /*2030*/  IMAD.WIDE R8, R8, 0x80, R6 ;  /* 0x0000008008087825 */ /* 0x000fc800078e0206 */
[----:B------:R-:W-:Y:S02]  /*2040*/  IMAD.SHL.U32 R16, R21, 0x8, RZ ;  /* 0x0000000815107824 */ /* 0x000fe400078e00ff */
[C---:B------:R-:W-:Y:S02]  /*2050*/  IMAD R2, R11.reuse, R2, R4 ;  /* 0x000000020b027224 */ /* 0x040fe400078e0204 */
[----:B------:R-:W-:Y:S01]  /*2060*/  IMAD.SHL.U32 R4, R6, 0x40, RZ ;  /* 0x0000004006047824 */ /* 0x000fe200078e00ff */
[----:B------:R2:W-:Y:S01]  /*2070*/  STL [R1+0x50], R16 ;  /* 0x0000501001007387 */ /* 0x0005e20000100800 */
[--C-:B------:R-:W-:Y:S01]  /*2080*/  IMAD.MOV.U32 R100, RZ, RZ, R16.reuse ;  /* 0x000000ffff647224 */ /* 0x100fe200078e0010 */
[----:B------:R-:W-:Y:S01]  /*2090*/  ISETP.GT.U32.AND P5, PT, R11, R2, PT ;  /* 0x000000020b00720c */ /* 0x000fe20003fa4070 */
[----:B------:R-:W-:Y:S01]  /*20a0*/  IMAD.MOV.U32 R100, RZ, RZ, R16 ;  /* 0x000000ffff647224 */ /* 0x000fe200078e0010 */
[----:B------:R-:W-:-:S04]  /*20b0*/  LOP3.LUT R3, R4, 0x1c0, RZ, 0xc0, !PT ;  /* 0x000001c004037812 */ /* 0x000fc800078ec0ff */
        /* <DEDUP_REMOVED lines=15> */
.L_x_1765:
[----:B------:R-:W-:Y:S01]  /*21b0*/  SHF.R.S32.HI R101, RZ, 0x1f, R100 ;  /* 0x0000001fff657819 */ /* 0x000fe20000011464 */
[----:B------:R-:W-:Y:S01]  /*21c0*/  @UP1 UIADD3 UR13, UR12, UR6, URZ ;  /* 0x000000060c0d1290 */ /* 0x000fe2000fffe03f */
[----:B------:R-:W-:Y:S01]  /*21d0*/  LOP3.LUT R5, R23, 0xfffffff0, RZ, 0xc0, !PT ;  /* 0xfffffff017057812 */ /* 0x000fe200078ec0ff */
[----:B------:R-:W-:Y:S01]  /*21e0*/  @!P5 IMAD.IADD R2, R2, 0x1, -R11 ;  /* 0x000000010202d824 */ /* 0x000fe200078e0a0b */
[----:B------:R-:W-:Y:S01]  /*21f0*/  LOP3.LUT R12, R4, R3, RZ, 0x3c, !PT ;  /* 0x00000003040c7212 */ /* 0x000fe200078e3cff */
[----:B------:R3:W-:Y:S01]  /*2200*/  STL [R1+0x54], R101 ;  /* 0x0000546501007387 */ /* 0x0007e20000100800 */
        /* <DEDUP_REMOVED lines=12> */
[----:B------:R-:W-:Y:S02]  /*22d0*/  LEA.HI R10, R13, R93, RZ, 0x6 ;  /* 0x0000005d0d0a7211 */ /* 0x000fe400078f30ff */
[----:B------:R-:W-:Y:S01]  /*22e0*/  LEA.HI R22, R2, R4, RZ, 0x3 ;  /* 0x0000000402167211 */ /* 0x000fe200078f18ff */
[----:B------:R-:W-:Y:S08]  /*22f0*/  @P1 BRA `(.L_x_1766) ;  /* 0x0000000000301947 */ /* 0x000ff00003800000 */
        /* <DEDUP_REMOVED lines=12> */
.L_x_1766:
        /* <DEDUP_REMOVED lines=15> */
[----:B------:R-:W4:Y:S01]  /*24b0*/  S2UR UR31, SR_CgaCtaId ;  /* 0x00000000001f79c3 */ /* 0x000f220000008800 */
        /* <DEDUP_REMOVED lines=23> */
[----:B----4-:R-:W-:Y:S01]  /*2630*/  ULEA UR4, UR31, UR4, 0x18 ;  /* 0x000000041f047291 */ /* 0x010fe2000f8ec03f */
        /* <DEDUP_REMOVED lines=22> */
[----:B--2---:R-:W2:Y:S01]  /*27a0*/  @!P6 LDC.64 R16, c[0x0][0x210] ;  /* 0x00008400ff10eb82 */ /* 0x004ea20000000a00 */
[----:B------:R4:W-:Y:S01]  /*27b0*/  @P6 STS.128 [R223], RZ ;  /* 0x000000ffdf006388 */ /* 0x0009e20000000c00 */
[----:B--2---:R-:W-:-:S04]  /*27c0*/  @!P6 LEA R16, P1, R12, R16, 0x1 ;  /* 0x000000100c10e211 */ /* 0x004fc800078208ff */
        /* <DEDUP_REMOVED lines=14> */
.L_x_1768:
[----:B------:R-:W-:Y:S05]  /*28b0*/  BSYNC B0 ;  /* 0x0000000000007941 */ /* 0x000fea0003800000 */
.L_x_1767:
[----:B------:R-:W-:Y:S01]  /*28c0*/  BSSY B0, `(.L_x_1769) ;  /* 0x0000021000007945 */ /* 0x000fe20003800000 */
[----:B------:R-:W-:Y:S02]  /*28d0*/  ISETP.GE.AND P1, PT, R3, UR14, PT ;  /* 0x0000000e03007c0c */ /* 0x000fe4000bf26270 */
        /* <DEDUP_REMOVED lines=12> */
[----:B--2-4-:R-:W2:Y:S01]  /*29a0*/  @!P5 LDC.64 R16, c[0x0][0x210] ;  /* 0x00008400ff10db82 */ /* 0x014ea20000000a00 */
[----:B------:R-:W-:Y:S01]  /*29b0*/  IMAD R0, R0, UR11, R3 ;  /* 0x0000000b00007c24 */ /* 0x000fe2000f8e0203 */
[----:B------:R4:W-:Y:S03]  /*29c0*/  @P5 STS.128 [R223+0x800], RZ ;  /* 0x000800ffdf005388 */ /* 0x0009e60000000c00 */
[----:B------:R-:W-:Y:S01]  /*29d0*/  IMAD.IADD R0, R13, 0x1, R0 ;  /* 0x000000010d007824 */ /* 0x000fe200078e0200 */
        /* <DEDUP_REMOVED lines=15> */
.L_x_1770:
[----:B------:R-:W-:Y:S05]  /*2ad0*/  BSYNC B0 ;  /* 0x0000000000007941 */ /* 0x000fea0003800000 */
.L_x_1769:
        /* <DEDUP_REMOVED lines=34> */
.L_x_1772:
[----:B------:R-:W-:Y:S05]  /*2d00*/  BSYNC B0 ;  /* 0x0000000000007941 */ /* 0x000fea0003800000 */
.L_x_1771:
        /* <DEDUP_REMOVED lines=33> */
.L_x_1774:
[----:B------:R-:W-:Y:S05]  /*2f20*/  BSYNC B0 ;  /* 0x0000000000007941 */ /* 0x000fea0003800000 */
.L_x_1773:
[----:B------:R-:W-:Y:S01]  /*2f30*/  SHF.R.S32.HI R18, RZ, 0x4, R23 ;  /* 0x00000004ff127819 */ /* 0x000fe20000011417 */
[----:B------:R-:W-:Y:S01]  /*2f40*/  BSSY B0, `(.L_x_1775) ;  /* 0x0000021000007945 */ /* 0x000fe20003800000 */
[----:B------:R-:W-:Y:S02]  /*2f50*/  ISETP.GE.AND P3, PT, R19, UR5, PT ;  /* 0x0000000513007c0c */ /* 0x000fe4000bf66270 */
[----:B------:R-:W-:Y:S01]  /*2f60*/  LEA.HI R5, R23, R18, RZ, 0x1 ;  /* 0x0000001217057211 */ /* 0x000fe200078f08ff */
        /* <DEDUP_REMOVED lines=30> */
.L_x_1776:
[----:B------:R-:W-:Y:S05]  /*3150*/  BSYNC B0 ;  /* 0x0000000000007941 */ /* 0x000fea0003800000 */
.L_x_1775:
[----:B------:R-:W-:Y:S01]  /*3160*/  LOP3.LUT R5, R5, 0xfffffffe, RZ, 0xc0, !PT ;  /* 0xfffffffe05057812 */ /* 0x000fe200078ec0ff */
[----:B------:R-:W-:Y:S01]  /*3170*/  BSSY B0, `(.L_x_1777) ;  /* 0x0000021000007945 */ /* 0x000fe20003800000 */
[----:B------:R-:W-:-:S03]  /*3180*/  ISETP.GE.AND P0, PT, R19, UR5, PT ;  /* 0x0000000513007c0c */ /* 0x000fc6000bf06270 */
[----:B------:R-:W-:Y:S01]  /*3190*/  IMAD.IADD R18, R18, 0x1, -R5 ;  /* 0x0000000112127824 */ /* 0x000fe200078e0a05 */
        /* <DEDUP_REMOVED lines=30> */
.L_x_1778:
[----:B------:R-:W-:Y:S05]  /*3380*/  BSYNC B0 ;  /* 0x0000000000007941 */ /* 0x000fea0003800000 */
.L_x_1777:
        /* <DEDUP_REMOVED lines=31> */
.L_x_1780:
[----:B------:R-:W-:Y:S05]  /*3580*/  BSYNC B0 ;  /* 0x0000000000007941 */ /* 0x000fea0003800000 */
.L_x_1779:
        /* <DEDUP_REMOVED lines=30> */
.L_x_1782:
[----:B------:R-:W-:Y:S05]  /*3770*/  BSYNC B0 ;  /* 0x0000000000007941 */ /* 0x000fea0003800000 */
.L_x_1781:
[----:B------:R-:W-:Y:S01]  /*3780*/  IADD3 R97, R29, R24, RZ ;  /* 0x000000181d617210 */ /* 0x000fe20007ffe0ff */
[----:B------:R-:W-:Y:S01]  /*3790*/  IMAD.MOV.U32 R96, RZ, RZ, R28 ;  /* 0x000000ffff607224 */ /* 0x000fe200078e001c */
[----:B------:R-:W-:Y:S01]  /*37a0*/  USHF.L.U32 UR31, UR8, 0x5, URZ ;  /* 0x00000005081f7899 */ /* 0x000fe2000800063f */
[----:B------:R-:W-:Y:S01]  /*37b0*/  IMAD.SHL.U32 R0, R21, 0x40, RZ ;  /* 0x0000004015007824 */ /* 0x000fe200078e00ff */
[----:B------:R-:W-:Y:S01]  /*37c0*/  USHF.L.U64.HI UR30, UR8, 0x5, UR9 ;  /* 0x00000005081e7899 */ /* 0x000fe20008010209 */
[C---:B------:R-:W-:Y:S01]  /*37d0*/  ISETP.GE.AND P1, PT, R6.reuse, UR5, PT ;  /* 0x0000000506007c0c */ /* 0x040fe2000bf26270 */
[----:B------:R1:W-:Y:S01]  /*37e0*/  STL.64 [R1+0x58], R96 ;  /* 0x0000586001007387 */ /* 0x0003e20000100a00 */
[C---:B------:R-:W-:Y:S01]  /*37f0*/  ISETP.GE.AND P5, PT, R6.reuse, UR5, PT ;  /* 0x0000000506007c0c */ /* 0x040fe2000bfa6270 */
[----:B------:R-:W-:Y:S01]  /*3800*/  IMAD.SHL.U32 R6, R6, 0x8, RZ ;  /* 0x0000000806067824 */ /* 0x000fe200078e00ff */
[----:B------:R-:W-:Y:S01]  /*3810*/  USHF.R.S32.HI UR33, URZ, 0x1f, UR12 ;  /* 0x0000001f3f217899 */ /* 0x000fe2000801140c */
[----:B------:R-:W-:Y:S01]  /*3820*/  LOP3.LUT R0, R0, 0x1c0, RZ, 0xc0, !PT ;  /* 0x000001c000007812 */ /* 0x000fe200078ec0ff */
[----:B------:R-:W-:Y:S01]  /*3830*/  UIMAD UR10, UR30, UR12, URZ ;  /* 0x0000000c1e0a72a4 */ /* 0x000fe2000f8e023f */
[----:B------:R-:W-:Y:S01]  /*3840*/  IMAD.U32 R92, RZ, RZ, UR31 ;  /* 0x0000001fff5c7e24 */ /* 0x000fe2000f8e00ff */
[----:B------:R-:W-:Y:S01]  /*3850*/  BSSY B0, `(.L_x_1783) ;  /* 0x000001e000007945 */ /* 0x000fe20003800000 */
[----:B------:R-:W-:Y:S01]  /*3860*/  LOP3.LUT R3, R0, 0x8, R6, 0xf8, !PT ;  /* 0x0000000800037812 */ /* 0x000fe200078ef806 */
[----:B------:R-:W-:Y:S01]  /*3870*/  UIMAD UR10, UR33, UR31, UR10 ;  /* 0x0000001f210a72a4 */ /* 0x000fe2000f8e020a */
[----:B------:R-:W-:Y:S01]  /*3880*/  SHF.R.U32.HI R0, RZ, 0x3, R0 ;  /* 0x00000003ff007819 */ /* 0x000fe20000011600 */
[----:B------:R-:W-:Y:S01]  /*3890*/  IMAD.WIDE.U32 R6, R92, UR12, R96 ;  /* 0x0000000c5c067c25 */ /* 0x000fe2000f8e0060 */
[----:B------:R-:W-:-:S02]  /*38a0*/  SHF.L.U32 R5, R18, 0x3, RZ ;  /* 0x0000000312057819 */ /* 0x000fc400000006ff */
[----:B------:R-:W-:Y:S01]  /*38b0*/  LOP3.LUT R12, R3, R0, RZ, 0x3c, !PT ;  /* 0x00000000030c7212 */ /* 0x000fe200078e3cff */
[----:B------:R-:W-:Y:S01]  /*38c0*/  IMAD.SHL.U32 R0, R20, 0x40, RZ ;  /* 0x0000004014007824 */ /* 0x000fe200078e00ff */
[----:B------:R-:W-:Y:S01]  /*38d0*/  IADD3 R3, R7, UR10, RZ ;  /* 0x0000000a07037c10 */ /* 0x000fe2000fffe0ff */
[----:B------:R-:W-:Y:S06]  /*38e0*/  @P1 BRA `(.L_x_1784) ;  /* 0x0000000000501947 */ /* 0x000fec0003800000 */
[----:B------:R-:W-:Y:S02]  /*38f0*/  ULDC UR10, c[0x0][0x2d0] ;  /* 0x0000b400000a7ab9 */ /* 0x000fe40000000800 */
[----:B------:R-:W-:Y:S02]  /*3900*/  ISETP.GE.AND P2, PT, R100, UR10, PT ;  /* 0x0000000a64007c0c */ /* 0x000fe4000bf46270 */
[----:B------:R-:W-:-:S11]  /*3910*/  ISETP.GE.AND P1, PT, R98, UR10, PT ;  /* 0x0000000a62007c0c */ /* 0x000fd6000bf26270 */
        /* <DEDUP_REMOVED lines=17> */
.L_x_1784:
[----:B------:R-:W-:Y:S05]  /*3a30*/  BSYNC B0 ;  /* 0x0000000000007941 */ /* 0x000fea0003800000 */
.L_x_1783:
[----:B------:R-:W-:Y:S01]  /*3a40*/  USHF.L.U64.HI UR13, UR8, 0x4, UR9 ;  /* 0x00000004080d7899 */ /* 0x000fe20008010209 */
[----:B------:R-:W-:Y:S01]  /*3a50*/  BSSY B0, `(.L_x_1785) ;  /* 0x000001a000007945 */ /* 0x000fe20003800000 */
[----:B------:R-:W-:Y:S01]  /*3a60*/  USHF.L.U32 UR28, UR8, 0x4, URZ ;  /* 0x00000004081c7899 */ /* 0x000fe2000800063f */
[----:B-1----:R-:W-:Y:S02]  /*3a70*/  LOP3.LUT R8, R0, 0x1c0, RZ, 0xc0, !PT ;  /* 0x000001c000087812 */ /* 0x002fe400078ec0ff */
[----:B------:R-:W-:Y:S09]  /*3a80*/  @P3 BRA `(.L_x_1786) ;  /* 0x0000000000583947 */ /* 0x000ff20003800000 */
[----:B------:R-:W-:Y:S01]  /*3a90*/  ULDC UR10, c[0x0][0x2d0] ;  /* 0x0000b400000a7ab9 */ /* 0x000fe20000000800 */
[----:B------:R-:W-:Y:S02]  /*3aa0*/  IADD3 R0, P3, R6, UR28, RZ ;  /* 0x0000001c06007c10 */ /* 0x000fe4000ff7e0ff */
[----:B------:R-:W-:Y:S02]  /*3ab0*/  ISETP.GE.AND P2, PT, R100, UR10, PT ;  /* 0x0000000a64007c0c */ /* 0x000fe4000bf46270 */
[----:B------:R-:W-:Y:S02]  /*3ac0*/  ISETP.GE.AND P1, PT, R98, UR10, PT ;  /* 0x0000000a62007c0c */ /* 0x000fe4000bf26270 */
[----:B------:R-:W-:-:S09]  /*3ad0*/  IADD3.X R3, R3, UR13, RZ, P3, !PT ;  /* 0x0000000d03037c10 */ /* 0x000fd20009ffe4ff */
        /* <DEDUP_REMOVED lines=17> */
.L_x_1786:
[----:B------:R-:W-:Y:S05]  /*3bf0*/  BSYNC B0 ;  /* 0x0000000000007941 */ /* 0x000fea0003800000 */
.L_x_1785:
[----:B------:R-:W0:Y:S01]  /*3c00*/  LDGDEPBAR ;  /* 0x00000000000079af */ /* 0x000e220000000000 */
[----:B------:R-:W-:Y:S01]  /*3c10*/  IMAD.IADD R11, R27, 0x1, R25 ;  /* 0x000000011b0b7824 */ /* 0x000fe200078e0219 */
[----:B------:R-:W-:Y:S01]  /*3c20*/  UIADD3 UR32, UR24, -UR20, -UR25 ;  /* 0x8000001418207290 */ /* 0x000fe2000fffe819 */
[----:B------:R-:W-:Y:S01]  /*3c30*/  IMAD.MOV.U32 R10, RZ, RZ, R26 ;  /* 0x000000ffff0a7224 */ /* 0x000fe200078e001a */
[----:B------:R-:W-:Y:S01]  /*3c40*/  USHF.L.U64.HI UR20, UR6, 0x5, UR7 ;  /* 0x0000000506147899 */ /* 0x000fe20008010207 */
[----:B-1----:R-:W-:Y:S01]  /*3c50*/  IMAD.SHL.U32 R6, R22, 0x40, RZ ;  /* 0x0000004016067824 */ /* 0x002fe200078e00ff */
[----:B------:R-:W-:Y:S01]  /*3c60*/  USHF.L.U32 UR29, UR6, 0x5, URZ ;  /* 0x00000005061d7899 */ /* 0x000fe2000800063f */
[----:B------:R-:W-:Y:S01]  /*3c70*/  LOP3.LUT R5, R8, 0x8, R5, 0xf8, !PT ;  /* 0x0000000808057812 */ /* 0x000fe200078ef805 */
[----:B------:R1:W-:Y:S01]  /*3c80*/  STL.64 [R1+0x68], R10 ;  /* 0x0000680a01007387 */ /* 0x0003e20000100a00 */
[----:B------:R-:W-:Y:S01]  /*3c90*/  UIMAD UR10, UR20, UR12, URZ ;  /* 0x0000000c140a72a4 */ /* 0x000fe2000f8e023f */
[----:B------:R-:W-:Y:S01]  /*3ca0*/  LOP3.LUT R91, R6, 0xfffffe00, RZ, 0xc0, !PT ;  /* 0xfffffe00065b7812 */ /* 0x000fe200078ec0ff */
[----:B------:R-:W-:Y:S01]  /*3cb0*/  IMAD R0, R18, 0x200, R12 ;  /* 0x0000020012007824 */ /* 0x000fe200078e020c */
[----:B------:R-:W-:Y:S01]  /*3cc0*/  MOV R6, UR12 ;  /* 0x0000000c00067c02 */ /* 0x000fe20008000f00 */
[----:B------:R-:W-:Y:S01]  /*3cd0*/  UIMAD UR10, UR33, UR29, UR10 ;  /* 0x0000001d210a72a4 */ /* 0x000fe2000f8e020a */
[----:B------:R-:W-:Y:S01]  /*3ce0*/  SHF.R.U32.HI R3, RZ, 0x3, R8 ;  /* 0x00000003ff037819 */ /* 0x000fe20000011608 */
[----:B------:R-:W-:Y:S01]  /*3cf0*/  UIADD3 UR34, UR24, 0x1, -UR25 ;  /* 0x0000000118227890 */ /* 0x000fe2000fffe819 */
[----:B------:R-:W-:Y:S01]  /*3d00*/  SHF.R.S32.HI R89, RZ, 0x5, R89 ;  /* 0x00000005ff597819 */ /* 0x000fe20000011459 */
[----:B------:R-:W-:Y:S01]  /*3d10*/  IMAD.WIDE.U32 R6, R6, UR29, R10 ;  /* 0x0000001d06067c25 */ /* 0x000fe2000f8e000a */
[----:B------:R-:W-:Y:S01]  /*3d20*/  LOP3.LUT R90, R5, R3, RZ, 0x3c, !PT ;  /* 0x00000003055a7212 */ /* 0x000fe200078e3cff */
[----:B------:R-:W-:Y:S01]  /*3d30*/  UIADD3 UR34, UR34, UR19, URZ ;  /* 0x0000001322227290 */ /* 0x000fe2000fffe03f */
[----:B------:R-:W-:Y:S01]  /*3d40*/  LEA R208, R0, UR4, 0x1 ;  /* 0x0000000400d07c11 */ /* 0x000fe2000f8e08ff */
[----:B------:R-:W-:Y:S01]  /*3d50*/  IMAD R3, R89, 0x400, R91 ;  /* 0x0000040059037824 */ /* 0x000fe200078e025b */
[----:B------:R-:W-:Y:S01]  /*3d60*/  IADD3 R0, R7, UR10, RZ ;  /* 0x0000000a07007c10 */ /* 0x000fe2000fffe0ff */
[----:B------:R-:W-:Y:S01]  /*3d70*/  BSSY B0, `(.L_x_1787) ;  /* 0x000001b000007945 */ /* 0x000fe20003800000 */
[----:B------:R-:W-:-:S04]  /*3d80*/  DEPBAR.LE SB0, 0x0 ;  /* 0x000080000000791a */ /* 0x000fc80000000000 */
[----:B------:R-:W-:Y:S01]  /*3d90*/  BAR.SYNC.DEFER_BLOCKING 0x0 ;  /* 0x0000000000007b1d */ /* 0x000fe20000010000 */
[----:B------:R-:W-:-:S05]  /*3da0*/  IADD3 R3, R90, R3, RZ ;  /* 0x000000035a037210 */ /* 0x000fca0007ffe0ff */
        /* <DEDUP_REMOVED lines=23> */
.L_x_1788:
[----:B------:R-:W-:Y:S05]  /*3f20*/  BSYNC B0 ;  /* 0x0000000000007941 */ /* 0x000fea0003800000 */
.L_x_1787:
        /* <DEDUP_REMOVED lines=29> */
.L_x_1790:
[----:B------:R-:W-:Y:S05]  /*4100*/  BSYNC B0 ;  /* 0x0000000000007941 */ /* 0x000fea0003800000 */
.L_x_1789:
[----:B------:R-:W-:Y:S01]  /*4110*/  LDSM.16.M88.4 R28, [R208+0x8000] ;  /* 0x00800000d01c783b */ /* 0x000fe20000000200 */
[----:B------:R-:W-:Y:S01]  /*4120*/  R2P PR, R21, 0x6 ;  /* 0x0000000615007804 */ /* 0x000fe20000000000 */
[C---:B------:R-:W-:Y:S01]  /*4130*/  VIADD R0, R208.reuse, 0x8000 ;  /* 0x00008000d0007836 */ /* 0x040fe20000000000 */
[----:B------:R-:W-:Y:S01]  /*4140*/  LEA R6, R89, UR21, 0x4 ;  /* 0x0000001559067c11 */ /* 0x000fe2000f8e20ff */
[----:B-1----:R-:W1:Y:S01]  /*4150*/  LDSM.16.M88.4 R8, [R210+0x2000] ;  /* 0x00200000d208783b */ /* 0x002e620000000200 */
[----:B------:R-:W-:Y:S01]  /*4160*/  VIADD R219, R208, 0x8020 ;  /* 0x00008020d0db7836 */ /* 0x000fe20000000000 */
[----:B------:R-:W5:Y:S01]  /*4170*/  LDC.U8 R249, c[0x0][0x388] ;  /* 0x0000e200fff97b82 */ /* 0x000f620000000000 */
[--C-:B------:R-:W-:Y:S01]  /*4180*/  IMAD R212, R4, 0x2, R210.reuse ;  /* 0x0000000204d47824 */ /* 0x100fe200078e02d2 */
[----:B------:R-:W3:Y:S01]  /*4190*/  LDSM.16.M88.4 R36, [R208+0x8800] ;  /* 0x00880000d024783b */ /* 0x000ee20000000200 */
[C---:B------:R-:W-:Y:S01]  /*41a0*/  IMAD R218, R2.reuse, 0x2, R210 ;  /* 0x0000000202da7824 */ /* 0x040fe200078e02d2 */
[----:B------:R-:W-:Y:S01]  /*41b0*/  UMOV UR5, UR12 ;  /* 0x0000000c00057c82 */ /* 0x000fe20008000000 */
[----:B------:R-:W-:Y:S01]  /*41c0*/  IMAD R217, R2, 0x2, R212 ;  /* 0x0000000202d97824 */ /* 0x000fe200078e02d4 */
[----:B--2-4-:R-:W2:Y:S01]  /*41d0*/  LDSM.16.M88.4 R16, [R210] ;  /* 0x00000000d210783b */ /* 0x014ea20000000200 */
[----:B------:R-:W-:Y:S01]  /*41e0*/  IMAD.U32 R7, RZ, RZ, UR34 ;  /* 0x00000022ff077e24 */ /* 0x000fe2000f8e00ff */
[----:B------:R-:W-:Y:S01]  /*41f0*/  UISETP.GT.AND UP0, UPT, UR5, UR15, UPT ;  /* 0x0000000f0500728c */ /* 0x000fe2000bf04270 */
[----:B------:R-:W-:Y:S01]  /*4200*/  @P1 VIADD R219, R0, 0xffffffe0 ;  /* 0xffffffe000db1836 */ /* 0x000fe20000000000 */
[----:B------:R-:W-:Y:S01]  /*4210*/  LDSM.16.M88.4 R12, [R212+0x2000] ;  /* 0x00200000d40c783b */ /* 0x000fe20000000200 */
[----:B------:R-:W-:Y:S01]  /*4220*/  IMAD.MOV.U32 R0, RZ, RZ, 0x40 ;  /* 0x00000040ff007424 */ /* 0x000fe200078e00ff */
[----:B------:R-:W-:Y:S01]  /*4230*/  UIADD3 UR21, UR26, -0x4ab325aa, URZ ;  /* 0xb54cda561a157890 */ /* 0x000fe2000fffe03f */
[----:B------:R-:W-:Y:S01]  /*4240*/  IMAD.SHL.U32 R93, R93, 0x2, RZ ;  /* 0x000000025d5d7824 */ /* 0x000fe200078e00ff */
[----:B------:R-:W4:Y:S01]  /*4250*/  LDSM.16.M88.4 R40, [R219] ;  /* 0x00000000db28783b */ /* 0x000f220000000200 */
[----:B------:R-:W-:Y:S01]  /*4260*/  IMAD.U32 R3, RZ, RZ, UR12 ;  /* 0x0000000cff037e24 */ /* 0x000fe2000f8e00ff */
[----:B------:R-:W-:Y:S01]  /*4270*/  SEL R0, R0, 0xffffffc0, !P2 ;  /* 0xffffffc000007807 */ /* 0x000fe20005000000 */
[----:B------:R-:W-:Y:S01]  /*4280*/  IMAD.U32 R5, RZ, RZ, UR17 ;  /* 0x00000011ff057e24 */ /* 0x000fe2000f8e00ff */
[----:B------:R-:W4:Y:S01]  /*4290*/  LDSM.16.M88.4 R48, [R219+0x800] ;  /* 0x00080000db30783b */ /* 0x000f220000000200 */
[----:B------:R-:W-:Y:S01]  /*42a0*/  LOP3.LUT R251, R93, 0x6, RZ, 0xc0, !PT ;  /* 0x000000065dfb7812 */ /* 0x000fe200078ec0ff */
[----:B------:R-:W-:Y:S01]  /*42b0*/  UIADD3 UR12, UR27, 0x646e171e, URZ ;  /* 0x646e171e1b0c7890 */ /* 0x000fe2000fffe03f */
[----:B------:R-:W-:Y:S01]  /*42c0*/  IMAD.IADD R216, R208, 0x1, R0 ;  /* 0x00000001d0d87824 */ /* 0x000fe200078e0200 */
[----:B------:R-:W4:Y:S01]  /*42d0*/  LDSM.16.M88.4 R24, [R212] ;  /* 0x00000000d418783b */ /* 0x000f220000000200 */
[----:B------:R-:W-:Y:S01]  /*42e0*/  IMAD.IADD R215, R0, 0x1, R219 ;  /* 0x0000000100d77824 */ /* 0x000fe200078e02db */
[----:B------:R-:W-:Y:S01]  /*42f0*/  SHF.R.S32.HI R0, RZ, 0x1f, R88 ;  /* 0x0000001fff007819 */ /* 0x000fe20000011458 */
[----:B------:R-:W-:Y:S01]  /*4300*/  IMAD R3, R3, 0x20, R251 ;  /* 0x0000002003037824 */ /* 0x000fe200078e02fb */
[----:B------:R-:W-:Y:S01]  /*4310*/  LDSM.16.M88.4 R20, [R218+0x2000] ;  /* 0x00200000da14783b */ /* 0x000fe20000000200 */
[----:B------:R-:W-:Y:S01]  /*4320*/  IMAD R252, R5, 0x8, R89 ;  /* 0x0000000805fc7824 */ /* 0x000fe200078e0259 */
[----:B------:R-:W-:Y:S01]  /*4330*/  LEA.HI R0, R0, R88, RZ, 0x2 ;  /* 0x0000005800007211 */ /* 0x000fe200078f10ff */
[----:B------:R-:W-:Y:S01]  /*4340*/  VIADD R5, R3, 0x1 ;  /* 0x0000000103057836 */ /* 0x000fe20000000000 */
[----:B------:R-:W4:Y:S01]  /*4350*/  LDSM.16.M88.4 R44, [R216+0x8000] ;  /* 0x00800000d82c783b */ /* 0x000f220000000200 */
[----:B-----5:R-:W-:Y:S01]  /*4360*/  IMAD R120, R249, 0x10000, R249 ;  /* 0x00010000f9787824 */ /* 0x020fe200078e02f9 */
[----:B------:R-:W-:Y:S01]  /*4370*/  SHF.R.S32.HI R0, RZ, 0x2, R0 ;  /* 0x00000002ff007819 */ /* 0x000fe20000011400 */
[C---:B------:R-:W-:Y:S01]  /*4380*/  VIADD R222, R219.reuse, 0x800 ;  /* 0x00000800dbde7836 */ /* 0x040fe20000000000 */
[----:B------:R-:W5:Y:S01]  /*4390*/  LDSM.16.M88.4 R68, [R216+0x8800] ;  /* 0x00880000d844783b */ /* 0x000f620000000200 */
[----:B------:R-:W-:-:S02]  /*43a0*/  VIADD R221, R219, 0x1000 ;  /* 0x00001000dbdd7836 */ /* 0x000fc40000000000 */
[----:B------:R-:W-:Y:S01]  /*43b0*/  IMAD.IADD R6, R0, 0x1, R6 ;  /* 0x0000000100067824 */ /* 0x000fe200078e0206 */
[C---:B-1----:R-:W-:Y:S01]  /*43c0*/  HMMA.16816.F32 R60, R8.reuse, R28, RZ ;  /* 0x0000001c083c723c */ /* 0x042fe200000018ff */
[----:B------:R-:W1:Y:S01]  /*43d0*/  LDSM.16.M88.4 R32, [R218] ;  /* 0x00000000da20783b */ /* 0x000e620000000200 */
[----:B------:R-:W-:Y:S01]  /*43e0*/  LOP3.LUT R0, R90, R91, RZ, 0xfc, !PT ;  /* 0x0000005b5a007212 */ /* 0x000fe200078efcff */
[----:B------:R-:W-:Y:S01]  /*43f0*/  VIADD R220, R219, 0x1800 ;  /* 0x00001800dbdc7836 */ /* 0x000fe20000000000 */
[----:B------:R-:W-:Y:S01]  /*4400*/  VIADDMNMX R226, R6, UR32, RZ, !PT ;  /* 0x0000002006e27c46 */ /* 0x000fe2000f8001ff */
[----:B------:R-:W0:Y:S01]  /*4410*/  LDGDEPBAR ;  /* 0x00000000000079af */ /* 0x000e220000000000 */
[C---:B---3--:R-:W-:Y:S06]  /*4420*/  HMMA.16816.F32 R52, R8.reuse, R36, RZ ;  /* 0x000000240834723c */ /* 0x048fec00000018ff */
[C---:B------:R-:W-:Y:S06]  /*4430*/  HMMA.16816.F32 R56, R8.reuse, R30, RZ ;  /* 0x0000001e0838723c */ /* 0x040fec00000018ff */
[----:B------:R-:W-:Y:S06]  /*4440*/  HMMA.16816.F32 R8, R8, R38, RZ ;  /* 0x000000260808723c */ /* 0x000fec00000018ff */
[C---:B--2---:R-:W-:Y:S06]  /*4450*/  HMMA.16816.F32 R64, R16.reuse, R28, RZ ;  /* 0x0000001c1040723c */ /* 0x044fec00000018ff */
[C---:B------:R-:W-:Y:S06]  /*4460*/  HMMA.16816.F32 R28, R16.reuse, R30, RZ ;  /* 0x0000001e101c723c */ /* 0x040fec00000018ff */
[----:B------:R-:W-:Y:S06]  /*4470*/  HMMA.16816.F32 R76, R16, R36, RZ ;  /* 0x00000024104c723c */ /* 0x000fec00000018ff */
[----:B----4-:R-:W-:Y:S06]  /*4480*/  HMMA.16816.F32 R80, R12, R40, R60 ;  /* 0x000000280c50723c */ /* 0x010fec000000183c */
[----:B------:R-:W-:Y:S06]  /*4490*/  HMMA.16816.F32 R84, R16, R38, RZ ;  /* 0x000000261054723c */ /* 0x000fec00000018ff */
[C---:B------:R-:W-:Y:S01]  /*44a0*/  HMMA.16816.F32 R72, R12.reuse, R48, R52 ;  /* 0x000000300c48723c */ /* 0x040fe20000001834 */
[----:B------:R-:W-:Y:S05]  /*44b0*/  LDSM.16.M88.4 R52, [R215+0x800] ;  /* 0x00080000d734783b */ /* 0x000fea0000000200 */
[C---:B------:R-:W-:Y:S06]  /*44c0*/  HMMA.16816.F32 R60, R12.reuse, R42, R56 ;  /* 0x0000002a0c3c723c */ /* 0x040fec0000001838 */
[----:B------:R-:W-:Y:S01]  /*44d0*/  HMMA.16816.F32 R16, R12, R50, R8 ;  /* 0x000000320c10723c */ /* 0x000fe20000001808 */
[----:B------:R-:W-:Y:S04]  /*44e0*/  LDSM.16.M88.4 R8, [R217+0x2000] ;  /* 0x00200000d908783b */ /* 0x000fe80000000200 */
[----:B------:R-:W2:Y:S01]  /*44f0*/  LDSM.16.M88.4 R12, [R215] ;  /* 0x00000000d70c783b */ /* 0x000ea20000000200 */
[C---:B------:R-:W-:Y:S06]  /*4500*/  HMMA.16816.F32 R36, R24.reuse, R40, R64 ;  /* 0x000000281824723c */ /* 0x040fec0000001840 */
[C---:B------:R-:W-:Y:S01]  /*4510*/  HMMA.16816.F32 R56, R24.reuse, R42, R28 ;  /* 0x0000002a1838723c */ /* 0x040fe2000000181c */
[----:B------:R-:W3:Y:S05]  /*4520*/  LDSM.16.M88.4 R28, [R217] ;  /* 0x00000000d91c783b */ /* 0x000eea0000000200 */
[----:B------:R-:W-:Y:S06]  /*4530*/  HMMA.16816.F32 R64, R24, R48, R76 ;  /* 0x000000301840723c */ /* 0x000fec000000184c */
[----:B------:R-:W-:Y:S06]  /*4540*/  HMMA.16816.F32 R80, R20, R44, R80 ;  /* 0x0000002c1450723c */ /* 0x000fec0000001850 */
[----:B------:R-:W-:Y:S01]  /*4550*/  HMMA.16816.F32 R76, R24, R50, R84 ;  /* 0x00000032184c723c */ /* 0x000fe20000001854 */
[----:B------:R-:W-:Y:S05]  /*4560*/  LDSM.16.M88.4 R24, [R208+0x9000] ;  /* 0x00900000d018783b */ /* 0x000fea0000000200 */
[C---:B-----5:R-:W-:Y:S06]  /*4570*/  HMMA.16816.F32 R84, R20.reuse, R68, R72 ;  /* 0x000000441454723c */ /* 0x060fec0000001848 */
[C---:B------:R-:W-:Y:S06]  /*4580*/  HMMA.16816.F32 R48, R20.reuse, R46, R60 ;  /* 0x0000002e1430723c */ /* 0x040fec000000183c */
[----:B------:R-:W-:Y:S01]  /*4590*/  HMMA.16816.F32 R40, R20, R70, R16 ;  /* 0x000000461428723c */ /* 0x000fe20000001810 */
[----:B------:R-:W4:Y:S04]  /*45a0*/  LDSM.16.M88.4 R16, [R210+0x6000] ;  /* 0x00600000d210783b */ /* 0x000f280000000200 */
[----:B------:R-:W-:Y:S01]  /*45b0*/  LDSM.16.M88.4 R20, [R210+0x4000] ;  /* 0x00400000d214783b */ /* 0x000fe20000000200 */
[C---:B-1----:R-:W-:Y:S06]  /*45c0*/  HMMA.16816.F32 R36, R32.reuse, R44, R36 ;  /* 0x0000002c2024723c */ /* 0x042fec0000001824 */
[C---:B------:R-:W-:Y:S01]  /*45d0*/  HMMA.16816.F32 R44, R32.reuse, R46, R56 ;  /* 0x0000002e202c723c */ /* 0x040fe20000001838 */
[----:B------:R-:W1:Y:S05]  /*45e0*/  LDSM.16.M88.4 R56, [R208+0x9800] ;  /* 0x00980000d038783b */ /* 0x000e6a0000000200 */
[----:B------:R-:W-:Y:S06]  /*45f0*/  HMMA.16816.F32 R60, R32, R68, R64 ;  /* 0x00000044203c723c */ /* 0x000fec0000001840 */
[----:B--2---:R-:W-:Y:S06]  /*4600*/  HMMA.16816.F32 R64, R8, R12, R80 ;  /* 0x0000000c0840723c */ /* 0x004fec0000001850 */
[----:B------:R-:W-:Y:S06]  /*4610*/  HMMA.16816.F32 R68, R32, R70, R76 ;  /* 0x000000462044723c */ /* 0x000fec000000184c */
[C---:B------:R-:W-:Y:S06]  /*4620*/  HMMA.16816.F32 R76, R8.reuse, R52, R84 ;  /* 0x00000034084c723c */ /* 0x040fec0000001854 */
[C---:B------:R-:W-:Y:S06]  /*4630*/  HMMA.16816.F32 R72, R8.reuse, R14, R48 ;  /* 0x0000000e0848723c */ /* 0x040fec0000001830 */
[----:B------:R-:W-:Y:S01]  /*4640*/  HMMA.16816.F32 R32, R8, R54, R40 ;  /* 0x000000360820723c */ /* 0x000fe20000001828 */
[----:B------:R-:W-:Y:S04]  /*4650*/  LDSM.16.M88.4 R8, [R212+0x6000] ;  /* 0x00600000d408783b */ /* 0x000fe80000000200 */
[----:B------:R-:W-:Y:S01]  /*4660*/  LDSM.16.M88.4 R40, [R219+0x1800] ;  /* 0x00180000db28783b */ /* 0x000fe20000000200 */
[C---:B---3--:R-:W-:Y:S03]  /*4670*/  HMMA.16816.F32 R48, R28.reuse, R12, R36 ;  /* 0x0000000c1c30723c */ /* 0x048fe60000001824 */
[----:B------:R-:W2:Y:S03]  /*4680*/  LDSM.16.M88.4 R36, [R219+0x1000] ;  /* 0x00100000db24783b */ /* 0x000ea60000000200 */
[C---:B------:R-:W-:Y:S01]  /*4690*/  HMMA.16816.F32 R44, R28.reuse, R14, R44 ;  /* 0x0000000e1c2c723c */ /* 0x040fe2000000182c */
[----:B------:R-:W3:Y:S05]  /*46a0*/  LDSM.16.M88.4 R12, [R212+0x4000] ;  /* 0x00400000d40c783b */ /* 0x000eea0000000200 */
[----:B------:R-:W-:Y:S06]  /*46b0*/  HMMA.16816.F32 R60, R28, R52, R60 ;  /* 0x000000341c3c723c */ /* 0x000fec000000183c */
[----:B----4-:R-:W-:Y:S06]  /*46c0*/  HMMA.16816.F32 R64, R16, R24, R64 ;  /* 0x000000181040723c */ /* 0x010fec0000001840 */
[----:B------:R-:W-:Y:S01]  /*46d0*/  HMMA.16816.F32 R52, R28, R54, R68 ;  /* 0x000000361c34723c */ /* 0x000fe20000001844 */
[----:B------:R-:W-:Y:S05]  /*46e0*/  LDSM.16.M88.4 R28, [R218+0x4000] ;  /* 0x00400000da1c783b */ /* 0x000fea0000000200 */
[C---:B-1----:R-:W-:Y:S06]  /*46f0*/  HMMA.16816.F32 R80, R16.reuse, R56, R76 ;  /* 0x000000381050723c */ /* 0x042fec000000184c */
[C---:B------:R-:W-:Y:S06]  /*4700*/  HMMA.16816.F32 R72, R16.reuse, R26, R72 ;  /* 0x0000001a1048723c */ /* 0x040fec0000001848 */
[----:B------:R-:W-:Y:S01]  /*4710*/  HMMA.16816.F32 R76, R16, R58, R32 ;  /* 0x0000003a104c723c */ /* 0x000fe20000001820 */
[----:B------:R-:W-:Y:S05]  /*4720*/  LDSM.16.M88.4 R32, [R216+0x9000] ;  /* 0x00900000d820783b */ /* 0x000fea0000000200 */
[C---:B------:R-:W-:Y:S06]  /*4730*/  HMMA.16816.F32 R48, R20.reuse, R24, R48 ;  /* 0x000000181430723c */ /* 0x040fec0000001830 */
[C---:B------:R-:W-:Y:S01]  /*4740*/  HMMA.16816.F32 R16, R20.reuse, R26, R44 ;  /* 0x0000001a1410723c */ /* 0x040fe2000000182c */
[----:B------:R-:W1:Y:S05]  /*4750*/  LDSM.16.M88.4 R24, [R218+0x6000] ;  /* 0x00600000da18783b */ /* 0x000e6a0000000200 */
[----:B------:R-:W-:Y:S06]  /*4760*/  HMMA.16816.F32 R44, R20, R56, R60 ;  /* 0x00000038142c723c */ /* 0x000fec000000183c */
[----:B--2---:R-:W-:Y:S06]  /*4770*/  HMMA.16816.F32 R64, R8, R36, R64 ;  /* 0x000000240840723c */ /* 0x004fec0000001840 */
[----:B------:R-:W-:Y:S01]  /*4780*/  HMMA.16816.F32 R68, R20, R58, R52 ;  /* 0x0000003a1444723c */ /* 0x000fe20000001834 */
[----:B------:R-:W2:Y:S04]  /*4790*/  LDSM.16.M88.4 R56, [R216+0x9800] ;  /* 0x00980000d838783b */ /* 0x000ea80000000200 */
[----:B------:R-:W-:Y:S01]  /*47a0*/  LDSM.16.M88.4 R20, [R217+0x4000] ;  /* 0x00400000d914783b */ /* 0x000fe20000000200 */
[----:B---3--:R-:W-:Y:S06]  /*47b0*/  HMMA.16816.F32 R60, R12, R36, R48 ;  /* 0x000000240c3c723c */ /* 0x008fec0000001830 */
[-C--:B------:R-:W-:Y:S06]  /*47c0*/  HMMA.16816.F32 R72, R8, R38.reuse, R72 ;  /* 0x000000260848723c */ /* 0x080fec0000001848 */
[C---:B------:R-:W-:Y:S01]  /*47d0*/  HMMA.16816.F32 R52, R12.reuse, R38, R16 ;  /* 0x000000260c34723c */ /* 0x040fe20000001810 */
[----:B------:R-:W-:Y:S04]  /*47e0*/  LDSM.16.M88.4 R16, [R217+0x6000] ;  /* 0x00600000d910783b */ /* 0x000fe80000000200 */
[----:B------:R-:W3:Y:S01]  /*47f0*/  LDSM.16.M88.4 R36, [R215+0x1000] ;  /* 0x00100000d724783b */ /* 0x000ee20000000200 */
[-C--:B------:R-:W-:Y:S06]  /*4800*/  HMMA.16816.F32 R48, R12, R40.reuse, R44 ;  /* 0x000000280c30723c */ /* 0x080fec000000182c */
[C---:B------:R-:W-:Y:S06]  /*4810*/  HMMA.16816.F32 R44, R8.reuse, R40, R80 ;  /* 0x00000028082c723c */ /* 0x040fec0000001850 */
[----:B------:R-:W-:Y:S06]  /*4820*/  HMMA.16816.F32 R76, R8, R42, R76 ;  /* 0x0000002a084c723c */ /* 0x000fec000000184c */
[----:B-1----:R-:W-:Y:S06]  /*4830*/  HMMA.16816.F32 R8, R24, R32, R64 ;  /* 0x000000201808723c */ /* 0x002fec0000001840 */
[----:B------:R-:W-:Y:S06]  /*4840*/  HMMA.16816.F32 R68, R12, R42, R68 ;  /* 0x0000002a0c44723c */ /* 0x000fec0000001844 */
[C---:B------:R-:W-:Y:S06]  /*4850*/  HMMA.16816.F32 R12, R28.reuse, R32, R60 ;  /* 0x000000201c0c723c */ /* 0x040fec000000183c */
[-C--:B--2---:R-:W-:Y:S06]  /*4860*/  HMMA.16816.F32 R60, R28, R56.reuse, R48 ;  /* 0x000000381c3c723c */ /* 0x084fec0000001830 */
[----:B------:R-:W-:Y:S06]  /*4870*/  HMMA.16816.F32 R48, R24, R56, R44 ;  /* 0x000000381830723c */ /* 0x000fec000000182c */
        /* <DEDUP_REMOVED lines=9> */
[----:B------:R-:W-:Y:S02]  /*4910*/  VIADDMNMX R227, R9, UR32, RZ, !PT ;  /* 0x0000002009e37c46 */ /* 0x000fe4000f8001ff */
[----:B------:R-:W-:Y:S02]  /*4920*/  VIADDMNMX R225, R10, UR32, RZ, !PT ;  /* 0x000000200ae17c46 */ /* 0x000fe4000f8001ff */
[----:B------:R-:W-:Y:S01]  /*4930*/  VIADDMNMX R224, R11, UR32, RZ, !PT ;  /* 0x000000200be07c46 */ /* 0x000fe2000f8001ff */
[----:B------:R-:W-:Y:S01]  /*4940*/  HMMA.16816.F32 R32, R20, R36, R12 ;  /* 0x000000241420723c */ /* 0x000fe2000000180c */
[----:B------:R-:W-:-:S02]  /*4950*/  VIMNMX R230, R8, UR24, PT ;  /* 0x0000001808e67c48 */ /* 0x000fc4000bfe0100 */
[----:B------:R-:W1:Y:S01]  /*4960*/  LDSM.16.M88.4 R8, [R215+0x1800] ;  /* 0x00180000d708783b */ /* 0x000e620000000200 */
[----:B------:R-:W-:Y:S01]  /*4970*/  ISETP.GE.AND P4, PT, R3, R231, PT ;  /* 0x000000e70300720c */ /* 0x000fe20003f86270 */
[----:B------:R-:W-:-:S04]  /*4980*/  DEPBAR.LE SB0, 0x0 ;  /* 0x000080000000791a */ /* 0x000fc80000000000 */
[----:B------:R-:W-:Y:S01]  /*4990*/  HMMA.16816.F32 R24, R24, R58, R76 ;  /* 0x0000003a1818723c */ /* 0x000fe2000000184c */
[C-C-:B------:R-:W-:Y:S02]  /*49a0*/  IADD3 R12, R7.reuse, 0x40, R6.reuse ;  /* 0x00000040070c7810 */ /* 0x140fe40007ffe006 */
[----:B------:R-:W-:Y:S01]  /*49b0*/  IADD3 R7, R7, 0x48, R6 ;  /* 0x0000004807077810 */ /* 0x000fe20007ffe006 */
[----:B------:R-:W-:Y:S01]  /*49c0*/  VIADD R6, R3, 0x9 ;  /* 0x0000000903067836 */ /* 0x000fe20000000000 */
[----:B------:R-:W-:Y:S01]  /*49d0*/  VIMNMX R229, R12, UR24, PT ;  /* 0x000000180ce57c48 */ /* 0x000fe2000bfe0100 */
[-C--:B------:R-:W-:Y:S01]  /*49e0*/  HMMA.16816.F32 R40, R16, R38.reuse, R40 ;  /* 0x000000261028723c */ /* 0x080fe20000001828 */
[----:B------:R-:W-:Y:S02]  /*49f0*/  VIMNMX R228, R7, UR24, PT ;  /* 0x0000001807e47c48 */ /* 0x000fe4000bfe0100 */
[----:B------:R-:W-:Y:S02]  /*4a00*/  ISETP.LT.OR P4, PT, R3, R226, P4 ;  /* 0x000000e20300720c */ /* 0x000fe40002781670 */
[C---:B------:R-:W-:Y:S01]  /*4a10*/  ISETP.GE.AND P6, PT, R5.reuse, R231, PT ;  /* 0x000000e70500720c */ /* 0x040fe20003fc6270 */
[----:B------:R-:W-:Y:S01]  /*4a20*/  HMMA.16816.F32 R36, R20, R38, R52 ;  /* 0x000000261424723c */ /* 0x000fe20000001834 */
[----:B------:R-:W-:-:S02]  /*4a30*/  ISETP.GE.AND P5, PT, R5, R230, PT ;  /* 0x000000e60500720c */ /* 0x000fc40003fa6270 */
[CC--:B------:R-:W-:Y:S02]  /*4a40*/  ISETP.GE.AND P2, PT, R5.reuse, R229.reuse, PT ;  /* 0x000000e50500720c */ /* 0x0c0fe40003f46270 */
[----:B------:R-:W-:Y:S01]  /*4a50*/  ISETP.GE.AND P0, PT, R5, R228, PT ;  /* 0x000000e40500720c */ /* 0x000fe20003f06270 */
[----:B------:R-:W-:Y:S01]  /*4a60*/  HMMA.16816.F32 R28, R28, R58, R68 ;  /* 0x0000003a1c1c723c */ /* 0x000fe20000001844 */
[----:B------:R-:W-:Y:S02]  /*4a70*/  FSEL R52, R32, -INF , !P4 ;  /* 0xff80000020347808 */ /* 0x000fe40006000000 */
[C---:B------:R-:W-:Y:S02]  /*4a80*/  ISETP.GE.AND P3, PT, R3.reuse, R230, PT ;  /* 0x000000e60300720c */ /* 0x040fe40003f66270 */
[C---:B------:R-:W-:Y:S02]  /*4a90*/  ISETP.GE.AND P1, PT, R3.reuse, R229, PT ;  /* 0x000000e50300720c */ /* 0x040fe40003f26270 */
[----:B------:R-:W-:-:S02]  /*4aa0*/  ISETP.GE.AND P4, PT, R3, R228, PT ;  /* 0x000000e40300720c */ /* 0x000fc40003f86270 */
[C---:B------:R-:W-:Y:S01]  /*4ab0*/  ISETP.LT.OR P6, PT, R5.reuse, R226, P6 ;  /* 0x000000e20500720c */ /* 0x040fe200037c1670 */
[----:B------:R-:W-:Y:S01]  /*4ac0*/  BAR.SYNC.DEFER_BLOCKING 0x0 ;  /* 0x0000000000007b1d */ /* 0x000fe20000010000 */
[C---:B------:R-:W-:Y:S02]  /*4ad0*/  ISETP.LT.OR P5, PT, R5.reuse, R227, P5 ;  /* 0x000000e30500720c */ /* 0x040fe40002fa1670 */
[C---:B------:R-:W-:Y:S02]  /*4ae0*/  ISETP.LT.OR P2, PT, R5.reuse, R225, P2 ;  /* 0x000000e10500720c */ /* 0x040fe40001741670 */
[----:B------:R-:W-:Y:S01]  /*4af0*/  ISETP.LT.OR P0, PT, R5, R224, P0 ;  /* 0x000000e00500720c */ /* 0x000fe20000701670 */
[C---:B------:R-:W-:Y:S01]  /*4b00*/  VIADD R5, R3.reuse, 0x8 ;  /* 0x0000000803057836 */ /* 0x040fe20000000000 */
[C---:B------:R-:W-:Y:S01]  /*4b10*/  ISETP.LT.OR P3, PT, R3.reuse, R227, P3 ;  /* 0x000000e30300720c */ /* 0x040fe20001f61670 */
[----:B-1----:R-:W-:Y:S01]  /*4b20*/  HMMA.16816.F32 R12, R16, R8, R48 ;  /* 0x00000008100c723c */ /* 0x002fe20000001830 */
[----:B------:R-:W-:-:S02]  /*4b30*/  ISETP.LT.OR P1, PT, R3, R225, P1 ;  /* 0x000000e10300720c */ /* 0x000fc40000f21670 */
[----:B------:R-:W-:Y:S02]  /*4b40*/  ISETP.LT.OR P4, PT, R3, R224, P4 ;  /* 0x000000e00300720c */ /* 0x000fe40002781670 */
[----:B------:R-:W-:Y:S01]  /*4b50*/  FSEL R53, R34, -INF , !P3 ;  /* 0xff80000022357808 */ /* 0x000fe20005800000 */
[----:B------:R-:W-:Y:S01]  /*4b60*/  HMMA.16816.F32 R16, R16, R10, R24 ;  /* 0x0000000a1010723c */ /* 0x000fe20000001818 */
[----:B------:R-:W-:Y:S02]  /*4b70*/  FSEL R54, R44, -INF , !P1 ;  /* 0xff8000002c367808 */ /* 0x000fe40004800000 */
[----:B------:R-:W-:Y:S02]  /*4b80*/  FSEL R64, R46, -INF , !P4 ;  /* 0xff8000002e407808 */ /* 0x000fe40006000000 */
[----:B------:R-:W-:Y:S02]  /*4b90*/  FSEL R55, R45, -INF , !P2 ;  /* 0xff8000002d377808 */ /* 0x000fe40005000000 */
[----:B------:R-:W-:-:S02]  /*4ba0*/  ISETP.GE.AND P3, PT, R5, R231, PT ;  /* 0x000000e70500720c */ /* 0x000fc40003f66270 */
[C---:B------:R-:W-:Y:S02]  /*4bb0*/  ISETP.GE.AND P1, PT, R5.reuse, R230, PT ;  /* 0x000000e60500720c */ /* 0x040fe40003f26270 */
[CC--:B------:R-:W-:Y:S02]  /*4bc0*/  ISETP.GE.AND P4, PT, R5.reuse, R229.reuse, PT ;  /* 0x000000e50500720c */ /* 0x0c0fe40003f86270 */
[----:B------:R-:W-:Y:S02]  /*4bd0*/  ISETP.GE.AND P2, PT, R5, R228, PT ;  /* 0x000000e40500720c */ /* 0x000fe40003f46270 */
[----:B------:R-:W-:Y:S02]  /*4be0*/  FSEL R65, R47, -INF , !P0 ;  /* 0xff8000002f417808 */ /* 0x000fe40004000000 */
[----:B------:R-:W-:Y:S02]  /*4bf0*/  ISETP.GE.AND P0, PT, R6, R229, PT ;  /* 0x000000e50600720c */ /* 0x000fe40003f06270 */
[----:B------:R-:W-:-:S02]  /*4c00*/  ISETP.LT.OR P3, PT, R5, R226, P3 ;  /* 0x000000e20500720c */ /* 0x000fc40001f61670 */
[C---:B------:R-:W-:Y:S02]  /*4c10*/  ISETP.LT.OR P1, PT, R5.reuse, R227, P1 ;  /* 0x000000e30500720c */ /* 0x040fe40000f21670 */
[CC--:B------:R-:W-:Y:S02]  /*4c20*/  ISETP.LT.OR P4, PT, R5.reuse, R225.reuse, P4 ;  /* 0x000000e10500720c */ /* 0x0c0fe40002781670 */
[----:B------:R-:W-:Y:S01]  /*4c30*/  ISETP.LT.OR P2, PT, R5, R224, P2 ;  /* 0x000000e00500720c */ /* 0x000fe20001741670 */
[----:B------:R-:W-:Y:S01]  /*4c40*/  VIADD R5, R3, 0x10 ;  /* 0x0000001003057836 */ /* 0x000fe20000000000 */
[----:B------:R-:W-:Y:S02]  /*4c50*/  ISETP.LT.OR P0, PT, R6, R225, P0 ;  /* 0x000000e10600720c */ /* 0x000fe40000701670 */
[----:B------:R-:W-:Y:S02]  /*4c60*/  FSEL R47, R42, -INF , !P2 ;  /* 0xff8000002a2f7808 */ /* 0x000fe40005000000 */
[----:B------:R-:W-:-:S02]  /*4c70*/  FSEL R38, R38, -INF , !P1 ;  /* 0xff80000026267808 */ /* 0x000fc40004800000 */
[----:B------:R-:W-:Y:S02]  /*4c80*/  FSEL R46, R40, -INF , !P4 ;  /* 0xff800000282e7808 */ /* 0x000fe40006000000 */
[----:B------:R-:W-:Y:S02]  /*4c90*/  FSEL R42, R41, -INF , !P0 ;  /* 0xff800000292a7808 */ /* 0x000fe40004000000 */
[----:B------:R-:W-:Y:S02]  /*4ca0*/  FSEL R44, R33, -INF , !P6 ;  /* 0xff800000212c7808 */ /* 0x000fe40007000000 */
[----:B------:R-:W-:Y:S02]  /*4cb0*/  FSEL R45, R35, -INF , !P5 ;  /* 0xff800000232d7808 */ /* 0x000fe40006800000 */
[C---:B------:R-:W-:Y:S01]  /*4cc0*/  ISETP.GE.AND P1, PT, R5.reuse, R231, PT ;  /* 0x000000e70500720c */ /* 0x040fe20003f26270 */
[----:B------:R-:W-:Y:S01]  /*4cd0*/  HMMA.16816.F32 R32, R20, R8, R60 ;  /* 0x000000081420723c */ /* 0x000fe2000000183c */
[----:B------:R-:W-:-:S02]  /*4ce0*/  ISETP.GE.AND P4, PT, R5, R230, PT ;  /* 0x000000e60500720c */ /* 0x000fc40003f86270 */
[C---:B------:R-:W-:Y:S02]  /*4cf0*/  ISETP.GE.AND P2, PT, R5.reuse, R229, PT ;  /* 0x000000e50500720c */ /* 0x040fe40003f46270 */
[C---:B------:R-:W-:Y:S01]  /*4d00*/  ISETP.GE.AND P0, PT, R5.reuse, R228, PT ;  /* 0x000000e40500720c */ /* 0x040fe20003f06270 */
[----:B------:R-:W-:Y:S01]  /*4d10*/  HMMA.16816.F32 R20, R20, R10, R28 ;  /* 0x0000000a1414723c */ /* 0x000fe2000000181c */
[C---:B------:R-:W-:Y:S02]  /*4d20*/  ISETP.LT.OR P1, PT, R5.reuse, R226, P1 ;  /* 0x000000e20500720c */ /* 0x040fe40000f21670 */
[C---:B------:R-:W-:Y:S02]  /*4d30*/  ISETP.LT.OR P4, PT, R5.reuse, R227, P4 ;  /* 0x000000e30500720c */ /* 0x040fe40002781670 */
[C---:B------:R-:W-:Y:S02]  /*4d40*/  ISETP.LT.OR P2, PT, R5.reuse, R225, P2 ;  /* 0x000000e10500720c */ /* 0x040fe40001741670 */
[----:B------:R-:W-:Y:S01]  /*4d50*/  ISETP.LT.OR P0, PT, R5, R224, P0 ;  /* 0x000000e00500720c */ /* 0x000fe20000701670 */
[----:B------:R-:W-:Y:S01]  /*4d60*/  VIADD R5, R3, 0x18 ;  /* 0x0000001803057836 */ /* 0x000fe20000000000 */
[----:B------:R-:W-:-:S02]  /*4d70*/  FSEL R36, R36, -INF , !P3 ;  /* 0xff80000024247808 */ /* 0x000fc40005800000 */
[C---:B------:R-:W-:Y:S02]  /*4d80*/  ISETP.GE.AND P6, PT, R6.reuse, R231, PT ;  /* 0x000000e70600720c */ /* 0x040fe40003fc6270 */
[C---:B------:R-:W-:Y:S02]  /*4d90*/  ISETP.GE.AND P5, PT, R6.reuse, R230, PT ;  /* 0x000000e60600720c */ /* 0x040fe40003fa6270 */
[----:B------:R-:W-:Y:S02]  /*4da0*/  ISETP.GE.AND P3, PT, R6, R228, PT ;  /* 0x000000e40600720c */ /* 0x000fe40003f66270 */
[----:B------:R-:W-:Y:S02]  /*4db0*/  FSEL R106, R14, -INF , !P0 ;  /* 0xff8000000e6a7808 */ /* 0x000fe40004000000 */
[----:B------:R-:W-:Y:S02]  /*4dc0*/  ISETP.GE.AND P0, PT, R5, R229, PT ;  /* 0x000000e50500720c */ /* 0x000fe40003f06270 */
[----:B------:R-:W-:-:S02]  /*4dd0*/  ISETP.LT.OR P6, PT, R6, R226, P6 ;  /* 0x000000e20600720c */ /* 0x000fc400037c1670 */
[C---:B------:R-:W-:Y:S02]  /*4de0*/  ISETP.LT.OR P5, PT, R6.reuse, R227, P5 ;  /* 0x000000e30600720c */ /* 0x040fe40002fa1670 */
[----:B------:R-:W-:Y:S01]  /*4df0*/  ISETP.LT.OR P3, PT, R6, R224, P3 ;  /* 0x000000e00600720c */ /* 0x000fe20001f61670 */
[----:B------:R-:W-:Y:S01]  /*4e00*/  VIADD R6, R3, 0x11 ;  /* 0x0000001103067836 */ /* 0x000fe20000000000 */
[----:B------:R-:W-:Y:S01]  /*4e10*/  ISETP.LT.OR P0, PT, R5, R225, P0 ;  /* 0x000000e10500720c */ /* 0x000fe20000701670 */
[----:B------:R-:W-:Y:S01]  /*4e20*/  VIADD R3, R3, 0x19 ;  /* 0x0000001903037836 */ /* 0x000fe20000000000 */
[----:B------:R-:W-:Y:S02]  /*4e30*/  FSEL R43, R43, -INF , !P3 ;  /* 0xff8000002b2b7808 */ /* 0x000fe40005800000 */
[----:B------:R-:W-:Y:S02]  /*4e40*/  FSEL R89, R16, -INF , !P0 ;  /* 0xff80000010597808 */ /* 0x000fe40004000000 */
[----:B------:R-:W-:-:S02]  /*4e50*/  ISETP.GE.AND P0, PT, R3, R228, PT ;  /* 0x000000e40300720c */ /* 0x000fc40003f06270 */
[----:B------:R-:W-:Y:S02]  /*4e60*/  FSEL R37, R37, -INF , !P6 ;  /* 0xff80000025257808 */ /* 0x000fe40007000000 */
[----:B------:R-:W-:Y:S02]  /*4e70*/  ISETP.LT.OR P0, PT, R3, R224, P0 ;  /* 0x000000e00300720c */ /* 0x000fe40000701670 */
[----:B------:R-:W-:Y:S02]  /*4e80*/  FSEL R39, R39, -INF , !P5 ;  /* 0xff80000027277808 */ /* 0x000fe40006800000 */
[----:B------:R-:W-:Y:S02]  /*4e90*/  FSEL R32, R32, -INF , !P1 ;  /* 0xff80000020207808 */ /* 0x000fe40004800000 */
[C---:B------:R-:W-:Y:S02]  /*4ea0*/  ISETP.GE.AND P5, PT, R6.reuse, R231, PT ;  /* 0x000000e70600720c */ /* 0x040fe40003fa6270 */
[----:B------:R-:W-:-:S02]  /*4eb0*/  ISETP.GE.AND P6, PT, R6, R230, PT ;  /* 0x000000e60600720c */ /* 0x000fc40003fc6270 */
[C---:B------:R-:W-:Y:S02]  /*4ec0*/  ISETP.GE.AND P3, PT, R6.reuse, R229, PT ;  /* 0x000000e50600720c */ /* 0x040fe40003f66270 */
[C---:B------:R-:W-:Y:S02]  /*4ed0*/  ISETP.GE.AND P1, PT, R6.reuse, R228, PT ;  /* 0x000000e40600720c */ /* 0x040fe40003f26270 */
[----:B------:R-:W-:Y:S02]  /*4ee0*/  FSEL R107, R19, -INF , !P0 ;  /* 0xff800000136b7808 */ /* 0x000fe40004000000 */
[----:B------:R-:W-:Y:S02]  /*4ef0*/  PLOP3.LUT P0, PT, PT, PT, UP0, 0x80, 0x0 ;  /* 0x000000000000781c */ /* 0x000fe40003f0f008 */
[C---:B------:R-:W-:Y:S02]  /*4f00*/  ISETP.LT.OR P5, PT, R6.reuse, R226, P5 ;  /* 0x000000e20600720c */ /* 0x040fe40002fa1670 */
[----:B------:R-:W-:-:S02]  /*4f10*/  ISETP.LT.OR P6, PT, R6, R227, P6 ;  /* 0x000000e30600720c */ /* 0x000fc400037c1670 */
[C---:B------:R-:W-:Y:S02]  /*4f20*/  ISETP.LT.OR P3, PT, R6.reuse, R225, P3 ;  /* 0x000000e10600720c */ /* 0x040fe40001f61670 */
[----:B------:R-:W-:Y:S02]  /*4f30*/  ISETP.LT.OR P1, PT, R6, R224, P1 ;  /* 0x000000e00600720c */ /* 0x000fe40000f21670 */
[----:B------:R-:W-:Y:S02]  /*4f40*/  FSEL R34, R34, -INF , !P4 ;  /* 0xff80000022227808 */ /* 0x000fe40006000000 */
[----:B------:R-:W-:Y:S02]  /*4f50*/  FSEL R90, R12, -INF , !P2 ;  /* 0xff8000000c5a7808 */ /* 0x000fe40005000000 */
[----:B------:R-:W-:Y:S02]  /*4f60*/  FSEL R33, R33, -INF , !P5 ;  /* 0xff80000021217808 */ /* 0x000fe40006800000 */
[----:B------:R-:W-:-:S02]  /*4f70*/  FSEL R35, R35, -INF , !P6 ;  /* 0xff80000023237808 */ /* 0x000fc40007000000 */
[----:B------:R-:W-:Y:S02]  /*4f80*/  FSEL R88, R13, -INF , !P3 ;  /* 0xff8000000d587808 */ /* 0x000fe40005800000 */
[----:B------:R-:W-:Y:S02]  /*4f90*/  FSEL R104, R15, -INF , !P1 ;  /* 0xff8000000f687808 */ /* 0x000fe40004800000 */
[CC--:B------:R-:W-:Y:S02]  /*4fa0*/  ISETP.GE.AND P4, PT, R5.reuse, R231.reuse, PT ;  /* 0x000000e70500720c */ /* 0x0c0fe40003f86270 */
[C---:B------:R-:W-:Y:S02]  /*4fb0*/  ISETP.GE.AND P2, PT, R5.reuse, R230, PT ;  /* 0x000000e60500720c */ /* 0x040fe40003f46270 */
[----:B------:R-:W-:Y:S02]  /*4fc0*/  ISETP.GE.AND P5, PT, R5, R228, PT ;  /* 0x000000e40500720c */ /* 0x000fe40003fa6270 */
[----:B------:R-:W-:-:S02]  /*4fd0*/  ISETP.GE.AND P3, PT, R3, R231, PT ;  /* 0x000000e70300720c */ /* 0x000fc40003f66270 */
[C---:B------:R-:W-:Y:S02]  /*4fe0*/  ISETP.GE.AND P1, PT, R3.reuse, R230, PT ;  /* 0x000000e60300720c */ /* 0x040fe40003f26270 */
[----:B------:R-:W-:Y:S02]  /*4ff0*/  ISETP.GE.AND P6, PT, R3, R229, PT ;  /* 0x000000e50300720c */ /* 0x000fe40003fc6270 */
[C---:B------:R-:W-:Y:S02]  /*5000*/  ISETP.LT.OR P4, PT, R5.reuse, R226, P4 ;  /* 0x000000e20500720c */ /* 0x040fe40002781670 */
[C---:B------:R-:W-:Y:S02]  /*5010*/  ISETP.LT.OR P2, PT, R5.reuse, R227, P2 ;  /* 0x000000e30500720c */ /* 0x040fe40001741670 */
[----:B------:R-:W-:Y:S02]  /*5020*/  ISETP.LT.OR P5, PT, R5, R224, P5 ;  /* 0x000000e00500720c */ /* 0x000fe40002fa1670 */
        /* <DEDUP_REMOVED lines=55> */
.L_x_1793:
[----:B------:R-:W-:Y:S05]  /*53a0*/  BSYNC B0 ;  /* 0x0000000000007941 */ /* 0x000fea0003800000 */
.L_x_1792:
[----:B------:R-:W0:Y:S02]  /*53b0*/  LDGDEPBAR ;  /* 0x00000000000079af */ /* 0x000e240000000000 */
.L_x_1791:
[----:B------:R-:W-:Y:S01]  /*53c0*/  FMNMX.FTZ R3, R52, R44, !PT ;  /* 0x0000002c34037209 */ /* 0x000fe20007810000 */
[----:B--2---:R-:W-:Y:S01]  /*53d0*/  IMAD.U32 R8, RZ, RZ, UR27 ;  /* 0x0000001bff087e24 */ /* 0x004fe2000f8e00ff */
[----:B-1----:R-:W-:Y:S01]  /*53e0*/  FMNMX.FTZ R6, R64, R65, !PT ;  /* 0x0000004140067209 */ /* 0x002fe20007810000 */
[----:B------:R-:W-:Y:S01]  /*53f0*/  IMAD.WIDE.U32 R240, R95, -0x2daee0ad, RZ ;  /* 0xd2511f535ff07825 */ /* 0x000fe200078e00ff */
[----:B------:R-:W-:Y:S01]  /*5400*/  FMNMX.FTZ R3, R36, R3, !PT ;  /* 0x0000000324037209 */ /* 0x000fe20007810000 */
[----:B------:R-:W-:Y:S01]  /*5410*/  UIADD3 UR37, UR26, -0x61c88647, URZ ;  /* 0x9e3779b91a257890 */ /* 0x000fe2000fffe03f */
[----:B------:R-:W-:Y:S01]  /*5420*/  LOP3.LUT R250, R94, UR26, RZ, 0x3c, !PT ;  /* 0x0000001a5efa7c12 */ /* 0x000fe2000f8e3cff */
[C---:B------:R-:W-:Y:S01]  /*5430*/  VIADD R248, R252.reuse, 0x4 ;  /* 0x00000004fcf87836 */ /* 0x040fe20000000000 */
[----:B------:R-:W-:Y:S01]  /*5440*/  FMNMX.FTZ R3, R37, R3, !PT ;  /* 0x0000000325037209 */ /* 0x000fe20007810000 */
[----:B------:R-:W-:Y:S01]  /*5450*/  IMAD.WIDE.U32 R12, R252, -0x326172a9, RZ ;  /* 0xcd9e8d57fc0c7825 */ /* 0x000fe200078e00ff */
[----:B------:R-:W-:Y:S01]  /*5460*/  LOP3.LUT R8, R241, UR5, R8, 0x96, !PT ;  /* 0x00000005f1087c12 */ /* 0x000fe2000f8e9608 */
[----:B------:R-:W-:Y:S01]  /*5470*/  UIADD3 UR36, UR27, -0x4498517b, URZ ;  /* 0xbb67ae851b247890 */ /* 0x000fe2000fffe03f */
[----:B------:R-:W-:Y:S01]  /*5480*/  FMNMX.FTZ R3, R32, R3, !PT ;  /* 0x0000000320037209 */ /* 0x000fe20007810000 */
[----:B------:R-:W-:Y:S01]  /*5490*/  ULDC UR32, c[0x0][0x2ec] ;  /* 0x0000bb0000207ab9 */ /* 0x000fe20000000800 */
[----:B------:R-:W-:Y:S01]  /*54a0*/  LOP3.LUT R10, R13, R250, RZ, 0x3c, !PT ;  /* 0x000000fa0d0a7212 */ /* 0x000fe200078e3cff */
[----:B------:R-:W-:Y:S01]  /*54b0*/  IMAD.WIDE.U32 R18, R8, -0x326172a9, RZ ;  /* 0xcd9e8d5708127825 */ /* 0x000fe200078e00ff */
[----:B------:R-:W-:Y:S01]  /*54c0*/  FMNMX.FTZ R3, R33, R3, !PT ;  /* 0x0000000321037209 */ /* 0x000fe20007810000 */
[----:B------:R-:W-:Y:S01]  /*54d0*/  UIADD3 UR34, UR27, 0x76cf5d0a, URZ ;  /* 0x76cf5d0a1b227890 */ /* 0x000fe2000fffe03f */
[----:B------:R-:W-:Y:S01]  /*54e0*/  LEA R209, R0, UR4, 0x1 ;  /* 0x0000000400d17c11 */ /* 0x000fe2000f8e08ff */
[----:B------:R-:W-:Y:S01]  /*54f0*/  IMAD.WIDE.U32 R10, R10, -0x2daee0ad, RZ ;  /* 0xd2511f530a0a7825 */ /* 0x000fe200078e00ff */
[----:B------:R-:W-:Y:S01]  /*5500*/  FMNMX.FTZ R3, R26, R3, !PT ;  /* 0x000000031a037209 */ /* 0x000fe20007810000 */
[----:B------:R-:W-:Y:S01]  /*5510*/  UIADD3 UR35, UR26, 0x3c6ef372, URZ ;  /* 0x3c6ef3721a237890 */ /* 0x000fe2000fffe03f */
[----:B------:R-:W-:Y:S01]  /*5520*/  LOP3.LUT R13, R19, UR37, R12, 0x96, !PT ;  /* 0x00000025130d7c12 */ /* 0x000fe2000f8e960c */
[----:B------:R-:W-:Y:S01]  /*5530*/  UIADD3 UR33, UR26, -0x255992d5, URZ ;  /* 0xdaa66d2b1a217890 */ /* 0x000fe2000fffe03f */
[----:B------:R-:W-:Y:S01]  /*5540*/  FMNMX.FTZ R3, R27, R3, !PT ;  /* 0x000000031b037209 */ /* 0x000fe20007810000 */
[----:B------:R-:W-:Y:S01]  /*5550*/  UIADD3 UR31, UR27, 0x32370b8f, URZ ;  /* 0x32370b8f1b1f7890 */ /* 0x000fe2000fffe03f */
[----:B------:R-:W-:Y:S01]  /*5560*/  IMAD R211, R4, 0x2, R209 ;  /* 0x0000000204d37824 */ /* 0x000fe200078e02d1 */
[----:B------:R-:W-:Y:S01]  /*5570*/  UIADD3 UR24, UR27, -0x126145ec, URZ ;  /* 0xed9eba141b187890 */ /* 0x000fe2000fffe03f */
[----:B------:R-:W-:Y:S01]  /*5580*/  IMAD.WIDE.U32 R20, R13, -0x2daee0ad, RZ ;  /* 0xd2511f530d147825 */ /* 0x000fe200078e00ff */
[----:B------:R-:W1:Y:S01]  /*5590*/  SHFL.BFLY PT, R5, R3, 0x2, 0x1f ;  /* 0x0c401f0003057f89 */ /* 0x000e6200000e0000 */
[----:B------:R-:W-:-:S02]  /*55a0*/  UIADD3 UR30, UR26, 0x78dde6e4, URZ ;  /* 0x78dde6e41a1e7890 */ /* 0x000fc4000fffe03f */
[----:B------:R-:W-:Y:S01]  /*55b0*/  UIADD3 UR10, UR27, -0x56f99767, URZ ;  /* 0xa90668991b0a7890 */ /* 0x000fe2000fffe03f */
[C---:B------:R-:W-:Y:S01]  /*55c0*/  IMAD R214, R2.reuse, 0x2, R209 ;  /* 0x0000000202d67824 */ /* 0x040fe200078e02d1 */
[----:B------:R-:W-:Y:S01]  /*55d0*/  UIADD3 UR11, UR26, 0x1715609d, URZ ;  /* 0x1715609d1a0b7890 */ /* 0x000fe2000fffe03f */
[----:B------:R-:W-:Y:S01]  /*55e0*/  IMAD R213, R2, 0x2, R211 ;  /* 0x0000000202d57824 */ /* 0x000fe200078e02d3 */
[----:B------:R-:W-:Y:S04]  /*55f0*/  LDSM.16.MT88.4 R172, [R211+0xa000] ;  /* 0x00a00000d3ac783b */ /* 0x000fe80000004200 */
[----:B------:R-:W-:Y:S04]  /*5600*/  LDSM.16.MT88.4 R56, [R214+0xa000] ;  /* 0x00a00000d638783b */ /* 0x000fe80000004200 */
[----:B------:R-:W-:Y:S04]  /*5610*/  LDSM.16.MT88.4 R72, [R213+0xa000] ;  /* 0x00a00000d548783b */ /* 0x000fe80000004200 */
[----:B------:R-:W-:Y:S04]  /*5620*/  LDSM.16.MT88.4 R184, [R209+0xb000] ;  /* 0x00b00000d1b8783b */ /* 0x000fe80000004200 */
[----:B------:R-:W-:Y:S01]  /*5630*/  LDSM.16.MT88.4 R176, [R211+0xb000] ;  /* 0x00b00000d3b0783b */ /* 0x000fe20000004200 */
[----:B-1----:R-:W-:-:S02]  /*5640*/  FMNMX.FTZ R136, R3, R5, !PT ;  /* 0x0000000503887209 */ /* 0x002fc40007810000 */
[----:B------:R-:W-:Y:S01]  /*5650*/  FMNMX.FTZ R5, R53, R45, !PT ;  /* 0x0000002d35057209 */ /* 0x000fe20007810000 */
[----:B------:R-:W-:Y:S01]  /*5660*/  LDSM.16.MT88.4 R180, [R214+0xb000] ;  /* 0x00b00000d6b4783b */ /* 0x000fe20000004200 */
[----:B------:R-:W-:Y:S02]  /*5670*/  FMNMX.FTZ R3, R54, R55, !PT ;  /* 0x0000003736037209 */ /* 0x000fe40007810000 */
[----:B------:R-:W-:Y:S01]  /*5680*/  FMNMX.FTZ R7, R38, R5, !PT ;  /* 0x0000000526077209 */ /* 0x000fe20007810000 */
[----:B------:R-:W1:Y:S01]  /*5690*/  SHFL.BFLY PT, R9, R136, 0x1, 0x1f ;  /* 0x0c201f0088097f89 */ /* 0x000e6200000e0000 */
[----:B------:R-:W-:Y:S02]  /*56a0*/  FMNMX.FTZ R5, R46, R3, !PT ;  /* 0x000000032e057209 */ /* 0x000fe40007810000 */
[----:B------:R-:W-:Y:S01]  /*56b0*/  FMNMX.FTZ R3, R47, R6, !PT ;  /* 0x000000062f037209 */ /* 0x000fe20007810000 */
[----:B------:R-:W-:Y:S01]  /*56c0*/  LDSM.16.MT88.4 R188, [R213+0xb000] ;  /* 0x00b00000d5bc783b */ /* 0x000fe20000004200 */
[----:B------:R-:W-:-:S02]  /*56d0*/  FMNMX.FTZ R6, R39, R7, !PT ;  /* 0x0000000727067209 */ /* 0x000fc40007810000 */
        /* <DEDUP_REMOVED lines=8> */
[----:B------:R-:W-:Y:S01]  /*5760*/  FMNMX.FTZ R8, R35, R6, !PT ;  /* 0x0000000623087209 */ /* 0x000fe20007810000 */
[----:B------:R-:W-:Y:S01]  /*5770*/  IMAD.WIDE.U32 R6, R248, -0x326172a9, RZ ;  /* 0xcd9e8d57f8067825 */ /* 0x000fe200078e00ff */
        /* <DEDUP_REMOVED lines=10> */
[----:B------:R-:W-:Y:S01]  /*5820*/  STL [R1+0x4c], R250 ;  /* 0x00004cfa01007387 */ /* 0x000fe20000100800 */
[----:B------:R-:W-:-:S02]  /*5830*/  FMNMX.FTZ R137, R107, R137, !PT ;  /* 0x000000896b897209 */ /* 0x000fc40007810000 */
[----:B------:R-:W-:Y:S01]  /*5840*/  LOP3.LUT R8, R7, R250, RZ, 0x3c, !PT ;  /* 0x000000fa07087212 */ /* 0x000fe200078e3cff */
[----:B------:R-:W2:Y:S01]  /*5850*/  SHFL.BFLY PT, R14, R3, 0x2, 0x1f ;  /* 0x0c401f00030e7f89 */ /* 0x000ea200000e0000 */
[----:B-1----:R-:W-:Y:S02]  /*5860*/  FMNMX.FTZ R136, R136, R9, !PT ;  /* 0x0000000988887209 */ /* 0x002fe40007810000 */
[----:B------:R-:W-:Y:S01]  /*5870*/  LOP3.LUT R12, R19, UR37, R6, 0x96, !PT ;  /* 0x00000025130c7c12 */ /* 0x000fe2000f8e9606 */
[----:B------:R-:W1:Y:S01]  /*5880*/  SHFL.BFLY PT, R15, R134, 0x2, 0x1f ;  /* 0x0c401f00860f7f89 */ /* 0x000e6200000e0000 */
[----:B------:R-:W-:Y:S01]  /*5890*/  IMAD.WIDE.U32 R8, R8, -0x2daee0ad, RZ ;  /* 0xd2511f5308087825 */ /* 0x000fe200078e00ff */
[----:B------:R-:W-:-:S03]  /*58a0*/  LOP3.LUT R7, R11, UR36, R240, 0x96, !PT ;  /* 0x000000240b077c12 */ /* 0x000fc6000f8e96f0 */
[C---:B------:R-:W-:Y:S01]  /*58b0*/  FMUL.FTZ R5, R136.reuse, UR32 ;  /* 0x0000002088057c20 */ /* 0x040fe20008410000 */
[----:B------:R-:W3:Y:S01]  /*58c0*/  SHFL.BFLY PT, R16, R137, 0x2, 0x1f ;  /* 0x0c401f0089107f89 */ /* 0x000ee200000e0000 */
[----:B------:R-:W-:Y:S01]  /*58d0*/  FSETP.NEU.FTZ.AND P1, PT, R136, -INF , PT ;  /* 0xff8000008800780b */ /* 0x000fe20003f3d000 */
[----:B------:R-:W-:Y:S01]  /*58e0*/  IMAD.WIDE.U32 R24, R12, -0x2daee0ad, RZ ;  /* 0xd2511f530c187825 */ /* 0x000fe200078e00ff */
[----:B------:R-:W-:Y:S02]  /*58f0*/  LOP3.LUT R6, R9, UR36, R240, 0x96, !PT ;  /* 0x0000002409067c12 */ /* 0x000fe4000f8e96f0 */
[----:B------:R-:W-:Y:S01]  /*5900*/  FSEL R5, R5, RZ, P1 ;  /* 0x000000ff05057208 */ /* 0x000fe20000800000 */
[----:B------:R-:W-:Y:S01]  /*5910*/  IMAD.WIDE.U32 R242, R7, -0x326172a9, RZ ;  /* 0xcd9e8d5707f27825 */ /* 0x000fe200078e00ff */
[----:B------:R-:W-:Y:S02]  /*5920*/  LOP3.LUT R11, R21, UR34, R10, 0x96, !PT ;  /* 0x00000022150b7c12 */ /* 0x000fe4000f8e960a */
[----:B------:R-:W-:Y:S01]  /*5930*/  LOP3.LUT R10, R25, UR34, R8, 0x96, !PT ;  /* 0x00000022190a7c12 */ /* 0x000fe2000f8e9608 */
[----:B------:R-:W-:Y:S01]  /*5940*/  IMAD.WIDE.U32 R6, R6, -0x326172a9, RZ ;  /* 0xcd9e8d5706067825 */ /* 0x000fe200078e00ff */
[----:B------:R-:W-:-:S03]  /*5950*/  LOP3.LUT R9, R243, UR35, R18, 0x96, !PT ;  /* 0x00000023f3097c12 */ /* 0x000fc6000f8e9612 */
[--C-:B------:R-:W-:Y:S01]  /*5960*/  FFMA.FTZ R8, R52, UR32, -R5.reuse ;  /* 0x0000002034087c23 */ /* 0x100fe20008010805 */
[----:B------:R-:W-:Y:S01]  /*5970*/  LOP3.LUT R13, R7, UR35, R18, 0x96, !PT ;  /* 0x00000023070d7c12 */ /* 0x000fe2000f8e9612 */
[----:B------:R-:W-:Y:S01]  /*5980*/  FFMA.FTZ R7, R44, UR32, -R5 ;  /* 0x000000202c077c23 */ /* 0x000fe20008010805 */
[----:B--2---:R-:W-:Y:S01]  /*5990*/  FMNMX.FTZ R3, R3, R14, !PT ;  /* 0x0000000e03037209 */ /* 0x004fe20007810000 */
[----:B------:R-:W-:Y:S01]  /*59a0*/  IMAD.WIDE.U32 R18, R10, -0x326172a9, RZ ;  /* 0xcd9e8d570a127825 */ /* 0x000fe200078e00ff */
[----:B------:R2:W-:Y:S01]  /*59b0*/  MUFU.EX2 R247, R8 ;  /* 0x0000000800f77308 */ /* 0x0005e20000000800 */
[----:B-1----:R-:W-:Y:S02]  /*59c0*/  FMNMX.FTZ R134, R134, R15, !PT ;  /* 0x0000000f86867209 */ /* 0x002fe40007810000 */
[----:B------:R-:W1:Y:S01]  /*59d0*/  SHFL.BFLY PT, R135, R3, 0x1, 0x1f ;  /* 0x0c201f0003877f89 */ /* 0x000e6200000e0000 */
[----:B------:R-:W-:Y:S01]  /*59e0*/  IMAD.WIDE.U32 R14, R11, -0x326172a9, RZ ;  /* 0xcd9e8d570b0e7825 */ /* 0x000fe200078e00ff */
[----:B---3--:R-:W-:-:S03]  /*59f0*/  FMNMX.FTZ R137, R137, R16, !PT ;  /* 0x0000001089897209 */ /* 0x008fc60007810000 */
[----:B------:R-:W-:Y:S01]  /*5a00*/  FFMA.FTZ R11, R37, UR32, -R5 ;  /* 0x00000020250b7c23 */ /* 0x000fe20008010805 */
[----:B------:R-:W3:Y:S01]  /*5a10*/  SHFL.BFLY PT, R16, R134, 0x1, 0x1f ;  /* 0x0c201f0086107f89 */ /* 0x000ee200000e0000 */
[----:B------:R4:W-:Y:S01]  /*5a20*/  MUFU.EX2 R244, R7 ;  /* 0x0000000700f47308 */ /* 0x0009e20000000800 */
[----:B------:R-:W-:Y:S01]  /*5a30*/  IMAD.WIDE.U32 R22, R9, -0x2daee0ad, RZ ;  /* 0xd2511f5309167825 */ /* 0x000fe200078e00ff */
[----:B------:R-:W-:Y:S01]  /*5a40*/  LOP3.LUT R10, R19, UR33, R6, 0x96, !PT ;  /* 0x00000021130a7c12 */ /* 0x000fe2000f8e9606 */
[----:B------:R-:W5:Y:S03]  /*5a50*/  SHFL.BFLY PT, R17, R137, 0x1, 0x1f ;  /* 0x0c201f0089117f89 */ /* 0x000f6600000e0000 */
[----:B------:R-:W-:Y:S02]  /*5a60*/  LOP3.LUT R12, R23, UR31, R20, 0x96, !PT ;  /* 0x0000001f170c7c12 */ /* 0x000fe4000f8e9614 */
[----:B------:R3:W-:Y:S01]  /*5a70*/  MUFU.EX2 R246, R11 ;  /* 0x0000000b00f67308 */ /* 0x0007e20000000800 */
[----:B--2---:R-:W-:-:S02]  /*5a80*/  LOP3.LUT R8, R15, UR33, R242, 0x96, !PT ;  /* 0x000000210f087c12 */ /* 0x004fc4000f8e96f2 */
[----:B------:R-:W-:-:S04]  /*5a90*/  IMAD.WIDE.U32 R20, R12, -0x326172a9, RZ ;  /* 0xcd9e8d570c147825 */ /* 0x000fc800078e00ff */
[----:B------:R-:W-:-:S04]  /*5aa0*/  IMAD.WIDE.U32 R8, R8, -0x2daee0ad, RZ ;  /* 0xd2511f5308087825 */ /* 0x000fc800078e00ff */
[--C-:B----4-:R-:W-:Y:S01]  /*5ab0*/  FFMA.FTZ R7, R36, UR32, -R5.reuse ;  /* 0x0000002024077c23 */ /* 0x110fe20008010805 */
[----:B-1----:R-:W-:Y:S01]  /*5ac0*/  FMNMX.FTZ R135, R3, R135, !PT ;  /* 0x0000008703877209 */ /* 0x002fe20007810000 */
[----:B------:R-:W-:Y:S02]  /*5ad0*/  FFMA.FTZ R3, R33, UR32, -R5 ;  /* 0x0000002021037c23 */ /* 0x000fe40008010805 */
[----:B------:R1:W2:Y:S01]  /*5ae0*/  MUFU.EX2 R245, R7 ;  /* 0x0000000700f57308 */ /* 0x0002a20000000800 */
[----:B---3--:R-:W-:Y:S02]  /*5af0*/  FMNMX.FTZ R134, R134, R16, !PT ;  /* 0x0000001086867209 */ /* 0x008fe40007810000 */
[----:B------:R-:W-:Y:S02]  /*5b00*/  LOP3.LUT R11, R21, UR30, R14, 0x96, !PT ;  /* 0x0000001e150b7c12 */ /* 0x000fe4000f8e960e */
[----:B-----5:R-:W-:-:S03]  /*5b10*/  FMNMX.FTZ R137, R137, R17, !PT ;  /* 0x0000001189897209 */ /* 0x020fc60007810000 */
[----:B------:R3:W-:Y:S01]  /*5b20*/  MUFU.EX2 R238, R3 ;  /* 0x0000000300ee7308 */ /* 0x0007e20000000800 */
[----:B------:R-:W-:Y:S01]  /*5b30*/  IMAD.WIDE.U32 R16, R11, -0x2daee0ad, RZ ;  /* 0xd2511f530b107825 */ /* 0x000fe200078e00ff */
[----:B------:R-:W-:-:S04]  /*5b40*/  FSETP.NEU.FTZ.AND P1, PT, R135, -INF , PT ;  /* 0xff8000008700780b */ /* 0x000fc80003f3d000 */
[----:B------:R-:W-:Y:S01]  /*5b50*/  LOP3.LUT R8, R17, UR10, R8, 0x96, !PT ;  /* 0x0000000a11087c12 */ /* 0x000fe2000f8e9608 */
[----:B-1----:R-:W-:-:S04]  /*5b60*/  IMAD.WIDE.U32 R6, R13, -0x2daee0ad, RZ ;  /* 0xd2511f530d067825 */ /* 0x002fc800078e00ff */
[----:B------:R-:W-:Y:S01]  /*5b70*/  IMAD.WIDE.U32 R12, R10, -0x2daee0ad, RZ ;  /* 0xd2511f530a0c7825 */ /* 0x000fe200078e00ff */
[----:B------:R-:W-:Y:S02]  /*5b80*/  LOP3.LUT R7, R7, UR31, R24, 0x96, !PT ;  /* 0x0000001f07077c12 */ /* 0x000fe4000f8e9618 */
[----:B------:R-:W-:Y:S01]  /*5b90*/  LOP3.LUT R10, R9, UR24, R22, 0x96, !PT ;  /* 0x00000018090a7c12 */ /* 0x000fe2000f8e9616 */
[----:B------:R-:W-:Y:S01]  /*5ba0*/  FFMA.FTZ R9, R32, UR32, -R5 ;  /* 0x0000002020097c23 */ /* 0x000fe20008010805 */
[----:B---3--:R-:W-:Y:S01]  /*5bb0*/  FMUL.FTZ R3, R135, UR32 ;  /* 0x0000002087037c20 */ /* 0x008fe20008410000 */
[----:B------:R-:W-:Y:S01]  /*5bc0*/  IMAD.WIDE.U32 R40, R7, -0x326172a9, RZ ;  /* 0xcd9e8d5707287825 */ /* 0x000fe200078e00ff */
[----:B------:R-:W-:Y:S01]  /*5bd0*/  LOP3.LUT R23, R13, UR24, R6, 0x96, !PT ;  /* 0x000000180d177c12 */ /* 0x000fe2000f8e9606 */
[----:B------:R1:W-:Y:S02]  /*5be0*/  MUFU.EX2 R239, R9 ;  /* 0x0000000900ef7308 */ /* 0x0003e40000000800 */
[----:B------:R-:W-:-:S04]  /*5bf0*/  IMAD.WIDE.U32 R6, R10, -0x326172a9, RZ ;  /* 0xcd9e8d570a067825 */ /* 0x000fc800078e00ff */
[----:B------:R-:W-:Y:S01]  /*5c00*/  FFMA.FTZ R10, R26, UR32, -R5 ;  /* 0x000000201a0a7c23 */ /* 0x000fe20008010805 */
[----:B------:R-:W-:Y:S01]  /*5c10*/  FSEL R3, R3, RZ, P1 ;  /* 0x000000ff03037208 */ /* 0x000fe20000800000 */
[----:B------:R-:W-:Y:S01]  /*5c20*/  IMAD.WIDE.U32 R24, R23, -0x326172a9, RZ ;  /* 0xcd9e8d5717187825 */ /* 0x000fe200078e00ff */
[----:B------:R-:W-:Y:S01]  /*5c30*/  FSETP.NEU.FTZ.AND P1, PT, R134, -INF , PT ;  /* 0xff8000008600780b */ /* 0x000fe20003f3d000 */
[----:B------:R3:W-:Y:S02]  /*5c40*/  MUFU.EX2 R237, R10 ;  /* 0x0000000a00ed7308 */ /* 0x0007e40000000800 */
[--C-:B------:R-:W-:Y:S01]  /*5c50*/  FFMA.FTZ R11, R38, UR32, -R3.reuse ;  /* 0x00000020260b7c23 */ /* 0x100fe20008010803 */
[--C-:B------:R-:W-:Y:S01]  /*5c60*/  FFMA.FTZ R14, R45, UR32, -R3.reuse ;  /* 0x000000202d0e7c23 */ /* 0x100fe20008010803 */
[--C-:B------:R-:W-:Y:S01]  /*5c70*/  FFMA.FTZ R15, R34, UR32, -R3.reuse ;  /* 0x00000020220f7c23 */ /* 0x100fe20008010803 */
[--C-:B------:R-:W-:Y:S01]  /*5c80*/  FFMA.FTZ R26, R35, UR32, -R3.reuse ;  /* 0x00000020231a7c23 */ /* 0x100fe20008010803 */
[----:B------:R-:W-:-:S02]  /*5c90*/  FFMA.FTZ R17, R29, UR32, -R3 ;  /* 0x000000201d117c23 */ /* 0x000fc40008010803 */
[----:B------:R-:W-:Y:S01]  /*5ca0*/  MUFU.EX2 R234, R11 ;  /* 0x0000000b00ea7308 */ /* 0x000fe20000000800 */
[----:B-1----:R-:W-:-:S05]  /*5cb0*/  LOP3.LUT R9, R41, UR30, R18, 0x96, !PT ;  /* 0x0000001e29097c12 */ /* 0x002fca000f8e9612 */
[----:B------:R-:W-:Y:S02]  /*5cc0*/  IMAD.WIDE.U32 R32, R9, -0x2daee0ad, RZ ;  /* 0xd2511f5309207825 */ /* 0x000fe400078e00ff */
[----:B------:R-:W-:Y:S01]  /*5cd0*/  MUFU.EX2 R205, R14 ;  /* 0x0000000e00cd7308 */ /* 0x000fe20000000800 */
[----:B---3--:R-:W-:Y:S01]  /*5ce0*/  LOP3.LUT R10, R7, UR11, R20, 0x96, !PT ;  /* 0x0000000b070a7c12 */ /* 0x008fe2000f8e9614 */
[----:B------:R-:W-:Y:S01]  /*5cf0*/  IMAD.WIDE.U32 R8, R8, -0x326172a9, RZ ;  /* 0xcd9e8d5708087825 */ /* 0x000fe200078e00ff */
[----:B------:R-:W-:-:S03]  /*5d00*/  LOP3.LUT R21, R33, UR10, R12, 0x96, !PT ;  /* 0x0000000a21157c12 */ /* 0x000fc6000f8e960c */
[----:B------:R-:W-:Y:S01]  /*5d10*/  FFMA.FTZ R7, R27, UR32, -R5 ;  /* 0x000000201b077c23 */ /* 0x000fe20008010805 */
[--C-:B------:R-:W-:Y:S01]  /*5d20*/  FFMA.FTZ R12, R39, UR32, -R3.reuse ;  /* 0x00000020270c7c23 */ /* 0x100fe20008010803 */
[--C-:B------:R-:W-:Y:S01]  /*5d30*/  FFMA.FTZ R5, R53, UR32, -R3.reuse ;  /* 0x0000002035057c23 */ /* 0x100fe20008010803 */
[----:B------:R-:W-:Y:S01]  /*5d40*/  FFMA.FTZ R20, R28, UR32, -R3 ;  /* 0x000000201c147c23 */ /* 0x000fe20008010803 */
[----:B------:R1:W-:Y:S01]  /*5d50*/  MUFU.EX2 R236, R7 ;  /* 0x0000000700ec7308 */ /* 0x0003e20000000800 */
[----:B------:R-:W-:Y:S01]  /*5d60*/  LOP3.LUT R3, R9, UR21, R6, 0x96, !PT ;  /* 0x0000001509037c12 */ /* 0x000fe2000f8e9606 */
[----:B------:R-:W3:Y:S01]  /*5d70*/  LDSM.16.MT88.4 R28, [R209+0xa000] ;  /* 0x00a00000d11c783b */ /* 0x000ee20000004200 */
[----:B------:R-:W-:Y:S02]  /*5d80*/  LOP3.LUT R13, R8, 0xff, RZ, 0xc0, !PT ;  /* 0x000000ff080d7812 */ /* 0x000fe400078ec0ff */
[----:B------:R-:W-:Y:S02]  /*5d90*/  LOP3.LUT R0, R3, 0xffff, RZ, 0xc0, !PT ;  /* 0x0000ffff03007812 */ /* 0x000fe400078ec0ff */
[----:B------:R-:W-:Y:S01]  /*5da0*/  SHF.R.U32.HI R2, RZ, 0x10, R3 ;  /* 0x00000010ff027819 */ /* 0x000fe20000011603 */
[----:B------:R-:W4:Y:S03]  /*5db0*/  MUFU.EX2 R233, R12 ;  /* 0x0000000c00e97308 */ /* 0x000f260000000800 */
[----:B------:R-:W-:-:S02]  /*5dc0*/  LOP3.LUT R4, R2, 0xff, RZ, 0xc0, !PT ;  /* 0x000000ff02047812 */ /* 0x000fc400078ec0ff */
[----:B--2---:R-:W-:-:S03]  /*5dd0*/  F2FP.F16.F32.PACK_AB R2, R246, R245 ;  /* 0x000000f5f602723e */ /* 0x004fc600000000ff */
[----:B------:R2:W5:Y:S01]  /*5de0*/  MUFU.EX2 R235, R5 ;  /* 0x0000000500eb7308 */ /* 0x0005620000000800 */
[----:B-1----:R-:W-:Y:S01]  /*5df0*/  IMAD.WIDE.U32 R6, R10, -0x2daee0ad, RZ ;  /* 0xd2511f530a067825 */ /* 0x002fe200078e00ff */
[----:B------:R-:W-:Y:S02]  /*5e00*/  SHF.R.U32.HI R10, RZ, 0x10, R8 ;  /* 0x00000010ff0a7819 */ /* 0x000fe40000011608 */
[C---:B------:R-:W-:Y:S02]  /*5e10*/  LOP3.LUT R18, R6.reuse, 0xffff, RZ, 0xc0, !PT ;  /* 0x0000ffff06127812 */ /* 0x040fe400078ec0ff */
[----:B------:R-:W-:Y:S02]  /*5e20*/  LOP3.LUT R22, R6, 0xff, RZ, 0xc0, !PT ;  /* 0x000000ff06167812 */ /* 0x000fe400078ec0ff */
[----:B------:R1:W-:Y:S01]  /*5e30*/  MUFU.EX2 R207, R15 ;  /* 0x0000000f00cf7308 */ /* 0x0003e20000000800 */
[--C-:B------:R-:W-:Y:S02]  /*5e40*/  SHF.R.U32.HI R11, RZ, 0x10, R6.reuse ;  /* 0x00000010ff0b7819 */ /* 0x100fe40000011606 */
[----:B------:R-:W-:-:S02]  /*5e50*/  SHF.R.U32.HI R19, RZ, 0x18, R6 ;  /* 0x00000018ff137819 */ /* 0x000fc40000011606 */
[----:B------:R-:W-:Y:S02]  /*5e60*/  LOP3.LUT R6, R10, 0xff, RZ, 0xc0, !PT ;  /* 0x000000ff0a067812 */ /* 0x000fe400078ec0ff */
[----:B------:R-:W-:Y:S01]  /*5e70*/  LOP3.LUT R10, R3, 0xff, RZ, 0xc0, !PT ;  /* 0x000000ff030a7812 */ /* 0x000fe200078ec0ff */
[----:B------:R1:W-:Y:S01]  /*5e80*/  MUFU.EX2 R206, R20 ;  /* 0x0000001400ce7308 */ /* 0x0003e20000000800 */
[----:B--2---:R-:W-:Y:S02]  /*5e90*/  LOP3.LUT R5, R8, 0xffff, RZ, 0xc0, !PT ;  /* 0x0000ffff08057812 */ /* 0x004fe400078ec0ff */
[----:B------:R-:W-:Y:S02]  /*5ea0*/  LOP3.LUT R9, R7, UR12, R16, 0x96, !PT ;  /* 0x0000000c07097c12 */ /* 0x000fe4000f8e9610 */
[----:B------:R-:W-:Y:S02]  /*5eb0*/  SHF.R.U32.HI R8, RZ, 0x18, R8 ;  /* 0x00000018ff087819 */ /* 0x000fe40000011608 */
[----:B------:R-:W-:Y:S01]  /*5ec0*/  SHF.R.U32.HI R7, RZ, 0x8, R5 ;  /* 0x00000008ff077819 */ /* 0x000fe20000011605 */
[----:B------:R-:W2:Y:S01]  /*5ed0*/  MUFU.EX2 R232, R17 ;  /* 0x0000001100e87308 */ /* 0x000ea20000000800 */
[----:B------:R-:W-:-:S02]  /*5ee0*/  PRMT R6, R6, 0x5410, R8 ;  /* 0x0000541006067816 */ /* 0x000fc40000000008 */
[----:B------:R-:W-:Y:S02]  /*5ef0*/  PRMT R7, R13, 0x5410, R7 ;  /* 0x000054100d077816 */ /* 0x000fe40000000007 */
[----:B------:R-:W-:Y:S02]  /*5f00*/  SHF.R.U32.HI R8, RZ, 0x18, R3 ;  /* 0x00000018ff087819 */ /* 0x000fe40000011603 */
[----:B------:R-:W-:Y:S01]  /*5f10*/  SHF.R.U32.HI R5, RZ, 0x8, R0 ;  /* 0x00000008ff057819 */ /* 0x000fe20000011600 */
[----:B------:R-:W-:Y:S01]  /*5f20*/  MUFU.EX2 R197, R26 ;  /* 0x0000001a00c57308 */ /* 0x000fe20000000800 */
[--C-:B------:R-:W-:Y:S02]  /*5f30*/  HSET2.LE.AND R0, R7, R120.reuse, PT ;  /* 0x0000007807007233 */ /* 0x100fe40003803000 */
[----:B------:R-:W-:Y:S02]  /*5f40*/  HSET2.LE.AND R3, R6, R120, PT ;  /* 0x0000007806037233 */ /* 0x000fe40003803000 */
[----:B----4-:R-:W-:-:S02]  /*5f50*/  F2FP.F16.F32.PACK_AB R7, R233, R234 ;  /* 0x000000eae907723e */ /* 0x010fc400000000ff */
[----:B------:R-:W-:Y:S02]  /*5f60*/  PRMT R5, R10, 0x5410, R5 ;  /* 0x000054100a057816 */ /* 0x000fe40000000005 */
[----:B------:R-:W-:Y:S02]  /*5f70*/  PRMT R4, R4, 0x5410, R8 ;  /* 0x0000541004047816 */ /* 0x000fe40000000008 */
[----:B------:R-:W-:Y:S02]  /*5f80*/  LOP3.LUT R6, R0, R2, RZ, 0xc0, !PT ;  /* 0x0000000200067212 */ /* 0x000fe400078ec0ff */
[----:B------:R-:W-:Y:S02]  /*5f90*/  LOP3.LUT R7, R3, R7, RZ, 0xc0, !PT ;  /* 0x0000000703077212 */ /* 0x000fe400078ec0ff */
[--C-:B------:R-:W-:Y:S02]  /*5fa0*/  HSET2.LE.AND R0, R5, R120.reuse, PT ;  /* 0x0000007805007233 */ /* 0x100fe40003803000 */
[----:B------:R-:W-:-:S02]  /*5fb0*/  HSET2.LE.AND R3, R4, R120, PT ;  /* 0x0000007804037233 */ /* 0x000fc40003803000 */
[----:B------:R-:W-:Y:S02]  /*5fc0*/  F2FP.F16.F32.PACK_AB R2, R244, R247 ;  /* 0x000000f7f402723e */ /* 0x000fe400000000ff */
[----:B-----5:R-:W-:Y:S02]  /*5fd0*/  F2FP.F16.F32.PACK_AB R5, R205, R235 ;  /* 0x000000ebcd05723e */ /* 0x020fe400000000ff */
[----:B------:R-:W-:Y:S01]  /*5fe0*/  LOP3.LUT R4, R0, R2, RZ, 0xc0, !PT ;  /* 0x0000000200047212 */ /* 0x000fe200078ec0ff */
[----:B------:R-:W-:Y:S01]  /*5ff0*/  FMUL.FTZ R0, R134, UR32 ;  /* 0x0000002086007c20 */ /* 0x000fe20008410000 */
[----:B------:R-:W-:Y:S01]  /*6000*/  LOP3.LUT R5, R3, R5, RZ, 0xc0, !PT ;  /* 0x0000000503057212 */ /* 0x000fe200078ec0ff */
[----:B------:R-:W-:-:S03]  /*6010*/  IMAD.WIDE.U32 R2, R21, -0x326172a9, RZ ;  /* 0xcd9e8d5715027825 */ /* 0x000fc600078e00ff */
[----:B------:R-:W-:Y:S02]  /*6020*/  FSEL R0, R0, RZ, P1 ;  /* 0x000000ff00007208 */ /* 0x000fe40000800000 */
[C---:B------:R-:W-:Y:S01]  /*6030*/  LOP3.LUT R13, R2.reuse, 0xffff, RZ, 0xc0, !PT ;  /* 0x0000ffff020d7812 */ /* 0x040fe200078ec0ff */
[C---:B---3--:R-:W-:Y:S01]  /*6040*/  HMMA.16816.F32 R148, R4.reuse, R28, RZ ;  /* 0x0000001c0494723c */ /* 0x048fe200000018ff */
[----:B------:R-:W-:Y:S01]  /*6050*/  LOP3.LUT R14, R2, 0xff, RZ, 0xc0, !PT ;  /* 0x000000ff020e7812 */ /* 0x000fe200078ec0ff */
[----:B------:R-:W-:Y:S01]  /*6060*/  FFMA.FTZ R10, R54, UR32, -R0 ;  /* 0x00000020360a7c23 */ /* 0x000fe20008010800 */
[----:B-1----:R-:W-:Y:S01]  /*6070*/  SHF.R.U32.HI R15, RZ, 0x10, R2 ;  /* 0x00000010ff0f7819 */ /* 0x002fe20000011602 */
[----:B------:R-:W-:Y:S01]  /*6080*/  FFMA.FTZ R12, R55, UR32, -R0 ;  /* 0x00000020370c7c23 */ /* 0x000fe20008010800 */
[----:B------:R-:W-:Y:S01]  /*6090*/  SHF.R.U32.HI R16, RZ, 0x18, R2 ;  /* 0x00000018ff107819 */ /* 0x000fe20000011602 */
[----:B------:R1:W-:Y:S01]  /*60a0*/  MUFU.EX2 R204, R10 ;  /* 0x0000000a00cc7308 */ /* 0x0003e20000000800 */
[----:B------:R-:W-:Y:S01]  /*60b0*/  LOP3.LUT R2, R9, 0xffff, RZ, 0xc0, !PT ;  /* 0x0000ffff09027812 */ /* 0x000fe200078ec0ff */
[----:B------:R-:W-:Y:S01]  /*60c0*/  HMMA.16816.F32 R160, R4, R172, RZ ;  /* 0x000000ac04a0723c */ /* 0x000fe200000018ff */
[----:B------:R-:W-:-:S02]  /*60d0*/  LOP3.LUT R8, R3, UR21, R24, 0x96, !PT ;  /* 0x0000001503087c12 */ /* 0x000fc4000f8e9618 */
[----:B------:R-:W-:Y:S02]  /*60e0*/  LOP3.LUT R3, R11, 0xff, RZ, 0xc0, !PT ;  /* 0x000000ff0b037812 */ /* 0x000fe400078ec0ff */
[----:B------:R-:W-:Y:S01]  /*60f0*/  LOP3.LUT R11, R9, 0xff, RZ, 0xc0, !PT ;  /* 0x000000ff090b7812 */ /* 0x000fe200078ec0ff */
[----:B------:R3:W-:Y:S01]  /*6100*/  MUFU.EX2 R203, R12 ;  /* 0x0000000c00cb7308 */ /* 0x0007e20000000800 */
[----:B------:R-:W-:Y:S01]  /*6110*/  SHF.R.U32.HI R2, RZ, 0x8, R2 ;  /* 0x00000008ff027819 */ /* 0x000fe20000011602 */
[C---:B------:R-:W-:Y:S01]  /*6120*/  HMMA.16816.F32 R36, R4.reuse, R56, RZ ;  /* 0x000000380424723c */ /* 0x040fe200000018ff */
[----:B------:R-:W-:Y:S02]  /*6130*/  PRMT R20, R3, 0x5410, R19 ;  /* 0x0000541003147816 */ /* 0x000fe40000000013 */
[----:B------:R-:W-:Y:S01]  /*6140*/  PRMT R19, R11, 0x5410, R2 ;  /* 0x000054100b137816 */ /* 0x000fe20000000002 */
[----:B------:R-:W-:Y:S01]  /*6150*/  FFMA.FTZ R2, R46, UR32, -R0 ;  /* 0x000000202e027c23 */ /* 0x000fe20008010800 */
[C---:B------:R-:W-:Y:S01]  /*6160*/  FMUL.FTZ R11, R137.reuse, UR32 ;  /* 0x00000020890b7c20 */ /* 0x040fe20008410000 */
[----:B------:R-:W-:Y:S01]  /*6170*/  FSETP.NEU.FTZ.AND P1, PT, R137, -INF , PT ;  /* 0xff8000008900780b */ /* 0x000fe20003f3d000 */
[----:B------:R-:W-:Y:S01]  /*6180*/  HMMA.16816.F32 R52, R4, R72, RZ ;  /* 0x000000480434723c */ /* 0x000fe200000018ff */
[----:B-1----:R-:W-:Y:S01]  /*6190*/  SHF.R.U32.HI R10, RZ, 0x8, R18 ;  /* 0x00000008ff0a7819 */ /* 0x002fe20000011612 */
[----:B------:R1:W-:Y:S01]  /*61a0*/  MUFU.EX2 R202, R2 ;  /* 0x0000000200ca7308 */ /* 0x0003e20000000800 */
[----:B------:R-:W-:-:S02]  /*61b0*/  SHF.R.U32.HI R3, RZ, 0x8, R13 ;  /* 0x00000008ff037819 */ /* 0x000fc4000001160d */
[----:B------:R-:W-:Y:S01]  /*61c0*/  PRMT R18, R22, 0x5410, R10 ;  /* 0x0000541016127816 */ /* 0x000fe2000000000a */
[C---:B------:R-:W-:Y:S01]  /*61d0*/  HMMA.16816.F32 R68, R4.reuse, R184, RZ ;  /* 0x000000b80444723c */ /* 0x040fe200000018ff */
[----:B------:R-:W-:Y:S01]  /*61e0*/  SHF.R.U32.HI R10, RZ, 0x18, R9 ;  /* 0x00000018ff0a7819 */ /* 0x000fe20000011609 */
[----:B---3--:R-:W-:Y:S01]  /*61f0*/  FFMA.FTZ R12, R42, UR32, -R0 ;  /* 0x000000202a0c7c23 */ /* 0x008fe20008010800 */
[----:B------:R-:W-:Y:S02]  /*6200*/  PRMT R17, R14, 0x5410, R3 ;  /* 0x000054100e117816 */ /* 0x000fe40000000003 */
[----:B------:R-:W-:Y:S01]  /*6210*/  LOP3.LUT R3, R8, 0xffff, RZ, 0xc0, !PT ;  /* 0x0000ffff08037812 */ /* 0x000fe200078ec0ff */
[----:B------:R-:W-:Y:S01]  /*6220*/  MUFU.EX2 R201, R12 ;  /* 0x0000000c00c97308 */ /* 0x000fe20000000800 */
[----:B------:R-:W-:Y:S01]  /*6230*/  HMMA.16816.F32 R84, R4, R176, RZ ;  /* 0x000000b00454723c */ /* 0x000fe200000018ff */
[----:B-1----:R-:W-:-:S05]  /*6240*/  SHF.R.U32.HI R2, RZ, 0x10, R9 ;  /* 0x00000010ff027819 */ /* 0x002fca0000011609 */
[----:B------:R-:W-:Y:S01]  /*6250*/  HMMA.16816.F32 R100, R4, R180, RZ ;  /* 0x000000b40464723c */ /* 0x000fe200000018ff */
[----:B------:R-:W-:Y:S02]  /*6260*/  LOP3.LUT R9, R2, 0xff, RZ, 0xc0, !PT ;  /* 0x000000ff02097812 */ /* 0x000fe400078ec0ff */
[----:B------:R-:W-:-:S03]  /*6270*/  FSEL R2, R11, RZ, P1 ;  /* 0x000000ff0b027208 */ /* 0x000fc60000800000 */
[C---:B------:R-:W-:Y:S01]  /*6280*/  HMMA.16816.F32 R116, R4.reuse, R188, RZ ;  /* 0x000000bc0474723c */ /* 0x040fe200000018ff */
[----:B------:R-:W-:Y:S02]  /*6290*/  PRMT R21, R9, 0x5410, R10 ;  /* 0x0000541009157816 */ /* 0x000fe4000000000a */
[----:B------:R-:W-:Y:S01]  /*62a0*/  LOP3.LUT R9, R15, 0xff, RZ, 0xc0, !PT ;  /* 0x000000ff0f097812 */ /* 0x000fe200078ec0ff */
[----:B------:R-:W-:Y:S01]  /*62b0*/  FFMA.FTZ R10, R64, UR32, -R2 ;  /* 0x00000020400a7c23 */ /* 0x000fe20008010802 */
[----:B------:R-:W-:Y:S01]  /*62c0*/  LOP3.LUT R11, R8, 0xff, RZ, 0xc0, !PT ;  /* 0x000000ff080b7812 */ /* 0x000fe200078ec0ff */
[C---:B------:R-:W-:Y:S01]  /*62d0*/  HMMA.16816.F32 R152, R4.reuse, R30, RZ ;  /* 0x0000001e0498723c */ /* 0x040fe200000018ff */
[----:B------:R-:W-:Y:S01]  /*62e0*/  PRMT R14, R9, 0x5410, R16 ;  /* 0x00005410090e7816 */ /* 0x000fe20000000010 */
[----:B------:R1:W-:Y:S01]  /*62f0*/  MUFU.EX2 R198, R10 ;  /* 0x0000000a00c67308 */ /* 0x0003e20000000800 */
[----:B------:R-:W-:Y:S02]  /*6300*/  FFMA.FTZ R9, R47, UR32, -R2 ;  /* 0x000000202f097c23 */ /* 0x000fe40008010802 */
[----:B------:R-:W3:Y:S01]  /*6310*/  LDSM.16.MT88.4 R44, [R211+0xa800] ;  /* 0x00a80000d32c783b */ /* 0x000ee20000004200 */
[C---:B------:R-:W-:Y:S04]  /*6320*/  HMMA.16816.F32 R168, R4.reuse, R174, RZ ;  /* 0x000000ae04a8723c */ /* 0x040fe800000018ff */
[----:B------:R4:W-:Y:S02]  /*6330*/  MUFU.EX2 R199, R9 ;  /* 0x0000000900c77308 */ /* 0x0009e40000000800 */
[C---:B------:R-:W-:Y:S06]  /*6340*/  HMMA.16816.F32 R48, R4.reuse, R58, RZ ;  /* 0x0000003a0430723c */ /* 0x040fec00000018ff */
[----:B------:R-:W-:Y:S01]  /*6350*/  HMMA.16816.F32 R80, R4, R186, RZ ;  /* 0x000000ba0450723c */ /* 0x000fe200000018ff */
[----:B-1----:R-:W-:-:S02]  /*6360*/  SHF.R.U32.HI R10, RZ, 0x8, R3 ;  /* 0x00000008ff0a7819 */ /* 0x002fc40000011603 */
[----:B------:R-:W-:Y:S02]  /*6370*/  SHF.R.U32.HI R3, RZ, 0x10, R8 ;  /* 0x00000010ff037819 */ /* 0x000fe40000011608 */
[----:B------:R-:W-:Y:S01]  /*6380*/  PRMT R12, R11, 0x5410, R10 ;  /* 0x000054100b0c7816 */ /* 0x000fe2000000000a */
[----:B------:R-:W-:Y:S01]  /*6390*/  FFMA.FTZ R10, R43, UR32, -R2 ;  /* 0x000000202b0a7c23 */ /* 0x000fe20008010802 */
[----:B------:R-:W-:Y:S01]  /*63a0*/  SHF.R.U32.HI R11, RZ, 0x18, R8 ;  /* 0x00000018ff0b7819 */ /* 0x000fe20000011608 */
[C---:B------:R-:W-:Y:S01]  /*63b0*/  HMMA.16816.F32 R96, R4.reuse, R178, RZ ;  /* 0x000000b20460723c */ /* 0x040fe200000018ff */
[----:B----4-:R-:W-:Y:S01]  /*63c0*/  LOP3.LUT R9, R3, 0xff, RZ, 0xc0, !PT ;  /* 0x000000ff03097812 */ /* 0x010fe200078ec0ff */
[----:B------:R1:W4:Y:S01]  /*63d0*/  MUFU.EX2 R200, R10 ;  /* 0x0000000a00c87308 */ /* 0x0003220000000800 */
[--C-:B------:R-:W-:Y:S02]  /*63e0*/  HSET2.LE.AND R3, R18, R120.reuse, PT ;  /* 0x0000007812037233 */ /* 0x100fe40003803000 */
[----:B------:R-:W-:Y:S01]  /*63f0*/  PRMT R13, R9, 0x5410, R11 ;  /* 0x00005410090d7816 */ /* 0x000fe2000000000b */
[----:B------:R-:W-:Y:S01]  /*6400*/  FFMA.FTZ R9, R65, UR32, -R2 ;  /* 0x0000002041097c23 */ /* 0x000fe20008010802 */
[----:B------:R-:W-:Y:S01]  /*6410*/  F2FP.F16.F32.PACK_AB R8, R236, R237 ;  /* 0x000000edec08723e */ /* 0x000fe200000000ff */
[----:B------:R-:W-:Y:S01]  /*6420*/  HMMA.16816.F32 R64, R4, R74, RZ ;  /* 0x0000004a0440723c */ /* 0x000fe200000018ff */
[----:B------:R-:W-:Y:S01]  /*6430*/  HSET2.LE.AND R11, R14, R120, PT ;  /* 0x000000780e0b7233 */ /* 0x000fe20003803000 */
[----:B------:R5:W3:Y:S01]  /*6440*/  MUFU.EX2 R196, R9 ;  /* 0x0000000900c47308 */ /* 0x000ae20000000800 */
[----:B------:R-:W-:-:S02]  /*6450*/  LOP3.LUT R130, R3, R8, RZ, 0xc0, !PT ;  /* 0x0000000803827212 */ /* 0x000fc400078ec0ff */
[--C-:B------:R-:W-:Y:S01]  /*6460*/  HSET2.LE.AND R3, R20, R120.reuse, PT ;  /* 0x0000007814037233 */ /* 0x100fe20003803000 */
[----:B------:R-:W-:Y:S01]  /*6470*/  HMMA.16816.F32 R112, R4, R182, RZ ;  /* 0x000000b60470723c */ /* 0x000fe200000018ff */
[----:B--2---:R-:W-:Y:S02]  /*6480*/  F2FP.F16.F32.PACK_AB R8, R206, R232 ;  /* 0x000000e8ce08723e */ /* 0x004fe400000000ff */
[----:B-1----:R-:W-:Y:S02]  /*6490*/  F2FP.F16.F32.PACK_AB R10, R238, R239 ;  /* 0x000000efee0a723e */ /* 0x002fe400000000ff */
[----:B------:R-:W-:Y:S02]  /*64a0*/  LOP3.LUT R131, R3, R8, RZ, 0xc0, !PT ;  /* 0x0000000803837212 */ /* 0x000fe400078ec0ff */
[----:B------:R-:W-:Y:S02]  /*64b0*/  HSET2.LE.AND R3, R17, R120, PT ;  /* 0x0000007811037233 */ /* 0x000fe40003803000 */
[----:B----4-:R-:W-:-:S02]  /*64c0*/  F2FP.F16.F32.PACK_AB R8, R200, R199 ;  /* 0x000000c7c808723e */ /* 0x010fc400000000ff */
[--C-:B-----5:R-:W-:Y:S02]  /*64d0*/  HSET2.LE.AND R9, R19, R120.reuse, PT ;  /* 0x0000007813097233 */ /* 0x120fe40003803000 */
[----:B------:R-:W-:Y:S01]  /*64e0*/  LOP3.LUT R11, R11, R8, RZ, 0xc0, !PT ;  /* 0x000000080b0b7212 */ /* 0x000fe200078ec0ff */
[----:B------:R-:W1:Y:S02]  /*64f0*/  LDSM.16.MT88.4 R16, [R213+0xb800] ;  /* 0x00b80000d510783b */ /* 0x000e640000004200 */
[----:B------:R-:W-:Y:S02]  /*6500*/  LOP3.LUT R128, R9, R10, RZ, 0xc0, !PT ;  /* 0x0000000a09807212 */ /* 0x000fe400078ec0ff */
[----:B------:R-:W-:Y:S02]  /*6510*/  F2FP.F16.F32.PACK_AB R10, R201, R202 ;  /* 0x000000cac90a723e */ /* 0x000fe400000000ff */
[----:B------:R-:W-:Y:S02]  /*6520*/  HSET2.LE.AND R9, R12, R120, PT ;  /* 0x000000780c097233 */ /* 0x000fe40003803000 */
[----:B------:R-:W-:-:S02]  /*6530*/  F2FP.F16.F32.PACK_AB R12, R203, R204 ;  /* 0x000000cccb0c723e */ /* 0x000fc400000000ff */
[----:B------:R-:W-:Y:S02]  /*6540*/  LOP3.LUT R10, R3, R10, RZ, 0xc0, !PT ;  /* 0x0000000a030a7212 */ /* 0x000fe400078ec0ff */
[----:B------:R-:W-:Y:S02]  /*6550*/  LOP3.LUT R8, R9, R12, RZ, 0xc0, !PT ;  /* 0x0000000c09087212 */ /* 0x000fe400078ec0ff */
[--C-:B------:R-:W-:Y:S02]  /*6560*/  HSET2.LE.AND R3, R13, R120.reuse, PT ;  /* 0x000000780d037233 */ /* 0x100fe40003803000 */
[----:B---3--:R-:W-:Y:S02]  /*6570*/  F2FP.F16.F32.PACK_AB R9, R196, R198 ;  /* 0x000000c6c409723e */ /* 0x008fe400000000ff */
[----:B------:R-:W-:Y:S02]  /*6580*/  HSET2.LE.AND R12, R21, R120, PT ;  /* 0x00000078150c7233 */ /* 0x000fe40003803000 */
[----:B------:R-:W-:Y:S01]  /*6590*/  LOP3.LUT R9, R3, R9, RZ, 0xc0, !PT ;  /* 0x0000000903097212 */ /* 0x000fe200078ec0ff */
[----:B------:R-:W-:Y:S01]  /*65a0*/  FFMA.FTZ R3, R90, UR32, -R0 ;  /* 0x000000205a037c23 */ /* 0x000fe20008010800 */
[----:B------:R-:W-:Y:S01]  /*65b0*/  HMMA.16816.F32 R20, R4, R190, RZ ;  /* 0x000000be0414723c */ /* 0x000fe200000018ff */
[----:B------:R-:W-:-:S02]  /*65c0*/  F2FP.F16.F32.PACK_AB R13, R197, R207 ;  /* 0x000000cfc50d723e */ /* 0x000fc400000000ff */
[----:B------:R2:W-:Y:S02]  /*65d0*/  MUFU.EX2 R195, R3 ;  /* 0x0000000300c37308 */ /* 0x0005e40000000800 */
[----:B------:R-:W-:Y:S01]  /*65e0*/  LOP3.LUT R129, R12, R13, RZ, 0xc0, !PT ;  /* 0x0000000d0c817212 */ /* 0x000fe200078ec0ff */
[C---:B------:R-:W-:Y:S06]  /*65f0*/  HMMA.16816.F32 R164, R8.reuse, R172, RZ ;  /* 0x000000ac08a4723c */ /* 0x040fec00000018ff */
[----:B------:R-:W-:Y:S06]  /*6600*/  HMMA.16816.F32 R172, R8, R174, RZ ;  /* 0x000000ae08ac723c */ /* 0x000fec00000018ff */
[----:B------:R-:W-:Y:S01]  /*6610*/  HMMA.16816.F32 R160, R128, R44, R160 ;  /* 0x0000002c80a0723c */ /* 0x000fe200000018a0 */
[----:B--2---:R-:W-:-:S04]  /*6620*/  FFMA.FTZ R3, R88, UR32, -R0 ;  /* 0x0000002058037c23 */ /* 0x004fc80008010800 */
[----:B------:R2:W-:Y:S01]  /*6630*/  MUFU.EX2 R194, R3 ;  /* 0x0000000300c27308 */ /* 0x0005e20000000800 */
[C---:B------:R-:W-:Y:S06]  /*6640*/  HMMA.16816.F32 R168, R128.reuse, R46, R168 ;  /* 0x0000002e80a8723c */ /* 0x040fec00000018a8 */
[C---:B------:R-:W-:Y:S06]  /*6650*/  HMMA.16816.F32 R148, R128.reuse, R156, R148 ;  /* 0x0000009c8094723c */ /* 0x040fec0000001894 */
[----:B------:R-:W-:Y:S01]  /*6660*/  HMMA.16816.F32 R36, R128, R60, R36 ;  /* 0x0000003c8024723c */ /* 0x000fe20000001824 */
[--C-:B--2---:R-:W-:Y:S01]  /*6670*/  FFMA.FTZ R3, R89, UR32, -R0.reuse ;  /* 0x0000002059037c23 */ /* 0x104fe20008010800 */
[----:B------:R-:W-:-:S04]  /*6680*/  FFMA.FTZ R0, R91, UR32, -R0 ;  /* 0x000000205b007c23 */ /* 0x000fc80008010800 */
[C---:B------:R-:W-:Y:S01]  /*6690*/  HMMA.16816.F32 R52, R128.reuse, R140, R52 ;  /* 0x0000008c8034723c */ /* 0x040fe20000001834 */
[----:B------:R2:W-:Y:S05]  /*66a0*/  MUFU.EX2 R193, R3 ;  /* 0x0000000300c17308 */ /* 0x0005ea0000000800 */
[C---:B------:R-:W-:Y:S03]  /*66b0*/  HMMA.16816.F32 R68, R128.reuse, R76, R68 ;  /* 0x0000004c8044723c */ /* 0x040fe60000001844 */
[----:B------:R3:W4:Y:S03]  /*66c0*/  MUFU.EX2 R192, R0 ;  /* 0x0000000000c07308 */ /* 0x0007260000000800 */
[C---:B------:R-:W-:Y:S06]  /*66d0*/  HMMA.16816.F32 R84, R128.reuse, R92, R84 ;  /* 0x0000005c8054723c */ /* 0x040fec0000001854 */
[----:B------:R-:W-:Y:S01]  /*66e0*/  HMMA.16816.F32 R100, R128, R108, R100 ;  /* 0x0000006c8064723c */ /* 0x000fe20000001864 */
[----:B--2---:R-:W-:-:S04]  /*66f0*/  FFMA.FTZ R3, R105, UR32, -R2 ;  /* 0x0000002069037c23 */ /* 0x004fc80008010802 */
[----:B------:R-:W-:Y:S01]  /*6700*/  MUFU.EX2 R133, R3 ;  /* 0x0000000300857308 */ /* 0x000fe20000000800 */
[----:B-1----:R-:W-:Y:S01]  /*6710*/  HMMA.16816.F32 R116, R128, R16, R116 ;  /* 0x000000108074723c */ /* 0x002fe20000001874 */
[----:B---3--:R-:W-:-:S05]  /*6720*/  FFMA.FTZ R0, R106, UR32, -R2 ;  /* 0x000000206a007c23 */ /* 0x008fca0008010802 */
[C---:B------:R-:W-:Y:S01]  /*6730*/  HMMA.16816.F32 R152, R128.reuse, R158, R152 ;  /* 0x0000009e8098723c */ /* 0x040fe20000001898 */
[----:B------:R1:W-:Y:S05]  /*6740*/  MUFU.EX2 R139, R0 ;  /* 0x00000000008b7308 */ /* 0x0003ea0000000800 */
[C---:B------:R-:W-:Y:S06]  /*6750*/  HMMA.16816.F32 R48, R128.reuse, R62, R48 ;  /* 0x0000003e8030723c */ /* 0x040fec0000001830 */
[----:B------:R-:W-:Y:S01]  /*6760*/  HMMA.16816.F32 R64, R128, R142, R64 ;  /* 0x0000008e8040723c */ /* 0x000fe20000001840 */
[--C-:B-1----:R-:W-:Y:S01]  /*6770*/  FFMA.FTZ R0, R104, UR32, -R2.reuse ;  /* 0x0000002068007c23 */ /* 0x102fe20008010802 */
[----:B------:R-:W-:-:S04]  /*6780*/  FFMA.FTZ R2, R107, UR32, -R2 ;  /* 0x000000206b027c23 */ /* 0x000fc80008010802 */
[C---:B------:R-:W-:Y:S01]  /*6790*/  HMMA.16816.F32 R80, R128.reuse, R78, R80 ;  /* 0x0000004e8050723c */ /* 0x040fe20000001850 */
[----:B------:R1:W-:Y:S05]  /*67a0*/  MUFU.EX2 R138, R0 ;  /* 0x00000000008a7308 */ /* 0x0003ea0000000800 */
[C---:B------:R-:W-:Y:S03]  /*67b0*/  HMMA.16816.F32 R96, R128.reuse, R94, R96 ;  /* 0x0000005e8060723c */ /* 0x040fe60000001860 */
[----:B------:R2:W3:Y:S03]  /*67c0*/  MUFU.EX2 R132, R2 ;  /* 0x0000000200847308 */ /* 0x0004e60000000800 */
[----:B------:R-:W-:Y:S06]  /*67d0*/  HMMA.16816.F32 R112, R128, R110, R112 ;  /* 0x0000006e8070723c */ /* 0x000fec0000001870 */
[----:B------:R-:W-:Y:S01]  /*67e0*/  HMMA.16816.F32 R144, R8, R28, RZ ;  /* 0x0000001c0890723c */ /* 0x000fe200000018ff */
[----:B-1----:R-:W-:-:S05]  /*67f0*/  LOP3.LUT R0, R25, UR11, R40, 0x96, !PT ;  /* 0x0000000b19007c12 */ /* 0x002fca000f8e9628 */
[----:B------:R-:W-:Y:S01]  /*6800*/  IMAD.WIDE.U32 R4, R0, -0x2daee0ad, RZ ;  /* 0xd2511f5300047825 */ /* 0x000fe200078e00ff */
[----:B------:R-:W-:Y:S04]  /*6810*/  HMMA.16816.F32 R40, R8, R56, RZ ;  /* 0x000000380828723c */ /* 0x000fe800000018ff */
[----:B------:R-:W-:Y:S02]  /*6820*/  LOP3.LUT R0, R5, UR12, R32, 0x96, !PT ;  /* 0x0000000c05007c12 */ /* 0x000fe4000f8e9620 */
[----:B------:R-:W-:Y:S01]  /*6830*/  LOP3.LUT R6, R4, 0xffff, RZ, 0xc0, !PT ;  /* 0x0000ffff04067812 */ /* 0x000fe200078ec0ff */
[----:B------:R-:W-:Y:S01]  /*6840*/  HMMA.16816.F32 R128, R128, R18, R20 ;  /* 0x000000128080723c */ /* 0x000fe20000001814 */
[----:B--2---:R-:W-:Y:S02]  /*6850*/  LOP3.LUT R2, R0, 0xffff, RZ, 0xc0, !PT ;  /* 0x0000ffff00027812 */ /* 0x004fe400078ec0ff */
[----:B------:R-:W-:-:S02]  /*6860*/  SHF.R.U32.HI R3, RZ, 0x10, R0 ;  /* 0x00000010ff037819 */ /* 0x000fc40000011600 */
[----:B------:R-:W-:Y:S01]  /*6870*/  LOP3.LUT R13, R4, 0xff, RZ, 0xc0, !PT ;  /* 0x000000ff040d7812 */ /* 0x000fe200078ec0ff */
[C---:B------:R-:W-:Y:S01]  /*6880*/  HMMA.16816.F32 R88, R8.reuse, R176, RZ ;  /* 0x000000b00858723c */ /* 0x040fe200000018ff */
[--C-:B------:R-:W-:Y:S02]  /*6890*/  SHF.R.U32.HI R7, RZ, 0x10, R4.reuse ;  /* 0x00000010ff077819 */ /* 0x100fe40000011604 */
[----:B------:R-:W-:Y:S02]  /*68a0*/  SHF.R.U32.HI R12, RZ, 0x18, R4 ;  /* 0x00000018ff0c7819 */ /* 0x000fe40000011604 */
[----:B------:R-:W-:Y:S01]  /*68b0*/  LOP3.LUT R5, R0, 0xff, RZ, 0xc0, !PT ;  /* 0x000000ff00057812 */ /* 0x000fe200078ec0ff */
[----:B------:R-:W-:Y:S01]  /*68c0*/  HMMA.16816.F32 R104, R8, R180, RZ ;  /* 0x000000b40868723c */ /* 0x000fe200000018ff */
[----:B------:R-:W-:Y:S02]  /*68d0*/  SHF.R.U32.HI R4, RZ, 0x18, R0 ;  /* 0x00000018ff047819 */ /* 0x000fe40000011600 */
[----:B------:R-:W-:-:S02]  /*68e0*/  SHF.R.U32.HI R2, RZ, 0x8, R2 ;  /* 0x00000008ff027819 */ /* 0x000fc40000011602 */
[----:B------:R-:W-:Y:S01]  /*68f0*/  SHF.R.U32.HI R0, RZ, 0x8, R6 ;  /* 0x00000008ff007819 */ /* 0x000fe20000011606 */
[C---:B------:R-:W-:Y:S01]  /*6900*/  HMMA.16816.F32 R28, R8.reuse, R30, RZ ;  /* 0x0000001e081c723c */ /* 0x040fe200000018ff */
[----:B------:R-:W-:Y:S02]  /*6910*/  LOP3.LUT R3, R3, 0xff, RZ, 0xc0, !PT ;  /* 0x000000ff03037812 */ /* 0x000fe400078ec0ff */
[----:B------:R-:W-:Y:S02]  /*6920*/  PRMT R5, R5, 0x5410, R2 ;  /* 0x0000541005057816 */ /* 0x000fe40000000002 */
[----:B------:R-:W-:Y:S01]  /*6930*/  PRMT R0, R13, 0x5410, R0 ;  /* 0x000054100d007816 */ /* 0x000fe20000000000 */
[----:B------:R-:W-:Y:S01]  /*6940*/  HMMA.16816.F32 R20, R8, R186, RZ ;  /* 0x000000ba0814723c */ /* 0x000fe200000018ff */
[----:B------:R-:W-:Y:S02]  /*6950*/  PRMT R2, R3, 0x5410, R4 ;  /* 0x0000541003027816 */ /* 0x000fe40000000004 */
[----:B------:R-:W-:-:S02]  /*6960*/  LOP3.LUT R6, R7, 0xff, RZ, 0xc0, !PT ;  /* 0x000000ff07067812 */ /* 0x000fc400078ec0ff */
[--C-:B------:R-:W-:Y:S01]  /*6970*/  HSET2.LE.AND R0, R0, R120.reuse, PT ;  /* 0x0000007800007233 */ /* 0x100fe20003803000 */
[C---:B------:R-:W-:Y:S01]  /*6980*/  HMMA.16816.F32 R24, R8.reuse, R178, RZ ;  /* 0x000000b20818723c */ /* 0x040fe200000018ff */
[----:B------:R-:W-:Y:S02]  /*6990*/  PRMT R6, R6, 0x5410, R12 ;  /* 0x0000541006067816 */ /* 0x000fe4000000000c */
[--C-:B------:R-:W-:Y:S02]  /*69a0*/  HSET2.LE.AND R7, R2, R120.reuse, PT ;  /* 0x0000007802077233 */ /* 0x100fe40003803000 */
[----:B----4-:R-:W-:Y:S01]  /*69b0*/  F2FP.F16.F32.PACK_AB R2, R192, R193 ;  /* 0x000000c1c002723e */ /* 0x010fe200000000ff */
[----:B------:R-:W-:Y:S01]  /*69c0*/  HMMA.16816.F32 R12, R8, R74, RZ ;  /* 0x0000004a080c723c */ /* 0x000fe200000018ff */
[--C-:B------:R-:W-:Y:S02]  /*69d0*/  HSET2.LE.AND R3, R6, R120.reuse, PT ;  /* 0x0000007806037233 */ /* 0x100fe40003803000 */
[----:B------:R-:W-:-:S02]  /*69e0*/  HSET2.LE.AND R5, R5, R120, PT ;  /* 0x0000007805057233 */ /* 0x000fc40003803000 */
[----:B------:R-:W-:Y:S01]  /*69f0*/  LOP3.LUT R126, R0, R2, RZ, 0xc0, !PT ;  /* 0x00000002007e7212 */ /* 0x000fe200078ec0ff */
[----:B------:R-:W-:Y:S01]  /*6a00*/  FADD.FTZ R2, R247, R244 ;  /* 0x000000f4f7027221 */ /* 0x000fe20000010000 */
[----:B---3--:R-:W-:Y:S01]  /*6a10*/  F2FP.F16.F32.PACK_AB R4, R132, R133 ;  /* 0x000000858404723e */ /* 0x008fe200000000ff */
[C---:B------:R-:W-:Y:S01]  /*6a20*/  HMMA.16816.F32 R120, R8.reuse, R188, RZ ;  /* 0x000000bc0878723c */ /* 0x040fe200000018ff */
[----:B------:R-:W-:Y:S01]  /*6a30*/  F2FP.F16.F32.PACK_AB R6, R194, R195 ;  /* 0x000000c3c206723e */ /* 0x000fe200000000ff */
[----:B------:R-:W-:Y:S01]  /*6a40*/  FADD.FTZ R2, R245, R2 ;  /* 0x00000002f5027221 */ /* 0x000fe20000010000 */
[----:B------:R-:W-:Y:S02]  /*6a50*/  F2FP.F16.F32.PACK_AB R0, R138, R139 ;  /* 0x0000008b8a00723e */ /* 0x000fe400000000ff */
[----:B------:R-:W-:Y:S01]  /*6a60*/  LOP3.LUT R127, R3, R4, RZ, 0xc0, !PT ;  /* 0x00000004037f7212 */ /* 0x000fe200078ec0ff */
[----:B------:R-:W-:Y:S01]  /*6a70*/  FADD.FTZ R3, R235, R205 ;  /* 0x000000cdeb037221 */ /* 0x000fe20000010000 */
[----:B------:R-:W-:Y:S01]  /*6a80*/  LOP3.LUT R124, R5, R6, RZ, 0xc0, !PT ;  /* 0x00000006057c7212 */ /* 0x000fe200078ec0ff */
[----:B------:R-:W-:Y:S01]  /*6a90*/  FADD.FTZ R2, R246, R2 ;  /* 0x00000002f6027221 */ /* 0x000fe20000010000 */
[----:B------:R-:W-:Y:S01]  /*6aa0*/  LOP3.LUT R125, R7, R0, RZ, 0xc0, !PT ;  /* 0x00000000077d7212 */ /* 0x000fe200078ec0ff */
[----:B------:R-:W-:Y:S01]  /*6ab0*/  FADD.FTZ R0, R204, R203 ;  /* 0x000000cbcc007221 */ /* 0x000fe20000010000 */
[----:B------:R-:W-:Y:S01]  /*6ac0*/  HMMA.16816.F32 R4, R8, R58, RZ ;  /* 0x0000003a0804723c */ /* 0x000fe200000018ff */
[----:B------:R-:W-:-:S02]  /*6ad0*/  FADD.FTZ R3, R234, R3 ;  /* 0x00000003ea037221 */ /* 0x000fc40000010000 */
[----:B------:R-:W-:Y:S02]  /*6ae0*/  FADD.FTZ R0, R202, R0 ;  /* 0x00000000ca007221 */ /* 0x000fe40000010000 */
[----:B------:R-:W-:Y:S01]  /*6af0*/  FADD.FTZ R3, R233, R3 ;  /* 0x00000003e9037221 */ /* 0x000fe20000010000 */
[----:B------:R-:W-:Y:S03]  /*6b00*/  HMMA.16816.F32 R164, R124, R44, R164 ;  /* 0x0000002c7ca4723c */ /* 0x000fe600000018a4 */
[----:B------:R-:W-:-:S03]  /*6b10*/  FADD.FTZ R3, R207, R3 ;  /* 0x00000003cf037221 */ /* 0x000fc60000010000 */
[----:B------:R-:W-:Y:S01]  /*6b20*/  HMMA.16816.F32 R172, R124, R46, R172 ;  /* 0x0000002e7cac723c */ /* 0x000fe200000018ac */
[----:B------:R-:W-:-:S04]  /*6b30*/  FADD.FTZ R3, R197, R3 ;  /* 0x00000003c5037221 */ /* 0x000fc80000010000 */
[----:B------:R-:W-:Y:S01]  /*6b40*/  FADD.FTZ R3, R232, R3 ;  /* 0x00000003e8037221 */ /* 0x000fe20000010000 */
[----:B------:R-:W-:Y:S03]  /*6b50*/  HMMA.16816.F32 R56, R8, R72, RZ ;  /* 0x000000480838723c */ /* 0x000fe600000018ff */
[----:B------:R-:W-:-:S03]  /*6b60*/  FADD.FTZ R247, R206, R3 ;  /* 0x00000003cef77221 */ /* 0x000fc60000010000 */
[----:B------:R-:W-:Y:S06]  /*6b70*/  HMMA.16816.F32 R44, R124, R62, R4 ;  /* 0x0000003e7c2c723c */ /* 0x000fec0000001804 */
[----:B------:R-:W-:Y:S01]  /*6b80*/  HMMA.16816.F32 R72, R8, R184, RZ ;  /* 0x000000b80848723c */ /* 0x000fe200000018ff */
[----:B------:R-:W-:Y:S01]  /*6b90*/  FADD.FTZ R4, R198, R196 ;  /* 0x000000c4c6047221 */ /* 0x000fe20000010000 */
[----:B------:R-:W-:-:S03]  /*6ba0*/  FADD.FTZ R5, R201, R0 ;  /* 0x00000000c9057221 */ /* 0x000fc60000010000 */
[----:B------:R-:W-:Y:S01]  /*6bb0*/  FADD.FTZ R4, R199, R4 ;  /* 0x00000004c7047221 */ /* 0x000fe20000010000 */
[C---:B------:R-:W-:Y:S03]  /*6bc0*/  HMMA.16816.F32 R32, R8.reuse, R182, RZ ;  /* 0x000000b60820723c */ /* 0x040fe600000018ff */
[----:B------:R-:W-:Y:S01]  /*6bd0*/  FADD.FTZ R0, R200, R4 ;  /* 0x00000004c8007221 */ /* 0x000fe20000010000 */
[----:B------:R-:W-:Y:S01]  /*6be0*/  FADD.FTZ R4, R239, R2 ;  /* 0x00000002ef047221 */ /* 0x000fe20000010000 */
[----:B------:R-:W-:Y:S01]  /*6bf0*/  FADD.FTZ R2, R195, R5 ;  /* 0x00000005c3027221 */ /* 0x000fe20000010000 */
[----:B------:R-:W-:Y:S01]  /*6c00*/  HMMA.16816.F32 R8, R8, R190, RZ ;  /* 0x000000be0808723c */ /* 0x000fe200000018ff */
        /* <DEDUP_REMOVED lines=11> */
[C---:B------:R-:W-:Y:S01]  /*6cc0*/  HMMA.16816.F32 R40, R124.reuse, R60, R40 ;  /* 0x0000003c7c28723c */ /* 0x040fe20000001828 */
[----:B------:R1:W-:Y:S04]  /*6cd0*/  STL [R1+0x18], R244 ;  /* 0x000018f401007387 */ /* 0x0003e80000100800 */
[----:B------:R1:W-:Y:S01]  /*6ce0*/  STL [R1+0x1c], R247 ;  /* 0x00001cf701007387 */ /* 0x0003e20000100800 */
[C---:B------:R-:W-:Y:S03]  /*6cf0*/  HMMA.16816.F32 R72, R124.reuse, R76, R72 ;  /* 0x0000004c7c48723c */ /* 0x040fe60000001848 */
[----:B------:R1:W-:Y:S03]  /*6d00*/  STL [R1+0x20], R246 ;  /* 0x000020f601007387 */ /* 0x0003e60000100800 */
[C---:B------:R-:W-:Y:S01]  /*6d10*/  HMMA.16816.F32 R88, R124.reuse, R92, R88 ;  /* 0x0000005c7c58723c */ /* 0x040fe20000001858 */
[----:B------:R1:W-:Y:S05]  /*6d20*/  STL [R1+0x24], R245 ;  /* 0x000024f501007387 */ /* 0x0003ea0000100800 */
        /* <DEDUP_REMOVED lines=11> */
[----:B------:R-:W2:Y:S01]  /*6de0*/  LDL.64 R180, [R1+0x50] ;  /* 0x0000500001b47983 */ /* 0x000ea20000100a00 */
[----:B------:R-:W-:Y:S01]  /*6df0*/  ULDC UR4, c[0x0][0x2d0] ;  /* 0x0000b40000047ab9 */ /* 0x000fe20000000800 */
[----:B------:R-:W-:-:S04]  /*6e00*/  DEPBAR.LE SB0, 0x0 ;  /* 0x000080000000791a */ /* 0x000fc80000000000 */
[----:B------:R-:W3:Y:S04]  /*6e10*/  LDL R177, [R1+0x48] ;  /* 0x0000480001b17983 */ /* 0x000ee80000100800 */
[----:B------:R-:W4:Y:S01]  /*6e20*/  LDL.64 R184, [R1+0x68] ;  /* 0x0000680001b87983 */ /* 0x000f220000100a00 */
[----:B------:R-:W-:-:S04]  /*6e30*/  UIADD3 UR38, UR18, -0x2, URZ ;  /* 0xfffffffe12267890 */ /* 0x000fc8000fffe03f */
[----:B------:R-:W-:Y:S02]  /*6e40*/  USHF.R.S32.HI UR5, URZ, 0x1f, UR38 ;  /* 0x0000001f3f057899 */ /* 0x000fe40008011426 */
[----:B------:R-:W-:Y:S01]  /*6e50*/  IMAD.U32 R2, RZ, RZ, UR38 ;  /* 0x00000026ff027e24 */ /* 0x000fe2000f8e00ff */
[----:B------:R-:W-:Y:S01]  /*6e60*/  UISETP.GT.AND UP0, UPT, UR38, UR15, UPT ;  /* 0x0000000f2600728c */ /* 0x000fe2000bf04270 */
[----:B------:R-:W-:Y:S01]  /*6e70*/  BAR.SYNC.DEFER_BLOCKING 0x0 ;  /* 0x0000000000007b1d */ /* 0x000fe20000010000 */
[----:B--2---:R-:W-:Y:S02]  /*6e80*/  ISETP.GE.AND P3, PT, R180, UR4, PT ;  /* 0x00000004b4007c0c */ /* 0x004fe4000bf66270 */
[----:B---3--:R-:W-:Y:S01]  /*6e90*/  ISETP.GE.AND P2, PT, R177, UR4, PT ;  /* 0x00000004b1007c0c */ /* 0x008fe2000bf46270 */
[----:B------:R-:W-:Y:S01]  /*6ea0*/  UIMAD UR4, UR20, UR38, URZ ;  /* 0x00000026140472a4 */ /* 0x000fe2000f8e023f */
[----:B----4-:R-:W-:-:S03]  /*6eb0*/  IMAD.WIDE.U32 R2, R2, UR29, R184 ;  /* 0x0000001d02027c25 */ /* 0x010fc6000f8e00b8 */
[----:B------:R-:W-:-:S06]  /*6ec0*/  UIMAD UR4, UR5, UR29, UR4 ;  /* 0x0000001d050472a4 */ /* 0x000fcc000f8e0204 */
[----:B------:R-:W1:Y:S01]  /*6ed0*/  @!P3 LDC.64 R10, c[0x0][0x220] ;  /* 0x00008800ff0abb82 */ /* 0x000e620000000a00 */
[----:B------:R-:W-:Y:S01]  /*6ee0*/  @P3 STS.128 [R223+0xa000], RZ ;  /* 0x00a000ffdf003388 */ /* 0x000fe20000000c00 */
[----:B------:R-:W-:Y:S01]  /*6ef0*/  IADD3 R0, P0, R2, UR25, RZ ;  /* 0x0000001902007c10 */ /* 0x000fe2000ff1e0ff */
[----:B------:R-:W-:-:S05]  /*6f00*/  VIADD R3, R3, UR4 ;  /* 0x0000000403037c36 */ /* 0x000fca0008000000 */
[----:B------:R-:W2:Y:S01]  /*6f10*/  @!P2 LDC.64 R6, c[0x0][0x220] ;  /* 0x00008800ff06ab82 */ /* 0x000ea20000000a00 */
[----:B------:R-:W-:-:S07]  /*6f20*/  IADD3.X R5, R3, UR19, RZ, P0, !PT ;  /* 0x0000001303057c10 */ /* 0x000fce00087fe4ff */
[----:B------:R-:W3:Y:S08]  /*6f30*/  @!P3 LDC.64 R8, c[0x0][0x220] ;  /* 0x00008800ff08bb82 */ /* 0x000ef00000000a00 */
[----:B------:R-:W4:Y:S01]  /*6f40*/  @!P2 LDC.64 R12, c[0x0][0x220] ;  /* 0x00008800ff0cab82 */ /* 0x000f220000000a00 */
[----:B-1----:R-:W-:-:S04]  /*6f50*/  @!P3 LEA R10, P5, R2, R10, 0x1 ;  /* 0x0000000a020ab211 */ /* 0x002fc800078a08ff */
[C---:B------:R-:W-:Y:S02]  /*6f60*/  @!P3 LEA.HI.X R11, R2.reuse, R11, R3, 0x1, P5 ;  /* 0x0000000b020bb211 */ /* 0x040fe400028f0c03 */
[----:B--2---:R-:W-:-:S03]  /*6f70*/  @!P2 LEA R6, P1, R2, R6, 0x1 ;  /* 0x000000060206a211 */ /* 0x004fc600078208ff */
[----:B------:R-:W-:Y:S01]  /*6f80*/  @!PT LDS RZ, [RZ] ;  /* 0x00000000fffff984 */ /* 0x000fe20000000800 */
[----:B------:R-:W-:Y:S01]  /*6f90*/  @!PT LDS RZ, [RZ] ;  /* 0x00000000fffff984 */ /* 0x000fe20000000800 */
[----:B------:R-:W-:Y:S01]  /*6fa0*/  @!PT LDS RZ, [RZ] ;  /* 0x00000000fffff984 */ /* 0x000fe20000000800 */
[----:B------:R-:W-:Y:S01]  /*6fb0*/  @!P3 LDGSTS.E.BYPASS.LTC128B.128 [R223+0xa000], desc[UR22][R10.64] ;  /* 0x0a0000000adfbfae */ /* 0x000fe2000b901d56 */
[----:B------:R-:W-:-:S03]  /*6fc0*/  @!P2 LEA.HI.X R7, R2, R7, R3, 0x1, P1 ;  /* 0x000000070207a211 */ /* 0x000fc600008f0c03 */
[----:B------:R-:W-:Y:S01]  /*6fd0*/  @P2 STS.128 [R223+0xb000], RZ ;  /* 0x00b000ffdf002388 */ /* 0x000fe20000000c00 */
[----:B---3--:R-:W-:-:S03]  /*6fe0*/  @!P3 LEA R8, P4, R0, R8, 0x1 ;  /* 0x000000080008b211 */ /* 0x008fc600078808ff */
[----:B------:R-:W-:Y:S01]  /*6ff0*/  @!PT LDS RZ, [RZ] ;  /* 0x00000000fffff984 */ /* 0x000fe20000000800 */
[----:B------:R-:W-:Y:S01]  /*7000*/  @!PT LDS RZ, [RZ] ;  /* 0x00000000fffff984 */ /* 0x000fe20000000800 */
[----:B------:R-:W-:Y:S01]  /*7010*/  @!PT LDS RZ, [RZ] ;  /* 0x00000000fffff984 */ /* 0x000fe20000000800 */
[----:B------:R-:W-:Y:S01]  /*7020*/  @!P2 LDGSTS.E.BYPASS.LTC128B.128 [R223+0xb000], desc[UR22][R6.64+0x80] ;  /* 0x0b00008006dfafae */ /* 0x000fe2000b901d56 */
[----:B------:R-:W-:-:S03]  /*7030*/  @!P3 LEA.HI.X R9, R0, R9, R5, 0x1, P4 ;  /* 0x000000090009b211 */ /* 0x000fc600020f0c05 */
[----:B------:R-:W-:Y:S01]  /*7040*/  @P3 STS.128 [R223+0xa800], RZ ;  /* 0x00a800ffdf003388 */ /* 0x000fe20000000c00 */
[----:B----4-:R-:W-:-:S03]  /*7050*/  @!P2 LEA R4, P0, R0, R12, 0x1 ;  /* 0x0000000c0004a211 */ /* 0x010fc600078008ff */
[----:B------:R-:W-:Y:S01]  /*7060*/  @!PT LDS RZ, [RZ] ;  /* 0x00000000fffff984 */ /* 0x000fe20000000800 */
[----:B------:R-:W-:Y:S01]  /*7070*/  @!PT LDS RZ, [RZ] ;  /* 0x00000000fffff984 */ /* 0x000fe20000000800 */
[----:B------:R-:W-:Y:S01]  /*7080*/  @!PT LDS RZ, [RZ] ;  /* 0x00000000fffff984 */ /* 0x000fe20000000800 */
[----:B------:R1:W-:Y:S01]  /*7090*/  @!P3 LDGSTS.E.BYPASS.LTC128B.128 [R223+0xa800], desc[UR22][R8.64] ;  /* 0x0a80000008dfbfae */ /* 0x0003e2000b901d56 */
[----:B------:R-:W-:Y:S01]  /*70a0*/  @!P2 LEA.HI.X R5, R0, R13, R5, 0x1, P0 ;  /* 0x0000000d0005a211 */ /* 0x000fe200000f0c05 */
[----:B------:R-:W-:Y:S02]  /*70b0*/  IMAD.U32 R0, RZ, RZ, UR38 ;  /* 0x00000026ff007e24 */ /* 0x000fe4000f8e00ff */
[----:B------:R-:W-:Y:S02]  /*70c0*/  @P2 STS.128 [R223+0xb800], RZ ;  /* 0x00b800ffdf002388 */ /* 0x000fe40000000c00 */
[----:B------:R-:W-:Y:S02]  /*70d0*/  IMAD R0, R0, 0x20, R251 ;  /* 0x0000002000007824 */ /* 0x000fe400078e02fb */
[----:B------:R-:W-:Y:S01]  /*70e0*/  @!PT LDS RZ, [RZ] ;  /* 0x00000000fffff984 */ /* 0x000fe20000000800 */
[----:B------:R-:W-:Y:S01]  /*70f0*/  @!PT LDS RZ, [RZ] ;  /* 0x00000000fffff984 */ /* 0x000fe20000000800 */
[----:B------:R-:W-:Y:S01]  /*7100*/  @!PT LDS RZ, [RZ] ;  /* 0x00000000fffff984 */ /* 0x000fe20000000800 */
[----:B------:R2:W-:Y:S02]  /*7110*/  @!P2 LDGSTS.E.BYPASS.LTC128B.128 [R223+0xb800], desc[UR22][R4.64+0x80] ;  /* 0x0b80008004dfafae */ /* 0x0005e4000b901d56 */
[----:B------:R-:W-:-:S02]  /*7120*/  VIADD R2, R0, 0x1 ;  /* 0x0000000100027836 */ /* 0x000fc40000000000 */
[----:B------:R-:W-:Y:S01]  /*7130*/  LDSM.16.M88.4 R20, [R208+0x8000] ;  /* 0x00800000d014783b */ /* 0x000fe20000000200 */
[C---:B------:R-:W-:Y:S01]  /*7140*/  ISETP.GE.AND P1, PT, R0.reuse, R229, PT ;  /* 0x000000e50000720c */ /* 0x040fe20003f26270 */
[C---:B------:R-:W-:Y:S01]  /*7150*/  VIADD R3, R0.reuse, 0x8 ;  /* 0x0000000800037836 */ /* 0x040fe20000000000 */
[C---:B------:R-:W-:Y:S01]  /*7160*/  ISETP.GE.AND P0, PT, R0.reuse, R228, PT ;  /* 0x000000e40000720c */ /* 0x040fe20003f06270 */
[----:B------:R-:W-:Y:S01]  /*7170*/  LDSM.16.M88.4 R16, [R208+0x8800] ;  /* 0x00880000d010783b */ /* 0x000fe20000000200 */
[C---:B------:R-:W-:Y:S02]  /*7180*/  ISETP.LT.OR P1, PT, R0.reuse, R225, P1 ;  /* 0x000000e10000720c */ /* 0x040fe40000f21670 */
[----:B------:R-:W-:Y:S01]  /*7190*/  ISETP.LT.OR P0, PT, R0, R224, P0 ;  /* 0x000000e00000720c */ /* 0x000fe20000701670 */
[----:B------:R-:W-:Y:S01]  /*71a0*/  LDSM.16.M88.4 R28, [R219] ;  /* 0x00000000db1c783b */ /* 0x000fe20000000200 */
[C---:B------:R-:W-:Y:S02]  /*71b0*/  ISETP.GE.AND P4, PT, R2.reuse, R229, PT ;  /* 0x000000e50200720c */ /* 0x040fe40003f86270 */
[C---:B------:R-:W-:Y:S01]  /*71c0*/  ISETP.GE.AND P5, PT, R2.reuse, R231, PT ;  /* 0x000000e70200720c */ /* 0x040fe20003fa6270 */
[----:B------:R-:W-:Y:S01]  /*71d0*/  LDSM.16.M88.4 R12, [R210] ;  /* 0x00000000d20c783b */ /* 0x000fe20000000200 */
[----:B------:R-:W-:-:S02]  /*71e0*/  ISETP.LT.OR P4, PT, R2, R225, P4 ;  /* 0x000000e10200720c */ /* 0x000fc40002781670 */
[----:B------:R-:W-:Y:S01]  /*71f0*/  ISETP.GE.AND P6, PT, R0, R231, PT ;  /* 0x000000e70000720c */ /* 0x000fe20003fc6270 */
[----:B-1----:R-:W1:Y:S01]  /*7200*/  LDSM.16.M88.4 R8, [R210+0x2000] ;  /* 0x00200000d208783b */ /* 0x002e620000000200 */
[-C--:B------:R-:W-:Y:S02]  /*7210*/  ISETP.LT.OR P5, PT, R2, R226.reuse, P5 ;  /* 0x000000e20200720c */ /* 0x080fe40002fa1670 */
[----:B------:R-:W-:Y:S01]  /*7220*/  ISETP.LT.OR P6, PT, R0, R226, P6 ;  /* 0x000000e20000720c */ /* 0x000fe200037c1670 */
[----:B------:R-:W-:Y:S04]  /*7230*/  LDSM.16.M88.4 R24, [R222] ;  /* 0x00000000de18783b */ /* 0x000fe80000000200 */
[----:B--2---:R-:W2:Y:S04]  /*7240*/  LDSM.16.M88.4 R4, [R212+0x2000] ;  /* 0x00200000d404783b */ /* 0x004ea80000000200 */
[----:B------:R-:W0:Y:S01]  /*7250*/  LDGDEPBAR ;  /* 0x00000000000079af */ /* 0x000e220000000000 */
[C---:B-1----:R-:W-:Y:S06]  /*7260*/  HMMA.16816.F32 R180, R8.reuse, R20, RZ ;  /* 0x0000001408b4723c */ /* 0x042fec00000018ff */
[C---:B------:R-:W-:Y:S06]  /*7270*/  HMMA.16816.F32 R176, R8.reuse, R22, RZ ;  /* 0x0000001608b0723c */ /* 0x040fec00000018ff */
[C---:B------:R-:W-:Y:S06]  /*7280*/  HMMA.16816.F32 R140, R8.reuse, R16, RZ ;  /* 0x00000010088c723c */ /* 0x040fec00000018ff */
[----:B------:R-:W-:Y:S01]  /*7290*/  HMMA.16816.F32 R32, R8, R18, RZ ;  /* 0x000000120820723c */ /* 0x000fe200000018ff */
[----:B------:R-:W1:Y:S05]  /*72a0*/  LDSM.16.M88.4 R8, [R212] ;  /* 0x00000000d408783b */ /* 0x000e6a0000000200 */
[C---:B--2---:R-:W-:Y:S06]  /*72b0*/  HMMA.16816.F32 R232, R4.reuse, R28, R180 ;  /* 0x0000001c04e8723c */ /* 0x044fec00000018b4 */
[----:B------:R-:W-:Y:S06]  /*72c0*/  HMMA.16816.F32 R192, R4, R30, R176 ;  /* 0x0000001e04c0723c */ /* 0x000fec00000018b0 */
[C---:B------:R-:W-:Y:S06]  /*72d0*/  HMMA.16816.F32 R180, R12.reuse, R20, RZ ;  /* 0x000000140cb4723c */ /* 0x040fec00000018ff */
[C---:B------:R-:W-:Y:S06]  /*72e0*/  HMMA.16816.F32 R176, R12.reuse, R22, RZ ;  /* 0x000000160cb0723c */ /* 0x040fec00000018ff */
[----:B------:R-:W-:Y:S06]  /*72f0*/  HMMA.16816.F32 R20, R12, R16, RZ ;  /* 0x000000100c14723c */ /* 0x000fec00000018ff */
[C---:B------:R-:W-:Y:S01]  /*7300*/  HMMA.16816.F32 R196, R4.reuse, R24, R140 ;  /* 0x0000001804c4723c */ /* 0x040fe2000000188c */
[----:B------:R-:W-:Y:S05]  /*7310*/  LDSM.16.M88.4 R140, [R216+0x8800] ;  /* 0x00880000d88c783b */ /* 0x000fea0000000200 */
[----:B------:R-:W-:Y:S01]  /*7320*/  HMMA.16816.F32 R188, R4, R26, R32 ;  /* 0x0000001a04bc723c */ /* 0x000fe20000001820 */
[----:B------:R-:W2:Y:S04]  /*7330*/  LDSM.16.M88.4 R4, [R218+0x2000] ;  /* 0x00200000da04783b */ /* 0x000ea80000000200 */
[----:B------:R-:W3:Y:S01]  /*7340*/  LDSM.16.M88.4 R32, [R216+0x8000] ;  /* 0x00800000d820783b */ /* 0x000ee20000000200 */
[----:B------:R-:W-:Y:S03]  /*7350*/  HMMA.16816.F32 R12, R12, R18, RZ ;  /* 0x000000120c0c723c */ /* 0x000fe600000018ff */
[----:B------:R-:W4:Y:S03]  /*7360*/  LDSM.16.M88.4 R16, [R218] ;  /* 0x00000000da10783b */ /* 0x000f260000000200 */
[C---:B-1----:R-:W-:Y:S06]  /*7370*/  HMMA.16816.F32 R184, R8.reuse, R28, R180 ;  /* 0x0000001c08b8723c */ /* 0x042fec00000018b4 */
[C---:B------:R-:W-:Y:S06]  /*7380*/  HMMA.16816.F32 R176, R8.reuse, R30, R176 ;  /* 0x0000001e08b0723c */ /* 0x040fec00000018b0 */
[C---:B------:R-:W-:Y:S01]  /*7390*/  HMMA.16816.F32 R180, R8.reuse, R24, R20 ;  /* 0x0000001808b4723c */ /* 0x040fe20000001814 */
[----:B------:R-:W-:Y:S05]  /*73a0*/  LDSM.16.M88.4 R20, [R215] ;  /* 0x00000000d714783b */ /* 0x000fea0000000200 */
[----:B------:R-:W-:Y:S01]  /*73b0*/  HMMA.16816.F32 R28, R8, R26, R12 ;  /* 0x0000001a081c723c */ /* 0x000fe2000000180c */
[----:B------:R-:W1:Y:S04]  /*73c0*/  LDSM.16.M88.4 R8, [R217+0x2000] ;  /* 0x00200000d908783b */ /* 0x000e680000000200 */
[----:B------:R-:W5:Y:S04]  /*73d0*/  LDSM.16.M88.4 R24, [R215+0x800] ;  /* 0x00080000d718783b */ /* 0x000f680000000200 */
[----:B------:R-:W5:Y:S01]  /*73e0*/  LDSM.16.M88.4 R12, [R217] ;  /* 0x00000000d90c783b */ /* 0x000f620000000200 */
[C---:B--2---:R-:W-:Y:S06]  /*73f0*/  HMMA.16816.F32 R236, R4.reuse, R140, R196 ;  /* 0x0000008c04ec723c */ /* 0x044fec00000018c4 */
[C---:B---3--:R-:W-:Y:S06]  /*7400*/  HMMA.16816.F32 R232, R4.reuse, R32, R232 ;  /* 0x0000002004e8723c */ /* 0x048fec00000018e8 */
[C---:B------:R-:W-:Y:S06]  /*7410*/  HMMA.16816.F32 R204, R4.reuse, R34, R192 ;  /* 0x0000002204cc723c */ /* 0x040fec00000018c0 */
[----:B------:R-:W-:Y:S01]  /*7420*/  HMMA.16816.F32 R200, R4, R142, R188 ;  /* 0x0000008e04c8723c */ /* 0x000fe200000018bc */
[----:B------:R-:W-:Y:S05]  /*7430*/  LDSM.16.M88.4 R4, [R210+0x6000] ;  /* 0x00600000d204783b */ /* 0x000fea0000000200 */
[C---:B----4-:R-:W-:Y:S06]  /*7440*/  HMMA.16816.F32 R196, R16.reuse, R32, R184 ;  /* 0x0000002010c4723c */ /* 0x050fec00000018b8 */
[C---:B------:R-:W-:Y:S01]  /*7450*/  HMMA.16816.F32 R192, R16.reuse, R34, R176 ;  /* 0x0000002210c0723c */ /* 0x040fe200000018b0 */
[----:B------:R-:W2:Y:S05]  /*7460*/  LDSM.16.M88.4 R32, [R208+0x9000] ;  /* 0x00900000d020783b */ /* 0x000eaa0000000200 */
[C---:B------:R-:W-:Y:S01]  /*7470*/  HMMA.16816.F32 R184, R16.reuse, R142, R28 ;  /* 0x0000008e10b8723c */ /* 0x040fe2000000181c */
[----:B------:R-:W3:Y:S05]  /*7480*/  LDSM.16.M88.4 R28, [R208+0x9800] ;  /* 0x00980000d01c783b */ /* 0x000eea0000000200 */
[----:B------:R-:W-:Y:S01]  /*7490*/  HMMA.16816.F32 R188, R16, R140, R180 ;  /* 0x0000008c10bc723c */ /* 0x000fe200000018b4 */
[----:B------:R-:W4:Y:S05]  /*74a0*/  LDSM.16.M88.4 R16, [R210+0x4000] ;  /* 0x00400000d210783b */ /* 0x000f2a0000000200 */
[C---:B-1----:R-:W-:Y:S06]  /*74b0*/  HMMA.16816.F32 R180, R8.reuse, R20, R232 ;  /* 0x0000001408b4723c */ /* 0x042fec00000018e8 */
[C---:B------:R-:W-:Y:S06]  /*74c0*/  HMMA.16816.F32 R176, R8.reuse, R22, R204 ;  /* 0x0000001608b0723c */ /* 0x040fec00000018cc */
[C---:B-----5:R-:W-:Y:S06]  /*74d0*/  HMMA.16816.F32 R140, R8.reuse, R24, R236 ;  /* 0x00000018088c723c */ /* 0x060fec00000018ec */
[----:B------:R-:W-:Y:S06]  /*74e0*/  HMMA.16816.F32 R8, R8, R26, R200 ;  /* 0x0000001a0808723c */ /* 0x000fec00000018c8 */
[C---:B------:R-:W-:Y:S06]  /*74f0*/  HMMA.16816.F32 R204, R12.reuse, R20, R196 ;  /* 0x000000140ccc723c */ /* 0x040fec00000018c4 */
[----:B------:R-:W-:Y:S01]  /*7500*/  HMMA.16816.F32 R200, R12, R22, R192 ;  /* 0x000000160cc8723c */ /* 0x000fe200000018c0 */
[----:B------:R-:W-:Y:S05]  /*7510*/  LDSM.16.M88.4 R20, [R220] ;  /* 0x00000000dc14783b */ /* 0x000fea0000000200 */
[----:B--2---:R-:W-:Y:S06]  /*7520*/  HMMA.16816.F32 R196, R4, R32, R180 ;  /* 0x0000002004c4723c */ /* 0x004fec00000018b4 */
[----:B------:R-:W-:Y:S06]  /*7530*/  HMMA.16816.F32 R192, R12, R24, R188 ;  /* 0x000000180cc0723c */ /* 0x000fec00000018bc */
[C---:B---3--:R-:W-:Y:S06]  /*7540*/  HMMA.16816.F32 R180, R4.reuse, R28, R140 ;  /* 0x0000001c04b4723c */ /* 0x048fec000000188c */
[C---:B------:R-:W-:Y:S06]  /*7550*/  HMMA.16816.F32 R188, R4.reuse, R34, R176 ;  /* 0x0000002204bc723c */ /* 0x040fec00000018b0 */
[----:B------:R-:W-:Y:S01]  /*7560*/  HMMA.16816.F32 R140, R4, R30, R8 ;  /* 0x0000001e048c723c */ /* 0x000fe20000001808 */
[----:B------:R-:W1:Y:S04]  /*7570*/  LDSM.16.M88.4 R4, [R212+0x6000] ;  /* 0x00600000d404783b */ /* 0x000e680000000200 */
[----:B------:R-:W2:Y:S01]  /*7580*/  LDSM.16.M88.4 R8, [R212+0x4000] ;  /* 0x00400000d408783b */ /* 0x000ea20000000200 */
[----:B------:R-:W-:Y:S03]  /*7590*/  HMMA.16816.F32 R184, R12, R26, R184 ;  /* 0x0000001a0cb8723c */ /* 0x000fe600000018b8 */
[----:B------:R-:W3:Y:S03]  /*75a0*/  LDSM.16.M88.4 R12, [R221] ;  /* 0x00000000dd0c783b */ /* 0x000ee60000000200 */
[C---:B----4-:R-:W-:Y:S06]  /*75b0*/  HMMA.16816.F32 R24, R16.reuse, R32, R204 ;  /* 0x000000201018723c */ /* 0x050fec00000018cc */
[C---:B------:R-:W-:Y:S06]  /*75c0*/  HMMA.16816.F32 R176, R16.reuse, R34, R200 ;  /* 0x0000002210b0723c */ /* 0x040fec00000018c8 */
[C---:B------:R-:W-:Y:S06]  /*75d0*/  HMMA.16816.F32 R192, R16.reuse, R28, R192 ;  /* 0x0000001c10c0723c */ /* 0x040fec00000018c0 */
[----:B------:R-:W-:Y:S01]  /*75e0*/  HMMA.16816.F32 R32, R16, R30, R184 ;  /* 0x0000001e1020723c */ /* 0x000fe200000018b8 */
[----:B------:R-:W-:Y:S04]  /*75f0*/  LDSM.16.M88.4 R16, [R218+0x6000] ;  /* 0x00600000da10783b */ /* 0x000fe80000000200 */
[----:B------:R-:W4:Y:S01]  /*7600*/  LDSM.16.M88.4 R28, [R216+0x9000] ;  /* 0x00900000d81c783b */ /* 0x000f220000000200 */
[----:B-1----:R-:W-:-:S12]  /*7610*/  HMMA.16816.F32 R200, R4, R20, R180 ;  /* 0x0000001404c8723c */ /* 0x002fd800000018b4 */
[----:B--2---:R-:W-:Y:S06]  /*7620*/  HMMA.16816.F32 R184, R8, R20, R192 ;  /* 0x0000001408b8723c */ /* 0x004fec00000018c0 */
[----:B---3--:R-:W-:Y:S06]  /*7630*/  HMMA.16816.F32 R204, R4, R14, R188 ;  /* 0x0000000e04cc723c */ /* 0x008fec00000018bc */
[-C--:B------:R-:W-:Y:S01]  /*7640*/  HMMA.16816.F32 R180, R8, R12.reuse, R24 ;  /* 0x0000000c08b4723c */ /* 0x080fe20000001818 */
[----:B------:R-:W1:Y:S05]  /*7650*/  LDSM.16.M88.4 R24, [R216+0x9800] ;  /* 0x00980000d818783b */ /* 0x000e6a0000000200 */
[C---:B------:R-:W-:Y:S06]  /*7660*/  HMMA.16816.F32 R196, R4.reuse, R12, R196 ;  /* 0x0000000c04c4723c */ /* 0x040fec00000018c4 */
[----:B------:R-:W-:Y:S01]  /*7670*/  HMMA.16816.F32 R188, R4, R22, R140 ;  /* 0x0000001604bc723c */ /* 0x000fe2000000188c */
[----:B------:R-:W2:Y:S05]  /*7680*/  LDSM.16.M88.4 R4, [R218+0x4000] ;  /* 0x00400000da04783b */ /* 0x000eaa0000000200 */
[C---:B------:R-:W-:Y:S01]  /*7690*/  HMMA.16816.F32 R176, R8.reuse, R14, R176 ;  /* 0x0000000e08b0723c */ /* 0x040fe200000018b0 */
[----:B------:R-:W-:Y:S05]  /*76a0*/  LDSM.16.M88.4 R12, [R217+0x4000] ;  /* 0x00400000d90c783b */ /* 0x000fea0000000200 */
[----:B------:R-:W-:Y:S01]  /*76b0*/  HMMA.16816.F32 R140, R8, R22, R32 ;  /* 0x00000016088c723c */ /* 0x000fe20000001820 */
[----:B------:R-:W-:Y:S04]  /*76c0*/  LDSM.16.M88.4 R8, [R217+0x6000] ;  /* 0x00600000d908783b */ /* 0x000fe80000000200 */
[----:B------:R-:W3:Y:S01]  /*76d0*/  LDSM.16.M88.4 R20, [R215+0x1000] ;  /* 0x00100000d714783b */ /* 0x000ee20000000200 */
[C---:B----4-:R-:W-:Y:S06]  /*76e0*/  HMMA.16816.F32 R32, R16.reuse, R28, R196 ;  /* 0x0000001c1020723c */ /* 0x050fec00000018c4 */
[C---:B------:R-:W-:Y:S06]  /*76f0*/  HMMA.16816.F32 R192, R16.reuse, R30, R204 ;  /* 0x0000001e10c0723c */ /* 0x040fec00000018cc */
[C---:B-1----:R-:W-:Y:S06]  /*7700*/  HMMA.16816.F32 R200, R16.reuse, R24, R200 ;  /* 0x0000001810c8723c */ /* 0x042fec00000018c8 */
[----:B------:R-:W-:Y:S06]  /*7710*/  HMMA.16816.F32 R188, R16, R26, R188 ;  /* 0x0000001a10bc723c */ /* 0x000fec00000018bc */
[C---:B--2---:R-:W-:Y:S06]  /*7720*/  HMMA.16816.F32 R16, R4.reuse, R28, R180 ;  /* 0x0000001c0410723c */ /* 0x044fec00000018b4 */
[C---:B------:R-:W-:Y:S06]  /*7730*/  HMMA.16816.F32 R176, R4.reuse, R30, R176 ;  /* 0x0000001e04b0723c */ /* 0x040fec00000018b0 */
[C---:B------:R-:W-:Y:S06]  /*7740*/  HMMA.16816.F32 R180, R4.reuse, R24, R184 ;  /* 0x0000001804b4723c */ /* 0x040fec00000018b8 */
[----:B------:R-:W-:Y:S01]  /*7750*/  HMMA.16816.F32 R140, R4, R26, R140 ;  /* 0x0000001a048c723c */ /* 0x000fe2000000188c */
[----:B------:R-:W1:Y:S01]  /*7760*/  LDSM.16.M88.4 R4, [R215+0x1800] ;  /* 0x00180000d704783b */ /* 0x000e620000000200 */
[----:B------:R-:W-:-:S04]  /*7770*/  DEPBAR.LE SB0, 0x0 ;  /* 0x000080000000791a */ /* 0x000fc80000000000 */
[-C--:B---3--:R-:W-:Y:S06]  /*7780*/  HMMA.16816.F32 R32, R8, R20.reuse, R32 ;  /* 0x000000140820723c */ /* 0x088fec0000001820 */
[----:B------:R-:W-:Y:S06]  /*7790*/  HMMA.16816.F32 R24, R12, R20, R16 ;  /* 0x000000140c18723c */ /* 0x000fec0000001810 */
[-C--:B------:R-:W-:Y:S06]  /*77a0*/  HMMA.16816.F32 R28, R8, R22.reuse, R192 ;  /* 0x00000016081c723c */ /* 0x080fec00000018c0 */
[----:B------:R-:W-:Y:S06]  /*77b0*/  HMMA.16816.F32 R20, R12, R22, R176 ;  /* 0x000000160c14723c */ /* 0x000fec00000018b0 */
[----:B------:R-:W-:-:S02]  /*77c0*/  FSEL R138, R32, -INF , !P1 ;  /* 0xff800000208a7808 */ /* 0x000fc40004800000 */
[----:B------:R-:W-:Y:S01]  /*77d0*/  FSEL R185, R34, -INF , !P0 ;  /* 0xff80000022b97808 */ /* 0x000fe20004000000 */
[----:B------:R-:W-:Y:S01]  /*77e0*/  BAR.SYNC.DEFER_BLOCKING 0x0 ;  /* 0x0000000000007b1d */ /* 0x000fe20000010000 */
[C---:B------:R-:W-:Y:S02]  /*77f0*/  ISETP.GE.AND P1, PT, R2.reuse, R230, PT ;  /* 0x000000e60200720c */ /* 0x040fe40003f26270 */
[----:B------:R-:W-:Y:S02]  /*7800*/  ISETP.GE.AND P0, PT, R2, R228, PT ;  /* 0x000000e40200720c */ /* 0x000fe40003f06270 */
[----:B------:R-:W-:Y:S02]  /*7810*/  FSEL R184, R33, -INF , !P4 ;  /* 0xff80000021b87808 */ /* 0x000fe40006000000 */
[----:B------:R-:W-:Y:S02]  /*7820*/  ISETP.GE.AND P4, PT, R0, R230, PT ;  /* 0x000000e60000720c */ /* 0x000fe40003f86270 */
[----:B------:R-:W-:-:S02]  /*7830*/  ISETP.LT.OR P1, PT, R2, R227, P1 ;  /* 0x000000e30200720c */ /* 0x000fc40000f21670 */
[----:B------:R-:W-:Y:S01]  /*7840*/  ISETP.LT.OR P0, PT, R2, R224, P0 ;  /* 0x000000e00200720c */ /* 0x000fe20000701670 */
[C---:B------:R-:W-:Y:S01]  /*7850*/  VIADD R2, R0.reuse, 0x9 ;  /* 0x0000000900027836 */ /* 0x040fe20000000000 */
[----:B------:R-:W-:Y:S02]  /*7860*/  ISETP.LT.OR P4, PT, R0, R227, P4 ;  /* 0x000000e30000720c */ /* 0x000fe40002781670 */
[----:B------:R-:W-:Y:S02]  /*7870*/  FSEL R177, R35, -INF , !P0 ;  /* 0xff80000023b17808 */ /* 0x000fe40004000000 */
[----:B------:R-:W-:Y:S01]  /*7880*/  FSEL R19, R25, -INF , !P5 ;  /* 0xff80000019137808 */ /* 0x000fe20006800000 */
[----:B-1----:R-:W-:Y:S01]  /*7890*/  HMMA.16816.F32 R32, R8, R4, R200 ;  /* 0x000000040820723c */ /* 0x002fe200000018c8 */
[----:B------:R-:W-:Y:S02]  /*78a0*/  FSEL R133, R27, -INF , !P1 ;  /* 0xff8000001b857808 */ /* 0x000fe40004800000 */
[----:B------:R-:W-:-:S02]  /*78b0*/  ISETP.GE.AND P5, PT, R3, R229, PT ;  /* 0x000000e50300720c */ /* 0x000fc40003fa6270 */
[C---:B------:R-:W-:Y:S01]  /*78c0*/  ISETP.GE.AND P1, PT, R3.reuse, R228, PT ;  /* 0x000000e40300720c */ /* 0x040fe20003f26270 */
[----:B------:R-:W-:Y:S01]  /*78d0*/  HMMA.16816.F32 R8, R8, R6, R188 ;  /* 0x000000060808723c */ /* 0x000fe200000018bc */
[----:B------:R-:W-:Y:S02]  /*78e0*/  ISETP.GE.AND P0, PT, R2, R229, PT ;  /* 0x000000e50200720c */ /* 0x000fe40003f06270 */
[----:B------:R-:W-:Y:S02]  /*78f0*/  FSEL R16, R24, -INF , !P6 ;  /* 0xff80000018107808 */ /* 0x000fe40007000000 */
[----:B------:R-:W-:Y:S02]  /*7900*/  FSEL R132, R26, -INF , !P4 ;  /* 0xff8000001a847808 */ /* 0x000fe40006000000 */
[----:B------:R-:W-:Y:S01]  /*7910*/  HMMA.16816.F32 R24, R12, R4, R180 ;  /* 0x000000040c18723c */ /* 0x000fe200000018b4 */
[C---:B------:R-:W-:Y:S02]  /*7920*/  ISETP.LT.OR P5, PT, R3.reuse, R225, P5 ;  /* 0x000000e10300720c */ /* 0x040fe40002fa1670 */
[----:B------:R-:W-:-:S02]  /*7930*/  ISETP.LT.OR P1, PT, R3, R224, P1 ;  /* 0x000000e00300720c */ /* 0x000fc40000f21670 */
[----:B------:R-:W-:Y:S01]  /*7940*/  ISETP.LT.OR P0, PT, R2, R225, P0 ;  /* 0x000000e10200720c */ /* 0x000fe20000701670 */
[----:B------:R-:W-:Y:S01]  /*7950*/  HMMA.16816.F32 R12, R12, R6, R140 ;  /* 0x000000060c0c723c */ /* 0x000fe2000000188c */
[----:B------:R-:W-:Y:S02]  /*7960*/  FSEL R139, R28, -INF , !P5 ;  /* 0xff8000001c8b7808 */ /* 0x000fe40006800000 */
[----:B------:R-:W-:Y:S02]  /*7970*/  FSEL R179, R30, -INF , !P1 ;  /* 0xff8000001eb37808 */ /* 0x000fe40004800000 */
[----:B------:R-:W-:Y:S02]  /*7980*/  FSEL R176, R29, -INF , !P0 ;  /* 0xff8000001db07808 */ /* 0x000fe40004000000 */
[C---:B------:R-:W-:Y:S02]  /*7990*/  ISETP.GE.AND P6, PT, R3.reuse, R231, PT ;  /* 0x000000e70300720c */ /* 0x040fe40003fc6270 */
        /* <DEDUP_REMOVED lines=15> */
[CC--:B------:R-:W-:Y:S02]  /*7a90*/  ISETP.GE.AND P5, PT, R3.reuse, R231.reuse, PT ;  /* 0x000000e70300720c */ /* 0x0c0fe40003fa6270 */
[C---:B------:R-:W-:Y:S02]  /*7aa0*/  ISETP.GE.AND P1, PT, R3.reuse, R230, PT ;  /* 0x000000e60300720c */ /* 0x040fe40003f26270 */
[C---:B------:R-:W-:Y:S02]  /*7ab0*/  ISETP.GE.AND P6, PT, R2.reuse, R231, PT ;  /* 0x000000e70200720c */ /* 0x040fe40003fc6270 */
[CC--:B------:R-:W-:Y:S02]  /*7ac0*/  ISETP.LT.OR P5, PT, R3.reuse, R226.reuse, P5 ;  /* 0x000000e20300720c */ /* 0x0c0fe40002fa1670 */
[----:B------:R-:W-:Y:S02]  /*7ad0*/  ISETP.LT.OR P1, PT, R3, R227, P1 ;  /* 0x000000e30300720c */ /* 0x000fe40000f21670 */
[----:B------:R-:W-:-:S02]  /*7ae0*/  ISETP.LT.OR P6, PT, R2, R226, P6 ;  /* 0x000000e20200720c */ /* 0x000fc400037c1670 */
        /* <DEDUP_REMOVED lines=15> */
[C---:B------:R-:W-:Y:S02]  /*7be0*/  ISETP.GE.AND P0, PT, R2.reuse, R231, PT ;  /* 0x000000e70200720c */ /* 0x040fe40003f06270 */
[C---:B------:R-:W-:Y:S02]  /*7bf0*/  ISETP.GE.AND P4, PT, R3.reuse, R228, PT ;  /* 0x000000e40300720c */ /* 0x040fe40003f86270 */
[----:B------:R-:W-:Y:S02]  /*7c00*/  ISETP.LT.OR P0, PT, R2, R226, P0 ;  /* 0x000000e20200720c */ /* 0x000fe40000701670 */
[----:B------:R-:W-:Y:S02]  /*7c10*/  ISETP.LT.OR P4, PT, R3, R224, P4 ;  /* 0x000000e00300720c */ /* 0x000fe40002781670 */
[----:B------:R-:W-:-:S02]  /*7c20*/  FSEL R143, R12, -INF , !P0 ;  /* 0xff8000000c8f7808 */ /* 0x000fc40004000000 */
[----:B------:R-:W-:Y:S02]  /*7c30*/  ISETP.GE.AND P0, PT, R0, R229, PT ;  /* 0x000000e50000720c */ /* 0x000fe40003f06270 */
[----:B------:R-:W-:Y:S02]  /*7c40*/  FSEL R197, R34, -INF , !P4 ;  /* 0xff80000022c57808 */ /* 0x000fe40006000000 */
[----:B------:R-:W-:Y:S02]  /*7c50*/  ISETP.LT.OR P0, PT, R0, R225, P0 ;  /* 0x000000e10000720c */ /* 0x000fe40000701670 */
[----:B------:R-:W-:Y:S02]  /*7c60*/  FSEL R195, R33, -INF , !P1 ;  /* 0xff80000021c37808 */ /* 0x000fe40004800000 */
        /* <DEDUP_REMOVED lines=8> */
[----:B------:R-:W-:Y:S02]  /*7cf0*/  FSEL R190, R8, -INF , !P4 ;  /* 0xff80000008be7808 */ /* 0x000fe40006000000 */
[----:B------:R-:W-:Y:S02]  /*7d00*/  FSEL R194, R10, -INF , !P1 ;  /* 0xff8000000ac27808 */ /* 0x000fe40004800000 */
[-C--:B------:R-:W-:Y:S02]  /*7d10*/  ISETP.GE.AND P5, PT, R2, R230.reuse, PT ;  /* 0x000000e60200720c */ /* 0x080fe40003fa6270 */
[C---:B------:R-:W-:Y:S02]  /*7d20*/  ISETP.GE.AND P6, PT, R0.reuse, R231, PT ;  /* 0x000000e70000720c */ /* 0x040fe40003fc6270 */
[C---:B------:R-:W-:Y:S02]  /*7d30*/  ISETP.GE.AND P4, PT, R0.reuse, R230, PT ;  /* 0x000000e60000720c */ /* 0x040fe40003f86270 */
[----:B------:R-:W-:-:S02]  /*7d40*/  ISETP.GE.AND P1, PT, R0, R228, PT ;  /* 0x000000e40000720c */ /* 0x000fc40003f26270 */
[-C--:B------:R-:W-:Y:S02]  /*7d50*/  ISETP.LT.OR P5, PT, R2, R227.reuse, P5 ;  /* 0x000000e30200720c */ /* 0x080fe40002fa1670 */
[C---:B------:R-:W-:Y:S02]  /*7d60*/  ISETP.LT.OR P6, PT, R0.reuse, R226, P6 ;  /* 0x000000e20000720c */ /* 0x040fe400037c1670 */
[C---:B------:R-:W-:Y:S02]  /*7d70*/  ISETP.LT.OR P4, PT, R0.reuse, R227, P4 ;  /* 0x000000e30000720c */ /* 0x040fe40002781670 */
[----:B------:R-:W-:Y:S02]  /*7d80*/  ISETP.LT.OR P1, PT, R0, R224, P1 ;  /* 0x000000e00000720c */ /* 0x000fe40000f21670 */
[----:B------:R-:W-:Y:S02]  /*7d90*/  FSEL R180, R14, -INF , !P5 ;  /* 0xff8000000eb47808 */ /* 0x000fe40006800000 */
        /* <DEDUP_REMOVED lines=53> */
.L_x_1797:
[----:B------:R-:W-:Y:S05]  /*80f0*/  BSYNC B0 ;  /* 0x0000000000007941 */ /* 0x000fea0003800000 */
.L_x_1796:
[----:B------:R-:W0:Y:S02]  /*8100*/  LDGDEPBAR ;  /* 0x00000000000079af */ /* 0x000e240000000000 */
.L_x_1795:
[----:B------:R-:W-:Y:S01]  /*8110*/  FMNMX.FTZ R0, R136, R16, !PT ;  /* 0x0000001088007209 */ /* 0x000fe20007810000 */
[----:B------:R-:W-:Y:S01]  /*8120*/  IMAD.WIDE.U32 R12, R252, -0x326172a9, RZ ;  /* 0xcd9e8d57fc0c7825 */ /* 0x000fe200078e00ff */
[----:B------:R-:W-:Y:S01]  /*8130*/  FMNMX.FTZ R2, R135, R132, !PT ;  /* 0x0000008487027209 */ /* 0x000fe20007810000 */
[----:B------:R-:W-:Y:S01]  /*8140*/  UMOV UR5, UR38 ;  /* 0x0000002600057c82 */ /* 0x000fe20008000000 */
[----:B------:R-:W-:Y:S01]  /*8150*/  FMNMX.FTZ R0, R19, R0, !PT ;  /* 0x0000000013007209 */ /* 0x000fe20007810000 */
[----:B------:R-:W-:Y:S01]  /*8160*/  IMAD.WIDE.U32 R22, R248, -0x326172a9, RZ ;  /* 0xcd9e8d57f8167825 */ /* 0x000fe200078e00ff */
        /* <DEDUP_REMOVED lines=10> */
[----:B-12---:R-:W-:Y:S02]  /*8210*/  FMNMX.FTZ R4, R134, R138, !PT ;  /* 0x0000008a86047209 */ /* 0x006fe40007810000 */
[----:B------:R-:W-:Y:S02]  /*8220*/  FMNMX.FTZ R0, R142, R0, !PT ;  /* 0x000000008e007209 */ /* 0x000fe40007810000 */
[----:B------:R-:W-:Y:S02]  /*8230*/  FMNMX.FTZ R2, R180, R2, !PT ;  /* 0x00000002b4027209 */ /* 0x000fe40007810000 */
[----:B------:R-:W-:Y:S01]  /*8240*/  FMNMX.FTZ R3, R137, R185, !PT ;  /* 0x000000b989037209 */ /* 0x000fe20007810000 */
[----:B------:R-:W1:Y:S01]  /*8250*/  SHFL.BFLY PT, R5, R0, 0x2, 0x1f ;  /* 0x0c401f0000057f89 */ /* 0x000e6200000e0000 */
[----:B------:R-:W-:-:S02]  /*8260*/  FMNMX.FTZ R4, R184, R4, !PT ;  /* 0x00000004b8047209 */ /* 0x000fc40007810000 */
[----:B------:R-:W-:Y:S02]  /*8270*/  FMNMX.FTZ R2, R181, R2, !PT ;  /* 0x00000002b5027209 */ /* 0x000fe40007810000 */
[----:B------:R-:W-:-:S03]  /*8280*/  FMNMX.FTZ R3, R177, R3, !PT ;  /* 0x00000003b1037209 */ /* 0x000fc60007810000 */
[----:B------:R-:W2:Y:S01]  /*8290*/  SHFL.BFLY PT, R6, R2, 0x2, 0x1f ;  /* 0x0c401f0002067f89 */ /* 0x000ea200000e0000 */
[----:B-1----:R-:W-:Y:S02]  /*82a0*/  FMNMX.FTZ R0, R0, R5, !PT ;  /* 0x0000000500007209 */ /* 0x002fe40007810000 */
[----:B------:R-:W-:Y:S02]  /*82b0*/  FMNMX.FTZ R5, R139, R4, !PT ;  /* 0x000000048b057209 */ /* 0x000fe40007810000 */
[----:B------:R-:W-:Y:S01]  /*82c0*/  FMNMX.FTZ R4, R179, R3, !PT ;  /* 0x00000003b3047209 */ /* 0x000fe20007810000 */
[----:B------:R-:W1:Y:S01]  /*82d0*/  SHFL.BFLY PT, R8, R0, 0x1, 0x1f ;  /* 0x0c201f0000087f89 */ /* 0x000e6200000e0000 */
[----:B------:R-:W-:Y:S02]  /*82e0*/  FMNMX.FTZ R5, R176, R5, !PT ;  /* 0x00000005b0057209 */ /* 0x000fe40007810000 */
[----:B------:R-:W-:Y:S02]  /*82f0*/  MOV R3, UR27 ;  /* 0x0000001b00037c02 */ /* 0x000fe40008000f00 */
[----:B------:R-:W-:-:S02]  /*8300*/  FMNMX.FTZ R4, R178, R4, !PT ;  /* 0x00000004b2047209 */ /* 0x000fc40007810000 */
[----:B------:R-:W-:Y:S02]  /*8310*/  FMNMX.FTZ R10, R189, R5, !PT ;  /* 0x00000005bd0a7209 */ /* 0x000fe40007810000 */
[----:B------:R-:W-:Y:S02]  /*8320*/  LOP3.LUT R3, R241, UR38, R3, 0x96, !PT ;  /* 0x00000026f1037c12 */ /* 0x000fe4000f8e9603 */
[----:B------:R-:W-:Y:S02]  /*8330*/  FMNMX.FTZ R4, R197, R4, !PT ;  /* 0x00000004c5047209 */ /* 0x000fe40007810000 */
[----:B------:R-:W-:Y:S01]  /*8340*/  FMNMX.FTZ R10, R195, R10, !PT ;  /* 0x0000000ac30a7209 */ /* 0x000fe20007810000 */
[----:B------:R-:W-:Y:S01]  /*8350*/  IMAD.WIDE.U32 R20, R3, -0x326172a9, RZ ;  /* 0xcd9e8d5703147825 */ /* 0x000fe200078e00ff */
[----:B------:R-:W-:Y:S02]  /*8360*/  FMNMX.FTZ R3, R196, R4, !PT ;  /* 0x00000004c4037209 */ /* 0x000fe40007810000 */
[----:B------:R-:W-:-:S02]  /*8370*/  FMNMX.FTZ R10, R190, R10, !PT ;  /* 0x0000000abe0a7209 */ /* 0x000fc40007810000 */
[----:B------:R-:W-:Y:S02]  /*8380*/  FMNMX.FTZ R3, R194, R3, !PT ;  /* 0x00000003c2037209 */ /* 0x000fe40007810000 */
[----:B------:R-:W-:Y:S02]  /*8390*/  FMNMX.FTZ R10, R188, R10, !PT ;  /* 0x0000000abc0a7209 */ /* 0x000fe40007810000 */
[----:B------:R-:W-:Y:S02]  /*83a0*/  FMNMX.FTZ R7, R191, R3, !PT ;  /* 0x00000003bf077209 */ /* 0x000fe40007810000 */
[----:B--2---:R-:W-:Y:S01]  /*83b0*/  FMNMX.FTZ R6, R2, R6, !PT ;  /* 0x0000000602067209 */ /* 0x004fe20007810000 */
[----:B------:R-:W2:Y:S01]  /*83c0*/  SHFL.BFLY PT, R11, R10, 0x2, 0x1f ;  /* 0x0c401f000a0b7f89 */ /* 0x000ea200000e0000 */
[----:B------:R-:W-:Y:S02]  /*83d0*/  LOP3.LUT R5, R21, UR37, R12, 0x96, !PT ;  /* 0x0000002515057c12 */ /* 0x000fe4000f8e960c */
[-C--:B------:R-:W-:Y:S01]  /*83e0*/  LOP3.LUT R4, R13, R250.reuse, RZ, 0x3c, !PT ;  /* 0x000000fa0d047212 */ /* 0x080fe200078e3cff */
[----:B------:R-:W3:Y:S01]  /*83f0*/  SHFL.BFLY PT, R12, R7, 0x2, 0x1f ;  /* 0x0c401f00070c7f89 */ /* 0x000ee200000e0000 */
[----:B------:R-:W-:Y:S01]  /*8400*/  LOP3.LUT R2, R23, R250, RZ, 0x3c, !PT ;  /* 0x000000fa17027212 */ /* 0x000fe200078e3cff */
[----:B------:R-:W-:Y:S01]  /*8410*/  IMAD.WIDE.U32 R14, R5, -0x2daee0ad, RZ ;  /* 0xd2511f53050e7825 */ /* 0x000fe200078e00ff */
[----:B-1----:R-:W-:Y:S01]  /*8420*/  FMNMX.FTZ R239, R0, R8, !PT ;  /* 0x0000000800ef7209 */ /* 0x002fe20007810000 */
[----:B------:R-:W1:Y:S01]  /*8430*/  SHFL.BFLY PT, R13, R6, 0x1, 0x1f ;  /* 0x0c201f00060d7f89 */ /* 0x000e6200000e0000 */
[----:B------:R-:W-:Y:S01]  /*8440*/  LOP3.LUT R8, R243, UR35, R20, 0x96, !PT ;  /* 0x00000023f3087c12 */ /* 0x000fe2000f8e9614 */
[----:B------:R-:W-:Y:S01]  /*8450*/  IMAD.WIDE.U32 R2, R2, -0x2daee0ad, RZ ;  /* 0xd2511f5302027825 */ /* 0x000fe200078e00ff */
[----:B------:R-:W-:-:S03]  /*8460*/  FSETP.NEU.FTZ.AND P1, PT, R239, -INF , PT ;  /* 0xff800000ef00780b */ /* 0x000fc60003f3d000 */
[----:B------:R-:W-:Y:S01]  /*8470*/  FMUL.FTZ R0, R239, UR32 ;  /* 0x00000020ef007c20 */ /* 0x000fe20008410000 */
[----:B------:R-:W-:Y:S01]  /*8480*/  LOP3.LUT R5, R21, UR37, R22, 0x96, !PT ;  /* 0x0000002515057c12 */ /* 0x000fe2000f8e9616 */
[----:B------:R-:W-:Y:S01]  /*8490*/  IMAD R9, R4, -0x2daee0ad, RZ ;  /* 0xd2511f5304097824 */ /* 0x000fe200078e02ff */
[----:B------:R-:W-:Y:S02]  /*84a0*/  LOP3.LUT R4, R3, UR36, R240, 0x96, !PT ;  /* 0x0000002403047c12 */ /* 0x000fe4000f8e96f0 */
[----:B------:R-:W-:Y:S01]  /*84b0*/  FSEL R0, R0, RZ, P1 ;  /* 0x000000ff00007208 */ /* 0x000fe20000800000 */
[----:B------:R-:W-:Y:S01]  /*84c0*/  IMAD.WIDE.U32 R24, R5, -0x2daee0ad, RZ ;  /* 0xd2511f5305187825 */ /* 0x000fe200078e00ff */
[----:B------:R-:W-:-:S03]  /*84d0*/  LOP3.LUT R3, R15, UR34, R9, 0x96, !PT ;  /* 0x000000220f037c12 */ /* 0x000fc6000f8e9609 */
[----:B------:R-:W-:-:S04]  /*84e0*/  IMAD.WIDE.U32 R8, R8, -0x2daee0ad, RZ ;  /* 0xd2511f5308087825 */ /* 0x000fc800078e00ff */
[--C-:B------:R-:W-:Y:S01]  /*84f0*/  FFMA.FTZ R19, R19, UR32, -R0.reuse ;  /* 0x0000002013137c23 */ /* 0x100fe20008010800 */
[----:B--2---:R-:W-:Y:S01]  /*8500*/  FMNMX.FTZ R10, R10, R11, !PT ;  /* 0x0000000b0a0a7209 */ /* 0x004fe20007810000 */
[----:B------:R-:W-:Y:S01]  /*8510*/  FFMA.FTZ R16, R16, UR32, -R0 ;  /* 0x0000002010107c23 */ /* 0x000fe20008010800 */
[----:B------:R-:W-:Y:S01]  /*8520*/  IMAD.WIDE.U32 R4, R4, -0x326172a9, RZ ;  /* 0xcd9e8d5704047825 */ /* 0x000fe200078e00ff */
[----:B------:R2:W-:Y:S01]  /*8530*/  MUFU.EX2 R32, R19 ;  /* 0x0000001300207308 */ /* 0x0005e20000000800 */
[----:B------:R-:W-:Y:S02]  /*8540*/  LOP3.LUT R2, R25, UR34, R2, 0x96, !PT ;  /* 0x0000002219027c12 */ /* 0x000fe4000f8e9602 */
[----:B------:R-:W-:Y:S01]  /*8550*/  FFMA.FTZ R17, R17, UR32, -R0 ;  /* 0x0000002011117c23 */ /* 0x000fe20008010800 */
[----:B------:R-:W-:Y:S01]  /*8560*/  IMAD.WIDE.U32 R22, R3, -0x326172a9, RZ ;  /* 0xcd9e8d5703167825 */ /* 0x000fe200078e00ff */
[----:B------:R-:W-:-:S03]  /*8570*/  LOP3.LUT R3, R9, UR31, R14, 0x96, !PT ;  /* 0x0000001f09037c12 */ /* 0x000fc6000f8e960e */
[----:B------:R-:W-:Y:S01]  /*8580*/  FFMA.FTZ R18, R18, UR32, -R0 ;  /* 0x0000002012127c23 */ /* 0x000fe20008010800 */
[----:B------:R-:W-:Y:S01]  /*8590*/  LOP3.LUT R9, R5, UR35, R20, 0x96, !PT ;  /* 0x0000002305097c12 */ /* 0x000fe2000f8e9614 */
[----:B------:R-:W-:Y:S01]  /*85a0*/  IMAD.WIDE.U32 R20, R2, -0x326172a9, RZ ;  /* 0xcd9e8d5702147825 */ /* 0x000fe200078e00ff */
[----:B---3--:R-:W-:Y:S01]  /*85b0*/  FMNMX.FTZ R5, R7, R12, !PT ;  /* 0x0000000c07057209 */ /* 0x008fe20007810000 */
[----:B------:R-:W-:Y:S01]  /*85c0*/  MUFU.EX2 R187, R16 ;  /* 0x0000001000bb7308 */ /* 0x000fe20000000800 */
[----:B-1----:R-:W-:Y:S01]  /*85d0*/  FMNMX.FTZ R238, R6, R13, !PT ;  /* 0x0000000d06ee7209 */ /* 0x002fe20007810000 */
[----:B------:R-:W-:Y:S01]  /*85e0*/  IMAD.WIDE.U32 R6, R3, -0x326172a9, RZ ;  /* 0xcd9e8d5703067825 */ /* 0x000fe200078e00ff */
[----:B------:R-:W-:Y:S01]  /*85f0*/  LOP3.LUT R14, R23, UR33, R242, 0x96, !PT ;  /* 0x00000021170e7c12 */ /* 0x000fe2000f8e96f2 */
[----:B------:R-:W1:Y:S01]  /*8600*/  SHFL.BFLY PT, R13, R5, 0x1, 0x1f ;  /* 0x0c201f00050d7f89 */ /* 0x000e6200000e0000 */
[C---:B------:R-:W-:Y:S01]  /*8610*/  FSETP.NEU.FTZ.AND P5, PT, R238.reuse, -INF , PT ;  /* 0xff800000ee00780b */ /* 0x040fe20003fbd000 */
[----:B------:R-:W-:Y:S01]  /*8620*/  FMUL.FTZ R12, R238, UR32 ;  /* 0x00000020ee0c7c20 */ /* 0x000fe20008410000 */
[----:B------:R-:W-:Y:S01]  /*8630*/  IMAD.WIDE.U32 R2, R9, -0x2daee0ad, RZ ;  /* 0xd2511f5309027825 */ /* 0x000fe200078e00ff */
[----:B--2---:R-:W2:Y:S01]  /*8640*/  SHFL.BFLY PT, R19, R10, 0x1, 0x1f ;  /* 0x0c201f000a137f89 */ /* 0x004ea200000e0000 */
[----:B------:R-:W-:Y:S01]  /*8650*/  LOP3.LUT R9, R7, UR30, R22, 0x96, !PT ;  /* 0x0000001e07097c12 */ /* 0x000fe2000f8e9616 */
[----:B------:R3:W-:Y:S01]  /*8660*/  MUFU.EX2 R198, R17 ;  /* 0x0000001100c67308 */ /* 0x0007e20000000800 */
[----:B------:R-:W-:Y:S01]  /*8670*/  FSEL R12, R12, RZ, P5 ;  /* 0x000000ff0c0c7208 */ /* 0x000fe20002800000 */
[----:B------:R-:W-:Y:S01]  /*8680*/  IMAD.WIDE.U32 R14, R14, -0x2daee0ad, RZ ;  /* 0xd2511f530e0e7825 */ /* 0x000fe200078e00ff */
[----:B------:R-:W-:-:S02]  /*8690*/  LOP3.LUT R3, R3, UR31, R24, 0x96, !PT ;  /* 0x0000001f03037c12 */ /* 0x000fc4000f8e9618 */
[----:B------:R-:W-:Y:S01]  /*86a0*/  LOP3.LUT R4, R21, UR33, R4, 0x96, !PT ;  /* 0x0000002115047c12 */ /* 0x000fe2000f8e9604 */
[----:B------:R-:W-:-:S04]  /*86b0*/  IMAD.WIDE.U32 R140, R9, -0x2daee0ad, RZ ;  /* 0xd2511f53098c7825 */ /* 0x000fc800078e00ff */
[----:B------:R-:W-:Y:S01]  /*86c0*/  FFMA.FTZ R7, R132, UR32, -R12 ;  /* 0x0000002084077c23 */ /* 0x000fe2000801080c */
[----:B------:R-:W-:Y:S01]  /*86d0*/  LOP3.LUT R8, R15, UR24, R8, 0x96, !PT ;  /* 0x000000180f087c12 */ /* 0x000fe2000f8e9608 */
[----:B------:R-:W-:Y:S01]  /*86e0*/  MUFU.EX2 R186, R18 ;  /* 0x0000001200ba7308 */ /* 0x000fe20000000800 */
[----:B------:R-:W-:Y:S01]  /*86f0*/  IMAD.WIDE.U32 R28, R3, -0x326172a9, RZ ;  /* 0xcd9e8d57031c7825 */ /* 0x000fe200078e00ff */
[----:B------:R-:W-:-:S03]  /*8700*/  LOP3.LUT R3, R141, UR10, R14, 0x96, !PT ;  /* 0x0000000a8d037c12 */ /* 0x000fc6000f8e960e */
[----:B------:R-:W-:-:S03]  /*8710*/  IMAD.WIDE.U32 R8, R8, -0x326172a9, RZ ;  /* 0xcd9e8d5708087825 */ /* 0x000fc600078e00ff */
[----:B------:R4:W-:Y:S01]  /*8720*/  MUFU.EX2 R35, R7 ;  /* 0x0000000700237308 */ /* 0x0009e20000000800 */
[----:B---3--:R-:W-:-:S04]  /*8730*/  IMAD.WIDE.U32 R16, R4, -0x2daee0ad, RZ ;  /* 0xd2511f5304107825 */ /* 0x008fc800078e00ff */
[----:B------:R-:W-:Y:S01]  /*8740*/  FFMA.FTZ R4, R133, UR32, -R12 ;  /* 0x0000002085047c23 */ /* 0x000fe2000801080c */
[----:B-1----:R-:W-:Y:S02]  /*8750*/  FMNMX.FTZ R236, R5, R13, !PT ;  /* 0x0000000d05ec7209 */ /* 0x002fe40007810000 */
[----:B--2---:R-:W-:Y:S02]  /*8760*/  FMNMX.FTZ R237, R10, R19, !PT ;  /* 0x000000130aed7209 */ /* 0x004fe40007810000 */
[----:B------:R-:W-:Y:S01]  /*8770*/  LOP3.LUT R11, R17, UR24, R2, 0x96, !PT ;  /* 0x00000018110b7c12 */ /* 0x000fe2000f8e9602 */
[----:B------:R-:W-:Y:S01]  /*8780*/  IMAD.WIDE.U32 R2, R3, -0x326172a9, RZ ;  /* 0xcd9e8d5703027825 */ /* 0x000fe200078e00ff */
[----:B------:R1:W-:Y:S01]  /*8790*/  MUFU.EX2 R27, R4 ;  /* 0x00000004001b7308 */ /* 0x0003e20000000800 */
[----:B------:R-:W-:Y:S02]  /*87a0*/  LOP3.LUT R141, R9, UR11, R6, 0x96, !PT ;  /* 0x0000000b098d7c12 */ /* 0x000fe4000f8e9606 */
[C---:B------:R-:W-:Y:S01]  /*87b0*/  FMUL.FTZ R14, R237.reuse, UR32 ;  /* 0x00000020ed0e7c20 */ /* 0x040fe20008410000 */
[----:B------:R-:W-:Y:S01]  /*87c0*/  FSETP.NEU.FTZ.AND P4, PT, R237, -INF , PT ;  /* 0xff800000ed00780b */ /* 0x000fe20003f9d000 */
[----:B------:R-:W-:Y:S01]  /*87d0*/  FMUL.FTZ R13, R236, UR32 ;  /* 0x00000020ec0d7c20 */ /* 0x000fe20008410000 */
[----:B------:R-:W-:-:S02]  /*87e0*/  LOP3.LUT R5, R3, UR21, R8, 0x96, !PT ;  /* 0x0000001503057c12 */ /* 0x000fc4000f8e9608 */
[C---:B------:R-:W-:Y:S01]  /*87f0*/  LOP3.LUT R6, R2.reuse, 0xffff, RZ, 0xc0, !PT ;  /* 0x0000ffff02067812 */ /* 0x040fe200078ec0ff */
[----:B------:R-:W-:Y:S01]  /*8800*/  FFMA.FTZ R3, R31, UR32, -R12 ;  /* 0x000000201f037c23 */ /* 0x000fe2000801080c */
[----:B----4-:R-:W-:Y:S02]  /*8810*/  LOP3.LUT R7, R29, UR30, R20, 0x96, !PT ;  /* 0x0000001e1d077c12 */ /* 0x010fe4000f8e9614 */
[----:B------:R-:W-:Y:S01]  /*8820*/  LOP3.LUT R9, R2, 0xff, RZ, 0xc0, !PT ;  /* 0x000000ff02097812 */ /* 0x000fe200078ec0ff */
[----:B------:R-:W-:Y:S01]  /*8830*/  MUFU.EX2 R199, R3 ;  /* 0x0000000300c77308 */ /* 0x000fe20000000800 */
[----:B------:R-:W-:Y:S01]  /*8840*/  SHF.R.U32.HI R8, RZ, 0x18, R2 ;  /* 0x00000018ff087819 */ /* 0x000fe20000011602 */
[----:B------:R-:W-:Y:S01]  /*8850*/  IMAD.WIDE.U32 R132, R7, -0x2daee0ad, RZ ;  /* 0xd2511f5307847825 */ /* 0x000fe200078e00ff */
[----:B------:R-:W-:-:S03]  /*8860*/  FSEL R14, R14, RZ, P4 ;  /* 0x000000ff0e0e7208 */ /* 0x000fc60002000000 */
[----:B-1----:R-:W-:Y:S01]  /*8870*/  FFMA.FTZ R4, R30, UR32, -R12 ;  /* 0x000000201e047c23 */ /* 0x002fe2000801080c */
[----:B------:R-:W-:Y:S01]  /*8880*/  IMAD.WIDE.U32 R30, R11, -0x326172a9, RZ ;  /* 0xcd9e8d570b1e7825 */ /* 0x000fe200078e00ff */
[----:B------:R-:W-:-:S03]  /*8890*/  SHF.R.U32.HI R6, RZ, 0x8, R6 ;  /* 0x00000008ff067819 */ /* 0x000fc60000011606 */
[----:B------:R-:W-:Y:S01]  /*88a0*/  FFMA.FTZ R7, R138, UR32, -R14 ;  /* 0x000000208a077c23 */ /* 0x000fe2000801080e */
[----:B------:R1:W2:Y:S01]  /*88b0*/  MUFU.EX2 R34, R4 ;  /* 0x0000000400227308 */ /* 0x0002a20000000800 */
[----:B------:R-:W-:Y:S01]  /*88c0*/  PRMT R19, R9, 0x5410, R6 ;  /* 0x0000541009137816 */ /* 0x000fe20000000006 */
[----:B------:R-:W-:Y:S01]  /*88d0*/  FFMA.FTZ R6, R184, UR32, -R14 ;  /* 0x00000020b8067c23 */ /* 0x000fe2000801080e */
[----:B------:R-:W-:-:S05]  /*88e0*/  LOP3.LUT R9, R5, 0xff, RZ, 0xc0, !PT ;  /* 0x000000ff05097812 */ /* 0x000fca00078ec0ff */
[----:B------:R3:W-:Y:S08]  /*88f0*/  MUFU.EX2 R26, R7 ;  /* 0x00000007001a7308 */ /* 0x0007f00000000800 */
[----:B------:R4:W5:Y:S01]  /*8900*/  MUFU.EX2 R33, R6 ;  /* 0x0000000600217308 */ /* 0x0009620000000800 */
[----:B-1----:R-:W-:Y:S02]  /*8910*/  SHF.R.U32.HI R4, RZ, 0x10, R2 ;  /* 0x00000010ff047819 */ /* 0x002fe40000011602 */
[----:B------:R-:W-:-:S02]  /*8920*/  LOP3.LUT R2, R133, UR10, R16, 0x96, !PT ;  /* 0x0000000a85027c12 */ /* 0x000fc4000f8e9610 */
[----:B------:R-:W-:Y:S02]  /*8930*/  LOP3.LUT R4, R4, 0xff, RZ, 0xc0, !PT ;  /* 0x000000ff04047812 */ /* 0x000fe400078ec0ff */
[----:B--2---:R-:W-:Y:S01]  /*8940*/  MOV R138, R34 ;  /* 0x00000022008a7202 */ /* 0x004fe20000000f00 */
[----:B------:R-:W-:Y:S01]  /*8950*/  IMAD.WIDE.U32 R2, R2, -0x326172a9, RZ ;  /* 0xcd9e8d5702027825 */ /* 0x000fe200078e00ff */
[----:B------:R-:W-:Y:S02]  /*8960*/  PRMT R23, R4, 0x5410, R8 ;  /* 0x0000541004177816 */ /* 0x000fe40000000008 */
[----:B---3--:R-:W-:Y:S02]  /*8970*/  FSEL R7, R239, RZ, P1 ;  /* 0x000000ffef077208 */ /* 0x008fe40000800000 */
[----:B------:R-:W-:Y:S02]  /*8980*/  LOP3.LUT R4, R3, UR21, R30, 0x96, !PT ;  /* 0x0000001503047c12 */ /* 0x000fe4000f8e961e */
[C---:B------:R-:W-:Y:S01]  /*8990*/  LOP3.LUT R11, R2.reuse, 0xffff, RZ, 0xc0, !PT ;  /* 0x0000ffff020b7812 */ /* 0x040fe200078ec0ff */
[----:B------:R-:W-:Y:S01]  /*89a0*/  FFMA.FTZ R3, R139, UR32, -R14 ;  /* 0x000000208b037c23 */ /* 0x000fe2000801080e */
[----:B------:R-:W-:Y:S01]  /*89b0*/  LOP3.LUT R17, R2, 0xff, RZ, 0xc0, !PT ;  /* 0x000000ff02117812 */ /* 0x000fe200078ec0ff */
[----:B------:R-:W-:Y:S01]  /*89c0*/  FADD.FTZ R18, R136, -R7 ;  /* 0x8000000788127221 */ /* 0x000fe20000010000 */
[--C-:B------:R-:W-:Y:S01]  /*89d0*/  SHF.R.U32.HI R16, RZ, 0x10, R2.reuse ;  /* 0x00000010ff107819 */ /* 0x100fe20000011602 */
[----:B------:R1:W-:Y:S01]  /*89e0*/  MUFU.EX2 R21, R3 ;  /* 0x0000000300157308 */ /* 0x0003e20000000800 */
[----:B------:R-:W-:Y:S01]  /*89f0*/  SHF.R.U32.HI R15, RZ, 0x18, R2 ;  /* 0x00000018ff0f7819 */ /* 0x000fe20000011602 */
[----:B----4-:R-:W-:Y:S01]  /*8a00*/  FFMA.FTZ R6, R176, UR32, -R14 ;  /* 0x00000020b0067c23 */ /* 0x010fe2000801080e */
[----:B------:R-:W-:Y:S01]  /*8a10*/  FSETP.NEU.FTZ.AND P1, PT, R236, -INF , PT ;  /* 0xff800000ec00780b */ /* 0x000fe20003f3d000 */
[----:B------:R-:W-:Y:S01]  /*8a20*/  FMUL.FTZ R18, R18, UR32 ;  /* 0x0000002012127c20 */ /* 0x000fe20008410000 */
[----:B------:R-:W-:Y:S01]  /*8a30*/  LOP3.LUT R2, R5, 0xffff, RZ, 0xc0, !PT ;  /* 0x0000ffff05027812 */ /* 0x000fe200078ec0ff */
[----:B-----5:R-:W-:Y:S01]  /*8a40*/  IMAD.MOV.U32 R139, RZ, RZ, R33 ;  /* 0x000000ffff8b7224 */ /* 0x020fe200078e0021 */
[----:B------:R-:W-:-:S02]  /*8a50*/  FSEL R13, R13, RZ, P1 ;  /* 0x000000ff0d0d7208 */ /* 0x000fc40000800000 */
[----:B------:R-:W-:Y:S01]  /*8a60*/  SHF.R.U32.HI R2, RZ, 0x8, R2 ;  /* 0x00000008ff027819 */ /* 0x000fe20000011602 */
[----:B------:R-:W2:Y:S01]  /*8a70*/  MUFU.EX2 R18, R18 ;  /* 0x0000001200127308 */ /* 0x000ea20000000800 */
[--C-:B------:R-:W-:Y:S02]  /*8a80*/  SHF.R.U32.HI R8, RZ, 0x18, R5.reuse ;  /* 0x00000018ff087819 */ /* 0x100fe40000011605 */
[----:B------:R-:W-:Y:S02]  /*8a90*/  PRMT R10, R9, 0x5410, R2 ;  /* 0x00005410090a7816 */ /* 0x000fe40000000002 */
[----:B------:R-:W-:Y:S02]  /*8aa0*/  LOP3.LUT R2, R4, 0xffff, RZ, 0xc0, !PT ;  /* 0x0000ffff04027812 */ /* 0x000fe400078ec0ff */
[----:B-1----:R-:W-:Y:S02]  /*8ab0*/  SHF.R.U32.HI R3, RZ, 0x10, R5 ;  /* 0x00000010ff037819 */ /* 0x002fe40000011605 */
[----:B------:R-:W-:-:S02]  /*8ac0*/  FSEL R7, R238, RZ, P5 ;  /* 0x000000ffee077208 */ /* 0x000fc40002800000 */
[----:B------:R-:W-:Y:S01]  /*8ad0*/  LOP3.LUT R5, R3, 0xff, RZ, 0xc0, !PT ;  /* 0x000000ff03057812 */ /* 0x000fe200078ec0ff */
[----:B------:R-:W-:Y:S01]  /*8ae0*/  FFMA.FTZ R3, R185, UR32, -R13 ;  /* 0x00000020b9037c23 */ /* 0x000fe2000801080d */
[----:B------:R-:W-:Y:S01]  /*8af0*/  MOV R136, R198 ;  /* 0x000000c600887202 */ /* 0x000fe20000000f00 */
[----:B------:R-:W-:Y:S01]  /*8b00*/  FADD.FTZ R22, R135, -R7 ;  /* 0x8000000787167221 */ /* 0x000fe20000010000 */
[----:B------:R-:W-:Y:S01]  /*8b10*/  PRMT R9, R5, 0x5410, R8 ;  /* 0x0000541005097816 */ /* 0x000fe20000000008 */
[----:B------:R1:W-:Y:S01]  /*8b20*/  MUFU.EX2 R251, R3 ;  /* 0x0000000300fb7308 */ /* 0x0003e20000000800 */
[----:B------:R-:W-:Y:S01]  /*8b30*/  FSEL R8, R237, RZ, P4 ;  /* 0x000000ffed087208 */ /* 0x000fe20002000000 */
[----:B------:R-:W-:Y:S01]  /*8b40*/  FFMA.FTZ R7, R177, UR32, -R13 ;  /* 0x00000020b1077c23 */ /* 0x000fe2000801080d */
[----:B------:R-:W-:Y:S01]  /*8b50*/  LOP3.LUT R5, R16, 0xff, RZ, 0xc0, !PT ;  /* 0x000000ff10057812 */ /* 0x000fe200078ec0ff */
[----:B--2---:R-:W-:Y:S01]  /*8b60*/  FMUL.FTZ R148, R148, R18 ;  /* 0x0000001294947220 */ /* 0x004fe20000410000 */
[----:B------:R-:W-:Y:S01]  /*8b70*/  MOV R176, R32 ;  /* 0x0000002000b07202 */ /* 0x000fe20000000f00 */
[----:B------:R-:W-:Y:S01]  /*8b80*/  FADD.FTZ R20, R134, -R8 ;  /* 0x8000000886147221 */ /* 0x000fe20000010000 */
[----:B------:R-:W-:Y:S01]  /*8b90*/  MOV R134, R21 ;  /* 0x0000001500867202 */ /* 0x000fe20000000f00 */
[----:B------:R2:W-:Y:S01]  /*8ba0*/  MUFU.EX2 R198, R6 ;  /* 0x0000000600c67308 */ /* 0x0005e20000000800 */
[----:B------:R-:W-:Y:S01]  /*8bb0*/  PRMT R15, R5, 0x5410, R15 ;  /* 0x00005410050f7816 */ /* 0x000fe2000000000f */
[----:B------:R-:W-:Y:S01]  /*8bc0*/  FMUL.FTZ R20, R20, UR32 ;  /* 0x0000002014147c20 */ /* 0x000fe20008410000 */
[----:B------:R-:W-:Y:S01]  /*8bd0*/  PRMT R32, R249, 0x7054, R249 ;  /* 0x00007054f9207816 */ /* 0x000fe200000000f9 */
[-C--:B------:R-:W-:Y:S01]  /*8be0*/  FMUL.FTZ R149, R149, R18.reuse ;  /* 0x0000001295957220 */ /* 0x080fe20000410000 */
[----:B------:R-:W-:Y:S01]  /*8bf0*/  SHF.R.U32.HI R5, RZ, 0x18, R4 ;  /* 0x00000018ff057819 */ /* 0x000fe20000011604 */
[----:B------:R-:W-:Y:S01]  /*8c00*/  FMUL.FTZ R152, R152, R18 ;  /* 0x0000001298987220 */ /* 0x000fe20000410000 */
[----:B------:R-:W-:Y:S01]  /*8c10*/  MOV R135, R186 ;  /* 0x000000ba00877202 */ /* 0x000fe20000000f00 */
[----:B------:R3:W-:Y:S01]  /*8c20*/  MUFU.EX2 R250, R7 ;  /* 0x0000000700fa7308 */ /* 0x0007e20000000800 */
[----:B-1----:R-:W-:Y:S01]  /*8c30*/  SHF.R.U32.HI R3, RZ, 0x8, R2 ;  /* 0x00000008ff037819 */ /* 0x002fe20000011602 */
[-C--:B------:R-:W-:Y:S01]  /*8c40*/  FMUL.FTZ R153, R153, R18.reuse ;  /* 0x0000001299997220 */ /* 0x080fe20000410000 */
[----:B------:R-:W-:Y:S01]  /*8c50*/  LOP3.LUT R2, R4, 0xff, RZ, 0xc0, !PT ;  /* 0x000000ff04027812 */ /* 0x000fe200078ec0ff */
[-C--:B------:R-:W-:Y:S01]  /*8c60*/  FMUL.FTZ R160, R160, R18.reuse ;  /* 0x00000012a0a07220 */ /* 0x080fe20000410000 */
[-C--:B------:R-:W-:Y:S01]  /*8c70*/  FMUL.FTZ R161, R161, R18.reuse ;  /* 0x00000012a1a17220 */ /* 0x080fe20000410000 */
[-C--:B------:R-:W-:Y:S01]  /*8c80*/  FMUL.FTZ R168, R168, R18.reuse ;  /* 0x00000012a8a87220 */ /* 0x080fe20000410000 */
[----:B------:R-:W-:Y:S01]  /*8c90*/  PRMT R21, R2, 0x5410, R3 ;  /* 0x0000541002157816 */ /* 0x000fe20000000003 */
[----:B------:R-:W-:Y:S01]  /*8ca0*/  FFMA.FTZ R3, R179, UR32, -R13 ;  /* 0x00000020b3037c23 */ /* 0x000fe2000801080d */
[----:B--2---:R-:W-:Y:S01]  /*8cb0*/  SHF.R.U32.HI R6, RZ, 0x8, R11 ;  /* 0x00000008ff067819 */ /* 0x004fe2000001160b */
[----:B------:R-:W-:Y:S01]  /*8cc0*/  FMUL.FTZ R169, R169, R18 ;  /* 0x00000012a9a97220 */ /* 0x000fe20000410000 */
[----:B------:R-:W-:Y:S01]  /*8cd0*/  SHF.R.U32.HI R2, RZ, 0x10, R4 ;  /* 0x00000010ff027819 */ /* 0x000fe20000011604 */
[----:B------:R-:W-:Y:S01]  /*8ce0*/  FFMA.FTZ R4, R178, UR32, -R13 ;  /* 0x00000020b2047c23 */ /* 0x000fe2000801080d */
[----:B------:R-:W-:Y:S01]  /*8cf0*/  PRMT R16, R17, 0x5410, R6 ;  /* 0x0000541011107816 */ /* 0x000fe20000000006 */
[----:B------:R1:W-:Y:S01]  /*8d00*/  MUFU.EX2 R249, R3 ;  /* 0x0000000300f97308 */ /* 0x0003e20000000800 */
[--C-:B------:R-:W-:Y:S01]  /*8d10*/  HSET2.LE.AND R6, R19, R32.reuse, PT ;  /* 0x0000002013067233 */ /* 0x100fe20003803000 */
[----:B------:R-:W-:Y:S01]  /*8d20*/  FMUL.FTZ R17, R22, UR32 ;  /* 0x0000002016117c20 */ /* 0x000fe20008410000 */
[----:B---3--:R-:W-:Y:S01]  /*8d30*/  FSEL R7, R236, RZ, P1 ;  /* 0x000000ffec077208 */ /* 0x008fe20000800000 */
[----:B------:R-:W-:Y:S01]  /*8d40*/  IMAD.MOV.U32 R186, RZ, RZ, R244 ;  /* 0x000000ffffba7224 */ /* 0x000fe200078e00f4 */
[----:B------:R-:W-:Y:S01]  /*8d50*/  MOV R178, R26 ;  /* 0x0000001a00b27202 */ /* 0x000fe20000000f00 */
[-C--:B------:R-:W-:Y:S01]  /*8d60*/  FMUL.FTZ R36, R36, R18.reuse ;  /* 0x0000001224247220 */ /* 0x080fe20000410000 */
[----:B------:R-:W-:Y:S01]  /*8d70*/  MOV R33, R245 ;  /* 0x000000f500217202 */ /* 0x000fe20000000f00 */
[----:B------:R2:W-:Y:S01]  /*8d80*/  MUFU.EX2 R248, R4 ;  /* 0x0000000400f87308 */ /* 0x0005e20000000800 */
[----:B------:R-:W-:Y:S01]  /*8d90*/  FADD.FTZ R11, R137, -R7 ;  /* 0x80000007890b7221 */ /* 0x000fe20000010000 */
[--C-:B------:R-:W-:Y:S01]  /*8da0*/  HSET2.LE.AND R7, R23, R32.reuse, PT ;  /* 0x0000002017077233 */ /* 0x100fe20003803000 */
[-C--:B------:R-:W-:Y:S01]  /*8db0*/  FMUL.FTZ R37, R37, R18.reuse ;  /* 0x0000001225257220 */ /* 0x080fe20000410000 */
[----:B------:R-:W-:Y:S01]  /*8dc0*/  MOV R137, R27 ;  /* 0x0000001b00897202 */ /* 0x000fe20000000f00 */
[-C--:B------:R-:W-:Y:S01]  /*8dd0*/  FMUL.FTZ R48, R48, R18.reuse ;  /* 0x0000001230307220 */ /* 0x080fe20000410000 */
[----:B------:R-:W3:Y:S01]  /*8de0*/  LDSM.16.MT88.4 R24, [R209+0xa000] ;  /* 0x00a00000d118783b */ /* 0x000ee20000004200 */
[----:B------:R-:W-:Y:S01]  /*8df0*/  MOV R34, R247 ;  /* 0x000000f700227202 */ /* 0x000fe20000000f00 */
[----:B------:R-:W4:Y:S01]  /*8e00*/  MUFU.EX2 R17, R17 ;  /* 0x0000001100117308 */ /* 0x000f220000000800 */
[----:B-1----:R-:W-:Y:S01]  /*8e10*/  LOP3.LUT R3, R2, 0xff, RZ, 0xc0, !PT ;  /* 0x000000ff02037812 */ /* 0x002fe200078ec0ff */
[----:B------:R-:W-:Y:S01]  /*8e20*/  FMUL.FTZ R49, R49, R18 ;  /* 0x0000001231317220 */ /* 0x000fe20000410000 */
[----:B------:R-:W-:Y:S01]  /*8e30*/  F2FP.F16.F32.PACK_AB R2, R135, R136 ;  /* 0x000000888702723e */ /* 0x000fe200000000ff */
[-C--:B------:R-:W-:Y:S01]  /*8e40*/  FMUL.FTZ R52, R52, R18.reuse ;  /* 0x0000001234347220 */ /* 0x080fe20000410000 */
[----:B------:R-:W-:Y:S01]  /*8e50*/  PRMT R19, R3, 0x5410, R5 ;  /* 0x0000541003137816 */ /* 0x000fe20000000005 */
[----:B------:R-:W-:Y:S01]  /*8e60*/  FMUL.FTZ R53, R53, R18 ;  /* 0x0000001235357220 */ /* 0x000fe20000410000 */
[----:B------:R-:W-:Y:S01]  /*8e70*/  LOP3.LUT R6, R6, R2, RZ, 0xc0, !PT ;  /* 0x0000000206067212 */ /* 0x000fe200078ec0ff */
[-C--:B------:R-:W-:Y:S01]  /*8e80*/  FMUL.FTZ R64, R64, R18.reuse ;  /* 0x0000001240407220 */ /* 0x080fe20000410000 */
[--C-:B--2---:R-:W-:Y:S01]  /*8e90*/  HSET2.LE.AND R4, R10, R32.reuse, PT ;  /* 0x000000200a047233 */ /* 0x104fe20003803000 */
[----:B------:R-:W-:Y:S01]  /*8ea0*/  FMUL.FTZ R65, R65, R18 ;  /* 0x0000001241417220 */ /* 0x000fe20000410000 */
[----:B------:R-:W-:Y:S01]  /*8eb0*/  F2FP.F16.F32.PACK_AB R2, R199, R138 ;  /* 0x0000008ac702723e */ /* 0x000fe200000000ff */
[-C--:B------:R-:W-:Y:S01]  /*8ec0*/  FMUL.FTZ R68, R68, R18.reuse ;  /* 0x0000001244447220 */ /* 0x080fe20000410000 */
[----:B------:R-:W-:Y:S01]  /*8ed0*/  F2FP.F16.F32.PACK_AB R3, R176, R187 ;  /* 0x000000bbb003723e */ /* 0x000fe200000000ff */
[----:B------:R-:W-:Y:S01]  /*8ee0*/  FMUL.FTZ R69, R69, R18 ;  /* 0x0000001245457220 */ /* 0x000fe20000410000 */
[----:B------:R-:W-:Y:S01]  /*8ef0*/  LOP3.LUT R7, R7, R2, RZ, 0xc0, !PT ;  /* 0x0000000207077212 */ /* 0x000fe200078ec0ff */
[----:B------:R-:W-:Y:S01]  /*8f00*/  FMUL.FTZ R80, R80, R18 ;  /* 0x0000001250507220 */ /* 0x000fe20000410000 */
[----:B------:R-:W-:Y:S01]  /*8f10*/  LOP3.LUT R4, R4, R3, RZ, 0xc0, !PT ;  /* 0x0000000304047212 */ /* 0x000fe200078ec0ff */
[-C--:B----4-:R-:W-:Y:S01]  /*8f20*/  FMUL.FTZ R150, R150, R17.reuse ;  /* 0x0000001196967220 */ /* 0x090fe20000410000 */
[--C-:B------:R-:W-:Y:S01]  /*8f30*/  HSET2.LE.AND R2, R16, R32.reuse, PT ;  /* 0x0000002010027233 */ /* 0x100fe20003803000 */
[-C--:B------:R-:W-:Y:S01]  /*8f40*/  FMUL.FTZ R151, R151, R17.reuse ;  /* 0x0000001197977220 */ /* 0x080fe20000410000 */
[----:B------:R-:W-:Y:S01]  /*8f50*/  F2FP.F16.F32.PACK_AB R3, R198, R134 ;  /* 0x00000086c603723e */ /* 0x000fe200000000ff */
[----:B------:R1:W2:Y:S01]  /*8f60*/  MUFU.EX2 R16, R20 ;  /* 0x0000001400107308 */ /* 0x0002a20000000800 */
[--C-:B------:R-:W-:Y:S01]  /*8f70*/  HSET2.LE.AND R5, R9, R32.reuse, PT ;  /* 0x0000002009057233 */ /* 0x100fe20003803000 */
[----:B------:R-:W-:Y:S01]  /*8f80*/  FMUL.FTZ R154, R154, R17 ;  /* 0x000000119a9a7220 */ /* 0x000fe20000410000 */
[----:B------:R-:W-:Y:S01]  /*8f90*/  F2FP.F16.F32.PACK_AB R8, R137, R35 ;  /* 0x000000238908723e */ /* 0x000fe200000000ff */
[----:B------:R-:W-:Y:S01]  /*8fa0*/  FMUL.FTZ R155, R155, R17 ;  /* 0x000000119b9b7220 */ /* 0x000fe20000410000 */
[----:B------:R-:W-:Y:S01]  /*8fb0*/  LOP3.LUT R10, R2, R3, RZ, 0xc0, !PT ;  /* 0x00000003020a7212 */ /* 0x000fe200078ec0ff */
[-C--:B------:R-:W-:Y:S01]  /*8fc0*/  FMUL.FTZ R162, R162, R17.reuse ;  /* 0x00000011a2a27220 */ /* 0x080fe20000410000 */
[--C-:B------:R-:W-:Y:S01]  /*8fd0*/  HSET2.LE.AND R2, R15, R32.reuse, PT ;  /* 0x000000200f027233 */ /* 0x100fe20003803000 */
[----:B------:R-:W-:Y:S01]  /*8fe0*/  FMUL.FTZ R163, R163, R17 ;  /* 0x00000011a3a37220 */ /* 0x000fe20000410000 */
[----:B------:R-:W-:Y:S01]  /*8ff0*/  F2FP.F16.F32.PACK_AB R3, R248, R249 ;  /* 0x000000f9f803723e */ /* 0x000fe200000000ff */
[----:B------:R-:W-:Y:S01]  /*9000*/  FMUL.FTZ R170, R170, R17 ;  /* 0x00000011aaaa7220 */ /* 0x000fe20000410000 */
[----:B------:R-:W-:Y:S01]  /*9010*/  LOP3.LUT R5, R5, R8, RZ, 0xc0, !PT ;  /* 0x0000000805057212 */ /* 0x000fe200078ec0ff */
[----:B------:R-:W-:Y:S01]  /*9020*/  FMUL.FTZ R8, R11, UR32 ;  /* 0x000000200b087c20 */ /* 0x000fe20008410000 */
[----:B------:R-:W-:Y:S01]  /*9030*/  LOP3.LUT R11, R2, R3, RZ, 0xc0, !PT ;  /* 0x00000003020b7212 */ /* 0x000fe200078ec0ff */
[-C--:B------:R-:W-:Y:S01]  /*9040*/  FMUL.FTZ R171, R171, R17.reuse ;  /* 0x00000011abab7220 */ /* 0x080fe20000410000 */
[--C-:B------:R-:W-:Y:S01]  /*9050*/  HSET2.LE.AND R2, R21, R32.reuse, PT ;  /* 0x0000002015027233 */ /* 0x100fe20003803000 */
[----:B------:R-:W4:Y:S01]  /*9060*/  MUFU.EX2 R15, R8 ;  /* 0x00000008000f7308 */ /* 0x000f220000000800 */
[----:B-1----:R-:W1:Y:S01]  /*9070*/  LDSM.16.MT88.4 R20, [R211+0xa000] ;  /* 0x00a00000d314783b */ /* 0x002e620000004200 */
[----:B------:R-:W-:Y:S01]  /*9080*/  F2FP.F16.F32.PACK_AB R3, R139, R178 ;  /* 0x000000b28b03723e */ /* 0x000fe200000000ff */
        /* <DEDUP_REMOVED lines=8> */
[C---:B---3--:R-:W-:Y:S01]  /*9110*/  HMMA.16816.F32 R148, R4.reuse, R24, R148 ;  /* 0x000000180494723c */ /* 0x048fe20000001894 */
[-C--:B------:R-:W-:Y:S01]  /*9120*/  FMUL.FTZ R38, R38, R17.reuse ;  /* 0x0000001126267220 */ /* 0x080fe20000410000 */
[-C--:B------:R-:W-:Y:S01]  /*9130*/  FMUL.FTZ R39, R39, R17.reuse ;  /* 0x0000001127277220 */ /* 0x080fe20000410000 */
[-C--:B------:R-:W-:Y:S01]  /*9140*/  FMUL.FTZ R50, R50, R17.reuse ;  /* 0x0000001132327220 */ /* 0x080fe20000410000 */
[----:B------:R-:W-:Y:S01]  /*9150*/  FMUL.FTZ R51, R51, R17 ;  /* 0x0000001133337220 */ /* 0x000fe20000410000 */
[----:B------:R-:W-:Y:S01]  /*9160*/  MOV R177, R33 ;  /* 0x0000002100b17202 */ /* 0x000fe20000000f00 */
[----:B----4-:R-:W-:Y:S01]  /*9170*/  FMUL.FTZ R146, R146, R15 ;  /* 0x0000000f92927220 */ /* 0x010fe20000410000 */
[----:B------:R-:W-:Y:S01]  /*9180*/  LOP3.LUT R8, R2, R3, RZ, 0xc0, !PT ;  /* 0x0000000302087212 */ /* 0x000fe200078ec0ff */
[-C--:B------:R-:W-:Y:S01]  /*9190*/  FMUL.FTZ R147, R147, R15.reuse ;  /* 0x0000000f93937220 */ /* 0x080fe20000410000 */
[----:B------:R-:W-:Y:S01]  /*91a0*/  HSET2.LE.AND R3, R19, R32, PT ;  /* 0x0000002013037233 */ /* 0x000fe20003803000 */
[-C--:B------:R-:W-:Y:S01]  /*91b0*/  FMUL.FTZ R158, R158, R15.reuse ;  /* 0x0000000f9e9e7220 */ /* 0x080fe20000410000 */
[----:B------:R-:W-:Y:S01]  /*91c0*/  LOP3.LUT R19, R31, UR11, R28, 0x96, !PT ;  /* 0x0000000b1f137c12 */ /* 0x000fe2000f8e961c */
[----:B------:R-:W-:Y:S01]  /*91d0*/  FMUL.FTZ R159, R159, R15 ;  /* 0x0000000f9f9f7220 */ /* 0x000fe20000410000 */
[----:B------:R-:W2:Y:S01]  /*91e0*/  LDSM.16.MT88.4 R28, [R214+0xa000] ;  /* 0x00a00000d61c783b */ /* 0x000ea20000004200 */
[----:B------:R-:W-:Y:S01]  /*91f0*/  F2FP.F16.F32.PACK_AB R2, R250, R251 ;  /* 0x000000fbfa02723e */ /* 0x000fe200000000ff */
[-C--:B------:R-:W-:Y:S01]  /*9200*/  FMUL.FTZ R166, R166, R15.reuse ;  /* 0x0000000fa6a67220 */ /* 0x080fe20000410000 */
[-C--:B------:R-:W-:Y:S01]  /*9210*/  FMUL.FTZ R167, R167, R15.reuse ;  /* 0x0000000fa7a77220 */ /* 0x080fe20000410000 */
[-C--:B------:R-:W-:Y:S01]  /*9220*/  FMUL.FTZ R174, R174, R15.reuse ;  /* 0x0000000faeae7220 */ /* 0x080fe20000410000 */
[----:B------:R-:W-:Y:S01]  /*9230*/  LOP3.LUT R9, R3, R2, RZ, 0xc0, !PT ;  /* 0x0000000203097212 */ /* 0x000fe200078ec0ff */
[-C--:B------:R-:W-:Y:S01]  /*9240*/  FMUL.FTZ R175, R175, R15.reuse ;  /* 0x0000000fafaf7220 */ /* 0x080fe20000410000 */
[----:B------:R-:W-:Y:S01]  /*9250*/  MOV R32, R246 ;  /* 0x000000f600207202 */ /* 0x000fe20000000f00 */
[----:B------:R-:W-:Y:S01]  /*9260*/  HMMA.16816.F32 R152, R4, R26, R152 ;  /* 0x0000001a0498723c */ /* 0x000fe20000001898 */
[-C--:B------:R-:W-:Y:S01]  /*9270*/  FMUL.FTZ R44, R44, R16.reuse ;  /* 0x000000102c2c7220 */ /* 0x080fe20000410000 */
[----:B------:R-:W-:Y:S01]  /*9280*/  FMUL.FTZ R45, R45, R16 ;  /* 0x000000102d2d7220 */ /* 0x000fe20000410000 */
[----:B------:R-:W-:Y:S01]  /*9290*/  FMUL.FTZ R46, R46, R15 ;  /* 0x0000000f2e2e7220 */ /* 0x000fe20000410000 */
[----:B------:R-:W-:-:S02]  /*92a0*/  IMAD.MOV.U32 R179, RZ, RZ, R32 ;  /* 0x000000ffffb37224 */ /* 0x000fc400078e0020 */
        /* <DEDUP_REMOVED lines=8> */
[----:B------:R-:W3:Y:S01]  /*9330*/  LDSM.16.MT88.4 R24, [R213+0xa000] ;  /* 0x00a00000d518783b */ /* 0x000ee20000004200 */
[----:B------:R-:W-:Y:S01]  /*9340*/  FMUL.FTZ R77, R77, R16 ;  /* 0x000000104d4d7220 */ /* 0x000fe20000410000 */
[-C--:B------:R-:W-:Y:S01]  /*9350*/  FMUL.FTZ R78, R78, R15.reuse ;  /* 0x0000000f4e4e7220 */ /* 0x080fe20000410000 */
[----:B------:R-:W-:Y:S01]  /*9360*/  FMUL.FTZ R79, R79, R15 ;  /* 0x0000000f4f4f7220 */ /* 0x000fe20000410000 */
[--C-:B------:R-:W-:Y:S01]  /*9370*/  FFMA.FTZ R2, R192, UR32, -R0.reuse ;  /* 0x00000020c0027c23 */ /* 0x100fe20008010800 */
[-C--:B-1----:R-:W-:Y:S01]  /*9380*/  HMMA.16816.F32 R160, R4, R20.reuse, R160 ;  /* 0x0000001404a0723c */ /* 0x082fe200000018a0 */
[-C--:B------:R-:W-:Y:S01]  /*9390*/  FMUL.FTZ R81, R81, R18.reuse ;  /* 0x0000001251517220 */ /* 0x080fe20000410000 */
[-C--:B------:R-:W-:Y:S01]  /*93a0*/  FMUL.FTZ R84, R84, R18.reuse ;  /* 0x0000001254547220 */ /* 0x080fe20000410000 */
[----:B------:R1:W-:Y:S01]  /*93b0*/  MUFU.EX2 R192, R2 ;  /* 0x0000000200c07308 */ /* 0x0003e20000000800 */
[-C--:B------:R-:W-:Y:S01]  /*93c0*/  FMUL.FTZ R85, R85, R18.reuse ;  /* 0x0000001255557220 */ /* 0x080fe20000410000 */
[-C--:B------:R-:W-:Y:S01]  /*93d0*/  FMUL.FTZ R54, R54, R17.reuse ;  /* 0x0000001136367220 */ /* 0x080fe20000410000 */
[----:B------:R-:W-:Y:S01]  /*93e0*/  HMMA.16816.F32 R240, R8, R20, R164 ;  /* 0x0000001408f0723c */ /* 0x000fe200000018a4 */
[-C--:B------:R-:W-:Y:S01]  /*93f0*/  FMUL.FTZ R55, R55, R17.reuse ;  /* 0x0000001137377220 */ /* 0x080fe20000410000 */
[-C--:B------:R-:W-:Y:S01]  /*9400*/  FMUL.FTZ R96, R96, R18.reuse ;  /* 0x0000001260607220 */ /* 0x080fe20000410000 */
[-C--:B------:R-:W-:Y:S01]  /*9410*/  FMUL.FTZ R66, R66, R17.reuse ;  /* 0x0000001142427220 */ /* 0x080fe20000410000 */
[-C--:B------:R-:W-:Y:S01]  /*9420*/  FMUL.FTZ R67, R67, R17.reuse ;  /* 0x0000001143437220 */ /* 0x080fe20000410000 */
[-C--:B------:R-:W-:Y:S01]  /*9430*/  FMUL.FTZ R70, R70, R17.reuse ;  /* 0x0000001146467220 */ /* 0x080fe20000410000 */
[-C--:B------:R-:W-:Y:S01]  /*9440*/  HMMA.16816.F32 R168, R4, R22.reuse, R168 ;  /* 0x0000001604a8723c */ /* 0x080fe200000018a8 */
[-C--:B------:R-:W-:Y:S01]  /*9450*/  FMUL.FTZ R71, R71, R17.reuse ;  /* 0x0000001147477220 */ /* 0x080fe20000410000 */
[-C--:B------:R-:W-:Y:S01]  /*9460*/  FMUL.FTZ R82, R82, R17.reuse ;  /* 0x0000001152527220 */ /* 0x080fe20000410000 */
[-C--:B------:R-:W-:Y:S01]  /*9470*/  FMUL.FTZ R83, R83, R17.reuse ;  /* 0x0000001153537220 */ /* 0x080fe20000410000 */
[-C--:B------:R-:W-:Y:S01]  /*9480*/  FMUL.FTZ R97, R97, R18.reuse ;  /* 0x0000001261617220 */ /* 0x080fe20000410000 */
[-C--:B------:R-:W-:Y:S01]  /*9490*/  FMUL.FTZ R100, R100, R18.reuse ;  /* 0x0000001264647220 */ /* 0x080fe20000410000 */
[----:B------:R-:W-:Y:S01]  /*94a0*/  HMMA.16816.F32 R232, R8, R22, R172 ;  /* 0x0000001608e8723c */ /* 0x000fe200000018ac */
[----:B------:R-:W4:Y:S01]  /*94b0*/  LDSM.16.MT88.4 R20, [R209+0xb000] ;  /* 0x00b00000d114783b */ /* 0x000f220000004200 */
[----:B-1----:R-:W-:Y:S01]  /*94c0*/  FFMA.FTZ R2, R183, UR32, -R0 ;  /* 0x00000020b7027c23 */ /* 0x002fe20008010800 */
[----:B------:R-:W-:Y:S01]  /*94d0*/  FMUL.FTZ R101, R101, R18 ;  /* 0x0000001265657220 */ /* 0x000fe20000410000 */
[-C--:B------:R-:W-:Y:S01]  /*94e0*/  FMUL.FTZ R86, R86, R17.reuse ;  /* 0x0000001156567220 */ /* 0x080fe20000410000 */
[----:B------:R-:W-:Y:S01]  /*94f0*/  FMUL.FTZ R87, R87, R17 ;  /* 0x0000001157577220 */ /* 0x000fe20000410000 */
[C---:B--2---:R-:W-:Y:S01]  /*9500*/  HMMA.16816.F32 R204, R4.reuse, R28, R36 ;  /* 0x0000001c04cc723c */ /* 0x044fe20000001824 */
[----:B------:R-:W-:Y:S01]  /*9510*/  MOV R173, R35 ;  /* 0x0000002300ad7202 */ /* 0x000fe20000000f00 */
[----:B------:R-:W-:Y:S01]  /*9520*/  LDSM.16.MT88.4 R36, [R214+0xb000] ;  /* 0x00b00000d624783b */ /* 0x000fe20000004200 */
[----:B------:R-:W-:Y:S01]  /*9530*/  MOV R172, R34 ;  /* 0x0000002200ac7202 */ /* 0x000fe20000000f00 */
[----:B------:R-:W-:Y:S01]  /*9540*/  FMUL.FTZ R112, R112, R18 ;  /* 0x0000001270707220 */ /* 0x000fe20000410000 */
[----:B------:R-:W-:Y:S01]  /*9550*/  MOV R175, R187 ;  /* 0x000000bb00af7202 */ /* 0x000fe20000000f00 */
[-C--:B------:R-:W-:Y:S01]  /*9560*/  HMMA.16816.F32 R200, R4, R30.reuse, R48 ;  /* 0x0000001e04c8723c */ /* 0x080fe20000001830 */
[----:B------:R-:W1:Y:S01]  /*9570*/  LDSM.16.MT88.4 R32, [R211+0xb000] ;  /* 0x00b00000d320783b */ /* 0x000e620000004200 */
[----:B------:R-:W-:Y:S01]  /*9580*/  MOV R174, R186 ;  /* 0x000000ba00ae7202 */ /* 0x000fe20000000f00 */
[-C--:B------:R-:W-:Y:S01]  /*9590*/  FMUL.FTZ R113, R113, R18.reuse ;  /* 0x0000001271717220 */ /* 0x080fe20000410000 */
[-C--:B------:R-:W-:Y:S01]  /*95a0*/  FMUL.FTZ R116, R116, R18.reuse ;  /* 0x0000001274747220 */ /* 0x080fe20000410000 */
[----:B------:R-:W2:Y:S01]  /*95b0*/  LDSM.16.MT88.4 R48, [R213+0xb000] ;  /* 0x00b00000d530783b */ /* 0x000ea20000004200 */
[C---:B------:R-:W-:Y:S01]  /*95c0*/  HMMA.16816.F32 R184, R8.reuse, R30, R44 ;  /* 0x0000001e08b8723c */ /* 0x040fe2000000182c */
[-C--:B------:R-:W-:Y:S01]  /*95d0*/  FMUL.FTZ R98, R98, R17.reuse ;  /* 0x0000001162627220 */ /* 0x080fe20000410000 */
[-C--:B------:R-:W-:Y:S01]  /*95e0*/  FMUL.FTZ R99, R99, R17.reuse ;  /* 0x0000001163637220 */ /* 0x080fe20000410000 */
[-C--:B------:R-:W-:Y:S01]  /*95f0*/  FMUL.FTZ R117, R117, R18.reuse ;  /* 0x0000001275757220 */ /* 0x080fe20000410000 */
[-C--:B------:R-:W-:Y:S01]  /*9600*/  FMUL.FTZ R128, R128, R18.reuse ;  /* 0x0000001280807220 */ /* 0x080fe20000410000 */
[----:B------:R-:W-:Y:S01]  /*9610*/  FMUL.FTZ R129, R129, R18 ;  /* 0x0000001281817220 */ /* 0x000fe20000410000 */
[-C--:B------:R-:W-:Y:S01]  /*9620*/  FMUL.FTZ R102, R102, R17.reuse ;  /* 0x0000001166667220 */ /* 0x080fe20000410000 */
[----:B------:R-:W-:Y:S01]  /*9630*/  MOV R47, R178 ;  /* 0x000000b2002f7202 */ /* 0x000fe20000000f00 */
[----:B------:R-:W-:Y:S01]  /*9640*/  FMUL.FTZ R103, R103, R17 ;  /* 0x0000001167677220 */ /* 0x000fe20000410000 */
[----:B------:R-:W-:Y:S01]  /*9650*/  MOV R46, R179 ;  /* 0x000000b3002e7202 */ /* 0x000fe20000000f00 */
[----:B------:R-:W-:Y:S01]  /*9660*/  FMUL.FTZ R114, R114, R17 ;  /* 0x0000001172727220 */ /* 0x000fe20000410000 */
[----:B------:R-:W-:Y:S01]  /*9670*/  MOV R45, R177 ;  /* 0x000000b1002d7202 */ /* 0x000fe20000000f00 */
[-C--:B------:R-:W-:Y:S01]  /*9680*/  FMUL.FTZ R115, R115, R17.reuse ;  /* 0x0000001173737220 */ /* 0x080fe20000410000 */
[----:B------:R-:W-:Y:S01]  /*9690*/  MOV R44, R176 ;  /* 0x000000b0002c7202 */ /* 0x000fe20000000f00 */
[-C--:B------:R-:W-:Y:S01]  /*96a0*/  FMUL.FTZ R118, R118, R17.reuse ;  /* 0x0000001176767220 */ /* 0x080fe20000410000 */
[C---:B---3--:R-:W-:Y:S01]  /*96b0*/  HMMA.16816.F32 R176, R8.reuse, R26, R60 ;  /* 0x0000001a08b0723c */ /* 0x048fe2000000183c */
[-C--:B------:R-:W-:Y:S01]  /*96c0*/  FMUL.FTZ R119, R119, R17.reuse ;  /* 0x0000001177777220 */ /* 0x080fe20000410000 */
        /* <DEDUP_REMOVED lines=8> */
[-C--:B------:R-:W-:Y:S01]  /*9750*/  FMUL.FTZ R59, R59, R15.reuse ;  /* 0x0000000f3b3b7220 */ /* 0x080fe20000410000 */
[----:B------:R-:W-:Y:S01]  /*9760*/  MOV R60, R138 ;  /* 0x0000008a003c7202 */ /* 0x000fe20000000f00 */
[-C--:B------:R-:W-:Y:S01]  /*9770*/  FMUL.FTZ R72, R72, R16.reuse ;  /* 0x0000001048487220 */ /* 0x080fe20000410000 */
[----:B----4-:R-:W-:Y:S01]  /*9780*/  HMMA.16816.F32 R136, R8, R22, R76 ;  /* 0x000000160888723c */ /* 0x010fe2000000184c */
[-C--:B------:R-:W-:Y:S01]  /*9790*/  FMUL.FTZ R73, R73, R16.reuse ;  /* 0x0000001049497220 */ /* 0x080fe20000410000 */
[-C--:B------:R-:W-:Y:S01]  /*97a0*/  FMUL.FTZ R74, R74, R15.reuse ;  /* 0x0000000f4a4a7220 */ /* 0x080fe20000410000 */
[----:B------:R-:W-:Y:S01]  /*97b0*/  FMUL.FTZ R75, R75, R15 ;  /* 0x0000000f4b4b7220 */ /* 0x000fe20000410000 */
[-C--:B------:R-:W-:Y:S01]  /*97c0*/  FMUL.FTZ R40, R40, R16.reuse ;  /* 0x0000001028287220 */ /* 0x080fe20000410000 */
[----:B------:R-:W-:Y:S01]  /*97d0*/  FMUL.FTZ R41, R41, R16 ;  /* 0x0000001029297220 */ /* 0x000fe20000410000 */
[C---:B------:R-:W-:Y:S01]  /*97e0*/  HMMA.16816.F32 R52, R4.reuse, R24, R52 ;  /* 0x000000180434723c */ /* 0x040fe20000001834 */
[----:B------:R-:W-:Y:S01]  /*97f0*/  IMAD.MOV.U32 R76, RZ, RZ, R198 ;  /* 0x000000ffff4c7224 */ /* 0x000fe200078e00c6 */
[----:B------:R-:W-:Y:S01]  /*9800*/  MOV R77, R199 ;  /* 0x000000c7004d7202 */ /* 0x000fe20000000f00 */
[----:B------:R3:W-:Y:S01]  /*9810*/  MUFU.EX2 R198, R2 ;  /* 0x0000000200c67308 */ /* 0x0007e20000000800 */
[----:B------:R-:W-:Y:S01]  /*9820*/  MOV R79, R134 ;  /* 0x00000086004f7202 */ /* 0x000fe20000000f00 */
[----:B------:R-:W-:Y:S01]  /*9830*/  FMUL.FTZ R42, R42, R15 ;  /* 0x0000000f2a2a7220 */ /* 0x000fe20000410000 */
[C---:B------:R-:W-:Y:S01]  /*9840*/  HMMA.16816.F32 R64, R4.reuse, R26, R64 ;  /* 0x0000001a0440723c */ /* 0x040fe20000001840 */
[----:B------:R-:W-:Y:S01]  /*9850*/  MOV R78, R135 ;  /* 0x00000087004e7202 */ /* 0x000fe20000000f00 */
[-C--:B------:R-:W-:Y:S01]  /*9860*/  FMUL.FTZ R43, R43, R15.reuse ;  /* 0x0000000f2b2b7220 */ /* 0x080fe20000410000 */
[-C--:B------:R-:W-:Y:S01]  /*9870*/  FMUL.FTZ R88, R88, R16.reuse ;  /* 0x0000001058587220 */ /* 0x080fe20000410000 */
[-C--:B------:R-:W-:Y:S01]  /*9880*/  FMUL.FTZ R89, R89, R16.reuse ;  /* 0x0000001059597220 */ /* 0x080fe20000410000 */
[-C--:B------:R-:W-:Y:S01]  /*9890*/  FMUL.FTZ R90, R90, R15.reuse ;  /* 0x0000000f5a5a7220 */ /* 0x080fe20000410000 */
[C---:B------:R-:W-:Y:S01]  /*98a0*/  HMMA.16816.F32 R68, R4.reuse, R20, R68 ;  /* 0x000000140444723c */ /* 0x040fe20000001844 */
[--C-:B------:R-:W-:Y:S01]  /*98b0*/  FFMA.FTZ R26, R194, UR32, -R13.reuse ;  /* 0x00000020c21a7c23 */ /* 0x100fe2000801080d */
[----:B------:R-:W-:Y:S01]  /*98c0*/  FFMA.FTZ R27, R191, UR32, -R13 ;  /* 0x00000020bf1b7c23 */ /* 0x000fe2000801080d */
[-C--:B------:R-:W-:Y:S01]  /*98d0*/  FMUL.FTZ R91, R91, R15.reuse ;  /* 0x0000000f5b5b7220 */ /* 0x080fe20000410000 */
[-C--:B------:R-:W-:Y:S01]  /*98e0*/  FMUL.FTZ R92, R92, R16.reuse ;  /* 0x000000105c5c7220 */ /* 0x080fe20000410000 */
[-C--:B------:R-:W-:Y:S01]  /*98f0*/  FMUL.FTZ R93, R93, R16.reuse ;  /* 0x000000105d5d7220 */ /* 0x080fe20000410000 */
[C---:B------:R-:W-:Y:S01]  /*9900*/  HMMA.16816.F32 R80, R4.reuse, R22, R80 ;  /* 0x000000160450723c */ /* 0x040fe20000001850 */
[-C--:B------:R-:W-:Y:S01]  /*9910*/  FMUL.FTZ R94, R94, R15.reuse ;  /* 0x0000000f5e5e7220 */ /* 0x080fe20000410000 */
[--C-:B---3--:R-:W-:Y:S01]  /*9920*/  FFMA.FTZ R2, R143, UR32, -R0.reuse ;  /* 0x000000208f027c23 */ /* 0x108fe20008010800 */
[----:B------:R-:W-:Y:S01]  /*9930*/  FFMA.FTZ R0, R142, UR32, -R0 ;  /* 0x000000208e007c23 */ /* 0x000fe20008010800 */
[-C--:B------:R-:W-:Y:S01]  /*9940*/  FMUL.FTZ R95, R95, R15.reuse ;  /* 0x0000000f5f5f7220 */ /* 0x080fe20000410000 */
[-C--:B------:R-:W-:Y:S01]  /*9950*/  FMUL.FTZ R104, R104, R16.reuse ;  /* 0x0000001068687220 */ /* 0x080fe20000410000 */
[----:B------:R3:W-:Y:S01]  /*9960*/  MUFU.EX2 R199, R2 ;  /* 0x0000000200c77308 */ /* 0x0007e20000000800 */
[C---:B-1----:R-:W-:Y:S01]  /*9970*/  HMMA.16816.F32 R84, R4.reuse, R32, R84 ;  /* 0x000000200454723c */ /* 0x042fe20000001854 */
[-C--:B------:R-:W-:Y:S01]  /*9980*/  FMUL.FTZ R105, R105, R16.reuse ;  /* 0x0000001069697220 */ /* 0x080fe20000410000 */
[-C--:B------:R-:W-:Y:S01]  /*9990*/  FMUL.FTZ R106, R106, R15.reuse ;  /* 0x0000000f6a6a7220 */ /* 0x080fe20000410000 */
[-C--:B------:R-:W-:Y:S01]  /*99a0*/  FMUL.FTZ R107, R107, R15.reuse ;  /* 0x0000000f6b6b7220 */ /* 0x080fe20000410000 */
[-C--:B------:R-:W-:Y:S01]  /*99b0*/  FMUL.FTZ R108, R108, R16.reuse ;  /* 0x000000106c6c7220 */ /* 0x080fe20000410000 */
[-C--:B------:R-:W-:Y:S01]  /*99c0*/  FMUL.FTZ R109, R109, R16.reuse ;  /* 0x000000106d6d7220 */ /* 0x080fe20000410000 */
[C---:B------:R-:W-:Y:S01]  /*99d0*/  HMMA.16816.F32 R96, R4.reuse, R34, R96 ;  /* 0x000000220460723c */ /* 0x040fe20000001860 */
[----:B------:R1:W4:Y:S01]  /*99e0*/  MUFU.EX2 R183, R0 ;  /* 0x0000000000b77308 */ /* 0x0003220000000800 */
[-C--:B------:R-:W-:Y:S01]  /*99f0*/  FMUL.FTZ R110, R110, R15.reuse ;  /* 0x0000000f6e6e7220 */ /* 0x080fe20000410000 */
[-C--:B------:R-:W-:Y:S01]  /*9a00*/  FMUL.FTZ R111, R111, R15.reuse ;  /* 0x0000000f6f6f7220 */ /* 0x080fe20000410000 */
[-C--:B------:R-:W-:Y:S01]  /*9a10*/  FMUL.FTZ R120, R120, R16.reuse ;  /* 0x0000001078787220 */ /* 0x080fe20000410000 */
[-C--:B------:R-:W-:Y:S01]  /*9a20*/  FMUL.FTZ R121, R121, R16.reuse ;  /* 0x0000001079797220 */ /* 0x080fe20000410000 */
[----:B------:R-:W-:Y:S01]  /*9a30*/  HMMA.16816.F32 R100, R4, R36, R100 ;  /* 0x000000240464723c */ /* 0x000fe20000001864 */
[-C--:B------:R-:W-:Y:S01]  /*9a40*/  FMUL.FTZ R122, R122, R15.reuse ;  /* 0x0000000f7a7a7220 */ /* 0x080fe20000410000 */
[----:B------:R-:W-:Y:S01]  /*9a50*/  FMUL.FTZ R123, R123, R15 ;  /* 0x0000000f7b7b7220 */ /* 0x000fe20000410000 */
[----:B------:R-:W-:Y:S01]  /*9a60*/  FMUL.FTZ R124, R124, R16 ;  /* 0x000000107c7c7220 */ /* 0x000fe20000410000 */
[----:B---3--:R-:W-:-:S04]  /*9a70*/  IMAD.WIDE.U32 R2, R141, -0x2daee0ad, RZ ;  /* 0xd2511f538d027825 */ /* 0x008fc800078e00ff */
[----:B------:R-:W-:Y:S01]  /*9a80*/  FMUL.FTZ R125, R125, R16 ;  /* 0x000000107d7d7220 */ /* 0x000fe20000410000 */
[C---:B------:R-:W-:Y:S01]  /*9a90*/  HMMA.16816.F32 R112, R4.reuse, R38, R112 ;  /* 0x000000260470723c */ /* 0x040fe20000001870 */
[-C--:B------:R-:W-:Y:S01]  /*9aa0*/  FMUL.FTZ R126, R126, R15.reuse ;  /* 0x0000000f7e7e7220 */ /* 0x080fe20000410000 */
[----:B------:R-:W-:Y:S01]  /*9ab0*/  FMUL.FTZ R127, R127, R15 ;  /* 0x0000000f7f7f7220 */ /* 0x000fe20000410000 */
[----:B------:R-:W-:Y:S01]  /*9ac0*/  SHF.R.U32.HI R23, RZ, 0x18, R2 ;  /* 0x00000018ff177819 */ /* 0x000fe20000011602 */
[----:B------:R-:W3:Y:S01]  /*9ad0*/  LDSM.16.MT88.4 R156, [R209+0xa800] ;  /* 0x00a80000d19c783b */ /* 0x000ee20000004200 */
[----:B------:R-:W-:Y:S01]  /*9ae0*/  MOV R194, R46 ;  /* 0x0000002e00c27202 */ /* 0x000fe20000000f00 */
[----:B-1----:R-:W-:Y:S01]  /*9af0*/  FFMA.FTZ R0, R193, UR32, -R12 ;  /* 0x00000020c1007c23 */ /* 0x002fe2000801080c */
[C---:B--2---:R-:W-:Y:S01]  /*9b00*/  HMMA.16816.F32 R116, R4.reuse, R48, R116 ;  /* 0x000000300474723c */ /* 0x044fe20000001874 */
[----:B------:R-:W-:Y:S01]  /*9b10*/  MOV R191, R47 ;  /* 0x0000002f00bf7202 */ /* 0x000fe20000000f00 */
[----:B------:R-:W-:Y:S04]  /*9b20*/  MUFU.EX2 R26, R26 ;  /* 0x0000001a001a7308 */ /* 0x000fe80000000800 */
[----:B------:R-:W-:Y:S01]  /*9b30*/  HMMA.16816.F32 R164, R4, R50, R128 ;  /* 0x0000003204a4723c */ /* 0x000fe20000001880 */
[----:B------:R-:W1:Y:S03]  /*9b40*/  LDC.U8 R131, c[0x0][0x388] ;  /* 0x0000e200ff837b82 */ /* 0x000e660000000000 */
[----:B------:R2:W-:Y:S02]  /*9b50*/  MUFU.EX2 R142, R0 ;  /* 0x00000000008e7308 */ /* 0x0005e40000000800 */
[----:B------:R-:W-:Y:S01]  /*9b60*/  HMMA.16816.F32 R56, R8, R24, R56 ;  /* 0x000000180838723c */ /* 0x000fe20000001838 */
[----:B------:R-:W-:Y:S01]  /*9b70*/  LOP3.LUT R4, R3, UR12, R140, 0x96, !PT ;  /* 0x0000000c03047c12 */ /* 0x000fe2000f8e968c */
[----:B------:R-:W-:Y:S01]  /*9b80*/  FFMA.FTZ R5, R189, UR32, -R14 ;  /* 0x00000020bd057c23 */ /* 0x000fe2000801080e */
[----:B------:R-:W-:-:S02]  /*9b90*/  LOP3.LUT R7, R2, 0xffff, RZ, 0xc0, !PT ;  /* 0x0000ffff02077812 */ /* 0x000fc400078ec0ff */
[----:B------:R-:W-:Y:S01]  /*9ba0*/  MOV R189, R60 ;  /* 0x0000003c00bd7202 */ /* 0x000fe20000000f00 */
[C---:B------:R-:W-:Y:S01]  /*9bb0*/  HMMA.16816.F32 R72, R8.reuse, R20, R72 ;  /* 0x000000140848723c */ /* 0x040fe20000001848 */
[----:B------:R-:W-:Y:S01]  /*9bc0*/  LOP3.LUT R24, R2, 0xff, RZ, 0xc0, !PT ;  /* 0x000000ff02187812 */ /* 0x000fe200078ec0ff */
[----:B------:R5:W-:Y:S01]  /*9bd0*/  MUFU.EX2 R135, R5 ;  /* 0x0000000500877308 */ /* 0x000be20000000800 */
[----:B------:R-:W-:Y:S01]  /*9be0*/  FFMA.FTZ R25, R196, UR32, -R13 ;  /* 0x00000020c4197c23 */ /* 0x000fe2000801080d */
[----:B------:R-:W-:Y:S02]  /*9bf0*/  MOV R196, R45 ;  /* 0x0000002d00c47202 */ /* 0x000fe40000000f00 */
[----:B------:R-:W-:Y:S01]  /*9c00*/  HMMA.16816.F32 R40, R8, R28, R40 ;  /* 0x0000001c0828723c */ /* 0x000fe20000001828 */
[----:B------:R-:W-:Y:S01]  /*9c10*/  SHF.R.U32.HI R20, RZ, 0x10, R2 ;  /* 0x00000010ff147819 */ /* 0x000fe20000011602 */
[----:B------:R-:W-:-:S04]  /*9c20*/  IMAD.WIDE.U32 R2, R19, -0x2daee0ad, RZ ;  /* 0xd2511f5313027825 */ /* 0x000fc800078e00ff */
[----:B--2---:R-:W-:Y:S01]  /*9c30*/  FFMA.FTZ R0, R182, UR32, -R12 ;  /* 0x00000020b6007c23 */ /* 0x004fe2000801080c */
[----:B------:R-:W-:Y:S01]  /*9c40*/  MOV R182, R77 ;  /* 0x0000004d00b67202 */ /* 0x000fe20000000f00 */
[----:B------:R-:W-:Y:S01]  /*9c50*/  MUFU.EX2 R27, R27 ;  /* 0x0000001b001b7308 */ /* 0x000fe20000000800 */
[C---:B------:R-:W-:Y:S01]  /*9c60*/  HMMA.16816.F32 R88, R8.reuse, R32, R88 ;  /* 0x000000200858723c */ /* 0x040fe20000001858 */
[C---:B------:R-:W-:Y:S02]  /*9c70*/  LOP3.LUT R6, R2.reuse, 0xffff, RZ, 0xc0, !PT ;  /* 0x0000ffff02067812 */ /* 0x040fe400078ec0ff */
[--C-:B------:R-:W-:Y:S02]  /*9c80*/  SHF.R.U32.HI R19, RZ, 0x10, R2.reuse ;  /* 0x00000010ff137819 */ /* 0x100fe40000011602 */
[----:B------:R-:W-:Y:S01]  /*9c90*/  LOP3.LUT R22, R2, 0xff, RZ, 0xc0, !PT ;  /* 0x000000ff02167812 */ /* 0x000fe200078ec0ff */
[C---:B------:R-:W-:Y:S01]  /*9ca0*/  HMMA.16816.F32 R32, R8.reuse, R34, R92 ;  /* 0x000000220820723c */ /* 0x040fe2000000185c */
[----:B------:R2:W3:Y:S01]  /*9cb0*/  MUFU.EX2 R143, R0 ;  /* 0x00000000008f7308 */ /* 0x0004e20000000800 */
[----:B------:R-:W-:Y:S01]  /*9cc0*/  SHF.R.U32.HI R21, RZ, 0x18, R2 ;  /* 0x00000018ff157819 */ /* 0x000fe20000011602 */
[--C-:B------:R-:W-:Y:S01]  /*9cd0*/  FFMA.FTZ R2, R190, UR32, -R14.reuse ;  /* 0x00000020be027c23 */ /* 0x100fe2000801080e */
[----:B-----5:R-:W-:Y:S01]  /*9ce0*/  FFMA.FTZ R5, R188, UR32, -R14 ;  /* 0x00000020bc057c23 */ /* 0x020fe2000801080e */
[----:B------:R-:W-:Y:S01]  /*9cf0*/  SHF.R.U32.HI R6, RZ, 0x8, R6 ;  /* 0x00000008ff067819 */ /* 0x000fe20000011606 */
[C---:B------:R-:W-:Y:S01]  /*9d00*/  HMMA.16816.F32 R104, R8.reuse, R36, R104 ;  /* 0x000000240868723c */ /* 0x040fe20000001868 */
[----:B-1----:R-:W-:Y:S01]  /*9d10*/  PRMT R193, R131, 0x7054, R131 ;  /* 0x0000705483c17816 */ /* 0x002fe20000000083 */
[----:B------:R-:W-:Y:S01]  /*9d20*/  IMAD.MOV.U32 R190, RZ, RZ, R62 ;  /* 0x000000ffffbe7224 */ /* 0x000fe200078e003e */
[----:B------:R1:W-:Y:S01]  /*9d30*/  MUFU.EX2 R133, R2 ;  /* 0x0000000200857308 */ /* 0x0003e20000000800 */
[----:B------:R-:W-:Y:S01]  /*9d40*/  PRMT R22, R22, 0x5410, R6 ;  /* 0x0000541016167816 */ /* 0x000fe20000000006 */
[----:B------:R-:W-:Y:S01]  /*9d50*/  LDSM.16.MT88.4 R92, [R211+0xb800] ;  /* 0x00b80000d35c783b */ /* 0x000fe20000004200 */
[----:B------:R-:W-:Y:S01]  /*9d60*/  HMMA.16816.F32 R28, R8, R38, R108 ;  /* 0x00000026081c723c */ /* 0x000fe2000000186c */
[----:B------:R-:W-:-:S02]  /*9d70*/  MOV R188, R63 ;  /* 0x0000003f00bc7202 */ /* 0x000fc40000000f00 */
[----:B------:R-:W-:Y:S02]  /*9d80*/  LDSM.16.MT88.4 R108, [R214+0xb800] ;  /* 0x00b80000d66c783b */ /* 0x000fe40000004200 */
[----:B------:R-:W-:Y:S01]  /*9d90*/  MUFU.EX2 R25, R25 ;  /* 0x0000001900197308 */ /* 0x000fe20000000800 */
[----:B--2---:R-:W-:Y:S01]  /*9da0*/  FFMA.FTZ R0, R180, UR32, -R12 ;  /* 0x00000020b4007c23 */ /* 0x004fe2000801080c */
[----:B------:R-:W-:Y:S01]  /*9db0*/  HMMA.16816.F32 R120, R8, R48, R120 ;  /* 0x000000300878723c */ /* 0x000fe20000001878 */
[----:B------:R-:W-:-:S05]  /*9dc0*/  MOV R180, R78 ;  /* 0x0000004e00b47202 */ /* 0x000fca0000000f00 */
[----:B------:R2:W-:Y:S01]  /*9dd0*/  MUFU.EX2 R141, R0 ;  /* 0x00000000008d7308 */ /* 0x0005e20000000800 */
[----:B-1----:R-:W-:Y:S01]  /*9de0*/  LOP3.LUT R2, R4, 0xffff, RZ, 0xc0, !PT ;  /* 0x0000ffff04027812 */ /* 0x002fe200078ec0ff */
[----:B--2---:R-:W-:Y:S01]  /*9df0*/  FFMA.FTZ R0, R181, UR32, -R12 ;  /* 0x00000020b5007c23 */ /* 0x004fe2000801080c */
[----:B------:R-:W-:Y:S02]  /*9e00*/  SHF.R.U32.HI R12, RZ, 0x8, R7 ;  /* 0x00000008ff0c7819 */ /* 0x000fe40000011607 */
[----:B------:R-:W-:-:S03]  /*9e10*/  LOP3.LUT R7, R20, 0xff, RZ, 0xc0, !PT ;  /* 0x000000ff14077812 */ /* 0x000fc600078ec0ff */
[----:B------:R1:W2:Y:S01]  /*9e20*/  MUFU.EX2 R140, R0 ;  /* 0x00000000008c7308 */ /* 0x0002a20000000800 */
[----:B------:R-:W-:Y:S02]  /*9e30*/  MOV R181, R79 ;  /* 0x0000004f00b57202 */ /* 0x000fe40000000f00 */
[----:B------:R-:W-:Y:S02]  /*9e40*/  PRMT R23, R7, 0x5410, R23 ;  /* 0x0000541007177816 */ /* 0x000fe40000000017 */
[----:B------:R-:W-:Y:S02]  /*9e50*/  SHF.R.U32.HI R7, RZ, 0x18, R4 ;  /* 0x00000018ff077819 */ /* 0x000fe40000011604 */
[----:B-1----:R-:W-:Y:S01]  /*9e60*/  LOP3.LUT R0, R3, UR12, R132, 0x96, !PT ;  /* 0x0000000c03007c12 */ /* 0x002fe2000f8e9684 */
[----:B------:R-:W-:Y:S01]  /*9e70*/  FFMA.FTZ R3, R195, UR32, -R14 ;  /* 0x00000020c3037c23 */ /* 0x000fe2000801080e */
[----:B------:R-:W-:Y:S01]  /*9e80*/  FFMA.FTZ R14, R197, UR32, -R13 ;  /* 0x00000020c50e7c23 */ /* 0x000fe2000801080d */
[----:B------:R-:W-:Y:S01]  /*9e90*/  PRMT R13, R24, 0x5410, R12 ;  /* 0x00005410180d7816 */ /* 0x000fe2000000000c */
[----:B------:R1:W5:Y:S01]  /*9ea0*/  MUFU.EX2 R132, R5 ;  /* 0x0000000500847308 */ /* 0x0003620000000800 */
[----:B------:R-:W-:-:S02]  /*9eb0*/  LOP3.LUT R12, R4, 0xff, RZ, 0xc0, !PT ;  /* 0x000000ff040c7812 */ /* 0x000fc400078ec0ff */
[----:B------:R-:W-:Y:S02]  /*9ec0*/  LOP3.LUT R6, R0, 0xff, RZ, 0xc0, !PT ;  /* 0x000000ff00067812 */ /* 0x000fe400078ec0ff */
[----:B------:R-:W-:Y:S02]  /*9ed0*/  MOV R195, R61 ;  /* 0x0000003d00c37202 */ /* 0x000fe40000000f00 */
[----:B------:R-:W-:Y:S01]  /*9ee0*/  MOV R197, R44 ;  /* 0x0000002c00c57202 */ /* 0x000fe20000000f00 */
[----:B------:R4:W5:Y:S01]  /*9ef0*/  MUFU.EX2 R134, R3 ;  /* 0x0000000300867308 */ /* 0x0009620000000800 */
[----:B------:R-:W5:Y:S04]  /*9f00*/  LDSM.16.MT88.4 R44, [R214+0xa800] ;  /* 0x00a80000d62c783b */ /* 0x000f680000004200 */
[----:B------:R-:W5:Y:S03]  /*9f10*/  LDSM.16.MT88.4 R60, [R213+0xa800] ;  /* 0x00a80000d53c783b */ /* 0x000f660000004200 */
[----:B------:R3:W5:Y:S01]  /*9f20*/  MUFU.EX2 R24, R14 ;  /* 0x0000000e00187308 */ /* 0x0007620000000800 */
[----:B-1----:R-:W-:-:S02]  /*9f30*/  SHF.R.U32.HI R5, RZ, 0x8, R2 ;  /* 0x00000008ff057819 */ /* 0x002fc40000011602 */
[----:B----4-:R-:W-:Y:S02]  /*9f40*/  LOP3.LUT R3, R19, 0xff, RZ, 0xc0, !PT ;  /* 0x000000ff13037812 */ /* 0x010fe400078ec0ff */
[----:B------:R-:W-:Y:S02]  /*9f50*/  PRMT R19, R12, 0x5410, R5 ;  /* 0x000054100c137816 */ /* 0x000fe40000000005 */
[----:B------:R-:W-:Y:S02]  /*9f60*/  PRMT R21, R3, 0x5410, R21 ;  /* 0x0000541003157816 */ /* 0x000fe40000000015 */
[----:B------:R-:W-:Y:S02]  /*9f70*/  SHF.R.U32.HI R3, RZ, 0x10, R4 ;  /* 0x00000010ff037819 */ /* 0x000fe40000011604 */
[----:B------:R-:W-:Y:S02]  /*9f80*/  LOP3.LUT R4, R0, 0xffff, RZ, 0xc0, !PT ;  /* 0x0000ffff00047812 */ /* 0x000fe400078ec0ff */
[----:B------:R-:W-:-:S02]  /*9f90*/  LOP3.LUT R3, R3, 0xff, RZ, 0xc0, !PT ;  /* 0x000000ff03037812 */ /* 0x000fc400078ec0ff */
[----:B------:R-:W-:Y:S02]  /*9fa0*/  SHF.R.U32.HI R2, RZ, 0x8, R4 ;  /* 0x00000008ff027819 */ /* 0x000fe40000011604 */
[----:B---3--:R-:W-:Y:S02]  /*9fb0*/  PRMT R14, R3, 0x5410, R7 ;  /* 0x00005410030e7816 */ /* 0x008fe40000000007 */
[----:B------:R-:W-:Y:S02]  /*9fc0*/  PRMT R20, R6, 0x5410, R2 ;  /* 0x0000541006147816 */ /* 0x000fe40000000002 */
[--C-:B------:R-:W-:Y:S02]  /*9fd0*/  SHF.R.U32.HI R2, RZ, 0x10, R0.reuse ;  /* 0x00000010ff027819 */ /* 0x100fe40000011600 */
[----:B------:R-:W-:Y:S02]  /*9fe0*/  SHF.R.U32.HI R4, RZ, 0x18, R0 ;  /* 0x00000018ff047819 */ /* 0x000fe40000011600 */
[----:B------:R-:W-:-:S02]  /*9ff0*/  LOP3.LUT R3, R2, 0xff, RZ, 0xc0, !PT ;  /* 0x000000ff02037812 */ /* 0x000fc400078ec0ff */
[--C-:B------:R-:W-:Y:S02]  /*a000*/  HSET2.LE.AND R0, R13, R193.reuse, PT ;  /* 0x000000c10d007233 */ /* 0x100fe40003803000 */
[----:B------:R-:W-:Y:S02]  /*a010*/  F2FP.F16.F32.PACK_AB R2, R183, R199 ;  /* 0x000000c7b702723e */ /* 0x000fe400000000ff */
[----:B------:R-:W-:Y:S02]  /*a020*/  PRMT R13, R3, 0x5410, R4 ;  /* 0x00005410030d7816 */ /* 0x000fe40000000004 */
[----:B------:R-:W-:Y:S02]  /*a030*/  LOP3.LUT R130, R0, R2, RZ, 0xc0, !PT ;  /* 0x0000000200827212 */ /* 0x000fe400078ec0ff */
[--C-:B------:R-:W-:Y:S02]  /*a040*/  HSET2.LE.AND R0, R19, R193.reuse, PT ;  /* 0x000000c113007233 */ /* 0x100fe40003803000 */
[--C-:B------:R-:W-:Y:S01]  /*a050*/  HSET2.LE.AND R2, R14, R193.reuse, PT ;  /* 0x000000c10e027233 */ /* 0x100fe20003803000 */
[----:B------:R-:W-:Y:S01]  /*a060*/  IMAD.MOV.U32 R14, RZ, RZ, R173 ;  /* 0x000000ffff0e7224 */ /* 0x000fe200078e00ad */
[----:B------:R-:W-:-:S02]  /*a070*/  HSET2.LE.AND R4, R23, R193, PT ;  /* 0x000000c117047233 */ /* 0x000fc40003803000 */
[----:B------:R-:W-:Y:S02]  /*a080*/  F2FP.F16.F32.PACK_AB R12, R198, R192 ;  /* 0x000000c0c60c723e */ /* 0x000fe400000000ff */
[----:B------:R-:W-:Y:S02]  /*a090*/  F2FP.F16.F32.PACK_AB R3, R143, R142 ;  /* 0x0000008e8f03723e */ /* 0x000fe400000000ff */
[----:B--2---:R-:W-:Y:S02]  /*a0a0*/  F2FP.F16.F32.PACK_AB R5, R140, R141 ;  /* 0x0000008d8c05723e */ /* 0x004fe400000000ff */
[----:B------:R-:W-:Y:S02]  /*a0b0*/  LOP3.LUT R128, R0, R12, RZ, 0xc0, !PT ;  /* 0x0000000c00807212 */ /* 0x000fe400078ec0ff */
[----:B------:R-:W-:Y:S02]  /*a0c0*/  LOP3.LUT R129, R2, R3, RZ, 0xc0, !PT ;  /* 0x0000000302817212 */ /* 0x000fe400078ec0ff */
[----:B------:R-:W-:-:S02]  /*a0d0*/  HSET2.LE.AND R6, R22, R193, PT ;  /* 0x000000c116067233 */ /* 0x000fc40003803000 */
[----:B------:R-:W-:Y:S02]  /*a0e0*/  LOP3.LUT R131, R4, R5, RZ, 0xc0, !PT ;  /* 0x0000000504837212 */ /* 0x000fe400078ec0ff */
[--C-:B------:R-:W-:Y:S02]  /*a0f0*/  HSET2.LE.AND R0, R21, R193.reuse, PT ;  /* 0x000000c115007233 */ /* 0x100fe40003803000 */
[--C-:B------:R-:W-:Y:S02]  /*a100*/  HSET2.LE.AND R3, R20, R193.reuse, PT ;  /* 0x000000c114037233 */ /* 0x100fe40003803000 */
[----:B------:R-:W-:Y:S01]  /*a110*/  HSET2.LE.AND R5, R13, R193, PT ;  /* 0x000000c10d057233 */ /* 0x000fe20003803000 */
[----:B------:R-:W-:Y:S01]  /*a120*/  HMMA.16816.F32 R20, R8, R50, R124 ;  /* 0x000000320814723c */ /* 0x000fe2000000187c */
[----:B------:R-:W-:Y:S01]  /*a130*/  MOV R193, R76 ;  /* 0x0000004c00c17202 */ /* 0x000fe20000000f00 */
[----:B------:R-:W-:Y:S01]  /*a140*/  LDSM.16.MT88.4 R124, [R213+0xb800] ;  /* 0x00b80000d57c783b */ /* 0x000fe20000004200 */
[----:B------:R-:W-:-:S02]  /*a150*/  MOV R19, R172 ;  /* 0x000000ac00137202 */ /* 0x000fc40000000f00 */
[----:B------:R-:W-:Y:S01]  /*a160*/  MOV R13, R174 ;  /* 0x000000ae000d7202 */ /* 0x000fe20000000f00 */
[----:B------:R-:W-:Y:S01]  /*a170*/  LDSM.16.MT88.4 R76, [R209+0xb800] ;  /* 0x00b80000d14c783b */ /* 0x000fe20000004200 */
[----:B------:R-:W-:Y:S01]  /*a180*/  MOV R11, R175 ;  /* 0x000000af000b7202 */ /* 0x000fe20000000f00 */
[C---:B------:R-:W-:Y:S01]  /*a190*/  HMMA.16816.F32 R148, R128.reuse, R156, R148 ;  /* 0x0000009c8094723c */ /* 0x040fe20000001894 */
[----:B-----5:R-:W-:Y:S01]  /*a1a0*/  F2FP.F16.F32.PACK_AB R7, R132, R133 ;  /* 0x000000858407723e */ /* 0x020fe200000000ff */
[----:B------:R-:W1:Y:S01]  /*a1b0*/  LDSM.16.MT88.4 R172, [R211+0xa800] ;  /* 0x00a80000d3ac783b */ /* 0x000e620000004200 */
[----:B------:R-:W-:Y:S01]  /*a1c0*/  F2FP.F16.F32.PACK_AB R4, R134, R135 ;  /* 0x000000878604723e */ /* 0x000fe200000000ff */
[----:B------:R-:W-:Y:S01]  /*a1d0*/  FFMA.FTZ R8, R13, R18, R11 ;  /* 0x000000120d087223 */ /* 0x000fe2000001000b */
[----:B------:R-:W-:Y:S01]  /*a1e0*/  F2FP.F16.F32.PACK_AB R2, R27, R26 ;  /* 0x0000001a1b02723e */ /* 0x000fe200000000ff */
[----:B------:R-:W-:Y:S01]  /*a1f0*/  HMMA.16816.F32 R152, R128, R158, R152 ;  /* 0x0000009e8098723c */ /* 0x000fe20000001898 */
[----:B------:R-:W-:Y:S01]  /*a200*/  F2FP.F16.F32.PACK_AB R12, R25, R24 ;  /* 0x00000018190c723e */ /* 0x000fe200000000ff */
[----:B------:R-:W-:Y:S01]  /*a210*/  FADD.FTZ R10, R197, R8 ;  /* 0x00000008c50a7221 */ /* 0x000fe20000010000 */
[----:B------:R-:W-:-:S02]  /*a220*/  LOP3.LUT R6, R6, R7, RZ, 0xc0, !PT ;  /* 0x0000000706067212 */ /* 0x000fc400078ec0ff */
[----:B------:R-:W-:Y:S01]  /*a230*/  LOP3.LUT R4, R3, R4, RZ, 0xc0, !PT ;  /* 0x0000000403047212 */ /* 0x000fe200078ec0ff */
[----:B------:R-:W-:Y:S01]  /*a240*/  FFMA.FTZ R3, R19, R17, R14 ;  /* 0x0000001113037223 */ /* 0x000fe2000001000e */
[----:B------:R-:W-:Y:S01]  /*a250*/  LOP3.LUT R7, R0, R2, RZ, 0xc0, !PT ;  /* 0x0000000200077212 */ /* 0x000fe200078ec0ff */
[----:B------:R-:W-:Y:S01]  /*a260*/  FFMA.FTZ R0, R194, R16, R191 ;  /* 0x00000010c2007223 */ /* 0x000fe200000100bf */
[----:B------:R-:W-:Y:S01]  /*a270*/  LOP3.LUT R5, R5, R12, RZ, 0xc0, !PT ;  /* 0x0000000c05057212 */ /* 0x000fe200078ec0ff */
[----:B------:R-:W-:Y:S01]  /*a280*/  FFMA.FTZ R2, R196, R15, R251 ;  /* 0x0000000fc4027223 */ /* 0x000fe200000100fb */
        /* <DEDUP_REMOVED lines=9> */
[----:B------:R-:W-:Y:S01]  /*a320*/  FADD.FTZ R3, R182, R3 ;  /* 0x00000003b6037221 */ /* 0x000fe20000010000 */
[----:B------:R-:W-:-:S03]  /*a330*/  FADD.FTZ R2, R193, R2 ;  /* 0x00000002c1027221 */ /* 0x000fc60000010000 */
[----:B------:R-:W-:Y:S01]  /*a340*/  FADD.FTZ R3, R142, R3 ;  /* 0x000000038e037221 */ /* 0x000fe20000010000 */
[C---:B------:R-:W-:Y:S01]  /*a350*/  HMMA.16816.F32 R52, R128.reuse, R60, R52 ;  /* 0x0000003c8034723c */ /* 0x040fe20000001834 */
[----:B------:R-:W-:Y:S01]  /*a360*/  FADD.FTZ R2, R135, R2 ;  /* 0x0000000287027221 */ /* 0x000fe20000010000 */
[----:B------:R-:W-:Y:S01]  /*a370*/  MOV R135, R238 ;  /* 0x000000ee00877202 */ /* 0x000fe20000000f00 */
[----:B------:R-:W-:Y:S02]  /*a380*/  FADD.FTZ R3, R143, R3 ;  /* 0x000000038f037221 */ /* 0x000fe40000010000 */
[----:B------:R-:W-:Y:S01]  /*a390*/  FADD.FTZ R2, R134, R2 ;  /* 0x0000000286027221 */ /* 0x000fe20000010000 */
[----:B------:R-:W-:Y:S01]  /*a3a0*/  HMMA.16816.F32 R64, R128, R62, R64 ;  /* 0x0000003e8040723c */ /* 0x000fe20000001840 */
[----:B------:R-:W-:Y:S01]  /*a3b0*/  FADD.FTZ R3, R141, R3 ;  /* 0x000000038d037221 */ /* 0x000fe20000010000 */
[----:B------:R-:W-:Y:S01]  /*a3c0*/  MOV R134, R237 ;  /* 0x000000ed00867202 */ /* 0x000fe20000000f00 */
[----:B------:R-:W-:-:S03]  /*a3d0*/  FADD.FTZ R2, R133, R2 ;  /* 0x0000000285027221 */ /* 0x000fc60000010000 */
[C---:B-1----:R-:W-:Y:S06]  /*a3e0*/  HMMA.16816.F32 R160, R128.reuse, R172, R160 ;  /* 0x000000ac80a0723c */ /* 0x042fec00000018a0 */
        /* <DEDUP_REMOVED lines=22> */
[C---:B------:R-:W-:Y:S06]  /*a550*/  HMMA.16816.F32 R60, R4.reuse, R62, R176 ;  /* 0x0000003e043c723c */ /* 0x040fec00000018b0 */
[C---:B------:R-:W-:Y:S06]  /*a560*/  HMMA.16816.F32 R76, R4.reuse, R78, R136 ;  /* 0x0000004e044c723c */ /* 0x040fec0000001888 */
[----:B------:R-:W-:Y:S01]  /*a570*/  HMMA.16816.F32 R92, R4, R94, R32 ;  /* 0x0000005e045c723c */ /* 0x000fe20000001820 */
[----:B------:R-:W-:-:S02]  /*a580*/  MOV R136, R239 ;  /* 0x000000ef00887202 */ /* 0x000fc40000000f00 */
[----:B------:R-:W-:-:S03]  /*a590*/  MOV R137, R236 ;  /* 0x000000ec00897202 */ /* 0x000fc60000000f00 */
[C---:B------:R-:W-:Y:S06]  /*a5a0*/  HMMA.16816.F32 R108, R4.reuse, R110, R28 ;  /* 0x0000006e046c723c */ /* 0x040fec000000181c */
[----:B------:R-:W-:Y:S07]  /*a5b0*/  HMMA.16816.F32 R124, R4, R126, R20 ;  /* 0x0000007e047c723c */ /* 0x000fee0000001814 */
[----:B------:R-:W-:Y:S01]  /*a5c0*/  FADD.FTZ R4, R180, R0 ;  /* 0x00000000b4047221 */ /* 0x000fe20000010000 */
[----:B------:R-:W-:-:S03]  /*a5d0*/  FADD.FTZ R0, R248, R8 ;  /* 0x00000008f8007221 */ /* 0x000fc60000010000 */
[----:B------:R-:W-:Y:S01]  /*a5e0*/  FADD.FTZ R4, R192, R4 ;  /* 0x00000004c0047221 */ /* 0x000fe20000010000 */
[----:B------:R-:W-:-:S03]  /*a5f0*/  FADD.FTZ R0, R24, R0 ;  /* 0x0000000018007221 */ /* 0x000fc60000010000 */
[----:B------:R-:W-:Y:S01]  /*a600*/  FADD.FTZ R4, R198, R4 ;  /* 0x00000004c6047221 */ /* 0x000fe20000010000 */
[----:B------:R-:W-:-:S03]  /*a610*/  FADD.FTZ R0, R25, R0 ;  /* 0x0000000019007221 */ /* 0x000fc60000010000 */
[----:B------:R-:W-:Y:S01]  /*a620*/  FADD.FTZ R4, R199, R4 ;  /* 0x00000004c7047221 */ /* 0x000fe20000010000 */
[----:B------:R-:W-:-:S03]  /*a630*/  FADD.FTZ R0, R26, R0 ;  /* 0x000000001a007221 */ /* 0x000fc60000010000 */
[----:B------:R-:W-:Y:S01]  /*a640*/  FADD.FTZ R244, R183, R4 ;  /* 0x00000004b7f47221 */ /* 0x000fe20000010000 */
[----:B------:R-:W-:-:S04]  /*a650*/  FADD.FTZ R247, R27, R0 ;  /* 0x000000001bf77221 */ /* 0x000fc80000010000 */
[----:B------:R1:W-:Y:S04]  /*a660*/  STL [R1+0x18], R244 ;  /* 0x000018f401007387 */ /* 0x0003e80000100800 */
[----:B------:R1:W-:Y:S04]  /*a670*/  STL [R1+0x1c], R245 ;  /* 0x00001cf501007387 */ /* 0x0003e80000100800 */
[----:B------:R1:W-:Y:S04]  /*a680*/  STL [R1+0x20], R246 ;  /* 0x000020f601007387 */ /* 0x0003e80000100800 */
[----:B------:R1:W-:Y:S01]  /*a690*/  STL [R1+0x24], R247 ;  /* 0x000024f701007387 */ /* 0x0003e20000100800 */
[----:B------:R-:W-:Y:S05]  /*a6a0*/  @!P0 BRA `(.L_x_1794) ;  /* 0x000000ac00a08947 */ /* 0x000fea0003800000 */
[----:B------:R-:W2:Y:S04]  /*a6b0*/  LDL.64 R188, [R1+0x70] ;  /* 0x0000700001bc7983 */ /* 0x000ea80000100a00 */
[----:B------:R-:W3:Y:S01]  /*a6c0*/  LDL.64 R180, [R1+0x68] ;  /* 0x0000680001b47983 */ /* 0x000ee20000100a00 */
[----:B------:R-:W-:Y:S01]  /*a6d0*/  UIADD3 UR33, UR18, -0x3, URZ ;  /* 0xfffffffd12217890 */ /* 0x000fe2000fffe03f */
[----:B------:R-:W4:Y:S01]  /*a6e0*/  @!P3 LDC.64 R10, c[0x0][0x220] ;  /* 0x00008800ff0abb82 */ /* 0x000f220000000a00 */
[----:B------:R-:W-:-:S04]  /*a6f0*/  DEPBAR.LE SB0, 0x0 ;  /* 0x000080000000791a */ /* 0x000fc80000000000 */
[----:B------:R-:W-:-:S03]  /*a700*/  USHF.R.S32.HI UR4, URZ, 0x1f, UR33 ;  /* 0x0000001f3f047899 */ /* 0x000fc60008011421 */
[----:B------:R-:W-:Y:S01]  /*a710*/  BAR.SYNC.DEFER_BLOCKING 0x0 ;  /* 0x0000000000007b1d */ /* 0x000fe20000010000 */
[----:B------:R-:W-:Y:S02]  /*a720*/  UIMAD.WIDE.U32 UR34, UR33, UR6, URZ ;  /* 0x00000006212272a5 */ /* 0x000fe4000f8e003f */
[----:B------:R-:W-:Y:S02]  /*a730*/  UIMAD UR4, UR4, UR6, URZ ;  /* 0x00000006040472a4 */ /* 0x000fe4000f8e023f */
[----:B------:R-:W-:-:S03]  /*a740*/  UISETP.GT.AND UP0, UPT, UR33, UR15, UPT ;  /* 0x0000000f2100728c */ /* 0x000fc6000bf04270 */
[----:B------:R-:W5:Y:S01]  /*a750*/  @!P2 LDC.64 R6, c[0x0][0x220] ;  /* 0x00008800ff06ab82 */ /* 0x000f620000000a00 */
[----:B------:R-:W-:Y:S01]  /*a760*/  UIMAD UR4, UR33, UR7, UR4 ;  /* 0x00000007210472a4 */ /* 0x000fe2000f8e0204 */
[----:B------:R-:W-:Y:S02]  /*a770*/  IMAD.U32 R0, RZ, RZ, UR34 ;  /* 0x00000022ff007e24 */ /* 0x000fe4000f8e00ff */
[----:B------:R-:W-:Y:S01]  /*a780*/  IMAD.U32 R4, RZ, RZ, UR34 ;  /* 0x00000022ff047e24 */ /* 0x000fe2000f8e00ff */
[----:B------:R-:W-:-:S03]  /*a790*/  UIADD3 UR4, UR35, UR4, URZ ;  /* 0x0000000423047290 */ /* 0x000fc6000fffe03f */
[----:B------:R-:W1:Y:S03]  /*a7a0*/  @!P3 LDC.64 R8, c[0x0][0x220] ;  /* 0x00008800ff08bb82 */ /* 0x000e660000000a00 */
[----:B------:R-:W-:-:S05]  /*a7b0*/  IMAD.U32 R3, RZ, RZ, UR4 ;  /* 0x00000004ff037e24 */ /* 0x000fca000f8e00ff */
[----:B------:R-:W1:Y:S01]  /*a7c0*/  @!P2 LDC.64 R12, c[0x0][0x220] ;  /* 0x00008800ff0cab82 */ /* 0x000e620000000a00 */
[----:B------:R-:W-:Y:S01]  /*a7d0*/  @P3 STS.128 [R223+0xa000], RZ ;  /* 0x00a000ffdf003388 */ /* 0x000fe20000000c00 */
[----:B--2---:R-:W-:-:S04]  /*a7e0*/  LEA R0, P1, R0, R188, 0x5 ;  /* 0x000000bc00007211 */ /* 0x004fc800078228ff */
[----:B------:R-:W-:Y:S02]  /*a7f0*/  IADD3 R2, P0, R0, UR25, RZ ;  /* 0x0000001900027c10 */ /* 0x000fe4000ff1e0ff */
[----:B---3--:R-:W-:Y:S02]  /*a800*/  LEA.HI.X R3, R4, R181, R3, 0x5, P1 ;  /* 0x000000b504037211 */ /* 0x008fe400008f2c03 */
[C---:B----4-:R-:W-:Y:S02]  /*a810*/  @!P3 LEA R10, P5, R0.reuse, R10, 0x1 ;  /* 0x0000000a000ab211 */ /* 0x050fe400078a08ff */
[----:B-----5:R-:W-:Y:S02]  /*a820*/  @!P2 LEA R6, P1, R0, R6, 0x1 ;  /* 0x000000060006a211 */ /* 0x020fe400078208ff */
[----:B-1----:R-:W-:Y:S02]  /*a830*/  @!P3 LEA R8, P4, R2, R8, 0x1 ;  /* 0x000000080208b211 */ /* 0x002fe400078808ff */
        /* <DEDUP_REMOVED lines=45> */
[----:B------:R-:W2:Y:S04]  /*ab10*/  LDSM.16.M88.4 R20, [R216+0x8800] ;  /* 0x00880000d814783b */ /* 0x000ea80000000200 */
[----:B------:R-:W4:Y:S01]  /*ab20*/  LDSM.16.M88.4 R8, [R218] ;  /* 0x00000000da08783b */ /* 0x000f220000000200 */
[C---:B------:R-:W-:Y:S06]  /*ab30*/  HMMA.16816.F32 R196, R12.reuse, R28, R180 ;  /* 0x0000001c0cc4723c */ /* 0x040fec00000018b4 */
[C---:B------:R-:W-:Y:S06]  /*ab40*/  HMMA.16816.F32 R180, R12.reuse, R32, R140 ;  /* 0x000000200cb4723c */ /* 0x040fec000000188c */
[C---:B------:R-:W-:Y:S06]  /*ab50*/  HMMA.16816.F32 R176, R12.reuse, R30, R176 ;  /* 0x0000001e0cb0723c */ /* 0x040fec00000018b0 */
[----:B------:R-:W-:Y:S06]  /*ab60*/  HMMA.16816.F32 R136, R12, R34, R136 ;  /* 0x000000220c88723c */ /* 0x000fec0000001888 */
[C---:B---3--:R-:W-:Y:S06]  /*ab70*/  HMMA.16816.F32 R140, R16.reuse, R28, R188 ;  /* 0x0000001c108c723c */ /* 0x048fec00000018bc */
[C---:B------:R-:W-:Y:S06]  /*ab80*/  HMMA.16816.F32 R28, R16.reuse, R30, R192 ;  /* 0x0000001e101c723c */ /* 0x040fec00000018c0 */
[C---:B------:R-:W-:Y:S01]  /*ab90*/  HMMA.16816.F32 R188, R16.reuse, R32, R24 ;  /* 0x0000002010bc723c */ /* 0x040fe20000001818 */
[----:B------:R-:W-:Y:S05]  /*aba0*/  LDSM.16.M88.4 R24, [R215+0x800] ;  /* 0x00080000d718783b */ /* 0x000fea0000000200 */
[----:B------:R-:W-:Y:S01]  /*abb0*/  HMMA.16816.F32 R12, R16, R34, R184 ;  /* 0x00000022100c723c */ /* 0x000fe200000018b8 */
[----:B------:R-:W-:Y:S04]  /*abc0*/  LDSM.16.M88.4 R16, [R217+0x2000] ;  /* 0x00200000d910783b */ /* 0x000fe80000000200 */
[----:B------:R-:W3:Y:S01]  /*abd0*/  LDSM.16.M88.4 R32, [R215] ;  /* 0x00000000d720783b */ /* 0x000ee20000000200 */
[C---:B-1----:R-:W-:Y:S06]  /*abe0*/  HMMA.16816.F32 R184, R4.reuse, R132, R196 ;  /* 0x0000008404b8723c */ /* 0x042fec00000018c4 */
[C---:B--2---:R-:W-:Y:S06]  /*abf0*/  HMMA.16816.F32 R196, R4.reuse, R20, R180 ;  /* 0x0000001404c4723c */ /* 0x044fec00000018b4 */
[C---:B------:R-:W-:Y:S06]  /*ac00*/  HMMA.16816.F32 R192, R4.reuse, R134, R176 ;  /* 0x0000008604c0723c */ /* 0x040fec00000018b0 */
[----:B------:R-:W-:Y:S01]  /*ac10*/  HMMA.16816.F32 R180, R4, R22, R136 ;  /* 0x0000001604b4723c */ /* 0x000fe20000001888 */
[----:B------:R-:W1:Y:S05]  /*ac20*/  LDSM.16.M88.4 R4, [R217] ;  /* 0x00000000d904783b */ /* 0x000e6a0000000200 */
[C---:B----4-:R-:W-:Y:S06]  /*ac30*/  HMMA.16816.F32 R176, R8.reuse, R132, R140 ;  /* 0x0000008408b0723c */ /* 0x050fec000000188c */
[C---:B------:R-:W-:Y:S01]  /*ac40*/  HMMA.16816.F32 R136, R8.reuse, R134, R28 ;  /* 0x000000860888723c */ /* 0x040fe2000000181c */
[----:B------:R-:W-:Y:S05]  /*ac50*/  LDSM.16.M88.4 R28, [R208+0x9800] ;  /* 0x00980000d01c783b */ /* 0x000fea0000000200 */
[C---:B------:R-:W-:Y:S06]  /*ac60*/  HMMA.16816.F32 R140, R8.reuse, R20, R188 ;  /* 0x00000014088c723c */ /* 0x040fec00000018bc */
[----:B------:R-:W-:Y:S01]  /*ac70*/  HMMA.16816.F32 R132, R8, R22, R12 ;  /* 0x000000160884723c */ /* 0x000fe2000000180c */
[----:B------:R-:W-:Y:S04]  /*ac80*/  LDSM.16.M88.4 R8, [R210+0x6000] ;  /* 0x00600000d208783b */ /* 0x000fe80000000200 */
[----:B------:R-:W2:Y:S01]  /*ac90*/  LDSM.16.M88.4 R20, [R208+0x9000] ;  /* 0x00900000d014783b */ /* 0x000ea20000000200 */
[C---:B---3--:R-:W-:Y:S03]  /*aca0*/  HMMA.16816.F32 R184, R16.reuse, R32, R184 ;  /* 0x0000002010b8723c */ /* 0x048fe600000018b8 */
[----:B------:R-:W3:Y:S03]  /*acb0*/  LDSM.16.M88.4 R12, [R210+0x4000] ;  /* 0x00400000d20c783b */ /* 0x000ee60000000200 */
[C---:B------:R-:W-:Y:S06]  /*acc0*/  HMMA.16816.F32 R192, R16.reuse, R34, R192 ;  /* 0x0000002210c0723c */ /* 0x040fec00000018c0 */
[C---:B------:R-:W-:Y:S06]  /*acd0*/  HMMA.16816.F32 R188, R16.reuse, R24, R196 ;  /* 0x0000001810bc723c */ /* 0x040fec00000018c4 */
[----:B------:R-:W-:Y:S06]  /*ace0*/  HMMA.16816.F32 R180, R16, R26, R180 ;  /* 0x0000001a10b4723c */ /* 0x000fec00000018b4 */
[C---:B-1----:R-:W-:Y:S06]  /*acf0*/  HMMA.16816.F32 R176, R4.reuse, R32, R176 ;  /* 0x0000002004b0723c */ /* 0x042fec00000018b0 */
[C---:B------:R-:W-:Y:S06]  /*ad00*/  HMMA.16816.F32 R136, R4.reuse, R34, R136 ;  /* 0x000000220488723c */ /* 0x040fec0000001888 */
[C---:B------:R-:W-:Y:S06]  /*ad10*/  HMMA.16816.F32 R32, R4.reuse, R24, R140 ;  /* 0x000000180420723c */ /* 0x040fec000000188c */
[----:B------:R-:W-:Y:S01]  /*ad20*/  HMMA.16816.F32 R16, R4, R26, R132 ;  /* 0x0000001a0410723c */ /* 0x000fe20000001884 */
[----:B------:R-:W-:Y:S04]  /*ad30*/  LDSM.16.M88.4 R4, [R212+0x6000] ;  /* 0x00600000d404783b */ /* 0x000fe80000000200 */
[----:B------:R-:W1:Y:S01]  /*ad40*/  LDSM.16.M88.4 R132, [R221] ;  /* 0x00000000dd84783b */ /* 0x000e620000000200 */
[C---:B--2---:R-:W-:Y:S03]  /*ad50*/  HMMA.16816.F32 R140, R8.reuse, R20, R184 ;  /* 0x00000014088c723c */ /* 0x044fe600000018b8 */
[----:B------:R-:W2:Y:S03]  /*ad60*/  LDSM.16.M88.4 R24, [R220] ;  /* 0x00000000dc18783b */ /* 0x000ea60000000200 */
[C---:B------:R-:W-:Y:S06]  /*ad70*/  HMMA.16816.F32 R192, R8.reuse, R22, R192 ;  /* 0x0000001608c0723c */ /* 0x040fec00000018c0 */
[C---:B------:R-:W-:Y:S06]  /*ad80*/  HMMA.16816.F32 R188, R8.reuse, R28, R188 ;  /* 0x0000001c08bc723c */ /* 0x040fec00000018bc */
[----:B------:R-:W-:Y:S01]  /*ad90*/  HMMA.16816.F32 R180, R8, R30, R180 ;  /* 0x0000001e08b4723c */ /* 0x000fe200000018b4 */
[----:B------:R-:W4:Y:S05]  /*ada0*/  LDSM.16.M88.4 R8, [R212+0x4000] ;  /* 0x00400000d408783b */ /* 0x000f2a0000000200 */
[C---:B---3--:R-:W-:Y:S06]  /*adb0*/  HMMA.16816.F32 R184, R12.reuse, R20, R176 ;  /* 0x000000140cb8723c */ /* 0x048fec00000018b0 */
[C---:B------:R-:W-:Y:S06]  /*adc0*/  HMMA.16816.F32 R176, R12.reuse, R22, R136 ;  /* 0x000000160cb0723c */ /* 0x040fec0000001888 */
[C---:B------:R-:W-:Y:S01]  /*add0*/  HMMA.16816.F32 R136, R12.reuse, R28, R32 ;  /* 0x0000001c0c88723c */ /* 0x040fe20000001820 */
[----:B------:R-:W-:Y:S05]  /*ade0*/  LDSM.16.M88.4 R32, [R216+0x9000] ;  /* 0x00900000d820783b */ /* 0x000fea0000000200 */
[----:B------:R-:W-:Y:S01]  /*adf0*/  HMMA.16816.F32 R20, R12, R30, R16 ;  /* 0x0000001e0c14723c */ /* 0x000fe20000001810 */
[----:B------:R-:W3:Y:S04]  /*ae00*/  LDSM.16.M88.4 R16, [R218+0x6000] ;  /* 0x00600000da10783b */ /* 0x000ee80000000200 */
[----:B------:R-:W5:Y:S01]  /*ae10*/  LDSM.16.M88.4 R28, [R216+0x9800] ;  /* 0x00980000d81c783b */ /* 0x000f620000000200 */
[C---:B-1----:R-:W-:Y:S03]  /*ae20*/  HMMA.16816.F32 R140, R4.reuse, R132, R140 ;  /* 0x00000084048c723c */ /* 0x042fe6000000188c */
[----:B------:R-:W1:Y:S03]  /*ae30*/  LDSM.16.M88.4 R12, [R218+0x4000] ;  /* 0x00400000da0c783b */ /* 0x000e660000000200 */
[C---:B------:R-:W-:Y:S06]  /*ae40*/  HMMA.16816.F32 R232, R4.reuse, R134, R192 ;  /* 0x0000008604e8723c */ /* 0x040fec00000018c0 */
[C---:B--2---:R-:W-:Y:S06]  /*ae50*/  HMMA.16816.F32 R204, R4.reuse, R24, R188 ;  /* 0x0000001804cc723c */ /* 0x044fec00000018bc */
[----:B------:R-:W-:Y:S01]  /*ae60*/  HMMA.16816.F32 R200, R4, R26, R180 ;  /* 0x0000001a04c8723c */ /* 0x000fe200000018b4 */
[----:B------:R-:W-:Y:S05]  /*ae70*/  LDSM.16.M88.4 R4, [R217+0x6000] ;  /* 0x00600000d904783b */ /* 0x000fea0000000200 */
[C---:B----4-:R-:W-:Y:S06]  /*ae80*/  HMMA.16816.F32 R196, R8.reuse, R132, R184 ;  /* 0x0000008408c4723c */ /* 0x050fec00000018b8 */
[C---:B------:R-:W-:Y:S06]  /*ae90*/  HMMA.16816.F32 R192, R8.reuse, R134, R176 ;  /* 0x0000008608c0723c */ /* 0x040fec00000018b0 */
[C---:B------:R-:W-:Y:S06]  /*aea0*/  HMMA.16816.F32 R188, R8.reuse, R24, R136 ;  /* 0x0000001808bc723c */ /* 0x040fec0000001888 */
[----:B------:R-:W-:Y:S01]  /*aeb0*/  HMMA.16816.F32 R184, R8, R26, R20 ;  /* 0x0000001a08b8723c */ /* 0x000fe20000001814 */
[----:B------:R-:W2:Y:S04]  /*aec0*/  LDSM.16.M88.4 R20, [R215+0x1800] ;  /* 0x00180000d714783b */ /* 0x000ea80000000200 */
[----:B------:R-:W4:Y:S01]  /*aed0*/  LDSM.16.M88.4 R24, [R215+0x1000] ;  /* 0x00100000d718783b */ /* 0x000f220000000200 */
[----:B---3--:R-:W-:Y:S03]  /*aee0*/  HMMA.16816.F32 R180, R16, R32, R140 ;  /* 0x0000002010b4723c */ /* 0x008fe6000000188c */
[----:B------:R-:W3:Y:S01]  /*aef0*/  LDSM.16.M88.4 R8, [R217+0x4000] ;  /* 0x00400000d908783b */ /* 0x000ee20000000200 */
[----:B------:R-:W-:-:S04]  /*af00*/  DEPBAR.LE SB0, 0x0 ;  /* 0x000080000000791a */ /* 0x000fc80000000000 */
[C---:B------:R-:W-:Y:S06]  /*af10*/  HMMA.16816.F32 R176, R16.reuse, R34, R232 ;  /* 0x0000002210b0723c */ /* 0x040fec00000018e8 */
[C---:B-----5:R-:W-:Y:S06]  /*af20*/  HMMA.16816.F32 R140, R16.reuse, R28, R204 ;  /* 0x0000001c108c723c */ /* 0x060fec00000018cc */
[----:B------:R-:W-:Y:S06]  /*af30*/  HMMA.16816.F32 R136, R16, R30, R200 ;  /* 0x0000001e1088723c */ /* 0x000fec00000018c8 */
[C---:B-1----:R-:W-:Y:S06]  /*af40*/  HMMA.16816.F32 R132, R12.reuse, R32, R196 ;  /* 0x000000200c84723c */ /* 0x042fec00000018c4 */
[C---:B------:R-:W-:Y:S06]  /*af50*/  HMMA.16816.F32 R32, R12.reuse, R34, R192 ;  /* 0x000000220c20723c */ /* 0x040fec00000018c0 */
[C---:B------:R-:W-:Y:S06]  /*af60*/  HMMA.16816.F32 R16, R12.reuse, R28, R188 ;  /* 0x0000001c0c10723c */ /* 0x040fec00000018bc */
[----:B------:R-:W-:Y:S06]  /*af70*/  HMMA.16816.F32 R12, R12, R30, R184 ;  /* 0x0000001e0c0c723c */ /* 0x000fec00000018b8 */
[C---:B--2---:R-:W-:Y:S06]  /*af80*/  HMMA.16816.F32 R184, R4.reuse, R22, R136 ;  /* 0x0000001604b8723c */ /* 0x044fec0000001888 */
[C---:B----4-:R-:W-:Y:S06]  /*af90*/  HMMA.16816.F32 R180, R4.reuse, R24, R180 ;  /* 0x0000001804b4723c */ /* 0x050fec00000018b4 */
[C---:B------:R-:W-:Y:S06]  /*afa0*/  HMMA.16816.F32 R176, R4.reuse, R26, R176 ;  /* 0x0000001a04b0723c */ /* 0x040fec00000018b0 */
[----:B------:R-:W-:Y:S06]  /*afb0*/  HMMA.16816.F32 R140, R4, R20, R140 ;  /* 0x00000014048c723c */ /* 0x000fec000000188c */
[C---:B---3--:R-:W-:Y:S06]  /*afc0*/  HMMA.16816.F32 R132, R8.reuse, R24, R132 ;  /* 0x000000180884723c */ /* 0x048fec0000001884 */
[C---:B------:R-:W-:Y:S06]  /*afd0*/  HMMA.16816.F32 R32, R8.reuse, R26, R32 ;  /* 0x0000001a0820723c */ /* 0x040fec0000001820 */
        /* <DEDUP_REMOVED lines=54> */
.L_x_1800:
[----:B------:R-:W-:Y:S05]  /*b340*/  BSYNC B0 ;  /* 0x0000000000007941 */ /* 0x000fea0003800000 */
.L_x_1799:
[----:B------:R-:W0:Y:S02]  /*b350*/  LDGDEPBAR ;  /* 0x00000000000079af */ /* 0x000e240000000000 */
.L_x_1798:
[----:B-1----:R-:W3:Y:S01]  /*b360*/  LDL R9, [R1+0x78] ;  /* 0x0000780001097983 */ /* 0x002ee20000100800 */
[----:B------:R-:W-:-:S03]  /*b370*/  IMAD.U32 R0, RZ, RZ, UR33 ;  /* 0x00000021ff007e24 */ /* 0x000fc6000f8e00ff */
[----:B------:R-:W4:Y:S01]  /*b380*/  LDL R15, [R1+0x4c] ;  /* 0x00004c00010f7983 */ /* 0x000f220000100800 */
[----:B------:R-:W1:Y:S01]  /*b390*/  S2R R2, SR_TID.X ;  /* 0x0000000000027919 */ /* 0x000e620000002100 */
[----:B------:R-:W-:Y:S02]  /*b3a0*/  IMAD.U32 R8, RZ, RZ, UR27 ;  /* 0x0000001bff087e24 */ /* 0x000fe4000f8e00ff */
[----:B------:R-:W-:Y:S01]  /*b3b0*/  VIADD R10, R252, 0x4 ;  /* 0x00000004fc0a7836 */ /* 0x000fe20000000000 */
[----:B------:R-:W-:Y:S01]  /*b3c0*/  UIADD3 UR4, UR26, -0x61c88647, URZ ;  /* 0x9e3779b91a047890 */ /* 0x000fe2000fffe03f */
[----:B------:R-:W5:Y:S01]  /*b3d0*/  LDC.U8 R188, c[0x0][0x388] ;  /* 0x0000e200ffbc7b82 */ /* 0x000f620000000000 */
[----:B-1----:R-:W-:-:S05]  /*b3e0*/  IMAD.SHL.U32 R2, R2, 0x2, RZ ;  /* 0x0000000202027824 */ /* 0x002fca00078e00ff */
[----:B------:R-:W-:-:S05]  /*b3f0*/  LOP3.LUT R2, R2, 0x6, RZ, 0xc0, !PT ;  /* 0x0000000602027812 */ /* 0x000fca00078ec0ff */
[----:B------:R-:W-:-:S04]  /*b400*/  IMAD R0, R0, 0x20, R2 ;  /* 0x0000002000007824 */ /* 0x000fc800078e0202 */
[C---:B------:R-:W-:Y:S02]  /*b410*/  VIADD R6, R0.reuse, 0x8 ;  /* 0x0000000800067836 */ /* 0x040fe40000000000 */
[----:B------:R-:W-:-:S03]  /*b420*/  VIADD R7, R0, 0x1 ;  /* 0x0000000100077836 */ /* 0x000fc60000000000 */
[-C--:B------:R-:W-:Y:S02]  /*b430*/  ISETP.GE.AND P4, PT, R6, R231.reuse, PT ;  /* 0x000000e70600720c */ /* 0x080fe40003f86270 */
[C---:B------:R-:W-:Y:S02]  /*b440*/  ISETP.GE.AND P5, PT, R7.reuse, R231, PT ;  /* 0x000000e70700720c */ /* 0x040fe40003fa6270 */
[----:B------:R-:W-:Y:S02]  /*b450*/  ISETP.GE.AND P1, PT, R0, R230, PT ;  /* 0x000000e60000720c */ /* 0x000fe40003f26270 */
[-C--:B------:R-:W-:Y:S02]  /*b460*/  ISETP.LT.OR P4, PT, R6, R226.reuse, P4 ;  /* 0x000000e20600720c */ /* 0x080fe40002781670 */
[----:B------:R-:W-:Y:S01]  /*b470*/  ISETP.LT.OR P5, PT, R7, R226, P5 ;  /* 0x000000e20700720c */ /* 0x000fe20002fa1670 */
[C---:B--2---:R-:W-:Y:S01]  /*b480*/  VIADD R5, R0.reuse, 0x9 ;  /* 0x0000000900057836 */ /* 0x044fe20000000000 */
[----:B------:R-:W-:-:S02]  /*b490*/  ISETP.LT.OR P1, PT, R0, R227, P1 ;  /* 0x000000e30000720c */ /* 0x000fc40000f21670 */
[----:B------:R-:W-:Y:S02]  /*b4a0*/  FSEL R22, R32, -INF , !P4 ;  /* 0xff80000020167808 */ /* 0x000fe40006000000 */
[----:B------:R-:W-:Y:S02]  /*b4b0*/  ISETP.GE.AND P6, PT, R0, R231, PT ;  /* 0x000000e70000720c */ /* 0x000fe40003fc6270 */
[----:B------:R-:W-:Y:S02]  /*b4c0*/  FSEL R18, R133, -INF , !P5 ;  /* 0xff80000085127808 */ /* 0x000fe40006800000 */
[-C--:B------:R-:W-:Y:S02]  /*b4d0*/  ISETP.GE.AND P4, PT, R6, R230.reuse, PT ;  /* 0x000000e60600720c */ /* 0x080fe40003f86270 */
[-C--:B------:R-:W-:Y:S02]  /*b4e0*/  ISETP.GE.AND P5, PT, R7, R230.reuse, PT ;  /* 0x000000e60700720c */ /* 0x080fe40003fa6270 */
[----:B------:R-:W-:Y:S01]  /*b4f0*/  FSEL R19, R134, -INF , !P1 ;  /* 0xff80000086137808 */ /* 0x000fe20004800000 */
[C---:B------:R-:W-:Y:S01]  /*b500*/  VIADD R4, R0.reuse, 0x10 ;  /* 0x0000001000047836 */ /* 0x040fe20000000000 */
[----:B------:R-:W-:Y:S01]  /*b510*/  ISETP.GE.AND P1, PT, R5, R230, PT ;  /* 0x000000e60500720c */ /* 0x000fe20003f26270 */
[C---:B------:R-:W-:Y:S01]  /*b520*/  VIADD R3, R0.reuse, 0x11 ;  /* 0x0000001100037836 */ /* 0x040fe20000000000 */
[----:B------:R-:W-:-:S02]  /*b530*/  ISETP.LT.OR P6, PT, R0, R226, P6 ;  /* 0x000000e20000720c */ /* 0x000fc400037c1670 */
[-C--:B------:R-:W-:Y:S02]  /*b540*/  ISETP.LT.OR P4, PT, R6, R227.reuse, P4 ;  /* 0x000000e30600720c */ /* 0x080fe40002781670 */
[-C--:B------:R-:W-:Y:S01]  /*b550*/  ISETP.LT.OR P5, PT, R7, R227.reuse, P5 ;  /* 0x000000e30700720c */ /* 0x080fe20002fa1670 */
[----:B------:R-:W-:Y:S01]  /*b560*/  VIADD R2, R0, 0x18 ;  /* 0x0000001800027836 */ /* 0x000fe20000000000 */
[C---:B------:R-:W-:Y:S02]  /*b570*/  ISETP.LT.OR P1, PT, R5.reuse, R227, P1 ;  /* 0x000000e30500720c */ /* 0x040fe40000f21670 */
[----:B------:R-:W-:Y:S02]  /*b580*/  FSEL R14, R132, -INF , !P6 ;  /* 0xff800000840e7808 */ /* 0x000fe40007000000 */
[----:B------:R-:W-:Y:S02]  /*b590*/  FSEL R25, R34, -INF , !P4 ;  /* 0xff80000022197808 */ /* 0x000fe40006000000 */
[----:B------:R-:W-:-:S02]  /*b5a0*/  ISETP.GE.AND P6, PT, R5, R231, PT ;  /* 0x000000e70500720c */ /* 0x000fc40003fc6270 */
[----:B------:R-:W-:Y:S02]  /*b5b0*/  FSEL R24, R135, -INF , !P5 ;  /* 0xff80000087187808 */ /* 0x000fe40006800000 */
[-C--:B------:R-:W-:Y:S02]  /*b5c0*/  ISETP.GE.AND P4, PT, R4, R231.reuse, PT ;  /* 0x000000e70400720c */ /* 0x080fe40003f86270 */
[-C--:B------:R-:W-:Y:S02]  /*b5d0*/  ISETP.GE.AND P5, PT, R3, R231.reuse, PT ;  /* 0x000000e70300720c */ /* 0x080fe40003fa6270 */
[----:B------:R-:W-:Y:S02]  /*b5e0*/  FSEL R27, R35, -INF , !P1 ;  /* 0xff800000231b7808 */ /* 0x000fe40004800000 */
[----:B------:R-:W-:Y:S02]  /*b5f0*/  ISETP.GE.AND P1, PT, R2, R231, PT ;  /* 0x000000e70200720c */ /* 0x000fe40003f26270 */
[----:B------:R-:W-:-:S02]  /*b600*/  ISETP.LT.OR P6, PT, R5, R226, P6 ;  /* 0x000000e20500720c */ /* 0x000fc400037c1670 */
[-C--:B------:R-:W-:Y:S02]  /*b610*/  ISETP.LT.OR P4, PT, R4, R226.reuse, P4 ;  /* 0x000000e20400720c */ /* 0x080fe40002781670 */
[-C--:B------:R-:W-:Y:S02]  /*b620*/  ISETP.LT.OR P5, PT, R3, R226.reuse, P5 ;  /* 0x000000e20300720c */ /* 0x080fe40002fa1670 */
[----:B------:R-:W-:Y:S02]  /*b630*/  ISETP.LT.OR P1, PT, R2, R226, P1 ;  /* 0x000000e20200720c */ /* 0x000fe40000f21670 */
[----:B------:R-:W-:Y:S02]  /*b640*/  FSEL R23, R33, -INF , !P6 ;  /* 0xff80000021177808 */ /* 0x000fe40007000000 */
[----:B------:R-:W-:Y:S02]  /*b650*/  FSEL R133, R136, -INF , !P4 ;  /* 0xff80000088857808 */ /* 0x000fe40006000000 */
[----:B------:R-:W-:-:S02]  /*b660*/  ISETP.GE.AND P4, PT, R0, R229, PT ;  /* 0x000000e50000720c */ /* 0x000fc40003f86270 */
[----:B------:R-:W-:Y:S02]  /*b670*/  FSEL R198, R137, -INF , !P5 ;  /* 0xff80000089c67808 */ /* 0x000fe40006800000 */
[----:B------:R-:W-:Y:S02]  /*b680*/  ISETP.GE.AND P6, PT, R0, R228, PT ;  /* 0x000000e40000720c */ /* 0x000fe40003fc6270 */
[-C--:B------:R-:W-:Y:S02]  /*b690*/  ISETP.GE.AND P5, PT, R4, R230.reuse, PT ;  /* 0x000000e60400720c */ /* 0x080fe40003fa6270 */
[----:B------:R-:W-:Y:S01]  /*b6a0*/  FSEL R200, R28, -INF , !P1 ;  /* 0xff8000001cc87808 */ /* 0x000fe20004800000 */
[----:B------:R-:W-:Y:S01]  /*b6b0*/  IMAD.WIDE.U32 R32, R252, -0x326172a9, RZ ;  /* 0xcd9e8d57fc207825 */ /* 0x000fe200078e00ff */
[----:B------:R-:W-:Y:S02]  /*b6c0*/  ISETP.GE.AND P1, PT, R3, R230, PT ;  /* 0x000000e60300720c */ /* 0x000fe40003f26270 */
[----:B------:R-:W-:Y:S01]  /*b6d0*/  ISETP.LT.OR P4, PT, R0, R225, P4 ;  /* 0x000000e10000720c */ /* 0x000fe20002781670 */
[----:B------:R-:W-:Y:S01]  /*b6e0*/  IMAD.WIDE.U32 R10, R10, -0x326172a9, RZ ;  /* 0xcd9e8d570a0a7825 */ /* 0x000fe200078e00ff */
[----:B------:R-:W-:-:S02]  /*b6f0*/  ISETP.LT.OR P6, PT, R0, R224, P6 ;  /* 0x000000e00000720c */ /* 0x000fc400037c1670 */
[-C--:B------:R-:W-:Y:S01]  /*b700*/  ISETP.LT.OR P5, PT, R4, R227.reuse, P5 ;  /* 0x000000e30400720c */ /* 0x080fe20002fa1670 */
[----:B------:R-:W-:Y:S01]  /*b710*/  VIADD R0, R0, 0x19 ;  /* 0x0000001900007836 */ /* 0x000fe20000000000 */
[----:B------:R-:W-:Y:S02]  /*b720*/  ISETP.LT.OR P1, PT, R3, R227, P1 ;  /* 0x000000e30300720c */ /* 0x000fe40000f21670 */
[----:B------:R-:W-:Y:S02]  /*b730*/  FMNMX.FTZ R12, R239, R14, !PT ;  /* 0x0000000eef0c7209 */ /* 0x000fe40007810000 */
[----:B------:R-:W-:Y:S02]  /*b740*/  FSEL R203, R138, -INF , !P5 ;  /* 0xff8000008acb7808 */ /* 0x000fe40006800000 */
[----:B------:R-:W-:Y:S02]  /*b750*/  ISETP.GE.AND P5, PT, R0, R231, PT ;  /* 0x000000e70000720c */ /* 0x000fe40003fa6270 */
[----:B------:R-:W-:-:S02]  /*b760*/  FSEL R206, R139, -INF , !P1 ;  /* 0xff8000008bce7808 */ /* 0x000fc40004800000 */
[C---:B------:R-:W-:Y:S02]  /*b770*/  ISETP.GE.AND P1, PT, R0.reuse, R230, PT ;  /* 0x000000e60000720c */ /* 0x040fe40003f26270 */
[C---:B------:R-:W-:Y:S02]  /*b780*/  ISETP.LT.OR P5, PT, R0.reuse, R226, P5 ;  /* 0x000000e20000720c */ /* 0x040fe40002fa1670 */
[----:B------:R-:W-:Y:S02]  /*b790*/  ISETP.LT.OR P1, PT, R0, R227, P1 ;  /* 0x000000e30000720c */ /* 0x000fe40000f21670 */
[----:B------:R-:W-:Y:S02]  /*b7a0*/  FSEL R199, R29, -INF , !P5 ;  /* 0xff8000001dc77808 */ /* 0x000fe40006800000 */
[----:B------:R-:W-:Y:S02]  /*b7b0*/  ISETP.GE.AND P5, PT, R2, R230, PT ;  /* 0x000000e60200720c */ /* 0x000fe40003fa6270 */
[----:B------:R-:W-:-:S02]  /*b7c0*/  FSEL R204, R31, -INF , !P1 ;  /* 0xff8000001fcc7808 */ /* 0x000fc40004800000 */
[----:B------:R-:W-:Y:S02]  /*b7d0*/  ISETP.GE.AND P1, PT, R6, R229, PT ;  /* 0x000000e50600720c */ /* 0x000fe40003f26270 */
[----:B------:R-:W-:Y:S02]  /*b7e0*/  ISETP.LT.OR P5, PT, R2, R227, P5 ;  /* 0x000000e30200720c */ /* 0x000fe40002fa1670 */
[----:B------:R-:W-:Y:S02]  /*b7f0*/  ISETP.LT.OR P1, PT, R6, R225, P1 ;  /* 0x000000e10600720c */ /* 0x000fe40000f21670 */
[----:B------:R-:W-:Y:S02]  /*b800*/  FSEL R205, R30, -INF , !P5 ;  /* 0xff8000001ecd7808 */ /* 0x000fe40006800000 */
[----:B------:R-:W-:Y:S02]  /*b810*/  ISETP.GE.AND P5, PT, R7, R229, PT ;  /* 0x000000e50700720c */ /* 0x000fe40003fa6270 */
[----:B------:R-:W-:-:S02]  /*b820*/  FSEL R29, R176, -INF , !P1 ;  /* 0xff800000b01d7808 */ /* 0x000fc40004800000 */
[C---:B------:R-:W-:Y:S02]  /*b830*/  ISETP.GE.AND P1, PT, R7.reuse, R228, PT ;  /* 0x000000e40700720c */ /* 0x040fe40003f26270 */
[C---:B------:R-:W-:Y:S02]  /*b840*/  ISETP.LT.OR P5, PT, R7.reuse, R225, P5 ;  /* 0x000000e10700720c */ /* 0x040fe40002fa1670 */
[----:B------:R-:W-:Y:S02]  /*b850*/  ISETP.LT.OR P1, PT, R7, R224, P1 ;  /* 0x000000e00700720c */ /* 0x000fe40000f21670 */
[----:B------:R-:W-:Y:S02]  /*b860*/  FSEL R26, R181, -INF , !P5 ;  /* 0xff800000b51a7808 */ /* 0x000fe40006800000 */
[----:B------:R-:W-:-:S04]  /*b870*/  ISETP.GE.AND P5, PT, R4, R229, PT ;  /* 0x000000e50400720c */ /* 0x000fc80003fa6270 */
        /* <DEDUP_REMOVED lines=9> */
[----:B------:R-:W-:Y:S01]  /*b910*/  ISETP.LT.OR P6, PT, R0, R225, P6 ;  /* 0x000000e10000720c */ /* 0x000fe200037c1670 */
[----:B------:R-:W-:Y:S01]  /*b920*/  UIADD3 UR5, UR27, -0x4498517b, URZ ;  /* 0xbb67ae851b057890 */ /* 0x000fe2000fffe03f */
[----:B---3--:R-:W-:-:S05]  /*b930*/  IMAD.WIDE.U32 R20, R9, -0x2daee0ad, RZ ;  /* 0xd2511f5309147825 */ /* 0x008fca00078e00ff */
[----:B------:R-:W-:Y:S02]  /*b940*/  LOP3.LUT R8, R21, UR33, R8, 0x96, !PT ;  /* 0x0000002115087c12 */ /* 0x000fe4000f8e9608 */
[-C--:B----4-:R-:W-:Y:S02]  /*b950*/  LOP3.LUT R13, R33, R15.reuse, RZ, 0x3c, !PT ;  /* 0x0000000f210d7212 */ /* 0x090fe400078e3cff */
[----:B------:R-:W-:Y:S01]  /*b960*/  LOP3.LUT R15, R11, R15, RZ, 0x3c, !PT ;  /* 0x0000000f0b0f7212 */ /* 0x000fe200078e3cff */
[----:B------:R-:W-:Y:S01]  /*b970*/  IMAD.WIDE.U32 R8, R8, -0x326172a9, RZ ;  /* 0xcd9e8d5708087825 */ /* 0x000fe200078e00ff */
[----:B------:R-:W-:-:S04]  /*b980*/  FMNMX.FTZ R11, R18, R12, !PT ;  /* 0x0000000c120b7209 */ /* 0x000fc80007810000 */
[C---:B------:R-:W-:Y:S02]  /*b990*/  LOP3.LUT R32, R9.reuse, UR4, R32, 0x96, !PT ;  /* 0x0000000409207c12 */ /* 0x040fe4000f8e9620 */
[----:B------:R-:W-:Y:S02]  /*b9a0*/  LOP3.LUT R12, R9, UR4, R10, 0x96, !PT ;  /* 0x00000004090c7c12 */ /* 0x000fe4000f8e960a */
[----:B------:R-:W-:-:S04]  /*b9b0*/  FMNMX.FTZ R9, R22, R11, !PT ;  /* 0x0000000b16097209 */ /* 0x000fc80007810000 */
[----:B------:R-:W-:Y:S02]  /*b9c0*/  FMNMX.FTZ R9, R23, R9, !PT ;  /* 0x0000000917097209 */ /* 0x000fe40007810000 */
[----:B------:R-:W-:Y:S02]  /*b9d0*/  FSEL R21, R180, -INF , !P4 ;  /* 0xff800000b4157808 */ /* 0x000fe40006000000 */
[----:B------:R-:W-:Y:S02]  /*b9e0*/  FMNMX.FTZ R9, R133, R9, !PT ;  /* 0x0000000985097209 */ /* 0x000fe40007810000 */
[C---:B------:R-:W-:Y:S02]  /*b9f0*/  ISETP.GE.AND P4, PT, R5.reuse, R229, PT ;  /* 0x000000e50500720c */ /* 0x040fe40003f86270 */
[----:B------:R-:W-:Y:S02]  /*ba00*/  FMNMX.FTZ R9, R198, R9, !PT ;  /* 0x00000009c6097209 */ /* 0x000fe40007810000 */
[----:B------:R-:W-:-:S02]  /*ba10*/  ISETP.LT.OR P4, PT, R5, R225, P4 ;  /* 0x000000e10500720c */ /* 0x000fc40002781670 */
[----:B------:R-:W-:Y:S02]  /*ba20*/  FMNMX.FTZ R9, R200, R9, !PT ;  /* 0x00000009c8097209 */ /* 0x000fe40007810000 */
[----:B------:R-:W-:Y:S02]  /*ba30*/  FSEL R30, R177, -INF , !P4 ;  /* 0xff800000b11e7808 */ /* 0x000fe40006000000 */
[----:B------:R-:W-:Y:S02]  /*ba40*/  ISETP.GE.AND P4, PT, R3, R229, PT ;  /* 0x000000e50300720c */ /* 0x000fe40003f86270 */
[----:B------:R-:W-:Y:S02]  /*ba50*/  FMNMX.FTZ R7, R199, R9, !PT ;  /* 0x00000009c7077209 */ /* 0x000fe40007810000 */
[----:B------:R-:W-:Y:S02]  /*ba60*/  FMNMX.FTZ R9, R238, R19, !PT ;  /* 0x00000013ee097209 */ /* 0x000fe40007810000 */
[----:B------:R-:W-:-:S02]  /*ba70*/  ISETP.LT.OR P4, PT, R3, R225, P4 ;  /* 0x000000e10300720c */ /* 0x000fc40002781670 */
[----:B------:R-:W-:Y:S02]  /*ba80*/  FMNMX.FTZ R9, R24, R9, !PT ;  /* 0x0000000918097209 */ /* 0x000fe40007810000 */
[----:B------:R-:W-:Y:S01]  /*ba90*/  FSEL R176, R141, -INF , !P4 ;  /* 0xff8000008db07808 */ /* 0x000fe20006000000 */
[----:B------:R-:W1:Y:S01]  /*baa0*/  SHFL.BFLY PT, R10, R7, 0x2, 0x1f ;  /* 0x0c401f00070a7f89 */ /* 0x000e6200000e0000 */
[----:B------:R-:W-:Y:S02]  /*bab0*/  ISETP.GE.AND P4, PT, R6, R228, PT ;  /* 0x000000e40600720c */ /* 0x000fe40003f86270 */
[----:B------:R-:W-:Y:S02]  /*bac0*/  FMNMX.FTZ R9, R25, R9, !PT ;  /* 0x0000000919097209 */ /* 0x000fe40007810000 */
[----:B------:R-:W-:Y:S02]  /*bad0*/  FSEL R177, R140, -INF , !P5 ;  /* 0xff8000008cb17808 */ /* 0x000fe40006800000 */
[----:B------:R-:W-:-:S02]  /*bae0*/  ISETP.GE.AND P5, PT, R2, R229, PT ;  /* 0x000000e50200720c */ /* 0x000fc40003fa6270 */
[----:B------:R-:W-:Y:S02]  /*baf0*/  ISETP.LT.OR P4, PT, R6, R224, P4 ;  /* 0x000000e00600720c */ /* 0x000fe40002781670 */
[----:B------:R-:W-:Y:S02]  /*bb00*/  FMNMX.FTZ R6, R27, R9, !PT ;  /* 0x000000091b067209 */ /* 0x000fe40007810000 */
[----:B------:R-:W-:Y:S02]  /*bb10*/  ISETP.LT.OR P5, PT, R2, R225, P5 ;  /* 0x000000e10200720c */ /* 0x000fe40002fa1670 */
[----:B------:R-:W-:Y:S02]  /*bb20*/  FMNMX.FTZ R5, R203, R6, !PT ;  /* 0x00000006cb057209 */ /* 0x000fe40007810000 */
[----:B------:R-:W-:Y:S02]  /*bb30*/  FSEL R180, R184, -INF , !P5 ;  /* 0xff800000b8b47808 */ /* 0x000fe40006800000 */
[----:B------:R-:W-:-:S02]  /*bb40*/  ISETP.GE.AND P5, PT, R3, R228, PT ;  /* 0x000000e40300720c */ /* 0x000fc40003fa6270 */
[----:B------:R-:W-:Y:S02]  /*bb50*/  FMNMX.FTZ R5, R206, R5, !PT ;  /* 0x00000005ce057209 */ /* 0x000fe40007810000 */
[----:B------:R-:W-:Y:S02]  /*bb60*/  FSEL R35, R178, -INF , !P4 ;  /* 0xff800000b2237808 */ /* 0x000fe40006000000 */
[C---:B------:R-:W-:Y:S02]  /*bb70*/  ISETP.GE.AND P4, PT, R2.reuse, R228, PT ;  /* 0x000000e40200720c */ /* 0x040fe40003f86270 */
[-C--:B------:R-:W-:Y:S02]  /*bb80*/  ISETP.LT.OR P5, PT, R3, R224.reuse, P5 ;  /* 0x000000e00300720c */ /* 0x080fe40002fa1670 */
[----:B------:R-:W-:Y:S02]  /*bb90*/  FMNMX.FTZ R3, R205, R5, !PT ;  /* 0x00000005cd037209 */ /* 0x000fe40007810000 */
[----:B------:R-:W-:-:S02]  /*bba0*/  ISETP.LT.OR P4, PT, R2, R224, P4 ;  /* 0x000000e00200720c */ /* 0x000fc40002781670 */
[----:B------:R-:W-:Y:S02]  /*bbb0*/  FMNMX.FTZ R2, R204, R3, !PT ;  /* 0x00000003cc027209 */ /* 0x000fe40007810000 */
[----:B------:R-:W-:Y:S02]  /*bbc0*/  FMNMX.FTZ R3, R237, R21, !PT ;  /* 0x00000015ed037209 */ /* 0x000fe40007810000 */
[----:B-1----:R-:W-:Y:S01]  /*bbd0*/  FMNMX.FTZ R7, R7, R10, !PT ;  /* 0x0000000a07077209 */ /* 0x002fe20007810000 */
[----:B------:R-:W1:Y:S01]  /*bbe0*/  SHFL.BFLY PT, R135, R2, 0x2, 0x1f ;  /* 0x0c401f0002877f89 */ /* 0x000e6200000e0000 */
[----:B------:R-:W-:Y:S02]  /*bbf0*/  FMNMX.FTZ R3, R26, R3, !PT ;  /* 0x000000031a037209 */ /* 0x000fe40007810000 */
[----:B------:R-:W-:Y:S01]  /*bc00*/  FSEL R178, R142, -INF , !P1 ;  /* 0xff8000008eb27808 */ /* 0x000fe20004800000 */
[----:B------:R-:W2:Y:S01]  /*bc10*/  SHFL.BFLY PT, R136, R7, 0x1, 0x1f ;  /* 0x0c201f0007887f89 */ /* 0x000ea200000e0000 */
[----:B------:R-:W-:-:S02]  /*bc20*/  ISETP.GE.AND P1, PT, R0, R228, PT ;  /* 0x000000e40000720c */ /* 0x000fc40003f26270 */
[----:B------:R-:W-:Y:S02]  /*bc30*/  FMNMX.FTZ R3, R29, R3, !PT ;  /* 0x000000031d037209 */ /* 0x000fe40007810000 */
[----:B------:R-:W-:Y:S02]  /*bc40*/  ISETP.LT.OR P1, PT, R0, R224, P1 ;  /* 0x000000e00000720c */ /* 0x000fe40000f21670 */
[----:B------:R-:W-:Y:S01]  /*bc50*/  FMNMX.FTZ R0, R30, R3, !PT ;  /* 0x000000031e007209 */ /* 0x000fe20007810000 */
[----:B------:R-:W-:-:S03]  /*bc60*/  IMAD.WIDE.U32 R16, R13, -0x2daee0ad, RZ ;  /* 0xd2511f530d107825 */ /* 0x000fc600078e00ff */
[----:B------:R-:W-:Y:S01]  /*bc70*/  FMNMX.FTZ R0, R177, R0, !PT ;  /* 0x00000000b1007209 */ /* 0x000fe20007810000 */
[----:B------:R-:W-:Y:S01]  /*bc80*/  UIADD3 UR4, UR27, 0x76cf5d0a, URZ ;  /* 0x76cf5d0a1b047890 */ /* 0x000fe2000fffe03f */
[----:B------:R-:W-:Y:S02]  /*bc90*/  IMAD.WIDE.U32 R4, R15, -0x2daee0ad, RZ ;  /* 0xd2511f530f047825 */ /* 0x000fe400078e00ff */
[----:B------:R-:W-:Y:S02]  /*bca0*/  FMNMX.FTZ R0, R176, R0, !PT ;  /* 0x00000000b0007209 */ /* 0x000fe40007810000 */
[----:B------:R-:W-:Y:S01]  /*bcb0*/  IMAD.WIDE.U32 R10, R32, -0x2daee0ad, RZ ;  /* 0xd2511f53200a7825 */ /* 0x000fe200078e00ff */
[----:B------:R-:W-:-:S03]  /*bcc0*/  LOP3.LUT R3, R17, UR5, R20, 0x96, !PT ;  /* 0x0000000511037c12 */ /* 0x000fc6000f8e9614 */
[----:B------:R-:W-:Y:S01]  /*bcd0*/  IMAD.WIDE.U32 R12, R12, -0x2daee0ad, RZ ;  /* 0xd2511f530c0c7825 */ /* 0x000fe200078e00ff */
[----:B------:R-:W-:Y:S02]  /*bce0*/  FSEL R142, R185, -INF , !P6 ;  /* 0xff800000b98e7808 */ /* 0x000fe40007000000 */
[----:B------:R-:W-:Y:S02]  /*bcf0*/  FMNMX.FTZ R0, R180, R0, !PT ;  /* 0x00000000b4007209 */ /* 0x000fe40007810000 */
[----:B------:R-:W-:Y:S02]  /*bd00*/  LOP3.LUT R5, R5, UR5, R20, 0x96, !PT ;  /* 0x0000000505057c12 */ /* 0x000fe4000f8e9614 */
[----:B------:R-:W-:Y:S02]  /*bd10*/  LOP3.LUT R6, R11, UR4, R16, 0x96, !PT ;  /* 0x000000040b067c12 */ /* 0x000fe4000f8e9610 */
[----:B------:R-:W-:Y:S01]  /*bd20*/  LOP3.LUT R13, R13, UR4, R4, 0x96, !PT ;  /* 0x000000040d0d7c12 */ /* 0x000fe2000f8e9604 */
[----:B------:R-:W-:Y:S01]  /*bd30*/  UIADD3 UR4, UR26, 0x3c6ef372, URZ ;  /* 0x3c6ef3721a047890 */ /* 0x000fe2000fffe03f */
[----:B-1----:R-:W-:Y:S01]  /*bd40*/  FMNMX.FTZ R135, R2, R135, !PT ;  /* 0x0000008702877209 */ /* 0x002fe20007810000 */
[----:B------:R-:W-:Y:S01]  /*bd50*/  IMAD.WIDE.U32 R2, R3, -0x326172a9, RZ ;  /* 0xcd9e8d5703027825 */ /* 0x000fe200078e00ff */
[----:B------:R-:W-:Y:S01]  /*bd60*/  FMNMX.FTZ R134, R142, R0, !PT ;  /* 0x000000008e867209 */ /* 0x000fe20007810000 */
[----:B------:R-:W-:Y:S01]  /*bd70*/  UIADD3 UR5, UR26, -0x255992d5, URZ ;  /* 0xdaa66d2b1a057890 */ /* 0x000fe2000fffe03f */
[----:B------:R-:W-:Y:S01]  /*bd80*/  FMNMX.FTZ R0, R236, R28, !PT ;  /* 0x0000001cec007209 */ /* 0x000fe20007810000 */
[----:B------:R-:W-:Y:S01]  /*bd90*/  IMAD.WIDE.U32 R4, R5, -0x326172a9, RZ ;  /* 0xcd9e8d5705047825 */ /* 0x000fe200078e00ff */
[----:B--2---:R-:W-:-:S02]  /*bda0*/  FMNMX.FTZ R136, R7, R136, !PT ;  /* 0x0000008807887209 */ /* 0x004fc40007810000 */
[--C-:B------:R-:W-:Y:S01]  /*bdb0*/  LOP3.LUT R16, R3, UR4, R8.reuse, 0x96, !PT ;  /* 0x0000000403107c12 */ /* 0x100fe2000f8e9608 */
[----:B------:R-:W-:Y:S01]  /*bdc0*/  IMAD.WIDE.U32 R6, R6, -0x326172a9, RZ ;  /* 0xcd9e8d5706067825 */ /* 0x000fe200078e00ff */
[----:B------:R-:W-:Y:S02]  /*bdd0*/  FMNMX.FTZ R3, R34, R0, !PT ;  /* 0x0000000022037209 */ /* 0x000fe40007810000 */
[----:B------:R-:W-:Y:S02]  /*bde0*/  LOP3.LUT R11, R5, UR4, R8, 0x96, !PT ;  /* 0x00000004050b7c12 */ /* 0x000fe4000f8e9608 */
[----:B------:R-:W-:Y:S02]  /*bdf0*/  LOP3.LUT R5, R7, UR5, R2, 0x96, !PT ;  /* 0x0000000507057c12 */ /* 0x000fe4000f8e9602 */
[----:B------:R-:W-:-:S04]  /*be00*/  FMNMX.FTZ R2, R35, R3, !PT ;  /* 0x0000000323027209 */ /* 0x000fc80007810000 */
[----:B------:R-:W-:Y:S02]  /*be10*/  FMNMX.FTZ R2, R132, R2, !PT ;  /* 0x0000000284027209 */ /* 0x000fe40007810000 */
[----:B------:R-:W-:Y:S02]  /*be20*/  FSEL R143, R143, -INF , !P5 ;  /* 0xff8000008f8f7808 */ /* 0x000fe40006800000 */
[----:B------:R-:W-:Y:S01]  /*be30*/  FMNMX.FTZ R137, R178, R2, !PT ;  /* 0x00000002b2897209 */ /* 0x000fe20007810000 */
[----:B------:R-:W1:Y:S01]  /*be40*/  SHFL.BFLY PT, R20, R134, 0x2, 0x1f ;  /* 0x0c401f0086147f89 */ /* 0x000e6200000e0000 */
[----:B------:R-:W-:Y:S01]  /*be50*/  FSEL R179, R186, -INF , !P4 ;  /* 0xff800000bab37808 */ /* 0x000fe20006000000 */
[----:B------:R-:W-:Y:S01]  /*be60*/  IMAD.WIDE.U32 R16, R16, -0x2daee0ad, RZ ;  /* 0xd2511f5310107825 */ /* 0x000fe200078e00ff */
[----:B------:R-:W-:Y:S02]  /*be70*/  FMNMX.FTZ R137, R143, R137, !PT ;  /* 0x000000898f897209 */ /* 0x000fe40007810000 */
[----:B------:R-:W-:-:S02]  /*be80*/  FSEL R207, R187, -INF , !P1 ;  /* 0xff800000bbcf7808 */ /* 0x000fc40004800000 */
[----:B------:R-:W-:Y:S02]  /*be90*/  FMNMX.FTZ R137, R179, R137, !PT ;  /* 0x00000089b3897209 */ /* 0x000fe40007810000 */
[----:B------:R-:W-:Y:S01]  /*bea0*/  LOP3.LUT R15, R17, UR31, R10, 0x96, !PT ;  /* 0x0000001f110f7c12 */ /* 0x000fe2000f8e960a */
[----:B------:R-:W-:Y:S01]  /*beb0*/  IMAD.WIDE.U32 R10, R11, -0x2daee0ad, RZ ;  /* 0xd2511f530b0a7825 */ /* 0x000fe200078e00ff */
[----:B------:R-:W-:Y:S01]  /*bec0*/  FMNMX.FTZ R137, R207, R137, !PT ;  /* 0x00000089cf897209 */ /* 0x000fe20007810000 */
[----:B------:R-:W2:Y:S02]  /*bed0*/  SHFL.BFLY PT, R31, R135, 0x1, 0x1f ;  /* 0x0c201f00871f7f89 */ /* 0x000ea400000e0000 */
[C---:B------:R-:W-:Y:S01]  /*bee0*/  FMUL.FTZ R9, R136.reuse, UR32 ;  /* 0x0000002088097c20 */ /* 0x040fe20008410000 */
[----:B------:R-:W-:Y:S02]  /*bef0*/  FSETP.NEU.FTZ.AND P6, PT, R136, -INF , PT ;  /* 0xff8000008800780b */ /* 0x000fe40003fdd000 */
[----:B------:R-:W-:-:S02]  /*bf00*/  LOP3.LUT R12, R11, UR31, R12, 0x96, !PT ;  /* 0x0000001f0b0c7c12 */ /* 0x000fc4000f8e960c */
[----:B------:R-:W3:Y:S01]  /*bf10*/  SHFL.BFLY PT, R11, R137, 0x2, 0x1f ;  /* 0x0c401f00890b7f89 */ /* 0x000ee200000e0000 */
[----:B------:R-:W-:Y:S01]  /*bf20*/  FSEL R0, R9, RZ, P6 ;  /* 0x000000ff09007208 */ /* 0x000fe20003000000 */
[----:B------:R-:W-:-:S04]  /*bf30*/  IMAD.WIDE.U32 R8, R13, -0x326172a9, RZ ;  /* 0xcd9e8d570d087825 */ /* 0x000fc800078e00ff */
[----:B------:R-:W-:Y:S01]  /*bf40*/  FFMA.FTZ R14, R14, UR32, -R0 ;  /* 0x000000200e0e7c23 */ /* 0x000fe20008010800 */
[----:B-1----:R-:W-:-:S03]  /*bf50*/  FMNMX.FTZ R134, R134, R20, !PT ;  /* 0x0000001486867209 */ /* 0x002fc60007810000 */
[----:B------:R1:W-:Y:S01]  /*bf60*/  MUFU.EX2 R243, R14 ;  /* 0x0000000e00f37308 */ /* 0x0003e20000000800 */
[----:B------:R-:W-:Y:S02]  /*bf70*/  LOP3.LUT R4, R9, UR5, R4, 0x96, !PT ;  /* 0x0000000509047c12 */ /* 0x000fe4000f8e9604 */
[----:B------:R-:W4:Y:S01]  /*bf80*/  SHFL.BFLY PT, R9, R134, 0x1, 0x1f ;  /* 0x0c201f0086097f89 */ /* 0x000f2200000e0000 */
[----:B------:R-:W-:Y:S01]  /*bf90*/  IMAD.WIDE.U32 R32, R12, -0x326172a9, RZ ;  /* 0xcd9e8d570c207825 */ /* 0x000fe200078e00ff */
[----:B--2---:R-:W-:-:S03]  /*bfa0*/  FMNMX.FTZ R135, R135, R31, !PT ;  /* 0x0000001f87877209 */ /* 0x004fc60007810000 */
[----:B-1----:R-:W-:-:S05]  /*bfb0*/  IMAD.WIDE.U32 R14, R15, -0x326172a9, RZ ;  /* 0xcd9e8d570f0e7825 */ /* 0x002fca00078e00ff */
[----:B------:R-:W-:Y:S01]  /*bfc0*/  LOP3.LUT R6, R15, UR30, R6, 0x96, !PT ;  /* 0x0000001e0f067c12 */ /* 0x000fe2000f8e9606 */
[----:B------:R-:W-:Y:S01]  /*bfd0*/  IMAD.WIDE.U32 R2, R5, -0x2daee0ad, RZ ;  /* 0xd2511f5305027825 */ /* 0x000fe200078e00ff */
[----:B---3--:R-:W-:-:S03]  /*bfe0*/  FMNMX.FTZ R137, R137, R11, !PT ;  /* 0x0000000b89897209 */ /* 0x008fc60007810000 */
[----:B------:R-:W-:Y:S01]  /*bff0*/  IMAD.WIDE.U32 R138, R6, -0x2daee0ad, RZ ;  /* 0xd2511f53068a7825 */ /* 0x000fe200078e00ff */
[----:B------:R-:W-:-:S03]  /*c000*/  LOP3.LUT R8, R33, UR30, R8, 0x96, !PT ;  /* 0x0000001e21087c12 */ /* 0x000fc6000f8e9608 */
[C---:B------:R-:W-:Y:S01]  /*c010*/  FMUL.FTZ R13, R135.reuse, UR32 ;  /* 0x00000020870d7c20 */ /* 0x040fe20008410000 */
[----:B------:R-:W-:Y:S01]  /*c020*/  FSETP.NEU.FTZ.AND P5, PT, R135, -INF , PT ;  /* 0xff8000008700780b */ /* 0x000fe20003fbd000 */
[----:B------:R-:W-:Y:S01]  /*c030*/  FFMA.FTZ R18, R18, UR32, -R0 ;  /* 0x0000002012127c23 */ /* 0x000fe20008010800 */
[----:B------:R-:W-:Y:S01]  /*c040*/  LOP3.LUT R6, R3, UR24, R16, 0x96, !PT ;  /* 0x0000001803067c12 */ /* 0x000fe2000f8e9610 */
[----:B------:R-:W-:Y:S01]  /*c050*/  IMAD.WIDE.U32 R4, R4, -0x2daee0ad, RZ ;  /* 0xd2511f5304047825 */ /* 0x000fe200078e00ff */
[----:B------:R-:W-:Y:S01]  /*c060*/  LOP3.LUT R2, R139, UR10, R2, 0x96, !PT ;  /* 0x0000000a8b027c12 */ /* 0x000fe2000f8e9602 */
[----:B------:R-:W1:Y:S01]  /*c070*/  SHFL.BFLY PT, R15, R137, 0x1, 0x1f ;  /* 0x0c201f00890f7f89 */ /* 0x000e6200000e0000 */
[----:B------:R-:W-:Y:S01]  /*c080*/  FSEL R13, R13, RZ, P5 ;  /* 0x000000ff0d0d7208 */ /* 0x000fe20002800000 */
[----:B------:R-:W-:Y:S01]  /*c090*/  IMAD.WIDE.U32 R140, R8, -0x2daee0ad, RZ ;  /* 0xd2511f53088c7825 */ /* 0x000fe200078e00ff */
[----:B------:R2:W-:Y:S03]  /*c0a0*/  MUFU.EX2 R242, R18 ;  /* 0x0000001200f27308 */ /* 0x0005e60000000800 */
[----:B------:R-:W-:-:S04]  /*c0b0*/  IMAD.WIDE.U32 R6, R6, -0x326172a9, RZ ;  /* 0xcd9e8d5706067825 */ /* 0x000fc800078e00ff */
[----:B------:R-:W-:Y:S01]  /*c0c0*/  FFMA.FTZ R19, R19, UR32, -R13 ;  /* 0x0000002013137c23 */ /* 0x000fe2000801080d */
[----:B------:R-:W-:Y:S01]  /*c0d0*/  IMAD.WIDE.U32 R2, R2, -0x326172a9, RZ ;  /* 0xcd9e8d5702027825 */ /* 0x000fe200078e00ff */
[----:B------:R-:W-:Y:S02]  /*c0e0*/  LOP3.LUT R139, R7, UR11, R14, 0x96, !PT ;  /* 0x0000000b078b7c12 */ /* 0x000fe4000f8e960e */
[----:B------:R3:W-:Y:S01]  /*c0f0*/  MUFU.EX2 R235, R19 ;  /* 0x0000001300eb7308 */ /* 0x0007e20000000800 */
[----:B----4-:R-:W-:Y:S02]  /*c100*/  FMNMX.FTZ R134, R134, R9, !PT ;  /* 0x0000000986867209 */ /* 0x010fe40007810000 */
[----:B------:R-:W-:Y:S02]  /*c110*/  LOP3.LUT R14, R2, 0xff, RZ, 0xc0, !PT ;  /* 0x000000ff020e7812 */ /* 0x000fe400078ec0ff */
[----:B--2---:R-:W-:Y:S02]  /*c120*/  LOP3.LUT R18, R5, UR24, R10, 0x96, !PT ;  /* 0x0000001805127c12 */ /* 0x004fe4000f8e960a */
[----:B------:R-:W-:-:S02]  /*c130*/  LOP3.LUT R5, R141, UR10, R4, 0x96, !PT ;  /* 0x0000000a8d057c12 */ /* 0x000fc4000f8e9604 */
[----:B------:R-:W-:Y:S02]  /*c140*/  LOP3.LUT R4, R3, UR21, R6, 0x96, !PT ;  /* 0x0000001503047c12 */ /* 0x000fe4000f8e9606 */
[----:B------:R-:W-:Y:S02]  /*c150*/  LOP3.LUT R6, R2, 0xffff, RZ, 0xc0, !PT ;  /* 0x0000ffff02067812 */ /* 0x000fe400078ec0ff */
[--C-:B------:R-:W-:Y:S02]  /*c160*/  SHF.R.U32.HI R7, RZ, 0x10, R2.reuse ;  /* 0x00000010ff077819 */ /* 0x100fe40000011602 */
[----:B------:R-:W-:Y:S01]  /*c170*/  SHF.R.U32.HI R8, RZ, 0x18, R2 ;  /* 0x00000018ff087819 */ /* 0x000fe20000011602 */
[----:B------:R-:W-:-:S04]  /*c180*/  IMAD.WIDE.U32 R2, R5, -0x326172a9, RZ ;  /* 0xcd9e8d5705027825 */ /* 0x000fc800078e00ff */
[----:B---3--:R-:W-:Y:S01]  /*c190*/  IMAD.WIDE.U32 R18, R18, -0x326172a9, RZ ;  /* 0xcd9e8d5712127825 */ /* 0x008fe200078e00ff */
[----:B------:R-:W-:-:S03]  /*c1a0*/  LOP3.LUT R5, R7, 0xff, RZ, 0xc0, !PT ;  /* 0x000000ff07057812 */ /* 0x000fc600078ec0ff */
[----:B------:R-:W-:Y:S01]  /*c1b0*/  FMUL.FTZ R12, R134, UR32 ;  /* 0x00000020860c7c20 */ /* 0x000fe20008410000 */
[C---:B------:R-:W-:Y:S02]  /*c1c0*/  LOP3.LUT R9, R2.reuse, 0xffff, RZ, 0xc0, !PT ;  /* 0x0000ffff02097812 */ /* 0x040fe400078ec0ff */
[----:B------:R-:W-:Y:S02]  /*c1d0*/  LOP3.LUT R10, R2, 0xff, RZ, 0xc0, !PT ;  /* 0x000000ff020a7812 */ /* 0x000fe400078ec0ff */
[--C-:B------:R-:W-:Y:S02]  /*c1e0*/  SHF.R.U32.HI R11, RZ, 0x10, R2.reuse ;  /* 0x00000010ff0b7819 */ /* 0x100fe40000011602 */
[----:B------:R-:W-:Y:S02]  /*c1f0*/  SHF.R.U32.HI R16, RZ, 0x18, R2 ;  /* 0x00000018ff107819 */ /* 0x000fe40000011602 */
[----:B------:R-:W-:Y:S02]  /*c200*/  LOP3.LUT R2, R3, UR21, R18, 0x96, !PT ;  /* 0x0000001503027c12 */ /* 0x000fe4000f8e9612 */
[----:B------:R-:W-:-:S02]  /*c210*/  FSETP.NEU.FTZ.AND P4, PT, R134, -INF , PT ;  /* 0xff8000008600780b */ /* 0x000fc40003f9d000 */
[----:B------:R-:W-:Y:S02]  /*c220*/  SHF.R.U32.HI R3, RZ, 0x10, R4 ;  /* 0x00000010ff037819 */ /* 0x000fe40000011604 */
[----:B------:R-:W-:Y:S01]  /*c230*/  PRMT R18, R5, 0x5410, R8 ;  /* 0x0000541005127816 */ /* 0x000fe20000000008 */
[----:B------:R-:W-:Y:S01]  /*c240*/  FFMA.FTZ R22, R22, UR32, -R0 ;  /* 0x0000002016167c23 */ /* 0x000fe20008010800 */
[C---:B------:R-:W-:Y:S02]  /*c250*/  LOP3.LUT R5, R4.reuse, 0xffff, RZ, 0xc0, !PT ;  /* 0x0000ffff04057812 */ /* 0x040fe400078ec0ff */
[----:B------:R-:W-:Y:S02]  /*c260*/  LOP3.LUT R8, R4, 0xff, RZ, 0xc0, !PT ;  /* 0x000000ff04087812 */ /* 0x000fe400078ec0ff */
[----:B------:R-:W-:Y:S02]  /*c270*/  SHF.R.U32.HI R7, RZ, 0x18, R4 ;  /* 0x00000018ff077819 */ /* 0x000fe40000011604 */
[----:B------:R-:W-:-:S02]  /*c280*/  SHF.R.U32.HI R6, RZ, 0x8, R6 ;  /* 0x00000008ff067819 */ /* 0x000fc40000011606 */
[----:B------:R-:W-:Y:S02]  /*c290*/  FSEL R12, R12, RZ, P4 ;  /* 0x000000ff0c0c7208 */ /* 0x000fe40002000000 */
[----:B------:R-:W-:Y:S02]  /*c2a0*/  LOP3.LUT R4, R3, 0xff, RZ, 0xc0, !PT ;  /* 0x000000ff03047812 */ /* 0x000fe400078ec0ff */
[----:B------:R-:W-:Y:S02]  /*c2b0*/  SHF.R.U32.HI R3, RZ, 0x8, R9 ;  /* 0x00000008ff037819 */ /* 0x000fe40000011609 */
[----:B-1----:R-:W-:Y:S01]  /*c2c0*/  FMNMX.FTZ R137, R137, R15, !PT ;  /* 0x0000000f89897209 */ /* 0x002fe20007810000 */
[----:B------:R1:W-:Y:S01]  /*c2d0*/  MUFU.EX2 R241, R22 ;  /* 0x0000001600f17308 */ /* 0x0003e20000000800 */
[----:B------:R-:W-:Y:S02]  /*c2e0*/  PRMT R17, R14, 0x5410, R6 ;  /* 0x000054100e117816 */ /* 0x000fe40000000006 */
[----:B------:R-:W-:Y:S01]  /*c2f0*/  PRMT R9, R4, 0x5410, R7 ;  /* 0x0000541004097816 */ /* 0x000fe20000000007 */
[----:B------:R-:W-:Y:S01]  /*c300*/  FFMA.FTZ R4, R30, UR32, -R12 ;  /* 0x000000201e047c23 */ /* 0x000fe2000801080c */
[----:B------:R-:W-:Y:S01]  /*c310*/  SHF.R.U32.HI R6, RZ, 0x8, R5 ;  /* 0x00000008ff067819 */ /* 0x000fe20000011605 */
[----:B------:R-:W-:Y:S01]  /*c320*/  FFMA.FTZ R23, R23, UR32, -R0 ;  /* 0x0000002017177c23 */ /* 0x000fe20008010800 */
[----:B------:R-:W-:Y:S01]  /*c330*/  FMUL.FTZ R14, R137, UR32 ;  /* 0x00000020890e7c20 */ /* 0x000fe20008410000 */
[----:B------:R-:W-:Y:S01]  /*c340*/  FFMA.FTZ R21, R21, UR32, -R12 ;  /* 0x0000002015157c23 */ /* 0x000fe2000801080c */
[----:B------:R-:W-:Y:S01]  /*c350*/  FSETP.NEU.FTZ.AND P1, PT, R137, -INF , PT ;  /* 0xff8000008900780b */ /* 0x000fe20003f3d000 */
[----:B------:R2:W-:Y:S01]  /*c360*/  MUFU.EX2 R196, R4 ;  /* 0x0000000400c47308 */ /* 0x0005e20000000800 */
[----:B------:R-:W-:-:S02]  /*c370*/  PRMT R8, R8, 0x5410, R6 ;  /* 0x0000541008087816 */ /* 0x000fc40000000006 */
[----:B------:R-:W-:Y:S02]  /*c380*/  LOP3.LUT R7, R11, 0xff, RZ, 0xc0, !PT ;  /* 0x000000ff0b077812 */ /* 0x000fe400078ec0ff */
[----:B-1----:R-:W-:Y:S02]  /*c390*/  PRMT R22, R10, 0x5410, R3 ;  /* 0x000054100a167816 */ /* 0x002fe40000000003 */
[C---:B------:R-:W-:Y:S01]  /*c3a0*/  LOP3.LUT R3, R2.reuse, 0xffff, RZ, 0xc0, !PT ;  /* 0x0000ffff02037812 */ /* 0x040fe200078ec0ff */
[----:B------:R-:W1:Y:S01]  /*c3b0*/  MUFU.EX2 R240, R23 ;  /* 0x0000001700f07308 */ /* 0x000e620000000800 */
[----:B------:R-:W-:Y:S01]  /*c3c0*/  LOP3.LUT R6, R2, 0xff, RZ, 0xc0, !PT ;  /* 0x000000ff02067812 */ /* 0x000fe200078ec0ff */
[--C-:B------:R-:W-:Y:S01]  /*c3d0*/  FFMA.FTZ R25, R25, UR32, -R13.reuse ;  /* 0x0000002019197c23 */ /* 0x100fe2000801080d */
[----:B------:R-:W-:Y:S01]  /*c3e0*/  FFMA.FTZ R27, R27, UR32, -R13 ;  /* 0x000000201b1b7c23 */ /* 0x000fe2000801080d */
[----:B------:R-:W-:Y:S02]  /*c3f0*/  FSEL R14, R14, RZ, P1 ;  /* 0x000000ff0e0e7208 */ /* 0x000fe40000800000 */
[----:B--2---:R-:W-:-:S02]  /*c400*/  SHF.R.U32.HI R4, RZ, 0x8, R3 ;  /* 0x00000008ff047819 */ /* 0x004fc40000011603 */
[----:B------:R2:W-:Y:S01]  /*c410*/  MUFU.EX2 R202, R21 ;  /* 0x0000001500ca7308 */ /* 0x0005e20000000800 */
[----:B------:R-:W-:Y:S01]  /*c420*/  SHF.R.U32.HI R3, RZ, 0x10, R2 ;  /* 0x00000010ff037819 */ /* 0x000fe20000011602 */
[----:B------:R-:W-:Y:S01]  /*c430*/  FFMA.FTZ R24, R24, UR32, -R13 ;  /* 0x0000002018187c23 */ /* 0x000fe2000801080d */
[--C-:B------:R-:W-:Y:S01]  /*c440*/  FFMA.FTZ R26, R26, UR32, -R12.reuse ;  /* 0x000000201a1a7c23 */ /* 0x100fe2000801080c */
[----:B------:R-:W-:-:S04]  /*c450*/  FFMA.FTZ R5, R29, UR32, -R12 ;  /* 0x000000201d057c23 */ /* 0x000fc8000801080c */
[----:B------:R-:W-:Y:S01]  /*c460*/  MUFU.EX2 R233, R25 ;  /* 0x0000001900e97308 */ /* 0x000fe20000000800 */
[----:B-----5:R-:W-:Y:S02]  /*c470*/  PRMT R188, R188, 0x7054, R188 ;  /* 0x00007054bcbc7816 */ /* 0x020fe400000000bc */
[----:B--2---:R-:W-:-:S05]  /*c480*/  PRMT R21, R7, 0x5410, R16 ;  /* 0x0000541007157816 */ /* 0x004fca0000000010 */
[----:B------:R-:W2:Y:S01]  /*c490*/  MUFU.EX2 R232, R27 ;  /* 0x0000001b00e87308 */ /* 0x000ea20000000800 */
[----:B------:R-:W-:Y:S02]  /*c4a0*/  PRMT R16, R6, 0x5410, R4 ;  /* 0x0000541006107816 */ /* 0x000fe40000000004 */
[----:B------:R-:W-:Y:S02]  /*c4b0*/  SHF.R.U32.HI R6, RZ, 0x18, R2 ;  /* 0x00000018ff067819 */ /* 0x000fe40000011602 */
[----:B------:R-:W-:Y:S01]  /*c4c0*/  LOP3.LUT R2, R3, 0xff, RZ, 0xc0, !PT ;  /* 0x000000ff03027812 */ /* 0x000fe200078ec0ff */
[----:B------:R-:W-:Y:S02]  /*c4d0*/  FFMA.FTZ R3, R34, UR32, -R14 ;  /* 0x0000002022037c23 */ /* 0x000fe4000801080e */
[----:B------:R-:W3:Y:S01]  /*c4e0*/  MUFU.EX2 R234, R24 ;  /* 0x0000001800ea7308 */ /* 0x000ee20000000800 */
[----:B------:R-:W-:Y:S01]  /*c4f0*/  PRMT R20, R2, 0x5410, R6 ;  /* 0x0000541002147816 */ /* 0x000fe20000000006 */
[----:B------:R-:W-:Y:S01]  /*c500*/  FFMA.FTZ R2, R35, UR32, -R14 ;  /* 0x0000002023027c23 */ /* 0x000fe2000801080e */
[----:B------:R-:W-:-:S05]  /*c510*/  FSEL R4, R135, RZ, P5 ;  /* 0x000000ff87047208 */ /* 0x000fca0002800000 */
[----:B------:R4:W5:Y:S01]  /*c520*/  MUFU.EX2 R201, R26 ;  /* 0x0000001a00c97308 */ /* 0x0009620000000800 */
[----:B------:R-:W-:-:S07]  /*c530*/  HSET2.LE.AND R10, R17, R188, PT ;  /* 0x000000bc110a7233 */ /* 0x000fce0003803000 */
[----:B------:R1:W-:Y:S08]  /*c540*/  MUFU.EX2 R186, R3 ;  /* 0x0000000300ba7308 */ /* 0x0003f00000000800 */
[----:B------:R2:W-:Y:S01]  /*c550*/  MUFU.EX2 R197, R5 ;  /* 0x0000000500c57308 */ /* 0x0005e20000000800 */
[----:B------:R-:W-:Y:S01]  /*c560*/  FADD.FTZ R6, R238, -R4 ;  /* 0x80000004ee067221 */ /* 0x000fe20000010000 */
[----:B------:R-:W-:Y:S01]  /*c570*/  HSET2.LE.AND R11, R18, R188, PT ;  /* 0x000000bc120b7233 */ /* 0x000fe20003803000 */
[----:B----4-:R-:W4:Y:S01]  /*c580*/  LDSM.16.MT88.4 R24, [R209+0xa000] ;  /* 0x00a00000d118783b */ /* 0x010f220000004200 */
[----:B-1----:R-:W-:-:S04]  /*c590*/  FSEL R3, R137, RZ, P1 ;  /* 0x000000ff89037208 */ /* 0x002fc80000800000 */
[----:B------:R1:W-:Y:S01]  /*c5a0*/  MUFU.EX2 R185, R2 ;  /* 0x0000000200b97308 */ /* 0x0003e20000000800 */
[--C-:B--2---:R-:W-:Y:S01]  /*c5b0*/  FFMA.FTZ R5, R28, UR32, -R14.reuse ;  /* 0x000000201c057c23 */ /* 0x104fe2000801080e */
[----:B------:R-:W-:Y:S01]  /*c5c0*/  FADD.FTZ R15, R236, -R3 ;  /* 0x80000003ec0f7221 */ /* 0x000fe20000010000 */
[----:B------:R-:W-:-:S05]  /*c5d0*/  FFMA.FTZ R3, R132, UR32, -R14 ;  /* 0x0000002084037c23 */ /* 0x000fca000801080e */
[----:B------:R2:W4:Y:S01]  /*c5e0*/  MUFU.EX2 R187, R5 ;  /* 0x0000000500bb7308 */ /* 0x0005220000000800 */
[----:B------:R-:W-:Y:S02]  /*c5f0*/  FSEL R4, R134, RZ, P4 ;  /* 0x000000ff86047208 */ /* 0x000fe40002000000 */
[----:B-1----:R-:W-:Y:S02]  /*c600*/  F2FP.F16.F32.PACK_AB R2, R240, R241 ;  /* 0x000000f1f002723e */ /* 0x002fe400000000ff */
[----:B------:R-:W-:-:S03]  /*c610*/  HSET2.LE.AND R8, R8, R188, PT ;  /* 0x000000bc08087233 */ /* 0x000fc60003803000 */
[----:B------:R1:W-:Y:S01]  /*c620*/  MUFU.EX2 R184, R3 ;  /* 0x0000000300b87308 */ /* 0x0003e20000000800 */
[----:B------:R-:W-:Y:S02]  /*c630*/  LOP3.LUT R10, R10, R2, RZ, 0xc0, !PT ;  /* 0x000000020a0a7212 */ /* 0x000fe400078ec0ff */
[----:B------:R-:W-:Y:S01]  /*c640*/  F2FP.F16.F32.PACK_AB R2, R232, R233 ;  /* 0x000000e9e802723e */ /* 0x000fe200000000ff */
[----:B------:R-:W-:Y:S01]  /*c650*/  FADD.FTZ R7, R237, -R4 ;  /* 0x80000004ed077221 */ /* 0x000fe20000010000 */
[----:B------:R-:W-:Y:S02]  /*c660*/  HSET2.LE.AND R9, R9, R188, PT ;  /* 0x000000bc09097233 */ /* 0x000fe40003803000 */
[----:B--2---:R-:W-:Y:S02]  /*c670*/  FSEL R5, R136, RZ, P6 ;  /* 0x000000ff88057208 */ /* 0x004fe40003000000 */
[----:B------:R-:W-:Y:S02]  /*c680*/  LOP3.LUT R11, R11, R2, RZ, 0xc0, !PT ;  /* 0x000000020b0b7212 */ /* 0x000fe400078ec0ff */
[----:B---3--:R-:W-:-:S02]  /*c690*/  F2FP.F16.F32.PACK_AB R4, R234, R235 ;  /* 0x000000ebea04723e */ /* 0x008fc400000000ff */
[----:B-1----:R-:W-:Y:S02]  /*c6a0*/  F2FP.F16.F32.PACK_AB R3, R242, R243 ;  /* 0x000000f3f203723e */ /* 0x002fe400000000ff */
[--C-:B------:R-:W-:Y:S02]  /*c6b0*/  HSET2.LE.AND R2, R16, R188.reuse, PT ;  /* 0x000000bc10027233 */ /* 0x100fe40003803000 */
[----:B------:R-:W-:Y:S01]  /*c6c0*/  LOP3.LUT R8, R8, R3, RZ, 0xc0, !PT ;  /* 0x0000000308087212 */ /* 0x000fe200078ec0ff */
[----:B------:R-:W-:Y:S01]  /*c6d0*/  FADD.FTZ R5, R239, -R5 ;  /* 0x80000005ef057221 */ /* 0x000fe20000010000 */
[----:B-----5:R-:W-:Y:S02]  /*c6e0*/  F2FP.F16.F32.PACK_AB R3, R201, R202 ;  /* 0x000000cac903723e */ /* 0x020fe400000000ff */
[----:B------:R-:W-:Y:S01]  /*c6f0*/  LOP3.LUT R9, R9, R4, RZ, 0xc0, !PT ;  /* 0x0000000409097212 */ /* 0x000fe200078ec0ff */
[----:B------:R-:W-:Y:S01]  /*c700*/  FMUL.FTZ R5, R5, UR32 ;  /* 0x0000002005057c20 */ /* 0x000fe20008410000 */
[----:B------:R-:W-:Y:S01]  /*c710*/  LOP3.LUT R4, R2, R3, RZ, 0xc0, !PT ;  /* 0x0000000302047212 */ /* 0x000fe200078ec0ff */
[----:B------:R-:W-:Y:S01]  /*c720*/  FMUL.FTZ R6, R6, UR32 ;  /* 0x0000002006067c20 */ /* 0x000fe20008410000 */
[----:B------:R-:W-:-:S02]  /*c730*/  HSET2.LE.AND R2, R20, R188, PT ;  /* 0x000000bc14027233 */ /* 0x000fc40003803000 */
[----:B----4-:R-:W-:Y:S01]  /*c740*/  F2FP.F16.F32.PACK_AB R3, R186, R187 ;  /* 0x000000bbba03723e */ /* 0x010fe200000000ff */
[----:B------:R1:W2:Y:S08]  /*c750*/  MUFU.EX2 R18, R5 ;  /* 0x0000000500127308 */ /* 0x0002b00000000800 */
[----:B------:R3:W4:Y:S01]  /*c760*/  MUFU.EX2 R17, R6 ;  /* 0x0000000600117308 */ /* 0x0007220000000800 */
[----:B-1----:R-:W-:-:S02]  /*c770*/  LOP3.LUT R5, R2, R3, RZ, 0xc0, !PT ;  /* 0x0000000302057212 */ /* 0x002fc400078ec0ff */
[----:B------:R-:W-:Y:S02]  /*c780*/  HSET2.LE.AND R2, R22, R188, PT ;  /* 0x000000bc16027233 */ /* 0x000fe40003803000 */
[----:B------:R-:W-:-:S04]  /*c790*/  F2FP.F16.F32.PACK_AB R3, R196, R197 ;  /* 0x000000c5c403723e */ /* 0x000fc800000000ff */
[----:B---3--:R-:W-:Y:S02]  /*c7a0*/  LOP3.LUT R6, R2, R3, RZ, 0xc0, !PT ;  /* 0x0000000302067212 */ /* 0x008fe400078ec0ff */
[----:B------:R-:W-:Y:S02]  /*c7b0*/  HSET2.LE.AND R3, R21, R188, PT ;  /* 0x000000bc15037233 */ /* 0x000fe40003803000 */
[----:B------:R-:W1:Y:S01]  /*c7c0*/  LDSM.16.MT88.4 R20, [R211+0xa000] ;  /* 0x00a00000d314783b */ /* 0x000e620000004200 */
[-C--:B--2---:R-:W-:Y:S01]  /*c7d0*/  FMUL.FTZ R152, R152, R18.reuse ;  /* 0x0000001298987220 */ /* 0x084fe20000410000 */
[----:B------:R-:W-:Y:S01]  /*c7e0*/  FMUL.FTZ R153, R153, R18 ;  /* 0x0000001299997220 */ /* 0x000fe20000410000 */
[-C--:B----4-:R-:W-:Y:S01]  /*c7f0*/  FMUL.FTZ R154, R154, R17.reuse ;  /* 0x000000119a9a7220 */ /* 0x090fe20000410000 */
[----:B------:R-:W-:-:S07]  /*c800*/  FMUL.FTZ R155, R155, R17 ;  /* 0x000000119b9b7220 */ /* 0x000fce0000410000 */
[----:B------:R-:W-:Y:S01]  /*c810*/  HMMA.16816.F32 R28, R8, R26, R152 ;  /* 0x0000001a081c723c */ /* 0x000fe20000001898 */
[----:B------:R-:W-:Y:S01]  /*c820*/  FMUL.FTZ R7, R7, UR32 ;  /* 0x0000002007077c20 */ /* 0x000fe20008410000 */
[----:B------:R-:W-:Y:S01]  /*c830*/  FMUL.FTZ R15, R15, UR32 ;  /* 0x000000200f0f7c20 */ /* 0x000fe20008410000 */
[-C--:B------:R-:W-:Y:S01]  /*c840*/  FMUL.FTZ R160, R160, R18.reuse ;  /* 0x00000012a0a07220 */ /* 0x080fe20000410000 */
[----:B------:R-:W-:Y:S01]  /*c850*/  FMUL.FTZ R161, R161, R18 ;  /* 0x00000012a1a17220 */ /* 0x000fe20000410000 */
[-C--:B------:R-:W-:Y:S01]  /*c860*/  FMUL.FTZ R162, R162, R17.reuse ;  /* 0x00000011a2a27220 */ /* 0x080fe20000410000 */
[----:B------:R-:W-:Y:S01]  /*c870*/  FMUL.FTZ R163, R163, R17 ;  /* 0x00000011a3a37220 */ /* 0x000fe20000410000 */
[----:B------:R-:W-:Y:S01]  /*c880*/  F2FP.F16.F32.PACK_AB R2, R184, R185 ;  /* 0x000000b9b802723e */ /* 0x000fe200000000ff */
[----:B------:R2:W3:Y:S08]  /*c890*/  MUFU.EX2 R16, R7 ;  /* 0x0000000700107308 */ /* 0x0004f00000000800 */
[----:B------:R-:W4:Y:S08]  /*c8a0*/  MUFU.EX2 R15, R15 ;  /* 0x0000000f000f7308 */ /* 0x000f300000000800 */
[----:B------:R-:W-:Y:S01]  /*c8b0*/  IMAD.MOV.U32 R152, RZ, RZ, R29 ;  /* 0x000000ffff987224 */ /* 0x000fe200078e001d */
[----:B--2---:R-:W-:Y:S01]  /*c8c0*/  LOP3.LUT R7, R3, R2, RZ, 0xc0, !PT ;  /* 0x0000000203077212 */ /* 0x004fe200078ec0ff */
[----:B------:R-:W-:-:S02]  /*c8d0*/  IMAD.MOV.U32 R132, RZ, RZ, R30 ;  /* 0x000000ffff847224 */ /* 0x000fc400078e001e */
[----:B------:R-:W-:Y:S02]  /*c8e0*/  IMAD.MOV.U32 R3, RZ, RZ, R31 ;  /* 0x000000ffff037224 */ /* 0x000fe400078e001f */
[----:B------:R-:W-:Y:S02]  /*c8f0*/  IMAD.MOV.U32 R2, RZ, RZ, R28 ;  /* 0x000000ffff027224 */ /* 0x000fe400078e001c */
[C---:B-1----:R-:W-:Y:S01]  /*c900*/  HMMA.16816.F32 R28, R8.reuse, R20, R160 ;  /* 0x00000014081c723c */ /* 0x042fe200000018a0 */
[-C--:B------:R-:W-:Y:S01]  /*c910*/  FMUL.FTZ R148, R148, R18.reuse ;  /* 0x0000001294947220 */ /* 0x080fe20000410000 */
[----:B------:R-:W-:Y:S01]  /*c920*/  FMUL.FTZ R149, R149, R18 ;  /* 0x0000001295957220 */ /* 0x000fe20000410000 */
[-C--:B------:R-:W-:Y:S01]  /*c930*/  FMUL.FTZ R150, R150, R17.reuse ;  /* 0x0000001196967220 */ /* 0x080fe20000410000 */
[----:B------:R-:W-:Y:S01]  /*c940*/  FMUL.FTZ R151, R151, R17 ;  /* 0x0000001197977220 */ /* 0x000fe20000410000 */
[-C--:B---3--:R-:W-:Y:S01]  /*c950*/  FMUL.FTZ R144, R144, R16.reuse ;  /* 0x0000001090907220 */ /* 0x088fe20000410000 */
[-C--:B------:R-:W-:Y:S01]  /*c960*/  FMUL.FTZ R145, R145, R16.reuse ;  /* 0x0000001091917220 */ /* 0x080fe20000410000 */
[-C--:B----4-:R-:W-:Y:S01]  /*c970*/  FMUL.FTZ R146, R146, R15.reuse ;  /* 0x0000000f92927220 */ /* 0x090fe20000410000 */
[-C--:B------:R-:W-:Y:S01]  /*c980*/  FMUL.FTZ R147, R147, R15.reuse ;  /* 0x0000000f93937220 */ /* 0x080fe20000410000 */
[-C--:B------:R-:W-:Y:S01]  /*c990*/  FMUL.FTZ R156, R156, R16.reuse ;  /* 0x000000109c9c7220 */ /* 0x080fe20000410000 */
[----:B------:R-:W-:Y:S01]  /*c9a0*/  FMUL.FTZ R157, R157, R16 ;  /* 0x000000109d9d7220 */ /* 0x000fe20000410000 */
[-C--:B------:R-:W-:Y:S01]  /*c9b0*/  FMUL.FTZ R158, R158, R15.reuse ;  /* 0x0000000f9e9e7220 */ /* 0x080fe20000410000 */
[----:B------:R-:W-:Y:S01]  /*c9c0*/  FMUL.FTZ R159, R159, R15 ;  /* 0x0000000f9f9f7220 */ /* 0x000fe20000410000 */
[-C--:B------:R-:W-:Y:S06]  /*c9d0*/  HMMA.16816.F32 R148, R8, R24.reuse, R148 ;  /* 0x000000180894723c */ /* 0x080fec0000001894 */
[C---:B------:R-:W-:Y:S06]  /*c9e0*/  HMMA.16816.F32 R144, R4.reuse, R24, R144 ;  /* 0x000000180490723c */ /* 0x040fec0000001890 */
[----:B------:R-:W-:Y:S01]  /*c9f0*/  HMMA.16816.F32 R156, R4, R26, R156 ;  /* 0x0000001a049c723c */ /* 0x000fe2000000189c */
[----:B------:R-:W-:-:S02]  /*ca00*/  IMAD.MOV.U32 R25, RZ, RZ, R31 ;  /* 0x000000ffff197224 */ /* 0x000fc400078e001f */
[----:B------:R-:W-:-:S04]  /*ca10*/  IMAD.MOV.U32 R24, RZ, RZ, R28 ;  /* 0x000000ffff187224 */ /* 0x000fc800078e001c */
[----:B------:R-:W-:Y:S02]  /*ca20*/  IMAD.MOV.U32 R27, RZ, RZ, R29 ;  /* 0x000000ffff1b7224 */ /* 0x000fe400078e001d */
[----:B------:R-:W-:Y:S02]  /*ca30*/  IMAD.MOV.U32 R26, RZ, RZ, R30 ;  /* 0x000000ffff1a7224 */ /* 0x000fe400078e001e */
[----:B------:R-:W1:Y:S01]  /*ca40*/  LDSM.16.MT88.4 R28, [R214+0xa000] ;  /* 0x00a00000d61c783b */ /* 0x000e620000004200 */
        /* <DEDUP_REMOVED lines=12> */
[----:B------:R-:W-:Y:S01]  /*cb10*/  HMMA.16816.F32 R160, R8, R22, R168 ;  /* 0x0000001608a0723c */ /* 0x000fe200000018a8 */
        /* <DEDUP_REMOVED lines=8> */
[----:B------:R-:W-:-:S02]  /*cba0*/  IMAD.MOV.U32 R169, RZ, RZ, R27 ;  /* 0x000000ffffa97224 */ /* 0x000fc400078e001b */
[----:B------:R-:W-:Y:S02]  /*cbb0*/  IMAD.MOV.U32 R170, RZ, RZ, R26 ;  /* 0x000000ffffaa7224 */ /* 0x000fe400078e001a */
[----:B------:R-:W-:Y:S02]  /*cbc0*/  IMAD.MOV.U32 R171, RZ, RZ, R25 ;  /* 0x000000ffffab7224 */ /* 0x000fe400078e0019 */
[----:B------:R-:W-:Y:S02]  /*cbd0*/  IMAD.MOV.U32 R168, RZ, RZ, R24 ;  /* 0x000000ffffa87224 */ /* 0x000fe400078e0018 */
[----:B------:R-:W2:Y:S01]  /*cbe0*/  LDSM.16.MT88.4 R24, [R213+0xa000] ;  /* 0x00a00000d518783b */ /* 0x000ea20000004200 */
[----:B------:R-:W-:Y:S01]  /*cbf0*/  IMAD.MOV.U32 R181, RZ, RZ, R247 ;  /* 0x000000ffffb57224 */ /* 0x000fe200078e00f7 */
[----:B------:R-:W-:Y:S01]  /*cc00*/  LOP3.LUT R19, R19, UR11, R32, 0x96, !PT ;  /* 0x0000000b13137c12 */ /* 0x000fe2000f8e9620 */
[----:B------:R-:W-:Y:S01]  /*cc10*/  IMAD.MOV.U32 R188, RZ, RZ, R246 ;  /* 0x000000ffffbc7224 */ /* 0x000fe200078e00f6 */
[----:B------:R-:W-:Y:S01]  /*cc20*/  HMMA.16816.F32 R164, R4, R20, R164 ;  /* 0x0000001404a4723c */ /* 0x000fe200000018a4 */
[----:B------:R-:W-:Y:S01]  /*cc30*/  IMAD.MOV.U32 R189, RZ, RZ, R245 ;  /* 0x000000ffffbd7224 */ /* 0x000fe200078e00f5 */
[----:B------:R-:W-:Y:S01]  /*cc40*/  LDSM.16.MT88.4 R32, [R211+0xb000] ;  /* 0x00b00000d320783b */ /* 0x000fe20000004200 */
[----:B------:R-:W-:-:S03]  /*cc50*/  IMAD.MOV.U32 R190, RZ, RZ, R244 ;  /* 0x000000ffffbe7224 */ /* 0x000fc600078e00f4 */
[C---:B------:R-:W-:Y:S01]  /*cc60*/  HMMA.16816.F32 R172, R4.reuse, R22, R172 ;  /* 0x0000001604ac723c */ /* 0x040fe200000018ac */
[----:B------:R-:W3:Y:S05]  /*cc70*/  LDSM.16.MT88.4 R20, [R209+0xb000] ;  /* 0x00b00000d114783b */ /* 0x000eea0000004200 */
[C---:B-1----:R-:W-:Y:S01]  /*cc80*/  HMMA.16816.F32 R248, R4.reuse, R28, R40 ;  /* 0x0000001c04f8723c */ /* 0x042fe20000001828 */
[----:B------:R-:W1:Y:S05]  /*cc90*/  LDSM.16.MT88.4 R40, [R214+0xb000] ;  /* 0x00b00000d628783b */ /* 0x000e6a0000004200 */
[----:B------:R-:W-:Y:S01]  /*cca0*/  HMMA.16816.F32 R244, R4, R30, R44 ;  /* 0x0000001e04f4723c */ /* 0x000fe2000000182c */
[----:B------:R-:W4:Y:S01]  /*ccb0*/  LDSM.16.MT88.4 R44, [R213+0xb000] ;  /* 0x00b00000d52c783b */ /* 0x000f220000004200 */
        /* <DEDUP_REMOVED lines=48> */
[----:B--2---:R-:W-:Y:S01]  /*cfc0*/  HMMA.16816.F32 R192, R8, R26, R64 ;  /* 0x0000001a08c0723c */ /* 0x004fe20000001840 */
[-C--:B------:R-:W-:Y:S01]  /*cfd0*/  FMUL.FTZ R52, R52, R18.reuse ;  /* 0x0000001234347220 */ /* 0x080fe20000410000 */
[----:B------:R-:W-:Y:S01]  /*cfe0*/  FMUL.FTZ R53, R53, R18 ;  /* 0x0000001235357220 */ /* 0x000fe20000410000 */
[-C--:B------:R-:W-:Y:S01]  /*cff0*/  FMUL.FTZ R54, R54, R17.reuse ;  /* 0x0000001136367220 */ /* 0x080fe20000410000 */
[----:B------:R-:W-:-:S03]  /*d000*/  FMUL.FTZ R55, R55, R17 ;  /* 0x0000001137377220 */ /* 0x000fc60000410000 */
[----:B------:R-:W-:Y:S02]  /*d010*/  IMAD.MOV.U32 R67, RZ, RZ, R2 ;  /* 0x000000ffff437224 */ /* 0x000fe400078e0002 */
[----:B------:R-:W-:Y:S01]  /*d020*/  FFMA.FTZ R2, R133, UR32, -R0 ;  /* 0x0000002085027c23 */ /* 0x000fe20008010800 */
[----:B------:R-:W-:Y:S01]  /*d030*/  HMMA.16816.F32 R236, R8, R30, R48 ;  /* 0x0000001e08ec723c */ /* 0x000fe20000001830 */
        /* <DEDUP_REMOVED lines=11> */
[----:B------:R-:W-:Y:S01]  /*d0f0*/  HMMA.16816.F32 R56, R4, R24, R56 ;  /* 0x000000180438723c */ /* 0x000fe20000001838 */
[----:B------:R-:W-:-:S02]  /*d100*/  IMAD.MOV.U32 R153, RZ, RZ, R160 ;  /* 0x000000ffff997224 */ /* 0x000fc400078e00a0 */
[----:B------:R-:W-:Y:S02]  /*d110*/  IMAD.MOV.U32 R49, RZ, RZ, R132 ;  /* 0x000000ffff317224 */ /* 0x000fe400078e0084 */
[----:B------:R-:W-:Y:S01]  /*d120*/  IMAD.MOV.U32 R50, RZ, RZ, R3 ;  /* 0x000000ffff327224 */ /* 0x000fe200078e0003 */
[----:B------:R-:W-:Y:S01]  /*d130*/  HMMA.16816.F32 R60, R4, R26, R60 ;  /* 0x0000001a043c723c */ /* 0x000fe2000000183c */
[----:B------:R2:W-:Y:S01]  /*d140*/  MUFU.EX2 R132, R2 ;  /* 0x0000000200847308 */ /* 0x0005e20000000800 */
[----:B------:R-:W-:-:S04]  /*d150*/  IMAD.MOV.U32 R66, RZ, RZ, R190 ;  /* 0x000000ffff427224 */ /* 0x000fc800078e00be */
[----:B---3--:R-:W-:Y:S01]  /*d160*/  HMMA.16816.F32 R72, R4, R20, R72 ;  /* 0x000000140448723c */ /* 0x008fe20000001848 */
[----:B------:R-:W-:-:S05]  /*d170*/  IMAD.MOV.U32 R65, RZ, RZ, R189 ;  /* 0x000000ffff417224 */ /* 0x000fca00078e00bd */
[----:B------:R-:W-:Y:S01]  /*d180*/  HMMA.16816.F32 R76, R4, R22, R76 ;  /* 0x00000016044c723c */ /* 0x000fe2000000184c */
[----:B------:R-:W-:-:S05]  /*d190*/  IMAD.MOV.U32 R64, RZ, RZ, R188 ;  /* 0x000000ffff407224 */ /* 0x000fca00078e00bc */
[----:B------:R-:W-:Y:S01]  /*d1a0*/  HMMA.16816.F32 R88, R4, R32, R88 ;  /* 0x000000200458723c */ /* 0x000fe20000001858 */
[----:B--2---:R-:W-:-:S05]  /*d1b0*/  IMAD.WIDE.U32 R2, R139, -0x2daee0ad, RZ ;  /* 0xd2511f538b027825 */ /* 0x004fca00078e00ff */
[C---:B------:R-:W-:Y:S06]  /*d1c0*/  HMMA.16816.F32 R92, R4.reuse, R34, R92 ;  /* 0x00000022045c723c */ /* 0x040fec000000185c */
[C---:B-1----:R-:W-:Y:S06]  /*d1d0*/  HMMA.16816.F32 R104, R4.reuse, R40, R104 ;  /* 0x000000280468723c */ /* 0x042fec0000001868 */
[C---:B------:R-:W-:Y:S06]  /*d1e0*/  HMMA.16816.F32 R108, R4.reuse, R42, R108 ;  /* 0x0000002a046c723c */ /* 0x040fec000000186c */
[C---:B----4-:R-:W-:Y:S06]  /*d1f0*/  HMMA.16816.F32 R120, R4.reuse, R44, R120 ;  /* 0x0000002c0478723c */ /* 0x050fec0000001878 */
[----:B------:R-:W-:Y:S07]  /*d200*/  HMMA.16816.F32 R160, R4, R46, R124 ;  /* 0x0000002e04a0723c */ /* 0x000fee000000187c */
[----:B------:R-:W-:Y:S01]  /*d210*/  FFMA.FTZ R4, R198, UR32, -R0 ;  /* 0x00000020c6047c23 */ /* 0x000fe20008010800 */
[----:B------:R-:W-:Y:S01]  /*d220*/  HMMA.16816.F32 R52, R8, R24, R52 ;  /* 0x000000180834723c */ /* 0x000fe20000001834 */
[----:B------:R-:W-:-:S02]  /*d230*/  LOP3.LUT R7, R2, 0xffff, RZ, 0xc0, !PT ;  /* 0x0000ffff02077812 */ /* 0x000fc400078ec0ff */
[----:B------:R1:W-:Y:S03]  /*d240*/  MUFU.EX2 R133, R4 ;  /* 0x0000000400857308 */ /* 0x0003e60000000800 */
[----:B------:R-:W-:Y:S01]  /*d250*/  HMMA.16816.F32 R68, R8, R20, R68 ;  /* 0x000000140844723c */ /* 0x000fe20000001844 */
[----:B------:R-:W-:-:S05]  /*d260*/  LOP3.LUT R24, R2, 0xff, RZ, 0xc0, !PT ;  /* 0x000000ff02187812 */ /* 0x000fca00078ec0ff */
[----:B------:R-:W-:Y:S01]  /*d270*/  HMMA.16816.F32 R188, R8, R22, R80 ;  /* 0x0000001608bc723c */ /* 0x000fe20000001850 */
[----:B------:R-:W-:-:S06]  /*d280*/  SHF.R.U32.HI R21, RZ, 0x18, R2 ;  /* 0x00000018ff157819 */ /* 0x000fcc0000011602 */
[----:B------:R-:W-:Y:S02]  /*d290*/  SHF.R.U32.HI R22, RZ, 0x10, R2 ;  /* 0x00000010ff167819 */ /* 0x000fe40000011602 */
[----:B-1----:R-:W-:Y:S01]  /*d2a0*/  LOP3.LUT R4, R3, UR12, R138, 0x96, !PT ;  /* 0x0000000c03047c12 */ /* 0x002fe2000f8e968a */
[----:B------:R-:W-:-:S04]  /*d2b0*/  IMAD.WIDE.U32 R2, R19, -0x2daee0ad, RZ ;  /* 0xd2511f5313027825 */ /* 0x000fc800078e00ff */
[----:B------:R-:W-:Y:S01]  /*d2c0*/  FFMA.FTZ R5, R200, UR32, -R0 ;  /* 0x00000020c8057c23 */ /* 0x000fe20008010800 */
[-C--:B------:R-:W-:Y:S01]  /*d2d0*/  FMUL.FTZ R84, R84, R18.reuse ;  /* 0x0000001254547220 */ /* 0x080fe20000410000 */
[----:B------:R-:W-:Y:S01]  /*d2e0*/  FMUL.FTZ R85, R85, R18 ;  /* 0x0000001255557220 */ /* 0x000fe20000410000 */
[-C--:B------:R-:W-:Y:S01]  /*d2f0*/  FMUL.FTZ R86, R86, R17.reuse ;  /* 0x0000001156567220 */ /* 0x080fe20000410000 */
[C---:B------:R-:W-:Y:S01]  /*d300*/  LOP3.LUT R6, R2.reuse, 0xffff, RZ, 0xc0, !PT ;  /* 0x0000ffff02067812 */ /* 0x040fe200078ec0ff */
[----:B------:R-:W-:Y:S01]  /*d310*/  FMUL.FTZ R87, R87, R17 ;  /* 0x0000001157577220 */ /* 0x000fe20000410000 */
[----:B------:R-:W-:Y:S02]  /*d320*/  LOP3.LUT R23, R2, 0xff, RZ, 0xc0, !PT ;  /* 0x000000ff02177812 */ /* 0x000fe400078ec0ff */
[--C-:B------:R-:W-:Y:S02]  /*d330*/  SHF.R.U32.HI R20, RZ, 0x10, R2.reuse ;  /* 0x00000010ff147819 */ /* 0x100fe40000011602 */
[----:B------:R-:W-:-:S02]  /*d340*/  SHF.R.U32.HI R19, RZ, 0x18, R2 ;  /* 0x00000018ff137819 */ /* 0x000fc40000011602 */
[----:B------:R-:W-:Y:S01]  /*d350*/  LOP3.LUT R2, R22, 0xff, RZ, 0xc0, !PT ;  /* 0x000000ff16027812 */ /* 0x000fe200078ec0ff */
[----:B------:R1:W-:Y:S03]  /*d360*/  MUFU.EX2 R138, R5 ;  /* 0x00000005008a7308 */ /* 0x0003e60000000800 */
[----:B------:R-:W-:Y:S01]  /*d370*/  PRMT R21, R2, 0x5410, R21 ;  /* 0x0000541002157816 */ /* 0x000fe20000000015 */
[----:B------:R-:W-:Y:S01]  /*d380*/  FFMA.FTZ R2, R205, UR32, -R13 ;  /* 0x00000020cd027c23 */ /* 0x000fe2000801080d */
[----:B------:R-:W-:Y:S01]  /*d390*/  HMMA.16816.F32 R84, R8, R32, R84 ;  /* 0x000000200854723c */ /* 0x000fe20000001854 */
[----:B------:R-:W-:Y:S01]  /*d3a0*/  FFMA.FTZ R0, R199, UR32, -R0 ;  /* 0x00000020c7007c23 */ /* 0x000fe20008010800 */
[----:B------:R-:W-:Y:S01]  /*d3b0*/  IMAD.MOV.U32 R126, RZ, RZ, R155 ;  /* 0x000000ffff7e7224 */ /* 0x000fe200078e009b */
[----:B------:R2:W-:Y:S01]  /*d3c0*/  MUFU.EX2 R31, R2 ;  /* 0x00000002001f7308 */ /* 0x0005e20000000800 */
[----:B------:R-:W3:Y:S01]  /*d3d0*/  LDC.U8 R155, c[0x0][0x388] ;  /* 0x0000e200ff9b7b82 */ /* 0x000ee20000000000 */
[----:B-1----:R-:W-:-:S06]  /*d3e0*/  FFMA.FTZ R5, R203, UR32, -R13 ;  /* 0x00000020cb057c23 */ /* 0x002fcc000801080d */
[----:B------:R1:W-:Y:S01]  /*d3f0*/  MUFU.EX2 R33, R5 ;  /* 0x0000000500217308 */ /* 0x0003e20000000800 */
[----:B--2---:R-:W-:-:S07]  /*d400*/  LOP3.LUT R2, R20, 0xff, RZ, 0xc0, !PT ;  /* 0x000000ff14027812 */ /* 0x004fce00078ec0ff */
[----:B------:R2:W4:Y:S01]  /*d410*/  MUFU.EX2 R139, R0 ;  /* 0x00000000008b7308 */ /* 0x0005220000000800 */
[----:B------:R-:W-:Y:S02]  /*d420*/  PRMT R20, R2, 0x5410, R19 ;  /* 0x0000541002147816 */ /* 0x000fe40000000013 */
[----:B------:R-:W-:Y:S01]  /*d430*/  LOP3.LUT R2, R4, 0xffff, RZ, 0xc0, !PT ;  /* 0x0000ffff04027812 */ /* 0x000fe200078ec0ff */
[----:B-1----:R-:W-:-:S04]  /*d440*/  FFMA.FTZ R5, R206, UR32, -R13 ;  /* 0x00000020ce057c23 */ /* 0x002fc8000801080d */
[----:B------:R1:W-:Y:S01]  /*d450*/  MUFU.EX2 R32, R5 ;  /* 0x0000000500207308 */ /* 0x0003e20000000800 */
[----:B--2---:R-:W-:Y:S02]  /*d460*/  LOP3.LUT R0, R3, UR12, R140, 0x96, !PT ;  /* 0x0000000c03007c12 */ /* 0x004fe4000f8e968c */
[----:B------:R-:W-:Y:S01]  /*d470*/  SHF.R.U32.HI R3, RZ, 0x8, R7 ;  /* 0x00000008ff037819 */ /* 0x000fe20000011607 */
[-C--:B------:R-:W-:Y:S01]  /*d480*/  FMUL.FTZ R36, R36, R18.reuse ;  /* 0x0000001224247220 */ /* 0x080fe20000410000 */
[----:B------:R-:W-:Y:S02]  /*d490*/  FMUL.FTZ R37, R37, R18 ;  /* 0x0000001225257220 */ /* 0x000fe40000410000 */
[----:B------:R-:W-:Y:S01]  /*d4a0*/  PRMT R22, R24, 0x5410, R3 ;  /* 0x0000541018167816 */ /* 0x000fe20000000003 */
[-C--:B------:R-:W-:Y:S01]  /*d4b0*/  FMUL.FTZ R38, R38, R17.reuse ;  /* 0x0000001126267220 */ /* 0x080fe20000410000 */
[----:B------:R-:W-:Y:S01]  /*d4c0*/  SHF.R.U32.HI R3, RZ, 0x8, R6 ;  /* 0x00000008ff037819 */ /* 0x000fe20000011606 */
[----:B-1----:R-:W-:Y:S01]  /*d4d0*/  FFMA.FTZ R5, R204, UR32, -R13 ;  /* 0x00000020cc057c23 */ /* 0x002fe2000801080d */
[----:B------:R-:W-:-:S03]  /*d4e0*/  FMUL.FTZ R39, R39, R17 ;  /* 0x0000001127277220 */ /* 0x000fc60000410000 */
[----:B------:R1:W2:Y:S01]  /*d4f0*/  MUFU.EX2 R30, R5 ;  /* 0x00000005001e7308 */ /* 0x0002a20000000800 */
[----:B------:R-:W-:Y:S01]  /*d500*/  PRMT R23, R23, 0x5410, R3 ;  /* 0x0000541017177816 */ /* 0x000fe20000000003 */
[--C-:B------:R-:W-:Y:S01]  /*d510*/  FFMA.FTZ R3, R177, UR32, -R12.reuse ;  /* 0x00000020b1037c23 */ /* 0x100fe2000801080c */
[----:B------:R-:W-:Y:S01]  /*d520*/  FFMA.FTZ R6, R176, UR32, -R12 ;  /* 0x00000020b0067c23 */ /* 0x000fe2000801080c */
[----:B------:R-:W-:Y:S01]  /*d530*/  HMMA.16816.F32 R36, R8, R28, R36 ;  /* 0x0000001c0824723c */ /* 0x000fe20000001824 */
[----:B------:R-:W-:-:S03]  /*d540*/  SHF.R.U32.HI R7, RZ, 0x18, R4 ;  /* 0x00000018ff077819 */ /* 0x000fc60000011604 */
[----:B------:R5:W-:Y:S01]  /*d550*/  MUFU.EX2 R28, R3 ;  /* 0x00000003001c7308 */ /* 0x000be20000000800 */
[----:B-1----:R-:W-:Y:S02]  /*d560*/  SHF.R.U32.HI R5, RZ, 0x8, R2 ;  /* 0x00000008ff057819 */ /* 0x002fe40000011602 */
[----:B------:R-:W-:-:S04]  /*d570*/  LOP3.LUT R2, R4, 0xff, RZ, 0xc0, !PT ;  /* 0x000000ff04027812 */ /* 0x000fc800078ec0ff */
[----:B------:R-:W-:Y:S01]  /*d580*/  PRMT R13, R2, 0x5410, R5 ;  /* 0x00005410020d7816 */ /* 0x000fe20000000005 */
[----:B------:R-:W-:Y:S01]  /*d590*/  FFMA.FTZ R2, R180, UR32, -R12 ;  /* 0x00000020b4027c23 */ /* 0x000fe2000801080c */
[----:B------:R1:W2:Y:S01]  /*d5a0*/  MUFU.EX2 R29, R6 ;  /* 0x00000006001d7308 */ /* 0x0002a20000000800 */
[----:B------:R-:W-:Y:S02]  /*d5b0*/  SHF.R.U32.HI R5, RZ, 0x10, R4 ;  /* 0x00000010ff057819 */ /* 0x000fe40000011604 */
[--C-:B-----5:R-:W-:Y:S02]  /*d5c0*/  SHF.R.U32.HI R3, RZ, 0x10, R0.reuse ;  /* 0x00000010ff037819 */ /* 0x120fe40000011600 */
[----:B------:R-:W-:-:S03]  /*d5d0*/  SHF.R.U32.HI R4, RZ, 0x18, R0 ;  /* 0x00000018ff047819 */ /* 0x000fc60000011600 */
[----:B------:R5:W-:Y:S01]  /*d5e0*/  MUFU.EX2 R27, R2 ;  /* 0x00000002001b7308 */ /* 0x000be20000000800 */
[----:B------:R-:W-:Y:S01]  /*d5f0*/  FFMA.FTZ R12, R142, UR32, -R12 ;  /* 0x000000208e0c7c23 */ /* 0x000fe2000801080c */
[----:B------:R-:W-:Y:S02]  /*d600*/  LOP3.LUT R5, R5, 0xff, RZ, 0xc0, !PT ;  /* 0x000000ff05057812 */ /* 0x000fe400078ec0ff */
[----:B------:R-:W-:Y:S02]  /*d610*/  LOP3.LUT R3, R3, 0xff, RZ, 0xc0, !PT ;  /* 0x000000ff03037812 */ /* 0x000fe400078ec0ff */
[C---:B-1----:R-:W-:Y:S02]  /*d620*/  LOP3.LUT R6, R0.reuse, 0xff, RZ, 0xc0, !PT ;  /* 0x000000ff00067812 */ /* 0x042fe400078ec0ff */
[----:B---3--:R-:W-:Y:S02]  /*d630*/  PRMT R82, R155, 0x7054, R155 ;  /* 0x000070549b527816 */ /* 0x008fe4000000009b */
[----:B-----5:R-:W-:Y:S01]  /*d640*/  LOP3.LUT R2, R0, 0xffff, RZ, 0xc0, !PT ;  /* 0x0000ffff00027812 */ /* 0x020fe200078ec0ff */
[----:B------:R-:W-:Y:S01]  /*d650*/  FFMA.FTZ R0, R178, UR32, -R14 ;  /* 0x00000020b2007c23 */ /* 0x000fe2000801080e */
[----:B------:R1:W-:Y:S02]  /*d660*/  MUFU.EX2 R26, R12 ;  /* 0x0000000c001a7308 */ /* 0x0003e40000000800 */
[----:B------:R-:W-:-:S02]  /*d670*/  SHF.R.U32.HI R2, RZ, 0x8, R2 ;  /* 0x00000008ff027819 */ /* 0x000fc40000011602 */
[----:B------:R-:W-:Y:S01]  /*d680*/  PRMT R19, R3, 0x5410, R4 ;  /* 0x0000541003137816 */ /* 0x000fe20000000004 */
[----:B------:R-:W-:-:S03]  /*d690*/  FFMA.FTZ R3, R179, UR32, -R14 ;  /* 0x00000020b3037c23 */ /* 0x000fc6000801080e */
[----:B------:R3:W-:Y:S01]  /*d6a0*/  MUFU.EX2 R25, R0 ;  /* 0x0000000000197308 */ /* 0x0007e20000000800 */
[-C--:B------:R-:W-:Y:S01]  /*d6b0*/  FMUL.FTZ R96, R96, R18.reuse ;  /* 0x0000001260607220 */ /* 0x080fe20000410000 */
[-C--:B------:R-:W-:Y:S01]  /*d6c0*/  FMUL.FTZ R97, R97, R18.reuse ;  /* 0x0000001261617220 */ /* 0x080fe20000410000 */
[-C--:B------:R-:W-:Y:S01]  /*d6d0*/  FMUL.FTZ R98, R98, R17.reuse ;  /* 0x0000001162627220 */ /* 0x080fe20000410000 */
[-C--:B------:R-:W-:Y:S01]  /*d6e0*/  FMUL.FTZ R99, R99, R17.reuse ;  /* 0x0000001163637220 */ /* 0x080fe20000410000 */
[-C--:B------:R-:W-:Y:S01]  /*d6f0*/  FMUL.FTZ R116, R116, R18.reuse ;  /* 0x0000001274747220 */ /* 0x080fe20000410000 */
[----:B-1----:R-:W-:Y:S02]  /*d700*/  PRMT R12, R5, 0x5410, R7 ;  /* 0x00005410050c7816 */ /* 0x002fe40000000007 */
[----:B------:R-:W-:Y:S01]  /*d710*/  PRMT R7, R6, 0x5410, R2 ;  /* 0x0000541006077816 */ /* 0x000fe20000000002 */
[--C-:B------:R-:W-:Y:S01]  /*d720*/  FFMA.FTZ R5, R207, UR32, -R14.reuse ;  /* 0x00000020cf057c23 */ /* 0x100fe2000801080e */
[----:B------:R-:W-:Y:S01]  /*d730*/  HSET2.LE.AND R2, R22, R82, PT ;  /* 0x0000005216027233 */ /* 0x000fe20003803000 */
[----:B---3--:R-:W-:Y:S01]  /*d740*/  FFMA.FTZ R0, R143, UR32, -R14 ;  /* 0x000000208f007c23 */ /* 0x008fe2000801080e */
[-C--:B------:R-:W-:Y:S01]  /*d750*/  FMUL.FTZ R117, R117, R18.reuse ;  /* 0x0000001275757220 */ /* 0x080fe20000410000 */
[-C--:B------:R-:W-:Y:S01]  /*d760*/  FMUL.FTZ R118, R118, R17.reuse ;  /* 0x0000001176767220 */ /* 0x080fe20000410000 */
[-C--:B------:R-:W-:Y:S01]  /*d770*/  FMUL.FTZ R119, R119, R17.reuse ;  /* 0x0000001177777220 */ /* 0x080fe20000410000 */
        /* <DEDUP_REMOVED lines=11> */
[----:B------:R-:W-:Y:S01]  /*d830*/  FMUL.FTZ R129, R129, R18 ;  /* 0x0000001281817220 */ /* 0x000fe20000410000 */
[-C--:B------:R-:W-:Y:S01]  /*d840*/  FMUL.FTZ R130, R130, R17.reuse ;  /* 0x0000001182827220 */ /* 0x080fe20000410000 */
[----:B------:R-:W-:Y:S01]  /*d850*/  FMUL.FTZ R131, R131, R17 ;  /* 0x0000001183837220 */ /* 0x000fe20000410000 */
[----:B------:R-:W-:Y:S01]  /*d860*/  IMAD.MOV.U32 R51, RZ, RZ, R153 ;  /* 0x000000ffff337224 */ /* 0x000fe200078e0099 */
[----:B----4-:R-:W-:-:S02]  /*d870*/  F2FP.F16.F32.PACK_AB R0, R139, R138 ;  /* 0x0000008a8b00723e */ /* 0x010fc400000000ff */
[----:B------:R-:W-:Y:S02]  /*d880*/  MOV R48, R152 ;  /* 0x0000009800307202 */ /* 0x000fe40000000f00 */
[--C-:B------:R-:W-:Y:S01]  /*d890*/  HSET2.LE.AND R4, R13, R82.reuse, PT ;  /* 0x000000520d047233 */ /* 0x100fe20003803000 */
[----:B------:R-:W-:Y:S01]  /*d8a0*/  IMAD.MOV.U32 R83, RZ, RZ, R181 ;  /* 0x000000ffff537224 */ /* 0x000fe200078e00b5 */
[----:B------:R-:W-:Y:S02]  /*d8b0*/  LOP3.LUT R6, R2, R0, RZ, 0xc0, !PT ;  /* 0x0000000002067212 */ /* 0x000fe400078ec0ff */
[--C-:B---3--:R-:W-:Y:S02]  /*d8c0*/  HSET2.LE.AND R3, R21, R82.reuse, PT ;  /* 0x0000005215037233 */ /* 0x108fe40003803000 */
[----:B------:R3:W4:Y:S01]  /*d8d0*/  MUFU.EX2 R21, R5 ;  /* 0x0000000500157308 */ /* 0x0007220000000800 */
[--C-:B------:R-:W-:Y:S02]  /*d8e0*/  HSET2.LE.AND R12, R12, R82.reuse, PT ;  /* 0x000000520c0c7233 */ /* 0x100fe40003803000 */
[----:B------:R-:W-:Y:S01]  /*d8f0*/  HSET2.LE.AND R13, R7, R82, PT ;  /* 0x00000052070d7233 */ /* 0x000fe20003803000 */
[----:B------:R-:W-:Y:S01]  /*d900*/  IMAD.MOV.U32 R125, RZ, RZ, R182 ;  /* 0x000000ffff7d7224 */ /* 0x000fe200078e00b6 */
[----:B--2---:R-:W-:-:S02]  /*d910*/  F2FP.F16.F32.PACK_AB R7, R30, R31 ;  /* 0x0000001f1e07723e */ /* 0x004fc400000000ff */
[----:B------:R-:W-:Y:S02]  /*d920*/  F2FP.F16.F32.PACK_AB R0, R32, R33 ;  /* 0x000000212000723e */ /* 0x000fe400000000ff */
[----:B------:R-:W-:Y:S01]  /*d930*/  F2FP.F16.F32.PACK_AB R2, R29, R28 ;  /* 0x0000001c1d02723e */ /* 0x000fe200000000ff */
[C---:B------:R-:W-:Y:S01]  /*d940*/  HMMA.16816.F32 R180, R8.reuse, R34, R96 ;  /* 0x0000002208b4723c */ /* 0x040fe20000001860 */
[----:B------:R-:W-:Y:S01]  /*d950*/  IMAD.MOV.U32 R204, RZ, RZ, R51 ;  /* 0x000000ffffcc7224 */ /* 0x000fe200078e0033 */
[----:B------:R-:W-:Y:S01]  /*d960*/  LOP3.LUT R7, R3, R7, RZ, 0xc0, !PT ;  /* 0x0000000703077212 */ /* 0x000fe200078ec0ff */
[----:B------:R-:W-:Y:S01]  /*d970*/  IMAD.MOV.U32 R127, RZ, RZ, R154 ;  /* 0x000000ffff7f7224 */ /* 0x000fe200078e009a */
[----:B---3--:R-:W-:Y:S02]  /*d980*/  F2FP.F16.F32.PACK_AB R5, R133, R132 ;  /* 0x000000848505723e */ /* 0x008fe400000000ff */
[C---:B------:R-:W-:Y:S01]  /*d990*/  HMMA.16816.F32 R116, R8.reuse, R44, R116 ;  /* 0x0000002c0874723c */ /* 0x040fe20000001874 */
[----:B------:R-:W-:Y:S01]  /*d9a0*/  IMAD.MOV.U32 R34, RZ, RZ, R49 ;  /* 0x000000ffff227224 */ /* 0x000fe200078e0031 */
[----:B------:R-:W-:Y:S01]  /*d9b0*/  MOV R35, R50 ;  /* 0x0000003200237202 */ /* 0x000fe20000000f00 */
[----:B------:R-:W-:Y:S01]  /*d9c0*/  IMAD.MOV.U32 R198, RZ, RZ, R83 ;  /* 0x000000ffffc67224 */ /* 0x000fe200078e0053 */
[----:B------:R-:W-:Y:S01]  /*d9d0*/  LOP3.LUT R4, R4, R5, RZ, 0xc0, !PT ;  /* 0x0000000504047212 */ /* 0x000fe200078ec0ff */
[----:B------:R-:W-:Y:S01]  /*d9e0*/  IMAD.MOV.U32 R200, RZ, RZ, R64 ;  /* 0x000000ffffc87224 */ /* 0x000fe200078e0040 */
[C---:B------:R-:W-:Y:S01]  /*d9f0*/  HMMA.16816.F32 R100, R8.reuse, R40, R100 ;  /* 0x000000280864723c */ /* 0x040fe20000001864 */
[----:B------:R-:W-:Y:S01]  /*da00*/  IMAD.MOV.U32 R45, RZ, RZ, R48 ;  /* 0x000000ffff2d7224 */ /* 0x000fe200078e0030 */
[----:B------:R-:W-:Y:S01]  /*da10*/  LOP3.LUT R5, R12, R0, RZ, 0xc0, !PT ;  /* 0x000000000c057212 */ /* 0x000fe200078ec0ff */
[----:B------:R-:W2:Y:S01]  /*da20*/  LDSM.16.MT88.4 R48, [R214+0xa800] ;  /* 0x00a80000d630783b */ /* 0x000ea20000004200 */
[----:B------:R-:W-:Y:S01]  /*da30*/  LOP3.LUT R124, R13, R2, RZ, 0xc0, !PT ;  /* 0x000000020d7c7212 */ /* 0x000fe200078ec0ff */
[----:B------:R-:W-:Y:S01]  /*da40*/  IMAD.MOV.U32 R199, RZ, RZ, R65 ;  /* 0x000000ffffc77224 */ /* 0x000fe200078e0041 */
[C---:B------:R-:W-:Y:S01]  /*da50*/  HMMA.16816.F32 R176, R8.reuse, R42, R112 ;  /* 0x0000002a08b0723c */ /* 0x040fe20000001870 */
[--C-:B------:R-:W-:Y:S01]  /*da60*/  HSET2.LE.AND R3, R23, R82.reuse, PT ;  /* 0x0000005217037233 */ /* 0x100fe20003803000 */
[----:B------:R-:W-:Y:S01]  /*da70*/  IMAD.MOV.U32 R203, RZ, RZ, R66 ;  /* 0x000000ffffcb7224 */ /* 0x000fe200078e0042 */
[--C-:B------:R-:W-:Y:S01]  /*da80*/  HSET2.LE.AND R13, R20, R82.reuse, PT ;  /* 0x00000052140d7233 */ /* 0x100fe20003803000 */
[----:B------:R-:W-:Y:S01]  /*da90*/  IMAD.MOV.U32 R44, RZ, RZ, R67 ;  /* 0x000000ffff2c7224 */ /* 0x000fe200078e0043 */
[----:B------:R-:W-:Y:S01]  /*daa0*/  HSET2.LE.AND R0, R19, R82, PT ;  /* 0x0000005213007233 */ /* 0x000fe20003803000 */
[----:B------:R-:W-:Y:S01]  /*dab0*/  HMMA.16816.F32 R140, R8, R46, R128 ;  /* 0x0000002e088c723c */ /* 0x000fe20000001880 */
[----:B------:R-:W3:Y:S04]  /*dac0*/  LDSM.16.MT88.4 R152, [R209+0xa800] ;  /* 0x00a80000d198783b */ /* 0x000ee80000004200 */
[----:B------:R-:W-:Y:S02]  /*dad0*/  LDSM.16.MT88.4 R64, [R213+0xa800] ;  /* 0x00a80000d540783b */ /* 0x000fe40000004200 */
[----:B------:R-:W-:-:S02]  /*dae0*/  IMAD.MOV.U32 R8, RZ, RZ, R168 ;  /* 0x000000ffff087224 */ /* 0x000fc400078e00a8 */
[----:B------:R-:W-:Y:S01]  /*daf0*/  IMAD.MOV.U32 R9, RZ, RZ, R169 ;  /* 0x000000ffff097224 */ /* 0x000fe200078e00a9 */
[----:B------:R-:W-:Y:S01]  /*db00*/  LDSM.16.MT88.4 R80, [R209+0xb800] ;  /* 0x00b80000d150783b */ /* 0x000fe20000004200 */
[----:B------:R-:W-:Y:S02]  /*db10*/  IMAD.MOV.U32 R10, RZ, RZ, R170 ;  /* 0x000000ffff0a7224 */ /* 0x000fe400078e00aa */
[----:B------:R-:W-:Y:S01]  /*db20*/  IMAD.MOV.U32 R11, RZ, RZ, R171 ;  /* 0x000000ffff0b7224 */ /* 0x000fe200078e00ab */
[----:B------:R-:W-:Y:S04]  /*db30*/  LDSM.16.MT88.4 R96, [R211+0xb800] ;  /* 0x00b80000d360783b */ /* 0x000fe80000004200 */
[----:B------:R-:W5:Y:S04]  /*db40*/  LDSM.16.MT88.4 R168, [R211+0xa800] ;  /* 0x00a80000d3a8783b */ /* 0x000f680000004200 */
[----:B------:R-:W5:Y:S04]  /*db50*/  LDSM.16.MT88.4 R112, [R214+0xb800] ;  /* 0x00b80000d670783b */ /* 0x000f680000004200 */
[----:B------:R-:W5:Y:S01]  /*db60*/  LDSM.16.MT88.4 R128, [R213+0xb800] ;  /* 0x00b80000d580783b */ /* 0x000f620000004200 */
[----:B-1----:R-:W-:-:S02]  /*db70*/  F2FP.F16.F32.PACK_AB R2, R22, R25 ;  /* 0x000000191602723e */ /* 0x002fc400000000ff */
[----:B------:R-:W-:Y:S02]  /*db80*/  F2FP.F16.F32.PACK_AB R12, R26, R27 ;  /* 0x0000001b1a0c723e */ /* 0x000fe400000000ff */
[----:B----4-:R-:W-:Y:S01]  /*db90*/  F2FP.F16.F32.PACK_AB R14, R21, R24 ;  /* 0x00000018150e723e */ /* 0x010fe200000000ff */
[----:B------:R-:W-:Y:S01]  /*dba0*/  IMAD.MOV.U32 R205, RZ, RZ, R125 ;  /* 0x000000ffffcd7224 */ /* 0x000fe200078e007d */
[----:B------:R-:W-:Y:S01]  /*dbb0*/  LOP3.LUT R125, R0, R2, RZ, 0xc0, !PT ;  /* 0x00000002007d7212 */ /* 0x000fe200078ec0ff */
[----:B------:R-:W-:Y:S01]  /*dbc0*/  IMAD.MOV.U32 R206, RZ, RZ, R126 ;  /* 0x000000ffffce7224 */ /* 0x000fe200078e007e */
[----:B------:R-:W-:Y:S01]  /*dbd0*/  LOP3.LUT R126, R3, R12, RZ, 0xc0, !PT ;  /* 0x0000000c037e7212 */ /* 0x000fe200078ec0ff */
[----:B------:R-:W-:Y:S01]  /*dbe0*/  IMAD.MOV.U32 R207, RZ, RZ, R127 ;  /* 0x000000ffffcf7224 */ /* 0x000fe200078e007f */
[----:B------:R-:W-:Y:S01]  /*dbf0*/  LOP3.LUT R127, R13, R14, RZ, 0xc0, !PT ;  /* 0x0000000e0d7f7212 */ /* 0x000fe200078ec0ff */
[----:B------:R-:W-:-:S06]  /*dc00*/  FFMA.FTZ R3, R199, R17, R235 ;  /* 0x00000011c7037223 */ /* 0x000fcc00000100eb */
[----:B--2---:R-:W-:Y:S01]  /*dc10*/  HMMA.16816.F32 R40, R124, R48, R248 ;  /* 0x000000307c28723c */ /* 0x004fe200000018f8 */
[----:B------:R-:W-:-:S05]  /*dc20*/  FFMA.FTZ R2, R200, R16, R202 ;  /* 0x00000010c8027223 */ /* 0x000fca00000100ca */
[----:B---3--:R-:W-:Y:S01]  /*dc30*/  HMMA.16816.F32 R144, R124, R152, R144 ;  /* 0x000000987c90723c */ /* 0x008fe20000001890 */
[----:B------:R-:W-:Y:S02]  /*dc40*/  IMAD.MOV.U32 R248, RZ, RZ, R44 ;  /* 0x000000fffff87224 */ /* 0x000fe400078e002c */
[----:B------:R-:W-:-:S03]  /*dc50*/  IMAD.MOV.U32 R249, RZ, RZ, R45 ;  /* 0x000000fffff97224 */ /* 0x000fc600078e002d */
[C---:B------:R-:W-:Y:S06]  /*dc60*/  HMMA.16816.F32 R156, R124.reuse, R154, R156 ;  /* 0x0000009a7c9c723c */ /* 0x040fec000000189c */
[C---:B-----5:R-:W-:Y:S06]  /*dc70*/  HMMA.16816.F32 R164, R124.reuse, R168, R164 ;  /* 0x000000a87ca4723c */ /* 0x060fec00000018a4 */
        /* <DEDUP_REMOVED lines=11> */
[----:B------:R-:W-:-:S05]  /*dd30*/  IMAD.MOV.U32 R250, RZ, RZ, R34 ;  /* 0x000000fffffa7224 */ /* 0x000fca00078e0022 */
[----:B------:R-:W-:Y:S01]  /*dd40*/  HMMA.16816.F32 R124, R124, R130, R160 ;  /* 0x000000827c7c723c */ /* 0x000fe200000018a0 */
[----:B------:R-:W-:Y:S02]  /*dd50*/  IMAD.MOV.U32 R251, RZ, RZ, R35 ;  /* 0x000000fffffb7224 */ /* 0x000fe400078e0023 */
[----:B------:R-:W-:-:S03]  /*dd60*/  FFMA.FTZ R0, R198, R15, R187 ;  /* 0x0000000fc6007223 */ /* 0x000fc600000100bb */
[C---:B------:R-:W-:Y:S07]  /*dd70*/  HMMA.16816.F32 R160, R4.reuse, R168, R8 ;  /* 0x000000a804a0723c */ /* 0x040fee0000001808 */
[----:B------:R-:W-:Y:S01]  /*dd80*/  FFMA.FTZ R11, R203, R18, R243 ;  /* 0x00000012cb0b7223 */ /* 0x000fe200000100f3 */
        /* <DEDUP_REMOVED lines=21> */
[----:B------:R-:W-:Y:S07]  /*dee0*/  HMMA.16816.F32 R128, R4, R130, R140 ;  /* 0x000000820480723c */ /* 0x000fee000000188c */
        /* <DEDUP_REMOVED lines=25> */
[----:B------:R-:W-:Y:S01]  /*e080*/  UMOV UR5, UR33 ;  /* 0x0000002100057c82 */ /* 0x000fe20008000000 */
[----:B------:R-:W-:Y:S05]  /*e090*/  @!P0 BRA `(.L_x_1794) ;  /* 0x0000007400248947 */ /* 0x000fea0003800000 */
[----:B------:R-:W3:Y:S04]  /*e0a0*/  LDL.64 R204, [R1+0x70] ;  /* 0x0000700001cc7983 */ /* 0x000ee80000100a00 */
[----:B------:R-:W4:Y:S01]  /*e0b0*/  LDL.64 R198, [R1+0x68] ;  /* 0x0000680001c67983 */ /* 0x000f220000100a00 */
        /* <DEDUP_REMOVED lines=13> */
[----:B------:R-:W2:Y:S03]  /*e190*/  @!P3 LDC.64 R8, c[0x0][0x220] ;  /* 0x00008800ff08bb82 */ /* 0x000ea60000000a00 */
[----:B------:R-:W-:-:S05]  /*e1a0*/  IMAD.U32 R3, RZ, RZ, UR4 ;  /* 0x00000004ff037e24 */ /* 0x000fca000f8e00ff */
[----:B------:R-:W2:Y:S01]  /*e1b0*/  @!P2 LDC.64 R12, c[0x0][0x220] ;  /* 0x00008800ff0cab82 */ /* 0x000ea20000000a00 */
[----:B------:R-:W-:Y:S01]  /*e1c0*/  @P3 STS.128 [R223+0xa000], RZ ;  /* 0x00a000ffdf003388 */ /* 0x000fe20000000c00 */
[----:B---3--:R-:W-:-:S04]  /*e1d0*/  LEA R0, P1, R0, R204, 0x5 ;  /* 0x000000cc00007211 */ /* 0x008fc800078228ff */
[----:B------:R-:W-:Y:S02]  /*e1e0*/  IADD3 R2, P0, R0, UR25, RZ ;  /* 0x0000001900027c10 */ /* 0x000fe4000ff1e0ff */
[----:B----4-:R-:W-:Y:S02]  /*e1f0*/  LEA.HI.X R3, R4, R199, R3, 0x5, P1 ;  /* 0x000000c704037211 */ /* 0x010fe400008f2c03 */
[C---:B-1----:R-:W-:Y:S02]  /*e200*/  @!P3 LEA R10, P5, R0.reuse, R10, 0x1 ;  /* 0x0000000a000ab211 */ /* 0x042fe400078a08ff */
[----:B-----5:R-:W-:Y:S02]  /*e210*/  @!P2 LEA R6, P1, R0, R6, 0x1 ;  /* 0x000000060006a211 */ /* 0x020fe400078208ff */
[----:B--2---:R-:W-:Y:S02]  /*e220*/  @!P3 LEA R8, P4, R2, R8, 0x1 ;  /* 0x000000080208b211 */ /* 0x004fe400078808ff */
        /* <DEDUP_REMOVED lines=104> */
[----:B------:R-:W-:Y:S04]  /*e8b0*/  LDSM.16.M88.4 R24, [R215+0x1000] ;  /* 0x00100000d718783b */ /* 0x000fe80000000200 */
[----:B------:R-:W2:Y:S01]  /*e8c0*/  LDSM.16.M88.4 R20, [R215+0x1800] ;  /* 0x00180000d714783b */ /* 0x000ea20000000200 */
        /* <DEDUP_REMOVED lines=10> */
[----:B--2---:R-:W-:Y:S06]  /*e970*/  HMMA.16816.F32 R192, R4, R22, R176 ;  /* 0x0000001604c0723c */ /* 0x004fec00000018b0 */
[----:B---3--:R-:W-:Y:S06]  /*e980*/  HMMA.16816.F32 R28, R8, R26, R32 ;  /* 0x0000001a081c723c */ /* 0x008fec0000001820 */
[C---:B------:R-:W-:Y:S06]  /*e990*/  HMMA.16816.F32 R188, R4.reuse, R24, R188 ;  /* 0x0000001804bc723c */ /* 0x040fec00000018bc */
[C---:B------:R-:W-:Y:S06]  /*e9a0*/  HMMA.16816.F32 R184, R4.reuse, R26, R184 ;  /* 0x0000001a04b8723c */ /* 0x040fec00000018b8 */
[----:B------:R-:W-:Y:S06]  /*e9b0*/  HMMA.16816.F32 R180, R4, R20, R180 ;  /* 0x0000001404b4723c */ /* 0x000fec00000018b4 */
        /* <DEDUP_REMOVED lines=55> */
.L_x_1803:
[----:B------:R-:W-:Y:S05]  /*ed30*/  BSYNC B0 ;  /* 0x0000000000007941 */ /* 0x000fea0003800000 */
.L_x_1802:
[----:B------:R-:W0:Y:S02]  /*ed40*/  LDGDEPBAR ;  /* 0x00000000000079af */ /* 0x000e240000000000 */
.L_x_1801:
[----:B-1----:R-:W3:Y:S01]  /*ed50*/  LDL R9, [R1+0x78] ;  /* 0x0000780001097983 */ /* 0x002ee20000100800 */
[----:B------:R-:W-:-:S03]  /*ed60*/  IMAD.U32 R0, RZ, RZ, UR33 ;  /* 0x00000021ff007e24 */ /* 0x000fc6000f8e00ff */
[----:B------:R-:W4:Y:S01]  /*ed70*/  LDL R15, [R1+0x4c] ;  /* 0x00004c00010f7983 */ /* 0x000f220000100800 */
[----:B------:R-:W1:Y:S01]  /*ed80*/  S2R R2, SR_TID.X ;  /* 0x0000000000027919 */ /* 0x000e620000002100 */
[----:B------:R-:W-:Y:S01]  /*ed90*/  IMAD.U32 R8, RZ, RZ, UR27 ;  /* 0x0000001bff087e24 */ /* 0x000fe2000f8e00ff */
[----:B------:R-:W-:Y:S01]  /*eda0*/  UIADD3 UR4, UR26, -0x61c88647, URZ ;  /* 0x9e3779b91a047890 */ /* 0x000fe2000fffe03f */
[C---:B------:R-:W-:Y:S01]  /*edb0*/  IMAD.WIDE.U32 R10, R252.reuse, -0x326172a9, RZ ;  /* 0xcd9e8d57fc0a7825 */ /* 0x040fe200078e00ff */
[----:B------:R-:W-:Y:S01]  /*edc0*/  IADD3 R12, R252, 0x4, RZ ;  /* 0x00000004fc0c7810 */ /* 0x000fe20007ffe0ff */
        /* <DEDUP_REMOVED lines=46> */
[----:B------:R-:W-:Y:S02]  /*f0b0*/  FSEL R177, R32, -INF , !P1 ;  /* 0xff80000020b17808 */ /* 0x000fe40004800000 */
[----:B------:R-:W-:Y:S02]  /*f0c0*/  ISETP.GE.AND P1, PT, R3, R230, PT ;  /* 0x000000e60300720c */ /* 0x000fe40003f26270 */
[----:B------:R-:W-:-:S02]  /*f0d0*/  ISETP.LT.OR P4, PT, R0, R225, P4 ;  /* 0x000000e10000720c */ /* 0x000fc40002781670 */
[C---:B------:R-:W-:Y:S01]  /*f0e0*/  ISETP.LT.OR P6, PT, R0.reuse, R224, P6 ;  /* 0x000000e00000720c */ /* 0x040fe200037c1670 */
[----:B------:R-:W-:Y:S01]  /*f0f0*/  VIADD R0, R0, 0x19 ;  /* 0x0000001900007836 */ /* 0x000fe20000000000 */
[-C--:B------:R-:W-:Y:S02]  /*f100*/  ISETP.LT.OR P5, PT, R4, R227.reuse, P5 ;  /* 0x000000e30400720c */ /* 0x080fe40002fa1670 */
        /* <DEDUP_REMOVED lines=23> */
[----:B------:R-:W-:Y:S02]  /*f280*/  FSEL R179, R180, -INF , !P5 ;  /* 0xff800000b4b37808 */ /* 0x000fe40006800000 */
[C---:B------:R-:W-:Y:S02]  /*f290*/  ISETP.GE.AND P5, PT, R2.reuse, R229, PT ;  /* 0x000000e50200720c */ /* 0x040fe40003fa6270 */
[----:B------:R-:W-:Y:S02]  /*f2a0*/  ISETP.GE.AND P6, PT, R5, R228, PT ;  /* 0x000000e40500720c */ /* 0x000fe40003fc6270 */
[----:B------:R-:W-:-:S02]  /*f2b0*/  ISETP.LT.OR P5, PT, R2, R225, P5 ;  /* 0x000000e10200720c */ /* 0x000fc40002fa1670 */
[----:B------:R-:W-:Y:S02]  /*f2c0*/  ISETP.LT.OR P6, PT, R5, R224, P6 ;  /* 0x000000e00500720c */ /* 0x000fe400037c1670 */
[----:B------:R-:W-:Y:S02]  /*f2d0*/  FSEL R198, R192, -INF , !P5 ;  /* 0xff800000c0c67808 */ /* 0x000fe40006800000 */
[----:B------:R-:W-:Y:S02]  /*f2e0*/  ISETP.GE.AND P5, PT, R3, R228, PT ;  /* 0x000000e40300720c */ /* 0x000fe40003fa6270 */
[----:B------:R-:W-:Y:S02]  /*f2f0*/  FSEL R34, R191, -INF , !P1 ;  /* 0xff800000bf227808 */ /* 0x000fe40004800000 */
[----:B------:R-:W-:Y:S02]  /*f300*/  ISETP.LT.OR P5, PT, R3, R224, P5 ;  /* 0x000000e00300720c */ /* 0x000fe40002fa1670 */
[----:B------:R-:W-:-:S04]  /*f310*/  ISETP.GE.AND P1, PT, R4, R228, PT ;  /* 0x000000e40400720c */ /* 0x000fc80003f26270 */
[----:B------:R-:W-:Y:S02]  /*f320*/  ISETP.LT.OR P1, PT, R4, R224, P1 ;  /* 0x000000e00400720c */ /* 0x000fe40000f21670 */
[----:B------:R-:W-:Y:S02]  /*f330*/  FSEL R132, R187, -INF , !P6 ;  /* 0xff800000bb847808 */ /* 0x000fe40007000000 */
[----:B------:R-:W-:Y:S01]  /*f340*/  FSEL R202, R182, -INF , !P1 ;  /* 0xff800000b6ca7808 */ /* 0x000fe20004800000 */
[----:B---3--:R-:W-:-:S05]  /*f350*/  IMAD.WIDE.U32 R22, R9, -0x2daee0ad, RZ ;  /* 0xd2511f5309167825 */ /* 0x008fca00078e00ff */
[----:B------:R-:W-:-:S05]  /*f360*/  LOP3.LUT R8, R23, UR33, R8, 0x96, !PT ;  /* 0x0000002117087c12 */ /* 0x000fca000f8e9608 */
[----:B------:R-:W-:Y:S01]  /*f370*/  IMAD.WIDE.U32 R8, R8, -0x326172a9, RZ ;  /* 0xcd9e8d5708087825 */ /* 0x000fe200078e00ff */
[----:B----4-:R-:W-:-:S04]  /*f380*/  LOP3.LUT R13, R11, R15, RZ, 0x3c, !PT ;  /* 0x0000000f0b0d7212 */ /* 0x010fc800078e3cff */
[----:B------:R-:W-:Y:S01]  /*f390*/  LOP3.LUT R32, R9, UR4, R10, 0x96, !PT ;  /* 0x0000000409207c12 */ /* 0x000fe2000f8e960a */
[----:B------:R-:W-:Y:S01]  /*f3a0*/  IMAD.WIDE.U32 R10, R12, -0x326172a9, RZ ;  /* 0xcd9e8d570c0a7825 */ /* 0x000fe200078e00ff */
[----:B------:R-:W-:-:S04]  /*f3b0*/  FMNMX.FTZ R12, R136, R14, !PT ;  /* 0x0000000e880c7209 */ /* 0x000fc80007810000 */
[----:B------:R-:W-:Y:S02]  /*f3c0*/  LOP3.LUT R15, R11, R15, RZ, 0x3c, !PT ;  /* 0x0000000f0b0f7212 */ /* 0x000fe400078e3cff */
[----:B------:R-:W-:Y:S02]  /*f3d0*/  FMNMX.FTZ R11, R19, R12, !PT ;  /* 0x0000000c130b7209 */ /* 0x000fe40007810000 */
[----:B------:R-:W-:Y:S02]  /*f3e0*/  LOP3.LUT R12, R9, UR4, R10, 0x96, !PT ;  /* 0x00000004090c7c12 */ /* 0x000fe4000f8e960a */
[----:B------:R-:W-:-:S04]  /*f3f0*/  FMNMX.FTZ R9, R21, R11, !PT ;  /* 0x0000000b15097209 */ /* 0x000fc80007810000 */
[----:B------:R-:W-:Y:S02]  /*f400*/  FMNMX.FTZ R9, R24, R9, !PT ;  /* 0x0000000918097209 */ /* 0x000fe40007810000 */
[----:B------:R-:W-:Y:S02]  /*f410*/  FSEL R23, R188, -INF , !P4 ;  /* 0xff800000bc177808 */ /* 0x000fe40006000000 */
[----:B------:R-:W-:Y:S02]  /*f420*/  FMNMX.FTZ R9, R133, R9, !PT ;  /* 0x0000000985097209 */ /* 0x000fe40007810000 */
[----:B------:R-:W-:Y:S02]  /*f430*/  ISETP.GE.AND P4, PT, R5, R229, PT ;  /* 0x000000e50500720c */ /* 0x000fe40003f86270 */
[----:B------:R-:W-:Y:S02]  /*f440*/  FMNMX.FTZ R9, R143, R9, !PT ;  /* 0x000000098f097209 */ /* 0x000fe40007810000 */
[----:B------:R-:W-:-:S02]  /*f450*/  ISETP.LT.OR P4, PT, R5, R225, P4 ;  /* 0x000000e10500720c */ /* 0x000fc40002781670 */
[----:B------:R-:W-:Y:S02]  /*f460*/  FMNMX.FTZ R9, R177, R9, !PT ;  /* 0x00000009b1097209 */ /* 0x000fe40007810000 */
[----:B------:R-:W-:Y:S02]  /*f470*/  FSEL R31, R185, -INF , !P4 ;  /* 0xff800000b91f7808 */ /* 0x000fe40006000000 */
[----:B------:R-:W-:Y:S02]  /*f480*/  ISETP.GE.AND P4, PT, R3, R229, PT ;  /* 0x000000e50300720c */ /* 0x000fe40003f86270 */
[----:B------:R-:W-:Y:S02]  /*f490*/  FMNMX.FTZ R7, R176, R9, !PT ;  /* 0x00000009b0077209 */ /* 0x000fe40007810000 */
[----:B------:R-:W-:Y:S02]  /*f4a0*/  FMNMX.FTZ R9, R135, R20, !PT ;  /* 0x0000001487097209 */ /* 0x000fe40007810000 */
[----:B------:R-:W-:Y:S01]  /*f4b0*/  ISETP.LT.OR P4, PT, R3, R225, P4 ;  /* 0x000000e10300720c */ /* 0x000fe20002781670 */
[----:B------:R-:W1:Y:S01]  /*f4c0*/  SHFL.BFLY PT, R10, R7, 0x2, 0x1f ;  /* 0x0c401f00070a7f89 */ /* 0x000e6200000e0000 */
[----:B------:R-:W-:-:S02]  /*f4d0*/  FMNMX.FTZ R9, R25, R9, !PT ;  /* 0x0000000919097209 */ /* 0x000fc40007810000 */
[----:B------:R-:W-:Y:S02]  /*f4e0*/  FSEL R178, R181, -INF , !P4 ;  /* 0xff800000b5b27808 */ /* 0x000fe40006000000 */
[----:B------:R-:W-:Y:S02]  /*f4f0*/  ISETP.GE.AND P4, PT, R6, R228, PT ;  /* 0x000000e40600720c */ /* 0x000fe40003f86270 */
[----:B------:R-:W-:Y:S02]  /*f500*/  FMNMX.FTZ R9, R26, R9, !PT ;  /* 0x000000091a097209 */ /* 0x000fe40007810000 */
[----:B------:R-:W-:Y:S02]  /*f510*/  ISETP.LT.OR P4, PT, R6, R224, P4 ;  /* 0x000000e00600720c */ /* 0x000fe40002781670 */
        /* <DEDUP_REMOVED lines=8> */
[----:B-1----:R-:W-:Y:S02]  /*f5a0*/  FMNMX.FTZ R4, R7, R10, !PT ;  /* 0x0000000a07047209 */ /* 0x002fe40007810000 */
[----:B------:R-:W-:Y:S01]  /*f5b0*/  FMNMX.FTZ R3, R134, R23, !PT ;  /* 0x0000001786037209 */ /* 0x000fe20007810000 */
[----:B------:R-:W1:Y:S04]  /*f5c0*/  SHFL.BFLY PT, R18, R2, 0x2, 0x1f ;  /* 0x0c401f0002127f89 */ /* 0x000e6800000e0000 */
[----:B------:R-:W2:Y:S01]  /*f5d0*/  SHFL.BFLY PT, R9, R4, 0x1, 0x1f ;  /* 0x0c201f0004097f89 */ /* 0x000ea200000e0000 */
[----:B------:R-:W-:-:S02]  /*f5e0*/  FMNMX.FTZ R3, R27, R3, !PT ;  /* 0x000000031b037209 */ /* 0x000fc40007810000 */
[C---:B------:R-:W-:Y:S02]  /*f5f0*/  ISETP.GE.AND P6, PT, R0.reuse, R229, PT ;  /* 0x000000e50000720c */ /* 0x040fe40003fc6270 */
[----:B------:R-:W-:Y:S02]  /*f600*/  ISETP.GE.AND P1, PT, R0, R228, PT ;  /* 0x000000e40000720c */ /* 0x000fe40003f26270 */
[----:B------:R-:W-:Y:S02]  /*f610*/  FMNMX.FTZ R3, R30, R3, !PT ;  /* 0x000000031e037209 */ /* 0x000fe40007810000 */
[C---:B------:R-:W-:Y:S02]  /*f620*/  ISETP.LT.OR P6, PT, R0.reuse, R225, P6 ;  /* 0x000000e10000720c */ /* 0x040fe400037c1670 */
[----:B------:R-:W-:Y:S02]  /*f630*/  ISETP.LT.OR P1, PT, R0, R224, P1 ;  /* 0x000000e00000720c */ /* 0x000fe40000f21670 */
[----:B------:R-:W-:Y:S01]  /*f640*/  FMNMX.FTZ R0, R31, R3, !PT ;  /* 0x000000031f007209 */ /* 0x000fe20007810000 */
[----:B------:R-:W-:-:S03]  /*f650*/  IMAD.WIDE.U32 R16, R13, -0x2daee0ad, RZ ;  /* 0xd2511f530d107825 */ /* 0x000fc600078e00ff */
[----:B------:R-:W-:Y:S01]  /*f660*/  FMNMX.FTZ R0, R179, R0, !PT ;  /* 0x00000000b3007209 */ /* 0x000fe20007810000 */
[----:B------:R-:W-:Y:S01]  /*f670*/  IMAD.WIDE.U32 R10, R15, -0x2daee0ad, RZ ;  /* 0xd2511f530f0a7825 */ /* 0x000fe200078e00ff */
[--C-:B------:R-:W-:Y:S01]  /*f680*/  LOP3.LUT R3, R17, UR5, R22.reuse, 0x96, !PT ;  /* 0x0000000511037c12 */ /* 0x100fe2000f8e9616 */
[----:B------:R-:W-:Y:S01]  /*f690*/  UIADD3 UR4, UR27, 0x76cf5d0a, URZ ;  /* 0x76cf5d0a1b047890 */ /* 0x000fe2000fffe03f */
[----:B------:R-:W-:Y:S01]  /*f6a0*/  FMNMX.FTZ R0, R178, R0, !PT ;  /* 0x00000000b2007209 */ /* 0x000fe20007810000 */
[----:B------:R-:W-:Y:S01]  /*f6b0*/  IMAD.WIDE.U32 R6, R32, -0x2daee0ad, RZ ;  /* 0xd2511f5320067825 */ /* 0x000fe200078e00ff */
[----:B------:R-:W-:Y:S01]  /*f6c0*/  LOP3.LUT R5, R11, UR5, R22, 0x96, !PT ;  /* 0x000000050b057c12 */ /* 0x000fe2000f8e9616 */
[----:B------:R-:W-:Y:S01]  /*f6d0*/  UIADD3 UR5, UR26, 0x3c6ef372, URZ ;  /* 0x3c6ef3721a057890 */ /* 0x000fe2000fffe03f */
[----:B-1----:R-:W-:Y:S01]  /*f6e0*/  FMNMX.FTZ R18, R2, R18, !PT ;  /* 0x0000001202127209 */ /* 0x002fe20007810000 */
[----:B------:R-:W-:Y:S01]  /*f6f0*/  IMAD.WIDE.U32 R12, R12, -0x2daee0ad, RZ ;  /* 0xd2511f530c0c7825 */ /* 0x000fe200078e00ff */
[----:B------:R-:W-:-:S02]  /*f700*/  FSEL R142, R193, -INF , !P6 ;  /* 0xff800000c18e7808 */ /* 0x000fc40007000000 */
[----:B------:R-:W-:Y:S01]  /*f710*/  FMNMX.FTZ R0, R198, R0, !PT ;  /* 0x00000000c6007209 */ /* 0x000fe20007810000 */
[----:B------:R-:W-:Y:S01]  /*f720*/  IMAD.WIDE.U32 R2, R3, -0x326172a9, RZ ;  /* 0xcd9e8d5703027825 */ /* 0x000fe200078e00ff */
[----:B--2---:R-:W-:Y:S02]  /*f730*/  FMNMX.FTZ R239, R4, R9, !PT ;  /* 0x0000000904ef7209 */ /* 0x004fe40007810000 */
[----:B------:R-:W-:Y:S02]  /*f740*/  LOP3.LUT R11, R7, UR4, R16, 0x96, !PT ;  /* 0x00000004070b7c12 */ /* 0x000fe4000f8e9610 */
[----:B------:R-:W-:Y:S01]  /*f750*/  LOP3.LUT R22, R13, UR4, R10, 0x96, !PT ;  /* 0x000000040d167c12 */ /* 0x000fe2000f8e960a */
[----:B------:R-:W-:Y:S01]  /*f760*/  FMUL.FTZ R7, R239, UR32 ;  /* 0x00000020ef077c20 */ /* 0x000fe20008410000 */
[----:B------:R-:W-:Y:S02]  /*f770*/  FMNMX.FTZ R13, R142, R0, !PT ;  /* 0x000000008e0d7209 */ /* 0x000fe40007810000 */
[----:B------:R-:W-:-:S02]  /*f780*/  FMNMX.FTZ R0, R137, R29, !PT ;  /* 0x0000001d89007209 */ /* 0x000fc40007810000 */
[----:B------:R-:W-:Y:S01]  /*f790*/  LOP3.LUT R16, R3, UR5, R8, 0x96, !PT ;  /* 0x0000000503107c12 */ /* 0x000fe2000f8e9608 */
[----:B------:R-:W-:Y:S01]  /*f7a0*/  UIADD3 UR4, UR26, -0x255992d5, URZ ;  /* 0xdaa66d2b1a047890 */ /* 0x000fe2000fffe03f */
[----:B------:R-:W-:Y:S01]  /*f7b0*/  FSETP.NEU.FTZ.AND P6, PT, R239, -INF , PT ;  /* 0xff800000ef00780b */ /* 0x000fe20003fdd000 */
[----:B------:R-:W-:Y:S01]  /*f7c0*/  IMAD.WIDE.U32 R4, R5, -0x326172a9, RZ ;  /* 0xcd9e8d5705047825 */ /* 0x000fe200078e00ff */
[----:B------:R-:W-:-:S03]  /*f7d0*/  FMNMX.FTZ R3, R34, R0, !PT ;  /* 0x0000000022037209 */ /* 0x000fc60007810000 */
[----:B------:R-:W-:Y:S01]  /*f7e0*/  IMAD.WIDE.U32 R10, R11, -0x326172a9, RZ ;  /* 0xcd9e8d570b0a7825 */ /* 0x000fe200078e00ff */
[----:B------:R-:W-:-:S03]  /*f7f0*/  FSEL R0, R7, RZ, P6 ;  /* 0x000000ff07007208 */ /* 0x000fc60003000000 */
[----:B------:R-:W-:Y:S01]  /*f800*/  IMAD.WIDE.U32 R16, R16, -0x2daee0ad, RZ ;  /* 0xd2511f5310107825 */ /* 0x000fe200078e00ff */
[----:B------:R-:W-:Y:S02]  /*f810*/  LOP3.LUT R8, R5, UR5, R8, 0x96, !PT ;  /* 0x0000000505087c12 */ /* 0x000fe4000f8e9608 */
[----:B------:R-:W-:Y:S01]  /*f820*/  LOP3.LUT R5, R11, UR4, R2, 0x96, !PT ;  /* 0x000000040b057c12 */ /* 0x000fe2000f8e9602 */
[----:B------:R-:W-:Y:S01]  /*f830*/  FFMA.FTZ R14, R14, UR32, -R0 ;  /* 0x000000200e0e7c23 */ /* 0x000fe20008010800 */
[----:B------:R-:W-:Y:S02]  /*f840*/  FMNMX.FTZ R2, R35, R3, !PT ;  /* 0x0000000323027209 */ /* 0x000fe40007810000 */
[----:B------:R-:W-:Y:S01]  /*f850*/  LOP3.LUT R15, R17, UR31, R6, 0x96, !PT ;  /* 0x0000001f110f7c12 */ /* 0x000fe2000f8e9606 */
[----:B------:R1:W-:Y:S01]  /*f860*/  MUFU.EX2 R244, R14 ;  /* 0x0000000e00f47308 */ /* 0x0003e20000000800 */
[----:B------:R-:W-:Y:S01]  /*f870*/  FMNMX.FTZ R2, R132, R2, !PT ;  /* 0x0000000284027209 */ /* 0x000fe20007810000 */
[----:B------:R-:W-:Y:S01]  /*f880*/  SHFL.BFLY PT, R32, R13, 0x2, 0x1f ;  /* 0x0c401f000d207f89 */ /* 0x000fe200000e0000 */
[----:B------:R-:W-:-:S02]  /*f890*/  FSEL R196, R183, -INF , !P5 ;  /* 0xff800000b7c47808 */ /* 0x000fc40006800000 */
[----:B------:R-:W-:Y:S01]  /*f8a0*/  FMNMX.FTZ R2, R202, R2, !PT ;  /* 0x00000002ca027209 */ /* 0x000fe20007810000 */
[----:B------:R-:W2:Y:S01]  /*f8b0*/  SHFL.BFLY PT, R33, R18, 0x1, 0x1f ;  /* 0x0c201f0012217f89 */ /* 0x000ea200000e0000 */
[----:B------:R-:W-:Y:S01]  /*f8c0*/  FSEL R203, R194, -INF , !P4 ;  /* 0xff800000c2cb7808 */ /* 0x000fe20006000000 */
[----:B-1----:R-:W-:-:S05]  /*f8d0*/  IMAD.WIDE.U32 R14, R15, -0x326172a9, RZ ;  /* 0xcd9e8d570f0e7825 */ /* 0x002fca00078e00ff */
[----:B------:R-:W-:Y:S02]  /*f8e0*/  LOP3.LUT R11, R15, UR30, R10, 0x96, !PT ;  /* 0x0000001e0f0b7c12 */ /* 0x000fe4000f8e960a */
[----:B------:R-:W-:Y:S02]  /*f8f0*/  FMNMX.FTZ R10, R196, R2, !PT ;  /* 0x00000002c40a7209 */ /* 0x000fe40007810000 */
[----:B------:R-:W-:Y:S02]  /*f900*/  FSEL R204, R195, -INF , !P1 ;  /* 0xff800000c3cc7808 */ /* 0x000fe40004800000 */
[----:B------:R-:W-:-:S04]  /*f910*/  FMNMX.FTZ R10, R203, R10, !PT ;  /* 0x0000000acb0a7209 */ /* 0x000fc80007810000 */
[----:B------:R-:W-:Y:S01]  /*f920*/  FMNMX.FTZ R10, R204, R10, !PT ;  /* 0x0000000acc0a7209 */ /* 0x000fe20007810000 */
[----:B------:R-:W-:-:S04]  /*f930*/  IMAD.WIDE.U32 R140, R11, -0x2daee0ad, RZ ;  /* 0xd2511f530b8c7825 */ /* 0x000fc800078e00ff */
[----:B------:R-:W1:Y:S01]  /*f940*/  SHFL.BFLY PT, R11, R10, 0x2, 0x1f ;  /* 0x0c401f000a0b7f89 */ /* 0x000e6200000e0000 */
[----:B------:R-:W-:Y:S01]  /*f950*/  IMAD.WIDE.U32 R8, R8, -0x2daee0ad, RZ ;  /* 0xd2511f5308087825 */ /* 0x000fe200078e00ff */
[----:B--2---:R-:W-:-:S04]  /*f960*/  FMNMX.FTZ R238, R18, R33, !PT ;  /* 0x0000002112ee7209 */ /* 0x004fc80007810000 */
[----:B------:R-:W-:Y:S01]  /*f970*/  LOP3.LUT R12, R9, UR31, R12, 0x96, !PT ;  /* 0x0000001f090c7c12 */ /* 0x000fe2000f8e960c */
[----:B------:R-:W-:Y:S01]  /*f980*/  IMAD.WIDE.U32 R6, R22, -0x326172a9, RZ ;  /* 0xcd9e8d5716067825 */ /* 0x000fe200078e00ff */
[----:B------:R-:W-:-:S03]  /*f990*/  FMNMX.FTZ R9, R13, R32, !PT ;  /* 0x000000200d097209 */ /* 0x000fc60007810000 */
[----:B------:R-:W-:Y:S01]  /*f9a0*/  IMAD.WIDE.U32 R32, R12, -0x326172a9, RZ ;  /* 0xcd9e8d570c207825 */ /* 0x000fe200078e00ff */
[----:B------:R-:W-:Y:S01]  /*f9b0*/  LOP3.LUT R4, R7, UR4, R4, 0x96, !PT ;  /* 0x0000000407047c12 */ /* 0x000fe2000f8e9604 */
[----:B------:R-:W2:Y:S02]  /*f9c0*/  SHFL.BFLY PT, R12, R9, 0x1, 0x1f ;  /* 0x0c201f00090c7f89 */ /* 0x000ea400000e0000 */
[----:B------:R-:W-:-:S04]  /*f9d0*/  IMAD.WIDE.U32 R2, R5, -0x2daee0ad, RZ ;  /* 0xd2511f5305027825 */ /* 0x000fc800078e00ff */
[----:B------:R-:W-:Y:S01]  /*f9e0*/  IMAD.WIDE.U32 R4, R4, -0x2daee0ad, RZ ;  /* 0xd2511f5304047825 */ /* 0x000fe200078e00ff */
[----:B------:R-:W-:Y:S02]  /*f9f0*/  LOP3.LUT R7, R3, UR24, R16, 0x96, !PT ;  /* 0x0000001803077c12 */ /* 0x000fe4000f8e9610 */
[----:B------:R-:W-:Y:S02]  /*fa00*/  LOP3.LUT R3, R33, UR30, R6, 0x96, !PT ;  /* 0x0000001e21037c12 */ /* 0x000fe4000f8e9606 */
[----:B------:R-:W-:Y:S02]  /*fa10*/  LOP3.LUT R18, R5, UR24, R8, 0x96, !PT ;  /* 0x0000001805127c12 */ /* 0x000fe4000f8e9608 */
[----:B-1----:R-:W-:Y:S02]  /*fa20*/  FMNMX.FTZ R5, R10, R11, !PT ;  /* 0x0000000b0a057209 */ /* 0x002fe40007810000 */
[----:B------:R-:W-:Y:S01]  /*fa30*/  LOP3.LUT R2, R141, UR10, R2, 0x96, !PT ;  /* 0x0000000a8d027c12 */ /* 0x000fe2000f8e9602 */
[----:B------:R-:W-:-:S04]  /*fa40*/  IMAD.WIDE.U32 R6, R7, -0x326172a9, RZ ;  /* 0xcd9e8d5707067825 */ /* 0x000fc800078e00ff */
[C---:B------:R-:W-:Y:S01]  /*fa50*/  FMUL.FTZ R13, R238.reuse, UR32 ;  /* 0x00000020ee0d7c20 */ /* 0x040fe20008410000 */
[----:B------:R-:W1:Y:S01]  /*fa60*/  SHFL.BFLY PT, R17, R5, 0x1, 0x1f ;  /* 0x0c201f0005117f89 */ /* 0x000e6200000e0000 */
[----:B------:R-:W-:Y:S01]  /*fa70*/  IMAD.WIDE.U32 R138, R3, -0x2daee0ad, RZ ;  /* 0xd2511f53038a7825 */ /* 0x000fe200078e00ff */
[----:B------:R-:W-:-:S03]  /*fa80*/  FSETP.NEU.FTZ.AND P5, PT, R238, -INF , PT ;  /* 0xff800000ee00780b */ /* 0x000fc60003fbd000 */
[----:B------:R-:W-:Y:S01]  /*fa90*/  IMAD.WIDE.U32 R2, R2, -0x326172a9, RZ ;  /* 0xcd9e8d5702027825 */ /* 0x000fe200078e00ff */
[----:B------:R-:W-:Y:S02]  /*faa0*/  LOP3.LUT R141, R7, UR11, R14, 0x96, !PT ;  /* 0x0000000b078d7c12 */ /* 0x000fe4000f8e960e */
[----:B------:R-:W-:Y:S01]  /*fab0*/  LOP3.LUT R7, R139, UR10, R4, 0x96, !PT ;  /* 0x0000000a8b077c12 */ /* 0x000fe2000f8e9604 */
[----:B------:R-:W-:Y:S01]  /*fac0*/  FFMA.FTZ R19, R19, UR32, -R0 ;  /* 0x0000002013137c23 */ /* 0x000fe20008010800 */
[----:B------:R-:W-:Y:S02]  /*fad0*/  FSEL R13, R13, RZ, P5 ;  /* 0x000000ff0d0d7208 */ /* 0x000fe40002800000 */
[----:B------:R-:W-:Y:S02]  /*fae0*/  LOP3.LUT R4, R3, UR21, R6, 0x96, !PT ;  /* 0x0000001503047c12 */ /* 0x000fe4000f8e9606 */
[----:B------:R-:W-:Y:S02]  /*faf0*/  LOP3.LUT R6, R2, 0xffff, RZ, 0xc0, !PT ;  /* 0x0000ffff02067812 */ /* 0x000fe400078ec0ff */
[----:B--2---:R-:W-:-:S02]  /*fb00*/  FMNMX.FTZ R237, R9, R12, !PT ;  /* 0x0000000c09ed7209 */ /* 0x004fc40007810000 */
[--C-:B------:R-:W-:Y:S02]  /*fb10*/  SHF.R.U32.HI R8, RZ, 0x10, R2.reuse ;  /* 0x00000010ff087819 */ /* 0x100fe40000011602 */
[----:B------:R-:W-:Y:S02]  /*fb20*/  LOP3.LUT R16, R2, 0xff, RZ, 0xc0, !PT ;  /* 0x000000ff02107812 */ /* 0x000fe400078ec0ff */
[----:B------:R-:W-:Y:S01]  /*fb30*/  SHF.R.U32.HI R14, RZ, 0x18, R2 ;  /* 0x00000018ff0e7819 */ /* 0x000fe20000011602 */
[----:B------:R-:W-:Y:S01]  /*fb40*/  IMAD.WIDE.U32 R2, R7, -0x326172a9, RZ ;  /* 0xcd9e8d5707027825 */ /* 0x000fe200078e00ff */
[----:B------:R2:W-:Y:S03]  /*fb50*/  MUFU.EX2 R243, R19 ;  /* 0x0000001300f37308 */ /* 0x0005e60000000800 */
[----:B------:R-:W-:Y:S01]  /*fb60*/  FFMA.FTZ R21, R21, UR32, -R0 ;  /* 0x0000002015157c23 */ /* 0x000fe20008010800 */
[----:B------:R-:W-:Y:S01]  /*fb70*/  FFMA.FTZ R20, R20, UR32, -R13 ;  /* 0x0000002014147c23 */ /* 0x000fe2000801080d */
[----:B------:R-:W-:Y:S01]  /*fb80*/  SHF.R.U32.HI R7, RZ, 0x8, R6 ;  /* 0x00000008ff077819 */ /* 0x000fe20000011606 */
[----:B------:R-:W-:Y:S01]  /*fb90*/  FMUL.FTZ R12, R237, UR32 ;  /* 0x00000020ed0c7c20 */ /* 0x000fe20008410000 */
[----:B------:R-:W-:-:S02]  /*fba0*/  LOP3.LUT R6, R8, 0xff, RZ, 0xc0, !PT ;  /* 0x000000ff08067812 */ /* 0x000fc400078ec0ff */
[----:B------:R-:W-:Y:S01]  /*fbb0*/  FSETP.NEU.FTZ.AND P4, PT, R237, -INF , PT ;  /* 0xff800000ed00780b */ /* 0x000fe20003f9d000 */
[----:B------:R3:W-:Y:S01]  /*fbc0*/  MUFU.EX2 R242, R21 ;  /* 0x0000001500f27308 */ /* 0x0007e20000000800 */
[C---:B------:R-:W-:Y:S02]  /*fbd0*/  LOP3.LUT R10, R2.reuse, 0xffff, RZ, 0xc0, !PT ;  /* 0x0000ffff020a7812 */ /* 0x040fe400078ec0ff */
[----:B------:R-:W-:Y:S02]  /*fbe0*/  LOP3.LUT R11, R2, 0xff, RZ, 0xc0, !PT ;  /* 0x000000ff020b7812 */ /* 0x000fe400078ec0ff */
[----:B------:R-:W-:Y:S01]  /*fbf0*/  SHF.R.U32.HI R15, RZ, 0x10, R2 ;  /* 0x00000010ff0f7819 */ /* 0x000fe20000011602 */
[----:B--2---:R-:W-:Y:S02]  /*fc00*/  IMAD.WIDE.U32 R18, R18, -0x326172a9, RZ ;  /* 0xcd9e8d5712127825 */ /* 0x004fe400078e00ff */
[----:B------:R2:W-:Y:S01]  /*fc10*/  MUFU.EX2 R240, R20 ;  /* 0x0000001400f07308 */ /* 0x0005e20000000800 */
[----:B------:R-:W-:-:S02]  /*fc20*/  FSEL R12, R12, RZ, P4 ;  /* 0x000000ff0c0c7208 */ /* 0x000fc40002000000 */
[----:B---3--:R-:W-:Y:S02]  /*fc30*/  PRMT R21, R6, 0x5410, R14 ;  /* 0x0000541006157816 */ /* 0x008fe4000000000e */
[C---:B------:R-:W-:Y:S01]  /*fc40*/  LOP3.LUT R6, R4.reuse, 0xffff, RZ, 0xc0, !PT ;  /* 0x0000ffff04067812 */ /* 0x040fe200078ec0ff */
[----:B------:R-:W-:Y:S01]  /*fc50*/  FFMA.FTZ R23, R23, UR32, -R12 ;  /* 0x0000002017177c23 */ /* 0x000fe2000801080c */
[----:B------:R-:W-:Y:S02]  /*fc60*/  LOP3.LUT R9, R4, 0xff, RZ, 0xc0, !PT ;  /* 0x000000ff04097812 */ /* 0x000fe400078ec0ff */
[----:B--2---:R-:W-:Y:S02]  /*fc70*/  SHF.R.U32.HI R20, RZ, 0x18, R2 ;  /* 0x00000018ff147819 */ /* 0x004fe40000011602 */
[----:B------:R-:W-:Y:S02]  /*fc80*/  LOP3.LUT R2, R3, UR21, R18, 0x96, !PT ;  /* 0x0000001503027c12 */ /* 0x000fe4000f8e9612 */
[----:B------:R-:W-:-:S02]  /*fc90*/  SHF.R.U32.HI R3, RZ, 0x10, R4 ;  /* 0x00000010ff037819 */ /* 0x000fc40000011604 */
[----:B------:R-:W-:Y:S02]  /*fca0*/  PRMT R18, R16, 0x5410, R7 ;  /* 0x0000541010127816 */ /* 0x000fe40000000007 */
[----:B------:R-:W-:Y:S02]  /*fcb0*/  SHF.R.U32.HI R8, RZ, 0x18, R4 ;  /* 0x00000018ff087819 */ /* 0x000fe40000011604 */
[----:B------:R-:W-:Y:S02]  /*fcc0*/  SHF.R.U32.HI R7, RZ, 0x8, R6 ;  /* 0x00000008ff077819 */ /* 0x000fe40000011606 */
[----:B------:R-:W-:Y:S02]  /*fcd0*/  LOP3.LUT R4, R3, 0xff, RZ, 0xc0, !PT ;  /* 0x000000ff03047812 */ /* 0x000fe400078ec0ff */
[----:B------:R-:W-:Y:S02]  /*fce0*/  SHF.R.U32.HI R3, RZ, 0x8, R10 ;  /* 0x00000008ff037819 */ /* 0x000fe4000001160a */
[----:B-1----:R-:W-:Y:S01]  /*fcf0*/  FMNMX.FTZ R236, R5, R17, !PT ;  /* 0x0000001105ec7209 */ /* 0x002fe20007810000 */
[----:B------:R1:W-:Y:S01]  /*fd00*/  MUFU.EX2 R195, R23 ;  /* 0x0000001700c37308 */ /* 0x0003e20000000800 */
[----:B------:R-:W-:Y:S01]  /*fd10*/  PRMT R17, R9, 0x5410, R7 ;  /* 0x0000541009117816 */ /* 0x000fe20000000007 */
[----:B------:R-:W-:Y:S01]  /*fd20*/  FFMA.FTZ R6, R30, UR32, -R12 ;  /* 0x000000201e067c23 */ /* 0x000fe2000801080c */
[----:B------:R-:W-:Y:S01]  /*fd30*/  PRMT R9, R4, 0x5410, R8 ;  /* 0x0000541004097816 */ /* 0x000fe20000000008 */
[----:B------:R-:W-:Y:S01]  /*fd40*/  FFMA.FTZ R4, R31, UR32, -R12 ;  /* 0x000000201f047c23 */ /* 0x000fe2000801080c */
[----:B------:R-:W-:Y:S01]  /*fd50*/  FFMA.FTZ R24, R24, UR32, -R0 ;  /* 0x0000002018187c23 */ /* 0x000fe20008010800 */
[C---:B------:R-:W-:Y:S01]  /*fd60*/  FMUL.FTZ R14, R236.reuse, UR32 ;  /* 0x00000020ec0e7c20 */ /* 0x040fe20008410000 */
[----:B------:R-:W-:Y:S01]  /*fd70*/  FSETP.NEU.FTZ.AND P1, PT, R236, -INF , PT ;  /* 0xff800000ec00780b */ /* 0x000fe20003f3d000 */
[----:B------:R2:W-:Y:S01]  /*fd80*/  MUFU.EX2 R193, R6 ;  /* 0x0000000600c17308 */ /* 0x0005e20000000800 */
[--C-:B------:R-:W-:Y:S01]  /*fd90*/  FFMA.FTZ R26, R26, UR32, -R13.reuse ;  /* 0x000000201a1a7c23 */ /* 0x100fe2000801080d */
[----:B------:R-:W-:Y:S01]  /*fda0*/  FFMA.FTZ R28, R28, UR32, -R13 ;  /* 0x000000201c1c7c23 */ /* 0x000fe2000801080d */
[----:B-1----:R-:W-:-:S02]  /*fdb0*/  PRMT R23, R11, 0x5410, R3 ;  /* 0x000054100b177816 */ /* 0x002fc40000000003 */
[----:B------:R-:W-:-:S03]  /*fdc0*/  LOP3.LUT R3, R2, 0xffff, RZ, 0xc0, !PT ;  /* 0x0000ffff02037812 */ /* 0x000fc600078ec0ff */
[----:B------:R1:W-:Y:S01]  /*fdd0*/  MUFU.EX2 R192, R4 ;  /* 0x0000000400c07308 */ /* 0x0003e20000000800 */
[----:B------:R-:W-:Y:S02]  /*fde0*/  FSEL R14, R14, RZ, P1 ;  /* 0x000000ff0e0e7208 */ /* 0x000fe40000800000 */
[----:B--2---:R-:W-:-:S05]  /*fdf0*/  LOP3.LUT R6, R2, 0xff, RZ, 0xc0, !PT ;  /* 0x000000ff02067812 */ /* 0x004fca00078ec0ff */
[----:B------:R-:W2:Y:S01]  /*fe00*/  MUFU.EX2 R241, R24 ;  /* 0x0000001800f17308 */ /* 0x000ea20000000800 */
[----:B------:R-:W-:Y:S01]  /*fe10*/  FFMA.FTZ R25, R25, UR32, -R13 ;  /* 0x0000002019197c23 */ /* 0x000fe2000801080d */
[----:B------:R-:W-:Y:S02]  /*fe20*/  LOP3.LUT R7, R15, 0xff, RZ, 0xc0, !PT ;  /* 0x000000ff0f077812 */ /* 0x000fe400078ec0ff */
[----:B-1----:R-:W-:Y:S02]  /*fe30*/  SHF.R.U32.HI R4, RZ, 0x8, R3 ;  /* 0x00000008ff047819 */ /* 0x002fe40000011603 */
[----:B------:R-:W-:Y:S02]  /*fe40*/  SHF.R.U32.HI R3, RZ, 0x10, R2 ;  /* 0x00000010ff037819 */ /* 0x000fe40000011602 */
[----:B------:R-:W-:Y:S01]  /*fe50*/  MUFU.EX2 R206, R26 ;  /* 0x0000001a00ce7308 */ /* 0x000fe20000000800 */
[----:B------:R-:W-:Y:S02]  /*fe60*/  PRMT R16, R6, 0x5410, R4 ;  /* 0x0000541006107816 */ /* 0x000fe40000000004 */
[----:B------:R-:W-:Y:S01]  /*fe70*/  SHF.R.U32.HI R6, RZ, 0x18, R2 ;  /* 0x00000018ff067819 */ /* 0x000fe20000011602 */
[----:B------:R-:W-:Y:S01]  /*fe80*/  FFMA.FTZ R27, R27, UR32, -R12 ;  /* 0x000000201b1b7c23 */ /* 0x000fe2000801080c */
[----:B------:R-:W-:Y:S01]  /*fe90*/  LOP3.LUT R2, R3, 0xff, RZ, 0xc0, !PT ;  /* 0x000000ff03027812 */ /* 0x000fe200078ec0ff */
[----:B------:R-:W-:-:S02]  /*fea0*/  FFMA.FTZ R3, R34, UR32, -R14 ;  /* 0x0000002022037c23 */ /* 0x000fc4000801080e */
[----:B------:R-:W1:Y:S01]  /*feb0*/  MUFU.EX2 R205, R28 ;  /* 0x0000001c00cd7308 */ /* 0x000e620000000800 */
[----:B------:R-:W-:Y:S02]  /*fec0*/  PRMT R22, R7, 0x5410, R20 ;  /* 0x0000541007167816 */ /* 0x000fe40000000014 */
[----:B------:R-:W-:Y:S01]  /*fed0*/  PRMT R20, R2, 0x5410, R6 ;  /* 0x0000541002147816 */ /* 0x000fe20000000006 */
[----:B------:R-:W-:Y:S01]  /*fee0*/  FFMA.FTZ R2, R35, UR32, -R14 ;  /* 0x0000002023027c23 */ /* 0x000fe2000801080e */
[----:B-----5:R-:W-:-:S03]  /*fef0*/  PRMT R232, R232, 0x7054, R232 ;  /* 0x00007054e8e87816 */ /* 0x020fc600000000e8 */
[----:B------:R-:W3:Y:S01]  /*ff00*/  MUFU.EX2 R207, R25 ;  /* 0x0000001900cf7308 */ /* 0x000ee20000000800 */
[----:B------:R-:W-:Y:S01]  /*ff10*/  FFMA.FTZ R5, R29, UR32, -R14 ;  /* 0x000000201d057c23 */ /* 0x000fe2000801080e */
[----:B------:R-:W-:-:S06]  /*ff20*/  FSEL R4, R238, RZ, P5 ;  /* 0x000000ffee047208 */ /* 0x000fcc0002800000 */
[----:B------:R4:W5:Y:S01]  /*ff30*/  MUFU.EX2 R194, R27 ;  /* 0x0000001b00c27308 */ /* 0x0009620000000800 */
[----:B------:R-:W-:-:S07]  /*ff40*/  HSET2.LE.AND R10, R18, R232, PT ;  /* 0x000000e8120a7233 */ /* 0x000fce0003803000 */
[----:B------:R2:W-:Y:S01]  /*ff50*/  MUFU.EX2 R182, R3 ;  /* 0x0000000300b67308 */ /* 0x0005e20000000800 */
[----:B------:R-:W-:Y:S01]  /*ff60*/  FADD.FTZ R6, R135, -R4 ;  /* 0x8000000487067221 */ /* 0x000fe20000010000 */
[----:B------:R-:W-:-:S06]  /*ff70*/  FSEL R4, R237, RZ, P4 ;  /* 0x000000ffed047208 */ /* 0x000fcc0002000000 */
[----:B------:R1:W-:Y:S01]  /*ff80*/  MUFU.EX2 R181, R2 ;  /* 0x0000000200b57308 */ /* 0x0003e20000000800 */
[----:B------:R-:W-:Y:S01]  /*ff90*/  HSET2.LE.AND R11, R21, R232, PT ;  /* 0x000000e8150b7233 */ /* 0x000fe20003803000 */
[----:B----4-:R-:W4:Y:S01]  /*ffa0*/  LDSM.16.MT88.4 R24, [R209+0xa000] ;  /* 0x00a00000d118783b */ /* 0x010f220000004200 */
[----:B--2---:R-:W-:-:S05]  /*ffb0*/  FSEL R3, R236, RZ, P1 ;  /* 0x000000ffec037208 */ /* 0x004fca0000800000 */
[----:B------:R2:W5:Y:S01]  /*ffc0*/  MUFU.EX2 R183, R5 ;  /* 0x0000000500b77308 */ /* 0x0005620000000800 */
[----:B------:R-:W-:Y:S01]  /*ffd0*/  FADD.FTZ R15, R137, -R3 ;  /* 0x80000003890f7221 */ /* 0x000fe20000010000 */
[----:B------:R-:W-:Y:S01]  /*ffe0*/  FFMA.FTZ R3, R132, UR32, -R14 ;  /* 0x0000002084037c23 */ /* 0x000fe2000801080e */
        /* <DEDUP_REMOVED lines=10> */
[----:B------:R-:W-:Y:S02]  /*10090*/  HSET2.LE.AND R2, R16, R232, PT ;  /* 0x000000e810027233 */ /* 0x000fe40003803000 */
[----:B-1----:R-:W-:Y:S01]  /*100a0*/  F2FP.F16.F32.PACK_AB R3, R243, R244 ;  /* 0x000000f4f303723e */ /* 0x002fe200000000ff */
[----:B------:R-:W-:-:S03]  /*100b0*/  FADD.FTZ R5, R136, -R5 ;  /* 0x8000000588057221 */ /* 0x000fc60000010000 */
[----:B------:R-:W-:Y:S02]  /*100c0*/  LOP3.LUT R8, R8, R3, RZ, 0xc0, !PT ;  /* 0x0000000308087212 */ /* 0x000fe400078ec0ff */
[----:B-----5:R-:W-:Y:S02]  /*100d0*/  F2FP.F16.F32.PACK_AB R3, R194, R195 ;  /* 0x000000c3c203723e */ /* 0x020fe400000000ff */
[----:B------:R-:W-:Y:S01]  /*100e0*/  LOP3.LUT R9, R9, R4, RZ, 0xc0, !PT ;  /* 0x0000000409097212 */ /* 0x000fe200078ec0ff */
[----:B------:R-:W-:Y:S01]  /*100f0*/  FMUL.FTZ R5, R5, UR32 ;  /* 0x0000002005057c20 */ /* 0x000fe20008410000 */
[----:B------:R-:W-:Y:S01]  /*10100*/  LOP3.LUT R4, R2, R3, RZ, 0xc0, !PT ;  /* 0x0000000302047212 */ /* 0x000fe200078ec0ff */
[----:B------:R-:W-:Y:S01]  /*10110*/  FMUL.FTZ R6, R6, UR32 ;  /* 0x0000002006067c20 */ /* 0x000fe20008410000 */
[----:B------:R-:W-:Y:S02]  /*10120*/  HSET2.LE.AND R2, R20, R232, PT ;  /* 0x000000e814027233 */ /* 0x000fe40003803000 */
[----:B------:R-:W-:Y:S01]  /*10130*/  F2FP.F16.F32.PACK_AB R3, R182, R183 ;  /* 0x000000b7b603723e */ /* 0x000fe200000000ff */
[----:B------:R1:W2:Y:S08]  /*10140*/  MUFU.EX2 R18, R5 ;  /* 0x0000000500127308 */ /* 0x0002b00000000800 */
[----:B------:R3:W5:Y:S01]  /*10150*/  MUFU.EX2 R17, R6 ;  /* 0x0000000600117308 */ /* 0x0007620000000800 */
        /* <DEDUP_REMOVED lines=8> */
[-C--:B-----5:R-:W-:Y:S01]  /*101e0*/  FMUL.FTZ R154, R154, R17.reuse ;  /* 0x000000119a9a7220 */ /* 0x0a0fe20000410000 */
[----:B------:R-:W-:-:S07]  /*101f0*/  FMUL.FTZ R155, R155, R17 ;  /* 0x000000119b9b7220 */ /* 0x000fce0000410000 */
[----:B----4-:R-:W-:Y:S01]  /*10200*/  HMMA.16816.F32 R28, R8, R26, R152 ;  /* 0x0000001a081c723c */ /* 0x010fe20000001898 */
[----:B------:R-:W-:Y:S01]  /*10210*/  FMUL.FTZ R15, R15, UR32 ;  /* 0x000000200f0f7c20 */ /* 0x000fe20008410000 */
[-C--:B------:R-:W-:Y:S01]  /*10220*/  FMUL.FTZ R160, R160, R18.reuse ;  /* 0x00000012a0a07220 */ /* 0x080fe20000410000 */
[----:B------:R-:W-:Y:S01]  /*10230*/  FMUL.FTZ R161, R161, R18 ;  /* 0x00000012a1a17220 */ /* 0x000fe20000410000 */
[-C--:B------:R-:W-:Y:S01]  /*10240*/  FMUL.FTZ R162, R162, R17.reuse ;  /* 0x00000011a2a27220 */ /* 0x080fe20000410000 */
[----:B------:R-:W-:Y:S01]  /*10250*/  FMUL.FTZ R163, R163, R17 ;  /* 0x00000011a3a37220 */ /* 0x000fe20000410000 */
[----:B------:R-:W-:Y:S01]  /*10260*/  FMUL.FTZ R7, R7, UR32 ;  /* 0x0000002007077c20 */ /* 0x000fe20008410000 */
[----:B------:R-:W-:Y:S08]  /*10270*/  MUFU.EX2 R15, R15 ;  /* 0x0000000f000f7308 */ /* 0x000ff00000000800 */
[----:B------:R2:W3:Y:S09]  /*10280*/  MUFU.EX2 R16, R7 ;  /* 0x0000000700107308 */ /* 0x0004f20000000800 */
[----:B------:R-:W-:-:S02]  /*10290*/  IMAD.MOV.U32 R154, RZ, RZ, R31 ;  /* 0x000000ffff9a7224 */ /* 0x000fc400078e001f */
[----:B------:R-:W-:Y:S02]  /*102a0*/  IMAD.MOV.U32 R153, RZ, RZ, R29 ;  /* 0x000000ffff997224 */ /* 0x000fe400078e001d */
[----:B------:R-:W-:Y:S02]  /*102b0*/  IMAD.MOV.U32 R152, RZ, RZ, R30 ;  /* 0x000000ffff987224 */ /* 0x000fe400078e001e */
[----:B------:R-:W-:Y:S02]  /*102c0*/  IMAD.MOV.U32 R135, RZ, RZ, R28 ;  /* 0x000000ffff877224 */ /* 0x000fe400078e001c */
[----:B-1----:R-:W-:Y:S01]  /*102d0*/  HMMA.16816.F32 R28, R8, R20, R160 ;  /* 0x00000014081c723c */ /* 0x002fe200000018a0 */
[----:B------:R-:W-:Y:S01]  /*102e0*/  F2FP.F16.F32.PACK_AB R2, R180, R181 ;  /* 0x000000b5b402723e */ /* 0x000fe200000000ff */
[-C--:B------:R-:W-:Y:S01]  /*102f0*/  FMUL.FTZ R148, R148, R18.reuse ;  /* 0x0000001294947220 */ /* 0x080fe20000410000 */
[----:B------:R-:W-:Y:S01]  /*10300*/  FMUL.FTZ R149, R149, R18 ;  /* 0x0000001295957220 */ /* 0x000fe20000410000 */
[-C--:B------:R-:W-:Y:S01]  /*10310*/  FMUL.FTZ R150, R150, R17.reuse ;  /* 0x0000001196967220 */ /* 0x080fe20000410000 */
[----:B------:R-:W-:Y:S01]  /*10320*/  FMUL.FTZ R151, R151, R17 ;  /* 0x0000001197977220 */ /* 0x000fe20000410000 */
[----:B--2---:R-:W-:Y:S01]  /*10330*/  LOP3.LUT R7, R3, R2, RZ, 0xc0, !PT ;  /* 0x0000000203077212 */ /* 0x004fe200078ec0ff */
[-C--:B---3--:R-:W-:Y:S01]  /*10340*/  FMUL.FTZ R144, R144, R16.reuse ;  /* 0x0000001090907220 */ /* 0x088fe20000410000 */
[----:B------:R-:W-:Y:S01]  /*10350*/  FMUL.FTZ R145, R145, R16 ;  /* 0x0000001091917220 */ /* 0x000fe20000410000 */
[-C--:B------:R-:W-:Y:S01]  /*10360*/  FMUL.FTZ R146, R146, R15.reuse ;  /* 0x0000000f92927220 */ /* 0x080fe20000410000 */
[----:B------:R-:W-:-:S02]  /*10370*/  FMUL.FTZ R147, R147, R15 ;  /* 0x0000000f93937220 */ /* 0x000fc40000410000 */
[-C--:B------:R-:W-:Y:S06]  /*10380*/  HMMA.16816.F32 R148, R8, R24.reuse, R148 ;  /* 0x000000180894723c */ /* 0x080fec0000001894 */
[----:B------:R-:W-:Y:S06]  /*10390*/  HMMA.16816.F32 R144, R4, R24, R144 ;  /* 0x000000180490723c */ /* 0x000fec0000001890 */
[----:B------:R-:W-:-:S02]  /*103a0*/  IMAD.MOV.U32 R3, RZ, RZ, R31 ;  /* 0x000000ffff037224 */ /* 0x000fc400078e001f */
[----:B------:R-:W-:Y:S02]  /*103b0*/  IMAD.MOV.U32 R25, RZ, RZ, R29 ;  /* 0x000000ffff197224 */ /* 0x000fe400078e001d */
        /* <DEDUP_REMOVED lines=18> */
[-C--:B------:R-:W-:Y:S01]  /*104e0*/  FMUL.FTZ R43, R43, R15.reuse ;  /* 0x0000000f2b2b7220 */ /* 0x080fe20000410000 */
[C---:B------:R-:W-:Y:S06]  /*104f0*/  HMMA.16816.F32 R164, R4.reuse, R20, R164 ;  /* 0x0000001404a4723c */ /* 0x040fec00000018a4 */
[-C--:B------:R-:W-:Y:S06]  /*10500*/  HMMA.16816.F32 R172, R4, R22.reuse, R172 ;  /* 0x0000001604ac723c */ /* 0x080fec00000018ac */
[----:B------:R-:W-:Y:S06]  /*10510*/  HMMA.16816.F32 R160, R8, R22, R168 ;  /* 0x0000001608a0723c */ /* 0x000fec00000018a8 */
[C---:B-1----:R-:W-:Y:S01]  /*10520*/  HMMA.16816.F32 R20, R4.reuse, R28, R40 ;  /* 0x0000001c0414723c */ /* 0x042fe20000001828 */
        /* <DEDUP_REMOVED lines=9> */
[----:B------:R-:W-:Y:S01]  /*105c0*/  LOP3.LUT R19, R19, UR11, R32, 0x96, !PT ;  /* 0x0000000b13137c12 */ /* 0x000fe2000f8e9620 */
[----:B------:R-:W-:Y:S01]  /*105d0*/  HMMA.16816.F32 R156, R4, R26, R156 ;  /* 0x0000001a049c723c */ /* 0x000fe2000000189c */
[----:B------:R-:W-:Y:S01]  /*105e0*/  IMAD.MOV.U32 R170, RZ, RZ, R24 ;  /* 0x000000ffffaa7224 */ /* 0x000fe200078e0018 */
[----:B------:R-:W-:Y:S04]  /*105f0*/  LDSM.16.MT88.4 R32, [R211+0xb000] ;  /* 0x00b00000d320783b */ /* 0x000fe80000004200 */
[----:B------:R-:W1:Y:S01]  /*10600*/  LDSM.16.MT88.4 R24, [R213+0xa000] ;  /* 0x00a00000d518783b */ /* 0x000e620000004200 */
[----:B------:R-:W-:-:S02]  /*10610*/  IMAD.MOV.U32 R171, RZ, RZ, R3 ;  /* 0x000000ffffab7224 */ /* 0x000fc400078e0003 */
[----:B------:R-:W-:Y:S01]  /*10620*/  IMAD.MOV.U32 R168, RZ, RZ, R2 ;  /* 0x000000ffffa87224 */ /* 0x000fe200078e0002 */
[----:B------:R-:W-:Y:S01]  /*10630*/  LDSM.16.MT88.4 R40, [R214+0xb000] ;  /* 0x00b00000d628783b */ /* 0x000fe20000004200 */
[----:B------:R-:W-:Y:S02]  /*10640*/  IMAD.MOV.U32 R184, RZ, RZ, R248 ;  /* 0x000000ffffb87224 */ /* 0x000fe400078e00f8 */
[----:B------:R-:W-:Y:S01]  /*10650*/  IMAD.MOV.U32 R134, RZ, RZ, R23 ;  /* 0x000000ffff867224 */ /* 0x000fe200078e0017 */
[----:B------:R-:W-:Y:S01]  /*10660*/  MOV R3, R22 ;  /* 0x0000001600037202 */ /* 0x000fe20000000f00 */
[----:B------:R-:W-:Y:S01]  /*10670*/  IMAD.MOV.U32 R132, RZ, RZ, R21 ;  /* 0x000000ffff847224 */ /* 0x000fe200078e0015 */
[----:B------:R-:W-:Y:S01]  /*10680*/  HMMA.16816.F32 R248, R4, R30, R44 ;  /* 0x0000001e04f8723c */ /* 0x000fe2000000182c */
[----:B------:R-:W-:Y:S01]  /*10690*/  IMAD.MOV.U32 R2, RZ, RZ, R20 ;  /* 0x000000ffff027224 */ /* 0x000fe200078e0014 */
[----:B------:R-:W-:Y:S04]  /*106a0*/  LDSM.16.MT88.4 R44, [R213+0xb000] ;  /* 0x00b00000d52c783b */ /* 0x000fe80000004200 */
[----:B------:R-:W2:Y:S01]  /*106b0*/  LDSM.16.MT88.4 R20, [R209+0xb000] ;  /* 0x00b00000d114783b */ /* 0x000ea20000004200 */
        /* <DEDUP_REMOVED lines=44> */
[----:B-1----:R-:W-:Y:S01]  /*10980*/  HMMA.16816.F32 R188, R8, R26, R64 ;  /* 0x0000001a08bc723c */ /* 0x002fe20000001840 */
[-C--:B------:R-:W-:Y:S01]  /*10990*/  FMUL.FTZ R52, R52, R18.reuse ;  /* 0x0000001234347220 */ /* 0x080fe20000410000 */
[----:B------:R-:W-:Y:S01]  /*109a0*/  FMUL.FTZ R53, R53, R18 ;  /* 0x0000001235357220 */ /* 0x000fe20000410000 */
[-C--:B------:R-:W-:Y:S01]  /*109b0*/  FMUL.FTZ R54, R54, R17.reuse ;  /* 0x0000001136367220 */ /* 0x080fe20000410000 */
[----:B------:R-:W-:-:S03]  /*109c0*/  FMUL.FTZ R55, R55, R17 ;  /* 0x0000001137377220 */ /* 0x000fc60000410000 */
[----:B------:R-:W-:Y:S02]  /*109d0*/  IMAD.MOV.U32 R65, RZ, RZ, R2 ;  /* 0x000000ffff417224 */ /* 0x000fe400078e0002 */
[----:B------:R-:W-:Y:S01]  /*109e0*/  FFMA.FTZ R2, R133, UR32, -R0 ;  /* 0x0000002085027c23 */ /* 0x000fe20008010800 */
        /* <DEDUP_REMOVED lines=12> */
[----:B------:R-:W-:Y:S01]  /*10ab0*/  IMAD.MOV.U32 R136, RZ, RZ, R163 ;  /* 0x000000ffff887224 */ /* 0x000fe200078e00a3 */
[----:B------:R-:W-:Y:S01]  /*10ac0*/  MOV R67, R3 ;  /* 0x0000000300437202 */ /* 0x000fe20000000f00 */
[----:B------:R-:W-:-:S02]  /*10ad0*/  IMAD.MOV.U32 R66, RZ, RZ, R132 ;  /* 0x000000ffff427224 */ /* 0x000fc400078e0084 */
[----:B------:R1:W-:Y:S01]  /*10ae0*/  MUFU.EX2 R132, R2 ;  /* 0x0000000200847308 */ /* 0x0003e20000000800 */
[----:B------:R-:W-:Y:S01]  /*10af0*/  HMMA.16816.F32 R60, R4, R26, R60 ;  /* 0x0000001a043c723c */ /* 0x000fe2000000183c */
[----:B------:R-:W-:-:S05]  /*10b00*/  IMAD.MOV.U32 R64, RZ, RZ, R184 ;  /* 0x000000ffff407224 */ /* 0x000fca00078e00b8 */
[C---:B--2---:R-:W-:Y:S06]  /*10b10*/  HMMA.16816.F32 R72, R4.reuse, R20, R72 ;  /* 0x000000140448723c */ /* 0x044fec0000001848 */
[----:B------:R-:W-:Y:S01]  /*10b20*/  HMMA.16816.F32 R76, R4, R22, R76 ;  /* 0x00000016044c723c */ /* 0x000fe2000000184c */
[----:B-1----:R-:W-:-:S05]  /*10b30*/  IMAD.WIDE.U32 R2, R141, -0x2daee0ad, RZ ;  /* 0xd2511f538d027825 */ /* 0x002fca00078e00ff */
[C---:B------:R-:W-:Y:S06]  /*10b40*/  HMMA.16816.F32 R88, R4.reuse, R32, R88 ;  /* 0x000000200458723c */ /* 0x040fec0000001858 */
[C---:B------:R-:W-:Y:S06]  /*10b50*/  HMMA.16816.F32 R92, R4.reuse, R34, R92 ;  /* 0x00000022045c723c */ /* 0x040fec000000185c */
[C---:B------:R-:W-:Y:S06]  /*10b60*/  HMMA.16816.F32 R104, R4.reuse, R40, R104 ;  /* 0x000000280468723c */ /* 0x040fec0000001868 */
[C---:B------:R-:W-:Y:S06]  /*10b70*/  HMMA.16816.F32 R108, R4.reuse, R42, R108 ;  /* 0x0000002a046c723c */ /* 0x040fec000000186c */
[C---:B------:R-:W-:Y:S06]  /*10b80*/  HMMA.16816.F32 R120, R4.reuse, R44, R120 ;  /* 0x0000002c0478723c */ /* 0x040fec0000001878 */
[----:B------:R-:W-:Y:S01]  /*10b90*/  HMMA.16816.F32 R160, R4, R46, R124 ;  /* 0x0000002e04a0723c */ /* 0x000fe2000000187c */
[----:B------:R-:W-:-:S06]  /*10ba0*/  FMUL.FTZ R48, R48, R18 ;  /* 0x0000001230307220 */ /* 0x000fcc0000410000 */
[----:B------:R-:W-:Y:S01]  /*10bb0*/  FFMA.FTZ R4, R143, UR32, -R0 ;  /* 0x000000208f047c23 */ /* 0x000fe20008010800 */
[----:B------:R-:W-:Y:S01]  /*10bc0*/  IMAD.MOV.U32 R127, RZ, RZ, R185 ;  /* 0x000000ffff7f7224 */ /* 0x000fe200078e00b9 */
[C---:B------:R-:W-:Y:S01]  /*10bd0*/  HMMA.16816.F32 R52, R8.reuse, R24, R52 ;  /* 0x000000180834723c */ /* 0x040fe20000001834 */
[----:B------:R-:W-:Y:S01]  /*10be0*/  LOP3.LUT R7, R2, 0xffff, RZ, 0xc0, !PT ;  /* 0x0000ffff02077812 */ /* 0x000fe200078ec0ff */
[----:B------:R1:W-:Y:S01]  /*10bf0*/  MUFU.EX2 R133, R4 ;  /* 0x0000000400857308 */ /* 0x0003e20000000800 */
[----:B------:R-:W-:Y:S01]  /*10c00*/  FMUL.FTZ R49, R49, R18 ;  /* 0x0000001231317220 */ /* 0x000fe20000410000 */
[-C--:B------:R-:W-:Y:S02]  /*10c10*/  FMUL.FTZ R50, R50, R17.reuse ;  /* 0x0000001132327220 */ /* 0x080fe40000410000 */
[----:B------:R-:W-:Y:S01]  /*10c20*/  HMMA.16816.F32 R68, R8, R20, R68 ;  /* 0x000000140844723c */ /* 0x000fe20000001844 */
[----:B------:R-:W-:Y:S01]  /*10c30*/  LOP3.LUT R24, R2, 0xff, RZ, 0xc0, !PT ;  /* 0x000000ff02187812 */ /* 0x000fe200078ec0ff */
[----:B------:R-:W-:-:S04]  /*10c40*/  FMUL.FTZ R51, R51, R17 ;  /* 0x0000001133337220 */ /* 0x000fc80000410000 */
[----:B------:R-:W-:Y:S01]  /*10c50*/  HMMA.16816.F32 R184, R8, R22, R80 ;  /* 0x0000001608b8723c */ /* 0x000fe20000001850 */
[----:B------:R-:W-:Y:S02]  /*10c60*/  SHF.R.U32.HI R21, RZ, 0x18, R2 ;  /* 0x00000018ff157819 */ /* 0x000fe40000011602 */
[----:B-1----:R-:W-:-:S04]  /*10c70*/  LOP3.LUT R4, R3, UR12, R140, 0x96, !PT ;  /* 0x0000000c03047c12 */ /* 0x002fc8000f8e968c */
[----:B------:R-:W-:Y:S01]  /*10c80*/  SHF.R.U32.HI R22, RZ, 0x10, R2 ;  /* 0x00000010ff167819 */ /* 0x000fe20000011602 */
        /* <DEDUP_REMOVED lines=9> */
[----:B------:R-:W-:Y:S01]  /*10d20*/  SHF.R.U32.HI R19, RZ, 0x18, R2 ;  /* 0x00000018ff137819 */ /* 0x000fe20000011602 */
[----:B------:R-:W-:Y:S01]  /*10d30*/  HMMA.16816.F32 R232, R8, R30, R48 ;  /* 0x0000001e08e8723c */ /* 0x000fe20000001830 */
[----:B------:R-:W-:-:S04]  /*10d40*/  LOP3.LUT R2, R22, 0xff, RZ, 0xc0, !PT ;  /* 0x000000ff16027812 */ /* 0x000fc800078ec0ff */
[----:B------:R-:W-:Y:S02]  /*10d50*/  PRMT R21, R2, 0x5410, R21 ;  /* 0x0000541002157816 */ /* 0x000fe40000000015 */
[----:B------:R-:W-:Y:S02]  /*10d60*/  IMAD.MOV.U32 R48, RZ, RZ, R134 ;  /* 0x000000ffff307224 */ /* 0x000fe400078e0086 */
[----:B------:R1:W-:Y:S01]  /*10d70*/  MUFU.EX2 R134, R5 ;  /* 0x0000000500867308 */ /* 0x0003e20000000800 */
[----:B------:R-:W-:Y:S01]  /*10d80*/  FFMA.FTZ R2, R200, UR32, -R13 ;  /* 0x00000020c8027c23 */ /* 0x000fe2000801080d */
[----:B------:R-:W-:Y:S01]  /*10d90*/  HMMA.16816.F32 R84, R8, R32, R84 ;  /* 0x000000200854723c */ /* 0x000fe20000001854 */
[----:B------:R-:W-:Y:S01]  /*10da0*/  FFMA.FTZ R0, R176, UR32, -R0 ;  /* 0x00000020b0007c23 */ /* 0x000fe20008010800 */
[----:B------:R-:W-:Y:S02]  /*10db0*/  IMAD.MOV.U32 R126, RZ, RZ, R155 ;  /* 0x000000ffff7e7224 */ /* 0x000fe400078e009b */
[----:B------:R-:W2:Y:S02]  /*10dc0*/  LDC.U8 R155, c[0x0][0x388] ;  /* 0x0000e200ff9b7b82 */ /* 0x000ea40000000000 */
[----:B------:R3:W-:Y:S01]  /*10dd0*/  MUFU.EX2 R31, R2 ;  /* 0x00000002001f7308 */ /* 0x0007e20000000800 */
[----:B------:R-:W-:-:S02]  /*10de0*/  IMAD.MOV.U32 R49, RZ, RZ, R135 ;  /* 0x000000ffff317224 */ /* 0x000fc400078e0087 */
[----:B-1----:R-:W-:-:S05]  /*10df0*/  FFMA.FTZ R5, R197, UR32, -R13 ;  /* 0x00000020c5057c23 */ /* 0x002fca000801080d */
[----:B------:R1:W-:Y:S01]  /*10e00*/  MUFU.EX2 R33, R5 ;  /* 0x0000000500217308 */ /* 0x0003e20000000800 */
[----:B---3--:R-:W-:-:S07]  /*10e10*/  LOP3.LUT R2, R20, 0xff, RZ, 0xc0, !PT ;  /* 0x000000ff14027812 */ /* 0x008fce00078ec0ff */
[----:B------:R3:W4:Y:S01]  /*10e20*/  MUFU.EX2 R135, R0 ;  /* 0x0000000000877308 */ /* 0x0007220000000800 */
[----:B------:R-:W-:Y:S02]  /*10e30*/  PRMT R20, R2, 0x5410, R19 ;  /* 0x0000541002147816 */ /* 0x000fe40000000013 */
[----:B------:R-:W-:Y:S01]  /*10e40*/  LOP3.LUT R2, R4, 0xffff, RZ, 0xc0, !PT ;  /* 0x0000ffff04027812 */ /* 0x000fe200078ec0ff */
[----:B-1----:R-:W-:-:S04]  /*10e50*/  FFMA.FTZ R5, R201, UR32, -R13 ;  /* 0x00000020c9057c23 */ /* 0x002fc8000801080d */
[----:B------:R1:W-:Y:S01]  /*10e60*/  MUFU.EX2 R32, R5 ;  /* 0x0000000500207308 */ /* 0x0003e20000000800 */
[----:B---3--:R-:W-:Y:S02]  /*10e70*/  LOP3.LUT R0, R3, UR12, R138, 0x96, !PT ;  /* 0x0000000c03007c12 */ /* 0x008fe4000f8e968a */
        /* <DEDUP_REMOVED lines=8> */
[----:B------:R1:W3:Y:S01]  /*10f00*/  MUFU.EX2 R30, R5 ;  /* 0x00000005001e7308 */ /* 0x0002e20000000800 */
        /* <DEDUP_REMOVED lines=10> */
[----:B------:R1:W3:Y:S01]  /*10fb0*/  MUFU.EX2 R29, R6 ;  /* 0x00000006001d7308 */ /* 0x0002e20000000800 */
        /* <DEDUP_REMOVED lines=8> */
[----:B--2---:R-:W-:Y:S02]  /*11040*/  PRMT R83, R155, 0x7054, R155 ;  /* 0x000070549b537816 */ /* 0x004fe4000000009b */
        /* <DEDUP_REMOVED lines=10> */
[----:B-1----:R-:W-:Y:S02]  /*110f0*/  PRMT R12, R5, 0x5410, R7 ;  /* 0x00005410050c7816 */ /* 0x002fe40000000007 */
[----:B------:R-:W-:Y:S01]  /*11100*/  PRMT R7, R6, 0x5410, R2 ;  /* 0x0000541006077816 */ /* 0x000fe20000000002 */
[--C-:B------:R-:W-:Y:S01]  /*11110*/  FFMA.FTZ R5, R204, UR32, -R14.reuse ;  /* 0x00000020cc057c23 */ /* 0x100fe2000801080e */
[----:B------:R-:W-:Y:S01]  /*11120*/  HSET2.LE.AND R2, R22, R83, PT ;  /* 0x0000005316027233 */ /* 0x000fe20003803000 */
[----:B--2---:R-:W-:Y:S01]  /*11130*/  FFMA.FTZ R0, R196, UR32, -R14 ;  /* 0x00000020c4007c23 */ /* 0x004fe2000801080e */
[----:B------:R1:W-:Y:S01]  /*11140*/  MUFU.EX2 R24, R3 ;  /* 0x0000000300187308 */ /* 0x0003e20000000800 */
[-C--:B------:R-:W-:Y:S01]  /*11150*/  FMUL.FTZ R99, R99, R17.reuse ;  /* 0x0000001163637220 */ /* 0x080fe20000410000 */
[-C--:B------:R-:W-:Y:S01]  /*11160*/  FMUL.FTZ R100, R100, R18.reuse ;  /* 0x0000001264647220 */ /* 0x080fe20000410000 */
[----:B------:R-:W-:Y:S01]  /*11170*/  FMUL.FTZ R101, R101, R18 ;  /* 0x0000001265657220 */ /* 0x000fe20000410000 */
[-C--:B------:R-:W-:Y:S01]  /*11180*/  FMUL.FTZ R102, R102, R17.reuse ;  /* 0x0000001166667220 */ /* 0x080fe20000410000 */
[----:B------:R-:W-:-:S03]  /*11190*/  FMUL.FTZ R103, R103, R17 ;  /* 0x0000001167677220 */ /* 0x000fc60000410000 */
        /* <DEDUP_REMOVED lines=9> */
[--C-:B-1----:R-:W-:Y:S01]  /*11230*/  HSET2.LE.AND R3, R21, R83.reuse, PT ;  /* 0x0000005315037233 */ /* 0x102fe20003803000 */
[-C--:B------:R-:W-:Y:S01]  /*11240*/  FMUL.FTZ R128, R128, R18.reuse ;  /* 0x0000001280807220 */ /* 0x080fe20000410000 */
[----:B------:R-:W-:Y:S01]  /*11250*/  FMUL.FTZ R129, R129, R18 ;  /* 0x0000001281817220 */ /* 0x000fe20000410000 */
[-C--:B------:R-:W-:Y:S01]  /*11260*/  FMUL.FTZ R130, R130, R17.reuse ;  /* 0x0000001182827220 */ /* 0x080fe20000410000 */
[----:B------:R-:W-:Y:S01]  /*11270*/  FMUL.FTZ R131, R131, R17 ;  /* 0x0000001183837220 */ /* 0x000fe20000410000 */
[----:B------:R-:W-:-:S02]  /*11280*/  HSET2.LE.AND R4, R13, R83, PT ;  /* 0x000000530d047233 */ /* 0x000fc40003803000 */
[----:B----4-:R-:W-:Y:S01]  /*11290*/  F2FP.F16.F32.PACK_AB R0, R135, R134 ;  /* 0x000000868700723e */ /* 0x010fe200000000ff */
[----:B------:R1:W4:Y:S01]  /*112a0*/  MUFU.EX2 R21, R5 ;  /* 0x0000000500157308 */ /* 0x0003220000000800 */
[--C-:B------:R-:W-:Y:S01]  /*112b0*/  HSET2.LE.AND R12, R12, R83.reuse, PT ;  /* 0x000000530c0c7233 */ /* 0x100fe20003803000 */
[----:B------:R-:W-:Y:S01]  /*112c0*/  IMAD.MOV.U32 R50, RZ, RZ, R153 ;  /* 0x000000ffff327224 */ /* 0x000fe200078e0099 */
[----:B------:R-:W-:Y:S01]  /*112d0*/  LOP3.LUT R6, R2, R0, RZ, 0xc0, !PT ;  /* 0x0000000002067212 */ /* 0x000fe200078ec0ff */
[----:B------:R-:W-:Y:S01]  /*112e0*/  IMAD.MOV.U32 R51, RZ, RZ, R152 ;  /* 0x000000ffff337224 */ /* 0x000fe200078e0098 */
[----:B------:R-:W-:Y:S02]  /*112f0*/  HSET2.LE.AND R13, R7, R83, PT ;  /* 0x00000053070d7233 */ /* 0x000fe40003803000 */
[----:B---3--:R-:W-:Y:S02]  /*11300*/  F2FP.F16.F32.PACK_AB R7, R30, R31 ;  /* 0x0000001f1e07723e */ /* 0x008fe400000000ff */
[----:B------:R-:W-:-:S02]  /*11310*/  F2FP.F16.F32.PACK_AB R0, R32, R33 ;  /* 0x000000212000723e */ /* 0x000fc400000000ff */
[----:B------:R-:W-:Y:S01]  /*11320*/  F2FP.F16.F32.PACK_AB R2, R29, R28 ;  /* 0x0000001c1d02723e */ /* 0x000fe200000000ff */
[----:B------:R-:W-:Y:S01]  /*11330*/  IMAD.MOV.U32 R202, RZ, RZ, R137 ;  /* 0x000000ffffca7224 */ /* 0x000fe200078e0089 */
[----:B-1----:R-:W-:Y:S01]  /*11340*/  F2FP.F16.F32.PACK_AB R5, R133, R132 ;  /* 0x000000848505723e */ /* 0x002fe200000000ff */
[----:B------:R-:W-:Y:S01]  /*11350*/  IMAD.MOV.U32 R203, RZ, RZ, R136 ;  /* 0x000000ffffcb7224 */ /* 0x000fe200078e0088 */
[C---:B------:R-:W-:Y:S01]  /*11360*/  HMMA.16816.F32 R176, R8.reuse, R34, R96 ;  /* 0x0000002208b0723c */ /* 0x040fe20000001860 */
[----:B------:R-:W-:Y:S01]  /*11370*/  LOP3.LUT R7, R3, R7, RZ, 0xc0, !PT ;  /* 0x0000000703077212 */ /* 0x000fe200078ec0ff */
[----:B------:R-:W-:Y:S01]  /*11380*/  IMAD.MOV.U32 R125, RZ, RZ, R154 ;  /* 0x000000ffff7d7224 */ /* 0x000fe200078e009a */
[----:B------:R-:W-:Y:S01]  /*11390*/  LOP3.LUT R4, R4, R5, RZ, 0xc0, !PT ;  /* 0x0000000504047212 */ /* 0x000fe200078ec0ff */
[----:B------:R-:W-:Y:S01]  /*113a0*/  IMAD.MOV.U32 R197, RZ, RZ, R64 ;  /* 0x000000ffffc57224 */ /* 0x000fe200078e0040 */
[----:B------:R-:W-:Y:S01]  /*113b0*/  LOP3.LUT R5, R12, R0, RZ, 0xc0, !PT ;  /* 0x000000000c057212 */ /* 0x000fe200078ec0ff */
[C---:B------:R-:W-:Y:S01]  /*113c0*/  HMMA.16816.F32 R100, R8.reuse, R40, R100 ;  /* 0x000000280864723c */ /* 0x040fe20000001864 */
[----:B------:R-:W-:Y:S01]  /*113d0*/  LOP3.LUT R124, R13, R2, RZ, 0xc0, !PT ;  /* 0x000000020d7c7212 */ /* 0x000fe200078ec0ff */
[----:B------:R-:W-:Y:S01]  /*113e0*/  IMAD.MOV.U32 R34, RZ, RZ, R49 ;  /* 0x000000ffff227224 */ /* 0x000fe200078e0031 */
[--C-:B------:R-:W-:Y:S01]  /*113f0*/  HSET2.LE.AND R3, R23, R83.reuse, PT ;  /* 0x0000005317037233 */ /* 0x100fe20003803000 */
[----:B------:R-:W-:Y:S01]  /*11400*/  IMAD.MOV.U32 R35, RZ, RZ, R50 ;  /* 0x000000ffff237224 */ /* 0x000fe200078e0032 */
[--C-:B------:R-:W-:Y:S01]  /*11410*/  HSET2.LE.AND R13, R20, R83.reuse, PT ;  /* 0x00000053140d7233 */ /* 0x100fe20003803000 */
[C---:B------:R-:W-:Y:S01]  /*11420*/  HMMA.16816.F32 R140, R8.reuse, R42, R112 ;  /* 0x0000002a088c723c */ /* 0x040fe20000001870 */
[----:B------:R-:W-:Y:S01]  /*11430*/  HSET2.LE.AND R0, R19, R83, PT ;  /* 0x0000005313007233 */ /* 0x000fe20003803000 */
[----:B------:R-:W-:Y:S01]  /*11440*/  IMAD.MOV.U32 R40, RZ, RZ, R65 ;  /* 0x000000ffff287224 */ /* 0x000fe200078e0041 */
[----:B------:R-:W-:Y:S01]  /*11450*/  MOV R198, R51 ;  /* 0x0000003300c67202 */ /* 0x000fe20000000f00 */
[----:B------:R-:W-:Y:S01]  /*11460*/  IMAD.MOV.U32 R41, RZ, RZ, R66 ;  /* 0x000000ffff297224 */ /* 0x000fe200078e0042 */
[----:B------:R-:W1:Y:S01]  /*11470*/  LDSM.16.MT88.4 R152, [R209+0xa800] ;  /* 0x00a80000d198783b */ /* 0x000e620000004200 */
[----:B------:R-:W-:Y:S01]  /*11480*/  HMMA.16816.F32 R116, R8, R44, R116 ;  /* 0x0000002c0874723c */ /* 0x000fe20000001874 */
[----:B------:R-:W-:-:S02]  /*11490*/  IMAD.MOV.U32 R42, RZ, RZ, R67 ;  /* 0x000000ffff2a7224 */ /* 0x000fc400078e0043 */
[----:B------:R-:W-:Y:S01]  /*114a0*/  IMAD.MOV.U32 R43, RZ, RZ, R48 ;  /* 0x000000ffff2b7224 */ /* 0x000fe200078e0030 */
[----:B------:R-:W-:Y:S02]  /*114b0*/  LDSM.16.MT88.4 R64, [R213+0xa800] ;  /* 0x00a80000d540783b */ /* 0x000fe40000004200 */
[----:B------:R-:W-:Y:S02]  /*114c0*/  HMMA.16816.F32 R136, R8, R46, R128 ;  /* 0x0000002e0888723c */ /* 0x000fe40000001880 */
[----:B------:R-:W3:Y:S04]  /*114d0*/  LDSM.16.MT88.4 R48, [R214+0xa800] ;  /* 0x00a80000d630783b */ /* 0x000ee80000004200 */
[----:B------:R-:W-:Y:S01]  /*114e0*/  LDSM.16.MT88.4 R80, [R209+0xb800] ;  /* 0x00b80000d150783b */ /* 0x000fe20000004200 */
[----:B------:R-:W-:-:S02]  /*114f0*/  IMAD.MOV.U32 R8, RZ, RZ, R168 ;  /* 0x000000ffff087224 */ /* 0x000fc400078e00a8 */
[----:B------:R-:W-:Y:S01]  /*11500*/  IMAD.MOV.U32 R9, RZ, RZ, R169 ;  /* 0x000000ffff097224 */ /* 0x000fe200078e00a9 */
[----:B------:R-:W-:Y:S01]  /*11510*/  LDSM.16.MT88.4 R96, [R211+0xb800] ;  /* 0x00b80000d360783b */ /* 0x000fe20000004200 */
[----:B------:R-:W-:Y:S02]  /*11520*/  IMAD.MOV.U32 R10, RZ, RZ, R170 ;  /* 0x000000ffff0a7224 */ /* 0x000fe400078e00aa */
[----:B------:R-:W-:Y:S01]  /*11530*/  IMAD.MOV.U32 R11, RZ, RZ, R171 ;  /* 0x000000ffff0b7224 */ /* 0x000fe200078e00ab */
[----:B------:R-:W-:Y:S04]  /*11540*/  LDSM.16.MT88.4 R112, [R214+0xb800] ;  /* 0x00b80000d670783b */ /* 0x000fe80000004200 */
[----:B------:R-:W5:Y:S04]  /*11550*/  LDSM.16.MT88.4 R168, [R211+0xa800] ;  /* 0x00a80000d3a8783b */ /* 0x000f680000004200 */
[----:B------:R-:W5:Y:S01]  /*11560*/  LDSM.16.MT88.4 R128, [R213+0xb800] ;  /* 0x00b80000d580783b */ /* 0x000f620000004200 */
[----:B--2---:R-:W-:-:S02]  /*11570*/  F2FP.F16.F32.PACK_AB R2, R22, R25 ;  /* 0x000000191602723e */ /* 0x004fc400000000ff */
        /* <DEDUP_REMOVED lines=8> */
[----:B------:R-:W-:Y:S01]  /*11600*/  FFMA.FTZ R3, R247, R17, R240 ;  /* 0x00000011f7037223 */ /* 0x000fe200000100f0 */
[----:B------:R-:W-:-:S05]  /*11610*/  FFMA.FTZ R2, R246, R16, R195 ;  /* 0x00000010f6027223 */ /* 0x000fca00000100c3 */
[C---:B-1----:R-:W-:Y:S06]  /*11620*/  HMMA.16816.F32 R144, R124.reuse, R152, R144 ;  /* 0x000000987c90723c */ /* 0x042fec0000001890 */
[C---:B------:R-:W-:Y:S06]  /*11630*/  HMMA.16816.F32 R156, R124.reuse, R154, R156 ;  /* 0x0000009a7c9c723c */ /* 0x040fec000000189c */
[C---:B---3--:R-:W-:Y:S06]  /*11640*/  HMMA.16816.F32 R40, R124.reuse, R48, R40 ;  /* 0x000000307c28723c */ /* 0x048fec0000001828 */
        /* <DEDUP_REMOVED lines=12> */
[----:B------:R-:W-:-:S05]  /*11710*/  MOV R248, R34 ;  /* 0x0000002200f87202 */ /* 0x000fca0000000f00 */
[----:B------:R-:W-:Y:S01]  /*11720*/  HMMA.16816.F32 R124, R124, R130, R160 ;  /* 0x000000827c7c723c */ /* 0x000fe200000018a0 */
[----:B------:R-:W-:Y:S02]  /*11730*/  IMAD.MOV.U32 R249, RZ, RZ, R35 ;  /* 0x000000fffff97224 */ /* 0x000fe400078e0023 */
[----:B------:R-:W-:-:S03]  /*11740*/  FFMA.FTZ R0, R245, R15, R183 ;  /* 0x0000000ff5007223 */ /* 0x000fc600000100b7 */
[----:B------:R-:W-:Y:S01]  /*11750*/  HMMA.16816.F32 R160, R4, R168, R8 ;  /* 0x000000a804a0723c */ /* 0x000fe20000001808 */
[----:B------:R-:W-:Y:S02]  /*11760*/  IMAD.MOV.U32 R250, RZ, RZ, R198 ;  /* 0x000000fffffa7224 */ /* 0x000fe400078e00c6 */
[----:B------:R-:W-:-:S04]  /*11770*/  IMAD.MOV.U32 R251, RZ, RZ, R199 ;  /* 0x000000fffffb7224 */ /* 0x000fc800078e00c7 */
        /* <DEDUP_REMOVED lines=49> */
[----:B------:R-:W-:-:S02]  /*11a90*/  IMAD.MOV.U32 R135, RZ, RZ, R238 ;  /* 0x000000ffff877224 */ /* 0x000fc400078e00ee */
[----:B------:R-:W-:Y:S02]  /*11aa0*/  IMAD.MOV.U32 R136, RZ, RZ, R239 ;  /* 0x000000ffff887224 */ /* 0x000fe400078e00ef */
[----:B------:R-:W-:Y:S02]  /*11ab0*/  IMAD.MOV.U32 R137, RZ, RZ, R236 ;  /* 0x000000ffff897224 */ /* 0x000fe400078e00ec */
[----:B------:R-:W-:Y:S01]  /*11ac0*/  IMAD.MOV.U32 R134, RZ, RZ, R237 ;  /* 0x000000ffff867224 */ /* 0x000fe200078e00ed */
[----:B------:R-:W-:Y:S06]  /*11ad0*/  @!P0 BRA `(.L_x_1794) ;  /* 0x0000003800948947 */ /* 0x000fec0003800000 */
[----:B------:R-:W2:Y:S04]  /*11ae0*/  LDL.64 R198, [R1+0x70] ;  /* 0x0000700001c67983 */ /* 0x000ea80000100a00 */
        /* <DEDUP_REMOVED lines=14> */
[----:B------:R-:W3:Y:S03]  /*11bd0*/  @!P3 LDC.64 R8, c[0x0][0x220] ;  /* 0x00008800ff08bb82 */ /* 0x000ee60000000a00 */
[----:B------:R-:W-:-:S05]  /*11be0*/  IMAD.U32 R3, RZ, RZ, UR4 ;  /* 0x00000004ff037e24 */ /* 0x000fca000f8e00ff */
[----:B------:R-:W3:Y:S01]  /*11bf0*/  @!P2 LDC.64 R12, c[0x0][0x220] ;  /* 0x00008800ff0cab82 */ /* 0x000ee20000000a00 */
[----:B------:R-:W-:Y:S01]  /*11c00*/  @P3 STS.128 [R223+0xa000], RZ ;  /* 0x00a000ffdf003388 */ /* 0x000fe20000000c00 */
[----:B--2---:R-:W-:-:S04]  /*11c10*/  LEA R0, P1, R0, R198, 0x5 ;  /* 0x000000c600007211 */ /* 0x004fc800078228ff */
[----:B------:R-:W-:Y:S02]  /*11c20*/  IADD3 R2, P0, R0, UR25, RZ ;  /* 0x0000001900027c10 */ /* 0x000fe4000ff1e0ff */
[----:B----4-:R-:W-:Y:S02]  /*11c30*/  LEA.HI.X R3, R4, R201, R3, 0x5, P1 ;  /* 0x000000c904037211 */ /* 0x010fe400008f2c03 */
[C---:B-1----:R-:W-:Y:S02]  /*11c40*/  @!P3 LEA R10, P5, R0.reuse, R10, 0x1 ;  /* 0x0000000a000ab211 */ /* 0x042fe400078a08ff */
[----:B-----5:R-:W-:Y:S02]  /*11c50*/  @!P2 LEA R6, P1, R0, R6, 0x1 ;  /* 0x000000060006a211 */ /* 0x020fe400078208ff */
[----:B---3--:R-:W-:Y:S02]  /*11c60*/  @!P3 LEA R8, P4, R2, R8, 0x1 ;  /* 0x000000080208b211 */ /* 0x008fe400078808ff */
        /* <DEDUP_REMOVED lines=117> */
[C---:B------:R-:W-:Y:S06]  /*123c0*/  HMMA.16816.F32 R184, R4.reuse, R22, R136 ;  /* 0x0000001604b8723c */ /* 0x040fec0000001888 */
[C---:B----4-:R-:W-:Y:S06]  /*123d0*/  HMMA.16816.F32 R180, R4.reuse, R24, R180 ;  /* 0x0000001804b4723c */ /* 0x050fec00000018b4 */
        /* <DEDUP_REMOVED lines=57> */
.L_x_1806:
[----:B------:R-:W-:Y:S05]  /*12770*/  BSYNC B0 ;  /* 0x0000000000007941 */ /* 0x000fea0003800000 */
.L_x_1805:
[----:B------:R-:W0:Y:S02]  /*12780*/  LDGDEPBAR ;  /* 0x00000000000079af */ /* 0x000e240000000000 */
.L_x_1804:
[----:B------:R-:W3:Y:S04]  /*12790*/  LDL R0, [R1+0x78] ;  /* 0x0000780001007983 */ /* 0x000ee80000100800 */
[----:B------:R-:W4:Y:S01]  /*127a0*/  LDL R3, [R1+0x4c] ;  /* 0x00004c0001037983 */ /* 0x000f220000100800 */
[----:B------:R-:W-:Y:S01]  /*127b0*/  IMAD.U32 R2, RZ, RZ, UR33 ;  /* 0x00000021ff027e24 */ /* 0x000fe2000f8e00ff */
[----:B------:R-:W-:Y:S01]  /*127c0*/  UIADD3 UR4, UR26, -0x61c88647, URZ ;  /* 0x9e3779b91a047890 */ /* 0x000fe2000fffe03f */
[C---:B-12---:R-:W-:Y:S01]  /*127d0*/  VIADD R4, R252.reuse, 0x4 ;  /* 0x00000004fc047836 */ /* 0x046fe20000000000 */
[----:B------:R-:W1:Y:S01]  /*127e0*/  S2R R5, SR_TID.X ;  /* 0x0000000000057919 */ /* 0x000e620000002100 */
[----:B------:R-:W-:Y:S01]  /*127f0*/  IMAD.WIDE.U32 R8, R252, -0x326172a9, RZ ;  /* 0xcd9e8d57fc087825 */ /* 0x000fe200078e00ff */
[----:B------:R-:W-:Y:S01]  /*12800*/  UIADD3 UR5, UR27, 0x76cf5d0a, URZ ;  /* 0x76cf5d0a1b057890 */ /* 0x000fe2000fffe03f */
[----:B------:R-:W2:Y:S02]  /*12810*/  LDC.U8 R200, c[0x0][0x388] ;  /* 0x0000e200ffc87b82 */ /* 0x000ea40000000000 */
[----:B--2---:R-:W-:Y:S01]  /*12820*/  PRMT R200, R200, 0x7054, R200 ;  /* 0x00007054c8c87816 */ /* 0x004fe200000000c8 */
[----:B-1----:R-:W-:-:S05]  /*12830*/  IMAD.SHL.U32 R5, R5, 0x2, RZ ;  /* 0x0000000205057824 */ /* 0x002fca00078e00ff */
[----:B------:R-:W-:Y:S01]  /*12840*/  LOP3.LUT R5, R5, 0x6, RZ, 0xc0, !PT ;  /* 0x0000000605057812 */ /* 0x000fe200078ec0ff */
[----:B---3--:R-:W-:-:S04]  /*12850*/  IMAD.WIDE.U32 R14, R0, -0x2daee0ad, RZ ;  /* 0xd2511f53000e7825 */ /* 0x008fc800078e00ff */
[----:B------:R-:W-:Y:S01]  /*12860*/  IMAD.U32 R0, RZ, RZ, UR27 ;  /* 0x0000001bff007e24 */ /* 0x000fe2000f8e00ff */
[----:B----4-:R-:W-:-:S04]  /*12870*/  LOP3.LUT R9, R9, R3, RZ, 0x3c, !PT ;  /* 0x0000000309097212 */ /* 0x010fc800078e3cff */
[----:B------:R-:W-:-:S05]  /*12880*/  LOP3.LUT R0, R15, UR33, R0, 0x96, !PT ;  /* 0x000000210f007c12 */ /* 0x000fca000f8e9600 */
[----:B------:R-:W-:-:S04]  /*12890*/  IMAD.WIDE.U32 R6, R0, -0x326172a9, RZ ;  /* 0xcd9e8d5700067825 */ /* 0x000fc800078e00ff */
[----:B------:R-:W-:Y:S01]  /*128a0*/  IMAD R0, R2, 0x20, R5 ;  /* 0x0000002002007824 */ /* 0x000fe200078e0205 */
[----:B------:R-:W-:Y:S01]  /*128b0*/  LOP3.LUT R11, R7, UR4, R8, 0x96, !PT ;  /* 0x00000004070b7c12 */ /* 0x000fe2000f8e9608 */
[----:B------:R-:W-:-:S03]  /*128c0*/  IMAD.WIDE.U32 R4, R4, -0x326172a9, RZ ;  /* 0xcd9e8d5704047825 */ /* 0x000fc600078e00ff */
[CC--:B------:R-:W-:Y:S01]  /*128d0*/  ISETP.GE.AND P0, PT, R0.reuse, R231.reuse, PT ;  /* 0x000000e70000720c */ /* 0x0c0fe20003f06270 */
[C---:B------:R-:W-:Y:S01]  /*128e0*/  VIADD R2, R0.reuse, 0x1 ;  /* 0x0000000100027836 */ /* 0x040fe20000000000 */
[----:B------:R-:W-:Y:S01]  /*128f0*/  LOP3.LUT R12, R7, UR4, R4, 0x96, !PT ;  /* 0x00000004070c7c12 */ /* 0x000fe2000f8e9604 */
[C---:B------:R-:W-:Y:S01]  /*12900*/  VIADD R4, R0.reuse, 0x10 ;  /* 0x0000001000047836 */ /* 0x040fe20000000000 */
[----:B------:R-:W-:Y:S01]  /*12910*/  ISETP.LT.OR P0, PT, R0, R226, P0 ;  /* 0x000000e20000720c */ /* 0x000fe20000701670 */
[----:B------:R-:W-:Y:S01]  /*12920*/  UIADD3 UR4, UR27, -0x4498517b, URZ ;  /* 0xbb67ae851b047890 */ /* 0x000fe2000fffe03f */
[----:B------:R-:W-:Y:S01]  /*12930*/  ISETP.GE.AND P3, PT, R2, R231, PT ;  /* 0x000000e70200720c */ /* 0x000fe20003f66270 */
[----:B------:R-:W-:Y:S01]  /*12940*/  IMAD.WIDE.U32 R12, R12, -0x2daee0ad, RZ ;  /* 0xd2511f530c0c7825 */ /* 0x000fe200078e00ff */
[C---:B------:R-:W-:Y:S02]  /*12950*/  ISETP.GE.AND P6, PT, R2.reuse, R230, PT ;  /* 0x000000e60200720c */ /* 0x040fe40003fc6270 */
[----:B------:R-:W-:-:S02]  /*12960*/  ISETP.GE.AND P5, PT, R2, R229, PT ;  /* 0x000000e50200720c */ /* 0x000fc40003fa6270 */
[----:B------:R-:W-:Y:S02]  /*12970*/  ISETP.GE.AND P1, PT, R2, R228, PT ;  /* 0x000000e40200720c */ /* 0x000fe40003f26270 */
[----:B------:R-:W-:Y:S02]  /*12980*/  FSEL R7, R132, -INF , !P0 ;  /* 0xff80000084077808 */ /* 0x000fe40004000000 */
[C---:B------:R-:W-:Y:S02]  /*12990*/  ISETP.GE.AND P2, PT, R0.reuse, R230, PT ;  /* 0x000000e60000720c */ /* 0x040fe40003f46270 */
[C---:B------:R-:W-:Y:S02]  /*129a0*/  ISETP.GE.AND P4, PT, R0.reuse, R229, PT ;  /* 0x000000e50000720c */ /* 0x040fe40003f86270 */
[----:B------:R-:W-:Y:S02]  /*129b0*/  ISETP.GE.AND P0, PT, R0, R228, PT ;  /* 0x000000e40000720c */ /* 0x000fe40003f06270 */
[----:B------:R-:W-:-:S02]  /*129c0*/  ISETP.LT.OR P3, PT, R2, R226, P3 ;  /* 0x000000e20200720c */ /* 0x000fc40001f61670 */
[C---:B------:R-:W-:Y:S02]  /*129d0*/  ISETP.LT.OR P6, PT, R2.reuse, R227, P6 ;  /* 0x000000e30200720c */ /* 0x040fe400037c1670 */
[C---:B------:R-:W-:Y:S02]  /*129e0*/  ISETP.LT.OR P5, PT, R2.reuse, R225, P5 ;  /* 0x000000e10200720c */ /* 0x040fe40002fa1670 */
[-C--:B------:R-:W-:Y:S01]  /*129f0*/  ISETP.LT.OR P1, PT, R2, R224.reuse, P1 ;  /* 0x000000e00200720c */ /* 0x080fe20000f21670 */
[C---:B------:R-:W-:Y:S01]  /*12a00*/  VIADD R2, R0.reuse, 0x8 ;  /* 0x0000000800027836 */ /* 0x040fe20000000000 */
        /* <DEDUP_REMOVED lines=17> */
[----:B------:R-:W-:Y:S01]  /*12b20*/  LOP3.LUT R10, R5, R3, RZ, 0x3c, !PT ;  /* 0x00000003050a7212 */ /* 0x000fe200078e3cff */
[----:B------:R-:W-:Y:S01]  /*12b30*/  VIADD R3, R0, 0x11 ;  /* 0x0000001100037836 */ /* 0x000fe20000000000 */
[----:B------:R-:W-:Y:S02]  /*12b40*/  ISETP.GE.AND P6, PT, R2, R231, PT ;  /* 0x000000e70200720c */ /* 0x000fe40003fc6270 */
[----:B------:R-:W-:Y:S02]  /*12b50*/  FMNMX.FTZ R5, R239, R7, !PT ;  /* 0x00000007ef057209 */ /* 0x000fe40007810000 */
[----:B------:R-:W-:Y:S02]  /*12b60*/  FSEL R25, R181, -INF , !P5 ;  /* 0xff800000b5197808 */ /* 0x000fe40006800000 */
[----:B------:R-:W-:Y:S02]  /*12b70*/  FSEL R132, R183, -INF , !P1 ;  /* 0xff800000b7847808 */ /* 0x000fe40004800000 */
[----:B------:R-:W-:-:S02]  /*12b80*/  FSEL R19, R28, -INF , !P2 ;  /* 0xff8000001c137808 */ /* 0x000fc40005000000 */
[C---:B------:R-:W-:Y:S02]  /*12b90*/  ISETP.GE.AND P1, PT, R2.reuse, R230, PT ;  /* 0x000000e60200720c */ /* 0x040fe40003f26270 */
[C---:B------:R-:W-:Y:S02]  /*12ba0*/  ISETP.GE.AND P5, PT, R2.reuse, R229, PT ;  /* 0x000000e50200720c */ /* 0x040fe40003fa6270 */
[C---:B------:R-:W-:Y:S02]  /*12bb0*/  ISETP.GE.AND P2, PT, R2.reuse, R228, PT ;  /* 0x000000e40200720c */ /* 0x040fe40003f46270 */
[----:B------:R-:W-:Y:S02]  /*12bc0*/  ISETP.LT.OR P6, PT, R2, R226, P6 ;  /* 0x000000e20200720c */ /* 0x000fe400037c1670 */
[----:B------:R-:W-:Y:S02]  /*12bd0*/  FSEL R20, R30, -INF , !P4 ;  /* 0xff8000001e147808 */ /* 0x000fe40006000000 */
[----:B------:R-:W-:-:S02]  /*12be0*/  ISETP.GE.AND P4, PT, R4, R231, PT ;  /* 0x000000e70400720c */ /* 0x000fc40003f86270 */
[----:B------:R-:W-:Y:S02]  /*12bf0*/  FMNMX.FTZ R5, R16, R5, !PT ;  /* 0x0000000510057209 */ /* 0x000fe40007810000 */
[C---:B------:R-:W-:Y:S02]  /*12c00*/  ISETP.LT.OR P1, PT, R2.reuse, R227, P1 ;  /* 0x000000e30200720c */ /* 0x040fe40000f21670 */
[C---:B------:R-:W-:Y:S02]  /*12c10*/  ISETP.LT.OR P5, PT, R2.reuse, R225, P5 ;  /* 0x000000e10200720c */ /* 0x040fe40002fa1670 */
[----:B------:R-:W-:Y:S02]  /*12c20*/  ISETP.LT.OR P2, PT, R2, R224, P2 ;  /* 0x000000e00200720c */ /* 0x000fe40001741670 */
[----:B------:R-:W-:Y:S02]  /*12c30*/  FSEL R18, R29, -INF , !P6 ;  /* 0xff8000001d127808 */ /* 0x000fe40007000000 */
[C---:B------:R-:W-:Y:S01]  /*12c40*/  IADD3 R2, R0.reuse, 0x18, RZ ;  /* 0x0000001800027810 */ /* 0x040fe20007ffe0ff */
[----:B------:R-:W-:Y:S01]  /*12c50*/  VIADD R0, R0, 0x19 ;  /* 0x0000001900007836 */ /* 0x000fe20000000000 */
[----:B------:R-:W-:-:S02]  /*12c60*/  ISETP.GE.AND P6, PT, R3, R231, PT ;  /* 0x000000e70300720c */ /* 0x000fc40003fc6270 */
[-C--:B------:R-:W-:Y:S02]  /*12c70*/  ISETP.LT.OR P4, PT, R4, R226.reuse, P4 ;  /* 0x000000e20400720c */ /* 0x080fe40002781670 */
[----:B------:R-:W-:Y:S02]  /*12c80*/  FMNMX.FTZ R5, R19, R5, !PT ;  /* 0x0000000513057209 */ /* 0x000fe40007810000 */
[----:B------:R-:W-:Y:S02]  /*12c90*/  FSEL R32, R177, -INF , !P5 ;  /* 0xff800000b1207808 */ /* 0x000fe40006800000 */
[----:B------:R-:W-:Y:S02]  /*12ca0*/  ISETP.GE.AND P5, PT, R2, R231, PT ;  /* 0x000000e70200720c */ /* 0x000fe40003fa6270 */
[----:B------:R-:W-:Y:S02]  /*12cb0*/  FSEL R177, R140, -INF , !P4 ;  /* 0xff8000008cb17808 */ /* 0x000fe40006000000 */
[----:B------:R-:W-:-:S02]  /*12cc0*/  ISETP.LT.OR P6, PT, R3, R226, P6 ;  /* 0x000000e20300720c */ /* 0x000fc400037c1670 */
[----:B------:R-:W-:Y:S02]  /*12cd0*/  FMNMX.FTZ R5, R18, R5, !PT ;  /* 0x0000000512057209 */ /* 0x000fe40007810000 */
[----:B------:R-:W-:Y:S02]  /*12ce0*/  FSEL R23, R31, -INF , !P1 ;  /* 0xff8000001f177808 */ /* 0x000fe40004800000 */
[----:B------:R-:W-:Y:S02]  /*12cf0*/  FSEL R27, R176, -INF , !P0 ;  /* 0xff800000b01b7808 */ /* 0x000fe40004000000 */
[----:B------:R-:W-:Y:S02]  /*12d00*/  FSEL R34, R178, -INF , !P3 ;  /* 0xff800000b2227808 */ /* 0x000fe40005800000 */
[C---:B------:R-:W-:Y:S02]  /*12d10*/  ISETP.GE.AND P1, PT, R4.reuse, R230, PT ;  /* 0x000000e60400720c */ /* 0x040fe40003f26270 */
[----:B------:R-:W-:-:S02]  /*12d20*/  ISETP.GE.AND P0, PT, R4, R229, PT ;  /* 0x000000e50400720c */ /* 0x000fc40003f06270 */
[----:B------:R-:W-:Y:S02]  /*12d30*/  ISETP.GE.AND P3, PT, R4, R228, PT ;  /* 0x000000e40400720c */ /* 0x000fe40003f66270 */
[----:B------:R-:W-:Y:S02]  /*12d40*/  ISETP.GE.AND P4, PT, R0, R231, PT ;  /* 0x000000e70000720c */ /* 0x000fe40003f86270 */
[----:B------:R-:W-:Y:S02]  /*12d50*/  ISETP.LT.OR P5, PT, R2, R226, P5 ;  /* 0x000000e20200720c */ /* 0x000fe40002fa1670 */
[----:B------:R-:W-:Y:S02]  /*12d60*/  FSEL R176, R141, -INF , !P6 ;  /* 0xff8000008db07808 */ /* 0x000fe40007000000 */
[----:B------:R-:W-:Y:S02]  /*12d70*/  FMNMX.FTZ R5, R177, R5, !PT ;  /* 0x00000005b1057209 */ /* 0x000fe40007810000 */
[----:B------:R-:W-:-:S02]  /*12d80*/  ISETP.LT.OR P1, PT, R4, R227, P1 ;  /* 0x000000e30400720c */ /* 0x000fc40000f21670 */
[C---:B------:R-:W-:Y:S02]  /*12d90*/  ISETP.LT.OR P0, PT, R4.reuse, R225, P0 ;  /* 0x000000e10400720c */ /* 0x040fe40000701670 */
[----:B------:R-:W-:Y:S02]  /*12da0*/  ISETP.LT.OR P3, PT, R4, R224, P3 ;  /* 0x000000e00400720c */ /* 0x000fe40001f61670 */
[----:B------:R-:W-:Y:S02]  /*12db0*/  ISETP.LT.OR P4, PT, R0, R226, P4 ;  /* 0x000000e20000720c */ /* 0x000fe40002781670 */
[----:B------:R-:W-:Y:S02]  /*12dc0*/  FSEL R133, R136, -INF , !P5 ;  /* 0xff80000088857808 */ /* 0x000fe40006800000 */
[----:B------:R-:W-:Y:S02]  /*12dd0*/  FMNMX.FTZ R4, R176, R5, !PT ;  /* 0x00000005b0047209 */ /* 0x000fe40007810000 */
[----:B------:R-:W-:-:S02]  /*12de0*/  FSEL R178, R137, -INF , !P4 ;  /* 0xff80000089b27808 */ /* 0x000fc40006000000 */
[----:B------:R-:W-:Y:S02]  /*12df0*/  FMNMX.FTZ R4, R133, R4, !PT ;  /* 0x0000000485047209 */ /* 0x000fe40007810000 */
[----:B------:R-:W-:Y:S02]  /*12e00*/  FMNMX.FTZ R5, R238, R17, !PT ;  /* 0x00000011ee057209 */ /* 0x000fe40007810000 */
[----:B------:R-:W-:Y:S02]  /*12e10*/  FMNMX.FTZ R4, R178, R4, !PT ;  /* 0x00000004b2047209 */ /* 0x000fe40007810000 */
[----:B------:R-:W-:Y:S02]  /*12e20*/  FMNMX.FTZ R5, R21, R5, !PT ;  /* 0x0000000515057209 */ /* 0x000fe40007810000 */
[----:B------:R-:W-:Y:S01]  /*12e30*/  FSEL R35, R179, -INF , !P2 ;  /* 0xff800000b3237808 */ /* 0x000fe20005000000 */
[----:B------:R-:W1:Y:S01]  /*12e40*/  SHFL.BFLY PT, R8, R4, 0x2, 0x1f ;  /* 0x0c401f0004087f89 */ /* 0x000e6200000e0000 */
[----:B------:R-:W-:-:S02]  /*12e50*/  ISETP.GE.AND P5, PT, R3, R230, PT ;  /* 0x000000e60300720c */ /* 0x000fc40003fa6270 */
[C---:B------:R-:W-:Y:S02]  /*12e60*/  ISETP.GE.AND P6, PT, R3.reuse, R229, PT ;  /* 0x000000e50300720c */ /* 0x040fe40003fc6270 */
[C---:B------:R-:W-:Y:S02]  /*12e70*/  ISETP.GE.AND P2, PT, R3.reuse, R228, PT ;  /* 0x000000e40300720c */ /* 0x040fe40003f46270 */
[----:B------:R-:W-:Y:S02]  /*12e80*/  FMNMX.FTZ R5, R20, R5, !PT ;  /* 0x0000000514057209 */ /* 0x000fe40007810000 */
[C---:B------:R-:W-:Y:S02]  /*12e90*/  ISETP.LT.OR P5, PT, R3.reuse, R227, P5 ;  /* 0x000000e30300720c */ /* 0x040fe40002fa1670 */
[C---:B------:R-:W-:Y:S02]  /*12ea0*/  ISETP.LT.OR P6, PT, R3.reuse, R225, P6 ;  /* 0x000000e10300720c */ /* 0x040fe400037c1670 */
[----:B------:R-:W-:-:S02]  /*12eb0*/  ISETP.LT.OR P2, PT, R3, R224, P2 ;  /* 0x000000e00300720c */ /* 0x000fc40001741670 */
[-C--:B------:R-:W-:Y:S02]  /*12ec0*/  ISETP.GE.AND P4, PT, R2, R230.reuse, PT ;  /* 0x000000e60200720c */ /* 0x080fe40003f86270 */
[----:B------:R-:W-:Y:S02]  /*12ed0*/  FSEL R179, R142, -INF , !P1 ;  /* 0xff8000008eb37808 */ /* 0x000fe40004800000 */
[----:B------:R-:W-:Y:S02]  /*12ee0*/  FMNMX.FTZ R3, R23, R5, !PT ;  /* 0x0000000517037209 */ /* 0x000fe40007810000 */
[----:B------:R-:W-:Y:S02]  /*12ef0*/  ISETP.GE.AND P1, PT, R0, R230, PT ;  /* 0x000000e60000720c */ /* 0x000fe40003f26270 */
[----:B------:R-:W-:Y:S02]  /*12f00*/  ISETP.LT.OR P4, PT, R2, R227, P4 ;  /* 0x000000e30200720c */ /* 0x000fe40002781670 */
[----:B------:R-:W-:-:S02]  /*12f10*/  FSEL R180, R143, -INF , !P5 ;  /* 0xff8000008fb47808 */ /* 0x000fc40006800000 */
[----:B------:R-:W-:Y:S02]  /*12f20*/  FMNMX.FTZ R3, R179, R3, !PT ;  /* 0x00000003b3037209 */ /* 0x000fe40007810000 */
[----:B------:R-:W-:Y:S02]  /*12f30*/  ISETP.LT.OR P1, PT, R0, R227, P1 ;  /* 0x000000e30000720c */ /* 0x000fe40000f21670 */
[----:B------:R-:W-:Y:S02]  /*12f40*/  FSEL R195, R138, -INF , !P4 ;  /* 0xff8000008ac37808 */ /* 0x000fe40006000000 */
[----:B------:R-:W-:Y:S02]  /*12f50*/  FMNMX.FTZ R3, R180, R3, !PT ;  /* 0x00000003b4037209 */ /* 0x000fe40007810000 */
[----:B------:R-:W-:Y:S02]  /*12f60*/  FSEL R198, R188, -INF , !P0 ;  /* 0xff800000bcc67808 */ /* 0x000fe40004000000 */
[----:B------:R-:W-:-:S02]  /*12f70*/  FSEL R196, R139, -INF , !P1 ;  /* 0xff8000008bc47808 */ /* 0x000fc40004800000 */
[CC--:B------:R-:W-:Y:S02]  /*12f80*/  ISETP.GE.AND P4, PT, R0.reuse, R229.reuse, PT ;  /* 0x000000e50000720c */ /* 0x0c0fe40003f86270 */
[-C--:B------:R-:W-:Y:S02]  /*12f90*/  ISETP.GE.AND P0, PT, R0, R228.reuse, PT ;  /* 0x000000e40000720c */ /* 0x080fe40003f06270 */
[C---:B------:R-:W-:Y:S02]  /*12fa0*/  ISETP.GE.AND P5, PT, R2.reuse, R229, PT ;  /* 0x000000e50200720c */ /* 0x040fe40003fa6270 */
[----:B------:R-:W-:Y:S02]  /*12fb0*/  ISETP.GE.AND P1, PT, R2, R228, PT ;  /* 0x000000e40200720c */ /* 0x000fe40003f26270 */
[----:B------:R-:W-:Y:S02]  /*12fc0*/  FMNMX.FTZ R3, R195, R3, !PT ;  /* 0x00000003c3037209 */ /* 0x000fe40007810000 */
[----:B------:R-:W-:-:S02]  /*12fd0*/  ISETP.LT.OR P4, PT, R0, R225, P4 ;  /* 0x000000e10000720c */ /* 0x000fc40002781670 */
[-C--:B------:R-:W-:Y:S02]  /*12fe0*/  ISETP.LT.OR P0, PT, R0, R224.reuse, P0 ;  /* 0x000000e00000720c */ /* 0x080fe40000701670 */
[C---:B------:R-:W-:Y:S02]  /*12ff0*/  ISETP.LT.OR P5, PT, R2.reuse, R225, P5 ;  /* 0x000000e10200720c */ /* 0x040fe40002fa1670 */
[----:B------:R-:W-:Y:S02]  /*13000*/  ISETP.LT.OR P1, PT, R2, R224, P1 ;  /* 0x000000e00200720c */ /* 0x000fe40000f21670 */
[----:B-1----:R-:W-:Y:S01]  /*13010*/  FMNMX.FTZ R0, R4, R8, !PT ;  /* 0x0000000804007209 */ /* 0x002fe20007810000 */
[----:B------:R-:W-:Y:S01]  /*13020*/  IMAD.WIDE.U32 R8, R9, -0x2daee0ad, RZ ;  /* 0xd2511f5309087825 */ /* 0x000fe200078e00ff */
[----:B------:R-:W-:Y:S02]  /*13030*/  FMNMX.FTZ R2, R196, R3, !PT ;  /* 0x00000003c4027209 */ /* 0x000fe40007810000 */
[----:B------:R-:W-:Y:S01]  /*13040*/  FMNMX.FTZ R3, R237, R22, !PT ;  /* 0x00000016ed037209 */ /* 0x000fe20007810000 */
[----:B------:R-:W1:Y:S01]  /*13050*/  SHFL.BFLY PT, R24, R0, 0x1, 0x1f ;  /* 0x0c201f0000187f89 */ /* 0x000e6200000e0000 */
[----:B------:R-:W-:Y:S01]  /*13060*/  FSEL R192, R189, -INF , !P6 ;  /* 0xff800000bdc07808 */ /* 0x000fe20007000000 */
[----:B------:R-:W-:Y:S01]  /*13070*/  IMAD.WIDE.U32 R4, R10, -0x2daee0ad, RZ ;  /* 0xd2511f530a047825 */ /* 0x000fe200078e00ff */
[----:B------:R-:W-:Y:S01]  /*13080*/  FMNMX.FTZ R3, R25, R3, !PT ;  /* 0x0000000319037209 */ /* 0x000fe20007810000 */
[----:B------:R-:W2:Y:S01]  /*13090*/  SHFL.BFLY PT, R15, R2, 0x2, 0x1f ;  /* 0x0c401f00020f7f89 */ /* 0x000ea200000e0000 */
[----:B------:R-:W-:Y:S01]  /*130a0*/  FSEL R194, R184, -INF , !P5 ;  /* 0xff800000b8c27808 */ /* 0x000fe20006800000 */
[----:B------:R-:W-:Y:S01]  /*130b0*/  IMAD.WIDE.U32 R10, R11, -0x2daee0ad, RZ ;  /* 0xd2511f530b0a7825 */ /* 0x000fe200078e00ff */
[----:B------:R-:W-:-:S02]  /*130c0*/  FMNMX.FTZ R3, R27, R3, !PT ;  /* 0x000000031b037209 */ /* 0x000fc40007810000 */
[--C-:B------:R-:W-:Y:S02]  /*130d0*/  LOP3.LUT R9, R9, UR4, R14.reuse, 0x96, !PT ;  /* 0x0000000409097c12 */ /* 0x100fe4000f8e960e */
[----:B------:R-:W-:Y:S02]  /*130e0*/  FMNMX.FTZ R3, R32, R3, !PT ;  /* 0x0000000320037209 */ /* 0x000fe40007810000 */
[----:B------:R-:W-:Y:S01]  /*130f0*/  LOP3.LUT R5, R5, UR4, R14, 0x96, !PT ;  /* 0x0000000405057c12 */ /* 0x000fe2000f8e960e */
[----:B------:R-:W-:Y:S01]  /*13100*/  UIADD3 UR4, UR26, -0x255992d5, URZ ;  /* 0xdaa66d2b1a047890 */ /* 0x000fe2000fffe03f */
[----:B------:R-:W-:Y:S02]  /*13110*/  FMNMX.FTZ R3, R198, R3, !PT ;  /* 0x00000003c6037209 */ /* 0x000fe40007810000 */
[----:B------:R-:W-:Y:S01]  /*13120*/  LOP3.LUT R26, R11, UR5, R8, 0x96, !PT ;  /* 0x000000050b1a7c12 */ /* 0x000fe2000f8e9608 */
[----:B------:R-:W-:Y:S01]  /*13130*/  IMAD.WIDE.U32 R8, R9, -0x326172a9, RZ ;  /* 0xcd9e8d5709087825 */ /* 0x000fe200078e00ff */
[----:B------:R-:W-:-:S02]  /*13140*/  FMNMX.FTZ R3, R192, R3, !PT ;  /* 0x00000003c0037209 */ /* 0x000fc40007810000 */
[----:B------:R-:W-:Y:S01]  /*13150*/  LOP3.LUT R28, R13, UR5, R4, 0x96, !PT ;  /* 0x000000050d1c7c12 */ /* 0x000fe2000f8e9604 */
[----:B------:R-:W-:Y:S01]  /*13160*/  UIADD3 UR5, UR26, 0x3c6ef372, URZ ;  /* 0x3c6ef3721a057890 */ /* 0x000fe2000fffe03f */
[----:B------:R-:W-:Y:S02]  /*13170*/  FSEL R193, R185, -INF , !P4 ;  /* 0xff800000b9c17808 */ /* 0x000fe40006000000 */
[----:B------:R-:W-:Y:S02]  /*13180*/  FMNMX.FTZ R3, R194, R3, !PT ;  /* 0x00000003c2037209 */ /* 0x000fe40007810000 */
[----:B-1----:R-:W-:Y:S02]  /*13190*/  FMNMX.FTZ R136, R0, R24, !PT ;  /* 0x0000001800887209 */ /* 0x002fe40007810000 */
[----:B--2---:R-:W-:Y:S02]  /*131a0*/  FMNMX.FTZ R135, R2, R15, !PT ;  /* 0x0000000f02877209 */ /* 0x004fe40007810000 */
[----:B------:R-:W-:Y:S01]  /*131b0*/  FMNMX.FTZ R134, R193, R3, !PT ;  /* 0x00000003c1867209 */ /* 0x000fe20007810000 */
[----:B------:R-:W-:Y:S01]  /*131c0*/  IMAD.WIDE.U32 R2, R5, -0x326172a9, RZ ;  /* 0xcd9e8d5705027825 */ /* 0x000fe200078e00ff */
[----:B------:R-:W-:-:S03]  /*131d0*/  FMNMX.FTZ R0, R236, R33, !PT ;  /* 0x00000021ec007209 */ /* 0x000fc60007810000 */
[----:B------:R-:W-:Y:S01]  /*131e0*/  FMUL.FTZ R11, R136, UR32 ;  /* 0x00000020880b7c20 */ /* 0x000fe20008410000 */
[----:B------:R-:W-:Y:S01]  /*131f0*/  LOP3.LUT R14, R9, UR5, R6, 0x96, !PT ;  /* 0x00000005090e7c12 */ /* 0x000fe2000f8e9606 */
[----:B------:R-:W-:Y:S01]  /*13200*/  IMAD.WIDE.U32 R4, R26, -0x326172a9, RZ ;  /* 0xcd9e8d571a047825 */ /* 0x000fe200078e00ff */
[----:B------:R-:W-:Y:S01]  /*13210*/  FMNMX.FTZ R9, R132, R0, !PT ;  /* 0x0000000084097209 */ /* 0x000fe20007810000 */
[----:B------:R-:W1:Y:S01]  /*13220*/  SHFL.BFLY PT, R24, R134, 0x2, 0x1f ;  /* 0x0c401f0086187f89 */ /* 0x000e6200000e0000 */
[----:B------:R-:W-:Y:S01]  /*13230*/  FSEL R205, R190, -INF , !P3 ;  /* 0xff800000becd7808 */ /* 0x000fe20005800000 */
[----:B------:R-:W-:Y:S01]  /*13240*/  IMAD.WIDE.U32 R14, R14, -0x2daee0ad, RZ ;  /* 0xd2511f530e0e7825 */ /* 0x000fe200078e00ff */
[----:B------:R-:W-:Y:S01]  /*13250*/  LOP3.LUT R13, R5, UR4, R8, 0x96, !PT ;  /* 0x00000004050d7c12 */ /* 0x000fe2000f8e9608 */
[----:B------:R-:W2:Y:S01]  /*13260*/  SHFL.BFLY PT, R29, R135, 0x1, 0x1f ;  /* 0x0c201f00871d7f89 */ /* 0x000ea200000e0000 */
[----:B------:R-:W-:Y:S02]  /*13270*/  FMNMX.FTZ R5, R34, R9, !PT ;  /* 0x0000000922057209 */ /* 0x000fe40007810000 */
[----:B------:R-:W-:-:S02]  /*13280*/  FSEL R206, R191, -INF , !P2 ;  /* 0xff800000bfce7808 */ /* 0x000fc40005000000 */
[----:B------:R-:W-:Y:S02]  /*13290*/  FMNMX.FTZ R5, R35, R5, !PT ;  /* 0x0000000523057209 */ /* 0x000fe40007810000 */
[----:B------:R-:W-:Y:S02]  /*132a0*/  FSETP.NEU.FTZ.AND P3, PT, R136, -INF , PT ;  /* 0xff8000008800780b */ /* 0x000fe40003f7d000 */
[----:B------:R-:W-:Y:S02]  /*132b0*/  FMNMX.FTZ R137, R205, R5, !PT ;  /* 0x00000005cd897209 */ /* 0x000fe40007810000 */
[----:B------:R-:W-:Y:S02]  /*132c0*/  FSEL R233, R186, -INF , !P1 ;  /* 0xff800000bae97808 */ /* 0x000fe40004800000 */
[----:B------:R-:W-:Y:S02]  /*132d0*/  FSEL R0, R11, RZ, P3 ;  /* 0x000000ff0b007208 */ /* 0x000fe40001800000 */
[----:B------:R-:W-:-:S02]  /*132e0*/  FMNMX.FTZ R137, R206, R137, !PT ;  /* 0x00000089ce897209 */ /* 0x000fc40007810000 */
[----:B------:R-:W-:Y:S01]  /*132f0*/  LOP3.LUT R11, R3, UR5, R6, 0x96, !PT ;  /* 0x00000005030b7c12 */ /* 0x000fe2000f8e9606 */
[----:B------:R-:W-:Y:S01]  /*13300*/  FFMA.FTZ R3, R7, UR32, -R0 ;  /* 0x0000002007037c23 */ /* 0x000fe20008010800 */
[----:B------:R-:W-:Y:S01]  /*13310*/  LOP3.LUT R10, R15, UR31, R10, 0x96, !PT ;  /* 0x0000001f0f0a7c12 */ /* 0x000fe2000f8e960a */
[----:B------:R-:W-:Y:S01]  /*13320*/  IMAD.WIDE.U32 R6, R28, -0x326172a9, RZ ;  /* 0xcd9e8d571c067825 */ /* 0x000fe200078e00ff */
[----:B------:R-:W-:Y:S01]  /*13330*/  FSEL R235, R187, -INF , !P0 ;  /* 0xff800000bbeb7808 */ /* 0x000fe20004000000 */
[----:B------:R3:W-:Y:S01]  /*13340*/  MUFU.EX2 R244, R3 ;  /* 0x0000000300f47308 */ /* 0x0007e20000000800 */
[----:B------:R-:W-:Y:S01]  /*13350*/  FMNMX.FTZ R137, R233, R137, !PT ;  /* 0x00000089e9897209 */ /* 0x000fe20007810000 */
[----:B------:R-:W-:Y:S01]  /*13360*/  IMAD.WIDE.U32 R8, R11, -0x2daee0ad, RZ ;  /* 0xd2511f530b087825 */ /* 0x000fe200078e00ff */
[----:B-1----:R-:W-:-:S03]  /*13370*/  FMNMX.FTZ R134, R134, R24, !PT ;  /* 0x0000001886867209 */ /* 0x002fc60007810000 */
[----:B------:R-:W-:Y:S01]  /*13380*/  FFMA.FTZ R16, R16, UR32, -R0 ;  /* 0x0000002010107c23 */ /* 0x000fe20008010800 */
[----:B------:R-:W-:Y:S01]  /*13390*/  FMNMX.FTZ R137, R235, R137, !PT ;  /* 0x00000089eb897209 */ /* 0x000fe20007810000 */
[----:B------:R-:W-:Y:S01]  /*133a0*/  IMAD.WIDE.U32 R10, R10, -0x326172a9, RZ ;  /* 0xcd9e8d570a0a7825 */ /* 0x000fe200078e00ff */
[----:B------:R-:W-:Y:S01]  /*133b0*/  LOP3.LUT R12, R9, UR31, R12, 0x96, !PT ;  /* 0x0000001f090c7c12 */ /* 0x000fe2000f8e960c */
[----:B------:R1:W-:Y:S01]  /*133c0*/  MUFU.EX2 R243, R16 ;  /* 0x0000001000f37308 */ /* 0x0003e20000000800 */
[----:B------:R-:W4:Y:S01]  /*133d0*/  SHFL.BFLY PT, R9, R134, 0x1, 0x1f ;  /* 0x0c201f0086097f89 */ /* 0x000f2200000e0000 */
[----:B------:R-:W-:Y:S01]  /*133e0*/  LOP3.LUT R15, R7, UR4, R2, 0x96, !PT ;  /* 0x00000004070f7c12 */ /* 0x000fe2000f8e9602 */
[----:B------:R-:W-:Y:S01]  /*133f0*/  FFMA.FTZ R19, R19, UR32, -R0 ;  /* 0x0000002013137c23 */ /* 0x000fe20008010800 */
[----:B------:R-:W-:Y:S01]  /*13400*/  LOP3.LUT R4, R11, UR30, R4, 0x96, !PT ;  /* 0x0000001e0b047c12 */ /* 0x000fe2000f8e9604 */
[----:B------:R-:W-:Y:S01]  /*13410*/  IMAD.WIDE.U32 R30, R12, -0x326172a9, RZ ;  /* 0xcd9e8d570c1e7825 */ /* 0x000fe200078e00ff */
[----:B------:R-:W5:Y:S01]  /*13420*/  SHFL.BFLY PT, R11, R137, 0x2, 0x1f ;  /* 0x0c401f00890b7f89 */ /* 0x000f6200000e0000 */
[----:B--2---:R-:W-:Y:S01]  /*13430*/  FMNMX.FTZ R135, R135, R29, !PT ;  /* 0x0000001d87877209 */ /* 0x004fe20007810000 */
[----:B------:R-:W-:Y:S01]  /*13440*/  MUFU.EX2 R242, R19 ;  /* 0x0000001300f27308 */ /* 0x000fe20000000800 */
[----:B---3--:R-:W-:-:S04]  /*13450*/  IMAD.WIDE.U32 R2, R13, -0x2daee0ad, RZ ;  /* 0xd2511f530d027825 */ /* 0x008fc800078e00ff */
[----:B------:R-:W-:Y:S01]  /*13460*/  FFMA.FTZ R18, R18, UR32, -R0 ;  /* 0x0000002012127c23 */ /* 0x000fe20008010800 */
[C---:B------:R-:W-:Y:S01]  /*13470*/  FSETP.NEU.FTZ.AND P2, PT, R135.reuse, -INF , PT ;  /* 0xff8000008700780b */ /* 0x040fe20003f5d000 */
[----:B------:R-:W-:Y:S01]  /*13480*/  FMUL.FTZ R13, R135, UR32 ;  /* 0x00000020870d7c20 */ /* 0x000fe20008410000 */
[----:B------:R-:W-:Y:S01]  /*13490*/  IMAD.WIDE.U32 R142, R4, -0x2daee0ad, RZ ;  /* 0xd2511f53048e7825 */ /* 0x000fe200078e00ff */
[----:B------:R-:W-:Y:S01]  /*134a0*/  LOP3.LUT R7, R3, UR24, R14, 0x96, !PT ;  /* 0x0000001803077c12 */ /* 0x000fe2000f8e960e */
[----:B------:R-:W-:Y:S01]  /*134b0*/  UMOV UR5, UR33 ;  /* 0x0000002100057c82 */ /* 0x000fe20008000000 */
[----:B------:R-:W-:Y:S01]  /*134c0*/  LOP3.LUT R3, R31, UR30, R6, 0x96, !PT ;  /* 0x0000001e1f037c12 */ /* 0x000fe2000f8e9606 */
[----:B------:R-:W-:Y:S01]  /*134d0*/  IMAD.WIDE.U32 R4, R15, -0x2daee0ad, RZ ;  /* 0xd2511f530f047825 */ /* 0x000fe200078e00ff */
[----:B------:R-:W-:Y:S01]  /*134e0*/  LOP3.LUT R2, R143, UR10, R2, 0x96, !PT ;  /* 0x0000000a8f027c12 */ /* 0x000fe2000f8e9602 */
[----:B------:R-:W-:Y:S01]  /*134f0*/  MUFU.EX2 R241, R18 ;  /* 0x0000001200f17308 */ /* 0x000fe20000000800 */
[----:B------:R-:W-:Y:S01]  /*13500*/  FSEL R13, R13, RZ, P2 ;  /* 0x000000ff0d0d7208 */ /* 0x000fe20001000000 */
[----:B------:R-:W-:Y:S01]  /*13510*/  IMAD.WIDE.U32 R140, R3, -0x2daee0ad, RZ ;  /* 0xd2511f53038c7825 */ /* 0x000fe200078e00ff */
[----:B------:R-:W-:-:S02]  /*13520*/  LOP3.LUT R28, R5, UR24, R8, 0x96, !PT ;  /* 0x00000018051c7c12 */ /* 0x000fc4000f8e9608 */
[----:B------:R-:W-:Y:S01]  /*13530*/  MOV R182, R248 ;  /* 0x000000f800b67202 */ /* 0x000fe20000000f00 */
[----:B------:R-:W-:Y:S01]  /*13540*/  IMAD.WIDE.U32 R6, R7, -0x326172a9, RZ ;  /* 0xcd9e8d5707067825 */ /* 0x000fe200078e00ff */
[----:B----4-:R-:W-:-:S03]  /*13550*/  FMNMX.FTZ R134, R134, R9, !PT ;  /* 0x0000000986867209 */ /* 0x010fc60007810000 */
[----:B------:R-:W-:Y:S01]  /*13560*/  FFMA.FTZ R17, R17, UR32, -R13 ;  /* 0x0000002011117c23 */ /* 0x000fe2000801080d */
[----:B------:R-:W-:Y:S01]  /*13570*/  LOP3.LUT R5, R141, UR10, R4, 0x96, !PT ;  /* 0x0000000a8d057c12 */ /* 0x000fe2000f8e9604 */
[----:B------:R-:W-:Y:S01]  /*13580*/  IMAD.WIDE.U32 R2, R2, -0x326172a9, RZ ;  /* 0xcd9e8d5702027825 */ /* 0x000fe200078e00ff */
[----:B-----5:R-:W-:-:S03]  /*13590*/  FMNMX.FTZ R137, R137, R11, !PT ;  /* 0x0000000b89897209 */ /* 0x020fc60007810000 */
[----:B------:R-:W-:Y:S01]  /*135a0*/  FMUL.FTZ R12, R134, UR32 ;  /* 0x00000020860c7c20 */ /* 0x000fe20008410000 */
[----:B------:R-:W-:Y:S01]  /*135b0*/  LOP3.LUT R143, R7, UR11, R10, 0x96, !PT ;  /* 0x0000000b078f7c12 */ /* 0x000fe2000f8e960a */
[----:B------:R-:W-:Y:S01]  /*135c0*/  IMAD.WIDE.U32 R28, R28, -0x326172a9, RZ ;  /* 0xcd9e8d571c1c7825 */ /* 0x000fe200078e00ff */
[----:B------:R-:W-:Y:S01]  /*135d0*/  LOP3.LUT R4, R3, UR21, R6, 0x96, !PT ;  /* 0x0000001503047c12 */ /* 0x000fe2000f8e9606 */
[----:B------:R-:W2:Y:S01]  /*135e0*/  SHFL.BFLY PT, R15, R137, 0x1, 0x1f ;  /* 0x0c201f00890f7f89 */ /* 0x000ea200000e0000 */
[----:B------:R-:W-:Y:S01]  /*135f0*/  LOP3.LUT R6, R2, 0xffff, RZ, 0xc0, !PT ;  /* 0x0000ffff02067812 */ /* 0x000fe200078ec0ff */
[----:B------:R3:W-:Y:S01]  /*13600*/  MUFU.EX2 R240, R17 ;  /* 0x0000001100f07308 */ /* 0x0007e20000000800 */
[----:B------:R-:W-:Y:S01]  /*13610*/  FSETP.NEU.FTZ.AND P1, PT, R134, -INF , PT ;  /* 0xff8000008600780b */ /* 0x000fe20003f3d000 */
[--C-:B------:R-:W-:Y:S01]  /*13620*/  FFMA.FTZ R21, R21, UR32, -R13.reuse ;  /* 0x0000002015157c23 */ /* 0x100fe2000801080d */
[--C-:B------:R-:W-:Y:S01]  /*13630*/  SHF.R.U32.HI R7, RZ, 0x10, R2.reuse ;  /* 0x00000010ff077819 */ /* 0x100fe20000011602 */
[--C-:B------:R-:W-:Y:S01]  /*13640*/  FFMA.FTZ R20, R20, UR32, -R13.reuse ;  /* 0x0000002014147c23 */ /* 0x100fe2000801080d */
[----:B------:R-:W-:Y:S01]  /*13650*/  LOP3.LUT R14, R2, 0xff, RZ, 0xc0, !PT ;  /* 0x000000ff020e7812 */ /* 0x000fe200078ec0ff */
[----:B------:R-:W-:Y:S01]  /*13660*/  FFMA.FTZ R23, R23, UR32, -R13 ;  /* 0x0000002017177c23 */ /* 0x000fe2000801080d */
[----:B------:R-:W-:Y:S01]  /*13670*/  SHF.R.U32.HI R8, RZ, 0x18, R2 ;  /* 0x00000018ff087819 */ /* 0x000fe20000011602 */
[----:B------:R-:W-:Y:S01]  /*13680*/  IMAD.WIDE.U32 R2, R5, -0x326172a9, RZ ;  /* 0xcd9e8d5705027825 */ /* 0x000fe200078e00ff */
[----:B------:R-:W-:Y:S01]  /*13690*/  SHF.R.U32.HI R6, RZ, 0x8, R6 ;  /* 0x00000008ff067819 */ /* 0x000fe20000011606 */
[----:B------:R-:W4:Y:S01]  /*136a0*/  MUFU.EX2 R234, R21 ;  /* 0x0000001500ea7308 */ /* 0x000f220000000800 */
[----:B------:R-:W-:-:S02]  /*136b0*/  FSEL R12, R12, RZ, P1 ;  /* 0x000000ff0c0c7208 */ /* 0x000fc40000800000 */
[----:B------:R-:W-:Y:S02]  /*136c0*/  LOP3.LUT R5, R7, 0xff, RZ, 0xc0, !PT ;  /* 0x000000ff07057812 */ /* 0x000fe400078ec0ff */
[----:B------:R-:W-:Y:S01]  /*136d0*/  LOP3.LUT R9, R2, 0xffff, RZ, 0xc0, !PT ;  /* 0x0000ffff02097812 */ /* 0x000fe200078ec0ff */
[----:B------:R-:W-:Y:S01]  /*136e0*/  FFMA.FTZ R22, R22, UR32, -R12 ;  /* 0x0000002016167c23 */ /* 0x000fe2000801080c */
[----:B------:R-:W-:Y:S01]  /*136f0*/  LOP3.LUT R10, R2, 0xff, RZ, 0xc0, !PT ;  /* 0x000000ff020a7812 */ /* 0x000fe200078ec0ff */
[----:B------:R-:W-:Y:S01]  /*13700*/  MUFU.EX2 R232, R20 ;  /* 0x0000001400e87308 */ /* 0x000fe20000000800 */
[--C-:B------:R-:W-:Y:S02]  /*13710*/  SHF.R.U32.HI R11, RZ, 0x10, R2.reuse ;  /* 0x00000010ff0b7819 */ /* 0x100fe40000011602 */
[----:B-1----:R-:W-:Y:S02]  /*13720*/  SHF.R.U32.HI R16, RZ, 0x18, R2 ;  /* 0x00000018ff107819 */ /* 0x002fe40000011602 */
[----:B------:R-:W-:Y:S01]  /*13730*/  PRMT R14, R14, 0x5410, R6 ;  /* 0x000054100e0e7816 */ /* 0x000fe20000000006 */
[----:B------:R-:W-:Y:S01]  /*13740*/  FFMA.FTZ R6, R25, UR32, -R12 ;  /* 0x0000002019067c23 */ /* 0x000fe2000801080c */
[----:B------:R-:W-:Y:S01]  /*13750*/  LOP3.LUT R2, R3, UR21, R28, 0x96, !PT ;  /* 0x0000001503027c12 */ /* 0x000fe2000f8e961c */
[----:B------:R-:W1:Y:S01]  /*13760*/  MUFU.EX2 R207, R23 ;  /* 0x0000001700cf7308 */ /* 0x000e620000000800 */
[----:B---3--:R-:W-:-:S02]  /*13770*/  PRMT R17, R5, 0x5410, R8 ;  /* 0x0000541005117816 */ /* 0x008fc40000000008 */
[C---:B------:R-:W-:Y:S02]  /*13780*/  LOP3.LUT R3, R4.reuse, 0xffff, RZ, 0xc0, !PT ;  /* 0x0000ffff04037812 */ /* 0x040fe400078ec0ff */
[--C-:B------:R-:W-:Y:S02]  /*13790*/  SHF.R.U32.HI R5, RZ, 0x10, R4.reuse ;  /* 0x00000010ff057819 */ /* 0x100fe40000011604 */
[----:B--2---:R-:W-:Y:S01]  /*137a0*/  FMNMX.FTZ R137, R137, R15, !PT ;  /* 0x0000000f89897209 */ /* 0x004fe20007810000 */
[----:B------:R2:W-:Y:S01]  /*137b0*/  MUFU.EX2 R199, R6 ;  /* 0x0000000600c77308 */ /* 0x0005e20000000800 */
[----:B------:R-:W-:Y:S02]  /*137c0*/  LOP3.LUT R8, R4, 0xff, RZ, 0xc0, !PT ;  /* 0x000000ff04087812 */ /* 0x000fe400078ec0ff */
[----:B------:R-:W-:Y:S01]  /*137d0*/  SHF.R.U32.HI R7, RZ, 0x18, R4 ;  /* 0x00000018ff077819 */ /* 0x000fe20000011604 */
[----:B------:R-:W-:Y:S01]  /*137e0*/  FMUL.FTZ R19, R137, UR32 ;  /* 0x0000002089137c20 */ /* 0x000fe20008410000 */
[----:B------:R-:W-:Y:S01]  /*137f0*/  LOP3.LUT R4, R5, 0xff, RZ, 0xc0, !PT ;  /* 0x000000ff05047812 */ /* 0x000fe200078ec0ff */
[----:B------:R-:W-:Y:S01]  /*13800*/  FFMA.FTZ R5, R27, UR32, -R12 ;  /* 0x000000201b057c23 */ /* 0x000fe2000801080c */
[----:B------:R-:W-:Y:S01]  /*13810*/  FSETP.NEU.FTZ.AND P0, PT, R137, -INF , PT ;  /* 0xff8000008900780b */ /* 0x000fe20003f1d000 */
[----:B------:R-:W3:Y:S01]  /*13820*/  LDSM.16.MT88.4 R24, [R209+0xa000] ;  /* 0x00a00000d118783b */ /* 0x000ee20000004200 */
[----:B------:R-:W-:Y:S01]  /*13830*/  MUFU.EX2 R204, R22 ;  /* 0x0000001600cc7308 */ /* 0x000fe20000000800 */
[----:B------:R-:W-:-:S02]  /*13840*/  LOP3.LUT R138, R29, UR11, R30, 0x96, !PT ;  /* 0x0000000b1d8a7c12 */ /* 0x000fc4000f8e961e */
[----:B------:R-:W-:Y:S01]  /*13850*/  FSEL R19, R19, RZ, P0 ;  /* 0x000000ff13137208 */ /* 0x000fe20000000000 */
[----:B------:R-:W-:Y:S01]  /*13860*/  LDSM.16.MT88.4 R28, [R213+0xa000] ;  /* 0x00a00000d51c783b */ /* 0x000fe20000004200 */
[----:B--2---:R-:W-:-:S03]  /*13870*/  SHF.R.U32.HI R6, RZ, 0x8, R3 ;  /* 0x00000008ff067819 */ /* 0x004fc60000011603 */
[----:B------:R2:W-:Y:S01]  /*13880*/  MUFU.EX2 R197, R5 ;  /* 0x0000000500c57308 */ /* 0x0005e20000000800 */
[----:B------:R-:W-:Y:S02]  /*13890*/  SHF.R.U32.HI R3, RZ, 0x8, R9 ;  /* 0x00000008ff037819 */ /* 0x000fe40000011609 */
[----:B------:R-:W-:Y:S01]  /*138a0*/  PRMT R9, R4, 0x5410, R7 ;  /* 0x0000541004097816 */ /* 0x000fe20000000007 */
[----:B------:R-:W-:Y:S01]  /*138b0*/  FFMA.FTZ R4, R32, UR32, -R12 ;  /* 0x0000002020047c23 */ /* 0x000fe2000801080c */
[----:B------:R-:W-:Y:S02]  /*138c0*/  PRMT R21, R10, 0x5410, R3 ;  /* 0x000054100a157816 */ /* 0x000fe40000000003 */
[----:B------:R-:W-:Y:S01]  /*138d0*/  LOP3.LUT R3, R2, 0xffff, RZ, 0xc0, !PT ;  /* 0x0000ffff02037812 */ /* 0x000fe200078ec0ff */
[----:B------:R5:W-:Y:S01]  /*138e0*/  MUFU.EX2 R187, R4 ;  /* 0x0000000400bb7308 */ /* 0x000be20000000800 */
[----:B------:R-:W-:Y:S02]  /*138f0*/  PRMT R8, R8, 0x5410, R6 ;  /* 0x0000541008087816 */ /* 0x000fe40000000006 */
[----:B------:R-:W-:-:S02]  /*13900*/  LOP3.LUT R7, R11, 0xff, RZ, 0xc0, !PT ;  /* 0x000000ff0b077812 */ /* 0x000fc400078ec0ff */
[----:B------:R-:W-:Y:S02]  /*13910*/  LOP3.LUT R6, R2, 0xff, RZ, 0xc0, !PT ;  /* 0x000000ff02067812 */ /* 0x000fe400078ec0ff */
[----:B------:R-:W-:Y:S01]  /*13920*/  PRMT R20, R7, 0x5410, R16 ;  /* 0x0000541007147816 */ /* 0x000fe20000000010 */
[----:B--2---:R-:W-:Y:S01]  /*13930*/  FFMA.FTZ R5, R33, UR32, -R19 ;  /* 0x0000002021057c23 */ /* 0x004fe20008010813 */
[--C-:B------:R-:W-:Y:S02]  /*13940*/  HSET2.LE.AND R10, R14, R200.reuse, PT ;  /* 0x000000c80e0a7233 */ /* 0x100fe40003803000 */
[--C-:B------:R-:W-:Y:S01]  /*13950*/  HSET2.LE.AND R11, R17, R200.reuse, PT ;  /* 0x000000c8110b7233 */ /* 0x100fe20003803000 */
[----:B------:R2:W-:Y:S01]  /*13960*/  MUFU.EX2 R186, R5 ;  /* 0x0000000500ba7308 */ /* 0x0005e20000000800 */
[--C-:B------:R-:W-:Y:S02]  /*13970*/  HSET2.LE.AND R8, R8, R200.reuse, PT ;  /* 0x000000c808087233 */ /* 0x100fe40003803000 */
[----:B------:R-:W-:-:S02]  /*13980*/  HSET2.LE.AND R9, R9, R200, PT ;  /* 0x000000c809097233 */ /* 0x000fc40003803000 */
[----:B-----5:R-:W-:Y:S02]  /*13990*/  SHF.R.U32.HI R4, RZ, 0x8, R3 ;  /* 0x00000008ff047819 */ /* 0x020fe40000011603 */
[----:B------:R-:W-:Y:S02]  /*139a0*/  SHF.R.U32.HI R3, RZ, 0x10, R2 ;  /* 0x00000010ff037819 */ /* 0x000fe40000011602 */
[----:B------:R-:W-:Y:S02]  /*139b0*/  PRMT R16, R6, 0x5410, R4 ;  /* 0x0000541006107816 */ /* 0x000fe40000000004 */
[----:B------:R-:W-:Y:S02]  /*139c0*/  SHF.R.U32.HI R6, RZ, 0x18, R2 ;  /* 0x00000018ff067819 */ /* 0x000fe40000011602 */
[----:B------:R-:W-:Y:S01]  /*139d0*/  LOP3.LUT R2, R3, 0xff, RZ, 0xc0, !PT ;  /* 0x000000ff03027812 */ /* 0x000fe200078ec0ff */
[----:B------:R-:W-:Y:S01]  /*139e0*/  FFMA.FTZ R3, R132, UR32, -R19 ;  /* 0x0000002084037c23 */ /* 0x000fe20008010813 */
[----:B------:R-:W-:-:S02]  /*139f0*/  FSEL R4, R135, RZ, P2 ;  /* 0x000000ff87047208 */ /* 0x000fc40001000000 */
[----:B--2---:R-:W-:Y:S01]  /*13a00*/  FSEL R5, R136, RZ, P3 ;  /* 0x000000ff88057208 */ /* 0x004fe20001800000 */
[----:B------:R2:W-:Y:S01]  /*13a10*/  MUFU.EX2 R185, R3 ;  /* 0x0000000300b97308 */ /* 0x0005e20000000800 */
[----:B------:R-:W-:Y:S01]  /*13a20*/  PRMT R15, R2, 0x5410, R6 ;  /* 0x00005410020f7816 */ /* 0x000fe20000000006 */
[----:B------:R-:W-:Y:S01]  /*13a30*/  FFMA.FTZ R2, R34, UR32, -R19 ;  /* 0x0000002022027c23 */ /* 0x000fe20008010813 */
[----:B------:R-:W-:Y:S01]  /*13a40*/  FADD.FTZ R6, R238, -R4 ;  /* 0x80000004ee067221 */ /* 0x000fe20000010000 */
[----:B------:R-:W-:Y:S01]  /*13a50*/  FADD.FTZ R5, R239, -R5 ;  /* 0x80000005ef057221 */ /* 0x000fe20000010000 */
[----:B------:R-:W-:Y:S02]  /*13a60*/  FSEL R4, R134, RZ, P1 ;  /* 0x000000ff86047208 */ /* 0x000fe40000800000 */
[----:B------:R-:W-:Y:S01]  /*13a70*/  FMUL.FTZ R6, R6, UR32 ;  /* 0x0000002006067c20 */ /* 0x000fe20008410000 */
[----:B------:R5:W-:Y:S01]  /*13a80*/  MUFU.EX2 R184, R2 ;  /* 0x0000000200b87308 */ /* 0x000be20000000800 */
[----:B------:R-:W-:Y:S01]  /*13a90*/  FMUL.FTZ R5, R5, UR32 ;  /* 0x0000002005057c20 */ /* 0x000fe20008410000 */
[----:B------:R-:W-:Y:S01]  /*13aa0*/  FADD.FTZ R7, R237, -R4 ;  /* 0x80000004ed077221 */ /* 0x000fe20000010000 */
[----:B----4-:R-:W-:-:S03]  /*13ab0*/  F2FP.F16.F32.PACK_AB R4, R234, R240 ;  /* 0x000000f0ea04723e */ /* 0x010fc600000000ff */
[----:B------:R-:W-:Y:S01]  /*13ac0*/  FMUL.FTZ R7, R7, UR32 ;  /* 0x0000002007077c20 */ /* 0x000fe20008410000 */
[----:B------:R-:W-:Y:S01]  /*13ad0*/  LOP3.LUT R9, R9, R4, RZ, 0xc0, !PT ;  /* 0x0000000409097212 */ /* 0x000fe200078ec0ff */
[----:B------:R-:W4:Y:S01]  /*13ae0*/  MUFU.EX2 R18, R5 ;  /* 0x0000000500127308 */ /* 0x000f220000000800 */
[----:B--2---:R-:W-:-:S05]  /*13af0*/  FSEL R3, R137, RZ, P0 ;  /* 0x000000ff89037208 */ /* 0x004fca0000000000 */
[----:B------:R-:W-:Y:S01]  /*13b00*/  FADD.FTZ R14, R236, -R3 ;  /* 0x80000003ec0e7221 */ /* 0x000fe20000010000 */
[----:B------:R-:W-:Y:S01]  /*13b10*/  FFMA.FTZ R3, R35, UR32, -R19 ;  /* 0x0000002023037c23 */ /* 0x000fe20008010813 */
[----:B------:R-:W2:Y:S01]  /*13b20*/  MUFU.EX2 R17, R6 ;  /* 0x0000000600117308 */ /* 0x000ea20000000800 */
[----:B-----5:R-:W-:Y:S01]  /*13b30*/  F2FP.F16.F32.PACK_AB R2, R241, R242 ;  /* 0x000000f2f102723e */ /* 0x020fe200000000ff */
[----:B------:R-:W-:-:S03]  /*13b40*/  FMUL.FTZ R14, R14, UR32 ;  /* 0x000000200e0e7c20 */ /* 0x000fc60008410000 */
[----:B------:R-:W-:Y:S02]  /*13b50*/  LOP3.LUT R10, R10, R2, RZ, 0xc0, !PT ;  /* 0x000000020a0a7212 */ /* 0x000fe400078ec0ff */
[----:B-1----:R-:W-:Y:S01]  /*13b60*/  F2FP.F16.F32.PACK_AB R2, R207, R232 ;  /* 0x000000e8cf02723e */ /* 0x002fe200000000ff */
[----:B------:R1:W-:Y:S01]  /*13b70*/  MUFU.EX2 R139, R3 ;  /* 0x00000003008b7308 */ /* 0x0003e20000000800 */
[-C--:B----4-:R-:W-:Y:S01]  /*13b80*/  FMUL.FTZ R148, R148, R18.reuse ;  /* 0x0000001294947220 */ /* 0x090fe20000410000 */
[----:B------:R-:W-:Y:S01]  /*13b90*/  FMUL.FTZ R149, R149, R18 ;  /* 0x0000001295957220 */ /* 0x000fe20000410000 */
[----:B------:R-:W-:Y:S01]  /*13ba0*/  LOP3.LUT R11, R11, R2, RZ, 0xc0, !PT ;  /* 0x000000020b0b7212 */ /* 0x000fe200078ec0ff */
[-C--:B------:R-:W-:Y:S01]  /*13bb0*/  FMUL.FTZ R152, R152, R18.reuse ;  /* 0x0000001298987220 */ /* 0x080fe20000410000 */
[--C-:B------:R-:W-:Y:S01]  /*13bc0*/  HSET2.LE.AND R2, R16, R200.reuse, PT ;  /* 0x000000c810027233 */ /* 0x100fe20003803000 */
[-C--:B------:R-:W-:Y:S01]  /*13bd0*/  FMUL.FTZ R153, R153, R18.reuse ;  /* 0x0000001299997220 */ /* 0x080fe20000410000 */
[-C--:B------:R-:W-:Y:S01]  /*13be0*/  FMUL.FTZ R160, R160, R18.reuse ;  /* 0x00000012a0a07220 */ /* 0x080fe20000410000 */
[----:B------:R-:W4:Y:S01]  /*13bf0*/  MUFU.EX2 R16, R7 ;  /* 0x0000000700107308 */ /* 0x000f220000000800 */
        /* <DEDUP_REMOVED lines=8> */
[----:B-1----:R-:W-:Y:S01]  /*13c80*/  F2FP.F16.F32.PACK_AB R3, R243, R244 ;  /* 0x000000f4f303723e */ /* 0x002fe200000000ff */
[-C--:B------:R-:W-:Y:S01]  /*13c90*/  FMUL.FTZ R169, R169, R18.reuse ;  /* 0x00000012a9a97220 */ /* 0x080fe20000410000 */
[-C--:B------:R-:W-:Y:S01]  /*13ca0*/  FMUL.FTZ R170, R170, R17.reuse ;  /* 0x00000011aaaa7220 */ /* 0x080fe20000410000 */
[----:B------:R-:W-:Y:S01]  /*13cb0*/  FMUL.FTZ R171, R171, R17 ;  /* 0x00000011abab7220 */ /* 0x000fe20000410000 */
[----:B------:R-:W-:Y:S01]  /*13cc0*/  LOP3.LUT R8, R8, R3, RZ, 0xc0, !PT ;  /* 0x0000000308087212 */ /* 0x000fe200078ec0ff */
[----:B------:R-:W-:Y:S01]  /*13cd0*/  FMUL.FTZ R48, R48, R18 ;  /* 0x0000001230307220 */ /* 0x000fe20000410000 */
[----:B------:R-:W-:Y:S01]  /*13ce0*/  F2FP.F16.F32.PACK_AB R3, R199, R204 ;  /* 0x000000ccc703723e */ /* 0x000fe200000000ff */
[----:B------:R-:W-:Y:S01]  /*13cf0*/  FMUL.FTZ R49, R49, R18 ;  /* 0x0000001231317220 */ /* 0x000fe20000410000 */
[-C--:B----4-:R-:W-:Y:S01]  /*13d00*/  FMUL.FTZ R144, R144, R16.reuse ;  /* 0x0000001090907220 */ /* 0x090fe20000410000 */
[-C--:B------:R-:W-:Y:S01]  /*13d10*/  FMUL.FTZ R145, R145, R16.reuse ;  /* 0x0000001091917220 */ /* 0x080fe20000410000 */
[----:B------:R-:W-:Y:S01]  /*13d20*/  LOP3.LUT R4, R2, R3, RZ, 0xc0, !PT ;  /* 0x0000000302047212 */ /* 0x000fe200078ec0ff */
[----:B---3--:R-:W-:Y:S01]  /*13d30*/  HMMA.16816.F32 R32, R8, R24, R148 ;  /* 0x000000180820723c */ /* 0x008fe20000001894 */
[--C-:B------:R-:W-:Y:S01]  /*13d40*/  HSET2.LE.AND R2, R15, R200.reuse, PT ;  /* 0x000000c80f027233 */ /* 0x100fe20003803000 */
[----:B------:R-:W-:Y:S01]  /*13d50*/  FMUL.FTZ R156, R156, R16 ;  /* 0x000000109c9c7220 */ /* 0x000fe20000410000 */
[----:B------:R-:W-:Y:S01]  /*13d60*/  F2FP.F16.F32.PACK_AB R3, R185, R186 ;  /* 0x000000bab903723e */ /* 0x000fe200000000ff */
[----:B------:R-:W1:Y:S01]  /*13d70*/  MUFU.EX2 R15, R14 ;  /* 0x0000000e000f7308 */ /* 0x000e620000000800 */
[-C--:B------:R-:W-:Y:S01]  /*13d80*/  FMUL.FTZ R157, R157, R16.reuse ;  /* 0x000000109d9d7220 */ /* 0x080fe20000410000 */
[-C--:B------:R-:W-:Y:S01]  /*13d90*/  FMUL.FTZ R164, R164, R16.reuse ;  /* 0x00000010a4a47220 */ /* 0x080fe20000410000 */
[----:B------:R-:W-:Y:S01]  /*13da0*/  LOP3.LUT R5, R2, R3, RZ, 0xc0, !PT ;  /* 0x0000000302057212 */ /* 0x000fe200078ec0ff */
[-C--:B------:R-:W-:Y:S01]  /*13db0*/  FMUL.FTZ R165, R165, R16.reuse ;  /* 0x00000010a5a57220 */ /* 0x080fe20000410000 */
[--C-:B------:R-:W-:Y:S01]  /*13dc0*/  HSET2.LE.AND R2, R21, R200.reuse, PT ;  /* 0x000000c815027233 */ /* 0x100fe20003803000 */
[-C--:B------:R-:W-:Y:S01]  /*13dd0*/  FMUL.FTZ R172, R172, R16.reuse ;  /* 0x00000010acac7220 */ /* 0x080fe20000410000 */
[----:B------:R-:W-:Y:S01]  /*13de0*/  F2FP.F16.F32.PACK_AB R3, R187, R197 ;  /* 0x000000c5bb03723e */ /* 0x000fe200000000ff */
[-C--:B------:R-:W-:Y:S01]  /*13df0*/  FMUL.FTZ R173, R173, R16.reuse ;  /* 0x00000010adad7220 */ /* 0x080fe20000410000 */
[-C--:B------:R-:W-:Y:S01]  /*13e00*/  FMUL.FTZ R40, R40, R16.reuse ;  /* 0x0000001028287220 */ /* 0x080fe20000410000 */
[-C--:B------:R-:W-:Y:S01]  /*13e10*/  FMUL.FTZ R41, R41, R16.reuse ;  /* 0x0000001029297220 */ /* 0x080fe20000410000 */
[----:B------:R-:W-:Y:S01]  /*13e20*/  LOP3.LUT R6, R2, R3, RZ, 0xc0, !PT ;  /* 0x0000000302067212 */ /* 0x000fe200078ec0ff */
[-C--:B------:R-:W-:Y:S01]  /*13e30*/  FMUL.FTZ R44, R44, R16.reuse ;  /* 0x000000102c2c7220 */ /* 0x080fe20000410000 */
[----:B------:R-:W-:Y:S01]  /*13e40*/  HSET2.LE.AND R3, R20, R200, PT ;  /* 0x000000c814037233 */ /* 0x000fe20003803000 */
[----:B------:R-:W-:Y:S01]  /*13e50*/  FMUL.FTZ R45, R45, R16 ;  /* 0x000000102d2d7220 */ /* 0x000fe20000410000 */
[----:B------:R-:W2:Y:S01]  /*13e60*/  LDSM.16.MT88.4 R20, [R211+0xa000] ;  /* 0x00a00000d314783b */ /* 0x000ea20000004200 */
[----:B------:R-:W-:Y:S01]  /*13e70*/  F2FP.F16.F32.PACK_AB R2, R139, R184 ;  /* 0x000000b88b02723e */ /* 0x000fe200000000ff */
[-C--:B-1----:R-:W-:Y:S01]  /*13e80*/  FMUL.FTZ R146, R146, R15.reuse ;  /* 0x0000000f92927220 */ /* 0x082fe20000410000 */
[-C--:B------:R-:W-:Y:S01]  /*13e90*/  FMUL.FTZ R147, R147, R15.reuse ;  /* 0x0000000f93937220 */ /* 0x080fe20000410000 */
[----:B------:R-:W-:Y:S01]  /*13ea0*/  FMUL.FTZ R158, R158, R15 ;  /* 0x0000000f9e9e7220 */ /* 0x000fe20000410000 */
[----:B------:R-:W-:Y:S01]  /*13eb0*/  LOP3.LUT R7, R3, R2, RZ, 0xc0, !PT ;  /* 0x0000000203077212 */ /* 0x000fe200078ec0ff */
[----:B------:R-:W-:-:S02]  /*13ec0*/  IMAD.MOV.U32 R132, RZ, RZ, R35 ;  /* 0x000000ffff847224 */ /* 0x000fc400078e0023 */
[-C--:B------:R-:W-:Y:S01]  /*13ed0*/  FMUL.FTZ R159, R159, R15.reuse ;  /* 0x0000000f9f9f7220 */ /* 0x080fe20000410000 */
[----:B------:R-:W-:Y:S02]  /*13ee0*/  IMAD.MOV.U32 R14, RZ, RZ, R32 ;  /* 0x000000ffff0e7224 */ /* 0x000fe400078e0020 */
[-C--:B------:R-:W-:Y:S01]  /*13ef0*/  FMUL.FTZ R166, R166, R15.reuse ;  /* 0x0000000fa6a67220 */ /* 0x080fe20000410000 */
[----:B------:R-:W-:Y:S02]  /*13f00*/  IMAD.MOV.U32 R3, RZ, RZ, R33 ;  /* 0x000000ffff037224 */ /* 0x000fe400078e0021 */
[-C--:B------:R-:W-:Y:S01]  /*13f10*/  FMUL.FTZ R167, R167, R15.reuse ;  /* 0x0000000fa7a77220 */ /* 0x080fe20000410000 */
[----:B------:R-:W-:Y:S01]  /*13f20*/  IMAD.MOV.U32 R2, RZ, RZ, R34 ;  /* 0x000000ffff027224 */ /* 0x000fe200078e0022 */
[----:B------:R-:W-:Y:S01]  /*13f30*/  HMMA.16816.F32 R144, R4, R24, R144 ;  /* 0x000000180490723c */ /* 0x000fe20000001890 */
[-C--:B------:R-:W-:Y:S01]  /*13f40*/  FMUL.FTZ R174, R174, R15.reuse ;  /* 0x0000000faeae7220 */ /* 0x080fe20000410000 */
[-C--:B------:R-:W-:Y:S01]  /*13f50*/  FMUL.FTZ R175, R175, R15.reuse ;  /* 0x0000000fafaf7220 */ /* 0x080fe20000410000 */
[-C--:B------:R-:W-:Y:S01]  /*13f60*/  FMUL.FTZ R42, R42, R15.reuse ;  /* 0x0000000f2a2a7220 */ /* 0x080fe20000410000 */
[-C--:B------:R-:W-:Y:S01]  /*13f70*/  FMUL.FTZ R43, R43, R15.reuse ;  /* 0x0000000f2b2b7220 */ /* 0x080fe20000410000 */
[-C--:B------:R-:W-:Y:S01]  /*13f80*/  FMUL.FTZ R46, R46, R15.reuse ;  /* 0x0000000f2e2e7220 */ /* 0x080fe20000410000 */
[-C--:B------:R-:W-:Y:S01]  /*13f90*/  HMMA.16816.F32 R32, R8, R26.reuse, R152 ;  /* 0x0000001a0820723c */ /* 0x080fe20000001898 */
[----:B------:R-:W-:Y:S01]  /*13fa0*/  FMUL.FTZ R47, R47, R15 ;  /* 0x0000000f2f2f7220 */ /* 0x000fe20000410000 */
[-C--:B------:R-:W-:Y:S01]  /*13fb0*/  FMUL.FTZ R50, R50, R17.reuse ;  /* 0x0000001132327220 */ /* 0x080fe20000410000 */
[----:B------:R-:W-:Y:S01]  /*13fc0*/  FMUL.FTZ R51, R51, R17 ;  /* 0x0000001133337220 */ /* 0x000fe20000410000 */
        /* <DEDUP_REMOVED lines=17> */
[-C--:B--2---:R-:W-:Y:S01]  /*140e0*/  HMMA.16816.F32 R24, R8, R20.reuse, R160 ;  /* 0x000000140818723c */ /* 0x084fe200000018a0 */
[-C--:B------:R-:W-:Y:S01]  /*140f0*/  FMUL.FTZ R75, R75, R15.reuse ;  /* 0x0000000f4b4b7220 */ /* 0x080fe20000410000 */
[----:B------:R-:W-:Y:S01]  /*14100*/  FMUL.FTZ R78, R78, R15 ;  /* 0x0000000f4e4e7220 */ /* 0x000fe20000410000 */
[----:B------:R-:W-:Y:S01]  /*14110*/  IMAD.MOV.U32 R155, RZ, RZ, R34 ;  /* 0x000000ffff9b7224 */ /* 0x000fe200078e0022 */
[----:B------:R-:W-:Y:S01]  /*14120*/  MOV R152, R33 ;  /* 0x0000002100987202 */ /* 0x000fe20000000f00 */
[----:B------:R-:W-:Y:S01]  /*14130*/  IMAD.MOV.U32 R154, RZ, RZ, R35 ;  /* 0x000000ffff9a7224 */ /* 0x000fe200078e0023 */
[----:B------:R-:W-:Y:S01]  /*14140*/  HMMA.16816.F32 R164, R4, R20, R164 ;  /* 0x0000001404a4723c */ /* 0x000fe200000018a4 */
[----:B------:R-:W-:-:S02]  /*14150*/  IMAD.MOV.U32 R153, RZ, RZ, R32 ;  /* 0x000000ffff997224 */ /* 0x000fc400078e0020 */
[-C--:B------:R-:W-:Y:S01]  /*14160*/  FMUL.FTZ R79, R79, R15.reuse ;  /* 0x0000000f4f4f7220 */ /* 0x080fe20000410000 */
[----:B------:R-:W1:Y:S01]  /*14170*/  LDSM.16.MT88.4 R32, [R214+0xa000] ;  /* 0x00a00000d620783b */ /* 0x000e620000004200 */
        /* <DEDUP_REMOVED lines=14> */
[----:B------:R-:W-:-:S02]  /*14260*/  IMAD.MOV.U32 R189, RZ, RZ, R27 ;  /* 0x000000ffffbd7224 */ /* 0x000fc400078e001b */
[-C--:B------:R-:W-:Y:S01]  /*14270*/  FMUL.FTZ R106, R106, R15.reuse ;  /* 0x0000000f6a6a7220 */ /* 0x080fe20000410000 */
[----:B------:R-:W-:Y:S02]  /*14280*/  IMAD.MOV.U32 R188, RZ, RZ, R25 ;  /* 0x000000ffffbc7224 */ /* 0x000fe400078e0019 */
[-C--:B------:R-:W-:Y:S01]  /*14290*/  FMUL.FTZ R107, R107, R15.reuse ;  /* 0x0000000f6b6b7220 */ /* 0x080fe20000410000 */
[----:B------:R-:W-:Y:S02]  /*142a0*/  IMAD.MOV.U32 R183, RZ, RZ, R24 ;  /* 0x000000ffffb77224 */ /* 0x000fe400078e0018 */
[-C--:B------:R-:W-:Y:S01]  /*142b0*/  FMUL.FTZ R110, R110, R15.reuse ;  /* 0x0000000f6e6e7220 */ /* 0x080fe20000410000 */
[----:B------:R-:W-:Y:S02]  /*142c0*/  IMAD.MOV.U32 R181, RZ, RZ, R26 ;  /* 0x000000ffffb57224 */ /* 0x000fe400078e001a */
[-C--:B------:R-:W-:Y:S01]  /*142d0*/  FMUL.FTZ R111, R111, R15.reuse ;  /* 0x0000000f6f6f7220 */ /* 0x080fe20000410000 */
[----:B------:R-:W-:Y:S01]  /*142e0*/  HMMA.16816.F32 R24, R8, R22, R168 ;  /* 0x000000160818723c */ /* 0x000fe200000018a8 */
[----:B------:R-:W2:Y:S01]  /*142f0*/  LDSM.16.MT88.4 R20, [R209+0xb000] ;  /* 0x00b00000d114783b */ /* 0x000ea20000004200 */
        /* <DEDUP_REMOVED lines=19> */
[----:B------:R-:W-:Y:S01]  /*14430*/  FMUL.FTZ R81, R81, R18 ;  /* 0x0000001251517220 */ /* 0x000fe20000410000 */
[----:B------:R-:W-:Y:S01]  /*14440*/  FMUL.FTZ R82, R82, R17 ;  /* 0x0000001152527220 */ /* 0x000fe20000410000 */
[----:B------:R-:W-:Y:S01]  /*14450*/  HMMA.16816.F32 R160, R4, R34, R44 ;  /* 0x0000002204a0723c */ /* 0x000fe2000000182c */
[----:B------:R-:W-:Y:S01]  /*14460*/  IMAD.MOV.U32 R171, RZ, RZ, R24 ;  /* 0x000000ffffab7224 */ /* 0x000fe200078e0018 */
[----:B------:R-:W3:Y:S01]  /*14470*/  LDSM.16.MT88.4 R44, [R213+0xb000] ;  /* 0x00b00000d52c783b */ /* 0x000ee20000004200 */
[----:B------:R-:W-:-:S02]  /*14480*/  IMAD.MOV.U32 R170, RZ, RZ, R25 ;  /* 0x000000ffffaa7224 */ /* 0x000fc400078e0019 */
[-C--:B------:R-:W-:Y:S01]  /*14490*/  FMUL.FTZ R83, R83, R17.reuse ;  /* 0x0000001153537220 */ /* 0x080fe20000410000 */
[----:B------:R-:W-:Y:S01]  /*144a0*/  IMAD.MOV.U32 R169, RZ, RZ, R26 ;  /* 0x000000ffffa97224 */ /* 0x000fe200078e001a */
[----:B------:R-:W-:Y:S01]  /*144b0*/  HMMA.16816.F32 R236, R8, R34, R48 ;  /* 0x0000002208ec723c */ /* 0x000fe20000001830 */
[----:B------:R-:W-:Y:S02]  /*144c0*/  IMAD.MOV.U32 R168, RZ, RZ, R27 ;  /* 0x000000ffffa87224 */ /* 0x000fe400078e001b */
[-C--:B------:R-:W-:Y:S01]  /*144d0*/  FMUL.FTZ R52, R52, R18.reuse ;  /* 0x0000001234347220 */ /* 0x080fe20000410000 */
[----:B------:R-:W4:Y:S01]  /*144e0*/  LDSM.16.MT88.4 R24, [R211+0xb000] ;  /* 0x00b00000d318783b */ /* 0x000f220000004200 */
[----:B------:R-:W-:Y:S01]  /*144f0*/  FMUL.FTZ R53, R53, R18 ;  /* 0x0000001235357220 */ /* 0x000fe20000410000 */
[----:B------:R-:W-:Y:S01]  /*14500*/  FMUL.FTZ R54, R54, R17 ;  /* 0x0000001136367220 */ /* 0x000fe20000410000 */
[----:B------:R-:W-:Y:S01]  /*14510*/  HMMA.16816.F32 R56, R4, R28, R56 ;  /* 0x0000001c0438723c */ /* 0x000fe20000001838 */
[----:B------:R-:W-:-:S02]  /*14520*/  IMAD.MOV.U32 R51, RZ, RZ, R153 ;  /* 0x000000ffff337224 */ /* 0x000fc400078e0099 */
[----:B------:R-:W-:Y:S01]  /*14530*/  FMUL.FTZ R55, R55, R17 ;  /* 0x0000001137377220 */ /* 0x000fe20000410000 */
[----:B------:R-:W-:Y:S02]  /*14540*/  IMAD.MOV.U32 R153, RZ, RZ, R2 ;  /* 0x000000ffff997224 */ /* 0x000fe400078e0002 */
[----:B------:R-:W-:Y:S01]  /*14550*/  FFMA.FTZ R2, R177, UR32, -R0 ;  /* 0x00000020b1027c23 */ /* 0x000fe20008010800 */
[----:B------:R-:W-:Y:S01]  /*14560*/  IMAD.MOV.U32 R48, RZ, RZ, R152 ;  /* 0x000000ffff307224 */ /* 0x000fe200078e0098 */
[C---:B------:R-:W-:Y:S01]  /*14570*/  HMMA.16816.F32 R60, R4.reuse, R30, R60 ;  /* 0x0000001e043c723c */ /* 0x040fe2000000183c */
[----:B------:R-:W-:Y:S01]  /*14580*/  IMAD.MOV.U32 R152, RZ, RZ, R3 ;  /* 0x000000ffff987224 */ /* 0x000fe200078e0003 */
[----:B------:R5:W-:Y:S01]  /*14590*/  MUFU.EX2 R34, R2 ;  /* 0x0000000200227308 */ /* 0x000be20000000800 */
[----:B------:R-:W-:Y:S01]  /*145a0*/  FFMA.FTZ R3, R133, UR32, -R0 ;  /* 0x0000002085037c23 */ /* 0x000fe20008010800 */
[----:B------:R-:W-:Y:S01]  /*145b0*/  IMAD.MOV.U32 R50, RZ, RZ, R154 ;  /* 0x000000ffff327224 */ /* 0x000fe200078e009a */
[----:B------:R-:W-:Y:S01]  /*145c0*/  MOV R154, R132 ;  /* 0x00000084009a7202 */ /* 0x000fe20000000f00 */
[----:B--2---:R-:W-:Y:S01]  /*145d0*/  HMMA.16816.F32 R72, R4, R20, R72 ;  /* 0x000000140448723c */ /* 0x004fe20000001848 */
[----:B------:R-:W-:-:S02]  /*145e0*/  IMAD.MOV.U32 R49, RZ, RZ, R155 ;  /* 0x000000ffff317224 */ /* 0x000fc400078e009b */
[-C--:B------:R-:W-:Y:S01]  /*145f0*/  FMUL.FTZ R84, R84, R18.reuse ;  /* 0x0000001254547220 */ /* 0x080fe20000410000 */
[----:B------:R-:W-:Y:S01]  /*14600*/  IMAD.MOV.U32 R155, RZ, RZ, R14 ;  /* 0x000000ffff9b7224 */ /* 0x000fe200078e000e */
[----:B------:R-:W-:Y:S01]  /*14610*/  MUFU.EX2 R133, R3 ;  /* 0x0000000300857308 */ /* 0x000fe20000000800 */
        /* <DEDUP_REMOVED lines=8> */
[--C-:B-----5:R-:W-:Y:S01]  /*146a0*/  FFMA.FTZ R2, R176, UR32, -R0.reuse ;  /* 0x00000020b0027c23 */ /* 0x120fe20008010800 */
[----:B------:R-:W-:Y:S01]  /*146b0*/  FFMA.FTZ R0, R178, UR32, -R0 ;  /* 0x00000020b2007c23 */ /* 0x000fe20008010800 */
[-C--:B------:R-:W-:Y:S01]  /*146c0*/  FMUL.FTZ R99, R99, R17.reuse ;  /* 0x0000001163637220 */ /* 0x080fe20000410000 */
[-C--:B------:R-:W-:Y:S01]  /*146d0*/  FMUL.FTZ R100, R100, R18.reuse ;  /* 0x0000001264647220 */ /* 0x080fe20000410000 */
[----:B------:R1:W-:Y:S01]  /*146e0*/  MUFU.EX2 R132, R2 ;  /* 0x0000000200847308 */ /* 0x0003e20000000800 */
[C---:B------:R-:W-:Y:S01]  /*146f0*/  HMMA.16816.F32 R108, R4.reuse, R42, R108 ;  /* 0x0000002a046c723c */ /* 0x040fe2000000186c */
[-C--:B------:R-:W-:Y:S01]  /*14700*/  FMUL.FTZ R101, R101, R18.reuse ;  /* 0x0000001265657220 */ /* 0x080fe20000410000 */
[-C--:B------:R-:W-:Y:S01]  /*14710*/  FMUL.FTZ R102, R102, R17.reuse ;  /* 0x0000001166667220 */ /* 0x080fe20000410000 */
[-C--:B------:R-:W-:Y:S01]  /*14720*/  FMUL.FTZ R103, R103, R17.reuse ;  /* 0x0000001167677220 */ /* 0x080fe20000410000 */
[-C--:B------:R-:W-:Y:S01]  /*14730*/  FMUL.FTZ R112, R112, R18.reuse ;  /* 0x0000001270707220 */ /* 0x080fe20000410000 */
[-C--:B------:R-:W-:Y:S01]  /*14740*/  FMUL.FTZ R113, R113, R18.reuse ;  /* 0x0000001271717220 */ /* 0x080fe20000410000 */
[C---:B---3--:R-:W-:Y:S01]  /*14750*/  HMMA.16816.F32 R120, R4.reuse, R44, R120 ;  /* 0x0000002c0478723c */ /* 0x048fe20000001878 */
[----:B------:R2:W-:Y:S01]  /*14760*/  MUFU.EX2 R35, R0 ;  /* 0x0000000000237308 */ /* 0x0005e20000000800 */
[-C--:B------:R-:W-:Y:S01]  /*14770*/  FMUL.FTZ R114, R114, R17.reuse ;  /* 0x0000001172727220 */ /* 0x080fe20000410000 */
[-C--:B------:R-:W-:Y:S01]  /*14780*/  FMUL.FTZ R115, R115, R17.reuse ;  /* 0x0000001173737220 */ /* 0x080fe20000410000 */
[-C--:B------:R-:W-:Y:S01]  /*14790*/  FMUL.FTZ R116, R116, R18.reuse ;  /* 0x0000001274747220 */ /* 0x080fe20000410000 */
[-C--:B------:R-:W-:Y:S01]  /*147a0*/  FMUL.FTZ R117, R117, R18.reuse ;  /* 0x0000001275757220 */ /* 0x080fe20000410000 */
[----:B----4-:R-:W-:Y:S01]  /*147b0*/  HMMA.16816.F32 R88, R4, R24, R88 ;  /* 0x000000180458723c */ /* 0x010fe20000001858 */
[-C--:B------:R-:W-:Y:S01]  /*147c0*/  FMUL.FTZ R118, R118, R17.reuse ;  /* 0x0000001176767220 */ /* 0x080fe20000410000 */
[----:B------:R-:W-:Y:S01]  /*147d0*/  FMUL.FTZ R119, R119, R17 ;  /* 0x0000001177777220 */ /* 0x000fe20000410000 */
[----:B------:R-:W-:Y:S01]  /*147e0*/  FMUL.FTZ R128, R128, R18 ;  /* 0x0000001280807220 */ /* 0x000fe20000410000 */
[----:B-1----:R-:W-:-:S04]  /*147f0*/  IMAD.WIDE.U32 R2, R143, -0x2daee0ad, RZ ;  /* 0xd2511f538f027825 */ /* 0x002fc800078e00ff */
[----:B------:R-:W-:Y:S01]  /*14800*/  FMUL.FTZ R129, R129, R18 ;  /* 0x0000001281817220 */ /* 0x000fe20000410000 */
[----:B------:R-:W-:Y:S01]  /*14810*/  HMMA.16816.F32 R92, R4, R26, R92 ;  /* 0x0000001a045c723c */ /* 0x000fe2000000185c */
[-C--:B------:R-:W-:Y:S01]  /*14820*/  FMUL.FTZ R130, R130, R17.reuse ;  /* 0x0000001182827220 */ /* 0x080fe20000410000 */
[----:B------:R-:W-:Y:S01]  /*14830*/  FMUL.FTZ R131, R131, R17 ;  /* 0x0000001183837220 */ /* 0x000fe20000410000 */
[----:B------:R-:W-:-:S03]  /*14840*/  SHF.R.U32.HI R14, RZ, 0x10, R2 ;  /* 0x00000010ff0e7819 */ /* 0x000fc60000011602 */
[----:B------:R-:W-:Y:S01]  /*14850*/  HMMA.16816.F32 R148, R4, R46, R124 ;  /* 0x0000002e0494723c */ /* 0x000fe2000000187c */
[----:B--2---:R-:W-:-:S05]  /*14860*/  FFMA.FTZ R0, R180, UR32, -R13 ;  /* 0x00000020b4007c23 */ /* 0x004fca000801080d */
[C---:B------:R-:W-:Y:S01]  /*14870*/  HMMA.16816.F32 R36, R8.reuse, R32, R36 ;  /* 0x000000200824723c */ /* 0x040fe20000001824 */
[----:B------:R-:W-:Y:S01]  /*14880*/  FFMA.FTZ R4, R179, UR32, -R13 ;  /* 0x00000020b3047c23 */ /* 0x000fe2000801080d */
[----:B------:R-:W-:Y:S01]  /*14890*/  IMAD.MOV.U32 R125, RZ, RZ, R189 ;  /* 0x000000ffff7d7224 */ /* 0x000fe200078e00bd */
[----:B------:R-:W-:Y:S01]  /*148a0*/  LOP3.LUT R7, R2, 0xffff, RZ, 0xc0, !PT ;  /* 0x0000ffff02077812 */ /* 0x000fe200078ec0ff */
[----:B------:R-:W-:Y:S01]  /*148b0*/  IMAD.MOV.U32 R126, RZ, RZ, R188 ;  /* 0x000000ffff7e7224 */ /* 0x000fe200078e00bc */
[----:B------:R1:W-:Y:S01]  /*148c0*/  MUFU.EX2 R33, R4 ;  /* 0x0000000400217308 */ /* 0x0003e20000000800 */
[C---:B------:R-:W-:Y:S01]  /*148d0*/  HMMA.16816.F32 R200, R8.reuse, R30, R64 ;  /* 0x0000001e08c8723c */ /* 0x040fe20000001840 */
[----:B------:R-:W-:Y:S01]  /*148e0*/  FFMA.FTZ R5, R196, UR32, -R13 ;  /* 0x00000020c4057c23 */ /* 0x000fe2000801080d */
[----:B------:R-:W2:Y:S01]  /*148f0*/  LDC.U8 R66, c[0x0][0x388] ;  /* 0x0000e200ff427b82 */ /* 0x000ea20000000000 */
[----:B------:R-:W-:Y:S02]  /*14900*/  IMAD.MOV.U32 R127, RZ, RZ, R183 ;  /* 0x000000ffff7f7224 */ /* 0x000fe400078e00b7 */
[----:B------:R-:W-:Y:S01]  /*14910*/  IMAD.MOV.U32 R124, RZ, RZ, R181 ;  /* 0x000000ffff7c7224 */ /* 0x000fe200078e00b5 */
[----:B------:R-:W-:Y:S01]  /*14920*/  HMMA.16816.F32 R68, R8, R20, R68 ;  /* 0x000000140844723c */ /* 0x000fe20000001844 */
[----:B------:R3:W-:Y:S01]  /*14930*/  MUFU.EX2 R31, R0 ;  /* 0x00000000001f7308 */ /* 0x0007e20000000800 */
[----:B------:R-:W-:-:S02]  /*14940*/  IMAD.MOV.U32 R67, RZ, RZ, R182 ;  /* 0x000000ffff437224 */ /* 0x000fc400078e00b6 */
[----:B------:R-:W-:Y:S02]  /*14950*/  IMAD.MOV.U32 R196, RZ, RZ, R153 ;  /* 0x000000ffffc47224 */ /* 0x000fe400078e0099 */
[C---:B------:R-:W-:Y:S01]  /*14960*/  HMMA.16816.F32 R188, R8.reuse, R22, R80 ;  /* 0x0000001608bc723c */ /* 0x040fe20000001850 */
[----:B------:R-:W-:Y:S01]  /*14970*/  LOP3.LUT R20, R2, 0xff, RZ, 0xc0, !PT ;  /* 0x000000ff02147812 */ /* 0x000fe200078ec0ff */
[----:B------:R-:W-:Y:S01]  /*14980*/  LDSM.16.MT88.4 R80, [R209+0xb800] ;  /* 0x00b80000d150783b */ /* 0x000fe20000004200 */
[----:B------:R4:W-:Y:S01]  /*14990*/  MUFU.EX2 R30, R5 ;  /* 0x00000005001e7308 */ /* 0x0009e20000000800 */
[----:B-1----:R-:W-:Y:S02]  /*149a0*/  LOP3.LUT R4, R3, UR12, R142, 0x96, !PT ;  /* 0x0000000c03047c12 */ /* 0x002fe4000f8e968e */
[----:B------:R-:W-:Y:S01]  /*149b0*/  HMMA.16816.F32 R52, R8, R28, R52 ;  /* 0x0000001c0834723c */ /* 0x000fe20000001834 */
[----:B------:R-:W-:Y:S01]  /*149c0*/  SHF.R.U32.HI R22, RZ, 0x18, R2 ;  /* 0x00000018ff167819 */ /* 0x000fe20000011602 */
[----:B------:R-:W-:-:S04]  /*149d0*/  IMAD.WIDE.U32 R2, R138, -0x2daee0ad, RZ ;  /* 0xd2511f538a027825 */ /* 0x000fc800078e00ff */
[----:B---3--:R-:W-:Y:S01]  /*149e0*/  FFMA.FTZ R0, R195, UR32, -R13 ;  /* 0x00000020c3007c23 */ /* 0x008fe2000801080d */
[C---:B------:R-:W-:Y:S01]  /*149f0*/  LOP3.LUT R6, R2.reuse, 0xffff, RZ, 0xc0, !PT ;  /* 0x0000ffff02067812 */ /* 0x040fe200078ec0ff */
[C---:B------:R-:W-:Y:S01]  /*14a00*/  HMMA.16816.F32 R84, R8.reuse, R24, R84 ;  /* 0x000000180854723c */ /* 0x040fe20000001854 */
[----:B------:R-:W-:Y:S01]  /*14a10*/  LOP3.LUT R21, R2, 0xff, RZ, 0xc0, !PT ;  /* 0x000000ff02157812 */ /* 0x000fe200078ec0ff */
[----:B------:R1:W3:Y:S01]  /*14a20*/  MUFU.EX2 R32, R0 ;  /* 0x0000000000207308 */ /* 0x0002e20000000800 */
[----:B------:R-:W-:Y:S01]  /*14a30*/  SHF.R.U32.HI R13, RZ, 0x18, R2 ;  /* 0x00000018ff0d7819 */ /* 0x000fe20000011602 */
[----:B------:R-:W-:Y:S01]  /*14a40*/  IMAD.MOV.U32 R195, RZ, RZ, R67 ;  /* 0x000000ffffc37224 */ /* 0x000fe200078e0043 */
[----:B------:R-:W-:Y:S01]  /*14a50*/  SHF.R.U32.HI R6, RZ, 0x8, R6 ;  /* 0x00000008ff067819 */ /* 0x000fe20000011606 */
[C---:B------:R-:W-:Y:S01]  /*14a60*/  HMMA.16816.F32 R180, R8.reuse, R26, R96 ;  /* 0x0000001a08b4723c */ /* 0x040fe20000001860 */
[----:B----4-:R-:W-:Y:S01]  /*14a70*/  LOP3.LUT R5, R14, 0xff, RZ, 0xc0, !PT ;  /* 0x000000ff0e057812 */ /* 0x010fe200078ec0ff */
[----:B------:R-:W-:Y:S01]  /*14a80*/  IMAD.MOV.U32 R138, RZ, RZ, R154 ;  /* 0x000000ffff8a7224 */ /* 0x000fe200078e009a */
[----:B------:R-:W-:Y:S01]  /*14a90*/  LOP3.LUT R14, R4, 0xff, RZ, 0xc0, !PT ;  /* 0x000000ff040e7812 */ /* 0x000fe200078ec0ff */
[----:B------:R-:W-:Y:S01]  /*14aa0*/  LDSM.16.MT88.4 R96, [R211+0xb800] ;  /* 0x00b80000d360783b */ /* 0x000fe20000004200 */
[----:B------:R-:W-:Y:S01]  /*14ab0*/  PRMT R23, R5, 0x5410, R22 ;  /* 0x0000541005177816 */ /* 0x000fe20000000016 */
[----:B------:R-:W-:Y:S01]  /*14ac0*/  HMMA.16816.F32 R100, R8, R40, R100 ;  /* 0x000000280864723c */ /* 0x000fe20000001864 */
[----:B------:R-:W-:-:S02]  /*14ad0*/  PRMT R22, R21, 0x5410, R6 ;  /* 0x0000541015167816 */ /* 0x000fc40000000006 */
[----:B------:R-:W-:Y:S02]  /*14ae0*/  LOP3.LUT R5, R4, 0xffff, RZ, 0xc0, !PT ;  /* 0x0000ffff04057812 */ /* 0x000fe400078ec0ff */
[----:B------:R-:W-:Y:S01]  /*14af0*/  SHF.R.U32.HI R6, RZ, 0x10, R4 ;  /* 0x00000010ff067819 */ /* 0x000fe20000011604 */
[C---:B------:R-:W-:Y:S01]  /*14b00*/  HMMA.16816.F32 R176, R8.reuse, R42, R112 ;  /* 0x0000002a08b0723c */ /* 0x040fe20000001870 */
[----:B-1----:R-:W-:Y:S01]  /*14b10*/  LOP3.LUT R0, R3, UR12, R140, 0x96, !PT ;  /* 0x0000000c03007c12 */ /* 0x002fe2000f8e968c */
[----:B------:R-:W-:Y:S01]  /*14b20*/  LDSM.16.MT88.4 R112, [R214+0xb800] ;  /* 0x00b80000d670783b */ /* 0x000fe20000004200 */
[----:B------:R-:W-:Y:S02]  /*14b30*/  SHF.R.U32.HI R3, RZ, 0x8, R7 ;  /* 0x00000008ff037819 */ /* 0x000fe40000011607 */
[----:B------:R-:W-:Y:S01]  /*14b40*/  SHF.R.U32.HI R7, RZ, 0x10, R2 ;  /* 0x00000010ff077819 */ /* 0x000fe20000011602 */
[--C-:B------:R-:W-:Y:S01]  /*14b50*/  FFMA.FTZ R2, R198, UR32, -R12.reuse ;  /* 0x00000020c6027c23 */ /* 0x100fe2000801080c */
[----:B------:R-:W-:Y:S01]  /*14b60*/  PRMT R24, R20, 0x5410, R3 ;  /* 0x0000541014187816 */ /* 0x000fe20000000003 */
[C---:B------:R-:W-:Y:S01]  /*14b70*/  HMMA.16816.F32 R116, R8.reuse, R44, R116 ;  /* 0x0000002c0874723c */ /* 0x040fe20000001874 */
[----:B------:R-:W-:Y:S01]  /*14b80*/  LOP3.LUT R3, R7, 0xff, RZ, 0xc0, !PT ;  /* 0x000000ff07037812 */ /* 0x000fe200078ec0ff */
[----:B------:R1:W-:Y:S01]  /*14b90*/  MUFU.EX2 R29, R2 ;  /* 0x00000002001d7308 */ /* 0x0003e20000000800 */
[----:B------:R-:W-:Y:S01]  /*14ba0*/  FFMA.FTZ R7, R193, UR32, -R12 ;  /* 0x00000020c1077c23 */ /* 0x000fe2000801080c */
[--C-:B------:R-:W-:Y:S01]  /*14bb0*/  SHF.R.U32.HI R20, RZ, 0x18, R0.reuse ;  /* 0x00000018ff147819 */ /* 0x100fe20000011600 */
[----:B------:R-:W-:Y:S01]  /*14bc0*/  IMAD.MOV.U32 R193, RZ, RZ, R49 ;  /* 0x000000ffffc17224 */ /* 0x000fe200078e0031 */
[----:B------:R-:W-:Y:S01]  /*14bd0*/  PRMT R21, R3, 0x5410, R13 ;  /* 0x0000541003157816 */ /* 0x000fe2000000000d */
[----:B------:R-:W-:Y:S01]  /*14be0*/  HMMA.16816.F32 R140, R8, R46, R128 ;  /* 0x0000002e088c723c */ /* 0x000fe20000001880 */
[----:B------:R-:W-:Y:S01]  /*14bf0*/  SHF.R.U32.HI R3, RZ, 0x10, R0 ;  /* 0x00000010ff037819 */ /* 0x000fe20000011600 */
[----:B------:R-:W-:Y:S01]  /*14c00*/  LDSM.16.MT88.4 R128, [R213+0xb800] ;  /* 0x00b80000d580783b */ /* 0x000fe20000004200 */
[----:B------:R-:W-:Y:S01]  /*14c10*/  LOP3.LUT R13, R0, 0xff, RZ, 0xc0, !PT ;  /* 0x000000ff000d7812 */ /* 0x000fe200078ec0ff */
[----:B------:R4:W-:Y:S01]  /*14c20*/  MUFU.EX2 R26, R7 ;  /* 0x00000007001a7308 */ /* 0x0009e20000000800 */
[----:B------:R-:W-:Y:S01]  /*14c30*/  LOP3.LUT R6, R6, 0xff, RZ, 0xc0, !PT ;  /* 0x000000ff06067812 */ /* 0x000fe200078ec0ff */
[----:B------:R-:W-:Y:S01]  /*14c40*/  IMAD.MOV.U32 R45, RZ, RZ, R127 ;  /* 0x000000ffff2d7224 */ /* 0x000fe200078e007f */
[----:B------:R-:W-:Y:S01]  /*14c50*/  LOP3.LUT R3, R3, 0xff, RZ, 0xc0, !PT ;  /* 0x000000ff03037812 */ /* 0x000fe200078ec0ff */
[----:B------:R-:W-:Y:S01]  /*14c60*/  IMAD.MOV.U32 R8, RZ, RZ, R171 ;  /* 0x000000ffff087224 */ /* 0x000fe200078e00ab */
[----:B--2---:R-:W-:Y:S01]  /*14c70*/  PRMT R66, R66, 0x7054, R66 ;  /* 0x0000705442427816 */ /* 0x004fe20000000042 */
[----:B------:R-:W-:Y:S01]  /*14c80*/  IMAD.MOV.U32 R9, RZ, RZ, R170 ;  /* 0x000000ffff097224 */ /* 0x000fe200078e00aa */
[----:B------:R-:W-:Y:S01]  /*14c90*/  MOV R198, R152 ;  /* 0x0000009800c67202 */ /* 0x000fe20000000f00 */
[----:B-1----:R-:W-:Y:S01]  /*14ca0*/  FFMA.FTZ R2, R192, UR32, -R12 ;  /* 0x00000020c0027c23 */ /* 0x002fe2000801080c */
[----:B------:R-:W-:Y:S01]  /*14cb0*/  IMAD.MOV.U32 R10, RZ, RZ, R169 ;  /* 0x000000ffff0a7224 */ /* 0x000fe200078e00a9 */
[--C-:B------:R-:W-:Y:S01]  /*14cc0*/  HSET2.LE.AND R21, R21, R66.reuse, PT ;  /* 0x0000004215157233 */ /* 0x100fe20003803000 */
[----:B------:R-:W-:Y:S01]  /*14cd0*/  IMAD.MOV.U32 R11, RZ, RZ, R168 ;  /* 0x000000ffff0b7224 */ /* 0x000fe200078e00a8 */
[----:B------:R1:W-:Y:S01]  /*14ce0*/  MUFU.EX2 R28, R2 ;  /* 0x00000002001c7308 */ /* 0x0003e20000000800 */
[----:B------:R-:W-:Y:S01]  /*14cf0*/  IMAD.MOV.U32 R192, RZ, RZ, R155 ;  /* 0x000000ffffc07224 */ /* 0x000fe200078e009b */
[----:B------:R-:W-:Y:S01]  /*14d00*/  LDSM.16.MT88.4 R168, [R211+0xa800] ;  /* 0x00a80000d3a8783b */ /* 0x000fe20000004200 */
[----:B----4-:R-:W-:-:S03]  /*14d10*/  HSET2.LE.AND R7, R23, R66, PT ;  /* 0x0000004217077233 */ /* 0x010fc60003803000 */
[----:B------:R-:W-:Y:S01]  /*14d20*/  LDSM.16.MT88.4 R152, [R209+0xa800] ;  /* 0x00a80000d198783b */ /* 0x000fe20000004200 */
[----:B------:R-:W-:Y:S02]  /*14d30*/  IMAD.MOV.U32 R23, RZ, RZ, R125 ;  /* 0x000000ffff177224 */ /* 0x000fe400078e007d */
[----:B-1----:R-:W-:Y:S01]  /*14d40*/  FFMA.FTZ R2, R194, UR32, -R12 ;  /* 0x00000020c2027c23 */ /* 0x002fe2000801080c */
[----:B------:R-:W-:Y:S01]  /*14d50*/  SHF.R.U32.HI R12, RZ, 0x18, R4 ;  /* 0x00000018ff0c7819 */ /* 0x000fe20000011604 */
[----:B------:R-:W-:Y:S01]  /*14d60*/  IMAD.MOV.U32 R194, RZ, RZ, R50 ;  /* 0x000000ffffc27224 */ /* 0x000fe200078e0032 */
[----:B------:R-:W-:Y:S01]  /*14d70*/  SHF.R.U32.HI R4, RZ, 0x8, R5 ;  /* 0x00000008ff047819 */ /* 0x000fe20000011605 */
[----:B------:R1:W-:Y:S01]  /*14d80*/  MUFU.EX2 R27, R2 ;  /* 0x00000002001b7308 */ /* 0x0003e20000000800 */
[----:B------:R-:W-:Y:S02]  /*14d90*/  PRMT R6, R6, 0x5410, R12 ;  /* 0x0000541006067816 */ /* 0x000fe4000000000c */
[----:B------:R-:W-:-:S02]  /*14da0*/  PRMT R4, R14, 0x5410, R4 ;  /* 0x000054100e047816 */ /* 0x000fc40000000004 */
[----:B------:R-:W-:Y:S02]  /*14db0*/  PRMT R5, R3, 0x5410, R20 ;  /* 0x0000541003057816 */ /* 0x000fe40000000014 */
[--C-:B------:R-:W-:Y:S02]  /*14dc0*/  HSET2.LE.AND R3, R24, R66.reuse, PT ;  /* 0x0000004218037233 */ /* 0x100fe40003803000 */
[--C-:B------:R-:W-:Y:S02]  /*14dd0*/  HSET2.LE.AND R20, R22, R66.reuse, PT ;  /* 0x0000004216147233 */ /* 0x100fe40003803000 */
[--C-:B------:R-:W-:Y:S02]  /*14de0*/  HSET2.LE.AND R4, R4, R66.reuse, PT ;  /* 0x0000004204047233 */ /* 0x100fe40003803000 */
[----:B------:R-:W-:Y:S01]  /*14df0*/  HSET2.LE.AND R12, R5, R66, PT ;  /* 0x00000042050c7233 */ /* 0x000fe20003803000 */
[--C-:B------:R-:W-:Y:S01]  /*14e00*/  FFMA.FTZ R5, R235, UR32, -R19.reuse ;  /* 0x00000020eb057c23 */ /* 0x100fe20008010813 */
[----:B------:R-:W-:Y:S01]  /*14e10*/  IMAD.MOV.U32 R235, RZ, RZ, R126 ;  /* 0x000000ffffeb7224 */ /* 0x000fe200078e007e */
[----:B-1----:R-:W-:Y:S01]  /*14e20*/  LOP3.LUT R2, R0, 0xffff, RZ, 0xc0, !PT ;  /* 0x0000ffff00027812 */ /* 0x002fe200078ec0ff */
[----:B------:R-:W-:Y:S01]  /*14e30*/  FFMA.FTZ R0, R205, UR32, -R19 ;  /* 0x00000020cd007c23 */ /* 0x000fe20008010813 */
[----:B------:R-:W-:-:S02]  /*14e40*/  IMAD.MOV.U32 R205, RZ, RZ, R48 ;  /* 0x000000ffffcd7224 */ /* 0x000fc400078e0030 */
[----:B------:R-:W-:Y:S01]  /*14e50*/  SHF.R.U32.HI R2, RZ, 0x8, R2 ;  /* 0x00000008ff027819 */ /* 0x000fe20000011602 */
[----:B------:R1:W-:Y:S03]  /*14e60*/  MUFU.EX2 R25, R0 ;  /* 0x0000000000197308 */ /* 0x0003e60000000800 */
[----:B------:R-:W-:Y:S02]  /*14e70*/  PRMT R2, R13, 0x5410, R2 ;  /* 0x000054100d027816 */ /* 0x000fe40000000002 */
[----:B------:R-:W-:-:S03]  /*14e80*/  HSET2.LE.AND R13, R6, R66, PT ;  /* 0x00000042060d7233 */ /* 0x000fc60003803000 */
[----:B------:R-:W-:Y:S02]  /*14e90*/  HSET2.LE.AND R14, R2, R66, PT ;  /* 0x00000042020e7233 */ /* 0x000fe40003803000 */
[----:B------:R-:W-:Y:S01]  /*14ea0*/  LDSM.16.MT88.4 R64, [R213+0xa800] ;  /* 0x00a80000d540783b */ /* 0x000fe20000004200 */
[----:B---3--:R-:W-:-:S04]  /*14eb0*/  F2FP.F16.F32.PACK_AB R2, R30, R32 ;  /* 0x000000201e02723e */ /* 0x008fc800000000ff */
[----:B------:R-:W-:Y:S01]  /*14ec0*/  LOP3.LUT R7, R7, R2, RZ, 0xc0, !PT ;  /* 0x0000000207077212 */ /* 0x000fe200078ec0ff */
[--C-:B-1----:R-:W-:Y:S01]  /*14ed0*/  FFMA.FTZ R0, R206, UR32, -R19.reuse ;  /* 0x00000020ce007c23 */ /* 0x102fe20008010813 */
[----:B------:R-:W-:Y:S02]  /*14ee0*/  MOV R206, R51 ;  /* 0x0000003300ce7202 */ /* 0x000fe40000000f00 */
[----:B------:R-:W1:Y:S01]  /*14ef0*/  LDSM.16.MT88.4 R48, [R214+0xa800] ;  /* 0x00a80000d630783b */ /* 0x000e620000004200 */
[----:B------:R2:W3:Y:S02]  /*14f00*/  MUFU.EX2 R24, R0 ;  /* 0x0000000000187308 */ /* 0x0004e40000000800 */
[----:B--2---:R-:W-:Y:S01]  /*14f10*/  FFMA.FTZ R0, R233, UR32, -R19 ;  /* 0x00000020e9007c23 */ /* 0x004fe20008010813 */
[----:B---3--:R-:W-:-:S05]  /*14f20*/  F2FP.F16.F32.PACK_AB R2, R24, R25 ;  /* 0x000000191802723e */ /* 0x008fca00000000ff */
[----:B------:R2:W-:Y:S01]  /*14f30*/  MUFU.EX2 R19, R5 ;  /* 0x0000000500137308 */ /* 0x0005e20000000800 */
[----:B------:R-:W-:Y:S01]  /*14f40*/  IMAD.MOV.U32 R233, RZ, RZ, R124 ;  /* 0x000000ffffe97224 */ /* 0x000fe200078e007c */
[----:B------:R-:W-:-:S06]  /*14f50*/  LOP3.LUT R125, R12, R2, RZ, 0xc0, !PT ;  /* 0x000000020c7d7212 */ /* 0x000fcc00078ec0ff */
[----:B------:R3:W4:Y:S01]  /*14f60*/  MUFU.EX2 R22, R0 ;  /* 0x0000000000167308 */ /* 0x0007220000000800 */
[----:B--2---:R-:W-:-:S04]  /*14f70*/  F2FP.F16.F32.PACK_AB R5, R31, R33 ;  /* 0x000000211f05723e */ /* 0x004fc800000000ff */
[----:B------:R-:W-:Y:S02]  /*14f80*/  LOP3.LUT R5, R13, R5, RZ, 0xc0, !PT ;  /* 0x000000050d057212 */ /* 0x000fe400078ec0ff */
[----:B---3--:R-:W-:Y:S02]  /*14f90*/  F2FP.F16.F32.PACK_AB R0, R35, R133 ;  /* 0x000000852300723e */ /* 0x008fe400000000ff */
[----:B----4-:R-:W-:Y:S02]  /*14fa0*/  F2FP.F16.F32.PACK_AB R2, R19, R22 ;  /* 0x000000161302723e */ /* 0x010fe400000000ff */
[----:B------:R-:W-:Y:S02]  /*14fb0*/  LOP3.LUT R6, R3, R0, RZ, 0xc0, !PT ;  /* 0x0000000003067212 */ /* 0x000fe400078ec0ff */
[----:B------:R-:W-:Y:S02]  /*14fc0*/  F2FP.F16.F32.PACK_AB R0, R28, R29 ;  /* 0x0000001d1c00723e */ /* 0x000fe400000000ff */
[----:B------:R-:W-:Y:S01]  /*14fd0*/  LOP3.LUT R127, R21, R2, RZ, 0xc0, !PT ;  /* 0x00000002157f7212 */ /* 0x000fe200078ec0ff */
[----:B------:R-:W-:Y:S01]  /*14fe0*/  FFMA.FTZ R2, R246, R16, R204 ;  /* 0x00000010f6027223 */ /* 0x000fe200000100cc */
[----:B------:R-:W-:-:S02]  /*14ff0*/  LOP3.LUT R124, R14, R0, RZ, 0xc0, !PT ;  /* 0x000000000e7c7212 */ /* 0x000fc400078ec0ff */
[----:B------:R-:W-:Y:S02]  /*15000*/  F2FP.F16.F32.PACK_AB R0, R26, R27 ;  /* 0x0000001b1a00723e */ /* 0x000fe400000000ff */
[----:B------:R-:W-:Y:S02]  /*15010*/  F2FP.F16.F32.PACK_AB R3, R132, R34 ;  /* 0x000000228403723e */ /* 0x000fe400000000ff */
[----:B------:R-:W-:Y:S01]  /*15020*/  LOP3.LUT R126, R20, R0, RZ, 0xc0, !PT ;  /* 0x00000000147e7212 */ /* 0x000fe200078ec0ff */
[----:B------:R-:W-:Y:S01]  /*15030*/  FFMA.FTZ R0, R245, R15, R186 ;  /* 0x0000000ff5007223 */ /* 0x000fe200000100ba */
[----:B------:R-:W-:Y:S01]  /*15040*/  LOP3.LUT R4, R4, R3, RZ, 0xc0, !PT ;  /* 0x0000000304047212 */ /* 0x000fe200078ec0ff */
[----:B------:R-:W-:-:S04]  /*15050*/  FFMA.FTZ R3, R247, R17, R240 ;  /* 0x00000011f7037223 */ /* 0x000fc800000100f0 */
[C---:B-1----:R-:W-:Y:S06]  /*15060*/  HMMA.16816.F32 R40, R124.reuse, R48, R248 ;  /* 0x000000307c28723c */ /* 0x042fec00000018f8 */
[C---:B------:R-:W-:Y:S01]  /*15070*/  HMMA.16816.F32 R144, R124.reuse, R152, R144 ;  /* 0x000000987c90723c */ /* 0x040fe20000001890 */
[----:B------:R-:W-:Y:S02]  /*15080*/  IMAD.MOV.U32 R248, RZ, RZ, R45 ;  /* 0x000000fffff87224 */ /* 0x000fe400078e002d */
[----:B------:R-:W-:Y:S02]  /*15090*/  IMAD.MOV.U32 R249, RZ, RZ, R235 ;  /* 0x000000fffff97224 */ /* 0x000fe400078e00eb */
[----:B------:R-:W-:Y:S01]  /*150a0*/  IMAD.MOV.U32 R250, RZ, RZ, R233 ;  /* 0x000000fffffa7224 */ /* 0x000fe200078e00e9 */
[----:B------:R-:W-:Y:S01]  /*150b0*/  HMMA.16816.F32 R156, R124, R154, R156 ;  /* 0x0000009a7c9c723c */ /* 0x000fe2000000189c */
[----:B------:R-:W-:-:S05]  /*150c0*/  IMAD.MOV.U32 R251, RZ, RZ, R23 ;  /* 0x000000fffffb7224 */ /* 0x000fca00078e0017 */
[C---:B------:R-:W-:Y:S06]  /*150d0*/  HMMA.16816.F32 R164, R124.reuse, R168, R164 ;  /* 0x000000a87ca4723c */ /* 0x040fec00000018a4 */
[C---:B------:R-:W-:Y:S06]  /*150e0*/  HMMA.16816.F32 R172, R124.reuse, R170, R172 ;  /* 0x000000aa7cac723c */ /* 0x040fec00000018ac */
[C---:B------:R-:W-:Y:S06]  /*150f0*/  HMMA.16816.F32 R44, R124.reuse, R50, R160 ;  /* 0x000000327c2c723c */ /* 0x040fec00000018a0 */
[----:B------:R-:W-:Y:S01]  /*15100*/  HMMA.16816.F32 R56, R124, R64, R56 ;  /* 0x000000407c38723c */ /* 0x000fe20000001838 */
[----:B------:R-:W-:Y:S01]  /*15110*/  IMAD.MOV.U32 R160, RZ, RZ, R206 ;  /* 0x000000ffffa07224 */ /* 0x000fe200078e00ce */
[----:B------:R-:W-:Y:S01]  /*15120*/  MOV R161, R205 ;  /* 0x000000cd00a17202 */ /* 0x000fe20000000f00 */
[----:B------:R-:W-:-:S02]  /*15130*/  IMAD.MOV.U32 R162, RZ, RZ, R193 ;  /* 0x000000ffffa27224 */ /* 0x000fc400078e00c1 */
[----:B------:R-:W-:Y:S01]  /*15140*/  IMAD.MOV.U32 R163, RZ, RZ, R194 ;  /* 0x000000ffffa37224 */ /* 0x000fe200078e00c2 */
        /* <DEDUP_REMOVED lines=10> */
[----:B------:R-:W-:-:S02]  /*151f0*/  IMAD.MOV.U32 R148, RZ, RZ, R192 ;  /* 0x000000ffff947224 */ /* 0x000fc400078e00c0 */
[----:B------:R-:W-:Y:S02]  /*15200*/  IMAD.MOV.U32 R149, RZ, RZ, R198 ;  /* 0x000000ffff957224 */ /* 0x000fe400078e00c6 */
[----:B------:R-:W-:Y:S01]  /*15210*/  IMAD.MOV.U32 R150, RZ, RZ, R196 ;  /* 0x000000ffff967224 */ /* 0x000fe200078e00c4 */
[----:B------:R-:W-:Y:S01]  /*15220*/  HMMA.16816.F32 R52, R4, R64, R52 ;  /* 0x000000400434723c */ /* 0x000fe20000001834 */
[----:B------:R-:W-:-:S05]  /*15230*/  IMAD.MOV.U32 R151, RZ, RZ, R138 ;  /* 0x000000ffff977224 */ /* 0x000fca00078e008a */
[C---:B------:R-:W-:Y:S06]  /*15240*/  HMMA.16816.F32 R68, R4.reuse, R80, R68 ;  /* 0x000000500444723c */ /* 0x040fec0000001844 */
[C---:B------:R-:W-:Y:S06]  /*15250*/  HMMA.16816.F32 R148, R4.reuse, R152, R148 ;  /* 0x000000980494723c */ /* 0x040fec0000001894 */
[C---:B------:R-:W-:Y:S06]  /*15260*/  HMMA.16816.F32 R152, R4.reuse, R154, R160 ;  /* 0x0000009a0498723c */ /* 0x040fec00000018a0 */
[C---:B------:R-:W-:Y:S06]  /*15270*/  HMMA.16816.F32 R160, R4.reuse, R168, R248 ;  /* 0x000000a804a0723c */ /* 0x040fec00000018f8 */
[C---:B------:R-:W-:Y:S06]  /*15280*/  HMMA.16816.F32 R168, R4.reuse, R170, R8 ;  /* 0x000000aa04a8723c */ /* 0x040fec0000001808 */
[C---:B------:R-:W-:Y:S01]  /*15290*/  HMMA.16816.F32 R84, R4.reuse, R96, R84 ;  /* 0x000000600454723c */ /* 0x040fe20000001854 */
[----:B------:R-:W-:Y:S01]  /*152a0*/  FFMA.FTZ R11, R195, R18, R244 ;  /* 0x00000012c30b7223 */ /* 0x000fe200000100f4 */
[----:B------:R-:W-:Y:S01]  /*152b0*/  FADD.FTZ R10, R234, R3 ;  /* 0x00000003ea0a7221 */ /* 0x000fe20000010000 */
[----:B------:R-:W-:Y:S01]  /*152c0*/  FADD.FTZ R9, R199, R2 ;  /* 0x00000002c7097221 */ /* 0x000fe20000010000 */
        /* <DEDUP_REMOVED lines=37> */
[----:B------:R4:W-:Y:S02]  /*15520*/  STL [R1+0x24], R0 ;  /* 0x0000240001007387 */ /* 0x0009e40000100800 */
.L_x_1794:
[----:B------:R-:W-:-:S06]  /*15530*/  UISETP.GT.AND UP0, UPT, UR5, UR15, UPT ;  /* 0x0000000f0500728c */ /* 0x000fcc000bf04270 */
[----:B------:R-:W-:-:S13]  /*15540*/  PLOP3.LUT P0, PT, PT, PT, UP0, 0x80, 0x0 ;  /* 0x000000000000781c */ /* 0x000fda0003f0f008 */
[----:B------:R-:W-:Y:S05]  /*15550*/  @!P0 BRA `(.L_x_1807) ;  /* 0x0000003800548947 */ /* 0x000fea0003800000 */
[----:B----4-:R-:W4:Y:S01]  /*15560*/  LDL.64 R4, [R1+0x50] ;  /* 0x0000500001047983 */ /* 0x010f220000100a00 */
[----:B------:R-:W-:Y:S01]  /*15570*/  ULDC UR4, c[0x0][0x2d0] ;  /* 0x0000b40000047ab9 */ /* 0x000fe20000000800 */
[----:B------:R-:W-:Y:S01]  /*15580*/  IADD3 R0, R252, 0x4, RZ ;  /* 0x00000004fc007810 */ /* 0x000fe20007ffe0ff */
[----:B------:R-:W-:Y:S01]  /*15590*/  IMAD.MOV.U32 R132, RZ, RZ, R136 ;  /* 0x000000ffff847224 */ /* 0x000fe200078e0088 */
[----:B------:R-:W5:Y:S01]  /*155a0*/  LDL.LU R2, [R1+0x4c] ;  /* 0x00004c0001027983 */ /* 0x000f620000300800 */
[----:B------:R-:W-:Y:S01]  /*155b0*/  MOV R133, R135 ;  /* 0x0000008700857202 */ /* 0x000fe20000000f00 */
[----:B------:R-:W-:Y:S01]  /*155c0*/  IMAD.MOV.U32 R138, RZ, RZ, R134 ;  /* 0x000000ffff8a7224 */ /* 0x000fe200078e0086 */
[----:B------:R-:W-:Y:S01]  /*155d0*/  MOV R139, R137 ;  /* 0x00000089008b7202 */ /* 0x000fe20000000f00 */
[----:B------:R-:W1:Y:S01]  /*155e0*/  LDL.LU R3, [R1+0x78] ;  /* 0x0000780001037983 */ /* 0x000e620000300800 */
[----:B------:R-:W-:Y:S01]  /*155f0*/  ULDC UR8, c[0x0][0x2d0] ;  /* 0x0000b40000087ab9 */ /* 0x000fe20000000800 */
[----:B------:R-:W-:Y:S01]  /*15600*/  ULDC.64 UR6, c[0x0][0x248] ;  /* 0x0000920000067ab9 */ /* 0x000fe20000000a00 */
[----:B----4-:R-:W-:Y:S01]  /*15610*/  ISETP.GE.AND P4, PT, R4, UR4, PT ;  /* 0x0000000404007c0c */ /* 0x010fe2000bf86270 */
[----:B------:R-:W-:Y:S01]  /*15620*/  ULDC UR4, c[0x0][0x2ec] ;  /* 0x0000bb0000047ab9 */ /* 0x000fe20000000800 */
[----:B------:R-:W4:Y:S01]  /*15630*/  LDC.U8 R4, c[0x0][0x388] ;  /* 0x0000e200ff047b82 */ /* 0x000f220000000000 */
[----:B-123--:R-:W-:-:S10]  /*15640*/  IMAD.WIDE.U32 R246, R3, -0x2daee0ad, RZ ;  /* 0xd2511f5303f67825 */ /* 0x00efd400078e00ff */
[----:B------:R-:W1:Y:S08]  /*15650*/  @!P4 LDC.64 R8, c[0x0][0x220] ;  /* 0x00008800ff08cb82 */ /* 0x000e700000000a00 */
[----:B------:R-:W2:Y:S01]  /*15660*/  @!P4 LDC.64 R6, c[0x0][0x220] ;  /* 0x00008800ff06cb82 */ /* 0x000ea20000000a00 */
[----:B----4-:R-:W-:Y:S01]  /*15670*/  PRMT R4, R4, 0x7054, R4 ;  /* 0x0000705404047816 */ /* 0x010fe20000000004 */
[----:B------:R-:W-:Y:S01]  /*15680*/  IMAD.WIDE.U32 R4, R0, -0x326172a9, RZ ;  /* 0xcd9e8d5700047825 */ /* 0x000fe200078e00ff */
[----:B-1----:R-:W-:Y:S04]  /*15690*/  @!P4 STL.64 [R1+0x40], R8 ;  /* 0x000040080100c387 */ /* 0x002fe80000100a00 */
[----:B--2---:R1:W-:Y:S02]  /*156a0*/  @!P4 STL.64 [R1+0x38], R6 ;  /* 0x000038060100c387 */ /* 0x0043e40000100a00 */
[----:B-1----:R-:W-:-:S05]  /*156b0*/  IMAD.WIDE.U32 R6, R252, -0x326172a9, RZ ;  /* 0xcd9e8d57fc067825 */ /* 0x002fca00078e00ff */
[----:B------:R1:W-:Y:S01]  /*156c0*/  STL.64 [R1+0x28], R6 ;  /* 0x0000280601007387 */ /* 0x0003e20000100a00 */
[-C--:B-----5:R-:W-:Y:S02]  /*156d0*/  LOP3.LUT R0, R7, R2.reuse, RZ, 0x3c, !PT ;  /* 0x0000000207007212 */ /* 0x0a0fe400078e3cff */
[----:B------:R-:W-:Y:S01]  /*156e0*/  LOP3.LUT R2, R5, R2, RZ, 0x3c, !PT ;  /* 0x0000000205027212 */ /* 0x000fe200078e3cff */
[----:B------:R2:W-:Y:S04]  /*156f0*/  STL.64 [R1+0x10], R4 ;  /* 0x0000100401007387 */ /* 0x0005e80000100a00 */
[----:B-1----:R-:W3:Y:S04]  /*15700*/  LDL.LU.64 R6, [R1+0x68] ;  /* 0x0000680001067983 */ /* 0x002ee80000300a00 */
[----:B--2---:R-:W2:Y:S01]  /*15710*/  LDL.LU.64 R4, [R1+0x70] ;  /* 0x0000700001047983 */ /* 0x004ea20000300a00 */
[----:B------:R-:W-:-:S04]  /*15720*/  IMAD.WIDE.U32 R8, R0, -0x2daee0ad, RZ ;  /* 0xd2511f5300087825 */ /* 0x000fc800078e00ff */
[----:B------:R-:W-:Y:S01]  /*15730*/  IMAD.WIDE.U32 R2, R2, -0x2daee0ad, RZ ;  /* 0xd2511f5302027825 */ /* 0x000fe200078e00ff */
[----:B------:R-:W-:Y:S04]  /*15740*/  STL.64 [R1], R8 ;  /* 0x0000000801007387 */ /* 0x000fe80000100a00 */
[----:B------:R3:W-:Y:S02]  /*15750*/  STL.64 [R1+0x8], R2 ;  /* 0x0000080201007387 */ /* 0x0007e40000100a00 */
[----:B---3--:R-:W-:Y:S01]  /*15760*/  IMAD.MOV.U32 R3, RZ, RZ, R7 ;  /* 0x000000ffff037224 */ /* 0x008fe200078e0007 */
[----:B--2---:R-:W-:-:S05]  /*15770*/  MOV R2, R4 ;  /* 0x0000000400027202 */ /* 0x004fca0000000f00 */
[----:B------:R1:W-:Y:S01]  /*15780*/  STL.64 [R1+0x30], R2 ;  /* 0x0000300201007387 */ /* 0x0003e20000100a00 */
[----:B------:R-:W-:Y:S05]  /*15790*/  BRA `(.L_x_1808) ;  /* 0x0000000000c47947 */ /* 0x000fea0003800000 */
.L_x_1810:
        /* <DEDUP_REMOVED lines=49> */
.L_x_1808:
[----:B-1----:R-:W2:Y:S01]  /*15ab0*/  LDL R0, [R1+0x48] ;  /* 0x0000480001007983 */ /* 0x002ea20000100800 */
        /* <DEDUP_REMOVED lines=20> */
[----:B-----5:R-:W-:Y:S02]  /*15c00*/  @!P4 LEA.HI.X R11, R2, R15, R3, 0x1, P5 ;  /* 0x0000000f020bc211 */ /* 0x020fe400028f0c03 */
[----:B------:R-:W-:Y:S02]  /*15c10*/  IADD3.X R5, R3, UR19, RZ, P0, !PT ;  /* 0x0000001303057c10 */ /* 0x000fe400087fe4ff */
[C---:B------:R-:W-:Y:S01]  /*15c20*/  @!P4 LEA R8, P3, R0.reuse, R4, 0x1 ;  /* 0x000000040008c211 */ /* 0x040fe200078608ff */
[----:B------:R-:W-:Y:S01]  /*15c30*/  @!PT LDS RZ, [RZ] ;  /* 0x00000000fffff984 */ /* 0x000fe20000000800 */
[----:B------:R-:W-:Y:S01]  /*15c40*/  @!PT LDS RZ, [RZ] ;  /* 0x00000000fffff984 */ /* 0x000fe20000000800 */
[----:B------:R-:W-:Y:S01]  /*15c50*/  @!PT LDS RZ, [RZ] ;  /* 0x00000000fffff984 */ /* 0x000fe20000000800 */
[----:B------:R-:W-:Y:S02]  /*15c60*/  @!P4 LDGSTS.E.BYPASS.LTC128B.128 [R223+0xa000], desc[UR22][R10.64] ;  /* 0x0a0000000adfcfae */ /* 0x000fe4000b901d56 */
[----:B------:R-:W2:Y:S01]  /*15c70*/  @!P1 LDC.64 R12, c[0x0][0x220] ;  /* 0x00008800ff0c9b82 */ /* 0x000ea20000000a00 */
[----:B------:R-:W-:Y:S01]  /*15c80*/  @!P4 LEA.HI.X R9, R0, R14, R5, 0x1, P3 ;  /* 0x0000000e0009c211 */ /* 0x000fe200018f0c05 */
        /* <DEDUP_REMOVED lines=30> */
[C---:B------:R-:W-:Y:S01]  /*15e70*/  VIADD R134, R0.reuse, 0x1 ;  /* 0x0000000100867836 */ /* 0x040fe20000000000 */
[----:B------:R-:W4:Y:S01]  /*15e80*/  LDSM.16.M88.4 R180, [R219] ;  /* 0x00000000dbb4783b */ /* 0x000f220000000200 */
[CC--:B------:R-:W-:Y:S01]  /*15e90*/  ISETP.GE.AND P2, PT, R0.reuse, R227.reuse, PT ;  /* 0x000000e30000720c */ /* 0x0c0fe20003f46270 */
[C---:B------:R-:W-:Y:S01]  /*15ea0*/  VIADD R3, R0.reuse, 0x11 ;  /* 0x0000001100037836 */ /* 0x040fe20000000000 */
[C---:B------:R-:W-:Y:S01]  /*15eb0*/  ISETP.GE.AND P5, PT, R0.reuse, R226, PT ;  /* 0x000000e20000720c */ /* 0x040fe20003fa6270 */
[----:B------:R-:W5:Y:S01]  /*15ec0*/  LDSM.16.M88.4 R184, [R212+0x2000] ;  /* 0x00200000d4b8783b */ /* 0x000f620000000200 */
[C---:B------:R-:W-:Y:S01]  /*15ed0*/  ISETP.GE.OR P2, PT, R0.reuse, R230, !P2 ;  /* 0x000000e60000720c */ /* 0x040fe20005746670 */
[----:B------:R-:W-:Y:S01]  /*15ee0*/  VIADD R2, R0, 0x18 ;  /* 0x0000001800027836 */ /* 0x000fe20000000000 */
[C---:B------:R-:W-:Y:S01]  /*15ef0*/  ISETP.GE.AND P3, PT, R134.reuse, R226, PT ;  /* 0x000000e28600720c */ /* 0x040fe20003f66270 */
[----:B------:R-:W5:Y:S01]  /*15f00*/  LDSM.16.M88.4 R188, [R222] ;  /* 0x00000000debc783b */ /* 0x000f620000000200 */
[C---:B------:R-:W-:Y:S02]  /*15f10*/  ISETP.GE.AND P0, PT, R134.reuse, R227, PT ;  /* 0x000000e38600720c */ /* 0x040fe40003f06270 */
[CC--:B------:R-:W-:Y:S01]  /*15f20*/  ISETP.GE.OR P3, PT, R134.reuse, R231.reuse, !P3 ;  /* 0x000000e78600720c */ /* 0x0c0fe20005f66670 */
[----:B------:R-:W-:Y:S01]  /*15f30*/  LDSM.16.M88.4 R192, [R218] ;  /* 0x00000000dac0783b */ /* 0x000fe20000000200 */
[----:B------:R-:W-:Y:S02]  /*15f40*/  ISETP.GE.OR P0, PT, R134, R230, !P0 ;  /* 0x000000e68600720c */ /* 0x000fe40004706670 */
[C---:B------:R-:W-:Y:S01]  /*15f50*/  ISETP.GE.OR P5, PT, R0.reuse, R231, !P5 ;  /* 0x000000e70000720c */ /* 0x040fe20006fa6670 */
[----:B------:R-:W5:Y:S01]  /*15f60*/  LDSM.16.M88.4 R196, [R216+0x8000] ;  /* 0x00800000d8c4783b */ /* 0x000f620000000200 */
[C---:B------:R-:W-:Y:S01]  /*15f70*/  ISETP.GE.AND P6, PT, R0.reuse, R225, PT ;  /* 0x000000e10000720c */ /* 0x040fe20003fc6270 */
[-C--:B--2---:R-:W-:Y:S02]  /*15f80*/  HMMA.16816.F32 R4, R32, R16.reuse, RZ ;  /* 0x000000102004723c */ /* 0x084fe400000018ff */
[----:B------:R-:W2:Y:S01]  /*15f90*/  LDSM.16.M88.4 R200, [R218+0x2000] ;  /* 0x00200000dac8783b */ /* 0x000ea20000000200 */
[----:B------:R-:W-:Y:S03]  /*15fa0*/  ISETP.GE.OR P6, PT, R0, R229, !P6 ;  /* 0x000000e50000720c */ /* 0x000fe600077c6670 */
[----:B------:R-:W-:Y:S01]  /*15fb0*/  LDSM.16.M88.4 R204, [R217+0x2000] ;  /* 0x00200000d9cc783b */ /* 0x000fe20000000200 */
[C---:B---3--:R-:W-:Y:S06]  /*15fc0*/  HMMA.16816.F32 R8, R28.reuse, R16, RZ ;  /* 0x000000101c08723c */ /* 0x048fec00000018ff */
[-C--:B------:R-:W-:Y:S06]  /*15fd0*/  HMMA.16816.F32 R12, R28, R18.reuse, RZ ;  /* 0x000000121c0c723c */ /* 0x080fec00000018ff */
[C---:B------:R-:W-:Y:S06]  /*15fe0*/  HMMA.16816.F32 R16, R32.reuse, R18, RZ ;  /* 0x000000122010723c */ /* 0x040fec00000018ff */
[-C--:B-1----:R-:W-:Y:S06]  /*15ff0*/  HMMA.16816.F32 R20, R32, R140.reuse, RZ ;  /* 0x0000008c2014723c */ /* 0x082fec00000018ff */
        /* <DEDUP_REMOVED lines=8> */
[----:B------:R-:W-:Y:S05]  /*16080*/  LDSM.16.M88.4 R180, [R217] ;  /* 0x00000000d9b4783b */ /* 0x000fea0000000200 */
[-C--:B------:R-:W-:Y:S06]  /*16090*/  HMMA.16816.F32 R20, R176, R188.reuse, R20 ;  /* 0x000000bcb014723c */ /* 0x080fec0000001814 */
[C---:B------:R-:W-:Y:S06]  /*160a0*/  HMMA.16816.F32 R24, R184.reuse, R188, R24 ;  /* 0x000000bcb818723c */ /* 0x040fec0000001818 */
[-C--:B------:R-:W-:Y:S01]  /*160b0*/  HMMA.16816.F32 R28, R184, R190.reuse, R28 ;  /* 0x000000beb81c723c */ /* 0x080fe2000000181c */
[----:B------:R-:W3:Y:S05]  /*160c0*/  LDSM.16.M88.4 R184, [R215] ;  /* 0x00000000d7b8783b */ /* 0x000eea0000000200 */
[----:B------:R-:W-:Y:S01]  /*160d0*/  HMMA.16816.F32 R32, R176, R190, R32 ;  /* 0x000000beb020723c */ /* 0x000fe20000001820 */
[----:B------:R-:W4:Y:S04]  /*160e0*/  LDSM.16.M88.4 R176, [R215+0x800] ;  /* 0x00080000d7b0783b */ /* 0x000f280000000200 */
[----:B------:R-:W-:Y:S01]  /*160f0*/  LDSM.16.M88.4 R188, [R210+0x4000] ;  /* 0x00400000d2bc783b */ /* 0x000fe20000000200 */
[-C--:B------:R-:W-:Y:S06]  /*16100*/  HMMA.16816.F32 R4, R192, R196.reuse, R4 ;  /* 0x000000c4c004723c */ /* 0x080fec0000001804 */
[C---:B--2---:R-:W-:Y:S06]  /*16110*/  HMMA.16816.F32 R8, R200.reuse, R196, R8 ;  /* 0x000000c4c808723c */ /* 0x044fec0000001808 */
[-C--:B------:R-:W-:Y:S06]  /*16120*/  HMMA.16816.F32 R12, R200, R198.reuse, R12 ;  /* 0x000000c6c80c723c */ /* 0x080fec000000180c */
[C---:B------:R-:W-:Y:S01]  /*16130*/  HMMA.16816.F32 R16, R192.reuse, R198, R16 ;  /* 0x000000c6c010723c */ /* 0x040fe20000001810 */
[----:B------:R-:W2:Y:S05]  /*16140*/  LDSM.16.M88.4 R196, [R208+0x9000] ;  /* 0x00900000d0c4783b */ /* 0x000eaa0000000200 */
[-C--:B-1----:R-:W-:Y:S06]  /*16150*/  HMMA.16816.F32 R20, R192, R140.reuse, R20 ;  /* 0x0000008cc014723c */ /* 0x082fec0000001814 */
[C---:B------:R-:W-:Y:S06]  /*16160*/  HMMA.16816.F32 R24, R200.reuse, R140, R24 ;  /* 0x0000008cc818723c */ /* 0x040fec0000001818 */
[-C--:B------:R-:W-:Y:S01]  /*16170*/  HMMA.16816.F32 R28, R200, R142.reuse, R28 ;  /* 0x0000008ec81c723c */ /* 0x080fe2000000181c */
[----:B------:R-:W1:Y:S05]  /*16180*/  LDSM.16.M88.4 R200, [R210+0x6000] ;  /* 0x00600000d2c8783b */ /* 0x000e6a0000000200 */
[----:B------:R-:W-:Y:S01]  /*16190*/  HMMA.16816.F32 R32, R192, R142, R32 ;  /* 0x0000008ec020723c */ /* 0x000fe20000001820 */
[----:B------:R-:W5:Y:S04]  /*161a0*/  LDSM.16.M88.4 R140, [R208+0x9800] ;  /* 0x00980000d08c783b */ /* 0x000f680000000200 */
[----:B------:R-:W-:Y:S01]  /*161b0*/  LDSM.16.M88.4 R192, [R221] ;  /* 0x00000000ddc0783b */ /* 0x000fe20000000200 */
        /* <DEDUP_REMOVED lines=8> */
[----:B------:R-:W4:Y:S05]  /*16240*/  LDSM.16.M88.4 R204, [R212+0x6000] ;  /* 0x00600000d4cc783b */ /* 0x000f2a0000000200 */
[----:B------:R-:W-:Y:S01]  /*16250*/  HMMA.16816.F32 R32, R180, R178, R32 ;  /* 0x000000b2b420723c */ /* 0x000fe20000001820 */
[----:B------:R-:W4:Y:S04]  /*16260*/  LDSM.16.M88.4 R176, [R220] ;  /* 0x00000000dcb0783b */ /* 0x000f280000000200 */
[----:B------:R-:W-:Y:S01]  /*16270*/  LDSM.16.M88.4 R180, [R218+0x4000] ;  /* 0x00400000dab4783b */ /* 0x000fe20000000200 */
[-C--:B--2---:R-:W-:Y:S06]  /*16280*/  HMMA.16816.F32 R4, R188, R196.reuse, R4 ;  /* 0x000000c4bc04723c */ /* 0x084fec0000001804 */
[C---:B-1----:R-:W-:Y:S06]  /*16290*/  HMMA.16816.F32 R8, R200.reuse, R196, R8 ;  /* 0x000000c4c808723c */ /* 0x042fec0000001808 */
[-C--:B------:R-:W-:Y:S06]  /*162a0*/  HMMA.16816.F32 R12, R200, R198.reuse, R12 ;  /* 0x000000c6c80c723c */ /* 0x080fec000000180c */
[C---:B------:R-:W-:Y:S01]  /*162b0*/  HMMA.16816.F32 R16, R188.reuse, R198, R16 ;  /* 0x000000c6bc10723c */ /* 0x040fe20000001810 */
[----:B------:R-:W1:Y:S05]  /*162c0*/  LDSM.16.M88.4 R196, [R216+0x9000] ;  /* 0x00900000d8c4783b */ /* 0x000e6a0000000200 */
[-C--:B-----5:R-:W-:Y:S06]  /*162d0*/  HMMA.16816.F32 R20, R188, R140.reuse, R20 ;  /* 0x0000008cbc14723c */ /* 0x0a0fec0000001814 */
[C---:B------:R-:W-:Y:S06]  /*162e0*/  HMMA.16816.F32 R24, R200.reuse, R140, R24 ;  /* 0x0000008cc818723c */ /* 0x040fec0000001818 */
[-C--:B------:R-:W-:Y:S01]  /*162f0*/  HMMA.16816.F32 R28, R200, R142.reuse, R28 ;  /* 0x0000008ec81c723c */ /* 0x080fe2000000181c */
[----:B------:R-:W2:Y:S05]  /*16300*/  LDSM.16.M88.4 R200, [R218+0x6000] ;  /* 0x00600000dac8783b */ /* 0x000eaa0000000200 */
[----:B------:R-:W-:Y:S01]  /*16310*/  HMMA.16816.F32 R32, R188, R142, R32 ;  /* 0x0000008ebc20723c */ /* 0x000fe20000001820 */
[----:B------:R-:W5:Y:S04]  /*16320*/  LDSM.16.M88.4 R140, [R216+0x9800] ;  /* 0x00980000d88c783b */ /* 0x000f680000000200 */
[----:B------:R-:W-:Y:S01]  /*16330*/  LDSM.16.M88.4 R188, [R217+0x4000] ;  /* 0x00400000d9bc783b */ /* 0x000fe20000000200 */
[-C--:B---3--:R-:W-:Y:S06]  /*16340*/  HMMA.16816.F32 R4, R184, R192.reuse, R4 ;  /* 0x000000c0b804723c */ /* 0x088fec0000001804 */
[C---:B----4-:R-:W-:Y:S06]  /*16350*/  HMMA.16816.F32 R8, R204.reuse, R192, R8 ;  /* 0x000000c0cc08723c */ /* 0x050fec0000001808 */
[-C--:B------:R-:W-:Y:S06]  /*16360*/  HMMA.16816.F32 R12, R204, R194.reuse, R12 ;  /* 0x000000c2cc0c723c */ /* 0x080fec000000180c */
[C---:B------:R-:W-:Y:S01]  /*16370*/  HMMA.16816.F32 R16, R184.reuse, R194, R16 ;  /* 0x000000c2b810723c */ /* 0x040fe20000001810 */
[----:B------:R-:W3:Y:S05]  /*16380*/  LDSM.16.M88.4 R192, [R215+0x1000] ;  /* 0x00100000d7c0783b */ /* 0x000eea0000000200 */
[-C--:B------:R-:W-:Y:S06]  /*16390*/  HMMA.16816.F32 R20, R184, R176.reuse, R20 ;  /* 0x000000b0b814723c */ /* 0x080fec0000001814 */
[C---:B------:R-:W-:Y:S06]  /*163a0*/  HMMA.16816.F32 R24, R204.reuse, R176, R24 ;  /* 0x000000b0cc18723c */ /* 0x040fec0000001818 */
[-C--:B------:R-:W-:Y:S01]  /*163b0*/  HMMA.16816.F32 R28, R204, R178.reuse, R28 ;  /* 0x000000b2cc1c723c */ /* 0x080fe2000000181c */
[----:B------:R-:W4:Y:S05]  /*163c0*/  LDSM.16.M88.4 R204, [R217+0x6000] ;  /* 0x00600000d9cc783b */ /* 0x000f2a0000000200 */
[----:B------:R-:W-:Y:S01]  /*163d0*/  HMMA.16816.F32 R32, R184, R178, R32 ;  /* 0x000000b2b820723c */ /* 0x000fe20000001820 */
[----:B------:R-:W4:Y:S01]  /*163e0*/  LDSM.16.M88.4 R176, [R215+0x1800] ;  /* 0x00180000d7b0783b */ /* 0x000f220000000200 */
[----:B------:R-:W-:Y:S04]  /*163f0*/  DEPBAR.LE SB0, 0x0 ;  /* 0x000080000000791a */ /* 0x000fe80000000000 */
[-C--:B-1----:R-:W-:Y:S01]  /*16400*/  HMMA.16816.F32 R4, R180, R196.reuse, R4 ;  /* 0x000000c4b404723c */ /* 0x082fe20000001804 */
[----:B------:R-:W-:Y:S05]  /*16410*/  BAR.SYNC.DEFER_BLOCKING 0x0 ;  /* 0x0000000000007b1d */ /* 0x000fea0000010000 */
[C---:B--2---:R-:W-:Y:S06]  /*16420*/  HMMA.16816.F32 R8, R200.reuse, R196, R8 ;  /* 0x000000c4c808723c */ /* 0x044fec0000001808 */
[-C--:B------:R-:W-:Y:S06]  /*16430*/  HMMA.16816.F32 R12, R200, R198.reuse, R12 ;  /* 0x000000c6c80c723c */ /* 0x080fec000000180c */
[C---:B------:R-:W-:Y:S06]  /*16440*/  HMMA.16816.F32 R16, R180.reuse, R198, R16 ;  /* 0x000000c6b410723c */ /* 0x040fec0000001810 */
[-C--:B-----5:R-:W-:Y:S06]  /*16450*/  HMMA.16816.F32 R20, R180, R140.reuse, R20 ;  /* 0x0000008cb414723c */ /* 0x0a0fec0000001814 */
        /* <DEDUP_REMOVED lines=8> */
[-C--:B------:R-:W-:Y:S04]  /*164e0*/  HMMA.16816.F32 R20, R188, R176.reuse, R20 ;  /* 0x000000b0bc14723c */ /* 0x080fe80000001814 */
[----:B------:R-:W-:Y:S01]  /*164f0*/  FSEL R180, R5, -INF , !P3 ;  /* 0xff80000005b47808 */ /* 0x000fe20005800000 */
[----:B------:R-:W-:Y:S01]  /*16500*/  VIADD R6, R0, 0x8 ;  /* 0x0000000800067836 */ /* 0x000fe20000000000 */
[----:B------:R-:W-:Y:S01]  /*16510*/  FSEL R182, R7, -INF , !P0 ;  /* 0xff80000007b67808 */ /* 0x000fe20004000000 */
[C---:B------:R-:W-:Y:S04]  /*16520*/  HMMA.16816.F32 R24, R204.reuse, R176, R24 ;  /* 0x000000b0cc18723c */ /* 0x040fe80000001818 */
[-C--:B------:R-:W-:Y:S01]  /*16530*/  ISETP.GE.AND P0, PT, R6, R226.reuse, PT ;  /* 0x000000e20600720c */ /* 0x080fe20003f06270 */
[----:B------:R-:W-:Y:S01]  /*16540*/  VIADD R5, R0, 0x9 ;  /* 0x0000000900057836 */ /* 0x000fe20000000000 */
[----:B------:R-:W-:Y:S01]  /*16550*/  FSEL R143, R4, -INF , !P5 ;  /* 0xff800000048f7808 */ /* 0x000fe20006800000 */
[-C--:B------:R-:W-:Y:S03]  /*16560*/  HMMA.16816.F32 R28, R204, R178.reuse, R28 ;  /* 0x000000b2cc1c723c */ /* 0x080fe6000000181c */
[-C--:B------:R-:W-:Y:S01]  /*16570*/  ISETP.GE.OR P0, PT, R6, R231.reuse, !P0 ;  /* 0x000000e70600720c */ /* 0x080fe20004706670 */
[----:B------:R-:W-:Y:S01]  /*16580*/  VIADD R4, R0, 0x10 ;  /* 0x0000001000047836 */ /* 0x000fe20000000000 */
[-C--:B------:R-:W-:Y:S01]  /*16590*/  ISETP.GE.AND P3, PT, R5, R226.reuse, PT ;  /* 0x000000e20500720c */ /* 0x080fe20003f66270 */
[----:B------:R-:W-:Y:S04]  /*165a0*/  HMMA.16816.F32 R32, R188, R178, R32 ;  /* 0x000000b2bc20723c */ /* 0x000fe80000001820 */
[----:B------:R-:W-:Y:S02]  /*165b0*/  ISETP.GE.AND P2, PT, R4, R226, PT ;  /* 0x000000e20400720c */ /* 0x000fe40003f46270 */
[----:B------:R-:W-:Y:S02]  /*165c0*/  FMNMX.FTZ R7, R143, R132, !PT ;  /* 0x000000848f077209 */ /* 0x000fe40007810000 */
[----:B------:R-:W-:Y:S02]  /*165d0*/  FSEL R142, R16, -INF , !P0 ;  /* 0xff800000108e7808 */ /* 0x000fe40004000000 */
[----:B------:R-:W-:Y:S02]  /*165e0*/  ISETP.GE.OR P3, PT, R5, R231, !P3 ;  /* 0x000000e70500720c */ /* 0x000fe40005f66670 */
[----:B------:R-:W-:Y:S02]  /*165f0*/  FMNMX.FTZ R7, R180, R7, !PT ;  /* 0x00000007b4077209 */ /* 0x000fe40007810000 */
[----:B------:R-:W-:Y:S02]  /*16600*/  ISETP.GE.AND P0, PT, R3, R226, PT ;  /* 0x000000e20300720c */ /* 0x000fe40003f06270 */
[----:B------:R-:W-:Y:S02]  /*16610*/  ISETP.GE.AND P5, PT, R0, R224, PT ;  /* 0x000000e00000720c */ /* 0x000fe40003fa6270 */
[----:B------:R-:W-:Y:S02]  /*16620*/  ISETP.GE.OR P2, PT, R4, R231, !P2 ;  /* 0x000000e70400720c */ /* 0x000fe40005746670 */
[----:B------:R-:W-:Y:S02]  /*16630*/  FSEL R141, R17, -INF , !P3 ;  /* 0xff800000118d7808 */ /* 0x000fe40005800000 */
[----:B------:R-:W-:Y:S02]  /*16640*/  FMNMX.FTZ R135, R142, R7, !PT ;  /* 0x000000078e877209 */ /* 0x000fe40007810000 */
[----:B------:R-:W-:Y:S02]  /*16650*/  ISETP.GE.OR P0, PT, R3, R231, !P0 ;  /* 0x000000e70300720c */ /* 0x000fe40004706670 */
[C---:B------:R-:W-:Y:S01]  /*16660*/  ISETP.GE.OR P5, PT, R0.reuse, R228, !P5 ;  /* 0x000000e40000720c */ /* 0x040fe20006fa6670 */
[----:B------:R-:W-:Y:S01]  /*16670*/  VIADD R0, R0, 0x19 ;  /* 0x0000001900007836 */ /* 0x000fe20000000000 */
[-C--:B------:R-:W-:Y:S02]  /*16680*/  ISETP.GE.AND P3, PT, R2, R226.reuse, PT ;  /* 0x000000e20200720c */ /* 0x080fe40003f66270 */
[----:B------:R-:W-:Y:S02]  /*16690*/  FSEL R204, R20, -INF , !P2 ;  /* 0xff80000014cc7808 */ /* 0x000fe40005000000 */
[----:B------:R-:W-:Y:S02]  /*166a0*/  FMNMX.FTZ R135, R141, R135, !PT ;  /* 0x000000878d877209 */ /* 0x000fe40007810000 */
[----:B------:R-:W-:Y:S02]  /*166b0*/  FSEL R207, R21, -INF , !P0 ;  /* 0xff80000015cf7808 */ /* 0x000fe40004000000 */
[----:B------:R-:W-:Y:S02]  /*166c0*/  PLOP3.LUT P0, PT, PT, PT, UP0, 0x80, 0x0 ;  /* 0x000000000000781c */ /* 0x000fe40003f0f008 */
[----:B------:R-:W-:Y:S02]  /*166d0*/  ISETP.GE.AND P2, PT, R0, R226, PT ;  /* 0x000000e20000720c */ /* 0x000fe40003f46270 */
[----:B------:R-:W-:Y:S02]  /*166e0*/  ISETP.GE.OR P3, PT, R2, R231, !P3 ;  /* 0x000000e70200720c */ /* 0x000fe40005f66670 */
[----:B------:R-:W-:Y:S02]  /*166f0*/  FMNMX.FTZ R135, R204, R135, !PT ;  /* 0x00000087cc877209 */ /* 0x000fe40007810000 */
[----:B------:R-:W-:Y:S02]  /*16700*/  ISETP.GE.OR P2, PT, R0, R231, !P2 ;  /* 0x000000e70000720c */ /* 0x000fe40005746670 */
[----:B------:R-:W-:Y:S02]  /*16710*/  FSEL R199, R32, -INF , !P3 ;  /* 0xff80000020c77808 */ /* 0x000fe40005800000 */
[----:B------:R-:W-:Y:S02]  /*16720*/  FMNMX.FTZ R135, R207, R135, !PT ;  /* 0x00000087cf877209 */ /* 0x000fe40007810000 */
[----:B------:R-:W-:Y:S02]  /*16730*/  FSEL R200, R33, -INF , !P2 ;  /* 0xff80000021c87808 */ /* 0x000fe40005000000 */
[----:B------:R-:W-:Y:S02]  /*16740*/  FMNMX.FTZ R135, R199, R135, !PT ;  /* 0x00000087c7877209 */ /* 0x000fe40007810000 */
[-C--:B------:R-:W-:Y:S02]  /*16750*/  ISETP.GE.AND P3, PT, R6, R227.reuse, PT ;  /* 0x000000e30600720c */ /* 0x080fe40003f66270 */
[----:B------:R-:W-:Y:S02]  /*16760*/  ISETP.GE.AND P2, PT, R5, R227, PT ;  /* 0x000000e30500720c */ /* 0x000fe40003f46270 */
[----:B------:R-:W-:Y:S01]  /*16770*/  FMNMX.FTZ R135, R200, R135, !PT ;  /* 0x00000087c8877209 */ /* 0x000fe20007810000 */
[----:B------:R-:W-:Y:S10]  /*16780*/  @P0 BRA `(.L_x_1810) ;  /* 0xfffffff000040947 */ /* 0x000ff4000383ffff */
.L_x_1809:
[-C--:B------:R-:W-:Y:S01]  /*16790*/  ISETP.GE.OR P3, PT, R6, R230.reuse, !P3 ;  /* 0x000000e60600720c */ /* 0x080fe20005f66670 */
[----:B------:R-:W2:Y:S01]  /*167a0*/  LDL.64 R176, [R1+0x8] ;  /* 0x0000080001b07983 */ /* 0x000ea20000100a00 */
[----:B------:R-:W-:Y:S01]  /*167b0*/  FMNMX.FTZ R7, R181, R133, !PT ;  /* 0x00000085b5077209 */ /* 0x000fe20007810000 */
[----:B------:R-:W-:Y:S01]  /*167c0*/  UIADD3 UR5, UR27, -0x4498517b, URZ ;  /* 0xbb67ae851b057890 */ /* 0x000fe2000fffe03f */
[-C--:B------:R-:W-:Y:S01]  /*167d0*/  ISETP.GE.AND P1, PT, R4, R227.reuse, PT ;  /* 0x000000e30400720c */ /* 0x080fe20003f26270 */
[----:B------:R-:W-:Y:S01]  /*167e0*/  UIADD3 UR32, UR26, -0x61c88647, URZ ;  /* 0x9e3779b91a207890 */ /* 0x000fe2000fffe03f */
[----:B------:R-:W-:Y:S01]  /*167f0*/  ISETP.GE.AND P0, PT, R3, R227, PT ;  /* 0x000000e30300720c */ /* 0x000fe20003f06270 */
[----:B------:R-:W3:Y:S01]  /*16800*/  LDL.64 R190, [R1+0x28] ;  /* 0x0000280001be7983 */ /* 0x000ee20000100a00 */
[-C--:B------:R-:W-:Y:S01]  /*16810*/  ISETP.GE.OR P2, PT, R5, R230.reuse, !P2 ;  /* 0x000000e60500720c */ /* 0x080fe20005746670 */
[----:B------:R-:W-:Y:S01]  /*16820*/  UIADD3 UR18, UR26, 0x3c6ef372, URZ ;  /* 0x3c6ef3721a127890 */ /* 0x000fe2000fffe03f */
[----:B------:R-:W-:Y:S01]  /*16830*/  FSEL R18, R18, -INF , !P3 ;  /* 0xff80000012127808 */ /* 0x000fe20005800000 */
[----:B------:R-:W-:Y:S01]  /*16840*/  UISETP.GT.AND UP0, UPT, UR9, UR15, UPT ;  /* 0x0000000f0900728c */ /* 0x000fe2000bf04270 */
[----:B------:R-:W-:Y:S01]  /*16850*/  FMNMX.FTZ R7, R182, R7, !PT ;  /* 0x00000007b6077209 */ /* 0x000fe20007810000 */
[----:B------:R-:W4:Y:S01]  /*16860*/  LDL.64 R188, [R1+0x10] ;  /* 0x0000100001bc7983 */ /* 0x000f220000100a00 */
[-C--:B------:R-:W-:Y:S02]  /*16870*/  ISETP.GE.OR P1, PT, R4, R230.reuse, !P1 ;  /* 0x000000e60400720c */ /* 0x080fe40004f26670 */
[-C--:B------:R-:W-:Y:S02]  /*16880*/  ISETP.GE.OR P0, PT, R3, R230.reuse, !P0 ;  /* 0x000000e60300720c */ /* 0x080fe40004706670 */
[----:B------:R-:W-:Y:S01]  /*16890*/  FSEL R19, R19, -INF , !P2 ;  /* 0xff80000013137808 */ /* 0x000fe20005000000 */
[----:B------:R-:W5:Y:S01]  /*168a0*/  LDL.64 R178, [R1] ;  /* 0x0000000001b27983 */ /* 0x000f620000100a00 */
[----:B------:R-:W-:Y:S02]  /*168b0*/  FMNMX.FTZ R7, R18, R7, !PT ;  /* 0x0000000712077209 */ /* 0x000fe40007810000 */
[----:B------:R-:W-:Y:S02]  /*168c0*/  FSEL R202, R22, -INF , !P1 ;  /* 0xff80000016ca7808 */ /* 0x000fe40004800000 */
[----:B------:R-:W-:Y:S01]  /*168d0*/  ISETP.GE.AND P1, PT, R2, R227, PT ;  /* 0x000000e30200720c */ /* 0x000fe20003f26270 */
[----:B-1----:R-:W1:Y:S01]  /*168e0*/  SHFL.BFLY PT, R136, R135, 0x2, 0x1f ;  /* 0x0c401f0087887f89 */ /* 0x002e6200000e0000 */
[----:B------:R-:W-:Y:S02]  /*168f0*/  FSEL R201, R23, -INF , !P0 ;  /* 0xff80000017c97808 */ /* 0x000fe40004000000 */
[----:B------:R-:W-:Y:S02]  /*16900*/  FMNMX.FTZ R7, R19, R7, !PT ;  /* 0x0000000713077209 */ /* 0x000fe40007810000 */
[----:B------:R-:W-:Y:S02]  /*16910*/  ISETP.GE.AND P0, PT, R0, R227, PT ;  /* 0x000000e30000720c */ /* 0x000fe40003f06270 */
[-C--:B------:R-:W-:Y:S02]  /*16920*/  ISETP.GE.OR P1, PT, R2, R230.reuse, !P1 ;  /* 0x000000e60200720c */ /* 0x080fe40004f26670 */
[----:B------:R-:W-:Y:S02]  /*16930*/  ISETP.GE.AND P3, PT, R134, R225, PT ;  /* 0x000000e18600720c */ /* 0x000fe40003f66270 */
[----:B------:R-:W-:Y:S02]  /*16940*/  ISETP.GE.OR P0, PT, R0, R230, !P0 ;  /* 0x000000e60000720c */ /* 0x000fe40004706670 */
[----:B------:R-:W-:Y:S02]  /*16950*/  FSEL R187, R34, -INF , !P1 ;  /* 0xff80000022bb7808 */ /* 0x000fe40004800000 */
[----:B------:R-:W-:Y:S02]  /*16960*/  ISETP.GE.OR P3, PT, R134, R229, !P3 ;  /* 0x000000e58600720c */ /* 0x000fe40005f66670 */
[-C--:B------:R-:W-:Y:S02]  /*16970*/  ISETP.GE.AND P1, PT, R6, R225.reuse, PT ;  /* 0x000000e10600720c */ /* 0x080fe40003f26270 */
[----:B------:R-:W-:Y:S02]  /*16980*/  FSEL R17, R8, -INF , !P6 ;  /* 0xff80000008117808 */ /* 0x000fe40007000000 */
[----:B------:R-:W-:Y:S02]  /*16990*/  FSEL R198, R35, -INF , !P0 ;  /* 0xff80000023c67808 */ /* 0x000fe40004000000 */
[----:B------:R-:W-:Y:S02]  /*169a0*/  ISETP.GE.AND P0, PT, R5, R225, PT ;  /* 0x000000e10500720c */ /* 0x000fe40003f06270 */
[----:B-1----:R-:W-:Y:S02]  /*169b0*/  FMNMX.FTZ R136, R135, R136, !PT ;  /* 0x0000008887887209 */ /* 0x002fe40007810000 */
[----:B------:R-:W-:Y:S02]  /*169c0*/  FMNMX.FTZ R135, R202, R7, !PT ;  /* 0x00000007ca877209 */ /* 0x000fe40007810000 */
[----:B------:R-:W-:Y:S02]  /*169d0*/  ISETP.GE.OR P1, PT, R6, R229, !P1 ;  /* 0x000000e50600720c */ /* 0x000fe40004f26670 */
[----:B------:R-:W-:Y:S02]  /*169e0*/  FMNMX.FTZ R135, R201, R135, !PT ;  /* 0x00000087c9877209 */ /* 0x000fe40007810000 */
[----:B------:R-:W-:Y:S02]  /*169f0*/  FSEL R21, R9, -INF , !P3 ;  /* 0xff80000009157808 */ /* 0x000fe40005800000 */
[----:B------:R-:W-:Y:S01]  /*16a00*/  FMNMX.FTZ R7, R17, R138, !PT ;  /* 0x0000008a11077209 */ /* 0x000fe20007810000 */
[----:B------:R-:W-:Y:S01]  /*16a10*/  SHFL.BFLY PT, R9, R136, 0x1, 0x1f ;  /* 0x0c201f0088097f89 */ /* 0x000fe200000e0000 */
[----:B------:R-:W-:Y:S02]  /*16a20*/  FMNMX.FTZ R135, R187, R135, !PT ;  /* 0x00000087bb877209 */ /* 0x000fe40007810000 */
[----:B------:R-:W-:Y:S02]  /*16a30*/  ISETP.GE.OR P0, PT, R5, R229, !P0 ;  /* 0x000000e50500720c */ /* 0x000fe40004706670 */
[----:B------:R-:W-:Y:S02]  /*16a40*/  ISETP.GE.AND P6, PT, R4, R225, PT ;  /* 0x000000e10400720c */ /* 0x000fe40003fc6270 */
[----:B------:R-:W-:Y:S02]  /*16a50*/  FSEL R22, R12, -INF , !P1 ;  /* 0xff8000000c167808 */ /* 0x000fe40004800000 */
[----:B------:R-:W-:Y:S02]  /*16a60*/  FMNMX.FTZ R7, R21, R7, !PT ;  /* 0x0000000715077209 */ /* 0x000fe40007810000 */
[----:B------:R-:W-:Y:S02]  /*16a70*/  FMNMX.FTZ R135, R198, R135, !PT ;  /* 0x00000087c6877209 */ /* 0x000fe40007810000 */
[----:B------:R-:W-:Y:S02]  /*16a80*/  FSEL R23, R13, -INF , !P0 ;  /* 0xff8000000d177808 */ /* 0x000fe40004000000 */
[C---:B------:R-:W-:Y:S01]  /*16a90*/  ISETP.GE.AND P1, PT, R3.reuse, R225, PT ;  /* 0x000000e10300720c */ /* 0x040fe20003f26270 */
[----:B------:R-:W1:Y:S01]  /*16aa0*/  SHFL.BFLY PT, R8, R135, 0x2, 0x1f ;  /* 0x0c401f0087087f89 */ /* 0x000e6200000e0000 */
[----:B------:R-:W-:Y:S02]  /*16ab0*/  ISETP.GE.OR P6, PT, R4, R229, !P6 ;  /* 0x000000e50400720c */ /* 0x000fe400077c6670 */
[----:B------:R-:W-:Y:S02]  /*16ac0*/  FMNMX.FTZ R7, R22, R7, !PT ;  /* 0x0000000716077209 */ /* 0x000fe40007810000 */
[----:B------:R-:W-:Y:S02]  /*16ad0*/  ISETP.GE.AND P0, PT, R2, R225, PT ;  /* 0x000000e10200720c */ /* 0x000fe40003f06270 */
[----:B------:R-:W-:Y:S02]  /*16ae0*/  ISETP.GE.OR P1, PT, R3, R229, !P1 ;  /* 0x000000e50300720c */ /* 0x000fe40004f26670 */
[----:B------:R-:W-:Y:S02]  /*16af0*/  FSEL R203, R24, -INF , !P6 ;  /* 0xff80000018cb7808 */ /* 0x000fe40007000000 */
[----:B------:R-:W-:Y:S02]  /*16b00*/  FMNMX.FTZ R7, R23, R7, !PT ;  /* 0x0000000717077209 */ /* 0x000fe40007810000 */
[----:B------:R-:W-:Y:S02]  /*16b10*/  ISETP.GE.OR P0, PT, R2, R229, !P0 ;  /* 0x000000e50200720c */ /* 0x000fe40004706670 */
[-C--:B------:R-:W-:Y:S02]  /*16b20*/  ISETP.GE.AND P2, PT, R134, R224.reuse, PT ;  /* 0x000000e08600720c */ /* 0x080fe40003f46270 */
[----:B------:R-:W-:Y:S02]  /*16b30*/  ISETP.GE.AND P3, PT, R0, R225, PT ;  /* 0x000000e10000720c */ /* 0x000fe40003f66270 */
[----:B------:R-:W-:Y:S02]  /*16b40*/  FSEL R206, R25, -INF , !P1 ;  /* 0xff80000019ce7808 */ /* 0x000fe40004800000 */
[----:B------:R-:W-:Y:S02]  /*16b50*/  FMNMX.FTZ R7, R203, R7, !PT ;  /* 0x00000007cb077209 */ /* 0x000fe40007810000 */
[----:B------:R-:W-:Y:S02]  /*16b60*/  FSEL R241, R28, -INF , !P0 ;  /* 0xff8000001cf17808 */ /* 0x000fe40004000000 */
[----:B------:R-:W-:Y:S02]  /*16b70*/  ISETP.GE.AND P0, PT, R4, R224, PT ;  /* 0x000000e00400720c */ /* 0x000fe40003f06270 */
[----:B------:R-:W-:Y:S02]  /*16b80*/  ISETP.GE.OR P2, PT, R134, R228, !P2 ;  /* 0x000000e48600720c */ /* 0x000fe40005746670 */
[----:B------:R-:W-:Y:S02]  /*16b90*/  ISETP.GE.AND P1, PT, R6, R224, PT ;  /* 0x000000e00600720c */ /* 0x000fe40003f26270 */
[----:B------:R-:W-:Y:S02]  /*16ba0*/  FSEL R16, R10, -INF , !P5 ;  /* 0xff8000000a107808 */ /* 0x000fe40006800000 */
[----:B------:R-:W-:Y:S02]  /*16bb0*/  ISETP.GE.OR P3, PT, R0, R229, !P3 ;  /* 0x000000e50000720c */ /* 0x000fe40005f66670 */
[----:B------:R-:W-:Y:S02]  /*16bc0*/  FMNMX.FTZ R7, R206, R7, !PT ;  /* 0x00000007ce077209 */ /* 0x000fe40007810000 */
[-C--:B------:R-:W-:Y:S02]  /*16bd0*/  ISETP.GE.OR P0, PT, R4, R228.reuse, !P0 ;  /* 0x000000e40400720c */ /* 0x080fe40004706670 */
[----:B------:R-:W-:Y:S02]  /*16be0*/  FSEL R20, R11, -INF , !P2 ;  /* 0xff8000000b147808 */ /* 0x000fe40005000000 */
[----:B------:R-:W-:Y:S02]  /*16bf0*/  FMNMX.FTZ R4, R16, R139, !PT ;  /* 0x0000008b10047209 */ /* 0x000fe40007810000 */
[----:B------:R-:W-:Y:S02]  /*16c00*/  ISETP.GE.OR P1, PT, R6, R228, !P1 ;  /* 0x000000e40600720c */ /* 0x000fe40004f26670 */
[-C--:B------:R-:W-:Y:S02]  /*16c10*/  ISETP.GE.AND P6, PT, R5, R224.reuse, PT ;  /* 0x000000e00500720c */ /* 0x080fe40003fc6270 */
[----:B------:R-:W-:Y:S02]  /*16c20*/  FSEL R240, R29, -INF , !P3 ;  /* 0xff8000001df07808 */ /* 0x000fe40005800000 */
[----:B------:R-:W-:Y:S02]  /*16c30*/  FMNMX.FTZ R7, R241, R7, !PT ;  /* 0x00000007f1077209 */ /* 0x000fe40007810000 */
[----:B------:R-:W-:Y:S02]  /*16c40*/  ISETP.GE.AND P2, PT, R3, R224, PT ;  /* 0x000000e00300720c */ /* 0x000fe40003f46270 */
[----:B------:R-:W-:Y:S02]  /*16c50*/  FMNMX.FTZ R4, R20, R4, !PT ;  /* 0x0000000414047209 */ /* 0x000fe40007810000 */
[----:B------:R-:W-:Y:S02]  /*16c60*/  FSEL R14, R14, -INF , !P1 ;  /* 0xff8000000e0e7808 */ /* 0x000fe40004800000 */
[----:B------:R-:W-:Y:S02]  /*16c70*/  ISETP.GE.OR P6, PT, R5, R228, !P6 ;  /* 0x000000e40500720c */ /* 0x000fe400077c6670 */
[----:B------:R-:W-:Y:S02]  /*16c80*/  FMNMX.FTZ R5, R240, R7, !PT ;  /* 0x00000007f0057209 */ /* 0x000fe40007810000 */
[----:B------:R-:W-:Y:S02]  /*16c90*/  ISETP.GE.AND P1, PT, R2, R224, PT ;  /* 0x000000e00200720c */ /* 0x000fe40003f26270 */
[----:B------:R-:W-:Y:S01]  /*16ca0*/  ISETP.GE.OR P2, PT, R3, R228, !P2 ;  /* 0x000000e40300720c */ /* 0x000fe20005746670 */
[----:B------:R-:W1:Y:S01]  /*16cb0*/  SHFL.BFLY PT, R134, R5, 0x2, 0x1f ;  /* 0x0c401f0005867f89 */ /* 0x000e6200000e0000 */
[----:B------:R-:W-:Y:S02]  /*16cc0*/  FSEL R15, R15, -INF , !P6 ;  /* 0xff8000000f0f7808 */ /* 0x000fe40007000000 */
[----:B------:R-:W-:Y:S02]  /*16cd0*/  FMNMX.FTZ R3, R14, R4, !PT ;  /* 0x000000040e037209 */ /* 0x000fe40007810000 */
[----:B------:R-:W-:Y:S02]  /*16ce0*/  ISETP.GE.AND P3, PT, R0, R224, PT ;  /* 0x000000e00000720c */ /* 0x000fe40003f66270 */
[----:B------:R-:W-:Y:S02]  /*16cf0*/  ISETP.GE.OR P1, PT, R2, R228, !P1 ;  /* 0x000000e40200720c */ /* 0x000fe40004f26670 */
[----:B------:R-:W-:Y:S02]  /*16d00*/  FSEL R205, R26, -INF , !P0 ;  /* 0xff8000001acd7808 */ /* 0x000fe40004000000 */
[----:B------:R-:W-:Y:S02]  /*16d10*/  FMNMX.FTZ R2, R15, R3, !PT ;  /* 0x000000030f027209 */ /* 0x000fe40007810000 */
[----:B-1----:R-:W-:Y:S02]  /*16d20*/  FMNMX.FTZ R135, R135, R8, !PT ;  /* 0x0000000887877209 */ /* 0x002fe40007810000 */
[----:B------:R-:W-:Y:S02]  /*16d30*/  ISETP.GE.OR P3, PT, R0, R228, !P3 ;  /* 0x000000e40000720c */ /* 0x000fe40005f66670 */
[----:B------:R-:W-:Y:S01]  /*16d40*/  FMNMX.FTZ R0, R205, R2, !PT ;  /* 0x00000002cd007209 */ /* 0x000fe20007810000 */
[----:B------:R-:W1:Y:S01]  /*16d50*/  SHFL.BFLY PT, R6, R135, 0x1, 0x1f ;  /* 0x0c201f0087067f89 */ /* 0x000e6200000e0000 */
[----:B------:R-:W-:Y:S01]  /*16d60*/  FSEL R232, R27, -INF , !P2 ;  /* 0xff8000001be87808 */ /* 0x000fe20005000000 */
[----:B------:R-:W-:Y:S01]  /*16d70*/  IMAD.U32 R2, RZ, RZ, UR27 ;  /* 0x0000001bff027e24 */ /* 0x000fe2000f8e00ff */
[----:B------:R-:W-:Y:S02]  /*16d80*/  FSEL R235, R30, -INF , !P1 ;  /* 0xff8000001eeb7808 */ /* 0x000fe40004800000 */
[----:B------:R-:W-:Y:S02]  /*16d90*/  FMNMX.FTZ R0, R232, R0, !PT ;  /* 0x00000000e8007209 */ /* 0x000fe40007810000 */
[----:B------:R-:W-:Y:S02]  /*16da0*/  FMNMX.FTZ R136, R136, R9, !PT ;  /* 0x0000000988887209 */ /* 0x000fe40007810000 */
[----:B------:R-:W-:Y:S02]  /*16db0*/  FSEL R140, R31, -INF , !P3 ;  /* 0xff8000001f8c7808 */ /* 0x000fe40005800000 */
[----:B------:R-:W-:Y:S01]  /*16dc0*/  FMNMX.FTZ R0, R235, R0, !PT ;  /* 0x00000000eb007209 */ /* 0x000fe20007810000 */
[C---:B------:R-:W-:Y:S01]  /*16dd0*/  FMUL.FTZ R184, R136.reuse, UR4 ;  /* 0x0000000488b87c20 */ /* 0x040fe20008410000 */
[----:B------:R-:W-:Y:S02]  /*16de0*/  FSETP.NEU.FTZ.AND P3, PT, R136, -INF , PT ;  /* 0xff8000008800780b */ /* 0x000fe40003f7d000 */
[----:B------:R-:W-:Y:S02]  /*16df0*/  FMNMX.FTZ R0, R140, R0, !PT ;  /* 0x000000008c007209 */ /* 0x000fe40007810000 */
[----:B------:R-:W-:Y:S02]  /*16e00*/  FSEL R184, R184, RZ, P3 ;  /* 0x000000ffb8b87208 */ /* 0x000fe40001800000 */
[----:B------:R-:W-:Y:S02]  /*16e10*/  LOP3.LUT R3, R247, UR9, R2, 0x96, !PT ;  /* 0x00000009f7037c12 */ /* 0x000fe4000f8e9602 */
[----:B------:R-:W1:Y:S01]  /*16e20*/  SHFL.BFLY PT, R2, R0, 0x2, 0x1f ;  /* 0x0c401f0000027f89 */ /* 0x000e6200000e0000 */
[----:B------:R-:W-:Y:S01]  /*16e30*/  FMNMX.FTZ R134, R5, R134, !PT ;  /* 0x0000008605867209 */ /* 0x000fe20007810000 */
[--C-:B------:R-:W-:Y:S01]  /*16e40*/  FFMA.FTZ R5, R141, UR4, -R184.reuse ;  /* 0x000000048d057c23 */ /* 0x100fe200080108b8 */
[----:B-1----:R-:W-:Y:S01]  /*16e50*/  FMNMX.FTZ R135, R135, R6, !PT ;  /* 0x0000000687877209 */ /* 0x002fe20007810000 */
[----:B------:R-:W-:Y:S04]  /*16e60*/  IMAD.WIDE.U32 R10, R3, -0x326172a9, RZ ;  /* 0xcd9e8d57030a7825 */ /* 0x000fe800078e00ff */
[----:B------:R-:W-:Y:S01]  /*16e70*/  FFMA.FTZ R142, R142, UR4, -R184 ;  /* 0x000000048e8e7c23 */ /* 0x000fe200080108b8 */
[----:B------:R-:W-:Y:S01]  /*16e80*/  MUFU.EX2 R32, R5 ;  /* 0x0000000500207308 */ /* 0x000fe20000000800 */
[C---:B------:R-:W-:Y:S01]  /*16e90*/  FSETP.NEU.FTZ.AND P2, PT, R135.reuse, -INF , PT ;  /* 0xff8000008700780b */ /* 0x040fe20003f5d000 */
[----:B------:R-:W-:Y:S05]  /*16ea0*/  FMUL.FTZ R4, R135, UR4 ;  /* 0x0000000487047c20 */ /* 0x000fea0008410000 */
[----:B------:R-:W-:Y:S03]  /*16eb0*/  FSEL R141, R4, RZ, P2 ;  /* 0x000000ff048d7208 */ /* 0x000fe60001000000 */
[----:B------:R-:W-:Y:S02]  /*16ec0*/  MUFU.EX2 R33, R142 ;  /* 0x0000008e00217308 */ /* 0x000fe40000000800 */
[--C-:B------:R-:W-:Y:S01]  /*16ed0*/  FFMA.FTZ R18, R18, UR4, -R141.reuse ;  /* 0x0000000412127c23 */ /* 0x100fe2000801088d */
[--C-:B------:R-:W-:Y:S07]  /*16ee0*/  FFMA.FTZ R19, R19, UR4, -R141.reuse ;  /* 0x0000000413137c23 */ /* 0x100fee000801088d */
[----:B------:R1:W-:Y:S01]  /*16ef0*/  MUFU.EX2 R245, R18 ;  /* 0x0000001200f57308 */ /* 0x0003e20000000800 */
[----:B------:R-:W-:Y:S09]  /*16f00*/  FMNMX.FTZ R0, R0, R2, !PT ;  /* 0x0000000200007209 */ /* 0x000ff20007810000 */
[----:B------:R-:W5:Y:S01]  /*16f10*/  MUFU.EX2 R244, R19 ;  /* 0x0000001300f47308 */ /* 0x000f620000000800 */
[----:B-1----:R-:W1:Y:S02]  /*16f20*/  SHFL.BFLY PT, R18, R134, 0x1, 0x1f ;  /* 0x0c201f0086127f89 */ /* 0x002e6400000e0000 */
[----:B-1----:R-:W-:Y:S04]  /*16f30*/  FMNMX.FTZ R134, R134, R18, !PT ;  /* 0x0000001286867209 */ /* 0x002fe80007810000 */
[C---:B------:R-:W-:Y:S01]  /*16f40*/  FSETP.NEU.FTZ.AND P1, PT, R134.reuse, -INF , PT ;  /* 0xff8000008600780b */ /* 0x040fe20003f3d000 */
[----:B------:R-:W-:Y:S05]  /*16f50*/  FMUL.FTZ R186, R134, UR4 ;  /* 0x0000000486ba7c20 */ /* 0x000fea0008410000 */
[----:B------:R-:W-:Y:S05]  /*16f60*/  FSEL R186, R186, RZ, P1 ;  /* 0x000000ffbaba7208 */ /* 0x000fea0000800000 */
[--C-:B------:R-:W-:Y:S01]  /*16f70*/  FFMA.FTZ R21, R21, UR4, -R186.reuse ;  /* 0x0000000415157c23 */ /* 0x100fe200080108ba */
[----:B------:R-:W-:Y:S03]  /*16f80*/  FFMA.FTZ R17, R17, UR4, -R186 ;  /* 0x0000000411117c23 */ /* 0x000fe600080108ba */
[----:B------:R-:W-:Y:S10]  /*16f90*/  MUFU.EX2 R242, R21 ;  /* 0x0000001500f27308 */ /* 0x000ff40000000800 */
[----:B------:R-:W1:Y:S01]  /*16fa0*/  MUFU.EX2 R243, R17 ;  /* 0x0000001100f37308 */ /* 0x000e620000000800 */
[----:B--2---:R-:W-:Y:S05]  /*16fb0*/  LOP3.LUT R3, R177, UR5, R246, 0x96, !PT ;  /* 0x00000005b1037c12 */ /* 0x004fea000f8e96f6 */
[----:B------:R-:W-:Y:S01]  /*16fc0*/  IMAD.WIDE.U32 R24, R3, -0x326172a9, RZ ;  /* 0xcd9e8d5703187825 */ /* 0x000fe200078e00ff */
[C---:B---3--:R-:W-:Y:S05]  /*16fd0*/  LOP3.LUT R4, R11.reuse, UR32, R190, 0x96, !PT ;  /* 0x000000200b047c12 */ /* 0x048fea000f8e96be */
[----:B------:R-:W-:Y:S01]  /*16fe0*/  IMAD.WIDE.U32 R4, R4, -0x2daee0ad, RZ ;  /* 0xd2511f5304047825 */ /* 0x000fe200078e00ff */
[----:B----4-:R-:W-:Y:S05]  /*16ff0*/  LOP3.LUT R3, R11, UR32, R188, 0x96, !PT ;  /* 0x000000200b037c12 */ /* 0x010fea000f8e96bc */
[----:B------:R-:W-:Y:S01]  /*17000*/  IMAD.WIDE.U32 R2, R3, -0x2daee0ad, RZ ;  /* 0xd2511f5303027825 */ /* 0x000fe200078e00ff */
[----:B-----5:R-:W-:Y:S01]  /*17010*/  LOP3.LUT R8, R179, UR5, R246, 0x96, !PT ;  /* 0x00000005b3087c12 */ /* 0x020fe2000f8e96f6 */
[----:B------:R-:W-:Y:S01]  /*17020*/  UIADD3 UR5, UR27, 0x76cf5d0a, URZ ;  /* 0x76cf5d0a1b057890 */ /* 0x000fe2000fffe03f */
[----:B------:R-:W-:Y:S03]  /*17030*/  F2FP.F16.F32.PACK_AB R179, R244, R245 ;  /* 0x000000f5f4b3723e */ /* 0x000fe600000000ff */
[----:B------:R-:W-:Y:S03]  /*17040*/  IMAD.WIDE.U32 R8, R8, -0x326172a9, RZ ;  /* 0xcd9e8d5708087825 */ /* 0x000fe600078e00ff */
[----:B------:R-:W-:Y:S02]  /*17050*/  LOP3.LUT R6, R5, UR5, R178, 0x96, !PT ;  /* 0x0000000505067c12 */ /* 0x000fe4000f8e96b2 */
[----:B------:R-:W-:Y:S01]  /*17060*/  LOP3.LUT R5, R3, UR5, R176, 0x96, !PT ;  /* 0x0000000503057c12 */ /* 0x000fe2000f8e96b0 */
[----:B------:R-:W-:Y:S01]  /*17070*/  FFMA.FTZ R3, R180, UR4, -R184 ;  /* 0x00000004b4037c23 */ /* 0x000fe200080108b8 */
[--C-:B------:R-:W-:Y:S01]  /*17080*/  LOP3.LUT R12, R9, UR18, R10.reuse, 0x96, !PT ;  /* 0x00000012090c7c12 */ /* 0x100fe2000f8e960a */
[----:B------:R-:W-:Y:S01]  /*17090*/  IMAD.WIDE.U32 R6, R6, -0x326172a9, RZ ;  /* 0xcd9e8d5706067825 */ /* 0x000fe200078e00ff */
[----:B------:R-:W-:Y:S01]  /*170a0*/  LOP3.LUT R10, R25, UR18, R10, 0x96, !PT ;  /* 0x00000012190a7c12 */ /* 0x000fe2000f8e960a */
[----:B------:R2:W-:Y:S01]  /*170b0*/  MUFU.EX2 R252, R3 ;  /* 0x0000000300fc7308 */ /* 0x0005e20000000800 */
[----:B------:R-:W-:Y:S01]  /*170c0*/  UIADD3 UR18, UR26, -0x255992d5, URZ ;  /* 0xdaa66d2b1a127890 */ /* 0x000fe2000fffe03f */
[----:B------:R-:W-:Y:S01]  /*170d0*/  IMAD.WIDE.U32 R12, R12, -0x2daee0ad, RZ ;  /* 0xd2511f530c0c7825 */ /* 0x000fe200078e00ff */
[----:B------:R-:W3:Y:S01]  /*170e0*/  LDC.U8 R176, c[0x0][0x388] ;  /* 0x0000e200ffb07b82 */ /* 0x000ee20000000000 */
[----:B------:R-:W-:Y:S01]  /*170f0*/  UMOV UR5, UR9 ;  /* 0x0000000900057c82 */ /* 0x000fe20008000000 */
[----:B------:R-:W-:Y:S01]  /*17100*/  F2FP.F16.F32.PACK_AB R178, R32, R33 ;  /* 0x0000002120b2723e */ /* 0x000fe200000000ff */
[----:B------:R-:W-:Y:S01]  /*17110*/  IMAD.WIDE.U32 R10, R10, -0x2daee0ad, RZ ;  /* 0xd2511f530a0a7825 */ /* 0x000fe200078e00ff */
[----:B------:R-:W-:Y:S03]  /*17120*/  LOP3.LUT R13, R13, UR31, R4, 0x96, !PT ;  /* 0x0000001f0d0d7c12 */ /* 0x000fe6000f8e9604 */
[----:B------:R-:W-:Y:S01]  /*17130*/  FFMA.FTZ R4, R143, UR4, -R184 ;  /* 0x000000048f047c23 */ /* 0x000fe200080108b8 */
[----:B------:R-:W-:Y:S02]  /*17140*/  LOP3.LUT R7, R7, UR18, R8, 0x96, !PT ;  /* 0x0000001207077c12 */ /* 0x000fe4000f8e9608 */
[----:B------:R-:W-:Y:S01]  /*17150*/  LOP3.LUT R9, R11, UR31, R2, 0x96, !PT ;  /* 0x0000001f0b097c12 */ /* 0x000fe2000f8e9602 */
[----:B------:R4:W-:Y:S01]  /*17160*/  MUFU.EX2 R26, R4 ;  /* 0x00000004001a7308 */ /* 0x0009e20000000800 */
[----:B------:R-:W5:Y:S01]  /*17170*/  SHFL.BFLY PT, R2, R0, 0x1, 0x1f ;  /* 0x0c201f0000027f89 */ /* 0x000f6200000e0000 */
[----:B------:R-:W-:Y:S01]  /*17180*/  IMAD.WIDE.U32 R192, R13, -0x326172a9, RZ ;  /* 0xcd9e8d570dc07825 */ /* 0x000fe200078e00ff */
[----:B-1----:R-:W-:Y:S03]  /*17190*/  F2FP.F16.F32.PACK_AB R180, R242, R243 ;  /* 0x000000f3f2b4723e */ /* 0x002fe600000000ff */
[--C-:B--2---:R-:W-:Y:S01]  /*171a0*/  FFMA.FTZ R3, R181, UR4, -R141.reuse ;  /* 0x00000004b5037c23 */ /* 0x104fe2000801088d */
[----:B------:R-:W-:Y:S01]  /*171b0*/  IMAD.WIDE.U32 R190, R9, -0x326172a9, RZ ;  /* 0xcd9e8d5709be7825 */ /* 0x000fe200078e00ff */
[----:B------:R-:W-:Y:S02]  /*171c0*/  LOP3.LUT R11, R193, UR30, R6, 0x96, !PT ;  /* 0x0000001ec10b7c12 */ /* 0x000fe4000f8e9606 */
[----:B------:R1:W-:Y:S01]  /*171d0*/  MUFU.EX2 R251, R3 ;  /* 0x0000000300fb7308 */ /* 0x0003e20000000800 */
[----:B------:R-:W-:Y:S04]  /*171e0*/  IMAD.WIDE.U32 R6, R7, -0x2daee0ad, RZ ;  /* 0xd2511f5307067825 */ /* 0x000fe800078e00ff */
[----:B------:R-:W-:Y:S01]  /*171f0*/  IMAD.WIDE.U32 R194, R11, -0x2daee0ad, RZ ;  /* 0xd2511f530bc27825 */ /* 0x000fe200078e00ff */
[----:B------:R-:W-:Y:S02]  /*17200*/  LOP3.LUT R12, R7, UR24, R12, 0x96, !PT ;  /* 0x00000018070c7c12 */ /* 0x000fe4000f8e960c */
[----:B---3--:R-:W-:Y:S01]  /*17210*/  PRMT R19, R176, 0x7054, R176 ;  /* 0x00007054b0137816 */ /* 0x008fe200000000b0 */
[----:B----4-:R-:W-:Y:S01]  /*17220*/  IMAD.WIDE.U32 R4, R5, -0x326172a9, RZ ;  /* 0xcd9e8d5705047825 */ /* 0x010fe200078e00ff */
[----:B------:R-:W-:Y:S03]  /*17230*/  LOP3.LUT R6, R195, UR10, R6, 0x96, !PT ;  /* 0x0000000ac3067c12 */ /* 0x000fe6000f8e9606 */
[----:B------:R-:W-:Y:S01]  /*17240*/  IMAD.WIDE.U32 R188, R12, -0x326172a9, RZ ;  /* 0xcd9e8d570cbc7825 */ /* 0x000fe200078e00ff */
[----:B------:R-:W-:Y:S02]  /*17250*/  LOP3.LUT R5, R5, UR18, R24, 0x96, !PT ;  /* 0x0000001205057c12 */ /* 0x000fe4000f8e9618 */
[----:B------:R-:W-:Y:S01]  /*17260*/  LOP3.LUT R8, R191, UR30, R4, 0x96, !PT ;  /* 0x0000001ebf087c12 */ /* 0x000fe2000f8e9604 */
[----:B-1----:R-:W-:Y:S01]  /*17270*/  FFMA.FTZ R3, R182, UR4, -R141 ;  /* 0x00000004b6037c23 */ /* 0x002fe2000801088d */
[----:B-----5:R-:W-:Y:S01]  /*17280*/  FMNMX.FTZ R137, R0, R2, !PT ;  /* 0x0000000200897209 */ /* 0x020fe20007810000 */
[----:B------:R-:W-:Y:S02]  /*17290*/  IMAD.WIDE.U32 R4, R5, -0x2daee0ad, RZ ;  /* 0xd2511f5305047825 */ /* 0x000fe400078e00ff */
[----:B------:R1:W2:Y:S01]  /*172a0*/  MUFU.EX2 R250, R3 ;  /* 0x0000000300fa7308 */ /* 0x0002a20000000800 */
[----:B------:R-:W-:Y:S01]  /*172b0*/  FSETP.NEU.FTZ.AND P0, PT, R137, -INF , PT ;  /* 0xff8000008900780b */ /* 0x000fe20003f1d000 */
[----:B------:R-:W-:Y:S01]  /*172c0*/  IMAD.WIDE.U32 R196, R8, -0x2daee0ad, RZ ;  /* 0xd2511f5308c47825 */ /* 0x000fe200078e00ff */
[----:B------:R-:W-:Y:S03]  /*172d0*/  LOP3.LUT R8, R5, UR24, R10, 0x96, !PT ;  /* 0x0000001805087c12 */ /* 0x000fe6000f8e960a */
[----:B------:R-:W-:Y:S02]  /*172e0*/  FMUL.FTZ R185, R137, UR4 ;  /* 0x0000000489b97c20 */ /* 0x000fe40008410000 */
[----:B------:R-:W-:Y:S03]  /*172f0*/  IMAD.WIDE.U32 R142, R8, -0x326172a9, RZ ;  /* 0xcd9e8d57088e7825 */ /* 0x000fe600078e00ff */
[----:B------:R-:W-:Y:S05]  /*17300*/  FSEL R185, R185, RZ, P0 ;  /* 0x000000ffb9b97208 */ /* 0x000fea0000000000 */
[--C-:B------:R-:W-:Y:S01]  /*17310*/  FFMA.FTZ R20, R20, UR4, -R185.reuse ;  /* 0x0000000414147c23 */ /* 0x100fe200080108b9 */
[----:B-1----:R-:W-:Y:S01]  /*17320*/  LOP3.LUT R3, R197, UR10, R4, 0x96, !PT ;  /* 0x0000000ac5037c12 */ /* 0x002fe2000f8e9604 */
[----:B------:R-:W-:Y:S04]  /*17330*/  IMAD.WIDE.U32 R4, R6, -0x326172a9, RZ ;  /* 0xcd9e8d5706047825 */ /* 0x000fe800078e00ff */
[----:B------:R-:W-:Y:S01]  /*17340*/  FFMA.FTZ R16, R16, UR4, -R185 ;  /* 0x0000000410107c23 */ /* 0x000fe200080108b9 */
[----:B------:R1:W-:Y:S01]  /*17350*/  MUFU.EX2 R238, R20 ;  /* 0x0000001400ee7308 */ /* 0x0003e20000000800 */
[----:B--2---:R-:W-:Y:S01]  /*17360*/  F2FP.F16.F32.PACK_AB R177, R250, R251 ;  /* 0x000000fbfab1723e */ /* 0x004fe200000000ff */
[----:B------:R-:W-:Y:S01]  /*17370*/  IMAD.WIDE.U32 R2, R3, -0x326172a9, RZ ;  /* 0xcd9e8d5703027825 */ /* 0x000fe200078e00ff */
[----:B------:R-:W-:Y:S02]  /*17380*/  SHF.R.U32.HI R11, RZ, 0x10, R4 ;  /* 0x00000010ff0b7819 */ /* 0x000fe40000011604 */
[----:B------:R-:W-:Y:S02]  /*17390*/  LOP3.LUT R7, R4, 0xffff, RZ, 0xc0, !PT ;  /* 0x0000ffff04077812 */ /* 0x000fe400078ec0ff */
[C---:B------:R-:W-:Y:S03]  /*173a0*/  LOP3.LUT R6, R2.reuse, 0xffff, RZ, 0xc0, !PT ;  /* 0x0000ffff02067812 */ /* 0x040fe600078ec0ff */
[----:B------:R-:W2:Y:S01]  /*173b0*/  MUFU.EX2 R239, R16 ;  /* 0x0000001000ef7308 */ /* 0x000ea20000000800 */
[----:B------:R-:W-:Y:S02]  /*173c0*/  LOP3.LUT R0, R3, UR21, R142, 0x96, !PT ;  /* 0x0000001503007c12 */ /* 0x000fe4000f8e968e */
[----:B------:R-:W-:Y:S02]  /*173d0*/  LOP3.LUT R9, R2, 0xff, RZ, 0xc0, !PT ;  /* 0x000000ff02097812 */ /* 0x000fe400078ec0ff */
[----:B------:R-:W-:Y:S02]  /*173e0*/  SHF.R.U32.HI R3, RZ, 0x8, R6 ;  /* 0x00000008ff037819 */ /* 0x000fe40000011606 */
[----:B------:R-:W-:Y:S02]  /*173f0*/  LOP3.LUT R12, R4, 0xff, RZ, 0xc0, !PT ;  /* 0x000000ff040c7812 */ /* 0x000fe400078ec0ff */
[----:B------:R-:W-:Y:S01]  /*17400*/  PRMT R182, R9, 0x5410, R3 ;  /* 0x0000541009b67816 */ /* 0x000fe20000000003 */
[----:B------:R-:W-:Y:S01]  /*17410*/  FFMA.FTZ R3, R23, UR4, -R186 ;  /* 0x0000000417037c23 */ /* 0x000fe200080108ba */
[----:B------:R-:W-:Y:S02]  /*17420*/  SHF.R.U32.HI R10, RZ, 0x18, R4 ;  /* 0x00000018ff0a7819 */ /* 0x000fe40000011604 */
[----:B------:R-:W-:Y:S01]  /*17430*/  LOP3.LUT R4, R5, UR21, R188, 0x96, !PT ;  /* 0x0000001505047c12 */ /* 0x000fe2000f8e96bc */
[----:B------:R3:W-:Y:S01]  /*17440*/  MUFU.EX2 R236, R3 ;  /* 0x0000000300ec7308 */ /* 0x0007e20000000800 */
[----:B------:R-:W-:Y:S02]  /*17450*/  LOP3.LUT R5, R11, 0xff, RZ, 0xc0, !PT ;  /* 0x000000ff0b057812 */ /* 0x000fe400078ec0ff */
[--C-:B------:R-:W-:Y:S02]  /*17460*/  SHF.R.U32.HI R8, RZ, 0x10, R2.reuse ;  /* 0x00000010ff087819 */ /* 0x100fe40000011602 */
[----:B------:R-:W-:Y:S01]  /*17470*/  SHF.R.U32.HI R11, RZ, 0x18, R2 ;  /* 0x00000018ff0b7819 */ /* 0x000fe20000011602 */
[----:B------:R-:W-:Y:S01]  /*17480*/  FFMA.FTZ R2, R22, UR4, -R186 ;  /* 0x0000000416027c23 */ /* 0x000fe200080108ba */
[----:B------:R-:W-:Y:S01]  /*17490*/  SHF.R.U32.HI R7, RZ, 0x8, R7 ;  /* 0x00000008ff077819 */ /* 0x000fe20000011607 */
[----:B-1----:R-:W1:Y:S01]  /*174a0*/  LDSM.16.MT88.4 R20, [R209+0xa000] ;  /* 0x00a00000d114783b */ /* 0x002e620000004200 */
[----:B------:R-:W-:Y:S01]  /*174b0*/  SHF.R.U32.HI R6, RZ, 0x10, R4 ;  /* 0x00000010ff067819 */ /* 0x000fe20000011604 */
[----:B------:R4:W-:Y:S01]  /*174c0*/  MUFU.EX2 R237, R2 ;  /* 0x0000000200ed7308 */ /* 0x0009e20000000800 */
[----:B------:R-:W-:Y:S02]  /*174d0*/  PRMT R13, R12, 0x5410, R7 ;  /* 0x000054100c0d7816 */ /* 0x000fe40000000007 */
[----:B------:R-:W-:Y:S02]  /*174e0*/  PRMT R12, R5, 0x5410, R10 ;  /* 0x00005410050c7816 */ /* 0x000fe4000000000a */
[----:B------:R-:W-:Y:S01]  /*174f0*/  LOP3.LUT R10, R8, 0xff, RZ, 0xc0, !PT ;  /* 0x000000ff080a7812 */ /* 0x000fe200078ec0ff */
[----:B---3--:R-:W-:Y:S01]  /*17500*/  FFMA.FTZ R3, R14, UR4, -R185 ;  /* 0x000000040e037c23 */ /* 0x008fe200080108b9 */
[----:B------:R-:W-:Y:S02]  /*17510*/  LOP3.LUT R7, R0, 0xff, RZ, 0xc0, !PT ;  /* 0x000000ff00077812 */ /* 0x000fe400078ec0ff */
[----:B------:R-:W-:Y:S01]  /*17520*/  LOP3.LUT R5, R4, 0xffff, RZ, 0xc0, !PT ;  /* 0x0000ffff04057812 */ /* 0x000fe200078ec0ff */
[----:B------:R3:W-:Y:S01]  /*17530*/  MUFU.EX2 R234, R3 ;  /* 0x0000000300ea7308 */ /* 0x0007e20000000800 */
[----:B------:R-:W-:Y:S02]  /*17540*/  PRMT R11, R10, 0x5410, R11 ;  /* 0x000054100a0b7816 */ /* 0x000fe4000000000b */
[----:B------:R-:W-:Y:S02]  /*17550*/  LOP3.LUT R9, R4, 0xff, RZ, 0xc0, !PT ;  /* 0x000000ff04097812 */ /* 0x000fe400078ec0ff */
[----:B------:R-:W-:Y:S02]  /*17560*/  SHF.R.U32.HI R8, RZ, 0x18, R4 ;  /* 0x00000018ff087819 */ /* 0x000fe40000011604 */
[----:B----4-:R-:W-:Y:S02]  /*17570*/  LOP3.LUT R2, R0, 0xffff, RZ, 0xc0, !PT ;  /* 0x0000ffff00027812 */ /* 0x010fe400078ec0ff */
[----:B------:R-:W-:Y:S02]  /*17580*/  SHF.R.U32.HI R4, RZ, 0x8, R5 ;  /* 0x00000008ff047819 */ /* 0x000fe40000011605 */
[----:B------:R-:W-:Y:S02]  /*17590*/  SHF.R.U32.HI R2, RZ, 0x8, R2 ;  /* 0x00000008ff027819 */ /* 0x000fe40000011602 */
[----:B------:R-:W-:Y:S02]  /*175a0*/  LOP3.LUT R5, R6, 0xff, RZ, 0xc0, !PT ;  /* 0x000000ff06057812 */ /* 0x000fe400078ec0ff */
[----:B------:R-:W-:Y:S02]  /*175b0*/  PRMT R10, R7, 0x5410, R2 ;  /* 0x00005410070a7816 */ /* 0x000fe40000000002 */
[--C-:B------:R-:W-:Y:S02]  /*175c0*/  SHF.R.U32.HI R2, RZ, 0x10, R0.reuse ;  /* 0x00000010ff027819 */ /* 0x100fe40000011600 */
[----:B------:R-:W-:Y:S02]  /*175d0*/  SHF.R.U32.HI R6, RZ, 0x18, R0 ;  /* 0x00000018ff067819 */ /* 0x000fe40000011600 */
[----:B------:R-:W-:Y:S02]  /*175e0*/  FSEL R0, R136, RZ, P3 ;  /* 0x000000ff88007208 */ /* 0x000fe40001800000 */
[----:B------:R-:W-:Y:S02]  /*175f0*/  PRMT R9, R9, 0x5410, R4 ;  /* 0x0000541009097816 */ /* 0x000fe40000000004 */
[----:B------:R-:W-:Y:S01]  /*17600*/  LOP3.LUT R4, R2, 0xff, RZ, 0xc0, !PT ;  /* 0x000000ff02047812 */ /* 0x000fe200078ec0ff */
[----:B------:R-:W-:Y:S01]  /*17610*/  FADD.FTZ R0, -R0, R132 ;  /* 0x0000008400007221 */ /* 0x000fe20000010100 */
[----:B---3--:R-:W-:Y:S02]  /*17620*/  FSEL R3, R135, RZ, P2 ;  /* 0x000000ff87037208 */ /* 0x008fe40001000000 */
[----:B------:R-:W-:Y:S02]  /*17630*/  FSEL R2, R134, RZ, P1 ;  /* 0x000000ff86027208 */ /* 0x000fe40000800000 */
[----:B------:R-:W-:Y:S01]  /*17640*/  PRMT R7, R4, 0x5410, R6 ;  /* 0x0000541004077816 */ /* 0x000fe20000000006 */
[----:B------:R-:W-:Y:S01]  /*17650*/  FADD.FTZ R4, -R3, R133 ;  /* 0x0000008503047221 */ /* 0x000fe20000010100 */
[----:B------:R-:W-:Y:S01]  /*17660*/  PRMT R8, R5, 0x5410, R8 ;  /* 0x0000541005087816 */ /* 0x000fe20000000008 */
[----:B------:R-:W-:Y:S01]  /*17670*/  FADD.FTZ R3, -R2, R138 ;  /* 0x0000008a02037221 */ /* 0x000fe20000010100 */
[----:B------:R-:W-:Y:S01]  /*17680*/  FMUL.FTZ R2, R0, UR4 ;  /* 0x0000000400027c20 */ /* 0x000fe20008410000 */
[----:B------:R-:W-:Y:S01]  /*17690*/  FSEL R0, R137, RZ, P0 ;  /* 0x000000ff89007208 */ /* 0x000fe20000000000 */
[----:B------:R-:W-:Y:S01]  /*176a0*/  FFMA.FTZ R5, R15, UR4, -R185 ;  /* 0x000000040f057c23 */ /* 0x000fe200080108b9 */
[--C-:B------:R-:W-:Y:S01]  /*176b0*/  HSET2.LE.AND R176, R9, R19.reuse, PT ;  /* 0x0000001309b07233 */ /* 0x100fe20003803000 */
[----:B------:R3:W4:Y:S01]  /*176c0*/  MUFU.EX2 R133, R2 ;  /* 0x0000000200857308 */ /* 0x0007220000000800 */
[--C-:B------:R-:W-:Y:S02]  /*176d0*/  HSET2.LE.AND R6, R12, R19.reuse, PT ;  /* 0x000000130c067233 */ /* 0x100fe40003803000 */
[--C-:B------:R-:W-:Y:S02]  /*176e0*/  HSET2.LE.AND R183, R11, R19.reuse, PT ;  /* 0x000000130bb77233 */ /* 0x100fe40003803000 */
[----:B--2---:R-:W-:Y:S02]  /*176f0*/  F2FP.F16.F32.PACK_AB R181, R238, R239 ;  /* 0x000000efeeb5723e */ /* 0x004fe400000000ff */
[----:B------:R-:W-:Y:S03]  /*17700*/  LOP3.LUT R179, R6, R179, RZ, 0xc0, !PT ;  /* 0x000000b306b37212 */ /* 0x000fe600078ec0ff */
[----:B------:R2:W5:Y:S01]  /*17710*/  MUFU.EX2 R233, R5 ;  /* 0x0000000500e97308 */ /* 0x0005620000000800 */
[--C-:B------:R-:W-:Y:S02]  /*17720*/  HSET2.LE.AND R182, R182, R19.reuse, PT ;  /* 0x00000013b6b67233 */ /* 0x100fe40003803000 */
[----:B------:R-:W-:Y:S02]  /*17730*/  LOP3.LUT R142, R189, UR11, R192, 0x96, !PT ;  /* 0x0000000bbd8e7c12 */ /* 0x000fe4000f8e96c0 */
[----:B------:R-:W-:Y:S02]  /*17740*/  LOP3.LUT R138, R143, UR11, R190, 0x96, !PT ;  /* 0x0000000b8f8a7c12 */ /* 0x000fe4000f8e96be */
[----:B------:R-:W-:Y:S01]  /*17750*/  PLOP3.LUT P0, PT, PT, PT, UP0, 0x80, 0x0 ;  /* 0x000000000000781c */ /* 0x000fe20003f0f008 */
[----:B------:R-:W-:Y:S04]  /*17760*/  IMAD.WIDE.U32 R142, R142, -0x2daee0ad, RZ ;  /* 0xd2511f538e8e7825 */ /* 0x000fe800078e00ff */
[----:B---3--:R-:W-:Y:S01]  /*17770*/  FADD.FTZ R2, -R0, R139 ;  /* 0x0000008b00027221 */ /* 0x008fe20000010100 */
[----:B------:R-:W-:Y:S01]  /*17780*/  FMUL.FTZ R0, R4, UR4 ;  /* 0x0000000404007c20 */ /* 0x000fe20008410000 */
[----:B------:R-:W-:Y:S01]  /*17790*/  F2FP.F16.F32.PACK_AB R4, R252, R26 ;  /* 0x0000001afc04723e */ /* 0x000fe200000000ff */
[C---:B----4-:R-:W-:Y:S01]  /*177a0*/  FMUL.FTZ R16, R133.reuse, R152 ;  /* 0x0000009885107220 */ /* 0x050fe20000410000 */
[C---:B------:R-:W-:Y:S01]  /*177b0*/  FMUL.FTZ R17, R133.reuse, R153 ;  /* 0x0000009985117220 */ /* 0x040fe20000410000 */
[----:B------:R3:W4:Y:S01]  /*177c0*/  MUFU.EX2 R132, R0 ;  /* 0x0000000000847308 */ /* 0x0007220000000800 */
[----:B------:R-:W-:Y:S01]  /*177d0*/  LOP3.LUT R176, R176, R4, RZ, 0xc0, !PT ;  /* 0x00000004b0b07212 */ /* 0x000fe200078ec0ff */
[C---:B------:R-:W-:Y:S01]  /*177e0*/  FMUL.FTZ R36, R133.reuse, R36 ;  /* 0x0000002485247220 */ /* 0x040fe20000410000 */
[--C-:B--2---:R-:W-:Y:S01]  /*177f0*/  HSET2.LE.AND R5, R13, R19.reuse, PT ;  /* 0x000000130d057233 */ /* 0x104fe20003803000 */
[C---:B------:R-:W-:Y:S01]  /*17800*/  FMUL.FTZ R37, R133.reuse, R37 ;  /* 0x0000002585257220 */ /* 0x040fe20000410000 */
[--C-:B------:R-:W-:Y:S01]  /*17810*/  HSET2.LE.AND R4, R10, R19.reuse, PT ;  /* 0x000000130a047233 */ /* 0x100fe20003803000 */
[C---:B------:R-:W-:Y:S01]  /*17820*/  FMUL.FTZ R48, R133.reuse, R48 ;  /* 0x0000003085307220 */ /* 0x040fe20000410000 */
[----:B------:R-:W-:Y:S01]  /*17830*/  FMUL.FTZ R49, R133, R49 ;  /* 0x0000003185317220 */ /* 0x000fe20000410000 */
[----:B------:R-:W-:Y:S01]  /*17840*/  LOP3.LUT R178, R5, R178, RZ, 0xc0, !PT ;  /* 0x000000b205b27212 */ /* 0x000fe200078ec0ff */
[C---:B------:R-:W-:Y:S01]  /*17850*/  FMUL.FTZ R52, R133.reuse, R52 ;  /* 0x0000003485347220 */ /* 0x040fe20000410000 */
[--C-:B------:R-:W-:Y:S01]  /*17860*/  HSET2.LE.AND R5, R8, R19.reuse, PT ;  /* 0x0000001308057233 */ /* 0x100fe20003803000 */
[C---:B------:R-:W-:Y:S01]  /*17870*/  FMUL.FTZ R53, R133.reuse, R53 ;  /* 0x0000003585357220 */ /* 0x040fe20000410000 */
[----:B------:R-:W-:Y:S01]  /*17880*/  LOP3.LUT R180, R4, R180, RZ, 0xc0, !PT ;  /* 0x000000b404b47212 */ /* 0x000fe200078ec0ff */
[----:B------:R-:W-:Y:S01]  /*17890*/  FMUL.FTZ R64, R133, R64 ;  /* 0x0000004085407220 */ /* 0x000fe20000410000 */
[----:B-----5:R-:W-:Y:S01]  /*178a0*/  F2FP.F16.F32.PACK_AB R4, R233, R234 ;  /* 0x000000eae904723e */ /* 0x020fe200000000ff */
[----:B------:R-:W-:Y:S01]  /*178b0*/  FMUL.FTZ R65, R133, R65 ;  /* 0x0000004185417220 */ /* 0x000fe20000410000 */
[----:B------:R-:W-:Y:S01]  /*178c0*/  LOP3.LUT R177, R5, R177, RZ, 0xc0, !PT ;  /* 0x000000b105b17212 */ /* 0x000fe200078ec0ff */
[----:B---3--:R-:W-:Y:S01]  /*178d0*/  FMUL.FTZ R0, R3, UR4 ;  /* 0x0000000403007c20 */ /* 0x008fe20008410000 */
[----:B------:R-:W-:Y:S01]  /*178e0*/  HSET2.LE.AND R5, R7, R19, PT ;  /* 0x0000001307057233 */ /* 0x000fe20003803000 */
[C---:B----4-:R-:W-:Y:S01]  /*178f0*/  FMUL.FTZ R6, R132.reuse, R150 ;  /* 0x0000009684067220 */ /* 0x050fe20000410000 */
[----:B------:R-:W-:Y:S01]  /*17900*/  LOP3.LUT R183, R183, R4, RZ, 0xc0, !PT ;  /* 0x00000004b7b77212 */ /* 0x000fe200078ec0ff */
[----:B------:R2:W3:Y:S01]  /*17910*/  MUFU.EX2 R3, R0 ;  /* 0x0000000000037308 */ /* 0x0004e20000000800 */
[----:B------:R-:W-:Y:S01]  /*17920*/  FMUL.FTZ R4, R133, R148 ;  /* 0x0000009485047220 */ /* 0x000fe20000410000 */
[----:B------:R-:W-:Y:S01]  /*17930*/  LOP3.LUT R181, R5, R181, RZ, 0xc0, !PT ;  /* 0x000000b505b57212 */ /* 0x000fe200078ec0ff */
[----:B------:R-:W-:Y:S01]  /*17940*/  FMUL.FTZ R5, R133, R149 ;  /* 0x0000009585057220 */ /* 0x000fe20000410000 */
[C---:B------:R-:W-:Y:S01]  /*17950*/  FMUL.FTZ R7, R132.reuse, R151 ;  /* 0x0000009784077220 */ /* 0x040fe20000410000 */
[C---:B------:R-:W-:Y:S01]  /*17960*/  FMUL.FTZ R34, R132.reuse, R170 ;  /* 0x000000aa84227220 */ /* 0x040fe20000410000 */
[----:B------:R-:W-:Y:S01]  /*17970*/  LDSM.16.MT88.4 R148, [R214+0xa000] ;  /* 0x00a00000d694783b */ /* 0x000fe20000004200 */
[C---:B------:R-:W-:Y:S01]  /*17980*/  FMUL.FTZ R35, R132.reuse, R171 ;  /* 0x000000ab84237220 */ /* 0x040fe20000410000 */
[C---:B------:R-:W-:Y:S01]  /*17990*/  FMUL.FTZ R18, R132.reuse, R154 ;  /* 0x0000009a84127220 */ /* 0x040fe20000410000 */
[----:B------:R-:W-:Y:S01]  /*179a0*/  FMUL.FTZ R19, R132, R155 ;  /* 0x0000009b84137220 */ /* 0x000fe20000410000 */
[----:B------:R-:W-:Y:S01]  /*179b0*/  LOP3.LUT R155, R142, 0xff, RZ, 0xc0, !PT ;  /* 0x000000ff8e9b7812 */ /* 0x000fe200078ec0ff */
[-C--:B-1----:R-:W-:Y:S05]  /*179c0*/  HMMA.16816.F32 R4, R176, R20.reuse, R4 ;  /* 0x00000014b004723c */ /* 0x082fea0000001804 */
[----:B------:R-:W-:Y:S01]  /*179d0*/  FMUL.FTZ R38, R132, R38 ;  /* 0x0000002684267220 */ /* 0x000fe20000410000 */
[----:B--2---:R-:W-:Y:S01]  /*179e0*/  FMUL.FTZ R0, R2, UR4 ;  /* 0x0000000402007c20 */ /* 0x004fe20008410000 */
[C---:B---3--:R-:W-:Y:S01]  /*179f0*/  FMUL.FTZ R8, R3.reuse, R144 ;  /* 0x0000009003087220 */ /* 0x048fe20000410000 */
[C---:B------:R-:W-:Y:S03]  /*17a00*/  FMUL.FTZ R9, R3.reuse, R145 ;  /* 0x0000009103097220 */ /* 0x040fe60000410000 */
[----:B------:R-:W-:Y:S01]  /*17a10*/  F2FP.F16.F32.PACK_AB R2, R236, R237 ;  /* 0x000000edec02723e */ /* 0x000fe200000000ff */
[----:B------:R-:W1:Y:S01]  /*17a20*/  MUFU.EX2 R0, R0 ;  /* 0x0000000000007308 */ /* 0x000e620000000800 */
[C---:B------:R-:W-:Y:S01]  /*17a30*/  FMUL.FTZ R12, R3.reuse, R156 ;  /* 0x0000009c030c7220 */ /* 0x040fe20000410000 */
[C---:B------:R-:W-:Y:S01]  /*17a40*/  FMUL.FTZ R13, R3.reuse, R157 ;  /* 0x0000009d030d7220 */ /* 0x040fe20000410000 */
[----:B------:R-:W-:Y:S01]  /*17a50*/  LOP3.LUT R182, R182, R2, RZ, 0xc0, !PT ;  /* 0x00000002b6b67212 */ /* 0x000fe200078ec0ff */
[C---:B------:R-:W-:Y:S01]  /*17a60*/  FMUL.FTZ R25, R3.reuse, R165 ;  /* 0x000000a503197220 */ /* 0x040fe20000410000 */
        /* <DEDUP_REMOVED lines=11> */
[----:B------:R-:W-:Y:S01]  /*17b20*/  FMUL.FTZ R54, R132, R54 ;  /* 0x0000003684367220 */ /* 0x000fe20000410000 */
        /* <DEDUP_REMOVED lines=8> */
[C---:B------:R-:W-:Y:S04]  /*17bb0*/  HMMA.16816.F32 R8, R180.reuse, R20, R8 ;  /* 0x00000014b408723c */ /* 0x040fe80000001808 */
[----:B------:R-:W-:Y:S01]  /*17bc0*/  FMUL.FTZ R31, R0, R175 ;  /* 0x000000af001f7220 */ /* 0x000fe20000410000 */
[----:B------:R-:W-:Y:S01]  /*17bd0*/  IMAD.MOV.U32 R166, RZ, RZ, R33 ;  /* 0x000000ffffa67224 */ /* 0x000fe200078e0021 */
[-C--:B------:R-:W-:Y:S05]  /*17be0*/  HMMA.16816.F32 R12, R180, R22.reuse, R12 ;  /* 0x00000016b40c723c */ /* 0x080fea000000180c */
[C---:B------:R-:W-:Y:S01]  /*17bf0*/  FMUL.FTZ R21, R133.reuse, R161 ;  /* 0x000000a185157220 */ /* 0x040fe20000410000 */
[C---:B------:R-:W-:Y:S01]  /*17c00*/  HMMA.16816.F32 R16, R176.reuse, R22, R16 ;  /* 0x00000016b010723c */ /* 0x040fe20000001810 */
[----:B------:R-:W2:Y:S04]  /*17c10*/  LDC.U8 R161, c[0x0][0x388] ;  /* 0x0000e200ffa17b82 */ /* 0x000ea80000000000 */
[C---:B------:R-:W-:Y:S01]  /*17c20*/  FMUL.FTZ R20, R133.reuse, R160 ;  /* 0x000000a085147220 */ /* 0x040fe20000410000 */
[----:B------:R-:W-:Y:S02]  /*17c30*/  IMAD.MOV.U32 R167, RZ, RZ, R32 ;  /* 0x000000ffffa77224 */ /* 0x000fe400078e0020 */
[C---:B------:R-:W-:Y:S03]  /*17c40*/  FMUL.FTZ R22, R132.reuse, R162 ;  /* 0x000000a284167220 */ /* 0x040fe60000410000 */
[----:B------:R-:W-:Y:S01]  /*17c50*/  FMUL.FTZ R23, R132, R163 ;  /* 0x000000a384177220 */ /* 0x000fe20000410000 */
[C---:B------:R-:W-:Y:S01]  /*17c60*/  FMUL.FTZ R32, R133.reuse, R168 ;  /* 0x000000a885207220 */ /* 0x040fe20000410000 */
[----:B------:R-:W-:Y:S01]  /*17c70*/  FMUL.FTZ R33, R133, R169 ;  /* 0x000000a985217220 */ /* 0x000fe20000410000 */
[C---:B------:R-:W-:Y:S01]  /*17c80*/  FMUL.FTZ R42, R0.reuse, R42 ;  /* 0x0000002a002a7220 */ /* 0x040fe20000410000 */
[----:B------:R-:W-:Y:S01]  /*17c90*/  LDSM.16.MT88.4 R168, [R211+0xa800] ;  /* 0x00a80000d3a8783b */ /* 0x000fe20000004200 */
        /* <DEDUP_REMOVED lines=8> */
[-C--:B-1----:R-:W-:Y:S03]  /*17d20*/  HMMA.16816.F32 R20, R176, R144.reuse, R20 ;  /* 0x00000090b014723c */ /* 0x082fe60000001814 */
[----:B--2---:R-:W-:Y:S01]  /*17d30*/  PRMT R172, R161, 0x7054, R161 ;  /* 0x00007054a1ac7816 */ /* 0x004fe200000000a1 */
[----:B------:R-:W-:Y:S01]  /*17d40*/  FMUL.FTZ R61, R3, R61 ;  /* 0x0000003d033d7220 */ /* 0x000fe20000410000 */
[C---:B------:R-:W-:Y:S01]  /*17d50*/  FMUL.FTZ R62, R0.reuse, R62 ;  /* 0x0000003e003e7220 */ /* 0x040fe20000410000 */
[C---:B------:R-:W-:Y:S05]  /*17d60*/  HMMA.16816.F32 R24, R180.reuse, R144, R24 ;  /* 0x00000090b418723c */ /* 0x040fea0000001818 */
[----:B------:R-:W-:Y:S01]  /*17d70*/  FMUL.FTZ R63, R0, R63 ;  /* 0x0000003f003f7220 */ /* 0x000fe20000410000 */
[-C--:B------:R-:W-:Y:S05]  /*17d80*/  HMMA.16816.F32 R28, R180, R146.reuse, R28 ;  /* 0x00000092b41c723c */ /* 0x080fea000000181c */
[----:B------:R-:W-:Y:S01]  /*17d90*/  LOP3.LUT R152, R143, UR12, R194, 0x96, !PT ;  /* 0x0000000c8f987c12 */ /* 0x000fe2000f8e96c2 */
[C---:B------:R-:W-:Y:S01]  /*17da0*/  HMMA.16816.F32 R32, R176.reuse, R146, R32 ;  /* 0x00000092b020723c */ /* 0x040fe20000001820 */
[----:B------:R-:W1:Y:S04]  /*17db0*/  LDSM.16.MT88.4 R144, [R213+0xa000] ;  /* 0x00a00000d590783b */ /* 0x000e680000004200 */
[----:B------:R-:W-:Y:S01]  /*17dc0*/  IMAD.WIDE.U32 R138, R138, -0x2daee0ad, RZ ;  /* 0xd2511f538a8a7825 */ /* 0x000fe200078e00ff */
[-C--:B------:R-:W-:Y:S05]  /*17dd0*/  HMMA.16816.F32 R36, R176, R148.reuse, R36 ;  /* 0x00000094b024723c */ /* 0x080fea0000001824 */
[----:B------:R-:W-:Y:S01]  /*17de0*/  LOP3.LUT R143, R142, 0xffff, RZ, 0xc0, !PT ;  /* 0x0000ffff8e8f7812 */ /* 0x000fe200078ec0ff */
[C---:B------:R-:W-:Y:S05]  /*17df0*/  HMMA.16816.F32 R40, R180.reuse, R148, R40 ;  /* 0x00000094b428723c */ /* 0x040fea0000001828 */
[----:B------:R-:W-:Y:S01]  /*17e00*/  SHF.R.U32.HI R153, RZ, 0x18, R142 ;  /* 0x00000018ff997819 */ /* 0x000fe2000001168e */
[-C--:B------:R-:W-:Y:S05]  /*17e10*/  HMMA.16816.F32 R44, R180, R150.reuse, R44 ;  /* 0x00000096b42c723c */ /* 0x080fea000000182c */
[C---:B------:R-:W-:Y:S01]  /*17e20*/  FMUL.FTZ R55, R132.reuse, R55 ;  /* 0x0000003784377220 */ /* 0x040fe20000410000 */
[C---:B------:R-:W-:Y:S01]  /*17e30*/  HMMA.16816.F32 R48, R176.reuse, R150, R48 ;  /* 0x00000096b030723c */ /* 0x040fe20000001830 */
[----:B------:R-:W2:Y:S04]  /*17e40*/  LDSM.16.MT88.4 R148, [R209+0xb000] ;  /* 0x00b00000d194783b */ /* 0x000ea80000004200 */
[----:B------:R-:W-:Y:S01]  /*17e50*/  LOP3.LUT R2, R139, UR12, R196, 0x96, !PT ;  /* 0x0000000c8b027c12 */ /* 0x000fe2000f8e96c4 */
[C---:B------:R-:W-:Y:S01]  /*17e60*/  FMUL.FTZ R68, R133.reuse, R68 ;  /* 0x0000004485447220 */ /* 0x040fe20000410000 */
[----:B------:R-:W-:Y:S01]  /*17e70*/  SHF.R.U32.HI R154, RZ, 0x18, R138 ;  /* 0x00000018ff9a7819 */ /* 0x000fe2000001168a */
[----:B------:R-:W-:Y:S03]  /*17e80*/  FMUL.FTZ R69, R133, R69 ;  /* 0x0000004585457220 */ /* 0x000fe60000410000 */
[C---:B------:R-:W-:Y:S01]  /*17e90*/  FMUL.FTZ R70, R132.reuse, R70 ;  /* 0x0000004684467220 */ /* 0x040fe20000410000 */
[----:B------:R-:W-:Y:S01]  /*17ea0*/  FMUL.FTZ R71, R132, R71 ;  /* 0x0000004784477220 */ /* 0x000fe20000410000 */
[C---:B------:R-:W-:Y:S01]  /*17eb0*/  FMUL.FTZ R72, R3.reuse, R72 ;  /* 0x0000004803487220 */ /* 0x040fe20000410000 */
[C---:B------:R-:W-:Y:S01]  /*17ec0*/  FMUL.FTZ R73, R3.reuse, R73 ;  /* 0x0000004903497220 */ /* 0x040fe20000410000 */
[C---:B------:R-:W-:Y:S01]  /*17ed0*/  FMUL.FTZ R74, R0.reuse, R74 ;  /* 0x0000004a004a7220 */ /* 0x040fe20000410000 */
[C---:B------:R-:W-:Y:S01]  /*17ee0*/  FMUL.FTZ R75, R0.reuse, R75 ;  /* 0x0000004b004b7220 */ /* 0x040fe20000410000 */
[-C--:B-1----:R-:W-:Y:S03]  /*17ef0*/  HMMA.16816.F32 R52, R176, R144.reuse, R52 ;  /* 0x00000090b034723c */ /* 0x082fe60000001834 */
[C---:B------:R-:W-:Y:S01]  /*17f00*/  FMUL.FTZ R76, R3.reuse, R76 ;  /* 0x0000004c034c7220 */ /* 0x040fe20000410000 */
[----:B------:R-:W-:Y:S01]  /*17f10*/  FMUL.FTZ R77, R3, R77 ;  /* 0x0000004d034d7220 */ /* 0x000fe20000410000 */
[----:B------:R-:W-:Y:S01]  /*17f20*/  FMUL.FTZ R78, R0, R78 ;  /* 0x0000004e004e7220 */ /* 0x000fe20000410000 */
[C---:B------:R-:W-:Y:S05]  /*17f30*/  HMMA.16816.F32 R56, R180.reuse, R144, R56 ;  /* 0x00000090b438723c */ /* 0x040fea0000001838 */
[C---:B------:R-:W-:Y:S01]  /*17f40*/  FMUL.FTZ R66, R132.reuse, R66 ;  /* 0x0000004284427220 */ /* 0x040fe20000410000 */
[-C--:B------:R-:W-:Y:S05]  /*17f50*/  HMMA.16816.F32 R60, R180, R146.reuse, R60 ;  /* 0x00000092b43c723c */ /* 0x080fea000000183c */
[----:B------:R-:W-:Y:S01]  /*17f60*/  FMUL.FTZ R67, R132, R67 ;  /* 0x0000004384437220 */ /* 0x000fe20000410000 */
[----:B------:R-:W-:Y:S01]  /*17f70*/  SHF.R.U32.HI R145, RZ, 0x8, R143 ;  /* 0x00000008ff917819 */ /* 0x000fe2000001168f */
[----:B------:R-:W-:Y:S01]  /*17f80*/  FMUL.FTZ R79, R0, R79 ;  /* 0x0000004f004f7220 */ /* 0x000fe20000410000 */
[----:B------:R-:W-:Y:S03]  /*17f90*/  SHF.R.U32.HI R144, RZ, 0x10, R142 ;  /* 0x00000010ff907819 */ /* 0x000fe6000001168e */
[----:B------:R-:W-:Y:S01]  /*17fa0*/  PRMT R160, R155, 0x5410, R145 ;  /* 0x000054109ba07816 */ /* 0x000fe20000000091 */
[C---:B------:R-:W-:Y:S04]  /*17fb0*/  HMMA.16816.F32 R64, R176.reuse, R146, R64 ;  /* 0x00000092b040723c */ /* 0x040fe80000001840 */
[----:B------:R-:W-:Y:S01]  /*17fc0*/  FFMA.FTZ R142, R199, UR4, -R184 ;  /* 0x00000004c78e7c23 */ /* 0x000fe200080108b8 */
[C---:B------:R-:W-:Y:S01]  /*17fd0*/  LOP3.LUT R139, R138.reuse, 0xffff, RZ, 0xc0, !PT ;  /* 0x0000ffff8a8b7812 */ /* 0x040fe200078ec0ff */
[-C--:B--2---:R-:W-:Y:S02]  /*17fe0*/  HMMA.16816.F32 R68, R176, R148.reuse, R68 ;  /* 0x00000094b044723c */ /* 0x084fe40000001844 */
[----:B------:R1:W-:Y:S03]  /*17ff0*/  MUFU.EX2 R249, R142 ;  /* 0x0000008e00f97308 */ /* 0x0003e60000000800 */
[----:B------:R-:W-:Y:S01]  /*18000*/  LOP3.LUT R146, R138, 0xff, RZ, 0xc0, !PT ;  /* 0x000000ff8a927812 */ /* 0x000fe200078ec0ff */
[C---:B------:R-:W-:Y:S05]  /*18010*/  HMMA.16816.F32 R72, R180.reuse, R148, R72 ;  /* 0x00000094b448723c */ /* 0x040fea0000001848 */
[----:B------:R-:W-:Y:S01]  /*18020*/  SHF.R.U32.HI R147, RZ, 0x10, R138 ;  /* 0x00000010ff937819 */ /* 0x000fe2000001168a */
[-C--:B------:R-:W-:Y:S05]  /*18030*/  HMMA.16816.F32 R76, R180, R150.reuse, R76 ;  /* 0x00000096b44c723c */ /* 0x080fea000000184c */
[----:B------:R-:W-:Y:S01]  /*18040*/  FFMA.FTZ R138, R198, UR4, -R141 ;  /* 0x00000004c68a7c23 */ /* 0x000fe2000801088d */
[----:B------:R-:W-:Y:S01]  /*18050*/  SHF.R.U32.HI R143, RZ, 0x8, R139 ;  /* 0x00000008ff8f7819 */ /* 0x000fe2000001168b */
[--C-:B------:R-:W-:Y:S01]  /*18060*/  FFMA.FTZ R139, R200, UR4, -R184.reuse ;  /* 0x00000004c88b7c23 */ /* 0x100fe200080108b8 */
[----:B-1----:R-:W-:Y:S01]  /*18070*/  FFMA.FTZ R142, R187, UR4, -R141 ;  /* 0x00000004bb8e7c23 */ /* 0x002fe2000801088d */
[----:B------:R1:W-:Y:S02]  /*18080*/  MUFU.EX2 R198, R138 ;  /* 0x0000008a00c67308 */ /* 0x0003e40000000800 */
[----:B------:R-:W-:Y:S01]  /*18090*/  PRMT R164, R146, 0x5410, R143 ;  /* 0x0000541092a47816 */ /* 0x000fe2000000008f */
[C---:B------:R-:W-:Y:S01]  /*180a0*/  FMUL.FTZ R80, R133.reuse, R80 ;  /* 0x0000005085507220 */ /* 0x040fe20000410000 */
[----:B------:R-:W-:Y:S01]  /*180b0*/  LOP3.LUT R143, R152, 0xff, RZ, 0xc0, !PT ;  /* 0x000000ff988f7812 */ /* 0x000fe200078ec0ff */
[----:B------:R-:W-:Y:S01]  /*180c0*/  FMUL.FTZ R81, R133, R81 ;  /* 0x0000005185517220 */ /* 0x000fe20000410000 */
[----:B------:R-:W-:Y:S01]  /*180d0*/  LOP3.LUT R144, R144, 0xff, RZ, 0xc0, !PT ;  /* 0x000000ff90907812 */ /* 0x000fe200078ec0ff */
[C---:B------:R-:W-:Y:S03]  /*180e0*/  FMUL.FTZ R82, R132.reuse, R82 ;  /* 0x0000005284527220 */ /* 0x040fe60000410000 */
[----:B------:R2:W-:Y:S01]  /*180f0*/  MUFU.EX2 R248, R139 ;  /* 0x0000008b00f87308 */ /* 0x0005e20000000800 */
[----:B------:R-:W-:Y:S01]  /*18100*/  FMUL.FTZ R83, R132, R83 ;  /* 0x0000005384537220 */ /* 0x000fe20000410000 */
[----:B------:R-:W-:Y:S01]  /*18110*/  PRMT R159, R144, 0x5410, R153 ;  /* 0x00005410909f7816 */ /* 0x000fe20000000099 */
[C---:B------:R-:W-:Y:S01]  /*18120*/  FMUL.FTZ R88, R3.reuse, R88 ;  /* 0x0000005803587220 */ /* 0x040fe20000410000 */
[----:B------:R-:W-:Y:S01]  /*18130*/  LOP3.LUT R153, R2, 0xff, RZ, 0xc0, !PT ;  /* 0x000000ff02997812 */ /* 0x000fe200078ec0ff */
[----:B------:R-:W-:Y:S01]  /*18140*/  FMUL.FTZ R89, R3, R89 ;  /* 0x0000005903597220 */ /* 0x000fe20000410000 */
[C---:B------:R-:W-:Y:S01]  /*18150*/  FMUL.FTZ R90, R0.reuse, R90 ;  /* 0x0000005a005a7220 */ /* 0x040fe20000410000 */
[----:B------:R-:W-:Y:S01]  /*18160*/  FMUL.FTZ R91, R0, R91 ;  /* 0x0000005b005b7220 */ /* 0x000fe20000410000 */
[C---:B------:R-:W-:Y:S02]  /*18170*/  HMMA.16816.F32 R80, R176.reuse, R150, R80 ;  /* 0x00000096b050723c */ /* 0x040fe40000001850 */
[----:B------:R3:W-:Y:S01]  /*18180*/  MUFU.EX2 R199, R142 ;  /* 0x0000008e00c77308 */ /* 0x0007e20000000800 */
[----:B------:R-:W-:Y:S01]  /*18190*/  LDSM.16.MT88.4 R148, [R214+0xb000] ;  /* 0x00b00000d694783b */ /* 0x000fe20000004200 */
[--C-:B-1----:R-:W-:Y:S01]  /*181a0*/  FFMA.FTZ R138, R204, UR4, -R184.reuse ;  /* 0x00000004cc8a7c23 */ /* 0x102fe200080108b8 */
[----:B------:R-:W-:Y:S01]  /*181b0*/  FFMA.FTZ R184, R207, UR4, -R184 ;  /* 0x00000004cfb87c23 */ /* 0x000fe200080108b8 */
[C---:B------:R-:W-:Y:S01]  /*181c0*/  FMUL.FTZ R84, R133.reuse, R84 ;  /* 0x0000005485547220 */ /* 0x040fe20000410000 */
[----:B------:R-:W-:Y:S01]  /*181d0*/  FMUL.FTZ R85, R133, R85 ;  /* 0x0000005585557220 */ /* 0x000fe20000410000 */
[----:B------:R-:W-:Y:S04]  /*181e0*/  FMUL.FTZ R86, R132, R86 ;  /* 0x0000005684567220 */ /* 0x000fe80000410000 */
[----:B------:R1:W-:Y:S01]  /*181f0*/  MUFU.EX2 R204, R138 ;  /* 0x0000008a00cc7308 */ /* 0x0003e20000000800 */
[----:B--2---:R-:W-:Y:S01]  /*18200*/  LOP3.LUT R139, R152, 0xffff, RZ, 0xc0, !PT ;  /* 0x0000ffff988b7812 */ /* 0x004fe200078ec0ff */
[----:B------:R-:W-:Y:S01]  /*18210*/  FMUL.FTZ R87, R132, R87 ;  /* 0x0000005784577220 */ /* 0x000fe20000410000 */
[C---:B------:R-:W-:Y:S01]  /*18220*/  FMUL.FTZ R92, R3.reuse, R92 ;  /* 0x0000005c035c7220 */ /* 0x040fe20000410000 */
[----:B------:R-:W-:Y:S01]  /*18230*/  FMUL.FTZ R93, R3, R93 ;  /* 0x0000005d035d7220 */ /* 0x000fe20000410000 */
[----:B------:R-:W-:Y:S01]  /*18240*/  SHF.R.U32.HI R139, RZ, 0x8, R139 ;  /* 0x00000008ff8b7819 */ /* 0x000fe2000001168b */
[C---:B------:R-:W-:Y:S04]  /*18250*/  FMUL.FTZ R94, R0.reuse, R94 ;  /* 0x0000005e005e7220 */ /* 0x040fe80000410000 */
[----:B------:R-:W-:Y:S01]  /*18260*/  MUFU.EX2 R200, R184 ;  /* 0x000000b800c87308 */ /* 0x000fe20000000800 */
[----:B---3--:R-:W-:Y:S01]  /*18270*/  LOP3.LUT R142, R147, 0xff, RZ, 0xc0, !PT ;  /* 0x000000ff938e7812 */ /* 0x008fe200078ec0ff */
[----:B------:R-:W-:Y:S01]  /*18280*/  FMUL.FTZ R95, R0, R95 ;  /* 0x0000005f005f7220 */ /* 0x000fe20000410000 */
[----:B------:R-:W-:Y:S01]  /*18290*/  PRMT R158, R143, 0x5410, R139 ;  /* 0x000054108f9e7816 */ /* 0x000fe2000000008b */
[--C-:B------:R-:W-:Y:S01]  /*182a0*/  FFMA.FTZ R143, R202, UR4, -R141.reuse ;  /* 0x00000004ca8f7c23 */ /* 0x100fe2000801088d */
[----:B------:R-:W-:Y:S01]  /*182b0*/  PRMT R187, R142, 0x5410, R154 ;  /* 0x000054108ebb7816 */ /* 0x000fe2000000009a */
[----:B------:R-:W-:Y:S01]  /*182c0*/  FFMA.FTZ R141, R201, UR4, -R141 ;  /* 0x00000004c98d7c23 */ /* 0x000fe2000801088d */
[--C-:B------:R-:W-:Y:S01]  /*182d0*/  SHF.R.U32.HI R154, RZ, 0x18, R152.reuse ;  /* 0x00000018ff9a7819 */ /* 0x100fe20000011698 */
[----:B------:R-:W2:Y:S01]  /*182e0*/  LDSM.16.MT88.4 R144, [R211+0xb000] ;  /* 0x00b00000d390783b */ /* 0x000ea20000004200 */
[----:B------:R-:W-:Y:S01]  /*182f0*/  SHF.R.U32.HI R139, RZ, 0x10, R152 ;  /* 0x00000010ff8b7819 */ /* 0x000fe20000011698 */
[----:B------:R3:W-:Y:S01]  /*18300*/  MUFU.EX2 R197, R141 ;  /* 0x0000008d00c57308 */ /* 0x0007e20000000800 */
[--C-:B------:R-:W-:Y:S01]  /*18310*/  SHF.R.U32.HI R152, RZ, 0x18, R2.reuse ;  /* 0x00000018ff987819 */ /* 0x100fe20000011602 */
[C---:B------:R-:W-:Y:S01]  /*18320*/  FMUL.FTZ R104, R3.reuse, R104 ;  /* 0x0000006803687220 */ /* 0x040fe20000410000 */
[----:B-1----:R-:W-:Y:S01]  /*18330*/  LOP3.LUT R138, R2, 0xffff, RZ, 0xc0, !PT ;  /* 0x0000ffff028a7812 */ /* 0x002fe200078ec0ff */
[----:B------:R-:W-:Y:S01]  /*18340*/  FMUL.FTZ R105, R3, R105 ;  /* 0x0000006903697220 */ /* 0x000fe20000410000 */
[----:B------:R-:W-:Y:S01]  /*18350*/  SHF.R.U32.HI R142, RZ, 0x10, R2 ;  /* 0x00000010ff8e7819 */ /* 0x000fe20000011602 */
[----:B------:R-:W-:Y:S01]  /*18360*/  FFMA.FTZ R2, R203, UR4, -R186 ;  /* 0x00000004cb027c23 */ /* 0x000fe200080108ba */
[----:B------:R-:W-:Y:S01]  /*18370*/  LOP3.LUT R139, R139, 0xff, RZ, 0xc0, !PT ;  /* 0x000000ff8b8b7812 */ /* 0x000fe200078ec0ff */
[----:B------:R-:W-:Y:S01]  /*18380*/  FMUL.FTZ R106, R0, R106 ;  /* 0x0000006a006a7220 */ /* 0x000fe20000410000 */
[----:B------:R-:W-:Y:S01]  /*18390*/  SHF.R.U32.HI R138, RZ, 0x8, R138 ;  /* 0x00000008ff8a7819 */ /* 0x000fe2000001168a */
[----:B------:R1:W-:Y:S01]  /*183a0*/  MUFU.EX2 R195, R2 ;  /* 0x0000000200c37308 */ /* 0x0003e20000000800 */
[----:B------:R-:W-:Y:S01]  /*183b0*/  LOP3.LUT R142, R142, 0xff, RZ, 0xc0, !PT ;  /* 0x000000ff8e8e7812 */ /* 0x000fe200078ec0ff */
[----:B------:R-:W-:Y:S01]  /*183c0*/  FMUL.FTZ R107, R0, R107 ;  /* 0x0000006b006b7220 */ /* 0x000fe20000410000 */
[----:B------:R-:W-:Y:S01]  /*183d0*/  PRMT R157, R153, 0x5410, R138 ;  /* 0x00005410999d7816 */ /* 0x000fe2000000008a */
[C---:B------:R-:W-:Y:S01]  /*183e0*/  FMUL.FTZ R108, R3.reuse, R108 ;  /* 0x0000006c036c7220 */ /* 0x040fe20000410000 */
[----:B------:R-:W-:Y:S01]  /*183f0*/  PRMT R156, R142, 0x5410, R152 ;  /* 0x000054108e9c7816 */ /* 0x000fe20000000098 */
[----:B------:R-:W-:Y:S01]  /*18400*/  FMUL.FTZ R109, R3, R109 ;  /* 0x0000006d036d7220 */ /* 0x000fe20000410000 */
[----:B---3--:R-:W-:Y:S01]  /*18410*/  PRMT R141, R139, 0x5410, R154 ;  /* 0x000054108b8d7816 */ /* 0x008fe2000000009a */
[--C-:B------:R-:W-:Y:S01]  /*18420*/  FFMA.FTZ R139, R235, UR4, -R185.reuse ;  /* 0x00000004eb8b7c23 */ /* 0x100fe200080108b9 */
[----:B------:R-:W3:Y:S01]  /*18430*/  LDSM.16.MT88.4 R152, [R213+0xb000] ;  /* 0x00b00000d598783b */ /* 0x000ee20000004200 */
[C---:B------:R-:W-:Y:S01]  /*18440*/  FMUL.FTZ R110, R0.reuse, R110 ;  /* 0x0000006e006e7220 */ /* 0x040fe20000410000 */
[C---:B------:R-:W-:Y:S01]  /*18450*/  FMUL.FTZ R111, R0.reuse, R111 ;  /* 0x0000006f006f7220 */ /* 0x040fe20000410000 */
[----:B------:R4:W-:Y:S01]  /*18460*/  MUFU.EX2 R189, R139 ;  /* 0x0000008b00bd7308 */ /* 0x0009e20000000800 */
[C---:B------:R-:W-:Y:S01]  /*18470*/  FMUL.FTZ R120, R3.reuse, R120 ;  /* 0x0000007803787220 */ /* 0x040fe20000410000 */
[C---:B------:R-:W-:Y:S01]  /*18480*/  FMUL.FTZ R121, R3.reuse, R121 ;  /* 0x0000007903797220 */ /* 0x040fe20000410000 */
[C---:B------:R-:W-:Y:S01]  /*18490*/  FMUL.FTZ R122, R0.reuse, R122 ;  /* 0x0000007a007a7220 */ /* 0x040fe20000410000 */
[----:B------:R-:W-:Y:S01]  /*184a0*/  FMUL.FTZ R123, R0, R123 ;  /* 0x0000007b007b7220 */ /* 0x000fe20000410000 */
[--C-:B-1----:R-:W-:Y:S01]  /*184b0*/  FFMA.FTZ R2, R206, UR4, -R186.reuse ;  /* 0x00000004ce027c23 */ /* 0x102fe200080108ba */
[C---:B------:R-:W-:Y:S01]  /*184c0*/  FMUL.FTZ R124, R3.reuse, R124 ;  /* 0x0000007c037c7220 */ /* 0x040fe20000410000 */
[----:B------:R-:W-:Y:S01]  /*184d0*/  FMUL.FTZ R125, R3, R125 ;  /* 0x0000007d037d7220 */ /* 0x000fe20000410000 */
[C---:B------:R-:W-:Y:S02]  /*184e0*/  FMUL.FTZ R126, R0.reuse, R126 ;  /* 0x0000007e007e7220 */ /* 0x040fe40000410000 */
[----:B------:R1:W5:Y:S01]  /*184f0*/  MUFU.EX2 R194, R2 ;  /* 0x0000000200c27308 */ /* 0x0003620000000800 */
[----:B------:R-:W-:Y:S01]  /*18500*/  FMUL.FTZ R127, R0, R127 ;  /* 0x0000007f007f7220 */ /* 0x000fe20000410000 */
[--C-:B------:R-:W-:Y:S01]  /*18510*/  HSET2.LE.AND R138, R159, R172.reuse, PT ;  /* 0x000000ac9f8a7233 */ /* 0x100fe20003803000 */
[C---:B------:R-:W-:Y:S01]  /*18520*/  FMUL.FTZ R96, R133.reuse, R96 ;  /* 0x0000006085607220 */ /* 0x040fe20000410000 */
[C---:B------:R-:W-:Y:S01]  /*18530*/  FMUL.FTZ R97, R133.reuse, R97 ;  /* 0x0000006185617220 */ /* 0x040fe20000410000 */
[C---:B------:R-:W-:Y:S01]  /*18540*/  FMUL.FTZ R98, R132.reuse, R98 ;  /* 0x0000006284627220 */ /* 0x040fe20000410000 */
[----:B------:R-:W-:Y:S01]  /*18550*/  FMUL.FTZ R99, R132, R99 ;  /* 0x0000006384637220 */ /* 0x000fe20000410000 */
[-C--:B--2---:R-:W-:Y:S03]  /*18560*/  HMMA.16816.F32 R84, R176, R144.reuse, R84 ;  /* 0x00000090b054723c */ /* 0x084fe60000001854 */
[----:B------:R-:W2:Y:S01]  /*18570*/  MUFU.EX2 R196, R143 ;  /* 0x0000008f00c47308 */ /* 0x000ea20000000800 */
[--C-:B----4-:R-:W-:Y:S01]  /*18580*/  HSET2.LE.AND R139, R157, R172.reuse, PT ;  /* 0x000000ac9d8b7233 */ /* 0x110fe20003803000 */
[C---:B------:R-:W-:Y:S01]  /*18590*/  FMUL.FTZ R100, R133.reuse, R100 ;  /* 0x0000006485647220 */ /* 0x040fe20000410000 */
[----:B------:R-:W-:Y:S01]  /*185a0*/  FMUL.FTZ R101, R133, R101 ;  /* 0x0000006585657220 */ /* 0x000fe20000410000 */
[C---:B------:R-:W-:Y:S04]  /*185b0*/  HMMA.16816.F32 R88, R180.reuse, R144, R88 ;  /* 0x00000090b458723c */ /* 0x040fe80000001858 */
[--C-:B-1----:R-:W-:Y:S02]  /*185c0*/  FFMA.FTZ R2, R205, UR4, -R185.reuse ;  /* 0x00000004cd027c23 */ /* 0x102fe400080108b9 */
[-C--:B------:R-:W-:Y:S01]  /*185d0*/  HMMA.16816.F32 R92, R180, R146.reuse, R92 ;  /* 0x00000092b45c723c */ /* 0x080fe2000000185c */
[----:B------:R-:W4:Y:S01]  /*185e0*/  LDL.LU R205, [R1+0x18] ;  /* 0x0000180001cd7983 */ /* 0x000f220000300800 */
[----:B------:R1:W-:Y:S03]  /*185f0*/  MUFU.EX2 R193, R2 ;  /* 0x0000000200c17308 */ /* 0x0003e60000000800 */
[----:B------:R-:W4:Y:S01]  /*18600*/  LDL.LU R203, [R1+0x1c] ;  /* 0x00001c0001cb7983 */ /* 0x000f220000300800 */
[C---:B------:R-:W-:Y:S03]  /*18610*/  HMMA.16816.F32 R96, R176.reuse, R146, R96 ;  /* 0x00000092b060723c */ /* 0x040fe60000001860 */
[----:B------:R-:W4:Y:S02]  /*18620*/  LDL.LU R201, [R1+0x20] ;  /* 0x0000200001c97983 */ /* 0x000f240000300800 */
[----:B-----5:R-:W-:Y:S01]  /*18630*/  F2FP.F16.F32.PACK_AB R184, R194, R195 ;  /* 0x000000c3c2b8723e */ /* 0x020fe200000000ff */
[C---:B------:R-:W-:Y:S01]  /*18640*/  FMUL.FTZ R102, R132.reuse, R102 ;  /* 0x0000006684667220 */ /* 0x040fe20000410000 */
[----:B------:R-:W-:Y:S01]  /*18650*/  FMUL.FTZ R103, R132, R103 ;  /* 0x0000006784677220 */ /* 0x000fe20000410000 */
[--C-:B------:R-:W-:Y:S03]  /*18660*/  HSET2.LE.AND R144, R156, R172.reuse, PT ;  /* 0x000000ac9c907233 */ /* 0x100fe60003803000 */
[----:B------:R-:W-:Y:S01]  /*18670*/  LOP3.LUT R184, R139, R184, RZ, 0xc0, !PT ;  /* 0x000000b88bb87212 */ /* 0x000fe200078ec0ff */
[C---:B------:R-:W-:Y:S01]  /*18680*/  FMUL.FTZ R112, R133.reuse, R112 ;  /* 0x0000007085707220 */ /* 0x040fe20000410000 */
[----:B------:R-:W5:Y:S01]  /*18690*/  LDL.LU R139, [R1+0x24] ;  /* 0x00002400018b7983 */ /* 0x000f620000300800 */
[-C--:B------:R-:W-:Y:S03]  /*186a0*/  HMMA.16816.F32 R100, R176, R148.reuse, R100 ;  /* 0x00000094b064723c */ /* 0x080fe60000001864 */
[--C-:B-1----:R-:W-:Y:S01]  /*186b0*/  FFMA.FTZ R2, R232, UR4, -R185.reuse ;  /* 0x00000004e8027c23 */ /* 0x102fe200080108b9 */
[C---:B------:R-:W-:Y:S01]  /*186c0*/  FMUL.FTZ R113, R133.reuse, R113 ;  /* 0x0000007185717220 */ /* 0x040fe20000410000 */
[C---:B------:R-:W-:Y:S01]  /*186d0*/  FMUL.FTZ R114, R132.reuse, R114 ;  /* 0x0000007284727220 */ /* 0x040fe20000410000 */
[C---:B------:R-:W-:Y:S01]  /*186e0*/  HMMA.16816.F32 R104, R180.reuse, R148, R104 ;  /* 0x00000094b468723c */ /* 0x040fe20000001868 */
[----:B------:R1:W2:Y:S04]  /*186f0*/  MUFU.EX2 R192, R2 ;  /* 0x0000000200c07308 */ /* 0x0002a80000000800 */
[C---:B------:R-:W-:Y:S01]  /*18700*/  FMUL.FTZ R115, R132.reuse, R115 ;  /* 0x0000007384737220 */ /* 0x040fe20000410000 */
[-C--:B------:R-:W-:Y:S05]  /*18710*/  HMMA.16816.F32 R108, R180, R150.reuse, R108 ;  /* 0x00000096b46c723c */ /* 0x080fea000000186c */
[C---:B------:R-:W-:Y:S01]  /*18720*/  FMUL.FTZ R116, R133.reuse, R116 ;  /* 0x0000007485747220 */ /* 0x040fe20000410000 */
[C---:B------:R-:W-:Y:S05]  /*18730*/  HMMA.16816.F32 R112, R176.reuse, R150, R112 ;  /* 0x00000096b070723c */ /* 0x040fea0000001870 */
[----:B------:R-:W-:Y:S01]  /*18740*/  FMUL.FTZ R117, R133, R117 ;  /* 0x0000007585757220 */ /* 0x000fe20000410000 */
[--C-:B-1----:R-:W-:Y:S01]  /*18750*/  FFMA.FTZ R2, R241, UR4, -R186.reuse ;  /* 0x00000004f1027c23 */ /* 0x102fe200080108ba */
[C---:B------:R-:W-:Y:S01]  /*18760*/  FMUL.FTZ R118, R132.reuse, R118 ;  /* 0x0000007684767220 */ /* 0x040fe20000410000 */
[----:B------:R-:W-:Y:S02]  /*18770*/  FMUL.FTZ R119, R132, R119 ;  /* 0x0000007784777220 */ /* 0x000fe40000410000 */
[----:B------:R1:W-:Y:S01]  /*18780*/  MUFU.EX2 R191, R2 ;  /* 0x0000000200bf7308 */ /* 0x0003e20000000800 */
[----:B------:R-:W-:Y:S01]  /*18790*/  FFMA.FTZ R186, R240, UR4, -R186 ;  /* 0x00000004f0ba7c23 */ /* 0x000fe200080108ba */
[----:B------:R-:W-:Y:S01]  /*187a0*/  FFMA.FTZ R185, R140, UR4, -R185 ;  /* 0x000000048cb97c23 */ /* 0x000fe200080108b9 */
[--C-:B------:R-:W-:Y:S01]  /*187b0*/  HSET2.LE.AND R140, R158, R172.reuse, PT ;  /* 0x000000ac9e8c7233 */ /* 0x100fe20003803000 */
[C---:B------:R-:W-:Y:S01]  /*187c0*/  FMUL.FTZ R128, R133.reuse, R128 ;  /* 0x0000008085807220 */ /* 0x040fe20000410000 */
[-C--:B---3--:R-:W-:Y:S05]  /*187d0*/  HMMA.16816.F32 R116, R176, R152.reuse, R116 ;  /* 0x00000098b074723c */ /* 0x088fea0000001874 */
[----:B------:R3:W3:Y:S01]  /*187e0*/  MUFU.EX2 R190, R186 ;  /* 0x000000ba00be7308 */ /* 0x0006e20000000800 */
[----:B------:R-:W-:Y:S01]  /*187f0*/  F2FP.F16.F32.PACK_AB R142, R248, R249 ;  /* 0x000000f9f88e723e */ /* 0x000fe200000000ff */
[----:B------:R-:W-:Y:S01]  /*18800*/  FMUL.FTZ R129, R133, R129 ;  /* 0x0000008185817220 */ /* 0x000fe20000410000 */
[C---:B------:R-:W-:Y:S07]  /*18810*/  HMMA.16816.F32 R120, R180.reuse, R152, R120 ;  /* 0x00000098b478723c */ /* 0x040fee0000001878 */
[----:B------:R3:W3:Y:S01]  /*18820*/  MUFU.EX2 R188, R185 ;  /* 0x000000b900bc7308 */ /* 0x0006e20000000800 */
[-C--:B------:R-:W-:Y:S01]  /*18830*/  HMMA.16816.F32 R124, R180, R154.reuse, R124 ;  /* 0x0000009ab47c723c */ /* 0x080fe2000000187c */
[----:B------:R-:W-:Y:S02]  /*18840*/  LDSM.16.MT88.4 R180, [R214+0xa800] ;  /* 0x00a80000d6b4783b */ /* 0x000fe40000004200 */
[--C-:B-1----:R-:W-:Y:S01]  /*18850*/  HSET2.LE.AND R2, R160, R172.reuse, PT ;  /* 0x000000aca0027233 */ /* 0x102fe20003803000 */
[----:B------:R-:W-:Y:S01]  /*18860*/  FMUL.FTZ R130, R132, R130 ;  /* 0x0000008284827220 */ /* 0x000fe20000410000 */
[----:B------:R-:W-:Y:S01]  /*18870*/  F2FP.F16.F32.PACK_AB R143, R198, R199 ;  /* 0x000000c7c68f723e */ /* 0x000fe200000000ff */
[----:B------:R-:W-:Y:S03]  /*18880*/  FMUL.FTZ R131, R132, R131 ;  /* 0x0000008384837220 */ /* 0x000fe60000410000 */
[----:B------:R-:W1:Y:S02]  /*18890*/  LDSM.16.MT88.4 R160, [R209+0xa800] ;  /* 0x00a80000d1a0783b */ /* 0x000e640000004200 */
[----:B------:R-:W-:Y:S01]  /*188a0*/  LOP3.LUT R142, R2, R142, RZ, 0xc0, !PT ;  /* 0x0000008e028e7212 */ /* 0x000fe200078ec0ff */
[----:B------:R-:W-:Y:S01]  /*188b0*/  IMAD.MOV.U32 R207, RZ, RZ, R167 ;  /* 0x000000ffffcf7224 */ /* 0x000fe200078e00a7 */
[----:B------:R-:W-:Y:S01]  /*188c0*/  LOP3.LUT R143, R138, R143, RZ, 0xc0, !PT ;  /* 0x0000008f8a8f7212 */ /* 0x000fe200078ec0ff */
[----:B------:R-:W-:Y:S01]  /*188d0*/  IMAD.MOV.U32 R202, RZ, RZ, R166 ;  /* 0x000000ffffca7224 */ /* 0x000fe200078e00a6 */
[----:B------:R-:W-:Y:S04]  /*188e0*/  HMMA.16816.F32 R128, R176, R154, R128 ;  /* 0x0000009ab080723c */ /* 0x000fe80000001880 */
[--C-:B------:R-:W-:Y:S01]  /*188f0*/  HSET2.LE.AND R141, R141, R172.reuse, PT ;  /* 0x000000ac8d8d7233 */ /* 0x100fe20003803000 */
[----:B------:R-:W-:Y:S01]  /*18900*/  IMAD.MOV.U32 R206, RZ, RZ, R165 ;  /* 0x000000ffffce7224 */ /* 0x000fe200078e00a5 */
[----:B------:R-:W-:Y:S02]  /*18910*/  F2FP.F16.F32.PACK_AB R2, R200, R204 ;  /* 0x000000ccc802723e */ /* 0x000fe400000000ff */
[----:B--2---:R-:W-:Y:S03]  /*18920*/  F2FP.F16.F32.PACK_AB R138, R197, R196 ;  /* 0x000000c4c58a723e */ /* 0x004fe600000000ff */
[----:B------:R-:W-:Y:S02]  /*18930*/  LOP3.LUT R140, R140, R2, RZ, 0xc0, !PT ;  /* 0x000000028c8c7212 */ /* 0x000fe400078ec0ff */
[----:B------:R-:W-:Y:S02]  /*18940*/  LOP3.LUT R141, R141, R138, RZ, 0xc0, !PT ;  /* 0x0000008a8d8d7212 */ /* 0x000fe400078ec0ff */
[--C-:B---3--:R-:W-:Y:S02]  /*18950*/  HSET2.LE.AND R186, R164, R172.reuse, PT ;  /* 0x000000aca4ba7233 */ /* 0x108fe40003803000 */
[----:B------:R-:W-:Y:S02]  /*18960*/  HSET2.LE.AND R187, R187, R172, PT ;  /* 0x000000acbbbb7233 */ /* 0x000fe40003803000 */
[----:B------:R-:W-:Y:S02]  /*18970*/  F2FP.F16.F32.PACK_AB R185, R192, R193 ;  /* 0x000000c1c0b9723e */ /* 0x000fe400000000ff */
[----:B------:R-:W-:Y:S02]  /*18980*/  F2FP.F16.F32.PACK_AB R2, R190, R191 ;  /* 0x000000bfbe02723e */ /* 0x000fe400000000ff */
[----:B------:R-:W-:Y:S02]  /*18990*/  F2FP.F16.F32.PACK_AB R138, R188, R189 ;  /* 0x000000bdbc8a723e */ /* 0x000fe400000000ff */
[----:B------:R-:W-:Y:S02]  /*189a0*/  LOP3.LUT R185, R144, R185, RZ, 0xc0, !PT ;  /* 0x000000b990b97212 */ /* 0x000fe400078ec0ff */
[----:B------:R-:W-:Y:S02]  /*189b0*/  LOP3.LUT R186, R186, R2, RZ, 0xc0, !PT ;  /* 0x00000002baba7212 */ /* 0x000fe400078ec0ff */
[----:B------:R-:W-:Y:S01]  /*189c0*/  LOP3.LUT R187, R187, R138, RZ, 0xc0, !PT ;  /* 0x0000008abbbb7212 */ /* 0x000fe200078ec0ff */
[----:B------:R-:W-:Y:S01]  /*189d0*/  IMAD.MOV.U32 R138, RZ, RZ, R134 ;  /* 0x000000ffff8a7224 */ /* 0x000fe200078e0086 */
[-C--:B-1----:R-:W-:Y:S01]  /*189e0*/  HMMA.16816.F32 R148, R140, R160.reuse, R4 ;  /* 0x000000a08c94723c */ /* 0x082fe20000001804 */
[----:B------:R-:W1:Y:S05]  /*189f0*/  LDSM.16.MT88.4 R4, [R213+0xa800] ;  /* 0x00a80000d504783b */ /* 0x000e6a0000004200 */
[C---:B------:R-:W-:Y:S03]  /*18a00*/  HMMA.16816.F32 R144, R184.reuse, R160, R8 ;  /* 0x000000a0b890723c */ /* 0x040fe60000001808 */
[----:B------:R-:W2:Y:S03]  /*18a10*/  LDSM.16.MT88.4 R8, [R209+0xb800] ;  /* 0x00b80000d108783b */ /* 0x000ea60000004200 */
[-C--:B------:R-:W-:Y:S05]  /*18a20*/  HMMA.16816.F32 R156, R184, R162.reuse, R12 ;  /* 0x000000a2b89c723c */ /* 0x080fea000000180c */
[----:B------:R-:W3:Y:S01]  /*18a30*/  LDSM.16.MT88.4 R12, [R211+0xb800] ;  /* 0x00b80000d30c783b */ /* 0x000ee20000004200 */
[C---:B------:R-:W-:Y:S06]  /*18a40*/  HMMA.16816.F32 R152, R140.reuse, R162, R16 ;  /* 0x000000a28c98723c */ /* 0x040fec0000001810 */
[-C--:B------:R-:W-:Y:S01]  /*18a50*/  HMMA.16816.F32 R160, R140, R168.reuse, R20 ;  /* 0x000000a88ca0723c */ /* 0x080fe20000001814 */
[----:B------:R-:W3:Y:S05]  /*18a60*/  LDSM.16.MT88.4 R16, [R214+0xb800] ;  /* 0x00b80000d610783b */ /* 0x000eea0000004200 */
[C---:B------:R-:W-:Y:S03]  /*18a70*/  HMMA.16816.F32 R164, R184.reuse, R168, R24 ;  /* 0x000000a8b8a4723c */ /* 0x040fe60000001818 */
[----:B------:R-:W3:Y:S03]  /*18a80*/  LDSM.16.MT88.4 R20, [R213+0xb800] ;  /* 0x00b80000d514783b */ /* 0x000ee60000004200 */
        /* <DEDUP_REMOVED lines=10> */
[-C--:B--2---:R-:W-:Y:S06]  /*18b30*/  HMMA.16816.F32 R68, R140, R8.reuse, R68 ;  /* 0x000000088c44723c */ /* 0x084fec0000001844 */
[C---:B------:R-:W-:Y:S06]  /*18b40*/  HMMA.16816.F32 R72, R184.reuse, R8, R72 ;  /* 0x00000008b848723c */ /* 0x040fec0000001848 */
[-C--:B------:R-:W-:Y:S06]  /*18b50*/  HMMA.16816.F32 R76, R184, R10.reuse, R76 ;  /* 0x0000000ab84c723c */ /* 0x080fec000000184c */
[C---:B------:R-:W-:Y:S06]  /*18b60*/  HMMA.16816.F32 R80, R140.reuse, R10, R80 ;  /* 0x0000000a8c50723c */ /* 0x040fec0000001850 */
[-C--:B---3--:R-:W-:Y:S06]  /*18b70*/  HMMA.16816.F32 R84, R140, R12.reuse, R84 ;  /* 0x0000000c8c54723c */ /* 0x088fec0000001854 */
        /* <DEDUP_REMOVED lines=11> */
[----:B----4-:R-:W-:Y:S01]  /*18c30*/  FFMA.FTZ R4, R133, R205, R206 ;  /* 0x000000cd85047223 */ /* 0x010fe200000100ce */
[----:B------:R-:W-:Y:S01]  /*18c40*/  FFMA.FTZ R2, R132, R203, R251 ;  /* 0x000000cb84027223 */ /* 0x000fe200000100fb */
[----:B------:R-:W-:Y:S04]  /*18c50*/  IMAD.MOV.U32 R133, RZ, RZ, R135 ;  /* 0x000000ffff857224 */ /* 0x000fe800078e0087 */
[----:B------:R-:W-:Y:S01]  /*18c60*/  FADD.FTZ R4, R252, R4 ;  /* 0x00000004fc047221 */ /* 0x000fe20000010000 */
[----:B------:R-:W-:Y:S01]  /*18c70*/  FFMA.FTZ R3, R3, R201, R243 ;  /* 0x000000c903037223 */ /* 0x000fe200000100f3 */
[----:B------:R-:W-:Y:S01]  /*18c80*/  FADD.FTZ R2, R250, R2 ;  /* 0x00000002fa027221 */ /* 0x000fe20000010000 */
[----:B------:R-:W-:Y:S02]  /*18c90*/  IMAD.MOV.U32 R132, RZ, RZ, R136 ;  /* 0x000000ffff847224 */ /* 0x000fe400078e0088 */
[----:B------:R-:W-:Y:S01]  /*18ca0*/  FADD.FTZ R5, R202, R4 ;  /* 0x00000004ca057221 */ /* 0x000fe20000010000 */
[----:B------:R-:W-:Y:S01]  /*18cb0*/  FADD.FTZ R3, R242, R3 ;  /* 0x00000003f2037221 */ /* 0x000fe20000010000 */
[----:B------:R-:W-:Y:S01]  /*18cc0*/  FADD.FTZ R2, R245, R2 ;  /* 0x00000002f5027221 */ /* 0x000fe20000010000 */
[----:B-----5:R-:W-:Y:S02]  /*18cd0*/  FFMA.FTZ R0, R0, R139, R239 ;  /* 0x0000008b00007223 */ /* 0x020fe400000100ef */
[----:B------:R-:W-:Y:S01]  /*18ce0*/  FADD.FTZ R4, R237, R3 ;  /* 0x00000003ed047221 */ /* 0x000fe20000010000 */
[----:B------:R-:W-:Y:S01]  /*18cf0*/  FADD.FTZ R2, R244, R2 ;  /* 0x00000002f4027221 */ /* 0x000fe20000010000 */
[----:B------:R-:W-:Y:S02]  /*18d00*/  IMAD.MOV.U32 R139, RZ, RZ, R137 ;  /* 0x000000ffff8b7224 */ /* 0x000fe400078e0089 */
[----:B------:R-:W-:Y:S01]  /*18d10*/  FADD.FTZ R0, R238, R0 ;  /* 0x00000000ee007221 */ /* 0x000fe20000010000 */
[----:B------:R-:W-:Y:S03]  /*18d20*/  FADD.FTZ R4, R236, R4 ;  /* 0x00000004ec047221 */ /* 0x000fe60000010000 */
        /* <DEDUP_REMOVED lines=19> */
[----:B------:R1:W-:Y:S04]  /*18e60*/  STL [R1+0x18], R4 ;  /* 0x0000180401007387 */ /* 0x0003e80000100800 */
[----:B------:R1:W-:Y:S04]  /*18e70*/  STL [R1+0x1c], R3 ;  /* 0x00001c0301007387 */ /* 0x0003e80000100800 */
[----:B------:R1:W-:Y:S04]  /*18e80*/  STL [R1+0x20], R2 ;  /* 0x0000200201007387 */ /* 0x0003e80000100800 */
[----:B------:R1:W-:Y:S01]  /*18e90*/  STL [R1+0x24], R0 ;  /* 0x0000240001007387 */ /* 0x0003e20000100800 */
[----:B------:R-:W-:Y:S05]  /*18ea0*/  @P0 BRA `(.L_x_1808) ;  /* 0xffffffcc00000947 */ /* 0x000fea000383ffff */
.L_x_1807:
[----:B-1--4-:R-:W4:Y:S01]  /*18eb0*/  LDL.LU R4, [R1+0x18] ;  /* 0x0000180001047983 */ /* 0x012f220000300800 */
[----:B------:R-:W-:-:S03]  /*18ec0*/  ULDC UR4, c[0x0][0x38c] ;  /* 0x0000e30000047ab9 */ /* 0x000fc60000000800 */
[----:B------:R-:W5:Y:S04]  /*18ed0*/  LDL.LU R3, [R1+0x1c] ;  /* 0x00001c0001037983 */ /* 0x000f680000300800 */
[----:B------:R-:W2:Y:S04]  /*18ee0*/  LDL.LU R6, [R1+0x20] ;  /* 0x0000200001067983 */ /* 0x000ea80000300800 */
[----:B------:R-:W3:Y:S01]  /*18ef0*/  LDL.LU R7, [R1+0x24] ;  /* 0x0000240001077983 */ /* 0x000ee20000300800 */
[----:B------:R-:W-:Y:S01]  /*18f00*/  UMOV UR5, 0x400 ;  /* 0x0000040000057882 */ /* 0x000fe20000000000 */
[----:B------:R-:W-:Y:S01]  /*18f10*/  UISETP.NE.AND UP0, UPT, UR16, -0x1, UPT ;  /* 0xffffffff1000788c */ /* 0x000fe2000bf05270 */
[----:B------:R-:W1:Y:S02]  /*18f20*/  S2R R176, SR_TID.X ;  /* 0x0000000000b07919 */ /* 0x000e640000002100 */
[----:B-1----:R-:W-:-:S04]  /*18f30*/  SHF.R.S32.HI R143, RZ, 0x1f, R176 ;  /* 0x0000001fff8f7819 */ /* 0x002fc800000114b0 */
[CC--:B------:R-:W-:Y:S02]  /*18f40*/  LEA.HI R8, R143.reuse, R176.reuse, RZ, 0x2 ;  /* 0x000000b08f087211 */ /* 0x0c0fe400078f10ff */
[----:B------:R-:W-:Y:S02]  /*18f50*/  LEA.HI R143, R143, R176, RZ, 0x5 ;  /* 0x000000b08f8f7211 */ /* 0x000fe400078f28ff */
[----:B------:R-:W-:Y:S01]  /*18f60*/  SHF.R.S32.HI R25, RZ, 0x1f, R8 ;  /* 0x0000001fff197819 */ /* 0x000fe20000011408 */
[----:B----4-:R-:W1:Y:S04]  /*18f70*/  SHFL.BFLY PT, R2, R4, 0x2, 0x1f ;  /* 0x0c401f0004027f89 */ /* 0x010e6800000e0000 */
[----:B-----5:R-:W4:Y:S04]  /*18f80*/  SHFL.BFLY PT, R0, R3, 0x2, 0x1f ;  /* 0x0c401f0003007f89 */ /* 0x020f2800000e0000 */
[----:B--2---:R-:W2:Y:S01]  /*18f90*/  SHFL.BFLY PT, R5, R6, 0x2, 0x1f ;  /* 0x0c401f0006057f89 */ /* 0x004ea200000e0000 */
[----:B-1----:R-:W-:-:S03]  /*18fa0*/  FADD.FTZ R2, R2, R4 ;  /* 0x0000000402027221 */ /* 0x002fc60000010000 */
[----:B---3--:R-:W-:Y:S01]  /*18fb0*/  SHFL.BFLY PT, R4, R7, 0x2, 0x1f ;  /* 0x0c401f0007047f89 */ /* 0x008fe200000e0000 */
[----:B----4-:R-:W-:-:S03]  /*18fc0*/  FADD.FTZ R0, R0, R3 ;  /* 0x0000000300007221 */ /* 0x010fc60000010000 */
[----:B------:R-:W1:Y:S01]  /*18fd0*/  SHFL.BFLY PT, R132, R2, 0x1, 0x1f ;  /* 0x0c201f0002847f89 */ /* 0x000e6200000e0000 */
[----:B--2---:R-:W-:-:S03]  /*18fe0*/  FADD.FTZ R5, R5, R6 ;  /* 0x0000000605057221 */ /* 0x004fc60000010000 */
[----:B------:R-:W2:Y:S04]  /*18ff0*/  SHFL.BFLY PT, R3, R0, 0x1, 0x1f ;  /* 0x0c201f0000037f89 */ /* 0x000ea800000e0000 */
[----:B------:R-:W3:Y:S01]  /*19000*/  SHFL.BFLY PT, R6, R5, 0x1, 0x1f ;  /* 0x0c201f0005067f89 */ /* 0x000ee200000e0000 */
[----:B-1----:R-:W-:Y:S01]  /*19010*/  FADD.FTZ R132, R2, R132 ;  /* 0x0000008402847221 */ /* 0x002fe20000010000 */
[----:B------:R-:W-:Y:S01]  /*19020*/  FADD.FTZ R2, R4, R7 ;  /* 0x0000000704027221 */ /* 0x000fe20000010000 */
[----:B------:R-:W-:Y:S01]  /*19030*/  MOV R4, 0x3f800000 ;  /* 0x3f80000000047802 */ /* 0x000fe20000000f00 */
[----:B--2---:R-:W-:Y:S02]  /*19040*/  FADD.FTZ R133, R0, R3 ;  /* 0x0000000300857221 */ /* 0x004fe40000010000 */
[----:B------:R-:W-:Y:S01]  /*19050*/  FSETP.NE.FTZ.AND P6, PT, R132, RZ, PT ;  /* 0x000000ff8400720b */ /* 0x000fe20003fd5000 */
[----:B------:R-:W1:Y:S01]  /*19060*/  SHFL.BFLY PT, R7, R2, 0x1, 0x1f ;  /* 0x0c201f0002077f89 */ /* 0x000e6200000e0000 */
[----:B------:R-:W-:Y:S01]  /*19070*/  MOV R0, 0x3f800000 ;  /* 0x3f80000000007802 */ /* 0x000fe20000000f00 */
[----:B---3--:R-:W-:Y:S01]  /*19080*/  FADD.FTZ R138, R5, R6 ;  /* 0x00000006058a7221 */ /* 0x008fe20000010000 */
[----:B------:R-:W-:-:S02]  /*19090*/  LOP3.LUT R5, R8, 0x3ffffffc, RZ, 0xc0, !PT ;  /* 0x3ffffffc08057812 */ /* 0x000fc400078ec0ff */
[----:B------:R-:W-:Y:S02]  /*190a0*/  FSETP.NE.FTZ.AND P0, PT, R133, RZ, PT ;  /* 0x000000ff8500720b */ /* 0x000fe40003f15000 */
[----:B------:R-:W-:Y:S02]  /*190b0*/  FSETP.NE.FTZ.AND P5, PT, R138, RZ, PT ;  /* 0x000000ff8a00720b */ /* 0x000fe40003fb5000 */
[----:B------:R-:W-:Y:S02]  /*190c0*/  SHF.R.S32.HI R6, RZ, 0x5, R143 ;  /* 0x00000005ff067819 */ /* 0x000fe4000001148f */
[----:B------:R-:W-:Y:S01]  /*190d0*/  IADD3 R5, -R5, R176, RZ ;  /* 0x000000b005057210 */ /* 0x000fe20007ffe1ff */
[----:B------:R-:W2:Y:S01]  /*190e0*/  @P6 MUFU.RCP R0, R132 ;  /* 0x0000008400006308 */ /* 0x000ea20000001000 */
[----:B------:R-:W-:Y:S02]  /*190f0*/  SHF.R.S32.HI R3, RZ, 0x2, R8 ;  /* 0x00000002ff037819 */ /* 0x000fe40000011408 */
[----:B------:R-:W-:-:S02]  /*19100*/  LEA R141, R6, R5, 0x9 ;  /* 0x00000005068d7211 */ /* 0x000fc400078e48ff */
[----:B------:R-:W-:Y:S02]  /*19110*/  LEA.HI R25, R25, R3, RZ, 0x3 ;  /* 0x0000000319197211 */ /* 0x000fe400078f18ff */
[----:B------:R-:W-:Y:S01]  /*19120*/  P2R R142, PR, RZ, 0x40 ;  /* 0x00000040ff8e7803 */ /* 0x000fe20000000000 */
[----:B------:R-:W3:Y:S01]  /*19130*/  @P0 MUFU.RCP R4, R133 ;  /* 0x0000008500040308 */ /* 0x000ee20000001000 */
[----:B------:R-:W-:Y:S01]  /*19140*/  LOP3.LUT R25, R25, 0xfffffff8, RZ, 0xc0, !PT ;  /* 0xfffffff819197812 */ /* 0x000fe200078ec0ff */
[----:B-1----:R-:W-:Y:S01]  /*19150*/  FADD.FTZ R139, R2, R7 ;  /* 0x00000007028b7221 */ /* 0x002fe20000010000 */
[----:B------:R-:W-:Y:S02]  /*19160*/  MOV R2, 0x3f800000 ;  /* 0x3f80000000027802 */ /* 0x000fe40000000f00 */
[----:B------:R-:W-:Y:S02]  /*19170*/  IADD3 R25, R3, -R25, RZ ;  /* 0x8000001903197210 */ /* 0x000fe40007ffe0ff */
[----:B------:R-:W-:Y:S01]  /*19180*/  FSETP.NE.FTZ.AND P4, PT, R139, RZ, PT ;  /* 0x000000ff8b00720b */ /* 0x000fe20003f95000 */
[----:B--2---:R-:W-:Y:S01]  /*19190*/  FMUL.FTZ R0, R0, UR4 ;  /* 0x0000000400007c20 */ /* 0x004fe20008410000 */
[----:B------:R-:W1:Y:S02]  /*191a0*/  @P5 MUFU.RCP R2, R138 ;  /* 0x0000008a00025308 */ /* 0x000e640000001000 */
[----:B------:R-:W-:Y:S01]  /*191b0*/  R2P PR, R25, 0x6 ;  /* 0x0000000619007804 */ /* 0x000fe20000000000 */
        /* <DEDUP_REMOVED lines=33> */
[----:B---3--:R-:W-:Y:S01]  /*193d0*/  FMUL.FTZ R3, R4, UR4 ;  /* 0x0000000404037c20 */ /* 0x008fe20008410000 */
[----:B-1----:R-:W-:Y:S01]  /*193e0*/  FMUL.FTZ R2, R2, UR4 ;  /* 0x0000000402027c20 */ /* 0x002fe20008410000 */
[----:B------:R-:W-:-:S02]  /*193f0*/  F2FP.F16.F32.PACK_AB R5, R5, R148 ;  /* 0x000000940505723e */ /* 0x000fc400000000ff */
[----:B------:R-:W-:Y:S01]  /*19400*/  FMUL.FTZ R150, R3, R150 ;  /* 0x0000009603967220 */ /* 0x000fe20000410000 */
        /* <DEDUP_REMOVED lines=53> */
[C---:B------:R-:W-:Y:S01]  /*19760*/  SHF.L.U32 R0, R25.reuse, 0x6, RZ ;  /* 0x0000000619007819 */ /* 0x040fe200000006ff */
        /* <DEDUP_REMOVED lines=14> */
[----:B------:R-:W-:Y:S01]  /*19850*/  LOP3.LUT R0, R0, 0x1c0, RZ, 0xc0, !PT ;  /* 0x000001c000007812 */ /* 0x000fe200078ec0ff */
[----:B-1----:R-:W-:Y:S01]  /*19860*/  ULEA UR4, UR4, UR5, 0x18 ;  /* 0x0000000504047291 */ /* 0x002fe2000f8ec03f */
[----:B------:R-:W-:Y:S01]  /*19870*/  LOP3.LUT R2, R25, 0x1, RZ, 0xc0, !PT ;  /* 0x0000000119027812 */ /* 0x000fe200078ec0ff */
[C---:B------:R-:W-:Y:S01]  /*19880*/  FMUL.FTZ R4, R3.reuse, R151 ;  /* 0x0000009703047220 */ /* 0x040fe20000410000 */
[----:B------:R-:W-:Y:S01]  /*19890*/  LEA.HI R0, R0, R0, RZ, 0x1d ;  /* 0x0000000000007211 */ /* 0x000fe200078fe8ff */
[C---:B------:R-:W-:Y:S01]  /*198a0*/  FMUL.FTZ R50, R3.reuse, R50 ;  /* 0x0000003203327220 */ /* 0x040fe20000410000 */
[----:B------:R-:W-:Y:S01]  /*198b0*/  ISETP.NE.U32.AND P3, PT, R2, 0x1, PT ;  /* 0x000000010200780c */ /* 0x000fe20003f65070 */
[----:B------:R-:W-:Y:S01]  /*198c0*/  FMUL.FTZ R51, R3, R51 ;  /* 0x0000003303337220 */ /* 0x000fe20000410000 */
[----:B------:R-:W-:Y:S01]  /*198d0*/  LEA R0, R141, R0, 0x1 ;  /* 0x000000008d007211 */ /* 0x000fe200078e08ff */
[C---:B------:R-:W-:Y:S01]  /*198e0*/  FMUL.FTZ R54, R3.reuse, R54 ;  /* 0x0000003603367220 */ /* 0x040fe20000410000 */
[C---:B------:R-:W-:Y:S01]  /*198f0*/  FMUL.FTZ R55, R3.reuse, R55 ;  /* 0x0000003703377220 */ /* 0x040fe20000410000 */
[C---:B------:R-:W-:Y:S01]  /*19900*/  FMUL.FTZ R154, R3.reuse, R154 ;  /* 0x0000009a039a7220 */ /* 0x040fe20000410000 */
        /* <DEDUP_REMOVED lines=28> */
[----:B------:R-:W-:Y:S01]  /*19ad0*/  F2FP.F16.F32.PACK_AB R19, R19, R17 ;  /* 0x000000111313723e */ /* 0x000fe200000000ff */
[----:B------:R-:W-:Y:S01]  /*19ae0*/  @UP0 ULDC.64 UR4, c[0x0][0x298] ;  /* 0x0000a60000040ab9 */ /* 0x000fe20000000a00 */
[----:B------:R-:W-:Y:S01]  /*19af0*/  IADD3 R2, R0, -0x10, RZ ;  /* 0xfffffff000027810 */ /* 0x000fe20007ffe0ff */
[----:B------:R-:W-:Y:S01]  /*19b00*/  STS [R0+0x400], R4 ;  /* 0x0004000400007388 */ /* 0x000fe20000000800 */
[----:B------:R-:W-:Y:S01]  /*19b10*/  F2FP.F16.F32.PACK_AB R3, R153, R152 ;  /* 0x000000989903723e */ /* 0x000fe200000000ff */
[----:B------:R-:W-:Y:S01]  /*19b20*/  @UP0 UIMAD.WIDE.U32 UR8, UR16, UR4, URZ ;  /* 0x00000004100802a5 */ /* 0x000fe2000f8e003f */
[----:B------:R-:W-:-:S02]  /*19b30*/  F2FP.F16.F32.PACK_AB R17, R51, R50 ;  /* 0x000000323311723e */ /* 0x000fc400000000ff */
[----:B------:R-:W-:Y:S01]  /*19b40*/  @P3 IADD3 R2, R0, 0x10, RZ ;  /* 0x0000001000023810 */ /* 0x000fe20007ffe0ff */
[----:B------:R-:W-:Y:S01]  /*19b50*/  @UP0 UIMAD UR6, UR16, UR5, UR9 ;  /* 0x00000005100602a4 */ /* 0x000fe2000f8e0209 */
[----:B------:R-:W-:Y:S02]  /*19b60*/  F2FP.F16.F32.PACK_AB R50, R55, R54 ;  /* 0x000000363732723e */ /* 0x000fe400000000ff */
[----:B------:R-:W-:Y:S01]  /*19b70*/  MOV R54, 0x20 ;  /* 0x0000002000367802 */ /* 0x000fe20000000f00 */
[----:B------:R2:W-:Y:S01]  /*19b80*/  STS [R2], R3 ;  /* 0x0000000302007388 */ /* 0x0005e20000000800 */
[----:B------:R-:W-:Y:S02]  /*19b90*/  F2FP.F16.F32.PACK_AB R6, R6, R154 ;  /* 0x0000009a0606723e */ /* 0x000fe400000000ff */
[----:B------:R-:W-:Y:S02]  /*19ba0*/  F2FP.F16.F32.PACK_AB R8, R8, R144 ;  /* 0x000000900808723e */ /* 0x000fe400000000ff */
[----:B------:R-:W-:Y:S01]  /*19bb0*/  F2FP.F16.F32.PACK_AB R7, R7, R146 ;  /* 0x000000920707723e */ /* 0x000fe200000000ff */
[----:B------:R-:W-:Y:S01]  /*19bc0*/  STS [R2+0x400], R6 ;  /* 0x0004000602007388 */ /* 0x000fe20000000800 */
[----:B------:R-:W-:-:S02]  /*19bd0*/  F2FP.F16.F32.PACK_AB R9, R9, R156 ;  /* 0x0000009c0909723e */ /* 0x000fc400000000ff */
[----:B------:R-:W-:Y:S01]  /*19be0*/  F2FP.F16.F32.PACK_AB R12, R12, R158 ;  /* 0x0000009e0c0c723e */ /* 0x000fe200000000ff */
[----:B------:R3:W-:Y:S01]  /*19bf0*/  STS [R0+0x2000], R8 ;  /* 0x0020000800007388 */ /* 0x0007e20000000800 */
[----:B-1----:R-:W-:Y:S02]  /*19c00*/  MOV R5, 0x40 ;  /* 0x0000004000057802 */ /* 0x002fe40000000f00 */
[----:B------:R-:W-:Y:S01]  /*19c10*/  F2FP.F16.F32.PACK_AB R11, R11, R160 ;  /* 0x000000a00b0b723e */ /* 0x000fe200000000ff */
[----:B------:R1:W-:Y:S01]  /*19c20*/  STS [R0+0x2400], R7 ;  /* 0x0024000700007388 */ /* 0x0003e20000000800 */
[----:B------:R-:W-:Y:S02]  /*19c30*/  F2FP.F16.F32.PACK_AB R10, R10, R162 ;  /* 0x000000a20a0a723e */ /* 0x000fe400000000ff */
[----:B------:R-:W-:Y:S01]  /*19c40*/  SEL R5, R5, 0xffffffc0, !P2 ;  /* 0xffffffc005057807 */ /* 0x000fe20005000000 */
[----:B------:R-:W-:Y:S01]  /*19c50*/  STS [R2+0x2000], R9 ;  /* 0x0020000902007388 */ /* 0x000fe20000000800 */
[----:B------:R-:W-:-:S02]  /*19c60*/  F2FP.F16.F32.PACK_AB R14, R14, R168 ;  /* 0x000000a80e0e723e */ /* 0x000fc400000000ff */
[----:B------:R-:W-:Y:S01]  /*19c70*/  F2FP.F16.F32.PACK_AB R13, R13, R170 ;  /* 0x000000aa0d0d723e */ /* 0x000fe200000000ff */
[----:B------:R-:W-:Y:S01]  /*19c80*/  STS [R2+0x2400], R12 ;  /* 0x0024000c02007388 */ /* 0x000fe20000000800 */
[----:B------:R-:W-:Y:S02]  /*19c90*/  F2FP.F16.F32.PACK_AB R15, R15, R164 ;  /* 0x000000a40f0f723e */ /* 0x000fe400000000ff */
[----:B--2---:R-:W-:Y:S02]  /*19ca0*/  SEL R3, R54, 0xffffffe0, !P1 ;  /* 0xffffffe036037807 */ /* 0x004fe40004800000 */
[----:B------:R-:W-:Y:S02]  /*19cb0*/  F2FP.F16.F32.PACK_AB R16, R16, R166 ;  /* 0x000000a61010723e */ /* 0x000fe400000000ff */
[----:B------:R-:W-:Y:S02]  /*19cc0*/  IADD3 R4, R0, R3, RZ ;  /* 0x0000000300047210 */ /* 0x000fe40007ffe0ff */
[----:B------:R-:W-:-:S02]  /*19cd0*/  IADD3 R3, R3, R2, RZ ;  /* 0x0000000203037210 */ /* 0x000fc40007ffe0ff */
[----:B------:R-:W-:Y:S01]  /*19ce0*/  F2FP.F16.F32.PACK_AB R23, R23, R172 ;  /* 0x000000ac1717723e */ /* 0x000fe200000000ff */
[----:B------:R-:W-:Y:S01]  /*19cf0*/  STS [R4], R11 ;  /* 0x0000000b04007388 */ /* 0x000fe20000000800 */
[----:B------:R-:W-:Y:S02]  /*19d00*/  F2FP.F16.F32.PACK_AB R22, R22, R174 ;  /* 0x000000ae1616723e */ /* 0x000fe400000000ff */
[----:B------:R-:W-:Y:S01]  /*19d10*/  F2FP.F16.F32.PACK_AB R21, R21, R18 ;  /* 0x000000121515723e */ /* 0x000fe200000000ff */
[----:B------:R-:W-:Y:S01]  /*19d20*/  STS [R4+0x400], R10 ;  /* 0x0004000a04007388 */ /* 0x000fe20000000800 */
[----:B------:R-:W-:Y:S02]  /*19d30*/  F2FP.F16.F32.PACK_AB R20, R20, R38 ;  /* 0x000000261414723e */ /* 0x000fe400000000ff */
[----:B---3--:R-:W-:Y:S01]  /*19d40*/  IADD3 R8, R0, R5, RZ ;  /* 0x0000000500087210 */ /* 0x008fe20007ffe0ff */
[----:B------:R-:W-:Y:S01]  /*19d50*/  STS [R3], R14 ;  /* 0x0000000e03007388 */ /* 0x000fe20000000800 */
[----:B------:R-:W-:-:S02]  /*19d60*/  F2FP.F16.F32.PACK_AB R18, R27, R31 ;  /* 0x0000001f1b12723e */ /* 0x000fc400000000ff */
[----:B-1----:R-:W-:Y:S01]  /*19d70*/  IADD3 R7, R5, R2, RZ ;  /* 0x0000000205077210 */ /* 0x002fe20007ffe0ff */
[----:B------:R-:W-:Y:S01]  /*19d80*/  STS [R3+0x400], R13 ;  /* 0x0004000d03007388 */ /* 0x000fe20000000800 */
[----:B------:R-:W-:Y:S02]  /*19d90*/  F2FP.F16.F32.PACK_AB R24, R24, R42 ;  /* 0x0000002a1818723e */ /* 0x000fe400000000ff */
[----:B------:R-:W-:Y:S01]  /*19da0*/  F2FP.F16.F32.PACK_AB R53, R53, R26 ;  /* 0x0000001a3535723e */ /* 0x000fe200000000ff */
[----:B------:R1:W-:Y:S01]  /*19db0*/  STS [R4+0x2000], R15 ;  /* 0x0020000f04007388 */ /* 0x0003e20000000800 */
[----:B------:R-:W-:Y:S02]  /*19dc0*/  F2FP.F16.F32.PACK_AB R52, R52, R46 ;  /* 0x0000002e3434723e */ /* 0x000fe400000000ff */
[----:B------:R-:W-:Y:S01]  /*19dd0*/  F2FP.F16.F32.PACK_AB R51, R35, R140 ;  /* 0x0000008c2333723e */ /* 0x000fe200000000ff */
[----:B------:R-:W-:Y:S01]  /*19de0*/  STS [R4+0x2400], R16 ;  /* 0x0024001004007388 */ /* 0x000fe20000000800 */
[----:B------:R-:W-:-:S02]  /*19df0*/  IADD3 R6, R4, R5, RZ ;  /* 0x0000000504067210 */ /* 0x000fc40007ffe0ff */
[----:B------:R-:W-:Y:S01]  /*19e00*/  F2FP.F16.F32.PACK_AB R47, R65, R64 ;  /* 0x00000040412f723e */ /* 0x000fe200000000ff */
[----:B------:R-:W-:Y:S01]  /*19e10*/  STS [R3+0x2000], R23 ;  /* 0x0020001703007388 */ /* 0x000fe20000000800 */
[----:B------:R-:W-:Y:S02]  /*19e20*/  F2FP.F16.F32.PACK_AB R46, R67, R66 ;  /* 0x00000042432e723e */ /* 0x000fe400000000ff */
[----:B------:R-:W-:Y:S01]  /*19e30*/  IADD3 R5, R3, R5, RZ ;  /* 0x0000000503057210 */ /* 0x000fe20007ffe0ff */
        /* <DEDUP_REMOVED lines=35> */
[----:B------:R-:W-:Y:S01]  /*1a070*/  PLOP3.LUT P1, PT, PT, PT, UP0, 0x80, 0x0 ;  /* 0x000000000000781c */ /* 0x000fe20003f2f008 */
[----:B------:R-:W-:Y:S01]  /*1a080*/  STS [R5+0x400], R46 ;  /* 0x0004002e05007388 */ /* 0x000fe20000000800 */
[----:B-1----:R-:W-:Y:S02]  /*1a090*/  F2FP.F16.F32.PACK_AB R15, R105, R104 ;  /* 0x00000068690f723e */ /* 0x002fe400000000ff */
        /* <DEDUP_REMOVED lines=9> */
[----:B--2---:R-:W-:Y:S01]  /*1a130*/  F2FP.F16.F32.PACK_AB R17, R125, R124 ;  /* 0x0000007c7d11723e */ /* 0x004fe200000000ff */
        /* <DEDUP_REMOVED lines=22> */
[----:B------:R-:W4:Y:S03]  /*1a2a0*/  S2R R18, SR_TID.X ;  /* 0x0000000000127919 */ /* 0x000f260000002100 */
[----:B------:R3:W-:Y:S01]  /*1a2b0*/  STS [R7+0x4000], R25 ;  /* 0x0040001907007388 */ /* 0x0007e20000000800 */
[----:B-1----:R-:W-:-:S02]  /*1a2c0*/  F2FP.F16.F32.PACK_AB R4, R121, R120 ;  /* 0x000000787904723e */ /* 0x002fc400000000ff */
        /* <DEDUP_REMOVED lines=9> */
.L_x_1811:
[----:B------:R-:W-:Y:S01]  /*1a360*/  ULDC.U8 UR4, c[0x0][0x3d9] ;  /* 0x0000f64000047ab9 */ /* 0x000fe20000000000 */
[----:B------:R-:W-:Y:S01]  /*1a370*/  STS [R7+0x4400], R13 ;  /* 0x0044000d07007388 */ /* 0x000fe20000000800 */
[----:B------:R-:W-:Y:S01]  /*1a380*/  ISETP.NE.AND P3, PT, RZ, UR4, PT ;  /* 0x00000004ff007c0c */ /* 0x000fe2000bf65270 */
[----:B------:R-:W-:Y:S02]  /*1a390*/  ULDC.U8 UR7, c[0x0][0x3d8] ;  /* 0x0000f60000077ab9 */ /* 0x000fe40000000000 */
[----:B------:R1:W-:Y:S01]  /*1a3a0*/  STS [R8+0x6000], R15 ;  /* 0x0060000f08007388 */ /* 0x0003e20000000800 */
[----:B------:R-:W-:-:S03]  /*1a3b0*/  ISETP.NE.AND P2, PT, RZ, UR7, PT ;  /* 0x00000007ff007c0c */ /* 0x000fc6000bf45270 */
[----:B------:R3:W-:Y:S01]  /*1a3c0*/  STS [R8+0x6400], R14 ;  /* 0x0064000e08007388 */ /* 0x0007e20000000800 */
[----:B------:R-:W-:-:S03]  /*1a3d0*/  ISETP.EQ.AND P2, PT, RZ, UR4, P2 ;  /* 0x00000004ff007c0c */ /* 0x000fc60009742270 */
[----:B------:R-:W-:Y:S04]  /*1a3e0*/  STS [R7+0x6000], R12 ;  /* 0x0060000c07007388 */ /* 0x000fe80000000800 */
[----:B------:R2:W-:Y:S04]  /*1a3f0*/  STS [R7+0x6400], R11 ;  /* 0x0064000b07007388 */ /* 0x0005e80000000800 */
[----:B------:R4:W-:Y:S02]  /*1a400*/  STS [R6+0x4000], R10 ;  /* 0x0040000a06007388 */ /* 0x0009e40000000800 */
[----:B------:R-:W-:-:S02]  /*1a410*/  @!P2 PLOP3.LUT P1, PT, PT, PT, PT, 0x8, 0x0 ;  /* 0x000000000000a81c */ /* 0x000fc40003f2e170 */
[----:B------:R5:W-:Y:S04]  /*1a420*/  STS [R6+0x4400], R9 ;  /* 0x0044000906007388 */ /* 0x000be80000000800 */
[----:B------:R-:W-:Y:S01]  /*1a430*/  STS [R5+0x4000], R2 ;  /* 0x0040000205007388 */ /* 0x000fe20000000800 */
[----:B-1----:R-:W1:Y:S03]  /*1a440*/  @P6 LDC R15, c[0x0][0x2e8] ;  /* 0x0000ba00ff0f6b82 */ /* 0x002e660000000800 */
[----:B------:R5:W-:Y:S01]  /*1a450*/  STS [R5+0x4400], R0 ;  /* 0x0044000005007388 */ /* 0x000be20000000800 */
[----:B---3--:R3:W1:Y:S03]  /*1a460*/  @P0 MUFU.LG2 R8, R133 ;  /* 0x0000008500080308 */ /* 0x0086660000000c00 */
[----:B------:R3:W-:Y:S04]  /*1a470*/  STS [R6+0x6400], R3 ;  /* 0x0064000306007388 */ /* 0x0007e80000000800 */
[----:B------:R3:W-:Y:S01]  /*1a480*/  STS [R6+0x6000], R4 ;  /* 0x0060000406007388 */ /* 0x0007e20000000800 */
[----:B--2---:R-:W2:Y:S03]  /*1a490*/  @P0 LDC R11, c[0x0][0x2e8] ;  /* 0x0000ba00ff0b0b82 */ /* 0x004ea60000000800 */
[----:B------:R-:W-:Y:S01]  /*1a4a0*/  STS [R5+0x6000], R17 ;  /* 0x0060001105007388 */ /* 0x000fe20000000800 */
[----:B----4-:R-:W-:-:S03]  /*1a4b0*/  SHF.R.S32.HI R10, RZ, 0x1f, R18 ;  /* 0x0000001fff0a7819 */ /* 0x010fc60000011412 */
[----:B------:R4:W-:Y:S01]  /*1a4c0*/  STS [R5+0x6400], R16 ;  /* 0x0064001005007388 */ /* 0x0009e20000000800 */
[----:B------:R-:W-:Y:S01]  /*1a4d0*/  LEA.HI R10, R10, R18, RZ, 0x3 ;  /* 0x000000120a0a7211 */ /* 0x000fe200078f18ff */
[----:B-----5:R1:W1:Y:S01]  /*1a4e0*/  @P6 MUFU.LG2 R9, R132 ;  /* 0x0000008400096308 */ /* 0x0202620000000c00 */
[----:B------:R-:W1:Y:S02]  /*1a4f0*/  S2R R7, SR_CTAID.Y ;  /* 0x0000000000077919 */ /* 0x000e640000002600 */
[----:B------:R-:W-:Y:S01]  /*1a500*/  SHF.R.S32.HI R10, RZ, 0x3, R10 ;  /* 0x00000003ff0a7819 */ /* 0x000fe2000001140a */
[----:B------:R-:W1:Y:S01]  /*1a510*/  S2R R28, SR_CTAID.Z ;  /* 0x00000000001c7919 */ /* 0x000e620000002700 */
[----:B------:R-:W-:Y:S01]  /*1a520*/  LOP3.LUT R0, R143, 0xffffffe0, RZ, 0xc0, !PT ;  /* 0xffffffe08f007812 */ /* 0x000fe200078ec0ff */
[----:B------:R-:W1:Y:S01]  /*1a530*/  S2R R20, SR_CTAID.X ;  /* 0x0000000000147919 */ /* 0x000e620000002500 */
[----:B---3--:R-:W3:Y:S03]  /*1a540*/  @P3 LDC.64 R2, c[0x0][0x2c0] ;  /* 0x0000b000ff023b82 */ /* 0x008ee60000000a00 */
[----:B------:R-:W-:-:S02]  /*1a550*/  IMAD.IADD R0, R176, 0x1, -R0 ;  /* 0x00000001b0007824 */ /* 0x000fc400078e0a00 */
[----:B------:R-:W-:-:S03]  /*1a560*/  VIADD R6, R10, 0x10 ;  /* 0x000000100a067836 */ /* 0x000fc60000000000 */
[----:B------:R-:W-:Y:S01]  /*1a570*/  LOP3.LUT P6, RZ, R0, 0x3, RZ, 0xc0, !PT ;  /* 0x0000000300ff7812 */ /* 0x000fe200078cc0ff */
[----:B------:R-:W-:Y:S01]  /*1a580*/  @P3 IMAD.MOV.U32 R4, RZ, RZ, 0x1 ;  /* 0x00000001ff043424 */ /* 0x000fe200078e00ff */
[----:B----4-:R-:W4:Y:S01]  /*1a590*/  @P3 LDC R5, c[0x0][0x2c0] ;  /* 0x0000b000ff053b82 */ /* 0x010f220000000800 */
[----:B------:R1:W1:Y:S01]  /*1a5a0*/  @P5 MUFU.LG2 R16, R138 ;  /* 0x0000008a00105308 */ /* 0x0002620000000c00 */
[----:B---3--:R-:W-:Y:S01]  /*1a5b0*/  @P3 IMAD R0, R3, R2, RZ ;  /* 0x0000000203003224 */ /* 0x008fe200078e02ff */
[----:B------:R-:W-:Y:S01]  /*1a5c0*/  @!P2 CS2R R2, SRZ ;  /* 0x000000000002a805 */ /* 0x000fe2000001ff00 */
[----:B-12---:R-:W-:Y:S07]  /*1a5d0*/  @!P2 BRA `(.L_x_1812) ;  /* 0x00000000001ca947 */ /* 0x006fee0003800000 */
[----:B------:R-:W1:Y:S01]  /*1a5e0*/  S2UR UR5, SR_CTAID.Y ;  /* 0x00000000000579c3 */ /* 0x000e620000002600 */
[----:B------:R-:W-:Y:S01]  /*1a5f0*/  ULDC UR4, c[0x0][0x2c4] ;  /* 0x0000b10000047ab9 */ /* 0x000fe20000000800 */
[----:B------:R-:W-:Y:S01]  /*1a600*/  PLOP3.LUT P1, PT, PT, PT, PT, 0x80, 0x0 ;  /* 0x000000000000781c */ /* 0x000fe20003f2f070 */
[----:B-1----:R-:W-:-:S04]  /*1a610*/  @!UP0 UIMAD UR16, UR5, UR4, URZ ;  /* 0x00000004051082a4 */ /* 0x002fc8000f8e023f */
[----:B------:R-:W-:Y:S02]  /*1a620*/  USHF.R.S32.HI UR4, URZ, 0x1f, UR16 ;  /* 0x0000001f3f047899 */ /* 0x000fe40008011410 */
[----:B------:R-:W-:-:S04]  /*1a630*/  IMAD.U32 R2, RZ, RZ, UR16 ;  /* 0x00000010ff027e24 */ /* 0x000fc8000f8e00ff */
[----:B------:R-:W-:Y:S02]  /*1a640*/  MOV R3, UR4 ;  /* 0x0000000400037c02 */ /* 0x000fe40008000f00 */
.L_x_1812:
[----:B------:R-:W-:Y:S05]  /*1a650*/  @P3 BRA `(.L_x_1813) ;  /* 0x0000000000183947 */ /* 0x000fea0003800000 */
[----:B------:R-:W1:Y:S01]  /*1a660*/  LDC R0, c[0x0][0x2c4] ;  /* 0x0000b100ff007b82 */ /* 0x000e620000000800 */
[----:B------:R-:W-:Y:S02]  /*1a670*/  ISETP.NE.AND P2, PT, RZ, UR7, PT ;  /* 0x00000007ff007c0c */ /* 0x000fe4000bf45270 */
[----:B----4-:R-:W-:-:S05]  /*1a680*/  MOV R5, 0x1 ;  /* 0x0000000100057802 */ /* 0x010fca0000000f00 */
[----:B------:R-:W2:Y:S08]  /*1a690*/  LDC R4, c[0x0][0x270] ;  /* 0x00009c00ff047b82 */ /* 0x000eb00000000800 */
[----:B-1----:R-:W2:Y:S02]  /*1a6a0*/  @P2 LDC R0, c[0x0][0x2e4] ;  /* 0x0000b900ff002b82 */ /* 0x002ea40000000800 */
[----:B--2---:R-:W-:-:S07]  /*1a6b0*/  IMAD R4, R0, R4, RZ ;  /* 0x0000000400047224 */ /* 0x004fce00078e02ff */
.L_x_1813:
[----:B------:R-:W-:Y:S01]  /*1a6c0*/  BAR.SYNC.DEFER_BLOCKING 0x0 ;  /* 0x0000000000007b1d */ /* 0x000fe20000010000 */
[----:B------:R-:W-:Y:S01]  /*1a6d0*/  ISETP.NE.AND P2, PT, R142, RZ, PT ;  /* 0x000000ff8e00720c */ /* 0x000fe20003f45270 */
[----:B------:R-:W-:Y:S01]  /*1a6e0*/  IMAD R4, R7, R4, RZ ;  /* 0x0000000407047224 */ /* 0x000fe200078e02ff */
[----:B------:R-:W-:Y:S01]  /*1a6f0*/  ISETP.GE.AND P3, PT, R6, UR14, PT ;  /* 0x0000000e06007c0c */ /* 0x000fe2000bf66270 */
[C---:B------:R-:W-:Y:S01]  /*1a700*/  VIADD R6, R10.reuse, 0x30 ;  /* 0x000000300a067836 */ /* 0x040fe20000000000 */
[----:B------:R-:W-:-:S03]  /*1a710*/  IADD3 R7, R10, 0x20, RZ ;  /* 0x000000200a077810 */ /* 0x000fc60007ffe0ff */
[----:B------:R-:W1:Y:S01]  /*1a720*/  @P5 LDC R14, c[0x0][0x2e8] ;  /* 0x0000ba00ff0e5b82 */ /* 0x000e620000000800 */
[----:B------:R-:W2:Y:S01]  /*1a730*/  @P4 MUFU.LG2 R12, R139 ;  /* 0x0000008b000c4308 */ /* 0x000ea20000000c00 */
[----:B------:R-:W-:Y:S01]  /*1a740*/  SEL R4, R4, RZ, !P1 ;  /* 0x000000ff04047207 */ /* 0x000fe20004800000 */
[----:B------:R-:W-:Y:S01]  /*1a750*/  @P0 FMUL.FTZ R8, R8, 0.69314718246459960938 ;  /* 0x3f31721808080820 */ /* 0x000fe20000410000 */
[----:B------:R-:W-:Y:S01]  /*1a760*/  ISETP.GE.AND P1, PT, R6, UR14, PT ;  /* 0x0000000e06007c0c */ /* 0x000fe2000bf26270 */
[----:B----4-:R-:W-:Y:S01]  /*1a770*/  IMAD R6, R20, R5, RZ ;  /* 0x0000000514067224 */ /* 0x010fe200078e02ff */
[----:B------:R-:W-:Y:S01]  /*1a780*/  MOV R22, 0x7f800000 ;  /* 0x7f80000000167802 */ /* 0x000fe20000000f00 */
[----:B------:R-:W-:Y:S01]  /*1a790*/  IMAD.MOV.U32 R23, RZ, RZ, 0x7f800000 ;  /* 0x7f800000ff177424 */ /* 0x000fe200078e00ff */
[----:B------:R-:W3:Y:S01]  /*1a7a0*/  @P4 LDC R13, c[0x0][0x2e8] ;  /* 0x0000ba00ff0d4b82 */ /* 0x000ee20000000800 */
[----:B------:R-:W-:Y:S01]  /*1a7b0*/  @P2 FMUL.FTZ R9, R9, 0.69314718246459960938 ;  /* 0x3f31721809092820 */ /* 0x000fe20000410000 */
[----:B------:R-:W-:-:S02]  /*1a7c0*/  IMAD R0, R28, R0, R4 ;  /* 0x000000001c007224 */ /* 0x000fc400078e0204 */
[----:B------:R-:W-:Y:S01]  /*1a7d0*/  @P0 FFMA.FTZ R23, R135, R11, R8 ;  /* 0x0000000b87170223 */ /* 0x000fe20000010008 */
[----:B------:R-:W-:Y:S01]  /*1a7e0*/  IADD3 R4, R10, 0x40, RZ ;  /* 0x000000400a047810 */ /* 0x000fe20007ffe0ff */
[----:B------:R-:W-:Y:S01]  /*1a7f0*/  @P2 FFMA.FTZ R22, R136, R15, R9 ;  /* 0x0000000f88162223 */ /* 0x000fe20000010009 */
[----:B------:R-:W-:Y:S01]  /*1a800*/  ISETP.GE.AND P2, PT, R7, UR14, PT ;  /* 0x0000000e07007c0c */ /* 0x000fe2000bf46270 */
[----:B------:R-:W-:Y:S01]  /*1a810*/  @P5 FMUL.FTZ R8, R16, 0.69314718246459960938 ;  /* 0x3f31721810085820 */ /* 0x000fe20000410000 */
[----:B------:R-:W-:Y:S01]  /*1a820*/  SHF.L.U32 R6, R6, 0x7, RZ ;  /* 0x0000000706067819 */ /* 0x000fe200000006ff */
[----:B------:R-:W-:Y:S01]  /*1a830*/  IMAD.MOV.U32 R20, RZ, RZ, 0x7f800000 ;  /* 0x7f800000ff147424 */ /* 0x000fe200078e00ff */
[----:B------:R4:W4:Y:S01]  /*1a840*/  LDS.128 R24, [R223+0x3800] ;  /* 0x00380000df187984 */ /* 0x0009220000000c00 */
[----:B--2---:R-:W-:Y:S01]  /*1a850*/  @P4 FMUL.FTZ R7, R12, 0.69314718246459960938 ;  /* 0x3f3172180c074820 */ /* 0x004fe20000410000 */
[----:B------:R-:W-:Y:S01]  /*1a860*/  MOV R19, 0x7f800000 ;  /* 0x7f80000000137802 */ /* 0x000fe20000000f00 */
[----:B------:R-:W-:Y:S01]  /*1a870*/  BSSY B0, `(.L_x_1814) ;  /* 0x000003f000007945 */ /* 0x000fe20003800000 */
[----:B------:R-:W-:Y:S01]  /*1a880*/  ISETP.GE.AND P0, PT, R4, UR14, PT ;  /* 0x0000000e04007c0c */ /* 0x000fe2000bf06270 */
[----:B-1----:R-:W-:Y:S01]  /*1a890*/  @P5 FFMA.FTZ R19, R134, R14, R8 ;  /* 0x0000000e86135223 */ /* 0x002fe20000010008 */
[----:B------:R-:W-:Y:S01]  /*1a8a0*/  SHF.R.S32.HI R4, RZ, 0x1f, R6 ;  /* 0x0000001fff047819 */ /* 0x000fe20000011406 */
[----:B---3--:R-:W-:Y:S01]  /*1a8b0*/  @P4 FFMA.FTZ R20, R137, R13, R7 ;  /* 0x0000000d89144223 */ /* 0x008fe20000010007 */
[----:B------:R-:W-:-:S02]  /*1a8c0*/  IADD3 R6, P5, P4, R6, R2, R0 ;  /* 0x0000000206067210 */ /* 0x000fc40007cbe000 */
[----:B------:R-:W-:-:S04]  /*1a8d0*/  SHF.R.S32.HI R0, RZ, 0x1f, R0 ;  /* 0x0000001fff007819 */ /* 0x000fc80000011400 */
[----:B------:R-:W-:Y:S01]  /*1a8e0*/  IADD3.X R4, R4, R3, R0, P5, P4 ;  /* 0x0000000304047210 */ /* 0x000fe20002fe8400 */
[----:B----4-:R-:W-:Y:S06]  /*1a8f0*/  @P6 BRA `(.L_x_1815) ;  /* 0x0000000000d86947 */ /* 0x010fec0003800000 */
        /* <DEDUP_REMOVED lines=54> */
.L_x_1815:
[----:B------:R-:W-:Y:S05]  /*1ac60*/  BSYNC B0 ;  /* 0x0000000000007941 */ /* 0x000fea0003800000 */
.L_x_1814:
[----:B------:R-:W3:Y:S04]  /*1ac70*/  LDL.64 R30, [R1+0x50] ;  /* 0x00005000011e7983 */ /* 0x000ee80000100a00 */
[----:B------:R-:W4:Y:S01]  /*1ac80*/  LDL R0, [R1+0x48] ;  /* 0x0000480001007983 */ /* 0x000f220000100800 */
[----:B--2---:R-:W-:Y:S01]  /*1ac90*/  SHF.R.S32.HI R4, RZ, 0x1f, R28 ;  /* 0x0000001fff047819 */ /* 0x004fe2000001141c */
[----:B------:R-:W-:Y:S02]  /*1aca0*/  ULDC.64 UR4, c[0x0][0x2a0] ;  /* 0x0000a80000047ab9 */ /* 0x000fe40000000a00 */
[----:B------:R1:W2:Y:S04]  /*1acb0*/  LDS.128 R20, [R223] ;  /* 0x00000000df147984 */ /* 0x0002a80000000c00 */
[----:B------:R1:W1:Y:S01]  /*1acc0*/  LDS.128 R16, [R223+0x4000] ;  /* 0x00400000df107984 */ /* 0x0002620000000c00 */
[----:B------:R-:W-:-:S02]  /*1acd0*/  MOV R6, UR17 ;  /* 0x0000001100067c02 */ /* 0x000fc40008000f00 */
[--C-:B------:R-:W-:Y:S01]  /*1ace0*/  SHF.R.S32.HI R11, RZ, 0x1f, R10.reuse ;  /* 0x0000001fff0b7819 */ /* 0x100fe2000001140a */
[----:B------:R-:W-:Y:S01]  /*1acf0*/  BSSY B0, `(.L_x_1816) ;  /* 0x000001d000007945 */ /* 0x000fe20003800000 */
[----:B------:R-:W-:Y:S02]  /*1ad00*/  VIADD R14, R10, 0x60 ;  /* 0x000000600a0e7836 */ /* 0x000fe40000000000 */
[----:B------:R-:W-:Y:S01]  /*1ad10*/  IMAD.WIDE R6, R6, 0x80, R10 ;  /* 0x0000008006067825 */ /* 0x000fe200078e020a */
[----:B---3--:R-:W-:Y:S02]  /*1ad20*/  SHF.R.S32.HI R3, RZ, 0x1f, R30 ;  /* 0x0000001fff037819 */ /* 0x008fe4000001141e */
[----:B------:R-:W-:Y:S01]  /*1ad30*/  IADD3 R2, P4, R30, UR8, RZ ;  /* 0x000000081e027c10 */ /* 0x000fe2000ff9e0ff */
[----:B----4-:R-:W-:-:S03]  /*1ad40*/  IMAD.MOV.U32 R15, RZ, RZ, R0 ;  /* 0x000000ffff0f7224 */ /* 0x010fc600078e0000 */
[----:B------:R-:W-:Y:S01]  /*1ad50*/  IADD3.X R3, R3, UR6, RZ, P4, !PT ;  /* 0x0000000603037c10 */ /* 0x000fe2000a7fe4ff */
[C---:B------:R-:W-:Y:S01]  /*1ad60*/  VIADD R0, R10.reuse, 0x50 ;  /* 0x000000500a007836 */ /* 0x040fe20000000000 */
[----:B------:R-:W-:-:S04]  /*1ad70*/  ISETP.GE.AND P4, PT, R10, UR14, PT ;  /* 0x0000000e0a007c0c */ /* 0x000fc8000bf86270 */
[----:B------:R-:W-:Y:S01]  /*1ad80*/  ISETP.GE.AND P5, PT, R0, UR14, PT ;  /* 0x0000000e00007c0c */ /* 0x000fe2000bfa6270 */
[----:B------:R-:W-:Y:S02]  /*1ad90*/  IMAD R0, R4, UR4, RZ ;  /* 0x0000000404007c24 */ /* 0x000fe4000f8e02ff */
[----:B------:R-:W-:-:S04]  /*1ada0*/  IMAD.WIDE.U32 R12, R28, UR4, R2 ;  /* 0x000000041c0c7c25 */ /* 0x000fc8000f8e0002 */
[----:B------:R-:W-:-:S05]  /*1adb0*/  IMAD R0, R28, UR5, R0 ;  /* 0x000000051c007c24 */ /* 0x000fca000f8e0200 */
[----:B------:R-:W-:Y:S01]  /*1adc0*/  IADD3 R9, R0, R13, RZ ;  /* 0x0000000d00097210 */ /* 0x000fe20007ffe0ff */
        /* <DEDUP_REMOVED lines=14> */
[----:B------:R1:W-:Y:S02]  /*1aeb0*/  @!P4 STG.E.128 desc[UR22][R2.64+0x80], R16 ;  /* 0x000080100200c986 */ /* 0x0003e4000c101d16 */
.L_x_1817:
[----:B------:R-:W-:Y:S05]  /*1aec0*/  BSYNC B0 ;  /* 0x0000000000007941 */ /* 0x000fea0003800000 */
.L_x_1816:
[----:B-1----:R1:W2:Y:S01]  /*1aed0*/  LDS.128 R20, [R223+0x800] ;  /* 0x00080000df147984 */ /* 0x0022a20000000c00 */
[----:B------:R-:W-:Y:S01]  /*1aee0*/  BSSY B0, `(.L_x_1818) ;  /* 0x0000016000007945 */ /* 0x000fe20003800000 */
[----:B------:R-:W-:Y:S02]  /*1aef0*/  ISETP.GE.AND P4, PT, R14, UR14, PT ;  /* 0x0000000e0e007c0c */ /* 0x000fe4000bf86270 */
[----:B------:R1:W3:Y:S01]  /*1af00*/  LDS.128 R16, [R223+0x4800] ;  /* 0x00480000df107984 */ /* 0x0002e20000000c00 */
        /* <DEDUP_REMOVED lines=19> */
.L_x_1819:
[----:B------:R-:W-:Y:S05]  /*1b040*/  BSYNC B0 ;  /* 0x0000000000007941 */ /* 0x000fea0003800000 */
.L_x_1818:
[----:B--2-4-:R2:W4:Y:S01]  /*1b050*/  LDS.128 R20, [R223+0x1000] ;  /* 0x00100000df147984 */ /* 0x0145220000000c00 */
        /* <DEDUP_REMOVED lines=21> */
.L_x_1821:
[----:B------:R-:W-:Y:S05]  /*1b1b0*/  BSYNC B0 ;  /* 0x0000000000007941 */ /* 0x000fea0003800000 */
.L_x_1820:
        /* <DEDUP_REMOVED lines=21> */
.L_x_1823:
[----:B------:R-:W-:Y:S05]  /*1b310*/  BSYNC B0 ;  /* 0x0000000000007941 */ /* 0x000fea0003800000 */
.L_x_1822:
        /* <DEDUP_REMOVED lines=21> */
.L_x_1825:
[----:B------:R-:W-:Y:S05]  /*1b470*/  BSYNC B0 ;  /* 0x0000000000007941 */ /* 0x000fea0003800000 */
.L_x_1824:
        /* <DEDUP_REMOVED lines=21> */
.L_x_1827:
[----:B------:R-:W-:Y:S05]  /*1b5d0*/  BSYNC B0 ;  /* 0x0000000000007941 */ /* 0x000fea0003800000 */
.L_x_1826:
        /* <DEDUP_REMOVED lines=21> */
.L_x_1829:
[----:B------:R-:W-:Y:S05]  /*1b730*/  BSYNC B0 ;  /* 0x0000000000007941 */ /* 0x000fea0003800000 */
.L_x_1828:
        /* <DEDUP_REMOVED lines=21> */
.L_x_1830:
        /* <DEDUP_REMOVED lines=15> */
.L_x_2939:


//--------------------- .text._ZN5flash16flash_fwd_kernelI23Flash_fwd_kernel_traitsILi128ELi128ELi32ELi4ELb0ELb0EN7cutlass6half_tE19Flash_kernel_traitsILi128ELi128ELi32ELi4ES3_EELb1ELb0ELb0ELb0ELb1ELb1ELb0ELb0EEEvNS_16Flash_fwd_paramsE --------------------------
	.section	.text._ZN5flash16flash_fwd_kernelI23Flash_fwd_kernel_traitsILi128ELi128ELi32ELi4ELb0ELb0EN7cutlass6half_tE19Flash_kernel_traitsILi128ELi128ELi32ELi4ES3_EELb1ELb0ELb0ELb0ELb1ELb1ELb0ELb0EEEvNS_16Flash_fwd_paramsE,"ax",@progbits
	.align	128
        .global         _ZN5flash16flash_fwd_kernelI23Flash_fwd_kernel_traitsILi128ELi128ELi32ELi4ELb0ELb0EN7cutlass6half_tE19Flash_kernel_traitsILi128ELi128ELi32ELi4ES3_EELb1ELb0ELb0ELb0ELb1ELb1ELb0ELb0EEEvNS_16Flash_fwd_paramsE
        .type           _ZN5flash16flash_fwd_kernelI23Flash_fwd_kernel_traitsILi128ELi128ELi32ELi4ELb0ELb0EN7cutlass6half_tE19Flash_kernel_traitsILi128ELi128ELi32ELi4ES3_EELb1ELb0ELb0ELb0ELb1ELb1ELb0ELb0EEEvNS_16Flash_fwd_paramsE,@function
        .size           _ZN5flash16flash_fwd_kernelI23Flash_fwd_kernel_traitsILi128ELi128ELi32ELi4ELb0ELb0EN7cutlass6half_tE19Flash_kernel_traitsILi128ELi128ELi32ELi4ES3_EELb1ELb0ELb0ELb0ELb1ELb1ELb0ELb0EEEvNS_16Flash_fwd_paramsE,(.L_x_2940 - _ZN5flash16flash_fwd_kernelI23Flash_fwd_kernel_traitsILi128ELi128ELi32ELi4ELb0ELb0EN7cutlass6half_tE19Flash_kernel_traitsILi128ELi128ELi32ELi4ES3_EELb1ELb0ELb0ELb0ELb1ELb1ELb0ELb0EEEvNS_16Flash_fwd_paramsE)
        .other          _ZN5flash16flash_fwd_kernelI23Flash_fwd_kernel_traitsILi128ELi128ELi32ELi4ELb0ELb0EN7cutlass6half_tE19Flash_kernel_traitsILi128ELi128ELi32ELi4ES3_EELb1ELb0ELb0ELb0ELb1ELb1ELb0ELb0EEEvNS_16Flash_fwd_paramsE,@"STO_CUDA_ENTRY STV_DEFAULT"
_ZN5flash16flash_fwd_kernelI23Flash_fwd_kernel_traitsILi128ELi128ELi32ELi4ELb0ELb0EN7cutlass6half_tE19Flash_kernel_traitsILi128ELi128ELi32ELi4ES3_EELb1ELb0ELb0ELb0ELb1ELb1ELb0ELb0EEEvNS_16Flash_fwd_paramsE:
.text._ZN5flash16flash_fwd_kernelI23Flash_fwd_kernel_traitsILi128ELi128ELi32ELi4ELb0ELb0EN7cutlass6half_tE19Flash_kernel_traitsILi128ELi128ELi32ELi4ES3_EELb1ELb0ELb0ELb0ELb1ELb1ELb0ELb0EEEvNS_16Flash_fwd_paramsE:
        /* <DEDUP_REMOVED lines=9> */
[----:B------:R-:W4:Y:S01]  /*0090*/  S2R R98, SR_CTAID.X ;  /* 0x0000000000627919 */ /* 0x000f220000002500 */
[----:B-1----:R-:W-:Y:S01]  /*00a0*/  VIADD R1, R1, 0xffffffe0 ;  /* 0xffffffe001017836 */ /* 0x002fe20000000000 */
[----:B------:R-:W-:-:S05]  /*00b0*/  ULDC UR4, c[0x0][0x2c4] ;  /* 0x0000b10000047ab9 */ /* 0x000fca0000000800 */
[----:B------:R2:W4:Y:S01]  /*00c0*/  @P3 LDG.E.64 R6, desc[UR16][R2.64] ;  /* 0x0000001002063981 */ /* 0x000522000c1e1b00 */
[----:B------:R-:W1:Y:S01]  /*00d0*/  LDC.64 R4, c[0x0][0x300] ;  /* 0x0000c000ff047b82 */ /* 0x000e620000000a00 */
[----:B--2---:R-:W-:Y:S01]  /*00e0*/  @P3 IMAD.MOV.U32 R2, RZ, RZ, R81 ;  /* 0x000000ffff023224 */ /* 0x004fe200078e0051 */
[----:B---3--:R-:W-:-:S06]  /*00f0*/  @P3 MOV R3, R82 ;  /* 0x0000005200033202 */ /* 0x008fcc0000000f00 */
[----:B------:R-:W2:Y:S01]  /*0100*/  @P3 LDG.E.64 R2, desc[UR16][R2.64] ;  /* 0x0000001002023981 */ /* 0x000ea2000c1e1b00 */
[----:B-1----:R-:W-:Y:S01]  /*0110*/  ISETP.NE.U32.AND P2, PT, R4, RZ, PT ;  /* 0x000000ff0400720c */ /* 0x002fe20003f45070 */
[----:B------:R-:W-:Y:S01]  /*0120*/  IMAD.MOV.U32 R18, RZ, RZ, RZ ;  /* 0x000000ffff127224 */ /* 0x000fe200078e00ff */
[----:B------:R-:W4:Y:S02]  /*0130*/  S2R R96, SR_CTAID.Y ;  /* 0x0000000000607919 */ /* 0x000f240000002600 */
[----:B------:R-:W-:Y:S02]  /*0140*/  ISETP.NE.AND.EX P2, PT, R5, RZ, PT, P2 ;  /* 0x000000ff0500720c */ /* 0x000fe40003f45320 */
[----:B------:R-:W1:Y:S01]  /*0150*/  LDC.64 R4, c[0x0][0x308] ;  /* 0x0000c200ff047b82 */ /* 0x000e620000000a00 */
[----:B------:R-:W4:Y:S01]  /*0160*/  S2R R97, SR_CTAID.Z ;  /* 0x0000000000617919 */ /* 0x000f220000002700 */
[----:B------:R-:W3:Y:S09]  /*0170*/  S2R R95, SR_TID.X ;  /* 0x00000000005f7919 */ /* 0x000ef20000002100 */
[----:B------:R-:W3:Y:S01]  /*0180*/  @P2 LDC.64 R8, c[0x0][0x300] ;  /* 0x0000c000ff082b82 */ /* 0x000ee20000000a00 */
[----:B-1----:R-:W-:-:S04]  /*0190*/  ISETP.NE.U32.AND P0, PT, R4, RZ, PT ;  /* 0x000000ff0400720c */ /* 0x002fc80003f05070 */
[----:B------:R-:W-:Y:S02]  /*01a0*/  ISETP.NE.AND.EX P0, PT, R5, RZ, PT, P0 ;  /* 0x000000ff0500720c */ /* 0x000fe40003f05300 */
[----:B----4-:R-:W-:Y:S01]  /*01b0*/  LOP3.LUT R0, R97, R98, R96, 0xfe, !PT ;  /* 0x0000006261007212 */ /* 0x010fe200078efe60 */
[----:B---3--:R-:W-:-:S03]  /*01c0*/  @P2 IMAD.WIDE R4, R96, 0x4, R8 ;  /* 0x0000000460042825 */ /* 0x008fc600078e0208 */
[----:B------:R-:W-:Y:S02]  /*01d0*/  LOP3.LUT P4, RZ, R0, R95, RZ, 0xfc, !PT ;  /* 0x0000005f00ff7212 */ /* 0x000fe4000788fcff */
[----:B------:R-:W2:Y:S11]  /*01e0*/  @P3 LDC R0, c[0x0][0x3b0] ;  /* 0x0000ec00ff003b82 */ /* 0x000eb60000000800 */
[----:B------:R-:W1:Y:S01]  /*01f0*/  @!P4 LDC.64 R10, c[0x0][0x3b8] ;  /* 0x0000ee00ff0acb82 */ /* 0x000e620000000a00 */
[----:B------:R-:W-:-:S02]  /*0200*/  @P3 R2UR UR18, R6 ;  /* 0x00000000061232ca */ /* 0x000fc400000e0000 */
[----:B------:R-:W-:Y:S02]  /*0210*/  @P3 R2UR UR19, R7 ;  /* 0x00000000071332ca */ /* 0x000fe400000e0000 */
[----:B--2---:R-:W-:-:S09]  /*0220*/  @P3 IADD3 R81, P1, R2, R0, RZ ;  /* 0x0000000002513210 */ /* 0x004fd20007f3e0ff */
[----:B------:R-:W-:Y:S02]  /*0230*/  IMAD.U32 R2, RZ, RZ, UR18 ;  /* 0x00000012ff027e24 */ /* 0x000fe4000f8e00ff */
[----:B------:R-:W-:Y:S01]  /*0240*/  @P3 IMAD.X R82, RZ, RZ, R3, P1 ;  /* 0x000000ffff523224 */ /* 0x000fe200008e0603 */
[----:B------:R-:W-:-:S05]  /*0250*/  MOV R3, UR19 ;  /* 0x0000001300037c02 */ /* 0x000fca0008000f00 */
[----:B-1----:R1:W-:Y:S02]  /*0260*/  @!P4 STG.E.64 desc[UR16][R10.64], R2 ;  /* 0x000000020a00c986 */ /* 0x0023e4000c101b10 */
[----:B-1----:R-:W-:Y:S01]  /*0270*/  @!P4 IMAD.MOV.U32 R2, RZ, RZ, R81 ;  /* 0x000000ffff02c224 */ /* 0x002fe200078e0051 */
[----:B------:R-:W-:-:S05]  /*0280*/  @!P4 MOV R3, R82 ;  /* 0x000000520003c202 */ /* 0x000fca0000000f00 */
[----:B------:R1:W-:Y:S04]  /*0290*/  @!P4 STG.E.64 desc[UR16][R10.64+0x8], R2 ;  /* 0x000008020a00c986 */ /* 0x0003e8000c101b10 */
[----:B------:R2:W5:Y:S01]  /*02a0*/  @P2 LDG.E R18, desc[UR16][R4.64] ;  /* 0x0000001004122981 */ /* 0x000562000c1e1900 */
[----:B-1----:R-:W1:Y:S02]  /*02b0*/  @P0 LDC.64 R2, c[0x0][0x308] ;  /* 0x0000c200ff020b82 */ /* 0x002e640000000a00 */
[----:B-1----:R-:W-:-:S05]  /*02c0*/  @P0 IMAD.WIDE R2, R96, 0x4, R2 ;  /* 0x0000000460020825 */ /* 0x002fca00078e0202 */
[----:B------:R2:W5:Y:S01]  /*02d0*/  @P0 LDG.E R21, desc[UR16][R2.64] ;  /* 0x0000001002150981 */ /* 0x000562000c1e1900 */
[----:B------:R-:W-:-:S05]  /*02e0*/  IMAD.SHL.U32 R0, R98, 0x80, RZ ;  /* 0x0000008062007824 */ /* 0x000fca00078e00ff */
[----:B------:R-:W-:-:S13]  /*02f0*/  ISETP.GE.AND P1, PT, R0, UR4, PT ;  /* 0x0000000400007c0c */ /* 0x000fda000bf26270 */
[----:B------:R-:W-:Y:S05]  /*0300*/  @P1 EXIT ;  /* 0x000000000000194d */ /* 0x000fea0003800000 */
[----:B------:R-:W1:Y:S01]  /*0310*/  LDC R28, c[0x0][0x278] ;  /* 0x00009e00ff1c7b82 */ /* 0x000e620000000800 */
[----:B------:R-:W-:Y:S01]  /*0320*/  SHF.R.S32.HI R24, RZ, 0x1f, R95 ;  /* 0x0000001fff187819 */ /* 0x000fe2000001145f */
[----:B------:R-:W-:Y:S01]  /*0330*/  ULDC.64 UR4, c[0x0][0x228] ;  /* 0x00008a0000047ab9 */ /* 0x000fe20000000a00 */
[----:B------:R-:W-:Y:S01]  /*0340*/  SHF.R.S32.HI R27, RZ, 0x1f, R96 ;  /* 0x0000001fff1b7819 */ /* 0x000fe20000011460 */
[----:B------:R-:W-:Y:S01]  /*0350*/  ULDC.64 UR6, c[0x0][0x240] ;  /* 0x0000900000067ab9 */ /* 0x000fe20000000a00 */
[CC--:B------:R-:W-:Y:S01]  /*0360*/  LEA.HI R7, R24.reuse, R95.reuse, RZ, 0x4 ;  /* 0x0000005f18077211 */ /* 0x0c0fe200078f20ff */
[----:B------:R-:W-:Y:S01]  /*0370*/  ULDC.64 UR8, c[0x0][0x210] ;  /* 0x0000840000087ab9 */ /* 0x000fe20000000a00 */
[-C--:B------:R-:W-:Y:S01]  /*0380*/  LEA.HI R14, R24, R95.reuse, RZ, 0x3 ;  /* 0x0000005f180e7211 */ /* 0x080fe200078f18ff */
[----:B------:R-:W3:Y:S01]  /*0390*/  S2UR UR10, SR_CgaCtaId ;  /* 0x00000000000a79c3 */ /* 0x000ee20000008800 */
[----:B--2---:R-:W-:Y:S01]  /*03a0*/  SHF.R.S32.HI R2, RZ, 0x4, R7 ;  /* 0x00000004ff027819 */ /* 0x004fe20000011407 */
[----:B------:R-:W-:Y:S01]  /*03b0*/  USHF.L.U32 UR20, UR6, 0x5, URZ ;  /* 0x0000000506147899 */ /* 0x000fe2000800063f */
[----:B------:R-:W-:Y:S01]  /*03c0*/  LOP3.LUT R3, R14, 0xfffffff8, RZ, 0xc0, !PT ;  /* 0xfffffff80e037812 */ /* 0x000fe200078ec0ff */
[----:B------:R-:W-:Y:S01]  /*03d0*/  ULDC.64 UR12, c[0x0][0x250] ;  /* 0x00009400000c7ab9 */ /* 0x000fe20000000a00 */
[----:B------:R-:W-:Y:S01]  /*03e0*/  LEA.HI R0, R7, R2, RZ, 0x1 ;  /* 0x0000000207007211 */ /* 0x000fe200078f08ff */
[----:B-----5:R-:W-:Y:S01]  /*03f0*/  @P0 IMAD.IADD R83, R21, 0x1, -R18 ;  /* 0x0000000115530824 */ /* 0x020fe200078e0a12 */
[----:B------:R-:W-:Y:S01]  /*0400*/  SHF.R.S32.HI R10, RZ, 0x3, R14 ;  /* 0x00000003ff0a7819 */ /* 0x000fe2000001140e */
[----:B------:R-:W-:Y:S01]  /*0410*/  IMAD.IADD R25, R95, 0x1, -R3 ;  /* 0x000000015f197824 */ /* 0x000fe200078e0a03 */
[----:B------:R-:W-:Y:S01]  /*0420*/  LOP3.LUT R0, R0, 0xfffffffe, RZ, 0xc0, !PT ;  /* 0xfffffffe00007812 */ /* 0x000fe200078ec0ff */
[----:B------:R-:W2:Y:S01]  /*0430*/  @!P0 LDC.64 R16, c[0x0][0x2c8] ;  /* 0x0000b200ff108b82 */ /* 0x000ea20000000a00 */
[-C--:B------:R-:W-:Y:S01]  /*0440*/  LEA.HI R5, R24, R95.reuse, RZ, 0x6 ;  /* 0x0000005f18057211 */ /* 0x080fe200078f30ff */
[----:B------:R-:W-:Y:S01]  /*0450*/  IMAD.SHL.U32 R12, R25, 0x8, RZ ;  /* 0x00000008190c7824 */ /* 0x000fe200078e00ff */
[----:B------:R-:W-:Y:S01]  /*0460*/  SHF.R.S32.HI R11, RZ, 0x1f, R10 ;  /* 0x0000001fff0b7819 */ /* 0x000fe2000001140a */
[----:B------:R-:W-:Y:S01]  /*0470*/  IMAD.IADD R20, R2, 0x1, -R0 ;  /* 0x0000000102147824 */ /* 0x000fe200078e0a00 */
[----:B------:R-:W-:Y:S01]  /*0480*/  LEA.HI R94, R24, R95, RZ, 0x5 ;  /* 0x0000005f185e7211 */ /* 0x000fe200078f28ff */
[----:B------:R-:W-:Y:S01]  /*0490*/  IMAD.SHL.U32 R0, R10, 0x40, RZ ;  /* 0x000000400a007824 */ /* 0x000fe200078e00ff */
[----:B-1----:R-:W-:Y:S01]  /*04a0*/  IABS R23, R28 ;  /* 0x0000001c00177213 */ /* 0x002fe20000000000 */
[----:B------:R-:W-:Y:S01]  /*04b0*/  IMAD R2, R27, UR4, RZ ;  /* 0x000000041b027c24 */ /* 0x000fe2000f8e02ff */
[----:B------:R-:W-:Y:S01]  /*04c0*/  SHF.R.S32.HI R13, RZ, 0x1f, R12 ;  /* 0x0000001fff0d7819 */ /* 0x000fe2000001140c */
[----:B------:R-:W-:Y:S01]  /*04d0*/  IMAD.SHL.U32 R5, R5, 0x8, RZ ;  /* 0x0000000805057824 */ /* 0x000fe200078e00ff */
[----:B------:R-:W1:Y:S01]  /*04e0*/  I2F.RP R8, R23 ;  /* 0x0000001700087306 */ /* 0x000e620000209400 */
[----:B------:R-:W-:Y:S01]  /*04f0*/  LOP3.LUT R0, R0, 0x1c0, RZ, 0xc0, !PT ;  /* 0x000001c000007812 */ /* 0x000fe200078ec0ff */
[----:B------:R-:W-:Y:S01]  /*0500*/  USHF.L.U64.HI UR21, UR12, 0x5, UR13 ;  /* 0x000000050c157899 */ /* 0x000fe2000801020d */
[----:B------:R-:W-:-:S02]  /*0510*/  SHF.R.S32.HI R139, RZ, 0x5, R94 ;  /* 0x00000005ff8b7819 */ /* 0x000fc4000001145e */
[----:B------:R-:W-:Y:S02]  /*0520*/  SHF.R.U32.HI R6, RZ, 0x3, R0 ;  /* 0x00000003ff067819 */ /* 0x000fe40000011600 */
[----:B------:R-:W-:Y:S01]  /*0530*/  LOP3.LUT R4, R0, 0x38, R12, 0xf8, !PT ;  /* 0x0000003800047812 */ /* 0x000fe200078ef80c */
[C---:B------:R-:W-:Y:S02]  /*0540*/  IMAD R0, R96.reuse, UR5, R2 ;  /* 0x0000000560007c24 */ /* 0x040fe4000f8e0202 */
[----:B------:R-:W-:Y:S01]  /*0550*/  IMAD.WIDE.U32 R2, R96, UR4, R12 ;  /* 0x0000000460027c25 */ /* 0x000fe2000f8e000c */
[----:B------:R-:W-:Y:S01]  /*0560*/  LOP3.LUT R6, R4, R6, RZ, 0x3c, !PT ;  /* 0x0000000604067212 */ /* 0x000fe200078e3cff */
[----:B------:R-:W-:Y:S01]  /*0570*/  ULDC.64 UR4, c[0x0][0x258] ;  /* 0x0000960000047ab9 */ /* 0x000fe20000000a00 */
[----:B------:R-:W-:Y:S01]  /*0580*/  LOP3.LUT R4, R7, 0xfffffff0, RZ, 0xc0, !PT ;  /* 0xfffffff007047812 */ /* 0x000fe200078ec0ff */
[----:B------:R-:W-:Y:S01]  /*0590*/  IMAD.IADD R3, R3, 0x1, R0 ;  /* 0x0000000103037824 */ /* 0x000fe200078e0200 */
[----:B-1----:R-:W1:Y:S01]  /*05a0*/  MUFU.RCP R8, R8 ;  /* 0x0000000800087308 */ /* 0x002e620000001000 */
[----:B------:R-:W-:-:S02]  /*05b0*/  SHF.R.S32.HI R7, RZ, 0x1f, R97 ;  /* 0x0000001fff077819 */ /* 0x000fc40000011461 */
[----:B------:R-:W-:Y:S01]  /*05c0*/  IMAD.IADD R0, R95, 0x1, -R4 ;  /* 0x000000015f007824 */ /* 0x000fe200078e0a04 */
[----:B------:R-:W-:Y:S01]  /*05d0*/  LOP3.LUT R228, R6, 0x7ffffe00, R5, 0xf8, !PT ;  /* 0x7ffffe0006e47812 */ /* 0x000fe200078ef805 */
[----:B------:R-:W-:-:S03]  /*05e0*/  IMAD.WIDE.U32 R2, R97, UR4, R2 ;  /* 0x0000000461027c25 */ /* 0x000fc6000f8e0002 */
[----:B------:R-:W-:Y:S01]  /*05f0*/  SHF.R.S32.HI R4, RZ, 0x1f, R0 ;  /* 0x0000001fff047819 */ /* 0x000fe20000011400 */
[----:B------:R-:W-:Y:S01]  /*0600*/  IMAD R6, R7, UR4, RZ ;  /* 0x0000000407067c24 */ /* 0x000fe2000f8e02ff */
[----:B------:R-:W-:Y:S02]  /*0610*/  USHF.L.U64.HI UR4, UR6, 0x5, UR7 ;  /* 0x0000000506047899 */ /* 0x000fe40008010207 */
[----:B------:R-:W-:Y:S01]  /*0620*/  LEA.HI R19, R4, R0, RZ, 0x3 ;  /* 0x0000000004137211 */ /* 0x000fe200078f18ff */
[----:B------:R-:W-:Y:S01]  /*0630*/  IMAD R6, R97, UR5, R6 ;  /* 0x0000000561067c24 */ /* 0x000fe2000f8e0206 */
[----:B------:R-:W-:Y:S01]  /*0640*/  UMOV UR5, 0x400 ;  /* 0x0000040000057882 */ /* 0x000fe20000000000 */
[----:B------:R-:W-:Y:S01]  /*0650*/  IMAD.WIDE R4, R98, 0x80, R10 ;  /* 0x0000008062047825 */ /* 0x000fe200078e020a */
[----:B------:R-:W-:Y:S01]  /*0660*/  LOP3.LUT R7, R19, 0xfffffff8, RZ, 0xc0, !PT ;  /* 0xfffffff813077812 */ /* 0x000fe200078ec0ff */
[----:B---3--:R-:W-:Y:S02]  /*0670*/  ULEA UR5, UR10, UR5, 0x18 ;  /* 0x000000050a057291 */ /* 0x008fe4000f8ec03f */
[----:B-1----:R-:W-:Y:S01]  /*0680*/  VIADD R8, R8, 0xffffffe ;  /* 0x0ffffffe08087836 */ /* 0x002fe20000000000 */
[----:B------:R-:W-:Y:S01]  /*0690*/  ULDC.64 UR10, c[0x0][0x268] ;  /* 0x00009a00000a7ab9 */ /* 0x000fe20000000a00 */
[----:B------:R-:W-:-:S02]  /*06a0*/  IMAD.IADD R3, R3, 0x1, R6 ;  /* 0x0000000103037824 */ /* 0x000fc400078e0206 */
[----:B------:R-:W-:Y:S01]  /*06b0*/  IMAD R5, R5, UR6, RZ ;  /* 0x0000000605057c24 */ /* 0x000fe2000f8e02ff */
[----:B------:R1:W3:Y:S01]  /*06c0*/  F2I.FTZ.U32.TRUNC.NTZ R9, R8 ;  /* 0x0000000800097305 */ /* 0x0002e2000021f000 */
[----:B------:R-:W-:Y:S01]  /*06d0*/  IMAD.SHL.U32 R6, R25, 0x40, RZ ;  /* 0x0000004019067824 */ /* 0x000fe200078e00ff */
[----:B------:R-:W-:Y:S01]  /*06e0*/  LEA R228, R228, UR5, 0x1 ;  /* 0x00000005e4e47c11 */ /* 0x000fe2000f8e08ff */
[----:B------:R-:W-:Y:S02]  /*06f0*/  IMAD.IADD R26, R0, 0x1, -R7 ;  /* 0x00000001001a7824 */ /* 0x000fe400078e0a07 */
[----:B------:R-:W-:Y:S01]  /*0700*/  IMAD R7, R4, UR7, R5 ;  /* 0x0000000704077c24 */ /* 0x000fe2000f8e0205 */
[----:B------:R-:W-:Y:S01]  /*0710*/  LOP3.LUT R0, R6, 0x1c0, RZ, 0xc0, !PT ;  /* 0x000001c006007812 */ /* 0x000fe200078ec0ff */
[----:B------:R-:W-:Y:S01]  /*0720*/  IMAD.WIDE.U32 R4, R4, UR6, R2 ;  /* 0x0000000604047c25 */ /* 0x000fe2000f8e0002 */
[----:B------:R-:W-:Y:S02]  /*0730*/  ULDC.64 UR6, c[0x0][0x230] ;  /* 0x00008c0000067ab9 */ /* 0x000fe40000000a00 */
[----:B------:R-:W-:Y:S01]  /*0740*/  LOP3.LUT R6, R0, 0x8, R14, 0xf8, !PT ;  /* 0x0000000800067812 */ /* 0x000fe200078ef80e */
[----:B------:R-:W-:Y:S01]  /*0750*/  IMAD.IADD R3, R5, 0x1, R7 ;  /* 0x0000000105037824 */ /* 0x000fe200078e0207 */
[C---:B------:R-:W-:Y:S01]  /*0760*/  LEA R2, P1, R4.reuse, UR8, 0x1 ;  /* 0x0000000804027c11 */ /* 0x040fe2000f8208ff */
[----:B------:R-:W4:Y:S01]  /*0770*/  @!P0 LDC.64 R14, c[0x0][0x318] ;  /* 0x0000c600ff0e8b82 */ /* 0x000f220000000a00 */
[----:B------:R-:W-:Y:S01]  /*0780*/  SHF.R.U32.HI R0, RZ, 0x3, R0 ;  /* 0x00000003ff007819 */ /* 0x000fe20000011600 */
[----:B-1----:R-:W-:Y:S01]  /*0790*/  IMAD.MOV.U32 R8, RZ, RZ, RZ ;  /* 0x000000ffff087224 */ /* 0x002fe200078e00ff */
[----:B------:R-:W-:Y:S01]  /*07a0*/  LEA.HI.X R3, R4, UR9, R3, 0x1, P1 ;  /* 0x0000000904037c11 */ /* 0x000fe200088f0c03 */
[----:B------:R-:W-:Y:S01]  /*07b0*/  ULDC.64 UR8, c[0x0][0x248] ;  /* 0x0000920000087ab9 */ /* 0x000fe20000000a00 */
[----:B------:R-:W-:Y:S01]  /*07c0*/  LOP3.LUT R22, R6, R0, RZ, 0x3c, !PT ;  /* 0x0000000006167212 */ /* 0x000fe200078e3cff */
[--C-:B---3--:R-:W-:Y:S01]  /*07d0*/  IMAD.MOV R0, RZ, RZ, -R9.reuse ;  /* 0x000000ffff007224 */ /* 0x108fe200078e0a09 */
[----:B------:R-:W-:Y:S01]  /*07e0*/  IADD3 R6, P1, R2, UR20, RZ ;  /* 0x0000001402067c10 */ /* 0x000fe2000ff3e0ff */
[----:B------:R-:W-:Y:S01]  /*07f0*/  @!PT LDS RZ, [RZ] ;  /* 0x00000000fffff984 */ /* 0x000fe20000000800 */
[----:B------:R-:W-:Y:S01]  /*0800*/  @!PT LDS RZ, [RZ] ;  /* 0x00000000fffff984 */ /* 0x000fe20000000800 */
[----:B------:R-:W-:Y:S01]  /*0810*/  @!PT LDS RZ, [RZ] ;  /* 0x00000000fffff984 */ /* 0x000fe20000000800 */
[----:B------:R-:W-:Y:S01]  /*0820*/  LDGSTS.E.BYPASS.LTC128B.128 [R228], desc[UR16][R2.64] ;  /* 0x0000000002e47fae */ /* 0x000fe2000b901d50 */
[----:B------:R-:W-:Y:S01]  /*0830*/  USHF.L.U64.HI UR14, UR8, 0x5, UR9 ;  /* 0x00000005080e7899 */ /* 0x000fe20008010209 */
[----:B------:R-:W-:Y:S01]  /*0840*/  IMAD R0, R0, R23, RZ ;  /* 0x0000001700007224 */ /* 0x000fe200078e02ff */
[----:B------:R-:W-:Y:S01]  /*0850*/  IADD3.X R7, R3, UR4, RZ, P1, !PT ;  /* 0x0000000403077c10 */ /* 0x000fe20008ffe4ff */
[----:B------:R1:W-:Y:S01]  /*0860*/  LDGSTS.E.BYPASS.LTC128B.128 [R228+0x4000], desc[UR16][R2.64+0x80] ;  /* 0x0400008002e47fae */ /* 0x0003e2000b901d50 */
[----:B------:R-:W-:Y:S01]  /*0870*/  IADD3 R4, P1, R6, UR20, RZ ;  /* 0x0000001406047c10 */ /* 0x000fe2000ff3e0ff */
[----:B------:R-:W-:Y:S01]  /*0880*/  IMAD.HI.U32 R8, R9, R0, R8 ;  /* 0x0000000009087227 */ /* 0x000fe200078e0008 */
[----:B------:R-:W-:Y:S01]  /*0890*/  USHF.L.U32 UR15, UR8, 0x5, URZ ;  /* 0x00000005080f7899 */ /* 0x000fe2000800063f */
[----:B------:R-:W-:Y:S01]  /*08a0*/  LDGSTS.E.BYPASS.LTC128B.128 [R228+0x800], desc[UR16][R6.64] ;  /* 0x0080000006e47fae */ /* 0x000fe2000b901d50 */
[----:B------:R-:W-:-:S03]  /*08b0*/  IADD3.X R5, R7, UR4, RZ, P1, !PT ;  /* 0x0000000407057c10 */ /* 0x000fc60008ffe4ff */
[----:B------:R3:W-:Y:S04]  /*08c0*/  LDGSTS.E.BYPASS.LTC128B.128 [R228+0x4800], desc[UR16][R6.64+0x80] ;  /* 0x0480008006e47fae */ /* 0x0007e8000b901d50 */
[----:B------:R-:W-:Y:S04]  /*08d0*/  LDGSTS.E.BYPASS.LTC128B.128 [R228+0x1000], desc[UR16][R4.64] ;  /* 0x0100000004e47fae */ /* 0x000fe8000b901d50 */
[----:B------:R-:W-:Y:S01]  /*08e0*/  LDGSTS.E.BYPASS.LTC128B.128 [R228+0x5000], desc[UR16][R4.64+0x80] ;  /* 0x0500008004e47fae */ /* 0x000fe2000b901d50 */
[----:B-1----:R-:W-:-:S05]  /*08f0*/  IABS R2, R97 ;  /* 0x0000006100027213 */ /* 0x002fca0000000000 */
[----:B------:R-:W-:Y:S01]  /*0900*/  IMAD.MOV.U32 R9, RZ, RZ, R2 ;  /* 0x000000ffff097224 */ /* 0x000fe200078e0002 */
[----:B------:R-:W-:-:S03]  /*0910*/  IADD3 R2, P1, R4, UR20, RZ ;  /* 0x0000001404027c10 */ /* 0x000fc6000ff3e0ff */
[----:B------:R-:W-:Y:S01]  /*0920*/  IMAD.HI.U32 R8, R8, R9, RZ ;  /* 0x0000000908087227 */ /* 0x000fe200078e00ff */
[----:B------:R-:W-:Y:S02]  /*0930*/  IADD3.X R3, R5, UR4, RZ, P1, !PT ;  /* 0x0000000405037c10 */ /* 0x000fe40008ffe4ff */
[----:B---3--:R-:W-:Y:S01]  /*0940*/  IADD3 R6, P1, R2, UR20, RZ ;  /* 0x0000001402067c10 */ /* 0x008fe2000ff3e0ff */
[----:B------:R-:W-:Y:S02]  /*0950*/  IMAD.MOV R0, RZ, RZ, -R8 ;  /* 0x000000ffff007224 */ /* 0x000fe400078e0a08 */
        /* <DEDUP_REMOVED lines=11> */
[----:B------:R-:W-:Y:S02]  /*0a10*/  LOP3.LUT R0, R97, R28, RZ, 0x3c, !PT ;  /* 0x0000001c61007212 */ /* 0x000fe400078e3cff */
[----:B-1----:R-:W-:-:S04]  /*0a20*/  IADD3 R2, P3, R6, UR20, RZ ;  /* 0x0000001406027c10 */ /* 0x002fc8000ff7e0ff */
[----:B------:R-:W-:-:S05]  /*0a30*/  IADD3.X R3, R7, UR4, RZ, P3, !PT ;  /* 0x0000000407037c10 */ /* 0x000fca0009ffe4ff */
[----:B------:R-:W-:Y:S01]  /*0a40*/  @P4 VIADD R8, R8, 0x1 ;  /* 0x0000000108084836 */ /* 0x000fe20000000000 */
[----:B---3--:R-:W-:Y:S01]  /*0a50*/  IADD3 R6, P1, R10, R18, RZ ;  /* 0x000000120a067210 */ /* 0x008fe20007f3e0ff */
[----:B------:R-:W-:Y:S01]  /*0a60*/  LDGSTS.E.BYPASS.LTC128B.128 [R228+0x2800], desc[UR16][R2.64] ;  /* 0x0280000002e47fae */ /* 0x000fe2000b901d50 */
[----:B------:R-:W-:Y:S02]  /*0a70*/  IADD3 R10, P3, R2, UR20, RZ ;  /* 0x00000014020a7c10 */ /* 0x000fe4000ff7e0ff */
[----:B------:R-:W-:Y:S01]  /*0a80*/  LEA.HI.X.SX32 R4, R18, R11, 0x1, P1 ;  /* 0x0000000b12047211 */ /* 0x000fe200008f0eff */
[----:B------:R1:W-:Y:S01]  /*0a90*/  LDGSTS.E.BYPASS.LTC128B.128 [R228+0x6800], desc[UR16][R2.64+0x80] ;  /* 0x0680008002e47fae */ /* 0x0003e2000b901d50 */
[----:B------:R-:W-:Y:S02]  /*0aa0*/  IADD3.X R11, R3, UR4, RZ, P3, !PT ;  /* 0x00000004030b7c10 */ /* 0x000fe40009ffe4ff */
[----:B----4-:R-:W-:Y:S02]  /*0ab0*/  @!P0 ISETP.NE.U32.AND P3, PT, R14, RZ, PT ;  /* 0x000000ff0e00820c */ /* 0x010fe40003f65070 */
[----:B------:R-:W-:Y:S01]  /*0ac0*/  ISETP.GE.AND P1, PT, R0, RZ, PT ;  /* 0x000000ff0000720c */ /* 0x000fe20003f26270 */
[----:B------:R-:W-:Y:S01]  /*0ad0*/  LDGSTS.E.BYPASS.LTC128B.128 [R228+0x3000], desc[UR16][R10.64] ;  /* 0x030000000ae47fae */ /* 0x000fe2000b901d50 */
[----:B------:R-:W-:-:S03]  /*0ae0*/  @!P0 ISETP.NE.AND.EX P3, PT, R15, RZ, PT, P3 ;  /* 0x000000ff0f00820c */ /* 0x000fc60003f65330 */
[----:B------:R-:W-:Y:S01]  /*0af0*/  LDGSTS.E.BYPASS.LTC128B.128 [R228+0x7000], desc[UR16][R10.64+0x80] ;  /* 0x070000800ae47fae */ /* 0x000fe2000b901d50 */
[----:B--2---:R-:W-:-:S04]  /*0b00*/  @!P0 SEL R0, R17, RZ, P3 ;  /* 0x000000ff11008207 */ /* 0x004fc80001800000 */
[----:B------:R-:W-:-:S05]  /*0b10*/  @!P0 IADD3 R83, R0, R16, -R18 ;  /* 0x0000001000538210 */ /* 0x000fca0007ffe812 */
[----:B------:R-:W-:Y:S02]  /*0b20*/  VIADD R0, R83, 0x1f ;  /* 0x0000001f53007836 */ /* 0x000fe40000000000 */
[C---:B-1----:R-:W-:Y:S02]  /*0b30*/  IMAD R2, R4.reuse, UR8, RZ ;  /* 0x0000000804027c24 */ /* 0x042fe4000f8e02ff */
[----:B------:R-:W-:Y:S02]  /*0b40*/  IMAD R4, R4, UR12, RZ ;  /* 0x0000000c04047c24 */ /* 0x000fe4000f8e02ff */
[C---:B------:R-:W-:Y:S02]  /*0b50*/  IMAD R5, R6.reuse, UR9, R2 ;  /* 0x0000000906057c24 */ /* 0x040fe4000f8e0202 */
[----:B------:R-:W-:-:S04]  /*0b60*/  IMAD.WIDE.U32 R2, R6, UR8, R12 ;  /* 0x0000000806027c25 */ /* 0x000fc8000f8e000c */
[----:B------:R-:W-:Y:S02]  /*0b70*/  IMAD.IADD R5, R3, 0x1, R5 ;  /* 0x0000000103057824 */ /* 0x000fe400078e0205 */
[C---:B------:R-:W-:Y:S02]  /*0b80*/  IMAD R3, R6.reuse, UR13, R4 ;  /* 0x0000000d06037c24 */ /* 0x040fe4000f8e0204 */
[----:B------:R-:W-:-:S04]  /*0b90*/  IMAD.WIDE.U32 R6, R6, UR12, R12 ;  /* 0x0000000c06067c25 */ /* 0x000fc8000f8e000c */
[----:B------:R-:W-:Y:S02]  /*0ba0*/  IMAD.IADD R3, R7, 0x1, R3 ;  /* 0x0000000107037824 */ /* 0x000fe400078e0203 */
[----:B------:R-:W-:Y:S02]  /*0bb0*/  IMAD.MOV.U32 R4, RZ, RZ, R2 ;  /* 0x000000ffff047224 */ /* 0x000fe400078e0002 */
[----:B------:R-:W-:Y:S02]  /*0bc0*/  IMAD R7, R27, UR6, RZ ;  /* 0x000000061b077c24 */ /* 0x000fe4000f8e02ff */
[----:B------:R-:W-:Y:S02]  /*0bd0*/  IMAD.MOV.U32 R12, RZ, RZ, R8 ;  /* 0x000000ffff0c7224 */ /* 0x000fe400078e0008 */
[----:B------:R-:W-:Y:S02]  /*0be0*/  IMAD.MOV.U32 R2, RZ, RZ, R6 ;  /* 0x000000ffff027224 */ /* 0x000fe400078e0006 */
[----:B------:R-:W-:-:S02]  /*0bf0*/  IMAD R6, R96, UR7, R7 ;  /* 0x0000000760067c24 */ /* 0x000fc4000f8e0207 */
[----:B------:R-:W-:Y:S01]  /*0c00*/  IMAD.WIDE.U32 R4, R96, UR6, R4 ;  /* 0x0000000660047c25 */ /* 0x000fe2000f8e0004 */
[----:B------:R-:W-:-:S03]  /*0c10*/  ULDC.64 UR6, c[0x0][0x238] ;  /* 0x00008e0000067ab9 */ /* 0x000fc60000000a00 */
[----:B------:R-:W-:Y:S01]  /*0c20*/  @!P1 IMAD.MOV R12, RZ, RZ, -R12 ;  /* 0x000000ffff0c9224 */ /* 0x000fe200078e0a0c */
[----:B------:R-:W-:Y:S01]  /*0c30*/  @!P2 LOP3.LUT R12, RZ, R28, RZ, 0x33, !PT ;  /* 0x0000001cff0ca212 */ /* 0x000fe200078e33ff */
[----:B------:R-:W-:Y:S02]  /*0c40*/  IMAD R8, R27, UR6, RZ ;  /* 0x000000061b087c24 */ /* 0x000fe4000f8e02ff */
[----:B------:R-:W-:Y:S01]  /*0c50*/  IMAD.IADD R5, R5, 0x1, R6 ;  /* 0x0000000105057824 */ /* 0x000fe200078e0206 */
[----:B------:R-:W-:Y:S01]  /*0c60*/  SHF.R.S32.HI R6, RZ, 0x1f, R0 ;  /* 0x0000001fff067819 */ /* 0x000fe20000011400 */
[C---:B------:R-:W-:Y:S01]  /*0c70*/  IMAD R8, R96.reuse, UR7, R8 ;  /* 0x0000000760087c24 */ /* 0x040fe2000f8e0208 */
[----:B------:R-:W-:Y:S01]  /*0c80*/  SHF.R.S32.HI R7, RZ, 0x1f, R12 ;  /* 0x0000001fff077819 */ /* 0x000fe2000001140c */
[----:B------:R-:W-:Y:S01]  /*0c90*/  IMAD.WIDE.U32 R2, R96, UR6, R2 ;  /* 0x0000000660027c25 */ /* 0x000fe2000f8e0002 */
[----:B------:R-:W-:Y:S01]  /*0ca0*/  ULDC.64 UR6, c[0x0][0x260] ;  /* 0x0000980000067ab9 */ /* 0x000fe20000000a00 */
[----:B------:R-:W-:-:S02]  /*0cb0*/  LEA.HI R132, R6, R0, RZ, 0x5 ;  /* 0x0000000006847211 */ /* 0x000fc400078f28ff */
[----:B------:R-:W-:Y:S01]  /*0cc0*/  IMAD.IADD R9, R3, 0x1, R8 ;  /* 0x0000000103097824 */ /* 0x000fe200078e0208 */
[----:B------:R-:W-:Y:S01]  /*0cd0*/  IADD3 R6, P1, R10, UR20, RZ ;  /* 0x000000140a067c10 */ /* 0x000fe2000ff3e0ff */
[----:B------:R-:W-:Y:S01]  /*0ce0*/  IMAD R3, R7, UR6, RZ ;  /* 0x0000000607037c24 */ /* 0x000fe2000f8e02ff */
[----:B------:R-:W-:Y:S01]  /*0cf0*/  LEA.HI.SX32 R80, R132, 0xffffffff, 0x1b ;  /* 0xffffffff84507811 */ /* 0x000fe200078fdaff */
[C---:B------:R-:W-:Y:S01]  /*0d00*/  IMAD.WIDE.U32 R30, R12.reuse, UR6, R4 ;  /* 0x000000060c1e7c25 */ /* 0x040fe2000f8e0004 */
[----:B------:R-:W-:Y:S02]  /*0d10*/  USHF.L.U32 UR20, UR12, 0x5, URZ ;  /* 0x000000050c147899 */ /* 0x000fe4000800063f */
[----:B------:R-:W-:Y:S01]  /*0d20*/  SHF.R.S32.HI R0, RZ, 0x1f, R80 ;  /* 0x0000001fff007819 */ /* 0x000fe20000011450 */
[----:B------:R-:W-:Y:S01]  /*0d30*/  IMAD R3, R12, UR7, R3 ;  /* 0x000000070c037c24 */ /* 0x000fe2000f8e0203 */
[----:B------:R-:W-:Y:S01]  /*0d40*/  ULDC.64 UR6, c[0x0][0x218] ;  /* 0x0000860000067ab9 */ /* 0x000fe20000000a00 */
[----:B------:R-:W-:Y:S01]  /*0d50*/  IMAD.MOV.U32 R8, RZ, RZ, R2 ;  /* 0x000000ffff087224 */ /* 0x000fe200078e0002 */
[----:B------:R-:W-:Y:S01]  /*0d60*/  STL.64 [R1+0x18], R30 ;  /* 0x0000181e01007387 */ /* 0x000fe20000100a00 */
[----:B------:R-:W-:-:S02]  /*0d70*/  IMAD R2, R80, UR14, RZ ;  /* 0x0000000e50027c24 */ /* 0x000fc4000f8e02ff */
[----:B------:R-:W-:Y:S02]  /*0d80*/  IMAD.IADD R101, R31, 0x1, R3 ;  /* 0x000000011f657824 */ /* 0x000fe400078e0203 */
[----:B------:R-:W-:Y:S02]  /*0d90*/  IMAD.MOV.U32 R100, RZ, RZ, R30 ;  /* 0x000000ffff647224 */ /* 0x000fe400078e001e */
[----:B------:R-:W-:Y:S02]  /*0da0*/  IMAD R2, R0, UR15, R2 ;  /* 0x0000000f00027c24 */ /* 0x000fe4000f8e0202 */
[----:B------:R-:W-:Y:S01]  /*0db0*/  IMAD.WIDE.U32 R4, R80, UR15, R100 ;  /* 0x0000000f50047c25 */ /* 0x000fe2000f8e0064 */
[----:B------:R-:W-:Y:S03]  /*0dc0*/  STL.64 [R1+0x8], R100 ;  /* 0x0000086401007387 */ /* 0x000fe60000100a00 */
[----:B------:R-:W-:-:S02]  /*0dd0*/  IMAD R0, R0, UR12, RZ ;  /* 0x0000000c00007c24 */ /* 0x000fc4000f8e02ff */
[----:B------:R-:W-:Y:S01]  /*0de0*/  IMAD.IADD R3, R5, 0x1, R2 ;  /* 0x0000000105037824 */ /* 0x000fe200078e0202 */
[----:B------:R-:W-:Y:S01]  /*0df0*/  LEA R2, P0, R4, UR6, 0x1 ;  /* 0x0000000604027c11 */ /* 0x000fe2000f8008ff */
[----:B------:R-:W-:Y:S02]  /*0e00*/  IMAD R13, R80, UR13, R0 ;  /* 0x0000000d500d7c24 */ /* 0x000fe4000f8e0200 */
[----:B------:R-:W-:Y:S01]  /*0e10*/  IMAD R0, R7, UR10, RZ ;  /* 0x0000000a07007c24 */ /* 0x000fe2000f8e02ff */
[----:B------:R-:W-:Y:S01]  /*0e20*/  IADD3.X R7, R11, UR4, RZ, P1, !PT ;  /* 0x000000040b077c10 */ /* 0x000fe20008ffe4ff */
[----:B------:R-:W-:Y:S01]  /*0e30*/  IMAD.WIDE.U32 R16, R12, UR10, R8 ;  /* 0x0000000a0c107c25 */ /* 0x000fe2000f8e0008 */
[----:B------:R-:W-:Y:S01]  /*0e40*/  LEA.HI.X R3, R4, UR7, R3, 0x1, P0 ;  /* 0x0000000704037c11 */ /* 0x000fe200080f0c03 */
[----:B------:R-:W-:Y:S01]  /*0e50*/  UIADD3 UR4, UR5, 0x8000, URZ ;  /* 0x0000800005047890 */ /* 0x000fe2000fffe03f */
[----:B------:R-:W-:Y:S01]  /*0e60*/  IADD3 R4, P1, R2, UR15, RZ ;  /* 0x0000000f02047c10 */ /* 0x000fe2000ff3e0ff */
[----:B------:R-:W-:Y:S01]  /*0e70*/  LDGSTS.E.BYPASS.LTC128B.128 [R228+0x3800], desc[UR16][R6.64] ;  /* 0x0380000006e47fae */ /* 0x000fe2000b901d50 */
[----:B------:R-:W-:-:S02]  /*0e80*/  IMAD.WIDE.U32 R14, R80, UR12, RZ ;  /* 0x0000000c500e7c25 */ /* 0x000fc4000f8e00ff */
[----:B------:R-:W-:Y:S01]  /*0e90*/  IADD3.X R5, R3, UR14, RZ, P1, !PT ;  /* 0x0000000e03057c10 */ /* 0x000fe20008ffe4ff */
[----:B------:R-:W-:Y:S01]  /*0ea0*/  LDGSTS.E.BYPASS.LTC128B.128 [R228+0x7800], desc[UR16][R6.64+0x80] ;  /* 0x0780008006e47fae */ /* 0x000fe2000b901d50 */
[----:B------:R-:W-:Y:S01]  /*0eb0*/  IMAD R12, R12, UR11, R0 ;  /* 0x0000000b0c0c7c24 */ /* 0x000fe2000f8e0200 */
[----:B------:R-:W-:Y:S01]  /*0ec0*/  LEA R8, P0, R14, R16, 0x5 ;  /* 0x000000100e087211 */ /* 0x000fe200078028ff */
[----:B------:R-:W-:Y:S01]  /*0ed0*/  IMAD.IADD R0, R15, 0x1, R13 ;  /* 0x000000010f007824 */ /* 0x000fe200078e020d */
[----:B------:R-:W-:Y:S01]  /*0ee0*/  LDGSTS.E.BYPASS.LTC128B.128 [R228+0x8000], desc[UR16][R2.64] ;  /* 0x0800000002e47fae */ /* 0x000fe2000b901d50 */
[----:B------:R-:W-:Y:S01]  /*0ef0*/  IMAD.IADD R252, R17, 0x1, R12 ;  /* 0x0000000111fc7824 */ /* 0x000fe200078e020c */
[----:B------:R-:W-:Y:S01]  /*0f00*/  ULDC.64 UR10, c[0x0][0x220] ;  /* 0x00008800000a7ab9 */ /* 0x000fe20000000a00 */
[----:B------:R-:W-:Y:S01]  /*0f10*/  LOP3.LUT P1, RZ, R26, 0x2, RZ, 0xc0, !PT ;  /* 0x000000021aff7812 */ /* 0x000fe2000782c0ff */
[----:B------:R1:W-:Y:S02]  /*0f20*/  LDGSTS.E.BYPASS.LTC128B.128 [R228+0x9000], desc[UR16][R2.64+0x80] ;  /* 0x0900008002e47fae */ /* 0x0003e4000b901d50 */
[----:B------:R-:W-:Y:S01]  /*0f30*/  LEA.HI.X R14, R14, R252, R0, 0x5, P0 ;  /* 0x000000fc0e0e7211 */ /* 0x000fe200000f2c00 */
[----:B------:R-:W-:Y:S01]  /*0f40*/  IMAD.SHL.U32 R0, R26, 0x40, RZ ;  /* 0x000000401a007824 */ /* 0x000fe200078e00ff */
[----:B------:R-:W-:Y:S04]  /*0f50*/  LDGSTS.E.BYPASS.LTC128B.128 [R228+0x8800], desc[UR16][R4.64] ;  /* 0x0880000004e47fae */ /* 0x000fe8000b901d50 */
[----:B------:R2:W-:Y:S01]  /*0f60*/  LDGSTS.E.BYPASS.LTC128B.128 [R228+0x9800], desc[UR16][R4.64+0x80] ;  /* 0x0980008004e47fae */ /* 0x0005e2000b901d50 */
[----:B------:R-:W-:-:S03]  /*0f70*/  LOP3.LUT R0, R0, 0x1c0, RZ, 0xc0, !PT ;  /* 0x000001c000007812 */ /* 0x000fc600078ec0ff */
[----:B------:R-:W0:Y:S04]  /*0f80*/  LDGDEPBAR ;  /* 0x00000000000079af */ /* 0x000e280000000000 */
[----:B------:R-:W-:Y:S01]  /*0f90*/  STL.64 [R1+0x10], R16 ;  /* 0x0000101001007387 */ /* 0x000fe20000100a00 */
[----:B-1----:R-:W-:Y:S02]  /*0fa0*/  IMAD.SHL.U32 R2, R20, 0x8, RZ ;  /* 0x0000000814027824 */ /* 0x002fe400078e00ff */
[----:B------:R-:W-:-:S03]  /*0fb0*/  IMAD.SHL.U32 R3, R19, 0x40, RZ ;  /* 0x0000004013037824 */ /* 0x000fc600078e00ff */
[----:B------:R-:W-:Y:S02]  /*0fc0*/  LOP3.LUT R2, R0, 0x8, R2, 0xf8, !PT ;  /* 0x0000000800027812 */ /* 0x000fe400078ef802 */
[----:B------:R-:W-:Y:S01]  /*0fd0*/  SHF.R.U32.HI R0, RZ, 0x3, R0 ;  /* 0x00000003ff007819 */ /* 0x000fe20000011600 */
[----:B------:R-:W-:-:S04]  /*0fe0*/  DEPBAR.LE SB0, 0x0 ;  /* 0x000080000000791a */ /* 0x000fc80000000000 */
[----:B------:R-:W-:Y:S01]  /*0ff0*/  LOP3.LUT R93, R3, 0xfffffe00, RZ, 0xc0, !PT ;  /* 0xfffffe00035d7812 */ /* 0x000fe200078ec0ff */
[----:B------:R-:W-:Y:S01]  /*1000*/  IMAD.MOV.U32 R3, RZ, RZ, 0x20 ;  /* 0x00000020ff037424 */ /* 0x000fe200078e00ff */
[----:B------:R-:W-:Y:S01]  /*1010*/  BAR.SYNC.DEFER_BLOCKING 0x0 ;  /* 0x0000000000007b1d */ /* 0x000fe20000010000 */
[----:B--2---:R-:W-:Y:S02]  /*1020*/  LEA R4, P0, R8, UR10, 0x1 ;  /* 0x0000000a08047c11 */ /* 0x004fe4000f8008ff */
[----:B------:R-:W-:Y:S01]  /*1030*/  LOP3.LUT R92, R2, R0, RZ, 0x3c, !PT ;  /* 0x00000000025c7212 */ /* 0x000fe200078e3cff */
[----:B------:R-:W-:Y:S01]  /*1040*/  IMAD R2, R139, 0x400, R93 ;  /* 0x000004008b027824 */ /* 0x000fe200078e025d */
[----:B------:R-:W-:Y:S01]  /*1050*/  LEA.HI.X R5, R8, UR11, R14, 0x1, P0 ;  /* 0x0000000b08057c11 */ /* 0x000fe200080f0c0e */
[----:B------:R-:W-:Y:S01]  /*1060*/  IMAD R0, R20, 0x200, R22 ;  /* 0x0000020014007824 */ /* 0x000fe200078e0216 */
[----:B------:R-:W-:Y:S01]  /*1070*/  IADD3 R6, P0, R4, UR20, RZ ;  /* 0x0000001404067c10 */ /* 0x000fe2000ff1e0ff */
[----:B------:R-:W-:Y:S01]  /*1080*/  IMAD.IADD R2, R2, 0x1, R92 ;  /* 0x0000000102027824 */ /* 0x000fe200078e025c */
[----:B------:R-:W-:Y:S01]  /*1090*/  SEL R3, R3, 0xffffffe0, !P1 ;  /* 0xffffffe003037807 */ /* 0x000fe20004800000 */
[----:B------:R-:W-:Y:S01]  /*10a0*/  IMAD R139, R98, 0x8, R139 ;  /* 0x00000008628b7824 */ /* 0x000fe200078e028b */
[----:B------:R-:W-:-:S02]  /*10b0*/  IADD3.X R7, R5, UR21, RZ, P0, !PT ;  /* 0x0000001505077c10 */ /* 0x000fc400087fe4ff */
[----:B------:R-:W-:Y:S01]  /*10c0*/  LEA R213, R2, UR5, 0x1 ;  /* 0x0000000502d57c11 */ /* 0x000fe2000f8e08ff */
[----:B------:R-:W-:Y:S01]  /*10d0*/  IMAD.MOV.U32 R2, RZ, RZ, 0x40 ;  /* 0x00000040ff027424 */ /* 0x000fe200078e00ff */
[C---:B------:R-:W-:Y:S01]  /*10e0*/  LEA R24, R0.reuse, UR5, 0x1 ;  /* 0x0000000500187c11 */ /* 0x040fe2000f8e08ff */
[----:B------:R-:W-:Y:S01]  /*10f0*/  VIADD R231, R139, 0x4 ;  /* 0x000000048be77836 */ /* 0x000fe20000000000 */
[----:B------:R-:W-:Y:S01]  /*1100*/  LOP3.LUT P0, RZ, R25, 0x2, RZ, 0xc0, !PT ;  /* 0x0000000219ff7812 */ /* 0x000fe2000780c0ff */
[----:B------:R-:W-:Y:S01]  /*1110*/  IMAD.IADD R215, R213, 0x1, R3 ;  /* 0x00000001d5d77824 */ /* 0x000fe200078e0203 */
[----:B------:R-:W-:Y:S01]  /*1120*/  LEA R222, R0, UR4, 0x1 ;  /* 0x0000000400de7c11 */ /* 0x000fe2000f8e08ff */
[----:B------:R-:W-:Y:S01]  /*1130*/  ULDC UR4, c[0x0][0x270] ;  /* 0x00009c0000047ab9 */ /* 0x000fe20000000800 */
[----:B------:R-:W-:Y:S01]  /*1140*/  LOP3.LUT P1, RZ, R26, 0x4, RZ, 0xc0, !PT ;  /* 0x000000041aff7812 */ /* 0x000fe2000782c0ff */
[----:B------:R-:W-:Y:S01]  /*1150*/  @!PT LDS RZ, [RZ] ;  /* 0x00000000fffff984 */ /* 0x000fe20000000800 */
[----:B------:R-:W-:Y:S01]  /*1160*/  @!PT LDS RZ, [RZ] ;  /* 0x00000000fffff984 */ /* 0x000fe20000000800 */
[----:B------:R-:W-:Y:S01]  /*1170*/  @!PT LDS RZ, [RZ] ;  /* 0x00000000fffff984 */ /* 0x000fe20000000800 */
[----:B------:R-:W-:Y:S02]  /*1180*/  LDGSTS.E.BYPASS.LTC128B.128 [R228+0xa000], desc[UR16][R4.64] ;  /* 0x0a00000004e47fae */ /* 0x000fe4000b901d50 */
[----:B------:R-:W-:Y:S01]  /*1190*/  VIADD R223, R222, 0x20 ;  /* 0x00000020dedf7836 */ /* 0x000fe20000000000 */
[----:B------:R-:W-:Y:S01]  /*11a0*/  SEL R0, R2, 0xffffffc0, !P1 ;  /* 0xffffffc002007807 */ /* 0x000fe20004800000 */
[----:B------:R-:W-:Y:S04]  /*11b0*/  LDGSTS.E.BYPASS.LTC128B.128 [R228+0xb000], desc[UR16][R4.64+0x80] ;  /* 0x0b00008004e47fae */ /* 0x000fe8000b901d50 */
[----:B------:R-:W-:Y:S01]  /*11c0*/  @P0 VIADD R223, R222, 0xffffffe0 ;  /* 0xffffffe0dedf0836 */ /* 0x000fe20000000000 */
[----:B------:R-:W-:Y:S01]  /*11d0*/  LOP3.LUT P0, RZ, R25, 0x4, RZ, 0xc0, !PT ;  /* 0x0000000419ff7812 */ /* 0x000fe2000780c0ff */
[----:B------:R-:W-:Y:S01]  /*11e0*/  LDGSTS.E.BYPASS.LTC128B.128 [R228+0xa800], desc[UR16][R6.64] ;  /* 0x0a80000006e47fae */ /* 0x000fe2000b901d50 */
[----:B------:R-:W-:-:S02]  /*11f0*/  IMAD.IADD R221, R213, 0x1, R0 ;  /* 0x00000001d5dd7824 */ /* 0x000fc400078e0200 */
[----:B------:R-:W-:Y:S01]  /*1200*/  SEL R2, R2, 0xffffffc0, !P0 ;  /* 0xffffffc002027807 */ /* 0x000fe20004000000 */
[----:B------:R1:W-:Y:S01]  /*1210*/  LDGSTS.E.BYPASS.LTC128B.128 [R228+0xb800], desc[UR16][R6.64+0x80] ;  /* 0x0b80008006e47fae */ /* 0x0003e2000b901d50 */
[----:B------:R-:W-:-:S03]  /*1220*/  IMAD.IADD R219, R215, 0x1, R0 ;  /* 0x00000001d7db7824 */ /* 0x000fc600078e0200 */
[----:B------:R-:W-:Y:S01]  /*1230*/  LDSM.16.M88.4 R16, [R24+0x8000] ;  /* 0x008000001810783b */ /* 0x000fe20000000200 */
[----:B------:R-:W-:Y:S02]  /*1240*/  IMAD.IADD R220, R222, 0x1, R2 ;  /* 0x00000001dedc7824 */ /* 0x000fe400078e0202 */
[----:B------:R-:W-:Y:S01]  /*1250*/  IMAD.IADD R218, R2, 0x1, R223 ;  /* 0x0000000102da7824 */ /* 0x000fe200078e02df */
[----:B------:R-:W-:Y:S01]  /*1260*/  LDSM.16.M88.4 R28, [R24+0x8800] ;  /* 0x00880000181c783b */ /* 0x000fe20000000200 */
[----:B------:R-:W-:-:S03]  /*1270*/  LOP3.LUT R2, R94, 0xffffffe0, RZ, 0xc0, !PT ;  /* 0xffffffe05e027812 */ /* 0x000fc600078ec0ff */
[----:B------:R-:W2:Y:S04]  /*1280*/  LDSM.16.M88.4 R8, [R213] ;  /* 0x00000000d508783b */ /* 0x000ea80000000200 */
[----:B------:R-:W-:Y:S04]  /*1290*/  LDSM.16.M88.4 R32, [R223] ;  /* 0x00000000df20783b */ /* 0x000fe80000000200 */
[----:B------:R-:W-:Y:S04]  /*12a0*/  LDSM.16.M88.4 R12, [R215+0x2000] ;  /* 0x00200000d70c783b */ /* 0x000fe80000000200 */
[----:B------:R-:W-:Y:S04]  /*12b0*/  LDSM.16.M88.4 R36, [R223+0x800] ;  /* 0x00080000df24783b */ /* 0x000fe80000000200 */
[----:B-1----:R-:W1:Y:S04]  /*12c0*/  LDSM.16.M88.4 R4, [R213+0x2000] ;  /* 0x00200000d504783b */ /* 0x002e680000000200 */
[----:B------:R-:W3:Y:S04]  /*12d0*/  LDSM.16.M88.4 R20, [R215] ;  /* 0x00000000d714783b */ /* 0x000ee80000000200 */
[----:B------:R-:W-:Y:S04]  /*12e0*/  LDSM.16.M88.4 R44, [R220] ;  /* 0x00000000dc2c783b */ /* 0x000fe80000000200 */
[----:B------:R-:W0:Y:S01]  /*12f0*/  LDGDEPBAR ;  /* 0x00000000000079af */ /* 0x000e220000000000 */
[C---:B--2---:R-:W-:Y:S06]  /*1300*/  HMMA.16816.F32 R64, R8.reuse, R16, RZ ;  /* 0x000000100840723c */ /* 0x044fec00000018ff */
[C---:B------:R-:W-:Y:S06]  /*1310*/  HMMA.16816.F32 R88, R8.reuse, R18, RZ ;  /* 0x000000120858723c */ /* 0x040fec00000018ff */
[----:B------:R-:W-:Y:S06]  /*1320*/  HMMA.16816.F32 R48, R8, R28, RZ ;  /* 0x0000001c0830723c */ /* 0x000fec00000018ff */
[C---:B-1----:R-:W-:Y:S06]  /*1330*/  HMMA.16816.F32 R52, R4.reuse, R16, RZ ;  /* 0x000000100434723c */ /* 0x042fec00000018ff */
[C---:B------:R-:W-:Y:S01]  /*1340*/  HMMA.16816.F32 R60, R4.reuse, R18, RZ ;  /* 0x00000012043c723c */ /* 0x040fe200000018ff */
[----:B------:R-:W1:Y:S05]  /*1350*/  LDSM.16.M88.4 R16, [R221+0x2000] ;  /* 0x00200000dd10783b */ /* 0x000e6a0000000200 */
[C---:B------:R-:W-:Y:S06]  /*1360*/  HMMA.16816.F32 R56, R4.reuse, R28, RZ ;  /* 0x0000001c0438723c */ /* 0x040fec00000018ff */
[-C--:B------:R-:W-:Y:S01]  /*1370*/  HMMA.16816.F32 R40, R4, R30.reuse, RZ ;  /* 0x0000001e0428723c */ /* 0x080fe200000018ff */
[----:B------:R-:W-:Y:S05]  /*1380*/  LDSM.16.M88.4 R4, [R221] ;  /* 0x00000000dd04783b */ /* 0x000fea0000000200 */
[----:B------:R-:W-:Y:S01]  /*1390*/  HMMA.16816.F32 R72, R8, R30, RZ ;  /* 0x0000001e0848723c */ /* 0x000fe200000018ff */
[----:B------:R-:W2:Y:S04]  /*13a0*/  LDSM.16.M88.4 R28, [R220+0x800] ;  /* 0x00080000dc1c783b */ /* 0x000ea80000000200 */
[----:B------:R-:W-:Y:S01]  /*13b0*/  LDSM.16.M88.4 R8, [R219+0x2000] ;  /* 0x00200000db08783b */ /* 0x000fe20000000200 */
[C---:B------:R-:W-:Y:S06]  /*13c0*/  HMMA.16816.F32 R84, R12.reuse, R32, R52 ;  /* 0x000000200c54723c */ /* 0x040fec0000001834 */
[C---:B------:R-:W-:Y:S06]  /*13d0*/  HMMA.16816.F32 R76, R12.reuse, R36, R56 ;  /* 0x000000240c4c723c */ /* 0x040fec0000001838 */
[C---:B------:R-:W-:Y:S06]  /*13e0*/  HMMA.16816.F32 R68, R12.reuse, R34, R60 ;  /* 0x000000220c44723c */ /* 0x040fec000000183c */
[----:B------:R-:W-:Y:S01]  /*13f0*/  HMMA.16816.F32 R60, R12, R38, R40 ;  /* 0x000000260c3c723c */ /* 0x000fe20000001828 */
[----:B------:R-:W4:Y:S04]  /*1400*/  LDSM.16.M88.4 R40, [R218] ;  /* 0x00000000da28783b */ /* 0x000f280000000200 */
[----:B------:R-:W-:Y:S01]  /*1410*/  LDSM.16.M88.4 R12, [R219] ;  /* 0x00000000db0c783b */ /* 0x000fe20000000200 */
[C---:B---3--:R-:W-:Y:S06]  /*1420*/  HMMA.16816.F32 R52, R20.reuse, R32, R64 ;  /* 0x000000201434723c */ /* 0x048fec0000001840 */
[C---:B------:R-:W-:Y:S01]  /*1430*/  HMMA.16816.F32 R56, R20.reuse, R36, R48 ;  /* 0x000000241438723c */ /* 0x040fe20000001830 */
[----:B------:R-:W3:Y:S05]  /*1440*/  LDSM.16.M88.4 R48, [R218+0x800] ;  /* 0x00080000da30783b */ /* 0x000eea0000000200 */
[C---:B------:R-:W-:Y:S06]  /*1450*/  HMMA.16816.F32 R32, R20.reuse, R34, R88 ;  /* 0x000000221420723c */ /* 0x040fec0000001858 */
[----:B------:R-:W-:Y:S06]  /*1460*/  HMMA.16816.F32 R20, R20, R38, R72 ;  /* 0x000000261414723c */ /* 0x000fec0000001848 */
[C---:B-1----:R-:W-:Y:S06]  /*1470*/  HMMA.16816.F32 R36, R16.reuse, R44, R84 ;  /* 0x0000002c1024723c */ /* 0x042fec0000001854 */
[C---:B--2---:R-:W-:Y:S06]  /*1480*/  HMMA.16816.F32 R76, R16.reuse, R28, R76 ;  /* 0x0000001c104c723c */ /* 0x044fec000000184c */
[C---:B------:R-:W-:Y:S06]  /*1490*/  HMMA.16816.F32 R68, R16.reuse, R46, R68 ;  /* 0x0000002e1044723c */ /* 0x040fec0000001844 */
[----:B------:R-:W-:Y:S06]  /*14a0*/  HMMA.16816.F32 R64, R16, R30, R60 ;  /* 0x0000001e1040723c */ /* 0x000fec000000183c */
[C---:B------:R-:W-:Y:S06]  /*14b0*/  HMMA.16816.F32 R16, R4.reuse, R44, R52 ;  /* 0x0000002c0410723c */ /* 0x040fec0000001834 */
[C---:B------:R-:W-:Y:S01]  /*14c0*/  HMMA.16816.F32 R44, R4.reuse, R46, R32 ;  /* 0x0000002e042c723c */ /* 0x040fe20000001820 */
[----:B------:R-:W-:Y:S05]  /*14d0*/  LDSM.16.M88.4 R32, [R24+0x9000] ;  /* 0x009000001820783b */ /* 0x000fea0000000200 */
[C---:B------:R-:W-:Y:S06]  /*14e0*/  HMMA.16816.F32 R52, R4.reuse, R28, R56 ;  /* 0x0000001c0434723c */ /* 0x040fec0000001838 */
[----:B------:R-:W-:Y:S01]  /*14f0*/  HMMA.16816.F32 R20, R4, R30, R20 ;  /* 0x0000001e0414723c */ /* 0x000fe20000001814 */
[----:B------:R-:W1:Y:S04]  /*1500*/  LDSM.16.M88.4 R4, [R213+0x6000] ;  /* 0x00600000d504783b */ /* 0x000e680000000200 */
[----:B------:R2:W1:Y:S01]  /*1510*/  LDSM.16.M88.4 R28, [R24+0x9800] ;  /* 0x00980000181c783b */ /* 0x0004620000000200 */
[C---:B----4-:R-:W-:Y:S03]  /*1520*/  HMMA.16816.F32 R60, R8.reuse, R40, R36 ;  /* 0x00000028083c723c */ /* 0x050fe60000001824 */
[----:B------:R-:W-:Y:S03]  /*1530*/  LDSM.16.M88.4 R36, [R223+0x1000] ;  /* 0x00100000df24783b */ /* 0x000fe60000000200 */
[C---:B---3--:R-:W-:Y:S06]  /*1540*/  HMMA.16816.F32 R84, R8.reuse, R48, R76 ;  /* 0x000000300854723c */ /* 0x048fec000000184c */
[----:B------:R-:W-:Y:S01]  /*1550*/  HMMA.16816.F32 R76, R8, R50, R64 ;  /* 0x00000032084c723c */ /* 0x000fe20000001840 */
[----:B------:R-:W-:Y:S05]  /*1560*/  LDSM.16.M88.4 R64, [R220+0x1000] ;  /* 0x00100000dc40783b */ /* 0x000fea0000000200 */
[----:B------:R-:W-:Y:S01]  /*1570*/  HMMA.16816.F32 R72, R12, R40, R16 ;  /* 0x000000280c48723c */ /* 0x000fe20000001810 */
[----:B------:R-:W-:Y:S05]  /*1580*/  LDSM.16.M88.4 R16, [R215+0x6000] ;  /* 0x00600000d710783b */ /* 0x000fea0000000200 */
[-C--:B--2---:R-:W-:Y:S01]  /*1590*/  HMMA.16816.F32 R24, R8, R42.reuse, R68 ;  /* 0x0000002a0818723c */ /* 0x084fe20000001844 */
[----:B------:R-:W2:Y:S04]  /*15a0*/  LDSM.16.M88.4 R8, [R213+0x4000] ;  /* 0x00400000d508783b */ /* 0x000ea80000000200 */
[----:B------:R-:W3:Y:S01]  /*15b0*/  LDSM.16.M88.4 R68, [R223+0x1800] ;  /* 0x00180000df44783b */ /* 0x000ee20000000200 */
        /* <DEDUP_REMOVED lines=8> */
[----:B------:R-:W-:Y:S01]  /*1640*/  HMMA.16816.F32 R60, R4, R30, R76 ;  /* 0x0000001e043c723c */ /* 0x000fe2000000184c */
[----:B------:R-:W-:Y:S05]  /*1650*/  LDSM.16.M88.4 R4, [R219+0x6000] ;  /* 0x00600000db04783b */ /* 0x000fea0000000200 */
[C---:B--2---:R-:W-:Y:S06]  /*1660*/  HMMA.16816.F32 R52, R8.reuse, R28, R52 ;  /* 0x0000001c0834723c */ /* 0x044fec0000001834 */
[C---:B------:R-:W-:Y:S01]  /*1670*/  HMMA.16816.F32 R76, R8.reuse, R30, R12 ;  /* 0x0000001e084c723c */ /* 0x040fe2000000180c */
[----:B------:R-:W2:Y:S04]  /*1680*/  LDSM.16.M88.4 R28, [R220+0x1800] ;  /* 0x00180000dc1c783b */ /* 0x000ea80000000200 */
[----:B------:R-:W4:Y:S01]  /*1690*/  LDSM.16.M88.4 R12, [R221+0x4000] ;  /* 0x00400000dd0c783b */ /* 0x000f220000000200 */
[C---:B------:R-:W-:Y:S06]  /*16a0*/  HMMA.16816.F32 R72, R8.reuse, R32, R72 ;  /* 0x000000200848723c */ /* 0x040fec0000001848 */
[----:B------:R-:W-:Y:S01]  /*16b0*/  HMMA.16816.F32 R56, R8, R34, R56 ;  /* 0x000000220838723c */ /* 0x000fe20000001838 */
[----:B------:R-:W4:Y:S05]  /*16c0*/  LDSM.16.M88.4 R32, [R218+0x1000] ;  /* 0x00100000da20783b */ /* 0x000f2a0000000200 */
[C---:B------:R-:W-:Y:S06]  /*16d0*/  HMMA.16816.F32 R8, R16.reuse, R36, R40 ;  /* 0x000000241008723c */ /* 0x040fec0000001828 */
[C---:B------:R-:W-:Y:S06]  /*16e0*/  HMMA.16816.F32 R40, R16.reuse, R38, R44 ;  /* 0x000000261028723c */ /* 0x040fec000000182c */
[C---:B---3--:R-:W-:Y:S06]  /*16f0*/  HMMA.16816.F32 R48, R16.reuse, R68, R48 ;  /* 0x000000441030723c */ /* 0x048fec0000001830 */
[----:B------:R-:W-:Y:S01]  /*1700*/  HMMA.16816.F32 R44, R16, R70, R60 ;  /* 0x00000046102c723c */ /* 0x000fe2000000183c */
[----:B------:R-:W3:Y:S05]  /*1710*/  LDSM.16.M88.4 R16, [R218+0x1800] ;  /* 0x00180000da10783b */ /* 0x000eea0000000200 */
[C---:B-1----:R-:W-:Y:S06]  /*1720*/  HMMA.16816.F32 R72, R24.reuse, R36, R72 ;  /* 0x000000241848723c */ /* 0x042fec0000001848 */
[----:B------:R-:W-:Y:S06]  /*1730*/  HMMA.16816.F32 R60, R24, R38, R56 ;  /* 0x00000026183c723c */ /* 0x000fec0000001838 */
[----:B------:R-:W-:Y:S01]  /*1740*/  HMMA.16816.F32 R56, R20, R64, R8 ;  /* 0x000000401438723c */ /* 0x000fe20000001808 */
[----:B------:R-:W1:Y:S01]  /*1750*/  LDSM.16.M88.4 R8, [R219+0x4000] ;  /* 0x00400000db08783b */ /* 0x000e620000000200 */
[----:B------:R-:W-:-:S04]  /*1760*/  DEPBAR.LE SB0, 0x0 ;  /* 0x000080000000791a */ /* 0x000fc80000000000 */
[C---:B------:R-:W-:Y:S06]  /*1770*/  HMMA.16816.F32 R40, R20.reuse, R66, R40 ;  /* 0x000000421428723c */ /* 0x040fec0000001828 */
[C---:B--2---:R-:W-:Y:S06]  /*1780*/  HMMA.16816.F32 R48, R20.reuse, R28, R48 ;  /* 0x0000001c1430723c */ /* 0x044fec0000001830 */
[----:B------:R-:W-:Y:S06]  /*1790*/  HMMA.16816.F32 R20, R20, R30, R44 ;  /* 0x0000001e1414723c */ /* 0x000fec000000182c */
[C---:B------:R-:W-:Y:S06]  /*17a0*/  HMMA.16816.F32 R52, R24.reuse, R68, R52 ;  /* 0x000000441834723c */ /* 0x040fec0000001834 */
[----:B------:R-:W-:Y:S06]  /*17b0*/  HMMA.16816.F32 R24, R24, R70, R76 ;  /* 0x000000461818723c */ /* 0x000fec000000184c */
[C---:B----4-:R-:W-:Y:S06]  /*17c0*/  HMMA.16816.F32 R36, R12.reuse, R64, R72 ;  /* 0x000000400c24723c */ /* 0x050fec0000001848 */
[----:B------:R-:W-:Y:S06]  /*17d0*/  HMMA.16816.F32 R44, R12, R66, R60 ;  /* 0x000000420c2c723c */ /* 0x000fec000000183c */
[C---:B------:R-:W-:Y:S06]  /*17e0*/  HMMA.16816.F32 R64, R4.reuse, R32, R56 ;  /* 0x000000200440723c */ /* 0x040fec0000001838 */
[C---:B------:R-:W-:Y:S06]  /*17f0*/  HMMA.16816.F32 R60, R4.reuse, R34, R40 ;  /* 0x00000022043c723c */ /* 0x040fec0000001828 */
[C---:B---3--:R-:W-:Y:S06]  /*1800*/  HMMA.16816.F32 R88, R4.reuse, R16, R48 ;  /* 0x000000100458723c */ /* 0x048fec0000001830 */
[----:B------:R-:W-:Y:S06]  /*1810*/  HMMA.16816.F32 R84, R4, R18, R20 ;  /* 0x000000120454723c */ /* 0x000fec0000001814 */
[----:B------:R-:W-:Y:S01]  /*1820*/  HMMA.16816.F32 R40, R12, R28, R52 ;  /* 0x0000001c0c28723c */ /* 0x000fe20000001834 */
[----:B------:R-:W-:-:S02]  /*1830*/  IMAD R5, R96, UR4, R97 ;  /* 0x0000000460057c24 */ /* 0x000fc4000f8e0261 */
[----:B------:R-:W-:Y:S02]  /*1840*/  IMAD.IADD R4, R95, 0x1, -R2 ;  /* 0x000000015f047824 */ /* 0x000fe400078e0a02 */
[----:B------:R-:W-:Y:S01]  /*1850*/  IMAD.SHL.U32 R2, R5, 0x20, RZ ;  /* 0x0000002005027824 */ /* 0x000fe200078e00ff */
[----:B------:R-:W-:Y:S01]  /*1860*/  HMMA.16816.F32 R12, R12, R30, R24 ;  /* 0x0000001e0c0c723c */ /* 0x000fe20000001818 */
[----:B------:R-:W-:Y:S01]  /*1870*/  FMNMX.FTZ R5, R64, R65, !PT ;  /* 0x0000004140057209 */ /* 0x000fe20007810000 */
[----:B------:R-:W-:Y:S02]  /*1880*/  BAR.SYNC.DEFER_BLOCKING 0x0 ;  /* 0x0000000000007b1d */ /* 0x000fe40000010000 */
[----:B------:R-:W-:Y:S02]  /*1890*/  IADD3 R230, P1, P0, R2, R81, R4 ;  /* 0x0000005102e67210 */ /* 0x000fe4000783e004 */
[----:B------:R-:W-:Y:S01]  /*18a0*/  FMNMX.FTZ R6, R60, R5, !PT ;  /* 0x000000053c067209 */ /* 0x000fe20007810000 */
[----:B-1----:R-:W-:Y:S01]  /*18b0*/  HMMA.16816.F32 R72, R8, R32, R36 ;  /* 0x000000200848723c */ /* 0x002fe20000001824 */
[----:B------:R-:W-:-:S02]  /*18c0*/  SHF.R.S32.HI R5, RZ, 0x1f, R2 ;  /* 0x0000001fff057819 */ /* 0x000fc40000011402 */
[----:B------:R-:W-:Y:S02]  /*18d0*/  SHF.R.S32.HI R2, RZ, 0x1f, R4 ;  /* 0x0000001fff027819 */ /* 0x000fe40000011404 */
[----:B------:R-:W-:Y:S01]  /*18e0*/  FMNMX.FTZ R4, R61, R6, !PT ;  /* 0x000000063d047209 */ /* 0x000fe20007810000 */
[C---:B------:R-:W-:Y:S01]  /*18f0*/  HMMA.16816.F32 R76, R8.reuse, R34, R44 ;  /* 0x00000022084c723c */ /* 0x040fe2000000182c */
[----:B------:R-:W-:Y:S02]  /*1900*/  IADD3.X R20, R5, R82, R2, P1, P0 ;  /* 0x0000005205147210 */ /* 0x000fe40000fe0402 */
[----:B------:R-:W-:Y:S02]  /*1910*/  ISETP.GE.AND P0, PT, R83, 0x21, PT ;  /* 0x000000215300780c */ /* 0x000fe40003f06270 */
[----:B------:R-:W-:Y:S01]  /*1920*/  FMNMX.FTZ R4, R88, R4, !PT ;  /* 0x0000000458047209 */ /* 0x000fe20007810000 */
[----:B------:R-:W-:Y:S01]  /*1930*/  HMMA.16816.F32 R164, R8, R16, R40 ;  /* 0x0000001008a4723c */ /* 0x000fe20000001828 */
[----:B------:R-:W-:-:S02]  /*1940*/  FMNMX.FTZ R2, R66, R67, !PT ;  /* 0x0000004342027209 */ /* 0x000fc40007810000 */
[----:B------:R-:W-:Y:S02]  /*1950*/  FMNMX.FTZ R4, R89, R4, !PT ;  /* 0x0000000459047209 */ /* 0x000fe40007810000 */
[----:B------:R-:W-:Y:S01]  /*1960*/  FMNMX.FTZ R2, R62, R2, !PT ;  /* 0x000000023e027209 */ /* 0x000fe20007810000 */
[----:B------:R-:W-:Y:S01]  /*1970*/  HMMA.16816.F32 R156, R8, R18, R12 ;  /* 0x00000012089c723c */ /* 0x000fe2000000180c */
[----:B------:R-:W-:-:S06]  /*1980*/  FMNMX.FTZ R4, R84, R4, !PT ;  /* 0x0000000454047209 */ /* 0x000fcc0007810000 */
[----:B------:R-:W-:Y:S02]  /*1990*/  FMNMX.FTZ R10, R63, R2, !PT ;  /* 0x000000023f0a7209 */ /* 0x000fe40007810000 */
[----:B------:R-:W-:Y:S01]  /*19a0*/  FMNMX.FTZ R14, R85, R4, !PT ;  /* 0x00000004550e7209 */ /* 0x000fe20007810000 */
[----:B------:R-:W-:-:S14]  /*19b0*/  @!P0 BRA `(.L_x_1831) ;  /* 0x0000000000588947 */ /* 0x000fdc0003800000 */
[----:B------:R-:W-:Y:S01]  /*19c0*/  LEA.HI.SX32 R2, R132, 0xfffffffe, 0x1b ;  /* 0xfffffffe84027811 */ /* 0x000fe200078fdaff */
[----:B------:R-:W-:Y:S02]  /*19d0*/  USHF.L.U32 UR4, UR8, 0x4, URZ ;  /* 0x0000000408047899 */ /* 0x000fe4000800063f */
[----:B------:R-:W-:Y:S01]  /*19e0*/  USHF.L.U64.HI UR8, UR8, 0x4, UR9 ;  /* 0x0000000408087899 */ /* 0x000fe20008010209 */
[----:B------:R-:W-:Y:S01]  /*19f0*/  SHF.R.S32.HI R5, RZ, 0x1f, R2 ;  /* 0x0000001fff057819 */ /* 0x000fe20000011402 */
[C---:B------:R-:W-:Y:S02]  /*1a00*/  IMAD R4, R2.reuse, UR14, RZ ;  /* 0x0000000e02047c24 */ /* 0x040fe4000f8e02ff */
[----:B------:R-:W-:-:S04]  /*1a10*/  IMAD.WIDE.U32 R6, R2, UR15, R100 ;  /* 0x0000000f02067c25 */ /* 0x000fc8000f8e0064 */
[----:B------:R-:W-:Y:S01]  /*1a20*/  IMAD R5, R5, UR15, R4 ;  /* 0x0000000f05057c24 */ /* 0x000fe2000f8e0204 */
[----:B------:R-:W-:Y:S01]  /*1a30*/  LEA R4, P2, R6, UR6, 0x1 ;  /* 0x0000000606047c11 */ /* 0x000fe2000f8408ff */
[----:B------:R-:W-:Y:S02]  /*1a40*/  IMAD.U32 R2, RZ, RZ, UR4 ;  /* 0x00000004ff027e24 */ /* 0x000fe4000f8e00ff */
[----:B------:R-:W-:Y:S02]  /*1a50*/  IMAD.IADD R5, R7, 0x1, R5 ;  /* 0x0000000107057824 */ /* 0x000fe400078e0205 */
[----:B------:R-:W-:Y:S01]  /*1a60*/  IMAD.U32 R7, RZ, RZ, UR8 ;  /* 0x00000008ff077e24 */ /* 0x000fe2000f8e00ff */
        /* <DEDUP_REMOVED lines=11> */
.L_x_1831:
[----:B------:R-:W2:Y:S01]  /*1b20*/  SHFL.BFLY PT, R7, R14, 0x2, 0x1f ;  /* 0x0c401f000e077f89 */ /* 0x000ea200000e0000 */
[----:B------:R-:W-:Y:S01]  /*1b30*/  FMNMX.FTZ R2, R90, R10, !PT ;  /* 0x0000000a5a027209 */ /* 0x000fe20007810000 */
[----:B------:R-:W-:Y:S01]  /*1b40*/  IMAD.WIDE.U32 R18, R231, -0x326172a9, RZ ;  /* 0xcd9e8d57e7127825 */ /* 0x000fe200078e00ff */
[----:B------:R-:W-:Y:S01]  /*1b50*/  LOP3.LUT R172, R20, UR18, RZ, 0x3c, !PT ;  /* 0x0000001214ac7c12 */ /* 0x000fe2000f8e3cff */
[----:B------:R-:W-:Y:S01]  /*1b60*/  UIADD3 UR6, UR19, -0x4498517b, URZ ;  /* 0xbb67ae8513067890 */ /* 0x000fe2000fffe03f */
[----:B------:R-:W-:Y:S01]  /*1b70*/  FMNMX.FTZ R2, R91, R2, !PT ;  /* 0x000000025b027209 */ /* 0x000fe20007810000 */
[----:B------:R-:W-:Y:S01]  /*1b80*/  IMAD.WIDE.U32 R10, R230, -0x2daee0ad, RZ ;  /* 0xd2511f53e60a7825 */ /* 0x000fe200078e00ff */
[----:B-1----:R-:W-:Y:S01]  /*1b90*/  LOP3.LUT R4, R19, R172, RZ, 0x3c, !PT ;  /* 0x000000ac13047212 */ /* 0x002fe200078e3cff */
[----:B------:R-:W-:Y:S01]  /*1ba0*/  UIADD3 UR4, UR18, -0x61c88647, URZ ;  /* 0x9e3779b912047890 */ /* 0x000fe2000fffe03f */
[----:B------:R-:W-:Y:S01]  /*1bb0*/  FMNMX.FTZ R2, R86, R2, !PT ;  /* 0x0000000256027209 */ /* 0x000fe20007810000 */
[----:B------:R-:W-:Y:S01]  /*1bc0*/  IMAD.WIDE.U32 R20, R139, -0x326172a9, RZ ;  /* 0xcd9e8d578b147825 */ /* 0x000fe200078e00ff */
[----:B------:R-:W-:-:S02]  /*1bd0*/  UIADD3 UR28, UR18, 0x3c6ef372, URZ ;  /* 0x3c6ef372121c7890 */ /* 0x000fc4000fffe03f */
[----:B------:R-:W-:Y:S01]  /*1be0*/  FMNMX.FTZ R16, R87, R2, !PT ;  /* 0x0000000257107209 */ /* 0x000fe20007810000 */
[----:B------:R-:W-:Y:S01]  /*1bf0*/  IMAD.WIDE.U32 R12, R4, -0x2daee0ad, RZ ;  /* 0xd2511f53040c7825 */ /* 0x000fe200078e00ff */
[----:B------:R-:W-:Y:S01]  /*1c00*/  LOP3.LUT R2, R11, UR19, R80, 0x96, !PT ;  /* 0x000000130b027c12 */ /* 0x000fe2000f8e9650 */
[----:B------:R-:W-:Y:S02]  /*1c10*/  UIADD3 UR27, UR19, 0x76cf5d0a, URZ ;  /* 0x76cf5d0a131b7890 */ /* 0x000fe4000fffe03f */
[----:B------:R-:W1:Y:S01]  /*1c20*/  SHFL.BFLY PT, R17, R16, 0x2, 0x1f ;  /* 0x0c401f0010117f89 */ /* 0x000e6200000e0000 */
[----:B------:R-:W-:Y:S01]  /*1c30*/  LOP3.LUT R6, R13, UR6, R10, 0x96, !PT ;  /* 0x000000060d067c12 */ /* 0x000fe2000f8e960a */
[----:B------:R-:W-:Y:S01]  /*1c40*/  IMAD.WIDE.U32 R4, R2, -0x326172a9, RZ ;  /* 0xcd9e8d5702047825 */ /* 0x000fe200078e00ff */
[----:B------:R-:W-:Y:S02]  /*1c50*/  UIADD3 UR25, UR19, 0x32370b8f, URZ ;  /* 0x32370b8f13197890 */ /* 0x000fe4000fffe03f */
[----:B------:R-:W-:Y:S01]  /*1c60*/  UIADD3 UR26, UR18, -0x255992d5, URZ ;  /* 0xdaa66d2b121a7890 */ /* 0x000fe2000fffe03f */
[----:B--2---:R-:W-:Y:S01]  /*1c70*/  FMNMX.FTZ R11, R14, R7, !PT ;  /* 0x000000070e0b7209 */ /* 0x004fe20007810000 */
[----:B------:R-:W-:Y:S01]  /*1c80*/  IMAD.WIDE.U32 R8, R6, -0x326172a9, RZ ;  /* 0xcd9e8d5706087825 */ /* 0x000fe200078e00ff */
[----:B------:R-:W-:Y:S01]  /*1c90*/  LOP3.LUT R6, R21, R172, RZ, 0x3c, !PT ;  /* 0x000000ac15067212 */ /* 0x000fe200078e3cff */
[----:B------:R-:W-:Y:S01]  /*1ca0*/  UIADD3 UR24, UR18, 0x78dde6e4, URZ ;  /* 0x78dde6e412187890 */ /* 0x000fe2000fffe03f */
[----:B------:R-:W-:Y:S01]  /*1cb0*/  LOP3.LUT R2, R5, UR4, R18, 0x96, !PT ;  /* 0x0000000405027c12 */ /* 0x000fe2000f8e9612 */
[----:B------:R-:W2:Y:S01]  /*1cc0*/  SHFL.BFLY PT, R13, R11, 0x1, 0x1f ;  /* 0x0c201f000b0d7f89 */ /* 0x000ea200000e0000 */
[----:B------:R-:W-:Y:S01]  /*1cd0*/  LOP3.LUT R9, R9, UR28, R4, 0x96, !PT ;  /* 0x0000001c09097c12 */ /* 0x000fe2000f8e9604 */
[----:B------:R-:W-:Y:S01]  /*1ce0*/  IMAD.WIDE.U32 R56, R6, -0x2daee0ad, RZ ;  /* 0xd2511f5306387825 */ /* 0x000fe200078e00ff */
[----:B------:R-:W-:Y:S01]  /*1cf0*/  LOP3.LUT R19, R5, UR4, R20, 0x96, !PT ;  /* 0x0000000405137c12 */ /* 0x000fe2000f8e9614 */
[----:B------:R-:W-:-:S02]  /*1d00*/  UIADD3 UR23, UR19, -0x126145ec, URZ ;  /* 0xed9eba1413177890 */ /* 0x000fc4000fffe03f */
[----:B------:R-:W-:Y:S01]  /*1d10*/  IMAD.WIDE.U32 R6, R2, -0x2daee0ad, RZ ;  /* 0xd2511f5302067825 */ /* 0x000fe200078e00ff */
[----:B------:R-:W-:Y:S01]  /*1d20*/  LOP3.LUT R10, R57, UR6, R10, 0x96, !PT ;  /* 0x00000006390a7c12 */ /* 0x000fe2000f8e960a */
[----:B------:R-:W-:Y:S01]  /*1d30*/  ULDC UR4, c[0x0][0x2ec] ;  /* 0x0000bb0000047ab9 */ /* 0x000fe20000000800 */
[----:B------:R-:W-:Y:S01]  /*1d40*/  UIADD3 UR22, UR19, -0x56f99767, URZ ;  /* 0xa906689913167890 */ /* 0x000fe2000fffe03f */
[----:B------:R-:W-:Y:S01]  /*1d50*/  IMAD.WIDE.U32 R14, R9, -0x2daee0ad, RZ ;  /* 0xd2511f53090e7825 */ /* 0x000fe200078e00ff */
[----:B------:R-:W-:Y:S01]  /*1d60*/  LOP3.LUT R7, R7, UR27, R12, 0x96, !PT ;  /* 0x0000001b07077c12 */ /* 0x000fe2000f8e960c */
[----:B------:R-:W-:Y:S01]  /*1d70*/  UIADD3 UR6, UR18, -0x4ab325aa, URZ ;  /* 0xb54cda5612067890 */ /* 0x000fe2000fffe03f */
[----:B-1----:R-:W-:Y:S01]  /*1d80*/  FMNMX.FTZ R12, R16, R17, !PT ;  /* 0x00000011100c7209 */ /* 0x002fe20007810000 */
[----:B------:R-:W-:Y:S01]  /*1d90*/  IMAD.WIDE.U32 R40, R10, -0x326172a9, RZ ;  /* 0xcd9e8d570a287825 */ /* 0x000fe200078e00ff */
[----:B------:R-:W-:Y:S01]  /*1da0*/  LOP3.LUT R9, R15, UR25, R6, 0x96, !PT ;  /* 0x000000190f097c12 */ /* 0x000fe2000f8e9606 */
[----:B------:R-:W-:Y:S01]  /*1db0*/  ULDC.U8 UR31, c[0x0][0x388] ;  /* 0x0000e200001f7ab9 */ /* 0x000fe20000000000 */
[----:B------:R-:W-:Y:S01]  /*1dc0*/  LOP3.LUT R2, R92, R93, RZ, 0xfc, !PT ;  /* 0x0000005d5c027212 */ /* 0x000fe200078efcff */
[----:B------:R-:W-:Y:S01]  /*1dd0*/  IMAD.WIDE.U32 R6, R7, -0x326172a9, RZ ;  /* 0xcd9e8d5707067825 */ /* 0x000fe200078e00ff */
[----:B------:R-:W-:Y:S01]  /*1de0*/  LOP3.LUT R41, R41, UR28, R4, 0x96, !PT ;  /* 0x0000001c29297c12 */ /* 0x000fe2000f8e9604 */
[----:B------:R-:W-:Y:S01]  /*1df0*/  UIADD3 UR30, UR18, 0x1715609d, URZ ;  /* 0x1715609d121e7890 */ /* 0x000fe2000fffe03f */
[----:B------:R-:W-:Y:S01]  /*1e00*/  FMNMX.FTZ R4, R72, R73, !PT ;  /* 0x0000004948047209 */ /* 0x000fe20007810000 */
[----:B------:R-:W-:Y:S01]  /*1e10*/  IMAD.WIDE.U32 R68, R9, -0x326172a9, RZ ;  /* 0xcd9e8d5709447825 */ /* 0x000fe200078e00ff */
[----:B------:R-:W-:Y:S01]  /*1e20*/  LOP3.LUT R5, R7, UR26, R8, 0x96, !PT ;  /* 0x0000001a07057c12 */ /* 0x000fe2000f8e9608 */
[----:B------:R-:W1:Y:S01]  /*1e30*/  SHFL.BFLY PT, R9, R12, 0x1, 0x1f ;  /* 0x0c201f000c097f89 */ /* 0x000e6200000e0000 */
[----:B--2---:R-:W-:-:S02]  /*1e40*/  FMNMX.FTZ R134, R11, R13, !PT ;  /* 0x0000000d0b867209 */ /* 0x004fc40007810000 */
[----:B------:R-:W-:Y:S02]  /*1e50*/  LOP3.LUT R7, R69, UR24, R6, 0x96, !PT ;  /* 0x0000001845077c12 */ /* 0x000fe4000f8e9606 */
[----:B------:R-:W-:Y:S01]  /*1e60*/  FMNMX.FTZ R6, R76, R4, !PT ;  /* 0x000000044c067209 */ /* 0x000fe20007810000 */
[----:B------:R-:W-:-:S04]  /*1e70*/  IMAD.WIDE.U32 R4, R5, -0x2daee0ad, RZ ;  /* 0xd2511f5305047825 */ /* 0x000fc800078e00ff */
[C---:B------:R-:W-:Y:S01]  /*1e80*/  FMUL.FTZ R8, R134.reuse, UR4 ;  /* 0x0000000486087c20 */ /* 0x040fe20008410000 */
[----:B------:R-:W-:Y:S01]  /*1e90*/  FSETP.NEU.FTZ.AND P1, PT, R134, -INF , PT ;  /* 0xff8000008600780b */ /* 0x000fe20003f3d000 */
[----:B------:R-:W-:Y:S01]  /*1ea0*/  IMAD.WIDE.U32 R58, R7, -0x2daee0ad, RZ ;  /* 0xd2511f53073a7825 */ /* 0x000fe200078e00ff */
[----:B------:R-:W-:Y:S02]  /*1eb0*/  FMNMX.FTZ R7, R77, R6, !PT ;  /* 0x000000064d077209 */ /* 0x000fe40007810000 */
[----:B------:R-:W-:Y:S02]  /*1ec0*/  LOP3.LUT R6, R5, UR23, R14, 0x96, !PT ;  /* 0x0000001705067c12 */ /* 0x000fe4000f8e960e */
[----:B------:R-:W-:Y:S02]  /*1ed0*/  FMNMX.FTZ R5, R164, R7, !PT ;  /* 0x00000007a4057209 */ /* 0x000fe40007810000 */
[----:B------:R-:W-:Y:S01]  /*1ee0*/  FSEL R13, R8, RZ, P1 ;  /* 0x000000ff080d7208 */ /* 0x000fe20000800000 */
[----:B------:R-:W-:Y:S01]  /*1ef0*/  IMAD.WIDE.U32 R42, R6, -0x326172a9, RZ ;  /* 0xcd9e8d57062a7825 */ /* 0x000fe200078e00ff */
[----:B------:R-:W-:-:S02]  /*1f00*/  FMNMX.FTZ R8, R165, R5, !PT ;  /* 0x00000005a5087209 */ /* 0x000fc40007810000 */
[----:B------:R-:W-:Y:S01]  /*1f10*/  FMNMX.FTZ R7, R74, R75, !PT ;  /* 0x0000004b4a077209 */ /* 0x000fe20007810000 */
[--C-:B------:R-:W-:Y:S01]  /*1f20*/  FFMA.FTZ R6, R64, UR4, -R13.reuse ;  /* 0x0000000440067c23 */ /* 0x100fe2000801080d */
[----:B------:R-:W-:Y:S02]  /*1f30*/  FMNMX.FTZ R8, R156, R8, !PT ;  /* 0x000000089c087209 */ /* 0x000fe40007810000 */
[----:B-1----:R-:W-:Y:S01]  /*1f40*/  FMNMX.FTZ R133, R12, R9, !PT ;  /* 0x000000090c857209 */ /* 0x002fe20007810000 */
[----:B------:R1:W-:Y:S01]  /*1f50*/  MUFU.EX2 R83, R6 ;  /* 0x0000000600537308 */ /* 0x0003e20000000800 */
[----:B------:R-:W-:Y:S01]  /*1f60*/  FMNMX.FTZ R9, R157, R8, !PT ;  /* 0x000000089d097209 */ /* 0x000fe20007810000 */
[----:B------:R-:W-:Y:S01]  /*1f70*/  FFMA.FTZ R8, R65, UR4, -R13 ;  /* 0x0000000441087c23 */ /* 0x000fe2000801080d */
[----:B------:R-:W-:Y:S02]  /*1f80*/  LOP3.LUT R4, R59, UR22, R4, 0x96, !PT ;  /* 0x000000163b047c12 */ /* 0x000fe4000f8e9604 */
[----:B------:R-:W-:Y:S01]  /*1f90*/  FMNMX.FTZ R7, R78, R7, !PT ;  /* 0x000000074e077209 */ /* 0x000fe20007810000 */
[----:B------:R-:W2:Y:S01]  /*1fa0*/  SHFL.BFLY PT, R17, R9, 0x2, 0x1f ;  /* 0x0c401f0009117f89 */ /* 0x000ea200000e0000 */
[----:B------:R-:W-:Y:S01]  /*1fb0*/  FSETP.NEU.FTZ.AND P1, PT, R133, -INF , PT ;  /* 0xff8000008500780b */ /* 0x000fe20003f3d000 */
[----:B------:R-:W-:Y:S01]  /*1fc0*/  IMAD.WIDE.U32 R4, R4, -0x326172a9, RZ ;  /* 0xcd9e8d5704047825 */ /* 0x000fe200078e00ff */
[----:B------:R-:W-:Y:S01]  /*1fd0*/  FMNMX.FTZ R7, R79, R7, !PT ;  /* 0x000000074f077209 */ /* 0x000fe20007810000 */
[----:B------:R3:W-:Y:S01]  /*1fe0*/  MUFU.EX2 R82, R8 ;  /* 0x0000000800527308 */ /* 0x0007e20000000800 */
[----:B------:R-:W-:Y:S01]  /*1ff0*/  LEA R212, R2, UR5, 0x1 ;  /* 0x0000000502d47c11 */ /* 0x000fe2000f8e08ff */
[----:B------:R-:W-:Y:S01]  /*2000*/  UIADD3 UR5, UR19, 0x646e171e, URZ ;  /* 0x646e171e13057890 */ /* 0x000fe2000fffe03f */
[----:B------:R-:W-:-:S02]  /*2010*/  LOP3.LUT R10, R4, 0xffff, RZ, 0xc0, !PT ;  /* 0x0000ffff040a7812 */ /* 0x000fc400078ec0ff */
[----:B------:R-:W-:Y:S01]  /*2020*/  LOP3.LUT R16, R4, 0xff, RZ, 0xc0, !PT ;  /* 0x000000ff04107812 */ /* 0x000fe200078ec0ff */
[----:B------:R-:W-:Y:S01]  /*2030*/  IMAD.IADD R214, R3, 0x1, R212 ;  /* 0x0000000103d67824 */ /* 0x000fe200078e02d4 */
[----:B-1----:R-:W-:Y:S01]  /*2040*/  LOP3.LUT R6, R5, UR6, R42, 0x96, !PT ;  /* 0x0000000605067c12 */ /* 0x002fe2000f8e962a */
[----:B------:R-:W-:Y:S01]  /*2050*/  IMAD.U32 R3, RZ, RZ, UR31 ;  /* 0x0000001fff037e24 */ /* 0x000fe2000f8e00ff */
[----:B------:R-:W-:Y:S01]  /*2060*/  FMNMX.FTZ R5, R166, R7, !PT ;  /* 0x00000007a6057209 */ /* 0x000fe20007810000 */
[----:B------:R-:W-:Y:S01]  /*2070*/  FFMA.FTZ R7, R60, UR4, -R13 ;  /* 0x000000043c077c23 */ /* 0x000fe2000801080d */
[----:B------:R-:W-:Y:S01]  /*2080*/  SHF.R.U32.HI R11, RZ, 0x10, R4 ;  /* 0x00000010ff0b7819 */ /* 0x000fe20000011604 */
[----:B------:R-:W-:Y:S01]  /*2090*/  IMAD.IADD R217, R0, 0x1, R212 ;  /* 0x0000000100d97824 */ /* 0x000fe200078e02d4 */
[----:B------:R-:W-:Y:S01]  /*20a0*/  FMNMX.FTZ R5, R167, R5, !PT ;  /* 0x00000005a7057209 */ /* 0x000fe20007810000 */
[----:B------:R1:W-:Y:S01]  /*20b0*/  MUFU.EX2 R119, R7 ;  /* 0x0000000700777308 */ /* 0x0003e20000000800 */
[----:B------:R-:W-:Y:S01]  /*20c0*/  SHF.R.U32.HI R15, RZ, 0x18, R4 ;  /* 0x00000018ff0f7819 */ /* 0x000fe20000011604 */
[----:B------:R-:W-:Y:S01]  /*20d0*/  FMUL.FTZ R4, R133, UR4 ;  /* 0x0000000485047c20 */ /* 0x000fe20008410000 */
[----:B------:R-:W-:Y:S01]  /*20e0*/  FMNMX.FTZ R5, R158, R5, !PT ;  /* 0x000000059e057209 */ /* 0x000fe20007810000 */
[----:B------:R-:W-:Y:S01]  /*20f0*/  IMAD.IADD R216, R0, 0x1, R214 ;  /* 0x0000000100d87824 */ /* 0x000fe200078e02d6 */
[----:B------:R-:W-:Y:S01]  /*2100*/  SHF.R.U32.HI R14, RZ, 0x8, R10 ;  /* 0x00000008ff0e7819 */ /* 0x000fe2000001160a */
[----:B------:R-:W-:Y:S01]  /*2110*/  LDSM.16.MT88.4 R32, [R212+0xa000] ;  /* 0x00a00000d420783b */ /* 0x000fe20000004200 */
[----:B------:R-:W-:-:S02]  /*2120*/  FMNMX.FTZ R10, R159, R5, !PT ;  /* 0x000000059f0a7209 */ /* 0x000fc40007810000 */
[----:B---3--:R-:W-:Y:S01]  /*2130*/  LOP3.LUT R8, R6, 0xffff, RZ, 0xc0, !PT ;  /* 0x0000ffff06087812 */ /* 0x008fe200078ec0ff */
[----:B------:R-:W-:Y:S01]  /*2140*/  LDSM.16.MT88.4 R24, [R214+0xa000] ;  /* 0x00a00000d618783b */ /* 0x000fe20000004200 */
[----:B------:R-:W-:Y:S02]  /*2150*/  FSEL R12, R4, RZ, P1 ;  /* 0x000000ff040c7208 */ /* 0x000fe40000800000 */
[----:B--2---:R-:W-:Y:S01]  /*2160*/  FMNMX.FTZ R9, R9, R17, !PT ;  /* 0x0000001109097209 */ /* 0x004fe20007810000 */
[----:B------:R-:W2:Y:S01]  /*2170*/  SHFL.BFLY PT, R18, R10, 0x2, 0x1f ;  /* 0x0c401f000a127f89 */ /* 0x000ea200000e0000 */
[----:B------:R-:W-:Y:S01]  /*2180*/  LOP3.LUT R4, R11, 0xff, RZ, 0xc0, !PT ;  /* 0x000000ff0b047812 */ /* 0x000fe200078ec0ff */
[----:B------:R-:W-:Y:S01]  /*2190*/  FFMA.FTZ R2, R66, UR4, -R12 ;  /* 0x0000000442027c23 */ /* 0x000fe2000801080c */
[----:B-1----:R-:W-:Y:S01]  /*21a0*/  FFMA.FTZ R7, R61, UR4, -R13 ;  /* 0x000000043d077c23 */ /* 0x002fe2000801080d */
[----:B------:R-:W-:Y:S01]  /*21b0*/  LOP3.LUT R5, R6, 0xff, RZ, 0xc0, !PT ;  /* 0x000000ff06057812 */ /* 0x000fe200078ec0ff */
[----:B------:R-:W1:Y:S01]  /*21c0*/  SHFL.BFLY PT, R11, R9, 0x1, 0x1f ;  /* 0x0c201f00090b7f89 */ /* 0x000e6200000e0000 */
[----:B------:R3:W-:Y:S01]  /*21d0*/  MUFU.EX2 R118, R2 ;  /* 0x0000000200767308 */ /* 0x0007e20000000800 */
[----:B------:R-:W-:-:S02]  /*21e0*/  PRMT R16, R16, 0x5410, R14 ;  /* 0x0000541010107816 */ /* 0x000fc4000000000e */
[----:B------:R-:W-:Y:S01]  /*21f0*/  LEA R14, R3, UR31, 0x10 ;  /* 0x0000001f030e7c11 */ /* 0x000fe2000f8e80ff */
[----:B------:R-:W-:Y:S04]  /*2200*/  LDSM.16.MT88.4 R20, [R217+0xa000] ;  /* 0x00a00000d914783b */ /* 0x000fe80000004200 */
[----:B------:R4:W5:Y:S01]  /*2210*/  MUFU.EX2 R181, R7 ;  /* 0x0000000700b57308 */ /* 0x0009620000000800 */
[----:B------:R-:W-:Y:S01]  /*2220*/  HSET2.LE.AND R0, R16, R14, PT ;  /* 0x0000000e10007233 */ /* 0x000fe20003803000 */
[----:B------:R-:W-:Y:S04]  /*2230*/  LDSM.16.MT88.4 R28, [R216+0xa000] ;  /* 0x00a00000d81c783b */ /* 0x000fe80000004200 */
[----:B------:R-:W-:Y:S01]  /*2240*/  LDSM.16.MT88.4 R36, [R212+0xb000] ;  /* 0x00b00000d424783b */ /* 0x000fe20000004200 */
[----:B---3--:R-:W-:Y:S01]  /*2250*/  FFMA.FTZ R2, R67, UR4, -R12 ;  /* 0x0000000443027c23 */ /* 0x008fe2000801080c */
[----:B--2---:R-:W-:-:S02]  /*2260*/  FMNMX.FTZ R10, R10, R18, !PT ;  /* 0x000000120a0a7209 */ /* 0x004fc40007810000 */
[----:B------:R-:W-:Y:S01]  /*2270*/  LDSM.16.MT88.4 R44, [R214+0xb000] ;  /* 0x00b00000d62c783b */ /* 0x000fe20000004200 */
[----:B------:R5:W-:Y:S01]  /*2280*/  MUFU.EX2 R97, R2 ;  /* 0x0000000200617308 */ /* 0x000be20000000800 */
[----:B-1----:R-:W-:Y:S02]  /*2290*/  FMNMX.FTZ R136, R9, R11, !PT ;  /* 0x0000000b09887209 */ /* 0x002fe40007810000 */
[----:B------:R-:W-:Y:S01]  /*22a0*/  LDSM.16.MT88.4 R48, [R217+0xb000] ;  /* 0x00b00000d930783b */ /* 0x000fe20000004200 */
[----:B----4-:R-:W-:Y:S01]  /*22b0*/  SHF.R.U32.HI R7, RZ, 0x8, R8 ;  /* 0x00000008ff077819 */ /* 0x010fe20000011608 */
[----:B------:R-:W-:Y:S01]  /*22c0*/  FFMA.FTZ R8, R62, UR4, -R12 ;  /* 0x000000043e087c23 */ /* 0x000fe2000801080c */
[----:B------:R-:W-:Y:S01]  /*22d0*/  FSETP.NEU.FTZ.AND P1, PT, R136, -INF , PT ;  /* 0xff8000008800780b */ /* 0x000fe20003f3d000 */
[----:B------:R-:W1:Y:S02]  /*22e0*/  SHFL.BFLY PT, R11, R10, 0x1, 0x1f ;  /* 0x0c201f000a0b7f89 */ /* 0x000e6400000e0000 */
[----:B------:R2:W-:Y:S02]  /*22f0*/  MUFU.EX2 R96, R8 ;  /* 0x0000000800607308 */ /* 0x0005e40000000800 */
[----:B------:R-:W3:Y:S04]  /*2300*/  LDSM.16.MT88.4 R52, [R216+0xb000] ;  /* 0x00b00000d834783b */ /* 0x000ee80000004200 */
[----:B------:R-:W4:Y:S01]  /*2310*/  LDSM.16.MT88.4 R64, [R217+0xa800] ;  /* 0x00a80000d940783b */ /* 0x000f220000004200 */
[----:B-----5:R-:W-:-:S03]  /*2320*/  F2FP.F16.F32.PACK_AB R2, R181, R119 ;  /* 0x00000077b502723e */ /* 0x020fc600000000ff */
[----:B------:R-:W5:Y:S01]  /*2330*/  LDSM.16.MT88.4 R152, [R212+0xa800] ;  /* 0x00a80000d498783b */ /* 0x000f620000004200 */
[----:B--2---:R-:W-:Y:S02]  /*2340*/  PRMT R8, R4, 0x5410, R15 ;  /* 0x0000541004087816 */ /* 0x004fe4000000000f */
[----:B------:R-:W-:Y:S01]  /*2350*/  PRMT R15, R5, 0x5410, R7 ;  /* 0x00005410050f7816 */ /* 0x000fe20000000007 */
[----:B------:R-:W-:Y:S01]  /*2360*/  FFMA.FTZ R5, R63, UR4, -R12 ;  /* 0x000000043f057c23 */ /* 0x000fe2000801080c */
[--C-:B------:R-:W-:Y:S02]  /*2370*/  SHF.R.U32.HI R4, RZ, 0x10, R6.reuse ;  /* 0x00000010ff047819 */ /* 0x100fe40000011606 */
[----:B------:R-:W-:Y:S01]  /*2380*/  SHF.R.U32.HI R6, RZ, 0x18, R6 ;  /* 0x00000018ff067819 */ /* 0x000fe20000011606 */
[----:B------:R-:W2:Y:S01]  /*2390*/  MUFU.EX2 R180, R5 ;  /* 0x0000000500b47308 */ /* 0x000ea20000000800 */
[----:B------:R-:W-:Y:S02]  /*23a0*/  LOP3.LUT R4, R4, 0xff, RZ, 0xc0, !PT ;  /* 0x000000ff04047812 */ /* 0x000fe400078ec0ff */
[----:B------:R-:W-:Y:S01]  /*23b0*/  HSET2.LE.AND R3, R8, R14, PT ;  /* 0x0000000e08037233 */ /* 0x000fe20003803000 */
[----:B------:R-:W-:Y:S01]  /*23c0*/  IMAD.WIDE.U32 R8, R41, -0x2daee0ad, RZ ;  /* 0xd2511f5329087825 */ /* 0x000fe200078e00ff */
[----:B------:R-:W-:-:S02]  /*23d0*/  PRMT R4, R4, 0x5410, R6 ;  /* 0x0000541004047816 */ /* 0x000fc40000000006 */
[----:B------:R-:W-:Y:S02]  /*23e0*/  LOP3.LUT R6, R0, R2, RZ, 0xc0, !PT ;  /* 0x0000000200067212 */ /* 0x000fe400078ec0ff */
[----:B------:R-:W-:Y:S02]  /*23f0*/  HSET2.LE.AND R0, R15, R14, PT ;  /* 0x0000000e0f007233 */ /* 0x000fe40003803000 */
[----:B------:R-:W-:Y:S02]  /*2400*/  F2FP.F16.F32.PACK_AB R2, R82, R83 ;  /* 0x000000535202723e */ /* 0x000fe400000000ff */
[----:B-1----:R-:W-:Y:S02]  /*2410*/  FMNMX.FTZ R135, R10, R11, !PT ;  /* 0x0000000b0a877209 */ /* 0x002fe40007810000 */
[----:B--2---:R-:W-:Y:S02]  /*2420*/  F2FP.F16.F32.PACK_AB R7, R180, R96 ;  /* 0x00000060b407723e */ /* 0x004fe400000000ff */
[----:B------:R-:W-:-:S02]  /*2430*/  F2FP.F16.F32.PACK_AB R5, R97, R118 ;  /* 0x000000766105723e */ /* 0x000fc400000000ff */
[----:B------:R-:W-:Y:S02]  /*2440*/  LOP3.LUT R7, R3, R7, RZ, 0xc0, !PT ;  /* 0x0000000703077212 */ /* 0x000fe400078ec0ff */
[----:B------:R-:W-:Y:S01]  /*2450*/  HSET2.LE.AND R3, R4, R14, PT ;  /* 0x0000000e04037233 */ /* 0x000fe20003803000 */
[----:B------:R-:W-:-:S04]  /*2460*/  FMUL.FTZ R4, R136, UR4 ;  /* 0x0000000488047c20 */ /* 0x000fc80008410000 */
[----:B------:R-:W-:Y:S02]  /*2470*/  LOP3.LUT R5, R3, R5, RZ, 0xc0, !PT ;  /* 0x0000000503057212 */ /* 0x000fe400078ec0ff */
[----:B------:R-:W-:Y:S02]  /*2480*/  FSEL R15, R4, RZ, P1 ;  /* 0x000000ff040f7208 */ /* 0x000fe40000800000 */
[----:B------:R-:W-:Y:S01]  /*2490*/  LOP3.LUT R4, R0, R2, RZ, 0xc0, !PT ;  /* 0x0000000200047212 */ /* 0x000fe200078ec0ff */
[----:B------:R-:W-:Y:S01]  /*24a0*/  IMAD.WIDE.U32 R2, R19, -0x2daee0ad, RZ ;  /* 0xd2511f5313027825 */ /* 0x000fe200078e00ff */
[----:B------:R-:W-:-:S03]  /*24b0*/  FSETP.NEU.FTZ.AND P1, PT, R135, -INF , PT ;  /* 0xff8000008700780b */ /* 0x000fc60003f3d000 */
[----:B------:R-:W-:Y:S01]  /*24c0*/  FFMA.FTZ R0, R72, UR4, -R15 ;  /* 0x0000000448007c23 */ /* 0x000fe2000801080f */
[----:B------:R-:W-:-:S03]  /*24d0*/  LOP3.LUT R3, R3, UR27, R56, 0x96, !PT ;  /* 0x0000001b03037c12 */ /* 0x000fc6000f8e9638 */
[----:B------:R1:W-:Y:S01]  /*24e0*/  MUFU.EX2 R99, R0 ;  /* 0x0000000000637308 */ /* 0x0003e20000000800 */
[C---:B------:R-:W-:Y:S06]  /*24f0*/  HMMA.16816.F32 R140, R4.reuse, R32, RZ ;  /* 0x00000020048c723c */ /* 0x040fec00000018ff */
[C---:B------:R-:W-:Y:S06]  /*2500*/  HMMA.16816.F32 R112, R4.reuse, R24, RZ ;  /* 0x000000180470723c */ /* 0x040fec00000018ff */
[----:B------:R-:W-:Y:S01]  /*2510*/  HMMA.16816.F32 R92, R4, R20, RZ ;  /* 0x00000014045c723c */ /* 0x000fe200000018ff */
[----:B-1----:R-:W-:Y:S01]  /*2520*/  LOP3.LUT R0, R9, UR25, R2, 0x96, !PT ;  /* 0x0000001909007c12 */ /* 0x002fe2000f8e9602 */
[----:B------:R-:W-:Y:S01]  /*2530*/  FFMA.FTZ R9, R73, UR4, -R15 ;  /* 0x0000000449097c23 */ /* 0x000fe2000801080f */
[----:B------:R-:W-:-:S03]  /*2540*/  IMAD.WIDE.U32 R2, R3, -0x326172a9, RZ ;  /* 0xcd9e8d5703027825 */ /* 0x000fc600078e00ff */
[----:B------:R-:W-:Y:S01]  /*2550*/  HMMA.16816.F32 R100, R4, R28, RZ ;  /* 0x0000001c0464723c */ /* 0x000fe200000018ff */
[----:B------:R1:W-:Y:S01]  /*2560*/  MUFU.EX2 R98, R9 ;  /* 0x0000000900627308 */ /* 0x0003e20000000800 */
[----:B------:R-:W-:-:S04]  /*2570*/  IMAD.WIDE.U32 R60, R0, -0x326172a9, RZ ;  /* 0xcd9e8d57003c7825 */ /* 0x000fc800078e00ff */
[----:B------:R-:W-:Y:S01]  /*2580*/  FFMA.FTZ R0, R76, UR4, -R15 ;  /* 0x000000044c007c23 */ /* 0x000fe2000801080f */
[----:B------:R-:W-:Y:S01]  /*2590*/  LOP3.LUT R3, R3, UR26, R40, 0x96, !PT ;  /* 0x0000001a03037c12 */ /* 0x000fe2000f8e9628 */
[C---:B------:R-:W-:Y:S01]  /*25a0*/  HMMA.16816.F32 R104, R4.reuse, R36, RZ ;  /* 0x000000240468723c */ /* 0x040fe200000018ff */
[----:B------:R-:W-:Y:S01]  /*25b0*/  LOP3.LUT R10, R61, UR24, R2, 0x96, !PT ;  /* 0x000000183d0a7c12 */ /* 0x000fe2000f8e9602 */
[----:B------:R2:W-:Y:S02]  /*25c0*/  MUFU.EX2 R117, R0 ;  /* 0x0000000000757308 */ /* 0x0005e40000000800 */
[----:B------:R-:W-:Y:S02]  /*25d0*/  IMAD.WIDE.U32 R2, R3, -0x2daee0ad, RZ ;  /* 0xd2511f5303027825 */ /* 0x000fe400078e00ff */
[----:B------:R-:W-:Y:S02]  /*25e0*/  HMMA.16816.F32 R128, R4, R44, RZ ;  /* 0x0000002c0480723c */ /* 0x000fe400000018ff */
[----:B------:R-:W-:-:S04]  /*25f0*/  IMAD.WIDE.U32 R62, R10, -0x2daee0ad, RZ ;  /* 0xd2511f530a3e7825 */ /* 0x000fc800078e00ff */
[----:B------:R-:W-:Y:S01]  /*2600*/  HMMA.16816.F32 R120, R4, R48, RZ ;  /* 0x000000300478723c */ /* 0x000fe200000018ff */
[----:B-1----:R-:W-:Y:S01]  /*2610*/  FMUL.FTZ R9, R135, UR4 ;  /* 0x0000000487097c20 */ /* 0x002fe20008410000 */
[----:B------:R-:W-:-:S04]  /*2620*/  LOP3.LUT R2, R63, UR22, R2, 0x96, !PT ;  /* 0x000000163f027c12 */ /* 0x000fc8000f8e9602 */
[----:B------:R-:W-:Y:S01]  /*2630*/  FSEL R16, R9, RZ, P1 ;  /* 0x000000ff09107208 */ /* 0x000fe20000800000 */
[----:B------:R-:W-:Y:S01]  /*2640*/  HMMA.16816.F32 R148, R4, R34, RZ ;  /* 0x000000220494723c */ /* 0x000fe200000018ff */
[----:B--2---:R-:W-:-:S03]  /*2650*/  FFMA.FTZ R0, R77, UR4, -R15 ;  /* 0x000000044d007c23 */ /* 0x004fc6000801080f */
[--C-:B------:R-:W-:Y:S01]  /*2660*/  FFMA.FTZ R11, R79, UR4, -R16.reuse ;  /* 0x000000044f0b7c23 */ /* 0x100fe20008010810 */
[----:B------:R1:W2:Y:S01]  /*2670*/  MUFU.EX2 R73, R0 ;  /* 0x0000000000497308 */ /* 0x0002a20000000800 */
[C---:B------:R-:W-:Y:S06]  /*2680*/  HMMA.16816.F32 R144, R4.reuse, R26, RZ ;  /* 0x0000001a0490723c */ /* 0x040fec00000018ff */
[C---:B------:R-:W-:Y:S01]  /*2690*/  HMMA.16816.F32 R176, R4.reuse, R22, RZ ;  /* 0x0000001604b0723c */ /* 0x040fe200000018ff */
[----:B------:R-:W-:Y:S05]  /*26a0*/  MUFU.EX2 R182, R11 ;  /* 0x0000000b00b67308 */ /* 0x000fea0000000800 */
[----:B------:R-:W-:Y:S01]  /*26b0*/  HMMA.16816.F32 R184, R4, R30, RZ ;  /* 0x0000001e04b8723c */ /* 0x000fe200000018ff */
[----:B-1----:R-:W-:-:S05]  /*26c0*/  FFMA.FTZ R0, R74, UR4, -R16 ;  /* 0x000000044a007c23 */ /* 0x002fca0008010810 */
[C---:B------:R-:W-:Y:S01]  /*26d0*/  HMMA.16816.F32 R196, R4.reuse, R38, RZ ;  /* 0x0000002604c4723c */ /* 0x040fe200000018ff */
[----:B------:R1:W-:Y:S05]  /*26e0*/  MUFU.EX2 R81, R0 ;  /* 0x0000000000517308 */ /* 0x0003ea0000000800 */
[C---:B------:R-:W-:Y:S06]  /*26f0*/  HMMA.16816.F32 R204, R4.reuse, R46, RZ ;  /* 0x0000002e04cc723c */ /* 0x040fec00000018ff */
[C---:B------:R-:W-:Y:S06]  /*2700*/  HMMA.16816.F32 R232, R4.reuse, R50, RZ ;  /* 0x0000003204e8723c */ /* 0x040fec00000018ff */
[----:B---3--:R-:W-:Y:S01]  /*2710*/  HMMA.16816.F32 R224, R4, R54, RZ ;  /* 0x0000003604e0723c */ /* 0x008fe200000018ff */
[----:B-1----:R-:W-:Y:S01]  /*2720*/  LOP3.LUT R0, R3, UR23, R8, 0x96, !PT ;  /* 0x0000001703007c12 */ /* 0x002fe2000f8e9608 */
[----:B------:R-:W-:-:S04]  /*2730*/  IMAD.WIDE.U32 R2, R2, -0x326172a9, RZ ;  /* 0xcd9e8d5702027825 */ /* 0x000fc800078e00ff */
[----:B------:R-:W-:Y:S01]  /*2740*/  FFMA.FTZ R8, R78, UR4, -R16 ;  /* 0x000000044e087c23 */ /* 0x000fe20008010810 */
[----:B------:R-:W-:Y:S01]  /*2750*/  IMAD.WIDE.U32 R18, R0, -0x326172a9, RZ ;  /* 0xcd9e8d5700127825 */ /* 0x000fe200078e00ff */
[C---:B------:R-:W-:Y:S02]  /*2760*/  LOP3.LUT R0, R2.reuse, 0xffff, RZ, 0xc0, !PT ;  /* 0x0000ffff02007812 */ /* 0x040fe400078ec0ff */
[----:B------:R1:W3:Y:S01]  /*2770*/  MUFU.EX2 R116, R8 ;  /* 0x0000000800747308 */ /* 0x0002e20000000800 */
[----:B------:R-:W-:Y:S01]  /*2780*/  LOP3.LUT R10, R2, 0xff, RZ, 0xc0, !PT ;  /* 0x000000ff020a7812 */ /* 0x000fe200078ec0ff */
[----:B------:R-:W-:Y:S01]  /*2790*/  HMMA.16816.F32 R76, R4, R52, RZ ;  /* 0x00000034044c723c */ /* 0x000fe200000018ff */
[----:B------:R-:W-:Y:S02]  /*27a0*/  SHF.R.U32.HI R17, RZ, 0x18, R2 ;  /* 0x00000018ff117819 */ /* 0x000fe40000011602 */
[----:B------:R-:W-:-:S04]  /*27b0*/  SHF.R.U32.HI R9, RZ, 0x8, R0 ;  /* 0x00000008ff097819 */ /* 0x000fc80000011600 */
[----:B------:R-:W-:Y:S02]  /*27c0*/  PRMT R11, R10, 0x5410, R9 ;  /* 0x000054100a0b7816 */ /* 0x000fe40000000009 */
[----:B-1----:R-:W-:Y:S02]  /*27d0*/  SHF.R.U32.HI R8, RZ, 0x10, R2 ;  /* 0x00000010ff087819 */ /* 0x002fe40000011602 */
[----:B------:R-:W-:Y:S01]  /*27e0*/  LOP3.LUT R2, R3, UR6, R18, 0x96, !PT ;  /* 0x0000000603027c12 */ /* 0x000fe2000f8e9612 */
[----:B------:R-:W-:Y:S01]  /*27f0*/  FFMA.FTZ R3, R75, UR4, -R16 ;  /* 0x000000044b037c23 */ /* 0x000fe20008010810 */
[----:B------:R-:W-:Y:S02]  /*2800*/  LOP3.LUT R0, R8, 0xff, RZ, 0xc0, !PT ;  /* 0x000000ff08007812 */ /* 0x000fe400078ec0ff */
[----:B------:R-:W-:Y:S01]  /*2810*/  SHF.R.U32.HI R9, RZ, 0x10, R2 ;  /* 0x00000010ff097819 */ /* 0x000fe20000011602 */
[----:B------:R1:W4:Y:S01]  /*2820*/  MUFU.EX2 R183, R3 ;  /* 0x0000000300b77308 */ /* 0x0003220000000800 */
[----:B------:R-:W-:-:S02]  /*2830*/  PRMT R18, R0, 0x5410, R17 ;  /* 0x0000541000127816 */ /* 0x000fc40000000011 */
[C---:B------:R-:W-:Y:S02]  /*2840*/  LOP3.LUT R0, R2.reuse, 0xffff, RZ, 0xc0, !PT ;  /* 0x0000ffff02007812 */ /* 0x040fe400078ec0ff */
[----:B------:R-:W-:Y:S02]  /*2850*/  LOP3.LUT R17, R2, 0xff, RZ, 0xc0, !PT ;  /* 0x000000ff02117812 */ /* 0x000fe400078ec0ff */
[----:B------:R-:W-:Y:S02]  /*2860*/  SHF.R.U32.HI R10, RZ, 0x8, R0 ;  /* 0x00000008ff0a7819 */ /* 0x000fe40000011600 */
[----:B------:R-:W-:Y:S02]  /*2870*/  SHF.R.U32.HI R8, RZ, 0x18, R2 ;  /* 0x00000018ff087819 */ /* 0x000fe40000011602 */
[----:B------:R-:W-:Y:S02]  /*2880*/  HSET2.LE.AND R0, R11, R14, PT ;  /* 0x0000000e0b007233 */ /* 0x000fe40003803000 */
[----:B--2---:R-:W-:-:S02]  /*2890*/  F2FP.F16.F32.PACK_AB R2, R73, R117 ;  /* 0x000000754902723e */ /* 0x004fc400000000ff */
[----:B-1----:R-:W-:Y:S02]  /*28a0*/  LOP3.LUT R3, R9, 0xff, RZ, 0xc0, !PT ;  /* 0x000000ff09037812 */ /* 0x002fe400078ec0ff */
[----:B------:R-:W-:Y:S02]  /*28b0*/  PRMT R9, R17, 0x5410, R10 ;  /* 0x0000541011097816 */ /* 0x000fe4000000000a */
[----:B------:R-:W-:Y:S02]  /*28c0*/  PRMT R11, R3, 0x5410, R8 ;  /* 0x00005410030b7816 */ /* 0x000fe40000000008 */
[----:B------:R-:W-:Y:S02]  /*28d0*/  LOP3.LUT R10, R0, R2, RZ, 0xc0, !PT ;  /* 0x00000002000a7212 */ /* 0x000fe400078ec0ff */
[--C-:B------:R-:W-:Y:S02]  /*28e0*/  HSET2.LE.AND R3, R9, R14.reuse, PT ;  /* 0x0000000e09037233 */ /* 0x100fe40003803000 */
[----:B------:R-:W-:-:S02]  /*28f0*/  HSET2.LE.AND R0, R18, R14, PT ;  /* 0x0000000e12007233 */ /* 0x000fc40003803000 */
[----:B------:R-:W-:Y:S02]  /*2900*/  HSET2.LE.AND R9, R11, R14, PT ;  /* 0x0000000e0b097233 */ /* 0x000fe40003803000 */
[----:B---3--:R-:W-:Y:S02]  /*2910*/  F2FP.F16.F32.PACK_AB R2, R182, R116 ;  /* 0x00000074b602723e */ /* 0x008fe400000000ff */
[----:B------:R-:W-:Y:S02]  /*2920*/  F2FP.F16.F32.PACK_AB R8, R98, R99 ;  /* 0x000000636208723e */ /* 0x000fe400000000ff */
[----:B----4-:R-:W-:Y:S02]  /*2930*/  F2FP.F16.F32.PACK_AB R17, R183, R81 ;  /* 0x00000051b711723e */ /* 0x010fe400000000ff */
[----:B------:R-:W-:Y:S01]  /*2940*/  LOP3.LUT R11, R0, R2, RZ, 0xc0, !PT ;  /* 0x00000002000b7212 */ /* 0x000fe200078ec0ff */
[----:B------:R-:W-:Y:S01]  /*2950*/  FFMA.FTZ R0, R88, UR4, -R13 ;  /* 0x0000000458007c23 */ /* 0x000fe2000801080d */
[----:B------:R-:W-:-:S02]  /*2960*/  LOP3.LUT R8, R3, R8, RZ, 0xc0, !PT ;  /* 0x0000000803087212 */ /* 0x000fc400078ec0ff */
[----:B------:R-:W-:Y:S01]  /*2970*/  LOP3.LUT R9, R9, R17, RZ, 0xc0, !PT ;  /* 0x0000001109097212 */ /* 0x000fe200078ec0ff */
[----:B------:R1:W2:Y:S01]  /*2980*/  MUFU.EX2 R70, R0 ;  /* 0x0000000000467308 */ /* 0x0002a20000000800 */
[----:B------:R-:W-:Y:S01]  /*2990*/  LOP3.LUT R2, R43, UR30, R68, 0x96, !PT ;  /* 0x0000001e2b027c12 */ /* 0x000fe2000f8e9644 */
[----:B------:R-:W-:-:S04]  /*29a0*/  IMAD.MOV.U32 R43, RZ, RZ, R81 ;  /* 0x000000ffff2b7224 */ /* 0x000fc800078e0051 */
[----:B------:R-:W-:Y:S01]  /*29b0*/  HMMA.16816.F32 R4, R8, R26, RZ ;  /* 0x0000001a0804723c */ /* 0x000fe200000018ff */
[----:B------:R-:W-:-:S05]  /*29c0*/  IMAD.WIDE.U32 R2, R2, -0x2daee0ad, RZ ;  /* 0xd2511f5302027825 */ /* 0x000fca00078e00ff */
[C---:B------:R-:W-:Y:S01]  /*29d0*/  HMMA.16816.F32 R236, R8.reuse, R38, RZ ;  /* 0x0000002608ec723c */ /* 0x040fe200000018ff */
[--C-:B------:R-:W-:Y:S02]  /*29e0*/  SHF.R.U32.HI R18, RZ, 0x10, R2.reuse ;  /* 0x00000010ff127819 */ /* 0x100fe40000011602 */
[----:B------:R-:W-:Y:S01]  /*29f0*/  SHF.R.U32.HI R17, RZ, 0x18, R2 ;  /* 0x00000018ff117819 */ /* 0x000fe20000011602 */
[----:B-1----:R-:W-:Y:S01]  /*2a00*/  FFMA.FTZ R0, R89, UR4, -R13 ;  /* 0x0000000459007c23 */ /* 0x002fe2000801080d */
[----:B--2---:R-:W-:Y:S01]  /*2a10*/  IMAD.MOV.U32 R89, RZ, RZ, R70 ;  /* 0x000000ffff597224 */ /* 0x004fe200078e0046 */
[----:B------:R-:W-:Y:S01]  /*2a20*/  HMMA.16816.F32 R108, R8, R34, RZ ;  /* 0x00000022086c723c */ /* 0x000fe200000018ff */
[----:B------:R-:W-:Y:S01]  /*2a30*/  IMAD.MOV.U32 R38, RZ, RZ, R83 ;  /* 0x000000ffff267224 */ /* 0x000fe200078e0053 */
[----:B------:R1:W-:Y:S01]  /*2a40*/  MUFU.EX2 R88, R0 ;  /* 0x0000000000587308 */ /* 0x0003e20000000800 */
[----:B------:R-:W-:-:S03]  /*2a50*/  IMAD.MOV.U32 R39, RZ, RZ, R99 ;  /* 0x000000ffff277224 */ /* 0x000fc600078e0063 */
[C---:B------:R-:W-:Y:S06]  /*2a60*/  HMMA.16816.F32 R200, R8.reuse, R46, RZ ;  /* 0x0000002e08c8723c */ /* 0x040fec00000018ff */
[----:B------:R-:W-:Y:S02]  /*2a70*/  IMAD.MOV.U32 R75, RZ, RZ, R4 ;  /* 0x000000ffff4b7224 */ /* 0x000fe400078e0004 */
[----:B------:R-:W-:Y:S01]  /*2a80*/  FFMA.FTZ R4, R90, UR4, -R12 ;  /* 0x000000045a047c23 */ /* 0x000fe2000801080c */
[----:B------:R-:W-:Y:S01]  /*2a90*/  IMAD.MOV.U32 R138, RZ, RZ, R5 ;  /* 0x000000ffff8a7224 */ /* 0x000fe200078e0005 */
[----:B------:R-:W-:Y:S01]  /*2aa0*/  HMMA.16816.F32 R160, R8, R48, RZ ;  /* 0x0000003008a0723c */ /* 0x000fe200000018ff */
[----:B------:R-:W-:Y:S01]  /*2ab0*/  IMAD.MOV.U32 R137, RZ, RZ, R6 ;  /* 0x000000ffff897224 */ /* 0x000fe200078e0006 */
[----:B------:R-:W-:Y:S01]  /*2ac0*/  MUFU.EX2 R175, R4 ;  /* 0x0000000400af7308 */ /* 0x000fe20000000800 */
[----:B------:R-:W-:-:S02]  /*2ad0*/  IMAD.MOV.U32 R90, RZ, RZ, R180 ;  /* 0x000000ffff5a7224 */ /* 0x000fc400078e00b4 */
[----:B-1----:R-:W-:Y:S01]  /*2ae0*/  FFMA.FTZ R0, R84, UR4, -R13 ;  /* 0x0000000454007c23 */ /* 0x002fe2000801080d */
[----:B------:R-:W-:Y:S02]  /*2af0*/  IMAD.MOV.U32 R84, RZ, RZ, R7 ;  /* 0x000000ffff547224 */ /* 0x000fe400078e0007 */
[----:B------:R-:W-:Y:S01]  /*2b00*/  FFMA.FTZ R7, R91, UR4, -R12 ;  /* 0x000000045b077c23 */ /* 0x000fe2000801080c */
[C---:B------:R-:W-:Y:S01]  /*2b10*/  HMMA.16816.F32 R68, R8.reuse, R28, RZ ;  /* 0x0000001c0844723c */ /* 0x040fe200000018ff */
[----:B------:R-:W-:Y:S01]  /*2b20*/  IMAD.MOV.U32 R91, RZ, RZ, R119 ;  /* 0x000000ffff5b7224 */ /* 0x000fe200078e0077 */
[----:B------:R1:W2:Y:S01]  /*2b30*/  MUFU.EX2 R72, R0 ;  /* 0x0000000000487308 */ /* 0x0002a20000000800 */
[----:B------:R-:W-:Y:S02]  /*2b40*/  IMAD.MOV.U32 R57, RZ, RZ, R109 ;  /* 0x000000ffff397224 */ /* 0x000fe400078e006d */
[----:B------:R-:W-:Y:S01]  /*2b50*/  IMAD.MOV.U32 R56, RZ, RZ, R110 ;  /* 0x000000ffff387224 */ /* 0x000fe200078e006e */
[----:B------:R-:W-:Y:S01]  /*2b60*/  HMMA.16816.F32 R244, R8, R30, RZ ;  /* 0x0000001e08f4723c */ /* 0x000fe200000018ff */
[----:B------:R-:W-:-:S02]  /*2b70*/  IMAD.MOV.U32 R41, RZ, RZ, R111 ;  /* 0x000000ffff297224 */ /* 0x000fc400078e006f */
[----:B------:R-:W-:Y:S01]  /*2b80*/  IMAD.MOV.U32 R40, RZ, RZ, R108 ;  /* 0x000000ffff287224 */ /* 0x000fe200078e006c */
[----:B------:R-:W-:Y:S01]  /*2b90*/  MUFU.EX2 R174, R7 ;  /* 0x0000000700ae7308 */ /* 0x000fe20000000800 */
[----:B------:R-:W-:Y:S01]  /*2ba0*/  LDSM.16.MT88.4 R108, [R214+0xb800] ;  /* 0x00b80000d66c783b */ /* 0x000fe20000004200 */
[C---:B------:R-:W-:Y:S01]  /*2bb0*/  HMMA.16816.F32 R208, R8.reuse, R24, RZ ;  /* 0x0000001808d0723c */ /* 0x040fe200000018ff */
[----:B------:R-:W-:Y:S02]  /*2bc0*/  IMAD.MOV.U32 R48, RZ, RZ, R181 ;  /* 0x000000ffff307224 */ /* 0x000fe400078e00b5 */
[----:B------:R-:W3:Y:S01]  /*2bd0*/  LDSM.16.MT88.4 R24, [R214+0xa800] ;  /* 0x00a80000d618783b */ /* 0x000ee20000004200 */
[----:B------:R-:W-:Y:S02]  /*2be0*/  IMAD.MOV.U32 R46, RZ, RZ, R75 ;  /* 0x000000ffff2e7224 */ /* 0x000fe400078e004b */
[----:B------:R-:W-:Y:S01]  /*2bf0*/  HMMA.16816.F32 R28, R8, R44, RZ ;  /* 0x0000002c081c723c */ /* 0x000fe200000018ff */
[----:B-1----:R-:W-:Y:S01]  /*2c00*/  FFMA.FTZ R0, R85, UR4, -R13 ;  /* 0x0000000455007c23 */ /* 0x002fe2000801080d */
[----:B------:R-:W-:Y:S01]  /*2c10*/  LOP3.LUT R13, R2, 0xff, RZ, 0xc0, !PT ;  /* 0x000000ff020d7812 */ /* 0x000fe200078ec0ff */
[----:B--2---:R-:W-:-:S02]  /*2c20*/  IMAD.MOV.U32 R49, RZ, RZ, R72 ;  /* 0x000000ffff317224 */ /* 0x004fc400078e0048 */
[----:B------:R1:W2:Y:S01]  /*2c30*/  MUFU.EX2 R74, R0 ;  /* 0x00000000004a7308 */ /* 0x0002a20000000800 */
[----:B------:R-:W-:Y:S01]  /*2c40*/  IMAD.MOV.U32 R72, RZ, RZ, R97 ;  /* 0x000000ffff487224 */ /* 0x000fe200078e0061 */
[C---:B------:R-:W-:Y:S01]  /*2c50*/  HMMA.16816.F32 R188, R8.reuse, R20, RZ ;  /* 0x0000001408bc723c */ /* 0x040fe200000018ff */
[----:B------:R-:W-:Y:S02]  /*2c60*/  IMAD.MOV.U32 R44, RZ, RZ, R118 ;  /* 0x000000ffff2c7224 */ /* 0x000fe400078e0076 */
[----:B------:R-:W-:Y:S02]  /*2c70*/  IMAD.MOV.U32 R45, RZ, RZ, R117 ;  /* 0x000000ffff2d7224 */ /* 0x000fe400078e0075 */
[----:B------:R-:W-:Y:S01]  /*2c80*/  IMAD.MOV.U32 R85, RZ, RZ, R56 ;  /* 0x000000ffff557224 */ /* 0x000fe200078e0038 */
[C---:B------:R-:W-:Y:S01]  /*2c90*/  HMMA.16816.F32 R248, R8.reuse, R22, RZ ;  /* 0x0000001608f8723c */ /* 0x040fe200000018ff */
[----:B------:R-:W-:Y:S05]  /*2ca0*/  LDSM.16.MT88.4 R20, [R216+0xb800] ;  /* 0x00b80000d814783b */ /* 0x000fea0000004200 */
[C---:B------:R-:W-:Y:S01]  /*2cb0*/  HMMA.16816.F32 R240, R8.reuse, R32, RZ ;  /* 0x0000002008f0723c */ /* 0x040fe200000018ff */
[----:B-1----:R-:W-:Y:S01]  /*2cc0*/  LOP3.LUT R0, R3, UR5, R58, 0x96, !PT ;  /* 0x0000000503007c12 */ /* 0x002fe2000f8e963a */
[----:B--2---:R-:W-:Y:S01]  /*2cd0*/  IMAD.MOV.U32 R47, RZ, RZ, R74 ;  /* 0x000000ffff2f7224 */ /* 0x004fe200078e004a */
[----:B------:R-:W-:Y:S01]  /*2ce0*/  LOP3.LUT R3, R2, 0xffff, RZ, 0xc0, !PT ;  /* 0x0000ffff02037812 */ /* 0x000fe200078ec0ff */
[----:B------:R-:W-:Y:S01]  /*2cf0*/  FFMA.FTZ R2, R86, UR4, -R12 ;  /* 0x0000000456027c23 */ /* 0x000fe2000801080c */
[C---:B------:R-:W-:Y:S01]  /*2d00*/  LOP3.LUT R4, R0.reuse, 0xffff, RZ, 0xc0, !PT ;  /* 0x0000ffff00047812 */ /* 0x040fe200078ec0ff */
[----:B------:R-:W-:Y:S01]  /*2d10*/  IMAD.MOV.U32 R86, RZ, RZ, R98 ;  /* 0x000000ffff567224 */ /* 0x000fe200078e0062 */
[----:B------:R-:W-:Y:S01]  /*2d20*/  SHF.R.U32.HI R5, RZ, 0x8, R3 ;  /* 0x00000008ff057819 */ /* 0x000fe20000011603 */
[----:B------:R1:W-:Y:S01]  /*2d30*/  MUFU.EX2 R173, R2 ;  /* 0x0000000200ad7308 */ /* 0x0003e20000000800 */
[----:B------:R-:W-:Y:S01]  /*2d40*/  LOP3.LUT R6, R0, 0xff, RZ, 0xc0, !PT ;  /* 0x000000ff00067812 */ /* 0x000fe200078ec0ff */
[----:B------:R-:W-:Y:S01]  /*2d50*/  IMAD.MOV.U32 R74, RZ, RZ, R96 ;  /* 0x000000ffff4a7224 */ /* 0x000fe200078e0060 */
[----:B------:R-:W-:Y:S01]  /*2d60*/  SHF.R.U32.HI R3, RZ, 0x8, R4 ;  /* 0x00000008ff037819 */ /* 0x000fe20000011604 */
[----:B------:R-:W-:Y:S01]  /*2d70*/  LDSM.16.MT88.4 R96, [R212+0xb800] ;  /* 0x00b80000d460783b */ /* 0x000fe20000004200 */
[----:B------:R-:W-:Y:S01]  /*2d80*/  SHF.R.U32.HI R7, RZ, 0x18, R0 ;  /* 0x00000018ff077819 */ /* 0x000fe20000011600 */
[C---:B------:R-:W-:Y:S01]  /*2d90*/  HMMA.16816.F32 R32, R8.reuse, R36, RZ ;  /* 0x000000240820723c */ /* 0x040fe200000018ff */
[----:B------:R-:W-:Y:S01]  /*2da0*/  PRMT R6, R6, 0x5410, R3 ;  /* 0x0000541006067816 */ /* 0x000fe20000000003 */
[----:B------:R-:W-:Y:S01]  /*2db0*/  FFMA.FTZ R3, R87, UR4, -R12 ;  /* 0x0000000457037c23 */ /* 0x000fe2000801080c */
[----:B------:R-:W-:Y:S01]  /*2dc0*/  IMAD.MOV.U32 R87, RZ, RZ, R82 ;  /* 0x000000ffff577224 */ /* 0x000fe200078e0052 */
[----:B------:R-:W-:Y:S01]  /*2dd0*/  PRMT R13, R13, 0x5410, R5 ;  /* 0x000054100d0d7816 */ /* 0x000fe20000000005 */
[----:B------:R-:W-:Y:S01]  /*2de0*/  LDSM.16.MT88.4 R80, [R216+0xa800] ;  /* 0x00a80000d850783b */ /* 0x000fe20000004200 */
[----:B------:R2:W4:Y:S01]  /*2df0*/  MUFU.EX2 R229, R3 ;  /* 0x0000000300e57308 */ /* 0x0005220000000800 */
[----:B------:R-:W-:Y:S01]  /*2e00*/  LOP3.LUT R5, R18, 0xff, RZ, 0xc0, !PT ;  /* 0x000000ff12057812 */ /* 0x000fe200078ec0ff */
[----:B------:R-:W-:Y:S01]  /*2e10*/  IMAD.MOV.U32 R12, RZ, RZ, R116 ;  /* 0x000000ffff0c7224 */ /* 0x000fe200078e0074 */
[C---:B------:R-:W-:Y:S01]  /*2e20*/  HMMA.16816.F32 R192, R8.reuse, R50, RZ ;  /* 0x0000003208c0723c */ /* 0x040fe200000018ff */
[----:B------:R-:W3:Y:S01]  /*2e30*/  LDSM.16.MT88.4 R116, [R217+0xb800] ;  /* 0x00b80000d974783b */ /* 0x000ee20000004200 */
[----:B-1----:R-:W-:Y:S01]  /*2e40*/  SHF.R.U32.HI R2, RZ, 0x10, R0 ;  /* 0x00000010ff027819 */ /* 0x002fe20000011600 */
[----:B------:R-:W-:Y:S01]  /*2e50*/  IMAD.MOV.U32 R37, RZ, RZ, R57 ;  /* 0x000000ffff257224 */ /* 0x000fe200078e0039 */
[----:B------:R-:W-:Y:S01]  /*2e60*/  HSET2.LE.AND R0, R6, R14, PT ;  /* 0x0000000e06007233 */ /* 0x000fe20003803000 */
[----:B------:R-:W-:Y:S01]  /*2e70*/  IMAD.MOV.U32 R36, RZ, RZ, R40 ;  /* 0x000000ffff247224 */ /* 0x000fe200078e0028 */
[----:B------:R-:W-:Y:S01]  /*2e80*/  LOP3.LUT R4, R2, 0xff, RZ, 0xc0, !PT ;  /* 0x000000ff02047812 */ /* 0x000fe200078ec0ff */
[----:B------:R-:W-:Y:S01]  /*2e90*/  HMMA.16816.F32 R168, R8, R52, RZ ;  /* 0x0000003408a8723c */ /* 0x000fe200000018ff */
[----:B------:R-:W-:Y:S01]  /*2ea0*/  F2FP.F16.F32.PACK_AB R2, R88, R89 ;  /* 0x000000595802723e */ /* 0x000fe200000000ff */
[----:B------:R-:W-:Y:S01]  /*2eb0*/  IMAD.MOV.U32 R51, RZ, RZ, R182 ;  /* 0x000000ffff337224 */ /* 0x000fe200078e00b6 */
[----:B------:R-:W-:Y:S01]  /*2ec0*/  PRMT R4, R4, 0x5410, R7 ;  /* 0x0000541004047816 */ /* 0x000fe20000000007 */
[----:B------:R-:W-:Y:S01]  /*2ed0*/  IMAD.MOV.U32 R7, RZ, RZ, R137 ;  /* 0x000000ffff077224 */ /* 0x000fe200078e0089 */
[----:B------:R-:W-:-:S02]  /*2ee0*/  LOP3.LUT R124, R0, R2, RZ, 0xc0, !PT ;  /* 0x00000002007c7212 */ /* 0x000fc400078ec0ff */
[----:B------:R-:W-:Y:S01]  /*2ef0*/  F2FP.F16.F32.PACK_AB R2, R174, R175 ;  /* 0x000000afae02723e */ /* 0x000fe200000000ff */
[----:B------:R-:W-:Y:S01]  /*2f00*/  IMAD.MOV.U32 R52, RZ, RZ, R183 ;  /* 0x000000ffff347224 */ /* 0x000fe200078e00b7 */
[--C-:B------:R-:W-:Y:S01]  /*2f10*/  HSET2.LE.AND R0, R4, R14.reuse, PT ;  /* 0x0000000e04007233 */ /* 0x100fe20003803000 */
[----:B------:R-:W-:Y:S01]  /*2f20*/  HMMA.16816.F32 R180, R8, R54, RZ ;  /* 0x0000003608b4723c */ /* 0x000fe200000018ff */
[----:B------:R-:W-:Y:S01]  /*2f30*/  PRMT R5, R5, 0x5410, R17 ;  /* 0x0000541005057816 */ /* 0x000fe20000000011 */
[----:B------:R-:W-:Y:S01]  /*2f40*/  IMAD.MOV.U32 R17, RZ, RZ, R84 ;  /* 0x000000ffff117224 */ /* 0x000fe200078e0054 */
[--C-:B--2---:R-:W-:Y:S01]  /*2f50*/  HSET2.LE.AND R3, R13, R14.reuse, PT ;  /* 0x0000000e0d037233 */ /* 0x104fe20003803000 */
[----:B------:R-:W-:Y:S01]  /*2f60*/  IMAD.MOV.U32 R13, RZ, RZ, R138 ;  /* 0x000000ffff0d7224 */ /* 0x000fe200078e008a */
[----:B------:R-:W-:Y:S01]  /*2f70*/  LOP3.LUT R125, R0, R2, RZ, 0xc0, !PT ;  /* 0x00000002007d7212 */ /* 0x000fe200078ec0ff */
[----:B------:R-:W-:Y:S01]  /*2f80*/  FFMA.FTZ R0, R164, UR4, -R15 ;  /* 0x00000004a4007c23 */ /* 0x000fe2000801080f */
[----:B------:R-:W-:Y:S01]  /*2f90*/  HSET2.LE.AND R5, R5, R14, PT ;  /* 0x0000000e05057233 */ /* 0x000fe20003803000 */
[----:B------:R-:W-:Y:S01]  /*2fa0*/  IMAD.MOV.U32 R55, RZ, RZ, R72 ;  /* 0x000000ffff377224 */ /* 0x000fe200078e0048 */
[----:B------:R-:W-:Y:S01]  /*2fb0*/  F2FP.F16.F32.PACK_AB R4, R47, R49 ;  /* 0x000000312f04723e */ /* 0x000fe200000000ff */
[----:B------:R1:W-:Y:S01]  /*2fc0*/  MUFU.EX2 R138, R0 ;  /* 0x00000000008a7308 */ /* 0x0003e20000000800 */
[----:B----4-:R-:W-:Y:S01]  /*2fd0*/  F2FP.F16.F32.PACK_AB R6, R229, R173 ;  /* 0x000000ade506723e */ /* 0x010fe200000000ff */
[----:B------:R-:W-:Y:S01]  /*2fe0*/  IMAD.MOV.U32 R54, RZ, RZ, R49 ;  /* 0x000000ffff367224 */ /* 0x000fe200078e0031 */
[----:B------:R-:W-:Y:S01]  /*2ff0*/  LOP3.LUT R126, R3, R4, RZ, 0xc0, !PT ;  /* 0x00000004037e7212 */ /* 0x000fe200078ec0ff */
[----:B------:R-:W-:Y:S01]  /*3000*/  FFMA.FTZ R4, R158, UR4, -R16 ;  /* 0x000000049e047c23 */ /* 0x000fe20008010810 */
[----:B------:R-:W-:Y:S01]  /*3010*/  LOP3.LUT R127, R5, R6, RZ, 0xc0, !PT ;  /* 0x00000006057f7212 */ /* 0x000fe200078ec0ff */
[----:B------:R-:W-:Y:S01]  /*3020*/  IMAD.MOV.U32 R49, RZ, RZ, R13 ;  /* 0x000000ffff317224 */ /* 0x000fe200078e000d */
[----:B------:R-:W-:Y:S01]  /*3030*/  LOP3.LUT R2, R19, UR30, R60, 0x96, !PT ;  /* 0x0000001e13027c12 */ /* 0x000fe2000f8e963c */
[----:B------:R2:W-:Y:S01]  /*3040*/  MUFU.EX2 R13, R4 ;  /* 0x00000004000d7308 */ /* 0x0005e20000000800 */
[----:B------:R-:W-:-:S02]  /*3050*/  IMAD.MOV.U32 R50, RZ, RZ, R7 ;  /* 0x000000ffff327224 */ /* 0x000fc400078e0007 */
[----:B------:R-:W-:Y:S01]  /*3060*/  IMAD.MOV.U32 R53, RZ, RZ, R43 ;  /* 0x000000ffff357224 */ /* 0x000fe200078e002b */
[----:B------:R-:W-:Y:S01]  /*3070*/  HMMA.16816.F32 R56, R124, R64, R92 ;  /* 0x000000407c38723c */ /* 0x000fe2000000185c */
[----:B------:R-:W-:-:S04]  /*3080*/  IMAD.WIDE.U32 R2, R2, -0x2daee0ad, RZ ;  /* 0xd2511f5302027825 */ /* 0x000fc800078e00ff */
[----:B-1----:R-:W-:Y:S01]  /*3090*/  FFMA.FTZ R0, R165, UR4, -R15 ;  /* 0x00000004a5007c23 */ /* 0x002fe2000801080f */
[C---:B------:R-:W-:Y:S01]  /*30a0*/  LOP3.LUT R5, R2.reuse, 0xffff, RZ, 0xc0, !PT ;  /* 0x0000ffff02057812 */ /* 0x040fe200078ec0ff */
[----:B------:R-:W-:Y:S01]  /*30b0*/  IMAD.MOV.U32 R92, RZ, RZ, R74 ;  /* 0x000000ffff5c7224 */ /* 0x000fe200078e004a */
[----:B------:R-:W-:Y:S01]  /*30c0*/  LOP3.LUT R10, R2, 0xff, RZ, 0xc0, !PT ;  /* 0x000000ff020a7812 */ /* 0x000fe200078ec0ff */
[----:B------:R1:W4:Y:S01]  /*30d0*/  MUFU.EX2 R137, R0 ;  /* 0x0000000000897308 */ /* 0x0003220000000800 */
[----:B------:R-:W-:Y:S01]  /*30e0*/  SHF.R.U32.HI R9, RZ, 0x18, R2 ;  /* 0x00000018ff097819 */ /* 0x000fe20000011602 */
[----:B------:R-:W-:Y:S01]  /*30f0*/  IMAD.MOV.U32 R94, RZ, RZ, R12 ;  /* 0x000000ffff5e7224 */ /* 0x000fe200078e000c */
[----:B------:R-:W-:Y:S01]  /*3100*/  SHF.R.U32.HI R8, RZ, 0x8, R5 ;  /* 0x00000008ff087819 */ /* 0x000fe20000011605 */
[----:B--2---:R-:W-:Y:S01]  /*3110*/  FFMA.FTZ R4, R167, UR4, -R16 ;  /* 0x00000004a7047c23 */ /* 0x004fe20008010810 */
[----:B------:R-:W-:Y:S01]  /*3120*/  IMAD.MOV.U32 R84, RZ, RZ, R41 ;  /* 0x000000ffff547224 */ /* 0x000fe200078e0029 */
[----:B-----5:R-:W-:Y:S01]  /*3130*/  HMMA.16816.F32 R140, R124, R152, R140 ;  /* 0x000000987c8c723c */ /* 0x020fe2000000188c */
[----:B------:R-:W-:Y:S01]  /*3140*/  IMAD.MOV.U32 R95, RZ, RZ, R45 ;  /* 0x000000ffff5f7224 */ /* 0x000fe200078e002d */
[----:B------:R-:W-:Y:S01]  /*3150*/  MUFU.EX2 R11, R4 ;  /* 0x00000004000b7308 */ /* 0x000fe20000000800 */
[----:B------:R-:W-:-:S02]  /*3160*/  IMAD.MOV.U32 R93, RZ, RZ, R91 ;  /* 0x000000ffff5d7224 */ /* 0x000fc400078e005b */
[----:B------:R-:W-:Y:S01]  /*3170*/  IMAD.MOV.U32 R165, RZ, RZ, R44 ;  /* 0x000000ffffa57224 */ /* 0x000fe200078e002c */
[C---:B---3--:R-:W-:Y:S01]  /*3180*/  HMMA.16816.F32 R40, R124.reuse, R24, R112 ;  /* 0x000000187c28723c */ /* 0x048fe20000001870 */
[----:B------:R-:W-:Y:S02]  /*3190*/  IMAD.MOV.U32 R164, RZ, RZ, R47 ;  /* 0x000000ffffa47224 */ /* 0x000fe400078e002f */
[----:B-1----:R-:W-:Y:S01]  /*31a0*/  FFMA.FTZ R0, R156, UR4, -R15 ;  /* 0x000000049c007c23 */ /* 0x002fe2000801080f */
[----:B------:R-:W-:Y:S02]  /*31b0*/  IMAD.MOV.U32 R156, RZ, RZ, R73 ;  /* 0x000000ffff9c7224 */ /* 0x000fe400078e0049 */
[C---:B------:R-:W-:Y:S01]  /*31c0*/  HMMA.16816.F32 R112, R124.reuse, R116, R120 ;  /* 0x000000747c70723c */ /* 0x040fe20000001878 */
[----:B------:R-:W-:Y:S01]  /*31d0*/  IMAD.MOV.U32 R19, RZ, RZ, R164 ;  /* 0x000000ffff137224 */ /* 0x000fe200078e00a4 */
[----:B------:R1:W-:Y:S04]  /*31e0*/  MUFU.EX2 R18, R0 ;  /* 0x0000000000127308 */ /* 0x0003e80000000800 */
[C---:B------:R-:W-:Y:S06]  /*31f0*/  HMMA.16816.F32 R72, R124.reuse, R80, R100 ;  /* 0x000000507c48723c */ /* 0x040fec0000001864 */
[----:B------:R-:W-:Y:S01]  /*3200*/  HMMA.16816.F32 R120, R124, R20, R76 ;  /* 0x000000147c78723c */ /* 0x000fe2000000184c */
[----:B------:R-:W-:-:S02]  /*3210*/  IMAD.MOV.U32 R103, RZ, RZ, R51 ;  /* 0x000000ffff677224 */ /* 0x000fc400078e0033 */
[----:B------:R-:W-:Y:S02]  /*3220*/  IMAD.MOV.U32 R51, RZ, RZ, R17 ;  /* 0x000000ffff337224 */ /* 0x000fe400078e0011 */
[----:B------:R-:W-:Y:S01]  /*3230*/  IMAD.MOV.U32 R101, RZ, RZ, R90 ;  /* 0x000000ffff657224 */ /* 0x000fe200078e005a */
[C---:B------:R-:W-:Y:S01]  /*3240*/  HMMA.16816.F32 R76, R124.reuse, R82, R184 ;  /* 0x000000527c4c723c */ /* 0x040fe200000018b8 */
[----:B-1----:R-:W-:Y:S01]  /*3250*/  FFMA.FTZ R0, R157, UR4, -R15 ;  /* 0x000000049d007c23 */ /* 0x002fe2000801080f */
[----:B------:R-:W-:Y:S02]  /*3260*/  IMAD.MOV.U32 R100, RZ, RZ, R89 ;  /* 0x000000ffff647224 */ /* 0x000fe400078e0059 */
[----:B------:R-:W-:Y:S01]  /*3270*/  IMAD.MOV.U32 R157, RZ, RZ, R88 ;  /* 0x000000ffff9d7224 */ /* 0x000fe200078e0058 */
[----:B------:R1:W2:Y:S01]  /*3280*/  MUFU.EX2 R17, R0 ;  /* 0x0000000000117308 */ /* 0x0002a20000000800 */
        /* <DEDUP_REMOVED lines=9> */
[----:B-1----:R-:W-:-:S05]  /*3320*/  FFMA.FTZ R0, R166, UR4, -R16 ;  /* 0x00000004a6007c23 */ /* 0x002fca0008010810 */
[C---:B------:R-:W-:Y:S01]  /*3330*/  HMMA.16816.F32 R44, R124.reuse, R26, R144 ;  /* 0x0000001a7c2c723c */ /* 0x040fe20000001890 */
[----:B------:R1:W-:Y:S05]  /*3340*/  MUFU.EX2 R15, R0 ;  /* 0x00000000000f7308 */ /* 0x0003ea0000000800 */
[C---:B------:R-:W-:Y:S01]  /*3350*/  HMMA.16816.F32 R164, R124.reuse, R118, R232 ;  /* 0x000000767ca4723c */ /* 0x040fe200000018e8 */
[----:B-1----:R-:W-:Y:S02]  /*3360*/  LOP3.LUT R0, R3, UR5, R62, 0x96, !PT ;  /* 0x0000000503007c12 */ /* 0x002fe4000f8e963e */
[----:B------:R-:W-:Y:S01]  /*3370*/  SHF.R.U32.HI R3, RZ, 0x10, R2 ;  /* 0x00000010ff037819 */ /* 0x000fe20000011602 */
[----:B------:R-:W-:Y:S01]  /*3380*/  FFMA.FTZ R2, R159, UR4, -R16 ;  /* 0x000000049f027c23 */ /* 0x000fe20008010810 */
[----:B------:R-:W-:Y:S01]  /*3390*/  LOP3.LUT R7, R0, 0xff, RZ, 0xc0, !PT ;  /* 0x000000ff00077812 */ /* 0x000fe200078ec0ff */
[----:B------:R-:W-:Y:S01]  /*33a0*/  HMMA.16816.F32 R60, R124, R66, R176 ;  /* 0x000000427c3c723c */ /* 0x000fe200000018b0 */
[----:B------:R-:W-:Y:S01]  /*33b0*/  LOP3.LUT R6, R3, 0xff, RZ, 0xc0, !PT ;  /* 0x000000ff03067812 */ /* 0x000fe200078ec0ff */
[----:B------:R1:W3:Y:S01]  /*33c0*/  MUFU.EX2 R12, R2 ;  /* 0x00000002000c7308 */ /* 0x0002e20000000800 */
[----:B------:R-:W-:Y:S01]  /*33d0*/  SHF.R.U32.HI R3, RZ, 0x10, R0 ;  /* 0x00000010ff037819 */ /* 0x000fe20000011600 */
[----:B------:R-:W-:Y:S01]  /*33e0*/  IMAD.MOV.U32 R16, RZ, RZ, R54 ;  /* 0x000000ffff107224 */ /* 0x000fe200078e0036 */
[----:B------:R-:W-:-:S02]  /*33f0*/  SHF.R.U32.HI R5, RZ, 0x18, R0 ;  /* 0x00000018ff057819 */ /* 0x000fc40000011600 */
[----:B------:R-:W-:Y:S01]  /*3400*/  LOP3.LUT R3, R3, 0xff, RZ, 0xc0, !PT ;  /* 0x000000ff03037812 */ /* 0x000fe200078ec0ff */
[----:B------:R-:W-:Y:S01]  /*3410*/  IMAD.MOV.U32 R177, RZ, RZ, R101 ;  /* 0x000000ffffb17224 */ /* 0x000fe200078e0065 */
[----:B------:R-:W-:Y:S01]  /*3420*/  PRMT R4, R6, 0x5410, R9 ;  /* 0x0000541006047816 */ /* 0x000fe20000000009 */
[----:B------:R-:W-:Y:S01]  /*3430*/  IMAD.MOV.U32 R9, RZ, RZ, R92 ;  /* 0x000000ffff097224 */ /* 0x000fe200078e005c */
[----:B------:R-:W-:Y:S01]  /*3440*/  PRMT R3, R3, 0x5410, R5 ;  /* 0x0000541003037816 */ /* 0x000fe20000000005 */
[----:B------:R-:W-:Y:S01]  /*3450*/  HMMA.16816.F32 R92, R124, R98, R196 ;  /* 0x000000627c5c723c */ /* 0x000fe200000018c4 */
[----:B----4-:R-:W-:Y:S01]  /*3460*/  F2FP.F16.F32.PACK_AB R5, R137, R138 ;  /* 0x0000008a8905723e */ /* 0x010fe200000000ff */
[----:B------:R-:W-:Y:S01]  /*3470*/  IMAD.MOV.U32 R176, RZ, RZ, R102 ;  /* 0x000000ffffb07224 */ /* 0x000fe200078e0066 */
[----:B------:R-:W-:Y:S01]  /*3480*/  HSET2.LE.AND R4, R4, R14, PT ;  /* 0x0000000e04047233 */ /* 0x000fe20003803000 */
[----:B------:R-:W-:Y:S02]  /*3490*/  IMAD.MOV.U32 R178, RZ, RZ, R100 ;  /* 0x000000ffffb27224 */ /* 0x000fe400078e0064 */
[----:B------:R-:W-:Y:S01]  /*34a0*/  IMAD.MOV.U32 R179, RZ, RZ, R157 ;  /* 0x000000ffffb37224 */ /* 0x000fe200078e009d */
[----:B-1----:R-:W-:Y:S01]  /*34b0*/  LOP3.LUT R2, R0, 0xffff, RZ, 0xc0, !PT ;  /* 0x0000ffff00027812 */ /* 0x002fe200078ec0ff */
[----:B------:R-:W-:-:S02]  /*34c0*/  IMAD.MOV.U32 R196, RZ, RZ, R52 ;  /* 0x000000ffffc47224 */ /* 0x000fc400078e0034 */
[----:B------:R-:W-:Y:S01]  /*34d0*/  IMAD.MOV.U32 R197, RZ, RZ, R53 ;  /* 0x000000ffffc57224 */ /* 0x000fe200078e0035 */
[----:B------:R-:W-:Y:S01]  /*34e0*/  SHF.R.U32.HI R0, RZ, 0x8, R2 ;  /* 0x00000008ff007819 */ /* 0x000fe20000011602 */
[----:B------:R-:W-:Y:S01]  /*34f0*/  IMAD.MOV.U32 R198, RZ, RZ, R87 ;  /* 0x000000ffffc67224 */ /* 0x000fe200078e0057 */
[----:B------:R-:W-:Y:S01]  /*3500*/  PRMT R2, R10, 0x5410, R8 ;  /* 0x000054100a027816 */ /* 0x000fe20000000008 */
[----:B------:R-:W-:Y:S01]  /*3510*/  IMAD.MOV.U32 R199, RZ, RZ, R38 ;  /* 0x000000ffffc77224 */ /* 0x000fe200078e0026 */
[----:B------:R-:W-:Y:S01]  /*3520*/  PRMT R0, R7, 0x5410, R0 ;  /* 0x0000541007007816 */ /* 0x000fe20000000000 */
[----:B------:R-:W-:Y:S01]  /*3530*/  IMAD.MOV.U32 R10, RZ, RZ, R156 ;  /* 0x000000ffff0a7224 */ /* 0x000fe200078e009c */
[--C-:B------:R-:W-:Y:S01]  /*3540*/  HSET2.LE.AND R7, R3, R14.reuse, PT ;  /* 0x0000000e03077233 */ /* 0x100fe20003803000 */
[----:B------:R-:W-:Y:S01]  /*3550*/  IMAD.MOV.U32 R8, RZ, RZ, R103 ;  /* 0x000000ffff087224 */ /* 0x000fe200078e0067 */
[--C-:B------:R-:W-:Y:S01]  /*3560*/  HSET2.LE.AND R2, R2, R14.reuse, PT ;  /* 0x0000000e02027233 */ /* 0x100fe20003803000 */
[----:B------:R-:W-:Y:S01]  /*3570*/  HMMA.16816.F32 R156, R124, R110, R204 ;  /* 0x0000006e7c9c723c */ /* 0x000fe200000018cc */
[----:B------:R-:W-:Y:S01]  /*3580*/  HSET2.LE.AND R6, R0, R14, PT ;  /* 0x0000000e00067233 */ /* 0x000fe20003803000 */
[----:B------:R-:W-:Y:S01]  /*3590*/  IMAD.MOV.U32 R14, RZ, RZ, R55 ;  /* 0x000000ffff0e7224 */ /* 0x000fe200078e0037 */
[----:B--2---:R-:W-:-:S02]  /*35a0*/  F2FP.F16.F32.PACK_AB R0, R17, R18 ;  /* 0x000000121100723e */ /* 0x004fc400000000ff */
[----:B---3--:R-:W-:Y:S01]  /*35b0*/  F2FP.F16.F32.PACK_AB R3, R12, R13 ;  /* 0x0000000d0c03723e */ /* 0x008fe200000000ff */
[----:B------:R-:W-:Y:S01]  /*35c0*/  HMMA.16816.F32 R124, R124, R22, R224 ;  /* 0x000000167c7c723c */ /* 0x000fe200000018e0 */
[----:B------:R-:W-:Y:S01]  /*35d0*/  LOP3.LUT R130, R2, R0, RZ, 0xc0, !PT ;  /* 0x0000000002827212 */ /* 0x000fe200078ec0ff */
[----:B------:R-:W-:Y:S01]  /*35e0*/  IMAD.MOV.U32 R2, RZ, RZ, R39 ;  /* 0x000000ffff027224 */ /* 0x000fe200078e0027 */
[----:B------:R-:W-:Y:S01]  /*35f0*/  F2FP.F16.F32.PACK_AB R0, R11, R15 ;  /* 0x0000000f0b00723e */ /* 0x000fe200000000ff */
[----:B------:R-:W-:Y:S01]  /*3600*/  IMAD.MOV.U32 R204, RZ, RZ, R36 ;  /* 0x000000ffffcc7224 */ /* 0x000fe200078e0024 */
[----:B------:R-:W-:Y:S01]  /*3610*/  LOP3.LUT R131, R4, R3, RZ, 0xc0, !PT ;  /* 0x0000000304837212 */ /* 0x000fe200078ec0ff */
[----:B------:R-:W-:Y:S01]  /*3620*/  IMAD.MOV.U32 R3, RZ, RZ, R86 ;  /* 0x000000ffff037224 */ /* 0x000fe200078e0056 */
[----:B------:R-:W-:Y:S01]  /*3630*/  LOP3.LUT R129, R7, R0, RZ, 0xc0, !PT ;  /* 0x0000000007817212 */ /* 0x000fe200078ec0ff */
[----:B------:R-:W-:Y:S01]  /*3640*/  IMAD.MOV.U32 R205, RZ, RZ, R37 ;  /* 0x000000ffffcd7224 */ /* 0x000fe200078e0025 */
[----:B------:R-:W-:Y:S01]  /*3650*/  LOP3.LUT R128, R6, R5, RZ, 0xc0, !PT ;  /* 0x0000000506807212 */ /* 0x000fe200078ec0ff */
        /* <DEDUP_REMOVED lines=18> */
[----:B------:R-:W-:Y:S02]  /*3780*/  IMAD.MOV.U32 R207, RZ, RZ, R84 ;  /* 0x000000ffffcf7224 */ /* 0x000fe400078e0054 */
        /* <DEDUP_REMOVED lines=13> */
[----:B------:R-:W-:-:S02]  /*3860*/  VIADD R226, R223, 0x800 ;  /* 0x00000800dfe27836 */ /* 0x000fc40000000000 */
[----:B------:R-:W-:Y:S01]  /*3870*/  HMMA.16816.F32 R68, R128, R80, R68 ;  /* 0x000000508044723c */ /* 0x000fe20000001844 */
[C---:B------:R-:W-:Y:S02]  /*3880*/  VIADD R225, R223.reuse, 0x1000 ;  /* 0x00001000dfe17836 */ /* 0x040fe40000000000 */
[----:B------:R-:W-:-:S03]  /*3890*/  VIADD R224, R223, 0x1800 ;  /* 0x00001800dfe07836 */ /* 0x000fc60000000000 */
        /* <DEDUP_REMOVED lines=16> */
[----:B------:R-:W-:Y:S01]  /*39a0*/  LEA.HI.SX32 R227, R132, 0xfffffffe, 0x1b ;  /* 0xfffffffe84e37811 */ /* 0x000fe200078fdaff */
[----:B------:R-:W-:Y:S01]  /*39b0*/  ULDC UR4, c[0x0][0x2ec] ;  /* 0x0000bb0000047ab9 */ /* 0x000fe20000000800 */
[----:B------:R-:W-:Y:S01]  /*39c0*/  MOV R132, R135 ;  /* 0x0000008700847202 */ /* 0x000fe20000000f00 */
[----:B------:R-:W-:Y:S01]  /*39d0*/  IMAD.WIDE.U32 R250, R231, -0x326172a9, RZ ;  /* 0xcd9e8d57e7fa7825 */ /* 0x000fe200078e00ff */
[----:B------:R1:W-:Y:S01]  /*39e0*/  STL.64 [R1], R2 ;  /* 0x0000000201007387 */ /* 0x0003e20000100a00 */
[----:B------:R-:W-:Y:S01]  /*39f0*/  LOP3.LUT R242, R3, R172, RZ, 0x3c, !PT ;  /* 0x000000ac03f27212 */ /* 0x000fe200078e3cff */
[----:B------:R-:W-:Y:S01]  /*3a00*/  ULDC.64 UR10, c[0x0][0x220] ;  /* 0x00008800000a7ab9 */ /* 0x000fe20000000a00 */
[----:B------:R-:W-:Y:S01]  /*3a10*/  MOV R0, R136 ;  /* 0x0000008800007202 */ /* 0x000fe20000000f00 */
[----:B------:R-:W-:Y:S01]  /*3a20*/  IMAD.WIDE.U32 R230, R230, -0x2daee0ad, RZ ;  /* 0xd2511f53e6e67825 */ /* 0x000fe200078e00ff */
[----:B------:R-:W-:Y:S01]  /*3a30*/  LOP3.LUT R240, R251, R172, RZ, 0x3c, !PT ;  /* 0x000000acfbf07212 */ /* 0x000fe200078e3cff */
[----:B------:R-:W-:Y:S01]  /*3a40*/  ULDC.64 UR12, c[0x0][0x250] ;  /* 0x00009400000c7ab9 */ /* 0x000fe20000000a00 */
[----:B------:R-:W-:Y:S01]  /*3a50*/  MOV R138, R133 ;  /* 0x00000085008a7202 */ /* 0x000fe20000000f00 */
[----:B------:R-:W-:Y:S01]  /*3a60*/  IMAD.WIDE.U32 R242, R242, -0x2daee0ad, RZ ;  /* 0xd2511f53f2f27825 */ /* 0x000fe200078e00ff */
[----:B------:R-:W-:Y:S01]  /*3a70*/  MOV R137, R134 ;  /* 0x0000008600897202 */ /* 0x000fe20000000f00 */
[----:B------:R-:W-:Y:S01]  /*3a80*/  ULDC.64 UR6, c[0x0][0x218] ;  /* 0x0000860000067ab9 */ /* 0x000fe20000000a00 */
[----:B------:R-:W-:Y:S01]  /*3a90*/  ULDC.64 UR8, c[0x0][0x248] ;  /* 0x0000920000087ab9 */ /* 0x000fe20000000a00 */
[----:B------:R-:W-:Y:S01]  /*3aa0*/  IMAD.WIDE.U32 R240, R240, -0x2daee0ad, RZ ;  /* 0xd2511f53f0f07825 */ /* 0x000fe200078e00ff */
[----:B------:R-:W-:Y:S06]  /*3ab0*/  BRA `(.L_x_1833) ;  /* 0x00000000005c7947 */ /* 0x000fec0003800000 */
.L_x_1835:
[----:B------:R-:W2:Y:S01]  /*3ac0*/  LDL.64 R238, [R1+0x18] ;  /* 0x0000180001ee7983 */ /* 0x000ea20000100a00 */
[----:B------:R-:W-:Y:S03]  /*3ad0*/  VIADD R2, R227, 0xffffffff ;  /* 0xffffffffe3027836 */ /* 0x000fe60000000000 */
[----:B------:R-:W3:Y:S01]  /*3ae0*/  LDL.64 R236, [R1+0x8] ;  /* 0x0000080001ec7983 */ /* 0x000ee20000100a00 */
[C---:B------:R-:W-:Y:S01]  /*3af0*/  IMAD.WIDE.U32 R134, R2.reuse, UR8, RZ ;  /* 0x0000000802867c25 */ /* 0x040fe2000f8e00ff */
[----:B------:R-:W-:Y:S05]  /*3b00*/  SHF.R.S32.HI R3, RZ, 0x1f, R2 ;  /* 0x0000001fff037819 */ /* 0x000fea0000011402 */
[----:B------:R-:W-:Y:S04]  /*3b10*/  IMAD R3, R3, UR8, RZ ;  /* 0x0000000803037c24 */ /* 0x000fe8000f8e02ff */
[----:B------:R-:W-:Y:S04]  /*3b20*/  IMAD R2, R2, UR9, R3 ;  /* 0x0000000902027c24 */ /* 0x000fe8000f8e0203 */
[----:B------:R-:W-:Y:S01]  /*3b30*/  IMAD.IADD R135, R135, 0x1, R2 ;  /* 0x0000000187877824 */ /* 0x000fe200078e0202 */
[C---:B--2---:R-:W-:Y:S04]  /*3b40*/  LEA R3, P1, R134.reuse, R238, 0x5 ;  /* 0x000000ee86037211 */ /* 0x044fe800078228ff */
[C---:B------:R-:W-:Y:S02]  /*3b50*/  LEA R2, P2, R3.reuse, UR6, 0x1 ;  /* 0x0000000603027c11 */ /* 0x040fe4000f8408ff */
        /* <DEDUP_REMOVED lines=13> */
.L_x_1833:
[----:B------:R-:W2:Y:S01]  /*3c30*/  LDL.64 R6, [R1+0x10] ;  /* 0x0000100001067983 */ /* 0x000ea20000100a00 */
[----:B-1----:R-:W-:Y:S01]  /*3c40*/  SHF.R.S32.HI R2, RZ, 0x1f, R227 ;  /* 0x0000001fff027819 */ /* 0x002fe200000114e3 */
[----:B------:R-:W-:Y:S04]  /*3c50*/  DEPBAR.LE SB0, 0x0 ;  /* 0x000080000000791a */ /* 0x000fe80000000000 */
[----:B------:R-:W-:Y:S01]  /*3c60*/  BAR.SYNC.DEFER_BLOCKING 0x0 ;  /* 0x0000000000007b1d */ /* 0x000fe20000010000 */
[----:B------:R-:W-:Y:S02]  /*3c70*/  IMAD R2, R2, UR12, RZ ;  /* 0x0000000c02027c24 */ /* 0x000fe4000f8e02ff */
[C---:B------:R-:W-:Y:S04]  /*3c80*/  IMAD.WIDE.U32 R4, R227.reuse, UR12, RZ ;  /* 0x0000000ce3047c25 */ /* 0x040fe8000f8e00ff */
[----:B------:R-:W-:Y:S04]  /*3c90*/  IMAD R2, R227, UR13, R2 ;  /* 0x0000000de3027c24 */ /* 0x000fe8000f8e0202 */
[----:B------:R-:W-:Y:S01]  /*3ca0*/  IMAD.IADD R5, R5, 0x1, R2 ;  /* 0x0000000105057824 */ /* 0x000fe200078e0202 */
[C---:B--2---:R-:W-:Y:S04]  /*3cb0*/  LEA R3, P0, R4.reuse, R6, 0x5 ;  /* 0x0000000604037211 */ /* 0x044fe800078028ff */
        /* <DEDUP_REMOVED lines=9> */
[----:B------:R-:W-:Y:S03]  /*3d50*/  ISETP.GT.AND P0, PT, R227, RZ, PT ;  /* 0x000000ffe300720c */ /* 0x000fe60003f04270 */
[----:B------:R-:W-:Y:S04]  /*3d60*/  LDGSTS.E.BYPASS.LTC128B.128 [R228+0xb000], desc[UR16][R2.64+0x80] ;  /* 0x0b00008002e47fae */ /* 0x000fe8000b901d50 */
[----:B------:R-:W-:Y:S04]  /*3d70*/  LDGSTS.E.BYPASS.LTC128B.128 [R228+0xa800], desc[UR16][R4.64] ;  /* 0x0a80000004e47fae */ /* 0x000fe8000b901d50 */
[----:B------:R1:W-:Y:S04]  /*3d80*/  LDGSTS.E.BYPASS.LTC128B.128 [R228+0xb800], desc[UR16][R4.64+0x80] ;  /* 0x0b80008004e47fae */ /* 0x0003e8000b901d50 */
[----:B------:R-:W-:Y:S04]  /*3d90*/  LDSM.16.M88.4 R32, [R213] ;  /* 0x00000000d520783b */ /* 0x000fe80000000200 */
[----:B------:R-:W1:Y:S04]  /*3da0*/  LDSM.16.M88.4 R16, [R222] ;  /* 0x00000000de10783b */ /* 0x000e680000000200 */
        /* <DEDUP_REMOVED lines=8> */
[----:B------:R-:W5:Y:S01]  /*3e30*/  LDSM.16.M88.4 R196, [R220] ;  /* 0x00000000dcc4783b */ /* 0x000f620000000200 */
        /* <DEDUP_REMOVED lines=105> */
.L_x_1834:
[----:B------:R-:W2:Y:S01]  /*44d0*/  LDL.64 R174, [R1] ;  /* 0x0000000001ae7983 */ /* 0x000ea20000100a00 */
[----:B------:R-:W-:Y:S01]  /*44e0*/  UIADD3 UR29, UR19, -0x4498517b, URZ ;  /* 0xbb67ae85131d7890 */ /* 0x000fe2000fffe03f */
[----:B------:R-:W-:Y:S01]  /*44f0*/  LOP3.LUT R172, R231, UR19, R227, 0x96, !PT ;  /* 0x00000013e7ac7c12 */ /* 0x000fe2000f8e96e3 */
[----:B------:R-:W-:Y:S01]  /*4500*/  UIADD3 UR5, UR18, -0x61c88647, URZ ;  /* 0x9e3779b912057890 */ /* 0x000fe2000fffe03f */
[----:B------:R-:W-:Y:S02]  /*4510*/  MOV R188, UR31 ;  /* 0x0000001f00bc7c02 */ /* 0x000fe40008000f00 */
[----:B-1----:R-:W1:Y:S01]  /*4520*/  SHFL.BFLY PT, R2, R136, 0x2, 0x1f ;  /* 0x0c401f0088027f89 */ /* 0x002e6200000e0000 */
[----:B------:R-:W-:Y:S01]  /*4530*/  IMAD.WIDE.U32 R172, R172, -0x326172a9, RZ ;  /* 0xcd9e8d57acac7825 */ /* 0x000fe200078e00ff */
[----:B------:R-:W-:Y:S06]  /*4540*/  MOV R182, 0x7054 ;  /* 0x0000705400b67802 */ /* 0x000fec0000000f00 */
[----:B------:R-:W3:Y:S01]  /*4550*/  SHFL.BFLY PT, R135, R133, 0x2, 0x1f ;  /* 0x0c401f0085877f89 */ /* 0x000ee200000e0000 */
[----:B------:R-:W-:Y:S07]  /*4560*/  PRMT R188, R188, R182, UR31 ;  /* 0x0000001fbcbc7e16 */ /* 0x000fee00080000b6 */
        /* <DEDUP_REMOVED lines=9> */
[----:B------:R-:W-:Y:S04]  /*4600*/  FMNMX.FTZ R2, R11, R2, !PT ;  /* 0x000000020b027209 */ /* 0x000fe80007810000 */
[----:B------:R-:W-:Y:S04]  /*4610*/  FMNMX.FTZ R2, R14, R2, !PT ;  /* 0x000000020e027209 */ /* 0x000fe80007810000 */
        /* <DEDUP_REMOVED lines=16> */
[----:B------:R-:W-:Y:S02]  /*4720*/  FMNMX.FTZ R133, R28, R133, !PT ;  /* 0x000000851c857209 */ /* 0x000fe40007810000 */
[----:B------:R-:W-:Y:S01]  /*4730*/  LOP3.LUT R134, R241, UR29, R230, 0x96, !PT ;  /* 0x0000001df1867c12 */ /* 0x000fe2000f8e96e6 */
[--C-:B------:R-:W-:Y:S01]  /*4740*/  FFMA.FTZ R16, R16, UR4, -R189.reuse ;  /* 0x0000000410107c23 */ /* 0x100fe200080108bd */
[----:B------:R-:W-:Y:S01]  /*4750*/  FMNMX.FTZ R133, R29, R133, !PT ;  /* 0x000000851d857209 */ /* 0x000fe20007810000 */
[--C-:B------:R-:W-:Y:S01]  /*4760*/  FFMA.FTZ R17, R17, UR4, -R189.reuse ;  /* 0x0000000411117c23 */ /* 0x100fe200080108bd */
[----:B------:R-:W-:Y:S01]  /*4770*/  FSETP.NEU.FTZ.AND P1, PT, R135, -INF , PT ;  /* 0xff8000008700780b */ /* 0x000fe20003f3d000 */
[----:B------:R-:W-:Y:S01]  /*4780*/  MUFU.EX2 R249, R16 ;  /* 0x0000001000f97308 */ /* 0x000fe20000000800 */
[----:B------:R-:W-:Y:S01]  /*4790*/  IMAD.WIDE.U32 R180, R134, -0x326172a9, RZ ;  /* 0xcd9e8d5786b47825 */ /* 0x000fe200078e00ff */
[----:B------:R-:W4:Y:S02]  /*47a0*/  SHFL.BFLY PT, R139, R133, 0x2, 0x1f ;  /* 0x0c401f00858b7f89 */ /* 0x000f2400000e0000 */
[----:B------:R-:W-:Y:S01]  /*47b0*/  LOP3.LUT R134, R173, UR5, R250, 0x96, !PT ;  /* 0x00000005ad867c12 */ /* 0x000fe2000f8e96fa */
[--C-:B------:R-:W-:Y:S01]  /*47c0*/  FFMA.FTZ R4, R4, UR4, -R189.reuse ;  /* 0x0000000404047c23 */ /* 0x100fe200080108bd */
[----:B------:R-:W-:Y:S01]  /*47d0*/  FSEL R190, R190, RZ, P1 ;  /* 0x000000ffbebe7208 */ /* 0x000fe20000800000 */
[----:B-1----:R-:W-:Y:S03]  /*47e0*/  FMUL.FTZ R3, R0, UR4 ;  /* 0x0000000400037c20 */ /* 0x002fe60008410000 */
[----:B------:R-:W-:Y:S01]  /*47f0*/  MUFU.EX2 R248, R17 ;  /* 0x0000001100f87308 */ /* 0x000fe20000000800 */
[----:B------:R-:W-:Y:S01]  /*4800*/  FMNMX.FTZ R0, R30, R2, !PT ;  /* 0x000000021e007209 */ /* 0x000fe20007810000 */
[--C-:B------:R-:W-:Y:S01]  /*4810*/  FFMA.FTZ R5, R5, UR4, -R189.reuse ;  /* 0x0000000405057c23 */ /* 0x100fe200080108bd */
[----:B------:R-:W-:Y:S01]  /*4820*/  LOP3.LUT R2, R243, UR29, R230, 0x96, !PT ;  /* 0x0000001df3027c12 */ /* 0x000fe2000f8e96e6 */
[--C-:B------:R-:W-:Y:S01]  /*4830*/  FFMA.FTZ R18, R18, UR4, -R190.reuse ;  /* 0x0000000412127c23 */ /* 0x100fe200080108be */
[----:B------:R-:W-:Y:S01]  /*4840*/  FMNMX.FTZ R0, R31, R0, !PT ;  /* 0x000000001f007209 */ /* 0x000fe20007810000 */
[--C-:B------:R-:W-:Y:S01]  /*4850*/  FFMA.FTZ R19, R19, UR4, -R190.reuse ;  /* 0x0000000413137c23 */ /* 0x100fe200080108be */
[--C-:B------:R-:W-:Y:S01]  /*4860*/  FFMA.FTZ R6, R6, UR4, -R190.reuse ;  /* 0x0000000406067c23 */ /* 0x100fe200080108be */
[----:B------:R-:W-:Y:S02]  /*4870*/  IMAD.WIDE.U32 R178, R2, -0x326172a9, RZ ;  /* 0xcd9e8d5702b27825 */ /* 0x000fe400078e00ff */
[----:B------:R-:W-:Y:S01]  /*4880*/  MUFU.EX2 R247, R18 ;  /* 0x0000001200f77308 */ /* 0x000fe20000000800 */
[----:B------:R-:W1:Y:S01]  /*4890*/  SHFL.BFLY PT, R2, R0, 0x2, 0x1f ;  /* 0x0c401f0000027f89 */ /* 0x000e6200000e0000 */
[--C-:B------:R-:W-:Y:S01]  /*48a0*/  FFMA.FTZ R7, R7, UR4, -R190.reuse ;  /* 0x0000000407077c23 */ /* 0x100fe200080108be */
[C---:B---3--:R-:W-:Y:S01]  /*48b0*/  FMUL.FTZ R36, R132.reuse, R36 ;  /* 0x0000002484247220 */ /* 0x048fe20000410000 */
[C---:B------:R-:W-:Y:S01]  /*48c0*/  FMUL.FTZ R37, R132.reuse, R37 ;  /* 0x0000002584257220 */ /* 0x040fe20000410000 */
[C---:B------:R-:W-:Y:S01]  /*48d0*/  FMUL.FTZ R48, R132.reuse, R48 ;  /* 0x0000003084307220 */ /* 0x040fe20000410000 */
[C---:B------:R-:W-:Y:S01]  /*48e0*/  FMUL.FTZ R49, R132.reuse, R49 ;  /* 0x0000003184317220 */ /* 0x040fe20000410000 */
[C---:B------:R-:W-:Y:S03]  /*48f0*/  FMUL.FTZ R52, R132.reuse, R52 ;  /* 0x0000003484347220 */ /* 0x040fe60000410000 */
[----:B------:R-:W-:Y:S01]  /*4900*/  MUFU.EX2 R245, R4 ;  /* 0x0000000400f57308 */ /* 0x000fe20000000800 */
[----:B----4-:R-:W-:Y:S01]  /*4910*/  FMNMX.FTZ R133, R133, R139, !PT ;  /* 0x0000008b85857209 */ /* 0x010fe20007810000 */
        /* <DEDUP_REMOVED lines=9> */
[----:B------:R-:W-:Y:S01]  /*49b0*/  FMUL.FTZ R85, R132, R85 ;  /* 0x0000005584557220 */ /* 0x000fe20000410000 */
[--C-:B------:R-:W-:Y:S01]  /*49c0*/  FFMA.FTZ R20, R20, UR4, -R189.reuse ;  /* 0x0000000414147c23 */ /* 0x100fe200080108bd */
[--C-:B------:R-:W-:Y:S01]  /*49d0*/  FFMA.FTZ R21, R21, UR4, -R189.reuse ;  /* 0x0000000415157c23 */ /* 0x100fe200080108bd */
[--C-:B------:R-:W-:Y:S01]  /*49e0*/  FFMA.FTZ R22, R22, UR4, -R190.reuse ;  /* 0x0000000416167c23 */ /* 0x100fe200080108be */
[--C-:B------:R-:W-:Y:S03]  /*49f0*/  FFMA.FTZ R32, R32, UR4, -R189.reuse ;  /* 0x0000000420207c23 */ /* 0x100fe600080108bd */
[----:B------:R-:W-:Y:S01]  /*4a00*/  MUFU.EX2 R244, R5 ;  /* 0x0000000500f47308 */ /* 0x000fe20000000800 */
[----:B-1----:R-:W-:Y:S01]  /*4a10*/  FMNMX.FTZ R0, R0, R2, !PT ;  /* 0x0000000200007209 */ /* 0x002fe20007810000 */
[----:B------:R-:W-:Y:S01]  /*4a20*/  FFMA.FTZ R189, R33, UR4, -R189 ;  /* 0x0000000421bd7c23 */ /* 0x000fe200080108bd */
[--C-:B------:R-:W-:Y:S01]  /*4a30*/  FFMA.FTZ R23, R23, UR4, -R190.reuse ;  /* 0x0000000417177c23 */ /* 0x100fe200080108be */
[C---:B------:R-:W-:Y:S01]  /*4a40*/  FMUL.FTZ R96, R132.reuse, R96 ;  /* 0x0000006084607220 */ /* 0x040fe20000410000 */
[C---:B------:R-:W-:Y:S01]  /*4a50*/  FMUL.FTZ R97, R132.reuse, R97 ;  /* 0x0000006184617220 */ /* 0x040fe20000410000 */
[----:B------:R-:W-:Y:S01]  /*4a60*/  SHFL.BFLY PT, R2, R0, 0x1, 0x1f ;  /* 0x0c201f0000027f89 */ /* 0x000fe200000e0000 */
[C---:B------:R-:W-:Y:S03]  /*4a70*/  FMUL.FTZ R100, R132.reuse, R100 ;  /* 0x0000006484647220 */ /* 0x040fe60000410000 */
[----:B------:R-:W-:Y:S01]  /*4a80*/  MUFU.EX2 R239, R6 ;  /* 0x0000000600ef7308 */ /* 0x000fe20000000800 */
[----:B------:R-:W-:Y:S01]  /*4a90*/  FMUL.FTZ R101, R132, R101 ;  /* 0x0000006584657220 */ /* 0x000fe20000410000 */
[--C-:B------:R-:W-:Y:S01]  /*4aa0*/  FFMA.FTZ R34, R34, UR4, -R190.reuse ;  /* 0x0000000422227c23 */ /* 0x100fe200080108be */
[----:B------:R-:W-:Y:S01]  /*4ab0*/  FFMA.FTZ R190, R35, UR4, -R190 ;  /* 0x0000000423be7c23 */ /* 0x000fe200080108be */
[C---:B------:R-:W-:Y:S01]  /*4ac0*/  FMUL.FTZ R108, R132.reuse, R108 ;  /* 0x0000006c846c7220 */ /* 0x040fe20000410000 */
[C---:B------:R-:W-:Y:S01]  /*4ad0*/  FMUL.FTZ R109, R132.reuse, R109 ;  /* 0x0000006d846d7220 */ /* 0x040fe20000410000 */
[C---:B------:R-:W-:Y:S01]  /*4ae0*/  FMUL.FTZ R116, R132.reuse, R116 ;  /* 0x0000007484747220 */ /* 0x040fe20000410000 */
[C---:B------:R-:W-:Y:S03]  /*4af0*/  FMUL.FTZ R117, R132.reuse, R117 ;  /* 0x0000007584757220 */ /* 0x040fe60000410000 */
[----:B------:R-:W-:Y:S01]  /*4b00*/  MUFU.EX2 R238, R7 ;  /* 0x0000000700ee7308 */ /* 0x000fe20000000800 */
[C---:B------:R-:W-:Y:S01]  /*4b10*/  FMUL.FTZ R128, R132.reuse, R128 ;  /* 0x0000008084807220 */ /* 0x040fe20000410000 */
[----:B------:R-:W-:Y:S08]  /*4b20*/  FMUL.FTZ R129, R132, R129 ;  /* 0x0000008184817220 */ /* 0x000ff00000410000 */
[----:B------:R-:W1:Y:S10]  /*4b30*/  MUFU.EX2 R3, R3 ;  /* 0x0000000300037308 */ /* 0x000e740000000800 */
[----:B------:R-:W-:Y:S10]  /*4b40*/  MUFU.EX2 R205, R21 ;  /* 0x0000001500cd7308 */ /* 0x000ff40000000800 */
[----:B------:R-:W-:Y:S01]  /*4b50*/  MUFU.EX2 R204, R22 ;  /* 0x0000001600cc7308 */ /* 0x000fe20000000800 */
        /* <DEDUP_REMOVED lines=27> */
[----:B------:R-:W-:Y:S01]  /*4d10*/  UIADD3 UR5, UR18, -0x4ab325aa, URZ ;  /* 0xb54cda5612057890 */ /* 0x000fe2000fffe03f */
[--C-:B------:R-:W-:Y:S02]  /*4d20*/  LOP3.LUT R174, R179, UR28, R172.reuse, 0x96, !PT ;  /* 0x0000001cb3ae7c12 */ /* 0x100fe4000f8e96ac */
[----:B------:R-:W-:Y:S01]  /*4d30*/  LOP3.LUT R173, R181, UR28, R172, 0x96, !PT ;  /* 0x0000001cb5ad7c12 */ /* 0x000fe2000f8e96ac */
[----:B------:R-:W-:Y:S04]  /*4d40*/  IMAD.WIDE.U32 R16, R16, -0x2daee0ad, RZ ;  /* 0xd2511f5310107825 */ /* 0x000fe800078e00ff */
[----:B------:R-:W-:Y:S01]  /*4d50*/  IMAD.WIDE.U32 R174, R174, -0x2daee0ad, RZ ;  /* 0xd2511f53aeae7825 */ /* 0x000fe200078e00ff */
[----:B------:R-:W-:Y:S03]  /*4d60*/  LOP3.LUT R172, R17, UR27, R242, 0x96, !PT ;  /* 0x0000001b11ac7c12 */ /* 0x000fe6000f8e96f2 */
[----:B------:R-:W-:Y:S01]  /*4d70*/  IMAD.WIDE.U32 R176, R173, -0x2daee0ad, RZ ;  /* 0xd2511f53adb07825 */ /* 0x000fe200078e00ff */
[----:B------:R-:W-:Y:S02]  /*4d80*/  LOP3.LUT R139, R175, UR25, R16, 0x96, !PT ;  /* 0x00000019af8b7c12 */ /* 0x000fe4000f8e9610 */
[----:B------:R-:W-:Y:S01]  /*4d90*/  F2FP.F16.F32.PACK_AB R175, R246, R247 ;  /* 0x000000f7f6af723e */ /* 0x000fe200000000ff */
[----:B------:R-:W-:Y:S02]  /*4da0*/  IMAD.WIDE.U32 R16, R134, -0x2daee0ad, RZ ;  /* 0xd2511f5386107825 */ /* 0x000fe400078e00ff */
[----:B------:R-:W1:Y:S02]  /*4db0*/  SHFL.BFLY PT, R134, R133, 0x1, 0x1f ;  /* 0x0c201f0085867f89 */ /* 0x000e6400000e0000 */
[----:B------:R-:W-:Y:S01]  /*4dc0*/  IMAD.WIDE.U32 R172, R172, -0x326172a9, RZ ;  /* 0xcd9e8d57acac7825 */ /* 0x000fe200078e00ff */
[----:B------:R-:W-:Y:S02]  /*4dd0*/  LOP3.LUT R17, R17, UR27, R240, 0x96, !PT ;  /* 0x0000001b11117c12 */ /* 0x000fe4000f8e96f0 */
[----:B------:R-:W-:Y:S01]  /*4de0*/  LOP3.LUT R18, R177, UR25, R16, 0x96, !PT ;  /* 0x00000019b1127c12 */ /* 0x000fe2000f8e9610 */
[----:B------:R-:W-:Y:S01]  /*4df0*/  IMAD.WIDE.U32 R192, R139, -0x326172a9, RZ ;  /* 0xcd9e8d578bc07825 */ /* 0x000fe200078e00ff */
[----:B------:R-:W-:Y:S02]  /*4e00*/  LOP3.LUT R19, R173, UR26, R178, 0x96, !PT ;  /* 0x0000001aad137c12 */ /* 0x000fe4000f8e96b2 */
[----:B------:R-:W-:Y:S01]  /*4e10*/  F2FP.F16.F32.PACK_AB R173, R238, R239 ;  /* 0x000000efeead723e */ /* 0x000fe200000000ff */
[----:B------:R-:W-:Y:S01]  /*4e20*/  IMAD.WIDE.U32 R16, R17, -0x326172a9, RZ ;  /* 0xcd9e8d5711107825 */ /* 0x000fe200078e00ff */
[----:B------:R-:W-:Y:S03]  /*4e30*/  LOP3.LUT R172, R193, UR24, R172, 0x96, !PT ;  /* 0x00000018c1ac7c12 */ /* 0x000fe6000f8e96ac */
[----:B------:R-:W-:Y:S01]  /*4e40*/  IMAD.WIDE.U32 R202, R18, -0x326172a9, RZ ;  /* 0xcd9e8d5712ca7825 */ /* 0x000fe200078e00ff */
[----:B------:R-:W-:Y:S03]  /*4e50*/  LOP3.LUT R4, R17, UR26, R180, 0x96, !PT ;  /* 0x0000001a11047c12 */ /* 0x000fe6000f8e96b4 */
[----:B------:R-:W-:Y:S01]  /*4e60*/  IMAD.WIDE.U32 R198, R172, -0x2daee0ad, RZ ;  /* 0xd2511f53acc67825 */ /* 0x000fe200078e00ff */
[----:B------:R-:W-:Y:S02]  /*4e70*/  LOP3.LUT R16, R203, UR24, R16, 0x96, !PT ;  /* 0x00000018cb107c12 */ /* 0x000fe4000f8e9610 */
[----:B------:R-:W-:Y:S01]  /*4e80*/  F2FP.F16.F32.PACK_AB R172, R244, R245 ;  /* 0x000000f5f4ac723e */ /* 0x000fe200000000ff */
[----:B------:R-:W-:Y:S01]  /*4e90*/  IMAD.WIDE.U32 R4, R4, -0x2daee0ad, RZ ;  /* 0xd2511f5304047825 */ /* 0x000fe200078e00ff */
[----:B------:R-:W-:Y:S02]  /*4ea0*/  MUFU.EX2 R203, R23 ;  /* 0x0000001700cb7308 */ /* 0x000fe40000000800 */
[----:B-1----:R-:W-:Y:S01]  /*4eb0*/  FMNMX.FTZ R134, R133, R134, !PT ;  /* 0x0000008685867209 */ /* 0x002fe20007810000 */
[----:B------:R-:W-:Y:S01]  /*4ec0*/  IMAD.WIDE.U32 R18, R19, -0x2daee0ad, RZ ;  /* 0xd2511f5313127825 */ /* 0x000fe200078e00ff */
[----:B------:R-:W-:Y:S02]  /*4ed0*/  FMNMX.FTZ R133, R0, R2, !PT ;  /* 0x0000000200857209 */ /* 0x000fe40007810000 */
[C---:B------:R-:W-:Y:S01]  /*4ee0*/  FSETP.NEU.FTZ.AND P1, PT, R134.reuse, -INF , PT ;  /* 0xff8000008600780b */ /* 0x040fe20003f3d000 */
[----:B------:R-:W-:Y:S01]  /*4ef0*/  FMUL.FTZ R193, R134, UR4 ;  /* 0x0000000486c17c20 */ /* 0x000fe20008410000 */
[----:B------:R-:W-:Y:S04]  /*4f00*/  IMAD.WIDE.U32 R200, R16, -0x2daee0ad, RZ ;  /* 0xd2511f5310c87825 */ /* 0x000fe800078e00ff */
[----:B------:R-:W-:Y:S01]  /*4f10*/  FMUL.FTZ R191, R133, UR4 ;  /* 0x0000000485bf7c20 */ /* 0x000fe20008410000 */
[----:B------:R-:W-:Y:S02]  /*4f20*/  LOP3.LUT R17, R5, UR23, R176, 0x96, !PT ;  /* 0x0000001705117c12 */ /* 0x000fe4000f8e96b0 */
[----:B------:R-:W-:Y:S01]  /*4f30*/  FSEL R193, R193, RZ, P1 ;  /* 0x000000ffc1c17208 */ /* 0x000fe20000800000 */
[----:B------:R-:W1:Y:S01]  /*4f40*/  LDSM.16.MT88.4 R176, [R212+0xa000] ;  /* 0x00a00000d4b0783b */ /* 0x000e620000004200 */
[----:B------:R-:W-:Y:S01]  /*4f50*/  FSETP.NEU.FTZ.AND P1, PT, R133, -INF , PT ;  /* 0xff8000008500780b */ /* 0x000fe20003f3d000 */
[----:B------:R-:W-:Y:S01]  /*4f60*/  IMAD.WIDE.U32 R196, R17, -0x326172a9, RZ ;  /* 0xcd9e8d5711c47825 */ /* 0x000fe200078e00ff */
[----:B------:R-:W-:Y:S03]  /*4f70*/  LOP3.LUT R5, R199, UR22, R18, 0x96, !PT ;  /* 0x00000016c7057c12 */ /* 0x000fe6000f8e9612 */
[--C-:B------:R-:W-:Y:S01]  /*4f80*/  FFMA.FTZ R9, R9, UR4, -R193.reuse ;  /* 0x0000000409097c23 */ /* 0x100fe200080108c1 */
[----:B------:R-:W-:Y:S01]  /*4f90*/  FFMA.FTZ R8, R8, UR4, -R193 ;  /* 0x0000000408087c23 */ /* 0x000fe200080108c1 */
[----:B------:R-:W-:Y:S01]  /*4fa0*/  LOP3.LUT R6, R201, UR22, R4, 0x96, !PT ;  /* 0x00000016c9067c12 */ /* 0x000fe2000f8e9604 */
[----:B------:R-:W-:Y:S01]  /*4fb0*/  IMAD.WIDE.U32 R4, R5, -0x326172a9, RZ ;  /* 0xcd9e8d5705047825 */ /* 0x000fe200078e00ff */
[----:B------:R2:W-:Y:S02]  /*4fc0*/  MUFU.EX2 R236, R9 ;  /* 0x0000000900ec7308 */ /* 0x0005e40000000800 */
[----:B------:R-:W-:Y:S01]  /*4fd0*/  FSEL R191, R191, RZ, P1 ;  /* 0x000000ffbfbf7208 */ /* 0x000fe20000800000 */
[----:B------:R-:W-:Y:S01]  /*4fe0*/  IMAD.WIDE.U32 R6, R6, -0x326172a9, RZ ;  /* 0xcd9e8d5706067825 */ /* 0x000fe200078e00ff */
[----:B------:R-:W-:Y:S02]  /*4ff0*/  LOP3.LUT R174, R19, UR23, R174, 0x96, !PT ;  /* 0x0000001713ae7c12 */ /* 0x000fe4000f8e96ae */
[----:B------:R-:W-:Y:S01]  /*5000*/  LOP3.LUT R2, R4, 0xffff, RZ, 0xc0, !PT ;  /* 0x0000ffff04027812 */ /* 0x000fe200078ec0ff */
[--C-:B------:R-:W-:Y:S03]  /*5010*/  FFMA.FTZ R11, R11, UR4, -R191.reuse ;  /* 0x000000040b0b7c23 */ /* 0x100fe600080108bf */
[----:B------:R3:W4:Y:S01]  /*5020*/  MUFU.EX2 R237, R8 ;  /* 0x0000000800ed7308 */ /* 0x0007220000000800 */
[----:B------:R-:W-:Y:S01]  /*5030*/  IMAD.WIDE.U32 R194, R174, -0x326172a9, RZ ;  /* 0xcd9e8d57aec27825 */ /* 0x000fe200078e00ff */
[----:B------:R-:W-:Y:S02]  /*5040*/  SHF.R.U32.HI R0, RZ, 0x10, R4 ;  /* 0x00000010ff007819 */ /* 0x000fe40000011604 */
[----:B------:R-:W-:Y:S01]  /*5050*/  LOP3.LUT R16, R4, 0xff, RZ, 0xc0, !PT ;  /* 0x000000ff04107812 */ /* 0x000fe200078ec0ff */
[----:B------:R-:W-:Y:S01]  /*5060*/  FFMA.FTZ R10, R10, UR4, -R191 ;  /* 0x000000040a0a7c23 */ /* 0x000fe200080108bf */
[----:B------:R-:W-:Y:S01]  /*5070*/  LOP3.LUT R18, R6, 0xff, RZ, 0xc0, !PT ;  /* 0x000000ff06127812 */ /* 0x000fe200078ec0ff */
[--C-:B------:R-:W-:Y:S03]  /*5080*/  FFMA.FTZ R12, R12, UR4, -R193.reuse ;  /* 0x000000040c0c7c23 */ /* 0x100fe600080108c1 */
[----:B------:R5:W-:Y:S01]  /*5090*/  MUFU.EX2 R211, R11 ;  /* 0x0000000b00d37308 */ /* 0x000be20000000800 */
[----:B--2---:R-:W-:Y:S01]  /*50a0*/  LOP3.LUT R9, R6, 0xffff, RZ, 0xc0, !PT ;  /* 0x0000ffff06097812 */ /* 0x004fe200078ec0ff */
[----:B------:R-:W-:Y:S01]  /*50b0*/  FFMA.FTZ R13, R13, UR4, -R193 ;  /* 0x000000040d0d7c23 */ /* 0x000fe200080108c1 */
[--C-:B------:R-:W-:Y:S01]  /*50c0*/  SHF.R.U32.HI R19, RZ, 0x10, R6.reuse ;  /* 0x00000010ff137819 */ /* 0x100fe20000011606 */
[--C-:B------:R-:W-:Y:S01]  /*50d0*/  FFMA.FTZ R14, R14, UR4, -R191.reuse ;  /* 0x000000040e0e7c23 */ /* 0x100fe200080108bf */
[----:B------:R-:W-:Y:S01]  /*50e0*/  SHF.R.U32.HI R139, RZ, 0x18, R6 ;  /* 0x00000018ff8b7819 */ /* 0x000fe20000011606 */
[----:B------:R-:W-:Y:S01]  /*50f0*/  FFMA.FTZ R15, R15, UR4, -R191 ;  /* 0x000000040f0f7c23 */ /* 0x000fe200080108bf */
[----:B------:R-:W-:Y:S03]  /*5100*/  SHF.R.U32.HI R2, RZ, 0x8, R2 ;  /* 0x00000008ff027819 */ /* 0x000fe60000011602 */
[----:B------:R2:W1:Y:S01]  /*5110*/  MUFU.EX2 R235, R10 ;  /* 0x0000000a00eb7308 */ /* 0x0004620000000800 */
[----:B---3--:R-:W-:Y:S01]  /*5120*/  SHF.R.U32.HI R8, RZ, 0x18, R4 ;  /* 0x00000018ff087819 */ /* 0x008fe20000011604 */
[----:B------:R-:W-:Y:S01]  /*5130*/  FFMA.FTZ R24, R24, UR4, -R193 ;  /* 0x0000000418187c23 */ /* 0x000fe200080108c1 */
[----:B------:R-:W-:Y:S01]  /*5140*/  SHF.R.U32.HI R6, RZ, 0x8, R9 ;  /* 0x00000008ff067819 */ /* 0x000fe20000011609 */
[----:B------:R-:W-:Y:S01]  /*5150*/  FFMA.FTZ R25, R25, UR4, -R193 ;  /* 0x0000000419197c23 */ /* 0x000fe200080108c1 */
[----:B------:R-:W-:Y:S01]  /*5160*/  LOP3.LUT R4, R5, UR5, R194, 0x96, !PT ;  /* 0x0000000505047c12 */ /* 0x000fe2000f8e96c2 */
[----:B------:R-:W-:Y:S01]  /*5170*/  FFMA.FTZ R26, R26, UR4, -R191 ;  /* 0x000000041a1a7c23 */ /* 0x000fe200080108bf */
[----:B------:R-:W-:Y:S03]  /*5180*/  LOP3.LUT R5, R0, 0xff, RZ, 0xc0, !PT ;  /* 0x000000ff00057812 */ /* 0x000fe600078ec0ff */
[----:B------:R-:W-:Y:S01]  /*5190*/  MUFU.EX2 R210, R12 ;  /* 0x0000000c00d27308 */ /* 0x000fe20000000800 */
[----:B------:R-:W-:Y:S02]  /*51a0*/  PRMT R16, R16, 0x5410, R2 ;  /* 0x0000541010107816 */ /* 0x000fe40000000002 */
[----:B------:R-:W-:Y:S02]  /*51b0*/  PRMT R18, R18, 0x5410, R6 ;  /* 0x0000541012127816 */ /* 0x000fe40000000006 */
[C---:B------:R-:W-:Y:S02]  /*51c0*/  LOP3.LUT R2, R4.reuse, 0xffff, RZ, 0xc0, !PT ;  /* 0x0000ffff04027812 */ /* 0x040fe400078ec0ff */
[----:B------:R-:W-:Y:S03]  /*51d0*/  SHF.R.U32.HI R6, RZ, 0x10, R4 ;  /* 0x00000010ff067819 */ /* 0x000fe60000011604 */
[----:B------:R-:W-:Y:S01]  /*51e0*/  MUFU.EX2 R209, R13 ;  /* 0x0000000d00d17308 */ /* 0x000fe20000000800 */
[----:B------:R-:W-:Y:S01]  /*51f0*/  LOP3.LUT R0, R7, UR5, R196, 0x96, !PT ;  /* 0x0000000507007c12 */ /* 0x000fe2000f8e96c4 */
[----:B------:R-:W-:Y:S01]  /*5200*/  UIADD3 UR5, UR19, 0x646e171e, URZ ;  /* 0x646e171e13057890 */ /* 0x000fe2000fffe03f */
[----:B------:R-:W-:Y:S02]  /*5210*/  PRMT R17, R5, 0x5410, R8 ;  /* 0x0000541005117816 */ /* 0x000fe40000000008 */
[----:B------:R-:W-:Y:S02]  /*5220*/  LOP3.LUT R7, R4, 0xff, RZ, 0xc0, !PT ;  /* 0x000000ff04077812 */ /* 0x000fe400078ec0ff */
[----:B------:R-:W-:Y:S03]  /*5230*/  SHF.R.U32.HI R5, RZ, 0x18, R4 ;  /* 0x00000018ff057819 */ /* 0x000fe60000011604 */
[----:B------:R-:W-:Y:S01]  /*5240*/  MUFU.EX2 R208, R14 ;  /* 0x0000000e00d07308 */ /* 0x000fe20000000800 */
[----:B------:R-:W-:Y:S01]  /*5250*/  LOP3.LUT R8, R19, 0xff, RZ, 0xc0, !PT ;  /* 0x000000ff13087812 */ /* 0x000fe200078ec0ff */
[----:B------:R-:W-:Y:S01]  /*5260*/  FMUL.FTZ R19, R3, R155 ;  /* 0x0000009b03137220 */ /* 0x000fe20000410000 */
[----:B------:R-:W-:Y:S02]  /*5270*/  SHF.R.U32.HI R4, RZ, 0x8, R2 ;  /* 0x00000008ff047819 */ /* 0x000fe40000011602 */
[----:B------:R-:W-:Y:S02]  /*5280*/  LOP3.LUT R2, R6, 0xff, RZ, 0xc0, !PT ;  /* 0x000000ff06027812 */ /* 0x000fe400078ec0ff */
[----:B-----5:R-:W-:Y:S03]  /*5290*/  PRMT R11, R8, 0x5410, R139 ;  /* 0x00005410080b7816 */ /* 0x020fe6000000008b */
[----:B------:R-:W-:Y:S01]  /*52a0*/  MUFU.EX2 R207, R15 ;  /* 0x0000000f00cf7308 */ /* 0x000fe20000000800 */
[----:B------:R-:W-:Y:S02]  /*52b0*/  PRMT R8, R2, 0x5410, R5 ;  /* 0x0000541002087816 */ /* 0x000fe40000000005 */
[----:B------:R-:W-:Y:S02]  /*52c0*/  PRMT R9, R7, 0x5410, R4 ;  /* 0x0000541007097816 */ /* 0x000fe40000000004 */
[----:B------:R-:W-:Y:S02]  /*52d0*/  LOP3.LUT R2, R0, 0xffff, RZ, 0xc0, !PT ;  /* 0x0000ffff00027812 */ /* 0x000fe400078ec0ff */
[--C-:B------:R-:W-:Y:S03]  /*52e0*/  SHF.R.U32.HI R4, RZ, 0x10, R0.reuse ;  /* 0x00000010ff047819 */ /* 0x100fe60000011600 */
[----:B------:R-:W-:Y:S01]  /*52f0*/  MUFU.EX2 R201, R189 ;  /* 0x000000bd00c97308 */ /* 0x000fe20000000800 */
[--C-:B------:R-:W-:Y:S01]  /*5300*/  HSET2.LE.AND R174, R16, R188.reuse, PT ;  /* 0x000000bc10ae7233 */ /* 0x100fe20003803000 */
[----:B------:R-:W-:Y:S01]  /*5310*/  FMUL.FTZ R16, R132, R152 ;  /* 0x0000009884107220 */ /* 0x000fe20000410000 */
[----:B------:R-:W-:Y:S02]  /*5320*/  LOP3.LUT R7, R0, 0xff, RZ, 0xc0, !PT ;  /* 0x000000ff00077812 */ /* 0x000fe400078ec0ff */
[----:B------:R-:W-:Y:S02]  /*5330*/  SHF.R.U32.HI R6, RZ, 0x18, R0 ;  /* 0x00000018ff067819 */ /* 0x000fe40000011600 */
[----:B------:R-:W-:Y:S03]  /*5340*/  SHF.R.U32.HI R5, RZ, 0x8, R2 ;  /* 0x00000008ff057819 */ /* 0x000fe60000011602 */
[----:B------:R-:W-:Y:S01]  /*5350*/  MUFU.EX2 R199, R190 ;  /* 0x000000be00c77308 */ /* 0x000fe20000000800 */
[----:B------:R-:W-:Y:S02]  /*5360*/  LOP3.LUT R2, R4, 0xff, RZ, 0xc0, !PT ;  /* 0x000000ff04027812 */ /* 0x000fe400078ec0ff */
[----:B------:R-:W-:Y:S02]  /*5370*/  F2FP.F16.F32.PACK_AB R0, R248, R249 ;  /* 0x000000f9f800723e */ /* 0x000fe400000000ff */
[----:B------:R-:W-:Y:S01]  /*5380*/  PRMT R181, R2, 0x5410, R6 ;  /* 0x0000541002b57816 */ /* 0x000fe20000000006 */
[----:B------:R-:W-:Y:S01]  /*5390*/  FADD.FTZ R2, -R134, R137 ;  /* 0x0000008986027221 */ /* 0x000fe20000010100 */
[----:B------:R-:W-:Y:S01]  /*53a0*/  LOP3.LUT R174, R174, R0, RZ, 0xc0, !PT ;  /* 0x00000000aeae7212 */ /* 0x000fe200078ec0ff */
[----:B------:R-:W-:Y:S01]  /*53b0*/  FADD.FTZ R0, -R133, R138 ;  /* 0x0000008a85007221 */ /* 0x000fe20000010100 */
[--C-:B------:R-:W-:Y:S01]  /*53c0*/  HSET2.LE.AND R4, R17, R188.reuse, PT ;  /* 0x000000bc11047233 */ /* 0x100fe20003803000 */
[----:B------:R-:W-:Y:S01]  /*53d0*/  FMUL.FTZ R2, R2, UR4 ;  /* 0x0000000402027c20 */ /* 0x000fe20008410000 */
[--C-:B------:R-:W-:Y:S01]  /*53e0*/  HSET2.LE.AND R6, R8, R188.reuse, PT ;  /* 0x000000bc08067233 */ /* 0x100fe20003803000 */
[----:B------:R-:W-:Y:S01]  /*53f0*/  FMUL.FTZ R0, R0, UR4 ;  /* 0x0000000400007c20 */ /* 0x000fe20008410000 */
[----:B--2---:R-:W-:Y:S01]  /*5400*/  PRMT R10, R7, 0x5410, R5 ;  /* 0x00005410070a7816 */ /* 0x004fe20000000005 */
[----:B------:R-:W-:Y:S01]  /*5410*/  FMUL.FTZ R17, R132, R153 ;  /* 0x0000009984117220 */ /* 0x000fe20000410000 */
[--C-:B------:R-:W-:Y:S01]  /*5420*/  HSET2.LE.AND R5, R9, R188.reuse, PT ;  /* 0x000000bc09057233 */ /* 0x100fe20003803000 */
[----:B------:R-:W2:Y:S01]  /*5430*/  MUFU.EX2 R2, R2 ;  /* 0x0000000200027308 */ /* 0x000ea20000000800 */
[----:B------:R-:W-:Y:S02]  /*5440*/  LOP3.LUT R175, R4, R175, RZ, 0xc0, !PT ;  /* 0x000000af04af7212 */ /* 0x000fe400078ec0ff */
[----:B------:R-:W-:Y:S02]  /*5450*/  LOP3.LUT R173, R6, R173, RZ, 0xc0, !PT ;  /* 0x000000ad06ad7212 */ /* 0x000fe400078ec0ff */
[----:B------:R-:W-:Y:S02]  /*5460*/  LOP3.LUT R172, R5, R172, RZ, 0xc0, !PT ;  /* 0x000000ac05ac7212 */ /* 0x000fe400078ec0ff */
[--C-:B------:R-:W-:Y:S03]  /*5470*/  HSET2.LE.AND R6, R18, R188.reuse, PT ;  /* 0x000000bc12067233 */ /* 0x100fe60003803000 */
[----:B------:R-:W3:Y:S01]  /*5480*/  MUFU.EX2 R0, R0 ;  /* 0x0000000000007308 */ /* 0x000ee20000000800 */
[--C-:B------:R-:W-:Y:S01]  /*5490*/  HSET2.LE.AND R7, R11, R188.reuse, PT ;  /* 0x000000bc0b077233 */ /* 0x100fe20003803000 */
[----:B------:R-:W-:Y:S01]  /*54a0*/  FMUL.FTZ R18, R3, R154 ;  /* 0x0000009a03127220 */ /* 0x000fe20000410000 */
[--C-:B------:R-:W-:Y:S02]  /*54b0*/  HSET2.LE.AND R4, R10, R188.reuse, PT ;  /* 0x000000bc0a047233 */ /* 0x100fe40003803000 */
[--C-:B------:R-:W-:Y:S02]  /*54c0*/  HSET2.LE.AND R181, R181, R188.reuse, PT ;  /* 0x000000bcb5b57233 */ /* 0x100fe40003803000 */
[----:B----4-:R-:W-:Y:S02]  /*54d0*/  F2FP.F16.F32.PACK_AB R180, R236, R237 ;  /* 0x000000edecb4723e */ /* 0x010fe400000000ff */
[----:B-1----:R-:W-:Y:S01]  /*54e0*/  F2FP.F16.F32.PACK_AB R5, R211, R235 ;  /* 0x000000ebd305723e */ /* 0x002fe200000000ff */
[C---:B--2---:R-:W-:Y:S01]  /*54f0*/  FMUL.FTZ R8, R2.reuse, R140 ;  /* 0x0000008c02087220 */ /* 0x044fe20000410000 */
[----:B------:R-:W-:Y:S01]  /*5500*/  F2FP.F16.F32.PACK_AB R182, R209, R210 ;  /* 0x000000d2d1b6723e */ /* 0x000fe200000000ff */
[C---:B------:R-:W-:Y:S01]  /*5510*/  FMUL.FTZ R9, R2.reuse, R141 ;  /* 0x0000008d02097220 */ /* 0x040fe20000410000 */
        /* <DEDUP_REMOVED lines=9> */
[----:B------:R-:W-:Y:S01]  /*55b0*/  FMUL.FTZ R7, R3, R147 ;  /* 0x0000009303077220 */ /* 0x000fe20000410000 */
[C---:B---3--:R-:W-:Y:S01]  /*55c0*/  FMUL.FTZ R10, R0.reuse, R142 ;  /* 0x0000008e000a7220 */ /* 0x048fe20000410000 */
[----:B------:R-:W-:Y:S01]  /*55d0*/  FMUL.FTZ R11, R0, R143 ;  /* 0x0000008f000b7220 */ /* 0x000fe20000410000 */
[----:B------:R-:W-:Y:S01]  /*55e0*/  LDSM.16.MT88.4 R144, [R216+0xa000] ;  /* 0x00a00000d890783b */ /* 0x000fe20000004200 */
[----:B------:R-:W-:Y:S01]  /*55f0*/  FMUL.FTZ R13, R2, R149 ;  /* 0x00000095020d7220 */ /* 0x000fe20000410000 */
[C---:B------:R-:W-:Y:S01]  /*5600*/  FMUL.FTZ R14, R0.reuse, R150 ;  /* 0x00000096000e7220 */ /* 0x040fe20000410000 */
[C---:B------:R-:W-:Y:S01]  /*5610*/  FMUL.FTZ R15, R0.reuse, R151 ;  /* 0x00000097000f7220 */ /* 0x040fe20000410000 */
[-C--:B------:R-:W-:Y:S04]  /*5620*/  HMMA.16816.F32 R4, R172, R176.reuse, R4 ;  /* 0x000000b0ac04723c */ /* 0x080fe80000001804 */
[----:B------:R-:W1:Y:S01]  /*5630*/  LDSM.16.MT88.4 R140, [R217+0xa000] ;  /* 0x00a00000d98c783b */ /* 0x000e620000004200 */
[----:B------:R-:W-:Y:S01]  /*5640*/  FMUL.FTZ R23, R0, R159 ;  /* 0x0000009f00177220 */ /* 0x000fe20000410000 */
[C---:B------:R-:W-:Y:S05]  /*5650*/  HMMA.16816.F32 R8, R180.reuse, R176, R8 ;  /* 0x000000b0b408723c */ /* 0x040fea0000001808 */
[C---:B------:R-:W-:Y:S01]  /*5660*/  FMUL.FTZ R40, R2.reuse, R40 ;  /* 0x0000002802287220 */ /* 0x040fe20000410000 */
[-C--:B------:R-:W-:Y:S01]  /*5670*/  HMMA.16816.F32 R12, R180, R178.reuse, R12 ;  /* 0x000000b2b40c723c */ /* 0x080fe2000000180c */
[----:B------:R-:W2:Y:S04]  /*5680*/  LDSM.16.MT88.4 R148, [R212+0xb000] ;  /* 0x00b00000d494783b */ /* 0x000ea80000004200 */
[----:B------:R-:W-:Y:S01]  /*5690*/  FMUL.FTZ R41, R2, R41 ;  /* 0x0000002902297220 */ /* 0x000fe20000410000 */
[C---:B------:R-:W-:Y:S05]  /*56a0*/  HMMA.16816.F32 R16, R172.reuse, R178, R16 ;  /* 0x000000b2ac10723c */ /* 0x040fea0000001810 */
[C---:B------:R-:W-:Y:S01]  /*56b0*/  FMUL.FTZ R42, R0.reuse, R42 ;  /* 0x0000002a002a7220 */ /* 0x040fe20000410000 */
[-C--:B------:R-:W-:Y:S05]  /*56c0*/  HMMA.16816.F32 R36, R172, R184.reuse, R36 ;  /* 0x000000b8ac24723c */ /* 0x080fea0000001824 */
[----:B------:R-:W-:Y:S01]  /*56d0*/  FMUL.FTZ R43, R0, R43 ;  /* 0x0000002b002b7220 */ /* 0x000fe20000410000 */
[C---:B------:R-:W-:Y:S01]  /*56e0*/  FMUL.FTZ R44, R2.reuse, R44 ;  /* 0x0000002c022c7220 */ /* 0x040fe20000410000 */
[----:B------:R-:W-:Y:S01]  /*56f0*/  FMUL.FTZ R45, R2, R45 ;  /* 0x0000002d022d7220 */ /* 0x000fe20000410000 */
[C---:B------:R-:W-:Y:S03]  /*5700*/  FMUL.FTZ R46, R0.reuse, R46 ;  /* 0x0000002e002e7220 */ /* 0x040fe60000410000 */
[----:B------:R-:W-:Y:S01]  /*5710*/  FMUL.FTZ R47, R0, R47 ;  /* 0x0000002f002f7220 */ /* 0x000fe20000410000 */
[C---:B------:R-:W-:Y:S04]  /*5720*/  HMMA.16816.F32 R40, R180.reuse, R184, R40 ;  /* 0x000000b8b428723c */ /* 0x040fe80000001828 */
[C---:B------:R-:W-:Y:S01]  /*5730*/  FMUL.FTZ R56, R2.reuse, R56 ;  /* 0x0000003802387220 */ /* 0x040fe20000410000 */
[----:B------:R-:W-:Y:S01]  /*5740*/  FMUL.FTZ R57, R2, R57 ;  /* 0x0000003902397220 */ /* 0x000fe20000410000 */
[-C--:B------:R-:W-:Y:S05]  /*5750*/  HMMA.16816.F32 R44, R180, R186.reuse, R44 ;  /* 0x000000bab42c723c */ /* 0x080fea000000182c */
[C---:B------:R-:W-:Y:S01]  /*5760*/  FMUL.FTZ R58, R0.reuse, R58 ;  /* 0x0000003a003a7220 */ /* 0x040fe20000410000 */
[C---:B------:R-:W-:Y:S05]  /*5770*/  HMMA.16816.F32 R48, R172.reuse, R186, R48 ;  /* 0x000000baac30723c */ /* 0x040fea0000001830 */
[----:B------:R-:W-:Y:S01]  /*5780*/  FMUL.FTZ R59, R0, R59 ;  /* 0x0000003b003b7220 */ /* 0x000fe20000410000 */
[-C--:B-1----:R-:W-:Y:S05]  /*5790*/  HMMA.16816.F32 R52, R172, R140.reuse, R52 ;  /* 0x0000008cac34723c */ /* 0x082fea0000001834 */
[C---:B------:R-:W-:Y:S01]  /*57a0*/  FMUL.FTZ R60, R2.reuse, R60 ;  /* 0x0000003c023c7220 */ /* 0x040fe20000410000 */
[C---:B------:R-:W-:Y:S05]  /*57b0*/  HMMA.16816.F32 R56, R180.reuse, R140, R56 ;  /* 0x0000008cb438723c */ /* 0x040fea0000001838 */
[----:B------:R-:W-:Y:S01]  /*57c0*/  FMUL.FTZ R61, R2, R61 ;  /* 0x0000003d023d7220 */ /* 0x000fe20000410000 */
[C---:B------:R-:W-:Y:S01]  /*57d0*/  FMUL.FTZ R62, R0.reuse, R62 ;  /* 0x0000003e003e7220 */ /* 0x040fe20000410000 */
[----:B------:R-:W-:Y:S01]  /*57e0*/  FMUL.FTZ R63, R0, R63 ;  /* 0x0000003f003f7220 */ /* 0x000fe20000410000 */
[C---:B------:R-:W-:Y:S03]  /*57f0*/  FMUL.FTZ R72, R2.reuse, R72 ;  /* 0x0000004802487220 */ /* 0x040fe60000410000 */
[----:B------:R-:W-:Y:S01]  /*5800*/  FMUL.FTZ R73, R2, R73 ;  /* 0x0000004902497220 */ /* 0x000fe20000410000 */
[C---:B------:R-:W-:Y:S01]  /*5810*/  FMUL.FTZ R74, R0.reuse, R74 ;  /* 0x0000004a004a7220 */ /* 0x040fe20000410000 */
        /* <DEDUP_REMOVED lines=8> */
[-C--:B------:R-:W-:Y:S05]  /*58a0*/  HMMA.16816.F32 R68, R172, R144.reuse, R68 ;  /* 0x00000090ac44723c */ /* 0x080fea0000001844 */
[----:B------:R-:W-:Y:S01]  /*58b0*/  LOP3.LUT R138, R195, UR30, R192, 0x96, !PT ;  /* 0x0000001ec38a7c12 */ /* 0x000fe2000f8e96c0 */
[C---:B------:R-:W-:Y:S01]  /*58c0*/  HMMA.16816.F32 R72, R180.reuse, R144, R72 ;  /* 0x00000090b448723c */ /* 0x040fe20000001848 */
[----:B------:R3:W-:Y:S04]  /*58d0*/  MUFU.EX2 R195, R26 ;  /* 0x0000001a00c37308 */ /* 0x0007e80000000800 */
[C---:B------:R-:W-:Y:S01]  /*58e0*/  FMUL.FTZ R88, R2.reuse, R88 ;  /* 0x0000005802587220 */ /* 0x040fe20000410000 */
[-C--:B------:R-:W-:Y:S05]  /*58f0*/  HMMA.16816.F32 R76, R180, R146.reuse, R76 ;  /* 0x00000092b44c723c */ /* 0x080fea000000184c */
[----:B------:R-:W-:Y:S01]  /*5900*/  FMUL.FTZ R89, R2, R89 ;  /* 0x0000005902597220 */ /* 0x000fe20000410000 */
[C---:B------:R-:W-:Y:S05]  /*5910*/  HMMA.16816.F32 R80, R172.reuse, R146, R80 ;  /* 0x00000092ac50723c */ /* 0x040fea0000001850 */
[----:B------:R-:W-:Y:S01]  /*5920*/  LOP3.LUT R144, R197, UR30, R202, 0x96, !PT ;  /* 0x0000001ec5907c12 */ /* 0x000fe2000f8e96ca */
[-C--:B--2---:R-:W-:Y:S01]  /*5930*/  HMMA.16816.F32 R84, R172, R148.reuse, R84 ;  /* 0x00000094ac54723c */ /* 0x084fe20000001854 */
[----:B------:R-:W2:Y:S04]  /*5940*/  MUFU.EX2 R202, R32 ;  /* 0x0000002000ca7308 */ /* 0x000ea80000000800 */
[C---:B------:R-:W-:Y:S01]  /*5950*/  FMUL.FTZ R90, R0.reuse, R90 ;  /* 0x0000005a005a7220 */ /* 0x040fe20000410000 */
[C---:B------:R-:W-:Y:S01]  /*5960*/  FMUL.FTZ R91, R0.reuse, R91 ;  /* 0x0000005b005b7220 */ /* 0x040fe20000410000 */
[----:B---3--:R-:W-:Y:S01]  /*5970*/  FMUL.FTZ R26, R0, R166 ;  /* 0x000000a6001a7220 */ /* 0x008fe20000410000 */
[----:B------:R-:W-:Y:S03]  /*5980*/  FMUL.FTZ R92, R2, R92 ;  /* 0x0000005c025c7220 */ /* 0x000fe60000410000 */
[----:B------:R3:W-:Y:S01]  /*5990*/  MUFU.EX2 R197, R25 ;  /* 0x0000001900c57308 */ /* 0x0007e20000000800 */
[----:B------:R-:W-:Y:S04]  /*59a0*/  IMAD.WIDE.U32 R138, R138, -0x2daee0ad, RZ ;  /* 0xd2511f538a8a7825 */ /* 0x000fe800078e00ff */
[----:B------:R-:W-:Y:S01]  /*59b0*/  FMUL.FTZ R93, R2, R93 ;  /* 0x0000005d025d7220 */ /* 0x000fe20000410000 */
[C---:B------:R-:W-:Y:S04]  /*59c0*/  HMMA.16816.F32 R88, R180.reuse, R148, R88 ;  /* 0x00000094b458723c */ /* 0x040fe80000001858 */
[----:B------:R-:W-:Y:S01]  /*59d0*/  IMAD.WIDE.U32 R144, R144, -0x2daee0ad, RZ ;  /* 0xd2511f5390907825 */ /* 0x000fe200078e00ff */
[----:B------:R-:W-:Y:S02]  /*59e0*/  LOP3.LUT R146, R138, 0xffff, RZ, 0xc0, !PT ;  /* 0x0000ffff8a927812 */ /* 0x000fe400078ec0ff */
[----:B------:R-:W-:Y:S01]  /*59f0*/  LOP3.LUT R152, R139, UR5, R198, 0x96, !PT ;  /* 0x000000058b987c12 */ /* 0x000fe2000f8e96c6 */
[----:B------:R-:W-:Y:S01]  /*5a00*/  FMUL.FTZ R94, R0, R94 ;  /* 0x0000005e005e7220 */ /* 0x000fe20000410000 */
[----:B------:R4:W-:Y:S02]  /*5a10*/  MUFU.EX2 R198, R24 ;  /* 0x0000001800c67308 */ /* 0x0009e40000000800 */
[----:B------:R-:W-:Y:S01]  /*5a20*/  LOP3.LUT R154, R138, 0xff, RZ, 0xc0, !PT ;  /* 0x000000ff8a9a7812 */ /* 0x000fe200078ec0ff */
[----:B------:R-:W-:Y:S01]  /*5a30*/  FMUL.FTZ R95, R0, R95 ;  /* 0x0000005f005f7220 */ /* 0x000fe20000410000 */
[--C-:B------:R-:W-:Y:S01]  /*5a40*/  SHF.R.U32.HI R153, RZ, 0x18, R138.reuse ;  /* 0x00000018ff997819 */ /* 0x100fe2000001168a */
[C---:B---3--:R-:W-:Y:S01]  /*5a50*/  FMUL.FTZ R25, R2.reuse, R165 ;  /* 0x000000a502197220 */ /* 0x048fe20000410000 */
[----:B------:R-:W-:Y:S01]  /*5a60*/  SHF.R.U32.HI R139, RZ, 0x10, R138 ;  /* 0x00000010ff8b7819 */ /* 0x000fe2000001168a */
[----:B------:R-:W-:Y:S01]  /*5a70*/  FMUL.FTZ R104, R2, R104 ;  /* 0x0000006802687220 */ /* 0x000fe20000410000 */
[----:B------:R-:W-:Y:S01]  /*5a80*/  LOP3.LUT R138, R144, 0xffff, RZ, 0xc0, !PT ;  /* 0x0000ffff908a7812 */ /* 0x000fe200078ec0ff */
[----:B------:R-:W-:Y:S01]  /*5a90*/  FMUL.FTZ R105, R2, R105 ;  /* 0x0000006902697220 */ /* 0x000fe20000410000 */
[-C--:B------:R-:W-:Y:S03]  /*5aa0*/  HMMA.16816.F32 R92, R180, R150.reuse, R92 ;  /* 0x00000096b45c723c */ /* 0x080fe6000000185c */
[----:B------:R-:W-:Y:S01]  /*5ab0*/  LOP3.LUT R137, R145, UR5, R200, 0x96, !PT ;  /* 0x0000000591897c12 */ /* 0x000fe2000f8e96c8 */
[----:B------:R-:W-:Y:S01]  /*5ac0*/  FMUL.FTZ R106, R0, R106 ;  /* 0x0000006a006a7220 */ /* 0x000fe20000410000 */
[----:B------:R-:W-:Y:S01]  /*5ad0*/  SHF.R.U32.HI R145, RZ, 0x8, R146 ;  /* 0x00000008ff917819 */ /* 0x000fe20000011692 */
[C---:B------:R-:W-:Y:S01]  /*5ae0*/  HMMA.16816.F32 R96, R172.reuse, R150, R96 ;  /* 0x00000096ac60723c */ /* 0x040fe20000001860 */
[----:B------:R3:W5:Y:S04]  /*5af0*/  MUFU.EX2 R200, R34 ;  /* 0x0000002200c87308 */ /* 0x0007680000000800 */
[----:B------:R-:W-:Y:S01]  /*5b00*/  LOP3.LUT R147, R144, 0xff, RZ, 0xc0, !PT ;  /* 0x000000ff90937812 */ /* 0x000fe200078ec0ff */
[-C--:B-1----:R-:W-:Y:S05]  /*5b10*/  HMMA.16816.F32 R100, R172, R140.reuse, R100 ;  /* 0x0000008cac64723c */ /* 0x082fea0000001864 */
[----:B------:R-:W-:Y:S01]  /*5b20*/  SHF.R.U32.HI R138, RZ, 0x8, R138 ;  /* 0x00000008ff8a7819 */ /* 0x000fe2000001168a */
[----:B------:R-:W-:Y:S01]  /*5b30*/  FMUL.FTZ R107, R0, R107 ;  /* 0x0000006b006b7220 */ /* 0x000fe20000410000 */
[----:B------:R-:W-:Y:S01]  /*5b40*/  SHF.R.U32.HI R148, RZ, 0x10, R144 ;  /* 0x00000010ff947819 */ /* 0x000fe20000011690 */
[----:B----4-:R-:W-:Y:S03]  /*5b50*/  FMUL.FTZ R24, R2, R164 ;  /* 0x000000a402187220 */ /* 0x010fe60000410000 */
[----:B------:R-:W-:Y:S01]  /*5b60*/  PRMT R176, R154, 0x5410, R145 ;  /* 0x000054109ab07816 */ /* 0x000fe20000000091 */
[----:B---3--:R-:W-:Y:S01]  /*5b70*/  FMUL.FTZ R34, R3, R162 ;  /* 0x000000a203227220 */ /* 0x008fe20000410000 */
[C---:B------:R-:W-:Y:S04]  /*5b80*/  HMMA.16816.F32 R104, R180.reuse, R140, R104 ;  /* 0x0000008cb468723c */ /* 0x040fe80000001868 */
[----:B------:R-:W-:Y:S01]  /*5b90*/  PRMT R154, R147, 0x5410, R138 ;  /* 0x00005410939a7816 */ /* 0x000fe2000000008a */
[C---:B------:R-:W-:Y:S01]  /*5ba0*/  FMUL.FTZ R112, R2.reuse, R112 ;  /* 0x0000007002707220 */ /* 0x040fe20000410000 */
[----:B------:R-:W-:Y:S01]  /*5bb0*/  SHF.R.U32.HI R144, RZ, 0x18, R144 ;  /* 0x00000018ff907819 */ /* 0x000fe20000011690 */
[----:B------:R-:W-:Y:S01]  /*5bc0*/  FMUL.FTZ R113, R2, R113 ;  /* 0x0000007102717220 */ /* 0x000fe20000410000 */
[----:B------:R-:W-:Y:S03]  /*5bd0*/  LOP3.LUT R138, R148, 0xff, RZ, 0xc0, !PT ;  /* 0x000000ff948a7812 */ /* 0x000fe600078ec0ff */
[----:B------:R-:W-:Y:S01]  /*5be0*/  LOP3.LUT R139, R139, 0xff, RZ, 0xc0, !PT ;  /* 0x000000ff8b8b7812 */ /* 0x000fe200078ec0ff */
[----:B------:R-:W-:Y:S01]  /*5bf0*/  FMUL.FTZ R114, R0, R114 ;  /* 0x0000007200727220 */ /* 0x000fe20000410000 */
[----:B------:R-:W-:Y:S01]  /*5c00*/  LOP3.LUT R20, R152, 0xffff, RZ, 0xc0, !PT ;  /* 0x0000ffff98147812 */ /* 0x000fe200078ec0ff */
[----:B------:R-:W-:Y:S01]  /*5c10*/  FMUL.FTZ R115, R0, R115 ;  /* 0x0000007300737220 */ /* 0x000fe20000410000 */
[----:B------:R-:W-:Y:S01]  /*5c20*/  PRMT R192, R138, 0x5410, R144 ;  /* 0x000054108ac07816 */ /* 0x000fe20000000090 */
[----:B------:R-:W-:Y:S01]  /*5c30*/  FMUL.FTZ R120, R2, R120 ;  /* 0x0000007802787220 */ /* 0x000fe20000410000 */
[----:B------:R-:W-:Y:S01]  /*5c40*/  PRMT R155, R139, 0x5410, R153 ;  /* 0x000054108b9b7816 */ /* 0x000fe20000000099 */
[----:B------:R-:W1:Y:S01]  /*5c50*/  LDSM.16.MT88.4 R144, [R217+0xb000] ;  /* 0x00b00000d990783b */ /* 0x000e620000004200 */
[----:B------:R-:W-:Y:S01]  /*5c60*/  LOP3.LUT R139, R152, 0xff, RZ, 0xc0, !PT ;  /* 0x000000ff988b7812 */ /* 0x000fe200078ec0ff */
[----:B------:R-:W-:Y:S01]  /*5c70*/  FMUL.FTZ R121, R2, R121 ;  /* 0x0000007902797220 */ /* 0x000fe20000410000 */
[----:B------:R-:W-:Y:S01]  /*5c80*/  SHF.R.U32.HI R20, RZ, 0x8, R20 ;  /* 0x00000008ff147819 */ /* 0x000fe20000011614 */
[C---:B------:R-:W-:Y:S01]  /*5c90*/  FMUL.FTZ R122, R0.reuse, R122 ;  /* 0x0000007a007a7220 */ /* 0x040fe20000410000 */
[----:B------:R-:W-:Y:S01]  /*5ca0*/  LOP3.LUT R21, R137, 0xffff, RZ, 0xc0, !PT ;  /* 0x0000ffff89157812 */ /* 0x000fe200078ec0ff */
[----:B------:R-:W-:Y:S01]  /*5cb0*/  FMUL.FTZ R123, R0, R123 ;  /* 0x0000007b007b7220 */ /* 0x000fe20000410000 */
[----:B------:R-:W-:Y:S01]  /*5cc0*/  PRMT R153, R139, 0x5410, R20 ;  /* 0x000054108b997816 */ /* 0x000fe20000000014 */
[C---:B------:R-:W-:Y:S01]  /*5cd0*/  FMUL.FTZ R124, R2.reuse, R124 ;  /* 0x0000007c027c7220 */ /* 0x040fe20000410000 */
[--C-:B------:R-:W-:Y:S01]  /*5ce0*/  SHF.R.U32.HI R20, RZ, 0x10, R152.reuse ;  /* 0x00000010ff147819 */ /* 0x100fe20000011698 */
[----:B------:R-:W-:Y:S01]  /*5cf0*/  FMUL.FTZ R125, R2, R125 ;  /* 0x0000007d027d7220 */ /* 0x000fe20000410000 */
[----:B------:R-:W-:Y:S01]  /*5d00*/  SHF.R.U32.HI R22, RZ, 0x10, R137 ;  /* 0x00000010ff167819 */ /* 0x000fe20000011689 */
[----:B------:R-:W-:Y:S01]  /*5d10*/  FMUL.FTZ R126, R0, R126 ;  /* 0x0000007e007e7220 */ /* 0x000fe20000410000 */
[----:B------:R-:W-:Y:S01]  /*5d20*/  LOP3.LUT R138, R20, 0xff, RZ, 0xc0, !PT ;  /* 0x000000ff148a7812 */ /* 0x000fe200078ec0ff */
[C---:B------:R-:W-:Y:S01]  /*5d30*/  FMUL.FTZ R20, R2.reuse, R156 ;  /* 0x0000009c02147220 */ /* 0x040fe20000410000 */
[----:B------:R-:W-:Y:S01]  /*5d40*/  SHF.R.U32.HI R33, RZ, 0x8, R21 ;  /* 0x00000008ff217819 */ /* 0x000fe20000011615 */
[----:B------:R-:W-:Y:S01]  /*5d50*/  FMUL.FTZ R21, R2, R157 ;  /* 0x0000009d02157220 */ /* 0x000fe20000410000 */
[----:B------:R-:W-:Y:S01]  /*5d60*/  LOP3.LUT R32, R22, 0xff, RZ, 0xc0, !PT ;  /* 0x000000ff16207812 */ /* 0x000fe200078ec0ff */
[C---:B------:R-:W-:Y:S01]  /*5d70*/  FMUL.FTZ R22, R0.reuse, R158 ;  /* 0x0000009e00167220 */ /* 0x040fe20000410000 */
[--C-:B------:R-:W-:Y:S01]  /*5d80*/  HSET2.LE.AND R150, R155, R188.reuse, PT ;  /* 0x000000bc9b967233 */ /* 0x100fe20003803000 */
[----:B------:R-:W-:Y:S01]  /*5d90*/  LDSM.16.MT88.4 R156, [R214+0xa800] ;  /* 0x00a80000d69c783b */ /* 0x000fe20000004200 */
[--C-:B------:R-:W-:Y:S01]  /*5da0*/  HSET2.LE.AND R151, R154, R188.reuse, PT ;  /* 0x000000bc9a977233 */ /* 0x100fe20003803000 */
[----:B------:R-:W-:Y:S01]  /*5db0*/  FMUL.FTZ R127, R0, R127 ;  /* 0x0000007f007f7220 */ /* 0x000fe20000410000 */
[--C-:B------:R-:W-:Y:S01]  /*5dc0*/  HSET2.LE.AND R192, R192, R188.reuse, PT ;  /* 0x000000bcc0c07233 */ /* 0x100fe20003803000 */
[----:B------:R-:W-:Y:S01]  /*5dd0*/  FFMA.FTZ R2, R2, R232, R237 ;  /* 0x000000e802027223 */ /* 0x000fe200000100ed */
[-C--:B------:R-:W-:Y:S03]  /*5de0*/  HMMA.16816.F32 R20, R180, R142.reuse, R20 ;  /* 0x0000008eb414723c */ /* 0x080fe60000001814 */
[----:B------:R-:W-:Y:S02]  /*5df0*/  SHF.R.U32.HI R152, RZ, 0x18, R152 ;  /* 0x00000018ff987819 */ /* 0x000fe40000011698 */
[----:B------:R-:W-:Y:S01]  /*5e00*/  LOP3.LUT R139, R137, 0xff, RZ, 0xc0, !PT ;  /* 0x000000ff898b7812 */ /* 0x000fe200078ec0ff */
[C---:B------:R-:W-:Y:S01]  /*5e10*/  HMMA.16816.F32 R108, R172.reuse, R142, R108 ;  /* 0x0000008eac6c723c */ /* 0x040fe2000000186c */
[----:B------:R-:W3:Y:S04]  /*5e20*/  LDSM.16.MT88.4 R140, [R216+0xb000] ;  /* 0x00b00000d88c783b */ /* 0x000ee80000004200 */
[----:B------:R-:W-:Y:S01]  /*5e30*/  PRMT R138, R138, 0x5410, R152 ;  /* 0x000054108a8a7816 */ /* 0x000fe20000000098 */
[----:B------:R-:W-:Y:S01]  /*5e40*/  FFMA.FTZ R152, R27, UR4, -R191 ;  /* 0x000000041b987c23 */ /* 0x000fe200080108bf */
[----:B------:R-:W-:Y:S01]  /*5e50*/  SHF.R.U32.HI R137, RZ, 0x18, R137 ;  /* 0x00000018ff897819 */ /* 0x000fe20000011689 */
[----:B------:R-:W-:Y:S02]  /*5e60*/  FMUL.FTZ R27, R0, R167 ;  /* 0x000000a7001b7220 */ /* 0x000fe40000410000 */
[----:B------:R4:W5:Y:S01]  /*5e70*/  MUFU.EX2 R196, R152 ;  /* 0x0000009800c47308 */ /* 0x0009620000000800 */
[----:B------:R-:W-:Y:S01]  /*5e80*/  PRMT R148, R139, 0x5410, R33 ;  /* 0x000054108b947816 */ /* 0x000fe20000000021 */
[----:B------:R-:W-:Y:S01]  /*5e90*/  FMUL.FTZ R33, R132, R161 ;  /* 0x000000a184217220 */ /* 0x000fe20000410000 */
[----:B------:R-:W-:Y:S01]  /*5ea0*/  PRMT R149, R32, 0x5410, R137 ;  /* 0x0000541020957816 */ /* 0x000fe20000000089 */
[----:B------:R-:W-:Y:S01]  /*5eb0*/  FMUL.FTZ R32, R132, R160 ;  /* 0x000000a084207220 */ /* 0x000fe20000410000 */
[----:B------:R-:W-:Y:S01]  /*5ec0*/  LDSM.16.MT88.4 R164, [R216+0xa800] ;  /* 0x00a80000d8a4783b */ /* 0x000fe20000004200 */
[--C-:B------:R-:W-:Y:S01]  /*5ed0*/  HSET2.LE.AND R137, R153, R188.reuse, PT ;  /* 0x000000bc99897233 */ /* 0x100fe20003803000 */
[----:B------:R-:W-:Y:S01]  /*5ee0*/  FFMA.FTZ R0, R0, R229, R235 ;  /* 0x000000e500007223 */ /* 0x000fe200000100eb */
[--C-:B------:R-:W-:Y:S02]  /*5ef0*/  HSET2.LE.AND R139, R176, R188.reuse, PT ;  /* 0x000000bcb08b7233 */ /* 0x100fe40003803000 */
[--C-:B------:R-:W-:Y:S01]  /*5f00*/  HSET2.LE.AND R138, R138, R188.reuse, PT ;  /* 0x000000bc8a8a7233 */ /* 0x100fe20003803000 */
[-C--:B-1----:R-:W-:Y:S02]  /*5f10*/  HMMA.16816.F32 R32, R172, R144.reuse, R32 ;  /* 0x00000090ac20723c */ /* 0x082fe40000001820 */
[----:B------:R-:W-:Y:S01]  /*5f20*/  LDSM.16.MT88.4 R160, [R217+0xa800] ;  /* 0x00a80000d9a0783b */ /* 0x000fe20000004200 */
[--C-:B------:R-:W-:Y:S01]  /*5f30*/  HSET2.LE.AND R148, R148, R188.reuse, PT ;  /* 0x000000bc94947233 */ /* 0x100fe20003803000 */
[----:B------:R-:W-:Y:S01]  /*5f40*/  FADD.FTZ R0, R211, R0 ;  /* 0x00000000d3007221 */ /* 0x000fe20000010000 */
[----:B------:R-:W-:Y:S01]  /*5f50*/  HSET2.LE.AND R149, R149, R188, PT ;  /* 0x000000bc95957233 */ /* 0x000fe20003803000 */
[C---:B------:R-:W-:Y:S04]  /*5f60*/  HMMA.16816.F32 R112, R180.reuse, R144, R112 ;  /* 0x00000090b470723c */ /* 0x040fe80000001870 */
[----:B----4-:R-:W1:Y:S01]  /*5f70*/  LDSM.16.MT88.4 R152, [R212+0xa800] ;  /* 0x00a80000d498783b */ /* 0x010e620000004200 */
[----:B------:R-:W-:Y:S01]  /*5f80*/  F2FP.F16.F32.PACK_AB R176, R205, R206 ;  /* 0x000000cecdb0723e */ /* 0x000fe200000000ff */
[-C--:B------:R-:W-:Y:S05]  /*5f90*/  HMMA.16816.F32 R24, R180, R146.reuse, R24 ;  /* 0x00000092b418723c */ /* 0x080fea0000001818 */
[----:B------:R-:W-:Y:S01]  /*5fa0*/  FFMA.FTZ R144, R28, UR4, -R193 ;  /* 0x000000041c907c23 */ /* 0x000fe200080108c1 */
[C---:B------:R-:W-:Y:S03]  /*5fb0*/  HMMA.16816.F32 R116, R172.reuse, R146, R116 ;  /* 0x00000092ac74723c */ /* 0x040fe60000001874 */
[----:B------:R-:W-:Y:S02]  /*5fc0*/  MUFU.EX2 R194, R144 ;  /* 0x0000009000c27308 */ /* 0x000fe40000000800 */
[--C-:B------:R-:W-:Y:S01]  /*5fd0*/  FFMA.FTZ R145, R30, UR4, -R191.reuse ;  /* 0x000000041e917c23 */ /* 0x100fe200080108bf */
[----:B------:R-:W-:Y:S01]  /*5fe0*/  FFMA.FTZ R191, R31, UR4, -R191 ;  /* 0x000000041fbf7c23 */ /* 0x000fe200080108bf */
[----:B------:R-:W-:Y:S01]  /*5ff0*/  FFMA.FTZ R193, R29, UR4, -R193 ;  /* 0x000000041dc17c23 */ /* 0x000fe200080108c1 */
[C---:B------:R-:W-:Y:S03]  /*6000*/  FMUL.FTZ R28, R132.reuse, R168 ;  /* 0x000000a8841c7220 */ /* 0x040fe60000410000 */
[C---:B------:R-:W-:Y:S01]  /*6010*/  FMUL.FTZ R29, R132.reuse, R169 ;  /* 0x000000a9841d7220 */ /* 0x040fe20000410000 */
[C---:B------:R-:W-:Y:S01]  /*6020*/  FMUL.FTZ R30, R3.reuse, R170 ;  /* 0x000000aa031e7220 */ /* 0x040fe20000410000 */
[----:B------:R-:W-:Y:S01]  /*6030*/  FMUL.FTZ R31, R3, R171 ;  /* 0x000000ab031f7220 */ /* 0x000fe20000410000 */
[----:B------:R-:W-:Y:S01]  /*6040*/  F2FP.F16.F32.PACK_AB R177, R203, R204 ;  /* 0x000000cccbb1723e */ /* 0x000fe200000000ff */
[----:B------:R-:W4:Y:S01]  /*6050*/  LDSM.16.MT88.4 R168, [R212+0xb800] ;  /* 0x00b80000d4a8783b */ /* 0x000f220000004200 */
[----:B------:R-:W-:Y:S01]  /*6060*/  LOP3.LUT R176, R137, R176, RZ, 0xc0, !PT ;  /* 0x000000b089b07212 */ /* 0x000fe200078ec0ff */
[----:B------:R-:W-:Y:S01]  /*6070*/  FFMA.FTZ R132, R132, R234, R245 ;  /* 0x000000ea84847223 */ /* 0x000fe200000100f5 */
[----:B------:R1:W-:Y:S01]  /*6080*/  MUFU.EX2 R137, R191 ;  /* 0x000000bf00897308 */ /* 0x0003e20000000800 */
[----:B------:R-:W-:Y:S01]  /*6090*/  LOP3.LUT R177, R138, R177, RZ, 0xc0, !PT ;  /* 0x000000b18ab17212 */ /* 0x000fe200078ec0ff */
[-C--:B---3--:R-:W-:Y:S03]  /*60a0*/  HMMA.16816.F32 R28, R172, R140.reuse, R28 ;  /* 0x0000008cac1c723c */ /* 0x088fe6000000181c */
[----:B--2---:R-:W-:Y:S01]  /*60b0*/  F2FP.F16.F32.PACK_AB R178, R201, R202 ;  /* 0x000000cac9b2723e */ /* 0x004fe200000000ff */
[----:B------:R-:W-:Y:S01]  /*60c0*/  FFMA.FTZ R3, R3, R233, R239 ;  /* 0x000000e903037223 */ /* 0x000fe200000100ef */
[----:B-----5:R-:W-:Y:S01]  /*60d0*/  F2FP.F16.F32.PACK_AB R179, R199, R200 ;  /* 0x000000c8c7b3723e */ /* 0x020fe200000000ff */
[C---:B------:R-:W-:Y:S02]  /*60e0*/  HMMA.16816.F32 R120, R180.reuse, R140, R120 ;  /* 0x0000008cb478723c */ /* 0x040fe40000001878 */
[----:B------:R-:W2:Y:S03]  /*60f0*/  MUFU.EX2 R193, R193 ;  /* 0x000000c100c17308 */ /* 0x000ea60000000800 */
[----:B------:R-:W-:Y:S01]  /*6100*/  LOP3.LUT R178, R139, R178, RZ, 0xc0, !PT ;  /* 0x000000b28bb27212 */ /* 0x000fe200078ec0ff */
[-C--:B------:R-:W-:Y:S01]  /*6110*/  HMMA.16816.F32 R124, R180, R142.reuse, R124 ;  /* 0x0000008eb47c723c */ /* 0x080fe2000000187c */
[----:B------:R-:W-:Y:S05]  /*6120*/  LDSM.16.MT88.4 R180, [R217+0xb800] ;  /* 0x00b80000d9b4783b */ /* 0x000fea0000004200 */
[----:B------:R3:W5:Y:S01]  /*6130*/  MUFU.EX2 R138, R145 ;  /* 0x00000091008a7308 */ /* 0x0007620000000800 */
[----:B------:R-:W-:Y:S01]  /*6140*/  LOP3.LUT R179, R150, R179, RZ, 0xc0, !PT ;  /* 0x000000b396b37212 */ /* 0x000fe200078ec0ff */
[----:B------:R-:W-:Y:S01]  /*6150*/  HMMA.16816.F32 R128, R172, R142, R128 ;  /* 0x0000008eac80723c */ /* 0x000fe20000001880 */
[----:B-1----:R-:W1:Y:S03]  /*6160*/  LDSM.16.MT88.4 R188, [R214+0xb800] ;  /* 0x00b80000d6bc783b */ /* 0x002e660000004200 */
[----:B------:R-:W-:Y:S01]  /*6170*/  F2FP.F16.F32.PACK_AB R184, R197, R198 ;  /* 0x000000c6c5b8723e */ /* 0x000fe200000000ff */
[----:B------:R-:W-:Y:S01]  /*6180*/  FADD.FTZ R132, R244, R132 ;  /* 0x00000084f4847221 */ /* 0x000fe20000010000 */
[----:B------:R-:W-:Y:S01]  /*6190*/  F2FP.F16.F32.PACK_AB R185, R196, R195 ;  /* 0x000000c3c4b9723e */ /* 0x000fe200000000ff */
[----:B------:R-:W-:Y:S01]  /*61a0*/  FADD.FTZ R3, R238, R3 ;  /* 0x00000003ee037221 */ /* 0x000fe20000010000 */
[----:B--2---:R-:W-:Y:S01]  /*61b0*/  F2FP.F16.F32.PACK_AB R186, R193, R194 ;  /* 0x000000c2c1ba723e */ /* 0x004fe200000000ff */
[----:B------:R-:W2:Y:S02]  /*61c0*/  LDSM.16.MT88.4 R172, [R216+0xb800] ;  /* 0x00b80000d8ac783b */ /* 0x000ea40000004200 */
[----:B------:R-:W-:Y:S01]  /*61d0*/  LOP3.LUT R184, R148, R184, RZ, 0xc0, !PT ;  /* 0x000000b894b87212 */ /* 0x000fe200078ec0ff */
[-C--:B---3--:R-:W-:Y:S05]  /*61e0*/  HMMA.16816.F32 R144, R176, R152.reuse, R4 ;  /* 0x00000098b090723c */ /* 0x088fea0000001804 */
[----:B-----5:R-:W-:Y:S01]  /*61f0*/  F2FP.F16.F32.PACK_AB R187, R137, R138 ;  /* 0x0000008a89bb723e */ /* 0x020fe200000000ff */
[----:B------:R-:W-:Y:S01]  /*6200*/  FADD.FTZ R0, R208, R0 ;  /* 0x00000000d0007221 */ /* 0x000fe20000010000 */
[----:B------:R-:W-:Y:S01]  /*6210*/  LOP3.LUT R185, R149, R185, RZ, 0xc0, !PT ;  /* 0x000000b995b97212 */ /* 0x000fe200078ec0ff */
[----:B------:R-:W-:Y:S03]  /*6220*/  FADD.FTZ R6, R236, R2 ;  /* 0x00000002ec067221 */ /* 0x000fe60000010000 */
        /* <DEDUP_REMOVED lines=29> */
[----:B------:R-:W-:Y:S01]  /*6400*/  IADD3 R0, R227, -0x1, RZ ;  /* 0xffffffffe3007810 */ /* 0x000fe20007ffe0ff */
        /* <DEDUP_REMOVED lines=9> */
[----:B------:R-:W-:Y:S01]  /*64a0*/  FADD.FTZ R234, R201, R4 ;  /* 0x00000004c9ea7221 */ /* 0x000fe20000010000 */
[-C--:B----4-:R-:W-:Y:S05]  /*64b0*/  HMMA.16816.F32 R84, R176, R168.reuse, R84 ;  /* 0x000000a8b054723c */ /* 0x090fea0000001854 */
[----:B------:R-:W-:Y:S01]  /*64c0*/  FADD.FTZ R233, R199, R5 ;  /* 0x00000005c7e97221 */ /* 0x000fe20000010000 */
[C---:B------:R-:W-:Y:S05]  /*64d0*/  HMMA.16816.F32 R88, R184.reuse, R168, R88 ;  /* 0x000000a8b858723c */ /* 0x040fea0000001858 */
[----:B------:R-:W-:Y:S01]  /*64e0*/  FADD.FTZ R232, R193, R3 ;  /* 0x00000003c1e87221 */ /* 0x000fe20000010000 */
        /* <DEDUP_REMOVED lines=17> */
[----:B------:R-:W-:Y:S01]  /*6600*/  HMMA.16816.F32 R128, R176, R174, R128 ;  /* 0x000000aeb080723c */ /* 0x000fe20000001880 */
[----:B------:R-:W-:Y:S11]  /*6610*/  @!UPT UIADD3 URZ, URZ, URZ, URZ ;  /* 0x0000003f3f3ff290 */ /* 0x000ff6000fffe03f */
[----:B------:R-:W-:Y:S01]  /*6620*/  @!UPT UIADD3 URZ, URZ, URZ, URZ ;  /* 0x0000003f3f3ff290 */ /* 0x000fe2000fffe03f */
[----:B------:R-:W-:Y:S11]  /*6630*/  @P0 BRA `(.L_x_1833) ;  /* 0xffffffd4007c0947 */ /* 0x000ff6000383ffff */
.L_x_1832:
[----:B------:R-:W1:Y:S01]  /*6640*/  SHFL.BFLY PT, R0, R234, 0x2, 0x1f ;  /* 0x0c401f00ea007f89 */ /* 0x000e6200000e0000 */
[----:B------:R-:W-:Y:S01]  /*6650*/  ULDC UR4, c[0x0][0x38c] ;  /* 0x0000e30000047ab9 */ /* 0x000fe20000000800 */
[----:B------:R-:W-:Y:S01]  /*6660*/  UMOV UR5, 0x400 ;  /* 0x0000040000057882 */ /* 0x000fe20000000000 */
[----:B------:R-:W-:Y:S01]  /*6670*/  BSSY B0, `(.L_x_1836) ;  /* 0x00001b1000007945 */ /* 0x000fe20003800000 */
[----:B------:R-:W2:Y:S04]  /*6680*/  SHFL.BFLY PT, R3, R233, 0x2, 0x1f ;  /* 0x0c401f00e9037f89 */ /* 0x000ea800000e0000 */
[----:B------:R-:W3:Y:S01]  /*6690*/  SHFL.BFLY PT, R2, R229, 0x2, 0x1f ;  /* 0x0c401f00e5027f89 */ /* 0x000ee200000e0000 */
[----:B------:R-:W4:Y:S01]  /*66a0*/  S2R R137, SR_TID.X ;  /* 0x0000000000897919 */ /* 0x000f220000002100 */
[----:B------:R-:W5:Y:S01]  /*66b0*/  S2R R172, SR_TID.X ;  /* 0x0000000000ac7919 */ /* 0x000f620000002100 */
[----:B-1----:R-:W-:-:S02]  /*66c0*/  FADD.FTZ R234, R0, R234 ;  /* 0x000000ea00ea7221 */ /* 0x002fc40000010000 */
[----:B------:R-:W1:Y:S01]  /*66d0*/  SHFL.BFLY PT, R0, R232, 0x2, 0x1f ;  /* 0x0c401f00e8007f89 */ /* 0x000e6200000e0000 */
[----:B--2---:R-:W-:-:S03]  /*66e0*/  FADD.FTZ R233, R3, R233 ;  /* 0x000000e903e97221 */ /* 0x004fc60000010000 */
[----:B------:R-:W2:Y:S01]  /*66f0*/  SHFL.BFLY PT, R4, R234, 0x1, 0x1f ;  /* 0x0c201f00ea047f89 */ /* 0x000ea200000e0000 */
[----:B---3--:R-:W-:-:S03]  /*6700*/  FADD.FTZ R229, R2, R229 ;  /* 0x000000e502e57221 */ /* 0x008fc60000010000 */
[----:B------:R-:W3:Y:S01]  /*6710*/  SHFL.BFLY PT, R3, R233, 0x1, 0x1f ;  /* 0x0c201f00e9037f89 */ /* 0x000ee200000e0000 */
[----:B----4-:R-:W-:-:S04]  /*6720*/  SHF.R.S32.HI R6, RZ, 0x1f, R137 ;  /* 0x0000001fff067819 */ /* 0x010fc80000011489 */
[----:B------:R-:W-:Y:S01]  /*6730*/  LEA.HI R6, R6, R137, RZ, 0x5 ;  /* 0x0000008906067211 */ /* 0x000fe200078f28ff */
[----:B-1----:R-:W-:Y:S01]  /*6740*/  FADD.FTZ R232, R0, R232 ;  /* 0x000000e800e87221 */ /* 0x002fe20000010000 */
[----:B------:R-:W-:Y:S02]  /*6750*/  MOV R0, 0x3f800000 ;  /* 0x3f80000000007802 */ /* 0x000fe40000000f00 */
[----:B-----5:R-:W-:Y:S01]  /*6760*/  SHF.R.S32.HI R138, RZ, 0x1f, R172 ;  /* 0x0000001fff8a7819 */ /* 0x020fe200000114ac */
[----:B--2---:R-:W-:Y:S01]  /*6770*/  FADD.FTZ R234, R234, R4 ;  /* 0x00000004eaea7221 */ /* 0x004fe20000010000 */
[----:B------:R-:W1:Y:S02]  /*6780*/  SHFL.BFLY PT, R2, R232, 0x1, 0x1f ;  /* 0x0c201f00e8027f89 */ /* 0x000e6400000e0000 */
[----:B------:R-:W-:Y:S01]  /*6790*/  LEA.HI R5, R138, R172, RZ, 0x2 ;  /* 0x000000ac8a057211 */ /* 0x000fe200078f10ff */
[----:B---3--:R-:W-:Y:S01]  /*67a0*/  FADD.FTZ R233, R233, R3 ;  /* 0x00000003e9e97221 */ /* 0x008fe20000010000 */
[----:B------:R-:W2:Y:S01]  /*67b0*/  SHFL.BFLY PT, R4, R229, 0x1, 0x1f ;  /* 0x0c201f00e5047f89 */ /* 0x000ea200000e0000 */
[----:B------:R-:W-:-:S02]  /*67c0*/  FSETP.NE.FTZ.AND P6, PT, R234, RZ, PT ;  /* 0x000000ffea00720b */ /* 0x000fc40003fd5000 */
[CC--:B------:R-:W-:Y:S02]  /*67d0*/  LEA.HI R173, R138.reuse, R172.reuse, RZ, 0x3 ;  /* 0x000000ac8aad7211 */ /* 0x0c0fe400078f18ff */
[----:B------:R-:W-:Y:S02]  /*67e0*/  FSETP.NE.FTZ.AND P5, PT, R233, RZ, PT ;  /* 0x000000ffe900720b */ /* 0x000fe40003fb5000 */
[----:B------:R-:W-:Y:S02]  /*67f0*/  SHF.R.S32.HI R132, RZ, 0x2, R5 ;  /* 0x00000002ff847819 */ /* 0x000fe40000011405 */
[----:B------:R-:W-:Y:S02]  /*6800*/  LEA.HI R138, R138, R172, RZ, 0x5 ;  /* 0x000000ac8a8a7211 */ /* 0x000fe400078f28ff */
[----:B------:R-:W-:-:S03]  /*6810*/  MOV R3, 0x3f800000 ;  /* 0x3f80000000037802 */ /* 0x000fc60000000f00 */
[----:B------:R-:W3:Y:S01]  /*6820*/  @P6 MUFU.RCP R0, R234 ;  /* 0x000000ea00006308 */ /* 0x000ee20000001000 */
[----:B-1----:R-:W-:Y:S01]  /*6830*/  FADD.FTZ R232, R232, R2 ;  /* 0x00000002e8e87221 */ /* 0x002fe20000010000 */
[----:B------:R-:W-:-:S06]  /*6840*/  LOP3.LUT R2, R6, 0xffffffe0, RZ, 0xc0, !PT ;  /* 0xffffffe006027812 */ /* 0x000fcc00078ec0ff */
[----:B------:R-:W1:Y:S01]  /*6850*/  @P5 MUFU.RCP R3, R233 ;  /* 0x000000e900035308 */ /* 0x000e620000001000 */
[----:B--2---:R-:W-:Y:S01]  /*6860*/  FADD.FTZ R229, R229, R4 ;  /* 0x00000004e5e57221 */ /* 0x004fe20000010000 */
[----:B------:R-:W-:Y:S02]  /*6870*/  IADD3 R137, -R2, R137, RZ ;  /* 0x0000008902897210 */ /* 0x000fe40007ffe1ff */
[----:B------:R-:W-:Y:S02]  /*6880*/  SHF.R.S32.HI R4, RZ, 0x1f, R5 ;  /* 0x0000001fff047819 */ /* 0x000fe40000011405 */
[----:B------:R-:W-:Y:S02]  /*6890*/  LOP3.LUT R2, R5, 0x3ffffffc, RZ, 0xc0, !PT ;  /* 0x3ffffffc05027812 */ /* 0x000fe400078ec0ff */
[----:B------:R-:W-:Y:S01]  /*68a0*/  FSETP.NE.FTZ.AND P4, PT, R232, RZ, PT ;  /* 0x000000ffe800720b */ /* 0x000fe20003f95000 */
[----:B---3--:R-:W-:Y:S01]  /*68b0*/  FMUL.FTZ R0, R0, UR4 ;  /* 0x0000000400007c20 */ /* 0x008fe20008410000 */
[----:B------:R-:W-:-:S02]  /*68c0*/  FSETP.NE.FTZ.AND P3, PT, R229, RZ, PT ;  /* 0x000000ffe500720b */ /* 0x000fc40003f75000 */
[----:B------:R-:W-:Y:S01]  /*68d0*/  LOP3.LUT R5, R173, 0xfffffff8, RZ, 0xc0, !PT ;  /* 0xfffffff8ad057812 */ /* 0x000fe200078ec0ff */
[----:B------:R-:W-:Y:S01]  /*68e0*/  FMUL.FTZ R144, R0, R144 ;  /* 0x0000009000907220 */ /* 0x000fe20000410000 */
[----:B------:R-:W-:Y:S01]  /*68f0*/  IADD3 R139, -R2, R172, RZ ;  /* 0x000000ac028b7210 */ /* 0x000fe20007ffe1ff */
        /* <DEDUP_REMOVED lines=33> */
[----:B-1----:R-:W-:Y:S01]  /*6b10*/  FMUL.FTZ R3, R3, UR4 ;  /* 0x0000000403037c20 */ /* 0x002fe20008410000 */
[----:B------:R-:W-:-:S02]  /*6b20*/  MOV R0, 0x3f800000 ;  /* 0x3f80000000007802 */ /* 0x000fc40000000f00 */
[----:B------:R-:W-:Y:S01]  /*6b30*/  LEA.HI R4, R4, R132, RZ, 0x3 ;  /* 0x0000008404047211 */ /* 0x000fe200078f18ff */
[C---:B------:R-:W-:Y:S01]  /*6b40*/  FMUL.FTZ R13, R3.reuse, R38 ;  /* 0x00000026030d7220 */ /* 0x040fe20000410000 */
[----:B------:R-:W1:Y:S01]  /*6b50*/  @P4 MUFU.RCP R2, R232 ;  /* 0x000000e800024308 */ /* 0x000e620000001000 */
[C---:B------:R-:W-:Y:S01]  /*6b60*/  FMUL.FTZ R10, R3.reuse, R39 ;  /* 0x00000027030a7220 */ /* 0x040fe20000410000 */
[----:B------:R-:W-:Y:S01]  /*6b70*/  LOP3.LUT R4, R4, 0xfffffff8, RZ, 0xc0, !PT ;  /* 0xfffffff804047812 */ /* 0x000fe200078ec0ff */
[C---:B------:R-:W-:Y:S01]  /*6b80*/  FMUL.FTZ R19, R3.reuse, R50 ;  /* 0x0000003203137220 */ /* 0x040fe20000410000 */
[C---:B------:R-:W-:Y:S01]  /*6b90*/  FMUL.FTZ R18, R3.reuse, R51 ;  /* 0x0000003303127220 */ /* 0x040fe20000410000 */
[C---:B------:R-:W-:Y:S01]  /*6ba0*/  FMUL.FTZ R21, R3.reuse, R55 ;  /* 0x0000003703157220 */ /* 0x040fe20000410000 */
[----:B------:R-:W-:Y:S01]  /*6bb0*/  IADD3 R132, R132, -R4, RZ ;  /* 0x8000000484847210 */ /* 0x000fe20007ffe0ff */
[C---:B------:R-:W-:Y:S01]  /*6bc0*/  FMUL.FTZ R26, R3.reuse, R67 ;  /* 0x00000043031a7220 */ /* 0x040fe20000410000 */
[----:B------:R-:W2:Y:S01]  /*6bd0*/  @P3 MUFU.RCP R0, R229 ;  /* 0x000000e500003308 */ /* 0x000ea20000001000 */
[----:B------:R-:W-:Y:S01]  /*6be0*/  F2FP.F16.F32.PACK_AB R10, R10, R13 ;  /* 0x0000000d0a0a723e */ /* 0x000fe200000000ff */
[C---:B------:R-:W-:Y:S01]  /*6bf0*/  FMUL.FTZ R28, R3.reuse, R66 ;  /* 0x00000042031c7220 */ /* 0x040fe20000410000 */
[----:B------:R-:W-:Y:S01]  /*6c00*/  F2FP.F16.F32.PACK_AB R13, R18, R19 ;  /* 0x00000013120d723e */ /* 0x000fe200000000ff */
[C---:B------:R-:W-:Y:S01]  /*6c10*/  FMUL.FTZ R146, R3.reuse, R146 ;  /* 0x0000009203927220 */ /* 0x040fe20000410000 */
[----:B------:R-:W-:Y:S01]  /*6c20*/  F2FP.F16.F32.PACK_AB R22, R22, R52 ;  /* 0x000000341616723e */ /* 0x000fe200000000ff */
[----:B------:R-:W-:Y:S01]  /*6c30*/  FMUL.FTZ R4, R3, R147 ;  /* 0x0000009303047220 */ /* 0x000fe20000410000 */
[----:B------:R-:W-:Y:S01]  /*6c40*/  F2FP.F16.F32.PACK_AB R19, R29, R32 ;  /* 0x000000201d13723e */ /* 0x000fe200000000ff */
[C---:B------:R-:W-:Y:S01]  /*6c50*/  FMUL.FTZ R154, R3.reuse, R154 ;  /* 0x0000009a039a7220 */ /* 0x040fe20000410000 */
[----:B-1----:R-:W-:Y:S01]  /*6c60*/  FMUL.FTZ R2, R2, UR4 ;  /* 0x0000000402027c20 */ /* 0x002fe20008410000 */
[----:B------:R-:W-:Y:S01]  /*6c70*/  SHF.R.S32.HI R32, RZ, 0x5, R138 ;  /* 0x00000005ff207819 */ /* 0x000fe2000001148a */
[C---:B------:R-:W-:Y:S01]  /*6c80*/  FMUL.FTZ R6, R3.reuse, R155 ;  /* 0x0000009b03067220 */ /* 0x040fe20000410000 */
[----:B------:R-:W-:Y:S01]  /*6c90*/  LOP3.LUT R52, R132, 0x1, RZ, 0xc0, !PT ;  /* 0x0000000184347812 */ /* 0x000fe200078ec0ff */
        /* <DEDUP_REMOVED lines=41> */
[C---:B------:R-:W-:Y:S01]  /*6f30*/  FMUL.FTZ R9, R2.reuse, R149 ;  /* 0x0000009502097220 */ /* 0x040fe20000410000 */
        /* <DEDUP_REMOVED lines=26> */
[----:B------:R-:W-:Y:S01]  /*70e0*/  R2P PR, R132, 0x6 ;  /* 0x0000000684007804 */ /* 0x000fe20000000000 */
[----:B-1----:R-:W-:Y:S01]  /*70f0*/  ULEA UR4, UR4, UR5, 0x18 ;  /* 0x0000000504047291 */ /* 0x002fe2000f8ec03f */
[----:B------:R-:W-:Y:S01]  /*7100*/  LEA R2, R32, R139, 0x9 ;  /* 0x0000008b20027211 */ /* 0x000fe200078e48ff */
[C---:B------:R-:W-:Y:S01]  /*7110*/  FMUL.FTZ R54, R3.reuse, R54 ;  /* 0x0000003603367220 */ /* 0x040fe20000410000 */
[----:B------:R-:W-:Y:S01]  /*7120*/  LEA.HI R0, R0, R0, RZ, 0x1d ;  /* 0x0000000000007211 */ /* 0x000fe200078fe8ff */
[C---:B------:R-:W-:Y:S01]  /*7130*/  FMUL.FTZ R70, R3.reuse, R70 ;  /* 0x0000004603467220 */ /* 0x040fe20000410000 */
[----:B------:R-:W-:Y:S01]  /*7140*/  ISETP.NE.U32.AND P0, PT, R52, 0x1, PT ;  /* 0x000000013400780c */ /* 0x000fe20003f05070 */
[C---:B------:R-:W-:Y:S01]  /*7150*/  FMUL.FTZ R71, R3.reuse, R71 ;  /* 0x0000004703477220 */ /* 0x040fe20000410000 */
[----:B------:R-:W-:Y:S01]  /*7160*/  LEA R0, R2, R0, 0x1 ;  /* 0x0000000002007211 */ /* 0x000fe200078e08ff */
[C---:B------:R-:W-:Y:S01]  /*7170*/  FMUL.FTZ R82, R3.reuse, R82 ;  /* 0x0000005203527220 */ /* 0x040fe20000410000 */
[----:B------:R-:W-:Y:S01]  /*7180*/  F2FP.F16.F32.PACK_AB R4, R4, R146 ;  /* 0x000000920404723e */ /* 0x000fe200000000ff */
[----:B------:R-:W-:Y:S01]  /*7190*/  FMUL.FTZ R83, R3, R83 ;  /* 0x0000005303537220 */ /* 0x000fe20000410000 */
[----:B------:R-:W-:Y:S01]  /*71a0*/  LEA R0, R0, UR4, 0x1 ;  /* 0x0000000400007c11 */ /* 0x000fe2000f8e08ff */
[----:B------:R-:W-:Y:S01]  /*71b0*/  ULDC.U8 UR4, c[0x0][0x3d9] ;  /* 0x0000f64000047ab9 */ /* 0x000fe20000000000 */
[----:B------:R-:W-:Y:S01]  /*71c0*/  F2FP.F16.F32.PACK_AB R29, R69, R68 ;  /* 0x00000044451d723e */ /* 0x000fe200000000ff */
[C---:B------:R-:W-:Y:S01]  /*71d0*/  FMUL.FTZ R86, R3.reuse, R86 ;  /* 0x0000005603567220 */ /* 0x040fe20000410000 */
[C---:B------:R-:W-:Y:S01]  /*71e0*/  IADD3 R2, R0.reuse, -0x10, RZ ;  /* 0xfffffff000027810 */ /* 0x040fe20007ffe0ff */
[C---:B------:R-:W-:Y:S01]  /*71f0*/  FMUL.FTZ R87, R3.reuse, R87 ;  /* 0x0000005703577220 */ /* 0x040fe20000410000 */
[----:B------:R-:W-:Y:S01]  /*7200*/  MOV R68, 0x20 ;  /* 0x0000002000447802 */ /* 0x000fe20000000f00 */
[C---:B------:R-:W-:Y:S01]  /*7210*/  FMUL.FTZ R98, R3.reuse, R98 ;  /* 0x0000006203627220 */ /* 0x040fe20000410000 */
[----:B------:R-:W-:Y:S01]  /*7220*/  @P0 IADD3 R2, R0, 0x10, RZ ;  /* 0x0000001000020810 */ /* 0x000fe20007ffe0ff */
        /* <DEDUP_REMOVED lines=14> */
[----:B------:R1:W-:Y:S01]  /*7310*/  STS [R0+0x400], R4 ;  /* 0x0004000400007388 */ /* 0x0003e20000000800 */
[----:B------:R-:W-:Y:S01]  /*7320*/  ISETP.NE.AND P0, PT, RZ, UR4, PT ;  /* 0x00000004ff007c0c */ /* 0x000fe2000bf05270 */
[----:B------:R-:W-:Y:S01]  /*7330*/  ULDC.U8 UR5, c[0x0][0x3d8] ;  /* 0x0000f60000057ab9 */ /* 0x000fe20000000000 */
[----:B------:R-:W-:Y:S01]  /*7340*/  F2FP.F16.F32.PACK_AB R3, R153, R152 ;  /* 0x000000989903723e */ /* 0x000fe200000000ff */
[----:B------:R-:W-:Y:S01]  /*7350*/  STS [R0], R5 ;  /* 0x0000000500007388 */ /* 0x000fe20000000800 */
[----:B------:R-:W-:-:S02]  /*7360*/  F2FP.F16.F32.PACK_AB R6, R6, R154 ;  /* 0x0000009a0606723e */ /* 0x000fc400000000ff */
[----:B------:R-:W-:Y:S01]  /*7370*/  F2FP.F16.F32.PACK_AB R8, R8, R140 ;  /* 0x0000008c0808723e */ /* 0x000fe200000000ff */
[----:B------:R2:W-:Y:S01]  /*7380*/  STS [R2], R3 ;  /* 0x0000000302007388 */ /* 0x0005e20000000800 */
        /* <DEDUP_REMOVED lines=10> */
[----:B------:R-:W-:Y:S01]  /*7430*/  F2FP.F16.F32.PACK_AB R16, R16, R44 ;  /* 0x0000002c1010723e */ /* 0x000fe200000000ff */
[----:B------:R5:W-:Y:S01]  /*7440*/  STS [R2+0x2000], R9 ;  /* 0x0020000902007388 */ /* 0x000be20000000800 */
[----:B-1----:R-:W-:Y:S02]  /*7450*/  SEL R4, R68, 0xffffffe0, !P1 ;  /* 0xffffffe044047807 */ /* 0x002fe40004800000 */
[----:B------:R-:W-:Y:S01]  /*7460*/  F2FP.F16.F32.PACK_AB R23, R23, R46 ;  /* 0x0000002e1717723e */ /* 0x000fe200000000ff */
[----:B------:R1:W-:Y:S01]  /*7470*/  STS [R2+0x2400], R12 ;  /* 0x0024000c02007388 */ /* 0x0003e20000000800 */
[----:B------:R-:W-:-:S02]  /*7480*/  F2FP.F16.F32.PACK_AB R21, R21, R54 ;  /* 0x000000361515723e */ /* 0x000fc400000000ff */
[----:B------:R-:W-:Y:S02]  /*7490*/  F2FP.F16.F32.PACK_AB R18, R26, R28 ;  /* 0x0000001c1a12723e */ /* 0x000fe400000000ff */
[----:B--2---:R-:W-:Y:S02]  /*74a0*/  IADD3 R3, R0, R4, RZ ;  /* 0x0000000400037210 */ /* 0x004fe40007ffe0ff */
[----:B------:R-:W-:Y:S02]  /*74b0*/  F2FP.F16.F32.PACK_AB R20, R20, R56 ;  /* 0x000000381414723e */ /* 0x000fe400000000ff */
[----:B---3--:R-:W-:Y:S01]  /*74c0*/  MOV R6, 0x40 ;  /* 0x0000004000067802 */ /* 0x008fe20000000f00 */
[----:B------:R-:W-:Y:S01]  /*74d0*/  STS [R3], R11 ;  /* 0x0000000b03007388 */ /* 0x000fe20000000800 */
[----:B------:R-:W-:Y:S02]  /*74e0*/  F2FP.F16.F32.PACK_AB R24, R24, R58 ;  /* 0x0000003a1818723e */ /* 0x000fe400000000ff */
[----:B------:R-:W-:Y:S01]  /*74f0*/  SEL R6, R6, 0xffffffc0, !P2 ;  /* 0xffffffc006067807 */ /* 0x000fe20005000000 */
[----:B------:R2:W-:Y:S01]  /*7500*/  STS [R3+0x400], R10 ;  /* 0x0004000a03007388 */ /* 0x0005e20000000800 */
[----:B------:R-:W-:-:S02]  /*7510*/  F2FP.F16.F32.PACK_AB R31, R31, R25 ;  /* 0x000000191f1f723e */ /* 0x000fc400000000ff */
[----:B----4-:R-:W-:Y:S02]  /*7520*/  IADD3 R7, R4, R2, RZ ;  /* 0x0000000204077210 */ /* 0x010fe40007ffe0ff */
[----:B------:R-:W-:Y:S02]  /*7530*/  IADD3 R5, R0, R6, RZ ;  /* 0x0000000600057210 */ /* 0x000fe40007ffe0ff */
[----:B------:R-:W-:Y:S01]  /*7540*/  IADD3 R8, R6, R2, RZ ;  /* 0x0000000206087210 */ /* 0x000fe20007ffe0ff */
[----:B------:R3:W-:Y:S01]  /*7550*/  STS [R7], R14 ;  /* 0x0000000e07007388 */ /* 0x0007e20000000800 */
[----:B------:R-:W-:Y:S01]  /*7560*/  F2FP.F16.F32.PACK_AB R30, R30, R62 ;  /* 0x0000003e1e1e723e */ /* 0x000fe200000000ff */
[----:B-----5:R-:W4:Y:S01]  /*7570*/  @P5 MUFU.LG2 R9, R233 ;  /* 0x000000e900095308 */ /* 0x020f220000000c00 */
[----:B------:R-:W-:Y:S01]  /*7580*/  F2FP.F16.F32.PACK_AB R28, R71, R70 ;  /* 0x00000046471c723e */ /* 0x000fe200000000ff */
[----:B------:R5:W-:Y:S01]  /*7590*/  STS [R7+0x400], R13 ;  /* 0x0004000d07007388 */ /* 0x000be20000000800 */
[----:B------:R-:W-:Y:S01]  /*75a0*/  IADD3 R4, R3, R6, RZ ;  /* 0x0000000603047210 */ /* 0x000fe20007ffe0ff */
[----:B-1----:R-:W1:Y:S01]  /*75b0*/  @P5 LDC R12, c[0x0][0x2e8] ;  /* 0x0000ba00ff0c5b82 */ /* 0x002e620000000800 */
[----:B------:R-:W-:Y:S01]  /*75c0*/  F2FP.F16.F32.PACK_AB R26, R81, R80 ;  /* 0x00000050511a723e */ /* 0x000fe200000000ff */
[----:B------:R-:W-:Y:S01]  /*75d0*/  STS [R3+0x2000], R15 ;  /* 0x0020000f03007388 */ /* 0x000fe20000000800 */
[----:B------:R-:W-:-:S02]  /*75e0*/  F2FP.F16.F32.PACK_AB R25, R83, R82 ;  /* 0x000000525319723e */ /* 0x000fc400000000ff */
[----:B------:R-:W-:Y:S01]  /*75f0*/  IADD3 R6, R7, R6, RZ ;  /* 0x0000000607067210 */ /* 0x000fe20007ffe0ff */
[----:B------:R4:W-:Y:S01]  /*7600*/  STS [R3+0x2400], R17 ;  /* 0x0024001103007388 */ /* 0x0009e20000000800 */
[----:B------:R-:W-:Y:S02]  /*7610*/  F2FP.F16.F32.PACK_AB R27, R27, R72 ;  /* 0x000000481b1b723e */ /* 0x000fe400000000ff */
[----:B------:R-:W-:Y:S01]  /*7620*/  F2FP.F16.F32.PACK_AB R51, R51, R74 ;  /* 0x0000004a3333723e */ /* 0x000fe200000000ff */
[----:B------:R4:W-:Y:S01]  /*7630*/  STS [R7+0x2000], R16 ;  /* 0x0020001007007388 */ /* 0x0009e20000000800 */
[----:B--2---:R-:W2:Y:S01]  /*7640*/  @P0 LDC.64 R10, c[0x0][0x2c0] ;  /* 0x0000b000ff0a0b82 */ /* 0x004ea20000000a00 */
[----:B------:R-:W-:Y:S02]  /*7650*/  F2FP.F16.F32.PACK_AB R50, R50, R76 ;  /* 0x0000004c3232723e */ /* 0x000fe400000000ff */
[----:B------:R-:W-:Y:S01]  /*7660*/  STS [R7+0x2400], R23 ;  /* 0x0024001707007388 */ /* 0x000fe20000000800 */
[----:B------:R-:W-:-:S02]  /*7670*/  F2FP.F16.F32.PACK_AB R49, R49, R78 ;  /* 0x0000004e3131723e */ /* 0x000fc400000000ff */
[----:B------:R-:W-:Y:S01]  /*7680*/  F2FP.F16.F32.PACK_AB R48, R85, R84 ;  /* 0x000000545530723e */ /* 0x000fe200000000ff */
[----:B------:R-:W-:Y:S01]  /*7690*/  STS [R5], R22 ;  /* 0x0000001605007388 */ /* 0x000fe20000000800 */
[----:B------:R-:W-:Y:S01]  /*76a0*/  F2FP.F16.F32.PACK_AB R47, R87, R86 ;  /* 0x00000056572f723e */ /* 0x000fe200000000ff */
[----:B---3--:R-:W-:Y:S01]  /*76b0*/  @P4 MUFU.LG2 R14, R232 ;  /* 0x000000e8000e4308 */ /* 0x008fe20000000c00 */
[----:B------:R-:W-:Y:S01]  /*76c0*/  F2FP.F16.F32.PACK_AB R44, R97, R96 ;  /* 0x00000060612c723e */ /* 0x000fe200000000ff */
[----:B------:R-:W-:Y:S01]  /*76d0*/  STS [R5+0x400], R21 ;  /* 0x0004001505007388 */ /* 0x000fe20000000800 */
[----:B------:R-:W-:Y:S01]  /*76e0*/  F2FP.F16.F32.PACK_AB R43, R99, R98 ;  /* 0x00000062632b723e */ /* 0x000fe200000000ff */
[----:B-----5:R-:W3:Y:S01]  /*76f0*/  @P6 LDC R13, c[0x0][0x2e8] ;  /* 0x0000ba00ff0d6b82 */ /* 0x020ee20000000800 */
        /* <DEDUP_REMOVED lines=8> */
[----:B------:R-:W-:Y:S01]  /*7780*/  STS [R5+0x2000], R20 ;  /* 0x0020001405007388 */ /* 0x000fe20000000800 */
[----:B------:R-:W-:Y:S02]  /*7790*/  F2FP.F16.F32.PACK_AB R39, R39, R102 ;  /* 0x000000662727723e */ /* 0x000fe400000000ff */
[----:B------:R-:W-:Y:S01]  /*77a0*/  F2FP.F16.F32.PACK_AB R36, R109, R108 ;  /* 0x0000006c6d24723e */ /* 0x000fe200000000ff */
[----:B------:R5:W-:Y:S01]  /*77b0*/  STS [R5+0x2400], R24 ;  /* 0x0024001805007388 */ /* 0x000be20000000800 */
[----:B------:R-:W-:Y:S01]  /*77c0*/  F2FP.F16.F32.PACK_AB R35, R35, R110 ;  /* 0x0000006e2323723e */ /* 0x000fe200000000ff */
[----:B------:R-:W4:Y:S01]  /*77d0*/  @P4 LDC R16, c[0x0][0x2e8] ;  /* 0x0000ba00ff104b82 */ /* 0x000f220000000800 */
[----:B------:R-:W-:Y:S01]  /*77e0*/  ISETP.NE.AND P1, PT, RZ, UR5, PT ;  /* 0x00000005ff007c0c */ /* 0x000fe2000bf25270 */
[----:B------:R-:W-:Y:S01]  /*77f0*/  STS [R8+0x2000], R31 ;  /* 0x0020001f08007388 */ /* 0x000fe20000000800 */
[----:B------:R-:W-:-:S02]  /*7800*/  F2FP.F16.F32.PACK_AB R38, R38, R104 ;  /* 0x000000682626723e */ /* 0x000fc400000000ff */
[----:B------:R-:W-:Y:S01]  /*7810*/  F2FP.F16.F32.PACK_AB R37, R37, R106 ;  /* 0x0000006a2525723e */ /* 0x000fe200000000ff */
[----:B------:R-:W-:Y:S01]  /*7820*/  STS [R8+0x2400], R30 ;  /* 0x0024001e08007388 */ /* 0x000fe20000000800 */
[----:B------:R-:W-:Y:S02]  /*7830*/  F2FP.F16.F32.PACK_AB R34, R34, R156 ;  /* 0x0000009c2222723e */ /* 0x000fe400000000ff */
[----:B------:R-:W-:Y:S01]  /*7840*/  F2FP.F16.F32.PACK_AB R33, R33, R158 ;  /* 0x0000009e2121723e */ /* 0x000fe200000000ff */
[----:B------:R-:W-:Y:S01]  /*7850*/  STS [R4], R29 ;  /* 0x0000001d04007388 */ /* 0x000fe20000000800 */
[----:B------:R-:W-:Y:S02]  /*7860*/  ISETP.NE.OR P2, PT, RZ, UR4, !P1 ;  /* 0x00000004ff007c0c */ /* 0x000fe4000cf45670 */
        /* <DEDUP_REMOVED lines=8> */
[----:B------:R-:W-:Y:S01]  /*78f0*/  F2FP.F16.F32.PACK_AB R55, R55, R114 ;  /* 0x000000723737723e */ /* 0x000fe200000000ff */
[----:B------:R-:W3:Y:S01]  /*7900*/  @!P2 LDC R15, c[0x0][0x2c4] ;  /* 0x0000b100ff0fab82 */ /* 0x000ee20000000800 */
        /* <DEDUP_REMOVED lines=15> */
[----:B-----5:R-:W-:Y:S01]  /*7a00*/  MOV R24, 0x7f800000 ;  /* 0x7f80000000187802 */ /* 0x020fe20000000f00 */
[----:B------:R-:W-:Y:S01]  /*7a10*/  STS [R0+0x4400], R47 ;  /* 0x0044002f00007388 */ /* 0x000fe20000000800 */
[----:B-1----:R-:W-:Y:S02]  /*7a20*/  MOV R25, 0x7f800000 ;  /* 0x7f80000000197802 */ /* 0x002fe40000000f00 */
[----:B------:R-:W-:Y:S01]  /*7a30*/  MOV R22, 0x7f800000 ;  /* 0x7f80000000167802 */ /* 0x000fe20000000f00 */
[----:B------:R-:W-:Y:S01]  /*7a40*/  STS [R2+0x4000], R44 ;  /* 0x0040002c02007388 */ /* 0x000fe20000000800 */
[----:B------:R-:W-:-:S03]  /*7a50*/  MOV R23, 0x7f800000 ;  /* 0x7f80000000177802 */ /* 0x000fc60000000f00 */
        /* <DEDUP_REMOVED lines=12> */
[----:B-----5:R-:W5:Y:S03]  /*7b20*/  @!P0 LDC R2, c[0x0][0x2e4] ;  /* 0x0000b900ff028b82 */ /* 0x020f660000000800 */
        /* <DEDUP_REMOVED lines=8> */
[----:B--2---:R-:W-:-:S02]  /*7bb0*/  @P0 IMAD R7, R11, R10, RZ ;  /* 0x0000000a0b070224 */ /* 0x004fc400078e02ff */
[----:B------:R-:W5:Y:S01]  /*7bc0*/  @!P0 LDC R11, c[0x0][0x2c4] ;  /* 0x0000b100ff0b8b82 */ /* 0x000f620000000800 */
[----:B------:R-:W-:Y:S01]  /*7bd0*/  STS [R5+0x6000], R56 ;  /* 0x0060003805007388 */ /* 0x000fe20000000800 */
[----:B------:R-:W2:Y:S03]  /*7be0*/  @P6 MUFU.LG2 R10, R234 ;  /* 0x000000ea000a6308 */ /* 0x000ea60000000c00 */
[----:B------:R1:W-:Y:S04]  /*7bf0*/  STS [R5+0x6400], R55 ;  /* 0x0064003705007388 */ /* 0x0003e80000000800 */
[----:B------:R-:W-:Y:S01]  /*7c00*/  STS [R8+0x6000], R52 ;  /* 0x0060003408007388 */ /* 0x000fe20000000800 */
[----:B----4-:R-:W-:-:S03]  /*7c10*/  SHF.R.S32.HI R27, RZ, 0x1f, R26 ;  /* 0x0000001fff1b7819 */ /* 0x010fc6000001141a */
[----:B------:R4:W-:Y:S01]  /*7c20*/  STS [R8+0x6400], R60 ;  /* 0x0064003c08007388 */ /* 0x0009e20000000800 */
[----:B------:R-:W2:Y:S03]  /*7c30*/  S2R R28, SR_CTAID.Z ;  /* 0x00000000001c7919 */ /* 0x000ea60000002700 */
[----:B------:R-:W-:Y:S01]  /*7c40*/  STS [R4+0x4000], R59 ;  /* 0x0040003b04007388 */ /* 0x000fe20000000800 */
[----:B-----5:R-:W-:-:S03]  /*7c50*/  @!P0 SEL R7, R11, R2, !P1 ;  /* 0x000000020b078207 */ /* 0x020fc60004800000 */
[----:B------:R-:W-:Y:S01]  /*7c60*/  STS [R4+0x4400], R62 ;  /* 0x0044003e04007388 */ /* 0x000fe20000000800 */
[----:B------:R-:W-:-:S03]  /*7c70*/  CS2R R2, SRZ ;  /* 0x0000000000027805 */ /* 0x000fc6000001ff00 */
[----:B------:R-:W-:Y:S01]  /*7c80*/  STS [R6+0x4000], R61 ;  /* 0x0040003d06007388 */ /* 0x000fe20000000800 */
[----:B-1----:R-:W-:Y:S01]  /*7c90*/  @P0 MOV R5, 0x1 ;  /* 0x0000000100050802 */ /* 0x002fe20000000f00 */
[----:B------:R-:W-:Y:S02]  /*7ca0*/  @!P0 IMAD R5, R7, R0, RZ ;  /* 0x0000000007058224 */ /* 0x000fe400078e02ff */
[C---:B---3--:R-:W-:Y:S01]  /*7cb0*/  @!P2 IMAD R0, R26.reuse, R15, RZ ;  /* 0x0000000f1a00a224 */ /* 0x048fe200078e02ff */
[----:B------:R-:W-:Y:S01]  /*7cc0*/  STS [R6+0x4400], R63 ;  /* 0x0044003f06007388 */ /* 0x000fe20000000800 */
[----:B------:R-:W1:Y:S01]  /*7cd0*/  @P3 MUFU.LG2 R15, R229 ;  /* 0x000000e5000f3308 */ /* 0x000e620000000c00 */
[----:B------:R-:W-:Y:S01]  /*7ce0*/  IMAD R5, R26, R5, RZ ;  /* 0x000000051a057224 */ /* 0x000fe200078e02ff */
[----:B----4-:R-:W3:Y:S01]  /*7cf0*/  @P0 LDC R8, c[0x0][0x2c0] ;  /* 0x0000b000ff080b82 */ /* 0x010ee20000000800 */
[----:B------:R-:W-:Y:S01]  /*7d00*/  STS [R4+0x6000], R64 ;  /* 0x0060004004007388 */ /* 0x000fe20000000800 */
[----:B------:R-:W-:-:S02]  /*7d10*/  @!P2 SHF.R.S32.HI R3, RZ, 0x1f, R0 ;  /* 0x0000001fff03a819 */ /* 0x000fc40000011400 */
[----:B------:R-:W-:Y:S01]  /*7d20*/  @!P2 MOV R2, R0 ;  /* 0x000000000002a202 */ /* 0x000fe20000000f00 */
[----:B------:R4:W-:Y:S04]  /*7d30*/  STS [R4+0x6400], R67 ;  /* 0x0064004304007388 */ /* 0x0009e80000000800 */
[----:B------:R-:W-:Y:S04]  /*7d40*/  STS [R6+0x6000], R66 ;  /* 0x0060004206007388 */ /* 0x000fe80000000800 */
[----:B------:R5:W-:Y:S01]  /*7d50*/  STS [R6+0x6400], R65 ;  /* 0x0064004106007388 */ /* 0x000be20000000800 */
[----:B------:R-:W-:Y:S01]  /*7d60*/  @!P0 MOV R8, 0x1 ;  /* 0x0000000100088802 */ /* 0x000fe20000000f00 */
[----:B----4-:R-:W-:Y:S01]  /*7d70*/  @P5 FMUL.FTZ R4, R9, 0.69314718246459960938 ;  /* 0x3f31721809045820 */ /* 0x010fe20000410000 */
[----:B------:R-:W-:-:S03]  /*7d80*/  SEL R9, R5, RZ, P2 ;  /* 0x000000ff05097207 */ /* 0x000fc60001000000 */
[----:B---3--:R-:W-:Y:S01]  /*7d90*/  IMAD R5, R29, R8, RZ ;  /* 0x000000081d057224 */ /* 0x008fe200078e02ff */
[----:B------:R-:W-:Y:S01]  /*7da0*/  BAR.SYNC.DEFER_BLOCKING 0x0 ;  /* 0x0000000000007b1d */ /* 0x000fe20000010000 */
[----:B------:R-:W-:Y:S01]  /*7db0*/  LOP3.LUT P2, RZ, R137, 0x3, RZ, 0xc0, !PT ;  /* 0x0000000389ff7812 */ /* 0x000fe2000784c0ff */
[----:B------:R-:W-:Y:S01]  /*7dc0*/  @P5 FFMA.FTZ R25, R135, R12, R4 ;  /* 0x0000000c87195223 */ /* 0x000fe20000010004 */
[----:B--2---:R-:W-:Y:S01]  /*7dd0*/  IMAD R4, R28, R7, R9 ;  /* 0x000000071c047224 */ /* 0x004fe200078e0209 */
[----:B------:R-:W-:Y:S01]  /*7de0*/  SHF.L.U32 R0, R5, 0x7, RZ ;  /* 0x0000000705007819 */ /* 0x000fe200000006ff */
[----:B-----5:R-:W-:Y:S01]  /*7df0*/  @P6 FMUL.FTZ R6, R10, 0.69314718246459960938 ;  /* 0x3f3172180a066820 */ /* 0x020fe20000410000 */
[----:B------:R-:W-:Y:S01]  /*7e00*/  @P4 FMUL.FTZ R7, R14, 0.69314718246459960938 ;  /* 0x3f3172180e074820 */ /* 0x000fe20000410000 */
[----:B------:R-:W-:Y:S02]  /*7e10*/  SHF.L.U32 R12, R172, 0x3, RZ ;  /* 0x00000003ac0c7819 */ /* 0x000fe400000006ff */
        /* <DEDUP_REMOVED lines=54> */
.L_x_1837:
[----:B------:R-:W-:Y:S05]  /*8180*/  BSYNC B0 ;  /* 0x0000000000007941 */ /* 0x000fea0003800000 */
.L_x_1836:
        /* <DEDUP_REMOVED lines=71> */
.L_x_1838:
        /* <DEDUP_REMOVED lines=16> */
.L_x_2940:


//--------------------- .text._ZN5flash16flash_fwd_kernelI23Flash_fwd_kernel_traitsILi128ELi128ELi32ELi4ELb0ELb0EN7cutlass6half_tE19Flash_kernel_traitsILi128ELi128ELi32ELi4ES3_EELb0ELb0ELb0ELb0ELb1ELb1ELb1ELb0EEEvNS_16Flash_fwd_paramsE --------------------------
	.section	.text._ZN5flash16flash_fwd_kernelI23Flash_fwd_kernel_traitsILi128ELi128ELi32ELi4ELb0ELb0EN7cutlass6half_tE19Flash_kernel_traitsILi128ELi128ELi32ELi4ES3_EELb0ELb0ELb0ELb0ELb1ELb1ELb1ELb0EEEvNS_16Flash_fwd_paramsE,"ax",@progbits
	.align	128
        .global         _ZN5flash16flash_fwd_kernelI23Flash_fwd_kernel_traitsILi128ELi128ELi32ELi4ELb0ELb0EN7cutlass6half_tE19Flash_kernel_traitsILi128ELi128ELi32ELi4ES3_EELb0ELb0ELb0ELb0ELb1ELb1ELb1ELb0EEEvNS_16Flash_fwd_paramsE
        .type           _ZN5flash16flash_fwd_kernelI23Flash_fwd_kernel_traitsILi128ELi128ELi32ELi4ELb0ELb0EN7cutlass6half_tE19Flash_kernel_traitsILi128ELi128ELi32ELi4ES3_EELb0ELb0ELb0ELb0ELb1ELb1ELb1ELb0EEEvNS_16Flash_fwd_paramsE,@function
        .size           _ZN5flash16flash_fwd_kernelI23Flash_fwd_kernel_traitsILi128ELi128ELi32ELi4ELb0ELb0EN7cutlass6half_tE19Flash_kernel_traitsILi128ELi128ELi32ELi4ES3_EELb0ELb0ELb0ELb0ELb1ELb1ELb1ELb0EEEvNS_16Flash_fwd_paramsE,(.L_x_2941 - _ZN5flash16flash_fwd_kernelI23Flash_fwd_kernel_traitsILi128ELi128ELi32ELi4ELb0ELb0EN7cutlass6half_tE19Flash_kernel_traitsILi128ELi128ELi32ELi4ES3_EELb0ELb0ELb0ELb0ELb1ELb1ELb1ELb0EEEvNS_16Flash_fwd_paramsE)
        .other          _ZN5flash16flash_fwd_kernelI23Flash_fwd_kernel_traitsILi128ELi128ELi32ELi4ELb0ELb0EN7cutlass6half_tE19Flash_kernel_traitsILi128ELi128ELi32ELi4ES3_EELb0ELb0ELb0ELb0ELb1ELb1ELb1ELb0EEEvNS_16Flash_fwd_paramsE,@"STO_CUDA_ENTRY STV_DEFAULT"
_ZN5flash16flash_fwd_kernelI23Flash_fwd_kernel_traitsILi128ELi128ELi32ELi4ELb0ELb0EN7cutlass6half_tE19Flash_kernel_traitsILi128ELi128ELi32ELi4ES3_EELb0ELb0ELb0ELb0ELb1ELb1ELb1ELb0EEEvNS_16Flash_fwd_paramsE:
.text._ZN5flash16flash_fwd_kernelI23Flash_fwd_kernel_traitsILi128ELi128ELi32ELi4ELb0ELb0EN7cutlass6half_tE19Flash_kernel_traitsILi128ELi128ELi32ELi4ES3_EELb0ELb0ELb0ELb0ELb1ELb1ELb1ELb0EEEvNS_16Flash_fwd_paramsE:
        /* <DEDUP_REMOVED lines=12> */
[----:B------:R-:W3:Y:S08]  /*00c0*/  @P0 LDC.64 R6, c[0x0][0x300] ;  /* 0x0000c000ff060b82 */ /* 0x000ef00000000a00 */
[----:B------:R-:W1:Y:S01]  /*00d0*/  @P3 LDC.64 R4, c[0x0][0x308] ;  /* 0x0000c200ff043b82 */ /* 0x000e620000000a00 */
[----:B---3--:R-:W-:-:S05]  /*00e0*/  @P0 IMAD.WIDE R2, R30, 0x4, R6 ;  /* 0x000000041e020825 */ /* 0x008fca00078e0206 */
        /* <DEDUP_REMOVED lines=59> */
[----:B------:R-:W-:Y:S01]  /*04a0*/  SHF.L.U32 R6, R6, 0x3, RZ ;  /* 0x0000000306067819 */ /* 0x000fe200000006ff */
[----:B------:R-:W-:Y:S01]  /*04b0*/  USHF.L.U64.HI UR4, UR6, 0x5, UR7 ;  /* 0x0000000506047899 */ /* 0x000fe20008010207 */
[----:B------:R-:W-:Y:S01]  /*04c0*/  LEA.HI R241, R28, R242, RZ, 0x5 ;  /* 0x000000f21cf17211 */ /* 0x000fe200078f28ff */
[----:B------:R-:W-:Y:S01]  /*04d0*/  IMAD R7, R32, UR5, R7 ;  /* 0x0000000520077c24 */ /* 0x000fe2000f8e0207 */
[----:B------:R-:W-:Y:S01]  /*04e0*/  LOP3.LUT R227, R8, 0x7ffffe00, R6, 0xf8, !PT ;  /* 0x7ffffe0008e37812 */ /* 0x000fe200078ef806 */
[----:B------:R-:W-:Y:S01]  /*04f0*/  UMOV UR5, 0x400 ;  /* 0x0000040000057882 */ /* 0x000fe20000000000 */
[----:B------:R-:W-:Y:S01]  /*0500*/  STL [R1+0x14], R120 ;  /* 0x0000147801007387 */ /* 0x000fe20000100800 */
[----:B-1----:R-:W-:Y:S01]  /*0510*/  SHF.R.S32.HI R10, RZ, 0x1f, R0 ;  /* 0x0000001fff0a7819 */ /* 0x002fe20000011400 */
[----:B--2---:R-:W-:Y:S01]  /*0520*/  VIADD R8, R9, 0xffffffe ;  /* 0x0ffffffe09087836 */ /* 0x004fe20000000000 */
[----:B------:R-:W-:Y:S01]  /*0530*/  ULEA UR5, UR10, UR5, 0x18 ;  /* 0x000000050a057291 */ /* 0x000fe2000f8ec03f */
[----:B------:R-:W-:Y:S01]  /*0540*/  IMAD.IADD R3, R3, 0x1, R7 ;  /* 0x0000000103037824 */ /* 0x000fe200078e0207 */
[----:B------:R-:W-:Y:S01]  /*0550*/  LEA.HI R21, R10, R0, RZ, 0x3 ;  /* 0x000000000a157211 */ /* 0x000fe200078f18ff */
[----:B------:R-:W-:Y:S01]  /*0560*/  IMAD.SHL.U32 R7, R24, 0x40, RZ ;  /* 0x0000004018077824 */ /* 0x000fe200078e00ff */
[----:B------:R1:W2:Y:S01]  /*0570*/  F2I.FTZ.U32.TRUNC.NTZ R9, R8 ;  /* 0x0000000800097305 */ /* 0x0002a2000021f000 */
[----:B------:R-:W-:Y:S01]  /*0580*/  IMAD.WIDE.U32 R2, R4, UR6, R2 ;  /* 0x0000000604027c25 */ /* 0x000fe2000f8e0002 */
[----:B------:R-:W-:Y:S01]  /*0590*/  LOP3.LUT R6, R21, 0xfffffff8, RZ, 0xc0, !PT ;  /* 0xfffffff815067812 */ /* 0x000fe200078ec0ff */
[----:B------:R-:W-:Y:S01]  /*05a0*/  ULDC.64 UR10, c[0x0][0x250] ;  /* 0x00009400000a7ab9 */ /* 0x000fe20000000a00 */
        /* <DEDUP_REMOVED lines=11> */
[----:B-1----:R-:W-:Y:S01]  /*0660*/  MOV R8, RZ ;  /* 0x000000ff00087202 */ /* 0x002fe20000000f00 */
[----:B------:R-:W-:Y:S01]  /*0670*/  USHF.L.U64.HI UR15, UR10, 0x5, UR11 ;  /* 0x000000050a0f7899 */ /* 0x000fe2000801020b */
        /* <DEDUP_REMOVED lines=41> */
[----:B------:R-:W-:Y:S01]  /*0910*/  @P4 IADD3 R10, R10, 0x1, RZ ;  /* 0x000000010a0a4810 */ /* 0x000fe20007ffe0ff */
        /* <DEDUP_REMOVED lines=37> */
[----:B------:R-:W-:Y:S01]  /*0b70*/  IADD3 R5, R3, R10, RZ ;  /* 0x0000000a03057210 */ /* 0x000fe20007ffe0ff */
[C---:B------:R-:W-:Y:S01]  /*0b80*/  IMAD.WIDE.U32 R34, R0.reuse, UR6, R6 ;  /* 0x0000000600227c25 */ /* 0x040fe2000f8e0006 */
[----:B------:R-:W-:Y:S02]  /*0b90*/  SHF.R.S32.HI R3, RZ, 0x1f, R11 ;  /* 0x0000001fff037819 */ /* 0x000fe4000001140b */
[----:B------:R-:W-:Y:S01]  /*0ba0*/  IADD3.X R9, R9, UR4, RZ, P1, !PT ;  /* 0x0000000409097c10 */ /* 0x000fe20008ffe4ff */
[----:B------:R-:W-:Y:S01]  /*0bb0*/  IMAD R10, R0, UR7, R4 ;  /* 0x00000007000a7c24 */ /* 0x000fe2000f8e0204 */
[----:B------:R-:W-:Y:S01]  /*0bc0*/  ULDC.64 UR6, c[0x0][0x218] ;  /* 0x0000860000067ab9 */ /* 0x000fe20000000a00 */
[----:B------:R-:W-:Y:S01]  /*0bd0*/  IMAD R6, R120, R11, RZ ;  /* 0x0000000b78067224 */ /* 0x000fe200078e02ff */
[----:B------:R-:W-:Y:S01]  /*0be0*/  STL.64 [R1+0x20], R34 ;  /* 0x0000202201007387 */ /* 0x000fe20000100a00 */
[----:B------:R-:W-:Y:S01]  /*0bf0*/  IMAD.IADD R119, R35, 0x1, R10 ;  /* 0x0000000123777824 */ /* 0x000fe200078e020a */
[----:B------:R-:W-:Y:S01]  /*0c00*/  UIADD3 UR4, UR5, 0x8000, URZ ;  /* 0x0000800005047890 */ /* 0x000fe2000fffe03f */
[----:B------:R-:W-:Y:S01]  /*0c10*/  IMAD.MOV.U32 R118, RZ, RZ, R34 ;  /* 0x000000ffff767224 */ /* 0x000fe200078e0022 */
[----:B------:R-:W-:Y:S01]  /*0c20*/  LDGSTS.E.BYPASS.LTC128B.128 [R227+0x3800], desc[UR16][R8.64] ;  /* 0x0380000008e37fae */ /* 0x000fe2000b901d50 */
[----:B------:R-:W-:-:S02]  /*0c30*/  IMAD.MOV.U32 R4, RZ, RZ, R2 ;  /* 0x000000ffff047224 */ /* 0x000fc400078e0002 */
[CC--:B------:R-:W-:Y:S01]  /*0c40*/  IMAD R2, R3.reuse, R117.reuse, R6 ;  /* 0x0000007503027224 */ /* 0x0c0fe200078e0206 */
[----:B------:R-:W-:Y:S01]  /*0c50*/  LDGSTS.E.BYPASS.LTC128B.128 [R227+0x7800], desc[UR16][R8.64+0x80] ;  /* 0x0780008008e37fae */ /* 0x000fe2000b901d50 */
[----:B------:R-:W-:Y:S02]  /*0c60*/  IMAD R3, R3, UR10, RZ ;  /* 0x0000000a03037c24 */ /* 0x000fe4000f8e02ff */
[C---:B------:R-:W-:Y:S01]  /*0c70*/  IMAD.WIDE.U32 R6, R11.reuse, R117, R118 ;  /* 0x000000750b067225 */ /* 0x040fe200078e0076 */
[----:B------:R-:W-:Y:S03]  /*0c80*/  STL [R1+0x10], R117 ;  /* 0x0000107501007387 */ /* 0x000fe60000100800 */
[----:B------:R-:W-:Y:S01]  /*0c90*/  IMAD R13, R11, UR11, R3 ;  /* 0x0000000b0b0d7c24 */ /* 0x000fe2000f8e0203 */
[----:B------:R-:W-:Y:S01]  /*0ca0*/  STL.64 [R1+0x8], R118 ;  /* 0x0000087601007387 */ /* 0x000fe20000100a00 */
[----:B------:R-:W-:-:S02]  /*0cb0*/  IMAD R3, R12, UR8, RZ ;  /* 0x000000080c037c24 */ /* 0x000fc4000f8e02ff */
[----:B------:R-:W-:Y:S01]  /*0cc0*/  IMAD.IADD R7, R7, 0x1, R2 ;  /* 0x0000000107077824 */ /* 0x000fe200078e0202 */
[----:B------:R-:W-:Y:S01]  /*0cd0*/  LEA R2, P0, R6, UR6, 0x1 ;  /* 0x0000000606027c11 */ /* 0x000fe2000f8008ff */
[----:B------:R-:W-:-:S03]  /*0ce0*/  IMAD.WIDE.U32 R14, R0, UR8, R4 ;  /* 0x00000008000e7c25 */ /* 0x000fc6000f8e0004 */
[----:B------:R-:W-:Y:S01]  /*0cf0*/  IADD3 R4, P1, R2, R117, RZ ;  /* 0x0000007502047210 */ /* 0x000fe20007f3e0ff */
[----:B------:R-:W-:Y:S01]  /*0d00*/  IMAD R5, R0, UR9, R3 ;  /* 0x0000000900057c24 */ /* 0x000fe2000f8e0203 */
[----:B------:R-:W-:Y:S01]  /*0d10*/  LEA.HI.X R3, R6, UR7, R7, 0x1, P0 ;  /* 0x0000000706037c11 */ /* 0x000fe200080f0c07 */
[----:B------:R-:W-:Y:S01]  /*0d20*/  IMAD.WIDE.U32 R10, R11, UR10, RZ ;  /* 0x0000000a0b0a7c25 */ /* 0x000fe2000f8e00ff */
[----:B------:R-:W-:Y:S01]  /*0d30*/  ULDC.64 UR8, c[0x0][0x220] ;  /* 0x0000880000087ab9 */ /* 0x000fe20000000a00 */
[----:B------:R-:W-:Y:S01]  /*0d40*/  STL.64 [R1+0x18], R14 ;  /* 0x0000180e01007387 */ /* 0x000fe20000100a00 */
[----:B------:R-:W-:Y:S01]  /*0d50*/  IADD3 R7, R15, R5, RZ ;  /* 0x000000050f077210 */ /* 0x000fe20007ffe0ff */
[----:B------:R-:W-:Y:S01]  /*0d60*/  IMAD.X R5, R3, 0x1, R120, P1 ;  /* 0x0000000103057824 */ /* 0x000fe200008e0678 */
[----:B------:R-:W-:Y:S01]  /*0d70*/  LEA R6, P0, R10, R14, 0x5 ;  /* 0x0000000e0a067211 */ /* 0x000fe200078028ff */
[----:B------:R-:W-:Y:S01]  /*0d80*/  LDGSTS.E.BYPASS.LTC128B.128 [R227+0x8000], desc[UR16][R2.64] ;  /* 0x0800000002e37fae */ /* 0x000fe2000b901d50 */
[----:B------:R-:W-:Y:S01]  /*0d90*/  IMAD.IADD R0, R11, 0x1, R13 ;  /* 0x000000010b007824 */ /* 0x000fe200078e020d */
[----:B------:R-:W-:-:S02]  /*0da0*/  LOP3.LUT P1, RZ, R25, 0x2, RZ, 0xc0, !PT ;  /* 0x0000000219ff7812 */ /* 0x000fc4000782c0ff */
[----:B------:R1:W-:Y:S02]  /*0db0*/  LDGSTS.E.BYPASS.LTC128B.128 [R227+0x9000], desc[UR16][R2.64+0x80] ;  /* 0x0900008002e37fae */ /* 0x0003e4000b901d50 */
[----:B------:R-:W-:Y:S01]  /*0dc0*/  LEA.HI.X R10, R10, R7, R0, 0x5, P0 ;  /* 0x000000070a0a7211 */ /* 0x000fe200000f2c00 */
[----:B------:R-:W-:Y:S01]  /*0dd0*/  IMAD.SHL.U32 R0, R25, 0x40, RZ ;  /* 0x0000004019007824 */ /* 0x000fe200078e00ff */
[----:B------:R-:W-:Y:S04]  /*0de0*/  LDGSTS.E.BYPASS.LTC128B.128 [R227+0x8800], desc[UR16][R4.64] ;  /* 0x0880000004e37fae */ /* 0x000fe8000b901d50 */
[----:B------:R2:W-:Y:S01]  /*0df0*/  LDGSTS.E.BYPASS.LTC128B.128 [R227+0x9800], desc[UR16][R4.64+0x80] ;  /* 0x0980008004e37fae */ /* 0x0005e2000b901d50 */
[----:B------:R-:W-:-:S03]  /*0e00*/  LOP3.LUT R0, R0, 0x1c0, RZ, 0xc0, !PT ;  /* 0x000001c000007812 */ /* 0x000fc600078ec0ff */
[----:B------:R-:W0:Y:S04]  /*0e10*/  LDGDEPBAR ;  /* 0x00000000000079af */ /* 0x000e280000000000 */
[----:B------:R3:W-:Y:S01]  /*0e20*/  STL [R1+0x28], R7 ;  /* 0x0000280701007387 */ /* 0x0007e20000100800 */
        /* <DEDUP_REMOVED lines=12> */
[----:B------:R-:W-:Y:S01]  /*0ef0*/  IMAD.MOV.U32 R3, RZ, RZ, 0x20 ;  /* 0x00000020ff037424 */ /* 0x000fe200078e00ff */
[----:B------:R-:W-:Y:S01]  /*0f00*/  IADD3 R6, P0, R4, UR14, RZ ;  /* 0x0000000e04067c10 */ /* 0x000fe2000ff1e0ff */
[----:B------:R-:W-:Y:S01]  /*0f10*/  IMAD.IADD R2, R2, 0x1, R115 ;  /* 0x0000000102027824 */ /* 0x000fe200078e0273 */
[----:B------:R-:W-:-:S02]  /*0f20*/  LEA R0, R23, R26, 0x9 ;  /* 0x0000001a17007211 */ /* 0x000fc400078e48ff */
[----:B---3--:R-:W-:Y:S02]  /*0f30*/  IADD3.X R7, R5, UR15, RZ, P0, !PT ;  /* 0x0000000f05077c10 */ /* 0x008fe400087fe4ff */
[----:B------:R-:W-:Y:S02]  /*0f40*/  LEA R213, R2, UR5, 0x1 ;  /* 0x0000000502d57c11 */ /* 0x000fe4000f8e08ff */
[----:B------:R-:W-:Y:S02]  /*0f50*/  LEA R28, R0, UR5, 0x1 ;  /* 0x00000005001c7c11 */ /* 0x000fe4000f8e08ff */
[----:B------:R-:W-:Y:S02]  /*0f60*/  LOP3.LUT P0, RZ, R24, 0x2, RZ, 0xc0, !PT ;  /* 0x0000000218ff7812 */ /* 0x000fe4000780c0ff */
[----:B------:R-:W-:Y:S01]  /*0f70*/  LEA R222, R0, UR4, 0x1 ;  /* 0x0000000400de7c11 */ /* 0x000fe2000f8e08ff */
[----:B------:R-:W-:Y:S01]  /*0f80*/  ULDC UR4, c[0x0][0x39c] ;  /* 0x0000e70000047ab9 */ /* 0x000fe20000000800 */
[----:B------:R-:W-:-:S02]  /*0f90*/  SEL R3, R3, 0xffffffe0, !P1 ;  /* 0xffffffe003037807 */ /* 0x000fc40004800000 */
[----:B------:R-:W-:Y:S01]  /*0fa0*/  MOV R2, 0x40 ;  /* 0x0000004000027802 */ /* 0x000fe20000000f00 */
[----:B------:R-:W-:Y:S01]  /*0fb0*/  @!PT LDS RZ, [RZ] ;  /* 0x00000000fffff984 */ /* 0x000fe20000000800 */
[----:B------:R-:W-:Y:S01]  /*0fc0*/  @!PT LDS RZ, [RZ] ;  /* 0x00000000fffff984 */ /* 0x000fe20000000800 */
[----:B------:R-:W-:Y:S01]  /*0fd0*/  @!PT LDS RZ, [RZ] ;  /* 0x00000000fffff984 */ /* 0x000fe20000000800 */
[----:B------:R-:W-:Y:S01]  /*0fe0*/  LDGSTS.E.BYPASS.LTC128B.128 [R227+0xa000], desc[UR16][R4.64] ;  /* 0x0a00000004e37fae */ /* 0x000fe2000b901d50 */
[C---:B------:R-:W-:Y:S01]  /*0ff0*/  VIADD R223, R222.reuse, 0x20 ;  /* 0x00000020dedf7836 */ /* 0x040fe20000000000 */
[----:B------:R-:W-:Y:S01]  /*1000*/  LOP3.LUT P1, RZ, R25, 0x4, RZ, 0xc0, !PT ;  /* 0x0000000419ff7812 */ /* 0x000fe2000782c0ff */
[----:B------:R-:W-:Y:S01]  /*1010*/  IMAD.IADD R215, R213, 0x1, R3 ;  /* 0x00000001d5d77824 */ /* 0x000fe200078e0203 */
[----:B------:R-:W-:Y:S02]  /*1020*/  LDGSTS.E.BYPASS.LTC128B.128 [R227+0xb000], desc[UR16][R4.64+0x80] ;  /* 0x0b00008004e37fae */ /* 0x000fe4000b901d50 */
[----:B------:R-:W-:Y:S01]  /*1030*/  @P0 VIADD R223, R222, 0xffffffe0 ;  /* 0xffffffe0dedf0836 */ /* 0x000fe20000000000 */
[----:B------:R-:W-:Y:S01]  /*1040*/  LOP3.LUT P0, RZ, R24, 0x4, RZ, 0xc0, !PT ;  /* 0x0000000418ff7812 */ /* 0x000fe2000780c0ff */
[----:B------:R-:W-:Y:S03]  /*1050*/  LDGSTS.E.BYPASS.LTC128B.128 [R227+0xa800], desc[UR16][R6.64] ;  /* 0x0a80000006e37fae */ /* 0x000fe6000b901d50 */
[C---:B------:R-:W-:Y:S01]  /*1060*/  SEL R0, R2.reuse, 0xffffffc0, !P0 ;  /* 0xffffffc002007807 */ /* 0x040fe20004000000 */
[----:B------:R1:W-:Y:S01]  /*1070*/  LDGSTS.E.BYPASS.LTC128B.128 [R227+0xb800], desc[UR16][R6.64+0x80] ;  /* 0x0b80008006e37fae */ /* 0x0003e2000b901d50 */
[----:B------:R-:W-:-:S02]  /*1080*/  SEL R2, R2, 0xffffffc0, !P1 ;  /* 0xffffffc002027807 */ /* 0x000fc40004800000 */
[----:B------:R-:W-:Y:S01]  /*1090*/  ISETP.GE.AND P0, PT, R114, 0x21, PT ;  /* 0x000000217200780c */ /* 0x000fe20003f06270 */
[----:B------:R-:W-:Y:S01]  /*10a0*/  LDSM.16.M88.4 R16, [R213] ;  /* 0x00000000d510783b */ /* 0x000fe20000000200 */
[----:B------:R-:W-:Y:S02]  /*10b0*/  IMAD.IADD R220, R222, 0x1, R0 ;  /* 0x00000001dedc7824 */ /* 0x000fe400078e0200 */
[--C-:B------:R-:W-:Y:S01]  /*10c0*/  IMAD.IADD R221, R213, 0x1, R2.reuse ;  /* 0x00000001d5dd7824 */ /* 0x100fe200078e0202 */
[----:B------:R-:W2:Y:S01]  /*10d0*/  LDSM.16.M88.4 R20, [R28+0x8000] ;  /* 0x008000001c14783b */ /* 0x000ea20000000200 */
[----:B------:R-:W-:Y:S02]  /*10e0*/  IMAD.IADD R218, R0, 0x1, R223 ;  /* 0x0000000100da7824 */ /* 0x000fe400078e02df */
[----:B------:R-:W-:Y:S01]  /*10f0*/  IMAD.IADD R219, R215, 0x1, R2 ;  /* 0x00000001d7db7824 */ /* 0x000fe200078e0202 */
[----:B------:R-:W3:Y:S04]  /*1100*/  LDSM.16.M88.4 R12, [R213+0x2000] ;  /* 0x00200000d50c783b */ /* 0x000ee80000000200 */
[----:B------:R-:W-:Y:S04]  /*1110*/  LDSM.16.M88.4 R8, [R215] ;  /* 0x00000000d708783b */ /* 0x000fe80000000200 */
[----:B------:R-:W4:Y:S04]  /*1120*/  LDSM.16.M88.4 R32, [R223] ;  /* 0x00000000df20783b */ /* 0x000f280000000200 */
[----:B------:R-:W-:Y:S04]  /*1130*/  LDSM.16.M88.4 R56, [R220] ;  /* 0x00000000dc38783b */ /* 0x000fe80000000200 */
[----:B-1----:R-:W1:Y:S04]  /*1140*/  LDSM.16.M88.4 R4, [R215+0x2000] ;  /* 0x00200000d704783b */ /* 0x002e680000000200 */
[----:B------:R-:W-:Y:S04]  /*1150*/  LDSM.16.M88.4 R44, [R221] ;  /* 0x00000000dd2c783b */ /* 0x000fe80000000200 */
[----:B------:R-:W1:Y:S04]  /*1160*/  LDSM.16.M88.4 R60, [R28+0x8800] ;  /* 0x008800001c3c783b */ /* 0x000e680000000200 */
[----:B------:R-:W1:Y:S04]  /*1170*/  LDSM.16.M88.4 R24, [R221+0x2000] ;  /* 0x00200000dd18783b */ /* 0x000e680000000200 */
        /* <DEDUP_REMOVED lines=8> */
[----:B------:R-:W-:Y:S01]  /*1200*/  LDSM.16.M88.4 R28, [R28+0x9800] ;  /* 0x009800001c1c783b */ /* 0x000fe20000000200 */
[----:B------:R-:W-:Y:S03]  /*1210*/  HMMA.16816.F32 R80, R16, R22, RZ ;  /* 0x000000161050723c */ /* 0x000fe600000018ff */
[----:B------:R-:W0:Y:S03]  /*1220*/  LDGDEPBAR ;  /* 0x00000000000079af */ /* 0x000e260000000000 */
[-C--:B----4-:R-:W-:Y:S01]  /*1230*/  HMMA.16816.F32 R48, R8, R32.reuse, R40 ;  /* 0x000000200830723c */ /* 0x090fe20000001828 */
[----:B------:R-:W3:Y:S05]  /*1240*/  LDSM.16.M88.4 R40, [R219+0x2000] ;  /* 0x00200000db28783b */ /* 0x000eea0000000200 */
[----:B-1----:R-:W-:Y:S06]  /*1250*/  HMMA.16816.F32 R36, R4, R32, R36 ;  /* 0x000000200424723c */ /* 0x002fec0000001824 */
[C---:B------:R-:W-:Y:S06]  /*1260*/  HMMA.16816.F32 R92, R12.reuse, R60, RZ ;  /* 0x0000003c0c5c723c */ /* 0x040fec00000018ff */
[----:B------:R-:W-:Y:S06]  /*1270*/  HMMA.16816.F32 R84, R12, R62, RZ ;  /* 0x0000003e0c54723c */ /* 0x000fec00000018ff */
[----:B------:R-:W-:Y:S01]  /*1280*/  HMMA.16816.F32 R88, R44, R56, R48 ;  /* 0x000000382c58723c */ /* 0x000fe20000001830 */
[----:B------:R-:W1:Y:S05]  /*1290*/  LDSM.16.M88.4 R48, [R213+0x4000] ;  /* 0x00400000d530783b */ /* 0x000e6a0000000200 */
[----:B------:R-:W-:Y:S06]  /*12a0*/  HMMA.16816.F32 R76, R16, R60, RZ ;  /* 0x0000003c104c723c */ /* 0x000fec00000018ff */
[----:B------:R-:W-:Y:S01]  /*12b0*/  HMMA.16816.F32 R96, R24, R56, R36 ;  /* 0x000000381860723c */ /* 0x000fe20000001824 */
[----:B------:R-:W-:Y:S05]  /*12c0*/  LDSM.16.M88.4 R36, [R213+0x6000] ;  /* 0x00600000d524783b */ /* 0x000fea0000000200 */
[-C--:B------:R-:W-:Y:S01]  /*12d0*/  HMMA.16816.F32 R20, R4, R34.reuse, R72 ;  /* 0x000000220414723c */ /* 0x080fe20000001848 */
[----:B------:R-:W4:Y:S05]  /*12e0*/  LDSM.16.M88.4 R72, [R220+0x800] ;  /* 0x00080000dc48783b */ /* 0x000f2a0000000200 */
[----:B------:R-:W-:Y:S01]  /*12f0*/  HMMA.16816.F32 R12, R8, R34, R80 ;  /* 0x00000022080c723c */ /* 0x000fe20000001850 */
[----:B------:R-:W4:Y:S04]  /*1300*/  LDSM.16.M88.4 R32, [R215+0x4000] ;  /* 0x00400000d720783b */ /* 0x000f280000000200 */
[----:B------:R-:W-:Y:S01]  /*1310*/  LDSM.16.M88.4 R80, [R220+0x1000] ;  /* 0x00100000dc50783b */ /* 0x000fe20000000200 */
[----:B--2---:R-:W-:Y:S06]  /*1320*/  HMMA.16816.F32 R88, R52, R68, R88 ;  /* 0x000000443458723c */ /* 0x004fec0000001858 */
[----:B------:R-:W-:Y:S06]  /*1330*/  HMMA.16816.F32 R16, R16, R62, RZ ;  /* 0x0000003e1010723c */ /* 0x000fec00000018ff */
[C---:B------:R-:W-:Y:S06]  /*1340*/  HMMA.16816.F32 R92, R4.reuse, R64, R92 ;  /* 0x00000040045c723c */ /* 0x040fec000000185c */
[----:B------:R-:W-:Y:S06]  /*1350*/  HMMA.16816.F32 R84, R4, R66, R84 ;  /* 0x000000420454723c */ /* 0x000fec0000001854 */
[----:B------:R-:W-:Y:S06]  /*1360*/  HMMA.16816.F32 R108, R8, R64, R76 ;  /* 0x00000040086c723c */ /* 0x000fec000000184c */
[----:B---3--:R-:W-:Y:S06]  /*1370*/  HMMA.16816.F32 R76, R40, R68, R96 ;  /* 0x00000044284c723c */ /* 0x008fec0000001860 */
[-C--:B------:R-:W-:Y:S01]  /*1380*/  HMMA.16816.F32 R60, R24, R58.reuse, R20 ;  /* 0x0000003a183c723c */ /* 0x080fe20000001814 */
[----:B------:R-:W-:Y:S05]  /*1390*/  LDSM.16.M88.4 R20, [R215+0x6000] ;  /* 0x00600000d714783b */ /* 0x000fea0000000200 */
[----:B------:R-:W-:Y:S01]  /*13a0*/  HMMA.16816.F32 R4, R44, R58, R12 ;  /* 0x0000003a2c04723c */ /* 0x000fe2000000180c */
[----:B------:R-:W2:Y:S05]  /*13b0*/  LDSM.16.M88.4 R56, [R218+0x800] ;  /* 0x00080000da38783b */ /* 0x000eaa0000000200 */
[----:B-1----:R-:W-:Y:S06]  /*13c0*/  HMMA.16816.F32 R12, R48, R100, R88 ;  /* 0x00000064300c723c */ /* 0x002fec0000001858 */
[----:B------:R-:W-:Y:S01]  /*13d0*/  HMMA.16816.F32 R64, R8, R66, R16 ;  /* 0x000000420840723c */ /* 0x000fe20000001810 */
[----:B------:R-:W1:Y:S04]  /*13e0*/  LDSM.16.M88.4 R16, [R221+0x4000] ;  /* 0x00400000dd10783b */ /* 0x000e680000000200 */
[----:B------:R-:W-:Y:S01]  /*13f0*/  LDSM.16.M88.4 R8, [R219+0x4000] ;  /* 0x00400000db08783b */ /* 0x000fe20000000200 */
[C---:B----4-:R-:W-:Y:S06]  /*1400*/  HMMA.16816.F32 R88, R24.reuse, R72, R92 ;  /* 0x000000481858723c */ /* 0x050fec000000185c */
[----:B------:R-:W-:Y:S06]  /*1410*/  HMMA.16816.F32 R84, R24, R74, R84 ;  /* 0x0000004a1854723c */ /* 0x000fec0000001854 */
[----:B------:R-:W-:Y:S06]  /*1420*/  HMMA.16816.F32 R24, R36, R100, R76 ;  /* 0x000000642418723c */ /* 0x000fec000000184c */
[-C--:B------:R-:W-:Y:S01]  /*1430*/  HMMA.16816.F32 R92, R40, R70.reuse, R60 ;  /* 0x00000046285c723c */ /* 0x080fe2000000183c */
[----:B------:R-:W-:Y:S05]  /*1440*/  LDSM.16.M88.4 R60, [R218+0x1000] ;  /* 0x00100000da3c783b */ /* 0x000fea0000000200 */
[----:B------:R-:W-:Y:S06]  /*1450*/  HMMA.16816.F32 R68, R52, R70, R4 ;  /* 0x000000463444723c */ /* 0x000fec0000001804 */
[----:B------:R-:W-:Y:S01]  /*1460*/  HMMA.16816.F32 R4, R32, R104, R12 ;  /* 0x000000682004723c */ /* 0x000fe2000000180c */
[----:B------:R-:W3:Y:S05]  /*1470*/  LDSM.16.M88.4 R12, [R221+0x6000] ;  /* 0x00600000dd0c783b */ /* 0x000eea0000000200 */
[----:B------:R-:W-:Y:S06]  /*1480*/  HMMA.16816.F32 R76, R44, R72, R108 ;  /* 0x000000482c4c723c */ /* 0x000fec000000186c */
[C---:B--2---:R-:W-:Y:S06]  /*1490*/  HMMA.16816.F32 R88, R40.reuse, R56, R88 ;  /* 0x000000382858723c */ /* 0x044fec0000001858 */
[----:B------:R-:W-:Y:S06]  /*14a0*/  HMMA.16816.F32 R40, R40, R58, R84 ;  /* 0x0000003a2828723c */ /* 0x000fec0000001854 */
[----:B------:R-:W-:Y:S06]  /*14b0*/  HMMA.16816.F32 R24, R20, R104, R24 ;  /* 0x000000681418723c */ /* 0x000fec0000001818 */
[----:B------:R-:W-:Y:S06]  /*14c0*/  HMMA.16816.F32 R72, R44, R74, R64 ;  /* 0x0000004a2c48723c */ /* 0x000fec0000001840 */
[----:B-1----:R-:W-:Y:S01]  /*14d0*/  HMMA.16816.F32 R64, R16, R80, R4 ;  /* 0x000000501040723c */ /* 0x002fe20000001804 */
[----:B------:R-:W1:Y:S05]  /*14e0*/  LDSM.16.M88.4 R4, [R219+0x6000] ;  /* 0x00600000db04783b */ /* 0x000e6a0000000200 */
[----:B------:R-:W-:Y:S06]  /*14f0*/  HMMA.16816.F32 R44, R48, R102, R68 ;  /* 0x00000066302c723c */ /* 0x000fec0000001844 */
[----:B------:R-:W-:Y:S06]  /*1500*/  HMMA.16816.F32 R76, R52, R56, R76 ;  /* 0x00000038344c723c */ /* 0x000fec000000184c */
[C---:B------:R-:W-:Y:S06]  /*1510*/  HMMA.16816.F32 R68, R36.reuse, R102, R92 ;  /* 0x000000662444723c */ /* 0x040fec000000185c */
[C---:B------:R-:W-:Y:S06]  /*1520*/  HMMA.16816.F32 R88, R36.reuse, R28, R88 ;  /* 0x0000001c2458723c */ /* 0x040fec0000001858 */
[----:B------:R-:W-:Y:S01]  /*1530*/  HMMA.16816.F32 R84, R36, R30, R40 ;  /* 0x0000001e2454723c */ /* 0x000fe20000001828 */
[----:B------:R-:W2:Y:S05]  /*1540*/  LDSM.16.M88.4 R36, [R223+0x1800] ;  /* 0x00180000df24783b */ /* 0x000eaa0000000200 */
[----:B---3--:R-:W-:Y:S06]  /*1550*/  HMMA.16816.F32 R24, R12, R80, R24 ;  /* 0x000000500c18723c */ /* 0x008fec0000001818 */
[----:B------:R-:W-:Y:S06]  /*1560*/  HMMA.16816.F32 R40, R32, R106, R44 ;  /* 0x0000006a2028723c */ /* 0x000fec000000182c */
[----:B------:R-:W-:Y:S06]  /*1570*/  HMMA.16816.F32 R72, R52, R58, R72 ;  /* 0x0000003a3448723c */ /* 0x000fec0000001848 */
[----:B------:R-:W-:Y:S06]  /*1580*/  HMMA.16816.F32 R52, R48, R28, R76 ;  /* 0x0000001c3034723c */ /* 0x000fec000000184c */
[----:B------:R-:W-:Y:S06]  /*1590*/  HMMA.16816.F32 R56, R8, R60, R64 ;  /* 0x0000003c0838723c */ /* 0x000fec0000001840 */
[----:B------:R-:W-:Y:S06]  /*15a0*/  HMMA.16816.F32 R44, R20, R106, R68 ;  /* 0x0000006a142c723c */ /* 0x000fec0000001844 */
[----:B-1----:R-:W-:Y:S01]  /*15b0*/  HMMA.16816.F32 R64, R4, R60, R24 ;  /* 0x0000003c0440723c */ /* 0x002fe20000001818 */
[----:B------:R-:W1:Y:S05]  /*15c0*/  LDSM.16.M88.4 R24, [R220+0x1800] ;  /* 0x00180000dc18783b */ /* 0x000e6a0000000200 */
[----:B------:R-:W-:Y:S06]  /*15d0*/  HMMA.16816.F32 R40, R16, R82, R40 ;  /* 0x000000521028723c */ /* 0x000fec0000001828 */
[----:B------:R-:W-:Y:S01]  /*15e0*/  HMMA.16816.F32 R72, R48, R30, R72 ;  /* 0x0000001e3048723c */ /* 0x000fe20000001848 */
[----:B------:R-:W-:Y:S01]  /*15f0*/  FMUL.FTZ R0, R56, UR4 ;  /* 0x0000000438007c20 */ /* 0x000fe20008410000 */
[----:B------:R-:W3:Y:S01]  /*1600*/  LDSM.16.M88.4 R28, [R218+0x1800] ;  /* 0x00180000da1c783b */ /* 0x000ee20000000200 */
[----:B------:R-:W-:-:S04]  /*1610*/  DEPBAR.LE SB0, 0x0 ;  /* 0x000080000000791a */ /* 0x000fc80000000000 */
[----:B--2---:R-:W-:Y:S01]  /*1620*/  HMMA.16816.F32 R48, R32, R36, R52 ;  /* 0x000000242030723c */ /* 0x004fe20000001834 */
[----:B------:R2:W-:Y:S05]  /*1630*/  MUFU.TANH R76, R0 ;  /* 0x00000000004c7308 */ /* 0x0005ea0000002400 */
[----:B------:R-:W-:Y:S06]  /*1640*/  HMMA.16816.F32 R44, R12, R82, R44 ;  /* 0x000000520c2c723c */ /* 0x000fec000000182c */
[----:B------:R-:W-:Y:S01]  /*1650*/  HMMA.16816.F32 R52, R20, R36, R88 ;  /* 0x000000241434723c */ /* 0x000fe20000001858 */
[----:B--2---:R-:W-:-:S05]  /*1660*/  FMUL.FTZ R0, R57, UR4 ;  /* 0x0000000439007c20 */ /* 0x004fca0008410000 */
[----:B------:R-:W-:Y:S01]  /*1670*/  HMMA.16816.F32 R68, R8, R62, R40 ;  /* 0x0000003e0844723c */ /* 0x000fe20000001828 */
[----:B------:R2:W4:Y:S05]  /*1680*/  MUFU.TANH R77, R0 ;  /* 0x00000000004d7308 */ /* 0x00052a0000002400 */
[----:B-1----:R-:W-:Y:S06]  /*1690*/  HMMA.16816.F32 R48, R16, R24, R48 ;  /* 0x000000181030723c */ /* 0x002fec0000001830 */
[----:B------:R-:W-:Y:S06]  /*16a0*/  HMMA.16816.F32 R44, R4, R62, R44 ;  /* 0x0000003e042c723c */ /* 0x000fec000000182c */
[----:B------:R-:W-:Y:S01]  /*16b0*/  HMMA.16816.F32 R32, R32, R38, R72 ;  /* 0x000000262020723c */ /* 0x000fe20000001848 */
[----:B--2---:R-:W-:-:S04]  /*16c0*/  FMUL.FTZ R0, R58, UR4 ;  /* 0x000000043a007c20 */ /* 0x004fc80008410000 */
[----:B------:R1:W-:Y:S01]  /*16d0*/  MUFU.TANH R79, R0 ;  /* 0x00000000004f7308 */ /* 0x0003e20000002400 */
[----:B------:R-:W-:Y:S06]  /*16e0*/  HMMA.16816.F32 R40, R12, R24, R52 ;  /* 0x000000180c28723c */ /* 0x000fec0000001834 */
[----:B------:R-:W-:Y:S06]  /*16f0*/  HMMA.16816.F32 R36, R20, R38, R84 ;  /* 0x000000261424723c */ /* 0x000fec0000001854 */
[----:B---3--:R-:W-:Y:S01]  /*1700*/  HMMA.16816.F32 R48, R8, R28, R48 ;  /* 0x0000001c0830723c */ /* 0x008fe20000001830 */
[----:B-1----:R-:W-:-:S05]  /*1710*/  FMUL.FTZ R0, R59, UR4 ;  /* 0x000000043b007c20 */ /* 0x002fca0008410000 */
[----:B------:R-:W-:Y:S01]  /*1720*/  HMMA.16816.F32 R16, R16, R26, R32 ;  /* 0x0000001a1010723c */ /* 0x000fe20000001820 */
[----:B------:R1:W-:Y:S05]  /*1730*/  MUFU.TANH R78, R0 ;  /* 0x00000000004e7308 */ /* 0x0003ea0000002400 */
[----:B------:R-:W-:Y:S06]  /*1740*/  HMMA.16816.F32 R20, R4, R28, R40 ;  /* 0x0000001c0414723c */ /* 0x000fec0000001828 */
[----:B------:R-:W-:Y:S01]  /*1750*/  HMMA.16816.F32 R12, R12, R26, R36 ;  /* 0x0000001a0c0c723c */ /* 0x000fe20000001824 */
[----:B-1----:R-:W-:-:S04]  /*1760*/  FMUL.FTZ R0, R64, UR4 ;  /* 0x0000000440007c20 */ /* 0x002fc80008410000 */
[----:B------:R1:W-:Y:S07]  /*1770*/  MUFU.TANH R59, R0 ;  /* 0x00000000003b7308 */ /* 0x0003ee0000002400 */
[----:B------:R-:W-:-:S12]  /*1780*/  HMMA.16816.F32 R16, R8, R30, R16 ;  /* 0x0000001e0810723c */ /* 0x000fd80000001810 */
[----:B------:R-:W-:Y:S01]  /*1790*/  HMMA.16816.F32 R4, R4, R30, R12 ;  /* 0x0000001e0404723c */ /* 0x000fe2000000180c */
[----:B-1----:R-:W-:-:S04]  /*17a0*/  FMUL.FTZ R0, R65, UR4 ;  /* 0x0000000441007c20 */ /* 0x002fc80008410000 */
[----:B------:R1:W-:-:S15]  /*17b0*/  MUFU.TANH R57, R0 ;  /* 0x0000000000397308 */ /* 0x0003de0000002400 */
[----:B------:R-:W-:-:S04]  /*17c0*/  NOP ;  /* 0x0000000000007918 */ /* 0x000fc80000000000 */
[----:B------:R-:W-:Y:S01]  /*17d0*/  FMUL.FTZ R8, R4, UR4 ;  /* 0x0000000404087c20 */ /* 0x000fe20008410000 */
[----:B-1----:R-:W-:Y:S01]  /*17e0*/  FMUL.FTZ R0, R66, UR4 ;  /* 0x0000000442007c20 */ /* 0x002fe20008410000 */
[----:B----4-:R-:W-:Y:S01]  /*17f0*/  FMNMX.FTZ R4, R76, R77, !PT ;  /* 0x0000004d4c047209 */ /* 0x010fe20007810000 */
[----:B------:R-:W-:Y:S01]  /*1800*/  FMUL.FTZ R5, R5, UR4 ;  /* 0x0000000405057c20 */ /* 0x000fe20008410000 */
[----:B------:R-:W-:Y:S01]  /*1810*/  MUFU.TANH R52, R8 ;  /* 0x0000000800347308 */ /* 0x000fe20000002400 */
[----:B------:R-:W-:Y:S01]  /*1820*/  FMUL.FTZ R6, R6, UR4 ;  /* 0x0000000406067c20 */ /* 0x000fe20008410000 */
[----:B------:R-:W-:-:S06]  /*1830*/  FMUL.FTZ R12, R7, UR4 ;  /* 0x00000004070c7c20 */ /* 0x000fcc0008410000 */
[----:B------:R1:W-:Y:S02]  /*1840*/  MUFU.TANH R60, R0 ;  /* 0x00000000003c7308 */ /* 0x0003e40000002400 */
[----:B-1----:R-:W-:-:S06]  /*1850*/  FMUL.FTZ R0, R67, UR4 ;  /* 0x0000000443007c20 */ /* 0x002fcc0008410000 */
[----:B------:R1:W2:Y:S02]  /*1860*/  MUFU.TANH R58, R0 ;  /* 0x00000000003a7308 */ /* 0x0002a40000002400 */
[----:B-1----:R-:W-:Y:S01]  /*1870*/  FMUL.FTZ R0, R68, UR4 ;  /* 0x0000000444007c20 */ /* 0x002fe20008410000 */
[----:B--2---:R-:W-:-:S05]  /*1880*/  FMNMX.FTZ R11, R60, R58, !PT ;  /* 0x0000003a3c0b7209 */ /* 0x004fca0007810000 */
[----:B------:R1:W2:Y:S02]  /*1890*/  MUFU.TANH R61, R0 ;  /* 0x00000000003d7308 */ /* 0x0002a40000002400 */
[----:B-1----:R-:W-:Y:S01]  /*18a0*/  FMUL.FTZ R0, R69, UR4 ;  /* 0x0000000445007c20 */ /* 0x002fe20008410000 */
[----:B--2---:R-:W-:-:S05]  /*18b0*/  FMNMX.FTZ R4, R61, R4, !PT ;  /* 0x000000043d047209 */ /* 0x004fca0007810000 */
[----:B------:R1:W2:Y:S02]  /*18c0*/  MUFU.TANH R62, R0 ;  /* 0x00000000003e7308 */ /* 0x0002a40000002400 */
[----:B-1----:R-:W-:Y:S01]  /*18d0*/  FMUL.FTZ R0, R44, UR4 ;  /* 0x000000042c007c20 */ /* 0x002fe20008410000 */
[----:B--2---:R-:W-:-:S05]  /*18e0*/  FMNMX.FTZ R4, R62, R4, !PT ;  /* 0x000000043e047209 */ /* 0x004fca0007810000 */
        /* <DEDUP_REMOVED lines=8> */
[----:B------:R-:W-:Y:S08]  /*1970*/  MUFU.TANH R48, R5 ;  /* 0x0000000500307308 */ /* 0x000ff00000002400 */
[----:B------:R1:W2:Y:S02]  /*1980*/  MUFU.TANH R64, R0 ;  /* 0x0000000000407308 */ /* 0x0002a40000002400 */
[----:B-1----:R-:W-:Y:S01]  /*1990*/  FMUL.FTZ R0, R49, UR4 ;  /* 0x0000000431007c20 */ /* 0x002fe20008410000 */
[----:B--2---:R-:W-:-:S05]  /*19a0*/  FMNMX.FTZ R4, R64, R4, !PT ;  /* 0x0000000440047209 */ /* 0x004fca0007810000 */
[----:B------:R-:W-:Y:S08]  /*19b0*/  MUFU.TANH R49, R6 ;  /* 0x0000000600317308 */ /* 0x000ff00000002400 */
        /* <DEDUP_REMOVED lines=11> */
[----:B------:R1:W2:Y:S02]  /*1a70*/  MUFU.TANH R68, R0 ;  /* 0x0000000000447308 */ /* 0x0002a40000002400 */
[----:B-1----:R-:W-:Y:S01]  /*1a80*/  FMUL.FTZ R0, R17, UR4 ;  /* 0x0000000411007c20 */ /* 0x002fe20008410000 */
[----:B--2---:R-:W-:-:S05]  /*1a90*/  FMNMX.FTZ R4, R68, R4, !PT ;  /* 0x0000000444047209 */ /* 0x004fca0007810000 */
[----:B------:R1:W2:Y:S02]  /*1aa0*/  MUFU.TANH R69, R0 ;  /* 0x0000000000457308 */ /* 0x0002a40000002400 */
[----:B-1----:R-:W-:Y:S02]  /*1ab0*/  FMNMX.FTZ R0, R59, R57, !PT ;  /* 0x000000393b007209 */ /* 0x002fe40007810000 */
[----:B--2---:R-:W-:Y:S02]  /*1ac0*/  FMNMX.FTZ R10, R69, R4, !PT ;  /* 0x00000004450a7209 */ /* 0x004fe40007810000 */
[----:B------:R-:W-:-:S04]  /*1ad0*/  FMNMX.FTZ R0, R25, R0, !PT ;  /* 0x0000000019007209 */ /* 0x000fc80007810000 */
[----:B------:R-:W-:-:S04]  /*1ae0*/  FMNMX.FTZ R0, R24, R0, !PT ;  /* 0x0000000018007209 */ /* 0x000fc80007810000 */
[----:B------:R-:W-:-:S04]  /*1af0*/  FMNMX.FTZ R0, R56, R0, !PT ;  /* 0x0000000038007209 */ /* 0x000fc80007810000 */
[----:B------:R-:W-:-:S04]  /*1b00*/  FMNMX.FTZ R0, R55, R0, !PT ;  /* 0x0000000037007209 */ /* 0x000fc80007810000 */
[----:B------:R-:W-:-:S04]  /*1b10*/  FMNMX.FTZ R0, R52, R0, !PT ;  /* 0x0000000034007209 */ /* 0x000fc80007810000 */
        /* <DEDUP_REMOVED lines=23> */
.L_x_1839:
[----:B------:R-:W-:Y:S01]  /*1c90*/  FMNMX.FTZ R0, R28, R11, !PT ;  /* 0x0000000b1c007209 */ /* 0x000fe20007810000 */
[----:B------:R-:W2:Y:S01]  /*1ca0*/  MUFU.TANH R15, R12 ;  /* 0x0000000c000f7308 */ /* 0x000ea20000002400 */
[----:B------:R-:W3:Y:S01]  /*1cb0*/  SHFL.BFLY PT, R136, R10, 0x2, 0x1f ;  /* 0x0c401f000a887f89 */ /* 0x000ee200000e0000 */
[----:B-1----:R-:W-:Y:S01]  /*1cc0*/  FMUL.FTZ R4, R70, UR4 ;  /* 0x0000000446047c20 */ /* 0x002fe20008410000 */
[----:B------:R-:W-:Y:S02]  /*1cd0*/  FMNMX.FTZ R0, R40, R0, !PT ;  /* 0x0000000028007209 */ /* 0x000fe40007810000 */
[----:B------:R-:W1:Y:S02]  /*1ce0*/  SHFL.BFLY PT, R5, R134, 0x2, 0x1f ;  /* 0x0c401f0086057f89 */ /* 0x000e6400000e0000 */
[----:B------:R-:W-:Y:S01]  /*1cf0*/  FMNMX.FTZ R0, R54, R0, !PT ;  /* 0x0000000036007209 */ /* 0x000fe20007810000 */
[----:B------:R4:W5:Y:S03]  /*1d00*/  MUFU.TANH R9, R4 ;  /* 0x0000000400097308 */ /* 0x0009660000002400 */
[----:B------:R-:W-:-:S04]  /*1d10*/  FMNMX.FTZ R0, R53, R0, !PT ;  /* 0x0000000035007209 */ /* 0x000fc80007810000 */
[----:B------:R-:W-:-:S04]  /*1d20*/  FMNMX.FTZ R0, R49, R0, !PT ;  /* 0x0000000031007209 */ /* 0x000fc80007810000 */
[----:B--2---:R-:W-:Y:S01]  /*1d30*/  FMNMX.FTZ R8, R15, R0, !PT ;  /* 0x000000000f087209 */ /* 0x004fe20007810000 */
[----:B------:R-:W-:-:S04]  /*1d40*/  FMUL.FTZ R0, R50, UR4 ;  /* 0x0000000432007c20 */ /* 0x000fc80008410000 */
[----:B------:R2:W-:Y:S01]  /*1d50*/  MUFU.TANH R70, R0 ;  /* 0x0000000000467308 */ /* 0x0005e20000002400 */
[----:B----4-:R-:W-:Y:S01]  /*1d60*/  FMUL.FTZ R4, R71, UR4 ;  /* 0x0000000447047c20 */ /* 0x010fe20008410000 */
[----:B---3--:R-:W-:Y:S02]  /*1d70*/  FMNMX.FTZ R136, R10, R136, !PT ;  /* 0x000000880a887209 */ /* 0x008fe40007810000 */
[----:B-1----:R-:W-:-:S03]  /*1d80*/  FMNMX.FTZ R134, R134, R5, !PT ;  /* 0x0000000586867209 */ /* 0x002fc60007810000 */
[----:B------:R-:W1:Y:S01]  /*1d90*/  SHFL.BFLY PT, R6, R136, 0x1, 0x1f ;  /* 0x0c201f0088067f89 */ /* 0x000e6200000e0000 */
[----:B------:R3:W4:Y:S03]  /*1da0*/  MUFU.TANH R11, R4 ;  /* 0x00000004000b7308 */ /* 0x0007260000002400 */
[----:B------:R-:W5:Y:S04]  /*1db0*/  SHFL.BFLY PT, R5, R8, 0x2, 0x1f ;  /* 0x0c401f0008057f89 */ /* 0x000f6800000e0000 */
[----:B------:R-:W4:Y:S01]  /*1dc0*/  SHFL.BFLY PT, R7, R134, 0x1, 0x1f ;  /* 0x0c201f0086077f89 */ /* 0x000f2200000e0000 */
[----:B--2---:R-:W-:-:S04]  /*1dd0*/  FMUL.FTZ R0, R51, UR4 ;  /* 0x0000000433007c20 */ /* 0x004fc80008410000 */
[----:B------:R2:W4:Y:S01]  /*1de0*/  MUFU.TANH R71, R0 ;  /* 0x0000000000477308 */ /* 0x0005220000002400 */
[----:B---3--:R-:W-:-:S07]  /*1df0*/  FMUL.FTZ R4, R19, UR4 ;  /* 0x0000000413047c20 */ /* 0x008fce0008410000 */
[----:B------:R-:W-:Y:S01]  /*1e00*/  MUFU.TANH R129, R4 ;  /* 0x0000000400817308 */ /* 0x000fe20000002400 */
[----:B-1----:R-:W-:Y:S02]  /*1e10*/  FMNMX.FTZ R136, R136, R6, !PT ;  /* 0x0000000688887209 */ /* 0x002fe40007810000 */
[----:B-----5:R-:W-:Y:S02]  /*1e20*/  FMNMX.FTZ R8, R8, R5, !PT ;  /* 0x0000000508087209 */ /* 0x020fe40007810000 */
[----:B------:R-:W-:Y:S01]  /*1e30*/  FSETP.NEU.FTZ.AND P2, PT, R136, -INF , PT ;  /* 0xff8000008800780b */ /* 0x000fe20003f5d000 */
[----:B--2---:R-:W-:Y:S01]  /*1e40*/  FMUL.FTZ R0, R18, UR4 ;  /* 0x0000000412007c20 */ /* 0x004fe20008410000 */
[----:B------:R-:W-:Y:S01]  /*1e50*/  ULDC UR4, c[0x0][0x2ec] ;  /* 0x0000bb0000047ab9 */ /* 0x000fe20000000800 */
[----:B----4-:R-:W-:Y:S01]  /*1e60*/  FMNMX.FTZ R134, R134, R7, !PT ;  /* 0x0000000786867209 */ /* 0x010fe20007810000 */
[----:B------:R-:W-:Y:S01]  /*1e70*/  FMUL.FTZ R14, R136, UR4 ;  /* 0x00000004880e7c20 */ /* 0x000fe20008410000 */
[----:B------:R1:W2:Y:S01]  /*1e80*/  MUFU.TANH R128, R0 ;  /* 0x0000000000807308 */ /* 0x0002a20000002400 */
[----:B------:R-:W3:Y:S01]  /*1e90*/  SHFL.BFLY PT, R133, R8, 0x1, 0x1f ;  /* 0x0c201f0008857f89 */ /* 0x000ee200000e0000 */
[C---:B------:R-:W-:Y:S01]  /*1ea0*/  FSETP.NEU.FTZ.AND P1, PT, R134.reuse, -INF , PT ;  /* 0xff8000008600780b */ /* 0x040fe20003f3d000 */
[----:B------:R-:W-:Y:S01]  /*1eb0*/  FMUL.FTZ R13, R134, UR4 ;  /* 0x00000004860d7c20 */ /* 0x000fe20008410000 */
[----:B------:R-:W-:-:S04]  /*1ec0*/  FSEL R14, R14, RZ, P2 ;  /* 0x000000ff0e0e7208 */ /* 0x000fc80001000000 */
[----:B------:R-:W-:Y:S02]  /*1ed0*/  FSEL R13, R13, RZ, P1 ;  /* 0x000000ff0d0d7208 */ /* 0x000fe40000800000 */
[----:B-1----:R-:W-:-:S04]  /*1ee0*/  FMNMX.FTZ R0, R79, R78, !PT ;  /* 0x0000004e4f007209 */ /* 0x002fc80007810000 */
[----:B------:R-:W-:-:S04]  /*1ef0*/  FMNMX.FTZ R0, R9, R0, !PT ;  /* 0x0000000009007209 */ /* 0x000fc80007810000 */
[----:B------:R-:W-:Y:S02]  /*1f00*/  FMNMX.FTZ R0, R11, R0, !PT ;  /* 0x000000000b007209 */ /* 0x000fe40007810000 */
[----:B---3--:R-:W-:Y:S02]  /*1f10*/  FMNMX.FTZ R133, R8, R133, !PT ;  /* 0x0000008508857209 */ /* 0x008fe40007810000 */
[----:B------:R-:W-:Y:S02]  /*1f20*/  FMNMX.FTZ R0, R70, R0, !PT ;  /* 0x0000000046007209 */ /* 0x000fe40007810000 */
[C---:B------:R-:W-:Y:S01]  /*1f30*/  FSETP.NEU.FTZ.AND P1, PT, R133.reuse, -INF , PT ;  /* 0xff8000008500780b */ /* 0x040fe20003f3d000 */
[----:B------:R-:W-:Y:S01]  /*1f40*/  FMUL.FTZ R12, R133, UR4 ;  /* 0x00000004850c7c20 */ /* 0x000fe20008410000 */
[----:B------:R-:W-:-:S04]  /*1f50*/  FMNMX.FTZ R0, R71, R0, !PT ;  /* 0x0000000047007209 */ /* 0x000fc80007810000 */
[----:B--2---:R-:W-:Y:S01]  /*1f60*/  FMNMX.FTZ R4, R128, R0, !PT ;  /* 0x0000000080047209 */ /* 0x004fe20007810000 */
[----:B------:R-:W-:Y:S01]  /*1f70*/  FFMA.FTZ R0, R76, UR4, -R14 ;  /* 0x000000044c007c23 */ /* 0x000fe2000801080e */
[----:B------:R-:W-:Y:S02]  /*1f80*/  FSEL R12, R12, RZ, P1 ;  /* 0x000000ff0c0c7208 */ /* 0x000fe40000800000 */
        /* <DEDUP_REMOVED lines=18> */
[----:B-1----:R-:W-:Y:S02]  /*20b0*/  LOP3.LUT R0, R115, R116, RZ, 0xfc, !PT ;  /* 0x0000007473007212 */ /* 0x002fe400078efcff */
[----:B--2---:R-:W-:Y:S02]  /*20c0*/  F2FP.F16.F32.PACK_AB R6, R240, R239 ;  /* 0x000000eff006723e */ /* 0x004fe400000000ff */
[----:B------:R-:W-:Y:S01]  /*20d0*/  LEA R212, R0, UR5, 0x1 ;  /* 0x0000000500d47c11 */ /* 0x000fe2000f8e08ff */
[----:B------:R-:W-:-:S03]  /*20e0*/  FFMA.FTZ R0, R58, UR4, -R12 ;  /* 0x000000043a007c23 */ /* 0x000fc6000801080c */
[-C--:B------:R-:W-:Y:S01]  /*20f0*/  IADD3 R214, R3, R212.reuse, RZ ;  /* 0x000000d403d67210 */ /* 0x080fe20007ffe0ff */
[----:B------:R1:W2:Y:S01]  /*2100*/  MUFU.EX2 R232, R0 ;  /* 0x0000000000e87308 */ /* 0x0002a20000000800 */
[C---:B------:R-:W-:Y:S01]  /*2110*/  IADD3 R217, R2.reuse, R212, RZ ;  /* 0x000000d402d97210 */ /* 0x040fe20007ffe0ff */
[----:B------:R-:W3:Y:S01]  /*2120*/  LDSM.16.MT88.4 R36, [R212+0xa000] ;  /* 0x00a00000d424783b */ /* 0x000ee20000004200 */
[----:B------:R-:W-:Y:S01]  /*2130*/  IADD3 R216, R2, R214, RZ ;  /* 0x000000d602d87210 */ /* 0x000fe20007ffe0ff */
[----:B------:R-:W-:Y:S01]  /*2140*/  FMUL.FTZ R2, R135, UR4 ;  /* 0x0000000487027c20 */ /* 0x000fe20008410000 */
[----:B------:R-:W-:Y:S01]  /*2150*/  FFMA.FTZ R3, R62, UR4, -R14 ;  /* 0x000000043e037c23 */ /* 0x000fe2000801080e */
[----:B------:R-:W-:Y:S03]  /*2160*/  LDSM.16.MT88.4 R20, [R212+0xb000] ;  /* 0x00b00000d414783b */ /* 0x000fe60000004200 */
[----:B------:R-:W-:Y:S01]  /*2170*/  MUFU.EX2 R231, R3 ;  /* 0x0000000300e77308 */ /* 0x000fe20000000800 */
[----:B------:R-:W-:Y:S04]  /*2180*/  LDSM.16.MT88.4 R24, [R216+0xa000] ;  /* 0x00a00000d818783b */ /* 0x000fe80000004200 */
[----:B------:R-:W-:Y:S01]  /*2190*/  LDSM.16.MT88.4 R32, [R214+0xa000] ;  /* 0x00a00000d620783b */ /* 0x000fe20000004200 */
[----:B-1----:R-:W-:-:S03]  /*21a0*/  FFMA.FTZ R0, R28, UR4, -R12 ;  /* 0x000000041c007c23 */ /* 0x002fc6000801080c */
[----:B------:R-:W-:Y:S01]  /*21b0*/  LDSM.16.MT88.4 R16, [R214+0xb000] ;  /* 0x00b00000d610783b */ /* 0x000fe20000004200 */
[----:B--2---:R-:W-:Y:S01]  /*21c0*/  F2FP.F16.F32.PACK_AB R5, R232, R234 ;  /* 0x000000eae805723e */ /* 0x004fe200000000ff */
[----:B------:R1:W-:Y:S02]  /*21d0*/  MUFU.EX2 R233, R0 ;  /* 0x0000000000e97308 */ /* 0x0003e40000000800 */
[----:B------:R-:W2:Y:S04]  /*21e0*/  LDSM.16.MT88.4 R28, [R217+0xa000] ;  /* 0x00a00000d91c783b */ /* 0x000ea80000004200 */
[----:B------:R-:W-:Y:S04]  /*21f0*/  LDSM.16.MT88.4 R44, [R216+0xb000] ;  /* 0x00b00000d82c783b */ /* 0x000fe80000004200 */
[----:B------:R-:W-:Y:S04]  /*2200*/  LDSM.16.MT88.4 R80, [R212+0xb800] ;  /* 0x00b80000d450783b */ /* 0x000fe80000004200 */
[----:B------:R-:W-:Y:S01]  /*2210*/  LDSM.16.MT88.4 R156, [R212+0xa800] ;  /* 0x00a80000d49c783b */ /* 0x000fe20000004200 */
[----:B-1----:R-:W-:-:S03]  /*2220*/  FFMA.FTZ R0, R40, UR4, -R12 ;  /* 0x0000000428007c23 */ /* 0x002fc6000801080c */
[----:B------:R-:W-:Y:S01]  /*2230*/  LDSM.16.MT88.4 R172, [R214+0xa800] ;  /* 0x00a80000d6ac783b */ /* 0x000fe20000004200 */
[----:B------:R1:W4:Y:S03]  /*2240*/  MUFU.EX2 R235, R0 ;  /* 0x0000000000eb7308 */ /* 0x0003260000000800 */
[----:B------:R-:W5:Y:S04]  /*2250*/  LDSM.16.MT88.4 R40, [R217+0xb000] ;  /* 0x00b00000d928783b */ /* 0x000f680000004200 */
[----:B------:R-:W-:Y:S04]  /*2260*/  LDSM.16.MT88.4 R96, [R214+0xb800] ;  /* 0x00b80000d660783b */ /* 0x000fe80000004200 */
[----:B------:R-:W-:Y:S01]  /*2270*/  LDSM.16.MT88.4 R112, [R217+0xb800] ;  /* 0x00b80000d970783b */ /* 0x000fe20000004200 */
[----:B-1----:R-:W-:Y:S01]  /*2280*/  FFMA.FTZ R0, R77, UR4, -R14 ;  /* 0x000000044d007c23 */ /* 0x002fe2000801080e */
[----:B----4-:R-:W-:-:S03]  /*2290*/  F2FP.F16.F32.PACK_AB R7, R235, R233 ;  /* 0x000000e9eb07723e */ /* 0x010fc600000000ff */
[----:B------:R1:W4:Y:S04]  /*22a0*/  MUFU.EX2 R229, R0 ;  /* 0x0000000000e57308 */ /* 0x0003280000000800 */
[C---:B---3--:R-:W-:Y:S06]  /*22b0*/  HMMA.16816.F32 R144, R4.reuse, R36, RZ ;  /* 0x000000240490723c */ /* 0x048fec00000018ff */
[C---:B------:R-:W-:Y:S06]  /*22c0*/  HMMA.16816.F32 R152, R4.reuse, R38, RZ ;  /* 0x000000260498723c */ /* 0x040fec00000018ff */
[----:B--2---:R-:W-:Y:S01]  /*22d0*/  HMMA.16816.F32 R84, R4, R30, RZ ;  /* 0x0000001e0454723c */ /* 0x004fe200000018ff */
[----:B-1----:R-:W-:Y:S01]  /*22e0*/  FFMA.FTZ R0, R61, UR4, -R14 ;  /* 0x000000043d007c23 */ /* 0x002fe2000801080e */
[----:B----4-:R-:W-:-:S03]  /*22f0*/  F2FP.F16.F32.PACK_AB R8, R229, R238 ;  /* 0x000000eee508723e */ /* 0x010fc600000000ff */
[----:B------:R1:W2:Y:S01]  /*2300*/  MUFU.EX2 R230, R0 ;  /* 0x0000000000e67308 */ /* 0x0002a20000000800 */
[C---:B------:R-:W-:Y:S06]  /*2310*/  HMMA.16816.F32 R60, R4.reuse, R28, RZ ;  /* 0x0000001c043c723c */ /* 0x040fec00000018ff */
[C---:B------:R-:W-:Y:S06]  /*2320*/  HMMA.16816.F32 R72, R4.reuse, R24, RZ ;  /* 0x000000180448723c */ /* 0x040fec00000018ff */
[----:B------:R-:W-:Y:S01]  /*2330*/  HMMA.16816.F32 R92, R4, R26, RZ ;  /* 0x0000001a045c723c */ /* 0x000fe200000018ff */
[----:B-1----:R-:W-:-:S02]  /*2340*/  FSEL R0, R2, RZ, P1 ;  /* 0x000000ff02007208 */ /* 0x002fc40000800000 */
[----:B--2---:R-:W-:-:S03]  /*2350*/  F2FP.F16.F32.PACK_AB R10, R231, R230 ;  /* 0x000000e6e70a723e */ /* 0x004fc600000000ff */
[----:B------:R-:W-:Y:S01]  /*2360*/  HMMA.16816.F32 R108, R4, R22, RZ ;  /* 0x00000016046c723c */ /* 0x000fe200000018ff */
[----:B------:R-:W-:-:S04]  /*2370*/  FFMA.FTZ R2, R79, UR4, -R0 ;  /* 0x000000044f027c23 */ /* 0x000fc80008010800 */
        /* <DEDUP_REMOVED lines=8> */
[C---:B-----5:R-:W-:Y:S06]  /*2400*/  HMMA.16816.F32 R104, R4.reuse, R40, RZ ;  /* 0x000000280468723c */ /* 0x060fec00000018ff */
        /* <DEDUP_REMOVED lines=8> */
[----:B------:R1:W3:Y:S02]  /*2490*/  MUFU.EX2 R137, R2 ;  /* 0x0000000200897308 */ /* 0x0002e40000000800 */
[----:B-1----:R-:W-:Y:S01]  /*24a0*/  FFMA.FTZ R2, R64, UR4, -R14 ;  /* 0x0000000440027c23 */ /* 0x002fe2000801080e */
[----:B---3--:R-:W-:-:S05]  /*24b0*/  F2FP.F16.F32.PACK_AB R11, R137, R132 ;  /* 0x00000084890b723e */ /* 0x008fca00000000ff */
[----:B------:R1:W-:Y:S02]  /*24c0*/  MUFU.EX2 R226, R2 ;  /* 0x0000000200e27308 */ /* 0x0003e40000000800 */
        /* <DEDUP_REMOVED lines=8> */
[----:B-1----:R-:W-:-:S05]  /*2550*/  FFMA.FTZ R2, R55, UR4, -R13 ;  /* 0x0000000437027c23 */ /* 0x002fca000801080d */
[C---:B------:R-:W-:Y:S01]  /*2560*/  HMMA.16816.F32 R24, R8.reuse, R20, RZ ;  /* 0x000000140818723c */ /* 0x040fe200000018ff */
[----:B------:R1:W3:Y:S05]  /*2570*/  MUFU.EX2 R211, R2 ;  /* 0x0000000200d37308 */ /* 0x0002ea0000000800 */
[C---:B------:R-:W-:Y:S06]  /*2580*/  HMMA.16816.F32 R188, R8.reuse, R22, RZ ;  /* 0x0000001608bc723c */ /* 0x040fec00000018ff */
[C---:B------:R-:W-:Y:S06]  /*2590*/  HMMA.16816.F32 R176, R8.reuse, R32, RZ ;  /* 0x0000002008b0723c */ /* 0x040fec00000018ff */
[----:B------:R-:W-:Y:S01]  /*25a0*/  HMMA.16816.F32 R200, R8, R34, RZ ;  /* 0x0000002208c8723c */ /* 0x000fe200000018ff */
[----:B-1----:R-:W-:Y:S01]  /*25b0*/  FFMA.FTZ R2, R52, UR4, -R13 ;  /* 0x0000000434027c23 */ /* 0x002fe2000801080d */
[----:B---3--:R-:W-:-:S03]  /*25c0*/  F2FP.F16.F32.PACK_AB R124, R211, R224 ;  /* 0x000000e0d37c723e */ /* 0x008fc600000000ff */
        /* <DEDUP_REMOVED lines=8> */
[----:B------:R-:W-:Y:S01]  /*2650*/  HMMA.16816.F32 R16, R8, R46, RZ ;  /* 0x0000002e0810723c */ /* 0x000fe200000018ff */
[----:B-1----:R-:W-:Y:S01]  /*2660*/  FFMA.FTZ R2, R54, UR4, -R12 ;  /* 0x0000000436027c23 */ /* 0x002fe2000801080c */
[----:B---3--:R-:W-:-:S05]  /*2670*/  F2FP.F16.F32.PACK_AB R126, R252, R210 ;  /* 0x000000d2fc7e723e */ /* 0x008fca00000000ff */
[----:B------:R-:W-:Y:S01]  /*2680*/  FADD.FTZ R10, R234, R232 ;  /* 0x000000e8ea0a7221 */ /* 0x000fe20000010000 */
[----:B------:R1:W-:Y:S03]  /*2690*/  MUFU.EX2 R208, R2 ;  /* 0x0000000200d07308 */ /* 0x0003e60000000800 */
[----:B------:R-:W-:Y:S01]  /*26a0*/  FADD.FTZ R10, R233, R10 ;  /* 0x0000000ae90a7221 */ /* 0x000fe20000010000 */
[----:B-1----:R-:W-:-:S04]  /*26b0*/  FFMA.FTZ R2, R53, UR4, -R12 ;  /* 0x0000000435027c23 */ /* 0x002fc8000801080c */
[----:B------:R1:W3:Y:S02]  /*26c0*/  MUFU.EX2 R139, R2 ;  /* 0x00000002008b7308 */ /* 0x0002e40000000800 */
[--C-:B-1----:R-:W-:Y:S01]  /*26d0*/  FFMA.FTZ R2, R49, UR4, -R12.reuse ;  /* 0x0000000431027c23 */ /* 0x102fe2000801080c */
[----:B---3--:R-:W-:Y:S01]  /*26e0*/  F2FP.F16.F32.PACK_AB R125, R139, R208 ;  /* 0x000000d08b7d723e */ /* 0x008fe200000000ff */
[----:B------:R-:W1:Y:S04]  /*26f0*/  LDSM.16.MT88.4 R48, [R217+0xa800] ;  /* 0x00a80000d930783b */ /* 0x000e680000004200 */
[----:B------:R3:W-:Y:S02]  /*2700*/  MUFU.EX2 R138, R2 ;  /* 0x00000002008a7308 */ /* 0x0007e40000000800 */
[----:B---3--:R-:W-:-:S06]  /*2710*/  FFMA.FTZ R2, R15, UR4, -R12 ;  /* 0x000000040f027c23 */ /* 0x008fcc000801080c */
[----:B------:R3:W4:Y:S02]  /*2720*/  MUFU.EX2 R12, R2 ;  /* 0x00000002000c7308 */ /* 0x0007240000000800 */
[--C-:B---3--:R-:W-:Y:S01]  /*2730*/  FFMA.FTZ R2, R65, UR4, -R14.reuse ;  /* 0x0000000441027c23 */ /* 0x108fe2000801080e */
[----:B----4-:R-:W-:Y:S01]  /*2740*/  F2FP.F16.F32.PACK_AB R127, R12, R138 ;  /* 0x0000008a0c7f723e */ /* 0x010fe200000000ff */
[----:B------:R-:W3:Y:S04]  /*2750*/  LDSM.16.MT88.4 R64, [R216+0xa800] ;  /* 0x00a80000d840783b */ /* 0x000ee80000004200 */
[----:B------:R4:W-:Y:S02]  /*2760*/  MUFU.EX2 R15, R2 ;  /* 0x00000002000f7308 */ /* 0x0009e40000000800 */
[C---:B--2---:R-:W-:Y:S06]  /*2770*/  HMMA.16816.F32 R120, R124.reuse, R4, R120 ;  /* 0x000000047c78723c */ /* 0x044fec0000001878 */
[C---:B-1----:R-:W-:Y:S06]  /*2780*/  HMMA.16816.F32 R40, R124.reuse, R48, R60 ;  /* 0x000000307c28723c */ /* 0x042fec000000183c */
[----:B------:R-:W-:Y:S01]  /*2790*/  HMMA.16816.F32 R144, R124, R156, R144 ;  /* 0x0000009c7c90723c */ /* 0x000fe20000001890 */
[----:B----4-:R-:W-:-:S04]  /*27a0*/  FFMA.FTZ R2, R68, UR4, -R14 ;  /* 0x0000000444027c23 */ /* 0x010fc8000801080e */
[----:B------:R1:W-:Y:S01]  /*27b0*/  MUFU.EX2 R13, R2 ;  /* 0x00000002000d7308 */ /* 0x0003e20000000800 */
[C---:B------:R-:W-:Y:S06]  /*27c0*/  HMMA.16816.F32 R160, R124.reuse, R172, R160 ;  /* 0x000000ac7ca0723c */ /* 0x040fec00000018a0 */
[C---:B------:R-:W-:Y:S06]  /*27d0*/  HMMA.16816.F32 R88, R124.reuse, R96, R88 ;  /* 0x000000607c58723c */ /* 0x040fec0000001858 */
[----:B------:R-:W-:Y:S01]  /*27e0*/  HMMA.16816.F32 R104, R124, R112, R104 ;  /* 0x000000707c68723c */ /* 0x000fe20000001868 */
[----:B-1----:R-:W-:-:S05]  /*27f0*/  FFMA.FTZ R2, R69, UR4, -R14 ;  /* 0x0000000445027c23 */ /* 0x002fca000801080e */
[C---:B---3--:R-:W-:Y:S01]  /*2800*/  HMMA.16816.F32 R56, R124.reuse, R64, R72 ;  /* 0x000000407c38723c */ /* 0x048fe20000001848 */
        /* <DEDUP_REMOVED lines=15> */
[--C-:B-1----:R-:W-:Y:S01]  /*2900*/  FFMA.FTZ R2, R128, UR4, -R0.reuse ;  /* 0x0000000480027c23 */ /* 0x102fe20008010800 */
[----:B------:R-:W-:Y:S01]  /*2910*/  FFMA.FTZ R0, R129, UR4, -R0 ;  /* 0x0000000481007c23 */ /* 0x000fe20008010800 */
[----:B------:R-:W-:-:S02]  /*2920*/  F2FP.F16.F32.PACK_AB R128, R15, R226 ;  /* 0x000000e20f80723e */ /* 0x000fc400000000ff */
[----:B--2---:R-:W-:Y:S02]  /*2930*/  F2FP.F16.F32.PACK_AB R129, R3, R8 ;  /* 0x000000080381723e */ /* 0x004fe400000000ff */
[----:B------:R-:W-:Y:S08]  /*2940*/  MUFU.EX2 R2, R2 ;  /* 0x0000000200027308 */ /* 0x000ff00000000800 */
[----:B------:R-:W1:Y:S02]  /*2950*/  MUFU.EX2 R0, R0 ;  /* 0x0000000000007308 */ /* 0x000e640000000800 */
[----:B-1----:R-:W-:-:S07]  /*2960*/  F2FP.F16.F32.PACK_AB R131, R0, R2 ;  /* 0x000000020083723e */ /* 0x002fce00000000ff */
[C---:B------:R-:W-:Y:S06]  /*2970*/  HMMA.16816.F32 R116, R128.reuse, R4, R116 ;  /* 0x000000048074723c */ /* 0x040fec0000001874 */
[----:B------:R-:W-:Y:S01]  /*2980*/  HMMA.16816.F32 R148, R128, R156, R180 ;  /* 0x0000009c8094723c */ /* 0x000fe200000018b4 */
[----:B------:R-:W-:Y:S01]  /*2990*/  LOP3.LUT R4, R241, 0xffffffe0, RZ, 0xc0, !PT ;  /* 0xffffffe0f1047812 */ /* 0x000fe200078ec0ff */
[----:B------:R-:W-:-:S03]  /*29a0*/  FADD.FTZ R5, R238, R229 ;  /* 0x000000e5ee057221 */ /* 0x000fc60000010000 */
[----:B------:R-:W-:Y:S01]  /*29b0*/  IADD3 R9, -R4, R242, RZ ;  /* 0x000000f204097210 */ /* 0x000fe20007ffe1ff */
[----:B------:R-:W-:Y:S01]  /*29c0*/  FADD.FTZ R4, R225, R209 ;  /* 0x000000d1e1047221 */ /* 0x000fe20000010000 */
[----:B------:R-:W-:Y:S01]  /*29d0*/  FADD.FTZ R5, R230, R5 ;  /* 0x00000005e6057221 */ /* 0x000fe20000010000 */
[C---:B------:R-:W-:Y:S01]  /*29e0*/  HMMA.16816.F32 R164, R128.reuse, R172, R176 ;  /* 0x000000ac80a4723c */ /* 0x040fe200000018b0 */
[----:B------:R-:W-:Y:S01]  /*29f0*/  IADD3 R225, R223, 0x1000, RZ ;  /* 0x00001000dfe17810 */ /* 0x000fe20007ffe0ff */
[----:B------:R-:W-:Y:S01]  /*2a00*/  FADD.FTZ R4, R132, R4 ;  /* 0x0000000484047221 */ /* 0x000fe20000010000 */
[----:B------:R-:W-:Y:S01]  /*2a10*/  FADD.FTZ R5, R231, R5 ;  /* 0x00000005e7057221 */ /* 0x000fe20000010000 */
[----:B------:R1:W-:Y:S02]  /*2a20*/  STL [R1+0x2c], R9 ;  /* 0x00002c0901007387 */ /* 0x0003e40000100800 */
[----:B------:R-:W-:Y:S01]  /*2a30*/  FADD.FTZ R4, R137, R4 ;  /* 0x0000000489047221 */ /* 0x000fe20000010000 */
[----:B------:R-:W-:Y:S01]  /*2a40*/  FADD.FTZ R5, R226, R5 ;  /* 0x00000005e2057221 */ /* 0x000fe20000010000 */
[----:B------:R-:W-:Y:S01]  /*2a50*/  HMMA.16816.F32 R36, R128, R48, R36 ;  /* 0x000000308024723c */ /* 0x000fe20000001824 */
[----:B------:R-:W-:Y:S01]  /*2a60*/  IADD3 R226, R223, 0x800, RZ ;  /* 0x00000800dfe27810 */ /* 0x000fe20007ffe0ff */
[----:B------:R-:W-:Y:S01]  /*2a70*/  FADD.FTZ R8, R8, R4 ;  /* 0x0000000408087221 */ /* 0x000fe20000010000 */
[----:B------:R-:W-:-:S03]  /*2a80*/  FADD.FTZ R5, R15, R5 ;  /* 0x000000050f057221 */ /* 0x000fc60000010000 */
[----:B------:R-:W-:Y:S01]  /*2a90*/  FADD.FTZ R8, R3, R8 ;  /* 0x0000000803087221 */ /* 0x000fe20000010000 */
[----:B------:R-:W-:Y:S01]  /*2aa0*/  FADD.FTZ R5, R13, R5 ;  /* 0x000000050d057221 */ /* 0x000fe20000010000 */
[----:B------:R-:W-:Y:S02]  /*2ab0*/  HMMA.16816.F32 R52, R128, R64, R28 ;  /* 0x000000408034723c */ /* 0x000fe4000000181c */
[----:B------:R-:W-:Y:S01]  /*2ac0*/  FADD.FTZ R8, R2, R8 ;  /* 0x0000000802087221 */ /* 0x000fe20000010000 */
[----:B------:R-:W-:-:S03]  /*2ad0*/  FADD.FTZ R2, R11, R5 ;  /* 0x000000050b027221 */ /* 0x000fc60000010000 */
[----:B------:R-:W-:Y:S01]  /*2ae0*/  FADD.FTZ R0, R0, R8 ;  /* 0x0000000800007221 */ /* 0x000fe20000010000 */
[C---:B------:R-:W-:Y:S01]  /*2af0*/  HMMA.16816.F32 R68, R128.reuse, R80, R24 ;  /* 0x000000508044723c */ /* 0x040fe20000001818 */
[----:B------:R2:W-:Y:S04]  /*2b00*/  STL [R1+0x4], R2 ;  /* 0x0000040201007387 */ /* 0x0005e80000100800 */
[----:B------:R2:W-:Y:S01]  /*2b10*/  STL [R1], R0 ;  /* 0x0000000001007387 */ /* 0x0005e20000100800 */
[----:B-1----:R-:W-:Y:S01]  /*2b20*/  FADD.FTZ R9, R237, R236 ;  /* 0x000000eced097221 */ /* 0x002fe20000010000 */
[----:B------:R-:W-:Y:S03]  /*2b30*/  HMMA.16816.F32 R84, R128, R96, R20 ;  /* 0x000000608054723c */ /* 0x000fe60000001814 */
        /* <DEDUP_REMOVED lines=11> */
[----:B------:R-:W-:-:S03]  /*2bf0*/  FADD.FTZ R7, R235, R10 ;  /* 0x0000000aeb077221 */ /* 0x000fc60000010000 */
[----:B------:R-:W-:Y:S01]  /*2c00*/  FADD.FTZ R4, R224, R6 ;  /* 0x00000006e0047221 */ /* 0x000fe20000010000 */
[----:B------:R-:W-:Y:S01]  /*2c10*/  FADD.FTZ R6, R208, R7 ;  /* 0x00000007d0067221 */ /* 0x000fe20000010000 */
[----:B------:R-:W-:Y:S02]  /*2c20*/  IADD3 R224, R223, 0x1800, RZ ;  /* 0x00001800dfe07810 */ /* 0x000fe40007ffe0ff */
[----:B------:R-:W-:Y:S01]  /*2c30*/  FADD.FTZ R4, R211, R4 ;  /* 0x00000004d3047221 */ /* 0x000fe20000010000 */
[----:B------:R-:W-:-:S03]  /*2c40*/  FADD.FTZ R3, R139, R6 ;  /* 0x000000068b037221 */ /* 0x000fc60000010000 */
[----:B------:R-:W-:Y:S01]  /*2c50*/  FADD.FTZ R4, R210, R4 ;  /* 0x00000004d2047221 */ /* 0x000fe20000010000 */
[----:B------:R-:W-:-:S03]  /*2c60*/  FADD.FTZ R3, R138, R3 ;  /* 0x000000038a037221 */ /* 0x000fc60000010000 */
[----:B------:R-:W-:Y:S01]  /*2c70*/  FADD.FTZ R252, R252, R4 ;  /* 0x00000004fcfc7221 */ /* 0x000fe20000010000 */
[----:B------:R-:W-:Y:S01]  /*2c80*/  FADD.FTZ R251, R12, R3 ;  /* 0x000000030cfb7221 */ /* 0x000fe20000010000 */
[----:B--2---:R-:W-:Y:S06]  /*2c90*/  @!P0 BRA `(.L_x_1840) ;  /* 0x0000002400c88947 */ /* 0x004fec0003800000 */
[----:B------:R-:W-:Y:S01]  /*2ca0*/  LEA.HI.SX32 R228, R228, 0xfffffffe, 0x1b ;  /* 0xfffffffee4e47811 */ /* 0x000fe200078fdaff */
[----:B------:R-:W-:Y:S01]  /*2cb0*/  IMAD.MOV.U32 R132, RZ, RZ, R135 ;  /* 0x000000ffff847224 */ /* 0x000fe200078e0087 */
        /* <DEDUP_REMOVED lines=9> */
[----:B------:R-:W-:Y:S05]  /*2d50*/  BRA `(.L_x_1841) ;  /* 0x0000000000647947 */ /* 0x000fea0003800000 */
.L_x_1843:
        /* <DEDUP_REMOVED lines=25> */
.L_x_1841:
[----:B------:R-:W2:Y:S01]  /*2ef0*/  LDL.64 R10, [R1+0x18] ;  /* 0x00001800010a7983 */ /* 0x000ea20000100a00 */
[----:B------:R-:W-:Y:S01]  /*2f00*/  SHF.R.S32.HI R0, RZ, 0x1f, R228 ;  /* 0x0000001fff007819 */ /* 0x000fe200000114e4 */
[----:B------:R-:W-:Y:S04]  /*2f10*/  DEPBAR.LE SB0, 0x0 ;  /* 0x000080000000791a */ /* 0x000fe80000000000 */
[----:B------:R-:W3:Y:S01]  /*2f20*/  LDL R8, [R1+0x28] ;  /* 0x0000280001087983 */ /* 0x000ee20000100800 */
[----:B------:R-:W-:Y:S02]  /*2f30*/  IMAD R0, R0, UR12, RZ ;  /* 0x0000000c00007c24 */ /* 0x000fe4000f8e02ff */
[C---:B------:R-:W-:Y:S01]  /*2f40*/  IMAD.WIDE.U32 R6, R228.reuse, UR12, RZ ;  /* 0x0000000ce4067c25 */ /* 0x040fe2000f8e00ff */
[----:B------:R-:W-:Y:S03]  /*2f50*/  BAR.SYNC.DEFER_BLOCKING 0x0 ;  /* 0x0000000000007b1d */ /* 0x000fe60000010000 */
[----:B------:R-:W-:Y:S05]  /*2f60*/  IMAD R2, R228, UR13, R0 ;  /* 0x0000000de4027c24 */ /* 0x000fea000f8e0200 */
[----:B------:R-:W-:Y:S02]  /*2f70*/  IADD3 R2, R7, R2, RZ ;  /* 0x0000000207027210 */ /* 0x000fe40007ffe0ff */
        /* <DEDUP_REMOVED lines=9> */
[----:B------:R-:W-:Y:S01]  /*3010*/  LDGSTS.E.BYPASS.LTC128B.128 [R227+0xa000], desc[UR16][R4.64] ;  /* 0x0a00000004e37fae */ /* 0x000fe2000b901d50 */
[----:B------:R-:W-:Y:S07]  /*3020*/  ISETP.GT.AND P0, PT, R228, RZ, PT ;  /* 0x000000ffe400720c */ /* 0x000fee0003f04270 */
[----:B------:R-:W-:Y:S08]  /*3030*/  LDGSTS.E.BYPASS.LTC128B.128 [R227+0xb000], desc[UR16][R4.64+0x80] ;  /* 0x0b00008004e37fae */ /* 0x000ff0000b901d50 */
[----:B------:R-:W-:Y:S08]  /*3040*/  LDGSTS.E.BYPASS.LTC128B.128 [R227+0xa800], desc[UR16][R6.64] ;  /* 0x0a80000006e37fae */ /* 0x000ff0000b901d50 */
[----:B------:R1:W-:Y:S08]  /*3050*/  LDGSTS.E.BYPASS.LTC128B.128 [R227+0xb800], desc[UR16][R6.64+0x80] ;  /* 0x0b80008006e37fae */ /* 0x0003f0000b901d50 */
[----:B------:R-:W-:Y:S08]  /*3060*/  LDSM.16.M88.4 R32, [R213] ;  /* 0x00000000d520783b */ /* 0x000ff00000000200 */
[----:B------:R-:W1:Y:S08]  /*3070*/  LDSM.16.M88.4 R16, [R222] ;  /* 0x00000000de10783b */ /* 0x000e700000000200 */
[----:B------:R-:W2:Y:S08]  /*3080*/  LDSM.16.M88.4 R28, [R213+0x2000] ;  /* 0x00200000d51c783b */ /* 0x000eb00000000200 */
[----:B------:R-:W3:Y:S08]  /*3090*/  LDSM.16.M88.4 R140, [R222+0x800] ;  /* 0x00080000de8c783b */ /* 0x000ef00000000200 */
[----:B------:R-:W0:Y:S08]  /*30a0*/  LDGDEPBAR ;  /* 0x00000000000079af */ /* 0x000e300000000000 */
[----:B------:R-:W-:Y:S08]  /*30b0*/  LDSM.16.M88.4 R176, [R215] ;  /* 0x00000000d7b0783b */ /* 0x000ff00000000200 */
[----:B------:R-:W4:Y:S01]  /*30c0*/  LDSM.16.M88.4 R180, [R223] ;  /* 0x00000000dfb4783b */ /* 0x000f220000000200 */
[-C--:B-1----:R-:W-:Y:S07]  /*30d0*/  HMMA.16816.F32 R4, R32, R16.reuse, RZ ;  /* 0x000000102004723c */ /* 0x082fee00000018ff */
[----:B------:R-:W1:Y:S01]  /*30e0*/  LDSM.16.M88.4 R184, [R215+0x2000] ;  /* 0x00200000d7b8783b */ /* 0x000e620000000200 */
[C---:B--2---:R-:W-:Y:S07]  /*30f0*/  HMMA.16816.F32 R8, R28.reuse, R16, RZ ;  /* 0x000000101c08723c */ /* 0x044fee00000018ff */
[----:B------:R-:W2:Y:S01]  /*3100*/  LDSM.16.M88.4 R188, [R226] ;  /* 0x00000000e2bc783b */ /* 0x000ea20000000200 */
[-C--:B------:R-:W-:Y:S06]  /*3110*/  HMMA.16816.F32 R12, R28, R18.reuse, RZ ;  /* 0x000000121c0c723c */ /* 0x080fec00000018ff */
[C---:B------:R-:W-:Y:S01]  /*3120*/  HMMA.16816.F32 R16, R32.reuse, R18, RZ ;  /* 0x000000122010723c */ /* 0x040fe200000018ff */
[----:B------:R-:W-:Y:S05]  /*3130*/  LDSM.16.M88.4 R192, [R221] ;  /* 0x00000000ddc0783b */ /* 0x000fea0000000200 */
[-C--:B---3--:R-:W-:Y:S03]  /*3140*/  HMMA.16816.F32 R20, R32, R140.reuse, RZ ;  /* 0x0000008c2014723c */ /* 0x088fe600000018ff */
[----:B------:R-:W3:Y:S03]  /*3150*/  LDSM.16.M88.4 R196, [R220] ;  /* 0x00000000dcc4783b */ /* 0x000ee60000000200 */
[C---:B------:R-:W-:Y:S05]  /*3160*/  HMMA.16816.F32 R24, R28.reuse, R140, RZ ;  /* 0x0000008c1c18723c */ /* 0x040fea00000018ff */
[----:B------:R-:W-:Y:S01]  /*3170*/  LDSM.16.M88.4 R200, [R220+0x800] ;  /* 0x00080000dcc8783b */ /* 0x000fe20000000200 */
[-C--:B------:R-:W-:Y:S06]  /*3180*/  HMMA.16816.F32 R28, R28, R142.reuse, RZ ;  /* 0x0000008e1c1c723c */ /* 0x080fec00000018ff */
[----:B------:R-:W-:Y:S01]  /*3190*/  HMMA.16816.F32 R32, R32, R142, RZ ;  /* 0x0000008e2020723c */ /* 0x000fe200000018ff */
[----:B------:R-:W5:Y:S05]  /*31a0*/  LDSM.16.M88.4 R140, [R221+0x2000] ;  /* 0x00200000dd8c783b */ /* 0x000f6a0000000200 */
[-C--:B----4-:R-:W-:Y:S03]  /*31b0*/  HMMA.16816.F32 R4, R176, R180.reuse, R4 ;  /* 0x000000b4b004723c */ /* 0x090fe60000001804 */
[----:B------:R-:W-:Y:S03]  /*31c0*/  LDSM.16.M88.4 R204, [R219] ;  /* 0x00000000dbcc783b */ /* 0x000fe60000000200 */
[C---:B-1----:R-:W-:Y:S05]  /*31d0*/  HMMA.16816.F32 R8, R184.reuse, R180, R8 ;  /* 0x000000b4b808723c */ /* 0x042fea0000001808 */
[----:B------:R-:W1:Y:S01]  /*31e0*/  LDSM.16.M88.4 R208, [R218] ;  /* 0x00000000dad0783b */ /* 0x000e620000000200 */
[-C--:B------:R-:W-:Y:S06]  /*31f0*/  HMMA.16816.F32 R12, R184, R182.reuse, R12 ;  /* 0x000000b6b80c723c */ /* 0x080fec000000180c */
[C---:B------:R-:W-:Y:S01]  /*3200*/  HMMA.16816.F32 R16, R176.reuse, R182, R16 ;  /* 0x000000b6b010723c */ /* 0x040fe20000001810 */
[----:B------:R-:W-:Y:S05]  /*3210*/  LDSM.16.M88.4 R180, [R218+0x800] ;  /* 0x00080000dab4783b */ /* 0x000fea0000000200 */
[-C--:B--2---:R-:W-:Y:S06]  /*3220*/  HMMA.16816.F32 R20, R176, R188.reuse, R20 ;  /* 0x000000bcb014723c */ /* 0x084fec0000001814 */
[C---:B------:R-:W-:Y:S06]  /*3230*/  HMMA.16816.F32 R24, R184.reuse, R188, R24 ;  /* 0x000000bcb818723c */ /* 0x040fec0000001818 */
[-C--:B------:R-:W-:Y:S01]  /*3240*/  HMMA.16816.F32 R28, R184, R190.reuse, R28 ;  /* 0x000000beb81c723c */ /* 0x080fe2000000181c */
[----:B------:R-:W-:Y:S05]  /*3250*/  LDSM.16.M88.4 R184, [R213+0x4000] ;  /* 0x00400000d5b8783b */ /* 0x000fea0000000200 */
[----:B------:R-:W-:Y:S03]  /*3260*/  HMMA.16816.F32 R32, R176, R190, R32 ;  /* 0x000000beb020723c */ /* 0x000fe60000001820 */
[----:B------:R-:W2:Y:S03]  /*3270*/  LDSM.16.M88.4 R176, [R219+0x2000] ;  /* 0x00200000dbb0783b */ /* 0x000ea60000000200 */
[-C--:B---3--:R-:W-:Y:S05]  /*3280*/  HMMA.16816.F32 R4, R192, R196.reuse, R4 ;  /* 0x000000c4c004723c */ /* 0x088fea0000001804 */
[----:B------:R-:W3:Y:S01]  /*3290*/  LDSM.16.M88.4 R188, [R222+0x1000] ;  /* 0x00100000debc783b */ /* 0x000ee20000000200 */
[C---:B-----5:R-:W-:Y:S06]  /*32a0*/  HMMA.16816.F32 R8, R140.reuse, R196, R8 ;  /* 0x000000c48c08723c */ /* 0x060fec0000001808 */
[-C--:B------:R-:W-:Y:S06]  /*32b0*/  HMMA.16816.F32 R12, R140, R198.reuse, R12 ;  /* 0x000000c68c0c723c */ /* 0x080fec000000180c */
[C---:B------:R-:W-:Y:S01]  /*32c0*/  HMMA.16816.F32 R16, R192.reuse, R198, R16 ;  /* 0x000000c6c010723c */ /* 0x040fe20000001810 */
[----:B------:R-:W-:Y:S05]  /*32d0*/  LDSM.16.M88.4 R196, [R215+0x4000] ;  /* 0x00400000d7c4783b */ /* 0x000fea0000000200 */
[-C--:B------:R-:W-:Y:S06]  /*32e0*/  HMMA.16816.F32 R20, R192, R200.reuse, R20 ;  /* 0x000000c8c014723c */ /* 0x080fec0000001814 */
[C---:B------:R-:W-:Y:S06]  /*32f0*/  HMMA.16816.F32 R24, R140.reuse, R200, R24 ;  /* 0x000000c88c18723c */ /* 0x040fec0000001818 */
[-C--:B------:R-:W-:Y:S01]  /*3300*/  HMMA.16816.F32 R28, R140, R202.reuse, R28 ;  /* 0x000000ca8c1c723c */ /* 0x080fe2000000181c */
[----:B------:R-:W4:Y:S05]  /*3310*/  LDSM.16.M88.4 R140, [R213+0x6000] ;  /* 0x00600000d58c783b */ /* 0x000f2a0000000200 */
[----:B------:R-:W-:Y:S03]  /*3320*/  HMMA.16816.F32 R32, R192, R202, R32 ;  /* 0x000000cac020723c */ /* 0x000fe60000001820 */
[----:B------:R-:W5:Y:S03]  /*3330*/  LDSM.16.M88.4 R192, [R222+0x1800] ;  /* 0x00180000dec0783b */ /* 0x000f660000000200 */
[-C--:B-1----:R-:W-:Y:S05]  /*3340*/  HMMA.16816.F32 R4, R204, R208.reuse, R4 ;  /* 0x000000d0cc04723c */ /* 0x082fea0000001804 */
[----:B------:R-:W1:Y:S01]  /*3350*/  LDSM.16.M88.4 R200, [R225] ;  /* 0x00000000e1c8783b */ /* 0x000e620000000200 */
[C---:B--2---:R-:W-:Y:S06]  /*3360*/  HMMA.16816.F32 R8, R176.reuse, R208, R8 ;  /* 0x000000d0b008723c */ /* 0x044fec0000001808 */
[-C--:B------:R-:W-:Y:S06]  /*3370*/  HMMA.16816.F32 R12, R176, R210.reuse, R12 ;  /* 0x000000d2b00c723c */ /* 0x080fec000000180c */
[C---:B------:R-:W-:Y:S01]  /*3380*/  HMMA.16816.F32 R16, R204.reuse, R210, R16 ;  /* 0x000000d2cc10723c */ /* 0x040fe20000001810 */
[----:B------:R-:W-:Y:S05]  /*3390*/  LDSM.16.M88.4 R208, [R220+0x1000] ;  /* 0x00100000dcd0783b */ /* 0x000fea0000000200 */
[-C--:B------:R-:W-:Y:S06]  /*33a0*/  HMMA.16816.F32 R20, R204, R180.reuse, R20 ;  /* 0x000000b4cc14723c */ /* 0x080fec0000001814 */
[C---:B------:R-:W-:Y:S06]  /*33b0*/  HMMA.16816.F32 R24, R176.reuse, R180, R24 ;  /* 0x000000b4b018723c */ /* 0x040fec0000001818 */
[-C--:B------:R-:W-:Y:S01]  /*33c0*/  HMMA.16816.F32 R28, R176, R182.reuse, R28 ;  /* 0x000000b6b01c723c */ /* 0x080fe2000000181c */
[----:B------:R-:W2:Y:S05]  /*33d0*/  LDSM.16.M88.4 R176, [R215+0x6000] ;  /* 0x00600000d7b0783b */ /* 0x000eaa0000000200 */
[----:B------:R-:W-:Y:S03]  /*33e0*/  HMMA.16816.F32 R32, R204, R182, R32 ;  /* 0x000000b6cc20723c */ /* 0x000fe60000001820 */
[----:B------:R-:W2:Y:S03]  /*33f0*/  LDSM.16.M88.4 R180, [R224] ;  /* 0x00000000e0b4783b */ /* 0x000ea60000000200 */
[-C--:B---3--:R-:W-:Y:S05]  /*3400*/  HMMA.16816.F32 R4, R184, R188.reuse, R4 ;  /* 0x000000bcb804723c */ /* 0x088fea0000001804 */
[----:B------:R-:W3:Y:S01]  /*3410*/  LDSM.16.M88.4 R204, [R221+0x4000] ;  /* 0x00400000ddcc783b */ /* 0x000ee20000000200 */
[C---:B----4-:R-:W-:Y:S06]  /*3420*/  HMMA.16816.F32 R8, R140.reuse, R188, R8 ;  /* 0x000000bc8c08723c */ /* 0x050fec0000001808 */
[-C--:B------:R-:W-:Y:S06]  /*3430*/  HMMA.16816.F32 R12, R140, R190.reuse, R12 ;  /* 0x000000be8c0c723c */ /* 0x080fec000000180c */
[C---:B------:R-:W-:Y:S01]  /*3440*/  HMMA.16816.F32 R16, R184.reuse, R190, R16 ;  /* 0x000000beb810723c */ /* 0x040fe20000001810 */
[----:B------:R-:W-:Y:S05]  /*3450*/  LDSM.16.M88.4 R188, [R219+0x4000] ;  /* 0x00400000dbbc783b */ /* 0x000fea0000000200 */
[-C--:B-----5:R-:W-:Y:S06]  /*3460*/  HMMA.16816.F32 R20, R184, R192.reuse, R20 ;  /* 0x000000c0b814723c */ /* 0x0a0fec0000001814 */
[C---:B------:R-:W-:Y:S06]  /*3470*/  HMMA.16816.F32 R24, R140.reuse, R192, R24 ;  /* 0x000000c08c18723c */ /* 0x040fec0000001818 */
[-C--:B------:R-:W-:Y:S01]  /*3480*/  HMMA.16816.F32 R28, R140, R194.reuse, R28 ;  /* 0x000000c28c1c723c */ /* 0x080fe2000000181c */
[----:B------:R-:W4:Y:S05]  /*3490*/  LDSM.16.M88.4 R140, [R221+0x6000] ;  /* 0x00600000dd8c783b */ /* 0x000f2a0000000200 */
[----:B------:R-:W-:Y:S03]  /*34a0*/  HMMA.16816.F32 R32, R184, R194, R32 ;  /* 0x000000c2b820723c */ /* 0x000fe60000001820 */
[----:B------:R-:W5:Y:S03]  /*34b0*/  LDSM.16.M88.4 R184, [R220+0x1800] ;  /* 0x00180000dcb8783b */ /* 0x000f660000000200 */
[-C--:B-1----:R-:W-:Y:S05]  /*34c0*/  HMMA.16816.F32 R4, R196, R200.reuse, R4 ;  /* 0x000000c8c404723c */ /* 0x082fea0000001804 */
[----:B------:R-:W1:Y:S01]  /*34d0*/  LDSM.16.M88.4 R192, [R218+0x1000] ;  /* 0x00100000dac0783b */ /* 0x000e620000000200 */
[C---:B--2---:R-:W-:Y:S06]  /*34e0*/  HMMA.16816.F32 R8, R176.reuse, R200, R8 ;  /* 0x000000c8b008723c */ /* 0x044fec0000001808 */
[-C--:B------:R-:W-:Y:S06]  /*34f0*/  HMMA.16816.F32 R12, R176, R202.reuse, R12 ;  /* 0x000000cab00c723c */ /* 0x080fec000000180c */
[C---:B------:R-:W-:Y:S06]  /*3500*/  HMMA.16816.F32 R16, R196.reuse, R202, R16 ;  /* 0x000000cac410723c */ /* 0x040fec0000001810 */
[-C--:B------:R-:W-:Y:S06]  /*3510*/  HMMA.16816.F32 R20, R196, R180.reuse, R20 ;  /* 0x000000b4c414723c */ /* 0x080fec0000001814 */
[C---:B------:R-:W-:Y:S06]  /*3520*/  HMMA.16816.F32 R24, R176.reuse, R180, R24 ;  /* 0x000000b4b018723c */ /* 0x040fec0000001818 */
[-C--:B------:R-:W-:Y:S01]  /*3530*/  HMMA.16816.F32 R28, R176, R182.reuse, R28 ;  /* 0x000000b6b01c723c */ /* 0x080fe2000000181c */
[----:B------:R-:W2:Y:S05]  /*3540*/  LDSM.16.M88.4 R176, [R219+0x6000] ;  /* 0x00600000dbb0783b */ /* 0x000eaa0000000200 */
[----:B------:R-:W-:Y:S06]  /*3550*/  HMMA.16816.F32 R32, R196, R182, R32 ;  /* 0x000000b6c420723c */ /* 0x000fec0000001820 */
[-C--:B---3--:R-:W-:Y:S06]  /*3560*/  HMMA.16816.F32 R4, R204, R208.reuse, R4 ;  /* 0x000000d0cc04723c */ /* 0x088fec0000001804 */
[C---:B----4-:R-:W-:Y:S06]  /*3570*/  HMMA.16816.F32 R8, R140.reuse, R208, R8 ;  /* 0x000000d08c08723c */ /* 0x050fec0000001808 */
[-C--:B------:R-:W-:Y:S06]  /*3580*/  HMMA.16816.F32 R12, R140, R210.reuse, R12 ;  /* 0x000000d28c0c723c */ /* 0x080fec000000180c */
[C---:B------:R-:W-:Y:S06]  /*3590*/  HMMA.16816.F32 R16, R204.reuse, R210, R16 ;  /* 0x000000d2cc10723c */ /* 0x040fec0000001810 */
[-C--:B-----5:R-:W-:Y:S06]  /*35a0*/  HMMA.16816.F32 R20, R204, R184.reuse, R20 ;  /* 0x000000b8cc14723c */ /* 0x0a0fec0000001814 */
[C---:B------:R-:W-:Y:S06]  /*35b0*/  HMMA.16816.F32 R24, R140.reuse, R184, R24 ;  /* 0x000000b88c18723c */ /* 0x040fec0000001818 */
[-C--:B------:R-:W-:Y:S06]  /*35c0*/  HMMA.16816.F32 R28, R140, R186.reuse, R28 ;  /* 0x000000ba8c1c723c */ /* 0x080fec000000181c */
[----:B------:R-:W-:Y:S06]  /*35d0*/  HMMA.16816.F32 R32, R204, R186, R32 ;  /* 0x000000bacc20723c */ /* 0x000fec0000001820 */
        /* <DEDUP_REMOVED lines=100> */
.L_x_1842:
        /* <DEDUP_REMOVED lines=378> */
.L_x_1840:
[----:B------:R-:W2:Y:S04]  /*53c0*/  LDL.LU R4, [R1+0x4] ;  /* 0x0000040001047983 */ /* 0x000ea80000300800 */
[----:B------:R-:W3:Y:S04]  /*53d0*/  LDL.LU R5, [R1] ;  /* 0x0000000001057983 */ /* 0x000ee80000300800 */
[----:B------:R-:W4:Y:S04]  /*53e0*/  LDL R178, [R1+0x2c] ;  /* 0x00002c0001b27983 */ /* 0x000f280000100800 */
[----:B------:R-:W1:Y:S01]  /*53f0*/  SHFL.BFLY PT, R3, R252, 0x2, 0x1f ;  /* 0x0c401f00fc037f89 */ /* 0x000e6200000e0000 */
[----:B------:R-:W5:Y:S01]  /*5400*/  S2R R176, SR_TID.X ;  /* 0x0000000000b07919 */ /* 0x000f620000002100 */
[----:B-1----:R-:W-:Y:S01]  /*5410*/  FADD.FTZ R252, R3, R252 ;  /* 0x000000fc03fc7221 */ /* 0x002fe20000010000 */
[----:B-----5:R-:W-:-:S04]  /*5420*/  SHF.R.S32.HI R142, RZ, 0x1f, R176 ;  /* 0x0000001fff8e7819 */ /* 0x020fc800000114b0 */
[----:B------:R-:W-:Y:S01]  /*5430*/  LEA.HI R177, R142, R176, RZ, 0x3 ;  /* 0x000000b08eb17211 */ /* 0x000fe200078f18ff */
[----:B------:R-:W1:Y:S01]  /*5440*/  S2UR UR4, SR_CgaCtaId ;  /* 0x00000000000479c3 */ /* 0x000e620000008800 */
[----:B------:R-:W-:Y:S02]  /*5450*/  UMOV UR5, 0x400 ;  /* 0x0000040000057882 */ /* 0x000fe40000000000 */
[----:B-1----:R-:W-:-:S03]  /*5460*/  ULEA UR4, UR4, UR5, 0x18 ;  /* 0x0000000504047291 */ /* 0x002fc6000f8ec03f */
[----:B------:R-:W-:Y:S01]  /*5470*/  ULDC.U8 UR5, c[0x0][0x3d8] ;  /* 0x0000f60000057ab9 */ /* 0x000fe20000000000 */
[----:B--2---:R-:W1:Y:S04]  /*5480*/  SHFL.BFLY PT, R0, R4, 0x2, 0x1f ;  /* 0x0c401f0004007f89 */ /* 0x004e6800000e0000 */
[----:B---3--:R-:W2:Y:S01]  /*5490*/  SHFL.BFLY PT, R2, R5, 0x2, 0x1f ;  /* 0x0c401f0005027f89 */ /* 0x008ea200000e0000 */
[----:B-1----:R-:W-:-:S03]  /*54a0*/  FADD.FTZ R0, R0, R4 ;  /* 0x0000000400007221 */ /* 0x002fc60000010000 */
[----:B------:R-:W1:Y:S01]  /*54b0*/  SHFL.BFLY PT, R4, R251, 0x2, 0x1f ;  /* 0x0c401f00fb047f89 */ /* 0x000e6200000e0000 */
[----:B--2---:R-:W-:-:S03]  /*54c0*/  FADD.FTZ R2, R2, R5 ;  /* 0x0000000502027221 */ /* 0x004fc60000010000 */
[----:B------:R-:W2:Y:S04]  /*54d0*/  SHFL.BFLY PT, R132, R0, 0x1, 0x1f ;  /* 0x0c201f0000847f89 */ /* 0x000ea800000e0000 */
[----:B------:R-:W3:Y:S04]  /*54e0*/  SHFL.BFLY PT, R137, R2, 0x1, 0x1f ;  /* 0x0c201f0002897f89 */ /* 0x000ee800000e0000 */
[----:B------:R-:W5:Y:S01]  /*54f0*/  SHFL.BFLY PT, R5, R252, 0x1, 0x1f ;  /* 0x0c201f00fc057f89 */ /* 0x000f6200000e0000 */
[----:B-1----:R-:W-:-:S05]  /*5500*/  FADD.FTZ R251, R4, R251 ;  /* 0x000000fb04fb7221 */ /* 0x002fca0000010000 */
[----:B------:R-:W1:Y:S01]  /*5510*/  SHFL.BFLY PT, R3, R251, 0x1, 0x1f ;  /* 0x0c201f00fb037f89 */ /* 0x000e6200000e0000 */
[----:B--2---:R-:W-:-:S05]  /*5520*/  FADD.FTZ R132, R0, R132 ;  /* 0x0000008400847221 */ /* 0x004fca0000010000 */
[----:B------:R-:W-:Y:S01]  /*5530*/  FSETP.NE.FTZ.AND P5, PT, R132, RZ, PT ;  /* 0x000000ff8400720b */ /* 0x000fe20003fb5000 */
[----:B---3--:R-:W-:Y:S01]  /*5540*/  FADD.FTZ R137, R2, R137 ;  /* 0x0000008902897221 */ /* 0x008fe20000010000 */
[----:B-----5:R-:W-:Y:S01]  /*5550*/  FADD.FTZ R252, R252, R5 ;  /* 0x00000005fcfc7221 */ /* 0x020fe20000010000 */
[----:B------:R-:W-:Y:S02]  /*5560*/  LEA.HI R4, R142, R176, RZ, 0x2 ;  /* 0x000000b08e047211 */ /* 0x000fe400078f10ff */
[----:B------:R-:W-:Y:S02]  /*5570*/  MOV R0, 0x3f800000 ;  /* 0x3f80000000007802 */ /* 0x000fe40000000f00 */
[----:B------:R-:W-:Y:S02]  /*5580*/  FSETP.NE.FTZ.AND P4, PT, R137, RZ, PT ;  /* 0x000000ff8900720b */ /* 0x000fe40003f95000 */
[----:B------:R-:W-:Y:S02]  /*5590*/  FSETP.NE.FTZ.AND P3, PT, R252, RZ, PT ;  /* 0x000000fffc00720b */ /* 0x000fe40003f75000 */
[----:B------:R-:W-:-:S02]  /*55a0*/  LOP3.LUT R5, R4, 0x3ffffffc, RZ, 0xc0, !PT ;  /* 0x3ffffffc04057812 */ /* 0x000fc400078ec0ff */
[----:B------:R-:W-:Y:S01]  /*55b0*/  LOP3.LUT R2, R177, 0xfffffff8, RZ, 0xc0, !PT ;  /* 0xfffffff8b1027812 */ /* 0x000fe200078ec0ff */
[----:B------:R-:W2:Y:S01]  /*55c0*/  @P5 MUFU.RCP R0, R132 ;  /* 0x0000008400005308 */ /* 0x000ea20000001000 */
[-C--:B------:R-:W-:Y:S02]  /*55d0*/  LEA.HI R142, R142, R176.reuse, RZ, 0x5 ;  /* 0x000000b08e8e7211 */ /* 0x080fe400078f28ff */
[-C--:B------:R-:W-:Y:S01]  /*55e0*/  IADD3 R143, -R5, R176.reuse, RZ ;  /* 0x000000b0058f7210 */ /* 0x080fe20007ffe1ff */
[----:B-1----:R-:W-:Y:S01]  /*55f0*/  FADD.FTZ R251, R251, R3 ;  /* 0x00000003fbfb7221 */ /* 0x002fe20000010000 */
[----:B------:R-:W-:Y:S02]  /*5600*/  IADD3 R176, -R2, R176, RZ ;  /* 0x000000b002b07210 */ /* 0x000fe40007ffe1ff */
[----:B------:R-:W-:Y:S02]  /*5610*/  MOV R3, 0x3f800000 ;  /* 0x3f80000000037802 */ /* 0x000fe40000000f00 */
[----:B------:R-:W-:-:S04]  /*5620*/  MOV R2, 0x3f800000 ;  /* 0x3f80000000027802 */ /* 0x000fc80000000f00 */
[----:B------:R-:W1:Y:S01]  /*5630*/  @P4 MUFU.RCP R3, R137 ;  /* 0x0000008900034308 */ /* 0x000e620000001000 */
[----:B------:R-:W-:-:S07]  /*5640*/  FSETP.NE.FTZ.AND P0, PT, R251, RZ, PT ;  /* 0x000000fffb00720b */ /* 0x000fce0003f15000 */
[----:B------:R-:W3:Y:S01]  /*5650*/  @P3 MUFU.RCP R2, R252 ;  /* 0x000000fc00023308 */ /* 0x000ee20000001000 */
        /* <DEDUP_REMOVED lines=35> */
[----:B------:R-:W-:Y:S01]  /*5890*/  FMUL.FTZ R33, R3, R67 ;  /* 0x0000004303217220 */ /* 0x000fe20000410000 */
[----:B---3--:R-:W-:-:S02]  /*58a0*/  FMUL.FTZ R28, R2, R57 ;  /* 0x00000039021c7220 */ /* 0x008fc40000410000 */
        /* <DEDUP_REMOVED lines=62> */
[----:B------:R-:W-:-:S04]  /*5c90*/  SHF.R.S32.HI R3, RZ, 0x1f, R4 ;  /* 0x0000001fff037819 */ /* 0x000fc80000011404 */
[----:B------:R-:W-:-:S04]  /*5ca0*/  LEA.HI R3, R3, R2, RZ, 0x3 ;  /* 0x0000000203037211 */ /* 0x000fc800078f18ff */
[----:B------:R-:W-:Y:S01]  /*5cb0*/  LOP3.LUT R3, R3, 0xfffffff8, RZ, 0xc0, !PT ;  /* 0xfffffff803037812 */ /* 0x000fe200078ec0ff */
[C---:B-1----:R-:W-:Y:S01]  /*5cc0*/  FMUL.FTZ R25, R0.reuse, R42 ;  /* 0x0000002a00197220 */ /* 0x042fe20000410000 */
[----:B------:R-:W-:Y:S02]  /*5cd0*/  FMUL.FTZ R31, R0, R46 ;  /* 0x0000002e001f7220 */ /* 0x000fe40000410000 */
        /* <DEDUP_REMOVED lines=35> */
[----:B------:R-:W-:Y:S02]  /*5f10*/  SHF.R.S32.HI R33, RZ, 0x5, R142 ;  /* 0x00000005ff217819 */ /* 0x000fe4000001148e */
[----:B------:R-:W-:Y:S02]  /*5f20*/  LOP3.LUT R0, R0, 0x1c0, RZ, 0xc0, !PT ;  /* 0x000001c000007812 */ /* 0x000fe400078ec0ff */
[----:B------:R-:W-:-:S02]  /*5f30*/  LOP3.LUT R60, R3, 0x1, RZ, 0xc0, !PT ;  /* 0x00000001033c7812 */ /* 0x000fc400078ec0ff */
[----:B------:R-:W-:Y:S02]  /*5f40*/  LEA R2, R33, R143, 0x9 ;  /* 0x0000008f21027211 */ /* 0x000fe400078e48ff */
[----:B------:R-:W-:Y:S02]  /*5f50*/  LEA.HI R0, R0, R0, RZ, 0x1d ;  /* 0x0000000000007211 */ /* 0x000fe400078fe8ff */
[----:B------:R-:W-:Y:S02]  /*5f60*/  ISETP.NE.U32.AND P1, PT, R60, 0x1, PT ;  /* 0x000000013c00780c */ /* 0x000fe40003f25070 */
[----:B------:R-:W-:-:S04]  /*5f70*/  LEA R0, R2, R0, 0x1 ;  /* 0x0000000002007211 */ /* 0x000fc800078e08ff */
[----:B------:R-:W-:Y:S02]  /*5f80*/  LEA R0, R0, UR4, 0x1 ;  /* 0x0000000400007c11 */ /* 0x000fe4000f8e08ff */
[----:B------:R-:W-:Y:S02]  /*5f90*/  F2FP.F16.F32.PACK_AB R6, R6, R148 ;  /* 0x000000940606723e */ /* 0x000fe400000000ff */
[----:B------:R-:W-:Y:S02]  /*5fa0*/  F2FP.F16.F32.PACK_AB R5, R5, R150 ;  /* 0x000000960505723e */ /* 0x000fe400000000ff */
[C---:B------:R-:W-:Y:S02]  /*5fb0*/  IADD3 R2, R0.reuse, -0x10, RZ ;  /* 0xfffffff000027810 */ /* 0x040fe40007ffe0ff */
[----:B------:R-:W-:Y:S02]  /*5fc0*/  F2FP.F16.F32.PACK_AB R4, R157, R156 ;  /* 0x0000009c9d04723e */ /* 0x000fe400000000ff */
[----:B------:R-:W-:-:S02]  /*5fd0*/  @P1 IADD3 R2, R0, 0x10, RZ ;  /* 0x0000001000021810 */ /* 0x000fc40007ffe0ff */
[----:B------:R-:W-:Y:S02]  /*5fe0*/  R2P PR, R3, 0x6 ;  /* 0x0000000603007804 */ /* 0x000fe40000000000 */
[----:B------:R-:W-:Y:S01]  /*5ff0*/  MOV R3, 0x20 ;  /* 0x0000002000037802 */ /* 0x000fe20000000f00 */
[----:B------:R-:W-:Y:S01]  /*6000*/  STS [R0], R6 ;  /* 0x0000000600007388 */ /* 0x000fe20000000800 */
[----:B------:R-:W-:-:S03]  /*6010*/  ULDC.U8 UR4, c[0x0][0x3d9] ;  /* 0x0000f64000047ab9 */ /* 0x000fc60000000000 */
[----:B------:R-:W-:Y:S04]  /*6020*/  STS [R0+0x400], R5 ;  /* 0x0004000500007388 */ /* 0x000fe80000000800 */
[----:B------:R1:W-:Y:S01]  /*6030*/  STS [R2], R4 ;  /* 0x0000000402007388 */ /* 0x0003e20000000800 */
[----:B------:R-:W-:Y:S02]  /*6040*/  F2FP.F16.F32.PACK_AB R7, R7, R158 ;  /* 0x0000009e0707723e */ /* 0x000fe400000000ff */
[----:B------:R-:W-:Y:S02]  /*6050*/  F2FP.F16.F32.PACK_AB R9, R9, R144 ;  /* 0x000000900909723e */ /* 0x000fe400000000ff */
[----:B------:R-:W-:Y:S02]  /*6060*/  F2FP.F16.F32.PACK_AB R8, R147, R8 ;  /* 0x000000089308723e */ /* 0x000fe400000000ff */
[----:B------:R-:W-:-:S02]  /*6070*/  F2FP.F16.F32.PACK_AB R10, R10, R152 ;  /* 0x000000980a0a723e */ /* 0x000fc400000000ff */
[----:B------:R-:W-:Y:S02]  /*6080*/  F2FP.F16.F32.PACK_AB R13, R155, R13 ;  /* 0x0000000d9b0d723e */ /* 0x000fe400000000ff */
[----:B------:R-:W-:Y:S01]  /*6090*/  F2FP.F16.F32.PACK_AB R11, R11, R166 ;  /* 0x000000a60b0b723e */ /* 0x000fe200000000ff */
[----:B------:R2:W-:Y:S01]  /*60a0*/  STS [R2+0x400], R7 ;  /* 0x0004000702007388 */ /* 0x0005e20000000800 */
[----:B-1----:R-:W-:Y:S02]  /*60b0*/  SEL R4, R3, 0xffffffe0, !P1 ;  /* 0xffffffe003047807 */ /* 0x002fe40004800000 */
[----:B------:R-:W-:Y:S02]  /*60c0*/  ISETP.NE.AND P1, PT, RZ, UR4, PT ;  /* 0x00000004ff007c0c */ /* 0x000fe4000bf25270 */
[----:B------:R-:W-:Y:S02]  /*60d0*/  IADD3 R3, R0, R4, RZ ;  /* 0x0000000400037210 */ /* 0x000fe40007ffe0ff */
[----:B------:R-:W-:Y:S01]  /*60e0*/  MOV R6, 0x40 ;  /* 0x0000004000067802 */ /* 0x000fe20000000f00 */
[----:B------:R-:W-:Y:S01]  /*60f0*/  STS [R0+0x2000], R9 ;  /* 0x0020000900007388 */ /* 0x000fe20000000800 */
[----:B------:R-:W-:-:S03]  /*6100*/  F2FP.F16.F32.PACK_AB R12, R12, R164 ;  /* 0x000000a40c0c723e */ /* 0x000fc600000000ff */
[----:B------:R1:W-:Y:S01]  /*6110*/  STS [R0+0x2400], R8 ;  /* 0x0024000800007388 */ /* 0x0003e20000000800 */
[----:B------:R-:W-:-:S03]  /*6120*/  SEL R6, R6, 0xffffffc0, !P2 ;  /* 0xffffffc006067807 */ /* 0x000fc60005000000 */
[----:B------:R-:W-:Y:S01]  /*6130*/  STS [R2+0x2000], R10 ;  /* 0x0020000a02007388 */ /* 0x000fe20000000800 */
[----:B------:R-:W-:-:S03]  /*6140*/  F2FP.F16.F32.PACK_AB R15, R15, R172 ;  /* 0x000000ac0f0f723e */ /* 0x000fc600000000ff */
[----:B------:R-:W-:Y:S01]  /*6150*/  STS [R2+0x2400], R13 ;  /* 0x0024000d02007388 */ /* 0x000fe20000000800 */
[----:B------:R-:W-:Y:S02]  /*6160*/  F2FP.F16.F32.PACK_AB R14, R14, R174 ;  /* 0x000000ae0e0e723e */ /* 0x000fe400000000ff */
[----:B--2---:R-:W-:Y:S01]  /*6170*/  IADD3 R7, R4, R2, RZ ;  /* 0x0000000204077210 */ /* 0x004fe20007ffe0ff */
[----:B------:R2:W-:Y:S01]  /*6180*/  STS [R3+0x400], R11 ;  /* 0x0004000b03007388 */ /* 0x0005e20000000800 */
[----:B------:R-:W-:Y:S02]  /*6190*/  F2FP.F16.F32.PACK_AB R16, R16, R160 ;  /* 0x000000a01010723e */ /* 0x000fe400000000ff */
[----:B------:R-:W-:Y:S02]  /*61a0*/  F2FP.F16.F32.PACK_AB R18, R163, R18 ;  /* 0x00000012a312723e */ /* 0x000fe400000000ff */
[----:B------:R-:W-:Y:S02]  /*61b0*/  F2FP.F16.F32.PACK_AB R17, R17, R168 ;  /* 0x000000a81111723e */ /* 0x000fe400000000ff */
[----:B------:R-:W-:Y:S01]  /*61c0*/  F2FP.F16.F32.PACK_AB R24, R171, R24 ;  /* 0x00000018ab18723e */ /* 0x000fe200000000ff */
[----:B------:R3:W-:Y:S01]  /*61d0*/  STS [R3], R12 ;  /* 0x0000000c03007388 */ /* 0x0007e20000000800 */
[----:B------:R-:W-:-:S02]  /*61e0*/  F2FP.F16.F32.PACK_AB R23, R23, R20 ;  /* 0x000000141717723e */ /* 0x000fc400000000ff */
[----:B------:R-:W-:Y:S02]  /*61f0*/  F2FP.F16.F32.PACK_AB R22, R22, R19 ;  /* 0x000000131616723e */ /* 0x000fe400000000ff */
[----:B------:R-:W-:Y:S01]  /*6200*/  IADD3 R5, R0, R6, RZ ;  /* 0x0000000600057210 */ /* 0x000fe20007ffe0ff */
[----:B------:R-:W-:Y:S01]  /*6210*/  STS [R7], R15 ;  /* 0x0000000f07007388 */ /* 0x000fe20000000800 */
[----:B------:R-:W-:Y:S02]  /*6220*/  F2FP.F16.F32.PACK_AB R20, R49, R30 ;  /* 0x0000001e3114723e */ /* 0x000fe400000000ff */
[----:B------:R-:W-:Y:S01]  /*6230*/  F2FP.F16.F32.PACK_AB R19, R27, R29 ;  /* 0x0000001d1b13723e */ /* 0x000fe200000000ff */
[----:B------:R-:W-:Y:S01]  /*6240*/  STS [R7+0x400], R14 ;  /* 0x0004000e07007388 */ /* 0x000fe20000000800 */
[----:B-1----:R-:W-:Y:S02]  /*6250*/  IADD3 R8, R6, R2, RZ ;  /* 0x0000000206087210 */ /* 0x002fe40007ffe0ff */
[----:B------:R-:W-:-:S02]  /*6260*/  F2FP.F16.F32.PACK_AB R21, R21, R40 ;  /* 0x000000281515723e */ /* 0x000fc400000000ff */
[----:B------:R-:W-:Y:S02]  /*6270*/  F2FP.F16.F32.PACK_AB R25, R43, R25 ;  /* 0x000000192b19723e */ /* 0x000fe400000000ff */
[----:B------:R-:W-:Y:S01]  /*6280*/  F2FP.F16.F32.PACK_AB R32, R32, R44 ;  /* 0x0000002c2020723e */ /* 0x000fe200000000ff */
[----:B--2---:R-:W1:Y:S01]  /*6290*/  @P1 LDC.64 R10, c[0x0][0x2c0] ;  /* 0x0000b000ff0a1b82 */ /* 0x004e620000000a00 */
[----:B------:R-:W-:Y:S01]  /*62a0*/  F2FP.F16.F32.PACK_AB R31, R47, R31 ;  /* 0x0000001f2f1f723e */ /* 0x000fe200000000ff */
[----:B------:R2:W-:Y:S01]  /*62b0*/  STS [R3+0x2000], R16 ;  /* 0x0020001003007388 */ /* 0x0005e20000000800 */
[----:B------:R-:W-:Y:S02]  /*62c0*/  F2FP.F16.F32.PACK_AB R30, R37, R138 ;  /* 0x0000008a251e723e */ /* 0x000fe400000000ff */
[----:B------:R-:W-:Y:S01]  /*62d0*/  F2FP.F16.F32.PACK_AB R29, R55, R54 ;  /* 0x00000036371d723e */ /* 0x000fe200000000ff */
[----:B------:R-:W-:Y:S01]  /*62e0*/  STS [R3+0x2400], R18 ;  /* 0x0024001203007388 */ /* 0x000fe20000000800 */
[----:B------:R-:W-:Y:S01]  /*62f0*/  IADD3 R4, R3, R6, RZ ;  /* 0x0000000603047210 */ /* 0x000fe20007ffe0ff */
[----:B---3--:R-:W3:Y:S01]  /*6300*/  @P4 LDC R12, c[0x0][0x2e8] ;  /* 0x0000ba00ff0c4b82 */ /* 0x008ee20000000800 */
[----:B------:R-:W-:Y:S01]  /*6310*/  F2FP.F16.F32.PACK_AB R27, R139, R140 ;  /* 0x0000008c8b1b723e */ /* 0x000fe200000000ff */
[----:B------:R5:W-:Y:S01]  /*6320*/  STS [R7+0x2000], R17 ;  /* 0x0020001107007388 */ /* 0x000be20000000800 */
[----:B------:R-:W-:-:S03]  /*6330*/  IADD3 R6, R7, R6, RZ ;  /* 0x0000000607067210 */ /* 0x000fc60007ffe0ff */
[----:B------:R-:W-:Y:S01]  /*6340*/  STS [R7+0x2400], R24 ;  /* 0x0024001807007388 */ /* 0x000fe20000000800 */
[----:B------:R-:W-:Y:S02]  /*6350*/  F2FP.F16.F32.PACK_AB R52, R59, R52 ;  /* 0x000000343b34723e */ /* 0x000fe400000000ff */
        /* <DEDUP_REMOVED lines=20> */
[----:B------:R-:W-:Y:S02]  /*64a0*/  ISETP.NE.AND P2, PT, RZ, UR5, PT ;  /* 0x00000005ff007c0c */ /* 0x000fe4000bf45270 */
        /* <DEDUP_REMOVED lines=17> */
[----:B------:R-:W4:Y:S01]  /*65c0*/  @P4 MUFU.LG2 R9, R137 ;  /* 0x0000008900094308 */ /* 0x000f220000000c00 */
[----:B------:R-:W3:Y:S02]  /*65d0*/  @P5 LDC R13, c[0x0][0x2e8] ;  /* 0x0000ba00ff0d5b82 */ /* 0x000ee40000000800 */
[----:B------:R-:W-:Y:S04]  /*65e0*/  STS [R4+0x2400], R52 ;  /* 0x0024003404007388 */ /* 0x000fe80000000800 */
[----:B------:R-:W-:Y:S01]  /*65f0*/  STS [R6+0x2000], R51 ;  /* 0x0020003306007388 */ /* 0x000fe20000000800 */
[----:B------:R-:W-:Y:S01]  /*6600*/  F2FP.F16.F32.PACK_AB R60, R117, R116 ;  /* 0x00000074753c723e */ /* 0x000fe200000000ff */
[----:B--2---:R-:W2:Y:S02]  /*6610*/  @P3 LDC R16, c[0x0][0x2e8] ;  /* 0x0000ba00ff103b82 */ /* 0x004ea40000000800 */
[----:B------:R-:W-:Y:S01]  /*6620*/  STS [R6+0x2400], R50 ;  /* 0x0024003206007388 */ /* 0x000fe20000000800 */
[----:B------:R-:W-:-:S03]  /*6630*/  ISETP.NE.OR P6, PT, RZ, UR4, !P2 ;  /* 0x00000004ff007c0c */ /* 0x000fc6000d7c5670 */
[----:B------:R-:W-:Y:S01]  /*6640*/  STS [R0+0x4000], R49 ;  /* 0x0040003100007388 */ /* 0x000fe20000000800 */
[----:B------:R-:W-:Y:S01]  /*6650*/  F2FP.F16.F32.PACK_AB R62, R129, R128 ;  /* 0x00000080813e723e */ /* 0x000fe200000000ff */
[----:B-----5:R-:W5:Y:S02]  /*6660*/  @P0 LDC R17, c[0x0][0x2e8] ;  /* 0x0000ba00ff110b82 */ /* 0x020f640000000800 */
[----:B------:R-:W-:Y:S04]  /*6670*/  STS [R0+0x4400], R48 ;  /* 0x0044003000007388 */ /* 0x000fe80000000800 */
[----:B------:R-:W-:Y:S01]  /*6680*/  STS [R2+0x4000], R45 ;  /* 0x0040002d02007388 */ /* 0x000fe20000000800 */
[----:B------:R-:W-:Y:S01]  /*6690*/  F2FP.F16.F32.PACK_AB R59, R101, R100 ;  /* 0x00000064653b723e */ /* 0x000fe200000000ff */
[----:B------:R-:W4:Y:S02]  /*66a0*/  @!P6 LDC R15, c[0x0][0x2c4] ;  /* 0x0000b100ff0feb82 */ /* 0x000f240000000800 */
        /* <DEDUP_REMOVED lines=12> */
[----:B---3--:R-:W3:Y:S03]  /*6770*/  @!P1 LDC R2, c[0x0][0x2e4] ;  /* 0x0000b900ff029b82 */ /* 0x008ee60000000800 */
[----:B------:R-:W-:Y:S04]  /*6780*/  STS [R7+0x6000], R35 ;  /* 0x0060002307007388 */ /* 0x000fe80000000800 */
[----:B------:R2:W-:Y:S01]  /*6790*/  STS [R7+0x6400], R34 ;  /* 0x0064002207007388 */ /* 0x0005e20000000800 */
[----:B------:R-:W4:Y:S03]  /*67a0*/  S2R R26, SR_CTAID.Y ;  /* 0x00000000001a7919 */ /* 0x000f260000002600 */
[----:B------:R-:W-:Y:S04]  /*67b0*/  STS [R5+0x4000], R59 ;  /* 0x0040003b05007388 */ /* 0x000fe80000000800 */
[----:B------:R-:W-:Y:S04]  /*67c0*/  STS [R5+0x4400], R58 ;  /* 0x0044003a05007388 */ /* 0x000fe80000000800 */
[----:B------:R-:W-:Y:S01]  /*67d0*/  STS [R8+0x4000], R55 ;  /* 0x0040003708007388 */ /* 0x000fe20000000800 */
[----:B--2---:R-:W-:-:S02]  /*67e0*/  @P1 IMAD R7, R11, R10, RZ ;  /* 0x0000000a0b071224 */ /* 0x004fc400078e02ff */
[----:B------:R-:W3:Y:S01]  /*67f0*/  @!P1 LDC R11, c[0x0][0x2c4] ;  /* 0x0000b100ff0b9b82 */ /* 0x000ee20000000800 */
[----:B------:R-:W-:Y:S01]  /*6800*/  STS [R8+0x4400], R54 ;  /* 0x0044003608007388 */ /* 0x000fe20000000800 */
[----:B------:R-:W2:Y:S03]  /*6810*/  S2R R29, SR_CTAID.X ;  /* 0x00000000001d7919 */ /* 0x000ea60000002500 */
[----:B------:R-:W-:Y:S04]  /*6820*/  STS [R5+0x6000], R57 ;  /* 0x0060003905007388 */ /* 0x000fe80000000800 */
[----:B------:R-:W-:Y:S04]  /*6830*/  STS [R5+0x6400], R56 ;  /* 0x0064003805007388 */ /* 0x000fe80000000800 */
[----:B------:R-:W-:Y:S04]  /*6840*/  STS [R8+0x6000], R53 ;  /* 0x0060003508007388 */ /* 0x000fe80000000800 */
[----:B------:R5:W-:Y:S01]  /*6850*/  STS [R8+0x6400], R61 ;  /* 0x0064003d08007388 */ /* 0x000be20000000800 */
[----:B------:R-:W2:Y:S01]  /*6860*/  S2R R28, SR_CTAID.Z ;  /* 0x00000000001c7919 */ /* 0x000ea20000002700 */
[----:B---3--:R-:W-:-:S02]  /*6870*/  @!P1 SEL R7, R11, R2, !P2 ;  /* 0x000000020b079207 */ /* 0x008fc40005000000 */
[----:B------:R-:W-:Y:S01]  /*6880*/  F2FP.F16.F32.PACK_AB R63, R119, R118 ;  /* 0x00000076773f723e */ /* 0x000fe200000000ff */
[----:B------:R-:W3:Y:S01]  /*6890*/  @P5 MUFU.LG2 R10, R132 ;  /* 0x00000084000a5308 */ /* 0x000ee20000000c00 */
[----:B------:R-:W-:Y:S01]  /*68a0*/  F2FP.F16.F32.PACK_AB R64, R64, R130 ;  /* 0x000000824040723e */ /* 0x000fe200000000ff */
[----:B-----5:R-:W2:Y:S01]  /*68b0*/  @P1 LDC R8, c[0x0][0x2c0] ;  /* 0x0000b000ff081b82 */ /* 0x020ea20000000800 */
[----:B------:R-:W-:Y:S02]  /*68c0*/  F2FP.F16.F32.PACK_AB R65, R65, R120 ;  /* 0x000000784141723e */ /* 0x000fe400000000ff */
[----:B------:R-:W-:Y:S02]  /*68d0*/  F2FP.F16.F32.PACK_AB R68, R123, R68 ;  /* 0x000000447b44723e */ /* 0x000fe400000000ff */
[----:B------:R-:W-:Y:S01]  /*68e0*/  @P1 MOV R5, 0x1 ;  /* 0x0000000100051802 */ /* 0x000fe20000000f00 */
[----:B-1----:R-:W-:Y:S01]  /*68f0*/  @!P1 IMAD R5, R7, R0, RZ ;  /* 0x0000000007059224 */ /* 0x002fe200078e02ff */
[----:B------:R-:W-:Y:S01]  /*6900*/  STS [R4+0x4000], R60 ;  /* 0x0040003c04007388 */ /* 0x000fe20000000800 */
[C---:B----4-:R-:W-:Y:S01]  /*6910*/  @!P6 IMAD R0, R26.reuse, R15, RZ ;  /* 0x0000000f1a00e224 */ /* 0x050fe200078e02ff */
[----:B------:R-:W1:Y:S02]  /*6920*/  @P3 MUFU.LG2 R14, R252 ;  /* 0x000000fc000e3308 */ /* 0x000e640000000c00 */
[----:B------:R-:W-:Y:S01]  /*6930*/  STS [R4+0x4400], R63 ;  /* 0x0044003f04007388 */ /* 0x000fe20000000800 */
[----:B------:R-:W-:-:S03]  /*6940*/  IMAD R5, R26, R5, RZ ;  /* 0x000000051a057224 */ /* 0x000fc600078e02ff */
[----:B------:R-:W-:Y:S02]  /*6950*/  STS [R6+0x4000], R62 ;  /* 0x0040003e06007388 */ /* 0x000fe40000000800 */
[----:B------:R-:W4:Y:S02]  /*6960*/  @P0 MUFU.LG2 R15, R251 ;  /* 0x000000fb000f0308 */ /* 0x000f240000000c00 */
[----:B------:R-:W-:Y:S04]  /*6970*/  STS [R6+0x4400], R64 ;  /* 0x0044004006007388 */ /* 0x000fe80000000800 */
[----:B------:R-:W-:Y:S01]  /*6980*/  STS [R4+0x6000], R65 ;  /* 0x0060004104007388 */ /* 0x000fe20000000800 */
[----:B------:R-:W-:-:S03]  /*6990*/  @!P1 MOV R8, 0x1 ;  /* 0x0000000100089802 */ /* 0x000fc60000000f00 */
[----:B------:R5:W-:Y:S01]  /*69a0*/  STS [R4+0x6400], R68 ;  /* 0x0064004404007388 */ /* 0x000be20000000800 */
[----:B------:R-:W-:Y:S02]  /*69b0*/  MOV R25, 0x7f800000 ;  /* 0x7f80000000197802 */ /* 0x000fe40000000f00 */
[----:B------:R-:W-:Y:S02]  /*69c0*/  F2FP.F16.F32.PACK_AB R67, R67, R124 ;  /* 0x0000007c4343723e */ /* 0x000fe400000000ff */
[----:B------:R-:W-:Y:S02]  /*69d0*/  F2FP.F16.F32.PACK_AB R66, R127, R66 ;  /* 0x000000427f42723e */ /* 0x000fe400000000ff */
[----:B------:R-:W-:Y:S01]  /*69e0*/  CS2R R2, SRZ ;  /* 0x0000000000027805 */ /* 0x000fe2000001ff00 */
[----:B------:R-:W-:Y:S01]  /*69f0*/  STS [R6+0x6000], R67 ;  /* 0x0060004306007388 */ /* 0x000fe20000000800 */
[----:B------:R-:W-:Y:S02]  /*6a00*/  @!P6 SHF.R.S32.HI R3, RZ, 0x1f, R0 ;  /* 0x0000001fff03e819 */ /* 0x000fe40000011400 */
[----:B------:R-:W-:Y:S01]  /*6a10*/  @!P6 MOV R2, R0 ;  /* 0x000000000002e202 */ /* 0x000fe20000000f00 */
[----:B------:R3:W-:Y:S01]  /*6a20*/  STS [R6+0x6400], R66 ;  /* 0x0064004206007388 */ /* 0x0007e20000000800 */
[----:B-----5:R-:W-:Y:S01]  /*6a30*/  @P4 FMUL.FTZ R4, R9, 0.69314718246459960938 ;  /* 0x3f31721809044820 */ /* 0x020fe20000410000 */
[----:B------:R-:W-:Y:S01]  /*6a40*/  SEL R9, R5, RZ, P6 ;  /* 0x000000ff05097207 */ /* 0x000fe20003000000 */
[----:B--2---:R-:W-:-:S02]  /*6a50*/  IMAD R5, R29, R8, RZ ;  /* 0x000000081d057224 */ /* 0x004fc400078e02ff */
[----:B------:R-:W-:Y:S01]  /*6a60*/  @P4 FFMA.FTZ R25, R135, R12, R4 ;  /* 0x0000000c87194223 */ /* 0x000fe20000010004 */
[----:B------:R-:W-:Y:S01]  /*6a70*/  LOP3.LUT P4, RZ, R178, 0x3, RZ, 0xc0, !PT ;  /* 0x00000003b2ff7812 */ /* 0x000fe2000788c0ff */
[----:B------:R-:W-:Y:S01]  /*6a80*/  IMAD R4, R28, R7, R9 ;  /* 0x000000071c047224 */ /* 0x000fe200078e0209 */
[----:B------:R-:W-:Y:S02]  /*6a90*/  SHF.L.U32 R0, R5, 0x7, RZ ;  /* 0x0000000705007819 */ /* 0x000fe400000006ff */
[----:B------:R-:W-:Y:S01]  /*6aa0*/  MOV R24, 0x7f800000 ;  /* 0x7f80000000187802 */ /* 0x000fe20000000f00 */
[----:B---3--:R-:W-:Y:S01]  /*6ab0*/  @P5 FMUL.FTZ R6, R10, 0.69314718246459960938 ;  /* 0x3f3172180a065820 */ /* 0x008fe20000410000 */
[----:B------:R-:W-:Y:S01]  /*6ac0*/  IADD3 R10, P2, P1, R0, R2, R4 ;  /* 0x00000002000a7210 */ /* 0x000fe2000795e004 */
[----:B-1----:R-:W-:Y:S01]  /*6ad0*/  @P3 FMUL.FTZ R7, R14, 0.69314718246459960938 ;  /* 0x3f3172180e073820 */ /* 0x002fe20000410000 */
[----:B------:R-:W-:Y:S01]  /*6ae0*/  SHF.R.S32.HI R5, RZ, 0x1f, R0 ;  /* 0x0000001fff057819 */ /* 0x000fe20000011400 */
[----:B------:R-:W-:Y:S01]  /*6af0*/  @P5 FFMA.FTZ R24, R136, R13, R6 ;  /* 0x0000000d88185223 */ /* 0x000fe20000010006 */
[----:B----4-:R-:W-:Y:S01]  /*6b00*/  @P0 FMUL.FTZ R6, R15, 0.69314718246459960938 ;  /* 0x3f3172180f060820 */ /* 0x010fe20000410000 */
[----:B------:R-:W-:Y:S01]  /*6b10*/  SHF.R.S32.HI R4, RZ, 0x1f, R4 ;  /* 0x0000001fff047819 */ /* 0x000fe20000011404 */
[----:B------:R-:W-:Y:S01]  /*6b20*/  BSSY B0, `(.L_x_1844) ;  /* 0x0000037000007945 */ /* 0x000fe20003800000 */
[----:B------:R-:W-:-:S02]  /*6b30*/  SHF.L.U32 R12, R176, 0x3, RZ ;  /* 0x00000003b00c7819 */ /* 0x000fc400000006ff */
[----:B------:R-:W-:Y:S01]  /*6b40*/  MOV R23, 0x7f800000 ;  /* 0x7f80000000177802 */ /* 0x000fe20000000f00 */
[----:B------:R-:W-:Y:S01]  /*6b50*/  @P3 FFMA.FTZ R23, R134, R16, R7 ;  /* 0x0000001086173223 */ /* 0x000fe20000010007 */
[----:B------:R-:W-:Y:S01]  /*6b60*/  MOV R22, 0x7f800000 ;  /* 0x7f80000000167802 */ /* 0x000fe20000000f00 */
[----:B------:R-:W-:Y:S01]  /*6b70*/  @P0 FFMA.FTZ R22, R133, R17, R6 ;  /* 0x0000001185160223 */ /* 0x000fe20000010006 */
[----:B------:R-:W-:Y:S02]  /*6b80*/  IADD3.X R9, R5, R3, R4, P2, P1 ;  /* 0x0000000305097210 */ /* 0x000fe400017e2404 */
[----:B------:R-:W-:Y:S02]  /*6b90*/  SHF.R.S32.HI R27, RZ, 0x1f, R26 ;  /* 0x0000001fff1b7819 */ /* 0x000fe4000001141a */
[----:B------:R-:W-:Y:S01]  /*6ba0*/  SHF.R.S32.HI R13, RZ, 0x1f, R12 ;  /* 0x0000001fff0d7819 */ /* 0x000fe2000001140c */
[----:B------:R-:W-:Y:S06]  /*6bb0*/  BAR.SYNC.DEFER_BLOCKING 0x0 ;  /* 0x0000000000007b1d */ /* 0x000fec0000010000 */
        /* <DEDUP_REMOVED lines=45> */
.L_x_1845:
[----:B------:R-:W-:Y:S05]  /*6e90*/  BSYNC B0 ;  /* 0x0000000000007941 */ /* 0x000fea0003800000 */
.L_x_1844:
        /* <DEDUP_REMOVED lines=71> */
.L_x_1846:
        /* <DEDUP_REMOVED lines=15> */
.L_x_2941:


//--------------------- .text._ZN5flash16flash_fwd_kernelI23Flash_fwd_kernel_traitsILi128ELi128ELi32ELi4ELb0ELb0EN7cutlass6half_tE19Flash_kernel_traitsILi128ELi128ELi32ELi4ES3_EELb1ELb0ELb0ELb1ELb0ELb0ELb0ELb0EEEvNS_16Flash_fwd_paramsE --------------------------
	.section	.text._ZN5flash16flash_fwd_kernelI23Flash_fwd_kernel_traitsILi128ELi128ELi32ELi4ELb0ELb0EN7cutlass6half_tE19Flash_kernel_traitsILi128ELi128ELi32ELi4ES3_EELb1ELb0ELb0ELb1ELb0ELb0ELb0ELb0EEEvNS_16Flash_fwd_paramsE,"ax",@progbits
	.align	128
        .global         _ZN5flash16flash_fwd_kernelI23Flash_fwd_kernel_traitsILi128ELi128ELi32ELi4ELb0ELb0EN7cutlass6half_tE19Flash_kernel_traitsILi128ELi128ELi32ELi4ES3_EELb1ELb0ELb0ELb1ELb0ELb0ELb0ELb0EEEvNS_16Flash_fwd_paramsE
        .type           _ZN5flash16flash_fwd_kernelI23Flash_fwd_kernel_traitsILi128ELi128ELi32ELi4ELb0ELb0EN7cutlass6half_tE19Flash_kernel_traitsILi128ELi128ELi32ELi4ES3_EELb1ELb0ELb0ELb1ELb0ELb0ELb0ELb0EEEvNS_16Flash_fwd_paramsE,@function
        .size           _ZN5flash16flash_fwd_kernelI23Flash_fwd_kernel_traitsILi128ELi128ELi32ELi4ELb0ELb0EN7cutlass6half_tE19Flash_kernel_traitsILi128ELi128ELi32ELi4ES3_EELb1ELb0ELb0ELb1ELb0ELb0ELb0ELb0EEEvNS_16Flash_fwd_paramsE,(.L_x_2942 - _ZN5flash16flash_fwd_kernelI23Flash_fwd_kernel_traitsILi128ELi128ELi32ELi4ELb0ELb0EN7cutlass6half_tE19Flash_kernel_traitsILi128ELi128ELi32ELi4ES3_EELb1ELb0ELb0ELb1ELb0ELb0ELb0ELb0EEEvNS_16Flash_fwd_paramsE)
        .other          _ZN5flash16flash_fwd_kernelI23Flash_fwd_kernel_traitsILi128ELi128ELi32ELi4ELb0ELb0EN7cutlass6half_tE19Flash_kernel_traitsILi128ELi128ELi32ELi4ES3_EELb1ELb0ELb0ELb1ELb0ELb0ELb0ELb0EEEvNS_16Flash_fwd_paramsE,@"STO_CUDA_ENTRY STV_DEFAULT"
_ZN5flash16flash_fwd_kernelI23Flash_fwd_kernel_traitsILi128ELi128ELi32ELi4ELb0ELb0EN7cutlass6half_tE19Flash_kernel_traitsILi128ELi128ELi32ELi4ES3_EELb1ELb0ELb0ELb1ELb0ELb0ELb0ELb0EEEvNS_16Flash_fwd_paramsE:
.text._ZN5flash16flash_fwd_kernelI23Flash_fwd_kernel_traitsILi128ELi128ELi32ELi4ELb0ELb0EN7cutlass6half_tE19Flash_kernel_traitsILi128ELi128ELi32ELi4ES3_EELb1ELb0ELb0ELb1ELb0ELb0ELb0ELb0EEEvNS_16Flash_fwd_paramsE:
[----:B------:R-:W1:Y:S08]  /*0000*/  LDC R1, c[0x0][0x28] ;  /* 0x00000a00ff017b82 */ /* 0x000e700000000800 */
[----:B------:R-:W2:Y:S01]  /*0010*/  LDC R6, c[0x0][0x3a8] ;  /* 0x0000ea00ff067b82 */ /* 0x000ea20000000800 */
[----:B------:R-:W-:Y:S01]  /*0020*/  ULDC.U8 UR4, c[0x0][0x3b4] ;  /* 0x0000ed0000047ab9 */ /* 0x000fe20000000000 */
[----:B------:R-:W-:Y:S01]  /*0030*/  ULDC.64 UR18, c[0x0][0x208] ;  /* 0x0000820000127ab9 */ /* 0x000fe20000000a00 */
[----:B------:R-:W-:Y:S01]  /*0040*/  ISETP.NE.AND P2, PT, RZ, UR4, PT ;  /* 0x00000004ff007c0c */ /* 0x000fe2000bf45270 */
[----:B-1----:R-:W-:-:S04]  /*0050*/  VIADD R1, R1, 0xffffffd0 ;  /* 0xffffffd001017836 */ /* 0x002fc80000000000 */
[----:B------:R-:W1:Y:S01]  /*0060*/  LDC R5, c[0x0][0x3ac] ;  /* 0x0000eb00ff057b82 */ /* 0x000e620000000800 */
[----:B------:R-:W-:Y:S01]  /*0070*/  ULDC.64 UR4, c[0x0][0x3a0] ;  /* 0x0000e80000047ab9 */ /* 0x000fe20000000a00 */
[----:B------:R-:W3:Y:S01]  /*0080*/  S2R R252, SR_TID.X ;  /* 0x0000000000fc7919 */ /* 0x000ee20000002100 */
[----:B------:R-:W-:Y:S01]  /*0090*/  IMAD.U32 R224, RZ, RZ, UR4 ;  /* 0x00000004ffe07e24 */ /* 0x000fe2000f8e00ff */
[----:B------:R-:W-:Y:S01]  /*00a0*/  ULDC.64 UR6, c[0x0][0x2f0] ;  /* 0x0000bc0000067ab9 */ /* 0x000fe20000000a00 */
[----:B------:R-:W-:-:S03]  /*00b0*/  ULDC.64 UR8, c[0x0][0x2f0] ;  /* 0x0000bc0000087ab9 */ /* 0x000fc60000000a00 */
[----:B------:R-:W-:Y:S01]  /*00c0*/  S2UR UR16, SR_CTAID.X ;  /* 0x00000000001079c3 */ /* 0x000fe20000002500 */
[----:B--2---:R-:W-:-:S07]  /*00d0*/  @P2 IMAD.MOV.U32 R2, RZ, RZ, R6 ;  /* 0x000000ffff022224 */ /* 0x004fce00078e0006 */
[----:B------:R-:W2:Y:S01]  /*00e0*/  S2UR UR24, SR_CTAID.Y ;  /* 0x00000000001879c3 */ /* 0x000ea20000002600 */
[----:B-1----:R-:W-:-:S07]  /*00f0*/  @P2 IMAD.MOV.U32 R3, RZ, RZ, R5 ;  /* 0x000000ffff032224 */ /* 0x002fce00078e0005 */
[----:B------:R-:W1:Y:S01]  /*0100*/  S2UR UR22, SR_CTAID.Z ;  /* 0x00000000001679c3 */ /* 0x000e620000002700 */
[----:B------:R-:W4:Y:S01]  /*0110*/  @P2 LDG.E.64 R2, desc[UR18][R2.64] ;  /* 0x0000001202022981 */ /* 0x000f22000c1e1b00 */
[----:B------:R-:W-:-:S06]  /*0120*/  IMAD.U32 R225, RZ, RZ, UR5 ;  /* 0x00000005ffe17e24 */ /* 0x000fcc000f8e00ff */
[----:B------:R-:W4:Y:S01]  /*0130*/  @P2 LDC R0, c[0x0][0x3b0] ;  /* 0x0000ec00ff002b82 */ /* 0x000f220000000800 */
[----:B------:R-:W5:Y:S01]  /*0140*/  @P2 LDG.E.64 R224, desc[UR18][R224.64] ;  /* 0x00000012e0e02981 */ /* 0x000f62000c1e1b00 */
[----:B------:R-:W-:Y:S02]  /*0150*/  UISETP.NE.U32.AND UP2, UPT, UR6, URZ, UPT ;  /* 0x0000003f0600728c */ /* 0x000fe4000bf45070 */
[----:B--2---:R-:W-:Y:S02]  /*0160*/  UIMAD.WIDE UR8, UR24, 0x4, UR8 ;  /* 0x00000004180878a5 */ /* 0x004fe4000f8e0208 */
[----:B------:R-:W-:Y:S01]  /*0170*/  UISETP.NE.AND.EX UP2, UPT, UR7, URZ, UPT, UP2 ;  /* 0x0000003f0700728c */ /* 0x000fe2000bf45320 */
[----:B------:R-:W-:Y:S02]  /*0180*/  ULDC.U8 UR6, c[0x0][0x3c2] ;  /* 0x0000f08000067ab9 */ /* 0x000fe40000000000 */
[----:B------:R-:W-:Y:S02]  /*0190*/  UISETP.NE.AND UP3, UPT, UR6, URZ, UPT ;  /* 0x0000003f0600728c */ /* 0x000fe4000bf65270 */
[----:B-1----:R-:W-:Y:S01]  /*01a0*/  ULOP3.LUT UR4, UR22, UR16, UR24, 0xfe, !UPT ;  /* 0x0000001016047292 */ /* 0x002fe2000f8efe18 */
[----:B------:R-:W-:Y:S01]  /*01b0*/  PLOP3.LUT P0, PT, PT, PT, UP2, 0x80, 0x0 ;  /* 0x000000000000781c */ /* 0x000fe20003f0f028 */
[----:B------:R-:W-:-:S04]  /*01c0*/  ULDC.64 UR6, c[0x0][0x2f8] ;  /* 0x0000be0000067ab9 */ /* 0x000fc80000000a00 */
[----:B---3--:R-:W-:Y:S01]  /*01d0*/  LOP3.LUT P3, RZ, R252, UR4, RZ, 0xfc, !PT ;  /* 0x00000004fcff7c12 */ /* 0x008fe2000f86fcff */
[----:B------:R-:W-:Y:S02]  /*01e0*/  ULDC.64 UR4, c[0x0][0x300] ;  /* 0x0000c00000047ab9 */ /* 0x000fe40000000a00 */
[----:B------:R-:W-:-:S04]  /*01f0*/  UISETP.NE.U32.AND UP1, UPT, UR4, URZ, UPT ;  /* 0x0000003f0400728c */ /* 0x000fc8000bf25070 */
[----:B------:R-:W-:-:S03]  /*0200*/  UISETP.NE.AND.EX UP1, UPT, UR5, URZ, UPT, UP1 ;  /* 0x0000003f0500728c */ /* 0x000fc6000bf25310 */
[----:B------:R-:W-:Y:S02]  /*0210*/  ULDC.64 UR4, c[0x0][0x2f8] ;  /* 0x0000be0000047ab9 */ /* 0x000fe40000000a00 */
[----:B------:R-:W-:Y:S01]  /*0220*/  UISETP.EQ.U32.AND UP0, UPT, UR4, URZ, UPT ;  /* 0x0000003f0400728c */ /* 0x000fe2000bf02070 */
[----:B------:R-:W5:Y:S03]  /*0230*/  @!P3 LDC.64 R8, c[0x0][0x3b8] ;  /* 0x0000ee00ff08bb82 */ /* 0x000f660000000a00 */
[----:B------:R-:W-:Y:S02]  /*0240*/  UISETP.EQ.OR.EX UP0, UPT, UR5, URZ, !UP3, UP0 ;  /* 0x0000003f0500728c */ /* 0x000fe4000df02700 */
[----:B------:R-:W-:Y:S01]  /*0250*/  UIMAD.WIDE UR6, UR24, 0x4, UR6 ;  /* 0x00000004180678a5 */ /* 0x000fe2000f8e0206 */
[----:B----4-:R-:W-:Y:S01]  /*0260*/  @P2 IADD3 R6, P1, R2, R0, RZ ;  /* 0x0000000002062210 */ /* 0x010fe20007f3e0ff */
[----:B------:R-:W-:-:S04]  /*0270*/  IMAD.U32 R2, RZ, RZ, UR8 ;  /* 0x00000008ff027e24 */ /* 0x000fc8000f8e00ff */
[----:B------:R-:W-:Y:S01]  /*0280*/  @P2 IMAD.X R5, RZ, RZ, R3, P1 ;  /* 0x000000ffff052224 */ /* 0x000fe200008e0603 */
[----:B------:R-:W-:Y:S01]  /*0290*/  PLOP3.LUT P1, PT, PT, PT, UP1, 0x80, 0x0 ;  /* 0x000000000000781c */ /* 0x000fe20003f2f018 */
[----:B------:R-:W-:Y:S01]  /*02a0*/  IMAD.U32 R3, RZ, RZ, UR9 ;  /* 0x00000009ff037e24 */ /* 0x000fe2000f8e00ff */
[----:B------:R-:W-:Y:S01]  /*02b0*/  @UP1 ULDC.64 UR8, c[0x0][0x300] ;  /* 0x0000c00000081ab9 */ /* 0x000fe20000000a00 */
[----:B------:R-:W-:Y:S01]  /*02c0*/  @!P3 IMAD.MOV.U32 R4, RZ, RZ, R6 ;  /* 0x000000ffff04b224 */ /* 0x000fe200078e0006 */
[----:B------:R-:W-:Y:S01]  /*02d0*/  @UP1 UIMAD.WIDE UR8, UR24, 0x4, UR8 ;  /* 0x00000004180818a5 */ /* 0x000fe2000f8e0208 */
[----:B-----5:R-:W-:Y:S01]  /*02e0*/  @!P3 STG.E.64 desc[UR18][R8.64], R224 ;  /* 0x000000e00800b986 */ /* 0x020fe2000c101b12 */
[----:B------:R-:W-:-:S03]  /*02f0*/  PLOP3.LUT P2, PT, PT, PT, UP0, 0x80, 0x0 ;  /* 0x000000000000781c */ /* 0x000fc60003f4f008 */
[----:B------:R1:W-:Y:S04]  /*0300*/  @!P3 STG.E.64 desc[UR18][R8.64+0x8], R4 ;  /* 0x000008040800b986 */ /* 0x0003e8000c101b12 */
[----:B------:R-:W2:Y:S04]  /*0310*/  @P0 LDG.E R7, desc[UR18][R2.64+0x4] ;  /* 0x0000041202070981 */ /* 0x000ea8000c1e1900 */
[----:B-1----:R1:W3:Y:S02]  /*0320*/  @P0 LDG.E R8, desc[UR18][R2.64] ;  /* 0x0000001202080981 */ /* 0x0022e4000c1e1900 */
[----:B-1----:R-:W-:Y:S01]  /*0330*/  IMAD.U32 R2, RZ, RZ, UR8 ;  /* 0x00000008ff027e24 */ /* 0x002fe2000f8e00ff */
[----:B------:R-:W-:Y:S01]  /*0340*/  SHF.R.S32.HI R11, RZ, 0x1f, R252 ;  /* 0x0000001fff0b7819 */ /* 0x000fe200000114fc */
[----:B------:R-:W-:Y:S01]  /*0350*/  IMAD.U32 R3, RZ, RZ, UR9 ;  /* 0x00000009ff037e24 */ /* 0x000fe2000f8e00ff */
[----:B------:R-:W-:Y:S01]  /*0360*/  UMOV UR15, 0xffffffff ;  /* 0xffffffff000f7882 */ /* 0x000fe20000000000 */
[----:B------:R-:W-:-:S03]  /*0370*/  ULDC UR8, c[0x0][0x270] ;  /* 0x00009c0000087ab9 */ /* 0x000fc60000000800 */
[----:B------:R1:W4:Y:S02]  /*0380*/  @P1 LDG.E R0, desc[UR18][R2.64] ;  /* 0x0000001202001981 */ /* 0x000324000c1e1900 */
[----:B-1----:R-:W-:Y:S02]  /*0390*/  IMAD.U32 R2, RZ, RZ, UR6 ;  /* 0x00000006ff027e24 */ /* 0x002fe4000f8e00ff */
[----:B------:R-:W-:-:S05]  /*03a0*/  IMAD.U32 R3, RZ, RZ, UR7 ;  /* 0x00000007ff037e24 */ /* 0x000fca000f8e00ff */
        /* <DEDUP_REMOVED lines=9> */
[----:B------:R-:W-:Y:S01]  /*0440*/  @UP2 UIADD3 UR21, UR21, -UR15, URZ ;  /* 0x8000000f15152290 */ /* 0x000fe2000fffe03f */
[----:B----4-:R-:W-:Y:S02]  /*0450*/  @P1 R2UR UR11, R0 ;  /* 0x00000000000b12ca */ /* 0x010fe400000e0000 */
[----:B------:R-:W-:-:S05]  /*0460*/  LOP3.LUT R0, R25, 0xffffffe0, RZ, 0xc0, !PT ;  /* 0xffffffe019007812 */ /* 0x000fca00078ec0ff */
[----:B------:R-:W-:Y:S01]  /*0470*/  IMAD.IADD R88, R252, 0x1, -R0 ;  /* 0x00000001fc587824 */ /* 0x000fe200078e0a00 */
[----:B------:R-:W-:-:S04]  /*0480*/  @!UP2 ULDC UR21, c[0x0][0x2c4] ;  /* 0x0000b1000015aab9 */ /* 0x000fc80000000800 */
[--C-:B------:R-:W-:Y:S02]  /*0490*/  SHF.R.S32.HI R0, RZ, 0x1f, R88.reuse ;  /* 0x0000001fff007819 */ /* 0x100fe40000011458 */
[----:B-----5:R-:W-:Y:S02]  /*04a0*/  @!P2 R2UR UR6, R4 ;  /* 0x000000000406a2ca */ /* 0x020fe400000e0000 */
[----:B------:R-:W-:Y:S01]  /*04b0*/  ISETP.NE.AND.EX P2, PT, RZ, UR5, PT, P0 ;  /* 0x00000005ff007c0c */ /* 0x000fe2000bf45300 */
[----:B------:R-:W-:Y:S01]  /*04c0*/  USHF.R.S32.HI UR5, URZ, 0x1f, UR4 ;  /* 0x0000001f3f057899 */ /* 0x000fe20008011404 */
[----:B------:R-:W-:-:S05]  /*04d0*/  IADD3 R245, P1, P0, R6, UR4, R88 ;  /* 0x0000000406f57c10 */ /* 0x000fca000f83e058 */
[----:B------:R-:W-:-:S06]  /*04e0*/  IADD3.X R172, R5, UR5, R0, P1, P0 ;  /* 0x0000000505ac7c10 */ /* 0x000fcc0008fe0400 */
        /* <DEDUP_REMOVED lines=8> */
.L_x_1847:
[----:B------:R-:W-:-:S05]  /*0570*/  ULDC UR7, c[0x0][0x2c8] ;  /* 0x0000b20000077ab9 */ /* 0x000fca0000000800 */
.L_x_1848:
        /* <DEDUP_REMOVED lines=21> */
[----:B------:R-:W-:-:S06]  /*06d0*/  UISETP.GE.AND UP0, UPT, UR20, 0x1, UPT ;  /* 0x000000011400788c */ /* 0x000fcc000bf06270 */
[----:B------:R-:W-:-:S13]  /*06e0*/  PLOP3.LUT P0, PT, PT, PT, UP0, 0x80, 0x0 ;  /* 0x000000000000781c */ /* 0x000fda0003f0f008 */
[----:B------:R-:W-:Y:S05]  /*06f0*/  @!P0 BRA `(.L_x_1849) ;  /* 0x000000b8000c8947 */ /* 0x000fea0003800000 */
[----:B------:R-:W1:Y:S01]  /*0700*/  LDC R13, c[0x0][0x278] ;  /* 0x00009e00ff0d7b82 */ /* 0x000e620000000800 */
[----:B------:R-:W2:Y:S01]  /*0710*/  S2R R7, SR_CTAID.Z ;  /* 0x0000000000077919 */ /* 0x000ea20000002700 */
[----:B------:R-:W-:Y:S01]  /*0720*/  UISETP.NE.AND UP1, UPT, UR15, -0x1, UPT ;  /* 0xffffffff0f00788c */ /* 0x000fe2000bf25270 */
[CC--:B------:R-:W-:Y:S01]  /*0730*/  LEA.HI R5, R11.reuse, R252.reuse, RZ, 0x3 ;  /* 0x000000fc0b057211 */ /* 0x0c0fe200078f18ff */
[----:B------:R-:W-:Y:S01]  /*0740*/  UISETP.NE.AND UP0, UPT, UR6, -0x1, UPT ;  /* 0xffffffff0600788c */ /* 0x000fe2000bf05270 */
[----:B------:R-:W-:Y:S01]  /*0750*/  LEA.HI R24, R11, R252, RZ, 0x4 ;  /* 0x000000fc0b187211 */ /* 0x000fe200078f20ff */
[----:B------:R-:W-:Y:S01]  /*0760*/  UIADD3 UR14, -UR17, UR21, URZ ;  /* 0x00000015110e7290 */ /* 0x000fe2000fffe13f */
[----:B------:R-:W-:Y:S01]  /*0770*/  SHF.R.S32.HI R6, RZ, 0x3, R5 ;  /* 0x00000003ff067819 */ /* 0x000fe20000011405 */
[----:B------:R-:W-:Y:S01]  /*0780*/  IMAD.U32 R8, RZ, RZ, UR16 ;  /* 0x00000010ff087e24 */ /* 0x000fe2000f8e00ff */
[----:B------:R-:W-:Y:S01]  /*0790*/  USHF.R.S32.HI UR23, URZ, 0x1f, UR22 ;  /* 0x0000001f3f177899 */ /* 0x000fe20008011416 */
[----:B------:R-:W-:-:S02]  /*07a0*/  PLOP3.LUT P1, PT, PT, PT, UP0, 0x80, 0x0 ;  /* 0x000000000000781c */ /* 0x000fc40003f2f008 */
[----:B------:R-:W-:Y:S01]  /*07b0*/  VIADD R4, R6, 0x20 ;  /* 0x0000002006047836 */ /* 0x000fe20000000000 */
[----:B------:R-:W-:Y:S01]  /*07c0*/  @UP1 ULDC.64 UR4, c[0x0][0x240] ;  /* 0x0000900000041ab9 */ /* 0x000fe20000000a00 */
[----:B------:R-:W-:Y:S02]  /*07d0*/  @!UP1 USHF.R.S32.HI UR7, URZ, 0x1f, UR24 ;  /* 0x0000001f3f079899 */ /* 0x000fe40008011418 */
[----:B------:R-:W-:Y:S01]  /*07e0*/  @UP1 UIMAD.WIDE.U32 UR12, UR15, UR4, URZ ;  /* 0x000000040f0c12a5 */ /* 0x000fe2000f8e003f */
[----:B------:R-:W-:Y:S01]  /*07f0*/  ISETP.GE.AND P4, PT, R4, UR14, PT ;  /* 0x0000000e04007c0c */ /* 0x000fe2000bf86270 */
[----:B------:R-:W-:Y:S01]  /*0800*/  @UP0 UIADD3 UR25, UR11, UR6, URZ ;  /* 0x000000060b190290 */ /* 0x000fe2000fffe03f */
[----:B------:R-:W-:Y:S01]  /*0810*/  LOP3.LUT R4, R24, 0xfffffff0, RZ, 0xc0, !PT ;  /* 0xfffffff018047812 */ /* 0x000fe200078ec0ff */
[----:B------:R-:W-:Y:S01]  /*0820*/  @UP1 UIMAD UR10, UR15, UR5, UR13 ;  /* 0x000000050f0a12a4 */ /* 0x000fe2000f8e020d */
[----:B------:R-:W-:Y:S02]  /*0830*/  @UP0 ULDC.64 UR8, c[0x0][0x248] ;  /* 0x0000920000080ab9 */ /* 0x000fe40000000a00 */
[----:B------:R-:W-:Y:S01]  /*0840*/  @!UP1 ULDC.64 UR4, c[0x0][0x228] ;  /* 0x00008a0000049ab9 */ /* 0x000fe20000000a00 */
[----:B-1----:R-:W-:Y:S01]  /*0850*/  IABS R10, R13 ;  /* 0x0000000d000a7213 */ /* 0x002fe20000000000 */
[----:B------:R-:W-:Y:S01]  /*0860*/  @!UP1 UIMAD UR7, UR7, UR4, URZ ;  /* 0x00000004070792a4 */ /* 0x000fe2000f8e023f */
[----:B------:R-:W-:Y:S01]  /*0870*/  IMAD.IADD R4, R252, 0x1, -R4 ;  /* 0x00000001fc047824 */ /* 0x000fe200078e0a04 */
[----:B------:R-:W-:Y:S01]  /*0880*/  @!UP1 UIMAD.WIDE.U32 UR26, UR24, UR4, URZ ;  /* 0x00000004181a92a5 */ /* 0x000fe2000f8e003f */
[----:B------:R-:W1:Y:S01]  /*0890*/  I2F.RP R2, R10 ;  /* 0x0000000a00027306 */ /* 0x000e620000209400 */
[----:B------:R-:W-:-:S02]  /*08a0*/  @UP0 UIMAD.WIDE.U32 UR28, UR25, UR8, URZ ;  /* 0x00000008191c02a5 */ /* 0x000fc4000f8e003f */
[----:B------:R-:W-:Y:S01]  /*08b0*/  @!UP1 UIMAD UR5, UR24, UR5, UR7 ;  /* 0x00000005180592a4 */ /* 0x000fe2000f8e0207 */
        /* <DEDUP_REMOVED lines=12> */
[----:B------:R-:W-:Y:S02]  /*0980*/  VIADD R3, R6, 0x30 ;  /* 0x0000003006037836 */ /* 0x000fe40000000000 */
[----:B------:R-:W-:-:S03]  /*0990*/  IMAD.HI.U32 R0, R2, R7, RZ ;  /* 0x0000000702007227 */ /* 0x000fc600078e00ff */
[----:B------:R-:W-:Y:S01]  /*09a0*/  ISETP.GE.AND P3, PT, R3, UR14, PT ;  /* 0x0000000e03007c0c */ /* 0x000fe2000bf66270 */
[----:B------:R-:W-:Y:S02]  /*09b0*/  IMAD.MOV R2, RZ, RZ, -R0 ;  /* 0x000000ffff027224 */ /* 0x000fe400078e0a00 */
[----:B------:R-:W-:Y:S02]  /*09c0*/  VIADD R3, R6, 0x40 ;  /* 0x0000004006037836 */ /* 0x000fe40000000000 */
[C---:B------:R-:W-:Y:S01]  /*09d0*/  IMAD R2, R10.reuse, R2, R7 ;  /* 0x000000020a027224 */ /* 0x040fe200078e0207 */
[--C-:B------:R-:W-:Y:S02]  /*09e0*/  SHF.R.S32.HI R7, RZ, 0x1f, R6.reuse ;  /* 0x0000001fff077819 */ /* 0x100fe40000011406 */
[----:B------:R-:W-:Y:S02]  /*09f0*/  ISETP.GE.AND P0, PT, R3, UR14, PT ;  /* 0x0000000e03007c0c */ /* 0x000fe4000bf06270 */
[----:B------:R-:W-:Y:S01]  /*0a00*/  ISETP.GT.U32.AND P5, PT, R10, R2, PT ;  /* 0x000000020a00720c */ /* 0x000fe20003fa4070 */
[----:B------:R-:W-:Y:S01]  /*0a10*/  IMAD.WIDE R8, R8, 0x80, R6 ;  /* 0x0000008008087825 */ /* 0x000fe200078e0206 */
[----:B------:R-:W-:-:S04]  /*0a20*/  LOP3.LUT R3, R13, UR22, RZ, 0x3c, !PT ;  /* 0x000000160d037c12 */ /* 0x000fc8000f8e3cff */
[----:B------:R-:W-:-:S07]  /*0a30*/  ISETP.GE.AND P2, PT, R3, RZ, PT ;  /* 0x000000ff0300720c */ /* 0x000fce0003f46270 */
[----:B------:R-:W-:Y:S02]  /*0a40*/  @!P5 IMAD.IADD R2, R2, 0x1, -R10 ;  /* 0x000000010202d824 */ /* 0x000fe400078e0a0a */
[----:B------:R-:W-:Y:S01]  /*0a50*/  @!P5 VIADD R0, R0, 0x1 ;  /* 0x000000010000d836 */ /* 0x000fe20000000000 */
[----:B------:R-:W-:Y:S02]  /*0a60*/  ISETP.NE.AND P5, PT, R13, RZ, PT ;  /* 0x000000ff0d00720c */ /* 0x000fe40003fa5270 */
[----:B------:R-:W-:Y:S02]  /*0a70*/  ISETP.GE.U32.AND P6, PT, R2, R10, PT ;  /* 0x0000000a0200720c */ /* 0x000fe40003fc6070 */
[----:B------:R-:W-:Y:S02]  /*0a80*/  LOP3.LUT R2, R5, 0xfffffff8, RZ, 0xc0, !PT ;  /* 0xfffffff805027812 */ /* 0x000fe400078ec0ff */
        /* <DEDUP_REMOVED lines=19> */
.L_x_1850:
        /* <DEDUP_REMOVED lines=23> */
.L_x_1851:
        /* <DEDUP_REMOVED lines=10> */
[----:B------:R-:W-:Y:S01]  /*0dd0*/  @P6 VIADD R0, R0, 0x1 ;  /* 0x0000000100006836 */ /* 0x000fe20000000000 */
[----:B------:R-:W-:Y:S01]  /*0de0*/  LOP3.LUT R223, R12, 0xfffffe00, R223, 0xf8, !PT ;  /* 0xfffffe000cdf7812 */ /* 0x000fe200078ef8df */
[----:B------:R-:W-:Y:S01]  /*0df0*/  IMAD.IADD R20, R4, 0x1, -R11 ;  /* 0x0000000104147824 */ /* 0x000fe200078e0a0b */
[----:B------:R-:W-:Y:S01]  /*0e00*/  IADD3.X R11, R3, UR25, R5, P1, !PT ;  /* 0x00000019030b7c10 */ /* 0x000fe20008ffe405 */
[----:B------:R-:W-:Y:S01]  /*0e10*/  IMAD.WIDE.U32 R2, R6, UR6, R138 ;  /* 0x0000000606027c25 */ /* 0x000fe2000f8e008a */
[----:B------:R-:W-:Y:S01]  /*0e20*/  @!P2 IADD3 R0, -R0, RZ, RZ ;  /* 0x000000ff0000a210 */ /* 0x000fe20007ffe1ff */
[----:B------:R-:W1:Y:S01]  /*0e30*/  S2UR UR25, SR_CgaCtaId ;  /* 0x00000000001979c3 */ /* 0x000e620000008800 */
[----:B------:R-:W-:Y:S01]  /*0e40*/  @!P5 LOP3.LUT R0, RZ, R13, RZ, 0x33, !PT ;  /* 0x0000000dff00d212 */ /* 0x000fe200078e33ff */
[----:B------:R-:W-:Y:S01]  /*0e50*/  IMAD R5, R7, UR6, RZ ;  /* 0x0000000607057c24 */ /* 0x000fe2000f8e02ff */
[----:B------:R-:W-:Y:S01]  /*0e60*/  IADD3 R2, P2, R2, UR26, RZ ;  /* 0x0000001a02027c10 */ /* 0x000fe2000ff5e0ff */
[----:B------:R-:W-:Y:S01]  /*0e70*/  VIADD R18, R6, 0x10 ;  /* 0x0000001006127836 */ /* 0x000fe20000000000 */
[----:B------:R-:W-:Y:S01]  /*0e80*/  IADD3 R4, P1, R138, UR12, RZ ;  /* 0x0000000c8a047c10 */ /* 0x000fe2000ff3e0ff */
[C---:B------:R-:W-:Y:S01]  /*0e90*/  IMAD R13, R6.reuse, UR7, R5 ;  /* 0x00000007060d7c24 */ /* 0x040fe2000f8e0205 */
[----:B------:R-:W-:Y:S01]  /*0ea0*/  SHF.R.S32.HI R12, RZ, 0x1f, R0 ;  /* 0x0000001fff0c7819 */ /* 0x000fe20000011400 */
[----:B------:R-:W-:Y:S01]  /*0eb0*/  UIMAD UR5, UR22, UR5, UR4 ;  /* 0x00000005160572a4 */ /* 0x000fe2000f8e0204 */
[----:B------:R-:W-:Y:S01]  /*0ec0*/  IADD3.X R5, R139, UR10, RZ, P1, !PT ;  /* 0x0000000a8b057c10 */ /* 0x000fe20008ffe4ff */
[----:B------:R-:W-:Y:S01]  /*0ed0*/  ULDC.64 UR10, c[0x0][0x268] ;  /* 0x00009a00000a7ab9 */ /* 0x000fe20000000a00 */
[----:B------:R-:W-:Y:S01]  /*0ee0*/  IADD3.X R3, R3, UR13, R13, P2, !PT ;  /* 0x0000000d03037c10 */ /* 0x000fe200097fe40d */
[----:B------:R-:W-:Y:S01]  /*0ef0*/  ULDC.64 UR12, c[0x0][0x260] ;  /* 0x00009800000c7ab9 */ /* 0x000fe20000000a00 */
[----:B------:R-:W-:Y:S01]  /*0f00*/  ISETP.GE.AND P6, PT, R6, UR14, PT ;  /* 0x0000000e06007c0c */ /* 0x000fe2000bfc6270 */
[----:B------:R-:W-:Y:S01]  /*0f10*/  IMAD.WIDE.U32 R28, R0, UR12, R10 ;  /* 0x0000000c001c7c25 */ /* 0x000fe2000f8e000a */
[----:B------:R-:W-:Y:S01]  /*0f20*/  ISETP.GE.AND P5, PT, R18, UR14, PT ;  /* 0x0000000e12007c0c */ /* 0x000fe2000bfa6270 */
[----:B------:R-:W-:-:S02]  /*0f30*/  UMOV UR4, 0x400 ;  /* 0x0000040000047882 */ /* 0x000fc40000000000 */
[----:B------:R-:W-:Y:S01]  /*0f40*/  IMAD.WIDE.U32 R26, R0, UR10, R2 ;  /* 0x0000000a001a7c25 */ /* 0x000fe2000f8e0002 */
[----:B------:R2:W-:Y:S01]  /*0f50*/  STL.64 [R1+0x20], R28 ;  /* 0x0000201c01007387 */ /* 0x0005e20000100a00 */
[----:B------:R-:W-:Y:S02]  /*0f60*/  R2P PR, R20, 0x6 ;  /* 0x0000000614007804 */ /* 0x000fe40000000000 */
[----:B------:R-:W-:Y:S01]  /*0f70*/  IMAD.WIDE.U32 R16, R16, UR22, R4 ;  /* 0x0000001610107c25 */ /* 0x000fe2000f8e0004 */
[----:B------:R2:W-:Y:S01]  /*0f80*/  STL.64 [R1+0x18], R26 ;  /* 0x0000181a01007387 */ /* 0x0005e20000100a00 */
[----:B-1----:R-:W-:Y:S01]  /*0f90*/  ULEA UR4, UR25, UR4, 0x18 ;  /* 0x0000000419047291 */ /* 0x002fe2000f8ec03f */
[----:B------:R-:W-:Y:S01]  /*0fa0*/  IADD3 R3, R6, 0x50, RZ ;  /* 0x0000005006037810 */ /* 0x000fe20007ffe0ff */
[----:B------:R-:W-:Y:S01]  /*0fb0*/  IMAD R4, R12, UR12, RZ ;  /* 0x0000000c0c047c24 */ /* 0x000fe2000f8e02ff */
[----:B------:R-:W-:Y:S01]  /*0fc0*/  IADD3 R11, R17, UR5, RZ ;  /* 0x00000005110b7c10 */ /* 0x000fe2000fffe0ff */
[----:B------:R-:W-:-:S02]  /*0fd0*/  IMAD.MOV.U32 R2, RZ, RZ, 0x20 ;  /* 0x00000020ff027424 */ /* 0x000fc400078e00ff */
[----:B------:R-:W-:Y:S01]  /*0fe0*/  IMAD R22, R0, UR13, R4 ;  /* 0x0000000d00167c24 */ /* 0x000fe2000f8e0204 */
[----:B------:R-:W-:Y:S01]  /*0ff0*/  LEA R223, R223, UR4, 0x1 ;  /* 0x00000004dfdf7c11 */ /* 0x000fe2000f8e08ff */
[----:B------:R-:W-:Y:S01]  /*1000*/  IMAD R4, R12, UR10, RZ ;  /* 0x0000000a0c047c24 */ /* 0x000fe2000f8e02ff */
[----:B------:R-:W-:Y:S01]  /*1010*/  SEL R2, R2, 0xffffffe0, !P2 ;  /* 0xffffffe002027807 */ /* 0x000fe20005000000 */
[----:B------:R-:W-:Y:S02]  /*1020*/  VIADD R247, R138, 0x40 ;  /* 0x000000408af77836 */ /* 0x000fe40000000000 */
[----:B------:R-:W-:Y:S01]  /*1030*/  IMAD R23, R0, UR11, R4 ;  /* 0x0000000b00177c24 */ /* 0x000fe2000f8e0204 */
[----:B------:R-:W-:-:S04]  /*1040*/  MOV R4, 0x10 ;  /* 0x0000001000047802 */ /* 0x000fc80000000f00 */
        /* <DEDUP_REMOVED lines=28> */
.L_x_1853:
[----:B------:R-:W-:Y:S05]  /*1210*/  BSYNC B0 ;  /* 0x0000000000007941 */ /* 0x000fea0003800000 */
.L_x_1852:
        /* <DEDUP_REMOVED lines=33> */
.L_x_1855:
[----:B------:R-:W-:Y:S05]  /*1430*/  BSYNC B0 ;  /* 0x0000000000007941 */ /* 0x000fea0003800000 */
.L_x_1854:
        /* <DEDUP_REMOVED lines=33> */
.L_x_1857:
[----:B------:R-:W-:Y:S05]  /*1650*/  BSYNC B0 ;  /* 0x0000000000007941 */ /* 0x000fea0003800000 */
.L_x_1856:
        /* <DEDUP_REMOVED lines=32> */
.L_x_1859:
[----:B------:R-:W-:Y:S05]  /*1860*/  BSYNC B0 ;  /* 0x0000000000007941 */ /* 0x000fea0003800000 */
.L_x_1858:
        /* <DEDUP_REMOVED lines=31> */
.L_x_1861:
[----:B------:R-:W-:Y:S05]  /*1a60*/  BSYNC B0 ;  /* 0x0000000000007941 */ /* 0x000fea0003800000 */
.L_x_1860:
        /* <DEDUP_REMOVED lines=31> */
.L_x_1863:
[----:B------:R-:W-:Y:S05]  /*1c60*/  BSYNC B0 ;  /* 0x0000000000007941 */ /* 0x000fea0003800000 */
.L_x_1862:
        /* <DEDUP_REMOVED lines=31> */
.L_x_1865:
[----:B------:R-:W-:Y:S05]  /*1e60*/  BSYNC B0 ;  /* 0x0000000000007941 */ /* 0x000fea0003800000 */
.L_x_1864:
[----:B------:R-:W-:Y:S01]  /*1e70*/  UIADD3 UR5, UR20, 0x1f, URZ ;  /* 0x0000001f14057890 */ /* 0x000fe2000fffe03f */
[----:B------:R-:W-:Y:S01]  /*1e80*/  BSSY B0, `(.L_x_1866) ;  /* 0x0000021000007945 */ /* 0x000fe20003800000 */
[----:B------:R-:W-:Y:S02]  /*1e90*/  USHF.L.U32 UR13, UR8, 0x5, URZ ;  /* 0x00000005080d7899 */ /* 0x000fe4000800063f */
[----:B------:R-:W-:-:S04]  /*1ea0*/  USHF.R.S32.HI UR12, URZ, 0x1f, UR5 ;  /* 0x0000001f3f0c7899 */ /* 0x000fc80008011405 */
[----:B------:R-:W-:Y:S01]  /*1eb0*/  ULEA.HI UR12, UR12, UR5, URZ, 0x5 ;  /* 0x000000050c0c7291 */ /* 0x000fe2000f8f283f */
[----:B------:R-:W-:Y:S11]  /*1ec0*/  @P4 BRA `(.L_x_1867) ;  /* 0x0000000000704947 */ /* 0x000ff60003800000 */
        /* <DEDUP_REMOVED lines=28> */
.L_x_1867:
[----:B------:R-:W-:Y:S05]  /*2090*/  BSYNC B0 ;  /* 0x0000000000007941 */ /* 0x000fea0003800000 */
.L_x_1866:
[----:B------:R-:W-:Y:S01]  /*20a0*/  ULEA.HI.SX32 UR25, UR12, 0xffffffff, 0x1b ;  /* 0xffffffff0c197891 */ /* 0x000fe2000f8fda3f */
[----:B------:R-:W-:Y:S01]  /*20b0*/  IMAD.IADD R93, R29, 0x1, R22 ;  /* 0x000000011d5d7824 */ /* 0x000fe200078e0216 */
[----:B------:R-:W-:Y:S01]  /*20c0*/  MOV R92, R28 ;  /* 0x0000001c005c7202 */ /* 0x000fe20000000f00 */
[----:B------:R-:W-:Y:S01]  /*20d0*/  USHF.L.U64.HI UR26, UR8, 0x5, UR9 ;  /* 0x00000005081a7899 */ /* 0x000fe20008010209 */
[----:B------:R-:W-:Y:S01]  /*20e0*/  IMAD.U32 R91, RZ, RZ, UR13 ;  /* 0x0000000dff5b7e24 */ /* 0x000fe2000f8e00ff */
[----:B------:R-:W-:Y:S01]  /*20f0*/  UIMAD UR27, UR25, -0x20, UR20 ;  /* 0xffffffe0191b78a4 */ /* 0x000fe2000f8e0214 */
[----:B------:R-:W-:Y:S01]  /*2100*/  BSSY B0, `(.L_x_1868) ;  /* 0x000001e000007945 */ /* 0x000fe20003800000 */
[----:B------:R2:W-:Y:S01]  /*2110*/  STL.64 [R1+0x10], R92 ;  /* 0x0000105c01007387 */ /* 0x0005e20000100a00 */
[----:B------:R-:W-:Y:S01]  /*2120*/  USHF.R.S32.HI UR5, URZ, 0x1f, UR25 ;  /* 0x0000001f3f057899 */ /* 0x000fe20008011419 */
[----:B-1----:R-:W-:Y:S01]  /*2130*/  IMAD.WIDE.U32 R8, R91, UR25, R92 ;  /* 0x000000195b087c25 */ /* 0x002fe2000f8e005c */
[----:B------:R-:W-:Y:S01]  /*2140*/  UIMAD UR10, UR26, UR25, URZ ;  /* 0x000000191a0a72a4 */ /* 0x000fe2000f8e023f */
[----:B------:R-:W-:-:S02]  /*2150*/  ISETP.GE.AND P0, PT, R6, UR27, PT ;  /* 0x0000001b06007c0c */ /* 0x000fc4000bf06270 */
[----:B------:R-:W-:Y:S01]  /*2160*/  ISETP.GE.AND P3, PT, R18, UR27, PT ;  /* 0x0000001b12007c0c */ /* 0x000fe2000bf66270 */
[----:B------:R-:W-:-:S06]  /*2170*/  UIMAD UR10, UR5, UR13, UR10 ;  /* 0x0000000d050a72a4 */ /* 0x000fcc000f8e020a */
[----:B------:R-:W-:-:S04]  /*2180*/  IADD3 R3, R9, UR10, RZ ;  /* 0x0000000a09037c10 */ /* 0x000fc8000fffe0ff */
        /* <DEDUP_REMOVED lines=21> */
.L_x_1869:
[----:B------:R-:W-:Y:S05]  /*22e0*/  BSYNC B0 ;  /* 0x0000000000007941 */ /* 0x000fea0003800000 */
.L_x_1868:
        /* <DEDUP_REMOVED lines=26> */
.L_x_1871:
[----:B------:R-:W-:Y:S05]  /*2490*/  BSYNC B0 ;  /* 0x0000000000007941 */ /* 0x000fea0003800000 */
.L_x_1870:
[----:B------:R-:W-:Y:S01]  /*24a0*/  ULDC.64 UR10, c[0x0][0x3c8] ;  /* 0x0000f200000a7ab9 */ /* 0x000fe20000000a00 */
[----:B------:R-:W0:Y:S01]  /*24b0*/  LDGDEPBAR ;  /* 0x00000000000079af */ /* 0x000e220000000000 */
[----:B------:R-:W-:-:S04]  /*24c0*/  UISETP.NE.U32.AND UP1, UPT, UR10, URZ, UPT ;  /* 0x0000003f0a00728c */ /* 0x000fc8000bf25070 */
[----:B------:R-:W-:-:S06]  /*24d0*/  UISETP.NE.AND.EX UP1, UPT, UR11, URZ, UPT, UP1 ;  /* 0x0000003f0b00728c */ /* 0x000fcc000bf25310 */
[----:B------:R-:W-:-:S05]  /*24e0*/  PLOP3.LUT P2, PT, PT, PT, UP1, 0x80, 0x0 ;  /* 0x000000000000781c */ /* 0x000fca0003f4f018 */
[----:B------:R-:W-:Y:S01]  /*24f0*/  @UP1 USHF.R.S32.HI UR30, URZ, 0x1f, UR24 ;  /* 0x0000001f3f1e1899 */ /* 0x000fe20008011418 */
[----:B------:R-:W-:-:S03]  /*2500*/  @UP1 ULDC.64 UR8, c[0x0][0x3d0] ;  /* 0x0000f40000081ab9 */ /* 0x000fc60000000a00 */
[----:B------:R-:W-:Y:S02]  /*2510*/  @UP1 UIMAD UR30, UR30, UR8, URZ ;  /* 0x000000081e1e12a4 */ /* 0x000fe4000f8e023f */
[----:B------:R-:W-:Y:S02]  /*2520*/  @UP1 UIMAD.WIDE.U32 UR22, UR24, UR8, UR22 ;  /* 0x00000008181612a5 */ /* 0x000fe4000f8e0016 */
[----:B------:R-:W-:Y:S01]  /*2530*/  @UP1 UIMAD UR9, UR24, UR9, UR30 ;  /* 0x00000009180912a4 */ /* 0x000fe2000f8e021e */
[----:B------:R-:W-:Y:S01]  /*2540*/  SHF.R.S32.HI R7, RZ, 0x4, R24 ;  /* 0x00000004ff077819 */ /* 0x000fe20000011418 */
[----:B------:R-:W-:Y:S01]  /*2550*/  @UP1 ULEA UR10, UP0, UR22, UR10, 0x2 ;  /* 0x0000000a160a1291 */ /* 0x000fe2000f80103f */
[----:B------:R-:W-:Y:S01]  /*2560*/  IMAD.SHL.U32 R0, R19, 0x40, RZ ;  /* 0x0000004013007824 */ /* 0x000fe200078e00ff */
[----:B------:R-:W-:Y:S01]  /*2570*/  @UP1 UIADD3 UR9, UR23, UR9, URZ ;  /* 0x0000000917091290 */ /* 0x000fe2000fffe03f */
[----:B------:R-:W-:-:S04]  /*2580*/  DEPBAR.LE SB0, 0x0 ;  /* 0x000080000000791a */ /* 0x000fc80000000000 */
[----:B------:R-:W-:Y:S01]  /*2590*/  @UP1 ULEA.HI.X UR11, UR22, UR11, UR9, 0x2, UP0 ;  /* 0x0000000b160b1291 */ /* 0x000fe200080f1409 */
[----:B-1----:R-:W-:Y:S01]  /*25a0*/  IMAD.U32 R8, RZ, RZ, UR10 ;  /* 0x0000000aff087e24 */ /* 0x002fe2000f8e00ff */
[----:B------:R-:W-:-:S04]  /*25b0*/  @UP1 ULDC UR8, c[0x0][0x2e8] ;  /* 0x0000ba0000081ab9 */ /* 0x000fc80000000800 */
[----:B------:R-:W-:-:S05]  /*25c0*/  IMAD.U32 R9, RZ, RZ, UR11 ;  /* 0x0000000bff097e24 */ /* 0x000fca000f8e00ff */
[----:B------:R1:W5:Y:S01]  /*25d0*/  @P2 LDG.E R11, desc[UR18][R8.64] ;  /* 0x00000012080b2981 */ /* 0x000362000c1e1900 */
[----:B------:R-:W-:Y:S01]  /*25e0*/  LEA.HI R3, R24, R7, RZ, 0x1 ;  /* 0x0000000718037211 */ /* 0x000fe200078f08ff */
[----:B------:R-:W-:Y:S01]  /*25f0*/  IMAD.SHL.U32 R5, R6, 0x8, RZ ;  /* 0x0000000806057824 */ /* 0x000fe200078e00ff */
[----:B------:R-:W-:Y:S01]  /*2600*/  LOP3.LUT R0, R0, 0x1c0, RZ, 0xc0, !PT ;  /* 0x000001c000007812 */ /* 0x000fe200078ec0ff */
[----:B------:R-:W5:Y:S01]  /*2610*/  @P2 MUFU.RCP R10, UR8 ;  /* 0x00000008000a2d08 */ /* 0x000f620008001000 */
[----:B------:R-:W-:Y:S01]  /*2620*/  LOP3.LUT R3, R3, 0xfffffffe, RZ, 0xc0, !PT ;  /* 0xfffffffe03037812 */ /* 0x000fe200078ec0ff */
[----:B------:R-:W-:Y:S01]  /*2630*/  IMAD.IADD R12, R27, 0x1, R23 ;  /* 0x000000011b0c7824 */ /* 0x000fe200078e0217 */
[----:B------:R-:W-:Y:S01]  /*2640*/  ISETP.GE.AND P1, PT, R6, UR27, PT ;  /* 0x0000001b06007c0c */ /* 0x000fe2000bf26270 */
[----:B------:R-:W-:Y:S01]  /*2650*/  BAR.SYNC.DEFER_BLOCKING 0x0 ;  /* 0x0000000000007b1d */ /* 0x000fe20000010000 */
[----:B------:R-:W-:Y:S01]  /*2660*/  UIMAD.WIDE.U32 UR8, UR25, UR6, URZ ;  /* 0x00000006190872a5 */ /* 0x000fe2000f8e003f */
[----:B------:R-:W-:Y:S01]  /*2670*/  IMAD.IADD R3, R7, 0x1, -R3 ;  /* 0x0000000107037824 */ /* 0x000fe200078e0a03 */
[----:B------:R-:W-:Y:S01]  /*2680*/  UIMAD UR5, UR5, UR6, URZ ;  /* 0x00000006050572a4 */ /* 0x000fe2000f8e023f */
[----:B------:R-:W-:Y:S01]  /*2690*/  IMAD.SHL.U32 R7, R20, 0x40, RZ ;  /* 0x0000004014077824 */ /* 0x000fe200078e00ff */
[----:B------:R-:W-:Y:S01]  /*26a0*/  SHF.R.S32.HI R137, RZ, 0x5, R25 ;  /* 0x00000005ff897819 */ /* 0x000fe20000011419 */
[----:B------:R-:W-:Y:S01]  /*26b0*/  BSSY B0, `(.L_x_1872) ;  /* 0x0000034000007945 */ /* 0x000fe20003800000 */
[----:B------:R-:W-:Y:S01]  /*26c0*/  IMAD.U32 R6, RZ, RZ, UR8 ;  /* 0x00000008ff067e24 */ /* 0x000fe2000f8e00ff */
[----:B------:R2:W-:Y:S01]  /*26d0*/  STL [R1+0x28], R12 ;  /* 0x0000280c01007387 */ /* 0x0005e20000100800 */
[----:B------:R-:W-:Y:S01]  /*26e0*/  UIMAD UR5, UR25, UR7, UR5 ;  /* 0x00000007190572a4 */ /* 0x000fe2000f8e0205 */
[----:B------:R-:W-:-:S03]  /*26f0*/  ISETP.GE.AND P3, PT, R18, UR27, PT ;  /* 0x0000001b12007c0c */ /* 0x000fc6000bf66270 */
[----:B------:R-:W-:Y:S01]  /*2700*/  UIADD3 UR5, UR9, UR5, URZ ;  /* 0x0000000509057290 */ /* 0x000fe2000fffe03f */
[----:B-1----:R-:W-:Y:S01]  /*2710*/  LOP3.LUT R8, R0, 0x8, R5, 0xf8, !PT ;  /* 0x0000000800087812 */ /* 0x002fe200078ef805 */
[----:B------:R-:W-:Y:S01]  /*2720*/  IMAD.SHL.U32 R9, R3, 0x8, RZ ;  /* 0x0000000803097824 */ /* 0x000fe200078e00ff */
[----:B------:R-:W-:Y:S02]  /*2730*/  SHF.R.U32.HI R5, RZ, 0x3, R0 ;  /* 0x00000003ff057819 */ /* 0x000fe40000011600 */
[----:B------:R-:W-:Y:S02]  /*2740*/  LOP3.LUT R0, R7, 0x1c0, RZ, 0xc0, !PT ;  /* 0x000001c007007812 */ /* 0x000fe400078ec0ff */
[----:B------:R-:W-:Y:S01]  /*2750*/  LOP3.LUT R5, R8, R5, RZ, 0x3c, !PT ;  /* 0x0000000508057212 */ /* 0x000fe200078e3cff */
[----:B------:R2:W-:Y:S01]  /*2760*/  @P1 STS.128 [R223+0xa000], RZ ;  /* 0x00a000ffdf001388 */ /* 0x0005e20000000c00 */
[----:B------:R-:W-:Y:S02]  /*2770*/  LOP3.LUT R8, R0, 0x8, R9, 0xf8, !PT ;  /* 0x0000000800087812 */ /* 0x000fe400078ef809 */
[----:B------:R-:W-:Y:S01]  /*2780*/  SHF.R.U32.HI R7, RZ, 0x3, R0 ;  /* 0x00000003ff077819 */ /* 0x000fe20000011600 */
[----:B------:R-:W-:Y:S01]  /*2790*/  IMAD R0, R3, 0x200, R5 ;  /* 0x0000020003007824 */ /* 0x000fe200078e0205 */
[----:B------:R2:W-:Y:S01]  /*27a0*/  @P1 STS.128 [R223+0xb000], RZ ;  /* 0x00b000ffdf001388 */ /* 0x0005e20000000c00 */
[----:B------:R-:W-:Y:S01]  /*27b0*/  IMAD.SHL.U32 R3, R21, 0x40, RZ ;  /* 0x0000004015037824 */ /* 0x000fe200078e00ff */
[----:B------:R-:W-:Y:S01]  /*27c0*/  LOP3.LUT R90, R8, R7, RZ, 0x3c, !PT ;  /* 0x00000007085a7212 */ /* 0x000fe200078e3cff */
[----:B------:R-:W-:Y:S01]  /*27d0*/  IMAD.U32 R7, RZ, RZ, UR9 ;  /* 0x00000009ff077e24 */ /* 0x000fe2000f8e00ff */
[----:B------:R-:W-:Y:S01]  /*27e0*/  LEA R5, P0, R6, R26, 0x5 ;  /* 0x0000001a06057211 */ /* 0x000fe200078028ff */
[----:B------:R-:W-:Y:S01]  /*27f0*/  IMAD.U32 R8, RZ, RZ, UR5 ;  /* 0x00000005ff087e24 */ /* 0x000fe2000f8e00ff */
[----:B------:R-:W-:Y:S01]  /*2800*/  LOP3.LUT R89, R3, 0xfffffe00, RZ, 0xc0, !PT ;  /* 0xfffffe0003597812 */ /* 0x000fe200078ec0ff */
[----:B------:R-:W-:Y:S01]  /*2810*/  UMOV UR5, URZ ;  /* 0x0000003f00057c82 */ /* 0x000fe20008000000 */
[----:B------:R-:W-:-:S02]  /*2820*/  LEA R208, R0, UR4, 0x1 ;  /* 0x0000000400d07c11 */ /* 0x000fc4000f8e08ff */
[----:B------:R-:W-:Y:S01]  /*2830*/  LEA.HI.X R8, R6, R12, R8, 0x5, P0 ;  /* 0x0000000c06087211 */ /* 0x000fe200000f2c08 */
[----:B------:R-:W-:Y:S02]  /*2840*/  IMAD R7, R137, 0x400, R89 ;  /* 0x0000040089077824 */ /* 0x000fe400078e0259 */
[----:B-----5:R-:W-:-:S05]  /*2850*/  @P2 FMUL.FTZ R3, R11, R10 ;  /* 0x0000000a0b032220 */ /* 0x020fca0000410000 */
[----:B------:R-:W-:Y:S01]  /*2860*/  @P2 R2UR UR8, R3 ;  /* 0x00000000030822ca */ /* 0x000fe200000e0000 */
[----:B------:R-:W-:-:S05]  /*2870*/  IMAD.IADD R3, R90, 0x1, R7 ;  /* 0x000000015a037824 */ /* 0x000fca00078e0207 */
[----:B------:R-:W-:-:S07]  /*2880*/  LEA R210, R3, UR4, 0x1 ;  /* 0x0000000403d27c11 */ /* 0x000fce000f8e08ff */
        /* <DEDUP_REMOVED lines=22> */
.L_x_1873:
[----:B------:R-:W-:Y:S05]  /*29f0*/  BSYNC B0 ;  /* 0x0000000000007941 */ /* 0x000fea0003800000 */
.L_x_1872:
        /* <DEDUP_REMOVED lines=29> */
.L_x_1875:
[----:B------:R-:W-:Y:S05]  /*2bd0*/  BSYNC B0 ;  /* 0x0000000000007941 */ /* 0x000fea0003800000 */
.L_x_1874:
[----:B------:R-:W-:Y:S01]  /*2be0*/  LDSM.16.M88.4 R8, [R210] ;  /* 0x00000000d208783b */ /* 0x000fe20000000200 */
[----:B------:R-:W-:Y:S01]  /*2bf0*/  R2P PR, R19, 0x6 ;  /* 0x0000000613007804 */ /* 0x000fe20000000000 */
[C---:B------:R-:W-:Y:S01]  /*2c00*/  VIADD R0, R208.reuse, 0x8000 ;  /* 0x00008000d0007836 */ /* 0x040fe20000000000 */
[----:B------:R-:W-:Y:S01]  /*2c10*/  UISETP.GE.AND UP0, UPT, UR20, 0x21, UPT ;  /* 0x000000211400788c */ /* 0x000fe2000bf06270 */
[----:B------:R-:W5:Y:S01]  /*2c20*/  LDSM.16.M88.4 R28, [R208+0x8000] ;  /* 0x00800000d01c783b */ /* 0x000f620000000200 */
[----:B------:R-:W-:Y:S01]  /*2c30*/  VIADD R219, R208, 0x8020 ;  /* 0x00008020d0db7836 */ /* 0x000fe20000000000 */
[----:B------:R-:W-:Y:S01]  /*2c40*/  ULDC.U8 UR8, c[0x0][0x388] ;  /* 0x0000e20000087ab9 */ /* 0x000fe20000000000 */
[--C-:B------:R-:W-:Y:S01]  /*2c50*/  IMAD R212, R4, 0x2, R210.reuse ;  /* 0x0000000204d47824 */ /* 0x100fe200078e02d2 */
[----:B------:R-:W5:Y:S01]  /*2c60*/  LDSM.16.M88.4 R32, [R208+0x8800] ;  /* 0x00880000d020783b */ /* 0x000f620000000200 */
[C---:B------:R-:W-:Y:S02]  /*2c70*/  IMAD R218, R2.reuse, 0x2, R210 ;  /* 0x0000000202da7824 */ /* 0x040fe400078e02d2 */
[----:B------:R-:W-:Y:S01]  /*2c80*/  IMAD R217, R2, 0x2, R212 ;  /* 0x0000000202d97824 */ /* 0x000fe200078e02d4 */
[----:B---34-:R-:W3:Y:S01]  /*2c90*/  LDSM.16.M88.4 R12, [R210+0x2000] ;  /* 0x00200000d20c783b */ /* 0x018ee20000000200 */
[----:B-12---:R-:W-:-:S02]  /*2ca0*/  IMAD.SHL.U32 R6, R252, 0x2, RZ ;  /* 0x00000002fc067824 */ /* 0x006fc400078e00ff */
[----:B------:R-:W-:Y:S01]  /*2cb0*/  @P1 VIADD R219, R0, 0xffffffe0 ;  /* 0xffffffe000db1836 */ /* 0x000fe20000000000 */
[----:B------:R-:W-:Y:S01]  /*2cc0*/  LDSM.16.M88.4 R16, [R212] ;  /* 0x00000000d410783b */ /* 0x000fe20000000200 */
[----:B------:R-:W-:Y:S01]  /*2cd0*/  IMAD.MOV.U32 R0, RZ, RZ, 0x40 ;  /* 0x00000040ff007424 */ /* 0x000fe200078e00ff */
[----:B------:R-:W-:Y:S01]  /*2ce0*/  LOP3.LUT R6, R6, 0x6, RZ, 0xc0, !PT ;  /* 0x0000000606067812 */ /* 0x000fe200078ec0ff */
[C---:B------:R-:W-:Y:S01]  /*2cf0*/  VIADD R222, R219.reuse, 0x800 ;  /* 0x00000800dbde7836 */ /* 0x040fe20000000000 */
[----:B------:R-:W1:Y:S01]  /*2d00*/  LDSM.16.M88.4 R36, [R219] ;  /* 0x00000000db24783b */ /* 0x000e620000000200 */
[C---:B------:R-:W-:Y:S01]  /*2d10*/  VIADD R221, R219.reuse, 0x1000 ;  /* 0x00001000dbdd7836 */ /* 0x040fe20000000000 */
[----:B------:R-:W-:Y:S01]  /*2d20*/  SEL R0, R0, 0xffffffc0, !P2 ;  /* 0xffffffc000007807 */ /* 0x000fe20005000000 */
[----:B------:R-:W-:Y:S01]  /*2d30*/  VIADD R220, R219, 0x1800 ;  /* 0x00001800dbdc7836 */ /* 0x000fe20000000000 */
[----:B------:R-:W2:Y:S03]  /*2d40*/  LDSM.16.M88.4 R44, [R219+0x800] ;  /* 0x00080000db2c783b */ /* 0x000ea60000000200 */
[----:B------:R-:W-:Y:S01]  /*2d50*/  IMAD.IADD R216, R208, 0x1, R0 ;  /* 0x00000001d0d87824 */ /* 0x000fe200078e0200 */
[----:B------:R-:W4:Y:S01]  /*2d60*/  LDSM.16.M88.4 R24, [R212+0x2000] ;  /* 0x00200000d418783b */ /* 0x000f220000000200 */
[----:B------:R-:W-:Y:S01]  /*2d70*/  IMAD.IADD R215, R0, 0x1, R219 ;  /* 0x0000000100d77824 */ /* 0x000fe200078e02db */
[----:B------:R-:W-:-:S02]  /*2d80*/  SHF.R.S32.HI R0, RZ, 0x1f, R88 ;  /* 0x0000001fff007819 */ /* 0x000fc40000011458 */
[----:B------:R-:W-:Y:S02]  /*2d90*/  LDSM.16.M88.4 R20, [R218] ;  /* 0x00000000da14783b */ /* 0x000fe40000000200 */
[----:B------:R-:W-:Y:S02]  /*2da0*/  LEA.HI R0, R0, R88, RZ, 0x2 ;  /* 0x0000005800007211 */ /* 0x000fe400078f10ff */
[----:B------:R-:W4:Y:S02]  /*2db0*/  LDSM.16.M88.4 R64, [R216+0x8800] ;  /* 0x00880000d840783b */ /* 0x000f240000000200 */
[----:B------:R-:W-:Y:S02]  /*2dc0*/  SHF.R.S32.HI R0, RZ, 0x2, R0 ;  /* 0x00000002ff007819 */ /* 0x000fe40000011400 */
[----:B------:R-:W4:Y:S03]  /*2dd0*/  LDSM.16.M88.4 R40, [R216+0x8000] ;  /* 0x00800000d828783b */ /* 0x000f260000000200 */
[----:B------:R-:W-:Y:S01]  /*2de0*/  IMAD R3, R137, 0x10, R0 ;  /* 0x0000001089037824 */ /* 0x000fe200078e0200 */
[----:B-----5:R-:W-:Y:S01]  /*2df0*/  HMMA.16816.F32 R60, R8, R28, RZ ;  /* 0x0000001c083c723c */ /* 0x020fe200000018ff */
[----:B------:R-:W-:Y:S01]  /*2e00*/  LDSM.16.M88.4 R80, [R215+0x1800] ;  /* 0x00180000d750783b */ /* 0x000fe20000000200 */
[----:B------:R-:W-:-:S02]  /*2e10*/  IMAD.U32 R0, RZ, RZ, UR20 ;  /* 0x00000014ff007e24 */ /* 0x000fc4000f8e00ff */
[----:B------:R-:W-:Y:S01]  /*2e20*/  VIADD R205, R3, UR17 ;  /* 0x0000001103cd7c36 */ /* 0x000fe20008000000 */
[----:B------:R-:W0:Y:S01]  /*2e30*/  LDGDEPBAR ;  /* 0x00000000000079af */ /* 0x000e220000000000 */
[C---:B------:R-:W-:Y:S01]  /*2e40*/  HMMA.16816.F32 R52, R8.reuse, R32, RZ ;  /* 0x000000200834723c */ /* 0x040fe200000018ff */
[----:B------:R-:W-:Y:S02]  /*2e50*/  IMAD.U32 R3, RZ, RZ, UR25 ;  /* 0x00000019ff037e24 */ /* 0x000fe4000f8e00ff */
[----:B------:R-:W-:Y:S02]  /*2e60*/  IADD3 R5, R0, -UR21, R205 ;  /* 0x8000001500057c10 */ /* 0x000fe4000fffe0cd */
[----:B------:R-:W-:Y:S01]  /*2e70*/  IMAD R3, R3, 0x20, R6 ;  /* 0x0000002003037824 */ /* 0x000fe200078e0206 */
[----:B------:R-:W-:Y:S01]  /*2e80*/  HMMA.16816.F32 R56, R8, R30, RZ ;  /* 0x0000001e0838723c */ /* 0x000fe200000018ff */
[C---:B------:R-:W-:Y:S01]  /*2e90*/  IADD3 R6, R5.reuse, 0x48, RZ ;  /* 0x0000004805067810 */ /* 0x040fe20007ffe0ff */
[----:B------:R-:W-:Y:S01]  /*2ea0*/  VIADD R7, R5, 0x40 ;  /* 0x0000004005077836 */ /* 0x000fe20000000000 */
[----:B------:R-:W-:-:S02]  /*2eb0*/  LOP3.LUT R0, R90, R89, RZ, 0xfc, !PT ;  /* 0x000000595a007212 */ /* 0x000fc400078efcff */
[----:B------:R-:W-:Y:S01]  /*2ec0*/  ISETP.GE.AND P1, PT, R3, UR20, PT ;  /* 0x0000001403007c0c */ /* 0x000fe2000bf26270 */
[----:B------:R-:W-:Y:S06]  /*2ed0*/  HMMA.16816.F32 R48, R8, R34, RZ ;  /* 0x000000220830723c */ /* 0x000fec00000018ff */
[C---:B---3--:R-:W-:Y:S06]  /*2ee0*/  HMMA.16816.F32 R8, R12.reuse, R28, RZ ;  /* 0x0000001c0c08723c */ /* 0x048fec00000018ff */
[C---:B------:R-:W-:Y:S06]  /*2ef0*/  HMMA.16816.F32 R28, R12.reuse, R30, RZ ;  /* 0x0000001e0c1c723c */ /* 0x040fec00000018ff */
[C---:B------:R-:W-:Y:S06]  /*2f00*/  HMMA.16816.F32 R72, R12.reuse, R32, RZ ;  /* 0x000000200c48723c */ /* 0x040fec00000018ff */
[----:B------:R-:W-:Y:S01]  /*2f10*/  HMMA.16816.F32 R68, R12, R34, RZ ;  /* 0x000000220c44723c */ /* 0x000fe200000018ff */
[----:B------:R-:W3:Y:S05]  /*2f20*/  LDSM.16.M88.4 R12, [R218+0x2000] ;  /* 0x00200000da0c783b */ /* 0x000eea0000000200 */
[C---:B-1----:R-:W-:Y:S06]  /*2f30*/  HMMA.16816.F32 R76, R16.reuse, R36, R60 ;  /* 0x00000024104c723c */ /* 0x042fec000000183c */
[C---:B--2---:R-:W-:Y:S06]  /*2f40*/  HMMA.16816.F32 R60, R16.reuse, R44, R52 ;  /* 0x0000002c103c723c */ /* 0x044fec0000001834 */
[C---:B------:R-:W-:Y:S06]  /*2f50*/  HMMA.16816.F32 R56, R16.reuse, R38, R56 ;  /* 0x000000261038723c */ /* 0x040fec0000001838 */
[----:B------:R-:W-:Y:S01]  /*2f60*/  HMMA.16816.F32 R48, R16, R46, R48 ;  /* 0x0000002e1030723c */ /* 0x000fe20000001830 */
[----:B------:R-:W-:Y:S05]  /*2f70*/  LDSM.16.M88.4 R16, [R215] ;  /* 0x00000000d710783b */ /* 0x000fea0000000200 */
[C---:B----4-:R-:W-:Y:S01]  /*2f80*/  HMMA.16816.F32 R32, R24.reuse, R36, R8 ;  /* 0x000000241820723c */ /* 0x050fe20000001808 */
[----:B------:R-:W1:Y:S05]  /*2f90*/  LDSM.16.M88.4 R8, [R217] ;  /* 0x00000000d908783b */ /* 0x000e6a0000000200 */
[C---:B------:R-:W-:Y:S01]  /*2fa0*/  HMMA.16816.F32 R36, R24.reuse, R38, R28 ;  /* 0x000000261824723c */ /* 0x040fe2000000181c */
[----:B------:R-:W2:Y:S05]  /*2fb0*/  LDSM.16.M88.4 R28, [R215+0x800] ;  /* 0x00080000d71c783b */ /* 0x000eaa0000000200 */
[C---:B------:R-:W-:Y:S06]  /*2fc0*/  HMMA.16816.F32 R52, R24.reuse, R44, R72 ;  /* 0x0000002c1834723c */ /* 0x040fec0000001848 */
[----:B------:R-:W-:Y:S01]  /*2fd0*/  HMMA.16816.F32 R44, R24, R46, R68 ;  /* 0x0000002e182c723c */ /* 0x000fe20000001844 */
[----:B------:R-:W4:Y:S05]  /*2fe0*/  LDSM.16.M88.4 R24, [R217+0x2000] ;  /* 0x00200000d918783b */ /* 0x000f2a0000000200 */
[C---:B------:R-:W-:Y:S06]  /*2ff0*/  HMMA.16816.F32 R72, R20.reuse, R64, R60 ;  /* 0x000000401448723c */ /* 0x040fec000000183c */
[C---:B------:R-:W-:Y:S06]  /*3000*/  HMMA.16816.F32 R68, R20.reuse, R40, R76 ;  /* 0x000000281444723c */ /* 0x040fec000000184c */
[C---:B------:R-:W-:Y:S06]  /*3010*/  HMMA.16816.F32 R60, R20.reuse, R42, R56 ;  /* 0x0000002a143c723c */ /* 0x040fec0000001838 */
[----:B------:R-:W-:Y:S01]  /*3020*/  HMMA.16816.F32 R56, R20, R66, R48 ;  /* 0x000000421438723c */ /* 0x000fe20000001830 */
[----:B------:R-:W-:Y:S05]  /*3030*/  LDSM.16.M88.4 R20, [R210+0x4000] ;  /* 0x00400000d214783b */ /* 0x000fea0000000200 */
[C---:B---3--:R-:W-:Y:S06]  /*3040*/  HMMA.16816.F32 R48, R12.reuse, R40, R32 ;  /* 0x000000280c30723c */ /* 0x048fec0000001820 */
[C---:B------:R-:W-:Y:S01]  /*3050*/  HMMA.16816.F32 R40, R12.reuse, R42, R36 ;  /* 0x0000002a0c28723c */ /* 0x040fe20000001824 */
[----:B------:R-:W3:Y:S05]  /*3060*/  LDSM.16.M88.4 R36, [R208+0x9000] ;  /* 0x00900000d024783b */ /* 0x000eea0000000200 */
[C---:B------:R-:W-:Y:S06]  /*3070*/  HMMA.16816.F32 R32, R12.reuse, R64, R52 ;  /* 0x000000400c20723c */ /* 0x040fec0000001834 */
[----:B------:R-:W-:Y:S01]  /*3080*/  HMMA.16816.F32 R44, R12, R66, R44 ;  /* 0x000000420c2c723c */ /* 0x000fe2000000182c */
[----:B------:R-:W5:Y:S05]  /*3090*/  LDSM.16.M88.4 R12, [R208+0x9800] ;  /* 0x00980000d00c783b */ /* 0x000f6a0000000200 */
[C---:B-1----:R-:W-:Y:S06]  /*30a0*/  HMMA.16816.F32 R52, R8.reuse, R16, R68 ;  /* 0x000000100834723c */ /* 0x042fec0000001844 */
[C---:B------:R-:W-:Y:S06]  /*30b0*/  HMMA.16816.F32 R60, R8.reuse, R18, R60 ;  /* 0x00000012083c723c */ /* 0x040fec000000183c */
[C---:B--2---:R-:W-:Y:S06]  /*30c0*/  HMMA.16816.F32 R68, R8.reuse, R28, R72 ;  /* 0x0000001c0844723c */ /* 0x044fec0000001848 */
[----:B------:R-:W-:Y:S01]  /*30d0*/  HMMA.16816.F32 R56, R8, R30, R56 ;  /* 0x0000001e0838723c */ /* 0x000fe20000001838 */
[----:B------:R-:W1:Y:S05]  /*30e0*/  LDSM.16.M88.4 R8, [R210+0x6000] ;  /* 0x00600000d208783b */ /* 0x000e6a0000000200 */
[C---:B----4-:R-:W-:Y:S06]  /*30f0*/  HMMA.16816.F32 R72, R24.reuse, R16, R48 ;  /* 0x000000101848723c */ /* 0x050fec0000001830 */
[C---:B------:R-:W-:Y:S01]  /*3100*/  HMMA.16816.F32 R84, R24.reuse, R18, R40 ;  /* 0x000000121854723c */ /* 0x040fe20000001828 */
[----:B------:R-:W-:Y:S05]  /*3110*/  LDSM.16.M88.4 R16, [R212+0x4000] ;  /* 0x00400000d410783b */ /* 0x000fea0000000200 */
[C---:B------:R-:W-:Y:S01]  /*3120*/  HMMA.16816.F32 R64, R24.reuse, R28, R32 ;  /* 0x0000001c1840723c */ /* 0x040fe20000001820 */
[----:B------:R-:W2:Y:S05]  /*3130*/  LDSM.16.M88.4 R32, [R219+0x1000] ;  /* 0x00100000db20783b */ /* 0x000eaa0000000200 */
[----:B------:R-:W-:Y:S01]  /*3140*/  HMMA.16816.F32 R40, R24, R30, R44 ;  /* 0x0000001e1828723c */ /* 0x000fe2000000182c */
[----:B------:R-:W4:Y:S04]  /*3150*/  LDSM.16.M88.4 R28, [R219+0x1800] ;  /* 0x00180000db1c783b */ /* 0x000f280000000200 */
[----:B------:R-:W4:Y:S01]  /*3160*/  LDSM.16.M88.4 R24, [R212+0x6000] ;  /* 0x00600000d418783b */ /* 0x000f220000000200 */
[C---:B---3--:R-:W-:Y:S03]  /*3170*/  HMMA.16816.F32 R44, R20.reuse, R36, R52 ;  /* 0x00000024142c723c */ /* 0x048fe60000001834 */
[----:B------:R-:W-:Y:S03]  /*3180*/  LDSM.16.M88.4 R52, [R216+0x9000] ;  /* 0x00900000d834783b */ /* 0x000fe60000000200 */
[C---:B------:R-:W-:Y:S06]  /*3190*/  HMMA.16816.F32 R48, R20.reuse, R38, R60 ;  /* 0x000000261430723c */ /* 0x040fec000000183c */
[C---:B-----5:R-:W-:Y:S06]  /*31a0*/  HMMA.16816.F32 R68, R20.reuse, R12, R68 ;  /* 0x0000000c1444723c */ /* 0x060fec0000001844 */
[----:B------:R-:W-:Y:S01]  /*31b0*/  HMMA.16816.F32 R60, R20, R14, R56 ;  /* 0x0000000e143c723c */ /* 0x000fe20000001838 */
[----:B------:R-:W3:Y:S04]  /*31c0*/  LDSM.16.M88.4 R20, [R218+0x4000] ;  /* 0x00400000da14783b */ /* 0x000ee80000000200 */
[----:B------:R-:W5:Y:S01]  /*31d0*/  LDSM.16.M88.4 R56, [R216+0x9800] ;  /* 0x00980000d838783b */ /* 0x000f620000000200 */
[C---:B-1----:R-:W-:Y:S06]  /*31e0*/  HMMA.16816.F32 R72, R8.reuse, R36, R72 ;  /* 0x000000240848723c */ /* 0x042fec0000001848 */
[C---:B------:R-:W-:Y:S06]  /*31f0*/  HMMA.16816.F32 R84, R8.reuse, R38, R84 ;  /* 0x000000260854723c */ /* 0x040fec0000001854 */
[C---:B------:R-:W-:Y:S06]  /*3200*/  HMMA.16816.F32 R76, R8.reuse, R12, R64 ;  /* 0x0000000c084c723c */ /* 0x040fec0000001840 */
[----:B------:R-:W-:Y:S01]  /*3210*/  HMMA.16816.F32 R40, R8, R14, R40 ;  /* 0x0000000e0828723c */ /* 0x000fe20000001828 */
[----:B------:R-:W1:Y:S04]  /*3220*/  LDSM.16.M88.4 R12, [R218+0x6000] ;  /* 0x00600000da0c783b */ /* 0x000e680000000200 */
[----:B------:R-:W-:Y:S01]  /*3230*/  LDSM.16.M88.4 R8, [R217+0x4000] ;  /* 0x00400000d908783b */ /* 0x000fe20000000200 */
[C---:B--2---:R-:W-:Y:S06]  /*3240*/  HMMA.16816.F32 R36, R16.reuse, R32, R44 ;  /* 0x000000201024723c */ /* 0x044fec000000182c */
[C---:B------:R-:W-:Y:S06]  /*3250*/  HMMA.16816.F32 R44, R16.reuse, R34, R48 ;  /* 0x00000022102c723c */ /* 0x040fec0000001830 */
[C---:B----4-:R-:W-:Y:S06]  /*3260*/  HMMA.16816.F32 R68, R16.reuse, R28, R68 ;  /* 0x0000001c1044723c */ /* 0x050fec0000001844 */
[----:B------:R-:W-:Y:S01]  /*3270*/  HMMA.16816.F32 R60, R16, R30, R60 ;  /* 0x0000001e103c723c */ /* 0x000fe2000000183c */
[----:B------:R-:W2:Y:S05]  /*3280*/  LDSM.16.M88.4 R16, [R215+0x1000] ;  /* 0x00100000d710783b */ /* 0x000eaa0000000200 */
[C---:B------:R-:W-:Y:S06]  /*3290*/  HMMA.16816.F32 R64, R24.reuse, R32, R72 ;  /* 0x000000201840723c */ /* 0x040fec0000001848 */
[C---:B------:R-:W-:Y:S06]  /*32a0*/  HMMA.16816.F32 R72, R24.reuse, R34, R84 ;  /* 0x000000221848723c */ /* 0x040fec0000001854 */
[C---:B------:R-:W-:Y:S06]  /*32b0*/  HMMA.16816.F32 R76, R24.reuse, R28, R76 ;  /* 0x0000001c184c723c */ /* 0x040fec000000184c */
[----:B------:R-:W-:Y:S01]  /*32c0*/  HMMA.16816.F32 R48, R24, R30, R40 ;  /* 0x0000001e1830723c */ /* 0x000fe20000001828 */
[----:B------:R-:W4:Y:S01]  /*32d0*/  LDSM.16.M88.4 R24, [R217+0x6000] ;  /* 0x00600000d918783b */ /* 0x000f220000000200 */
[----:B------:R-:W-:-:S04]  /*32e0*/  DEPBAR.LE SB0, 0x0 ;  /* 0x000080000000791a */ /* 0x000fc80000000000 */
[C---:B---3--:R-:W-:Y:S06]  /*32f0*/  HMMA.16816.F32 R40, R20.reuse, R52, R36 ;  /* 0x000000341428723c */ /* 0x048fec0000001824 */
[C---:B------:R-:W-:Y:S06]  /*3300*/  HMMA.16816.F32 R36, R20.reuse, R54, R44 ;  /* 0x000000361424723c */ /* 0x040fec000000182c */
[C---:B-----5:R-:W-:Y:S06]  /*3310*/  HMMA.16816.F32 R32, R20.reuse, R56, R68 ;  /* 0x000000381420723c */ /* 0x060fec0000001844 */
[----:B------:R-:W-:Y:S06]  /*3320*/  HMMA.16816.F32 R20, R20, R58, R60 ;  /* 0x0000003a1414723c */ /* 0x000fec000000183c */
[C---:B-1----:R-:W-:Y:S06]  /*3330*/  HMMA.16816.F32 R28, R12.reuse, R52, R64 ;  /* 0x000000340c1c723c */ /* 0x042fec0000001840 */
[C---:B------:R-:W-:Y:S06]  /*3340*/  HMMA.16816.F32 R44, R12.reuse, R54, R72 ;  /* 0x000000360c2c723c */ /* 0x040fec0000001848 */
[----:B------:R-:W-:Y:S06]  /*3350*/  HMMA.16816.F32 R52, R12, R56, R76 ;  /* 0x000000380c34723c */ /* 0x000fec000000184c */
[C---:B--2---:R-:W-:Y:S06]  /*3360*/  HMMA.16816.F32 R40, R8.reuse, R16, R40 ;  /* 0x000000100828723c */ /* 0x044fec0000001828 */
[C---:B------:R-:W-:Y:S06]  /*3370*/  HMMA.16816.F32 R64, R8.reuse, R18, R36 ;  /* 0x000000120840723c */ /* 0x040fec0000001824 */
[C---:B------:R-:W-:Y:S06]  /*3380*/  HMMA.16816.F32 R72, R8.reuse, R80, R32 ;  /* 0x000000500848723c */ /* 0x040fec0000001820 */
[----:B------:R-:W-:Y:S06]  /*3390*/  HMMA.16816.F32 R76, R8, R82, R20 ;  /* 0x00000052084c723c */ /* 0x000fec0000001814 */
[----:B----4-:R-:W-:Y:S01]  /*33a0*/  HMMA.16816.F32 R36, R24, R16, R28 ;  /* 0x000000101824723c */ /* 0x010fe2000000181c */
[----:B------:R-:W-:-:S02]  /*33b0*/  VIADD R8, R5, 0x8 ;  /* 0x0000000805087836 */ /* 0x000fc40000000000 */
[--C-:B------:R-:W-:Y:S02]  /*33c0*/  IMAD.IADD R10, R5, 0x1, -R3.reuse ;  /* 0x00000001050a7824 */ /* 0x100fe400078e0a03 */
[--C-:B------:R-:W-:Y:S01]  /*33d0*/  IMAD.IADD R9, R8, 0x1, -R3.reuse ;  /* 0x0000000108097824 */ /* 0x100fe200078e0a03 */
[----:B------:R-:W-:Y:S01]  /*33e0*/  HMMA.16816.F32 R48, R12, R58, R48 ;  /* 0x0000003a0c30723c */ /* 0x000fe20000001830 */
[----:B------:R-:W-:-:S05]  /*33f0*/  IMAD.IADD R11, R7, 0x1, -R3 ;  /* 0x00000001070b7824 */ /* 0x000fca00078e0a03 */
[C---:B------:R-:W-:Y:S01]  /*3400*/  HMMA.16816.F32 R60, R24.reuse, R18, R44 ;  /* 0x00000012183c723c */ /* 0x040fe2000000182c */
[----:B------:R-:W-:Y:S01]  /*3410*/  IMAD.IADD R13, R6, 0x1, -R3 ;  /* 0x00000001060d7824 */ /* 0x000fe200078e0a03 */
[----:B------:R-:W-:Y:S01]  /*3420*/  IABS R12, R10 ;  /* 0x0000000a000c7213 */ /* 0x000fe20000000000 */
[----:B------:R-:W-:Y:S01]  /*3430*/  VIADD R14, R3, 0x1 ;  /* 0x00000001030e7836 */ /* 0x000fe20000000000 */
[----:B------:R-:W-:Y:S02]  /*3440*/  IABS R10, R9 ;  /* 0x00000009000a7213 */ /* 0x000fe40000000000 */
[----:B------:R-:W-:Y:S01]  /*3450*/  IABS R9, R11 ;  /* 0x0000000b00097213 */ /* 0x000fe20000000000 */
[----:B------:R-:W-:Y:S01]  /*3460*/  IMAD.IADD R15, R5, 0x1, -R14 ;  /* 0x00000001050f7824 */ /* 0x000fe200078e0a0e */
[----:B------:R-:W-:Y:S01]  /*3470*/  IABS R11, R13 ;  /* 0x0000000d000b7213 */ /* 0x000fe20000000000 */
[----:B------:R-:W-:Y:S01]  /*3480*/  IMAD.MOV.U32 R13, RZ, RZ, R12 ;  /* 0x000000ffff0d7224 */ /* 0x000fe200078e000c */
[----:B------:R-:W-:Y:S01]  /*3490*/  HMMA.16816.F32 R68, R24, R80, R52 ;  /* 0x000000501844723c */ /* 0x000fe20000001834 */
[----:B------:R-:W-:Y:S01]  /*34a0*/  IMAD.MOV.U32 R12, RZ, RZ, R10 ;  /* 0x000000ffff0c7224 */ /* 0x000fe200078e000a */
[----:B------:R-:W-:Y:S01]  /*34b0*/  BAR.SYNC.DEFER_BLOCKING 0x0 ;  /* 0x0000000000007b1d */ /* 0x000fe20000010000 */
        /* <DEDUP_REMOVED lines=8> */
[----:B------:R-:W-:Y:S01]  /*3540*/  FFMA.FTZ R20, R11, -UR5, R42 ;  /* 0x800000050b147c23 */ /* 0x000fe2000801002a */
[----:B------:R-:W-:-:S02]  /*3550*/  VIADD R13, R3, 0x8 ;  /* 0x00000008030d7836 */ /* 0x000fc40000000000 */
[----:B------:R-:W-:Y:S01]  /*3560*/  FFMA.FTZ R19, R10, -UR5, R36 ;  /* 0x800000050a137c23 */ /* 0x000fe20008010024 */
[----:B------:R-:W-:Y:S02]  /*3570*/  VIADD R11, R3, 0x10 ;  /* 0x00000010030b7836 */ /* 0x000fe40000000000 */
[----:B------:R-:W-:Y:S01]  /*3580*/  FFMA.FTZ R18, R9, -UR5, R38 ;  /* 0x8000000509127c23 */ /* 0x000fe20008010026 */
[C---:B------:R-:W-:Y:S01]  /*3590*/  VIADD R10, R3.reuse, 0x11 ;  /* 0x00000011030a7836 */ /* 0x040fe20000000000 */
[----:B------:R-:W-:Y:S01]  /*35a0*/  IADD3 R35, -R12, R7, RZ ;  /* 0x000000070c237210 */ /* 0x000fe20007ffe1ff */
[C---:B------:R-:W-:Y:S01]  /*35b0*/  VIADD R9, R3.reuse, 0x18 ;  /* 0x0000001803097836 */ /* 0x040fe20000000000 */
[----:B------:R-:W-:Y:S01]  /*35c0*/  IADD3 R3, R3, 0x19, RZ ;  /* 0x0000001903037810 */ /* 0x000fe20007ffe0ff */
[C-C-:B------:R-:W-:Y:S01]  /*35d0*/  IMAD.IADD R16, R5.reuse, 0x1, -R13.reuse ;  /* 0x0000000105107824 */ /* 0x140fe200078e0a0d */
[----:B------:R-:W-:Y:S01]  /*35e0*/  ISETP.GE.AND P3, PT, R10, UR20, PT ;  /* 0x000000140a007c0c */ /* 0x000fe2000bf66270 */
[----:B------:R-:W-:Y:S01]  /*35f0*/  IMAD.IADD R17, R5, 0x1, -R12 ;  /* 0x0000000105117824 */ /* 0x000fe200078e0a0c */
[----:B------:R-:W-:Y:S01]  /*3600*/  FSEL R57, R23, -INF , !P1 ;  /* 0xff80000017397808 */ /* 0x000fe20004800000 */
[C---:B------:R-:W-:Y:S01]  /*3610*/  IMAD.IADD R31, R7.reuse, 0x1, -R14 ;  /* 0x00000001071f7824 */ /* 0x040fe200078e0a0e */
[----:B------:R-:W-:Y:S01]  /*3620*/  FSEL R58, R20, -INF , !P1 ;  /* 0xff800000143a7808 */ /* 0x000fe20004800000 */
[----:B------:R-:W-:Y:S01]  /*3630*/  IMAD.IADD R33, R7, 0x1, -R13 ;  /* 0x0000000107217824 */ /* 0x000fe200078e0a0d */
[----:B------:R-:W-:Y:S01]  /*3640*/  FSEL R104, R19, -INF , !P1 ;  /* 0xff80000013687808 */ /* 0x000fe20004800000 */
[C---:B------:R-:W-:Y:S01]  /*3650*/  IMAD.IADD R38, R7.reuse, 0x1, -R11 ;  /* 0x0000000107267824 */ /* 0x040fe200078e0a0b */
[----:B------:R-:W-:Y:S01]  /*3660*/  FSEL R140, R18, -INF , !P1 ;  /* 0xff800000128c7808 */ /* 0x000fe20004800000 */
[C-C-:B------:R-:W-:Y:S01]  /*3670*/  IMAD.IADD R44, R7.reuse, 0x1, -R10.reuse ;  /* 0x00000001072c7824 */ /* 0x140fe200078e0a0a */
[----:B------:R-:W-:Y:S01]  /*3680*/  ISETP.GE.AND P0, PT, R14, UR20, PT ;  /* 0x000000140e007c0c */ /* 0x000fe2000bf06270 */
[----:B------:R-:W-:Y:S01]  /*3690*/  IMAD.IADD R56, R7, 0x1, -R9 ;  /* 0x0000000107387824 */ /* 0x000fe200078e0a09 */
[----:B------:R-:W-:Y:S01]  /*36a0*/  ISETP.GE.AND P6, PT, R13, UR20, PT ;  /* 0x000000140d007c0c */ /* 0x000fe2000bfc6270 */
[----:B------:R-:W-:Y:S01]  /*36b0*/  IMAD.IADD R55, R7, 0x1, -R3 ;  /* 0x0000000107377824 */ /* 0x000fe200078e0a03 */
[----:B------:R-:W-:Y:S01]  /*36c0*/  IABS R7, R15 ;  /* 0x0000000f00077213 */ /* 0x000fe20000000000 */
[C---:B------:R-:W-:Y:S01]  /*36d0*/  IMAD.IADD R21, R5.reuse, 0x1, -R11 ;  /* 0x0000000105157824 */ /* 0x040fe200078e0a0b */
[----:B------:R-:W-:Y:S01]  /*36e0*/  ISETP.GE.AND P5, PT, R12, UR20, PT ;  /* 0x000000140c007c0c */ /* 0x000fe2000bfa6270 */
[--C-:B------:R-:W-:Y:S01]  /*36f0*/  IMAD.IADD R22, R5, 0x1, -R10.reuse ;  /* 0x0000000105167824 */ /* 0x100fe200078e0a0a */
[----:B------:R-:W-:Y:S01]  /*3700*/  ISETP.GE.AND P4, PT, R11, UR20, PT ;  /* 0x000000140b007c0c */ /* 0x000fe2000bf86270 */
[----:B------:R-:W-:Y:S01]  /*3710*/  IMAD.IADD R29, R5, 0x1, -R9 ;  /* 0x00000001051d7824 */ /* 0x000fe200078e0a09 */
[----:B------:R-:W-:Y:S01]  /*3720*/  ISETP.GE.AND P1, PT, R3, UR20, PT ;  /* 0x0000001403007c0c */ /* 0x000fe2000bf26270 */
[----:B------:R-:W-:Y:S01]  /*3730*/  IMAD.IADD R28, R5, 0x1, -R3 ;  /* 0x00000001051c7824 */ /* 0x000fe200078e0a03 */
[----:B------:R-:W-:Y:S01]  /*3740*/  IABS R5, R16 ;  /* 0x0000001000057213 */ /* 0x000fe20000000000 */
[--C-:B------:R-:W-:Y:S01]  /*3750*/  IMAD.IADD R40, R8, 0x1, -R10.reuse ;  /* 0x0000000108287824 */ /* 0x100fe200078e0a0a */
[----:B------:R-:W-:Y:S01]  /*3760*/  ISETP.GE.AND P2, PT, R9, UR20, PT ;  /* 0x0000001409007c0c */ /* 0x000fe2000bf46270 */
[----:B------:R-:W-:Y:S01]  /*3770*/  IMAD.IADD R42, R6, 0x1, -R10 ;  /* 0x00000001062a7824 */ /* 0x000fe200078e0a0a */
[----:B------:R-:W-:Y:S01]  /*3780*/  IABS R10, R17 ;  /* 0x00000011000a7213 */ /* 0x000fe20000000000 */
[C---:B------:R-:W-:Y:S01]  /*3790*/  IMAD.IADD R30, R8.reuse, 0x1, -R14 ;  /* 0x00000001081e7824 */ /* 0x040fe200078e0a0e */
[----:B------:R-:W-:Y:S01]  /*37a0*/  HMMA.16816.F32 R48, R24, R82, R48 ;  /* 0x000000521830723c */ /* 0x000fe20000001830 */
[----:B------:R-:W-:-:S02]  /*37b0*/  IMAD.IADD R32, R8, 0x1, -R13 ;  /* 0x0000000108207824 */ /* 0x000fc400078e0a0d */
[C---:B------:R-:W-:Y:S02]  /*37c0*/  IMAD.IADD R34, R8.reuse, 0x1, -R12 ;  /* 0x0000000108227824 */ /* 0x040fe400078e0a0c */
[C---:B------:R-:W-:Y:S02]  /*37d0*/  IMAD.IADD R36, R8.reuse, 0x1, -R11 ;  /* 0x0000000108247824 */ /* 0x040fe400078e0a0b */
[C---:B------:R-:W-:Y:S02]  /*37e0*/  IMAD.IADD R45, R8.reuse, 0x1, -R9 ;  /* 0x00000001082d7824 */ /* 0x040fe400078e0a09 */
[----:B------:R-:W-:Y:S02]  /*37f0*/  IMAD.IADD R54, R8, 0x1, -R3 ;  /* 0x0000000108367824 */ /* 0x000fe400078e0a03 */
[----:B------:R-:W-:Y:S02]  /*3800*/  IMAD.MOV.U32 R8, RZ, RZ, R7 ;  /* 0x000000ffff087224 */ /* 0x000fe400078e0007 */
[----:B------:R-:W-:Y:S01]  /*3810*/  IMAD.MOV.U32 R7, RZ, RZ, R5 ;  /* 0x000000ffff077224 */ /* 0x000fe200078e0005 */
[----:B------:R-:W-:Y:S01]  /*3820*/  MOV R5, R10 ;  /* 0x0000000a00057202 */ /* 0x000fe20000000f00 */
[C---:B------:R-:W-:Y:S01]  /*3830*/  IMAD.IADD R46, R6.reuse, 0x1, -R3 ;  /* 0x00000001062e7824 */ /* 0x040fe200078e0a03 */
[----:B------:R-:W-:Y:S01]  /*3840*/  I2FP.F32.S32 R8, R8 ;  /* 0x0000000800087245 */ /* 0x000fe20000201400 */
[C---:B------:R-:W-:Y:S01]  /*3850*/  IMAD.IADD R14, R6.reuse, 0x1, -R14 ;  /* 0x00000001060e7824 */ /* 0x040fe200078e0a0e */
[----:B------:R-:W-:Y:S01]  /*3860*/  I2FP.F32.S32 R5, R5 ;  /* 0x0000000500057245 */ /* 0x000fe20000201400 */
[C---:B------:R-:W-:Y:S01]  /*3870*/  IMAD.IADD R13, R6.reuse, 0x1, -R13 ;  /* 0x00000001060d7824 */ /* 0x040fe200078e0a0d */
[----:B------:R-:W-:Y:S01]  /*3880*/  I2FP.F32.S32 R7, R7 ;  /* 0x0000000700077245 */ /* 0x000fe20000201400 */
[C---:B------:R-:W-:Y:S01]  /*3890*/  IMAD.IADD R12, R6.reuse, 0x1, -R12 ;  /* 0x00000001060c7824 */ /* 0x040fe200078e0a0c */
[----:B------:R-:W-:Y:S01]  /*38a0*/  IABS R3, R29 ;  /* 0x0000001d00037213 */ /* 0x000fe20000000000 */
[----:B------:R-:W-:Y:S01]  /*38b0*/  FFMA.FTZ R52, R5, -UR5, R65 ;  /* 0x8000000505347c23 */ /* 0x000fe20008010041 */
[----:B------:R-:W-:Y:S01]  /*38c0*/  IABS R5, R22 ;  /* 0x0000001600057213 */ /* 0x000fe20000000000 */
[----:B------:R-:W-:-:S02]  /*38d0*/  IMAD.IADD R11, R6, 0x1, -R11 ;  /* 0x00000001060b7824 */ /* 0x000fc400078e0a0b */
[----:B------:R-:W-:Y:S01]  /*38e0*/  FFMA.FTZ R47, R7, -UR5, R64 ;  /* 0x80000005072f7c23 */ /* 0x000fe20008010040 */
[----:B------:R-:W-:Y:S01]  /*38f0*/  IMAD.IADD R53, R6, 0x1, -R9 ;  /* 0x0000000106357824 */ /* 0x000fe200078e0a09 */
[----:B------:R-:W-:Y:S01]  /*3900*/  IABS R6, R21 ;  /* 0x0000001500067213 */ /* 0x000fe20000000000 */
[----:B------:R-:W-:Y:S01]  /*3910*/  FFMA.FTZ R24, R8, -UR5, R41 ;  /* 0x8000000508187c23 */ /* 0x000fe20008010029 */
        /* <DEDUP_REMOVED lines=20> */
[----:B------:R-:W-:-:S02]  /*3a60*/  IABS R3, R14 ;  /* 0x0000000e00037213 */ /* 0x000fc40000000000 */
        /* <DEDUP_REMOVED lines=26> */
[----:B------:R-:W-:-:S02]  /*3c10*/  MOV R5, R7 ;  /* 0x0000000700057202 */ /* 0x000fc40000000f00 */
        /* <DEDUP_REMOVED lines=37> */
[----:B------:R-:W-:-:S02]  /*3e70*/  I2FP.F32.S32 R9, R6 ;  /* 0x0000000600097245 */ /* 0x000fc40000201400 */
[----:B------:R-:W-:Y:S01]  /*3e80*/  I2FP.F32.S32 R7, R5 ;  /* 0x0000000500077245 */ /* 0x000fe20000201400 */
[----:B------:R-:W-:Y:S01]  /*3e90*/  IMAD.MOV.U32 R6, RZ, RZ, R10 ;  /* 0x000000ffff067224 */ /* 0x000fe200078e000a */
[----:B------:R-:W-:Y:S01]  /*3ea0*/  I2FP.F32.S32 R5, R3 ;  /* 0x0000000300057245 */ /* 0x000fe20000201400 */
[----:B------:R-:W-:Y:S01]  /*3eb0*/  FFMA.FTZ R9, R9, -UR5, R79 ;  /* 0x8000000509097c23 */ /* 0x000fe2000801004f */
[----:B------:R-:W-:Y:S01]  /*3ec0*/  FSEL R132, R21, -INF , !P0 ;  /* 0xff80000015847808 */ /* 0x000fe20004000000 */
[----:B------:R-:W-:Y:S01]  /*3ed0*/  FFMA.FTZ R7, R7, -UR5, R49 ;  /* 0x8000000507077c23 */ /* 0x000fe20008010031 */
[----:B------:R-:W-:Y:S01]  /*3ee0*/  I2FP.F32.S32 R3, R6 ;  /* 0x0000000600037245 */ /* 0x000fe20000201400 */
[----:B------:R-:W-:Y:S01]  /*3ef0*/  FFMA.FTZ R5, R5, -UR5, R50 ;  /* 0x8000000505057c23 */ /* 0x000fe20008010032 */
[----:B------:R-:W-:Y:S02]  /*3f00*/  I2FP.F32.S32 R8, R8 ;  /* 0x0000000800087245 */ /* 0x000fe40000201400 */
[----:B------:R-:W-:Y:S01]  /*3f10*/  FSEL R25, R47, -INF , !P6 ;  /* 0xff8000002f197808 */ /* 0x000fe20007000000 */
[----:B------:R-:W-:Y:S01]  /*3f20*/  FFMA.FTZ R3, R3, -UR5, R51 ;  /* 0x8000000503037c23 */ /* 0x000fe20008010033 */
[----:B------:R-:W-:Y:S01]  /*3f30*/  FSEL R51, R23, -INF , !P0 ;  /* 0xff80000017337808 */ /* 0x000fe20004000000 */
[----:B------:R-:W-:Y:S01]  /*3f40*/  FFMA.FTZ R8, R8, -UR5, R48 ;  /* 0x8000000508087c23 */ /* 0x000fe20008010030 */
[----:B------:R-:W-:-:S02]  /*3f50*/  PLOP3.LUT P0, PT, PT, PT, UP0, 0x80, 0x0 ;  /* 0x000000000000781c */ /* 0x000fc40003f0f008 */
        /* <DEDUP_REMOVED lines=22> */
[----:B------:R-:W-:Y:S01]  /*40c0*/  FSEL R174, R3, -INF , !P1 ;  /* 0xff80000003ae7808 */ /* 0x000fe20004800000 */
[----:B------:R-:W-:Y:S06]  /*40d0*/  @!P0 BRA `(.L_x_1876) ;  /* 0x0000000000bc8947 */ /* 0x000fec0003800000 */
        /* <DEDUP_REMOVED lines=45> */
.L_x_1878:
[----:B------:R-:W-:Y:S05]  /*43b0*/  BSYNC B0 ;  /* 0x0000000000007941 */ /* 0x000fea0003800000 */
.L_x_1877:
[----:B------:R-:W0:Y:S02]  /*43c0*/  LDGDEPBAR ;  /* 0x00000000000079af */ /* 0x000e240000000000 */
.L_x_1876:
[----:B------:R-:W-:Y:S01]  /*43d0*/  FMNMX.FTZ R3, R57, R24, !PT ;  /* 0x0000001839037209 */ /* 0x000fe20007810000 */
[----:B-1----:R-:W-:Y:S01]  /*43e0*/  IMAD.U32 R7, RZ, RZ, UR16 ;  /* 0x00000010ff077e24 */ /* 0x002fe2000f8e00ff */
[----:B------:R-:W-:Y:S01]  /*43f0*/  LOP3.LUT R172, R172, R224, RZ, 0x3c, !PT ;  /* 0x000000e0acac7212 */ /* 0x000fe200078e3cff */
[----:B------:R-:W-:Y:S01]  /*4400*/  IMAD.WIDE.U32 R30, R245, -0x2daee0ad, RZ ;  /* 0xd2511f53f51e7825 */ /* 0x000fe200078e00ff */
[----:B------:R-:W-:Y:S01]  /*4410*/  FMNMX.FTZ R3, R25, R3, !PT ;  /* 0x0000000319037209 */ /* 0x000fe20007810000 */
[----:B------:R-:W-:Y:S01]  /*4420*/  ULDC UR6, c[0x0][0x2ec] ;  /* 0x0000bb0000067ab9 */ /* 0x000fe20000000800 */
[----:B------:R-:W-:Y:S01]  /*4430*/  LEA R209, R0, UR4, 0x1 ;  /* 0x0000000400d17c11 */ /* 0x000fe2000f8e08ff */
[----:B------:R-:W-:Y:S01]  /*4440*/  IMAD R137, R7, 0x8, R137 ;  /* 0x0000000807897824 */ /* 0x000fe200078e0289 */
[----:B------:R-:W-:Y:S01]  /*4450*/  FMNMX.FTZ R3, R26, R3, !PT ;  /* 0x000000031a037209 */ /* 0x000fe20007810000 */
[----:B------:R-:W-:Y:S02]  /*4460*/  VIADD R28, R225, 0xbb67ae85 ;  /* 0xbb67ae85e11c7836 */ /* 0x000fe40000000000 */
[----:B--2---:R-:W-:Y:S01]  /*4470*/  IMAD.WIDE.U32 R8, R137, -0x326172a9, RZ ;  /* 0xcd9e8d5789087825 */ /* 0x004fe200078e00ff */
[----:B------:R-:W-:Y:S01]  /*4480*/  FMNMX.FTZ R3, R34, R3, !PT ;  /* 0x0000000322037209 */ /* 0x000fe20007810000 */
[----:B------:R-:W-:Y:S02]  /*4490*/  LDSM.16.MT88.4 R60, [R209+0xb000] ;  /* 0x00b00000d13c783b */ /* 0x000fe40000004200 */
[----:B------:R-:W-:Y:S01]  /*44a0*/  VIADD R44, R225, 0x76cf5d0a ;  /* 0x76cf5d0ae12c7836 */ /* 0x000fe20000000000 */
        /* <DEDUP_REMOVED lines=9> */
[----:B------:R-:W-:Y:S01]  /*4540*/  VIADD R246, R225, 0xa9066899 ;  /* 0xa9066899e1f67836 */ /* 0x000fe20000000000 */
[----:B------:R-:W-:Y:S01]  /*4550*/  FMNMX.FTZ R3, R32, R3, !PT ;  /* 0x0000000320037209 */ /* 0x000fe20007810000 */
[----:B------:R-:W-:Y:S01]  /*4560*/  VIADD R50, R224, 0xb54cda56 ;  /* 0xb54cda56e0327836 */ /* 0x000fe20000000000 */
[----:B------:R-:W-:Y:S01]  /*4570*/  LOP3.LUT R10, R9, R172, RZ, 0x3c, !PT ;  /* 0x000000ac090a7212 */ /* 0x000fe200078e3cff */
[----:B------:R-:W1:Y:S01]  /*4580*/  SHFL.BFLY PT, R6, R5, 0x2, 0x1f ;  /* 0x0c401f0005067f89 */ /* 0x000e6200000e0000 */
[----:B------:R-:W-:Y:S01]  /*4590*/  FMNMX.FTZ R3, R48, R3, !PT ;  /* 0x0000000330037209 */ /* 0x000fe20007810000 */
[----:B------:R-:W-:-:S02]  /*45a0*/  IMAD R211, R4, 0x2, R209 ;  /* 0x0000000204d37824 */ /* 0x000fc400078e02d1 */
[----:B------:R-:W-:Y:S01]  /*45b0*/  IMAD.WIDE.U32 R10, R10, -0x2daee0ad, RZ ;  /* 0xd2511f530a0a7825 */ /* 0x000fe200078e00ff */
[----:B------:R-:W-:Y:S01]  /*45c0*/  FMNMX.FTZ R3, R49, R3, !PT ;  /* 0x0000000331037209 */ /* 0x000fe20007810000 */
[----:B------:R-:W-:Y:S02]  /*45d0*/  LDSM.16.MT88.4 R152, [R209+0xa800] ;  /* 0x00a80000d198783b */ /* 0x000fe40000004200 */
[C---:B------:R-:W-:Y:S01]  /*45e0*/  IMAD R214, R2.reuse, 0x2, R209 ;  /* 0x0000000202d67824 */ /* 0x040fe200078e02d1 */
[----:B------:R-:W-:Y:S01]  /*45f0*/  FMNMX.FTZ R3, R43, R3, !PT ;  /* 0x000000032b037209 */ /* 0x000fe20007810000 */
[----:B------:R-:W-:Y:S01]  /*4600*/  IMAD R213, R2, 0x2, R211 ;  /* 0x0000000202d57824 */ /* 0x000fe200078e02d3 */
[----:B------:R-:W-:Y:S01]  /*4610*/  LDSM.16.MT88.4 R72, [R211+0xa000] ;  /* 0x00a00000d348783b */ /* 0x000fe20000004200 */
[----:B------:R-:W-:Y:S01]  /*4620*/  VIADD R248, R137, 0x4 ;  /* 0x0000000489f87836 */ /* 0x000fe20000000000 */
[----:B------:R-:W-:Y:S01]  /*4630*/  FMNMX.FTZ R3, R47, R3, !PT ;  /* 0x000000032f037209 */ /* 0x000fe20007810000 */
[----:B------:R-:W-:Y:S01]  /*4640*/  VIADD R241, R224, 0x1715609d ;  /* 0x1715609de0f17836 */ /* 0x000fe20000000000 */
[----:B------:R-:W-:Y:S04]  /*4650*/  LDSM.16.MT88.4 R96, [R214+0xa000] ;  /* 0x00a00000d660783b */ /* 0x000fe80000004200 */
[----:B------:R-:W2:Y:S04]  /*4660*/  SHFL.BFLY PT, R135, R3, 0x2, 0x1f ;  /* 0x0c401f0003877f89 */ /* 0x000ea800000e0000 */
[----:B------:R-:W-:Y:S01]  /*4670*/  LDSM.16.MT88.4 R76, [R213+0xa000] ;  /* 0x00a00000d54c783b */ /* 0x000fe20000004200 */
[----:B-1----:R-:W-:-:S02]  /*4680*/  FMNMX.FTZ R5, R5, R6, !PT ;  /* 0x0000000605057209 */ /* 0x002fc40007810000 */
[----:B------:R-:W-:Y:S01]  /*4690*/  LOP3.LUT R6, R31, UR25, R225, 0x96, !PT ;  /* 0x000000191f067c12 */ /* 0x000fe2000f8e96e1 */
[----:B------:R-:W-:Y:S01]  /*46a0*/  VIADD R31, R224, 0x9e3779b9 ;  /* 0x9e3779b9e01f7836 */ /* 0x000fe20000000000 */
[----:B------:R-:W-:Y:S03]  /*46b0*/  LDSM.16.MT88.4 R100, [R211+0xb000] ;  /* 0x00b00000d364783b */ /* 0x000fe60000004200 */
[----:B------:R-:W-:Y:S01]  /*46c0*/  IMAD.WIDE.U32 R20, R6, -0x326172a9, RZ ;  /* 0xcd9e8d5706147825 */ /* 0x000fe200078e00ff */
[----:B------:R-:W1:Y:S04]  /*46d0*/  SHFL.BFLY PT, R136, R5, 0x1, 0x1f ;  /* 0x0c201f0005887f89 */ /* 0x000e6800000e0000 */
[----:B------:R-:W-:Y:S01]  /*46e0*/  LOP3.LUT R6, R21, R8, R31, 0x96, !PT ;  /* 0x0000000815067212 */ /* 0x000fe200078e961f */
[----:B------:R-:W-:Y:S01]  /*46f0*/  LDSM.16.MT88.4 R108, [R214+0xb000] ;  /* 0x00b00000d66c783b */ /* 0x000fe20000004200 */
[----:B------:R-:W-:-:S03]  /*4700*/  LOP3.LUT R8, R11, R30, R28, 0x96, !PT ;  /* 0x0000001e0b087212 */ /* 0x000fc600078e961c */
[----:B------:R-:W-:Y:S01]  /*4710*/  IMAD.WIDE.U32 R6, R6, -0x2daee0ad, RZ ;  /* 0xd2511f5306067825 */ /* 0x000fe200078e00ff */
[----:B------:R-:W-:Y:S01]  /*4720*/  LDSM.16.MT88.4 R124, [R213+0xb000] ;  /* 0x00b00000d57c783b */ /* 0x000fe20000004200 */
[----:B--2---:R-:W-:Y:S02]  /*4730*/  FMNMX.FTZ R135, R3, R135, !PT ;  /* 0x0000008703877209 */ /* 0x004fe40007810000 */
[----:B------:R-:W-:Y:S01]  /*4740*/  IMAD.WIDE.U32 R8, R8, -0x326172a9, RZ ;  /* 0xcd9e8d5708087825 */ /* 0x000fe200078e00ff */
[----:B------:R-:W-:Y:S01]  /*4750*/  LOP3.LUT R7, R7, R10, R44, 0x96, !PT ;  /* 0x0000000a07077212 */ /* 0x000fe200078e962c */
[----:B------:R-:W-:Y:S03]  /*4760*/  LDSM.16.MT88.4 R176, [R214+0xa800] ;  /* 0x00a80000d6b0783b */ /* 0x000fe60000004200 */
[----:B------:R-:W-:Y:S01]  /*4770*/  LOP3.LUT R10, R9, R20, R29, 0x96, !PT ;  /* 0x00000014090a7212 */ /* 0x000fe200078e961d */
[----:B------:R-:W2:Y:S04]  /*4780*/  SHFL.BFLY PT, R12, R135, 0x1, 0x1f ;  /* 0x0c201f00870c7f89 */ /* 0x000ea800000e0000 */
[----:B------:R-:W-:Y:S01]  /*4790*/  IMAD.WIDE.U32 R10, R10, -0x2daee0ad, RZ ;  /* 0xd2511f530a0a7825 */ /* 0x000fe200078e00ff */
[----:B-1----:R-:W-:Y:S01]  /*47a0*/  FMNMX.FTZ R136, R5, R136, !PT ;  /* 0x0000008805887209 */ /* 0x002fe20007810000 */
[----:B------:R-:W-:Y:S01]  /*47b0*/  LDSM.16.MT88.4 R180, [R213+0xa800] ;  /* 0x00a80000d5b4783b */ /* 0x000fe20000004200 */
[----:B------:R-:W-:-:S02]  /*47c0*/  FMNMX.FTZ R5, R104, R51, !PT ;  /* 0x0000003368057209 */ /* 0x000fc40007810000 */
[C---:B------:R-:W-:Y:S01]  /*47d0*/  FSETP.NEU.FTZ.AND P1, PT, R136.reuse, -INF , PT ;  /* 0xff8000008800780b */ /* 0x040fe20003f3d000 */
[----:B------:R-:W-:Y:S01]  /*47e0*/  FMUL.FTZ R3, R136, UR6 ;  /* 0x0000000688037c20 */ /* 0x000fe20008410000 */
[----:B------:R-:W-:Y:S01]  /*47f0*/  FMNMX.FTZ R5, R84, R5, !PT ;  /* 0x0000000554057209 */ /* 0x000fe20007810000 */
[----:B------:R-:W-:Y:S01]  /*4800*/  LDSM.16.MT88.4 R184, [R209+0xb800] ;  /* 0x00b80000d1b8783b */ /* 0x000fe20000004200 */
[----:B------:R-:W-:Y:S01]  /*4810*/  LOP3.LUT R11, R11, R6, R42, 0x96, !PT ;  /* 0x000000060b0b7212 */ /* 0x000fe200078e962a */
[----:B------:R-:W-:Y:S01]  /*4820*/  IMAD.WIDE.U32 R6, R7, -0x326172a9, RZ ;  /* 0xcd9e8d5707067825 */ /* 0x000fe200078e00ff */
[----:B------:R-:W-:Y:S01]  /*4830*/  FMNMX.FTZ R5, R85, R5, !PT ;  /* 0x0000000555057209 */ /* 0x000fe20007810000 */
[----:B------:R-:W-:Y:S01]  /*4840*/  LDSM.16.MT88.4 R192, [R211+0xb800] ;  /* 0x00b80000d3c0783b */ /* 0x000fe20000004200 */
[----:B------:R-:W-:Y:S01]  /*4850*/  FSEL R3, R3, RZ, P1 ;  /* 0x000000ff03037208 */ /* 0x000fe20000800000 */
[----:B------:R-:W-:Y:S01]  /*4860*/  IMAD.WIDE.U32 R22, R11, -0x326172a9, RZ ;  /* 0xcd9e8d570b167825 */ /* 0x000fe200078e00ff */
[----:B------:R-:W-:Y:S01]  /*4870*/  FMNMX.FTZ R9, R203, R5, !PT ;  /* 0x00000005cb097209 */ /* 0x000fe20007810000 */
[----:B------:R-:W-:Y:S01]  /*4880*/  LDSM.16.MT88.4 R188, [R214+0xb800] ;  /* 0x00b80000d6bc783b */ /* 0x000fe20000004200 */
[----:B------:R-:W-:Y:S01]  /*4890*/  LOP3.LUT R8, R7, R8, R46, 0x96, !PT ;  /* 0x0000000807087212 */ /* 0x000fe200078e962e */
[--C-:B------:R-:W-:Y:S01]  /*48a0*/  FFMA.FTZ R5, R57, UR6, -R3.reuse ;  /* 0x0000000639057c23 */ /* 0x100fe20008010803 */
[----:B------:R-:W-:Y:S01]  /*48b0*/  FMNMX.FTZ R9, R201, R9, !PT ;  /* 0x00000009c9097209 */ /* 0x000fe20007810000 */
[----:B------:R-:W-:Y:S01]  /*48c0*/  FFMA.FTZ R7, R24, UR6, -R3 ;  /* 0x0000000618077c23 */ /* 0x000fe20008010803 */
[----:B--2---:R-:W-:Y:S01]  /*48d0*/  FMNMX.FTZ R135, R135, R12, !PT ;  /* 0x0000000c87877209 */ /* 0x004fe20007810000 */
[----:B------:R1:W-:Y:S01]  /*48e0*/  MUFU.EX2 R251, R5 ;  /* 0x0000000500fb7308 */ /* 0x0003e20000000800 */
[----:B------:R-:W-:Y:S01]  /*48f0*/  FMNMX.FTZ R9, R175, R9, !PT ;  /* 0x00000009af097209 */ /* 0x000fe20007810000 */
[----:B------:R-:W-:Y:S01]  /*4900*/  LDSM.16.MT88.4 R196, [R213+0xb800] ;  /* 0x00b80000d5c4783b */ /* 0x000fe20000004200 */
[----:B------:R-:W-:-:S02]  /*4910*/  FSETP.NEU.FTZ.AND P1, PT, R135, -INF , PT ;  /* 0xff8000008700780b */ /* 0x000fc40003f3d000 */
[----:B------:R-:W-:-:S03]  /*4920*/  FMNMX.FTZ R9, R173, R9, !PT ;  /* 0x00000009ad097209 */ /* 0x000fc60007810000 */
[----:B------:R2:W-:Y:S02]  /*4930*/  MUFU.EX2 R244, R7 ;  /* 0x0000000700f47308 */ /* 0x0005e40000000800 */
[----:B------:R-:W3:Y:S01]  /*4940*/  SHFL.BFLY PT, R15, R9, 0x2, 0x1f ;  /* 0x0c401f00090f7f89 */ /* 0x000ee200000e0000 */
[----:B-1----:R-:W-:Y:S01]  /*4950*/  LOP3.LUT R5, R23, R6, R45, 0x96, !PT ;  /* 0x0000000617057212 */ /* 0x002fe200078e962d */
[----:B------:R-:W-:-:S04]  /*4960*/  VIADD R23, R225, 0xed9eba14 ;  /* 0xed9eba14e1177836 */ /* 0x000fc80000000000 */
[----:B------:R-:W-:-:S04]  /*4970*/  IMAD.WIDE.U32 R18, R5, -0x2daee0ad, RZ ;  /* 0xd2511f5305127825 */ /* 0x000fc800078e00ff */
[----:B------:R-:W-:Y:S01]  /*4980*/  FFMA.FTZ R5, R25, UR6, -R3 ;  /* 0x0000000619057c23 */ /* 0x000fe20008010803 */
[----:B--2---:R-:W-:-:S04]  /*4990*/  IMAD.WIDE.U32 R6, R8, -0x2daee0ad, RZ ;  /* 0xd2511f5308067825 */ /* 0x004fc800078e00ff */
[----:B------:R-:W-:Y:S01]  /*49a0*/  FMUL.FTZ R8, R135, UR6 ;  /* 0x0000000687087c20 */ /* 0x000fe20008410000 */
[----:B------:R1:W-:Y:S01]  /*49b0*/  MUFU.EX2 R250, R5 ;  /* 0x0000000500fa7308 */ /* 0x0003e20000000800 */
[----:B------:R-:W-:Y:S02]  /*49c0*/  LOP3.LUT R6, R19, R6, R246, 0x96, !PT ;  /* 0x0000000613067212 */ /* 0x000fe400078e96f6 */
[----:B------:R-:W-:Y:S02]  /*49d0*/  LOP3.LUT R10, R7, R10, R23, 0x96, !PT ;  /* 0x0000000a070a7212 */ /* 0x000fe400078e9617 */
[----:B------:R-:W-:Y:S01]  /*49e0*/  FSEL R8, R8, RZ, P1 ;  /* 0x000000ff08087208 */ /* 0x000fe20000800000 */
[----:B------:R-:W-:Y:S01]  /*49f0*/  IMAD.WIDE.U32 R6, R6, -0x326172a9, RZ ;  /* 0xcd9e8d5706067825 */ /* 0x000fe200078e00ff */
[----:B---3--:R-:W-:-:S03]  /*4a00*/  FMNMX.FTZ R15, R9, R15, !PT ;  /* 0x0000000f090f7209 */ /* 0x008fc60007810000 */
[----:B------:R-:W-:-:S04]  /*4a10*/  IMAD.WIDE.U32 R16, R10, -0x326172a9, RZ ;  /* 0xcd9e8d570a107825 */ /* 0x000fc800078e00ff */
[--C-:B------:R-:W-:Y:S01]  /*4a20*/  FFMA.FTZ R10, R27, UR6, -R8.reuse ;  /* 0x000000061b0a7c23 */ /* 0x100fe20008010808 */
[----:B------:R-:W-:Y:S01]  /*4a30*/  LOP3.LUT R11, R6, 0xffff, RZ, 0xc0, !PT ;  /* 0x0000ffff060b7812 */ /* 0x000fe200078ec0ff */
[----:B------:R-:W-:Y:S01]  /*4a40*/  FFMA.FTZ R0, R58, UR6, -R8 ;  /* 0x000000063a007c23 */ /* 0x000fe20008010808 */
[----:B------:R-:W-:Y:S01]  /*4a50*/  LOP3.LUT R14, R6, 0xff, RZ, 0xc0, !PT ;  /* 0x000000ff060e7812 */ /* 0x000fe200078ec0ff */
[----:B-1----:R-:W-:Y:S01]  /*4a60*/  FFMA.FTZ R5, R26, UR6, -R3 ;  /* 0x000000061a057c23 */ /* 0x002fe20008010803 */
[----:B------:R-:W-:Y:S01]  /*4a70*/  SHF.R.U32.HI R13, RZ, 0x18, R6 ;  /* 0x00000018ff0d7819 */ /* 0x000fe20000011606 */
[----:B------:R1:W-:Y:S01]  /*4a80*/  MUFU.EX2 R243, R10 ;  /* 0x0000000a00f37308 */ /* 0x0003e20000000800 */
[----:B------:R-:W-:Y:S01]  /*4a90*/  IMAD.U32 R9, RZ, RZ, UR8 ;  /* 0x00000008ff097e24 */ /* 0x000fe2000f8e00ff */
[----:B------:R-:W-:Y:S04]  /*4aa0*/  LDSM.16.MT88.4 R56, [R209+0xa000] ;  /* 0x00a00000d138783b */ /* 0x000fe80000004200 */
[----:B------:R-:W-:-:S02]  /*4ab0*/  LEA R9, R9, UR8, 0x10 ;  /* 0x0000000809097c11 */ /* 0x000fc4000f8e80ff */
[----:B------:R2:W3:Y:S08]  /*4ac0*/  MUFU.EX2 R249, R5 ;  /* 0x0000000500f97308 */ /* 0x0004f00000000800 */
[----:B------:R4:W-:Y:S01]  /*4ad0*/  MUFU.EX2 R240, R0 ;  /* 0x0000000000f07308 */ /* 0x0009e20000000800 */
[----:B-1----:R-:W-:-:S04]  /*4ae0*/  SHF.R.U32.HI R10, RZ, 0x8, R11 ;  /* 0x00000008ff0a7819 */ /* 0x002fc8000001160b */
[----:B------:R-:W-:Y:S02]  /*4af0*/  PRMT R14, R14, 0x5410, R10 ;  /* 0x000054100e0e7816 */ /* 0x000fe4000000000a */
[----:B--2---:R-:W-:Y:S02]  /*4b00*/  LOP3.LUT R5, R7, R16, R50, 0x96, !PT ;  /* 0x0000001007057212 */ /* 0x004fe400078e9632 */
[----:B------:R-:W-:Y:S02]  /*4b10*/  SHF.R.U32.HI R7, RZ, 0x10, R6 ;  /* 0x00000010ff077819 */ /* 0x000fe40000011606 */
[----:B------:R-:W-:Y:S02]  /*4b20*/  LOP3.LUT R6, R5, 0xffff, RZ, 0xc0, !PT ;  /* 0x0000ffff05067812 */ /* 0x000fe400078ec0ff */
[----:B------:R-:W-:Y:S02]  /*4b30*/  LOP3.LUT R7, R7, 0xff, RZ, 0xc0, !PT ;  /* 0x000000ff07077812 */ /* 0x000fe400078ec0ff */
[----:B------:R-:W-:Y:S01]  /*4b40*/  SHF.R.U32.HI R11, RZ, 0x8, R6 ;  /* 0x00000008ff0b7819 */ /* 0x000fe20000011606 */
[--C-:B------:R-:W-:Y:S01]  /*4b50*/  FFMA.FTZ R6, R32, UR6, -R8.reuse ;  /* 0x0000000620067c23 */ /* 0x100fe20008010808 */
[----:B------:R-:W-:Y:S01]  /*4b60*/  PRMT R13, R7, 0x5410, R13 ;  /* 0x00005410070d7816 */ /* 0x000fe2000000000d */
[----:B----4-:R-:W-:Y:S01]  /*4b70*/  FFMA.FTZ R0, R33, UR6, -R8 ;  /* 0x0000000621007c23 */ /* 0x010fe20008010808 */
[----:B------:R-:W-:Y:S01]  /*4b80*/  FMNMX.FTZ R7, R140, R132, !PT ;  /* 0x000000848c077209 */ /* 0x000fe20007810000 */
[----:B------:R3:W1:Y:S01]  /*4b90*/  MUFU.EX2 R242, R6 ;  /* 0x0000000600f27308 */ /* 0x0006620000000800 */
[----:B------:R-:W-:-:S02]  /*4ba0*/  SHF.R.U32.HI R2, RZ, 0x10, R5 ;  /* 0x00000010ff027819 */ /* 0x000fc40000011605 */
[----:B------:R-:W-:Y:S02]  /*4bb0*/  FMNMX.FTZ R7, R86, R7, !PT ;  /* 0x0000000756077209 */ /* 0x000fe40007810000 */
[----:B------:R-:W-:Y:S02]  /*4bc0*/  LOP3.LUT R12, R5, 0xff, RZ, 0xc0, !PT ;  /* 0x000000ff050c7812 */ /* 0x000fe400078ec0ff */
[----:B------:R-:W-:Y:S01]  /*4bd0*/  FMNMX.FTZ R4, R87, R7, !PT ;  /* 0x0000000757047209 */ /* 0x000fe20007810000 */
[----:B------:R2:W4:Y:S01]  /*4be0*/  MUFU.EX2 R239, R0 ;  /* 0x0000000000ef7308 */ /* 0x0005220000000800 */
[----:B------:R-:W-:Y:S02]  /*4bf0*/  SHF.R.U32.HI R5, RZ, 0x18, R5 ;  /* 0x00000018ff057819 */ /* 0x000fe40000011605 */
[----:B------:R-:W-:Y:S02]  /*4c00*/  FMNMX.FTZ R10, R204, R4, !PT ;  /* 0x00000004cc0a7209 */ /* 0x000fe40007810000 */
[----:B------:R-:W-:-:S02]  /*4c10*/  LOP3.LUT R4, R2, 0xff, RZ, 0xc0, !PT ;  /* 0x000000ff02047812 */ /* 0x000fc400078ec0ff */
[----:B------:R-:W-:Y:S02]  /*4c20*/  PRMT R11, R12, 0x5410, R11 ;  /* 0x000054100c0b7816 */ /* 0x000fe4000000000b */
[----:B---3--:R-:W-:Y:S02]  /*4c30*/  F2FP.F16.F32.PACK_AB R6, R249, R250 ;  /* 0x000000faf906723e */ /* 0x008fe400000000ff */
[--C-:B------:R-:W-:Y:S02]  /*4c40*/  HSET2.LE.AND R2, R13, R9.reuse, PT ;  /* 0x000000090d027233 */ /* 0x100fe40003803000 */
[----:B-1----:R-:W-:Y:S02]  /*4c50*/  F2FP.F16.F32.PACK_AB R7, R242, R243 ;  /* 0x000000f3f207723e */ /* 0x002fe400000000ff */
[----:B------:R-:W-:Y:S02]  /*4c60*/  PRMT R5, R4, 0x5410, R5 ;  /* 0x0000541004057816 */ /* 0x000fe40000000005 */
[----:B--2---:R-:W-:-:S02]  /*4c70*/  HSET2.LE.AND R0, R14, R9, PT ;  /* 0x000000090e007233 */ /* 0x004fc40003803000 */
[----:B------:R-:W-:Y:S01]  /*4c80*/  LOP3.LUT R7, R2, R7, RZ, 0xc0, !PT ;  /* 0x0000000702077212 */ /* 0x000fe200078ec0ff */
[----:B------:R-:W1:Y:S01]  /*4c90*/  SHFL.BFLY PT, R14, R15, 0x1, 0x1f ;  /* 0x0c201f000f0e7f89 */ /* 0x000e6200000e0000 */
[----:B------:R-:W-:Y:S02]  /*4ca0*/  F2FP.F16.F32.PACK_AB R2, R244, R251 ;  /* 0x000000fbf402723e */ /* 0x000fe400000000ff */
[----:B------:R-:W-:Y:S02]  /*4cb0*/  LOP3.LUT R6, R0, R6, RZ, 0xc0, !PT ;  /* 0x0000000600067212 */ /* 0x000fe400078ec0ff */
[----:B------:R-:W-:Y:S02]  /*4cc0*/  FMNMX.FTZ R0, R202, R10, !PT ;  /* 0x0000000aca007209 */ /* 0x000fe40007810000 */
[----:B------:R-:W-:Y:S02]  /*4cd0*/  HSET2.LE.AND R5, R5, R9, PT ;  /* 0x0000000905057233 */ /* 0x000fe40003803000 */
[----:B------:R-:W-:-:S02]  /*4ce0*/  FMNMX.FTZ R4, R200, R0, !PT ;  /* 0x00000000c8047209 */ /* 0x000fc40007810000 */
[----:B------:R-:W-:Y:S01]  /*4cf0*/  HSET2.LE.AND R0, R11, R9, PT ;  /* 0x000000090b007233 */ /* 0x000fe20003803000 */
[----:B------:R-:W-:Y:S01]  /*4d00*/  IMAD.WIDE.U32 R10, R248, -0x326172a9, RZ ;  /* 0xcd9e8d57f80a7825 */ /* 0x000fe200078e00ff */
[----:B----4-:R-:W-:Y:S02]  /*4d10*/  F2FP.F16.F32.PACK_AB R12, R239, R240 ;  /* 0x000000f0ef0c723e */ /* 0x010fe400000000ff */
[----:B------:R-:W-:Y:S02]  /*4d20*/  FMNMX.FTZ R13, R174, R4, !PT ;  /* 0x00000004ae0d7209 */ /* 0x000fe40007810000 */
[----:B------:R-:W-:Y:S01]  /*4d30*/  LOP3.LUT R4, R0, R2, RZ, 0xc0, !PT ;  /* 0x0000000200047212 */ /* 0x000fe200078ec0ff */
[----:B------:R-:W-:Y:S01]  /*4d40*/  FFMA.FTZ R0, R34, UR6, -R3 ;  /* 0x0000000622007c23 */ /* 0x000fe20008010803 */
[----:B------:R-:W-:Y:S02]  /*4d50*/  LOP3.LUT R2, R11, R172, RZ, 0x3c, !PT ;  /* 0x000000ac0b027212 */ /* 0x000fe400078e3cff */
[----:B------:R-:W-:Y:S01]  /*4d60*/  LOP3.LUT R5, R5, R12, RZ, 0xc0, !PT ;  /* 0x0000000c05057212 */ /* 0x000fe200078ec0ff */
[----:B------:R2:W-:Y:S01]  /*4d70*/  MUFU.EX2 R238, R0 ;  /* 0x0000000000ee7308 */ /* 0x0005e20000000800 */
[----:B------:R-:W3:Y:S01]  /*4d80*/  SHFL.BFLY PT, R12, R13, 0x2, 0x1f ;  /* 0x0c401f000d0c7f89 */ /* 0x000ee200000e0000 */
[----:B------:R-:W-:-:S04]  /*4d90*/  IMAD.WIDE.U32 R24, R2, -0x2daee0ad, RZ ;  /* 0xd2511f5302187825 */ /* 0x000fc800078e00ff */
[----:B------:R-:W-:Y:S01]  /*4da0*/  FFMA.FTZ R2, R35, UR6, -R3 ;  /* 0x0000000623027c23 */ /* 0x000fe20008010803 */
[----:B------:R-:W-:Y:S01]  /*4db0*/  LOP3.LUT R19, R21, R10, R31, 0x96, !PT ;  /* 0x0000000a15137212 */ /* 0x000fe200078e961f */
[----:B------:R-:W-:Y:S01]  /*4dc0*/  LDSM.16.MT88.4 R32, [R211+0xa800] ;  /* 0x00a80000d320783b */ /* 0x000fe20000004200 */
[----:B-1----:R-:W-:Y:S01]  /*4dd0*/  FMNMX.FTZ R134, R15, R14, !PT ;  /* 0x0000000e0f867209 */ /* 0x002fe20007810000 */
[--C-:B------:R-:W-:Y:S01]  /*4de0*/  FFMA.FTZ R14, R48, UR6, -R8.reuse ;  /* 0x00000006300e7c23 */ /* 0x100fe20008010808 */
[----:B------:R1:W-:Y:S01]  /*4df0*/  MUFU.EX2 R237, R2 ;  /* 0x0000000200ed7308 */ /* 0x0003e20000000800 */
[----:B------:R-:W-:Y:S01]  /*4e00*/  FFMA.FTZ R15, R49, UR6, -R8 ;  /* 0x00000006310f7c23 */ /* 0x000fe20008010808 */
[----:B------:R-:W-:Y:S01]  /*4e10*/  FSETP.NEU.FTZ.AND P1, PT, R134, -INF , PT ;  /* 0xff8000008600780b */ /* 0x000fe20003f3d000 */
[C---:B------:R-:W-:Y:S05]  /*4e20*/  HMMA.16816.F32 R144, R4.reuse, R56, RZ ;  /* 0x000000380490723c */ /* 0x040fea00000018ff */
[----:B------:R4:W-:Y:S01]  /*4e30*/  MUFU.EX2 R231, R14 ;  /* 0x0000000e00e77308 */ /* 0x0009e20000000800 */
[----:B--2---:R-:W-:Y:S01]  /*4e40*/  LOP3.LUT R0, R25, R30, R28, 0x96, !PT ;  /* 0x0000001e19007212 */ /* 0x004fe200078e961c */
[----:B------:R-:W-:Y:S04]  /*4e50*/  HMMA.16816.F32 R36, R4, R72, RZ ;  /* 0x000000480424723c */ /* 0x000fe800000018ff */
[----:B------:R-:W-:Y:S01]  /*4e60*/  IMAD.WIDE.U32 R26, R0, -0x326172a9, RZ ;  /* 0xcd9e8d57001a7825 */ /* 0x000fe200078e00ff */
[----:B------:R-:W-:Y:S01]  /*4e70*/  LOP3.LUT R0, R17, R22, R241, 0x96, !PT ;  /* 0x0000001611007212 */ /* 0x000fe200078e96f1 */
[----:B------:R-:W-:Y:S02]  /*4e80*/  MUFU.EX2 R230, R15 ;  /* 0x0000000f00e67308 */ /* 0x000fe40000000800 */
[--C-:B-1----:R-:W-:Y:S01]  /*4e90*/  FFMA.FTZ R2, R40, UR6, -R3.reuse ;  /* 0x0000000628027c23 */ /* 0x102fe20008010803 */
[----:B------:R-:W-:Y:S01]  /*4ea0*/  FFMA.FTZ R3, R41, UR6, -R3 ;  /* 0x0000000629037c23 */ /* 0x000fe20008010803 */
[----:B------:R-:W-:Y:S01]  /*4eb0*/  LOP3.LUT R17, R27, R20, R29, 0x96, !PT ;  /* 0x000000141b117212 */ /* 0x000fe200078e961d */
[----:B------:R-:W-:Y:S01]  /*4ec0*/  IMAD.WIDE.U32 R10, R0, -0x2daee0ad, RZ ;  /* 0xd2511f53000a7825 */ /* 0x000fe200078e00ff */
[----:B---3--:R-:W-:-:S03]  /*4ed0*/  FMNMX.FTZ R16, R13, R12, !PT ;  /* 0x0000000c0d107209 */ /* 0x008fc60007810000 */
[----:B------:R-:W-:Y:S01]  /*4ee0*/  FFMA.FTZ R12, R43, UR6, -R8 ;  /* 0x000000062b0c7c23 */ /* 0x000fe20008010808 */
[C---:B------:R-:W-:Y:S01]  /*4ef0*/  HMMA.16816.F32 R52, R4.reuse, R96, RZ ;  /* 0x000000600434723c */ /* 0x040fe200000018ff */
[----:B------:R-:W-:Y:S01]  /*4f00*/  VIADD R20, R225, 0x646e171e ;  /* 0x646e171ee1147836 */ /* 0x000fe20000000000 */
[----:B------:R1:W-:Y:S01]  /*4f10*/  MUFU.EX2 R233, R2 ;  /* 0x0000000200e97308 */ /* 0x0003e20000000800 */
[C---:B------:R-:W-:Y:S01]  /*4f20*/  LOP3.LUT R13, R10.reuse, 0xff, RZ, 0xc0, !PT ;  /* 0x000000ff0a0d7812 */ /* 0x040fe200078ec0ff */
[----:B----4-:R-:W2:Y:S02]  /*4f30*/  SHFL.BFLY PT, R14, R16, 0x1, 0x1f ;  /* 0x0c201f00100e7f89 */ /* 0x010ea400000e0000 */
[----:B------:R-:W-:Y:S01]  /*4f40*/  LOP3.LUT R0, R11, R18, R20, 0x96, !PT ;  /* 0x000000120b007212 */ /* 0x000fe200078e9614 */
[C---:B------:R-:W-:Y:S03]  /*4f50*/  HMMA.16816.F32 R68, R4.reuse, R76, RZ ;  /* 0x0000004c0444723c */ /* 0x040fe600000018ff */
[----:B------:R3:W4:Y:S03]  /*4f60*/  MUFU.EX2 R236, R3 ;  /* 0x0000000300ec7308 */ /* 0x0007260000000800 */
[C---:B------:R-:W-:Y:S05]  /*4f70*/  HMMA.16816.F32 R160, R4.reuse, R60, RZ ;  /* 0x0000003c04a0723c */ /* 0x040fea00000018ff */
[----:B------:R5:W-:Y:S01]  /*4f80*/  MUFU.EX2 R232, R12 ;  /* 0x0000000c00e87308 */ /* 0x000be20000000800 */
[----:B-1----:R-:W-:Y:S01]  /*4f90*/  LOP3.LUT R2, R10, 0xffff, RZ, 0xc0, !PT ;  /* 0x0000ffff0a027812 */ /* 0x002fe200078ec0ff */
[----:B------:R-:W-:Y:S01]  /*4fa0*/  HMMA.16816.F32 R92, R4, R100, RZ ;  /* 0x00000064045c723c */ /* 0x000fe200000018ff */
[----:B------:R-:W-:-:S05]  /*4fb0*/  SHF.R.U32.HI R11, RZ, 0x18, R10 ;  /* 0x00000018ff0b7819 */ /* 0x000fca000001160a */
[C---:B------:R-:W-:Y:S01]  /*4fc0*/  HMMA.16816.F32 R168, R4.reuse, R108, RZ ;  /* 0x0000006c04a8723c */ /* 0x040fe200000018ff */
[----:B---3--:R-:W-:Y:S02]  /*4fd0*/  SHF.R.U32.HI R3, RZ, 0x10, R10 ;  /* 0x00000010ff037819 */ /* 0x008fe4000001160a */
[----:B------:R-:W-:Y:S01]  /*4fe0*/  SHF.R.U32.HI R10, RZ, 0x8, R2 ;  /* 0x00000008ff0a7819 */ /* 0x000fe20000011602 */
[----:B------:R-:W-:Y:S01]  /*4ff0*/  FFMA.FTZ R2, R47, UR6, -R8 ;  /* 0x000000062f027c23 */ /* 0x000fe20008010808 */
[----:B------:R-:W-:Y:S01]  /*5000*/  LOP3.LUT R3, R3, 0xff, RZ, 0xc0, !PT ;  /* 0x000000ff03037812 */ /* 0x000fe200078ec0ff */
[C---:B------:R-:W-:Y:S01]  /*5010*/  HMMA.16816.F32 R116, R4.reuse, R124, RZ ;  /* 0x0000007c0474723c */ /* 0x040fe200000018ff */
[----:B--2---:R-:W-:Y:S01]  /*5020*/  FMNMX.FTZ R133, R16, R14, !PT ;  /* 0x0000000e10857209 */ /* 0x004fe20007810000 */
[----:B------:R1:W2:Y:S01]  /*5030*/  MUFU.EX2 R235, R2 ;  /* 0x0000000200eb7308 */ /* 0x0002a20000000800 */
[----:B-----5:R-:W-:Y:S02]  /*5040*/  PRMT R12, R13, 0x5410, R10 ;  /* 0x000054100d0c7816 */ /* 0x020fe4000000000a */
[----:B------:R-:W-:Y:S01]  /*5050*/  PRMT R13, R3, 0x5410, R11 ;  /* 0x00005410030d7816 */ /* 0x000fe2000000000b */
[----:B------:R-:W-:Y:S01]  /*5060*/  HMMA.16816.F32 R148, R4, R58, RZ ;  /* 0x0000003a0494723c */ /* 0x000fe200000018ff */
[----:B------:R-:W-:-:S02]  /*5070*/  SHF.R.U32.HI R3, RZ, 0x10, R0 ;  /* 0x00000010ff037819 */ /* 0x000fc40000011600 */
[----:B------:R-:W-:Y:S02]  /*5080*/  LOP3.LUT R11, R0, 0xff, RZ, 0xc0, !PT ;  /* 0x000000ff000b7812 */ /* 0x000fe400078ec0ff */
[----:B------:R-:W-:Y:S01]  /*5090*/  SHF.R.U32.HI R10, RZ, 0x18, R0 ;  /* 0x00000018ff0a7819 */ /* 0x000fe20000011600 */
[----:B------:R-:W-:Y:S01]  /*50a0*/  HMMA.16816.F32 R28, R4, R74, RZ ;  /* 0x0000004a041c723c */ /* 0x000fe200000018ff */
[----:B------:R-:W-:-:S05]  /*50b0*/  LOP3.LUT R3, R3, 0xff, RZ, 0xc0, !PT ;  /* 0x000000ff03037812 */ /* 0x000fca00078ec0ff */
[C---:B------:R-:W-:Y:S01]  /*50c0*/  HMMA.16816.F32 R64, R4.reuse, R98, RZ ;  /* 0x000000620440723c */ /* 0x040fe200000018ff */
[----:B-1----:R-:W-:Y:S02]  /*50d0*/  LOP3.LUT R2, R0, 0xffff, RZ, 0xc0, !PT ;  /* 0x0000ffff00027812 */ /* 0x002fe400078ec0ff */
[--C-:B------:R-:W-:Y:S02]  /*50e0*/  HSET2.LE.AND R0, R12, R9.reuse, PT ;  /* 0x000000090c007233 */ /* 0x100fe40003803000 */
[----:B------:R-:W-:Y:S01]  /*50f0*/  SHF.R.U32.HI R8, RZ, 0x8, R2 ;  /* 0x00000008ff087819 */ /* 0x000fe20000011602 */
[C---:B------:R-:W-:Y:S01]  /*5100*/  HMMA.16816.F32 R80, R4.reuse, R78, RZ ;  /* 0x0000004e0450723c */ /* 0x040fe200000018ff */
[----:B----4-:R-:W-:Y:S02]  /*5110*/  F2FP.F16.F32.PACK_AB R2, R236, R233 ;  /* 0x000000e9ec02723e */ /* 0x010fe400000000ff */
[----:B------:R-:W-:Y:S02]  /*5120*/  PRMT R12, R11, 0x5410, R8 ;  /* 0x000054100b0c7816 */ /* 0x000fe40000000008 */
[----:B------:R-:W-:Y:S01]  /*5130*/  PRMT R8, R3, 0x5410, R10 ;  /* 0x0000541003087816 */ /* 0x000fe2000000000a */
[----:B------:R-:W-:Y:S01]  /*5140*/  FMUL.FTZ R3, R134, UR6 ;  /* 0x0000000686037c20 */ /* 0x000fe20008410000 */
[----:B------:R-:W-:Y:S01]  /*5150*/  LOP3.LUT R130, R0, R2, RZ, 0xc0, !PT ;  /* 0x0000000200827212 */ /* 0x000fe200078ec0ff */
[----:B------:R-:W-:Y:S01]  /*5160*/  HMMA.16816.F32 R88, R4, R62, RZ ;  /* 0x0000003e0458723c */ /* 0x000fe200000018ff */
[----:B------:R-:W-:-:S02]  /*5170*/  HSET2.LE.AND R0, R13, R9, PT ;  /* 0x000000090d007233 */ /* 0x000fc40003803000 */
[----:B--2---:R-:W-:Y:S02]  /*5180*/  F2FP.F16.F32.PACK_AB R2, R235, R232 ;  /* 0x000000e8eb02723e */ /* 0x004fe400000000ff */
[----:B------:R-:W-:Y:S01]  /*5190*/  FSEL R10, R3, RZ, P1 ;  /* 0x000000ff030a7208 */ /* 0x000fe20000800000 */
[C---:B------:R-:W-:Y:S01]  /*51a0*/  HMMA.16816.F32 R112, R4.reuse, R110, RZ ;  /* 0x0000006e0470723c */ /* 0x040fe200000018ff */
[----:B------:R-:W-:Y:S02]  /*51b0*/  LOP3.LUT R131, R0, R2, RZ, 0xc0, !PT ;  /* 0x0000000200837212 */ /* 0x000fe400078ec0ff */
[--C-:B------:R-:W-:Y:S01]  /*51c0*/  HSET2.LE.AND R0, R12, R9.reuse, PT ;  /* 0x000000090c007233 */ /* 0x100fe20003803000 */
[----:B------:R-:W-:Y:S01]  /*51d0*/  FFMA.FTZ R11, R104, UR6, -R10 ;  /* 0x00000006680b7c23 */ /* 0x000fe2000801080a */
[----:B------:R-:W-:Y:S01]  /*51e0*/  HSET2.LE.AND R3, R8, R9, PT ;  /* 0x0000000908037233 */ /* 0x000fe20003803000 */
[----:B------:R-:W-:Y:S01]  /*51f0*/  HMMA.16816.F32 R104, R4, R102, RZ ;  /* 0x000000660468723c */ /* 0x000fe200000018ff */
[----:B------:R-:W-:Y:S01]  /*5200*/  F2FP.F16.F32.PACK_AB R2, R237, R238 ;  /* 0x000000eeed02723e */ /* 0x000fe200000000ff */
[----:B------:R-:W-:Y:S01]  /*5210*/  MUFU.EX2 R229, R11 ;  /* 0x0000000b00e57308 */ /* 0x000fe20000000800 */
[----:B------:R-:W-:-:S02]  /*5220*/  F2FP.F16.F32.PACK_AB R8, R230, R231 ;  /* 0x000000e7e608723e */ /* 0x000fc400000000ff */
[----:B------:R-:W-:Y:S01]  /*5230*/  LOP3.LUT R128, R0, R2, RZ, 0xc0, !PT ;  /* 0x0000000200807212 */ /* 0x000fe200078ec0ff */
[----:B------:R-:W-:Y:S01]  /*5240*/  HMMA.16816.F32 R120, R4, R126, RZ ;  /* 0x0000007e0478723c */ /* 0x000fe200000018ff */
[----:B------:R-:W-:Y:S01]  /*5250*/  LOP3.LUT R129, R3, R8, RZ, 0xc0, !PT ;  /* 0x0000000803817212 */ /* 0x000fe200078ec0ff */
[----:B------:R-:W-:-:S04]  /*5260*/  IMAD.WIDE.U32 R2, R19, -0x2daee0ad, RZ ;  /* 0xd2511f5313027825 */ /* 0x000fc800078e00ff */
[----:B------:R-:W-:Y:S01]  /*5270*/  FFMA.FTZ R0, R51, UR6, -R10 ;  /* 0x0000000633007c23 */ /* 0x000fe2000801080a */
[----:B------:R-:W-:Y:S01]  /*5280*/  FSETP.NEU.FTZ.AND P1, PT, R133, -INF , PT ;  /* 0xff8000008500780b */ /* 0x000fe20003f3d000 */
[----:B------:R-:W-:Y:S01]  /*5290*/  IMAD.WIDE.U32 R4, R17, -0x2daee0ad, RZ ;  /* 0xd2511f5311047825 */ /* 0x000fe200078e00ff */
[----:B------:R-:W-:Y:S01]  /*52a0*/  LOP3.LUT R3, R3, R24, R44, 0x96, !PT ;  /* 0x0000001803037212 */ /* 0x000fe200078e962c */
[----:B------:R1:W-:Y:S01]  /*52b0*/  MUFU.EX2 R228, R0 ;  /* 0x0000000000e47308 */ /* 0x0003e20000000800 */
[C---:B------:R-:W-:Y:S02]  /*52c0*/  HMMA.16816.F32 R144, R128.reuse, R152, R144 ;  /* 0x000000988090723c */ /* 0x040fe40000001890 */
[----:B------:R-:W-:Y:S01]  /*52d0*/  LOP3.LUT R6, R5, R2, R42, 0x96, !PT ;  /* 0x0000000205067212 */ /* 0x000fe200078e962a */
[----:B------:R-:W-:Y:S01]  /*52e0*/  FFMA.FTZ R5, R85, UR6, -R10 ;  /* 0x0000000655057c23 */ /* 0x000fe2000801080a */
[----:B------:R-:W-:Y:S02]  /*52f0*/  IMAD.WIDE.U32 R2, R3, -0x326172a9, RZ ;  /* 0xcd9e8d5703027825 */ /* 0x000fe400078e00ff */
[----:B------:R-:W-:Y:S01]  /*5300*/  HMMA.16816.F32 R36, R128, R32, R36 ;  /* 0x000000208024723c */ /* 0x000fe20000001824 */
[----:B------:R2:W-:Y:S01]  /*5310*/  MUFU.EX2 R226, R5 ;  /* 0x0000000500e27308 */ /* 0x0005e20000000800 */
[----:B------:R-:W-:Y:S01]  /*5320*/  IMAD.WIDE.U32 R16, R6, -0x326172a9, RZ ;  /* 0xcd9e8d5706107825 */ /* 0x000fe200078e00ff */
[----:B------:R-:W-:-:S03]  /*5330*/  LOP3.LUT R3, R3, R26, R46, 0x96, !PT ;  /* 0x0000001a03037212 */ /* 0x000fc600078e962e */
[----:B------:R-:W-:Y:S01]  /*5340*/  HMMA.16816.F32 R52, R128, R176, R52 ;  /* 0x000000b08034723c */ /* 0x000fe20000001834 */
[----:B-1----:R-:W-:-:S05]  /*5350*/  FFMA.FTZ R0, R84, UR6, -R10 ;  /* 0x0000000654007c23 */ /* 0x002fca000801080a */
[----:B------:R-:W-:Y:S01]  /*5360*/  HMMA.16816.F32 R68, R128, R180, R68 ;  /* 0x000000b48044723c */ /* 0x000fe20000001844 */
[----:B------:R1:W3:Y:S01]  /*5370*/  MUFU.EX2 R227, R0 ;  /* 0x0000000000e37308 */ /* 0x0002e20000000800 */
[----:B--2---:R-:W-:Y:S01]  /*5380*/  LOP3.LUT R5, R17, R2, R45, 0x96, !PT ;  /* 0x0000000211057212 */ /* 0x004fe200078e962d */
[----:B------:R-:W-:-:S03]  /*5390*/  IMAD.WIDE.U32 R2, R3, -0x2daee0ad, RZ ;  /* 0xd2511f5303027825 */ /* 0x000fc600078e00ff */
[----:B------:R-:W-:Y:S01]  /*53a0*/  HMMA.16816.F32 R160, R128, R184, R160 ;  /* 0x000000b880a0723c */ /* 0x000fe200000018a0 */
[----:B------:R-:W-:Y:S01]  /*53b0*/  IMAD.WIDE.U32 R14, R5, -0x2daee0ad, RZ ;  /* 0xd2511f53050e7825 */ /* 0x000fe200078e00ff */
[----:B------:R-:W-:-:S04]  /*53c0*/  LOP3.LUT R4, R3, R4, R23, 0x96, !PT ;  /* 0x0000000403047212 */ /* 0x000fc800078e9617 */
[----:B------:R-:W-:Y:S01]  /*53d0*/  HMMA.16816.F32 R92, R128, R192, R92 ;  /* 0x000000c0805c723c */ /* 0x000fe2000000185c */
[----:B------:R-:W-:Y:S01]  /*53e0*/  LOP3.LUT R2, R15, R2, R246, 0x96, !PT ;  /* 0x000000020f027212 */ /* 0x000fe200078e96f6 */
[----:B------:R-:W-:-:S04]  /*53f0*/  IMAD.WIDE.U32 R12, R4, -0x326172a9, RZ ;  /* 0xcd9e8d57040c7825 */ /* 0x000fc800078e00ff */
[----:B-1----:R-:W-:Y:S01]  /*5400*/  FMUL.FTZ R0, R133, UR6 ;  /* 0x0000000685007c20 */ /* 0x002fe20008410000 */
[----:B------:R-:W-:Y:S01]  /*5410*/  HMMA.16816.F32 R168, R128, R188, R168 ;  /* 0x000000bc80a8723c */ /* 0x000fe200000018a8 */
[----:B------:R-:W-:-:S03]  /*5420*/  IMAD.WIDE.U32 R2, R2, -0x326172a9, RZ ;  /* 0xcd9e8d5702027825 */ /* 0x000fc600078e00ff */
[----:B------:R-:W-:Y:S02]  /*5430*/  FSEL R0, R0, RZ, P1 ;  /* 0x000000ff00007208 */ /* 0x000fe40000800000 */
[C---:B------:R-:W-:Y:S01]  /*5440*/  LOP3.LUT R4, R2.reuse, 0xffff, RZ, 0xc0, !PT ;  /* 0x0000ffff02047812 */ /* 0x040fe200078ec0ff */
[----:B------:R-:W-:Y:S01]  /*5450*/  HMMA.16816.F32 R116, R128, R196, R116 ;  /* 0x000000c48074723c */ /* 0x000fe20000001874 */
[----:B------:R-:W-:Y:S01]  /*5460*/  LOP3.LUT R7, R2, 0xff, RZ, 0xc0, !PT ;  /* 0x000000ff02077812 */ /* 0x000fe200078ec0ff */
[--C-:B------:R-:W-:Y:S01]  /*5470*/  FFMA.FTZ R5, R86, UR6, -R0.reuse ;  /* 0x0000000656057c23 */ /* 0x100fe20008010800 */
[----:B------:R-:W-:-:S03]  /*5480*/  FFMA.FTZ R6, R140, UR6, -R0 ;  /* 0x000000068c067c23 */ /* 0x000fc60008010800 */
[----:B------:R1:W-:Y:S01]  /*5490*/  MUFU.EX2 R206, R5 ;  /* 0x0000000500ce7308 */ /* 0x0003e20000000800 */
[C---:B------:R-:W-:Y:S06]  /*54a0*/  HMMA.16816.F32 R148, R128.reuse, R154, R148 ;  /* 0x0000009a8094723c */ /* 0x040fec0000001894 */
[C---:B------:R-:W-:Y:S01]  /*54b0*/  HMMA.16816.F32 R64, R128.reuse, R178, R64 ;  /* 0x000000b28040723c */ /* 0x040fe20000001840 */
[----:B------:R2:W-:Y:S05]  /*54c0*/  MUFU.EX2 R207, R6 ;  /* 0x0000000600cf7308 */ /* 0x0005ea0000000800 */
[----:B------:R-:W-:Y:S01]  /*54d0*/  HMMA.16816.F32 R80, R128, R182, R80 ;  /* 0x000000b68050723c */ /* 0x000fe20000001850 */
[----:B-1----:R-:W-:-:S05]  /*54e0*/  FFMA.FTZ R5, R87, UR6, -R0 ;  /* 0x0000000657057c23 */ /* 0x002fca0008010800 */
[----:B------:R-:W-:Y:S01]  /*54f0*/  HMMA.16816.F32 R88, R128, R186, R88 ;  /* 0x000000ba8058723c */ /* 0x000fe20000001858 */
[----:B------:R1:W4:Y:S01]  /*5500*/  MUFU.EX2 R22, R5 ;  /* 0x0000000500167308 */ /* 0x0003220000000800 */
[----:B--2---:R-:W-:-:S04]  /*5510*/  SHF.R.U32.HI R6, RZ, 0x8, R4 ;  /* 0x00000008ff067819 */ /* 0x004fc80000011604 */
[C---:B------:R-:W-:Y:S01]  /*5520*/  HMMA.16816.F32 R104, R128.reuse, R194, R104 ;  /* 0x000000c28068723c */ /* 0x040fe20000001868 */
[----:B------:R-:W-:Y:S02]  /*5530*/  SHF.R.U32.HI R4, RZ, 0x18, R2 ;  /* 0x00000018ff047819 */ /* 0x000fe40000011602 */
[----:B------:R-:W-:Y:S01]  /*5540*/  PRMT R7, R7, 0x5410, R6 ;  /* 0x0000541007077816 */ /* 0x000fe20000000006 */
[----:B------:R-:W-:Y:S02]  /*5550*/  FFMA.FTZ R6, R132, UR6, -R0 ;  /* 0x0000000684067c23 */ /* 0x000fe40008010800 */
[----:B------:R-:W-:Y:S02]  /*5560*/  HMMA.16816.F32 R112, R128, R190, R112 ;  /* 0x000000be8070723c */ /* 0x000fe40000001870 */
[----:B------:R2:W5:Y:S01]  /*5570*/  MUFU.EX2 R21, R6 ;  /* 0x0000000600157308 */ /* 0x0005620000000800 */
[----:B-1----:R-:W-:Y:S02]  /*5580*/  SHF.R.U32.HI R5, RZ, 0x10, R2 ;  /* 0x00000010ff057819 */ /* 0x002fe40000011602 */
[----:B------:R-:W-:-:S02]  /*5590*/  LOP3.LUT R2, R3, R12, R50, 0x96, !PT ;  /* 0x0000000c03027212 */ /* 0x000fc400078e9632 */
[----:B------:R-:W-:Y:S01]  /*55a0*/  LOP3.LUT R5, R5, 0xff, RZ, 0xc0, !PT ;  /* 0x000000ff05057812 */ /* 0x000fe200078ec0ff */
[C---:B------:R-:W-:Y:S01]  /*55b0*/  HMMA.16816.F32 R48, R128.reuse, R34, R28 ;  /* 0x000000228030723c */ /* 0x040fe2000000181c */
[C---:B------:R-:W-:Y:S02]  /*55c0*/  LOP3.LUT R3, R2.reuse, 0xffff, RZ, 0xc0, !PT ;  /* 0x0000ffff02037812 */ /* 0x040fe400078ec0ff */
[----:B------:R-:W-:Y:S02]  /*55d0*/  PRMT R12, R5, 0x5410, R4 ;  /* 0x00005410050c7816 */ /* 0x000fe40000000004 */
[----:B------:R-:W-:Y:S01]  /*55e0*/  SHF.R.U32.HI R4, RZ, 0x10, R2 ;  /* 0x00000010ff047819 */ /* 0x000fe20000011602 */
[----:B------:R-:W-:Y:S01]  /*55f0*/  HMMA.16816.F32 R128, R128, R198, R120 ;  /* 0x000000c68080723c */ /* 0x000fe20000001878 */
[----:B------:R-:W-:Y:S02]  /*5600*/  SHF.R.U32.HI R5, RZ, 0x8, R3 ;  /* 0x00000008ff057819 */ /* 0x000fe40000011603 */
[----:B--2---:R-:W-:-:S02]  /*5610*/  LOP3.LUT R6, R2, 0xff, RZ, 0xc0, !PT ;  /* 0x000000ff02067812 */ /* 0x004fc400078ec0ff */
[----:B------:R-:W-:Y:S02]  /*5620*/  SHF.R.U32.HI R11, RZ, 0x18, R2 ;  /* 0x00000018ff0b7819 */ /* 0x000fe40000011602 */
[----:B------:R-:W-:Y:S02]  /*5630*/  LOP3.LUT R8, R4, 0xff, RZ, 0xc0, !PT ;  /* 0x000000ff04087812 */ /* 0x000fe400078ec0ff */
[----:B------:R-:W-:Y:S02]  /*5640*/  HSET2.LE.AND R2, R7, R9, PT ;  /* 0x0000000907027233 */ /* 0x000fe40003803000 */
[----:B---3--:R-:W-:Y:S02]  /*5650*/  F2FP.F16.F32.PACK_AB R3, R226, R227 ;  /* 0x000000e3e203723e */ /* 0x008fe400000000ff */
[----:B------:R-:W-:Y:S02]  /*5660*/  PRMT R4, R6, 0x5410, R5 ;  /* 0x0000541006047816 */ /* 0x000fe40000000005 */
[----:B------:R-:W-:-:S02]  /*5670*/  PRMT R7, R8, 0x5410, R11 ;  /* 0x0000541008077816 */ /* 0x000fc4000000000b */
[----:B------:R-:W-:Y:S02]  /*5680*/  LOP3.LUT R6, R2, R3, RZ, 0xc0, !PT ;  /* 0x0000000302067212 */ /* 0x000fe400078ec0ff */
[--C-:B------:R-:W-:Y:S02]  /*5690*/  HSET2.LE.AND R2, R12, R9.reuse, PT ;  /* 0x000000090c027233 */ /* 0x100fe40003803000 */
[----:B----4-:R-:W-:Y:S02]  /*56a0*/  F2FP.F16.F32.PACK_AB R3, R22, R206 ;  /* 0x000000ce1603723e */ /* 0x010fe400000000ff */
[--C-:B------:R-:W-:Y:S02]  /*56b0*/  HSET2.LE.AND R4, R4, R9.reuse, PT ;  /* 0x0000000904047233 */ /* 0x100fe40003803000 */
[----:B------:R-:W-:Y:S02]  /*56c0*/  F2FP.F16.F32.PACK_AB R5, R228, R229 ;  /* 0x000000e5e405723e */ /* 0x000fe400000000ff */
[----:B------:R-:W-:-:S02]  /*56d0*/  HSET2.LE.AND R8, R7, R9, PT ;  /* 0x0000000907087233 */ /* 0x000fc40003803000 */
[----:B-----5:R-:W-:Y:S02]  /*56e0*/  F2FP.F16.F32.PACK_AB R11, R21, R207 ;  /* 0x000000cf150b723e */ /* 0x020fe400000000ff */
[----:B------:R-:W-:Y:S02]  /*56f0*/  LOP3.LUT R7, R2, R3, RZ, 0xc0, !PT ;  /* 0x0000000302077212 */ /* 0x000fe400078ec0ff */
[----:B------:R-:W-:Y:S02]  /*5700*/  LOP3.LUT R4, R4, R5, RZ, 0xc0, !PT ;  /* 0x0000000504047212 */ /* 0x000fe400078ec0ff */
[----:B------:R-:W-:Y:S02]  /*5710*/  LOP3.LUT R2, R13, R16, R241, 0x96, !PT ;  /* 0x000000100d027212 */ /* 0x000fe400078e96f1 */
[----:B------:R-:W-:Y:S01]  /*5720*/  LOP3.LUT R5, R8, R11, RZ, 0xc0, !PT ;  /* 0x0000000b08057212 */ /* 0x000fe200078ec0ff */
[----:B------:R-:W-:Y:S02]  /*5730*/  FFMA.FTZ R11, R202, UR6, -R0 ;  /* 0x00000006ca0b7c23 */ /* 0x000fe40008010800 */
[----:B------:R-:W-:-:S04]  /*5740*/  IMAD.WIDE.U32 R2, R2, -0x2daee0ad, RZ ;  /* 0xd2511f5302027825 */ /* 0x000fc800078e00ff */
[C---:B------:R-:W-:Y:S01]  /*5750*/  HMMA.16816.F32 R140, R4.reuse, R56, RZ ;  /* 0x00000038048c723c */ /* 0x040fe200000018ff */
[----:B------:R-:W-:Y:S01]  /*5760*/  LOP3.LUT R8, R3, R14, R20, 0x96, !PT ;  /* 0x0000000e03087212 */ /* 0x000fe200078e9614 */
[----:B------:R-:W-:Y:S04]  /*5770*/  MUFU.EX2 R11, R11 ;  /* 0x0000000b000b7308 */ /* 0x000fe80000000800 */
        /* <DEDUP_REMOVED lines=15> */
[----:B------:R-:W-:Y:S01]  /*5870*/  FFMA.FTZ R4, R203, UR6, -R10 ;  /* 0x00000006cb047c23 */ /* 0x000fe2000801080a */
[--C-:B------:R-:W-:Y:S01]  /*5880*/  FFMA.FTZ R6, R200, UR6, -R0.reuse ;  /* 0x00000006c8067c23 */ /* 0x100fe20008010800 */
[----:B------:R-:W-:Y:S01]  /*5890*/  FFMA.FTZ R7, R174, UR6, -R0 ;  /* 0x00000006ae077c23 */ /* 0x000fe20008010800 */
[----:B------:R-:W-:Y:S01]  /*58a0*/  LOP3.LUT R5, R2, 0xff, RZ, 0xc0, !PT ;  /* 0x000000ff02057812 */ /* 0x000fe200078ec0ff */
[----:B------:R1:W-:Y:S08]  /*58b0*/  MUFU.EX2 R17, R4 ;  /* 0x0000000400117308 */ /* 0x0003f00000000800 */
[----:B------:R-:W-:Y:S08]  /*58c0*/  MUFU.EX2 R16, R6 ;  /* 0x0000000600107308 */ /* 0x000ff00000000800 */
[----:B------:R-:W-:Y:S01]  /*58d0*/  MUFU.EX2 R7, R7 ;  /* 0x0000000700077308 */ /* 0x000fe20000000800 */
[----:B-1----:R-:W-:-:S07]  /*58e0*/  FFMA.FTZ R4, R201, UR6, -R10 ;  /* 0x00000006c9047c23 */ /* 0x002fce000801080a */
[----:B------:R1:W-:Y:S02]  /*58f0*/  MUFU.EX2 R18, R4 ;  /* 0x0000000400127308 */ /* 0x0003e40000000800 */
[----:B-1----:R-:W-:-:S06]  /*5900*/  FFMA.FTZ R4, R175, UR6, -R10 ;  /* 0x00000006af047c23 */ /* 0x002fcc000801080a */
[----:B------:R1:W-:Y:S02]  /*5910*/  MUFU.EX2 R19, R4 ;  /* 0x0000000400137308 */ /* 0x0003e40000000800 */
[----:B-1----:R-:W-:Y:S01]  /*5920*/  FFMA.FTZ R4, R173, UR6, -R10 ;  /* 0x00000006ad047c23 */ /* 0x002fe2000801080a */
[----:B------:R-:W-:Y:S01]  /*5930*/  FFMA.FTZ R10, R204, UR6, -R0 ;  /* 0x00000006cc0a7c23 */ /* 0x000fe20008010800 */
[----:B------:R-:W-:-:S04]  /*5940*/  LOP3.LUT R0, R2, 0xffff, RZ, 0xc0, !PT ;  /* 0x0000ffff02007812 */ /* 0x000fc800078ec0ff */
[----:B------:R1:W2:Y:S01]  /*5950*/  MUFU.EX2 R234, R4 ;  /* 0x0000000400ea7308 */ /* 0x0002a20000000800 */
[----:B------:R-:W-:-:S07]  /*5960*/  SHF.R.U32.HI R3, RZ, 0x18, R2 ;  /* 0x00000018ff037819 */ /* 0x000fce0000011602 */
[----:B------:R-:W3:Y:S01]  /*5970*/  MUFU.EX2 R10, R10 ;  /* 0x0000000a000a7308 */ /* 0x000ee20000000800 */
[----:B-1----:R-:W-:Y:S02]  /*5980*/  SHF.R.U32.HI R4, RZ, 0x10, R2 ;  /* 0x00000010ff047819 */ /* 0x002fe40000011602 */
[----:B------:R-:W-:Y:S02]  /*5990*/  SHF.R.U32.HI R2, RZ, 0x8, R0 ;  /* 0x00000008ff027819 */ /* 0x000fe40000011600 */
[----:B------:R-:W-:Y:S02]  /*59a0*/  LOP3.LUT R0, R4, 0xff, RZ, 0xc0, !PT ;  /* 0x000000ff04007812 */ /* 0x000fe400078ec0ff */
[----:B------:R-:W-:Y:S02]  /*59b0*/  PRMT R6, R5, 0x5410, R2 ;  /* 0x0000541005067816 */ /* 0x000fe40000000002 */
[----:B------:R-:W-:Y:S02]  /*59c0*/  PRMT R5, R0, 0x5410, R3 ;  /* 0x0000541000057816 */ /* 0x000fe40000000003 */
[----:B------:R-:W-:-:S02]  /*59d0*/  LOP3.LUT R0, R8, 0xffff, RZ, 0xc0, !PT ;  /* 0x0000ffff08007812 */ /* 0x000fc400078ec0ff */
[----:B------:R-:W-:Y:S02]  /*59e0*/  SHF.R.U32.HI R2, RZ, 0x18, R8 ;  /* 0x00000018ff027819 */ /* 0x000fe40000011608 */
[----:B------:R-:W-:Y:S02]  /*59f0*/  SHF.R.U32.HI R4, RZ, 0x8, R0 ;  /* 0x00000008ff047819 */ /* 0x000fe40000011600 */
[----:B------:R-:W-:Y:S02]  /*5a00*/  SHF.R.U32.HI R0, RZ, 0x10, R8 ;  /* 0x00000010ff007819 */ /* 0x000fe40000011608 */
[----:B------:R-:W-:Y:S02]  /*5a10*/  LOP3.LUT R3, R8, 0xff, RZ, 0xc0, !PT ;  /* 0x000000ff08037812 */ /* 0x000fe400078ec0ff */
[----:B------:R-:W-:Y:S02]  /*5a20*/  LOP3.LUT R0, R0, 0xff, RZ, 0xc0, !PT ;  /* 0x000000ff00007812 */ /* 0x000fe400078ec0ff */
[----:B------:R-:W-:-:S02]  /*5a30*/  PRMT R4, R3, 0x5410, R4 ;  /* 0x0000541003047816 */ /* 0x000fc40000000004 */
[----:B------:R-:W-:Y:S02]  /*5a40*/  PRMT R0, R0, 0x5410, R2 ;  /* 0x0000541000007816 */ /* 0x000fe40000000002 */
[--C-:B------:R-:W-:Y:S02]  /*5a50*/  HSET2.LE.AND R3, R5, R9.reuse, PT ;  /* 0x0000000905037233 */ /* 0x100fe40003803000 */
[--C-:B------:R-:W-:Y:S02]  /*5a60*/  HSET2.LE.AND R2, R6, R9.reuse, PT ;  /* 0x0000000906027233 */ /* 0x100fe40003803000 */
[--C-:B------:R-:W-:Y:S02]  /*5a70*/  HSET2.LE.AND R5, R0, R9.reuse, PT ;  /* 0x0000000900057233 */ /* 0x100fe40003803000 */
[----:B--2---:R-:W-:Y:S02]  /*5a80*/  F2FP.F16.F32.PACK_AB R0, R234, R19 ;  /* 0x00000013ea00723e */ /* 0x004fe400000000ff */
[----:B------:R-:W-:-:S02]  /*5a90*/  HSET2.LE.AND R4, R4, R9, PT ;  /* 0x0000000904047233 */ /* 0x000fc40003803000 */
[----:B------:R-:W-:Y:S01]  /*5aa0*/  LOP3.LUT R126, R2, R0, RZ, 0xc0, !PT ;  /* 0x00000000027e7212 */ /* 0x000fe200078ec0ff */
[----:B------:R-:W-:Y:S01]  /*5ab0*/  FADD.FTZ R2, R251, R244 ;  /* 0x000000f4fb027221 */ /* 0x000fe20000010000 */
[----:B------:R-:W-:-:S03]  /*5ac0*/  F2FP.F16.F32.PACK_AB R0, R7, R16 ;  /* 0x000000100700723e */ /* 0x000fc600000000ff */
[----:B------:R-:W-:Y:S01]  /*5ad0*/  FADD.FTZ R2, R250, R2 ;  /* 0x00000002fa027221 */ /* 0x000fe20000010000 */
[----:B------:R-:W-:Y:S01]  /*5ae0*/  LOP3.LUT R127, R3, R0, RZ, 0xc0, !PT ;  /* 0x00000000037f7212 */ /* 0x000fe200078ec0ff */
[----:B------:R-:W-:Y:S01]  /*5af0*/  FADD.FTZ R3, R240, R239 ;  /* 0x000000eff0037221 */ /* 0x000fe20000010000 */
[----:B------:R-:W-:Y:S01]  /*5b00*/  F2FP.F16.F32.PACK_AB R0, R18, R17 ;  /* 0x000000111200723e */ /* 0x000fe200000000ff */
[----:B------:R-:W-:Y:S02]  /*5b10*/  FADD.FTZ R2, R249, R2 ;  /* 0x00000002f9027221 */ /* 0x000fe40000010000 */
[----:B------:R-:W-:Y:S01]  /*5b20*/  FADD.FTZ R3, R243, R3 ;  /* 0x00000003f3037221 */ /* 0x000fe20000010000 */
[----:B------:R-:W-:Y:S01]  /*5b30*/  LOP3.LUT R124, R4, R0, RZ, 0xc0, !PT ;  /* 0x00000000047c7212 */ /* 0x000fe200078ec0ff */
[----:B------:R-:W-:Y:S01]  /*5b40*/  FADD.FTZ R4, R207, R21 ;  /* 0x00000015cf047221 */ /* 0x000fe20000010000 */
[----:B---3--:R-:W-:Y:S01]  /*5b50*/  F2FP.F16.F32.PACK_AB R0, R11, R10 ;  /* 0x0000000a0b00723e */ /* 0x008fe200000000ff */
[----:B------:R-:W-:-:S02]  /*5b60*/  FADD.FTZ R3, R242, R3 ;  /* 0x00000003f2037221 */ /* 0x000fc40000010000 */
[----:B------:R-:W-:Y:S01]  /*5b70*/  FADD.FTZ R4, R206, R4 ;  /* 0x00000004ce047221 */ /* 0x000fe20000010000 */
[----:B------:R-:W-:Y:S01]  /*5b80*/  LOP3.LUT R125, R5, R0, RZ, 0xc0, !PT ;  /* 0x00000000057d7212 */ /* 0x000fe200078ec0ff */
[----:B------:R-:W-:Y:S01]  /*5b90*/  FADD.FTZ R0, R229, R228 ;  /* 0x000000e4e5007221 */ /* 0x000fe20000010000 */
[----:B------:R-:W-:-:S03]  /*5ba0*/  FADD.FTZ R3, R231, R3 ;  /* 0x00000003e7037221 */ /* 0x000fc60000010000 */
[----:B------:R-:W-:Y:S01]  /*5bb0*/  FADD.FTZ R0, R227, R0 ;  /* 0x00000000e3007221 */ /* 0x000fe20000010000 */
[----:B------:R-:W-:Y:S01]  /*5bc0*/  FADD.FTZ R3, R230, R3 ;  /* 0x00000003e6037221 */ /* 0x000fe20000010000 */
[C---:B------:R-:W-:Y:S02]  /*5bd0*/  HMMA.16816.F32 R140, R124.reuse, R152, R140 ;  /* 0x000000987c8c723c */ /* 0x040fe4000000188c */
        /* <DEDUP_REMOVED lines=36> */
[----:B------:R-:W-:Y:S01]  /*5e20*/  IMAD.WIDE.U32 R250, R137, -0x326172a9, RZ ;  /* 0xcd9e8d5789fa7825 */ /* 0x000fe200078e00ff */
[----:B------:R-:W-:Y:S01]  /*5e30*/  LOP3.LUT R0, R252, 0x3, RZ, 0xc0, !PT ;  /* 0x00000003fc007812 */ /* 0x000fe200078ec0ff */
[----:B------:R-:W-:Y:S01]  /*5e40*/  ULEA.HI.SX32 UR12, UR12, 0xfffffffe, 0x1b ;  /* 0xfffffffe0c0c7891 */ /* 0x000fe2000f8fda3f */
[----:B------:R-:W-:Y:S01]  /*5e50*/  MOV R252, UR20 ;  /* 0x0000001400fc7c02 */ /* 0x000fe20008000f00 */
[----:B------:R-:W-:Y:S01]  /*5e60*/  IMAD.WIDE.U32 R248, R248, -0x326172a9, RZ ;  /* 0xcd9e8d57f8f87825 */ /* 0x000fe200078e00ff */
[-C--:B------:R-:W-:Y:S01]  /*5e70*/  LOP3.LUT R244, R251, R172.reuse, RZ, 0x3c, !PT ;  /* 0x000000acfbf47212 */ /* 0x080fe200078e3cff */
[----:B------:R-:W-:Y:S01]  /*5e80*/  ULDC UR9, c[0x0][0x2d0] ;  /* 0x0000b40000097ab9 */ /* 0x000fe20000000800 */
[----:B------:R-:W-:Y:S01]  /*5e90*/  MOV R132, R135 ;  /* 0x0000008700847202 */ /* 0x000fe20000000f00 */
[----:B------:R-:W-:Y:S01]  /*5ea0*/  IMAD R0, R0, -0x2, R205 ;  /* 0xfffffffe00007824 */ /* 0x000fe200078e02cd */
[----:B------:R-:W-:Y:S01]  /*5eb0*/  LOP3.LUT R242, R249, R172, RZ, 0x3c, !PT ;  /* 0x000000acf9f27212 */ /* 0x000fe200078e3cff */
[----:B------:R-:W-:Y:S01]  /*5ec0*/  IMAD.WIDE.U32 R226, R245, -0x2daee0ad, RZ ;  /* 0xd2511f53f5e27825 */ /* 0x000fe200078e00ff */
[----:B------:R-:W-:Y:S01]  /*5ed0*/  MOV R138, R133 ;  /* 0x00000085008a7202 */ /* 0x000fe20000000f00 */
[----:B------:R-:W2:Y:S01]  /*5ee0*/  @!P2 LDC.64 R4, c[0x0][0x220] ;  /* 0x00008800ff04ab82 */ /* 0x000ea20000000a00 */
[----:B------:R-:W-:Y:S01]  /*5ef0*/  IADD3 R252, R252, -UR21, R0 ;  /* 0x80000015fcfc7c10 */ /* 0x000fe2000fffe000 */
[----:B------:R-:W-:Y:S01]  /*5f00*/  IMAD.MOV.U32 R137, RZ, RZ, R134 ;  /* 0x000000ffff897224 */ /* 0x000fe200078e0086 */
[----:B------:R-:W-:Y:S01]  /*5f10*/  ULDC UR4, c[0x0][0x2ec] ;  /* 0x0000bb0000047ab9 */ /* 0x000fe20000000800 */
[----:B------:R-:W-:Y:S01]  /*5f20*/  IMAD.WIDE.U32 R244, R244, -0x2daee0ad, RZ ;  /* 0xd2511f53f4f47825 */ /* 0x000fe200078e00ff */
[----:B------:R-:W-:-:S03]  /*5f30*/  ULDC.64 UR6, c[0x0][0x248] ;  /* 0x0000920000067ab9 */ /* 0x000fc60000000a00 */
[----:B------:R-:W3:Y:S01]  /*5f40*/  @!P2 LDC.64 R2, c[0x0][0x220] ;  /* 0x00008800ff02ab82 */ /* 0x000ee20000000a00 */
[----:B------:R-:W-:Y:S01]  /*5f50*/  IMAD.WIDE.U32 R242, R242, -0x2daee0ad, RZ ;  /* 0xd2511f53f2f27825 */ /* 0x000fe200078e00ff */
[----:B--2---:R-:W-:Y:S04]  /*5f60*/  @!P2 STL.64 [R1+0x8], R4 ;  /* 0x000008040100a387 */ /* 0x004fe80000100a00 */
[----:B---3--:R2:W-:Y:S02]  /*5f70*/  @!P2 STL.64 [R1], R2 ;  /* 0x000000020100a387 */ /* 0x0085e40000100a00 */
[----:B--2---:R-:W-:Y:S01]  /*5f80*/  IMAD.MOV.U32 R2, RZ, RZ, R136 ;  /* 0x000000ffff027224 */ /* 0x004fe200078e0088 */
[----:B-1----:R-:W-:Y:S06]  /*5f90*/  BRA `(.L_x_1880) ;  /* 0x0000000000c47947 */ /* 0x002fec0003800000 */
.L_x_1882:
        /* <DEDUP_REMOVED lines=49> */
.L_x_1880:
[----:B------:R-:W2:Y:S01]  /*62b0*/  LDL.64 R16, [R1+0x18] ;  /* 0x0000180001107983 */ /* 0x000ea20000100a00 */
[----:B------:R-:W-:Y:S01]  /*62c0*/  ISETP.GE.AND P1, PT, R247, UR9, PT ;  /* 0x00000009f7007c0c */ /* 0x000fe2000bf26270 */
[----:B------:R-:W-:Y:S01]  /*62d0*/  USHF.R.S32.HI UR10, URZ, 0x1f, UR12 ;  /* 0x0000001f3f0a7899 */ /* 0x000fe2000801140c */
[----:B------:R-:W-:Y:S04]  /*62e0*/  DEPBAR.LE SB0, 0x0 ;  /* 0x000080000000791a */ /* 0x000fe80000000000 */
[----:B------:R-:W3:Y:S01]  /*62f0*/  LDL R12, [R1+0x28] ;  /* 0x00002800010c7983 */ /* 0x000ee20000100800 */
[C---:B------:R-:W-:Y:S02]  /*6300*/  IMAD R0, R228.reuse, UR10, RZ ;  /* 0x0000000ae4007c24 */ /* 0x040fe4000f8e02ff */
[----:B------:R-:W-:Y:S02]  /*6310*/  IMAD.WIDE.U32 R4, R228, UR12, RZ ;  /* 0x0000000ce4047c25 */ /* 0x000fe4000f8e00ff */
[----:B------:R-:W4:Y:S02]  /*6320*/  LDL R11, [R1+0x8] ;  /* 0x00000800010b7983 */ /* 0x000f240000100800 */
[----:B------:R-:W1:Y:S03]  /*6330*/  @!P1 LDC.64 R8, c[0x0][0x220] ;  /* 0x00008800ff089b82 */ /* 0x000e660000000a00 */
[----:B------:R-:W5:Y:S01]  /*6340*/  LDL R15, [R1+0xc] ;  /* 0x00000c00010f7983 */ /* 0x000f620000100800 */
[----:B------:R-:W-:Y:S04]  /*6350*/  IMAD R3, R229, UR12, R0 ;  /* 0x0000000ce5037c24 */ /* 0x000fe8000f8e0200 */
[----:B------:R-:W5:Y:S01]  /*6360*/  LDL R10, [R1] ;  /* 0x00000000010a7983 */ /* 0x000f620000100800 */
[----:B------:R-:W-:Y:S01]  /*6370*/  IMAD.IADD R5, R5, 0x1, R3 ;  /* 0x0000000105057824 */ /* 0x000fe200078e0203 */
[----:B------:R-:W5:Y:S03]  /*6380*/  @!P1 LDC.64 R6, c[0x0][0x220] ;  /* 0x00008800ff069b82 */ /* 0x000f660000000a00 */
[----:B------:R-:W5:Y:S05]  /*6390*/  LDL R14, [R1+0x4] ;  /* 0x00000400010e7983 */ /* 0x000f6a0000100800 */
[----:B------:R-:W-:Y:S06]  /*63a0*/  BAR.SYNC.DEFER_BLOCKING 0x0 ;  /* 0x0000000000007b1d */ /* 0x000fec0000010000 */
[----:B------:R-:W-:Y:S01]  /*63b0*/  @P2 STS.128 [R223+0xa000], RZ ;  /* 0x00a000ffdf002388 */ /* 0x000fe20000000c00 */
[----:B--2---:R-:W-:Y:S04]  /*63c0*/  LEA R0, P3, R4, R16, 0x5 ;  /* 0x0000001004007211 */ /* 0x004fe800078628ff */
[----:B------:R-:W-:Y:S02]  /*63d0*/  LEA R3, P0, R228, R0, 0x4 ;  /* 0x00000000e4037211 */ /* 0x000fe400078020ff */
[----:B---3--:R-:W-:Y:S02]  /*63e0*/  LEA.HI.X R4, R4, R12, R5, 0x5, P3 ;  /* 0x0000000c04047211 */ /* 0x008fe400018f2c05 */
[C---:B-1----:R-:W-:Y:S02]  /*63f0*/  @!P1 LEA R8, P3, R0.reuse, R8, 0x1 ;  /* 0x0000000800089211 */ /* 0x042fe400078608ff */
[C---:B----4-:R-:W-:Y:S02]  /*6400*/  @!P2 LEA R12, P5, R0.reuse, R11, 0x1 ;  /* 0x0000000b000ca211 */ /* 0x050fe400078a08ff */
[C-C-:B------:R-:W-:Y:S02]  /*6410*/  @!P1 LEA.HI.X R9, R0.reuse, R9, R4.reuse, 0x1, P3 ;  /* 0x0000000900099211 */ /* 0x140fe400018f0c04 */
[----:B-----5:R-:W-:Y:S01]  /*6420*/  @!P2 LEA.HI.X R13, R0, R15, R4, 0x1, P5 ;  /* 0x0000000f000da211 */ /* 0x020fe200028f0c04 */
[----:B------:R-:W-:Y:S01]  /*6430*/  IMAD.U32 R0, RZ, RZ, UR12 ;  /* 0x0000000cff007e24 */ /* 0x000fe2000f8e00ff */
[----:B------:R-:W-:Y:S02]  /*6440*/  LEA.HI.X R5, R228, R4, R229, 0x4, P0 ;  /* 0x00000004e4057211 */ /* 0x000fe400000f24e5 */
[C---:B------:R-:W-:Y:S01]  /*6450*/  @!P2 LEA R10, P4, R3.reuse, R10, 0x1 ;  /* 0x0000000a030aa211 */ /* 0x040fe200078808ff */
[----:B------:R-:W-:Y:S01]  /*6460*/  @!PT LDS RZ, [RZ] ;  /* 0x00000000fffff984 */ /* 0x000fe20000000800 */
[----:B------:R-:W-:Y:S01]  /*6470*/  @!PT LDS RZ, [RZ] ;  /* 0x00000000fffff984 */ /* 0x000fe20000000800 */
[----:B------:R-:W-:Y:S01]  /*6480*/  @!PT LDS RZ, [RZ] ;  /* 0x00000000fffff984 */ /* 0x000fe20000000800 */
[----:B------:R-:W-:Y:S01]  /*6490*/  @!P2 LDGSTS.E.BYPASS.LTC128B.128 [R223+0xa000], desc[UR18][R12.64] ;  /* 0x0a0000000cdfafae */ /* 0x000fe2000b901d52 */
[C---:B------:R-:W-:Y:S01]  /*64a0*/  @!P1 LEA R6, P0, R3.reuse, R6, 0x1 ;  /* 0x0000000603069211 */ /* 0x040fe200078008ff */
[----:B------:R-:W-:Y:S01]  /*64b0*/  IMAD R0, R0, -0x20, R252 ;  /* 0xffffffe000007824 */ /* 0x000fe200078e02fc */
[C-C-:B------:R-:W-:Y:S02]  /*64c0*/  @!P2 LEA.HI.X R11, R3.reuse, R14, R5.reuse, 0x1, P4 ;  /* 0x0000000e030ba211 */ /* 0x140fe400020f0c05 */
[----:B------:R-:W-:Y:S01]  /*64d0*/  @P1 STS.128 [R223+0xb000], RZ ;  /* 0x00b000ffdf001388 */ /* 0x000fe20000000c00 */
[----:B------:R-:W-:Y:S01]  /*64e0*/  @!P1 LEA.HI.X R7, R3, R7, R5, 0x1, P0 ;  /* 0x0000000703079211 */ /* 0x000fe200000f0c05 */
[C---:B------:R-:W-:Y:S03]  /*64f0*/  VIADD R133, R0.reuse, 0x8 ;  /* 0x0000000800857836 */ /* 0x040fe60000000000 */
[----:B------:R-:W-:Y:S01]  /*6500*/  @!PT LDS RZ, [RZ] ;  /* 0x00000000fffff984 */ /* 0x000fe20000000800 */
[----:B------:R-:W-:Y:S01]  /*6510*/  @!PT LDS RZ, [RZ] ;  /* 0x00000000fffff984 */ /* 0x000fe20000000800 */
[----:B------:R-:W-:Y:S01]  /*6520*/  @!PT LDS RZ, [RZ] ;  /* 0x00000000fffff984 */ /* 0x000fe20000000800 */
[----:B------:R-:W-:Y:S01]  /*6530*/  @!P1 LDGSTS.E.BYPASS.LTC128B.128 [R223+0xb000], desc[UR18][R8.64+0x80] ;  /* 0x0b00008008df9fae */ /* 0x000fe2000b901d52 */
[C---:B------:R-:W-:Y:S01]  /*6540*/  VIADD R3, R0.reuse, 0x7 ;  /* 0x0000000700037836 */ /* 0x040fe20000000000 */
[----:B------:R-:W-:Y:S03]  /*6550*/  ISETP.GE.AND P3, PT, R133, RZ, PT ;  /* 0x000000ff8500720c */ /* 0x000fe60003f66270 */
[----:B------:R-:W-:Y:S01]  /*6560*/  @P2 STS.128 [R223+0xa800], RZ ;  /* 0x00a800ffdf002388 */ /* 0x000fe20000000c00 */
[C---:B------:R-:W-:Y:S01]  /*6570*/  VIADD R136, R0.reuse, 0xfffffff7 ;  /* 0xfffffff700887836 */ /* 0x040fe20000000000 */
[----:B------:R-:W-:Y:S01]  /*6580*/  ISETP.GE.AND P0, PT, R3, RZ, PT ;  /* 0x000000ff0300720c */ /* 0x000fe20003f06270 */
[C---:B------:R-:W-:Y:S02]  /*6590*/  VIADD R139, R0.reuse, 0xfffffff8 ;  /* 0xfffffff8008b7836 */ /* 0x040fe40000000000 */
[----:B------:R-:W-:Y:S01]  /*65a0*/  @!PT LDS RZ, [RZ] ;  /* 0x00000000fffff984 */ /* 0x000fe20000000800 */
[----:B------:R-:W-:Y:S01]  /*65b0*/  @!PT LDS RZ, [RZ] ;  /* 0x00000000fffff984 */ /* 0x000fe20000000800 */
[----:B------:R-:W-:Y:S01]  /*65c0*/  @!PT LDS RZ, [RZ] ;  /* 0x00000000fffff984 */ /* 0x000fe20000000800 */
[----:B------:R-:W-:Y:S01]  /*65d0*/  @!P2 LDGSTS.E.BYPASS.LTC128B.128 [R223+0xa800], desc[UR18][R10.64] ;  /* 0x0a8000000adfafae */ /* 0x000fe2000b901d52 */
[----:B------:R-:W-:Y:S01]  /*65e0*/  VIADD R135, R0, 0xfffffff0 ;  /* 0xfffffff000877836 */ /* 0x000fe20000000000 */
[----:B------:R-:W-:Y:S01]  /*65f0*/  ISETP.GE.AND P5, PT, R136, RZ, PT ;  /* 0x000000ff8800720c */ /* 0x000fe20003fa6270 */
[C---:B------:R-:W-:Y:S02]  /*6600*/  VIADD R134, R0.reuse, 0xffffffef ;  /* 0xffffffef00867836 */ /* 0x040fe40000000000 */
[----:B------:R-:W-:Y:S01]  /*6610*/  @P1 STS.128 [R223+0xb800], RZ ;  /* 0x00b800ffdf001388 */ /* 0x000fe20000000c00 */
[----:B------:R-:W-:Y:S02]  /*6620*/  ISETP.GE.AND P6, PT, R139, RZ, PT ;  /* 0x000000ff8b00720c */ /* 0x000fe40003fc6270 */
[----:B------:R-:W-:Y:S02]  /*6630*/  ISETP.GE.AND P4, PT, R135, RZ, PT ;  /* 0x000000ff8700720c */ /* 0x000fe40003f86270 */
[----:B------:R-:W-:Y:S01]  /*6640*/  @!PT LDS RZ, [RZ] ;  /* 0x00000000fffff984 */ /* 0x000fe20000000800 */
[----:B------:R-:W-:Y:S01]  /*6650*/  @!PT LDS RZ, [RZ] ;  /* 0x00000000fffff984 */ /* 0x000fe20000000800 */
[----:B------:R-:W-:Y:S01]  /*6660*/  @!PT LDS RZ, [RZ] ;  /* 0x00000000fffff984 */ /* 0x000fe20000000800 */
[----:B------:R1:W-:Y:S01]  /*6670*/  @!P1 LDGSTS.E.BYPASS.LTC128B.128 [R223+0xb800], desc[UR18][R6.64+0x80] ;  /* 0x0b80008006df9fae */ /* 0x0003e2000b901d52 */
[C---:B------:R-:W-:Y:S02]  /*6680*/  @!P3 IADD3 R133, -R0.reuse, -0x8, RZ ;  /* 0xfffffff80085b810 */ /* 0x040fe40007ffe1ff */
[C---:B------:R-:W-:Y:S02]  /*6690*/  @!P0 IADD3 R3, -R0.reuse, -0x7, RZ ;  /* 0xfffffff900038810 */ /* 0x040fe40007ffe1ff */
[----:B------:R-:W-:Y:S01]  /*66a0*/  LDSM.16.M88.4 R32, [R210] ;  /* 0x00000000d220783b */ /* 0x000fe20000000200 */
[----:B------:R-:W-:Y:S02]  /*66b0*/  I2FP.F32.S32 R133, R133 ;  /* 0x0000008500857245 */ /* 0x000fe40000201400 */
[----:B------:R-:W-:Y:S02]  /*66c0*/  I2FP.F32.S32 R3, R3 ;  /* 0x0000000300037245 */ /* 0x000fe40000201400 */
[----:B------:R-:W1:Y:S01]  /*66d0*/  LDSM.16.M88.4 R16, [R208+0x8000] ;  /* 0x00800000d010783b */ /* 0x000e620000000200 */
[----:B------:R-:W-:Y:S02]  /*66e0*/  @!P5 IADD3 R136, -R0, 0x9, RZ ;  /* 0x000000090088d810 */ /* 0x000fe40007ffe1ff */
[----:B------:R-:W-:Y:S02]  /*66f0*/  ISETP.GE.AND P3, PT, R134, RZ, PT ;  /* 0x000000ff8600720c */ /* 0x000fe40003f66270 */
[----:B------:R-:W2:Y:S01]  /*6700*/  LDSM.16.M88.4 R28, [R210+0x2000] ;  /* 0x00200000d21c783b */ /* 0x000ea20000000200 */
[C---:B------:R-:W-:Y:S02]  /*6710*/  @!P6 IADD3 R139, -R0.reuse, 0x8, RZ ;  /* 0x00000008008be810 */ /* 0x040fe40007ffe1ff */
[----:B------:R-:W-:Y:S02]  /*6720*/  I2FP.F32.S32 R136, R136 ;  /* 0x0000008800887245 */ /* 0x000fe40000201400 */
[----:B------:R-:W3:Y:S01]  /*6730*/  LDSM.16.M88.4 R172, [R208+0x8800] ;  /* 0x00880000d0ac783b */ /* 0x000ee20000000200 */
[----:B------:R-:W-:Y:S02]  /*6740*/  I2FP.F32.S32 R139, R139 ;  /* 0x0000008b008b7245 */ /* 0x000fe40000201400 */
[C---:B------:R-:W-:Y:S02]  /*6750*/  @!P4 IADD3 R135, -R0.reuse, 0x10, RZ ;  /* 0x000000100087c810 */ /* 0x040fe40007ffe1ff */
[----:B------:R-:W0:Y:S01]  /*6760*/  LDGDEPBAR ;  /* 0x00000000000079af */ /* 0x000e220000000000 */
[C---:B------:R-:W-:Y:S02]  /*6770*/  @!P3 IADD3 R134, -R0.reuse, 0x11, RZ ;  /* 0x000000110086b810 */ /* 0x040fe40007ffe1ff */
[----:B------:R-:W-:Y:S02]  /*6780*/  I2FP.F32.S32 R135, R135 ;  /* 0x0000008700877245 */ /* 0x000fe40000201400 */
[----:B------:R-:W-:Y:S01]  /*6790*/  LDSM.16.M88.4 R176, [R212] ;  /* 0x00000000d4b0783b */ /* 0x000fe20000000200 */
[----:B------:R-:W-:Y:S02]  /*67a0*/  I2FP.F32.S32 R134, R134 ;  /* 0x0000008600867245 */ /* 0x000fe40000201400 */
[----:B------:R-:W-:Y:S02]  /*67b0*/  ISETP.LT.AND P3, PT, RZ, UR12, PT ;  /* 0x0000000cff007c0c */ /* 0x000fe4000bf61270 */
        /* <DEDUP_REMOVED lines=9> */
[----:B------:R-:W-:Y:S04]  /*6850*/  LDSM.16.M88.4 R204, [R217+0x2000] ;  /* 0x00200000d9cc783b */ /* 0x000fe80000000200 */
[C---:B------:R-:W-:Y:S06]  /*6860*/  HMMA.16816.F32 R16, R32.reuse, R18, RZ ;  /* 0x000000122010723c */ /* 0x040fec00000018ff */
        /* <DEDUP_REMOVED lines=13> */
[----:B------:R-:W4:Y:S05]  /*6940*/  LDSM.16.M88.4 R184, [R215] ;  /* 0x00000000d7b8783b */ /* 0x000f2a0000000200 */
[----:B------:R-:W-:Y:S01]  /*6950*/  HMMA.16816.F32 R32, R176, R190, R32 ;  /* 0x000000beb020723c */ /* 0x000fe20000001820 */
[----:B------:R-:W5:Y:S05]  /*6960*/  LDSM.16.M88.4 R176, [R215+0x800] ;  /* 0x00080000d7b0783b */ /* 0x000f6a0000000200 */
        /* <DEDUP_REMOVED lines=9> */
[----:B------:R-:W2:Y:S05]  /*6a00*/  LDSM.16.M88.4 R200, [R210+0x6000] ;  /* 0x00600000d2c8783b */ /* 0x000eaa0000000200 */
[----:B------:R-:W-:Y:S01]  /*6a10*/  HMMA.16816.F32 R32, R192, R174, R32 ;  /* 0x000000aec020723c */ /* 0x000fe20000001820 */
[----:B------:R-:W3:Y:S05]  /*6a20*/  LDSM.16.M88.4 R172, [R208+0x9800] ;  /* 0x00980000d0ac783b */ /* 0x000eea0000000200 */
[-C--:B----4-:R-:W-:Y:S01]  /*6a30*/  HMMA.16816.F32 R4, R180, R184.reuse, R4 ;  /* 0x000000b8b404723c */ /* 0x090fe20000001804 */
[----:B------:R-:W-:Y:S05]  /*6a40*/  LDSM.16.M88.4 R192, [R221] ;  /* 0x00000000ddc0783b */ /* 0x000fea0000000200 */
[C---:B------:R-:W-:Y:S06]  /*6a50*/  HMMA.16816.F32 R8, R204.reuse, R184, R8 ;  /* 0x000000b8cc08723c */ /* 0x040fec0000001808 */
[-C--:B------:R-:W-:Y:S06]  /*6a60*/  HMMA.16816.F32 R12, R204, R186.reuse, R12 ;  /* 0x000000bacc0c723c */ /* 0x080fec000000180c */
[C---:B------:R-:W-:Y:S01]  /*6a70*/  HMMA.16816.F32 R16, R180.reuse, R186, R16 ;  /* 0x000000bab410723c */ /* 0x040fe20000001810 */
[----:B------:R-:W4:Y:S05]  /*6a80*/  LDSM.16.M88.4 R184, [R212+0x4000] ;  /* 0x00400000d4b8783b */ /* 0x000f2a0000000200 */
[-C--:B-----5:R-:W-:Y:S06]  /*6a90*/  HMMA.16816.F32 R20, R180, R176.reuse, R20 ;  /* 0x000000b0b414723c */ /* 0x0a0fec0000001814 */
[C---:B------:R-:W-:Y:S06]  /*6aa0*/  HMMA.16816.F32 R24, R204.reuse, R176, R24 ;  /* 0x000000b0cc18723c */ /* 0x040fec0000001818 */
[-C--:B------:R-:W-:Y:S01]  /*6ab0*/  HMMA.16816.F32 R28, R204, R178.reuse, R28 ;  /* 0x000000b2cc1c723c */ /* 0x080fe2000000181c */
[----:B------:R-:W5:Y:S05]  /*6ac0*/  LDSM.16.M88.4 R204, [R212+0x6000] ;  /* 0x00600000d4cc783b */ /* 0x000f6a0000000200 */
        /* <DEDUP_REMOVED lines=15> */
[----:B------:R-:W-:Y:S05]  /*6bc0*/  LDSM.16.M88.4 R188, [R217+0x4000] ;  /* 0x00400000d9bc783b */ /* 0x000fea0000000200 */
[C---:B-----5:R-:W-:Y:S06]  /*6bd0*/  HMMA.16816.F32 R8, R204.reuse, R192, R8 ;  /* 0x000000c0cc08723c */ /* 0x060fec0000001808 */
[-C--:B------:R-:W-:Y:S06]  /*6be0*/  HMMA.16816.F32 R12, R204, R194.reuse, R12 ;  /* 0x000000c2cc0c723c */ /* 0x080fec000000180c */
[C---:B------:R-:W-:Y:S01]  /*6bf0*/  HMMA.16816.F32 R16, R184.reuse, R194, R16 ;  /* 0x000000c2b810723c */ /* 0x040fe20000001810 */
[----:B------:R-:W4:Y:S05]  /*6c00*/  LDSM.16.M88.4 R192, [R215+0x1000] ;  /* 0x00100000d7c0783b */ /* 0x000f2a0000000200 */
[-C--:B------:R-:W-:Y:S06]  /*6c10*/  HMMA.16816.F32 R20, R184, R176.reuse, R20 ;  /* 0x000000b0b814723c */ /* 0x080fec0000001814 */
[C---:B------:R-:W-:Y:S06]  /*6c20*/  HMMA.16816.F32 R24, R204.reuse, R176, R24 ;  /* 0x000000b0cc18723c */ /* 0x040fec0000001818 */
[-C--:B------:R-:W-:Y:S01]  /*6c30*/  HMMA.16816.F32 R28, R204, R178.reuse, R28 ;  /* 0x000000b2cc1c723c */ /* 0x080fe2000000181c */
[----:B------:R-:W5:Y:S05]  /*6c40*/  LDSM.16.M88.4 R204, [R217+0x6000] ;  /* 0x00600000d9cc783b */ /* 0x000f6a0000000200 */
[----:B------:R-:W-:Y:S01]  /*6c50*/  HMMA.16816.F32 R32, R184, R178, R32 ;  /* 0x000000b2b820723c */ /* 0x000fe20000001820 */
[----:B------:R-:W5:Y:S01]  /*6c60*/  LDSM.16.M88.4 R176, [R215+0x1800] ;  /* 0x00180000d7b0783b */ /* 0x000f620000000200 */
[----:B------:R-:W-:Y:S04]  /*6c70*/  DEPBAR.LE SB0, 0x0 ;  /* 0x000080000000791a */ /* 0x000fe80000000000 */
[-C--:B-1----:R-:W-:Y:S01]  /*6c80*/  HMMA.16816.F32 R4, R180, R196.reuse, R4 ;  /* 0x000000c4b404723c */ /* 0x082fe20000001804 */
[----:B------:R-:W-:Y:S05]  /*6c90*/  BAR.SYNC.DEFER_BLOCKING 0x0 ;  /* 0x0000000000007b1d */ /* 0x000fea0000010000 */
[C---:B--2---:R-:W-:Y:S06]  /*6ca0*/  HMMA.16816.F32 R8, R200.reuse, R196, R8 ;  /* 0x000000c4c808723c */ /* 0x044fec0000001808 */
[-C--:B------:R-:W-:Y:S06]  /*6cb0*/  HMMA.16816.F32 R12, R200, R198.reuse, R12 ;  /* 0x000000c6c80c723c */ /* 0x080fec000000180c */
[C---:B------:R-:W-:Y:S06]  /*6cc0*/  HMMA.16816.F32 R16, R180.reuse, R198, R16 ;  /* 0x000000c6b410723c */ /* 0x040fec0000001810 */
[-C--:B---3--:R-:W-:Y:S06]  /*6cd0*/  HMMA.16816.F32 R20, R180, R172.reuse, R20 ;  /* 0x000000acb414723c */ /* 0x088fec0000001814 */
[C---:B------:R-:W-:Y:S06]  /*6ce0*/  HMMA.16816.F32 R24, R200.reuse, R172, R24 ;  /* 0x000000acc818723c */ /* 0x040fec0000001818 */
[-C--:B------:R-:W-:Y:S05]  /*6cf0*/  HMMA.16816.F32 R28, R200, R174.reuse, R28 ;  /* 0x000000aec81c723c */ /* 0x080fea000000181c */
[----:B------:R-:W-:Y:S01]  /*6d00*/  IABS R173, R0 ;  /* 0x0000000000ad7213 */ /* 0x000fe20000000000 */
[----:B------:R-:W-:Y:S05]  /*6d10*/  HMMA.16816.F32 R32, R180, R174, R32 ;  /* 0x000000aeb420723c */ /* 0x000fea0000001820 */
[----:B------:R-:W-:Y:S01]  /*6d20*/  I2FP.F32.S32 R173, R173 ;  /* 0x000000ad00ad7245 */ /* 0x000fe20000201400 */
[-C--:B----4-:R-:W-:Y:S05]  /*6d30*/  HMMA.16816.F32 R4, R188, R192.reuse, R4 ;  /* 0x000000c0bc04723c */ /* 0x090fea0000001804 */
[----:B------:R-:W-:Y:S01]  /*6d40*/  VIADD R172, R0, 0xffffffff ;  /* 0xffffffff00ac7836 */ /* 0x000fe20000000000 */
[C---:B-----5:R-:W-:Y:S04]  /*6d50*/  HMMA.16816.F32 R8, R204.reuse, R192, R8 ;  /* 0x000000c0cc08723c */ /* 0x060fe80000001808 */
[----:B------:R-:W-:Y:S01]  /*6d60*/  ISETP.GE.AND P0, PT, R172, RZ, PT ;  /* 0x000000ffac00720c */ /* 0x000fe20003f06270 */
[C---:B------:R-:W-:Y:S01]  /*6d70*/  VIADD R175, R0.reuse, 0x40 ;  /* 0x0000004000af7836 */ /* 0x040fe20000000000 */
[-C--:B------:R-:W-:Y:S04]  /*6d80*/  HMMA.16816.F32 R12, R204, R194.reuse, R12 ;  /* 0x000000c2cc0c723c */ /* 0x080fe8000000180c */
[----:B------:R-:W-:Y:S01]  /*6d90*/  ISETP.GE.AND P6, PT, R175, RZ, PT ;  /* 0x000000ffaf00720c */ /* 0x000fe20003fc6270 */
[C---:B------:R-:W-:Y:S01]  /*6da0*/  VIADD R174, R0.reuse, 0x3f ;  /* 0x0000003f00ae7836 */ /* 0x040fe20000000000 */
[C---:B------:R-:W-:Y:S05]  /*6db0*/  HMMA.16816.F32 R16, R188.reuse, R194, R16 ;  /* 0x000000c2bc10723c */ /* 0x040fea0000001810 */
[C---:B------:R-:W-:Y:S01]  /*6dc0*/  @!P0 IADD3 R172, -R0.reuse, 0x1, RZ ;  /* 0x0000000100ac8810 */ /* 0x040fe20007ffe1ff */
[-C--:B------:R-:W-:Y:S05]  /*6dd0*/  HMMA.16816.F32 R20, R188, R176.reuse, R20 ;  /* 0x000000b0bc14723c */ /* 0x080fea0000001814 */
[----:B------:R-:W-:Y:S01]  /*6de0*/  I2FP.F32.S32 R172, R172 ;  /* 0x000000ac00ac7245 */ /* 0x000fe20000201400 */
[C---:B------:R-:W-:Y:S05]  /*6df0*/  HMMA.16816.F32 R24, R204.reuse, R176, R24 ;  /* 0x000000b0cc18723c */ /* 0x040fea0000001818 */
[----:B------:R-:W-:Y:S01]  /*6e00*/  FFMA.FTZ R6, R133, -UR5, R6 ;  /* 0x8000000585067c23 */ /* 0x000fe20008010006 */
[-C--:B------:R-:W-:Y:S05]  /*6e10*/  HMMA.16816.F32 R28, R204, R178.reuse, R28 ;  /* 0x000000b2cc1c723c */ /* 0x080fea000000181c */
[C---:B------:R-:W-:Y:S02]  /*6e20*/  VIADD R133, R0.reuse, 0xffffffe8 ;  /* 0xffffffe800857836 */ /* 0x040fe40000000000 */
[----:B------:R-:W-:Y:S01]  /*6e30*/  FFMA.FTZ R7, R3, -UR5, R7 ;  /* 0x8000000503077c23 */ /* 0x000fe20008010007 */
[----:B------:R-:W-:Y:S04]  /*6e40*/  HMMA.16816.F32 R32, R188, R178, R32 ;  /* 0x000000b2bc20723c */ /* 0x000fe80000001820 */
[----:B------:R-:W-:Y:S01]  /*6e50*/  ISETP.GE.AND P0, PT, R133, RZ, PT ;  /* 0x000000ff8500720c */ /* 0x000fe20003f06270 */
[----:B------:R-:W-:Y:S02]  /*6e60*/  VIADD R3, R0, 0xffffffe7 ;  /* 0xffffffe700037836 */ /* 0x000fe40000000000 */
[----:B------:R-:W-:Y:S01]  /*6e70*/  FFMA.FTZ R4, R173, -UR5, R4 ;  /* 0x80000005ad047c23 */ /* 0x000fe20008010004 */
[----:B------:R-:W-:Y:S03]  /*6e80*/  FFMA.FTZ R5, R172, -UR5, R5 ;  /* 0x80000005ac057c23 */ /* 0x000fe60008010005 */
[----:B------:R-:W-:Y:S01]  /*6e90*/  FFMA.FTZ R16, R139, -UR5, R16 ;  /* 0x800000058b107c23 */ /* 0x000fe20008010010 */
[----:B------:R-:W-:Y:S01]  /*6ea0*/  ISETP.GE.AND P5, PT, R3, RZ, PT ;  /* 0x000000ff0300720c */ /* 0x000fe20003fa6270 */
[----:B------:R-:W-:Y:S01]  /*6eb0*/  FFMA.FTZ R18, R173, -UR5, R18 ;  /* 0x80000005ad127c23 */ /* 0x000fe20008010012 */
[----:B------:R-:W-:Y:S01]  /*6ec0*/  FFMA.FTZ R17, R136, -UR5, R17 ;  /* 0x8000000588117c23 */ /* 0x000fe20008010011 */
[----:B------:R-:W-:Y:S01]  /*6ed0*/  FFMA.FTZ R19, R172, -UR5, R19 ;  /* 0x80000005ac137c23 */ /* 0x000fe20008010013 */
[----:B------:R-:W-:Y:S01]  /*6ee0*/  FFMA.FTZ R20, R135, -UR5, R20 ;  /* 0x8000000587147c23 */ /* 0x000fe20008010014 */
[----:B------:R-:W-:Y:S01]  /*6ef0*/  FFMA.FTZ R22, R139, -UR5, R22 ;  /* 0x800000058b167c23 */ /* 0x000fe20008010016 */
[----:B------:R-:W-:Y:S01]  /*6f00*/  FFMA.FTZ R21, R134, -UR5, R21 ;  /* 0x8000000586157c23 */ /* 0x000fe20008010015 */
[----:B------:R-:W-:Y:S01]  /*6f10*/  @!P0 IADD3 R133, -R0, 0x18, RZ ;  /* 0x0000001800858810 */ /* 0x000fe20007ffe1ff */
[----:B------:R-:W-:Y:S01]  /*6f20*/  FFMA.FTZ R23, R136, -UR5, R23 ;  /* 0x8000000588177c23 */ /* 0x000fe20008010017 */
[C---:B------:R-:W-:Y:S02]  /*6f30*/  VIADD R139, R0.reuse, 0x48 ;  /* 0x00000048008b7836 */ /* 0x040fe40000000000 */
[----:B------:R-:W-:Y:S01]  /*6f40*/  I2FP.F32.S32 R133, R133 ;  /* 0x0000008500857245 */ /* 0x000fe20000201400 */
[C---:B------:R-:W-:Y:S01]  /*6f50*/  VIADD R136, R0.reuse, 0x47 ;  /* 0x0000004700887836 */ /* 0x040fe20000000000 */
[----:B------:R-:W-:Y:S01]  /*6f60*/  @!P5 IADD3 R3, -R0, 0x19, RZ ;  /* 0x000000190003d810 */ /* 0x000fe20007ffe1ff */
[----:B------:R-:W-:Y:S01]  /*6f70*/  FFMA.FTZ R34, R135, -UR5, R34 ;  /* 0x8000000587227c23 */ /* 0x000fe20008010022 */
[----:B------:R-:W-:Y:S01]  /*6f80*/  ISETP.GE.AND P5, PT, R139, RZ, PT ;  /* 0x000000ff8b00720c */ /* 0x000fe20003fa6270 */
[----:B------:R-:W-:Y:S01]  /*6f90*/  FFMA.FTZ R32, R133, -UR5, R32 ;  /* 0x8000000585207c23 */ /* 0x000fe20008010020 */
[----:B------:R-:W-:Y:S01]  /*6fa0*/  I2FP.F32.S32 R3, R3 ;  /* 0x0000000300037245 */ /* 0x000fe20000201400 */
[----:B------:R-:W-:Y:S01]  /*6fb0*/  FFMA.FTZ R35, R134, -UR5, R35 ;  /* 0x8000000586237c23 */ /* 0x000fe20008010023 */
[----:B------:R-:W-:Y:S01]  /*6fc0*/  FMNMX.FTZ R133, R4, R2, !PT ;  /* 0x0000000204857209 */ /* 0x000fe20007810000 */
[----:B------:R-:W-:Y:S01]  /*6fd0*/  VIADD R173, R0, 0x38 ;  /* 0x0000003800ad7836 */ /* 0x000fe20000000000 */
[----:B------:R-:W-:Y:S01]  /*6fe0*/  ISETP.GE.AND P4, PT, R136, RZ, PT ;  /* 0x000000ff8800720c */ /* 0x000fe20003f86270 */
[----:B------:R-:W-:Y:S01]  /*6ff0*/  FFMA.FTZ R33, R3, -UR5, R33 ;  /* 0x8000000503217c23 */ /* 0x000fe20008010021 */
[----:B------:R-:W-:Y:S01]  /*7000*/  FMNMX.FTZ R3, R6, R132, !PT ;  /* 0x0000008406037209 */ /* 0x000fe20007810000 */
[----:B------:R-:W-:Y:S01]  /*7010*/  VIADD R172, R0, 0x37 ;  /* 0x0000003700ac7836 */ /* 0x000fe20000000000 */
        /* <DEDUP_REMOVED lines=14> */
.L_x_1881:
[----:B-1----:R-:W-:Y:S01]  /*7100*/  FMNMX.FTZ R176, R35, R183, !PT ;  /* 0x000000b723b07209 */ /* 0x002fe20007810000 */
[----:B------:R-:W1:Y:S01]  /*7110*/  SHFL.BFLY PT, R177, R182, 0x2, 0x1f ;  /* 0x0c401f00b6b17f89 */ /* 0x000e6200000e0000 */
[----:B------:R-:W-:Y:S02]  /*7120*/  ISETP.GE.AND P1, PT, R174, RZ, PT ;  /* 0x000000ffae00720c */ /* 0x000fe40003f26270 */
[----:B------:R-:W-:Y:S05]  /*7130*/  ISETP.GE.AND P0, PT, R173, RZ, PT ;  /* 0x000000ffad00720c */ /* 0x000fea0003f06270 */
[----:B------:R-:W2:Y:S01]  /*7140*/  SHFL.BFLY PT, R178, R176, 0x2, 0x1f ;  /* 0x0c401f00b0b27f89 */ /* 0x000ea200000e0000 */
[C---:B------:R-:W-:Y:S02]  /*7150*/  @!P5 IADD3 R139, -R0.reuse, -0x48, RZ ;  /* 0xffffffb8008bd810 */ /* 0x040fe40007ffe1ff */
[C---:B------:R-:W-:Y:S02]  /*7160*/  IADD3 R133, R0.reuse, 0x30, RZ ;  /* 0x0000003000857810 */ /* 0x040fe40007ffe0ff */
[C---:B------:R-:W-:Y:S02]  /*7170*/  @!P4 IADD3 R136, -R0.reuse, -0x47, RZ ;  /* 0xffffffb90088c810 */ /* 0x040fe40007ffe1ff */
[C---:B------:R-:W-:Y:S02]  /*7180*/  IADD3 R3, R0.reuse, 0x2f, RZ ;  /* 0x0000002f00037810 */ /* 0x040fe40007ffe0ff */
[----:B------:R-:W-:Y:S02]  /*7190*/  I2FP.F32.S32 R139, R139 ;  /* 0x0000008b008b7245 */ /* 0x000fe40000201400 */
[C---:B------:R-:W-:Y:S02]  /*71a0*/  IADD3 R135, R0.reuse, 0x28, RZ ;  /* 0x0000002800877810 */ /* 0x040fe40007ffe0ff */
[C---:B------:R-:W-:Y:S01]  /*71b0*/  IADD3 R134, R0.reuse, 0x27, RZ ;  /* 0x0000002700867810 */ /* 0x040fe20007ffe0ff */
[----:B------:R-:W-:Y:S01]  /*71c0*/  FFMA.FTZ R10, R139, -UR5, R10 ;  /* 0x800000058b0a7c23 */ /* 0x000fe2000801000a */
[----:B------:R-:W-:Y:S02]  /*71d0*/  ISETP.GE.AND P4, PT, R133, RZ, PT ;  /* 0x000000ff8500720c */ /* 0x000fe40003f86270 */
[----:B------:R-:W-:Y:S02]  /*71e0*/  @!P6 IADD3 R175, -R0, -0x40, RZ ;  /* 0xffffffc000afe810 */ /* 0x000fe40007ffe1ff */
[----:B------:R-:W-:Y:S02]  /*71f0*/  I2FP.F32.S32 R136, R136 ;  /* 0x0000008800887245 */ /* 0x000fe40000201400 */
[----:B------:R-:W-:Y:S02]  /*7200*/  ISETP.GE.AND P6, PT, R3, RZ, PT ;  /* 0x000000ff0300720c */ /* 0x000fe40003fc6270 */
[----:B-1----:R-:W-:Y:S01]  /*7210*/  FMNMX.FTZ R177, R182, R177, !PT ;  /* 0x000000b1b6b17209 */ /* 0x002fe20007810000 */
[----:B------:R-:W-:Y:S01]  /*7220*/  FFMA.FTZ R11, R136, -UR5, R11 ;  /* 0x80000005880b7c23 */ /* 0x000fe2000801000b */
[----:B--2---:R-:W-:Y:S02]  /*7230*/  FMNMX.FTZ R176, R176, R178, !PT ;  /* 0x000000b2b0b07209 */ /* 0x004fe40007810000 */
[C---:B------:R-:W-:Y:S01]  /*7240*/  @!P1 IADD3 R174, -R0.reuse, -0x3f, RZ ;  /* 0xffffffc100ae9810 */ /* 0x040fe20007ffe1ff */
[----:B------:R-:W-:Y:S01]  /*7250*/  SHFL.BFLY PT, R136, R177, 0x1, 0x1f ;  /* 0x0c201f00b1887f89 */ /* 0x000fe200000e0000 */
[----:B------:R-:W-:Y:S02]  /*7260*/  @!P0 IADD3 R173, -R0, -0x38, RZ ;  /* 0xffffffc800ad8810 */ /* 0x000fe40007ffe1ff */
[----:B------:R-:W-:Y:S05]  /*7270*/  ISETP.GE.AND P5, PT, R172, RZ, PT ;  /* 0x000000ffac00720c */ /* 0x000fea0003fa6270 */
[----:B------:R-:W1:Y:S01]  /*7280*/  SHFL.BFLY PT, R139, R176, 0x1, 0x1f ;  /* 0x0c201f00b08b7f89 */ /* 0x000e6200000e0000 */
[----:B------:R-:W-:Y:S02]  /*7290*/  ISETP.GE.AND P1, PT, R135, RZ, PT ;  /* 0x000000ff8700720c */ /* 0x000fe40003f26270 */
[----:B------:R-:W-:Y:S02]  /*72a0*/  ISETP.GE.AND P0, PT, R134, RZ, PT ;  /* 0x000000ff8600720c */ /* 0x000fe40003f06270 */
[C---:B------:R-:W-:Y:S02]  /*72b0*/  @!P4 IADD3 R133, -R0.reuse, -0x30, RZ ;  /* 0xffffffd00085c810 */ /* 0x040fe40007ffe1ff */
[----:B------:R-:W-:Y:S02]  /*72c0*/  I2FP.F32.S32 R175, R175 ;  /* 0x000000af00af7245 */ /* 0x000fe40000201400 */
[C---:B------:R-:W-:Y:S02]  /*72d0*/  @!P6 IADD3 R3, -R0.reuse, -0x2f, RZ ;  /* 0xffffffd10003e810 */ /* 0x040fe40007ffe1ff */
[----:B------:R-:W-:Y:S01]  /*72e0*/  I2FP.F32.S32 R174, R174 ;  /* 0x000000ae00ae7245 */ /* 0x000fe20000201400 */
[C---:B------:R-:W-:Y:S01]  /*72f0*/  FFMA.FTZ R8, R175.reuse, -UR5, R8 ;  /* 0x80000005af087c23 */ /* 0x040fe20008010008 */
[----:B------:R-:W-:Y:S01]  /*7300*/  @!P5 IADD3 R172, -R0, -0x37, RZ ;  /* 0xffffffc900acd810 */ /* 0x000fe20007ffe1ff */
[----:B------:R-:W-:Y:S01]  /*7310*/  FFMA.FTZ R14, R175, -UR5, R14 ;  /* 0x80000005af0e7c23 */ /* 0x000fe2000801000e */
[----:B------:R-:W-:Y:S01]  /*7320*/  I2FP.F32.S32 R133, R133 ;  /* 0x0000008500857245 */ /* 0x000fe20000201400 */
[----:B------:R-:W-:Y:S01]  /*7330*/  FFMA.FTZ R9, R174, -UR5, R9 ;  /* 0x80000005ae097c23 */ /* 0x000fe20008010009 */
[----:B------:R-:W-:Y:S01]  /*7340*/  @!P1 IADD3 R135, -R0, -0x28, RZ ;  /* 0xffffffd800879810 */ /* 0x000fe20007ffe1ff */
[----:B------:R-:W-:Y:S01]  /*7350*/  FFMA.FTZ R15, R174, -UR5, R15 ;  /* 0x80000005ae0f7c23 */ /* 0x000fe2000801000f */
[----:B------:R-:W-:Y:S01]  /*7360*/  @!P0 IADD3 R134, -R0, -0x27, RZ ;  /* 0xffffffd900868810 */ /* 0x000fe20007ffe1ff */
[C---:B------:R-:W-:Y:S01]  /*7370*/  FFMA.FTZ R30, R133.reuse, -UR5, R30 ;  /* 0x80000005851e7c23 */ /* 0x040fe2000801001e */
[----:B------:R-:W-:Y:S01]  /*7380*/  I2FP.F32.S32 R0, R3 ;  /* 0x0000000300007245 */ /* 0x000fe20000201400 */
[----:B------:R-:W-:Y:S01]  /*7390*/  FFMA.FTZ R24, R133, -UR5, R24 ;  /* 0x8000000585187c23 */ /* 0x000fe20008010018 */
[----:B------:R-:W-:Y:S02]  /*73a0*/  FMNMX.FTZ R3, R10, R138, !PT ;  /* 0x0000008a0a037209 */ /* 0x000fe40007810000 */
        /* <DEDUP_REMOVED lines=8> */
[----:B------:R-:W-:Y:S02]  /*7430*/  I2FP.F32.S32 R172, R172 ;  /* 0x000000ac00ac7245 */ /* 0x000fe40000201400 */
[----:B------:R-:W-:Y:S01]  /*7440*/  FMNMX.FTZ R133, R9, R133, !PT ;  /* 0x0000008509857209 */ /* 0x000fe20007810000 */
[----:B------:R-:W-:Y:S01]  /*7450*/  FFMA.FTZ R28, R135, -UR5, R28 ;  /* 0x80000005871c7c23 */ /* 0x000fe2000801001c */
[----:B------:R-:W-:Y:S01]  /*7460*/  FMNMX.FTZ R3, R14, R3, !PT ;  /* 0x000000030e037209 */ /* 0x000fe20007810000 */
[----:B------:R-:W-:Y:S01]  /*7470*/  FFMA.FTZ R13, R172, -UR5, R13 ;  /* 0x80000005ac0d7c23 */ /* 0x000fe2000801000d */
[----:B-1----:R-:W-:Y:S01]  /*7480*/  FMNMX.FTZ R135, R176, R139, !PT ;  /* 0x0000008bb0877209 */ /* 0x002fe20007810000 */
[----:B------:R-:W-:Y:S01]  /*7490*/  FFMA.FTZ R27, R172, -UR5, R27 ;  /* 0x80000005ac1b7c23 */ /* 0x000fe2000801001b */
[----:B------:R-:W-:Y:S02]  /*74a0*/  FMNMX.FTZ R136, R177, R136, !PT ;  /* 0x00000088b1887209 */ /* 0x000fe40007810000 */
[----:B------:R-:W-:Y:S01]  /*74b0*/  FMNMX.FTZ R139, R12, R133, !PT ;  /* 0x000000850c8b7209 */ /* 0x000fe20007810000 */
[----:B------:R-:W-:Y:S01]  /*74c0*/  FMUL.FTZ R187, R135, UR4 ;  /* 0x0000000487bb7c20 */ /* 0x000fe20008410000 */
[----:B------:R-:W-:Y:S01]  /*74d0*/  FMNMX.FTZ R3, R15, R3, !PT ;  /* 0x000000030f037209 */ /* 0x000fe20007810000 */
[C---:B------:R-:W-:Y:S01]  /*74e0*/  FMUL.FTZ R186, R136.reuse, UR4 ;  /* 0x0000000488ba7c20 */ /* 0x040fe20008410000 */
[----:B------:R-:W-:Y:S02]  /*74f0*/  IADD3 R0, R225, -0x4498517b, RZ ;  /* 0xbb67ae85e1007810 */ /* 0x000fe40007ffe0ff */
[----:B------:R-:W-:Y:S02]  /*7500*/  FMNMX.FTZ R139, R13, R139, !PT ;  /* 0x0000008b0d8b7209 */ /* 0x000fe40007810000 */
[-CC-:B------:R-:W-:Y:S02]  /*7510*/  LOP3.LUT R175, R245, R226.reuse, R0.reuse, 0x96, !PT ;  /* 0x000000e2f5af7212 */ /* 0x180fe400078e9600 */
[----:B------:R-:W-:Y:S01]  /*7520*/  LOP3.LUT R174, R243, R226, R0, 0x96, !PT ;  /* 0x000000e2f3ae7212 */ /* 0x000fe200078e9600 */
[----:B------:R-:W-:Y:S01]  /*7530*/  FADD.FTZ R0, -R136, R2 ;  /* 0x0000000288007221 */ /* 0x000fe20000010100 */
[----:B------:R-:W-:Y:S01]  /*7540*/  FMNMX.FTZ R3, R26, R3, !PT ;  /* 0x000000031a037209 */ /* 0x000fe20007810000 */
[----:B------:R-:W-:Y:S01]  /*7550*/  IMAD.WIDE.U32 R182, R175, -0x326172a9, RZ ;  /* 0xcd9e8d57afb67825 */ /* 0x000fe200078e00ff */
[----:B------:R-:W-:Y:S02]  /*7560*/  FMNMX.FTZ R139, R24, R139, !PT ;  /* 0x0000008b188b7209 */ /* 0x000fe40007810000 */
[----:B------:R-:W-:Y:S01]  /*7570*/  FMNMX.FTZ R2, R27, R3, !PT ;  /* 0x000000031b027209 */ /* 0x000fe20007810000 */
[----:B------:R-:W-:Y:S01]  /*7580*/  FMUL.FTZ R3, R0, UR4 ;  /* 0x0000000400037c20 */ /* 0x000fe20008410000 */
[----:B------:R-:W-:Y:S01]  /*7590*/  I2FP.F32.S32 R134, R134 ;  /* 0x0000008600867245 */ /* 0x000fe20000201400 */
[----:B------:R-:W-:Y:S01]  /*75a0*/  FADD.FTZ R0, -R135, R132 ;  /* 0x0000008487007221 */ /* 0x000fe20000010100 */
[----:B------:R-:W-:Y:S01]  /*75b0*/  FSETP.NEU.FTZ.AND P0, PT, R136, -INF , PT ;  /* 0xff8000008800780b */ /* 0x000fe20003f1d000 */
[----:B------:R1:W2:Y:S01]  /*75c0*/  MUFU.EX2 R132, R3 ;  /* 0x0000000300847308 */ /* 0x0002a20000000800 */
[----:B------:R-:W-:Y:S01]  /*75d0*/  FMNMX.FTZ R139, R25, R139, !PT ;  /* 0x0000008b198b7209 */ /* 0x000fe20007810000 */
[----:B------:R-:W-:Y:S01]  /*75e0*/  FFMA.FTZ R29, R134, -UR5, R29 ;  /* 0x80000005861d7c23 */ /* 0x000fe2000801001d */
[----:B------:R-:W-:Y:S01]  /*75f0*/  FSEL R186, R186, RZ, P0 ;  /* 0x000000ffbaba7208 */ /* 0x000fe20000000000 */
[----:B------:R-:W-:Y:S01]  /*7600*/  IMAD.WIDE.U32 R180, R174, -0x326172a9, RZ ;  /* 0xcd9e8d57aeb47825 */ /* 0x000fe200078e00ff */
[----:B------:R-:W-:Y:S02]  /*7610*/  FMNMX.FTZ R139, R28, R139, !PT ;  /* 0x0000008b1c8b7209 */ /* 0x000fe40007810000 */
[----:B------:R-:W-:Y:S01]  /*7620*/  LOP3.LUT R172, R227, UR12, R225, 0x96, !PT ;  /* 0x0000000ce3ac7c12 */ /* 0x000fe2000f8e96e1 */
[--C-:B------:R-:W-:Y:S01]  /*7630*/  FFMA.FTZ R16, R16, UR4, -R186.reuse ;  /* 0x0000000410107c23 */ /* 0x100fe200080108ba */
[--C-:B------:R-:W-:Y:S01]  /*7640*/  FFMA.FTZ R17, R17, UR4, -R186.reuse ;  /* 0x0000000411117c23 */ /* 0x100fe200080108ba */
[----:B------:R-:W-:Y:S01]  /*7650*/  FMNMX.FTZ R139, R29, R139, !PT ;  /* 0x0000008b1d8b7209 */ /* 0x000fe20007810000 */
[----:B------:R-:W-:Y:S01]  /*7660*/  FFMA.FTZ R32, R32, UR4, -R186 ;  /* 0x0000000420207c23 */ /* 0x000fe200080108ba */
[----:B------:R-:W-:Y:S01]  /*7670*/  MUFU.EX2 R240, R16 ;  /* 0x0000001000f07308 */ /* 0x000fe20000000800 */
[----:B------:R-:W-:Y:S01]  /*7680*/  FMNMX.FTZ R2, R30, R2, !PT ;  /* 0x000000021e027209 */ /* 0x000fe20007810000 */
[----:B------:R-:W-:Y:S01]  /*7690*/  IMAD.WIDE.U32 R172, R172, -0x326172a9, RZ ;  /* 0xcd9e8d57acac7825 */ /* 0x000fe200078e00ff */
[----:B------:R-:W3:Y:S01]  /*76a0*/  SHFL.BFLY PT, R179, R139, 0x2, 0x1f ;  /* 0x0c401f008bb37f89 */ /* 0x000ee200000e0000 */
[----:B------:R-:W-:Y:S02]  /*76b0*/  FSETP.NEU.FTZ.AND P0, PT, R135, -INF , PT ;  /* 0xff8000008700780b */ /* 0x000fe40003f1d000 */
[----:B-1----:R-:W-:Y:S01]  /*76c0*/  FMUL.FTZ R3, R0, UR4 ;  /* 0x0000000400037c20 */ /* 0x002fe20008410000 */
[----:B------:R-:W-:Y:S01]  /*76d0*/  IADD3 R134, R224, -0x61c88647, RZ ;  /* 0x9e3779b9e0867810 */ /* 0x000fe20007ffe0ff */
[C---:B--2---:R-:W-:Y:S02]  /*76e0*/  FMUL.FTZ R36, R132.reuse, R36 ;  /* 0x0000002484247220 */ /* 0x044fe40000410000 */
[----:B------:R1:W-:Y:S01]  /*76f0*/  MUFU.EX2 R239, R17 ;  /* 0x0000001100ef7308 */ /* 0x0003e20000000800 */
[----:B------:R-:W-:Y:S01]  /*7700*/  FMNMX.FTZ R0, R31, R2, !PT ;  /* 0x000000021f007209 */ /* 0x000fe20007810000 */
[----:B------:R-:W-:Y:S01]  /*7710*/  FMUL.FTZ R37, R132, R37 ;  /* 0x0000002584257220 */ /* 0x000fe20000410000 */
[----:B------:R-:W-:Y:S01]  /*7720*/  IADD3 R133, R224, 0x3c6ef372, RZ ;  /* 0x3c6ef372e0857810 */ /* 0x000fe20007ffe0ff */
[C---:B------:R-:W-:Y:S01]  /*7730*/  FMUL.FTZ R48, R132.reuse, R48 ;  /* 0x0000003084307220 */ /* 0x040fe20000410000 */
[C-C-:B------:R-:W-:Y:S01]  /*7740*/  LOP3.LUT R178, R173.reuse, R248, R134.reuse, 0x96, !PT ;  /* 0x000000f8adb27212 */ /* 0x140fe200078e9686 */
[----:B------:R-:W2:Y:S01]  /*7750*/  SHFL.BFLY PT, R2, R0, 0x2, 0x1f ;  /* 0x0c401f0000027f89 */ /* 0x000ea200000e0000 */
[----:B------:R-:W-:Y:S03]  /*7760*/  LOP3.LUT R174, R173, R250, R134, 0x96, !PT ;  /* 0x000000faadae7212 */ /* 0x000fe600078e9686 */
[----:B------:R-:W4:Y:S01]  /*7770*/  MUFU.EX2 R3, R3 ;  /* 0x0000000300037308 */ /* 0x000f220000000800 */
[-CC-:B------:R-:W-:Y:S01]  /*7780*/  LOP3.LUT R176, R183, R172.reuse, R133.reuse, 0x96, !PT ;  /* 0x000000acb7b07212 */ /* 0x180fe200078e9685 */
[----:B------:R-:W-:Y:S01]  /*7790*/  FMUL.FTZ R49, R132, R49 ;  /* 0x0000003184317220 */ /* 0x000fe20000410000 */
[----:B------:R-:W-:Y:S01]  /*77a0*/  LOP3.LUT R175, R181, R172, R133, 0x96, !PT ;  /* 0x000000acb5af7212 */ /* 0x000fe200078e9685 */
[----:B------:R-:W-:Y:S01]  /*77b0*/  IMAD.WIDE.U32 R172, R174, -0x2daee0ad, RZ ;  /* 0xd2511f53aeac7825 */ /* 0x000fe200078e00ff */
[C---:B------:R-:W-:Y:S01]  /*77c0*/  IADD3 R134, R225.reuse, 0x76cf5d0a, RZ ;  /* 0x76cf5d0ae1867810 */ /* 0x040fe20007ffe0ff */
[----:B------:R-:W-:Y:S01]  /*77d0*/  UIADD3 UR12, UR12, -0x1, URZ ;  /* 0xffffffff0c0c7890 */ /* 0x000fe2000fffe03f */
[----:B------:R-:W-:Y:S01]  /*77e0*/  IADD3 R133, R225, 0x32370b8f, RZ ;  /* 0x32370b8fe1857810 */ /* 0x000fe20007ffe0ff */
[----:B------:R-:W-:Y:S01]  /*77f0*/  IMAD.WIDE.U32 R176, R176, -0x2daee0ad, RZ ;  /* 0xd2511f53b0b07825 */ /* 0x000fe200078e00ff */
[--C-:B------:R-:W-:Y:S01]  /*7800*/  LOP3.LUT R173, R173, R244, R134.reuse, 0x96, !PT ;  /* 0x000000f4adad7212 */ /* 0x100fe200078e9686 */
[----:B------:R-:W-:Y:S01]  /*7810*/  MUFU.EX2 R205, R32 ;  /* 0x0000002000cd7308 */ /* 0x000fe20000000800 */
[----:B---3--:R-:W-:Y:S01]  /*7820*/  FMNMX.FTZ R139, R139, R179, !PT ;  /* 0x000000b38b8b7209 */ /* 0x008fe20007810000 */
[----:B-1----:R-:W-:Y:S01]  /*7830*/  IMAD.WIDE.U32 R16, R178, -0x2daee0ad, RZ ;  /* 0xd2511f53b2107825 */ /* 0x002fe200078e00ff */
[----:B------:R-:W-:Y:S02]  /*7840*/  LOP3.LUT R177, R177, R172, R133, 0x96, !PT ;  /* 0x000000acb1b17212 */ /* 0x000fe400078e9685 */
[----:B------:R-:W-:Y:S01]  /*7850*/  FSEL R187, R187, RZ, P0 ;  /* 0x000000ffbbbb7208 */ /* 0x000fe20000000000 */
[----:B------:R-:W-:Y:S01]  /*7860*/  IMAD.WIDE.U32 R174, R175, -0x2daee0ad, RZ ;  /* 0xd2511f53afae7825 */ /* 0x000fe200078e00ff */
[----:B------:R-:W-:Y:S02]  /*7870*/  LOP3.LUT R17, R17, R242, R134, 0x96, !PT ;  /* 0x000000f211117212 */ /* 0x000fe400078e9686 */
[----:B------:R-:W-:Y:S01]  /*7880*/  MOV R204, 0x7054 ;  /* 0x0000705400cc7802 */ /* 0x000fe20000000f00 */
[----:B------:R-:W-:Y:S01]  /*7890*/  FFMA.FTZ R18, R18, UR4, -R187 ;  /* 0x0000000412127c23 */ /* 0x000fe200080108bb */
[----:B------:R-:W-:Y:S01]  /*78a0*/  LOP3.LUT R134, R175, R16, R133, 0x96, !PT ;  /* 0x00000010af867212 */ /* 0x000fe200078e9685 */
[----:B------:R-:W-:Y:S01]  /*78b0*/  FFMA.FTZ R133, R4, UR4, -R186 ;  /* 0x0000000404857c23 */ /* 0x000fe200080108ba */
[----:B------:R-:W1:Y:S01]  /*78c0*/  SHFL.BFLY PT, R175, R139, 0x1, 0x1f ;  /* 0x0c201f008baf7f89 */ /* 0x000e6200000e0000 */
[----:B--2---:R-:W-:Y:S01]  /*78d0*/  FMNMX.FTZ R0, R0, R2, !PT ;  /* 0x0000000200007209 */ /* 0x004fe20007810000 */
[----:B------:R2:W-:Y:S01]  /*78e0*/  MUFU.EX2 R238, R18 ;  /* 0x0000001200ee7308 */ /* 0x0005e20000000800 */
[--C-:B------:R-:W-:Y:S01]  /*78f0*/  FFMA.FTZ R19, R19, UR4, -R187.reuse ;  /* 0x0000000413137c23 */ /* 0x100fe200080108bb */
[----:B------:R-:W-:Y:S04]  /*7900*/  IMAD.WIDE.U32 R194, R134, -0x326172a9, RZ ;  /* 0xcd9e8d5786c27825 */ /* 0x000fe800078e00ff */
[----:B------:R-:W-:Y:S01]  /*7910*/  FFMA.FTZ R6, R6, UR4, -R187 ;  /* 0x0000000406067c23 */ /* 0x000fe200080108bb */
[----:B------:R-:W3:Y:S01]  /*7920*/  SHFL.BFLY PT, R2, R0, 0x1, 0x1f ;  /* 0x0c201f0000027f89 */ /* 0x000ee200000e0000 */
[C---:B------:R-:W-:Y:S01]  /*7930*/  IADD3 R4, R224.reuse, 0x78dde6e4, RZ ;  /* 0x78dde6e4e0047810 */ /* 0x040fe20007ffe0ff */
[----:B------:R-:W-:Y:S04]  /*7940*/  IMAD.WIDE.U32 R184, R177, -0x326172a9, RZ ;  /* 0xcd9e8d57b1b87825 */ /* 0x000fe800078e00ff */
[C---:B----4-:R-:W-:Y:S01]  /*7950*/  FMUL.FTZ R38, R3.reuse, R38 ;  /* 0x0000002603267220 */ /* 0x050fe20000410000 */
[----:B------:R4:W-:Y:S01]  /*7960*/  MUFU.EX2 R232, R133 ;  /* 0x0000008500e87308 */ /* 0x0009e20000000800 */
[----:B------:R-:W-:Y:S01]  /*7970*/  FMUL.FTZ R39, R3, R39 ;  /* 0x0000002703277220 */ /* 0x000fe20000410000 */
[----:B------:R-:W-:Y:S04]  /*7980*/  IMAD.WIDE.U32 R172, R173, -0x326172a9, RZ ;  /* 0xcd9e8d57adac7825 */ /* 0x000fe800078e00ff */
[C---:B------:R-:W-:Y:S01]  /*7990*/  FMUL.FTZ R50, R3.reuse, R50 ;  /* 0x0000003203327220 */ /* 0x040fe20000410000 */
[----:B------:R-:W-:Y:S01]  /*79a0*/  FMUL.FTZ R51, R3, R51 ;  /* 0x0000003303337220 */ /* 0x000fe20000410000 */
[----:B------:R-:W-:Y:S01]  /*79b0*/  IMAD.WIDE.U32 R16, R17, -0x326172a9, RZ ;  /* 0xcd9e8d5711107825 */ /* 0x000fe200078e00ff */
[--C-:B------:R-:W-:Y:S01]  /*79c0*/  LOP3.LUT R172, R185, R172, R4.reuse, 0x96, !PT ;  /* 0x000000acb9ac7212 */ /* 0x100fe200078e9604 */
[----:B------:R5:W3:Y:S01]  /*79d0*/  MUFU.EX2 R237, R19 ;  /* 0x0000001300ed7308 */ /* 0x000ae20000000800 */
[----:B--2---:R-:W-:Y:S01]  /*79e0*/  IADD3 R18, R224, -0x255992d5, RZ ;  /* 0xdaa66d2be0127810 */ /* 0x004fe20007ffe0ff */
[----:B------:R-:W-:Y:S01]  /*79f0*/  FMUL.FTZ R52, R132, R52 ;  /* 0x0000003484347220 */ /* 0x000fe20000410000 */
[----:B------:R-:W-:Y:S01]  /*7a00*/  LOP3.LUT R16, R195, R16, R4, 0x96, !PT ;  /* 0x00000010c3107212 */ /* 0x000fe200078e9604 */
[----:B------:R-:W-:Y:S01]  /*7a10*/  IMAD.WIDE.U32 R196, R172, -0x2daee0ad, RZ ;  /* 0xd2511f53acc47825 */ /* 0x000fe200078e00ff */
[----:B------:R-:W-:Y:S02]  /*7a20*/  MOV R185, UR8 ;  /* 0x0000000800b97c02 */ /* 0x000fe40008000f00 */
[----:B-1----:R-:W-:Y:S03]  /*7a30*/  FMNMX.FTZ R134, R139, R175, !PT ;  /* 0x000000af8b867209 */ /* 0x002fe60007810000 */
[----:B------:R-:W-:Y:S01]  /*7a40*/  MUFU.EX2 R230, R6 ;  /* 0x0000000600e67308 */ /* 0x000fe20000000800 */
[----:B----4-:R-:W-:Y:S01]  /*7a50*/  FFMA.FTZ R133, R5, UR4, -R186 ;  /* 0x0000000405857c23 */ /* 0x010fe200080108ba */
[----:B------:R-:W-:Y:S01]  /*7a60*/  IMAD.WIDE.U32 R198, R16, -0x2daee0ad, RZ ;  /* 0xd2511f5310c67825 */ /* 0x000fe200078e00ff */
[C---:B------:R-:W-:Y:S03]  /*7a70*/  FSETP.NEU.FTZ.AND P0, PT, R134.reuse, -INF , PT ;  /* 0xff8000008600780b */ /* 0x040fe60003f1d000 */
[----:B------:R-:W-:Y:S01]  /*7a80*/  FMUL.FTZ R188, R134, UR4 ;  /* 0x0000000486bc7c20 */ /* 0x000fe20008410000 */
[----:B------:R-:W-:Y:S01]  /*7a90*/  PRMT R185, R185, R204, UR8 ;  /* 0x00000008b9b97e16 */ /* 0x000fe200080000cc */
[----:B------:R-:W-:Y:S02]  /*7aa0*/  FMUL.FTZ R53, R132, R53 ;  /* 0x0000003584357220 */ /* 0x000fe40000410000 */
[----:B------:R3:W-:Y:S01]  /*7ab0*/  MUFU.EX2 R231, R133 ;  /* 0x0000008500e77308 */ /* 0x0007e20000000800 */
[--C-:B-----5:R-:W-:Y:S01]  /*7ac0*/  LOP3.LUT R19, R173, R182, R18.reuse, 0x96, !PT ;  /* 0x000000b6ad137212 */ /* 0x120fe200078e9612 */
[C---:B------:R-:W-:Y:S01]  /*7ad0*/  FMUL.FTZ R54, R3.reuse, R54 ;  /* 0x0000003603367220 */ /* 0x040fe20000410000 */
[----:B------:R-:W-:Y:S01]  /*7ae0*/  FSEL R188, R188, RZ, P0 ;  /* 0x000000ffbcbc7208 */ /* 0x000fe20000000000 */
[----:B------:R-:W-:Y:S01]  /*7af0*/  FMUL.FTZ R55, R3, R55 ;  /* 0x0000003703377220 */ /* 0x000fe20000410000 */
[----:B------:R-:W-:Y:S01]  /*7b00*/  LOP3.LUT R173, R17, R180, R18, 0x96, !PT ;  /* 0x000000b411ad7212 */ /* 0x000fe200078e9612 */
[----:B------:R-:W-:Y:S01]  /*7b10*/  IMAD.WIDE.U32 R18, R19, -0x2daee0ad, RZ ;  /* 0xd2511f5313127825 */ /* 0x000fe200078e00ff */
[----:B------:R-:W-:Y:S03]  /*7b20*/  IADD3 R17, R225, -0x126145ec, RZ ;  /* 0xed9eba14e1117810 */ /* 0x000fe60007ffe0ff */
[--C-:B------:R-:W-:Y:S01]  /*7b30*/  FFMA.FTZ R9, R9, UR4, -R188.reuse ;  /* 0x0000000409097c23 */ /* 0x100fe200080108bc */
[----:B------:R-:W-:Y:S01]  /*7b40*/  FFMA.FTZ R8, R8, UR4, -R188 ;  /* 0x0000000408087c23 */ /* 0x000fe200080108bc */
[----:B------:R-:W-:Y:S01]  /*7b50*/  IMAD.WIDE.U32 R4, R173, -0x2daee0ad, RZ ;  /* 0xd2511f53ad047825 */ /* 0x000fe200078e00ff */
[----:B------:R-:W-:Y:S01]  /*7b60*/  LOP3.LUT R18, R197, R18, R246, 0x96, !PT ;  /* 0x00000012c5127212 */ /* 0x000fe200078e96f6 */
[----:B------:R1:W-:Y:S01]  /*7b70*/  MUFU.EX2 R202, R9 ;  /* 0x0000000900ca7308 */ /* 0x0003e20000000800 */
[--C-:B------:R-:W-:Y:S01]  /*7b80*/  LOP3.LUT R190, R19, R176, R17.reuse, 0x96, !PT ;  /* 0x000000b013be7212 */ /* 0x100fe200078e9611 */
[----:B------:R-:W-:Y:S01]  /*7b90*/  FFMA.FTZ R12, R12, UR4, -R188 ;  /* 0x000000040c0c7c23 */ /* 0x000fe200080108bc */
[----:B------:R-:W-:Y:S01]  /*7ba0*/  LOP3.LUT R17, R5, R174, R17, 0x96, !PT ;  /* 0x000000ae05117212 */ /* 0x000fe200078e9611 */
[----:B------:R-:W2:Y:S01]  /*7bb0*/  LDSM.16.MT88.4 R176, [R209+0xa000] ;  /* 0x00a00000d1b0783b */ /* 0x000ea20000004200 */
[----:B---3--:R-:W-:Y:S01]  /*7bc0*/  FMNMX.FTZ R133, R0, R2, !PT ;  /* 0x0000000200857209 */ /* 0x008fe20007810000 */
[----:B------:R-:W-:Y:S01]  /*7bd0*/  FFMA.FTZ R2, R7, UR4, -R187 ;  /* 0x0000000407027c23 */ /* 0x000fe200080108bb */
[----:B------:R-:W-:Y:S03]  /*7be0*/  LOP3.LUT R4, R199, R4, R246, 0x96, !PT ;  /* 0x00000004c7047212 */ /* 0x000fe600078e96f6 */
[----:B------:R3:W-:Y:S01]  /*7bf0*/  MUFU.EX2 R203, R8 ;  /* 0x0000000800cb7308 */ /* 0x0007e20000000800 */
[----:B------:R-:W-:Y:S01]  /*7c00*/  IMAD.WIDE.U32 R6, R18, -0x326172a9, RZ ;  /* 0xcd9e8d5712067825 */ /* 0x000fe200078e00ff */
[----:B------:R-:W-:Y:S03]  /*7c10*/  IADD3 R0, R224, -0x4ab325aa, RZ ;  /* 0xb54cda56e0007810 */ /* 0x000fe60007ffe0ff */
[----:B------:R-:W-:Y:S01]  /*7c20*/  FMUL.FTZ R189, R133, UR4 ;  /* 0x0000000485bd7c20 */ /* 0x000fe20008410000 */
[----:B------:R-:W-:Y:S01]  /*7c30*/  IMAD.WIDE.U32 R190, R190, -0x326172a9, RZ ;  /* 0xcd9e8d57bebe7825 */ /* 0x000fe200078e00ff */
[C---:B------:R-:W-:Y:S03]  /*7c40*/  LOP3.LUT R16, R6.reuse, 0xffff, RZ, 0xc0, !PT ;  /* 0x0000ffff06107812 */ /* 0x040fe600078ec0ff */
[----:B------:R4:W-:Y:S01]  /*7c50*/  MUFU.EX2 R207, R2 ;  /* 0x0000000200cf7308 */ /* 0x0009e20000000800 */
[----:B------:R-:W-:Y:S01]  /*7c60*/  IMAD.WIDE.U32 R192, R17, -0x326172a9, RZ ;  /* 0xcd9e8d5711c07825 */ /* 0x000fe200078e00ff */
[--C-:B------:R-:W-:Y:S02]  /*7c70*/  SHF.R.U32.HI R17, RZ, 0x10, R6.reuse ;  /* 0x00000010ff117819 */ /* 0x100fe40000011606 */
[----:B------:R-:W-:Y:S01]  /*7c80*/  LOP3.LUT R18, R6, 0xff, RZ, 0xc0, !PT ;  /* 0x000000ff06127812 */ /* 0x000fe200078ec0ff */
[----:B------:R-:W-:Y:S01]  /*7c90*/  IMAD.WIDE.U32 R4, R4, -0x326172a9, RZ ;  /* 0xcd9e8d5704047825 */ /* 0x000fe200078e00ff */
[----:B------:R-:W-:Y:S02]  /*7ca0*/  SHF.R.U32.HI R19, RZ, 0x18, R6 ;  /* 0x00000018ff137819 */ /* 0x000fe40000011606 */
[----:B------:R-:W-:Y:S01]  /*7cb0*/  SHF.R.U32.HI R6, RZ, 0x8, R16 ;  /* 0x00000008ff067819 */ /* 0x000fe20000011610 */
[----:B------:R-:W-:Y:S01]  /*7cc0*/  FFMA.FTZ R13, R13, UR4, -R188 ;  /* 0x000000040d0d7c23 */ /* 0x000fe200080108bc */
[--C-:B-1----:R-:W-:Y:S01]  /*7cd0*/  SHF.R.U32.HI R9, RZ, 0x18, R4.reuse ;  /* 0x00000018ff097819 */ /* 0x102fe20000011604 */
[----:B------:R-:W-:Y:S01]  /*7ce0*/  MUFU.EX2 R199, R12 ;  /* 0x0000000c00c77308 */ /* 0x000fe20000000800 */
[----:B---3--:R-:W-:Y:S01]  /*7cf0*/  SHF.R.U32.HI R8, RZ, 0x10, R4 ;  /* 0x00000010ff087819 */ /* 0x008fe20000011604 */
[----:B------:R-:W-:Y:S01]  /*7d00*/  FMUL.FTZ R32, R132, R160 ;  /* 0x000000a084207220 */ /* 0x000fe20000410000 */
[----:B------:R-:W-:Y:S01]  /*7d10*/  LOP3.LUT R16, R4, 0xff, RZ, 0xc0, !PT ;  /* 0x000000ff04107812 */ /* 0x000fe200078ec0ff */
[----:B------:R-:W-:Y:S01]  /*7d20*/  FMUL.FTZ R64, R132, R64 ;  /* 0x0000004084407220 */ /* 0x000fe20000410000 */
[----:B------:R-:W-:Y:S01]  /*7d30*/  PRMT R18, R18, 0x5410, R6 ;  /* 0x0000541012127816 */ /* 0x000fe20000000006 */
[----:B------:R-:W-:Y:S01]  /*7d40*/  FMUL.FTZ R65, R132, R65 ;  /* 0x0000004184417220 */ /* 0x000fe20000410000 */
[--C-:B----4-:R-:W-:Y:S03]  /*7d50*/  LOP3.LUT R2, R7, R190, R0.reuse, 0x96, !PT ;  /* 0x000000be07027212 */ /* 0x110fe600078e9600 */
[----:B------:R-:W-:Y:S01]  /*7d60*/  MUFU.EX2 R197, R13 ;  /* 0x0000000d00c57308 */ /* 0x000fe20000000800 */
[----:B------:R-:W-:Y:S01]  /*7d70*/  LOP3.LUT R0, R5, R192, R0, 0x96, !PT ;  /* 0x000000c005007212 */ /* 0x000fe200078e9600 */
[C---:B------:R-:W-:Y:S01]  /*7d80*/  FMUL.FTZ R66, R3.reuse, R66 ;  /* 0x0000004203427220 */ /* 0x040fe20000410000 */
[----:B------:R-:W-:Y:S01]  /*7d90*/  LOP3.LUT R5, R4, 0xffff, RZ, 0xc0, !PT ;  /* 0x0000ffff04057812 */ /* 0x000fe200078ec0ff */
[C---:B------:R-:W-:Y:S01]  /*7da0*/  FMUL.FTZ R67, R3.reuse, R67 ;  /* 0x0000004303437220 */ /* 0x040fe20000410000 */
[----:B------:R-:W-:Y:S01]  /*7db0*/  LOP3.LUT R4, R2, 0xffff, RZ, 0xc0, !PT ;  /* 0x0000ffff02047812 */ /* 0x000fe200078ec0ff */
[C---:B------:R-:W-:Y:S01]  /*7dc0*/  FMUL.FTZ R68, R132.reuse, R68 ;  /* 0x0000004484447220 */ /* 0x040fe20000410000 */
[----:B------:R-:W-:Y:S01]  /*7dd0*/  SHF.R.U32.HI R6, RZ, 0x8, R5 ;  /* 0x00000008ff067819 */ /* 0x000fe20000011605 */
[----:B------:R-:W-:Y:S01]  /*7de0*/  FMUL.FTZ R69, R132, R69 ;  /* 0x0000004584457220 */ /* 0x000fe20000410000 */
[----:B------:R-:W-:Y:S01]  /*7df0*/  LOP3.LUT R5, R8, 0xff, RZ, 0xc0, !PT ;  /* 0x000000ff08057812 */ /* 0x000fe200078ec0ff */
[C---:B------:R-:W-:Y:S01]  /*7e00*/  FMUL.FTZ R70, R3.reuse, R70 ;  /* 0x0000004603467220 */ /* 0x040fe20000410000 */
[----:B------:R-:W-:Y:S01]  /*7e10*/  LOP3.LUT R8, R2, 0xff, RZ, 0xc0, !PT ;  /* 0x000000ff02087812 */ /* 0x000fe200078ec0ff */
[----:B------:R-:W-:Y:S01]  /*7e20*/  FMUL.FTZ R71, R3, R71 ;  /* 0x0000004703477220 */ /* 0x000fe20000410000 */
[----:B------:R-:W-:Y:S01]  /*7e30*/  SHF.R.U32.HI R4, RZ, 0x8, R4 ;  /* 0x00000008ff047819 */ /* 0x000fe20000011604 */
[----:B------:R-:W-:Y:S01]  /*7e40*/  FFMA.FTZ R33, R33, UR4, -R186 ;  /* 0x0000000421217c23 */ /* 0x000fe200080108ba */
[----:B------:R-:W-:Y:S01]  /*7e50*/  PRMT R183, R5, 0x5410, R9 ;  /* 0x0000541005b77816 */ /* 0x000fe20000000009 */
[----:B------:R-:W-:Y:S01]  /*7e60*/  FFMA.FTZ R34, R34, UR4, -R187 ;  /* 0x0000000422227c23 */ /* 0x000fe200080108bb */
[----:B------:R-:W-:Y:S01]  /*7e70*/  PRMT R9, R8, 0x5410, R4 ;  /* 0x0000541008097816 */ /* 0x000fe20000000004 */
[----:B------:R1:W-:Y:S01]  /*7e80*/  MUFU.EX2 R206, R33 ;  /* 0x0000002100ce7308 */ /* 0x0003e20000000800 */
[----:B------:R-:W-:Y:S01]  /*7e90*/  LOP3.LUT R7, R17, 0xff, RZ, 0xc0, !PT ;  /* 0x000000ff11077812 */ /* 0x000fe200078ec0ff */
[C---:B------:R-:W-:Y:S01]  /*7ea0*/  FMUL.FTZ R17, R132.reuse, R149 ;  /* 0x0000009584117220 */ /* 0x040fe20000410000 */
[--C-:B------:R-:W-:Y:S01]  /*7eb0*/  SHF.R.U32.HI R8, RZ, 0x18, R2.reuse ;  /* 0x00000018ff087819 */ /* 0x100fe20000011602 */
[C---:B------:R-:W-:Y:S01]  /*7ec0*/  FMUL.FTZ R80, R132.reuse, R80 ;  /* 0x0000005084507220 */ /* 0x040fe20000410000 */
[----:B------:R-:W-:Y:S01]  /*7ed0*/  SHF.R.U32.HI R5, RZ, 0x10, R2 ;  /* 0x00000010ff057819 */ /* 0x000fe20000011602 */
[----:B------:R-:W-:Y:S01]  /*7ee0*/  FMUL.FTZ R81, R132, R81 ;  /* 0x0000005184517220 */ /* 0x000fe20000410000 */
[----:B------:R-:W-:Y:S03]  /*7ef0*/  LOP3.LUT R2, R0, 0xffff, RZ, 0xc0, !PT ;  /* 0x0000ffff00027812 */ /* 0x000fe600078ec0ff */
[----:B------:R3:W-:Y:S01]  /*7f00*/  MUFU.EX2 R204, R34 ;  /* 0x0000002200cc7308 */ /* 0x0007e20000000800 */
[----:B------:R-:W-:Y:S01]  /*7f10*/  SHF.R.U32.HI R4, RZ, 0x10, R0 ;  /* 0x00000010ff047819 */ /* 0x000fe20000011600 */
[----:B------:R-:W-:Y:S01]  /*7f20*/  FMUL.FTZ R82, R3, R82 ;  /* 0x0000005203527220 */ /* 0x000fe20000410000 */
[----:B------:R-:W-:Y:S01]  /*7f30*/  PRMT R19, R7, 0x5410, R19 ;  /* 0x0000541007137816 */ /* 0x000fe20000000013 */
[C---:B------:R-:W-:Y:S01]  /*7f40*/  FMUL.FTZ R83, R3.reuse, R83 ;  /* 0x0000005303537220 */ /* 0x040fe20000410000 */
[----:B------:R-:W-:Y:S01]  /*7f50*/  PRMT R16, R16, 0x5410, R6 ;  /* 0x0000541010107816 */ /* 0x000fe20000000006 */
[----:B------:R-:W-:Y:S01]  /*7f60*/  FMUL.FTZ R88, R132, R88 ;  /* 0x0000005884587220 */ /* 0x000fe20000410000 */
[----:B------:R-:W-:Y:S01]  /*7f70*/  LOP3.LUT R7, R0, 0xff, RZ, 0xc0, !PT ;  /* 0x000000ff00077812 */ /* 0x000fe200078ec0ff */
[C---:B------:R-:W-:Y:S01]  /*7f80*/  FMUL.FTZ R89, R132.reuse, R89 ;  /* 0x0000005984597220 */ /* 0x040fe20000410000 */
[----:B------:R-:W-:Y:S01]  /*7f90*/  SHF.R.U32.HI R6, RZ, 0x18, R0 ;  /* 0x00000018ff067819 */ /* 0x000fe20000011600 */
[----:B-1----:R-:W-:Y:S01]  /*7fa0*/  FMUL.FTZ R33, R132, R161 ;  /* 0x000000a184217220 */ /* 0x002fe20000410000 */
[----:B------:R-:W-:Y:S01]  /*7fb0*/  SHF.R.U32.HI R2, RZ, 0x8, R2 ;  /* 0x00000008ff027819 */ /* 0x000fe20000011602 */
[C---:B------:R-:W-:Y:S01]  /*7fc0*/  FMUL.FTZ R90, R3.reuse, R90 ;  /* 0x0000005a035a7220 */ /* 0x040fe20000410000 */
[----:B------:R-:W-:Y:S01]  /*7fd0*/  LOP3.LUT R0, R4, 0xff, RZ, 0xc0, !PT ;  /* 0x000000ff04007812 */ /* 0x000fe200078ec0ff */
[----:B------:R-:W-:Y:S01]  /*7fe0*/  FMUL.FTZ R91, R3, R91 ;  /* 0x0000005b035b7220 */ /* 0x000fe20000410000 */
[----:B------:R-:W-:Y:S01]  /*7ff0*/  PRMT R7, R7, 0x5410, R2 ;  /* 0x0000541007077816 */ /* 0x000fe20000000002 */
[----:B------:R-:W-:Y:S01]  /*8000*/  FMUL.FTZ R92, R132, R92 ;  /* 0x0000005c845c7220 */ /* 0x000fe20000410000 */
[--C-:B------:R-:W-:Y:S01]  /*8010*/  HSET2.LE.AND R174, R18, R185.reuse, PT ;  /* 0x000000b912ae7233 */ /* 0x100fe20003803000 */
[----:B------:R-:W-:Y:S01]  /*8020*/  FMUL.FTZ R18, R3, R150 ;  /* 0x0000009603127220 */ /* 0x000fe20000410000 */
[----:B------:R-:W-:Y:S01]  /*8030*/  F2FP.F16.F32.PACK_AB R2, R239, R240 ;  /* 0x000000f0ef02723e */ /* 0x000fe200000000ff */
[----:B---3--:R-:W-:Y:S01]  /*8040*/  FMUL.FTZ R34, R3, R162 ;  /* 0x000000a203227220 */ /* 0x008fe20000410000 */
[----:B------:R-:W-:Y:S01]  /*8050*/  PRMT R181, R0, 0x5410, R6 ;  /* 0x0000541000b57816 */ /* 0x000fe20000000006 */
[----:B------:R-:W-:Y:S01]  /*8060*/  FADD.FTZ R0, -R134, R137 ;  /* 0x0000008986007221 */ /* 0x000fe20000010100 */
[C---:B------:R-:W-:Y:S01]  /*8070*/  FSETP.NEU.FTZ.AND P0, PT, R133.reuse, -INF , PT ;  /* 0xff8000008500780b */ /* 0x040fe20003f1d000 */
[----:B------:R-:W-:Y:S01]  /*8080*/  FMUL.FTZ R93, R132, R93 ;  /* 0x0000005d845d7220 */ /* 0x000fe20000410000 */
[----:B------:R-:W-:Y:S01]  /*8090*/  LOP3.LUT R174, R174, R2, RZ, 0xc0, !PT ;  /* 0x00000002aeae7212 */ /* 0x000fe200078ec0ff */
[----:B------:R-:W-:Y:S01]  /*80a0*/  FMUL.FTZ R2, R0, UR4 ;  /* 0x0000000400027c20 */ /* 0x000fe20008410000 */
[----:B------:R-:W-:Y:S01]  /*80b0*/  FADD.FTZ R0, -R133, R138 ;  /* 0x0000008a85007221 */ /* 0x000fe20000010100 */
[----:B------:R-:W-:Y:S01]  /*80c0*/  FSEL R189, R189, RZ, P0 ;  /* 0x000000ffbdbd7208 */ /* 0x000fe20000000000 */
[----:B------:R-:W-:Y:S01]  /*80d0*/  FMUL.FTZ R94, R3, R94 ;  /* 0x0000005e035e7220 */ /* 0x000fe20000410000 */
[----:B------:R-:W-:Y:S01]  /*80e0*/  LOP3.LUT R5, R5, 0xff, RZ, 0xc0, !PT ;  /* 0x000000ff05057812 */ /* 0x000fe200078ec0ff */
[----:B------:R-:W-:Y:S01]  /*80f0*/  FMUL.FTZ R0, R0, UR4 ;  /* 0x0000000400007c20 */ /* 0x000fe20008410000 */
[----:B------:R-:W1:Y:S01]  /*8100*/  MUFU.EX2 R2, R2 ;  /* 0x0000000200027308 */ /* 0x000e620000000800 */
[--C-:B------:R-:W-:Y:S01]  /*8110*/  FFMA.FTZ R10, R10, UR4, -R189.reuse ;  /* 0x000000040a0a7c23 */ /* 0x100fe200080108bd */
[--C-:B------:R-:W-:Y:S01]  /*8120*/  FFMA.FTZ R11, R11, UR4, -R189.reuse ;  /* 0x000000040b0b7c23 */ /* 0x100fe200080108bd */
[--C-:B------:R-:W-:Y:S01]  /*8130*/  FFMA.FTZ R14, R14, UR4, -R189.reuse ;  /* 0x000000040e0e7c23 */ /* 0x100fe200080108bd */
[----:B------:R-:W-:Y:S01]  /*8140*/  FFMA.FTZ R15, R15, UR4, -R189 ;  /* 0x000000040f0f7c23 */ /* 0x000fe200080108bd */
[--C-:B------:R-:W-:Y:S01]  /*8150*/  HSET2.LE.AND R175, R19, R185.reuse, PT ;  /* 0x000000b913af7233 */ /* 0x100fe20003803000 */
[----:B------:R-:W-:Y:S01]  /*8160*/  FMUL.FTZ R19, R3, R151 ;  /* 0x0000009703137220 */ /* 0x000fe20000410000 */
[----:B------:R-:W-:Y:S03]  /*8170*/  PRMT R8, R5, 0x5410, R8 ;  /* 0x0000541005087816 */ /* 0x000fe60000000008 */
[----:B------:R-:W-:Y:S01]  /*8180*/  MUFU.EX2 R201, R10 ;  /* 0x0000000a00c97308 */ /* 0x000fe20000000800 */
[----:B------:R-:W-:Y:S01]  /*8190*/  F2FP.F16.F32.PACK_AB R4, R237, R238 ;  /* 0x000000eeed04723e */ /* 0x000fe200000000ff */
[----:B------:R-:W-:Y:S01]  /*81a0*/  FMUL.FTZ R95, R3, R95 ;  /* 0x0000005f035f7220 */ /* 0x000fe20000410000 */
[--C-:B------:R-:W-:Y:S01]  /*81b0*/  HSET2.LE.AND R5, R9, R185.reuse, PT ;  /* 0x000000b909057233 */ /* 0x100fe20003803000 */
[C---:B------:R-:W-:Y:S01]  /*81c0*/  FMUL.FTZ R104, R132.reuse, R104 ;  /* 0x0000006884687220 */ /* 0x040fe20000410000 */
[----:B------:R-:W-:Y:S01]  /*81d0*/  LOP3.LUT R175, R175, R4, RZ, 0xc0, !PT ;  /* 0x00000004afaf7212 */ /* 0x000fe200078ec0ff */
[----:B------:R-:W-:Y:S01]  /*81e0*/  FMUL.FTZ R105, R132, R105 ;  /* 0x0000006984697220 */ /* 0x000fe20000410000 */
[--C-:B------:R-:W-:Y:S03]  /*81f0*/  HSET2.LE.AND R4, R8, R185.reuse, PT ;  /* 0x000000b908047233 */ /* 0x100fe60003803000 */
[----:B------:R-:W3:Y:S01]  /*8200*/  MUFU.EX2 R200, R11 ;  /* 0x0000000b00c87308 */ /* 0x000ee20000000800 */
[C---:B-1----:R-:W-:Y:S01]  /*8210*/  FMUL.FTZ R8, R2.reuse, R140 ;  /* 0x0000008c02087220 */ /* 0x042fe20000410000 */
[C---:B------:R-:W-:Y:S01]  /*8220*/  FMUL.FTZ R9, R2.reuse, R141 ;  /* 0x0000008d02097220 */ /* 0x040fe20000410000 */
[--C-:B------:R-:W-:Y:S01]  /*8230*/  HSET2.LE.AND R6, R7, R185.reuse, PT ;  /* 0x000000b907067233 */ /* 0x100fe20003803000 */
[----:B------:R-:W-:Y:S01]  /*8240*/  FMUL.FTZ R7, R3, R147 ;  /* 0x0000009303077220 */ /* 0x000fe20000410000 */
[----:B------:R-:W-:Y:S01]  /*8250*/  F2FP.F16.F32.PACK_AB R172, R231, R232 ;  /* 0x000000e8e7ac723e */ /* 0x000fe200000000ff */
[----:B------:R-:W-:Y:S01]  /*8260*/  FMUL.FTZ R12, R2, R152 ;  /* 0x00000098020c7220 */ /* 0x000fe20000410000 */
[----:B------:R-:W-:Y:S03]  /*8270*/  F2FP.F16.F32.PACK_AB R173, R207, R230 ;  /* 0x000000e6cfad723e */ /* 0x000fe600000000ff */
[----:B------:R-:W1:Y:S01]  /*8280*/  MUFU.EX2 R0, R0 ;  /* 0x0000000000007308 */ /* 0x000e620000000800 */
[----:B------:R-:W-:Y:S01]  /*8290*/  F2FP.F16.F32.PACK_AB R180, R202, R203 ;  /* 0x000000cbcab4723e */ /* 0x000fe200000000ff */
[C---:B------:R-:W-:Y:S01]  /*82a0*/  FMUL.FTZ R13, R2.reuse, R153 ;  /* 0x00000099020d7220 */ /* 0x040fe20000410000 */
[----:B------:R-:W-:Y:S01]  /*82b0*/  LOP3.LUT R172, R5, R172, RZ, 0xc0, !PT ;  /* 0x000000ac05ac7212 */ /* 0x000fe200078ec0ff */
[----:B------:R-:W-:Y:S01]  /*82c0*/  FMUL.FTZ R40, R2, R40 ;  /* 0x0000002802287220 */ /* 0x000fe20000410000 */
[----:B------:R-:W-:Y:S01]  /*82d0*/  LOP3.LUT R173, R4, R173, RZ, 0xc0, !PT ;  /* 0x000000ad04ad7212 */ /* 0x000fe200078ec0ff */
[----:B------:R-:W-:Y:S01]  /*82e0*/  FMUL.FTZ R41, R2, R41 ;  /* 0x0000002902297220 */ /* 0x000fe20000410000 */
[----:B------:R-:W-:Y:S03]  /*82f0*/  LOP3.LUT R180, R6, R180, RZ, 0xc0, !PT ;  /* 0x000000b406b47212 */ /* 0x000fe600078ec0ff */
[----:B------:R4:W-:Y:S01]  /*8300*/  MUFU.EX2 R195, R14 ;  /* 0x0000000e00c37308 */ /* 0x0009e20000000800 */
[--C-:B------:R-:W-:Y:S01]  /*8310*/  HSET2.LE.AND R182, R16, R185.reuse, PT ;  /* 0x000000b910b67233 */ /* 0x100fe20003803000 */
[----:B------:R-:W-:Y:S01]  /*8320*/  FMUL.FTZ R16, R132, R148 ;  /* 0x0000009484107220 */ /* 0x000fe20000410000 */
[--C-:B------:R-:W-:Y:S01]  /*8330*/  HSET2.LE.AND R183, R183, R185.reuse, PT ;  /* 0x000000b9b7b77233 */ /* 0x100fe20003803000 */
[C---:B------:R-:W-:Y:S01]  /*8340*/  FMUL.FTZ R44, R2.reuse, R44 ;  /* 0x0000002c022c7220 */ /* 0x040fe20000410000 */
[--C-:B------:R-:W-:Y:S01]  /*8350*/  HSET2.LE.AND R181, R181, R185.reuse, PT ;  /* 0x000000b9b5b57233 */ /* 0x100fe20003803000 */
[----:B------:R-:W-:Y:S01]  /*8360*/  FMUL.FTZ R45, R2, R45 ;  /* 0x0000002d022d7220 */ /* 0x000fe20000410000 */
[----:B---3--:R-:W-:Y:S03]  /*8370*/  F2FP.F16.F32.PACK_AB R4, R200, R201 ;  /* 0x000000c9c804723e */ /* 0x008fe600000000ff */
[----:B------:R-:W3:Y:S01]  /*8380*/  MUFU.EX2 R192, R15 ;  /* 0x0000000f00c07308 */ /* 0x000ee20000000800 */
[C---:B-1----:R-:W-:Y:S01]  /*8390*/  FMUL.FTZ R10, R0.reuse, R142 ;  /* 0x0000008e000a7220 */ /* 0x042fe20000410000 */
[----:B------:R-:W-:Y:S01]  /*83a0*/  FMUL.FTZ R11, R0, R143 ;  /* 0x0000008f000b7220 */ /* 0x000fe20000410000 */
[----:B------:R-:W-:Y:S01]  /*83b0*/  F2FP.F16.F32.PACK_AB R5, R197, R199 ;  /* 0x000000c7c505723e */ /* 0x000fe200000000ff */
[----:B------:R-:W1:Y:S01]  /*83c0*/  LDSM.16.MT88.4 R140, [R211+0xa000] ;  /* 0x00a00000d38c783b */ /* 0x000e620000004200 */
[----:B------:R-:W-:Y:S01]  /*83d0*/  LOP3.LUT R181, R181, R4, RZ, 0xc0, !PT ;  /* 0x00000004b5b57212 */ /* 0x000fe200078ec0ff */
[----:B------:R-:W-:Y:S01]  /*83e0*/  FMUL.FTZ R4, R132, R144 ;  /* 0x0000009084047220 */ /* 0x000fe20000410000 */
[----:B------:R-:W-:Y:S01]  /*83f0*/  LOP3.LUT R182, R182, R5, RZ, 0xc0, !PT ;  /* 0x00000005b6b67212 */ /* 0x000fe200078ec0ff */
[----:B------:R-:W-:Y:S01]  /*8400*/  FMUL.FTZ R5, R132, R145 ;  /* 0x0000009184057220 */ /* 0x000fe20000410000 */
[C---:B----4-:R-:W-:Y:S01]  /*8410*/  FMUL.FTZ R14, R0.reuse, R154 ;  /* 0x0000009a000e7220 */ /* 0x050fe20000410000 */
[C---:B------:R-:W-:Y:S01]  /*8420*/  FMUL.FTZ R42, R0.reuse, R42 ;  /* 0x0000002a002a7220 */ /* 0x040fe20000410000 */
[C---:B------:R-:W-:Y:S01]  /*8430*/  FMUL.FTZ R43, R0.reuse, R43 ;  /* 0x0000002b002b7220 */ /* 0x040fe20000410000 */
[C---:B------:R-:W-:Y:S01]  /*8440*/  FMUL.FTZ R46, R0.reuse, R46 ;  /* 0x0000002e002e7220 */ /* 0x040fe20000410000 */
[----:B------:R-:W-:Y:S01]  /*8450*/  FMUL.FTZ R47, R0, R47 ;  /* 0x0000002f002f7220 */ /* 0x000fe20000410000 */
[C---:B------:R-:W-:Y:S01]  /*8460*/  FMUL.FTZ R60, R2.reuse, R60 ;  /* 0x0000003c023c7220 */ /* 0x040fe20000410000 */
[----:B------:R-:W-:Y:S01]  /*8470*/  FMUL.FTZ R61, R2, R61 ;  /* 0x0000003d023d7220 */ /* 0x000fe20000410000 */
[----:B------:R-:W-:Y:S01]  /*8480*/  FMUL.FTZ R62, R0, R62 ;  /* 0x0000003e003e7220 */ /* 0x000fe20000410000 */
[----:B---3--:R-:W-:Y:S01]  /*8490*/  F2FP.F16.F32.PACK_AB R6, R192, R195 ;  /* 0x000000c3c006723e */ /* 0x008fe200000000ff */
[C---:B------:R-:W-:Y:S01]  /*84a0*/  FMUL.FTZ R15, R0.reuse, R155 ;  /* 0x0000009b000f7220 */ /* 0x040fe20000410000 */
[----:B------:R-:W-:Y:S01]  /*84b0*/  FMUL.FTZ R63, R0, R63 ;  /* 0x0000003f003f7220 */ /* 0x000fe20000410000 */
[--C-:B------:R-:W-:Y:S01]  /*84c0*/  LOP3.LUT R148, R193, R194, R241.reuse, 0x96, !PT ;  /* 0x000000c2c1947212 */ /* 0x100fe200078e96f1 */
[----:B------:R-:W-:Y:S01]  /*84d0*/  FMUL.FTZ R76, R2, R76 ;  /* 0x0000004c024c7220 */ /* 0x000fe20000410000 */
[----:B------:R-:W-:Y:S01]  /*84e0*/  LOP3.LUT R183, R183, R6, RZ, 0xc0, !PT ;  /* 0x00000006b7b77212 */ /* 0x000fe200078ec0ff */
[----:B------:R-:W-:Y:S01]  /*84f0*/  FMUL.FTZ R6, R3, R146 ;  /* 0x0000009203067220 */ /* 0x000fe20000410000 */
[----:B------:R-:W-:Y:S01]  /*8500*/  IADD3 R137, R225, 0x646e171e, RZ ;  /* 0x646e171ee1897810 */ /* 0x000fe20007ffe0ff */
[----:B------:R-:W3:Y:S01]  /*8510*/  LDSM.16.MT88.4 R144, [R214+0xa000] ;  /* 0x00a00000d690783b */ /* 0x000ee20000004200 */
[----:B------:R-:W-:Y:S04]  /*8520*/  IMAD.WIDE.U32 R148, R148, -0x2daee0ad, RZ ;  /* 0xd2511f5394947825 */ /* 0x000fe800078e00ff */
[----:B------:R-:W-:Y:S01]  /*8530*/  FMUL.FTZ R77, R2, R77 ;  /* 0x0000004d024d7220 */ /* 0x000fe20000410000 */
[C---:B------:R-:W-:Y:S01]  /*8540*/  FMUL.FTZ R78, R0.reuse, R78 ;  /* 0x0000004e004e7220 */ /* 0x040fe20000410000 */
[-C--:B--2---:R-:W-:Y:S05]  /*8550*/  HMMA.16816.F32 R4, R172, R176.reuse, R4 ;  /* 0x000000b0ac04723c */ /* 0x084fea0000001804 */
[----:B------:R-:W-:Y:S01]  /*8560*/  FMUL.FTZ R79, R0, R79 ;  /* 0x0000004f004f7220 */ /* 0x000fe20000410000 */
[C---:B------:R-:W-:Y:S05]  /*8570*/  HMMA.16816.F32 R8, R180.reuse, R176, R8 ;  /* 0x000000b0b408723c */ /* 0x040fea0000001808 */
[C---:B------:R-:W-:Y:S01]  /*8580*/  FMUL.FTZ R84, R2.reuse, R84 ;  /* 0x0000005402547220 */ /* 0x040fe20000410000 */
[-C--:B------:R-:W-:Y:S05]  /*8590*/  HMMA.16816.F32 R12, R180, R178.reuse, R12 ;  /* 0x000000b2b40c723c */ /* 0x080fea000000180c */
[----:B------:R-:W-:Y:S01]  /*85a0*/  FMUL.FTZ R85, R2, R85 ;  /* 0x0000005502557220 */ /* 0x000fe20000410000 */
[C---:B------:R-:W-:Y:S05]  /*85b0*/  HMMA.16816.F32 R16, R172.reuse, R178, R16 ;  /* 0x000000b2ac10723c */ /* 0x040fea0000001810 */
[C---:B------:R-:W-:Y:S01]  /*85c0*/  FMUL.FTZ R86, R0.reuse, R86 ;  /* 0x0000005600567220 */ /* 0x040fe20000410000 */
[-C--:B-1----:R-:W-:Y:S05]  /*85d0*/  HMMA.16816.F32 R36, R172, R140.reuse, R36 ;  /* 0x0000008cac24723c */ /* 0x082fea0000001824 */
[----:B------:R-:W-:Y:S01]  /*85e0*/  FMUL.FTZ R87, R0, R87 ;  /* 0x0000005700577220 */ /* 0x000fe20000410000 */
[C---:B------:R-:W-:Y:S05]  /*85f0*/  HMMA.16816.F32 R40, R180.reuse, R140, R40 ;  /* 0x0000008cb428723c */ /* 0x040fea0000001828 */
[C---:B------:R-:W-:Y:S01]  /*8600*/  FMUL.FTZ R96, R2.reuse, R96 ;  /* 0x0000006002607220 */ /* 0x040fe20000410000 */
[-C--:B------:R-:W-:Y:S05]  /*8610*/  HMMA.16816.F32 R44, R180, R142.reuse, R44 ;  /* 0x0000008eb42c723c */ /* 0x080fea000000182c */
[C---:B------:R-:W-:Y:S01]  /*8620*/  FMUL.FTZ R97, R2.reuse, R97 ;  /* 0x0000006102617220 */ /* 0x040fe20000410000 */
[C---:B------:R-:W-:Y:S01]  /*8630*/  HMMA.16816.F32 R48, R172.reuse, R142, R48 ;  /* 0x0000008eac30723c */ /* 0x040fe20000001830 */
[----:B------:R-:W1:Y:S04]  /*8640*/  LDSM.16.MT88.4 R140, [R213+0xa000] ;  /* 0x00a00000d58c783b */ /* 0x000e680000004200 */
[C---:B------:R-:W-:Y:S01]  /*8650*/  FMUL.FTZ R56, R2.reuse, R56 ;  /* 0x0000003802387220 */ /* 0x040fe20000410000 */
[-C--:B---3--:R-:W-:Y:S05]  /*8660*/  HMMA.16816.F32 R52, R172, R144.reuse, R52 ;  /* 0x00000090ac34723c */ /* 0x088fea0000001834 */
[----:B------:R-:W-:Y:S01]  /*8670*/  FMUL.FTZ R57, R2, R57 ;  /* 0x0000003902397220 */ /* 0x000fe20000410000 */
[C---:B------:R-:W-:Y:S01]  /*8680*/  FMUL.FTZ R58, R0.reuse, R58 ;  /* 0x0000003a003a7220 */ /* 0x040fe20000410000 */
[C---:B------:R-:W-:Y:S01]  /*8690*/  FMUL.FTZ R59, R0.reuse, R59 ;  /* 0x0000003b003b7220 */ /* 0x040fe20000410000 */
[----:B------:R-:W-:Y:S03]  /*86a0*/  LOP3.LUT R138, R191, R184, R241, 0x96, !PT ;  /* 0x000000b8bf8a7212 */ /* 0x000fe600078e96f1 */
[C---:B------:R-:W-:Y:S01]  /*86b0*/  FMUL.FTZ R98, R0.reuse, R98 ;  /* 0x0000006200627220 */ /* 0x040fe20000410000 */
[----:B------:R-:W-:Y:S01]  /*86c0*/  FMUL.FTZ R99, R0, R99 ;  /* 0x0000006300637220 */ /* 0x000fe20000410000 */
[----:B------:R-:W-:Y:S01]  /*86d0*/  IMAD.WIDE.U32 R138, R138, -0x2daee0ad, RZ ;  /* 0xd2511f538a8a7825 */ /* 0x000fe200078e00ff */
[C---:B------:R-:W-:Y:S04]  /*86e0*/  HMMA.16816.F32 R56, R180.reuse, R144, R56 ;  /* 0x00000090b438723c */ /* 0x040fe80000001838 */
[----:B------:R-:W-:Y:S01]  /*86f0*/  LOP3.LUT R150, R139, R196, R137, 0x96, !PT ;  /* 0x000000c48b967212 */ /* 0x000fe200078e9689 */
[----:B------:R-:W-:Y:S01]  /*8700*/  FMUL.FTZ R100, R2, R100 ;  /* 0x0000006402647220 */ /* 0x000fe20000410000 */
[-C--:B------:R-:W-:Y:S05]  /*8710*/  HMMA.16816.F32 R60, R180, R146.reuse, R60 ;  /* 0x00000092b43c723c */ /* 0x080fea000000183c */
[--C-:B------:R-:W-:Y:S01]  /*8720*/  SHF.R.U32.HI R151, RZ, 0x10, R138.reuse ;  /* 0x00000010ff977819 */ /* 0x100fe2000001168a */
[C---:B------:R-:W-:Y:S05]  /*8730*/  HMMA.16816.F32 R64, R172.reuse, R146, R64 ;  /* 0x00000092ac40723c */ /* 0x040fea0000001840 */
[----:B------:R-:W-:Y:S01]  /*8740*/  LOP3.LUT R139, R138, 0xffff, RZ, 0xc0, !PT ;  /* 0x0000ffff8a8b7812 */ /* 0x000fe200078ec0ff */
[----:B------:R-:W-:Y:S01]  /*8750*/  FMUL.FTZ R72, R2, R72 ;  /* 0x0000004802487220 */ /* 0x000fe20000410000 */
[----:B------:R-:W-:Y:S01]  /*8760*/  LOP3.LUT R153, R138, 0xff, RZ, 0xc0, !PT ;  /* 0x000000ff8a997812 */ /* 0x000fe200078ec0ff */
[----:B------:R-:W-:Y:S01]  /*8770*/  FMUL.FTZ R73, R2, R73 ;  /* 0x0000004902497220 */ /* 0x000fe20000410000 */
[-C--:B-1----:R-:W-:Y:S03]  /*8780*/  HMMA.16816.F32 R68, R172, R140.reuse, R68 ;  /* 0x0000008cac44723c */ /* 0x082fe60000001844 */
[----:B------:R-:W-:Y:S01]  /*8790*/  SHF.R.U32.HI R152, RZ, 0x18, R138 ;  /* 0x00000018ff987819 */ /* 0x000fe2000001168a */
[C---:B------:R-:W-:Y:S01]  /*87a0*/  FMUL.FTZ R74, R0.reuse, R74 ;  /* 0x0000004a004a7220 */ /* 0x040fe20000410000 */
[----:B------:R-:W-:Y:S01]  /*87b0*/  SHF.R.U32.HI R145, RZ, 0x8, R139 ;  /* 0x00000008ff917819 */ /* 0x000fe2000001168b */
[----:B------:R-:W-:Y:S01]  /*87c0*/  FMUL.FTZ R75, R0, R75 ;  /* 0x0000004b004b7220 */ /* 0x000fe20000410000 */
[----:B------:R-:W-:Y:S01]  /*87d0*/  LOP3.LUT R144, R151, 0xff, RZ, 0xc0, !PT ;  /* 0x000000ff97907812 */ /* 0x000fe200078ec0ff */
[----:B------:R-:W-:Y:S03]  /*87e0*/  FMUL.FTZ R101, R2, R101 ;  /* 0x0000006502657220 */ /* 0x000fe60000410000 */
[----:B------:R-:W-:Y:S01]  /*87f0*/  LOP3.LUT R137, R149, R198, R137, 0x96, !PT ;  /* 0x000000c695897212 */ /* 0x000fe200078e9689 */
[C---:B------:R-:W-:Y:S01]  /*8800*/  FMUL.FTZ R102, R0.reuse, R102 ;  /* 0x0000006600667220 */ /* 0x040fe20000410000 */
[C---:B------:R-:W-:Y:S04]  /*8810*/  HMMA.16816.F32 R72, R180.reuse, R140, R72 ;  /* 0x0000008cb448723c */ /* 0x040fe80000001848 */
[----:B------:R-:W-:Y:S01]  /*8820*/  PRMT R176, R153, 0x5410, R145 ;  /* 0x0000541099b07816 */ /* 0x000fe20000000091 */
[----:B------:R-:W-:Y:S01]  /*8830*/  FMUL.FTZ R103, R0, R103 ;  /* 0x0000006700677220 */ /* 0x000fe20000410000 */
[-C--:B------:R-:W-:Y:S05]  /*8840*/  HMMA.16816.F32 R76, R180, R142.reuse, R76 ;  /* 0x0000008eb44c723c */ /* 0x080fea000000184c */
[----:B------:R-:W-:Y:S01]  /*8850*/  PRMT R155, R144, 0x5410, R152 ;  /* 0x00005410909b7816 */ /* 0x000fe20000000098 */
[C---:B------:R-:W-:Y:S05]  /*8860*/  HMMA.16816.F32 R80, R172.reuse, R142, R80 ;  /* 0x0000008eac50723c */ /* 0x040fea0000001850 */
[----:B------:R-:W-:Y:S01]  /*8870*/  SHF.R.U32.HI R145, RZ, 0x10, R137 ;  /* 0x00000010ff917819 */ /* 0x000fe20000011689 */
[----:B------:R-:W-:Y:S01]  /*8880*/  FFMA.FTZ R140, R20, UR4, -R186 ;  /* 0x00000004148c7c23 */ /* 0x000fe200080108ba */
[----:B------:R-:W-:Y:S01]  /*8890*/  LOP3.LUT R144, R137, 0xffff, RZ, 0xc0, !PT ;  /* 0x0000ffff89907812 */ /* 0x000fe200078ec0ff */
[----:B------:R-:W-:Y:S02]  /*88a0*/  FFMA.FTZ R20, R35, UR4, -R187 ;  /* 0x0000000423147c23 */ /* 0x000fe400080108bb */
[----:B------:R-:W-:Y:S01]  /*88b0*/  MUFU.EX2 R196, R140 ;  /* 0x0000008c00c47308 */ /* 0x000fe20000000800 */
[----:B------:R-:W-:Y:S01]  /*88c0*/  SHF.R.U32.HI R146, RZ, 0x18, R137 ;  /* 0x00000018ff927819 */ /* 0x000fe20000011689 */
[--C-:B------:R-:W-:Y:S01]  /*88d0*/  FFMA.FTZ R141, R22, UR4, -R187.reuse ;  /* 0x00000004168d7c23 */ /* 0x100fe200080108bb */
[----:B------:R-:W-:Y:S01]  /*88e0*/  LOP3.LUT R154, R137, 0xff, RZ, 0xc0, !PT ;  /* 0x000000ff899a7812 */ /* 0x000fe200078ec0ff */
[----:B------:R-:W-:Y:S01]  /*88f0*/  FMUL.FTZ R35, R3, R163 ;  /* 0x000000a303237220 */ /* 0x000fe20000410000 */
[----:B------:R-:W-:Y:S01]  /*8900*/  SHF.R.U32.HI R144, RZ, 0x8, R144 ;  /* 0x00000008ff907819 */ /* 0x000fe20000011690 */
[----:B------:R-:W-:Y:S01]  /*8910*/  FFMA.FTZ R186, R21, UR4, -R186 ;  /* 0x0000000415ba7c23 */ /* 0x000fe200080108ba */
[----:B------:R-:W-:Y:S03]  /*8920*/  LOP3.LUT R137, R145, 0xff, RZ, 0xc0, !PT ;  /* 0x000000ff91897812 */ /* 0x000fe600078ec0ff */
[----:B------:R1:W2:Y:S01]  /*8930*/  MUFU.EX2 R198, R20 ;  /* 0x0000001400c67308 */ /* 0x0002a20000000800 */
[----:B------:R-:W-:Y:S01]  /*8940*/  PRMT R154, R154, 0x5410, R144 ;  /* 0x000054109a9a7816 */ /* 0x000fe20000000090 */
[----:B------:R-:W-:Y:S01]  /*8950*/  FFMA.FTZ R187, R23, UR4, -R187 ;  /* 0x0000000417bb7c23 */ /* 0x000fe200080108bb */
[----:B------:R-:W-:Y:S01]  /*8960*/  PRMT R153, R137, 0x5410, R146 ;  /* 0x0000541089997816 */ /* 0x000fe20000000092 */
[----:B------:R-:W-:Y:S01]  /*8970*/  FMUL.FTZ R22, R0, R158 ;  /* 0x0000009e00167220 */ /* 0x000fe20000410000 */
[C---:B------:R-:W-:Y:S01]  /*8980*/  LOP3.LUT R138, R148.reuse, 0xffff, RZ, 0xc0, !PT ;  /* 0x0000ffff948a7812 */ /* 0x040fe200078ec0ff */
[----:B------:R-:W3:Y:S01]  /*8990*/  LDSM.16.MT88.4 R144, [R209+0xb000] ;  /* 0x00b00000d190783b */ /* 0x000ee20000004200 */
[----:B------:R-:W-:Y:S03]  /*89a0*/  LOP3.LUT R149, R148, 0xff, RZ, 0xc0, !PT ;  /* 0x000000ff94957812 */ /* 0x000fe600078ec0ff */
[----:B------:R4:W-:Y:S01]  /*89b0*/  MUFU.EX2 R193, R141 ;  /* 0x0000008d00c17308 */ /* 0x0009e20000000800 */
[----:B------:R-:W-:Y:S01]  /*89c0*/  SHF.R.U32.HI R139, RZ, 0x8, R138 ;  /* 0x00000008ff8b7819 */ /* 0x000fe2000001168a */
[----:B------:R-:W-:Y:S01]  /*89d0*/  FMUL.FTZ R23, R0, R159 ;  /* 0x0000009f00177220 */ /* 0x000fe20000410000 */
[--C-:B------:R-:W-:Y:S01]  /*89e0*/  SHF.R.U32.HI R138, RZ, 0x10, R148.reuse ;  /* 0x00000010ff8a7819 */ /* 0x100fe20000011694 */
[----:B------:R-:W-:Y:S01]  /*89f0*/  FMUL.FTZ R21, R2, R157 ;  /* 0x0000009d02157220 */ /* 0x000fe20000410000 */
[----:B------:R-:W-:Y:S01]  /*8a00*/  SHF.R.U32.HI R151, RZ, 0x18, R148 ;  /* 0x00000018ff977819 */ /* 0x000fe20000011694 */
[----:B------:R-:W-:Y:S01]  /*8a10*/  LDSM.16.MT88.4 R160, [R214+0xa800] ;  /* 0x00a80000d6a0783b */ /* 0x000fe20000004200 */
[----:B------:R-:W-:Y:S01]  /*8a20*/  LOP3.LUT R184, R138, 0xff, RZ, 0xc0, !PT ;  /* 0x000000ff8ab87812 */ /* 0x000fe200078ec0ff */
[----:B------:R-:W-:Y:S01]  /*8a30*/  FFMA.FTZ R157, R30, UR4, -R189 ;  /* 0x000000041e9d7c23 */ /* 0x000fe200080108bd */
[----:B------:R-:W-:Y:S01]  /*8a40*/  LOP3.LUT R138, R150, 0xffff, RZ, 0xc0, !PT ;  /* 0x0000ffff968a7812 */ /* 0x000fe200078ec0ff */
[----:B-1----:R-:W-:Y:S01]  /*8a50*/  FMUL.FTZ R20, R2, R156 ;  /* 0x0000009c02147220 */ /* 0x002fe20000410000 */
[----:B------:R-:W-:Y:S01]  /*8a60*/  PRMT R149, R149, 0x5410, R139 ;  /* 0x0000541095957816 */ /* 0x000fe2000000008b */
[----:B------:R-:W-:Y:S01]  /*8a70*/  FFMA.FTZ R156, R28, UR4, -R188 ;  /* 0x000000041c9c7c23 */ /* 0x000fe200080108bc */
[----:B------:R-:W-:Y:S01]  /*8a80*/  SHF.R.U32.HI R139, RZ, 0x10, R150 ;  /* 0x00000010ff8b7819 */ /* 0x000fe20000011696 */
[C---:B------:R-:W-:Y:S01]  /*8a90*/  FMUL.FTZ R106, R3.reuse, R106 ;  /* 0x0000006a036a7220 */ /* 0x040fe20000410000 */
[----:B------:R-:W-:Y:S01]  /*8aa0*/  LOP3.LUT R148, R150, 0xff, RZ, 0xc0, !PT ;  /* 0x000000ff96947812 */ /* 0x000fe200078ec0ff */
[----:B------:R-:W-:Y:S01]  /*8ab0*/  FMUL.FTZ R107, R3, R107 ;  /* 0x0000006b036b7220 */ /* 0x000fe20000410000 */
[----:B------:R-:W-:Y:S01]  /*8ac0*/  SHF.R.U32.HI R138, RZ, 0x8, R138 ;  /* 0x00000008ff8a7819 */ /* 0x000fe2000001168a */
[----:B----4-:R-:W-:Y:S01]  /*8ad0*/  LDSM.16.MT88.4 R140, [R214+0xb000] ;  /* 0x00b00000d68c783b */ /* 0x010fe20000004200 */
[----:B------:R-:W-:Y:S01]  /*8ae0*/  SHF.R.U32.HI R152, RZ, 0x18, R150 ;  /* 0x00000018ff987819 */ /* 0x000fe20000011696 */
[----:B------:R-:W1:Y:S01]  /*8af0*/  MUFU.EX2 R194, R186 ;  /* 0x000000ba00c27308 */ /* 0x000e620000000800 */
[----:B------:R-:W-:Y:S01]  /*8b00*/  PRMT R148, R148, 0x5410, R138 ;  /* 0x0000541094947816 */ /* 0x000fe2000000008a */
[C---:B------:R-:W-:Y:S01]  /*8b10*/  FMUL.FTZ R112, R132.reuse, R112 ;  /* 0x0000007084707220 */ /* 0x040fe20000410000 */
[----:B------:R-:W-:Y:S01]  /*8b20*/  LOP3.LUT R139, R139, 0xff, RZ, 0xc0, !PT ;  /* 0x000000ff8b8b7812 */ /* 0x000fe200078ec0ff */
[----:B------:R-:W-:Y:S01]  /*8b30*/  FMUL.FTZ R113, R132, R113 ;  /* 0x0000007184717220 */ /* 0x000fe20000410000 */
[--C-:B------:R-:W-:Y:S01]  /*8b40*/  HSET2.LE.AND R138, R155, R185.reuse, PT ;  /* 0x000000b99b8a7233 */ /* 0x100fe20003803000 */
[----:B------:R-:W-:Y:S01]  /*8b50*/  FMUL.FTZ R114, R3, R114 ;  /* 0x0000007203727220 */ /* 0x000fe20000410000 */
[----:B------:R-:W-:Y:S01]  /*8b60*/  PRMT R152, R139, 0x5410, R152 ;  /* 0x000054108b987816 */ /* 0x000fe20000000098 */
[C---:B------:R-:W-:Y:S01]  /*8b70*/  FMUL.FTZ R115, R3.reuse, R115 ;  /* 0x0000007303737220 */ /* 0x040fe20000410000 */
[----:B------:R-:W-:Y:S01]  /*8b80*/  PRMT R184, R184, 0x5410, R151 ;  /* 0x00005410b8b87816 */ /* 0x000fe20000000097 */
[C---:B------:R-:W-:Y:S01]  /*8b90*/  FMUL.FTZ R116, R132.reuse, R116 ;  /* 0x0000007484747220 */ /* 0x040fe20000410000 */
[--C-:B------:R-:W-:Y:S01]  /*8ba0*/  HSET2.LE.AND R155, R149, R185.reuse, PT ;  /* 0x000000b9959b7233 */ /* 0x100fe20003803000 */
[C---:B------:R-:W-:Y:S01]  /*8bb0*/  FMUL.FTZ R117, R132.reuse, R117 ;  /* 0x0000007584757220 */ /* 0x040fe20000410000 */
[--C-:B------:R-:W-:Y:S01]  /*8bc0*/  HSET2.LE.AND R139, R148, R185.reuse, PT ;  /* 0x000000b9948b7233 */ /* 0x100fe20003803000 */
[C---:B------:R-:W-:Y:S01]  /*8bd0*/  FMUL.FTZ R118, R3.reuse, R118 ;  /* 0x0000007603767220 */ /* 0x040fe20000410000 */
[----:B------:R-:W4:Y:S01]  /*8be0*/  LDSM.16.MT88.4 R148, [R211+0xb000] ;  /* 0x00b00000d394783b */ /* 0x000f220000004200 */
[--C-:B------:R-:W-:Y:S01]  /*8bf0*/  HSET2.LE.AND R152, R152, R185.reuse, PT ;  /* 0x000000b998987233 */ /* 0x100fe20003803000 */
[C---:B------:R-:W-:Y:S01]  /*8c00*/  FMUL.FTZ R119, R3.reuse, R119 ;  /* 0x0000007703777220 */ /* 0x040fe20000410000 */
[-C--:B---3--:R-:W-:Y:S01]  /*8c10*/  HMMA.16816.F32 R32, R172, R144.reuse, R32 ;  /* 0x00000090ac20723c */ /* 0x088fe20000001820 */
[----:B------:R-:W3:Y:S02]  /*8c20*/  MUFU.EX2 R191, R187 ;  /* 0x000000bb00bf7308 */ /* 0x000ee40000000800 */
[--C-:B------:R-:W-:Y:S01]  /*8c30*/  HSET2.LE.AND R154, R154, R185.reuse, PT ;  /* 0x000000b99a9a7233 */ /* 0x100fe20003803000 */
[C---:B------:R-:W-:Y:S01]  /*8c40*/  FMUL.FTZ R128, R132.reuse, R128 ;  /* 0x0000008084807220 */ /* 0x040fe20000410000 */
[--C-:B------:R-:W-:Y:S01]  /*8c50*/  HSET2.LE.AND R153, R153, R185.reuse, PT ;  /* 0x000000b999997233 */ /* 0x100fe20003803000 */
[C---:B------:R-:W-:Y:S05]  /*8c60*/  HMMA.16816.F32 R20, R180.reuse, R144, R20 ;  /* 0x00000090b414723c */ /* 0x040fea0000001814 */
[----:B------:R-:W-:Y:S01]  /*8c70*/  FMUL.FTZ R129, R132, R129 ;  /* 0x0000008184817220 */ /* 0x000fe20000410000 */
[-C--:B------:R-:W-:Y:S05]  /*8c80*/  HMMA.16816.F32 R84, R180, R146.reuse, R84 ;  /* 0x00000092b454723c */ /* 0x080fea0000001854 */
[----:B------:R-:W-:Y:S01]  /*8c90*/  FMUL.FTZ R130, R3, R130 ;  /* 0x0000008203827220 */ /* 0x000fe20000410000 */
[C---:B------:R-:W-:Y:S01]  /*8ca0*/  HMMA.16816.F32 R88, R172.reuse, R146, R88 ;  /* 0x00000092ac58723c */ /* 0x040fe20000001858 */
[----:B------:R-:W5:Y:S04]  /*8cb0*/  LDSM.16.MT88.4 R144, [R213+0xb000] ;  /* 0x00b00000d590783b */ /* 0x000f680000004200 */
[--C-:B------:R-:W-:Y:S01]  /*8cc0*/  FFMA.FTZ R24, R24, UR4, -R188.reuse ;  /* 0x0000000418187c23 */ /* 0x100fe200080108bc */
[--C-:B------:R-:W-:Y:S01]  /*8cd0*/  FFMA.FTZ R25, R25, UR4, -R188.reuse ;  /* 0x0000000419197c23 */ /* 0x100fe200080108bc */
[--C-:B------:R-:W-:Y:S01]  /*8ce0*/  FFMA.FTZ R26, R26, UR4, -R189.reuse ;  /* 0x000000041a1a7c23 */ /* 0x100fe200080108bd */
[----:B------:R-:W-:Y:S01]  /*8cf0*/  FMUL.FTZ R131, R3, R131 ;  /* 0x0000008303837220 */ /* 0x000fe20000410000 */
[----:B------:R1:W-:Y:S02]  /*8d00*/  MUFU.EX2 R187, R24 ;  /* 0x0000001800bb7308 */ /* 0x0003e40000000800 */
[--C-:B------:R-:W-:Y:S01]  /*8d10*/  HSET2.LE.AND R137, R176, R185.reuse, PT ;  /* 0x000000b9b0897233 */ /* 0x100fe20003803000 */
[----:B------:R-:W-:Y:S01]  /*8d20*/  FMUL.FTZ R28, R2, R164 ;  /* 0x000000a4021c7220 */ /* 0x000fe20000410000 */
[----:B------:R-:W-:Y:S01]  /*8d30*/  HSET2.LE.AND R184, R184, R185, PT ;  /* 0x000000b9b8b87233 */ /* 0x000fe20003803000 */
[----:B------:R-:W-:Y:S01]  /*8d40*/  FMUL.FTZ R30, R0, R166 ;  /* 0x000000a6001e7220 */ /* 0x000fe20000410000 */
[C---:B------:R-:W-:Y:S01]  /*8d50*/  FMUL.FTZ R108, R2.reuse, R108 ;  /* 0x0000006c026c7220 */ /* 0x040fe20000410000 */
[----:B------:R-:W-:Y:S03]  /*8d60*/  FMUL.FTZ R109, R2, R109 ;  /* 0x0000006d026d7220 */ /* 0x000fe60000410000 */
[----:B------:R3:W5:Y:S01]  /*8d70*/  MUFU.EX2 R190, R25 ;  /* 0x0000001900be7308 */ /* 0x0007620000000800 */
[C---:B------:R-:W-:Y:S01]  /*8d80*/  FMUL.FTZ R110, R0.reuse, R110 ;  /* 0x0000006e006e7220 */ /* 0x040fe20000410000 */
[-C--:B----4-:R-:W-:Y:S03]  /*8d90*/  HMMA.16816.F32 R92, R172, R148.reuse, R92 ;  /* 0x00000094ac5c723c */ /* 0x090fe6000000185c */
[----:B------:R-:W-:Y:S01]  /*8da0*/  FMUL.FTZ R111, R0, R111 ;  /* 0x0000006f006f7220 */ /* 0x000fe20000410000 */
[----:B--2---:R-:W-:Y:S01]  /*8db0*/  F2FP.F16.F32.PACK_AB R179, R198, R204 ;  /* 0x000000ccc6b3723e */ /* 0x004fe200000000ff */
[----:B------:R-:W-:Y:S01]  /*8dc0*/  FMUL.FTZ R120, R2, R120 ;  /* 0x0000007802787220 */ /* 0x000fe20000410000 */
[C---:B------:R-:W-:Y:S02]  /*8dd0*/  HMMA.16816.F32 R96, R180.reuse, R148, R96 ;  /* 0x00000094b460723c */ /* 0x040fe40000001860 */
[----:B------:R2:W-:Y:S03]  /*8de0*/  MUFU.EX2 R185, R26 ;  /* 0x0000001a00b97308 */ /* 0x0005e60000000800 */
[C---:B-1----:R-:W-:Y:S01]  /*8df0*/  FMUL.FTZ R24, R132.reuse, R168 ;  /* 0x000000a884187220 */ /* 0x042fe20000410000 */
[-C--:B------:R-:W-:Y:S05]  /*8e00*/  HMMA.16816.F32 R100, R180, R150.reuse, R100 ;  /* 0x00000096b464723c */ /* 0x080fea0000001864 */
[--C-:B------:R-:W-:Y:S01]  /*8e10*/  FFMA.FTZ R148, R27, UR4, -R189.reuse ;  /* 0x000000041b947c23 */ /* 0x100fe200080108bd */
[C---:B------:R-:W-:Y:S03]  /*8e20*/  HMMA.16816.F32 R104, R172.reuse, R150, R104 ;  /* 0x00000096ac68723c */ /* 0x040fe60000001868 */
[----:B------:R1:W4:Y:S02]  /*8e30*/  MUFU.EX2 R186, R148 ;  /* 0x0000009400ba7308 */ /* 0x0003240000000800 */
[----:B---3--:R-:W-:Y:S01]  /*8e40*/  FMUL.FTZ R25, R132, R169 ;  /* 0x000000a984197220 */ /* 0x008fe20000410000 */
[C---:B--2---:R-:W-:Y:S01]  /*8e50*/  FMUL.FTZ R26, R3.reuse, R170 ;  /* 0x000000aa031a7220 */ /* 0x044fe20000410000 */
[----:B------:R-:W-:Y:S01]  /*8e60*/  FMUL.FTZ R27, R3, R171 ;  /* 0x000000ab031b7220 */ /* 0x000fe20000410000 */
[----:B------:R-:W-:Y:S03]  /*8e70*/  FFMA.FTZ R188, R29, UR4, -R188 ;  /* 0x000000041dbc7c23 */ /* 0x000fe600080108bc */
[----:B------:R-:W-:Y:S01]  /*8e80*/  FFMA.FTZ R189, R31, UR4, -R189 ;  /* 0x000000041fbd7c23 */ /* 0x000fe200080108bd */
[----:B------:R-:W-:Y:S01]  /*8e90*/  FMUL.FTZ R29, R2, R165 ;  /* 0x000000a5021d7220 */ /* 0x000fe20000410000 */
[----:B------:R-:W-:Y:S01]  /*8ea0*/  FMUL.FTZ R31, R0, R167 ;  /* 0x000000a7001f7220 */ /* 0x000fe20000410000 */
[-C--:B------:R-:W-:Y:S01]  /*8eb0*/  HMMA.16816.F32 R24, R172, R140.reuse, R24 ;  /* 0x0000008cac18723c */ /* 0x080fe20000001818 */
[----:B------:R-:W-:Y:S02]  /*8ec0*/  MUFU.EX2 R188, R188 ;  /* 0x000000bc00bc7308 */ /* 0x000fe40000000800 */
[----:B------:R-:W-:Y:S01]  /*8ed0*/  LOP3.LUT R179, R138, R179, RZ, 0xc0, !PT ;  /* 0x000000b38ab37212 */ /* 0x000fe200078ec0ff */
[----:B------:R-:W-:Y:S01]  /*8ee0*/  FMUL.FTZ R121, R2, R121 ;  /* 0x0000007902797220 */ /* 0x000fe20000410000 */
[----:B------:R-:W-:Y:S01]  /*8ef0*/  F2FP.F16.F32.PACK_AB R176, R194, R196 ;  /* 0x000000c4c2b0723e */ /* 0x000fe200000000ff */
[C---:B------:R-:W-:Y:S01]  /*8f00*/  HMMA.16816.F32 R28, R180.reuse, R140, R28 ;  /* 0x0000008cb41c723c */ /* 0x040fe2000000181c */
[----:B-1----:R-:W1:Y:S04]  /*8f10*/  LDSM.16.MT88.4 R148, [R209+0xa800] ;  /* 0x00a80000d194783b */ /* 0x002e680000004200 */
[----:B------:R-:W-:Y:S01]  /*8f20*/  MUFU.EX2 R138, R157 ;  /* 0x0000009d008a7308 */ /* 0x000fe20000000800 */
[----:B------:R-:W-:Y:S01]  /*8f30*/  LOP3.LUT R176, R139, R176, RZ, 0xc0, !PT ;  /* 0x000000b08bb07212 */ /* 0x000fe200078ec0ff */
[-C--:B------:R-:W-:Y:S08]  /*8f40*/  HMMA.16816.F32 R108, R180, R142.reuse, R108 ;  /* 0x0000008eb46c723c */ /* 0x080ff0000000186c */
[----:B------:R2:W3:Y:S01]  /*8f50*/  MUFU.EX2 R139, R156 ;  /* 0x0000009c008b7308 */ /* 0x0004e20000000800 */
[C---:B------:R-:W-:Y:S04]  /*8f60*/  HMMA.16816.F32 R112, R172.reuse, R142, R112 ;  /* 0x0000008eac70723c */ /* 0x040fe80000001870 */
[C---:B------:R-:W-:Y:S02]  /*8f70*/  FMUL.FTZ R122, R0.reuse, R122 ;  /* 0x0000007a007a7220 */ /* 0x040fe40000410000 */
[-C--:B-----5:R-:W-:Y:S03]  /*8f80*/  HMMA.16816.F32 R116, R172, R144.reuse, R116 ;  /* 0x00000090ac74723c */ /* 0x0a0fe60000001874 */
[----:B------:R-:W5:Y:S02]  /*8f90*/  MUFU.EX2 R189, R189 ;  /* 0x000000bd00bd7308 */ /* 0x000f640000000800 */
[----:B------:R-:W-:Y:S01]  /*8fa0*/  FMUL.FTZ R123, R0, R123 ;  /* 0x0000007b007b7220 */ /* 0x000fe20000410000 */
[C---:B------:R-:W-:Y:S01]  /*8fb0*/  FMUL.FTZ R124, R2.reuse, R124 ;  /* 0x0000007c027c7220 */ /* 0x040fe20000410000 */
[----:B------:R-:W-:Y:S01]  /*8fc0*/  FMUL.FTZ R125, R2, R125 ;  /* 0x0000007d027d7220 */ /* 0x000fe20000410000 */
[C---:B------:R-:W-:Y:S01]  /*8fd0*/  FMUL.FTZ R126, R0.reuse, R126 ;  /* 0x0000007e007e7220 */ /* 0x040fe20000410000 */
[----:B--2---:R-:W2:Y:S02]  /*8fe0*/  LDSM.16.MT88.4 R156, [R211+0xa800] ;  /* 0x00a80000d39c783b */ /* 0x004ea40000004200 */
[----:B------:R-:W-:Y:S01]  /*8ff0*/  FMUL.FTZ R127, R0, R127 ;  /* 0x0000007f007f7220 */ /* 0x000fe20000410000 */
[C---:B------:R-:W-:Y:S04]  /*9000*/  HMMA.16816.F32 R120, R180.reuse, R144, R120 ;  /* 0x00000090b478723c */ /* 0x040fe80000001878 */
[----:B------:R-:W-:Y:S01]  /*9010*/  F2FP.F16.F32.PACK_AB R178, R206, R205 ;  /* 0x000000cdceb2723e */ /* 0x000fe200000000ff */
[----:B------:R-:W-:Y:S01]  /*9020*/  FFMA.FTZ R132, R132, R236, R232 ;  /* 0x000000ec84847223 */ /* 0x000fe200000100e8 */
[-C--:B------:R-:W-:Y:S05]  /*9030*/  HMMA.16816.F32 R124, R180, R146.reuse, R124 ;  /* 0x00000092b47c723c */ /* 0x080fea000000187c */
[----:B------:R-:W-:Y:S01]  /*9040*/  F2FP.F16.F32.PACK_AB R177, R191, R193 ;  /* 0x000000c1bfb1723e */ /* 0x000fe200000000ff */
[----:B------:R-:W-:Y:S01]  /*9050*/  HMMA.16816.F32 R128, R172, R146, R128 ;  /* 0x00000092ac80723c */ /* 0x000fe20000001880 */
[----:B------:R-:W-:Y:S04]  /*9060*/  LDSM.16.MT88.4 R172, [R213+0xb800] ;  /* 0x00b80000d5ac783b */ /* 0x000fe80000004200 */
[----:B------:R-:W-:Y:S01]  /*9070*/  LOP3.LUT R178, R137, R178, RZ, 0xc0, !PT ;  /* 0x000000b289b27212 */ /* 0x000fe200078ec0ff */
[----:B------:R-:W-:Y:S01]  /*9080*/  FFMA.FTZ R3, R3, R235, R230 ;  /* 0x000000eb03037223 */ /* 0x000fe200000100e6 */
[----:B------:R-:W-:Y:S01]  /*9090*/  LOP3.LUT R177, R152, R177, RZ, 0xc0, !PT ;  /* 0x000000b198b17212 */ /* 0x000fe200078ec0ff */
[----:B------:R-:W-:Y:S03]  /*90a0*/  FADD.FTZ R132, R231, R132 ;  /* 0x00000084e7847221 */ /* 0x000fe60000010000 */
[----:B------:R-:W-:Y:S01]  /*90b0*/  F2FP.F16.F32.PACK_AB R137, R190, R187 ;  /* 0x000000bbbe89723e */ /* 0x000fe200000000ff */
[----:B------:R-:W-:Y:S01]  /*90c0*/  FADD.FTZ R3, R207, R3 ;  /* 0x00000003cf037221 */ /* 0x000fe20000010000 */
[----:B----4-:R-:W-:Y:S01]  /*90d0*/  F2FP.F16.F32.PACK_AB R181, R186, R185 ;  /* 0x000000b9bab5723e */ /* 0x010fe200000000ff */
[-C--:B-1----:R-:W-:Y:S01]  /*90e0*/  HMMA.16816.F32 R144, R176, R148.reuse, R4 ;  /* 0x00000094b090723c */ /* 0x082fe20000001804 */
[----:B------:R-:W1:Y:S04]  /*90f0*/  LDSM.16.MT88.4 R4, [R213+0xa800] ;  /* 0x00a80000d504783b */ /* 0x000e680000004200 */
[----:B---3--:R-:W-:Y:S02]  /*9100*/  F2FP.F16.F32.PACK_AB R182, R188, R139 ;  /* 0x0000008bbcb6723e */ /* 0x008fe400000000ff */
[----:B-----5:R-:W-:Y:S04]  /*9110*/  F2FP.F16.F32.PACK_AB R183, R189, R138 ;  /* 0x0000008abdb7723e */ /* 0x020fe800000000ff */
[----:B------:R-:W-:Y:S02]  /*9120*/  LOP3.LUT R180, R154, R137, RZ, 0xc0, !PT ;  /* 0x000000899ab47212 */ /* 0x000fe400078ec0ff */
[----:B------:R-:W-:Y:S02]  /*9130*/  LOP3.LUT R181, R153, R181, RZ, 0xc0, !PT ;  /* 0x000000b599b57212 */ /* 0x000fe400078ec0ff */
[----:B------:R-:W-:Y:S02]  /*9140*/  LOP3.LUT R182, R155, R182, RZ, 0xc0, !PT ;  /* 0x000000b69bb67212 */ /* 0x000fe400078ec0ff */
[----:B------:R-:W-:Y:S02]  /*9150*/  LOP3.LUT R183, R184, R183, RZ, 0xc0, !PT ;  /* 0x000000b7b8b77212 */ /* 0x000fe400078ec0ff */
[----:B------:R-:W-:Y:S05]  /*9160*/  MOV R137, R134 ;  /* 0x0000008600897202 */ /* 0x000fea0000000f00 */
[C---:B------:R-:W-:Y:S01]  /*9170*/  HMMA.16816.F32 R140, R180.reuse, R148, R8 ;  /* 0x00000094b48c723c */ /* 0x040fe20000001808 */
[----:B------:R-:W3:Y:S05]  /*9180*/  LDSM.16.MT88.4 R8, [R209+0xb800] ;  /* 0x00b80000d108783b */ /* 0x000eea0000004200 */
        /* <DEDUP_REMOVED lines=14> */
[-C--:B------:R-:W-:Y:S05]  /*9270*/  HMMA.16816.F32 R76, R180, R6.reuse, R76 ;  /* 0x00000006b44c723c */ /* 0x080fea000000184c */
[----:B------:R-:W-:Y:S01]  /*9280*/  FFMA.FTZ R4, R2, R234, R203 ;  /* 0x000000ea02047223 */ /* 0x000fe200000100cb */
[C---:B------:R-:W-:Y:S05]  /*9290*/  HMMA.16816.F32 R80, R176.reuse, R6, R80 ;  /* 0x00000006b050723c */ /* 0x040fea0000001850 */
[----:B------:R-:W-:Y:S01]  /*92a0*/  FFMA.FTZ R2, R0, R233, R201 ;  /* 0x000000e900027223 */ /* 0x000fe200000100c9 */
[-C--:B---3--:R-:W-:Y:S05]  /*92b0*/  HMMA.16816.F32 R160, R176, R8.reuse, R32 ;  /* 0x00000008b0a0723c */ /* 0x088fea0000001820 */
        /* <DEDUP_REMOVED lines=43> */
[----:B------:R-:W-:Y:S01]  /*9570*/  FADD.FTZ R233, R189, R0 ;  /* 0x00000000bde97221 */ /* 0x000fe20000010000 */
[----:B------:R-:W-:Y:S06]  /*9580*/  @P3 BRA `(.L_x_1880) ;  /* 0xffffffcc00483947 */ /* 0x000fec000383ffff */
.L_x_1879:
[----:B------:R-:W1:Y:S01]  /*9590*/  SHFL.BFLY PT, R0, R236, 0x2, 0x1f ;  /* 0x0c401f00ec007f89 */ /* 0x000e6200000e0000 */
[----:B------:R-:W-:Y:S01]  /*95a0*/  ULDC UR4, c[0x0][0x38c] ;  /* 0x0000e30000047ab9 */ /* 0x000fe20000000800 */
[----:B------:R-:W-:Y:S01]  /*95b0*/  UMOV UR5, 0x400 ;  /* 0x0000040000057882 */ /* 0x000fe20000000000 */
[----:B------:R-:W-:Y:S01]  /*95c0*/  UISETP.NE.AND UP0, UPT, UR15, -0x1, UPT ;  /* 0xffffffff0f00788c */ /* 0x000fe2000bf05270 */
[----:B------:R-:W2:Y:S04]  /*95d0*/  SHFL.BFLY PT, R2, R235, 0x2, 0x1f ;  /* 0x0c401f00eb027f89 */ /* 0x000ea800000e0000 */
[----:B------:R-:W3:Y:S01]  /*95e0*/  SHFL.BFLY PT, R3, R233, 0x2, 0x1f ;  /* 0x0c401f00e9037f89 */ /* 0x000ee200000e0000 */
[----:B------:R-:W4:Y:S01]  /*95f0*/  S2R R139, SR_TID.X ;  /* 0x00000000008b7919 */ /* 0x000f220000002100 */
[----:B-1----:R-:W-:-:S02]  /*9600*/  FADD.FTZ R236, R0, R236 ;  /* 0x000000ec00ec7221 */ /* 0x002fc40000010000 */
[----:B------:R-:W1:Y:S01]  /*9610*/  SHFL.BFLY PT, R0, R234, 0x2, 0x1f ;  /* 0x0c401f00ea007f89 */ /* 0x000e6200000e0000 */
[----:B--2---:R-:W-:-:S03]  /*9620*/  FADD.FTZ R235, R2, R235 ;  /* 0x000000eb02eb7221 */ /* 0x004fc60000010000 */
[----:B------:R-:W2:Y:S01]  /*9630*/  SHFL.BFLY PT, R4, R236, 0x1, 0x1f ;  /* 0x0c201f00ec047f89 */ /* 0x000ea200000e0000 */
[----:B---3--:R-:W-:Y:S01]  /*9640*/  FADD.FTZ R233, R3, R233 ;  /* 0x000000e903e97221 */ /* 0x008fe20000010000 */
[----:B------:R-:W-:Y:S02]  /*9650*/  MOV R3, 0x3f800000 ;  /* 0x3f80000000037802 */ /* 0x000fe40000000f00 */
[----:B------:R-:W3:Y:S04]  /*9660*/  SHFL.BFLY PT, R2, R235, 0x1, 0x1f ;  /* 0x0c201f00eb027f89 */ /* 0x000ee800000e0000 */
[----:B------:R-:W5:Y:S01]  /*9670*/  SHFL.BFLY PT, R5, R233, 0x1, 0x1f ;  /* 0x0c201f00e9057f89 */ /* 0x000f6200000e0000 */
[----:B----4-:R-:W-:-:S04]  /*9680*/  SHF.R.S32.HI R172, RZ, 0x1f, R139 ;  /* 0x0000001fffac7819 */ /* 0x010fc8000001148b */
[----:B------:R-:W-:Y:S01]  /*9690*/  LEA.HI R137, R172, R139, RZ, 0x2 ;  /* 0x0000008bac897211 */ /* 0x000fe200078f10ff */
[----:B-1----:R-:W-:Y:S01]  /*96a0*/  FADD.FTZ R234, R0, R234 ;  /* 0x000000ea00ea7221 */ /* 0x002fe20000010000 */
[----:B------:R-:W-:Y:S02]  /*96b0*/  MOV R0, 0x3f800000 ;  /* 0x3f80000000007802 */ /* 0x000fe40000000f00 */
[----:B------:R-:W-:Y:S01]  /*96c0*/  SHF.R.S32.HI R26, RZ, 0x2, R137 ;  /* 0x00000002ff1a7819 */ /* 0x000fe20000011489 */
[----:B--2---:R-:W-:Y:S02]  /*96d0*/  FADD.FTZ R236, R236, R4 ;  /* 0x00000004ecec7221 */ /* 0x004fe40000010000 */
[----:B------:R-:W1:Y:S01]  /*96e0*/  SHFL.BFLY PT, R4, R234, 0x1, 0x1f ;  /* 0x0c201f00ea047f89 */ /* 0x000e6200000e0000 */
[----:B---3--:R-:W-:Y:S02]  /*96f0*/  FADD.FTZ R235, R235, R2 ;  /* 0x00000002ebeb7221 */ /* 0x008fe40000010000 */
[----:B------:R-:W-:-:S02]  /*9700*/  FSETP.NE.FTZ.AND P6, PT, R236, RZ, PT ;  /* 0x000000ffec00720b */ /* 0x000fc40003fd5000 */
[----:B------:R-:W-:Y:S01]  /*9710*/  SHF.R.S32.HI R2, RZ, 0x1f, R137 ;  /* 0x0000001fff027819 */ /* 0x000fe20000011489 */
[----:B-----5:R-:W-:Y:S01]  /*9720*/  FADD.FTZ R132, R233, R5 ;  /* 0x00000005e9847221 */ /* 0x020fe20000010000 */
[----:B------:R-:W-:Y:S02]  /*9730*/  FSETP.NE.FTZ.AND P0, PT, R235, RZ, PT ;  /* 0x000000ffeb00720b */ /* 0x000fe40003f15000 */
[----:B------:R-:W-:Y:S02]  /*9740*/  LEA.HI R2, R2, R26, RZ, 0x3 ;  /* 0x0000001a02027211 */ /* 0x000fe400078f18ff */
[----:B------:R-:W-:Y:S02]  /*9750*/  FSETP.NE.FTZ.AND P4, PT, R132, RZ, PT ;  /* 0x000000ff8400720b */ /* 0x000fe40003f95000 */
[----:B------:R-:W-:Y:S02]  /*9760*/  LOP3.LUT R2, R2, 0xfffffff8, RZ, 0xc0, !PT ;  /* 0xfffffff802027812 */ /* 0x000fe400078ec0ff */
[----:B------:R-:W-:Y:S01]  /*9770*/  P2R R138, PR, RZ, 0x40 ;  /* 0x00000040ff8a7803 */ /* 0x000fe20000000000 */
[----:B------:R-:W2:Y:S01]  /*9780*/  @P6 MUFU.RCP R0, R236 ;  /* 0x000000ec00006308 */ /* 0x000ea20000001000 */
[----:B------:R-:W-:-:S02]  /*9790*/  IADD3 R26, R26, -R2, RZ ;  /* 0x800000021a1a7210 */ /* 0x000fc40007ffe0ff */
[----:B------:R-:W-:Y:S01]  /*97a0*/  MOV R2, 0x3f800000 ;  /* 0x3f80000000027802 */ /* 0x000fe20000000f00 */
[----:B-1----:R-:W-:-:S04]  /*97b0*/  FADD.FTZ R234, R234, R4 ;  /* 0x00000004eaea7221 */ /* 0x002fc80000010000 */
[----:B------:R-:W1:Y:S01]  /*97c0*/  @P0 MUFU.RCP R3, R235 ;  /* 0x000000eb00030308 */ /* 0x000e620000001000 */
[----:B------:R-:W-:Y:S01]  /*97d0*/  FSETP.NE.FTZ.AND P5, PT, R234, RZ, PT ;  /* 0x000000ffea00720b */ /* 0x000fe20003fb5000 */
[----:B--2---:R-:W-:-:S03]  /*97e0*/  FMUL.FTZ R0, R0, UR4 ;  /* 0x0000000400007c20 */ /* 0x004fc60008410000 */
        /* <DEDUP_REMOVED lines=34> */
[----:B------:R-:W2:Y:S01]  /*9a10*/  @P5 MUFU.RCP R2, R234 ;  /* 0x000000ea00025308 */ /* 0x000ea20000001000 */
[----:B-1----:R-:W-:Y:S01]  /*9a20*/  FMUL.FTZ R3, R3, UR4 ;  /* 0x0000000403037c20 */ /* 0x002fe20008410000 */
[----:B------:R-:W-:-:S02]  /*9a30*/  F2FP.F16.F32.PACK_AB R11, R11, R14 ;  /* 0x0000000e0b0b723e */ /* 0x000fc400000000ff */
[----:B------:R-:W-:Y:S01]  /*9a40*/  F2FP.F16.F32.PACK_AB R14, R18, R21 ;  /* 0x00000015120e723e */ /* 0x000fe200000000ff */
[C---:B------:R-:W-:Y:S01]  /*9a50*/  FMUL.FTZ R54, R3.reuse, R54 ;  /* 0x0000003603367220 */ /* 0x040fe20000410000 */
[----:B------:R-:W-:Y:S01]  /*9a60*/  FMUL.FTZ R20, R3, R55 ;  /* 0x0000003703147220 */ /* 0x000fe20000410000 */
[----:B------:R-:W-:Y:S01]  /*9a70*/  LEA.HI R55, R172, R139, RZ, 0x5 ;  /* 0x0000008bac377211 */ /* 0x000fe200078f28ff */
[----:B------:R-:W1:Y:S01]  /*9a80*/  @P4 MUFU.RCP R0, R132 ;  /* 0x0000008400004308 */ /* 0x000e620000001000 */
[----:B------:R-:W-:Y:S01]  /*9a90*/  F2FP.F16.F32.PACK_AB R21, R25, R27 ;  /* 0x0000001b1915723e */ /* 0x000fe200000000ff */
[C---:B------:R-:W-:Y:S01]  /*9aa0*/  FMUL.FTZ R146, R3.reuse, R146 ;  /* 0x0000009203927220 */ /* 0x040fe20000410000 */
[----:B------:R-:W-:Y:S01]  /*9ab0*/  F2FP.F16.F32.PACK_AB R20, R20, R54 ;  /* 0x000000361414723e */ /* 0x000fe200000000ff */
[C---:B------:R-:W-:Y:S01]  /*9ac0*/  FMUL.FTZ R4, R3.reuse, R147 ;  /* 0x0000009303047220 */ /* 0x040fe20000410000 */
[----:B------:R-:W-:Y:S01]  /*9ad0*/  SHF.R.S32.HI R54, RZ, 0x5, R55 ;  /* 0x00000005ff367819 */ /* 0x000fe20000011437 */
[C---:B------:R-:W-:Y:S01]  /*9ae0*/  FMUL.FTZ R150, R3.reuse, R150 ;  /* 0x0000009603967220 */ /* 0x040fe20000410000 */
[C---:B------:R-:W-:Y:S01]  /*9af0*/  FMUL.FTZ R6, R3.reuse, R151 ;  /* 0x0000009703067220 */ /* 0x040fe20000410000 */
[C---:B------:R-:W-:Y:S01]  /*9b00*/  FMUL.FTZ R38, R3.reuse, R38 ;  /* 0x0000002603267220 */ /* 0x040fe20000410000 */
[----:B--2---:R-:W-:Y:S01]  /*9b10*/  FMUL.FTZ R2, R2, UR4 ;  /* 0x0000000402027c20 */ /* 0x004fe20008410000 */
[C---:B------:R-:W-:Y:S01]  /*9b20*/  FMUL.FTZ R10, R3.reuse, R39 ;  /* 0x00000027030a7220 */ /* 0x040fe20000410000 */
[C---:B------:R-:W-:Y:S01]  /*9b30*/  FMUL.FTZ R50, R3.reuse, R50 ;  /* 0x0000003203327220 */ /* 0x040fe20000410000 */
[----:B------:R-:W-:Y:S01]  /*9b40*/  FMUL.FTZ R51, R3, R51 ;  /* 0x0000003303337220 */ /* 0x000fe20000410000 */
        /* <DEDUP_REMOVED lines=68> */
[----:B------:R-:W-:Y:S01]  /*9f90*/  SHF.L.U32 R2, R26, 0x6, RZ ;  /* 0x000000061a027819 */ /* 0x000fe200000006ff */
[C---:B------:R-:W-:Y:S01]  /*9fa0*/  FMUL.FTZ R66, R3.reuse, R66 ;  /* 0x0000004203427220 */ /* 0x040fe20000410000 */
[----:B------:R-:W-:Y:S01]  /*9fb0*/  IADD3 R0, -R0, R139, RZ ;  /* 0x0000008b00007210 */ /* 0x000fe20007ffe1ff */
[C---:B------:R-:W-:Y:S01]  /*9fc0*/  FMUL.FTZ R67, R3.reuse, R67 ;  /* 0x0000004303437220 */ /* 0x040fe20000410000 */
[----:B------:R-:W-:Y:S01]  /*9fd0*/  LOP3.LUT R2, R2, 0x1c0, RZ, 0xc0, !PT ;  /* 0x000001c002027812 */ /* 0x000fe200078ec0ff */
[C---:B------:R-:W-:Y:S01]  /*9fe0*/  FMUL.FTZ R70, R3.reuse, R70 ;  /* 0x0000004603467220 */ /* 0x040fe20000410000 */
[----:B------:R-:W-:Y:S01]  /*9ff0*/  LOP3.LUT R26, R26, 0x1, RZ, 0xc0, !PT ;  /* 0x000000011a1a7812 */ /* 0x000fe200078ec0ff */
[C---:B------:R-:W-:Y:S01]  /*a000*/  FMUL.FTZ R71, R3.reuse, R71 ;  /* 0x0000004703477220 */ /* 0x040fe20000410000 */
[----:B------:R-:W-:Y:S01]  /*a010*/  LEA R25, R54, R0, 0x9 ;  /* 0x0000000036197211 */ /* 0x000fe200078e48ff */
        /* <DEDUP_REMOVED lines=23> */
[----:B------:R-:W-:Y:S01]  /*a190*/  @UP0 ULDC.64 UR4, c[0x0][0x298] ;  /* 0x0000a60000040ab9 */ /* 0x000fe20000000a00 */
[----:B------:R-:W-:Y:S01]  /*a1a0*/  F2FP.F16.F32.PACK_AB R4, R4, R146 ;  /* 0x000000920404723e */ /* 0x000fe200000000ff */
[----:B------:R-:W-:Y:S01]  /*a1b0*/  @UP0 UIMAD.WIDE.U32 UR8, UR15, UR4, URZ ;  /* 0x000000040f0802a5 */ /* 0x000fe2000f8e003f */
[C---:B------:R-:W-:Y:S01]  /*a1c0*/  IADD3 R2, R0.reuse, -0x10, RZ ;  /* 0xfffffff000027810 */ /* 0x040fe20007ffe0ff */
[----:B------:R1:W-:Y:S01]  /*a1d0*/  STS [R0], R5 ;  /* 0x0000000500007388 */ /* 0x0003e20000000800 */
[----:B------:R-:W-:Y:S01]  /*a1e0*/  F2FP.F16.F32.PACK_AB R3, R149, R148 ;  /* 0x000000949503723e */ /* 0x000fe200000000ff */
[----:B------:R-:W-:Y:S01]  /*a1f0*/  @UP0 UIMAD UR6, UR15, UR5, UR9 ;  /* 0x000000050f0602a4 */ /* 0x000fe2000f8e0209 */
[----:B------:R-:W-:Y:S01]  /*a200*/  @P3 IADD3 R2, R0, 0x10, RZ ;  /* 0x0000001000023810 */ /* 0x000fe20007ffe0ff */
[----:B------:R-:W-:Y:S01]  /*a210*/  STS [R0+0x400], R4 ;  /* 0x0004000400007388 */ /* 0x000fe20000000800 */
[----:B------:R-:W-:-:S02]  /*a220*/  F2FP.F16.F32.PACK_AB R19, R19, R56 ;  /* 0x000000381313723e */ /* 0x000fc400000000ff */
[----:B------:R-:W-:Y:S01]  /*a230*/  MOV R56, 0x20 ;  /* 0x0000002000387802 */ /* 0x000fe20000000f00 */
[----:B------:R2:W-:Y:S01]  /*a240*/  STS [R2], R3 ;  /* 0x0000000302007388 */ /* 0x0005e20000000800 */
[----:B------:R-:W-:Y:S02]  /*a250*/  F2FP.F16.F32.PACK_AB R6, R6, R150 ;  /* 0x000000960606723e */ /* 0x000fe400000000ff */
[----:B------:R-:W-:Y:S02]  /*a260*/  F2FP.F16.F32.PACK_AB R8, R8, R140 ;  /* 0x0000008c0808723e */ /* 0x000fe400000000ff */
[----:B------:R-:W-:Y:S01]  /*a270*/  F2FP.F16.F32.PACK_AB R7, R7, R142 ;  /* 0x0000008e0707723e */ /* 0x000fe200000000ff */
[----:B------:R-:W-:Y:S01]  /*a280*/  STS [R2+0x400], R6 ;  /* 0x0004000602007388 */ /* 0x000fe20000000800 */
        /* <DEDUP_REMOVED lines=11> */
[----:B------:R-:W-:Y:S01]  /*a340*/  STS [R2+0x2400], R12 ;  /* 0x0024000c02007388 */ /* 0x000fe20000000800 */
[----:B------:R-:W-:-:S02]  /*a350*/  F2FP.F16.F32.PACK_AB R23, R23, R17 ;  /* 0x000000111717723e */ /* 0x000fc400000000ff */
[----:B--2---:R-:W-:Y:S02]  /*a360*/  SEL R3, R56, 0xffffffe0, !P1 ;  /* 0xffffffe038037807 */ /* 0x004fe40004800000 */
[----:B------:R-:W-:Y:S02]  /*a370*/  F2FP.F16.F32.PACK_AB R22, R22, R46 ;  /* 0x0000002e1616723e */ /* 0x000fe400000000ff */
[C---:B------:R-:W-:Y:S02]  /*a380*/  IADD3 R4, R0.reuse, R3, RZ ;  /* 0x0000000300047210 */ /* 0x040fe40007ffe0ff */
[----:B------:R-:W-:Y:S02]  /*a390*/  IADD3 R3, R3, R2, RZ ;  /* 0x0000000203037210 */ /* 0x000fe40007ffe0ff */
[----:B------:R-:W-:Y:S01]  /*a3a0*/  F2FP.F16.F32.PACK_AB R18, R65, R64 ;  /* 0x000000404112723e */ /* 0x000fe200000000ff */
[----:B------:R-:W-:Y:S01]  /*a3b0*/  STS [R4], R11 ;  /* 0x0000000b04007388 */ /* 0x000fe20000000800 */
[----:B---3--:R-:W-:-:S02]  /*a3c0*/  IADD3 R8, R0, R5, RZ ;  /* 0x0000000500087210 */ /* 0x008fc40007ffe0ff */
[----:B------:R-:W-:Y:S01]  /*a3d0*/  F2FP.F16.F32.PACK_AB R17, R67, R66 ;  /* 0x000000424311723e */ /* 0x000fe200000000ff */
[----:B------:R-:W-:Y:S01]  /*a3e0*/  STS [R4+0x400], R10 ;  /* 0x0004000a04007388 */ /* 0x000fe20000000800 */
[----:B----4-:R-:W-:Y:S02]  /*a3f0*/  IADD3 R7, R5, R2, RZ ;  /* 0x0000000205077210 */ /* 0x010fe40007ffe0ff */
[----:B------:R-:W-:Y:S01]  /*a400*/  F2FP.F16.F32.PACK_AB R24, R24, R58 ;  /* 0x0000003a1818723e */ /* 0x000fe200000000ff */
[----:B------:R-:W-:Y:S01]  /*a410*/  STS [R3], R14 ;  /* 0x0000000e03007388 */ /* 0x000fe20000000800 */
[----:B------:R-:W-:Y:S02]  /*a420*/  F2FP.F16.F32.PACK_AB R53, R53, R60 ;  /* 0x0000003c3535723e */ /* 0x000fe400000000ff */
[----:B------:R-:W-:Y:S01]  /*a430*/  F2FP.F16.F32.PACK_AB R52, R52, R62 ;  /* 0x0000003e3434723e */ /* 0x000fe200000000ff */
[----:B------:R-:W-:Y:S01]  /*a440*/  STS [R3+0x400], R13 ;  /* 0x0004000d03007388 */ /* 0x000fe20000000800 */
[----:B------:R-:W-:-:S02]  /*a450*/  F2FP.F16.F32.PACK_AB R51, R69, R68 ;  /* 0x000000444533723e */ /* 0x000fc400000000ff */
[----:B------:R-:W-:Y:S01]  /*a460*/  F2FP.F16.F32.PACK_AB R50, R71, R70 ;  /* 0x000000464732723e */ /* 0x000fe200000000ff */
[----:B------:R1:W-:Y:S01]  /*a470*/  STS [R4+0x2000], R15 ;  /* 0x0020000f04007388 */ /* 0x0003e20000000800 */
[-C--:B------:R-:W-:Y:S02]  /*a480*/  IADD3 R6, R4, R5.reuse, RZ ;  /* 0x0000000504067210 */ /* 0x080fe40007ffe0ff */
[----:B------:R-:W-:Y:S01]  /*a490*/  F2FP.F16.F32.PACK_AB R47, R81, R80 ;  /* 0x00000050512f723e */ /* 0x000fe200000000ff */
[----:B------:R-:W-:Y:S01]  /*a4a0*/  STS [R4+0x2400], R16 ;  /* 0x0024001004007388 */ /* 0x000fe20000000800 */
[----:B------:R-:W-:Y:S02]  /*a4b0*/  F2FP.F16.F32.PACK_AB R46, R83, R82 ;  /* 0x00000052532e723e */ /* 0x000fe400000000ff */
[----:B------:R-:W-:Y:S01]  /*a4c0*/  IADD3 R5, R3, R5, RZ ;  /* 0x0000000503057210 */ /* 0x000fe20007ffe0ff */
        /* <DEDUP_REMOVED lines=35> */
[----:B------:R-:W-:Y:S01]  /*a700*/  PLOP3.LUT P1, PT, PT, PT, UP0, 0x80, 0x0 ;  /* 0x000000000000781c */ /* 0x000fe20003f2f008 */
[----:B------:R-:W-:Y:S01]  /*a710*/  STS [R5], R47 ;  /* 0x0000002f05007388 */ /* 0x000fe20000000800 */
[----:B-1----:R-:W-:-:S02]  /*a720*/  F2FP.F16.F32.PACK_AB R15, R165, R164 ;  /* 0x000000a4a50f723e */ /* 0x002fc400000000ff */
        /* <DEDUP_REMOVED lines=45> */
.L_x_1883:
[----:B------:R-:W-:Y:S01]  /*aa00*/  ULDC.U8 UR4, c[0x0][0x3d9] ;  /* 0x0000f64000047ab9 */ /* 0x000fe20000000000 */
[----:B------:R1:W-:Y:S01]  /*aa10*/  STS [R7+0x4400], R13 ;  /* 0x0044000d07007388 */ /* 0x0003e20000000800 */
[----:B------:R-:W-:Y:S01]  /*aa20*/  ISETP.NE.AND P2, PT, RZ, UR4, PT ;  /* 0x00000004ff007c0c */ /* 0x000fe2000bf45270 */
[----:B------:R-:W-:Y:S02]  /*aa30*/  ULDC.U8 UR7, c[0x0][0x3d8] ;  /* 0x0000f60000077ab9 */ /* 0x000fe40000000000 */
[----:B------:R-:W-:Y:S01]  /*aa40*/  STS [R8+0x6000], R15 ;  /* 0x0060000f08007388 */ /* 0x000fe20000000800 */
[----:B------:R-:W-:-:S03]  /*aa50*/  ISETP.NE.AND P3, PT, RZ, UR7, PT ;  /* 0x00000007ff007c0c */ /* 0x000fc6000bf65270 */
[----:B------:R3:W-:Y:S01]  /*aa60*/  STS [R8+0x6400], R14 ;  /* 0x0064000e08007388 */ /* 0x0007e20000000800 */
[----:B------:R-:W-:-:S03]  /*aa70*/  ISETP.EQ.AND P3, PT, RZ, UR4, P3 ;  /* 0x00000004ff007c0c */ /* 0x000fc60009f62270 */
[----:B------:R4:W-:Y:S04]  /*aa80*/  STS [R7+0x6000], R12 ;  /* 0x0060000c07007388 */ /* 0x0009e80000000800 */
[----:B------:R-:W-:Y:S04]  /*aa90*/  STS [R7+0x6400], R11 ;  /* 0x0064000b07007388 */ /* 0x000fe80000000800 */
[----:B------:R-:W-:Y:S02]  /*aaa0*/  STS [R6+0x4000], R10 ;  /* 0x0040000a06007388 */ /* 0x000fe40000000800 */
[----:B------:R-:W-:-:S02]  /*aab0*/  @!P3 PLOP3.LUT P1, PT, PT, PT, PT, 0x8, 0x0 ;  /* 0x000000000000b81c */ /* 0x000fc40003f2e170 */
[----:B------:R2:W-:Y:S01]  /*aac0*/  STS [R6+0x4400], R9 ;  /* 0x0044000906007388 */ /* 0x0005e20000000800 */
[----:B-1----:R-:W1:Y:S03]  /*aad0*/  @P0 LDC R13, c[0x0][0x2e8] ;  /* 0x0000ba00ff0d0b82 */ /* 0x002e660000000800 */
[----:B------:R5:W-:Y:S04]  /*aae0*/  STS [R5+0x4000], R2 ;  /* 0x0040000205007388 */ /* 0x000be80000000800 */
[----:B------:R5:W-:Y:S01]  /*aaf0*/  STS [R5+0x4400], R0 ;  /* 0x0044000005007388 */ /* 0x000be20000000800 */
[----:B---3--:R3:W1:Y:S01]  /*ab00*/  @P0 MUFU.LG2 R8, R235 ;  /* 0x000000eb00080308 */ /* 0x0086620000000c00 */
[----:B------:R-:W1:Y:S02]  /*ab10*/  @P6 LDC R15, c[0x0][0x2e8] ;  /* 0x0000ba00ff0f6b82 */ /* 0x000e640000000800 */
[----:B------:R3:W-:Y:S01]  /*ab20*/  STS [R6+0x6000], R4 ;  /* 0x0060000406007388 */ /* 0x0007e20000000800 */
[----:B----4-:R-:W-:-:S03]  /*ab30*/  SHF.R.S32.HI R12, RZ, 0x1f, R18 ;  /* 0x0000001fff0c7819 */ /* 0x010fc60000011412 */
[----:B------:R4:W-:Y:S01]  /*ab40*/  STS [R6+0x6400], R3 ;  /* 0x0064000306007388 */ /* 0x0009e20000000800 */
[----:B------:R-:W-:-:S03]  /*ab50*/  LEA.HI R12, R12, R18, RZ, 0x3 ;  /* 0x000000120c0c7211 */ /* 0x000fc600078f18ff */
[----:B------:R4:W-:Y:S04]  /*ab60*/  STS [R5+0x6000], R17 ;  /* 0x0060001105007388 */ /* 0x0009e80000000800 */
[----:B------:R4:W-:Y:S01]  /*ab70*/  STS [R5+0x6400], R16 ;  /* 0x0064001005007388 */ /* 0x0009e20000000800 */
[----:B--2---:R2:W1:Y:S01]  /*ab80*/  @P6 MUFU.LG2 R9, R236 ;  /* 0x000000ec00096308 */ /* 0x0044620000000c00 */
[----:B------:R-:W1:Y:S01]  /*ab90*/  S2R R10, SR_CTAID.Y ;  /* 0x00000000000a7919 */ /* 0x000e620000002600 */
[----:B-----5:R-:W-:Y:S02]  /*aba0*/  LOP3.LUT R2, R12, 0xfffffff8, RZ, 0xc0, !PT ;  /* 0xfffffff80c027812 */ /* 0x020fe400078ec0ff */
[----:B------:R-:W-:Y:S01]  /*abb0*/  SHF.R.S32.HI R12, RZ, 0x3, R12 ;  /* 0x00000003ff0c7819 */ /* 0x000fe2000001140c */
[----:B------:R-:W1:Y:S01]  /*abc0*/  S2R R25, SR_CTAID.Z ;  /* 0x0000000000197919 */ /* 0x000e620000002700 */
[----:B------:R-:W-:Y:S01]  /*abd0*/  LOP3.LUT R0, R55, 0xffffffe0, RZ, 0xc0, !PT ;  /* 0xffffffe037007812 */ /* 0x000fe200078ec0ff */
[----:B------:R-:W1:Y:S01]  /*abe0*/  S2R R20, SR_CTAID.X ;  /* 0x0000000000147919 */ /* 0x000e620000002500 */
[----:B---3--:R-:W-:-:S03]  /*abf0*/  @P2 IMAD.MOV.U32 R4, RZ, RZ, 0x1 ;  /* 0x00000001ff042424 */ /* 0x008fc600078e00ff */
[----:B------:R-:W-:Y:S01]  /*ac00*/  IMAD.IADD R0, R139, 0x1, -R0 ;  /* 0x000000018b007824 */ /* 0x000fe200078e0a00 */
[----:B----4-:R-:W3:Y:S04]  /*ac10*/  @P2 LDC.64 R6, c[0x0][0x2c0] ;  /* 0x0000b000ff062b82 */ /* 0x010ee80000000a00 */
[----:B------:R-:W-:Y:S01]  /*ac20*/  LOP3.LUT P6, RZ, R0, 0x3, RZ, 0xc0, !PT ;  /* 0x0000000300ff7812 */ /* 0x000fe200078cc0ff */
[----:B------:R-:W-:Y:S01]  /*ac30*/  IMAD.IADD R17, R18, 0x1, -R2 ;  /* 0x0000000112117824 */ /* 0x000fe200078e0a02 */
[----:B------:R-:W-:Y:S02]  /*ac40*/  @!P3 CS2R R2, SRZ ;  /* 0x000000000002b805 */ /* 0x000fe4000001ff00 */
[----:B------:R-:W4:Y:S01]  /*ac50*/  @P2 LDC R5, c[0x0][0x2c0] ;  /* 0x0000b000ff052b82 */ /* 0x000f220000000800 */
[----:B------:R2:W1:Y:S01]  /*ac60*/  @P5 MUFU.LG2 R16, R234 ;  /* 0x000000ea00105308 */ /* 0x0004620000000c00 */
[----:B---3--:R-:W-:-:S02]  /*ac70*/  @P2 IMAD R0, R7, R6, RZ ;  /* 0x0000000607002224 */ /* 0x008fc400078e02ff */
[----:B------:R-:W-:Y:S01]  /*ac80*/  VIADD R6, R12, 0x10 ;  /* 0x000000100c067836 */ /* 0x000fe20000000000 */
[----:B-12---:R-:W-:Y:S06]  /*ac90*/  @!P3 BRA `(.L_x_1884) ;  /* 0x000000000020b947 */ /* 0x006fec0003800000 */
[----:B------:R-:W1:Y:S01]  /*aca0*/  S2UR UR4, SR_CTAID.Y ;  /* 0x00000000000479c3 */ /* 0x000e620000002600 */
[----:B------:R-:W-:Y:S01]  /*acb0*/  ULDC UR5, c[0x0][0x2c4] ;  /* 0x0000b10000057ab9 */ /* 0x000fe20000000800 */
[----:B------:R-:W-:Y:S01]  /*acc0*/  PLOP3.LUT P1, PT, PT, PT, PT, 0x80, 0x0 ;  /* 0x000000000000781c */ /* 0x000fe20003f2f070 */
[----:B-1----:R-:W-:-:S04]  /*acd0*/  UIMAD UR4, UR4, UR5, URZ ;  /* 0x00000005040472a4 */ /* 0x002fc8000f8e023f */
[----:B------:R-:W-:-:S04]  /*ace0*/  USEL UR15, UR4, UR15, !UP0 ;  /* 0x0000000f040f7287 */ /* 0x000fc8000c000000 */
[----:B------:R-:W-:Y:S02]  /*acf0*/  USHF.R.S32.HI UR4, URZ, 0x1f, UR15 ;  /* 0x0000001f3f047899 */ /* 0x000fe4000801140f */
[----:B------:R-:W-:-:S04]  /*ad00*/  IMAD.U32 R2, RZ, RZ, UR15 ;  /* 0x0000000fff027e24 */ /* 0x000fc8000f8e00ff */
[----:B------:R-:W-:Y:S02]  /*ad10*/  MOV R3, UR4 ;  /* 0x0000000400037c02 */ /* 0x000fe40008000f00 */
.L_x_1884:
[----:B------:R-:W-:Y:S05]  /*ad20*/  @P2 BRA `(.L_x_1885) ;  /* 0x0000000000182947 */ /* 0x000fea0003800000 */
[----:B------:R-:W1:Y:S01]  /*ad30*/  LDC R0, c[0x0][0x2c4] ;  /* 0x0000b100ff007b82 */ /* 0x000e620000000800 */
[----:B------:R-:W-:Y:S02]  /*ad40*/  ISETP.NE.AND P2, PT, RZ, UR7, PT ;  /* 0x00000007ff007c0c */ /* 0x000fe4000bf45270 */
[----:B----4-:R-:W-:-:S05]  /*ad50*/  MOV R5, 0x1 ;  /* 0x0000000100057802 */ /* 0x010fca0000000f00 */
[----:B------:R-:W2:Y:S08]  /*ad60*/  LDC R4, c[0x0][0x270] ;  /* 0x00009c00ff047b82 */ /* 0x000eb00000000800 */
[----:B-1----:R-:W2:Y:S02]  /*ad70*/  @P2 LDC R0, c[0x0][0x2e4] ;  /* 0x0000b900ff002b82 */ /* 0x002ea40000000800 */
[----:B--2---:R-:W-:-:S07]  /*ad80*/  IMAD R4, R0, R4, RZ ;  /* 0x0000000400047224 */ /* 0x004fce00078e02ff */
.L_x_1885:
        /* <DEDUP_REMOVED lines=13> */
[----:B------:R-:W-:Y:S01]  /*ae60*/  IMAD R0, R25, R0, R4 ;  /* 0x0000000019007224 */ /* 0x000fe200078e0204 */
[----:B------:R-:W3:Y:S01]  /*ae70*/  @P4 LDC R11, c[0x0][0x2e8] ;  /* 0x0000ba00ff0b4b82 */ /* 0x000ee20000000800 */
[----:B------:R-:W-:Y:S01]  /*ae80*/  @P2 FMUL.FTZ R9, R9, 0.69314718246459960938 ;  /* 0x3f31721809092820 */ /* 0x000fe20000410000 */
[----:B------:R-:W-:Y:S01]  /*ae90*/  MOV R23, 0x7f800000 ;  /* 0x7f80000000177802 */ /* 0x000fe20000000f00 */
[----:B------:R-:W-:-:S02]  /*aea0*/  VIADD R4, R12, 0x40 ;  /* 0x000000400c047836 */ /* 0x000fc40000000000 */
[----:B------:R-:W-:Y:S01]  /*aeb0*/  @P0 FFMA.FTZ R23, R135, R13, R8 ;  /* 0x0000000d87170223 */ /* 0x000fe20000010008 */
        /* <DEDUP_REMOVED lines=10> */
[----:B------:R-:W-:-:S02]  /*af60*/  IMAD.SHL.U32 R24, R17, 0x8, RZ ;  /* 0x0000000811187824 */ /* 0x000fc400078e00ff */
[----:B-1----:R-:W-:Y:S01]  /*af70*/  @P5 FFMA.FTZ R19, R134, R14, R8 ;  /* 0x0000000e86135223 */ /* 0x002fe20000010008 */
[----:B------:R-:W-:Y:S01]  /*af80*/  SHF.R.S32.HI R4, RZ, 0x1f, R6 ;  /* 0x0000001fff047819 */ /* 0x000fe20000011406 */
[----:B---3--:R-:W-:Y:S01]  /*af90*/  @P4 FFMA.FTZ R20, R133, R11, R7 ;  /* 0x0000000b85144223 */ /* 0x008fe20000010007 */
[--C-:B------:R-:W-:Y:S02]  /*afa0*/  IADD3 R6, P5, P4, R6, R2, R0.reuse ;  /* 0x0000000206067210 */ /* 0x100fe40007cbe000 */
[----:B------:R-:W-:-:S04]  /*afb0*/  SHF.R.S32.HI R0, RZ, 0x1f, R0 ;  /* 0x0000001fff007819 */ /* 0x000fc80000011400 */
[----:B------:R-:W-:Y:S01]  /*afc0*/  IADD3.X R4, R4, R3, R0, P5, P4 ;  /* 0x0000000304047210 */ /* 0x000fe20002fe8400 */
[----:B----4-:R-:W-:Y:S06]  /*afd0*/  @P6 BRA `(.L_x_1887) ;  /* 0x0000000000d46947 */ /* 0x010fec0003800000 */
        /* <DEDUP_REMOVED lines=53> */
.L_x_1887:
[----:B------:R-:W-:Y:S05]  /*b330*/  BSYNC B0 ;  /* 0x0000000000007941 */ /* 0x000fea0003800000 */
.L_x_1886:
[----:B--2---:R1:W2:Y:S01]  /*b340*/  LDS.128 R20, [R223] ;  /* 0x00000000df147984 */ /* 0x0042a20000000c00 */
[----:B------:R-:W-:Y:S01]  /*b350*/  SHF.R.S32.HI R3, RZ, 0x1f, R24 ;  /* 0x0000001fff037819 */ /* 0x000fe20000011418 */
[----:B------:R-:W-:Y:S01]  /*b360*/  VIADD R0, R12, 0x50 ;  /* 0x000000500c007836 */ /* 0x000fe20000000000 */
[----:B------:R-:W-:Y:S01]  /*b370*/  IADD3 R2, P4, R24, UR8, RZ ;  /* 0x0000000818027c10 */ /* 0x000fe2000ff9e0ff */
[----:B------:R1:W3:Y:S01]  /*b380*/  LDS.128 R16, [R223+0x4000] ;  /* 0x00400000df107984 */ /* 0x0002e20000000c00 */
[----:B------:R-:W-:Y:S01]  /*b390*/  SHF.R.S32.HI R4, RZ, 0x1f, R25 ;  /* 0x0000001fff047819 */ /* 0x000fe20000011419 */
[----:B------:R-:W-:Y:S01]  /*b3a0*/  ULDC.64 UR4, c[0x0][0x2a0] ;  /* 0x0000a80000047ab9 */ /* 0x000fe20000000a00 */
[----:B------:R-:W-:Y:S01]  /*b3b0*/  IADD3.X R3, R3, UR6, RZ, P4, !PT ;  /* 0x0000000603037c10 */ /* 0x000fe2000a7fe4ff */
[----:B------:R-:W-:Y:S01]  /*b3c0*/  IMAD.U32 R6, RZ, RZ, UR16 ;  /* 0x00000010ff067e24 */ /* 0x000fe2000f8e00ff */
[----:B------:R-:W-:Y:S01]  /*b3d0*/  ISETP.GE.AND P4, PT, R12, UR14, PT ;  /* 0x0000000e0c007c0c */ /* 0x000fe2000bf86270 */
[----:B------:R-:W-:Y:S01]  /*b3e0*/  BSSY B0, `(.L_x_1888) ;  /* 0x0000018000007945 */ /* 0x000fe20003800000 */
[----:B------:R-:W-:Y:S01]  /*b3f0*/  ISETP.GE.AND P5, PT, R0, UR14, PT ;  /* 0x0000000e00007c0c */ /* 0x000fe2000bfa6270 */
[----:B------:R-:W-:Y:S01]  /*b400*/  IMAD R0, R4, UR4, RZ ;  /* 0x0000000404007c24 */ /* 0x000fe2000f8e02ff */
[----:B------:R-:W-:Y:S01]  /*b410*/  SHF.R.S32.HI R13, RZ, 0x1f, R12 ;  /* 0x0000001fff0d7819 */ /* 0x000fe2000001140c */
[----:B------:R-:W-:Y:S01]  /*b420*/  IMAD.WIDE.U32 R10, R25, UR4, R2 ;  /* 0x00000004190a7c25 */ /* 0x000fe2000f8e0002 */
[----:B------:R-:W-:-:S03]  /*b430*/  IADD3 R14, R12, 0x60, RZ ;  /* 0x000000600c0e7810 */ /* 0x000fc60007ffe0ff */
        /* <DEDUP_REMOVED lines=16> */
[----:B--2---:R4:W-:Y:S04]  /*b540*/  @!P6 STG.E.128 desc[UR18][R2.64], R20 ;  /* 0x000000140200e986 */ /* 0x0049e8000c101d12 */
[----:B---3--:R4:W-:Y:S02]  /*b550*/  @!P4 STG.E.128 desc[UR18][R2.64+0x80], R16 ;  /* 0x000080100200c986 */ /* 0x0089e4000c101d12 */
.L_x_1889:
[----:B------:R-:W-:Y:S05]  /*b560*/  BSYNC B0 ;  /* 0x0000000000007941 */ /* 0x000fea0003800000 */
.L_x_1888:
[----:B------:R-:W-:Y:S01]  /*b570*/  ISETP.GE.AND P4, PT, R14, UR14, PT ;  /* 0x0000000e0e007c0c */ /* 0x000fe2000bf86270 */
[----:B---34-:R3:W4:Y:S01]  /*b580*/  LDS.128 R16, [R223+0x800] ;  /* 0x00080000df107984 */ /* 0x0187220000000c00 */
[----:B--2---:R-:W-:Y:S01]  /*b590*/  IADD3 R20, R12, 0x70, RZ ;  /* 0x000000700c147810 */ /* 0x004fe20007ffe0ff */
[----:B------:R-:W-:Y:S02]  /*b5a0*/  BSSY B0, `(.L_x_1890) ;  /* 0x0000014000007945 */ /* 0x000fe40003800000 */
[----:B------:R3:W2:Y:S02]  /*b5b0*/  LDS.128 R12, [R223+0x4800] ;  /* 0x00480000df0c7984 */ /* 0x0006a40000000c00 */
        /* <DEDUP_REMOVED lines=18> */
.L_x_1891:
[----:B------:R-:W-:Y:S05]  /*b6e0*/  BSYNC B0 ;  /* 0x0000000000007941 */ /* 0x000fea0003800000 */
.L_x_1890:
[----:B----4-:R4:W1:Y:S01]  /*b6f0*/  LDS.128 R16, [R223+0x1000] ;  /* 0x00100000df107984 */ /* 0x0108620000000c00 */
[----:B------:R-:W-:Y:S01]  /*b700*/  BSSY B0, `(.L_x_1892) ;  /* 0x0000015000007945 */ /* 0x000fe20003800000 */
[----:B------:R-:W-:Y:S02]  /*b710*/  ISETP.GE.AND P3, PT, R20, UR14, PT ;  /* 0x0000000e14007c0c */ /* 0x000fe4000bf66270 */
        /* <DEDUP_REMOVED lines=17> */
[----:B-1----:R1:W-:Y:S04]  /*b830*/  @!P6 STG.E.128 desc[UR18][R2.64], R16 ;  /* 0x000000100200e986 */ /* 0x0023e8000c101d12 */
[----:B--2---:R1:W-:Y:S02]  /*b840*/  @!P2 STG.E.128 desc[UR18][R2.64+0x80], R12 ;  /* 0x0000800c0200a986 */ /* 0x0043e4000c101d12 */
.L_x_1893:
[----:B------:R-:W-:Y:S05]  /*b850*/  BSYNC B0 ;  /* 0x0000000000007941 */ /* 0x000fea0003800000 */
.L_x_1892:
        /* <DEDUP_REMOVED lines=21> */
.L_x_1895:
[----:B------:R-:W-:Y:S05]  /*b9b0*/  BSYNC B0 ;  /* 0x0000000000007941 */ /* 0x000fea0003800000 */
.L_x_1894:
        /* <DEDUP_REMOVED lines=21> */
.L_x_1897:
[----:B------:R-:W-:Y:S05]  /*bb10*/  BSYNC B0 ;  /* 0x0000000000007941 */ /* 0x000fea0003800000 */
.L_x_1896:
        /* <DEDUP_REMOVED lines=21> */
.L_x_1899:
[----:B------:R-:W-:Y:S05]  /*bc70*/  BSYNC B0 ;  /* 0x0000000000007941 */ /* 0x000fea0003800000 */
.L_x_1898:
        /* <DEDUP_REMOVED lines=21> */
.L_x_1901:
[----:B------:R-:W-:Y:S05]  /*bdd0*/  BSYNC B0 ;  /* 0x0000000000007941 */ /* 0x000fea0003800000 */
.L_x_1900:
        /* <DEDUP_REMOVED lines=21> */
.L_x_1849:
[----:B------:R-:W-:Y:S01]  /*bf30*/  ULDC.U8 UR9, c[0x0][0x3d9] ;  /* 0x0000f64000097ab9 */ /* 0x000fe20000000000 */
[----:B------:R-:W-:Y:S01]  /*bf40*/  UISETP.NE.AND UP0, UPT, UR15, -0x1, UPT ;  /* 0xffffffff0f00788c */ /* 0x000fe2000bf05270 */
[----:B------:R-:W-:Y:S01]  /*bf50*/  LEA.HI R8, R11, R252, RZ, 0x3 ;  /* 0x000000fc0b087211 */ /* 0x000fe200078f18ff */
[----:B------:R-:W-:Y:S01]  /*bf60*/  UISETP.NE.AND UP3, UPT, UR9, URZ, UPT ;  /* 0x0000003f0900728c */ /* 0x000fe2000bf65270 */
        /* <DEDUP_REMOVED lines=8> */
[----:B------:R-:W-:Y:S01]  /*bff0*/  @UP3 ULDC.64 UR4, c[0x0][0x2c0] ;  /* 0x0000b00000043ab9 */ /* 0x000fe20000000a00 */
[----:B------:R-:W-:Y:S01]  /*c000*/  @UP0 ULDC.64 UR6, c[0x0][0x298] ;  /* 0x0000a60000060ab9 */ /* 0x000fe20000000a00 */
[----:B------:R-:W-:Y:S01]  /*c010*/  @UP3 UIMAD UR10, UR5, UR4, URZ ;  /* 0x00000004050a32a4 */ /* 0x000fe2000f8e023f */
[----:B------:R-:W-:Y:S01]  /*c020*/  IMAD.SHL.U32 R14, R0, 0x8, RZ ;  /* 0x00000008000e7824 */ /* 0x000fe200078e00ff */
[----:B------:R-:W-:Y:S01]  /*c030*/  @UP0 UIMAD.WIDE.U32 UR12, UR15, UR6, URZ ;  /* 0x000000060f0c02a5 */ /* 0x000fe2000f8e003f */
[--C-:B------:R-:W-:Y:S01]  /*c040*/  SHF.R.S32.HI R9, RZ, 0x1f, R8.reuse ;  /* 0x0000001fff097819 */ /* 0x100fe20000011408 */
[----:B------:R-:W-:Y:S01]  /*c050*/  @!UP0 ULDC.64 UR4, c[0x0][0x290] ;  /* 0x0000a40000048ab9 */ /* 0x000fe20000000a00 */
[C---:B------:R-:W-:Y:S01]  /*c060*/  VIADD R17, R8.reuse, 0x10 ;  /* 0x0000001008117836 */ /* 0x040fe20000000000 */
[----:B------:R-:W-:Y:S01]  /*c070*/  @!UP0 UIMAD UR6, UR11, UR4, URZ ;  /* 0x000000040b0682a4 */ /* 0x000fe2000f8e023f */
[C---:B------:R-:W-:Y:S01]  /*c080*/  VIADD R20, R8.reuse, 0x30 ;  /* 0x0000003008147836 */ /* 0x040fe20000000000 */
[----:B------:R-:W-:Y:S01]  /*c090*/  @!UP0 UIMAD.WIDE.U32 UR26, UR24, UR4, URZ ;  /* 0x00000004181a82a5 */ /* 0x000fe2000f8e003f */
[----:B------:R-:W-:Y:S01]  /*c0a0*/  IADD3 R18, R8, 0x20, RZ ;  /* 0x0000002008127810 */ /* 0x000fe20007ffe0ff */
[----:B------:R-:W-:Y:S01]  /*c0b0*/  @UP0 UIMAD UR7, UR15, UR7, UR13 ;  /* 0x000000070f0702a4 */ /* 0x000fe2000f8e020d */
[----:B------:R-:W-:Y:S01]  /*c0c0*/  ISETP.NE.AND P1, PT, R0, RZ, PT ;  /* 0x000000ff0000720c */ /* 0x000fe20003f25270 */
[----:B------:R-:W-:Y:S01]  /*c0d0*/  @!UP0 UIMAD UR13, UR24, UR5, UR6 ;  /* 0x00000005180d82a4 */ /* 0x000fe2000f8e0206 */
[----:B------:R-:W-:Y:S01]  /*c0e0*/  ISETP.GE.AND P3, PT, R18, UR21, PT ;  /* 0x0000001512007c0c */ /* 0x000fe2000bf66270 */
[----:B------:R-:W-:Y:S01]  /*c0f0*/  ULDC.U8 UR11, c[0x0][0x3d8] ;  /* 0x0000f600000b7ab9 */ /* 0x000fe20000000000 */
[----:B------:R-:W-:Y:S01]  /*c100*/  @!UP0 UMOV UR12, UR26 ;  /* 0x0000001a000c8c82 */ /* 0x000fe20008000000 */
[----:B------:R-:W-:Y:S01]  /*c110*/  @!UP0 UIADD3 UR7, UR27, UR13, URZ ;  /* 0x0000000d1b078290 */ /* 0x000fe2000fffe03f */
[----:B------:R-:W-:Y:S01]  /*c120*/  IADD3 R2, P0, R14, UR12, RZ ;  /* 0x0000000c0e027c10 */ /* 0x000fe2000ff1e0ff */
[----:B------:R-:W-:Y:S01]  /*c130*/  UISETP.NE.AND UP0, UPT, UR11, URZ, !UP3 ;  /* 0x0000003f0b00728c */ /* 0x000fe2000df05270 */
[----:B------:R-:W-:Y:S01]  /*c140*/  ISETP.GE.AND P2, PT, R20, UR21, PT ;  /* 0x0000001514007c0c */ /* 0x000fe2000bf46270 */
[----:B------:R-:W-:Y:S01]  /*c150*/  UISETP.NE.AND UP2, UPT, UR11, URZ, UPT ;  /* 0x0000003f0b00728c */ /* 0x000fe2000bf45270 */
[----:B------:R-:W-:Y:S01]  /*c160*/  IMAD.WIDE R6, R6, 0x80, R8 ;  /* 0x0000008006067825 */ /* 0x000fe200078e0208 */
[----:B------:R-:W-:Y:S01]  /*c170*/  USHF.R.S32.HI UR6, URZ, 0x1f, UR22 ;  /* 0x0000001f3f067899 */ /* 0x000fe20008011416 */
[----:B------:R-:W-:Y:S01]  /*c180*/  LEA.HI.X.SX32 R3, R14, UR7, 0x1, P0 ;  /* 0x000000070e037c11 */ /* 0x000fe200080f0eff */
[----:B------:R-:W-:Y:S01]  /*c190*/  UISETP.EQ.AND UP2, UPT, UR9, URZ, UP2 ;  /* 0x0000003f0900728c */ /* 0x000fe20009742270 */
[----:B------:R-:W-:Y:S01]  /*c1a0*/  ISETP.GE.AND P0, PT, R17, UR21, PT ;  /* 0x0000001511007c0c */ /* 0x000fe2000bf06270 */
[----:B------:R-:W-:Y:S01]  /*c1b0*/  ULDC.64 UR4, c[0x0][0x2a0] ;  /* 0x0000a80000047ab9 */ /* 0x000fe20000000a00 */
[----:B------:R-:W-:Y:S01]  /*c1c0*/  @UP3 UMOV UR9, 0x1 ;  /* 0x0000000100093882 */ /* 0x000fe20000000000 */
[----:B------:R-:W-:Y:S01]  /*c1d0*/  UIMAD UR6, UR6, UR4, URZ ;  /* 0x00000004060672a4 */ /* 0x000fe2000f8e023f */
[----:B------:R-:W-:Y:S01]  /*c1e0*/  IMAD.U32 R12, RZ, RZ, UR4 ;  /* 0x00000004ff0c7e24 */ /* 0x000fe2000f8e00ff */
[----:B------:R-:W-:Y:S01]  /*c1f0*/  UISETP.NE.OR UP1, UPT, UR15, -0x1, !UP2 ;  /* 0xffffffff0f00788c */ /* 0x000fe2000d725670 */
[----:B------:R-:W-:Y:S01]  /*c200*/  VIADD R22, R8, 0x40 ;  /* 0x0000004008167836 */ /* 0x000fe20000000000 */
[----:B------:R-:W-:Y:S01]  /*c210*/  @!UP3 ULDC UR4, c[0x0][0x2c4] ;  /* 0x0000b1000004bab9 */ /* 0x000fe20000000800 */
[----:B------:R-:W-:Y:S01]  /*c220*/  @UP0 ULDC UR4, c[0x0][0x2e4] ;  /* 0x0000b90000040ab9 */ /* 0x000fe20000000800 */
[----:B------:R-:W-:Y:S01]  /*c230*/  UIMAD UR5, UR22, UR5, UR6 ;  /* 0x00000005160572a4 */ /* 0x000fe2000f8e0206 */
[----:B------:R-:W-:Y:S01]  /*c240*/  IMAD.WIDE.U32 R12, R12, UR22, R2 ;  /* 0x000000160c0c7c25 */ /* 0x000fe2000f8e0002 */
[----:B------:R-:W-:Y:S01]  /*c250*/  @!UP3 UIMAD UR9, UR4, UR8, URZ ;  /* 0x000000080409b2a4 */ /* 0x000fe2000f8e023f */
[----:B------:R-:W-:Y:S01]  /*c260*/  IADD3 R15, R14, 0x40, RZ ;  /* 0x000000400e0f7810 */ /* 0x000fe20007ffe0ff */
[----:B------:R-:W-:Y:S01]  /*c270*/  @UP2 ULDC UR7, c[0x0][0x2c4] ;  /* 0x0000b10000072ab9 */ /* 0x000fe20000000800 */
[----:B------:R-:W-:Y:S01]  /*c280*/  @UP3 ULDC UR6, c[0x0][0x2c0] ;  /* 0x0000b00000063ab9 */ /* 0x000fe20000000800 */
[----:B------:R-:W-:Y:S01]  /*c290*/  UIMAD UR9, UR24, UR9, URZ ;  /* 0x00000009180972a4 */ /* 0x000fe2000f8e023f */
[----:B------:R-:W-:Y:S01]  /*c2a0*/  VIADD R11, R13, UR5 ;  /* 0x000000050d0b7c36 */ /* 0x000fe20008000000 */
[----:B------:R-:W-:-:S02]  /*c2b0*/  @!UP1 UIMAD UR15, UR24, UR7, URZ ;  /* 0x00000007180f92a4 */ /* 0x000fc4000f8e023f */
[----:B------:R-:W-:Y:S01]  /*c2c0*/  USEL UR9, UR9, URZ, !UP2 ;  /* 0x0000003f09097287 */ /* 0x000fe2000d000000 */
[----:B------:R-:W-:Y:S01]  /*c2d0*/  @!UP3 UMOV UR6, 0x1 ;  /* 0x000000010006b882 */ /* 0x000fe20000000000 */
[----:B------:R-:W-:Y:S01]  /*c2e0*/  @!UP3 UMOV UR10, UR4 ;  /* 0x00000004000abc82 */ /* 0x000fe20008000000 */
[----:B------:R-:W-:Y:S02]  /*c2f0*/  UIMAD UR8, UR17, UR6, URZ ;  /* 0x00000006110872a4 */ /* 0x000fe4000f8e023f */
[----:B------:R-:W-:Y:S01]  /*c300*/  UIMAD UR10, UR22, UR10, UR9 ;  /* 0x0000000a160a72a4 */ /* 0x000fe2000f8e0209 */
[----:B------:R-:W-:Y:S01]  /*c310*/  @!UP2 UMOV UR12, URZ ;  /* 0x0000003f000cac82 */ /* 0x000fe20008000000 */
[----:B------:R-:W-:Y:S01]  /*c320*/  @UP2 UMOV UR12, UR15 ;  /* 0x0000000f000c2c82 */ /* 0x000fe20008000000 */
[----:B------:R-:W-:Y:S01]  /*c330*/  @!UP2 UMOV UR13, URZ ;  /* 0x0000003f000dac82 */ /* 0x000fe20008000000 */
[----:B------:R-:W-:Y:S02]  /*c340*/  USHF.R.S32.HI UR7, URZ, 0x1f, UR8 ;  /* 0x0000001f3f077899 */ /* 0x000fe40008011408 */
[----:B------:R-:W-:-:S02]  /*c350*/  @UP2 USHF.R.S32.HI UR13, URZ, 0x1f, UR15 ;  /* 0x0000001f3f0d2899 */ /* 0x000fc4000801140f */
        /* <DEDUP_REMOVED lines=18> */
.L_x_1903:
[----:B------:R-:W-:Y:S05]  /*c480*/  BSYNC B0 ;  /* 0x0000000000007941 */ /* 0x000fea0003800000 */
.L_x_1902:
        /* <DEDUP_REMOVED lines=21> */
.L_x_1905:
[----:B------:R-:W-:Y:S05]  /*c5e0*/  BSYNC B0 ;  /* 0x0000000000007941 */ /* 0x000fea0003800000 */
.L_x_1904:
        /* <DEDUP_REMOVED lines=21> */
.L_x_1907:
[----:B------:R-:W-:Y:S05]  /*c740*/  BSYNC B0 ;  /* 0x0000000000007941 */ /* 0x000fea0003800000 */
.L_x_1906:
        /* <DEDUP_REMOVED lines=21> */
.L_x_1909:
[----:B------:R-:W-:Y:S05]  /*c8a0*/  BSYNC B0 ;  /* 0x0000000000007941 */ /* 0x000fea0003800000 */
.L_x_1908:
        /* <DEDUP_REMOVED lines=20> */
.L_x_1911:
[----:B------:R-:W-:Y:S05]  /*c9f0*/  BSYNC B0 ;  /* 0x0000000000007941 */ /* 0x000fea0003800000 */
.L_x_1910:
        /* <DEDUP_REMOVED lines=20> */
.L_x_1913:
[----:B------:R-:W-:Y:S05]  /*cb40*/  BSYNC B0 ;  /* 0x0000000000007941 */ /* 0x000fea0003800000 */
.L_x_1912:
        /* <DEDUP_REMOVED lines=20> */
.L_x_1915:
[----:B------:R-:W-:Y:S05]  /*cc90*/  BSYNC B0 ;  /* 0x0000000000007941 */ /* 0x000fea0003800000 */
.L_x_1914:
        /* <DEDUP_REMOVED lines=20> */
.L_x_1917:
[----:B------:R-:W-:Y:S05]  /*cde0*/  BSYNC B0 ;  /* 0x0000000000007941 */ /* 0x000fea0003800000 */
.L_x_1916:
        /* <DEDUP_REMOVED lines=10> */
.L_x_1919:
[----:B------:R-:W-:Y:S05]  /*ce90*/  BSYNC B0 ;  /* 0x0000000000007941 */ /* 0x000fea0003800000 */
.L_x_1918:
        /* <DEDUP_REMOVED lines=15> */
.L_x_1921:
[----:B------:R-:W-:Y:S05]  /*cf90*/  BSYNC B0 ;  /* 0x0000000000007941 */ /* 0x000fea0003800000 */
.L_x_1920:
        /* <DEDUP_REMOVED lines=10> */
.L_x_1923:
[----:B------:R-:W-:Y:S05]  /*d040*/  BSYNC B0 ;  /* 0x0000000000007941 */ /* 0x000fea0003800000 */
.L_x_1922:
        /* <DEDUP_REMOVED lines=10> */
.L_x_1925:
[----:B------:R-:W-:Y:S05]  /*d0f0*/  BSYNC B0 ;  /* 0x0000000000007941 */ /* 0x000fea0003800000 */
.L_x_1924:
        /* <DEDUP_REMOVED lines=10> */
.L_x_1927:
[----:B------:R-:W-:Y:S05]  /*d1a0*/  BSYNC B0 ;  /* 0x0000000000007941 */ /* 0x000fea0003800000 */
.L_x_1926:
        /* <DEDUP_REMOVED lines=10> */
.L_x_1929:
[----:B------:R-:W-:Y:S05]  /*d250*/  BSYNC B0 ;  /* 0x0000000000007941 */ /* 0x000fea0003800000 */
.L_x_1928:
        /* <DEDUP_REMOVED lines=10> */
.L_x_1931:
[----:B------:R-:W-:Y:S05]  /*d300*/  BSYNC B0 ;  /* 0x0000000000007941 */ /* 0x000fea0003800000 */
.L_x_1930:
        /* <DEDUP_REMOVED lines=10> */
.L_x_1932:
        /* <DEDUP_REMOVED lines=13> */
.L_x_2942:


//--------------------- .text._ZN5flash16flash_fwd_kernelI23Flash_fwd_kernel_traitsILi128ELi128ELi32ELi4ELb0ELb0EN7cutlass6half_tE19Flash_kernel_traitsILi128ELi128ELi32ELi4ES3_EELb1ELb0ELb0ELb0ELb0ELb0ELb0ELb1EEEvNS_16Flash_fwd_paramsE --------------------------
	.section	.text._ZN5flash16flash_fwd_kernelI23Flash_fwd_kernel_traitsILi128ELi128ELi32ELi4ELb0ELb0EN7cutlass6half_tE19Flash_kernel_traitsILi128ELi128ELi32ELi4ES3_EELb1ELb0ELb0ELb0ELb0ELb0ELb0ELb1EEEvNS_16Flash_fwd_paramsE,"ax",@progbits
	.align	128
        .global         _ZN5flash16flash_fwd_kernelI23Flash_fwd_kernel_traitsILi128ELi128ELi32ELi4ELb0ELb0EN7cutlass6half_tE19Flash_kernel_traitsILi128ELi128ELi32ELi4ES3_EELb1ELb0ELb0ELb0ELb0ELb0ELb0ELb1EEEvNS_16Flash_fwd_paramsE
        .type           _ZN5flash16flash_fwd_kernelI23Flash_fwd_kernel_traitsILi128ELi128ELi32ELi4ELb0ELb0EN7cutlass6half_tE19Flash_kernel_traitsILi128ELi128ELi32ELi4ES3_EELb1ELb0ELb0ELb0ELb0ELb0ELb0ELb1EEEvNS_16Flash_fwd_paramsE,@function
        .size           _ZN5flash16flash_fwd_kernelI23Flash_fwd_kernel_traitsILi128ELi128ELi32ELi4ELb0ELb0EN7cutlass6half_tE19Flash_kernel_traitsILi128ELi128ELi32ELi4ES3_EELb1ELb0ELb0ELb0ELb0ELb0ELb0ELb1EEEvNS_16Flash_fwd_paramsE,(.L_x_2943 - _ZN5flash16flash_fwd_kernelI23Flash_fwd_kernel_traitsILi128ELi128ELi32ELi4ELb0ELb0EN7cutlass6half_tE19Flash_kernel_traitsILi128ELi128ELi32ELi4ES3_EELb1ELb0ELb0ELb0ELb0ELb0ELb0ELb1EEEvNS_16Flash_fwd_paramsE)
        .other          _ZN5flash16flash_fwd_kernelI23Flash_fwd_kernel_traitsILi128ELi128ELi32ELi4ELb0ELb0EN7cutlass6half_tE19Flash_kernel_traitsILi128ELi128ELi32ELi4ES3_EELb1ELb0ELb0ELb0ELb0ELb0ELb0ELb1EEEvNS_16Flash_fwd_paramsE,@"STO_CUDA_ENTRY STV_DEFAULT"
_ZN5flash16flash_fwd_kernelI23Flash_fwd_kernel_traitsILi128ELi128ELi32ELi4ELb0ELb0EN7cutlass6half_tE19Flash_kernel_traitsILi128ELi128ELi32ELi4ES3_EELb1ELb0ELb0ELb0ELb0ELb0ELb0ELb1EEEvNS_16Flash_fwd_paramsE:
.text._ZN5flash16flash_fwd_kernelI23Flash_fwd_kernel_traitsILi128ELi128ELi32ELi4ELb0ELb0EN7cutlass6half_tE19Flash_kernel_traitsILi128ELi128ELi32ELi4ES3_EELb1ELb0ELb0ELb0ELb0ELb0ELb0ELb1EEEvNS_16Flash_fwd_paramsE:
        /* <DEDUP_REMOVED lines=8> */
[----:B------:R-:W2:Y:S01]  /*0080*/  LDC R87, c[0x0][0x3ac] ;  /* 0x0000eb00ff577b82 */ /* 0x000ea20000000800 */
[----:B------:R-:W3:Y:S01]  /*0090*/  S2R R91, SR_CTAID.X ;  /* 0x00000000005b7919 */ /* 0x000ee20000002500 */
[----:B------:R-:W-:Y:S01]  /*00a0*/  ULDC.64 UR4, c[0x0][0x2f0] ;  /* 0x0000bc0000047ab9 */ /* 0x000fe20000000a00 */
[----:B-1----:R-:W-:-:S05]  /*00b0*/  VIADD R1, R1, 0xffffff78 ;  /* 0xffffff7801017836 */ /* 0x002fca0000000000 */
[----:B------:R-:W4:Y:S01]  /*00c0*/  @P3 LDG.E.64 R4, desc[UR22][R4.64] ;  /* 0x0000001604043981 */ /* 0x000f22000c1e1b00 */
[----:B------:R-:W1:Y:S01]  /*00d0*/  @P3 LDC R0, c[0x0][0x3b0] ;  /* 0x0000ec00ff003b82 */ /* 0x000e620000000800 */
[----:B------:R-:W3:Y:S01]  /*00e0*/  S2R R89, SR_CTAID.Y ;  /* 0x0000000000597919 */ /* 0x000ee20000002600 */
[----:B------:R-:W3:Y:S06]  /*00f0*/  S2R R88, SR_CTAID.Z ;  /* 0x0000000000587919 */ /* 0x000eec0000002700 */
[----:B------:R-:W3:Y:S01]  /*0100*/  LDC.64 R6, c[0x0][0x2f0] ;  /* 0x0000bc00ff067b82 */ /* 0x000ee20000000a00 */
[----:B--2---:R-:W1:Y:S01]  /*0110*/  @P3 LDG.E.64 R8, desc[UR22][R86.64] ;  /* 0x0000001656083981 */ /* 0x004e62000c1e1b00 */
[----:B------:R-:W-:Y:S01]  /*0120*/  ISETP.NE.U32.AND P4, PT, RZ, UR4, PT ;  /* 0x00000004ff007c0c */ /* 0x000fe2000bf85070 */
[----:B------:R-:W-:Y:S01]  /*0130*/  IMAD.MOV.U32 R20, RZ, RZ, -0x1 ;  /* 0xffffffffff147424 */ /* 0x000fe200078e00ff */
[----:B------:R-:W2:Y:S01]  /*0140*/  S2R R80, SR_TID.X ;  /* 0x0000000000507919 */ /* 0x000ea20000002100 */
[----:B---3--:R-:W-:Y:S01]  /*0150*/  IMAD.WIDE R18, R89, 0x4, R6 ;  /* 0x0000000459127825 */ /* 0x008fe200078e0206 */
[----:B------:R-:W-:-:S04]  /*0160*/  LOP3.LUT R3, R88, R91, R89, 0xfe, !PT ;  /* 0x0000005b58037212 */ /* 0x000fc800078efe59 */
[----:B--2---:R-:W-:Y:S02]  /*0170*/  LOP3.LUT P2, RZ, R3, R80, RZ, 0xfc, !PT ;  /* 0x0000005003ff7212 */ /* 0x004fe4000784fcff */
[----:B------:R-:W2:Y:S11]  /*0180*/  LDC.64 R2, c[0x0][0x300] ;  /* 0x0000c000ff027b82 */ /* 0x000eb60000000a00 */
[----:B------:R-:W3:Y:S01]  /*0190*/  @!P2 LDC.64 R16, c[0x0][0x3b8] ;  /* 0x0000ee00ff10ab82 */ /* 0x000ee20000000a00 */
[----:B--2---:R-:W-:-:S04]  /*01a0*/  ISETP.NE.U32.AND P0, PT, R2, RZ, PT ;  /* 0x000000ff0200720c */ /* 0x004fc80003f05070 */
[----:B------:R-:W-:Y:S02]  /*01b0*/  ISETP.NE.AND.EX P1, PT, R3, RZ, PT, P0 ;  /* 0x000000ff0300720c */ /* 0x000fe40003f25300 */
[----:B------:R-:W-:-:S11]  /*01c0*/  ISETP.NE.AND.EX P0, PT, RZ, UR5, PT, P4 ;  /* 0x00000005ff007c0c */ /* 0x000fd6000bf05340 */
[----:B------:R-:W2:Y:S01]  /*01d0*/  @P1 LDC.64 R2, c[0x0][0x300] ;  /* 0x0000c000ff021b82 */ /* 0x000ea20000000a00 */
[----:B------:R-:W-:Y:S02]  /*01e0*/  IMAD.MOV.U32 R7, RZ, RZ, RZ ;  /* 0x000000ffff077224 */ /* 0x000fe400078e00ff */
[----:B--2---:R-:W-:Y:S01]  /*01f0*/  @P1 IMAD.WIDE R14, R89, 0x4, R2 ;  /* 0x00000004590e1825 */ /* 0x004fe200078e0202 */
[----:B----4-:R-:W-:Y:S02]  /*0200*/  @P3 R2UR UR24, R4 ;  /* 0x00000000041832ca */ /* 0x010fe400000e0000 */
[----:B------:R-:W-:Y:S02]  /*0210*/  @P3 R2UR UR25, R5 ;  /* 0x00000000051932ca */ /* 0x000fe400000e0000 */
[----:B------:R-:W2:Y:S09]  /*0220*/  LDC.64 R4, c[0x0][0x2f8] ;  /* 0x0000be00ff047b82 */ /* 0x000eb20000000a00 */
[----:B------:R-:W-:-:S02]  /*0230*/  IMAD.U32 R12, RZ, RZ, UR24 ;  /* 0x00000018ff0c7e24 */ /* 0x000fc4000f8e00ff */
[----:B------:R-:W-:Y:S01]  /*0240*/  IMAD.U32 R13, RZ, RZ, UR25 ;  /* 0x00000019ff0d7e24 */ /* 0x000fe2000f8e00ff */
[----:B-1----:R-:W-:Y:S02]  /*0250*/  @P3 IADD3 R86, P5, R8, R0, RZ ;  /* 0x0000000008563210 */ /* 0x002fe40007fbe0ff */
[----:B------:R-:W1:Y:S02]  /*0260*/  LDC.U8 R0, c[0x0][0x3c2] ;  /* 0x0000f080ff007b82 */ /* 0x000e640000000000 */
[----:B---3--:R3:W-:Y:S01]  /*0270*/  @!P2 STG.E.64 desc[UR22][R16.64], R12 ;  /* 0x0000000c1000a986 */ /* 0x0087e2000c101b16 */
[----:B------:R-:W-:-:S05]  /*0280*/  @P3 IMAD.X R87, RZ, RZ, R9, P5 ;  /* 0x000000ffff573224 */ /* 0x000fca00028e0609 */
[----:B------:R4:W-:Y:S01]  /*0290*/  @!P2 STG.E.64 desc[UR22][R16.64+0x8], R86 ;  /* 0x000008561000a986 */ /* 0x0009e2000c101b16 */
[----:B------:R-:W4:Y:S03]  /*02a0*/  LDC.64 R8, c[0x0][0x2f8] ;  /* 0x0000be00ff087b82 */ /* 0x000f260000000a00 */
[----:B------:R-:W4:Y:S04]  /*02b0*/  @P0 LDG.E R20, desc[UR22][R18.64] ;  /* 0x0000001612140981 */ /* 0x000f28000c1e1900 */
[----:B------:R-:W4:Y:S01]  /*02c0*/  @P0 LDG.E R11, desc[UR22][R18.64+0x4] ;  /* 0x00000416120b0981 */ /* 0x000f22000c1e1900 */
[----:B--2---:R-:W-:-:S03]  /*02d0*/  ISETP.EQ.U32.AND P2, PT, R4, RZ, PT ;  /* 0x000000ff0400720c */ /* 0x004fc60003f42070 */
[----:B------:R2:W5:Y:S01]  /*02e0*/  @P1 LDG.E R7, desc[UR22][R14.64] ;  /* 0x000000160e071981 */ /* 0x000562000c1e1900 */
[----:B-1----:R-:W-:-:S04]  /*02f0*/  ISETP.NE.AND P3, PT, R0, RZ, PT ;  /* 0x000000ff0000720c */ /* 0x002fc80003f65270 */
[----:B------:R-:W-:Y:S01]  /*0300*/  ISETP.EQ.OR.EX P2, PT, R5, RZ, !P3, P2 ;  /* 0x000000ff0500720c */ /* 0x000fe20005f42720 */
[----:B---3--:R-:W-:Y:S02]  /*0310*/  IMAD.MOV.U32 R12, RZ, RZ, -0x1 ;  /* 0xffffffffff0c7424 */ /* 0x008fe400078e00ff */
[----:B----4-:R-:W-:-:S10]  /*0320*/  IMAD.WIDE R8, R89, 0x4, R8 ;  /* 0x0000000459087825 */ /* 0x010fd400078e0208 */
[----:B------:R2:W5:Y:S01]  /*0330*/  @!P2 LDG.E R12, desc[UR22][R8.64] ;  /* 0x00000016080ca981 */ /* 0x000562000c1e1900 */
[----:B------:R-:W-:-:S04]  /*0340*/  SHF.R.S32.HI R3, RZ, 0x1f, R80 ;  /* 0x0000001fff037819 */ /* 0x000fc80000011450 */
[----:B------:R-:W-:Y:S01]  /*0350*/  LEA.HI R90, R3, R80, RZ, 0x5 ;  /* 0x00000050035a7211 */ /* 0x000fe200078f28ff */
[----:B------:R-:W-:Y:S01]  /*0360*/  @P0 IMAD.IADD R11, R11, 0x1, -R20 ;  /* 0x000000010b0b0824 */ /* 0x000fe200078e0a14 */
[----:B------:R2:W-:Y:S05]  /*0370*/  STL [R1+0x20], R20 ;  /* 0x0000201401007387 */ /* 0x0005ea0000100800 */
[----:B------:R-:W1:Y:S01]  /*0380*/  @!P0 LDC R11, c[0x0][0x2c4] ;  /* 0x0000b100ff0b8b82 */ /* 0x000e620000000800 */
[----:B------:R-:W-:-:S04]  /*0390*/  ISETP.NE.U32.AND P0, PT, R4, RZ, PT ;  /* 0x000000ff0400720c */ /* 0x000fc80003f05070 */
[----:B------:R-:W-:Y:S02]  /*03a0*/  ISETP.NE.AND.EX P0, PT, R5, RZ, PT, P0 ;  /* 0x000000ff0500720c */ /* 0x000fe40003f05300 */
[----:B------:R-:W-:-:S05]  /*03b0*/  LOP3.LUT R5, R90, 0xffffffe0, RZ, 0xc0, !PT ;  /* 0xffffffe05a057812 */ /* 0x000fca00078ec0ff */
[----:B------:R-:W-:-:S06]  /*03c0*/  IMAD.IADD R6, R80, 0x1, -R5 ;  /* 0x0000000150067824 */ /* 0x000fcc00078e0a05 */
[----:B------:R-:W-:Y:S05]  /*03d0*/  @!P0 BRA `(.L_x_1933) ;  /* 0x0000000000108947 */ /* 0x000fea0003800000 */
[----:B------:R-:W3:Y:S02]  /*03e0*/  @P3 LDG.E R5, desc[UR22][R8.64+0x4] ;  /* 0x0000041608053981 */ /* 0x000ee4000c1e1900 */
[----:B---3-5:R-:W-:-:S06]  /*03f0*/  @P3 IADD3 R0, R5, -R12, RZ ;  /* 0x8000000c05003210 */ /* 0x028fcc0007ffe0ff */
[----:B------:R4:W5:Y:S01]  /*0400*/  @!P3 LDG.E R0, desc[UR22][R8.64] ;  /* 0x000000160800b981 */ /* 0x000962000c1e1900 */
[----:B------:R-:W-:Y:S05]  /*0410*/  BRA `(.L_x_1934) ;  /* 0x0000000000047947 */ /* 0x000fea0003800000 */
.L_x_1933:
[----:B------:R-:W3:Y:S02]  /*0420*/  LDC R0, c[0x0][0x2c8] ;  /* 0x0000b200ff007b82 */ /* 0x000ee40000000800 */
.L_x_1934:
[----:B------:R-:W2:Y:S02]  /*0430*/  LDC.64 R4, c[0x0][0x308] ;  /* 0x0000c200ff047b82 */ /* 0x000ea40000000a00 */
[----:B--2---:R-:W-:-:S04]  /*0440*/  ISETP.NE.U32.AND P0, PT, R4, RZ, PT ;  /* 0x000000ff0400720c */ /* 0x004fc80003f05070 */
[----:B------:R-:W-:-:S13]  /*0450*/  ISETP.NE.AND.EX P0, PT, R5, RZ, PT, P0 ;  /* 0x000000ff0500720c */ /* 0x000fda0003f05300 */
[----:B------:R-:W4:Y:S08]  /*0460*/  @P0 LDC.64 R4, c[0x0][0x308] ;  /* 0x0000c200ff040b82 */ /* 0x000f300000000a00 */
[----:B------:R-:W2:Y:S01]  /*0470*/  @!P0 LDC R2, c[0x0][0x2cc] ;  /* 0x0000b300ff028b82 */ /* 0x000ea20000000800 */
[----:B----4-:R-:W-:-:S07]  /*0480*/  @P0 IMAD.WIDE R8, R89, 0x4, R4 ;  /* 0x0000000459080825 */ /* 0x010fce00078e0204 */
[----:B------:R-:W4:Y:S01]  /*0490*/  @!P0 LDC.64 R4, c[0x0][0x318] ;  /* 0x0000c600ff048b82 */ /* 0x000f220000000a00 */
[----:B------:R-:W3:Y:S01]  /*04a0*/  @P0 LDG.E R8, desc[UR22][R8.64] ;  /* 0x0000001608080981 */ /* 0x000ee2000c1e1900 */
[----:B------:R-:W-:Y:S01]  /*04b0*/  IMAD.SHL.U32 R84, R91, 0x80, RZ ;  /* 0x000000805b547824 */ /* 0x000fe200078e00ff */
[----:B----4-:R-:W-:-:S04]  /*04c0*/  @!P0 ISETP.NE.U32.AND P1, PT, R4, RZ, PT ;  /* 0x000000ff0400820c */ /* 0x010fc80003f25070 */
[----:B------:R-:W-:Y:S02]  /*04d0*/  @!P0 ISETP.NE.AND.EX P2, PT, R5, RZ, PT, P1 ;  /* 0x000000ff0500820c */ /* 0x000fe40003f45310 */
[----:B-1----:R-:W-:Y:S02]  /*04e0*/  ISETP.GT.AND P1, PT, R11, R84, PT ;  /* 0x000000540b00720c */ /* 0x002fe40003f24270 */
[----:B--2---:R-:W-:Y:S01]  /*04f0*/  @!P0 SEL R2, R2, RZ, P2 ;  /* 0x000000ff02028207 */ /* 0x004fe20001000000 */
[----:B---3-5:R-:W-:-:S03]  /*0500*/  @P0 IMAD.IADD R85, R8, 0x1, -R7 ;  /* 0x0000000108550824 */ /* 0x028fc600078e0a07 */
        /* <DEDUP_REMOVED lines=11> */
[----:B------:R-:W-:Y:S02]  /*05c0*/  ISETP.NE.AND P0, PT, R12, -0x1, PT ;  /* 0xffffffff0c00780c */ /* 0x000fe40003f05270 */
[----:B------:R-:W-:Y:S01]  /*05d0*/  SHF.R.S32.HI R22, RZ, 0x3, R15 ;  /* 0x00000003ff167819 */ /* 0x000fe2000001140f */
[----:B------:R2:W-:Y:S01]  /*05e0*/  STL [R1+0x10], R32 ;  /* 0x0000102001007387 */ /* 0x0005e20000100800 */
[----:B------:R-:W-:Y:S02]  /*05f0*/  LOP3.LUT R15, R15, 0xfffffff8, RZ, 0xc0, !PT ;  /* 0xfffffff80f0f7812 */ /* 0x000fe400078ec0ff */
[C---:B------:R-:W-:Y:S01]  /*0600*/  SHF.L.U32 R21, R22.reuse, 0x6, RZ ;  /* 0x0000000616157819 */ /* 0x040fe200000006ff */
[----:B------:R-:W-:Y:S01]  /*0610*/  VIADD R14, R22, 0x30 ;  /* 0x00000030160e7836 */ /* 0x000fe20000000000 */
[----:B------:R-:W-:Y:S01]  /*0620*/  LEA.HI R26, R3, R80, RZ, 0x4 ;  /* 0x00000050031a7211 */ /* 0x000fe200078f20ff */
[----:B------:R-:W3:Y:S01]  /*0630*/  @P1 LDC.64 R10, c[0x0][0x240] ;  /* 0x00009000ff0a1b82 */ /* 0x000ee20000000a00 */
[----:B------:R-:W-:-:S02]  /*0640*/  LOP3.LUT R21, R21, 0x1c0, RZ, 0xc0, !PT ;  /* 0x000001c015157812 */ /* 0x000fc400078ec0ff */
[----:B------:R-:W-:Y:S02]  /*0650*/  LEA.HI R18, R3, R80, RZ, 0x6 ;  /* 0x0000005003127211 */ /* 0x000fe400078f30ff */
[----:B------:R-:W-:Y:S02]  /*0660*/  SHF.R.U32.HI R16, RZ, 0x3, R21 ;  /* 0x00000003ff107819 */ /* 0x000fe40000011615 */
[----:B------:R-:W-:Y:S01]  /*0670*/  @!P1 SHF.R.S32.HI R3, RZ, 0x1f, R89 ;  /* 0x0000001fff039819 */ /* 0x000fe20000011459 */
[----:B------:R-:W-:Y:S01]  /*0680*/  IMAD.SHL.U32 R18, R18, 0x8, RZ ;  /* 0x0000000812127824 */ /* 0x000fe200078e00ff */
[----:B------:R-:W-:Y:S02]  /*0690*/  ISETP.GE.AND P6, PT, R14, R32, PT ;  /* 0x000000200e00720c */ /* 0x000fe40003fc6270 */
[----:B-1----:R-:W-:Y:S02]  /*06a0*/  IABS R2, R17 ;  /* 0x0000001100027213 */ /* 0x002fe40000000000 */
[----:B------:R-:W-:-:S02]  /*06b0*/  SHF.R.S32.HI R23, RZ, 0x1f, R22 ;  /* 0x0000001fff177819 */ /* 0x000fc40000011416 */
[----:B------:R-:W1:Y:S01]  /*06c0*/  I2F.RP R5, R2 ;  /* 0x0000000200057306 */ /* 0x000e620000209400 */
[----:B---3--:R-:W-:-:S04]  /*06d0*/  @P1 IMAD.WIDE.U32 R24, R20, R10, RZ ;  /* 0x0000000a14181225 */ /* 0x008fc800078e00ff */
[----:B------:R-:W-:Y:S01]  /*06e0*/  @P1 IMAD R11, R20, R11, R25 ;  /* 0x0000000b140b1224 */ /* 0x000fe200078e0219 */
[----:B------:R-:W-:Y:S02]  /*06f0*/  @P1 MOV R10, R24 ;  /* 0x00000018000a1202 */ /* 0x000fe40000000f00 */
[----:B-1----:R-:W1:Y:S02]  /*0700*/  MUFU.RCP R8, R5 ;  /* 0x0000000500087308 */ /* 0x002e640000001000 */
[----:B-1----:R-:W-:-:S06]  /*0710*/  VIADD R8, R8, 0xffffffe ;  /* 0x0ffffffe08087836 */ /* 0x002fcc0000000000 */
[----:B------:R-:W1:Y:S02]  /*0720*/  F2I.FTZ.U32.TRUNC.NTZ R9, R8 ;  /* 0x0000000800097305 */ /* 0x000e64000021f000 */
[----:B-1----:R-:W-:Y:S02]  /*0730*/  IMAD.MOV R0, RZ, RZ, -R9 ;  /* 0x000000ffff007224 */ /* 0x002fe400078e0a09 */
[----:B------:R-:W-:Y:S02]  /*0740*/  IMAD.MOV.U32 R8, RZ, RZ, RZ ;  /* 0x000000ffff087224 */ /* 0x000fe400078e00ff */
[----:B------:R-:W-:Y:S01]  /*0750*/  IMAD R4, R0, R2, RZ ;  /* 0x0000000200047224 */ /* 0x000fe200078e02ff */
[----:B------:R-:W-:-:S03]  /*0760*/  IABS R0, R88 ;  /* 0x0000005800007213 */ /* 0x000fc60000000000 */
[----:B------:R-:W-:Y:S01]  /*0770*/  IMAD.HI.U32 R9, R9, R4, R8 ;  /* 0x0000000409097227 */ /* 0x000fe200078e0008 */
[----:B------:R-:W-:Y:S01]  /*0780*/  IADD3 R8, R22, 0x40, RZ ;  /* 0x0000004016087810 */ /* 0x000fe20007ffe0ff */
[----:B------:R-:W1:Y:S03]  /*0790*/  @!P1 LDC.64 R4, c[0x0][0x228] ;  /* 0x00008a00ff049b82 */ /* 0x000e660000000a00 */
[----:B------:R-:W-:Y:S01]  /*07a0*/  ISETP.GE.AND P3, PT, R8, R32, PT ;  /* 0x000000200800720c */ /* 0x000fe20003f66270 */
[----:B------:R-:W-:-:S03]  /*07b0*/  IMAD.HI.U32 R13, R9, R0, RZ ;  /* 0x00000000090d7227 */ /* 0x000fc600078e00ff */
[----:B------:R-:W-:Y:S01]  /*07c0*/  P2R R27, PR, RZ, 0x8 ;  /* 0x00000008ff1b7803 */ /* 0x000fe20000000000 */
[----:B------:R-:W-:-:S04]  /*07d0*/  IMAD.MOV R9, RZ, RZ, -R13 ;  /* 0x000000ffff097224 */ /* 0x000fc800078e0a0d */
[----:B------:R-:W-:Y:S02]  /*07e0*/  IMAD R9, R2, R9, R0 ;  /* 0x0000000902097224 */ /* 0x000fe400078e0200 */
[----:B------:R-:W-:Y:S02]  /*07f0*/  IMAD.IADD R0, R80, 0x1, -R15 ;  /* 0x0000000150007824 */ /* 0x000fe400078e0a0f */
[----:B------:R-:W-:Y:S01]  /*0800*/  VIADD R15, R22, 0x20 ;  /* 0x00000020160f7836 */ /* 0x000fe20000000000 */
[----:B------:R-:W-:Y:S01]  /*0810*/  ISETP.GT.U32.AND P2, PT, R2, R9, PT ;  /* 0x000000090200720c */ /* 0x000fe20003f44070 */
[----:B------:R-:W-:-:S03]  /*0820*/  IMAD.SHL.U32 R188, R0, 0x8, RZ ;  /* 0x0000000800bc7824 */ /* 0x000fc600078e00ff */
[----:B------:R-:W-:Y:S02]  /*0830*/  ISETP.GE.AND P4, PT, R15, R32, PT ;  /* 0x000000200f00720c */ /* 0x000fe40003f86270 */
[--C-:B------:R-:W-:Y:S01]  /*0840*/  LOP3.LUT R19, R21, 0x38, R188.reuse, 0xf8, !PT ;  /* 0x0000003815137812 */ /* 0x100fe200078ef8bc */
[----:B-1----:R-:W-:Y:S01]  /*0850*/  @!P1 IMAD R14, R3, R4, RZ ;  /* 0x00000004030e9224 */ /* 0x002fe200078e02ff */
[----:B------:R-:W-:Y:S02]  /*0860*/  SHF.R.S32.HI R189, RZ, 0x1f, R188 ;  /* 0x0000001fffbd7819 */ /* 0x000fe400000114bc */
[----:B------:R-:W-:Y:S01]  /*0870*/  LOP3.LUT R15, R19, R16, RZ, 0x3c, !PT ;  /* 0x00000010130f7212 */ /* 0x000fe200078e3cff */
[----:B------:R-:W-:Y:S01]  /*0880*/  @!P1 IMAD R5, R89, R5, R14 ;  /* 0x0000000559059224 */ /* 0x000fe200078e020e */
[----:B------:R-:W-:Y:S01]  /*0890*/  LOP3.LUT R19, R26, 0xfffffff0, RZ, 0xc0, !PT ;  /* 0xfffffff01a137812 */ /* 0x000fe200078ec0ff */
[----:B------:R-:W-:Y:S01]  /*08a0*/  @!P2 IMAD.IADD R9, R9, 0x1, -R2 ;  /* 0x000000010909a824 */ /* 0x000fe200078e0a02 */
[----:B------:R-:W-:-:S02]  /*08b0*/  LOP3.LUT R15, R15, 0xfffffe00, R18, 0xf8, !PT ;  /* 0xfffffe000f0f7812 */ /* 0x000fc400078ef812 */
[----:B------:R-:W-:Y:S01]  /*08c0*/  @!P2 IADD3 R13, R13, 0x1, RZ ;  /* 0x000000010d0da810 */ /* 0x000fe20007ffe0ff */
[----:B------:R-:W-:Y:S01]  /*08d0*/  IMAD.IADD R16, R80, 0x1, -R19 ;  /* 0x0000000150107824 */ /* 0x000fe200078e0a13 */
[----:B------:R-:W-:Y:S02]  /*08e0*/  ISETP.GE.U32.AND P3, PT, R9, R2, PT ;  /* 0x000000020900720c */ /* 0x000fe40003f66070 */
[----:B------:R-:W1:Y:S01]  /*08f0*/  @P0 LDC.64 R8, c[0x0][0x250] ;  /* 0x00009400ff080b82 */ /* 0x000e620000000a00 */
[----:B------:R-:W-:Y:S02]  /*0900*/  LOP3.LUT R18, R88, R17, RZ, 0x3c, !PT ;  /* 0x0000001158127212 */ /* 0x000fe400078e3cff */
[----:B------:R-:W-:Y:S02]  /*0910*/  SHF.R.S32.HI R19, RZ, 0x1f, R16 ;  /* 0x0000001fff137819 */ /* 0x000fe40000011410 */
[----:B------:R-:W-:Y:S02]  /*0920*/  ISETP.GE.AND P2, PT, R18, RZ, PT ;  /* 0x000000ff1200720c */ /* 0x000fe40003f46270 */
[----:B------:R-:W-:Y:S01]  /*0930*/  LEA.HI R14, R19, R16, RZ, 0x3 ;  /* 0x00000010130e7211 */ /* 0x000fe200078f18ff */
[----:B------:R-:W3:Y:S01]  /*0940*/  @P0 LDC.64 R2, c[0x0][0x248] ;  /* 0x00009200ff020b82 */ /* 0x000ee20000000a00 */
[----:B------:R-:W-:-:S02]  /*0950*/  @!P1 IMAD.WIDE.U32 R18, R89, R4, RZ ;  /* 0x0000000459129225 */ /* 0x000fc400078e00ff */
[----:B------:R-:W-:Y:S02]  /*0960*/  LOP3.LUT R21, R14, 0xfffffff8, RZ, 0xc0, !PT ;  /* 0xfffffff80e157812 */ /* 0x000fe400078ec0ff */
[----:B------:R-:W-:Y:S01]  /*0970*/  @P3 VIADD R13, R13, 0x1 ;  /* 0x000000010d0d3836 */ /* 0x000fe20000000000 */
[----:B------:R-:W-:Y:S01]  /*0980*/  ISETP.NE.AND P3, PT, R17, RZ, PT ;  /* 0x000000ff1100720c */ /* 0x000fe20003f65270 */
[C-C-:B------:R-:W-:Y:S01]  /*0990*/  @P0 IMAD.IADD R4, R7.reuse, 0x1, R12.reuse ;  /* 0x0000000107040824 */ /* 0x140fe200078e020c */
[----:B------:R-:W-:Y:S01]  /*09a0*/  @!P1 MOV R10, R18 ;  /* 0x00000012000a9202 */ /* 0x000fe20000000f00 */
[----:B------:R-:W-:Y:S02]  /*09b0*/  @P0 IMAD.IADD R12, R7, 0x1, R12 ;  /* 0x00000001070c0824 */ /* 0x000fe400078e020c */
[----:B------:R-:W-:Y:S02]  /*09c0*/  IMAD.IADD R16, R16, 0x1, -R21 ;  /* 0x0000000110107824 */ /* 0x000fe400078e0a15 */
[----:B------:R-:W-:-:S02]  /*09d0*/  @!P1 IMAD.IADD R11, R19, 0x1, R5 ;  /* 0x00000001130b9824 */ /* 0x000fc400078e0205 */
[----:B------:R-:W-:Y:S02]  /*09e0*/  @!P2 IMAD.MOV R13, RZ, RZ, -R13 ;  /* 0x000000ffff0da224 */ /* 0x000fe400078e0a0d */
[C---:B-1----:R-:W-:Y:S02]  /*09f0*/  @P0 IMAD R5, R4.reuse, R9, RZ ;  /* 0x0000000904050224 */ /* 0x042fe400078e02ff */
[----:B------:R-:W-:Y:S01]  /*0a00*/  @P0 IMAD.WIDE.U32 R20, R4, R8, RZ ;  /* 0x0000000804140225 */ /* 0x000fe200078e00ff */
[----:B------:R-:W-:-:S03]  /*0a10*/  @!P3 LOP3.LUT R13, RZ, R17, RZ, 0x33, !PT ;  /* 0x00000011ff0db212 */ /* 0x000fc600078e33ff */
[----:B------:R-:W-:Y:S02]  /*0a20*/  @P0 IMAD.IADD R17, R21, 0x1, R5 ;  /* 0x0000000115110824 */ /* 0x000fe400078e0205 */
[C---:B---3--:R-:W-:Y:S02]  /*0a30*/  @P0 IMAD R4, R12.reuse, R3, RZ ;  /* 0x000000030c040224 */ /* 0x048fe400078e02ff */
[----:B------:R-:W-:-:S04]  /*0a40*/  @P0 IMAD.WIDE.U32 R18, R12, R2, RZ ;  /* 0x000000020c120225 */ /* 0x000fc800078e00ff */
[----:B------:R-:W-:Y:S01]  /*0a50*/  @P0 IMAD.IADD R12, R19, 0x1, R4 ;  /* 0x00000001130c0824 */ /* 0x000fe200078e0204 */
[----:B--2---:R-:W-:Y:S06]  /*0a60*/  @P0 BRA `(.L_x_1936) ;  /* 0x0000000000300947 */ /* 0x004fec0003800000 */
        /* <DEDUP_REMOVED lines=12> */
.L_x_1936:
        /* <DEDUP_REMOVED lines=13> */
.L_x_1937:
[----:B------:R-:W1:Y:S01]  /*0c00*/  S2UR UR8, SR_CgaCtaId ;  /* 0x00000000000879c3 */ /* 0x000e620000008800 */
[----:B------:R-:W-:Y:S01]  /*0c10*/  IMAD.WIDE.U32 R28, R22, R2, R188 ;  /* 0x00000002161c7225 */ /* 0x000fe200078e00bc */
[----:B------:R-:W-:Y:S01]  /*0c20*/  IADD3 R10, P0, R188, R10, RZ ;  /* 0x0000000abc0a7210 */ /* 0x000fe20007f1e0ff */
[----:B------:R-:W-:Y:S01]  /*0c30*/  ULDC.64 UR4, c[0x0][0x260] ;  /* 0x0000980000047ab9 */ /* 0x000fe20000000a00 */
[----:B------:R-:W-:Y:S01]  /*0c40*/  SHF.R.S32.HI R21, RZ, 0x1f, R88 ;  /* 0x0000001fff157819 */ /* 0x000fe20000011458 */
[C---:B------:R-:W-:Y:S01]  /*0c50*/  IMAD R5, R23.reuse, R2, RZ ;  /* 0x0000000217057224 */ /* 0x040fe200078e02ff */
[----:B------:R-:W-:Y:S01]  /*0c60*/  IADD3 R28, P2, R18, R28, RZ ;  /* 0x0000001c121c7210 */ /* 0x000fe20007f5e0ff */
[-C--:B------:R-:W-:Y:S01]  /*0c70*/  IMAD R4, R23, R8.reuse, RZ ;  /* 0x0000000817047224 */ /* 0x080fe200078e02ff */
[----:B------:R-:W-:Y:S01]  /*0c80*/  IADD3.X R11, R189, R11, RZ, P0, !PT ;  /* 0x0000000bbd0b7210 */ /* 0x000fe200007fe4ff */
[----:B------:R-:W-:Y:S01]  /*0c90*/  IMAD.WIDE.U32 R24, R22, R8, R188 ;  /* 0x0000000816187225 */ /* 0x000fe200078e00bc */
[----:B------:R-:W-:Y:S01]  /*0ca0*/  ULDC.64 UR6, c[0x0][0x268] ;  /* 0x00009a0000067ab9 */ /* 0x000fe20000000a00 */
[----:B------:R-:W-:Y:S01]  /*0cb0*/  IADD3 R98, R188, 0x40, RZ ;  /* 0x00000040bc627810 */ /* 0x000fe20007ffe0ff */
[----:B------:R-:W-:Y:S01]  /*0cc0*/  BSSY B0, `(.L_x_1938) ;  /* 0x000003e000007945 */ /* 0x000fe20003800000 */
[----:B------:R-:W-:Y:S01]  /*0cd0*/  IMAD R5, R22, R3, R5 ;  /* 0x0000000316057224 */ /* 0x000fe200078e0205 */
[----:B------:R-:W-:Y:S01]  /*0ce0*/  IADD3 R24, P1, R20, R24, RZ ;  /* 0x0000001814187210 */ /* 0x000fe20007f3e0ff */
[----:B------:R-:W-:Y:S01]  /*0cf0*/  IMAD R18, R22, R9, R4 ;  /* 0x0000000916127224 */ /* 0x000fe200078e0204 */
[----:B------:R-:W-:-:S02]  /*0d00*/  SHF.R.S32.HI R4, RZ, 0x1f, R13 ;  /* 0x0000001fff047819 */ /* 0x000fc4000001140d */
[----:B------:R-:W-:Y:S02]  /*0d10*/  IADD3.X R29, R12, R29, R5, P2, !PT ;  /* 0x0000001d0c1d7210 */ /* 0x000fe400017fe405 */
[----:B------:R-:W-:Y:S01]  /*0d20*/  IADD3.X R25, R17, R25, R18, P1, !PT ;  /* 0x0000001911197210 */ /* 0x000fe20000ffe412 */
[----:B------:R-:W-:Y:S01]  /*0d30*/  IMAD R12, R4, UR4, RZ ;  /* 0x00000004040c7c24 */ /* 0x000fe2000f8e02ff */
[----:B------:R-:W-:Y:S01]  /*0d40*/  ISETP.GE.AND P0, PT, R22, R32, PT ;  /* 0x000000201600720c */ /* 0x000fe20003f06270 */
[C---:B------:R-:W-:Y:S01]  /*0d50*/  IMAD.WIDE.U32 R36, R13.reuse, UR4, R28 ;  /* 0x000000040d247c25 */ /* 0x040fe2000f8e001c */
[----:B------:R-:W-:Y:S02]  /*0d60*/  MOV R7, 0x10 ;  /* 0x0000001000077802 */ /* 0x000fe40000000f00 */
[----:B------:R-:W-:Y:S01]  /*0d70*/  MOV R5, 0x20 ;  /* 0x0000002000057802 */ /* 0x000fe20000000f00 */
[C---:B------:R-:W-:Y:S01]  /*0d80*/  IMAD R17, R13.reuse, UR5, R12 ;  /* 0x000000050d117c24 */ /* 0x040fe2000f8e020c */
[----:B------:R-:W-:Y:S01]  /*0d90*/  ULDC.64 UR4, c[0x0][0x258] ;  /* 0x0000960000047ab9 */ /* 0x000fe20000000a00 */
[----:B------:R-:W-:Y:S01]  /*0da0*/  IMAD.WIDE.U32 R34, R13, UR6, R24 ;  /* 0x000000060d227c25 */ /* 0x000fe2000f8e0018 */
[----:B------:R2:W-:Y:S03]  /*0db0*/  STL.64 [R1+0x38], R36 ;  /* 0x0000382401007387 */ /* 0x0005e60000100a00 */
[----:B------:R-:W-:Y:S01]  /*0dc0*/  IMAD R21, R21, UR4, RZ ;  /* 0x0000000415157c24 */ /* 0x000fe2000f8e02ff */
[----:B------:R2:W-:Y:S01]  /*0dd0*/  STL.64 [R1+0x30], R34 ;  /* 0x0000302201007387 */ /* 0x0005e20000100a00 */
[----:B------:R-:W-:Y:S01]  /*0de0*/  IMAD.WIDE.U32 R18, R88, UR4, R10 ;  /* 0x0000000458127c25 */ /* 0x000fe2000f8e000a */
[----:B------:R-:W-:-:S02]  /*0df0*/  UMOV UR4, 0x400 ;  /* 0x0000040000047882 */ /* 0x000fc40000000000 */
[----:B-1----:R-:W-:Y:S01]  /*0e00*/  ULEA UR4, UR8, UR4, 0x18 ;  /* 0x0000000408047291 */ /* 0x002fe2000f8ec03f */
[----:B------:R2:W-:Y:S01]  /*0e10*/  STL [R1+0x2c], R98 ;  /* 0x00002c6201007387 */ /* 0x0005e20000100800 */
[----:B------:R-:W-:Y:S02]  /*0e20*/  VIADD R12, R22, 0x10 ;  /* 0x00000010160c7836 */ /* 0x000fe40000000000 */
[----:B------:R-:W-:Y:S02]  /*0e30*/  IMAD R4, R4, UR6, RZ ;  /* 0x0000000604047c24 */ /* 0x000fe4000f8e02ff */
[----:B------:R-:W-:Y:S01]  /*0e40*/  LEA R92, R15, UR4, 0x1 ;  /* 0x000000040f5c7c11 */ /* 0x000fe2000f8e08ff */
[----:B------:R-:W-:Y:S01]  /*0e50*/  IMAD R21, R88, UR5, R21 ;  /* 0x0000000558157c24 */ /* 0x000fe2000f8e0215 */
[----:B------:R-:W-:Y:S01]  /*0e60*/  ISETP.GE.AND P3, PT, R12, R32, PT ;  /* 0x000000200c00720c */ /* 0x000fe20003f66270 */
[----:B------:R-:W-:Y:S02]  /*0e70*/  IMAD R13, R13, UR7, R4 ;  /* 0x000000070d0d7c24 */ /* 0x000fe4000f8e0204 */
[----:B------:R2:W-:Y:S01]  /*0e80*/  STL [R1+0x28], R92 ;  /* 0x0000285c01007387 */ /* 0x0005e20000100800 */
[----:B------:R-:W-:Y:S01]  /*0e90*/  R2P PR, R16, 0x6 ;  /* 0x0000000610007804 */ /* 0x000fe20000000000 */
[----:B------:R-:W-:Y:S01]  /*0ea0*/  VIADD R4, R22, 0x50 ;  /* 0x0000005016047836 */ /* 0x000fe20000000000 */
[----:B------:R-:W-:Y:S01]  /*0eb0*/  IADD3 R21, R19, R21, RZ ;  /* 0x0000001513157210 */ /* 0x000fe20007ffe0ff */
[----:B------:R-:W-:-:S02]  /*0ec0*/  IMAD.WIDE R24, R91, 0x80, R22 ;  /* 0x000000805b187825 */ /* 0x000fc400078e0216 */
        /* <DEDUP_REMOVED lines=29> */
.L_x_1939:
[----:B------:R-:W-:Y:S05]  /*10a0*/  BSYNC B0 ;  /* 0x0000000000007941 */ /* 0x000fea0003800000 */
.L_x_1938:
        /* <DEDUP_REMOVED lines=34> */
.L_x_1941:
[----:B------:R-:W-:Y:S05]  /*12d0*/  BSYNC B0 ;  /* 0x0000000000007941 */ /* 0x000fea0003800000 */
.L_x_1940:
[----:B------:R-:W-:Y:S01]  /*12e0*/  BSSY B0, `(.L_x_1942) ;  /* 0x0000022000007945 */ /* 0x000fe20003800000 */
[----:B------:R-:W-:Y:S01]  /*12f0*/  ISETP.GE.AND P3, PT, R29, R32, PT ;  /* 0x000000201d00720c */ /* 0x000fe20003f66270 */
        /* <DEDUP_REMOVED lines=32> */
.L_x_1943:
[----:B------:R-:W-:Y:S05]  /*1500*/  BSYNC B0 ;  /* 0x0000000000007941 */ /* 0x000fea0003800000 */
.L_x_1942:
[----:B------:R-:W-:Y:S01]  /*1510*/  IADD3 R4, R186, -0x1, RZ ;  /* 0xffffffffba047810 */ /* 0x000fe20007ffe0ff */
[----:B------:R-:W-:Y:S01]  /*1520*/  BSSY B0, `(.L_x_1944) ;  /* 0x0000021000007945 */ /* 0x000fe20003800000 */
[----:B------:R-:W-:-:S03]  /*1530*/  ISETP.GE.AND P5, PT, R29, R32, PT ;  /* 0x000000201d00720c */ /* 0x000fc60003fa6270 */
[----:B------:R-:W-:Y:S01]  /*1540*/  IMAD R15, R4, -0x20, R85 ;  /* 0xffffffe0040f7824 */ /* 0x000fe200078e0255 */
        /* <DEDUP_REMOVED lines=30> */
.L_x_1945:
[----:B------:R-:W-:Y:S05]  /*1730*/  BSYNC B0 ;  /* 0x0000000000007941 */ /* 0x000fea0003800000 */
.L_x_1944:
        /* <DEDUP_REMOVED lines=15> */
[----:B------:R-:W-:-:S04]  /*1830*/  IMAD.WIDE.U32 R30, R27, UR6, R30 ;  /* 0x000000061b1e7c25 */ /* 0x000fc8000f8e001e */
[----:B----4-:R-:W1:Y:S01]  /*1840*/  @!P0 LDC.64 R10, c[0x0][0x210] ;  /* 0x00008400ff0a8b82 */ /* 0x010e620000000a00 */
        /* <DEDUP_REMOVED lines=18> */
.L_x_1947:
[----:B------:R-:W-:Y:S05]  /*1970*/  BSYNC B0 ;  /* 0x0000000000007941 */ /* 0x000fea0003800000 */
.L_x_1946:
[----:B------:R-:W-:Y:S01]  /*1980*/  ISETP.NE.AND P0, PT, R28, RZ, PT ;  /* 0x000000ff1c00720c */ /* 0x000fe20003f05270 */
[----:B------:R-:W-:Y:S01]  /*1990*/  BSSY B0, `(.L_x_1948) ;  /* 0x0000022000007945 */ /* 0x000fe20003800000 */
[----:B-1-34-:R-:W-:Y:S02]  /*19a0*/  LOP3.LUT R10, R29, 0xfffffffe, RZ, 0xc0, !PT ;  /* 0xfffffffe1d0a7812 */ /* 0x01afe400078ec0ff */
        /* <DEDUP_REMOVED lines=32> */
.L_x_1949:
[----:B------:R-:W-:Y:S05]  /*1bb0*/  BSYNC B0 ;  /* 0x0000000000007941 */ /* 0x000fea0003800000 */
.L_x_1948:
        /* <DEDUP_REMOVED lines=31> */
.L_x_1951:
[----:B------:R-:W-:Y:S05]  /*1db0*/  BSYNC B0 ;  /* 0x0000000000007941 */ /* 0x000fea0003800000 */
.L_x_1950:
[----:B------:R-:W-:Y:S01]  /*1dc0*/  IMAD.IADD R97, R37, 0x1, R17 ;  /* 0x0000000125617824 */ /* 0x000fe200078e0211 */
[----:B------:R-:W-:Y:S01]  /*1dd0*/  MOV R96, R36 ;  /* 0x0000002400607202 */ /* 0x000fe20000000f00 */
[C---:B------:R-:W-:Y:S01]  /*1de0*/  IMAD.SHL.U32 R83, R2.reuse, 0x20, RZ ;  /* 0x0000002002537824 */ /* 0x040fe200078e00ff */
[----:B------:R-:W-:Y:S01]  /*1df0*/  SHF.L.U64.HI R81, R2, 0x5, R3 ;  /* 0x0000000502517819 */ /* 0x000fe20000010203 */
[----:B------:R-:W-:Y:S01]  /*1e00*/  BSSY B0, `(.L_x_1952) ;  /* 0x0000026000007945 */ /* 0x000fe20003800000 */
[----:B------:R-:W-:Y:S01]  /*1e10*/  SHF.R.S32.HI R17, RZ, 0x1f, R4 ;  /* 0x0000001fff117819 */ /* 0x000fe20000011404 */
[----:B------:R1:W-:Y:S01]  /*1e20*/  STL.64 [R1+0x40], R96 ;  /* 0x0000406001007387 */ /* 0x0003e20000100a00 */
[----:B------:R-:W-:Y:S01]  /*1e30*/  ISETP.GE.AND P3, PT, R22, R15, PT ;  /* 0x0000000f1600720c */ /* 0x000fe20003f66270 */
[----:B------:R-:W-:Y:S01]  /*1e40*/  IMAD R26, R81, R4, RZ ;  /* 0x00000004511a7224 */ /* 0x000fe200078e02ff */
[----:B------:R-:W-:Y:S01]  /*1e50*/  SHF.L.U32 R27, R0, 0x6, RZ ;  /* 0x00000006001b7819 */ /* 0x000fe200000006ff */
[----:B------:R-:W-:-:S04]  /*1e60*/  IMAD.WIDE.U32 R28, R4, R83, R96 ;  /* 0x00000053041c7225 */ /* 0x000fc800078e0060 */
        /* <DEDUP_REMOVED lines=31> */
.L_x_1953:
[----:B------:R-:W-:Y:S05]  /*2060*/  BSYNC B0 ;  /* 0x0000000000007941 */ /* 0x000fea0003800000 */
.L_x_1952:
        /* <DEDUP_REMOVED lines=25> */
.L_x_1955:
[----:B------:R-:W-:Y:S05]  /*2200*/  BSYNC B0 ;  /* 0x0000000000007941 */ /* 0x000fea0003800000 */
.L_x_1954:
[C---:B------:R-:W-:Y:S01]  /*2210*/  SHF.L.U64.HI R94, R2.reuse, 0x4, R3 ;  /* 0x00000004025e7819 */ /* 0x040fe20000010203 */
[----:B------:R-:W-:Y:S01]  /*2220*/  BSSY B0, `(.L_x_1956) ;  /* 0x000001b000007945 */ /* 0x000fe20003800000 */
[----:B------:R-:W-:-:S03]  /*2230*/  SHF.L.U32 R95, R2, 0x4, RZ ;  /* 0x00000004025f7819 */ /* 0x000fc600000006ff */
[----:B------:R1:W-:Y:S04]  /*2240*/  STL [R1+0x18], R94 ;  /* 0x0000185e01007387 */ /* 0x0003e80000100800 */
[----:B------:R1:W-:Y:S01]  /*2250*/  STL [R1+0x1c], R95 ;  /* 0x00001c5f01007387 */ /* 0x0003e20000100800 */
[----:B------:R-:W-:Y:S05]  /*2260*/  @P4 BRA `(.L_x_1957) ;  /* 0x0000000000584947 */ /* 0x000fea0003800000 */
[----:B------:R-:W-:Y:S01]  /*2270*/  ULDC UR5, c[0x0][0x2d0] ;  /* 0x0000b40000057ab9 */ /* 0x000fe20000000800 */
[----:B------:R-:W-:Y:S02]  /*2280*/  IADD3 R28, P2, R95, R28, RZ ;  /* 0x0000001c5f1c7210 */ /* 0x000fe40007f5e0ff */
[----:B------:R-:W-:Y:S02]  /*2290*/  ISETP.GE.AND P0, PT, R188, UR5, PT ;  /* 0x00000005bc007c0c */ /* 0x000fe4000bf06270 */
[----:B------:R-:W-:Y:S01]  /*22a0*/  ISETP.GE.AND P1, PT, R98, UR5, PT ;  /* 0x0000000562007c0c */ /* 0x000fe2000bf26270 */
[----:B------:R-:W-:-:S10]  /*22b0*/  IMAD.X R19, R94, 0x1, R19, P2 ;  /* 0x000000015e137824 */ /* 0x000fd400010e0613 */
        /* <DEDUP_REMOVED lines=17> */
.L_x_1957:
[----:B------:R-:W-:Y:S05]  /*23d0*/  BSYNC B0 ;  /* 0x0000000000007941 */ /* 0x000fea0003800000 */
.L_x_1956:
[----:B------:R-:W0:Y:S01]  /*23e0*/  LDGDEPBAR ;  /* 0x00000000000079af */ /* 0x000e220000000000 */
[----:B------:R-:W-:Y:S01]  /*23f0*/  IMAD.SHL.U32 R16, R16, 0x40, RZ ;  /* 0x0000004010107824 */ /* 0x000fe200078e00ff */
[----:B-1-34-:R-:W-:Y:S01]  /*2400*/  LOP3.LUT R10, R27, 0x8, R22, 0xf8, !PT ;  /* 0x000000081b0a7812 */ /* 0x01afe200078ef816 */
[----:B------:R-:W-:Y:S01]  /*2410*/  IMAD.IADD R20, R35, 0x1, R13 ;  /* 0x0000000123147824 */ /* 0x000fe200078e020d */
[----:B------:R-:W-:Y:S01]  /*2420*/  SHF.R.U32.HI R27, RZ, 0x3, R27 ;  /* 0x00000003ff1b7819 */ /* 0x000fe2000001161b */
[----:B------:R-:W-:Y:S01]  /*2430*/  IMAD.SHL.U32 R11, R217, 0x8, RZ ;  /* 0x00000008d90b7824 */ /* 0x000fe200078e00ff */
[----:B------:R-:W-:Y:S01]  /*2440*/  LOP3.LUT R16, R16, 0x1c0, RZ, 0xc0, !PT ;  /* 0x000001c010107812 */ /* 0x000fe200078ec0ff */
[----:B------:R-:W-:Y:S01]  /*2450*/  IMAD.SHL.U32 R3, R14, 0x40, RZ ;  /* 0x000000400e037824 */ /* 0x000fe200078e00ff */
[----:B------:R1:W-:Y:S01]  /*2460*/  STL [R1+0x14], R20 ;  /* 0x0000141401007387 */ /* 0x0003e20000100800 */
[----:B------:R-:W-:Y:S01]  /*2470*/  SHF.R.S32.HI R82, RZ, 0x5, R90 ;  /* 0x00000005ff527819 */ /* 0x000fe2000001145a */
[-C--:B------:R-:W-:Y:S01]  /*2480*/  IMAD.WIDE.U32 R18, R4, R8.reuse, RZ ;  /* 0x0000000804127225 */ /* 0x080fe200078e00ff */
[----:B------:R-:W-:Y:S01]  /*2490*/  LOP3.LUT R2, R16, 0x8, R11, 0xf8, !PT ;  /* 0x0000000810027812 */ /* 0x000fe200078ef80b */
[----:B------:R-:W-:Y:S01]  /*24a0*/  BSSY B0, `(.L_x_1958) ;  /* 0x0000029000007945 */ /* 0x000fe20003800000 */
[----:B------:R-:W-:Y:S01]  /*24b0*/  LOP3.LUT R3, R3, 0xfffffe00, RZ, 0xc0, !PT ;  /* 0xfffffe0003037812 */ /* 0x000fe200078ec0ff */
[----:B------:R-:W-:Y:S01]  /*24c0*/  IMAD R11, R17, R8, RZ ;  /* 0x00000008110b7224 */ /* 0x000fe200078e02ff */
[----:B------:R-:W-:-:S02]  /*24d0*/  SHF.R.U32.HI R17, RZ, 0x3, R16 ;  /* 0x00000003ff117819 */ /* 0x000fc40000011610 */
[----:B------:R-:W-:Y:S01]  /*24e0*/  LOP3.LUT R10, R10, R27, RZ, 0x3c, !PT ;  /* 0x0000001b0a0a7212 */ /* 0x000fe200078e3cff */
[----:B------:R-:W-:Y:S01]  /*24f0*/  IMAD R11, R4, R9, R11 ;  /* 0x00000009040b7224 */ /* 0x000fe200078e020b */
[----:B------:R-:W-:Y:S01]  /*2500*/  LOP3.LUT R2, R2, R17, RZ, 0x3c, !PT ;  /* 0x0000001102027212 */ /* 0x000fe200078e3cff */
[----:B------:R-:W-:Y:S01]  /*2510*/  IMAD R17, R82, 0x400, R3 ;  /* 0x0000040052117824 */ /* 0x000fe200078e0203 */
[----:B------:R-:W-:Y:S01]  /*2520*/  LEA R13, P0, R18, R34, 0x5 ;  /* 0x00000022120d7211 */ /* 0x000fe200078028ff */
[----:B------:R-:W-:Y:S01]  /*2530*/  IMAD.IADD R11, R19, 0x1, R11 ;  /* 0x00000001130b7824 */ /* 0x000fe200078e020b */
[----:B------:R-:W-:Y:S01]  /*2540*/  ISETP.GE.AND P2, PT, R12, R15, PT ;  /* 0x0000000f0c00720c */ /* 0x000fe20003f46270 */
[----:B------:R-:W-:-:S04]  /*2550*/  DEPBAR.LE SB0, 0x0 ;  /* 0x000080000000791a */ /* 0x000fc80000000000 */
[----:B------:R-:W-:Y:S01]  /*2560*/  BAR.SYNC.DEFER_BLOCKING 0x0 ;  /* 0x0000000000007b1d */ /* 0x000fe20000010000 */
        /* <DEDUP_REMOVED lines=28> */
.L_x_1959:
[----:B------:R-:W-:Y:S05]  /*2730*/  BSYNC B0 ;  /* 0x0000000000007941 */ /* 0x000fea0003800000 */
.L_x_1958:
        /* <DEDUP_REMOVED lines=11> */
[----:B---34-:R-:W3:Y:S01]  /*27f0*/  @!P0 LDC.64 R10, c[0x0][0x220] ;  /* 0x00008800ff0a8b82 */ /* 0x018ee20000000a00 */
        /* <DEDUP_REMOVED lines=16> */
.L_x_1961:
[----:B------:R-:W-:Y:S05]  /*2900*/  BSYNC B0 ;  /* 0x0000000000007941 */ /* 0x000fea0003800000 */
.L_x_1960:
[----:B------:R-:W-:Y:S01]  /*2910*/  LDSM.16.M88.4 R72, [R218] ;  /* 0x00000000da48783b */ /* 0x000fe20000000200 */
[----:B------:R-:W-:Y:S01]  /*2920*/  R2P PR, R0, 0x6 ;  /* 0x0000000600007804 */ /* 0x000fe20000000000 */
[----:B------:R-:W-:Y:S01]  /*2930*/  VIADD R0, R217, 0x8000 ;  /* 0x00008000d9007836 */ /* 0x000fe20000000000 */
[----:B------:R-:W-:Y:S01]  /*2940*/  LEA R214, R5, R218, 0x1 ;  /* 0x000000da05d67211 */ /* 0x000fe200078e08ff */
[----:B--2---:R-:W2:Y:S01]  /*2950*/  LDSM.16.M88.4 R36, [R217+0x8000] ;  /* 0x00800000d924783b */ /* 0x004ea20000000200 */
[----:B------:R-:W-:Y:S01]  /*2960*/  VIADD R215, R217, 0x8020 ;  /* 0x00008020d9d77836 */ /* 0x000fe20000000000 */
[----:B------:R-:W5:Y:S01]  /*2970*/  LDC R251, c[0x0][0x2d8] ;  /* 0x0000b600fffb7b82 */ /* 0x000f620000000800 */
[----:B------:R-:W-:Y:S01]  /*2980*/  IMAD R216, R7, 0x2, R218 ;  /* 0x0000000207d87824 */ /* 0x000fe200078e02da */
[----:B------:R-:W5:Y:S01]  /*2990*/  LDSM.16.M88.4 R24, [R218+0x2000] ;  /* 0x00200000da18783b */ /* 0x000f620000000200 */
[----:B------:R-:W-:Y:S01]  /*29a0*/  ISETP.GE.AND P3, PT, R85, 0x21, PT ;  /* 0x000000215500780c */ /* 0x000fe20003f66270 */
[----:B------:R-:W-:Y:S01]  /*29b0*/  ULDC.U8 UR8, c[0x0][0x388] ;  /* 0x0000e20000087ab9 */ /* 0x000fe20000000000 */
[----:B------:R-:W-:Y:S01]  /*29c0*/  IMAD R213, R5, 0x2, R216 ;  /* 0x0000000205d57824 */ /* 0x000fe200078e02d8 */
[----:B------:R-:W5:Y:S01]  /*29d0*/  LDSM.16.M88.4 R60, [R217+0x8800] ;  /* 0x00880000d93c783b */ /* 0x000f620000000200 */
[----:B------:R-:W-:Y:S01]  /*29e0*/  P2R R93, PR, RZ, 0x8 ;  /* 0x00000008ff5d7803 */ /* 0x000fe20000000000 */
[----:B------:R-:W-:-:S02]  /*29f0*/  @P1 VIADD R215, R0, 0xffffffe0 ;  /* 0xffffffe000d71836 */ /* 0x000fc40000000000 */
[----:B------:R-:W-:Y:S01]  /*2a00*/  LDSM.16.M88.4 R12, [R216+0x2000] ;  /* 0x00200000d80c783b */ /* 0x000fe20000000200 */
[----:B------:R-:W-:Y:S02]  /*2a10*/  IMAD.MOV.U32 R0, RZ, RZ, 0x40 ;  /* 0x00000040ff007424 */ /* 0x000fe400078e00ff */
[C---:B------:R-:W-:Y:S01]  /*2a20*/  VIADD R207, R215.reuse, 0x800 ;  /* 0x00000800d7cf7836 */ /* 0x040fe20000000000 */
[----:B---34-:R-:W3:Y:S01]  /*2a30*/  LDSM.16.M88.4 R8, [R215] ;  /* 0x00000000d708783b */ /* 0x018ee20000000200 */
[C---:B------:R-:W-:Y:S01]  /*2a40*/  IADD3 R205, R215.reuse, 0x1000, RZ ;  /* 0x00001000d7cd7810 */ /* 0x040fe20007ffe0ff */
[----:B------:R-:W-:Y:S01]  /*2a50*/  VIADD R204, R215, 0x1800 ;  /* 0x00001800d7cc7836 */ /* 0x000fe20000000000 */
[----:B------:R-:W-:Y:S01]  /*2a60*/  SEL R0, R0, 0xffffffc0, !P2 ;  /* 0xffffffc000007807 */ /* 0x000fe20005000000 */
[----:B------:R-:W4:Y:S04]  /*2a70*/  LDSM.16.M88.4 R52, [R216] ;  /* 0x00000000d834783b */ /* 0x000f280000000200 */
[----:B------:R-:W4:Y:S01]  /*2a80*/  LDSM.16.M88.4 R56, [R215+0x800] ;  /* 0x00080000d738783b */ /* 0x000f220000000200 */
[----:B------:R-:W-:-:S02]  /*2a90*/  IMAD.IADD R211, R217, 0x1, R0 ;  /* 0x00000001d9d37824 */ /* 0x000fc400078e0200 */
[----:B------:R-:W-:Y:S01]  /*2aa0*/  IMAD.IADD R206, R0, 0x1, R215 ;  /* 0x0000000100ce7824 */ /* 0x000fe200078e02d7 */
[----:B-1----:R-:W-:Y:S01]  /*2ab0*/  LDSM.16.M88.4 R20, [R214+0x2000] ;  /* 0x00200000d614783b */ /* 0x002fe20000000200 */
[----:B------:R-:W1:Y:S03]  /*2ac0*/  LDC R0, c[0x0][0x270] ;  /* 0x00009c00ff007b82 */ /* 0x000e660000000800 */
[----:B------:R-:W4:Y:S04]  /*2ad0*/  LDSM.16.M88.4 R16, [R211+0x8000] ;  /* 0x00800000d310783b */ /* 0x000f280000000200 */
[----:B------:R-:W4:Y:S01]  /*2ae0*/  LDSM.16.M88.4 R68, [R214] ;  /* 0x00000000d644783b */ /* 0x000f220000000200 */
[-C--:B--2---:R-:W-:Y:S03]  /*2af0*/  HMMA.16816.F32 R48, R72, R36.reuse, RZ ;  /* 0x000000244830723c */ /* 0x084fe600000018ff */
[----:B------:R-:W2:Y:S04]  /*2b00*/  LDSM.16.M88.4 R76, [R211+0x8800] ;  /* 0x00880000d34c783b */ /* 0x000ea80000000200 */
[----:B------:R-:W-:Y:S01]  /*2b10*/  LDSM.16.M88.4 R64, [R206+0x800] ;  /* 0x00080000ce40783b */ /* 0x000fe20000000200 */
[C---:B-----5:R-:W-:Y:S03]  /*2b20*/  HMMA.16816.F32 R44, R24.reuse, R36, RZ ;  /* 0x00000024182c723c */ /* 0x060fe600000018ff */
[----:B------:R-:W0:Y:S03]  /*2b30*/  LDGDEPBAR ;  /* 0x00000000000079af */ /* 0x000e260000000000 */
[----:B------:R-:W-:Y:S01]  /*2b40*/  HMMA.16816.F32 R28, R24, R60, RZ ;  /* 0x0000003c181c723c */ /* 0x000fe200000018ff */
[----:B-1----:R-:W-:-:S05]  /*2b50*/  IMAD R0, R89, R0, R88 ;  /* 0x0000000059007224 */ /* 0x002fca00078e0258 */
[----:B------:R-:W-:Y:S01]  /*2b60*/  HMMA.16816.F32 R40, R24, R38, RZ ;  /* 0x000000261828723c */ /* 0x000fe200000018ff */
[----:B------:R-:W-:-:S04]  /*2b70*/  SHF.L.U32 R183, R0, 0x5, RZ ;  /* 0x0000000500b77819 */ /* 0x000fc800000006ff */
[----:B------:R-:W-:Y:S01]  /*2b80*/  IADD3 R184, P1, P0, R183, R86, R6 ;  /* 0x00000056b7b87210 */ /* 0x000fe2000783e006 */
[----:B------:R-:W-:Y:S01]  /*2b90*/  HMMA.16816.F32 R24, R24, R62, RZ ;  /* 0x0000003e1818723c */ /* 0x000fe200000018ff */
[----:B------:R-:W-:-:S05]  /*2ba0*/  SHF.R.S32.HI R183, RZ, 0x1f, R183 ;  /* 0x0000001fffb77819 */ /* 0x000fca00000114b7 */
[C---:B------:R-:W-:Y:S06]  /*2bb0*/  HMMA.16816.F32 R36, R72.reuse, R38, RZ ;  /* 0x000000264824723c */ /* 0x040fec00000018ff */
[C---:B------:R-:W-:Y:S06]  /*2bc0*/  HMMA.16816.F32 R32, R72.reuse, R60, RZ ;  /* 0x0000003c4820723c */ /* 0x040fec00000018ff */
[----:B------:R-:W-:Y:S01]  /*2bd0*/  HMMA.16816.F32 R72, R72, R62, RZ ;  /* 0x0000003e4848723c */ /* 0x000fe200000018ff */
[----:B------:R-:W-:Y:S05]  /*2be0*/  LDSM.16.M88.4 R60, [R213] ;  /* 0x00000000d53c783b */ /* 0x000fea0000000200 */
[-C--:B---3--:R-:W-:Y:S06]  /*2bf0*/  HMMA.16816.F32 R44, R12, R8.reuse, R44 ;  /* 0x000000080c2c723c */ /* 0x088fec000000182c */
[----:B----4-:R-:W-:Y:S06]  /*2c00*/  HMMA.16816.F32 R48, R52, R8, R48 ;  /* 0x000000083430723c */ /* 0x010fec0000001830 */
[C---:B------:R-:W-:Y:S06]  /*2c10*/  HMMA.16816.F32 R28, R12.reuse, R56, R28 ;  /* 0x000000380c1c723c */ /* 0x040fec000000181c */
[C---:B------:R-:W-:Y:S06]  /*2c20*/  HMMA.16816.F32 R40, R12.reuse, R10, R40 ;  /* 0x0000000a0c28723c */ /* 0x040fec0000001828 */
[----:B------:R-:W-:Y:S01]  /*2c30*/  HMMA.16816.F32 R24, R12, R58, R24 ;  /* 0x0000003a0c18723c */ /* 0x000fe20000001818 */
[----:B------:R-:W-:Y:S05]  /*2c40*/  LDSM.16.M88.4 R12, [R213+0x2000] ;  /* 0x00200000d50c783b */ /* 0x000fea0000000200 */
[C---:B------:R-:W-:Y:S01]  /*2c50*/  HMMA.16816.F32 R36, R52.reuse, R10, R36 ;  /* 0x0000000a3424723c */ /* 0x040fe20000001824 */
[----:B------:R-:W1:Y:S05]  /*2c60*/  LDSM.16.M88.4 R8, [R206] ;  /* 0x00000000ce08783b */ /* 0x000e6a0000000200 */
[C---:B------:R-:W-:Y:S06]  /*2c70*/  HMMA.16816.F32 R32, R52.reuse, R56, R32 ;  /* 0x000000383420723c */ /* 0x040fec0000001820 */
[----:B------:R-:W-:Y:S01]  /*2c80*/  HMMA.16816.F32 R72, R52, R58, R72 ;  /* 0x0000003a3448723c */ /* 0x000fe20000001848 */
[----:B------:R-:W-:Y:S04]  /*2c90*/  LDSM.16.M88.4 R56, [R218+0x6000] ;  /* 0x00600000da38783b */ /* 0x000fe80000000200 */
[----:B------:R-:W3:Y:S01]  /*2ca0*/  LDSM.16.M88.4 R52, [R217+0x9000] ;  /* 0x00900000d934783b */ /* 0x000ee20000000200 */
[-C--:B------:R-:W-:Y:S06]  /*2cb0*/  HMMA.16816.F32 R44, R20, R16.reuse, R44 ;  /* 0x00000010142c723c */ /* 0x080fec000000182c */
[----:B------:R-:W-:Y:S06]  /*2cc0*/  HMMA.16816.F32 R48, R68, R16, R48 ;  /* 0x000000104430723c */ /* 0x000fec0000001830 */
[C---:B--2---:R-:W-:Y:S06]  /*2cd0*/  HMMA.16816.F32 R28, R20.reuse, R76, R28 ;  /* 0x0000004c141c723c */ /* 0x044fec000000181c */
[C---:B------:R-:W-:Y:S06]  /*2ce0*/  HMMA.16816.F32 R40, R20.reuse, R18, R40 ;  /* 0x000000121428723c */ /* 0x040fec0000001828 */
[----:B------:R-:W-:Y:S01]  /*2cf0*/  HMMA.16816.F32 R24, R20, R78, R24 ;  /* 0x0000004e1418723c */ /* 0x000fe20000001818 */
[----:B------:R-:W-:Y:S05]  /*2d00*/  LDSM.16.M88.4 R20, [R217+0x9800] ;  /* 0x00980000d914783b */ /* 0x000fea0000000200 */
[C---:B------:R-:W-:Y:S01]  /*2d10*/  HMMA.16816.F32 R36, R68.reuse, R18, R36 ;  /* 0x000000124424723c */ /* 0x040fe20000001824 */
[----:B------:R-:W2:Y:S05]  /*2d20*/  LDSM.16.M88.4 R16, [R218+0x4000] ;  /* 0x00400000da10783b */ /* 0x000eaa0000000200 */
[C---:B------:R-:W-:Y:S06]  /*2d30*/  HMMA.16816.F32 R32, R68.reuse, R76, R32 ;  /* 0x0000004c4420723c */ /* 0x040fec0000001820 */
[----:B------:R-:W-:Y:S01]  /*2d40*/  HMMA.16816.F32 R68, R68, R78, R72 ;  /* 0x0000004e4444723c */ /* 0x000fe20000001848 */
[----:B------:R-:W-:Y:S04]  /*2d50*/  LDSM.16.M88.4 R72, [R216+0x4000] ;  /* 0x00400000d848783b */ /* 0x000fe80000000200 */
[----:B------:R-:W-:Y:S01]  /*2d60*/  LDSM.16.M88.4 R76, [R215+0x1800] ;  /* 0x00180000d74c783b */ /* 0x000fe20000000200 */
[-C--:B-1----:R-:W-:Y:S06]  /*2d70*/  HMMA.16816.F32 R44, R12, R8.reuse, R44 ;  /* 0x000000080c2c723c */ /* 0x082fec000000182c */
[----:B------:R-:W-:Y:S06]  /*2d80*/  HMMA.16816.F32 R48, R60, R8, R48 ;  /* 0x000000083c30723c */ /* 0x000fec0000001830 */
[C---:B------:R-:W-:Y:S06]  /*2d90*/  HMMA.16816.F32 R40, R12.reuse, R10, R40 ;  /* 0x0000000a0c28723c */ /* 0x040fec0000001828 */
[C---:B------:R-:W-:Y:S06]  /*2da0*/  HMMA.16816.F32 R28, R12.reuse, R64, R28 ;  /* 0x000000400c1c723c */ /* 0x040fec000000181c */
[----:B------:R-:W-:Y:S01]  /*2db0*/  HMMA.16816.F32 R24, R12, R66, R24 ;  /* 0x000000420c18723c */ /* 0x000fe20000001818 */
[----:B------:R-:W-:Y:S05]  /*2dc0*/  LDSM.16.M88.4 R12, [R216+0x6000] ;  /* 0x00600000d80c783b */ /* 0x000fea0000000200 */
[C---:B------:R-:W-:Y:S01]  /*2dd0*/  HMMA.16816.F32 R36, R60.reuse, R10, R36 ;  /* 0x0000000a3c24723c */ /* 0x040fe20000001824 */
[----:B------:R-:W1:Y:S05]  /*2de0*/  LDSM.16.M88.4 R8, [R215+0x1000] ;  /* 0x00100000d708783b */ /* 0x000e6a0000000200 */
[C---:B------:R-:W-:Y:S06]  /*2df0*/  HMMA.16816.F32 R32, R60.reuse, R64, R32 ;  /* 0x000000403c20723c */ /* 0x040fec0000001820 */
[----:B------:R-:W-:Y:S01]  /*2e00*/  HMMA.16816.F32 R68, R60, R66, R68 ;  /* 0x000000423c44723c */ /* 0x000fe20000001844 */
[----:B------:R-:W-:Y:S04]  /*2e10*/  LDSM.16.M88.4 R60, [R214+0x6000] ;  /* 0x00600000d63c783b */ /* 0x000fe80000000200 */
[----:B------:R-:W-:Y:S01]  /*2e20*/  LDSM.16.M88.4 R64, [R214+0x4000] ;  /* 0x00400000d640783b */ /* 0x000fe20000000200 */
[-C--:B---3--:R-:W-:Y:S06]  /*2e30*/  HMMA.16816.F32 R44, R56, R52.reuse, R44 ;  /* 0x00000034382c723c */ /* 0x088fec000000182c */
[----:B--2---:R-:W-:Y:S06]  /*2e40*/  HMMA.16816.F32 R48, R16, R52, R48 ;  /* 0x000000341030723c */ /* 0x004fec0000001830 */
[C---:B------:R-:W-:Y:S06]  /*2e50*/  HMMA.16816.F32 R40, R56.reuse, R54, R40 ;  /* 0x000000363828723c */ /* 0x040fec0000001828 */
[C---:B------:R-:W-:Y:S06]  /*2e60*/  HMMA.16816.F32 R28, R56.reuse, R20, R28 ;  /* 0x00000014381c723c */ /* 0x040fec000000181c */
[----:B------:R-:W-:Y:S01]  /*2e70*/  HMMA.16816.F32 R24, R56, R22, R24 ;  /* 0x000000163818723c */ /* 0x000fe20000001818 */
[----:B------:R-:W2:Y:S05]  /*2e80*/  LDSM.16.M88.4 R56, [R211+0x9000] ;  /* 0x00900000d338783b */ /* 0x000eaa0000000200 */
[C---:B------:R-:W-:Y:S01]  /*2e90*/  HMMA.16816.F32 R36, R16.reuse, R54, R36 ;  /* 0x000000361024723c */ /* 0x040fe20000001824 */
[----:B------:R-:W3:Y:S05]  /*2ea0*/  LDSM.16.M88.4 R52, [R211+0x9800] ;  /* 0x00980000d334783b */ /* 0x000eea0000000200 */
[C---:B------:R-:W-:Y:S06]  /*2eb0*/  HMMA.16816.F32 R32, R16.reuse, R20, R32 ;  /* 0x000000141020723c */ /* 0x040fec0000001820 */
[----:B------:R-:W-:Y:S01]  /*2ec0*/  HMMA.16816.F32 R68, R16, R22, R68 ;  /* 0x000000161044723c */ /* 0x000fe20000001844 */
[----:B------:R-:W-:Y:S04]  /*2ed0*/  LDSM.16.M88.4 R20, [R213+0x6000] ;  /* 0x00600000d514783b */ /* 0x000fe80000000200 */
[----:B------:R-:W4:Y:S01]  /*2ee0*/  LDSM.16.M88.4 R16, [R206+0x1000] ;  /* 0x00100000ce10783b */ /* 0x000f220000000200 */
[-C--:B-1----:R-:W-:Y:S06]  /*2ef0*/  HMMA.16816.F32 R44, R12, R8.reuse, R44 ;  /* 0x000000080c2c723c */ /* 0x082fec000000182c */
[----:B------:R-:W-:Y:S06]  /*2f00*/  HMMA.16816.F32 R48, R72, R8, R48 ;  /* 0x000000084830723c */ /* 0x000fec0000001830 */
[-C--:B------:R-:W-:Y:S06]  /*2f10*/  HMMA.16816.F32 R40, R12, R10.reuse, R40 ;  /* 0x0000000a0c28723c */ /* 0x080fec0000001828 */
[----:B------:R-:W-:Y:S01]  /*2f20*/  HMMA.16816.F32 R36, R72, R10, R36 ;  /* 0x0000000a4824723c */ /* 0x000fe20000001824 */
[----:B------:R-:W1:Y:S05]  /*2f30*/  LDSM.16.M88.4 R8, [R213+0x4000] ;  /* 0x00400000d508783b */ /* 0x000e6a0000000200 */
[-C--:B------:R-:W-:Y:S06]  /*2f40*/  HMMA.16816.F32 R28, R12, R76.reuse, R28 ;  /* 0x0000004c0c1c723c */ /* 0x080fec000000181c */
[C---:B------:R-:W-:Y:S06]  /*2f50*/  HMMA.16816.F32 R32, R72.reuse, R76, R32 ;  /* 0x0000004c4820723c */ /* 0x040fec0000001820 */
[-C--:B------:R-:W-:Y:S06]  /*2f60*/  HMMA.16816.F32 R68, R72, R78.reuse, R68 ;  /* 0x0000004e4844723c */ /* 0x080fec0000001844 */
[----:B------:R-:W-:Y:S01]  /*2f70*/  HMMA.16816.F32 R24, R12, R78, R24 ;  /* 0x0000004e0c18723c */ /* 0x000fe20000001818 */
[----:B------:R-:W5:Y:S01]  /*2f80*/  LDSM.16.M88.4 R12, [R206+0x1800] ;  /* 0x00180000ce0c783b */ /* 0x000f620000000200 */
[----:B------:R-:W-:-:S04]  /*2f90*/  DEPBAR.LE SB0, 0x0 ;  /* 0x000080000000791a */ /* 0x000fc80000000000 */
[-C--:B--2---:R-:W-:Y:S06]  /*2fa0*/  HMMA.16816.F32 R44, R60, R56.reuse, R44 ;  /* 0x000000383c2c723c */ /* 0x084fec000000182c */
[----:B------:R-:W-:Y:S06]  /*2fb0*/  HMMA.16816.F32 R48, R64, R56, R48 ;  /* 0x000000384030723c */ /* 0x000fec0000001830 */
[-C--:B---3--:R-:W-:Y:S06]  /*2fc0*/  HMMA.16816.F32 R28, R60, R52.reuse, R28 ;  /* 0x000000343c1c723c */ /* 0x088fec000000181c */
[C---:B------:R-:W-:Y:S06]  /*2fd0*/  HMMA.16816.F32 R32, R64.reuse, R52, R32 ;  /* 0x000000344020723c */ /* 0x040fec0000001820 */
[C---:B------:R-:W-:Y:S06]  /*2fe0*/  HMMA.16816.F32 R36, R64.reuse, R58, R36 ;  /* 0x0000003a4024723c */ /* 0x040fec0000001824 */
[----:B------:R-:W-:Y:S06]  /*2ff0*/  HMMA.16816.F32 R68, R64, R54, R68 ;  /* 0x000000364044723c */ /* 0x000fec0000001844 */
[-C--:B----4-:R-:W-:Y:S06]  /*3000*/  HMMA.16816.F32 R44, R20, R16.reuse, R44 ;  /* 0x00000010142c723c */ /* 0x090fec000000182c */
[----:B-1----:R-:W-:Y:S01]  /*3010*/  HMMA.16816.F32 R48, R8, R16, R48 ;  /* 0x000000100830723c */ /* 0x002fe20000001830 */
[----:B------:R-:W1:Y:S05]  /*3020*/  LDC R17, c[0x0][0x2d4] ;  /* 0x0000b500ff117b82 */ /* 0x000e6a0000000800 */
[C---:B------:R-:W-:Y:S06]  /*3030*/  HMMA.16816.F32 R40, R60.reuse, R58, R40 ;  /* 0x0000003a3c28723c */ /* 0x040fec0000001828 */
[----:B------:R-:W-:Y:S01]  /*3040*/  HMMA.16816.F32 R24, R60, R54, R24 ;  /* 0x000000363c18723c */ /* 0x000fe20000001818 */
[----:B------:R-:W-:-:S04]  /*3050*/  SHF.R.S32.HI R59, RZ, 0x1f, R6 ;  /* 0x0000001fff3b7819 */ /* 0x000fc80000011406 */
[----:B------:R-:W-:Y:S01]  /*3060*/  LEA.HI R59, R59, R6, RZ, 0x2 ;  /* 0x000000063b3b7211 */ /* 0x000fe200078f10ff */
[-C--:B-----5:R-:W-:Y:S06]  /*3070*/  HMMA.16816.F32 R28, R20, R12.reuse, R28 ;  /* 0x0000000c141c723c */ /* 0x0a0fec000000181c */
[----:B------:R-:W-:Y:S01]  /*3080*/  HMMA.16816.F32 R32, R8, R12, R32 ;  /* 0x0000000c0820723c */ /* 0x000fe20000001820 */
[----:B-1----:R-:W-:-:S05]  /*3090*/  IMAD R0, R0, R17, R84 ;  /* 0x0000001100007224 */ /* 0x002fca00078e0254 */
[----:B------:R-:W-:Y:S01]  /*30a0*/  HMMA.16816.F32 R36, R8, R18, R36 ;  /* 0x000000120824723c */ /* 0x000fe20000001824 */
[----:B------:R-:W-:Y:S02]  /*30b0*/  SHF.R.S32.HI R13, RZ, 0x1f, R90 ;  /* 0x0000001fff0d7819 */ /* 0x000fe4000001145a */
[----:B------:R-:W-:-:S03]  /*30c0*/  SHF.R.S32.HI R12, RZ, 0x2, R59 ;  /* 0x00000002ff0c7819 */ /* 0x000fc6000001143b */
[----:B------:R-:W-:Y:S06]  /*30d0*/  HMMA.16816.F32 R68, R8, R14, R68 ;  /* 0x0000000e0844723c */ /* 0x000fec0000001844 */
[C---:B------:R-:W-:Y:S01]  /*30e0*/  HMMA.16816.F32 R40, R20.reuse, R18, R40 ;  /* 0x000000121428723c */ /* 0x040fe20000001828 */
[----:B------:R-:W-:Y:S01]  /*30f0*/  LEA.HI R9, R13, R82, RZ, 0x2 ;  /* 0x000000520d097211 */ /* 0x000fe200078f10ff */
[----:B------:R-:W-:Y:S01]  /*3100*/  IMAD R13, R0, R251, RZ ;  /* 0x000000fb000d7224 */ /* 0x000fe200078e02ff */
[----:B------:R-:W-:Y:S02]  /*3110*/  SHF.R.S32.HI R8, RZ, 0x1f, R6 ;  /* 0x0000001fff087819 */ /* 0x000fe40000011406 */
[----:B------:R-:W-:Y:S01]  /*3120*/  LOP3.LUT R9, R9, 0xffffffc, RZ, 0xc0, !PT ;  /* 0x0ffffffc09097812 */ /* 0x000fe200078ec0ff */
[----:B------:R-:W-:Y:S01]  /*3130*/  HMMA.16816.F32 R24, R20, R14, R24 ;  /* 0x0000000e1418723c */ /* 0x000fe20000001818 */
[----:B------:R-:W-:-:S03]  /*3140*/  IADD3.X R183, R183, R87, R8, P1, P0 ;  /* 0x00000057b7b77210 */ /* 0x000fc60000fe0408 */
[----:B------:R-:W-:-:S04]  /*3150*/  IMAD.IADD R9, R82, 0x1, -R9 ;  /* 0x0000000152097824 */ /* 0x000fc800078e0a09 */
[----:B------:R-:W-:Y:S01]  /*3160*/  IMAD R12, R9, 0x10, R12 ;  /* 0x00000010090c7824 */ /* 0x000fe200078e020c */
[----:B------:R-:W-:Y:S06]  /*3170*/  BAR.SYNC.DEFER_BLOCKING 0x0 ;  /* 0x0000000000007b1d */ /* 0x000fec0000010000 */
[----:B------:R-:W-:Y:S09]  /*3180*/  @!P3 BRA `(.L_x_1962) ;  /* 0x0000000000bcb947 */ /* 0x000ff20003800000 */
[----:B------:R-:W-:Y:S01]  /*3190*/  ULDC UR5, c[0x0][0x2d0] ;  /* 0x0000b40000057ab9 */ /* 0x000fe20000000800 */
[----:B------:R-:W-:Y:S01]  /*31a0*/  VIADD R16, R186, 0xfffffffe ;  /* 0xfffffffeba107836 */ /* 0x000fe20000000000 */
[----:B------:R-:W-:Y:S01]  /*31b0*/  ISETP.GE.AND P0, PT, R188, UR5, PT ;  /* 0x00000005bc007c0c */ /* 0x000fe2000bf06270 */
[----:B------:R-:W-:Y:S01]  /*31c0*/  BSSY B0, `(.L_x_1963) ;  /* 0x000002a000007945 */ /* 0x000fe20003800000 */
        /* <DEDUP_REMOVED lines=41> */
.L_x_1964:
[----:B------:R-:W-:Y:S05]  /*3460*/  BSYNC B0 ;  /* 0x0000000000007941 */ /* 0x000fea0003800000 */
.L_x_1963:
[----:B------:R-:W0:Y:S02]  /*3470*/  LDGDEPBAR ;  /* 0x00000000000079af */ /* 0x000e240000000000 */
.L_x_1962:
[----:B-12---:R-:W-:Y:S01]  /*3480*/  IMAD.SHL.U32 R9, R80, 0x2, RZ ;  /* 0x0000000250097824 */ /* 0x006fe200078e00ff */
[----:B------:R-:W-:Y:S01]  /*3490*/  LOP3.LUT R53, R4, UR25, RZ, 0x3c, !PT ;  /* 0x0000001904357c12 */ /* 0x000fe2000f8e3cff */
[----:B------:R-:W-:Y:S01]  /*34a0*/  IMAD.WIDE.U32 R56, R184, -0x2daee0ad, RZ ;  /* 0xd2511f53b8387825 */ /* 0x000fe200078e00ff */
[----:B------:R-:W-:Y:S01]  /*34b0*/  LOP3.LUT R59, R59, 0x7ffffffc, RZ, 0xc0, !PT ;  /* 0x7ffffffc3b3b7812 */ /* 0x000fe200078ec0ff */
[----:B------:R-:W-:Y:S01]  /*34c0*/  UIADD3 UR7, UR24, -0x61c88647, URZ ;  /* 0x9e3779b918077890 */ /* 0x000fe2000fffe03f */
[----:B------:R-:W-:Y:S01]  /*34d0*/  LOP3.LUT R9, R9, 0x6, RZ, 0xc0, !PT ;  /* 0x0000000609097812 */ /* 0x000fe200078ec0ff */
[----:B------:R-:W-:Y:S01]  /*34e0*/  IMAD R185, R91, 0x8, R82 ;  /* 0x000000085bb97824 */ /* 0x000fe200078e0252 */
[----:B------:R-:W-:Y:S01]  /*34f0*/  LOP3.LUT R72, R57, R53, RZ, 0x3c, !PT ;  /* 0x0000003539487212 */ /* 0x000fe200078e3cff */
[----:B------:R-:W-:Y:S01]  /*3500*/  UIADD3 UR6, UR25, -0x4498517b, URZ ;  /* 0xbb67ae8519067890 */ /* 0x000fe2000fffe03f */
[----:B------:R-:W-:Y:S01]  /*3510*/  LOP3.LUT R183, R183, UR24, RZ, 0x3c, !PT ;  /* 0x00000018b7b77c12 */ /* 0x000fe2000f8e3cff */
[----:B------:R-:W-:Y:S01]  /*3520*/  IMAD R10, R4, 0x20, R9 ;  /* 0x00000020040a7824 */ /* 0x000fe200078e0209 */
[----:B------:R-:W-:Y:S01]  /*3530*/  UIADD3 UR5, UR25, 0x76cf5d0a, URZ ;  /* 0x76cf5d0a19057890 */ /* 0x000fe2000fffe03f */
[----:B------:R-:W-:Y:S01]  /*3540*/  IMAD.WIDE.U32 R72, R72, -0x326172a9, RZ ;  /* 0xcd9e8d5748487825 */ /* 0x000fe200078e00ff */
[----:B------:R-:W-:Y:S01]  /*3550*/  ULDC UR11, c[0x0][0x2ec] ;  /* 0x0000bb00000b7ab9 */ /* 0x000fe20000000800 */
[----:B------:R-:W-:Y:S01]  /*3560*/  UIADD3 UR9, UR24, 0x78dde6e4, URZ ;  /* 0x78dde6e418097890 */ /* 0x000fe2000fffe03f */
[CC--:B------:R-:W-:Y:S01]  /*3570*/  ISETP.GE.AND P0, PT, R10.reuse, R85.reuse, PT ;  /* 0x000000550a00720c */ /* 0x0c0fe20003f06270 */
[C---:B------:R-:W-:Y:S01]  /*3580*/  VIADD R8, R10.reuse, 0x1 ;  /* 0x000000010a087836 */ /* 0x040fe20000000000 */
[----:B------:R-:W-:Y:S01]  /*3590*/  UIADD3 UR10, UR24, -0x4ab325aa, URZ ;  /* 0xb54cda56180a7890 */ /* 0x000fe2000fffe03f */
[----:B------:R-:W-:Y:S01]  /*35a0*/  VIADD R0, R10, 0x8 ;  /* 0x000000080a007836 */ /* 0x000fe20000000000 */
[----:B------:R-:W-:Y:S01]  /*35b0*/  FSEL R54, R48, -INF , !P0 ;  /* 0xff80000030367808 */ /* 0x000fe20004000000 */
[----:B------:R-:W-:Y:S01]  /*35c0*/  VIADD R22, R10, 0x9 ;  /* 0x000000090a167836 */ /* 0x000fe20000000000 */
[-C--:B------:R-:W-:Y:S01]  /*35d0*/  ISETP.GE.AND P2, PT, R8, R85.reuse, PT ;  /* 0x000000550800720c */ /* 0x080fe20003f46270 */
[----:B------:R-:W-:Y:S01]  /*35e0*/  VIADD R8, R10, 0x10 ;  /* 0x000000100a087836 */ /* 0x000fe20000000000 */
[-C--:B------:R-:W-:Y:S01]  /*35f0*/  ISETP.GE.AND P6, PT, R0, R85.reuse, PT ;  /* 0x000000550000720c */ /* 0x080fe20003fc6270 */
[C---:B------:R-:W-:Y:S01]  /*3600*/  VIADD R0, R10.reuse, 0x11 ;  /* 0x000000110a007836 */ /* 0x040fe20000000000 */
[----:B------:R-:W-:Y:S01]  /*3610*/  FSEL R49, R49, -INF , !P2 ;  /* 0xff80000031317808 */ /* 0x000fe20005000000 */
[----:B------:R-:W-:Y:S01]  /*3620*/  VIADD R48, R10, 0x18 ;  /* 0x000000180a307836 */ /* 0x000fe20000000000 */
[----:B------:R-:W-:Y:S01]  /*3630*/  ISETP.GE.AND P5, PT, R22, R85, PT ;  /* 0x000000551600720c */ /* 0x000fe20003fa6270 */
[----:B------:R-:W-:Y:S01]  /*3640*/  VIADD R10, R10, 0x19 ;  /* 0x000000190a0a7836 */ /* 0x000fe20000000000 */
[----:B------:R-:W-:Y:S01]  /*3650*/  FSEL R22, R36, -INF , !P6 ;  /* 0xff80000024167808 */ /* 0x000fe20007000000 */
[----:B------:R-:W-:Y:S01]  /*3660*/  IMAD.IADD R4, R3, 0x1, R2 ;  /* 0x0000000103047824 */ /* 0x000fe200078e0202 */
[----:B------:R-:W-:Y:S01]  /*3670*/  FMNMX.FTZ R9, R54, R49, !PT ;  /* 0x0000003136097209 */ /* 0x000fe20007810000 */
[----:B------:R-:W-:Y:S01]  /*3680*/  IMAD.WIDE.U32 R64, R185, -0x326172a9, RZ ;  /* 0xcd9e8d57b9407825 */ /* 0x000fe200078e00ff */
[----:B------:R-:W-:-:S02]  /*3690*/  FSEL R36, R50, -INF , !P0 ;  /* 0xff80000032247808 */ /* 0x000fc40004000000 */
[----:B------:R-:W-:Y:S02]  /*36a0*/  ISETP.GE.AND P4, PT, R8, R85, PT ;  /* 0x000000550800720c */ /* 0x000fe40003f86270 */
[----:B------:R-:W-:Y:S02]  /*36b0*/  FSEL R23, R37, -INF , !P5 ;  /* 0xff80000025177808 */ /* 0x000fe40006800000 */
[----:B------:R-:W-:Y:S02]  /*36c0*/  FMNMX.FTZ R50, R22, R9, !PT ;  /* 0x0000000916327209 */ /* 0x000fe40007810000 */
[----:B------:R-:W-:Y:S02]  /*36d0*/  ISETP.GE.AND P3, PT, R0, R85, PT ;  /* 0x000000550000720c */ /* 0x000fe40003f66270 */
[----:B------:R-:W-:Y:S01]  /*36e0*/  FSEL R55, R32, -INF , !P4 ;  /* 0xff80000020377808 */ /* 0x000fe20006000000 */
[----:B------:R-:W-:Y:S01]  /*36f0*/  IMAD.IADD R32, R6, 0x1, -R59 ;  /* 0x0000000106207824 */ /* 0x000fe200078e0a3b */
[----:B------:R-:W-:-:S02]  /*3700*/  FMNMX.FTZ R50, R23, R50, !PT ;  /* 0x0000003217327209 */ /* 0x000fc40007810000 */
[----:B------:R-:W-:Y:S01]  /*3710*/  ISETP.GE.AND P1, PT, R48, R85, PT ;  /* 0x000000553000720c */ /* 0x000fe20003f26270 */
[----:B------:R-:W-:Y:S01]  /*3720*/  IMAD.SHL.U32 R32, R32, 0x2, RZ ;  /* 0x0000000220207824 */ /* 0x000fe200078e00ff */
[----:B------:R-:W-:Y:S02]  /*3730*/  FSEL R33, R33, -INF , !P3 ;  /* 0xff80000021217808 */ /* 0x000fe40005800000 */
[----:B------:R-:W-:Y:S01]  /*3740*/  FMNMX.FTZ R50, R55, R50, !PT ;  /* 0x0000003237327209 */ /* 0x000fe20007810000 */
[----:B------:R-:W-:Y:S01]  /*3750*/  IMAD R32, R12, R251, R32 ;  /* 0x000000fb0c207224 */ /* 0x000fe200078e0220 */
[----:B------:R-:W-:Y:S02]  /*3760*/  FSEL R8, R46, -INF , !P0 ;  /* 0xff8000002e087808 */ /* 0x000fe40004000000 */
[----:B------:R-:W-:Y:S02]  /*3770*/  FSEL R0, R44, -INF , !P0 ;  /* 0xff8000002c007808 */ /* 0x000fe40004000000 */
[----:B------:R-:W-:-:S02]  /*3780*/  ISETP.GE.AND P0, PT, R10, R85, PT ;  /* 0x000000550a00720c */ /* 0x000fc40003f06270 */
[----:B------:R-:W-:Y:S02]  /*3790*/  FSEL R68, R68, -INF , !P1 ;  /* 0xff80000044447808 */ /* 0x000fe40004800000 */
[----:B------:R-:W-:Y:S02]  /*37a0*/  FMNMX.FTZ R37, R33, R50, !PT ;  /* 0x0000003221257209 */ /* 0x000fe40007810000 */
[----:B------:R-:W-:Y:S02]  /*37b0*/  FSEL R69, R69, -INF , !P0 ;  /* 0xff80000045457808 */ /* 0x000fe40004000000 */
[----:B------:R-:W-:Y:S02]  /*37c0*/  FMNMX.FTZ R10, R68, R37, !PT ;  /* 0x00000025440a7209 */ /* 0x000fe40007810000 */
[----:B------:R-:W-:Y:S02]  /*37d0*/  LOP3.LUT R74, R65, R183, RZ, 0x3c, !PT ;  /* 0x000000b7414a7212 */ /* 0x000fe400078e3cff */
[----:B------:R-:W-:Y:S01]  /*37e0*/  FMNMX.FTZ R37, R69, R10, !PT ;  /* 0x0000000a45257209 */ /* 0x000fe20007810000 */
[----:B------:R-:W-:Y:S01]  /*37f0*/  VIADD R10, R185, 0x4 ;  /* 0x00000004b90a7836 */ /* 0x000fe20000000000 */
[----:B------:R-:W-:Y:S01]  /*3800*/  FSEL R51, R51, -INF , !P2 ;  /* 0xff80000033337808 */ /* 0x000fe20005000000 */
[----:B------:R-:W-:Y:S01]  /*3810*/  IMAD.WIDE.U32 R74, R74, -0x2daee0ad, RZ ;  /* 0xd2511f534a4a7825 */ /* 0x000fe200078e00ff */
[----:B------:R-:W-:Y:S01]  /*3820*/  LOP3.LUT R64, R73, UR7, R64, 0x96, !PT ;  /* 0x0000000749407c12 */ /* 0x000fe2000f8e9640 */
[----:B------:R-:W1:Y:S01]  /*3830*/  SHFL.BFLY PT, R48, R37, 0x2, 0x1f ;  /* 0x0c401f0025307f89 */ /* 0x000e6200000e0000 */
[----:B------:R-:W-:Y:S01]  /*3840*/  FSEL R39, R39, -INF , !P5 ;  /* 0xff80000027277808 */ /* 0x000fe20006800000 */
[----:B------:R-:W-:Y:S01]  /*3850*/  IMAD.WIDE.U32 R58, R10, -0x326172a9, RZ ;  /* 0xcd9e8d570a3a7825 */ /* 0x000fe200078e00ff */
[----:B------:R-:W-:-:S02]  /*3860*/  FSEL R226, R30, -INF , !P4 ;  /* 0xff8000001ee27808 */ /* 0x000fc40006000000 */
[----:B------:R-:W-:Y:S01]  /*3870*/  FSEL R223, R31, -INF , !P3 ;  /* 0xff8000001fdf7808 */ /* 0x000fe20005800000 */
[----:B------:R-:W-:Y:S01]  /*3880*/  IMAD.WIDE.U32 R66, R10, -0x326172a9, RZ ;  /* 0xcd9e8d570a427825 */ /* 0x000fe200078e00ff */
[-C--:B------:R-:W-:Y:S02]  /*3890*/  LOP3.LUT R3, R59, R183.reuse, RZ, 0x3c, !PT ;  /* 0x000000b73b037212 */ /* 0x080fe400078e3cff */
[----:B------:R-:W-:Y:S01]  /*38a0*/  LOP3.LUT R58, R73, UR7, R58, 0x96, !PT ;  /* 0x00000007493a7c12 */ /* 0x000fe2000f8e963a */
[----:B------:R-:W-:Y:S01]  /*38b0*/  IMAD.WIDE.U32 R64, R64, -0x2daee0ad, RZ ;  /* 0xd2511f5340407825 */ /* 0x000fe200078e00ff */
[----:B------:R-:W-:Y:S02]  /*38c0*/  LOP3.LUT R2, R67, R183, RZ, 0x3c, !PT ;  /* 0x000000b743027212 */ /* 0x000fe400078e3cff */
[----:B------:R-:W-:Y:S01]  /*38d0*/  LOP3.LUT R66, R73, UR7, R66, 0x96, !PT ;  /* 0x0000000749427c12 */ /* 0x000fe2000f8e9642 */
[----:B------:R-:W-:Y:S01]  /*38e0*/  IMAD.WIDE.U32 R52, R3, -0x2daee0ad, RZ ;  /* 0xd2511f5303347825 */ /* 0x000fe200078e00ff */
[----:B------:R-:W-:Y:S01]  /*38f0*/  FSEL R70, R70, -INF , !P1 ;  /* 0xff80000046467808 */ /* 0x000fe20004800000 */
[----:B------:R-:W-:Y:S01]  /*3900*/  UIADD3 UR7, UR24, -0x255992d5, URZ ;  /* 0xdaa66d2b18077890 */ /* 0x000fe2000fffe03f */
[----:B------:R-:W-:Y:S01]  /*3910*/  FSEL R71, R71, -INF , !P0 ;  /* 0xff80000047477808 */ /* 0x000fe20004000000 */
[----:B------:R-:W-:Y:S01]  /*3920*/  IMAD.WIDE.U32 R58, R58, -0x2daee0ad, RZ ;  /* 0xd2511f533a3a7825 */ /* 0x000fe200078e00ff */
[----:B------:R-:W-:-:S02]  /*3930*/  LOP3.LUT R57, R53, UR6, R56, 0x96, !PT ;  /* 0x0000000635397c12 */ /* 0x000fc4000f8e9638 */
[----:B------:R-:W-:Y:S01]  /*3940*/  FSEL R26, R26, -INF , !P1 ;  /* 0xff8000001a1a7808 */ /* 0x000fe20004800000 */
[----:B------:R-:W-:Y:S01]  /*3950*/  IMAD.WIDE.U32 R66, R66, -0x2daee0ad, RZ ;  /* 0xd2511f5342427825 */ /* 0x000fe200078e00ff */
[----:B------:R-:W-:Y:S02]  /*3960*/  LOP3.LUT R10, R59, UR5, R52, 0x96, !PT ;  /* 0x000000053b0a7c12 */ /* 0x000fe4000f8e9634 */
[----:B-1----:R-:W-:Y:S01]  /*3970*/  FMNMX.FTZ R73, R37, R48, !PT ;  /* 0x0000003025497209 */ /* 0x002fe20007810000 */
[----:B------:R-:W-:Y:S01]  /*3980*/  IMAD.WIDE.U32 R52, R2, -0x2daee0ad, RZ ;  /* 0xd2511f5302347825 */ /* 0x000fe200078e00ff */
[----:B------:R-:W-:Y:S02]  /*3990*/  FSEL R2, R38, -INF , !P6 ;  /* 0xff80000026027808 */ /* 0x000fe40007000000 */
[----:B------:R-:W-:Y:S01]  /*39a0*/  FMNMX.FTZ R37, R36, R51, !PT ;  /* 0x0000003324257209 */ /* 0x000fe20007810000 */
[----:B------:R-:W1:Y:S01]  /*39b0*/  SHFL.BFLY PT, R164, R73, 0x1, 0x1f ;  /* 0x0c201f0049a47f89 */ /* 0x000e6200000e0000 */
[----:B------:R-:W-:Y:S01]  /*39c0*/  LOP3.LUT R59, R75, UR6, R56, 0x96, !PT ;  /* 0x000000064b3b7c12 */ /* 0x000fe2000f8e9638 */
[----:B------:R-:W-:Y:S01]  /*39d0*/  IMAD.WIDE.U32 R88, R57, -0x326172a9, RZ ;  /* 0xcd9e8d5739587825 */ /* 0x000fe200078e00ff */
[----:B------:R-:W-:-:S02]  /*39e0*/  FMNMX.FTZ R38, R2, R37, !PT ;  /* 0x0000002502267209 */ /* 0x000fc40007810000 */
[----:B------:R-:W-:Y:S01]  /*39f0*/  LOP3.LUT R56, R53, UR6, R56, 0x96, !PT ;  /* 0x0000000635387c12 */ /* 0x000fe2000f8e9638 */
[----:B------:R-:W-:Y:S01]  /*3a00*/  UIADD3 UR6, UR25, 0x32370b8f, URZ ;  /* 0x32370b8f19067890 */ /* 0x000fe2000fffe03f */
[----:B------:R-:W-:Y:S02]  /*3a10*/  FSEL R53, R34, -INF , !P4 ;  /* 0xff80000022357808 */ /* 0x000fe40006000000 */
[----:B------:R-:W-:Y:S02]  /*3a20*/  FMNMX.FTZ R34, R39, R38, !PT ;  /* 0x0000002627227209 */ /* 0x000fe40007810000 */
[----:B------:R-:W-:Y:S02]  /*3a30*/  FSEL R37, R35, -INF , !P3 ;  /* 0xff80000023257808 */ /* 0x000fe40005800000 */
[----:B------:R-:W-:Y:S01]  /*3a40*/  FMNMX.FTZ R30, R53, R34, !PT ;  /* 0x00000022351e7209 */ /* 0x000fe20007810000 */
[----:B------:R-:W-:Y:S01]  /*3a50*/  IMAD.WIDE.U32 R34, R59, -0x326172a9, RZ ;  /* 0xcd9e8d573b227825 */ /* 0x000fe200078e00ff */
[----:B------:R-:W-:-:S02]  /*3a60*/  FSEL R48, R28, -INF , !P4 ;  /* 0xff8000001c307808 */ /* 0x000fc40006000000 */
[----:B------:R-:W-:Y:S02]  /*3a70*/  FMNMX.FTZ R31, R37, R30, !PT ;  /* 0x0000001e251f7209 */ /* 0x000fe40007810000 */
[----:B------:R-:W-:Y:S02]  /*3a80*/  FSEL R38, R29, -INF , !P3 ;  /* 0xff8000001d267808 */ /* 0x000fe40005800000 */
[----:B------:R-:W-:Y:S01]  /*3a90*/  FMNMX.FTZ R28, R70, R31, !PT ;  /* 0x0000001f461c7209 */ /* 0x000fe20007810000 */
[----:B------:R-:W-:Y:S01]  /*3aa0*/  IMAD.WIDE.U32 R30, R10, -0x326172a9, RZ ;  /* 0xcd9e8d570a1e7825 */ /* 0x000fe200078e00ff */
[----:B------:R-:W-:Y:S02]  /*3ab0*/  LOP3.LUT R3, R67, UR5, R52, 0x96, !PT ;  /* 0x0000000543037c12 */ /* 0x000fe4000f8e9634 */
[----:B------:R-:W-:Y:S02]  /*3ac0*/  FMNMX.FTZ R29, R71, R28, !PT ;  /* 0x0000001c471d7209 */ /* 0x000fe40007810000 */
[----:B-1----:R-:W-:-:S02]  /*3ad0*/  FMNMX.FTZ R164, R73, R164, !PT ;  /* 0x000000a449a47209 */ /* 0x002fc40007810000 */
[----:B------:R-:W-:Y:S01]  /*3ae0*/  FSEL R52, R24, -INF , !P1 ;  /* 0xff80000018347808 */ /* 0x000fe20004800000 */
[----:B------:R-:W1:Y:S01]  /*3af0*/  SHFL.BFLY PT, R80, R29, 0x2, 0x1f ;  /* 0x0c401f001d507f89 */ /* 0x000e6200000e0000 */
[C-C-:B------:R-:W-:Y:S01]  /*3b00*/  LOP3.LUT R84, R65.reuse, UR5, R74.reuse, 0x96, !PT ;  /* 0x0000000541547c12 */ /* 0x140fe2000f8e964a */
[C---:B------:R-:W-:Y:S01]  /*3b10*/  FMUL.FTZ R24, R164.reuse, UR11 ;  /* 0x0000000ba4187c20 */ /* 0x040fe20008410000 */
[----:B------:R-:W-:Y:S02]  /*3b20*/  FSETP.NEU.FTZ.AND P1, PT, R164, -INF , PT ;  /* 0xff800000a400780b */ /* 0x000fe40003f3d000 */
[----:B------:R-:W-:Y:S01]  /*3b30*/  LOP3.LUT R74, R65, UR5, R74, 0x96, !PT ;  /* 0x00000005414a7c12 */ /* 0x000fe2000f8e964a */
[----:B------:R-:W-:Y:S01]  /*3b40*/  UIADD3 UR5, UR24, 0x3c6ef372, URZ ;  /* 0x3c6ef37218057890 */ /* 0x000fe2000fffe03f */
[----:B------:R-:W-:Y:S01]  /*3b50*/  FSEL R24, R24, RZ, P1 ;  /* 0x000000ff18187208 */ /* 0x000fe20000800000 */
[----:B------:R-:W-:Y:S01]  /*3b60*/  IMAD.WIDE.U32 R84, R84, -0x326172a9, RZ ;  /* 0xcd9e8d5754547825 */ /* 0x000fe200078e00ff */
[----:B------:R-:W-:-:S02]  /*3b70*/  FSEL R11, R45, -INF , !P2 ;  /* 0xff8000002d0b7808 */ /* 0x000fc40005000000 */
[----:B------:R-:W-:Y:S01]  /*3b80*/  FSEL R10, R25, -INF , !P0 ;  /* 0xff800000190a7808 */ /* 0x000fe20004000000 */
[----:B------:R-:W-:Y:S01]  /*3b90*/  FFMA.FTZ R54, R54, UR11, -R24 ;  /* 0x0000000b36367c23 */ /* 0x000fe20008010818 */
[----:B------:R-:W-:Y:S01]  /*3ba0*/  LOP3.LUT R86, R35, UR5, R72, 0x96, !PT ;  /* 0x0000000523567c12 */ /* 0x000fe2000f8e9648 */
[----:B------:R-:W-:Y:S01]  /*3bb0*/  IMAD.WIDE.U32 R74, R74, -0x326172a9, RZ ;  /* 0xcd9e8d574a4a7825 */ /* 0x000fe200078e00ff */
[----:B------:R-:W-:Y:S01]  /*3bc0*/  LOP3.LUT R35, R31, UR7, R88, 0x96, !PT ;  /* 0x000000071f237c12 */ /* 0x000fe2000f8e9658 */
[----:B------:R2:W-:Y:S02]  /*3bd0*/  MUFU.EX2 R111, R54 ;  /* 0x00000036006f7308 */ /* 0x0005e40000000800 */
[----:B------:R-:W-:Y:S01]  /*3be0*/  FFMA.FTZ R25, R49, UR11, -R24 ;  /* 0x0000000b31197c23 */ /* 0x000fe20008010818 */
[----:B------:R-:W-:Y:S01]  /*3bf0*/  IMAD.WIDE.U32 R86, R86, -0x2daee0ad, RZ ;  /* 0xd2511f5356567825 */ /* 0x000fe200078e00ff */
[----:B------:R-:W-:-:S03]  /*3c00*/  FSEL R40, R40, -INF , !P6 ;  /* 0xff80000028287808 */ /* 0x000fc60007000000 */
[----:B------:R-:W-:Y:S01]  /*3c10*/  FFMA.FTZ R235, R33, UR11, -R24 ;  /* 0x0000000b21eb7c23 */ /* 0x000fe20008010818 */
[----:B------:R-:W-:Y:S01]  /*3c20*/  LOP3.LUT R82, R89, UR5, R72, 0x96, !PT ;  /* 0x0000000559527c12 */ /* 0x000fe2000f8e9648 */
[--C-:B------:R-:W-:Y:S01]  /*3c30*/  FFMA.FTZ R22, R22, UR11, -R24.reuse ;  /* 0x0000000b16167c23 */ /* 0x100fe20008010818 */
[----:B------:R-:W-:Y:S01]  /*3c40*/  FMNMX.FTZ R49, R0, R11, !PT ;  /* 0x0000000b00317209 */ /* 0x000fe20007810000 */
[----:B------:R-:W-:Y:S01]  /*3c50*/  FFMA.FTZ R57, R23, UR11, -R24 ;  /* 0x0000000b17397c23 */ /* 0x000fe20008010818 */
[----:B-1----:R-:W-:Y:S01]  /*3c60*/  FMNMX.FTZ R31, R29, R80, !PT ;  /* 0x000000501d1f7209 */ /* 0x002fe20007810000 */
[----:B------:R-:W-:Y:S01]  /*3c70*/  IMAD.WIDE.U32 R82, R82, -0x2daee0ad, RZ ;  /* 0xd2511f5352527825 */ /* 0x000fe200078e00ff */
[----:B------:R-:W-:-:S03]  /*3c80*/  FSEL R187, R27, -INF , !P0 ;  /* 0xff8000001bbb7808 */ /* 0x000fc60004000000 */
[----:B------:R-:W-:Y:S01]  /*3c90*/  FFMA.FTZ R236, R55, UR11, -R24 ;  /* 0x0000000b37ec7c23 */ /* 0x000fe20008010818 */
[----:B------:R-:W-:Y:S01]  /*3ca0*/  LOP3.LUT R59, R85, UR7, R34, 0x96, !PT ;  /* 0x00000007553b7c12 */ /* 0x000fe2000f8e9622 */
[----:B------:R-:W-:Y:S01]  /*3cb0*/  FFMA.FTZ R234, R68, UR11, -R24 ;  /* 0x0000000b44ea7c23 */ /* 0x000fe20008010818 */
[----:B------:R-:W-:Y:S01]  /*3cc0*/  LOP3.LUT R72, R75, UR7, R34, 0x96, !PT ;  /* 0x000000074b487c12 */ /* 0x000fe2000f8e9622 */
[----:B------:R-:W-:Y:S01]  /*3cd0*/  FFMA.FTZ R233, R69, UR11, -R24 ;  /* 0x0000000b45e97c23 */ /* 0x000fe20008010818 */
[----:B--2---:R-:W1:Y:S01]  /*3ce0*/  SHFL.BFLY PT, R54, R31, 0x1, 0x1f ;  /* 0x0c201f001f367f89 */ /* 0x004e6200000e0000 */
[C-C-:B------:R-:W-:Y:S01]  /*3cf0*/  LOP3.LUT R34, R87.reuse, UR6, R64.reuse, 0x96, !PT ;  /* 0x0000000657227c12 */ /* 0x140fe2000f8e9640 */
[----:B------:R-:W-:Y:S01]  /*3d00*/  MUFU.EX2 R110, R25 ;  /* 0x00000019006e7308 */ /* 0x000fe20000000800 */
[----:B------:R-:W-:Y:S01]  /*3d10*/  LOP3.LUT R27, R87, UR6, R64, 0x96, !PT ;  /* 0x00000006571b7c12 */ /* 0x000fe2000f8e9640 */
[----:B------:R-:W-:Y:S01]  /*3d20*/  IMAD.WIDE.U32 R64, R3, -0x326172a9, RZ ;  /* 0xcd9e8d5703407825 */ /* 0x000fe200078e00ff */
[----:B------:R-:W-:Y:S01]  /*3d30*/  FSEL R50, R41, -INF , !P5 ;  /* 0xff80000029327808 */ /* 0x000fe20006800000 */
[----:B------:R-:W-:Y:S01]  /*3d40*/  UIADD3 UR5, UR25, -0x126145ec, URZ ;  /* 0xed9eba1419057890 */ /* 0x000fe2000fffe03f */
[----:B------:R-:W-:Y:S01]  /*3d50*/  FMNMX.FTZ R3, R40, R49, !PT ;  /* 0x0000003128037209 */ /* 0x000fe20007810000 */
[----:B------:R-:W-:Y:S01]  /*3d60*/  IMAD R41, R56, -0x326172a9, RZ ;  /* 0xcd9e8d5738297824 */ /* 0x000fe200078e02ff */
[----:B------:R-:W-:Y:S01]  /*3d70*/  FSEL R9, R47, -INF , !P2 ;  /* 0xff8000002f097808 */ /* 0x000fe20005000000 */
[----:B------:R2:W-:Y:S01]  /*3d80*/  MUFU.EX2 R120, R22 ;  /* 0x0000001600787308 */ /* 0x0005e20000000800 */
[----:B------:R-:W-:Y:S01]  /*3d90*/  FMNMX.FTZ R3, R50, R3, !PT ;  /* 0x0000000332037209 */ /* 0x000fe20007810000 */
[----:B------:R-:W-:Y:S01]  /*3da0*/  IMAD.WIDE.U32 R80, R27, -0x326172a9, RZ ;  /* 0xcd9e8d571b507825 */ /* 0x000fe200078e00ff */
[----:B------:R-:W-:-:S02]  /*3db0*/  FSEL R42, R42, -INF , !P6 ;  /* 0xff8000002a2a7808 */ /* 0x000fc40007000000 */
[----:B------:R-:W-:Y:S01]  /*3dc0*/  FMNMX.FTZ R3, R48, R3, !PT ;  /* 0x0000000330037209 */ /* 0x000fe20007810000 */
[----:B------:R-:W-:Y:S01]  /*3dd0*/  IMAD.WIDE.U32 R72, R72, -0x2daee0ad, RZ ;  /* 0xd2511f5348487825 */ /* 0x000fe200078e00ff */
[----:B------:R-:W-:Y:S01]  /*3de0*/  LOP3.LUT R41, R65, UR7, R41, 0x96, !PT ;  /* 0x0000000741297c12 */ /* 0x000fe2000f8e9629 */
[----:B------:R3:W-:Y:S01]  /*3df0*/  MUFU.EX2 R90, R57 ;  /* 0x00000039005a7308 */ /* 0x0007e20000000800 */
[----:B------:R-:W-:Y:S01]  /*3e00*/  FMNMX.FTZ R3, R38, R3, !PT ;  /* 0x0000000326037209 */ /* 0x000fe20007810000 */
[----:B------:R-:W-:Y:S01]  /*3e10*/  UIADD3 UR7, UR24, 0x1715609d, URZ ;  /* 0x1715609d18077890 */ /* 0x000fe2000fffe03f */
[----:B------:R-:W-:Y:S02]  /*3e20*/  FSEL R43, R43, -INF , !P5 ;  /* 0xff8000002b2b7808 */ /* 0x000fe40006800000 */
[----:B------:R-:W-:Y:S02]  /*3e30*/  FMNMX.FTZ R33, R52, R3, !PT ;  /* 0x0000000334217209 */ /* 0x000fe40007810000 */
[----:B-1----:R-:W-:Y:S01]  /*3e40*/  FMNMX.FTZ R3, R31, R54, !PT ;  /* 0x000000361f037209 */ /* 0x002fe20007810000 */
[----:B------:R-:W-:Y:S01]  /*3e50*/  MUFU.EX2 R236, R236 ;  /* 0x000000ec00ec7308 */ /* 0x000fe20000000800 */
[----:B------:R-:W-:Y:S01]  /*3e60*/  FMNMX.FTZ R54, R10, R33, !PT ;  /* 0x000000210a367209 */ /* 0x000fe20007810000 */
[----:B--2---:R-:W-:Y:S01]  /*3e70*/  IMAD.WIDE.U32 R22, R35, -0x2daee0ad, RZ ;  /* 0xd2511f5323167825 */ /* 0x004fe200078e00ff */
[----:B------:R-:W-:-:S03]  /*3e80*/  FMNMX.FTZ R33, R8, R9, !PT ;  /* 0x0000000908217209 */ /* 0x000fc60007810000 */
[C---:B------:R-:W-:Y:S01]  /*3e90*/  FMUL.FTZ R24, R3.reuse, UR11 ;  /* 0x0000000b03187c20 */ /* 0x040fe20008410000 */
[----:B------:R-:W-:Y:S01]  /*3ea0*/  FSETP.NEU.FTZ.AND P0, PT, R3, -INF , PT ;  /* 0xff8000000300780b */ /* 0x000fe20003f1d000 */
[----:B------:R-:W1:Y:S01]  /*3eb0*/  SHFL.BFLY PT, R31, R54, 0x2, 0x1f ;  /* 0x0c401f00361f7f89 */ /* 0x000e6200000e0000 */
[----:B------:R-:W-:Y:S01]  /*3ec0*/  LOP3.LUT R25, R83, UR6, R66, 0x96, !PT ;  /* 0x0000000653197c12 */ /* 0x000fe2000f8e9642 */
[----:B------:R-:W-:Y:S01]  /*3ed0*/  IMAD.WIDE.U32 R66, R41, -0x2daee0ad, RZ ;  /* 0xd2511f5329427825 */ /* 0x000fe200078e00ff */
[----:B------:R-:W-:Y:S01]  /*3ee0*/  FMNMX.FTZ R68, R42, R33, !PT ;  /* 0x000000212a447209 */ /* 0x000fe20007810000 */
[----:B------:R-:W-:Y:S01]  /*3ef0*/  MUFU.EX2 R235, R235 ;  /* 0x000000eb00eb7308 */ /* 0x000fe20000000800 */
[----:B------:R-:W-:Y:S01]  /*3f00*/  FSEL R24, R24, RZ, P0 ;  /* 0x000000ff18187208 */ /* 0x000fe20000000000 */
[----:B------:R-:W-:Y:S01]  /*3f10*/  IMAD.WIDE.U32 R34, R34, -0x326172a9, RZ ;  /* 0xcd9e8d5722227825 */ /* 0x000fe200078e00ff */
[----:B------:R-:W-:Y:S02]  /*3f20*/  FMNMX.FTZ R27, R43, R68, !PT ;  /* 0x000000442b1b7209 */ /* 0x000fe40007810000 */
[----:B------:R-:W-:Y:S01]  /*3f30*/  LOP3.LUT R100, R23, UR5, R82, 0x96, !PT ;  /* 0x0000000517647c12 */ /* 0x000fe2000f8e9652 */
[----:B------:R-:W-:Y:S01]  /*3f40*/  FFMA.FTZ R41, R36, UR11, -R24 ;  /* 0x0000000b24297c23 */ /* 0x000fe20008010818 */
[----:B------:R-:W-:Y:S01]  /*3f50*/  LOP3.LUT R23, R67, UR5, R82, 0x96, !PT ;  /* 0x0000000543177c12 */ /* 0x000fe2000f8e9652 */
[--C-:B------:R-:W-:Y:S01]  /*3f60*/  FFMA.FTZ R231, R37, UR11, -R24.reuse ;  /* 0x0000000b25e77c23 */ /* 0x100fe20008010818 */
[----:B------:R-:W-:Y:S01]  /*3f70*/  FMNMX.FTZ R36, R226, R27, !PT ;  /* 0x0000001be2247209 */ /* 0x000fe20007810000 */
[----:B------:R-:W-:Y:S01]  /*3f80*/  FFMA.FTZ R51, R51, UR11, -R24 ;  /* 0x0000000b33337c23 */ /* 0x000fe20008010818 */
[----:B------:R-:W-:Y:S01]  /*3f90*/  LOP3.LUT R56, R73, UR5, R86, 0x96, !PT ;  /* 0x0000000549387c12 */ /* 0x000fe2000f8e9656 */
[----:B------:R-:W-:Y:S01]  /*3fa0*/  IMAD.WIDE.U32 R68, R23, -0x326172a9, RZ ;  /* 0xcd9e8d5717447825 */ /* 0x000fe200078e00ff */
[----:B------:R-:W-:-:S03]  /*3fb0*/  FMNMX.FTZ R23, R223, R36, !PT ;  /* 0x00000024df177209 */ /* 0x000fc60007810000 */
[----:B------:R-:W-:Y:S01]  /*3fc0*/  FFMA.FTZ R39, R39, UR11, -R24 ;  /* 0x0000000b27277c23 */ /* 0x000fe20008010818 */
[----:B------:R-:W-:Y:S01]  /*3fd0*/  LOP3.LUT R84, R35, UR9, R84, 0x96, !PT ;  /* 0x0000000923547c12 */ /* 0x000fe2000f8e9654 */
[----:B---3--:R-:W-:Y:S01]  /*3fe0*/  IMAD.WIDE.U32 R56, R56, -0x326172a9, RZ ;  /* 0xcd9e8d5738387825 */ /* 0x008fe200078e00ff */
[----:B------:R-:W-:-:S03]  /*3ff0*/  FMNMX.FTZ R36, R26, R23, !PT ;  /* 0x000000171a247209 */ /* 0x000fc60007810000 */
[----:B------:R-:W-:Y:S01]  /*4000*/  FFMA.FTZ R232, R53, UR11, -R24 ;  /* 0x0000000b35e87c23 */ /* 0x000fe20008010818 */
[----:B------:R-:W-:Y:S01]  /*4010*/  LOP3.LUT R35, R81, UR9, R74, 0x96, !PT ;  /* 0x0000000951237c12 */ /* 0x000fe2000f8e964a */
[----:B------:R-:W-:Y:S01]  /*4020*/  IMAD.WIDE.U32 R74, R25, -0x326172a9, RZ ;  /* 0xcd9e8d57194a7825 */ /* 0x000fe200078e00ff */
[----:B------:R-:W-:-:S03]  /*4030*/  LOP3.LUT R33, R57, UR7, R80, 0x96, !PT ;  /* 0x0000000739217c12 */ /* 0x000fc6000f8e9650 */
[----:B------:R-:W-:Y:S01]  /*4040*/  FFMA.FTZ R230, R70, UR11, -R24 ;  /* 0x0000000b46e67c23 */ /* 0x000fe20008010818 */
[----:B-1----:R-:W-:Y:S01]  /*4050*/  FMNMX.FTZ R31, R54, R31, !PT ;  /* 0x0000001f361f7209 */ /* 0x002fe20007810000 */
[----:B------:R-:W-:Y:S01]  /*4060*/  IMAD.WIDE.U32 R84, R84, -0x2daee0ad, RZ ;  /* 0xd2511f5354547825 */ /* 0x000fe200078e00ff */
[----:B------:R-:W-:-:S03]  /*4070*/  FMNMX.FTZ R54, R187, R36, !PT ;  /* 0x00000024bb367209 */ /* 0x000fc60007810000 */
[----:B------:R-:W-:Y:S01]  /*4080*/  FFMA.FTZ R191, R71, UR11, -R24 ;  /* 0x0000000b47bf7c23 */ /* 0x000fe20008010818 */
[----:B------:R-:W-:Y:S01]  /*4090*/  LOP3.LUT R28, R83, UR6, R58, 0x96, !PT ;  /* 0x00000006531c7c12 */ /* 0x000fe2000f8e963a */
[----:B------:R-:W-:Y:S01]  /*40a0*/  UIADD3 UR6, UR25, -0x56f99767, URZ ;  /* 0xa906689919067890 */ /* 0x000fe2000fffe03f */
[----:B------:R-:W-:Y:S01]  /*40b0*/  LOP3.LUT R25, R75, UR9, R64, 0x96, !PT ;  /* 0x000000094b197c12 */ /* 0x000fe2000f8e9640 */
[----:B------:R-:W-:Y:S01]  /*40c0*/  IMAD.WIDE.U32 R64, R33, -0x2daee0ad, RZ ;  /* 0xd2511f5321407825 */ /* 0x000fe200078e00ff */
[----:B------:R-:W-:Y:S01]  /*40d0*/  LOP3.LUT R27, R69, UR7, R74, 0x96, !PT ;  /* 0x00000007451b7c12 */ /* 0x000fe2000f8e964a */
[----:B------:R-:W1:Y:S01]  /*40e0*/  SHFL.BFLY PT, R33, R54, 0x2, 0x1f ;  /* 0x0c401f0036217f89 */ /* 0x000e6200000e0000 */
[----:B------:R2:W-:Y:S01]  /*40f0*/  MUFU.EX2 R136, R51 ;  /* 0x0000003300887308 */ /* 0x0005e20000000800 */
[----:B------:R-:W-:Y:S01]  /*4100*/  IMAD.WIDE.U32 R58, R59, -0x2daee0ad, RZ ;  /* 0xd2511f533b3a7825 */ /* 0x000fe200078e00ff */
[----:B------:R-:W-:Y:S02]  /*4110*/  LOP3.LUT R36, R64, 0xffff, RZ, 0xc0, !PT ;  /* 0x0000ffff40247812 */ /* 0x000fe400078ec0ff */
[----:B------:R-:W-:Y:S01]  /*4120*/  SHF.R.U32.HI R131, RZ, 0x18, R64 ;  /* 0x00000018ff837819 */ /* 0x000fe20000011640 */
[----:B------:R-:W-:Y:S01]  /*4130*/  IMAD.WIDE.U32 R74, R25, -0x2daee0ad, RZ ;  /* 0xd2511f53194a7825 */ /* 0x000fe200078e00ff */
[----:B------:R-:W-:Y:S01]  /*4140*/  LOP3.LUT R29, R59, UR5, R86, 0x96, !PT ;  /* 0x000000053b1d7c12 */ /* 0x000fe2000f8e9656 */
[----:B------:R-:W-:Y:S01]  /*4150*/  UIADD3 UR5, UR25, 0x646e171e, URZ ;  /* 0x646e171e19057890 */ /* 0x000fe2000fffe03f */
[----:B------:R-:W-:Y:S01]  /*4160*/  LOP3.LUT R23, R85, UR6, R58, 0x96, !PT ;  /* 0x0000000655177c12 */ /* 0x000fe2000f8e963a */
[----:B------:R-:W-:-:S04]  /*4170*/  IMAD.WIDE.U32 R58, R35, -0x2daee0ad, RZ ;  /* 0xd2511f53233a7825 */ /* 0x000fc800078e00ff */
[----:B------:R-:W-:Y:S01]  /*4180*/  FFMA.FTZ R35, R2, UR11, -R24 ;  /* 0x0000000b02237c23 */ /* 0x000fe20008010818 */
[----:B------:R-:W-:Y:S01]  /*4190*/  SHF.R.U32.HI R25, RZ, 0x10, R64 ;  /* 0x00000010ff197819 */ /* 0x000fe20000011640 */
[----:B------:R-:W3:Y:S01]  /*41a0*/  SHFL.BFLY PT, R2, R31, 0x1, 0x1f ;  /* 0x0c201f001f027f89 */ /* 0x000ee200000e0000 */
[----:B------:R-:W-:Y:S01]  /*41b0*/  LOP3.LUT R66, R75, UR6, R66, 0x96, !PT ;  /* 0x000000064b427c12 */ /* 0x000fe2000f8e9642 */
[----:B------:R4:W5:Y:S01]  /*41c0*/  MUFU.EX2 R137, R41 ;  /* 0x0000002900897308 */ /* 0x0009620000000800 */
[----:B------:R-:W-:Y:S01]  /*41d0*/  LOP3.LUT R72, R59, UR6, R72, 0x96, !PT ;  /* 0x000000063b487c12 */ /* 0x000fe2000f8e9648 */
[----:B------:R-:W-:Y:S01]  /*41e0*/  IMAD.WIDE.U32 R94, R28, -0x326172a9, RZ ;  /* 0xcd9e8d571c5e7825 */ /* 0x000fe200078e00ff */
[----:B------:R-:W-:Y:S02]  /*41f0*/  LOP3.LUT R129, R65, UR5, R58, 0x96, !PT ;  /* 0x0000000541817c12 */ /* 0x000fe4000f8e963a */
[----:B------:R-:W-:Y:S01]  /*4200*/  LOP3.LUT R24, R25, 0xff, RZ, 0xc0, !PT ;  /* 0x000000ff19187812 */ /* 0x000fe200078ec0ff */
[----:B------:R-:W-:Y:S01]  /*4210*/  IMAD.WIDE.U32 R58, R27, -0x2daee0ad, RZ ;  /* 0xd2511f531b3a7825 */ /* 0x000fe200078e00ff */
[----:B--2---:R-:W-:Y:S01]  /*4220*/  LOP3.LUT R51, R64, 0xff, RZ, 0xc0, !PT ;  /* 0x000000ff40337812 */ /* 0x004fe200078ec0ff */
[----:B------:R2:W-:Y:S01]  /*4230*/  MUFU.EX2 R116, R35 ;  /* 0x0000002300747308 */ /* 0x0005e20000000800 */
[----:B-1----:R-:W-:Y:S01]  /*4240*/  FMNMX.FTZ R54, R54, R33, !PT ;  /* 0x0000002136367209 */ /* 0x002fe20007810000 */
[----:B------:R-:W-:Y:S01]  /*4250*/  IMAD.WIDE.U32 R72, R72, -0x326172a9, RZ ;  /* 0xcd9e8d5748487825 */ /* 0x000fe200078e00ff */
[----:B------:R-:W-:-:S02]  /*4260*/  LOP3.LUT R64, R58, 0xffff, RZ, 0xc0, !PT ;  /* 0x0000ffff3a407812 */ /* 0x000fc400078ec0ff */
[----:B------:R-:W-:Y:S01]  /*4270*/  LOP3.LUT R49, R58, 0xff, RZ, 0xc0, !PT ;  /* 0x000000ff3a317812 */ /* 0x000fe200078ec0ff */
[----:B------:R-:W1:Y:S01]  /*4280*/  SHFL.BFLY PT, R37, R54, 0x1, 0x1f ;  /* 0x0c201f0036257f89 */ /* 0x000e6200000e0000 */
[--C-:B------:R-:W-:Y:S01]  /*4290*/  SHF.R.U32.HI R27, RZ, 0x10, R58.reuse ;  /* 0x00000010ff1b7819 */ /* 0x100fe2000001163a */
[----:B------:R-:W-:Y:S01]  /*42a0*/  IMAD.WIDE.U32 R66, R66, -0x326172a9, RZ ;  /* 0xcd9e8d5742427825 */ /* 0x000fe200078e00ff */
[----:B------:R-:W-:Y:S01]  /*42b0*/  SHF.R.U32.HI R127, RZ, 0x18, R58 ;  /* 0x00000018ff7f7819 */ /* 0x000fe2000001163a */
[----:B------:R-:W5:Y:S01]  /*42c0*/  MUFU.EX2 R91, R39 ;  /* 0x00000027005b7308 */ /* 0x000f620000000800 */
[----:B------:R-:W-:Y:S01]  /*42d0*/  LOP3.LUT R58, R72, 0xffff, RZ, 0xc0, !PT ;  /* 0x0000ffff483a7812 */ /* 0x000fe200078ec0ff */
[----:B------:R-:W-:Y:S01]  /*42e0*/  IMAD.WIDE.U32 R100, R100, -0x326172a9, RZ ;  /* 0xcd9e8d5764647825 */ /* 0x000fe200078e00ff */
[----:B----4-:R-:W-:Y:S02]  /*42f0*/  LOP3.LUT R41, R72, 0xff, RZ, 0xc0, !PT ;  /* 0x000000ff48297812 */ /* 0x010fe400078ec0ff */
[----:B---3--:R-:W-:-:S02]  /*4300*/  FMNMX.FTZ R2, R31, R2, !PT ;  /* 0x000000021f027209 */ /* 0x008fc40007810000 */
[----:B------:R-:W-:Y:S01]  /*4310*/  SHF.R.U32.HI R58, RZ, 0x8, R58 ;  /* 0x00000008ff3a7819 */ /* 0x000fe2000001163a */
[----:B------:R-:W-:Y:S01]  /*4320*/  MUFU.EX2 R234, R234 ;  /* 0x000000ea00ea7308 */ /* 0x000fe20000000800 */
[C---:B------:R-:W-:Y:S01]  /*4330*/  FSETP.NEU.FTZ.AND P0, PT, R2.reuse, -INF , PT ;  /* 0xff8000000200780b */ /* 0x040fe20003f1d000 */
[----:B------:R-:W-:Y:S01]  /*4340*/  FMUL.FTZ R25, R2, UR11 ;  /* 0x0000000b02197c20 */ /* 0x000fe20008410000 */
[----:B--2---:R-:W-:Y:S02]  /*4350*/  LOP3.LUT R35, R59, UR5, R74, 0x96, !PT ;  /* 0x000000053b237c12 */ /* 0x004fe4000f8e964a */
[----:B------:R-:W-:Y:S02]  /*4360*/  PRMT R41, R41, 0x5410, R58 ;  /* 0x0000541029297816 */ /* 0x000fe4000000003a */
[----:B------:R-:W-:Y:S01]  /*4370*/  FSEL R25, R25, RZ, P0 ;  /* 0x000000ff19197208 */ /* 0x000fe20000000000 */
[----:B------:R-:W-:Y:S01]  /*4380*/  MUFU.EX2 R233, R233 ;  /* 0x000000e900e97308 */ /* 0x000fe20000000800 */
[----:B------:R-:W-:-:S02]  /*4390*/  LOP3.LUT R31, R66, 0xffff, RZ, 0xc0, !PT ;  /* 0x0000ffff421f7812 */ /* 0x000fc400078ec0ff */
[----:B------:R-:W-:Y:S01]  /*43a0*/  LOP3.LUT R53, R73, UR10, R56, 0x96, !PT ;  /* 0x0000000a49357c12 */ /* 0x000fe2000f8e9638 */
[--C-:B------:R-:W-:Y:S01]  /*43b0*/  FFMA.FTZ R55, R0, UR11, -R25.reuse ;  /* 0x0000000b00377c23 */ /* 0x100fe20008010819 */
[----:B------:R-:W-:Y:S01]  /*43c0*/  LOP3.LUT R0, R27, 0xff, RZ, 0xc0, !PT ;  /* 0x000000ff1b007812 */ /* 0x000fe200078ec0ff */
[--C-:B------:R-:W-:Y:S01]  /*43d0*/  FFMA.FTZ R58, R40, UR11, -R25.reuse ;  /* 0x0000000b283a7c23 */ /* 0x100fe20008010819 */
[----:B------:R-:W-:Y:S01]  /*43e0*/  FFMA.FTZ R57, R11, UR11, -R25 ;  /* 0x0000000b0b397c23 */ /* 0x000fe20008010819 */
[C---:B------:R-:W-:Y:S01]  /*43f0*/  LOP3.LUT R40, R35.reuse, 0xffff, RZ, 0xc0, !PT ;  /* 0x0000ffff23287812 */ /* 0x040fe200078ec0ff */
[----:B------:R2:W-:Y:S01]  /*4400*/  MUFU.EX2 R139, R55 ;  /* 0x00000037008b7308 */ /* 0x0005e20000000800 */
[----:B------:R-:W-:Y:S01]  /*4410*/  PRMT R127, R0, 0x5410, R127 ;  /* 0x00005410007f7816 */ /* 0x000fe2000000007f */
[----:B------:R-:W-:Y:S01]  /*4420*/  FFMA.FTZ R228, R38, UR11, -R25 ;  /* 0x0000000b26e47c23 */ /* 0x000fe20008010819 */
[----:B------:R-:W-:Y:S01]  /*4430*/  SHF.R.U32.HI R11, RZ, 0x10, R129 ;  /* 0x00000010ff0b7819 */ /* 0x000fe20000011681 */
[--C-:B------:R-:W-:Y:S01]  /*4440*/  FFMA.FTZ R229, R48, UR11, -R25.reuse ;  /* 0x0000000b30e57c23 */ /* 0x100fe20008010819 */
[----:B-1----:R-:W-:Y:S01]  /*4450*/  FMNMX.FTZ R0, R54, R37, !PT ;  /* 0x0000002536007209 */ /* 0x002fe20007810000 */
[--C-:B------:R-:W-:Y:S01]  /*4460*/  FFMA.FTZ R190, R10, UR11, -R25.reuse ;  /* 0x0000000b0abe7c23 */ /* 0x100fe20008010819 */
[----:B------:R-:W-:Y:S01]  /*4470*/  LOP3.LUT R37, R35, 0xff, RZ, 0xc0, !PT ;  /* 0x000000ff23257812 */ /* 0x000fe200078ec0ff */
[----:B------:R1:W3:Y:S01]  /*4480*/  MUFU.EX2 R138, R57 ;  /* 0x00000039008a7308 */ /* 0x0002e20000000800 */
[----:B------:R-:W-:Y:S01]  /*4490*/  SHF.R.U32.HI R40, RZ, 0x8, R40 ;  /* 0x00000008ff287819 */ /* 0x000fe20000011628 */
[----:B------:R-:W-:Y:S01]  /*44a0*/  FFMA.FTZ R227, R52, UR11, -R25 ;  /* 0x0000000b34e37c23 */ /* 0x000fe20008010819 */
[----:B------:R-:W-:-:S02]  /*44b0*/  LOP3.LUT R33, R66, 0xff, RZ, 0xc0, !PT ;  /* 0x000000ff42217812 */ /* 0x000fc400078ec0ff */
[C---:B------:R-:W-:Y:S02]  /*44c0*/  LOP3.LUT R54, R129.reuse, 0xff, RZ, 0xc0, !PT ;  /* 0x000000ff81367812 */ /* 0x040fe400078ec0ff */
[----:B------:R-:W-:Y:S01]  /*44d0*/  SHF.R.U32.HI R38, RZ, 0x8, R31 ;  /* 0x00000008ff267819 */ /* 0x000fe2000001161f */
[----:B------:R-:W-:Y:S01]  /*44e0*/  MUFU.EX2 R104, R58 ;  /* 0x0000003a00687308 */ /* 0x000fe20000000800 */
[----:B--2---:R-:W-:Y:S02]  /*44f0*/  LOP3.LUT R55, R129, 0xffff, RZ, 0xc0, !PT ;  /* 0x0000ffff81377812 */ /* 0x004fe400078ec0ff */
[----:B------:R-:W-:Y:S02]  /*4500*/  SHF.R.U32.HI R129, RZ, 0x18, R129 ;  /* 0x00000018ff817819 */ /* 0x000fe40000011681 */
[----:B------:R-:W-:Y:S02]  /*4510*/  PRMT R37, R37, 0x5410, R40 ;  /* 0x0000541025257816 */ /* 0x000fe40000000028 */
[----:B------:R-:W-:Y:S01]  /*4520*/  LOP3.LUT R48, R53, 0xffff, RZ, 0xc0, !PT ;  /* 0x0000ffff35307812 */ /* 0x000fe200078ec0ff */
[----:B------:R-:W-:Y:S01]  /*4530*/  MUFU.EX2 R232, R232 ;  /* 0x000000e800e87308 */ /* 0x000fe20000000800 */
[----:B-1----:R-:W-:Y:S01]  /*4540*/  FFMA.FTZ R57, R50, UR11, -R25 ;  /* 0x0000000b32397c23 */ /* 0x002fe20008010819 */
[----:B------:R-:W-:-:S02]  /*4550*/  LOP3.LUT R50, R11, 0xff, RZ, 0xc0, !PT ;  /* 0x000000ff0b327812 */ /* 0x000fc400078ec0ff */
[----:B------:R-:W-:Y:S02]  /*4560*/  SHF.R.U32.HI R36, RZ, 0x8, R36 ;  /* 0x00000008ff247819 */ /* 0x000fe40000011624 */
[----:B------:R-:W-:Y:S02]  /*4570*/  SHF.R.U32.HI R40, RZ, 0x10, R53 ;  /* 0x00000010ff287819 */ /* 0x000fe40000011635 */
[----:B------:R-:W-:Y:S01]  /*4580*/  PRMT R33, R33, 0x5410, R38 ;  /* 0x0000541021217816 */ /* 0x000fe20000000026 */
[----:B------:R-:W-:Y:S01]  /*4590*/  FMUL.FTZ R38, R0, UR11 ;  /* 0x0000000b00267c20 */ /* 0x000fe20008410000 */
[----:B------:R-:W-:Y:S01]  /*45a0*/  PRMT R129, R50, 0x5410, R129 ;  /* 0x0000541032817816 */ /* 0x000fe20000000081 */
[----:B------:R-:W-:Y:S01]  /*45b0*/  MUFU.EX2 R97, R57 ;  /* 0x0000003900617308 */ /* 0x000fe20000000800 */
[--C-:B------:R-:W-:Y:S02]  /*45c0*/  SHF.R.U32.HI R50, RZ, 0x10, R35.reuse ;  /* 0x00000010ff327819 */ /* 0x100fe40000011623 */
[----:B------:R-:W-:-:S02]  /*45d0*/  SHF.R.U32.HI R125, RZ, 0x18, R35 ;  /* 0x00000018ff7d7819 */ /* 0x000fc40000011623 */
[----:B------:R-:W-:Y:S02]  /*45e0*/  FSETP.NEU.FTZ.AND P0, PT, R0, -INF , PT ;  /* 0xff8000000000780b */ /* 0x000fe40003f1d000 */
[----:B------:R-:W-:Y:S01]  /*45f0*/  LOP3.LUT R35, R53, 0xff, RZ, 0xc0, !PT ;  /* 0x000000ff35237812 */ /* 0x000fe200078ec0ff */
[----:B------:R-:W-:Y:S01]  /*4600*/  MUFU.EX2 R231, R231 ;  /* 0x000000e700e77308 */ /* 0x000fe20000000800 */
[----:B------:R-:W-:Y:S02]  /*4610*/  SHF.R.U32.HI R48, RZ, 0x8, R48 ;  /* 0x00000008ff307819 */ /* 0x000fe40000011630 */
[----:B------:R-:W-:Y:S02]  /*4620*/  PRMT R51, R51, 0x5410, R36 ;  /* 0x0000541033337816 */ /* 0x000fe40000000024 */
[----:B------:R-:W-:Y:S02]  /*4630*/  PRMT R131, R24, 0x5410, R131 ;  /* 0x0000541018837816 */ /* 0x000fe40000000083 */
[----:B------:R-:W-:Y:S01]  /*4640*/  SHF.R.U32.HI R53, RZ, 0x18, R53 ;  /* 0x00000018ff357819 */ /* 0x000fe20000011635 */
[----:B------:R-:W-:Y:S01]  /*4650*/  MUFU.EX2 R229, R229 ;  /* 0x000000e500e57308 */ /* 0x000fe20000000800 */
[----:B------:R-:W-:-:S02]  /*4660*/  LOP3.LUT R40, R40, 0xff, RZ, 0xc0, !PT ;  /* 0x000000ff28287812 */ /* 0x000fc400078ec0ff */
[----:B------:R-:W-:Y:S02]  /*4670*/  LOP3.LUT R24, R67, UR10, R68, 0x96, !PT ;  /* 0x0000000a43187c12 */ /* 0x000fe4000f8e9644 */
[----:B------:R-:W-:Y:S02]  /*4680*/  SHF.R.U32.HI R36, RZ, 0x10, R66 ;  /* 0x00000010ff247819 */ /* 0x000fe40000011642 */
[----:B------:R-:W-:Y:S01]  /*4690*/  FSEL R10, R38, RZ, P0 ;  /* 0x000000ff260a7208 */ /* 0x000fe20000000000 */
[----:B------:R-:W-:Y:S01]  /*46a0*/  MUFU.EX2 R228, R228 ;  /* 0x000000e400e47308 */ /* 0x000fe20000000800 */
[----:B------:R-:W-:Y:S02]  /*46b0*/  PRMT R31, R35, 0x5410, R48 ;  /* 0x00005410231f7816 */ /* 0x000fe40000000030 */
[----:B------:R-:W-:Y:S01]  /*46c0*/  SHF.R.U32.HI R56, RZ, 0x10, R72 ;  /* 0x00000010ff387819 */ /* 0x000fe20000011648 */
[--C-:B------:R-:W-:Y:S01]  /*46d0*/  FFMA.FTZ R9, R9, UR11, -R10.reuse ;  /* 0x0000000b09097c23 */ /* 0x100fe2000801080a */
[----:B------:R-:W-:Y:S01]  /*46e0*/  PRMT R35, R40, 0x5410, R53 ;  /* 0x0000541028237816 */ /* 0x000fe20000000035 */
[--C-:B------:R-:W-:Y:S01]  /*46f0*/  FFMA.FTZ R225, R43, UR11, -R10.reuse ;  /* 0x0000000b2be17c23 */ /* 0x100fe2000801080a */
[----:B------:R-:W-:Y:S01]  /*4700*/  LOP3.LUT R40, R36, 0xff, RZ, 0xc0, !PT ;  /* 0x000000ff24287812 */ /* 0x000fe200078ec0ff */
[----:B------:R-:W-:Y:S01]  /*4710*/  FFMA.FTZ R42, R42, UR11, -R10 ;  /* 0x0000000b2a2a7c23 */ /* 0x000fe2000801080a */
[----:B------:R-:W-:Y:S01]  /*4720*/  LOP3.LUT R53, R24, 0xffff, RZ, 0xc0, !PT ;  /* 0x0000ffff18357812 */ /* 0x000fe200078ec0ff */
[----:B------:R-:W-:Y:S01]  /*4730*/  MUFU.EX2 R144, R9 ;  /* 0x0000000900907308 */ /* 0x000fe20000000800 */
[----:B------:R-:W-:Y:S01]  /*4740*/  SHF.R.U32.HI R38, RZ, 0x10, R24 ;  /* 0x00000010ff267819 */ /* 0x000fe20000011618 */
[--C-:B------:R-:W-:Y:S01]  /*4750*/  FFMA.FTZ R226, R226, UR11, -R10.reuse ;  /* 0x0000000be2e27c23 */ /* 0x100fe2000801080a */
[----:B------:R-:W-:Y:S01]  /*4760*/  LOP3.LUT R36, R24, 0xff, RZ, 0xc0, !PT ;  /* 0x000000ff18247812 */ /* 0x000fe200078ec0ff */
[----:B------:R-:W-:Y:S01]  /*4770*/  FFMA.FTZ R223, R223, UR11, -R10 ;  /* 0x0000000bdfdf7c23 */ /* 0x000fe2000801080a */
[----:B------:R-:W-:Y:S01]  /*4780*/  SHF.R.U32.HI R25, RZ, 0x18, R24 ;  /* 0x00000018ff197819 */ /* 0x000fe20000011618 */
[----:B------:R-:W-:Y:S01]  /*4790*/  FFMA.FTZ R24, R8, UR11, -R10 ;  /* 0x0000000b08187c23 */ /* 0x000fe2000801080a */
[----:B------:R-:W-:Y:S01]  /*47a0*/  SHF.R.U32.HI R39, RZ, 0x18, R72 ;  /* 0x00000018ff277819 */ /* 0x000fe20000011648 */
[----:B------:R-:W-:Y:S01]  /*47b0*/  IMAD.U32 R8, RZ, RZ, UR8 ;  /* 0x00000008ff087e24 */ /* 0x000fe2000f8e00ff */
[----:B------:R-:W-:Y:S01]  /*47c0*/  LOP3.LUT R56, R56, 0xff, RZ, 0xc0, !PT ;  /* 0x000000ff38387812 */ /* 0x000fe200078ec0ff */
[----:B------:R1:W2:Y:S01]  /*47d0*/  MUFU.EX2 R145, R24 ;  /* 0x0000001800917308 */ /* 0x0002a20000000800 */
[----:B------:R-:W-:Y:S01]  /*47e0*/  SHF.R.U32.HI R64, RZ, 0x8, R64 ;  /* 0x00000008ff407819 */ /* 0x000fe20000011640 */
[----:B------:R-:W-:Y:S01]  /*47f0*/  FFMA.FTZ R224, R26, UR11, -R10 ;  /* 0x0000000b1ae07c23 */ /* 0x000fe2000801080a */
[----:B------:R-:W-:Y:S01]  /*4800*/  SHF.R.U32.HI R27, RZ, 0x18, R66 ;  /* 0x00000018ff1b7819 */ /* 0x000fe20000011642 */
[----:B------:R-:W-:Y:S01]  /*4810*/  FFMA.FTZ R187, R187, UR11, -R10 ;  /* 0x0000000bbbbb7c23 */ /* 0x000fe2000801080a */
[----:B------:R-:W-:-:S02]  /*4820*/  SHF.R.U32.HI R55, RZ, 0x8, R55 ;  /* 0x00000008ff377819 */ /* 0x000fc40000011637 */
[----:B------:R-:W-:Y:S01]  /*4830*/  LOP3.LUT R50, R50, 0xff, RZ, 0xc0, !PT ;  /* 0x000000ff32327812 */ /* 0x000fe200078ec0ff */
[----:B------:R-:W-:Y:S01]  /*4840*/  MUFU.EX2 R102, R42 ;  /* 0x0000002a00667308 */ /* 0x000fe20000000800 */
[----:B------:R-:W-:Y:S02]  /*4850*/  SHF.R.U32.HI R53, RZ, 0x8, R53 ;  /* 0x00000008ff357819 */ /* 0x000fe40000011635 */
[----:B------:R-:W-:Y:S02]  /*4860*/  LOP3.LUT R38, R38, 0xff, RZ, 0xc0, !PT ;  /* 0x000000ff26267812 */ /* 0x000fe400078ec0ff */
[----:B------:R-:W-:Y:S02]  /*4870*/  PRMT R11, R56, 0x5410, R39 ;  /* 0x00005410380b7816 */ /* 0x000fe40000000027 */
[----:B------:R-:W-:Y:S01]  /*4880*/  PRMT R49, R49, 0x5410, R64 ;  /* 0x0000541031317816 */ /* 0x000fe20000000040 */
[----:B------:R-:W4:Y:S01]  /*4890*/  MUFU.EX2 R225, R225 ;  /* 0x000000e100e17308 */ /* 0x000f220000000800 */
[----:B------:R-:W-:-:S02]  /*48a0*/  PRMT R39, R54, 0x5410, R55 ;  /* 0x0000541036277816 */ /* 0x000fc40000000037 */
[----:B------:R-:W-:Y:S02]  /*48b0*/  PRMT R125, R50, 0x5410, R125 ;  /* 0x00005410327d7816 */ /* 0x000fe4000000007d */
[----:B------:R-:W-:Y:S02]  /*48c0*/  PRMT R27, R40, 0x5410, R27 ;  /* 0x00005410281b7816 */ /* 0x000fe4000000001b */
[----:B-1----:R-:W-:Y:S01]  /*48d0*/  PRMT R24, R36, 0x5410, R53 ;  /* 0x0000541024187816 */ /* 0x002fe20000000035 */
[----:B------:R-:W-:Y:S01]  /*48e0*/  MUFU.EX2 R230, R230 ;  /* 0x000000e600e67308 */ /* 0x000fe20000000800 */
[----:B------:R-:W-:Y:S02]  /*48f0*/  PRMT R25, R38, 0x5410, R25 ;  /* 0x0000541026197816 */ /* 0x000fe40000000019 */
[----:B------:R-:W-:Y:S02]  /*4900*/  LEA R8, R8, UR8, 0x10 ;  /* 0x0000000808087c11 */ /* 0x000fe4000f8e80ff */
[----:B------:R-:W-:-:S02]  /*4910*/  LEA R212, R4, UR4, 0x1 ;  /* 0x0000000404d47c11 */ /* 0x000fc4000f8e08ff */
[----:B-----5:R-:W-:Y:S01]  /*4920*/  F2FP.F16.F32.PACK_AB R222, R136, R137 ;  /* 0x0000008988de723e */ /* 0x020fe200000000ff */
[----:B------:R-:W1:Y:S01]  /*4930*/  MUFU.EX2 R191, R191 ;  /* 0x000000bf00bf7308 */ /* 0x000e620000000800 */
[--C-:B------:R-:W-:Y:S01]  /*4940*/  HSET2.LE.AND R130, R51, R8.reuse, PT ;  /* 0x0000000833827233 */ /* 0x100fe20003803000 */
[----:B------:R-:W5:Y:S01]  /*4950*/  LDSM.16.MT88.4 R152, [R212+0xa000] ;  /* 0x00a00000d498783b */ /* 0x000f620000004200 */
[--C-:B------:R-:W-:Y:S01]  /*4960*/  HSET2.LE.AND R131, R131, R8.reuse, PT ;  /* 0x0000000883837233 */ /* 0x100fe20003803000 */
[--C-:B------:R-:W-:Y:S01]  /*4970*/  IMAD R210, R7, 0x2, R212.reuse ;  /* 0x0000000207d27824 */ /* 0x100fe200078e02d4 */
[--C-:B------:R-:W-:Y:S01]  /*4980*/  HSET2.LE.AND R126, R49, R8.reuse, PT ;  /* 0x00000008317e7233 */ /* 0x100fe20003803000 */
[----:B------:R-:W-:Y:S01]  /*4990*/  LDSM.16.MT88.4 R176, [R212+0xa800] ;  /* 0x00a80000d4b0783b */ /* 0x000fe20000004200 */
[--C-:B------:R-:W-:Y:S01]  /*49a0*/  HSET2.LE.AND R127, R127, R8.reuse, PT ;  /* 0x000000087f7f7233 */ /* 0x100fe20003803000 */
[----:B------:R-:W-:Y:S01]  /*49b0*/  MUFU.EX2 R227, R227 ;  /* 0x000000e300e37308 */ /* 0x000fe20000000800 */
[--C-:B------:R-:W-:Y:S01]  /*49c0*/  HSET2.LE.AND R10, R41, R8.reuse, PT ;  /* 0x00000008290a7233 */ /* 0x100fe20003803000 */
[----:B------:R-:W1:Y:S01]  /*49d0*/  LDSM.16.MT88.4 R160, [R210+0xa000] ;  /* 0x00a00000d2a0783b */ /* 0x000e620000004200 */
[--C-:B------:R-:W-:Y:S01]  /*49e0*/  HSET2.LE.AND R11, R11, R8.reuse, PT ;  /* 0x000000080b0b7233 */ /* 0x100fe20003803000 */
[----:B------:R-:W-:Y:S01]  /*49f0*/  IMAD R209, R5, 0x2, R212 ;  /* 0x0000000205d17824 */ /* 0x000fe200078e02d4 */
[--C-:B------:R-:W-:Y:S01]  /*4a00*/  HSET2.LE.AND R128, R39, R8.reuse, PT ;  /* 0x0000000827807233 */ /* 0x100fe20003803000 */
[----:B------:R-:W-:Y:S01]  /*4a10*/  LDSM.16.MT88.4 R172, [R210+0xa800] ;  /* 0x00a80000d2ac783b */ /* 0x000fe20000004200 */
[--C-:B------:R-:W-:Y:S01]  /*4a20*/  HSET2.LE.AND R129, R129, R8.reuse, PT ;  /* 0x0000000881817233 */ /* 0x100fe20003803000 */
[----:B------:R-:W1:Y:S01]  /*4a30*/  MUFU.EX2 R190, R190 ;  /* 0x000000be00be7308 */ /* 0x000e620000000800 */
[--C-:B------:R-:W-:Y:S01]  /*4a40*/  HSET2.LE.AND R124, R37, R8.reuse, PT ;  /* 0x00000008257c7233 */ /* 0x100fe20003803000 */
[----:B------:R-:W-:Y:S01]  /*4a50*/  IMAD.WIDE.U32 R36, R29, -0x326172a9, RZ ;  /* 0xcd9e8d571d247825 */ /* 0x000fe200078e00ff */
[--C-:B------:R-:W-:Y:S01]  /*4a60*/  HSET2.LE.AND R125, R125, R8.reuse, PT ;  /* 0x000000087d7d7233 */ /* 0x100fe20003803000 */
[----:B------:R-:W-:Y:S01]  /*4a70*/  LDSM.16.MT88.4 R48, [R209+0xa000] ;  /* 0x00a00000d130783b */ /* 0x000fe20000004200 */
[--C-:B------:R-:W-:Y:S01]  /*4a80*/  HSET2.LE.AND R31, R31, R8.reuse, PT ;  /* 0x000000081f1f7233 */ /* 0x100fe20003803000 */
[----:B------:R-:W-:Y:S01]  /*4a90*/  IMAD.WIDE.U32 R28, R23, -0x326172a9, RZ ;  /* 0xcd9e8d57171c7825 */ /* 0x000fe200078e00ff */
[--C-:B------:R-:W-:Y:S01]  /*4aa0*/  HSET2.LE.AND R9, R35, R8.reuse, PT ;  /* 0x0000000823097233 */ /* 0x100fe20003803000 */
[----:B------:R-:W-:Y:S01]  /*4ab0*/  MUFU.EX2 R226, R226 ;  /* 0x000000e200e27308 */ /* 0x000fe20000000800 */
[--C-:B------:R-:W-:Y:S01]  /*4ac0*/  HSET2.LE.AND R26, R33, R8.reuse, PT ;  /* 0x00000008211a7233 */ /* 0x100fe20003803000 */
[----:B------:R-:W-:Y:S01]  /*4ad0*/  IMAD R208, R5, 0x2, R210 ;  /* 0x0000000205d07824 */ /* 0x000fe200078e02d2 */
[--C-:B------:R-:W-:Y:S01]  /*4ae0*/  HSET2.LE.AND R27, R27, R8.reuse, PT ;  /* 0x000000081b1b7233 */ /* 0x100fe20003803000 */
[----:B------:R-:W-:Y:S01]  /*4af0*/  LDSM.16.MT88.4 R168, [R209+0xa800] ;  /* 0x00a80000d1a8783b */ /* 0x000fe20000004200 */
[----:B------:R-:W-:-:S02]  /*4b00*/  HSET2.LE.AND R24, R24, R8, PT ;  /* 0x0000000818187233 */ /* 0x000fc40003803000 */
[----:B------:R-:W-:Y:S01]  /*4b10*/  HSET2.LE.AND R25, R25, R8, PT ;  /* 0x0000000819197233 */ /* 0x000fe20003803000 */
[----:B------:R-:W1:Y:S01]  /*4b20*/  MUFU.EX2 R223, R223 ;  /* 0x000000df00df7308 */ /* 0x000e620000000800 */
[----:B------:R-:W-:Y:S01]  /*4b30*/  F2FP.F16.F32.PACK_AB R8, R110, R111 ;  /* 0x0000006f6e08723e */ /* 0x000fe200000000ff */
[----:B------:R-:W1:Y:S01]  /*4b40*/  LDSM.16.MT88.4 R64, [R208+0xa000] ;  /* 0x00a00000d040783b */ /* 0x000e620000004200 */
[----:B------:R-:W-:Y:S02]  /*4b50*/  F2FP.F16.F32.PACK_AB R203, R90, R120 ;  /* 0x000000785acb723e */ /* 0x000fe400000000ff */
[C---:B------:R-:W-:Y:S01]  /*4b60*/  PRMT R98, R8.reuse, 0x7610, R98 ;  /* 0x0000761008627816 */ /* 0x040fe20000000062 */
[----:B------:R-:W1:Y:S01]  /*4b70*/  LDSM.16.MT88.4 R80, [R212+0xb000] ;  /* 0x00b00000d450783b */ /* 0x000e620000004200 */
[----:B------:R-:W-:Y:S01]  /*4b80*/  PRMT R252, R8, 0x7632, R252 ;  /* 0x0000763208fc7816 */ /* 0x000fe200000000fc */
[----:B------:R-:W-:Y:S01]  /*4b90*/  MUFU.EX2 R224, R224 ;  /* 0x000000e000e07308 */ /* 0x000fe20000000800 */
[----:B------:R-:W-:Y:S01]  /*4ba0*/  PRMT R221, R222, 0x7632, R221 ;  /* 0x00007632dedd7816 */ /* 0x000fe200000000dd */
[----:B------:R-:W-:Y:S01]  /*4bb0*/  LDSM.16.MT88.4 R112, [R209+0xb000] ;  /* 0x00b00000d170783b */ /* 0x000fe20000004200 */
[----:B------:R-:W-:-:S02]  /*4bc0*/  PRMT R8, R98, 0x5410, R252 ;  /* 0x0000541062087816 */ /* 0x000fc400000000fc */
[----:B------:R-:W-:Y:S02]  /*4bd0*/  PRMT R202, R203, 0x7632, R202 ;  /* 0x00007632cbca7816 */ /* 0x000fe400000000ca */
[----:B------:R-:W-:Y:S01]  /*4be0*/  F2FP.F16.F32.PACK_AB R220, R91, R116 ;  /* 0x000000745bdc723e */ /* 0x000fe200000000ff */
[----:B------:R-:W1:Y:S01]  /*4bf0*/  MUFU.EX2 R187, R187 ;  /* 0x000000bb00bb7308 */ /* 0x000e620000000800 */
[----:B------:R-:W-:Y:S02]  /*4c00*/  F2FP.F16.F32.PACK_AB R199, R235, R236 ;  /* 0x000000ecebc7723e */ /* 0x000fe400000000ff */
[----:B------:R-:W-:Y:S02]  /*4c10*/  LOP3.LUT R8, R31, R8, RZ, 0xc0, !PT ;  /* 0x000000081f087212 */ /* 0x000fe400078ec0ff */
[----:B------:R-:W-:Y:S02]  /*4c20*/  PRMT R4, R222, 0x5410, R221 ;  /* 0x00005410de047816 */ /* 0x000fe400000000dd */
[----:B------:R-:W-:-:S02]  /*4c30*/  PRMT R31, R203, 0x5410, R202 ;  /* 0x00005410cb1f7816 */ /* 0x000fc400000000ca */
[----:B------:R-:W-:Y:S02]  /*4c40*/  PRMT R219, R220, 0x7632, R219 ;  /* 0x00007632dcdb7816 */ /* 0x000fe400000000db */
[----:B------:R-:W-:Y:S02]  /*4c50*/  PRMT R198, R199, 0x7632, R198 ;  /* 0x00007632c7c67816 */ /* 0x000fe400000000c6 */
[----:B---3--:R-:W-:Y:S02]  /*4c60*/  F2FP.F16.F32.PACK_AB R193, R138, R139 ;  /* 0x0000008b8ac1723e */ /* 0x008fe400000000ff */
[----:B--2---:R-:W-:Y:S02]  /*4c70*/  F2FP.F16.F32.PACK_AB R240, R144, R145 ;  /* 0x0000009190f0723e */ /* 0x004fe400000000ff */
[----:B------:R-:W-:Y:S02]  /*4c80*/  LOP3.LUT R9, R9, R4, RZ, 0xc0, !PT ;  /* 0x0000000409097212 */ /* 0x000fe400078ec0ff */
[----:B------:R-:W-:-:S02]  /*4c90*/  LOP3.LUT R10, R10, R31, RZ, 0xc0, !PT ;  /* 0x0000001f0a0a7212 */ /* 0x000fc400078ec0ff */
[----:B------:R-:W-:Y:S02]  /*4ca0*/  PRMT R4, R220, 0x5410, R219 ;  /* 0x00005410dc047816 */ /* 0x000fe400000000db */
[----:B------:R-:W-:Y:S02]  /*4cb0*/  PRMT R31, R199, 0x5410, R198 ;  /* 0x00005410c71f7816 */ /* 0x000fe400000000c6 */
[----:B------:R-:W-:Y:S02]  /*4cc0*/  PRMT R192, R193, 0x7632, R192 ;  /* 0x00007632c1c07816 */ /* 0x000fe400000000c0 */
[----:B------:R-:W-:Y:S02]  /*4cd0*/  PRMT R239, R240, 0x7632, R239 ;  /* 0x00007632f0ef7816 */ /* 0x000fe400000000ef */
[----:B------:R-:W-:Y:S02]  /*4ce0*/  F2FP.F16.F32.PACK_AB R238, R97, R104 ;  /* 0x0000006861ee723e */ /* 0x000fe400000000ff */
[----:B----4-:R-:W-:-:S02]  /*4cf0*/  F2FP.F16.F32.PACK_AB R250, R225, R102 ;  /* 0x00000066e1fa723e */ /* 0x010fc400000000ff */
[----:B------:R-:W-:Y:S02]  /*4d00*/  LOP3.LUT R11, R11, R4, RZ, 0xc0, !PT ;  /* 0x000000040b0b7212 */ /* 0x000fe400078ec0ff */
[----:B------:R-:W-:Y:S02]  /*4d10*/  LOP3.LUT R128, R128, R31, RZ, 0xc0, !PT ;  /* 0x0000001f80807212 */ /* 0x000fe400078ec0ff */
[----:B------:R-:W-:Y:S02]  /*4d20*/  PRMT R31, R193, 0x5410, R192 ;  /* 0x00005410c11f7816 */ /* 0x000fe400000000c0 */
[----:B------:R-:W-:Y:S01]  /*4d30*/  PRMT R4, R240, 0x5410, R239 ;  /* 0x00005410f0047816 */ /* 0x000fe200000000ef */
[----:B-----5:R-:W-:Y:S01]  /*4d40*/  HMMA.16816.F32 R148, R8, R152, RZ ;  /* 0x000000980894723c */ /* 0x020fe200000018ff */
[----:B------:R-:W-:Y:S02]  /*4d50*/  PRMT R237, R238, 0x7632, R237 ;  /* 0x00007632eeed7816 */ /* 0x000fe400000000ed */
[----:B------:R-:W-:-:S02]  /*4d60*/  PRMT R249, R250, 0x7632, R249 ;  /* 0x00007632faf97816 */ /* 0x000fc400000000f9 */
[----:B------:R-:W-:Y:S01]  /*4d70*/  LOP3.LUT R24, R24, R31, RZ, 0xc0, !PT ;  /* 0x0000001f18187212 */ /* 0x000fe200078ec0ff */
[C---:B-1----:R-:W-:Y:S01]  /*4d80*/  HMMA.16816.F32 R156, R8.reuse, R160, RZ ;  /* 0x000000a0089c723c */ /* 0x042fe200000018ff */
[----:B------:R-:W-:Y:S02]  /*4d90*/  LOP3.LUT R25, R25, R4, RZ, 0xc0, !PT ;  /* 0x0000000419197212 */ /* 0x000fe400078ec0ff */
[----:B------:R-:W-:Y:S02]  /*4da0*/  F2FP.F16.F32.PACK_AB R195, R233, R234 ;  /* 0x000000eae9c3723e */ /* 0x000fe400000000ff */
[----:B------:R-:W-:Y:S01]  /*4db0*/  PRMT R31, R238, 0x5410, R237 ;  /* 0x00005410ee1f7816 */ /* 0x000fe200000000ed */
[----:B------:R-:W-:Y:S01]  /*4dc0*/  HMMA.16816.F32 R52, R8, R64, RZ ;  /* 0x000000400834723c */ /* 0x000fe200000018ff */
[----:B------:R-:W-:Y:S02]  /*4dd0*/  PRMT R4, R250, 0x5410, R249 ;  /* 0x00005410fa047816 */ /* 0x000fe400000000f9 */
[----:B------:R-:W-:-:S02]  /*4de0*/  F2FP.F16.F32.PACK_AB R201, R231, R232 ;  /* 0x000000e8e7c9723e */ /* 0x000fc400000000ff */
[----:B------:R-:W-:Y:S01]  /*4df0*/  PRMT R194, R195, 0x7632, R194 ;  /* 0x00007632c3c27816 */ /* 0x000fe200000000c2 */
[----:B------:R-:W-:Y:S01]  /*4e00*/  HMMA.16816.F32 R68, R8, R80, RZ ;  /* 0x000000500844723c */ /* 0x000fe200000018ff */
[----:B------:R-:W-:Y:S02]  /*4e10*/  LOP3.LUT R26, R26, R31, RZ, 0xc0, !PT ;  /* 0x0000001f1a1a7212 */ /* 0x000fe400078ec0ff */
[----:B------:R-:W-:Y:S02]  /*4e20*/  LOP3.LUT R27, R27, R4, RZ, 0xc0, !PT ;  /* 0x000000041b1b7212 */ /* 0x000fe400078ec0ff */
[----:B------:R-:W-:Y:S02]  /*4e30*/  PRMT R200, R201, 0x7632, R200 ;  /* 0x00007632c9c87816 */ /* 0x000fe400000000c8 */
[----:B------:R-:W-:Y:S02]  /*4e40*/  F2FP.F16.F32.PACK_AB R246, R228, R229 ;  /* 0x000000e5e4f6723e */ /* 0x000fe400000000ff */
[----:B------:R-:W-:Y:S01]  /*4e50*/  F2FP.F16.F32.PACK_AB R197, R191, R230 ;  /* 0x000000e6bfc5723e */ /* 0x000fe200000000ff */
[----:B------:R-:W-:Y:S01]  /*4e60*/  HMMA.16816.F32 R132, R24, R152, RZ ;  /* 0x000000981884723c */ /* 0x000fe200000018ff */
[----:B------:R-:W-:-:S02]  /*4e70*/  PRMT R31, R195, 0x5410, R194 ;  /* 0x00005410c31f7816 */ /* 0x000fc400000000c2 */
[----:B------:R-:W-:Y:S02]  /*4e80*/  PRMT R245, R246, 0x7632, R245 ;  /* 0x00007632f6f57816 */ /* 0x000fe400000000f5 */
[----:B------:R-:W-:Y:S01]  /*4e90*/  PRMT R4, R201, 0x5410, R200 ;  /* 0x00005410c9047816 */ /* 0x000fe200000000c8 */
[C---:B------:R-:W-:Y:S01]  /*4ea0*/  HMMA.16816.F32 R140, R24.reuse, R160, RZ ;  /* 0x000000a0188c723c */ /* 0x040fe200000018ff */
[----:B------:R-:W-:Y:S01]  /*4eb0*/  PRMT R196, R197, 0x7632, R196 ;  /* 0x00007632c5c47816 */ /* 0x000fe200000000c4 */
[----:B------:R-:W-:Y:S01]  /*4ec0*/  IMAD.MOV.U32 R153, RZ, RZ, R137 ;  /* 0x000000ffff997224 */ /* 0x000fe200078e0089 */
[----:B------:R-:W-:Y:S01]  /*4ed0*/  F2FP.F16.F32.PACK_AB R242, R190, R227 ;  /* 0x000000e3bef2723e */ /* 0x000fe200000000ff */
[----:B------:R-:W-:Y:S01]  /*4ee0*/  IMAD.MOV.U32 R152, RZ, RZ, R136 ;  /* 0x000000ffff987224 */ /* 0x000fe200078e0088 */
[----:B------:R-:W-:Y:S01]  /*4ef0*/  F2FP.F16.F32.PACK_AB R248, R223, R226 ;  /* 0x000000e2dff8723e */ /* 0x000fe200000000ff */
[C---:B------:R-:W-:Y:S01]  /*4f00*/  HMMA.16816.F32 R40, R24.reuse, R48, RZ ;  /* 0x000000301828723c */ /* 0x040fe200000018ff */
[----:B------:R-:W-:Y:S01]  /*4f10*/  LOP3.LUT R130, R130, R31, RZ, 0xc0, !PT ;  /* 0x0000001f82827212 */ /* 0x000fe200078ec0ff */
[----:B------:R-:W-:Y:S01]  /*4f20*/  IMAD.MOV.U32 R161, RZ, RZ, R111 ;  /* 0x000000ffffa17224 */ /* 0x000fe200078e006f */
[----:B------:R-:W-:Y:S01]  /*4f30*/  LOP3.LUT R129, R129, R4, RZ, 0xc0, !PT ;  /* 0x0000000481817212 */ /* 0x000fe200078ec0ff */
[----:B------:R-:W-:Y:S01]  /*4f40*/  IMAD.MOV.U32 R160, RZ, RZ, R110 ;  /* 0x000000ffffa07224 */ /* 0x000fe200078e006e */
[----:B------:R-:W-:Y:S01]  /*4f50*/  PRMT R31, R246, 0x5410, R245 ;  /* 0x00005410f61f7816 */ /* 0x000fe200000000f5 */
[----:B------:R-:W-:Y:S01]  /*4f60*/  HMMA.16816.F32 R56, R24, R64, RZ ;  /* 0x000000401838723c */ /* 0x000fe200000018ff */
[----:B------:R-:W-:-:S02]  /*4f70*/  PRMT R241, R242, 0x7632, R241 ;  /* 0x00007632f2f17816 */ /* 0x000fc400000000f1 */
[----:B------:R-:W-:Y:S02]  /*4f80*/  PRMT R4, R197, 0x5410, R196 ;  /* 0x00005410c5047816 */ /* 0x000fe400000000c4 */
[----:B------:R-:W-:Y:S02]  /*4f90*/  PRMT R247, R248, 0x7632, R247 ;  /* 0x00007632f8f77816 */ /* 0x000fe400000000f7 */
[----:B------:R-:W-:Y:S02]  /*4fa0*/  F2FP.F16.F32.PACK_AB R244, R187, R224 ;  /* 0x000000e0bbf4723e */ /* 0x000fe400000000ff */
[----:B------:R-:W-:Y:S02]  /*4fb0*/  LOP3.LUT R124, R124, R31, RZ, 0xc0, !PT ;  /* 0x0000001f7c7c7212 */ /* 0x000fe400078ec0ff */
[----:B------:R-:W-:Y:S02]  /*4fc0*/  LOP3.LUT R131, R131, R4, RZ, 0xc0, !PT ;  /* 0x0000000483837212 */ /* 0x000fe400078ec0ff */
[----:B------:R-:W-:-:S02]  /*4fd0*/  PRMT R31, R242, 0x5410, R241 ;  /* 0x00005410f21f7816 */ /* 0x000fc400000000f1 */
[----:B------:R-:W-:Y:S02]  /*4fe0*/  PRMT R4, R248, 0x5410, R247 ;  /* 0x00005410f8047816 */ /* 0x000fe400000000f7 */
[----:B------:R-:W-:Y:S01]  /*4ff0*/  PRMT R243, R244, 0x7632, R243 ;  /* 0x00007632f4f37816 */ /* 0x000fe200000000f3 */
[C---:B------:R-:W-:Y:S01]  /*5000*/  HMMA.16816.F32 R148, R128.reuse, R176, R148 ;  /* 0x000000b08094723c */ /* 0x040fe20000001894 */
[----:B------:R-:W-:Y:S01]  /*5010*/  LOP3.LUT R126, R126, R31, RZ, 0xc0, !PT ;  /* 0x0000001f7e7e7212 */ /* 0x000fe200078ec0ff */
[----:B------:R-:W-:Y:S01]  /*5020*/  IMAD R31, R186, 0x20, R13 ;  /* 0x00000020ba1f7824 */ /* 0x000fe200078e020d */
[----:B------:R-:W-:Y:S02]  /*5030*/  LOP3.LUT R125, R125, R4, RZ, 0xc0, !PT ;  /* 0x000000047d7d7212 */ /* 0x000fe400078ec0ff */
[----:B------:R-:W-:Y:S01]  /*5040*/  PRMT R4, R244, 0x5410, R243 ;  /* 0x00005410f4047816 */ /* 0x000fe200000000f3 */
[----:B------:R-:W-:Y:S01]  /*5050*/  VIADD R31, R31, 0xffffffe0 ;  /* 0xffffffe01f1f7836 */ /* 0x000fe20000000000 */
[----:B------:R-:W-:Y:S01]  /*5060*/  LOP3.LUT R34, R37, UR7, R34, 0x96, !PT ;  /* 0x0000000725227c12 */ /* 0x000fe2000f8e9622 */
[----:B------:R-:W-:Y:S01]  /*5070*/  HMMA.16816.F32 R156, R128, R172, R156 ;  /* 0x000000ac809c723c */ /* 0x000fe2000000189c */
[----:B------:R-:W-:-:S02]  /*5080*/  LOP3.LUT R127, R127, R4, RZ, 0xc0, !PT ;  /* 0x000000047f7f7212 */ /* 0x000fc400078ec0ff */
[----:B------:R-:W-:Y:S02]  /*5090*/  SHF.R.S32.HI R4, RZ, 0x1f, R32 ;  /* 0x0000001fff047819 */ /* 0x000fe40000011420 */
[----:B------:R-:W-:Y:S02]  /*50a0*/  IADD3 R96, P0, R31, R32, RZ ;  /* 0x000000201f607210 */ /* 0x000fe40007f1e0ff */
[----:B------:R-:W-:Y:S01]  /*50b0*/  LOP3.LUT R23, R29, UR10, R36, 0x96, !PT ;  /* 0x0000000a1d177c12 */ /* 0x000fe2000f8e9624 */
[C---:B------:R-:W-:Y:S01]  /*50c0*/  HMMA.16816.F32 R132, R124.reuse, R176, R132 ;  /* 0x000000b07c84723c */ /* 0x040fe20000001884 */
[----:B------:R-:W-:Y:S02]  /*50d0*/  LOP3.LUT R108, R95, UR9, R30, 0x96, !PT ;  /* 0x000000095f6c7c12 */ /* 0x000fe4000f8e961e */
[----:B------:R-:W-:Y:S02]  /*50e0*/  LOP3.LUT R36, R23, 0xffff, RZ, 0xc0, !PT ;  /* 0x0000ffff17247812 */ /* 0x000fe400078ec0ff */
[----:B------:R-:W-:Y:S01]  /*50f0*/  LOP3.LUT R29, R28, 0xffff, RZ, 0xc0, !PT ;  /* 0x0000ffff1c1d7812 */ /* 0x000fe200078ec0ff */
[C---:B------:R-:W-:Y:S01]  /*5100*/  HMMA.16816.F32 R140, R124.reuse, R172, R140 ;  /* 0x000000ac7c8c723c */ /* 0x040fe2000000188c */
[----:B------:R-:W-:Y:S01]  /*5110*/  LEA.HI.X.SX32 R176, R31, R4, 0x1, P0 ;  /* 0x000000041fb07211 */ /* 0x000fe200000f0eff */
[----:B------:R-:W-:Y:S01]  /*5120*/  IMAD.WIDE.U32 R30, R34, -0x2daee0ad, RZ ;  /* 0xd2511f53221e7825 */ /* 0x000fe200078e00ff */
[----:B------:R-:W-:Y:S01]  /*5130*/  LOP3.LUT R4, R23, 0xff, RZ, 0xc0, !PT ;  /* 0x000000ff17047812 */ /* 0x000fe200078ec0ff */
[----:B------:R-:W1:Y:S01]  /*5140*/  LDSM.16.MT88.4 R32, [R208+0xa800] ;  /* 0x00a80000d020783b */ /* 0x000e620000004200 */
[----:B------:R-:W-:Y:S01]  /*5150*/  SHF.R.U32.HI R36, RZ, 0x8, R36 ;  /* 0x00000008ff247819 */ /* 0x000fe20000011624 */
[----:B------:R-:W-:Y:S01]  /*5160*/  IMAD.MOV.U32 R177, RZ, RZ, R98 ;  /* 0x000000ffffb17224 */ /* 0x000fe200078e0062 */
[----:B------:R-:W-:Y:S01]  /*5170*/  ISETP.LE.U32.AND P0, PT, R4, UR8, PT ;  /* 0x0000000804007c0c */ /* 0x000fe2000bf03070 */
[----:B------:R-:W-:Y:S01]  /*5180*/  IMAD.MOV.U32 R173, RZ, RZ, R97 ;  /* 0x000000ffffad7224 */ /* 0x000fe200078e0061 */
[----:B------:R-:W-:Y:S01]  /*5190*/  LOP3.LUT R84, R31, UR5, R84, 0x96, !PT ;  /* 0x000000051f547c12 */ /* 0x000fe2000f8e9654 */
[----:B------:R-:W-:Y:S01]  /*51a0*/  IMAD.MOV.U32 R172, RZ, RZ, R96 ;  /* 0x000000ffffac7224 */ /* 0x000fe200078e0060 */
[----:B------:R-:W-:Y:S01]  /*51b0*/  LOP3.LUT R4, R30, 0xffff, RZ, 0xc0, !PT ;  /* 0x0000ffff1e047812 */ /* 0x000fe200078ec0ff */
[----:B------:R-:W-:Y:S01]  /*51c0*/  IMAD.WIDE.U32 R108, R108, -0x2daee0ad, RZ ;  /* 0xd2511f536c6c7825 */ /* 0x000fe200078e00ff */
[----:B------:R-:W-:Y:S01]  /*51d0*/  SHF.R.U32.HI R31, RZ, 0x10, R23 ;  /* 0x00000010ff1f7819 */ /* 0x000fe20000011617 */
[----:B------:R-:W2:Y:S01]  /*51e0*/  LDSM.16.MT88.4 R96, [R210+0xb000] ;  /* 0x00b00000d260783b */ /* 0x000ea20000004200 */
[----:B------:R-:W-:Y:S01]  /*51f0*/  LOP3.LUT R72, R30, 0xff, RZ, 0xc0, !PT ;  /* 0x000000ff1e487812 */ /* 0x000fe200078ec0ff */
[----:B------:R-:W-:Y:S01]  /*5200*/  HMMA.16816.F32 R40, R124, R168, R40 ;  /* 0x000000a87c28723c */ /* 0x000fe20000001828 */
[----:B------:R-:W-:-:S02]  /*5210*/  LOP3.LUT R31, R31, 0xff, RZ, 0xc0, !PT ;  /* 0x000000ff1f1f7812 */ /* 0x000fc400078ec0ff */
[--C-:B------:R-:W-:Y:S01]  /*5220*/  SHF.R.U32.HI R88, RZ, 0x10, R30.reuse ;  /* 0x00000010ff587819 */ /* 0x100fe2000001161e */
[----:B------:R-:W-:Y:S01]  /*5230*/  @!P0 HADD2 R21, -R177.H0_H0, -RZ.H0_H0 ;  /* 0xa00000ffb1158230 */ /* 0x000fe20000000900 */
[----:B------:R-:W-:Y:S02]  /*5240*/  ISETP.LE.U32.AND P1, PT, R31, UR8, PT ;  /* 0x000000081f007c0c */ /* 0x000fe4000bf23070 */
[----:B------:R-:W-:Y:S02]  /*5250*/  SHF.R.U32.HI R85, RZ, 0x18, R30 ;  /* 0x00000018ff557819 */ /* 0x000fe4000001161e */
[----:B------:R-:W-:Y:S02]  /*5260*/  LOP3.LUT R30, R36, 0xffff, RZ, 0xc0, !PT ;  /* 0x0000ffff241e7812 */ /* 0x000fe400078ec0ff */
[----:B------:R-:W-:Y:S01]  /*5270*/  SHF.R.U32.HI R23, RZ, 0x18, R23 ;  /* 0x00000018ff177819 */ /* 0x000fe20000011617 */
[----:B------:R-:W-:Y:S01]  /*5280*/  HMMA.16816.F32 R36, R8, R48, RZ ;  /* 0x000000300824723c */ /* 0x000fe200000018ff */
[----:B------:R-:W-:-:S02]  /*5290*/  ISETP.LE.U32.AND P2, PT, R30, UR8, PT ;  /* 0x000000081e007c0c */ /* 0x000fc4000bf43070 */
[----:B------:R-:W-:Y:S02]  /*52a0*/  LOP3.LUT R30, R28, 0xff, RZ, 0xc0, !PT ;  /* 0x000000ff1c1e7812 */ /* 0x000fe400078ec0ff */
[----:B------:R-:W-:Y:S01]  /*52b0*/  @!P0 PRMT R177, R21, 0x5410, RZ ;  /* 0x0000541015b18816 */ /* 0x000fe200000000ff */
[----:B------:R-:W-:Y:S01]  /*52c0*/  @!P1 HADD2 R19, -R222.H0_H0, -RZ.H0_H0 ;  /* 0xa00000ffde139230 */ /* 0x000fe20000000900 */
[----:B------:R-:W-:Y:S02]  /*52d0*/  ISETP.LE.U32.AND P3, PT, R30, UR8, PT ;  /* 0x000000081e007c0c */ /* 0x000fe4000bf63070 */
[----:B------:R-:W-:Y:S02]  /*52e0*/  ISETP.LE.U32.AND P0, PT, R23, UR8, PT ;  /* 0x0000000817007c0c */ /* 0x000fe4000bf03070 */
[----:B------:R-:W-:Y:S02]  /*52f0*/  @!P1 PRMT R222, R19, 0x5410, RZ ;  /* 0x0000541013de9816 */ /* 0x000fe400000000ff */
[----:B------:R-:W-:Y:S01]  /*5300*/  LOP3.LUT R19, R84, 0xffff, RZ, 0xc0, !PT ;  /* 0x0000ffff54137812 */ /* 0x000fe200078ec0ff */
[----:B------:R-:W-:Y:S01]  /*5310*/  @!P2 HADD2 R20, -R252.H0_H0, -RZ.H0_H0 ;  /* 0xa00000fffc14a230 */ /* 0x000fe20000000900 */
[----:B------:R-:W-:Y:S01]  /*5320*/  LOP3.LUT R95, R109, UR6, R22, 0x96, !PT ;  /* 0x000000066d5f7c12 */ /* 0x000fe2000f8e9616 */
[----:B-1----:R-:W-:Y:S01]  /*5330*/  HMMA.16816.F32 R52, R128, R32, R52 ;  /* 0x000000208034723c */ /* 0x002fe20000001834 */
[----:B------:R-:W-:-:S02]  /*5340*/  SHF.R.U32.HI R19, RZ, 0x8, R19 ;  /* 0x00000008ff137819 */ /* 0x000fc40000011613 */
[--C-:B------:R-:W-:Y:S01]  /*5350*/  SHF.R.U32.HI R22, RZ, 0x10, R28.reuse ;  /* 0x00000010ff167819 */ /* 0x100fe2000001161c */
[----:B------:R-:W-:Y:S01]  /*5360*/  @!P3 HADD2 R17, -R203.H0_H0, -RZ.H0_H0 ;  /* 0xa00000ffcb11b230 */ /* 0x000fe20000000900 */
[----:B------:R-:W-:Y:S01]  /*5370*/  SHF.R.U32.HI R28, RZ, 0x18, R28 ;  /* 0x00000018ff1c7819 */ /* 0x000fe2000001161c */
[----:B------:R-:W-:Y:S01]  /*5380*/  @!P0 HADD2 R18, -R221.H0_H0, -RZ.H0_H0 ;  /* 0xa00000ffdd128230 */ /* 0x000fe20000000900 */
[----:B------:R-:W-:Y:S01]  /*5390*/  LOP3.LUT R19, R19, 0xffff, RZ, 0xc0, !PT ;  /* 0x0000ffff13137812 */ /* 0x000fe200078ec0ff */
[----:B------:R-:W-:Y:S01]  /*53a0*/  HMMA.16816.F32 R36, R128, R168, R36 ;  /* 0x000000a88024723c */ /* 0x000fe20000001824 */
[----:B------:R-:W-:Y:S01]  /*53b0*/  SHF.R.U32.HI R21, RZ, 0x8, R29 ;  /* 0x00000008ff157819 */ /* 0x000fe2000001161d */
[----:B------:R-:W-:Y:S01]  /*53c0*/  IMAD.WIDE.U32 R64, R95, -0x326172a9, RZ ;  /* 0xcd9e8d575f407825 */ /* 0x000fe200078e00ff */
[----:B------:R-:W-:Y:S02]  /*53d0*/  @!P3 PRMT R203, R17, 0x5410, RZ ;  /* 0x0000541011cbb816 */ /* 0x000fe400000000ff */
[----:B------:R-:W-:Y:S01]  /*53e0*/  ISETP.LE.U32.AND P5, PT, R28, UR8, PT ;  /* 0x000000081c007c0c */ /* 0x000fe2000bfa3070 */
[----:B------:R-:W-:Y:S01]  /*53f0*/  HMMA.16816.F32 R56, R124, R32, R56 ;  /* 0x000000207c38723c */ /* 0x000fe20000001838 */
[----:B------:R-:W-:Y:S01]  /*5400*/  ISETP.LE.U32.AND P3, PT, R19, UR8, PT ;  /* 0x0000000813007c0c */ /* 0x000fe2000bf63070 */
[----:B------:R-:W1:Y:S01]  /*5410*/  LDSM.16.MT88.4 R28, [R212+0xb800] ;  /* 0x00b80000d41c783b */ /* 0x000e620000004200 */
[----:B------:R-:W-:Y:S01]  /*5420*/  LOP3.LUT R22, R22, 0xff, RZ, 0xc0, !PT ;  /* 0x000000ff16167812 */ /* 0x000fe200078ec0ff */
[----:B------:R-:W-:Y:S01]  /*5430*/  IMAD.MOV.U32 R169, RZ, RZ, R91 ;  /* 0x000000ffffa97224 */ /* 0x000fe200078e005b */
[----:B------:R-:W-:Y:S01]  /*5440*/  LOP3.LUT R21, R21, 0xffff, RZ, 0xc0, !PT ;  /* 0x0000ffff15157812 */ /* 0x000fe200078ec0ff */
[----:B------:R-:W-:Y:S01]  /*5450*/  IMAD.MOV.U32 R168, RZ, RZ, R90 ;  /* 0x000000ffffa87224 */ /* 0x000fe200078e005a */
[----:B------:R-:W-:-:S02]  /*5460*/  @!P2 PRMT R252, R20, 0x5410, RZ ;  /* 0x0000541014fca816 */ /* 0x000fc400000000ff */
[----:B------:R-:W-:Y:S02]  /*5470*/  LOP3.LUT R20, R84, 0xff, RZ, 0xc0, !PT ;  /* 0x000000ff54147812 */ /* 0x000fe400078ec0ff */
[----:B------:R-:W-:Y:S01]  /*5480*/  ISETP.LE.U32.AND P4, PT, R22, UR8, PT ;  /* 0x0000000816007c0c */ /* 0x000fe2000bf83070 */
[----:B------:R-:W-:Y:S01]  /*5490*/  @!P5 HADD2 R7, -R219.H0_H0, -RZ.H0_H0 ;  /* 0xa00000ffdb07d230 */ /* 0x000fe20000000900 */
[----:B------:R-:W-:Y:S01]  /*54a0*/  ISETP.LE.U32.AND P1, PT, R21, UR8, PT ;  /* 0x0000000815007c0c */ /* 0x000fe2000bf23070 */
[----:B------:R-:W-:Y:S01]  /*54b0*/  @!P3 HADD2 R5, -R198.H0_H0, -RZ.H0_H0 ;  /* 0xa00000ffc605b230 */ /* 0x000fe20000000900 */
[----:B------:R-:W-:Y:S02]  /*54c0*/  @!P0 PRMT R221, R18, 0x5410, RZ ;  /* 0x0000541012dd8816 */ /* 0x000fe400000000ff */
[----:B------:R-:W-:Y:S02]  /*54d0*/  ISETP.LE.U32.AND P0, PT, R20, UR8, PT ;  /* 0x0000000814007c0c */ /* 0x000fe4000bf03070 */
[----:B------:R-:W3:Y:S01]  /*54e0*/  LDSM.16.MT88.4 R20, [R210+0xb800] ;  /* 0x00b80000d214783b */ /* 0x000ee20000004200 */
[----:B------:R-:W-:-:S02]  /*54f0*/  @!P5 PRMT R219, R7, 0x5410, RZ ;  /* 0x0000541007dbd816 */ /* 0x000fc400000000ff */
[----:B------:R-:W-:Y:S02]  /*5500*/  @!P3 PRMT R198, R5, 0x5410, RZ ;  /* 0x0000541005c6b816 */ /* 0x000fe400000000ff */
[----:B------:R-:W-:Y:S01]  /*5510*/  @!P4 HADD2 R15, -R220.H0_H0, -RZ.H0_H0 ;  /* 0xa00000ffdc0fc230 */ /* 0x000fe20000000900 */
[--C-:B------:R-:W-:Y:S01]  /*5520*/  SHF.R.U32.HI R7, RZ, 0x18, R84.reuse ;  /* 0x00000018ff077819 */ /* 0x100fe20000011654 */
[----:B------:R-:W-:Y:S01]  /*5530*/  @!P1 HADD2 R16, -R202.H0_H0, -RZ.H0_H0 ;  /* 0xa00000ffca109230 */ /* 0x000fe20000000900 */
[----:B------:R-:W-:Y:S02]  /*5540*/  LOP3.LUT R5, R88, 0xff, RZ, 0xc0, !PT ;  /* 0x000000ff58057812 */ /* 0x000fe400078ec0ff */
[----:B------:R-:W-:Y:S01]  /*5550*/  SHF.R.U32.HI R17, RZ, 0x10, R84 ;  /* 0x00000010ff117819 */ /* 0x000fe20000011654 */
[----:B------:R-:W-:Y:S01]  /*5560*/  @!P0 HADD2 R6, -R199.H0_H0, -RZ.H0_H0 ;  /* 0xa00000ffc7068230 */ /* 0x000fe20000000900 */
[----:B------:R-:W-:Y:S01]  /*5570*/  @!P1 PRMT R202, R16, 0x5410, RZ ;  /* 0x0000541010ca9816 */ /* 0x000fe200000000ff */
[----:B--2---:R-:W-:Y:S01]  /*5580*/  HMMA.16816.F32 R88, R24, R96, RZ ;  /* 0x000000601858723c */ /* 0x004fe200000018ff */
[----:B------:R-:W-:-:S02]  /*5590*/  @!P4 PRMT R220, R15, 0x5410, RZ ;  /* 0x000054100fdcc816 */ /* 0x000fc400000000ff */
[----:B------:R-:W-:Y:S02]  /*55a0*/  LOP3.LUT R17, R17, 0xff, RZ, 0xc0, !PT ;  /* 0x000000ff11117812 */ /* 0x000fe400078ec0ff */
[----:B------:R-:W-:Y:S02]  /*55b0*/  @!P0 PRMT R199, R6, 0x5410, RZ ;  /* 0x0000541006c78816 */ /* 0x000fe400000000ff */
[----:B------:R-:W-:Y:S02]  /*55c0*/  ISETP.LE.U32.AND P1, PT, R7, UR8, PT ;  /* 0x0000000807007c0c */ /* 0x000fe4000bf23070 */
[----:B------:R-:W-:Y:S01]  /*55d0*/  SHF.R.U32.HI R15, RZ, 0x8, R4 ;  /* 0x00000008ff0f7819 */ /* 0x000fe20000011604 */
[----:B-1----:R-:W-:Y:S01]  /*55e0*/  HMMA.16816.F32 R68, R128, R28, R68 ;  /* 0x0000001c8044723c */ /* 0x002fe20000001844 */
[----:B------:R-:W-:Y:S02]  /*55f0*/  ISETP.LE.U32.AND P3, PT, R5, UR8, PT ;  /* 0x0000000805007c0c */ /* 0x000fe4000bf63070 */
[----:B------:R-:W1:Y:S01]  /*5600*/  LDSM.16.MT88.4 R4, [R208+0xb000] ;  /* 0x00b00000d004783b */ /* 0x000e620000004200 */
[----:B------:R-:W-:-:S02]  /*5610*/  ISETP.LE.U32.AND P2, PT, R17, UR8, PT ;  /* 0x0000000811007c0c */ /* 0x000fc4000bf43070 */
[----:B------:R-:W-:Y:S01]  /*5620*/  ISETP.LE.U32.AND P6, PT, R85, UR8, PT ;  /* 0x0000000855007c0c */ /* 0x000fe2000bfc3070 */
[----:B------:R-:W-:Y:S01]  /*5630*/  LDSM.16.MT88.4 R16, [R209+0xb800] ;  /* 0x00b80000d110783b */ /* 0x000fe20000004200 */
[----:B------:R-:W-:Y:S01]  /*5640*/  HMMA.16816.F32 R84, R8, R96, RZ ;  /* 0x000000600854723c */ /* 0x000fe200000018ff */
[----:B------:R-:W-:Y:S01]  /*5650*/  ISETP.LE.U32.AND P4, PT, R72, UR8, PT ;  /* 0x0000000848007c0c */ /* 0x000fe2000bf83070 */
[----:B------:R-:W-:Y:S01]  /*5660*/  @!P1 HADD2 R13, -R200.H0_H0, -RZ.H0_H0 ;  /* 0xa00000ffc80d9230 */ /* 0x000fe20000000900 */
[----:B------:R-:W-:Y:S02]  /*5670*/  LOP3.LUT R15, R15, 0xffff, RZ, 0xc0, !PT ;  /* 0x0000ffff0f0f7812 */ /* 0x000fe400078ec0ff */
[----:B------:R-:W-:Y:S01]  /*5680*/  LOP3.LUT R32, R65, UR10, R100, 0x96, !PT ;  /* 0x0000000a41207c12 */ /* 0x000fe2000f8e9664 */
[----:B------:R-:W-:Y:S01]  /*5690*/  HMMA.16816.F32 R72, R24, R80, RZ ;  /* 0x000000501848723c */ /* 0x000fe200000018ff */
[----:B------:R-:W-:Y:S01]  /*56a0*/  ISETP.LE.U32.AND P0, PT, R15, UR8, PT ;  /* 0x000000080f007c0c */ /* 0x000fe2000bf03070 */
[----:B------:R-:W-:Y:S01]  /*56b0*/  @!P3 HADD2 R79, -R197.H0_H0, -RZ.H0_H0 ;  /* 0xa00000ffc54fb230 */ /* 0x000fe20000000900 */
[----:B------:R-:W-:Y:S01]  /*56c0*/  @!P1 PRMT R200, R13, 0x5410, RZ ;  /* 0x000054100dc89816 */ /* 0x000fe200000000ff */
[----:B------:R-:W-:Y:S01]  /*56d0*/  @!P2 HADD2 R14, -R201.H0_H0, -RZ.H0_H0 ;  /* 0xa00000ffc90ea230 */ /* 0x000fe20000000900 */
[----:B------:R-:W-:Y:S01]  /*56e0*/  SHF.R.U32.HI R13, RZ, 0x10, R32 ;  /* 0x00000010ff0d7819 */ /* 0x000fe20000011620 */
[----:B---3--:R-:W-:Y:S01]  /*56f0*/  HMMA.16816.F32 R88, R124, R20, R88 ;  /* 0x000000147c58723c */ /* 0x008fe20000001858 */
[----:B------:R-:W-:Y:S01]  /*5700*/  SHF.R.U32.HI R33, RZ, 0x10, R64 ;  /* 0x00000010ff217819 */ /* 0x000fe20000011640 */
[----:B------:R-:W-:Y:S01]  /*5710*/  @!P4 HADD2 R12, -R195.H0_H0, -RZ.H0_H0 ;  /* 0xa00000ffc30cc230 */ /* 0x000fe20000000900 */
[----:B------:R-:W-:Y:S01]  /*5720*/  @!P2 PRMT R201, R14, 0x5410, RZ ;  /* 0x000054100ec9a816 */ /* 0x000fe200000000ff */
[----:B------:R-:W-:Y:S01]  /*5730*/  @!P6 HADD2 R78, -R196.H0_H0, -RZ.H0_H0 ;  /* 0xa00000ffc44ee230 */ /* 0x000fe20000000900 */
[----:B------:R-:W-:-:S02]  /*5740*/  LOP3.LUT R14, R32, 0xff, RZ, 0xc0, !PT ;  /* 0x000000ff200e7812 */ /* 0x000fc400078ec0ff */
[----:B------:R-:W-:Y:S01]  /*5750*/  @!P4 PRMT R195, R12, 0x5410, RZ ;  /* 0x000054100cc3c816 */ /* 0x000fe200000000ff */
[----:B------:R-:W-:Y:S01]  /*5760*/  @!P0 HADD2 R92, -R194.H0_H0, -RZ.H0_H0 ;  /* 0xa00000ffc25c8230 */ /* 0x000fe20000000900 */
[----:B------:R-:W-:Y:S02]  /*5770*/  LOP3.LUT R12, R32, 0xffff, RZ, 0xc0, !PT ;  /* 0x0000ffff200c7812 */ /* 0x000fe400078ec0ff */
[----:B------:R-:W-:Y:S01]  /*5780*/  ISETP.LE.U32.AND P2, PT, R14, UR8, PT ;  /* 0x000000080e007c0c */ /* 0x000fe2000bf43070 */
[----:B------:R-:W-:Y:S01]  /*5790*/  HMMA.16816.F32 R84, R128, R20, R84 ;  /* 0x000000148054723c */ /* 0x000fe20000001854 */
[----:B------:R-:W-:Y:S01]  /*57a0*/  LOP3.LUT R94, R101, UR7, R94, 0x96, !PT ;  /* 0x00000007655e7c12 */ /* 0x000fe2000f8e965e */
[----:B------:R-:W-:Y:S01]  /*57b0*/  ULDC.64 UR6, c[0x0][0x2a8] ;  /* 0x0000aa0000067ab9 */ /* 0x000fe20000000a00 */
[----:B------:R-:W-:Y:S02]  /*57c0*/  SHF.R.U32.HI R32, RZ, 0x18, R32 ;  /* 0x00000018ff207819 */ /* 0x000fe40000011620 */
[----:B------:R-:W-:Y:S01]  /*57d0*/  LOP3.LUT R33, R33, 0xff, RZ, 0xc0, !PT ;  /* 0x000000ff21217812 */ /* 0x000fe200078ec0ff */
[----:B------:R-:W-:Y:S01]  /*57e0*/  HMMA.16816.F32 R72, R124, R28, R72 ;  /* 0x0000001c7c48723c */ /* 0x000fe20000001848 */
[----:B------:R-:W-:Y:S01]  /*57f0*/  SHF.R.U32.HI R20, RZ, 0x8, R12 ;  /* 0x00000008ff147819 */ /* 0x000fe2000001160c */
[----:B------:R-:W-:Y:S01]  /*5800*/  IMAD.WIDE.U32 R94, R94, -0x2daee0ad, RZ ;  /* 0xd2511f535e5e7825 */ /* 0x000fe200078e00ff */
[----:B------:R-:W-:-:S02]  /*5810*/  LOP3.LUT R21, R13, 0xff, RZ, 0xc0, !PT ;  /* 0x000000ff0d157812 */ /* 0x000fc400078ec0ff */
[----:B------:R-:W2:Y:S01]  /*5820*/  LDSM.16.MT88.4 R12, [R208+0xb800] ;  /* 0x00b80000d00c783b */ /* 0x000ea20000004200 */
[----:B------:R-:W-:Y:S01]  /*5830*/  LOP3.LUT R20, R20, 0xffff, RZ, 0xc0, !PT ;  /* 0x0000ffff14147812 */ /* 0x000fe200078ec0ff */
[----:B------:R-:W-:Y:S01]  /*5840*/  @!P2 HADD2 R77, -R193.H0_H0, -RZ.H0_H0 ;  /* 0xa00000ffc14da230 */ /* 0x000fe20000000900 */
[----:B------:R-:W-:Y:S02]  /*5850*/  LOP3.LUT R29, R64, 0xffff, RZ, 0xc0, !PT ;  /* 0x0000ffff401d7812 */ /* 0x000fe400078ec0ff */
[----:B------:R-:W-:Y:S02]  /*5860*/  @!P0 PRMT R194, R92, 0x5410, RZ ;  /* 0x000054105cc28816 */ /* 0x000fe400000000ff */
[----:B------:R-:W-:Y:S02]  /*5870*/  @!P3 PRMT R197, R79, 0x5410, RZ ;  /* 0x000054104fc5b816 */ /* 0x000fe400000000ff */
[----:B------:R-:W-:Y:S02]  /*5880*/  SHF.R.U32.HI R29, RZ, 0x8, R29 ;  /* 0x00000008ff1d7819 */ /* 0x000fe4000001161d */
[----:B------:R-:W-:Y:S01]  /*5890*/  ISETP.LE.U32.AND P5, PT, R21, UR8, PT ;  /* 0x0000000815007c0c */ /* 0x000fe2000bfa3070 */
[----:B------:R-:W-:Y:S01]  /*58a0*/  IMAD.MOV.U32 R21, RZ, RZ, R102 ;  /* 0x000000ffff157224 */ /* 0x000fe200078e0066 */
[----:B------:R-:W-:Y:S01]  /*58b0*/  ISETP.LE.U32.AND P0, PT, R32, UR8, PT ;  /* 0x0000000820007c0c */ /* 0x000fe2000bf03070 */
[----:B------:R-:W-:Y:S01]  /*58c0*/  IMAD.MOV.U32 R32, RZ, RZ, R116 ;  /* 0x000000ffff207224 */ /* 0x000fe200078e0074 */
[----:B------:R-:W-:Y:S01]  /*58d0*/  ISETP.LE.U32.AND P3, PT, R33, UR8, PT ;  /* 0x0000000821007c0c */ /* 0x000fe2000bf63070 */
[----:B------:R-:W-:Y:S01]  /*58e0*/  IMAD.MOV.U32 R33, RZ, RZ, R120 ;  /* 0x000000ffff217224 */ /* 0x000fe200078e0078 */
[----:B------:R-:W-:Y:S01]  /*58f0*/  ISETP.LE.U32.AND P1, PT, R20, UR8, PT ;  /* 0x0000000814007c0c */ /* 0x000fe2000bf23070 */
[----:B-1----:R-:W-:Y:S01]  /*5900*/  HMMA.16816.F32 R116, R8, R4, RZ ;  /* 0x000000040874723c */ /* 0x002fe200000018ff */
[----:B------:R-:W-:Y:S01]  /*5910*/  LOP3.LUT R108, R95, UR5, R108, 0x96, !PT ;  /* 0x000000055f6c7c12 */ /* 0x000fe2000f8e966c */
[----:B------:R-:W-:Y:S01]  /*5920*/  IMAD.MOV.U32 R20, RZ, RZ, R104 ;  /* 0x000000ffff147224 */ /* 0x000fe200078e0068 */
[----:B------:R-:W-:-:S02]  /*5930*/  @!P2 PRMT R193, R77, 0x5410, RZ ;  /* 0x000054104dc1a816 */ /* 0x000fc400000000ff */
[----:B------:R-:W-:Y:S01]  /*5940*/  LOP3.LUT R48, R64, 0xff, RZ, 0xc0, !PT ;  /* 0x000000ff40307812 */ /* 0x000fe200078ec0ff */
[----:B------:R-:W-:Y:S01]  /*5950*/  HMMA.16816.F32 R120, R24, R4, RZ ;  /* 0x000000041878723c */ /* 0x000fe200000018ff */
[----:B------:R-:W-:Y:S01]  /*5960*/  @!P5 HADD2 R63, -R240.H0_H0, -RZ.H0_H0 ;  /* 0xa00000fff03fd230 */ /* 0x000fe20000000900 */
[----:B------:R-:W-:Y:S01]  /*5970*/  SHF.R.U32.HI R28, RZ, 0x18, R64 ;  /* 0x00000018ff1c7819 */ /* 0x000fe20000011640 */
[----:B------:R-:W-:Y:S01]  /*5980*/  @!P0 HADD2 R62, -R239.H0_H0, -RZ.H0_H0 ;  /* 0xa00000ffef3e8230 */ /* 0x000fe20000000900 */
[----:B------:R-:W-:Y:S01]  /*5990*/  ISETP.LE.U32.AND P4, PT, R48, UR8, PT ;  /* 0x0000000830007c0c */ /* 0x000fe2000bf83070 */
[----:B------:R-:W-:Y:S01]  /*59a0*/  @!P3 HADD2 R46, -R250.H0_H0, -RZ.H0_H0 ;  /* 0xa00000fffa2eb230 */ /* 0x000fe20000000900 */
[-C--:B------:R-:W-:Y:S01]  /*59b0*/  HMMA.16816.F32 R100, R8, R112.reuse, RZ ;  /* 0x000000700864723c */ /* 0x080fe200000018ff */
[----:B------:R-:W-:Y:S01]  /*59c0*/  LOP3.LUT R4, R29, 0xffff, RZ, 0xc0, !PT ;  /* 0x0000ffff1d047812 */ /* 0x000fe200078ec0ff */
[----:B------:R-:W-:Y:S01]  /*59d0*/  @!P1 HADD2 R76, -R192.H0_H0, -RZ.H0_H0 ;  /* 0xa00000ffc04c9230 */ /* 0x000fe20000000900 */
[----:B------:R-:W-:Y:S01]  /*59e0*/  LOP3.LUT R5, R108, 0xff, RZ, 0xc0, !PT ;  /* 0x000000ff6c057812 */ /* 0x000fe200078ec0ff */
[----:B------:R-:W-:Y:S01]  /*59f0*/  IMAD.MOV.U32 R29, RZ, RZ, R145 ;  /* 0x000000ffff1d7224 */ /* 0x000fe200078e0091 */
[----:B------:R-:W-:Y:S01]  /*5a00*/  ISETP.LE.U32.AND P2, PT, R4, UR8, PT ;  /* 0x0000000804007c0c */ /* 0x000fe2000bf43070 */
[----:B------:R-:W-:Y:S01]  /*5a10*/  HMMA.16816.F32 R104, R24, R112, RZ ;  /* 0x000000701868723c */ /* 0x000fe200000018ff */
[----:B------:R-:W-:-:S02]  /*5a20*/  LOP3.LUT R4, R108, 0xffff, RZ, 0xc0, !PT ;  /* 0x0000ffff6c047812 */ /* 0x000fc400078ec0ff */
[----:B------:R-:W-:Y:S02]  /*5a30*/  @!P5 PRMT R240, R63, 0x5410, RZ ;  /* 0x000054103ff0d816 */ /* 0x000fe400000000ff */
[----:B------:R-:W-:Y:S01]  /*5a40*/  SHF.R.U32.HI R4, RZ, 0x8, R4 ;  /* 0x00000008ff047819 */ /* 0x000fe20000011604 */
[----:B------:R-:W-:Y:S01]  /*5a50*/  @!P4 HADD2 R61, -R238.H0_H0, -RZ.H0_H0 ;  /* 0xa00000ffee3dc230 */ /* 0x000fe20000000900 */
[----:B------:R-:W-:Y:S01]  /*5a60*/  @!P1 PRMT R192, R76, 0x5410, RZ ;  /* 0x000054104cc09816 */ /* 0x000fe200000000ff */
[-C--:B--2---:R-:W-:Y:S01]  /*5a70*/  HMMA.16816.F32 R116, R128, R12.reuse, R116 ;  /* 0x0000000c8074723c */ /* 0x084fe20000001874 */
[----:B------:R-:W-:Y:S02]  /*5a80*/  LOP3.LUT R4, R4, 0xffff, RZ, 0xc0, !PT ;  /* 0x0000ffff04047812 */ /* 0x000fe400078ec0ff */
[----:B------:R-:W-:Y:S01]  /*5a90*/  ISETP.LE.U32.AND P5, PT, R5, UR8, PT ;  /* 0x0000000805007c0c */ /* 0x000fe2000bfa3070 */
[----:B------:R-:W-:Y:S01]  /*5aa0*/  @!P2 HADD2 R47, -R237.H0_H0, -RZ.H0_H0 ;  /* 0xa00000ffed2fa230 */ /* 0x000fe20000000900 */
[----:B------:R-:W-:Y:S01]  /*5ab0*/  @!P0 PRMT R239, R62, 0x5410, RZ ;  /* 0x000054103eef8816 */ /* 0x000fe200000000ff */
[----:B------:R-:W-:Y:S01]  /*5ac0*/  HMMA.16816.F32 R120, R124, R12, R120 ;  /* 0x0000000c7c78723c */ /* 0x000fe20000001878 */
[----:B------:R-:W-:Y:S01]  /*5ad0*/  ISETP.LE.U32.AND P0, PT, R28, UR8, PT ;  /* 0x000000081c007c0c */ /* 0x000fe2000bf03070 */
[----:B------:R-:W-:Y:S01]  /*5ae0*/  IMAD.MOV.U32 R28, RZ, RZ, R138 ;  /* 0x000000ffff1c7224 */ /* 0x000fe200078e008a */
[----:B------:R-:W-:-:S02]  /*5af0*/  ISETP.LE.U32.AND P1, PT, R4, UR8, PT ;  /* 0x0000000804007c0c */ /* 0x000fc4000bf23070 */
[----:B------:R-:W-:Y:S01]  /*5b00*/  LOP3.LUT R4, R94, 0xff, RZ, 0xc0, !PT ;  /* 0x000000ff5e047812 */ /* 0x000fe200078ec0ff */
[-C--:B------:R-:W-:Y:S01]  /*5b10*/  HMMA.16816.F32 R100, R128, R16.reuse, R100 ;  /* 0x000000108064723c */ /* 0x080fe20000001864 */
[----:B------:R-:W-:Y:S02]  /*5b20*/  @!P6 PRMT R196, R78, 0x5410, RZ ;  /* 0x000054104ec4e816 */ /* 0x000fe400000000ff */
[----:B------:R-:W-:Y:S01]  /*5b30*/  ISETP.LE.U32.AND P6, PT, R4, UR8, PT ;  /* 0x0000000804007c0c */ /* 0x000fe2000bfc3070 */
[----:B------:R-:W-:Y:S01]  /*5b40*/  @!P5 HADD2 R44, -R246.H0_H0, -RZ.H0_H0 ;  /* 0xa00000fff62cd230 */ /* 0x000fe20000000900 */
[----:B------:R-:W-:Y:S01]  /*5b50*/  LOP3.LUT R12, R94, 0xffff, RZ, 0xc0, !PT ;  /* 0x0000ffff5e0c7812 */ /* 0x000fe200078ec0ff */
[----:B------:R-:W-:Y:S01]  /*5b60*/  HMMA.16816.F32 R104, R124, R16, R104 ;  /* 0x000000107c68723c */ /* 0x000fe20000001868 */
[----:B------:R-:W-:Y:S01]  /*5b70*/  SHF.R.U32.HI R13, RZ, 0x10, R94 ;  /* 0x00000010ff0d7819 */ /* 0x000fe2000001165e */
[----:B------:R-:W-:Y:S01]  /*5b80*/  @!P0 HADD2 R45, -R249.H0_H0, -RZ.H0_H0 ;  /* 0xa00000fff92d8230 */ /* 0x000fe20000000900 */
[----:B------:R-:W-:Y:S01]  /*5b90*/  SHF.R.U32.HI R4, RZ, 0x10, R108 ;  /* 0x00000010ff047819 */ /* 0x000fe2000001166c */
[----:B------:R-:W-:Y:S01]  /*5ba0*/  @!P1 HADD2 R60, -R245.H0_H0, -RZ.H0_H0 ;  /* 0xa00000fff53c9230 */ /* 0x000fe20000000900 */
[----:B------:R-:W-:Y:S01]  /*5bb0*/  SHF.R.U32.HI R94, RZ, 0x18, R94 ;  /* 0x00000018ff5e7819 */ /* 0x000fe2000001165e */
[C---:B------:R-:W-:Y:S01]  /*5bc0*/  HMMA.16816.F32 R76, R24.reuse, R82, RZ ;  /* 0x00000052184c723c */ /* 0x040fe200000018ff */
[----:B------:R-:W-:Y:S01]  /*5bd0*/  SHF.R.U32.HI R108, RZ, 0x18, R108 ;  /* 0x00000018ff6c7819 */ /* 0x000fe2000001166c */
[----:B------:R-:W-:Y:S01]  /*5be0*/  IMAD.MOV.U32 R17, RZ, RZ, R144 ;  /* 0x000000ffff117224 */ /* 0x000fe200078e0090 */
[----:B------:R-:W-:Y:S01]  /*5bf0*/  @!P4 PRMT R238, R61, 0x5410, RZ ;  /* 0x000054103deec816 */ /* 0x000fe200000000ff */
[----:B------:R-:W-:Y:S01]  /*5c00*/  IMAD.MOV.U32 R16, RZ, RZ, R139 ;  /* 0x000000ffff107224 */ /* 0x000fe200078e008b */
[----:B------:R-:W-:Y:S01]  /*5c10*/  @!P3 PRMT R250, R46, 0x5410, RZ ;  /* 0x000054102efab816 */ /* 0x000fe200000000ff */
[----:B------:R-:W-:Y:S01]  /*5c20*/  HMMA.16816.F32 R136, R24, R154, RZ ;  /* 0x0000009a1888723c */ /* 0x000fe200000018ff */
[----:B------:R-:W-:Y:S01]  /*5c30*/  @!P5 PRMT R246, R44, 0x5410, RZ ;  /* 0x000054102cf6d816 */ /* 0x000fe200000000ff */
[----:B------:R-:W-:Y:S01]  /*5c40*/  @!P6 HADD2 R180, -R242.H0_H0, -RZ.H0_H0 ;  /* 0xa00000fff2b4e230 */ /* 0x000fe20000000900 */
[----:B------:R-:W-:-:S02]  /*5c50*/  @!P2 PRMT R237, R47, 0x5410, RZ ;  /* 0x000054102feda816 */ /* 0x000fc400000000ff */
[----:B------:R-:W-:Y:S01]  /*5c60*/  ISETP.LE.U32.AND P4, PT, R94, UR8, PT ;  /* 0x000000085e007c0c */ /* 0x000fe2000bf83070 */
[C---:B------:R-:W-:Y:S01]  /*5c70*/  HMMA.16816.F32 R144, R24.reuse, R162, RZ ;  /* 0x000000a21890723c */ /* 0x040fe200000018ff */
[----:B------:R-:W-:Y:S02]  /*5c80*/  @!P0 PRMT R249, R45, 0x5410, RZ ;  /* 0x000054102df98816 */ /* 0x000fe400000000ff */
[----:B------:R-:W-:Y:S02]  /*5c90*/  ISETP.LE.U32.AND P3, PT, R108, UR8, PT ;  /* 0x000000086c007c0c */ /* 0x000fe4000bf63070 */
[----:B------:R-:W-:Y:S01]  /*5ca0*/  ISETP.NE.AND P5, PT, R93, RZ, PT ;  /* 0x000000ff5d00720c */ /* 0x000fe20003fa5270 */
[----:B------:R-:W-:Y:S01]  /*5cb0*/  HMMA.16816.F32 R44, R24, R50, RZ ;  /* 0x00000032182c723c */ /* 0x000fe200000018ff */
[----:B------:R-:W-:Y:S02]  /*5cc0*/  @!P1 PRMT R245, R60, 0x5410, RZ ;  /* 0x000054103cf59816 */ /* 0x000fe400000000ff */
[----:B------:R-:W-:-:S02]  /*5cd0*/  LOP3.LUT R4, R4, 0xff, RZ, 0xc0, !PT ;  /* 0x000000ff04047812 */ /* 0x000fc400078ec0ff */
[----:B------:R-:W-:Y:S01]  /*5ce0*/  SHF.R.U32.HI R12, RZ, 0x8, R12 ;  /* 0x00000008ff0c7819 */ /* 0x000fe2000001160c */
[C---:B------:R-:W-:Y:S01]  /*5cf0*/  HMMA.16816.F32 R60, R24.reuse, R66, RZ ;  /* 0x00000042183c723c */ /* 0x040fe200000018ff */
[----:B------:R-:W-:Y:S01]  /*5d00*/  ISETP.LE.U32.AND P0, PT, R4, UR8, PT ;  /* 0x0000000804007c0c */ /* 0x000fe2000bf03070 */
[----:B------:R-:W-:Y:S01]  /*5d10*/  @!P4 HADD2 R165, -R243.H0_H0, -RZ.H0_H0 ;  /* 0xa00000fff3a5c230 */ /* 0x000fe20000000900 */
[----:B------:R-:W-:Y:S01]  /*5d20*/  LOP3.LUT R13, R13, 0xff, RZ, 0xc0, !PT ;  /* 0x000000ff0d0d7812 */ /* 0x000fe200078ec0ff */
[----:B------:R-:W-:Y:S01]  /*5d30*/  @!P3 HADD2 R181, -R247.H0_H0, -RZ.H0_H0 ;  /* 0xa00000fff7b5b230 */ /* 0x000fe20000000900 */
[----:B------:R-:W-:Y:S01]  /*5d40*/  LOP3.LUT R12, R12, 0xffff, RZ, 0xc0, !PT ;  /* 0x0000ffff0c0c7812 */ /* 0x000fe200078ec0ff */
[----:B------:R-:W-:Y:S01]  /*5d50*/  HMMA.16816.F32 R92, R24, R98, RZ ;  /* 0x00000062185c723c */ /* 0x000fe200000018ff */
[----:B------:R-:W-:Y:S02]  /*5d60*/  ISETP.LE.U32.AND P2, PT, R13, UR8, PT ;  /* 0x000000080d007c0c */ /* 0x000fe4000bf43070 */
[----:B------:R-:W-:-:S02]  /*5d70*/  @!P3 PRMT R247, R181, 0x5410, RZ ;  /* 0x00005410b5f7b816 */ /* 0x000fc400000000ff */
[----:B------:R-:W-:Y:S01]  /*5d80*/  @!P6 PRMT R242, R180, 0x5410, RZ ;  /* 0x00005410b4f2e816 */ /* 0x000fe200000000ff */
[----:B------:R-:W-:Y:S01]  /*5d90*/  HMMA.16816.F32 R108, R24, R114, RZ ;  /* 0x00000072186c723c */ /* 0x000fe200000018ff */
[----:B------:R-:W-:Y:S01]  /*5da0*/  @!P4 PRMT R243, R165, 0x5410, RZ ;  /* 0x00005410a5f3c816 */ /* 0x000fe200000000ff */
[----:B------:R-:W-:-:S04]  /*5db0*/  @!P0 HADD2 R182, -R248.H0_H0, -RZ.H0_H0 ;  /* 0xa00000fff8b68230 */ /* 0x000fc80000000900 */
[----:B------:R-:W-:Y:S01]  /*5dc0*/  HMMA.16816.F32 R24, R24, R6, RZ ;  /* 0x000000061818723c */ /* 0x000fe200000018ff */
[----:B------:R-:W-:Y:S01]  /*5dd0*/  @!P0 PRMT R248, R182, 0x5410, RZ ;  /* 0x00005410b6f88816 */ /* 0x000fe200000000ff */
[----:B------:R-:W-:Y:S01]  /*5de0*/  @!P2 HADD2 R166, -R244.H0_H0, -RZ.H0_H0 ;  /* 0xa00000fff4a6a230 */ /* 0x000fe20000000900 */
[----:B------:R-:W-:Y:S01]  /*5df0*/  ISETP.LE.U32.AND P0, PT, R12, UR8, PT ;  /* 0x000000080c007c0c */ /* 0x000fe2000bf03070 */
[----:B------:R-:W-:Y:S02]  /*5e00*/  FADD.FTZ R12, R16, R28 ;  /* 0x0000001c100c7221 */ /* 0x000fe40000010000 */
[----:B------:R-:W-:Y:S01]  /*5e10*/  HMMA.16816.F32 R112, R8, R114, RZ ;  /* 0x000000720870723c */ /* 0x000fe200000018ff */
[----:B------:R-:W-:Y:S01]  /*5e20*/  @!P2 PRMT R244, R166, 0x5410, RZ ;  /* 0x00005410a6f4a816 */ /* 0x000fe200000000ff */
[----:B------:R-:W-:-:S04]  /*5e30*/  FADD.FTZ R12, R20, R12 ;  /* 0x0000000c140c7221 */ /* 0x000fc80000010000 */
[----:B------:R-:W-:Y:S01]  /*5e40*/  HMMA.16816.F32 R136, R124, R178, R136 ;  /* 0x000000b27c88723c */ /* 0x000fe20000001888 */
[----:B------:R-:W-:-:S03]  /*5e50*/  FADD.FTZ R12, R173, R12 ;  /* 0x0000000cad0c7221 */ /* 0x000fc60000010000 */
[----:B------:R-:W-:Y:S02]  /*5e60*/  @!P0 HADD2 R167, -R241.H0_H0, -RZ.H0_H0 ;  /* 0xa00000fff1a78230 */ /* 0x000fe40000000900 */
[----:B------:R-:W-:Y:S01]  /*5e70*/  FADD.FTZ R229, R229, R12 ;  /* 0x0000000ce5e57221 */ /* 0x000fe20000010000 */
[----:B------:R-:W-:Y:S02]  /*5e80*/  HMMA.16816.F32 R144, R124, R174, R144 ;  /* 0x000000ae7c90723c */ /* 0x000fe40000001890 */
[----:B------:R-:W-:Y:S01]  /*5e90*/  @!P0 PRMT R241, R167, 0x5410, RZ ;  /* 0x00005410a7f18816 */ /* 0x000fe200000000ff */
[----:B------:R-:W-:-:S03]  /*5ea0*/  FADD.FTZ R228, R228, R229 ;  /* 0x000000e5e4e47221 */ /* 0x000fc60000010000 */
[----:B------:R-:W-:Y:S01]  /*5eb0*/  HMMA.16816.F32 R44, R124, R170, R44 ;  /* 0x000000aa7c2c723c */ /* 0x000fe2000000182c */
[----:B------:R-:W-:-:S05]  /*5ec0*/  FADD.FTZ R227, R227, R228 ;  /* 0x000000e4e3e37221 */ /* 0x000fca0000010000 */
[C---:B------:R-:W-:Y:S06]  /*5ed0*/  HMMA.16816.F32 R60, R124.reuse, R34, R60 ;  /* 0x000000227c3c723c */ /* 0x040fec000000183c */
[C---:B------:R-:W-:Y:S06]  /*5ee0*/  HMMA.16816.F32 R76, R124.reuse, R30, R76 ;  /* 0x0000001e7c4c723c */ /* 0x040fec000000184c */
[C---:B------:R-:W-:Y:S06]  /*5ef0*/  HMMA.16816.F32 R92, R124.reuse, R22, R92 ;  /* 0x000000167c5c723c */ /* 0x040fec000000185c */
[C---:B------:R-:W-:Y:S06]  /*5f00*/  HMMA.16816.F32 R108, R124.reuse, R18, R108 ;  /* 0x000000127c6c723c */ /* 0x040fec000000186c */
[----:B------:R-:W-:Y:S06]  /*5f10*/  HMMA.16816.F32 R124, R124, R14, R24 ;  /* 0x0000000e7c7c723c */ /* 0x000fec0000001818 */
[----:B------:R-:W-:Y:S01]  /*5f20*/  HMMA.16816.F32 R48, R8, R50, RZ ;  /* 0x000000320830723c */ /* 0x000fe200000018ff */
[----:B------:R-:W-:-:S02]  /*5f30*/  IMAD.MOV.U32 R24, RZ, RZ, R160 ;  /* 0x000000ffff187224 */ /* 0x000fc400078e00a0 */
[----:B------:R-:W-:Y:S02]  /*5f40*/  IMAD.MOV.U32 R25, RZ, RZ, R161 ;  /* 0x000000ffff197224 */ /* 0x000fe400078e00a1 */
[----:B------:R-:W-:Y:S01]  /*5f50*/  IMAD.MOV.U32 R26, RZ, RZ, R152 ;  /* 0x000000ffff1a7224 */ /* 0x000fe200078e0098 */
[----:B------:R-:W-:Y:S01]  /*5f60*/  HMMA.16816.F32 R160, R8, R162, RZ ;  /* 0x000000a208a0723c */ /* 0x000fe200000018ff */
[----:B------:R-:W-:-:S05]  /*5f70*/  IMAD.MOV.U32 R27, RZ, RZ, R153 ;  /* 0x000000ffff1b7224 */ /* 0x000fca00078e0099 */
[C---:B------:R-:W-:Y:S06]  /*5f80*/  HMMA.16816.F32 R152, R8.reuse, R154, RZ ;  /* 0x0000009a0898723c */ /* 0x040fec00000018ff */
[C---:B------:R-:W-:Y:S06]  /*5f90*/  HMMA.16816.F32 R64, R8.reuse, R66, RZ ;  /* 0x000000420840723c */ /* 0x040fec00000018ff */
[C---:B------:R-:W-:Y:S06]  /*5fa0*/  HMMA.16816.F32 R80, R8.reuse, R82, RZ ;  /* 0x000000520850723c */ /* 0x040fec00000018ff */
[C---:B------:R-:W-:Y:S06]  /*5fb0*/  HMMA.16816.F32 R96, R8.reuse, R98, RZ ;  /* 0x000000620860723c */ /* 0x040fec00000018ff */
[----:B------:R-:W-:Y:S06]  /*5fc0*/  HMMA.16816.F32 R4, R8, R6, RZ ;  /* 0x000000060804723c */ /* 0x000fec00000018ff */
[----:B------:R-:W-:Y:S01]  /*5fd0*/  HMMA.16816.F32 R112, R128, R18, R112 ;  /* 0x000000128070723c */ /* 0x000fe20000001870 */
[----:B------:R-:W-:Y:S01]  /*5fe0*/  FADD.FTZ R8, R25, R24 ;  /* 0x0000001819087221 */ /* 0x000fe20000010000 */
[----:B------:R-:W-:Y:S01]  /*5ff0*/  FADD.FTZ R9, R27, R26 ;  /* 0x0000001a1b097221 */ /* 0x000fe20000010000 */
[----:B------:R-:W-:Y:S01]  /*6000*/  FADD.FTZ R10, R29, R17 ;  /* 0x000000111d0a7221 */ /* 0x000fe20000010000 */
[----:B------:R-:W-:-:S02]  /*6010*/  IMAD.SHL.U32 R17, R251, 0x40, RZ ;  /* 0x00000040fb117824 */ /* 0x000fc400078e00ff */
[----:B------:R-:W-:Y:S01]  /*6020*/  FADD.FTZ R8, R33, R8 ;  /* 0x0000000821087221 */ /* 0x000fe20000010000 */
[----:B------:R-:W-:Y:S01]  /*6030*/  FADD.FTZ R9, R32, R9 ;  /* 0x0000000920097221 */ /* 0x000fe20000010000 */
[----:B------:R-:W-:Y:S01]  /*6040*/  IMAD.SHL.U32 R19, R251, 0x8, RZ ;  /* 0x00000008fb137824 */ /* 0x000fe200078e00ff */
[C---:B------:R-:W-:Y:S01]  /*6050*/  HMMA.16816.F32 R152, R128.reuse, R178, R152 ;  /* 0x000000b28098723c */ /* 0x040fe20000001898 */
[----:B------:R-:W-:Y:S01]  /*6060*/  FADD.FTZ R11, R168, R8 ;  /* 0x00000008a80b7221 */ /* 0x000fe20000010000 */
[C---:B------:R-:W-:Y:S01]  /*6070*/  LEA R8, P1, R172.reuse, UR6, 0x1 ;  /* 0x00000006ac087c11 */ /* 0x040fe2000f8208ff */
[----:B------:R-:W-:Y:S01]  /*6080*/  FADD.FTZ R13, R169, R9 ;  /* 0x00000009a90d7221 */ /* 0x000fe20000010000 */
[----:B------:R-:W-:Y:S02]  /*6090*/  IMAD R251, R251, 0x48, RZ ;  /* 0x00000048fbfb7824 */ /* 0x000fe400078e02ff */
[----:B------:R-:W-:Y:S01]  /*60a0*/  FADD.FTZ R10, R21, R10 ;  /* 0x0000000a150a7221 */ /* 0x000fe20000010000 */
[----:B------:R-:W-:Y:S01]  /*60b0*/  LEA.HI.X R9, R172, UR7, R176, 0x1, P1 ;  /* 0x00000007ac097c11 */ /* 0x000fe200088f0cb0 */
[C---:B------:R-:W-:Y:S01]  /*60c0*/  HMMA.16816.F32 R160, R128.reuse, R174, R160 ;  /* 0x000000ae80a0723c */ /* 0x040fe200000018a0 */
[----:B------:R-:W-:Y:S01]  /*60d0*/  FADD.FTZ R236, R236, R11 ;  /* 0x0000000becec7221 */ /* 0x000fe20000010000 */
[----:B------:R-:W-:Y:S01]  /*60e0*/  FADD.FTZ R225, R225, R10 ;  /* 0x0000000ae1e17221 */ /* 0x000fe20000010000 */
[----:B------:R-:W-:Y:S01]  /*60f0*/  FADD.FTZ R232, R232, R13 ;  /* 0x0000000de8e87221 */ /* 0x000fe20000010000 */
[----:B------:R-:W-:Y:S01]  /*6100*/  IMAD.WIDE R18, R19, 0x2, R8 ;  /* 0x0000000213127825 */ /* 0x000fe200078e0208 */
[----:B------:R-:W-:Y:S01]  /*6110*/  STG.E.U16 desc[UR22][R8.64], R177 ;  /* 0x000000b108007986 */ /* 0x000fe2000c101516 */
[C---:B------:R-:W-:Y:S02]  /*6120*/  HMMA.16816.F32 R48, R128.reuse, R170, R48 ;  /* 0x000000aa8030723c */ /* 0x040fe40000001830 */
[----:B------:R-:W-:Y:S01]  /*6130*/  FADD.FTZ R235, R235, R236 ;  /* 0x000000ecebeb7221 */ /* 0x000fe20000010000 */
[----:B------:R-:W-:Y:S01]  /*6140*/  IMAD.WIDE R16, R17, 0x2, R8 ;  /* 0x0000000211107825 */ /* 0x000fe200078e0208 */
[----:B------:R-:W-:Y:S03]  /*6150*/  STG.E.U16 desc[UR22][R8.64+0x2], R252 ;  /* 0x000002fc08007986 */ /* 0x000fe6000c101516 */
[----:B------:R-:W-:Y:S01]  /*6160*/  FADD.FTZ R226, R226, R225 ;  /* 0x000000e1e2e27221 */ /* 0x000fe20000010000 */
[----:B------:R-:W-:Y:S01]  /*6170*/  FADD.FTZ R234, R234, R235 ;  /* 0x000000ebeaea7221 */ /* 0x000fe20000010000 */
[----:B------:R-:W-:Y:S01]  /*6180*/  HMMA.16816.F32 R64, R128, R34, R64 ;  /* 0x000000228040723c */ /* 0x000fe20000001840 */
[----:B------:R-:W-:Y:S01]  /*6190*/  STG.E.U16 desc[UR22][R18.64], R222 ;  /* 0x000000de12007986 */ /* 0x000fe2000c101516 */
[----:B------:R-:W-:Y:S01]  /*61a0*/  FADD.FTZ R231, R231, R232 ;  /* 0x000000e8e7e77221 */ /* 0x000fe20000010000 */
[----:B------:R-:W-:-:S02]  /*61b0*/  FADD.FTZ R223, R223, R226 ;  /* 0x000000e2dfdf7221 */ /* 0x000fc40000010000 */
[----:B------:R-:W-:Y:S01]  /*61c0*/  STG.E.U16 desc[UR22][R18.64+0x2], R221 ;  /* 0x000002dd12007986 */ /* 0x000fe2000c101516 */
[C---:B------:R-:W-:Y:S01]  /*61d0*/  HMMA.16816.F32 R80, R128.reuse, R30, R80 ;  /* 0x0000001e8050723c */ /* 0x040fe20000001850 */
[----:B------:R-:W-:Y:S01]  /*61e0*/  FADD.FTZ R230, R230, R231 ;  /* 0x000000e7e6e67221 */ /* 0x000fe20000010000 */
[----:B------:R-:W-:Y:S01]  /*61f0*/  FADD.FTZ R224, R224, R223 ;  /* 0x000000dfe0e07221 */ /* 0x000fe20000010000 */
[----:B------:R-:W-:Y:S03]  /*6200*/  STG.E.U16 desc[UR22][R16.64], R193 ;  /* 0x000000c110007986 */ /* 0x000fe6000c101516 */
[C---:B------:R-:W-:Y:S01]  /*6210*/  HMMA.16816.F32 R96, R128.reuse, R22, R96 ;  /* 0x000000168060723c */ /* 0x040fe20000001860 */
[----:B------:R-:W-:Y:S05]  /*6220*/  STG.E.U16 desc[UR22][R16.64+0x2], R192 ;  /* 0x000002c010007986 */ /* 0x000fea000c101516 */
[----:B------:R-:W-:Y:S07]  /*6230*/  HMMA.16816.F32 R128, R128, R14, R4 ;  /* 0x0000000e8080723c */ /* 0x000fee0000001804 */
[----:B------:R-:W-:-:S04]  /*6240*/  IMAD.WIDE R4, R251, 0x2, R8 ;  /* 0x00000002fb047825 */ /* 0x000fc800078e0208 */
[----:B------:R-:W-:Y:S01]  /*6250*/  FADD.FTZ R6, R191, R230 ;  /* 0x000000e6bf067221 */ /* 0x000fe20000010000 */
[----:B------:R-:W-:Y:S04]  /*6260*/  STG.E.U16 desc[UR22][R4.64], R240 ;  /* 0x000000f004007986 */ /* 0x000fe8000c101516 */
        /* <DEDUP_REMOVED lines=24> */
[----:B------:R1:W-:Y:S02]  /*63f0*/  STG.E.U16 desc[UR22][R4.64+0x32], R243 ;  /* 0x000032f304007986 */ /* 0x0003e4000c101516 */
[----:B-1----:R-:W-:Y:S01]  /*6400*/  FADD.FTZ R4, R233, R234 ;  /* 0x000000eae9047221 */ /* 0x002fe20000010000 */
[----:B------:R-:W-:-:S04]  /*6410*/  FADD.FTZ R5, R190, R227 ;  /* 0x000000e3be057221 */ /* 0x000fc80000010000 */
[----:B------:R1:W-:Y:S04]  /*6420*/  STL [R1+0x84], R4 ;  /* 0x0000840401007387 */ /* 0x0003e80000100800 */
[----:B------:R2:W-:Y:S01]  /*6430*/  STL [R1+0x80], R6 ;  /* 0x0000800601007387 */ /* 0x0005e20000100800 */
[----:B-1----:R-:W-:-:S05]  /*6440*/  FADD.FTZ R4, R187, R224 ;  /* 0x000000e0bb047221 */ /* 0x002fca0000010000 */
[----:B------:R2:W-:Y:S04]  /*6450*/  STL [R1+0x78], R4 ;  /* 0x0000780401007387 */ /* 0x0005e80000100800 */
[----:B------:R2:W-:Y:S01]  /*6460*/  STL [R1+0x7c], R5 ;  /* 0x00007c0501007387 */ /* 0x0005e20000100800 */
[----:B------:R-:W-:Y:S05]  /*6470*/  @!P5 BRA `(.L_x_1965) ;  /* 0x00000040008cd947 */ /* 0x000fea0003800000 */
[C---:B--2---:R-:W-:Y:S01]  /*6480*/  VIADD R4, R185.reuse, 0x4 ;  /* 0x00000004b9047836 */ /* 0x044fe20000000000 */
[----:B------:R-:W-:Y:S01]  /*6490*/  ULDC UR4, c[0x0][0x2d0] ;  /* 0x0000b40000047ab9 */ /* 0x000fe20000000800 */
[----:B------:R-:W-:Y:S01]  /*64a0*/  IMAD.WIDE.U32 R10, R185, -0x326172a9, RZ ;  /* 0xcd9e8d57b90a7825 */ /* 0x000fe200078e00ff */
[----:B------:R-:W-:Y:S01]  /*64b0*/  IADD3 R5, P0, R8, -0x40, RZ ;  /* 0xffffffc008057810 */ /* 0x000fe20007f1e0ff */
[----:B------:R-:W1:Y:S01]  /*64c0*/  LDC.64 R224, c[0x0][0x250] ;  /* 0x00009400ffe07b82 */ /* 0x000e620000000a00 */
[----:B------:R-:W-:Y:S01]  /*64d0*/  ISETP.GE.AND P4, PT, R188, UR4, PT ;  /* 0x00000004bc007c0c */ /* 0x000fe2000bf86270 */
[----:B------:R-:W-:Y:S01]  /*64e0*/  IMAD.WIDE.U32 R6, R4, -0x326172a9, RZ ;  /* 0xcd9e8d5704067825 */ /* 0x000fe200078e00ff */
[----:B------:R-:W-:Y:S01]  /*64f0*/  MOV R166, R3 ;  /* 0x0000000300a67202 */ /* 0x000fe20000000f00 */
[----:B------:R2:W-:Y:S01]  /*6500*/  STL [R1+0x4c], R5 ;  /* 0x00004c0501007387 */ /* 0x0005e20000100800 */
[----:B------:R-:W-:Y:S01]  /*6510*/  MOV R167, R0 ;  /* 0x0000000000a77202 */ /* 0x000fe20000000f00 */
[----:B------:R-:W-:Y:S01]  /*6520*/  VIADD R186, R186, 0xfffffffe ;  /* 0xfffffffebaba7836 */ /* 0x000fe20000000000 */
[----:B------:R-:W-:Y:S01]  /*6530*/  MOV R165, R2 ;  /* 0x0000000200a57202 */ /* 0x000fe20000000f00 */
[----:B------:R-:W-:Y:S01]  /*6540*/  IMAD.WIDE.U32 R2, R184, -0x2daee0ad, RZ ;  /* 0xd2511f53b8027825 */ /* 0x000fe200078e00ff */
[-C--:B------:R-:W-:Y:S01]  /*6550*/  LOP3.LUT R0, R11, R183.reuse, RZ, 0x3c, !PT ;  /* 0x000000b70b007212 */ /* 0x080fe200078e3cff */
[----:B------:R-:W-:Y:S01]  /*6560*/  STL.64 [R1+0x68], R10 ;  /* 0x0000680a01007387 */ /* 0x000fe20000100a00 */
[----:B------:R-:W-:Y:S01]  /*6570*/  LOP3.LUT R183, R7, R183, RZ, 0x3c, !PT ;  /* 0x000000b707b77212 */ /* 0x000fe200078e3cff */
[----:B------:R-:W-:Y:S01]  /*6580*/  IMAD.MOV.U32 R169, RZ, RZ, R164 ;  /* 0x000000ffffa97224 */ /* 0x000fe200078e00a4 */
[----:B------:R-:W-:Y:S01]  /*6590*/  R2UR UR21, R186 ;  /* 0x00000000ba1572ca */ /* 0x000fe200000e0000 */
[----:B------:R-:W-:Y:S01]  /*65a0*/  STL.64 [R1+0x58], R6 ;  /* 0x0000580601007387 */ /* 0x000fe20000100a00 */
[----:B------:R-:W3:Y:S01]  /*65b0*/  @!P4 LDC.64 R222, c[0x0][0x220] ;  /* 0x00008800ffdecb82 */ /* 0x000ee20000000a00 */
[----:B------:R-:W-:Y:S01]  /*65c0*/  IADD3.X R171, R9, -0x1, RZ, P0, !PT ;  /* 0xffffffff09ab7810 */ /* 0x000fe200007fe4ff */
[----:B------:R-:W-:Y:S01]  /*65d0*/  ULDC UR20, c[0x0][0x2d0] ;  /* 0x0000b40000147ab9 */ /* 0x000fe20000000800 */
[----:B------:R4:W-:Y:S01]  /*65e0*/  STL.64 [R1+0x70], R2 ;  /* 0x0000700201007387 */ /* 0x0009e20000100a00 */
[----:B------:R-:W-:Y:S01]  /*65f0*/  ULDC UR4, c[0x0][0x2ec] ;  /* 0x0000bb0000047ab9 */ /* 0x000fe20000000800 */
[----:B------:R-:W-:-:S03]  /*6600*/  ULDC.64 UR6, c[0x0][0x248] ;  /* 0x0000920000067ab9 */ /* 0x000fc60000000a00 */
[----:B------:R-:W1:Y:S01]  /*6610*/  @!P4 LDC.64 R220, c[0x0][0x220] ;  /* 0x00008800ffdccb82 */ /* 0x000e620000000a00 */
[----:B--2---:R-:W-:-:S05]  /*6620*/  IMAD.WIDE.U32 R4, R0, -0x2daee0ad, RZ ;  /* 0xd2511f5300047825 */ /* 0x004fca00078e00ff */
[----:B------:R2:W-:Y:S01]  /*6630*/  STL.64 [R1+0x60], R4 ;  /* 0x0000600401007387 */ /* 0x0005e20000100a00 */
[----:B----4-:R-:W-:-:S05]  /*6640*/  IMAD.WIDE.U32 R2, R183, -0x2daee0ad, RZ ;  /* 0xd2511f53b7027825 */ /* 0x010fca00078e00ff */
[----:B------:R2:W-:Y:S01]  /*6650*/  STL.64 [R1+0x50], R2 ;  /* 0x0000500201007387 */ /* 0x0005e20000100a00 */
[----:B------:R-:W-:Y:S05]  /*6660*/  BRA `(.L_x_1966) ;  /* 0x0000000000d07947 */ /* 0x000fea0003800000 */
.L_x_1968:
[----:B------:R-:W2:Y:S01]  /*6670*/  LDL.64 R180, [R1+0x38] ;  /* 0x0000380001b47983 */ /* 0x000ea20000100a00 */
[----:B------:R-:W1:Y:S01]  /*6680*/  @!P4 LDC.64 R176, c[0x0][0x218] ;  /* 0x00008600ffb0cb82 */ /* 0x000e620000000a00 */
[----:B------:R-:W-:Y:S01]  /*6690*/  IMAD.MOV.U32 R195, RZ, RZ, R168 ;  /* 0x000000ffffc37224 */ /* 0x000fe200078e00a8 */
[----:B------:R-:W-:Y:S01]  /*66a0*/  UIADD3 UR11, UR21, -0x1, URZ ;  /* 0xffffffff150b7890 */ /* 0x000fe2000fffe03f */
[----:B------:R-:W3:Y:S03]  /*66b0*/  LDL.64 R182, [R1+0x40] ;  /* 0x0000400001b67983 */ /* 0x000ee60000100a00 */
[----:B------:R-:W-:Y:S01]  /*66c0*/  UIMAD.WIDE.U32 UR12, UR11, UR6, URZ ;  /* 0x000000060b0c72a5 */ /* 0x000fe2000f8e003f */
[----:B------:R-:W4:Y:S01]  /*66d0*/  LDL R164, [R1+0x1c] ;  /* 0x00001c0001a47983 */ /* 0x000f220000100800 */
[----:B------:R-:W5:Y:S01]  /*66e0*/  @!P0 LDC.64 R174, c[0x0][0x218] ;  /* 0x00008600ffae8b82 */ /* 0x000f620000000a00 */
[----:B------:R-:W-:Y:S02]  /*66f0*/  USHF.R.S32.HI UR10, URZ, 0x1f, UR11 ;  /* 0x0000001f3f0a7899 */ /* 0x000fe4000801140b */
[----:B------:R-:W4:Y:S01]  /*6700*/  LDL R197, [R1+0x18] ;  /* 0x0000180001c57983 */ /* 0x000f220000100800 */
[----:B------:R-:W-:Y:S01]  /*6710*/  IMAD.U32 R168, RZ, RZ, UR12 ;  /* 0x0000000cffa87e24 */ /* 0x000fe2000f8e00ff */
[----:B------:R-:W-:Y:S01]  /*6720*/  UIMAD UR10, UR10, UR6, URZ ;  /* 0x000000060a0a72a4 */ /* 0x000fe2000f8e023f */
[----:B------:R-:W-:Y:S01]  /*6730*/  IMAD.U32 R179, RZ, RZ, UR13 ;  /* 0x0000000dffb37e24 */ /* 0x000fe2000f8e00ff */
[----:B------:R1:W-:Y:S01]  /*6740*/  @P4 STS.128 [R195+0x8000], RZ ;  /* 0x008000ffc3004388 */ /* 0x0003e20000000c00 */
[----:B------:R-:W4:Y:S01]  /*6750*/  @!P4 LDC.64 R172, c[0x0][0x218] ;  /* 0x00008600ffaccb82 */ /* 0x000f220000000a00 */
[----:B------:R-:W-:Y:S01]  /*6760*/  UIMAD UR10, UR11, UR7, UR10 ;  /* 0x000000070b0a72a4 */ /* 0x000fe2000f8e020a */
[----:B------:R-:W-:Y:S05]  /*6770*/  IMAD.U32 R0, RZ, RZ, UR12 ;  /* 0x0000000cff007e24 */ /* 0x000fea000f8e00ff */
[----:B------:R-:W-:Y:S01]  /*6780*/  VIADD R179, R179, UR10 ;  /* 0x0000000ab3b37c36 */ /* 0x000fe20008000000 */
[----:B------:R-:W4:Y:S01]  /*6790*/  @!P0 LDC.64 R2, c[0x0][0x218] ;  /* 0x00008600ff028b82 */ /* 0x000f220000000a00 */
[----:B--2---:R-:W-:Y:S04]  /*67a0*/  LEA R168, P1, R168, R180, 0x5 ;  /* 0x000000b4a8a87211 */ /* 0x004fe800078228ff */
[----:B-1----:R-:W-:Y:S02]  /*67b0*/  @!P4 LEA R176, P6, R168, R176, 0x1 ;  /* 0x000000b0a8b0c211 */ /* 0x002fe400078c08ff */
[----:B---3--:R-:W-:Y:S02]  /*67c0*/  LEA.HI.X R0, R0, R183, R179, 0x5, P1 ;  /* 0x000000b700007211 */ /* 0x008fe400008f2cb3 */
[C---:B-----5:R-:W-:Y:S02]  /*67d0*/  @!P0 LEA R174, P2, R168.reuse, R174, 0x1 ;  /* 0x000000aea8ae8211 */ /* 0x060fe400078408ff */
[C-C-:B------:R-:W-:Y:S02]  /*67e0*/  @!P4 LEA.HI.X R177, R168.reuse, R177, R0.reuse, 0x1, P6 ;  /* 0x000000b1a8b1c211 */ /* 0x140fe400030f0c00 */
[--C-:B------:R-:W-:Y:S02]  /*67f0*/  @!P0 LEA.HI.X R175, R168, R175, R0.reuse, 0x1, P2 ;  /* 0x000000afa8af8211 */ /* 0x100fe400010f0c00 */
[----:B----4-:R-:W-:Y:S01]  /*6800*/  IADD3 R164, P5, R164, R168, RZ ;  /* 0x000000a8a4a47210 */ /* 0x010fe20007fbe0ff */
[----:B------:R-:W-:Y:S01]  /*6810*/  @!PT LDS RZ, [RZ] ;  /* 0x00000000fffff984 */ /* 0x000fe20000000800 */
[----:B------:R-:W-:Y:S01]  /*6820*/  @!PT LDS RZ, [RZ] ;  /* 0x00000000fffff984 */ /* 0x000fe20000000800 */
[----:B------:R-:W-:Y:S01]  /*6830*/  @!PT LDS RZ, [RZ] ;  /* 0x00000000fffff984 */ /* 0x000fe20000000800 */
[----:B------:R1:W-:Y:S03]  /*6840*/  @!P4 LDGSTS.E.BYPASS.LTC128B.128 [R195+0x8000], desc[UR22][R176.64] ;  /* 0x08000000b0c3cfae */ /* 0x0003e6000b901d56 */
[C---:B------:R-:W-:Y:S01]  /*6850*/  @!P4 LEA R178, P3, R164.reuse, R172, 0x1 ;  /* 0x000000aca4b2c211 */ /* 0x040fe200078608ff */
        /* <DEDUP_REMOVED lines=21> */
.L_x_1966:
[----:B------:R-:W4:Y:S01]  /*69b0*/  LDL R0, [R1+0x2c] ;  /* 0x00002c0001007983 */ /* 0x000f220000100800 */
[----:B------:R-:W-:Y:S01]  /*69c0*/  USHF.R.S32.HI UR9, URZ, 0x1f, UR21 ;  /* 0x0000001f3f097899 */ /* 0x000fe20008011415 */
[C---:B-1----:R-:W-:Y:S01]  /*69d0*/  IMAD.WIDE.U32 R202, R224.reuse, UR21, RZ ;  /* 0x00000015e0ca7c25 */ /* 0x042fe2000f8e00ff */
[----:B------:R-:W-:Y:S04]  /*69e0*/  DEPBAR.LE SB0, 0x0 ;  /* 0x000080000000791a */ /* 0x000fe80000000000 */
[----:B------:R-:W5:Y:S01]  /*69f0*/  LDL.64 R6, [R1+0x30] ;  /* 0x0000300001067983 */ /* 0x000f620000100a00 */
[----:B------:R-:W-:Y:S01]  /*6a00*/  IMAD R164, R224, UR9, RZ ;  /* 0x00000009e0a47c24 */ /* 0x000fe2000f8e02ff */
[----:B------:R-:W-:Y:S02]  /*6a10*/  UISETP.GE.AND UP0, UPT, UR21, 0x1, UPT ;  /* 0x000000011500788c */ /* 0x000fe4000bf06270 */
[----:B--2---:R-:W2:Y:S01]  /*6a20*/  LDL R4, [R1+0x14] ;  /* 0x0000140001047983 */ /* 0x004ea20000100800 */
[----:B------:R-:W-:Y:S01]  /*6a30*/  IMAD R164, R225, UR21, R164 ;  /* 0x00000015e1a47c24 */ /* 0x000fe2000f8e02a4 */
[----:B------:R-:W-:Y:S01]  /*6a40*/  ULOP3.LUT UR10, UR21, UR25, URZ, 0x3c, !UPT ;  /* 0x00000019150a7292 */ /* 0x000fe2000f8e3c3f */
[----:B------:R-:W-:Y:S02]  /*6a50*/  BAR.SYNC.DEFER_BLOCKING 0x0 ;  /* 0x0000000000007b1d */ /* 0x000fe40000010000 */
[----:B------:R-:W-:Y:S01]  /*6a60*/  IMAD.IADD R164, R203, 0x1, R164 ;  /* 0x00000001cba47824 */ /* 0x000fe200078e02a4 */
[----:B------:R-:W-:Y:S02]  /*6a70*/  UIADD3 UR9, UR25, -0x4498517b, URZ ;  /* 0xbb67ae8519097890 */ /* 0x000fe4000fffe03f */
[----:B------:R-:W-:Y:S02]  /*6a80*/  UIADD3 UR18, UR24, -0x61c88647, URZ ;  /* 0x9e3779b918127890 */ /* 0x000fe4000fffe03f */
[----:B------:R-:W-:Y:S02]  /*6a90*/  UIADD3 UR17, UR24, 0x3c6ef372, URZ ;  /* 0x3c6ef37218117890 */ /* 0x000fe4000fffe03f */
[----:B------:R-:W-:Y:S01]  /*6aa0*/  UIADD3 UR16, UR25, 0x76cf5d0a, URZ ;  /* 0x76cf5d0a19107890 */ /* 0x000fe2000fffe03f */
[----:B----4-:R-:W-:Y:S02]  /*6ab0*/  ISETP.GE.AND P0, PT, R0, UR20, PT ;  /* 0x0000001400007c0c */ /* 0x010fe4000bf06270 */
[C---:B-----5:R-:W-:Y:S04]  /*6ac0*/  LEA R168, P1, R202.reuse, R6, 0x5 ;  /* 0x00000006caa87211 */ /* 0x060fe800078228ff */
[----:B--2---:R-:W-:Y:S07]  /*6ad0*/  LEA.HI.X R164, R202, R4, R164, 0x5, P1 ;  /* 0x00000004caa47211 */ /* 0x004fee00008f2ca4 */
[----:B------:R-:W1:Y:S01]  /*6ae0*/  @!P0 LDC.64 R194, c[0x0][0x220] ;  /* 0x00008800ffc28b82 */ /* 0x000e620000000a00 */
[----:B---3--:R-:W-:Y:S02]  /*6af0*/  @!P4 LEA R202, P6, R168, R222, 0x1 ;  /* 0x000000dea8cac211 */ /* 0x008fe400078c08ff */
[----:B------:R-:W-:Y:S02]  /*6b00*/  LEA R0, P5, R224, R168, 0x4 ;  /* 0x000000a8e0007211 */ /* 0x000fe400078a20ff */
[----:B------:R-:W-:Y:S02]  /*6b10*/  @!P4 LEA.HI.X R203, R168, R223, R164, 0x1, P6 ;  /* 0x000000dfa8cbc211 */ /* 0x000fe400030f0ca4 */
[----:B------:R-:W-:Y:S01]  /*6b20*/  @!P4 LEA R198, P3, R0, R220, 0x1 ;  /* 0x000000dc00c6c211 */ /* 0x000fe200078608ff */
[----:B------:R-:W2:Y:S01]  /*6b30*/  @!P0 LDC.64 R2, c[0x0][0x220] ;  /* 0x00008800ff028b82 */ /* 0x000ea20000000a00 */
[----:B------:R-:W-:Y:S04]  /*6b40*/  LEA.HI.X R170, R224, R164, R225, 0x4, P5 ;  /* 0x000000a4e0aa7211 */ /* 0x000fe800028f24e1 */
[----:B------:R-:W-:Y:S02]  /*6b50*/  @!P4 LEA.HI.X R199, R0, R221, R170, 0x1, P3 ;  /* 0x000000dd00c7c211 */ /* 0x000fe400018f0caa */
[C---:B-1----:R-:W-:Y:S04]  /*6b60*/  @!P0 LEA R194, P2, R168.reuse, R194, 0x1 ;  /* 0x000000c2a8c28211 */ /* 0x042fe800078408ff */
[----:B------:R-:W-:Y:S02]  /*6b70*/  @!P0 LEA.HI.X R195, R168, R195, R164, 0x1, P2 ;  /* 0x000000c3a8c38211 */ /* 0x000fe400010f0ca4 */
[----:B------:R-:W3:Y:S01]  /*6b80*/  LDL R168, [R1+0x28] ;  /* 0x0000280001a87983 */ /* 0x000ee20000100800 */
[C---:B--2---:R-:W-:Y:S04]  /*6b90*/  @!P0 LEA R2, P1, R0.reuse, R2, 0x1 ;  /* 0x0000000200028211 */ /* 0x044fe800078208ff */
[----:B------:R-:W-:Y:S02]  /*6ba0*/  @!P0 LEA.HI.X R3, R0, R3, R170, 0x1, P1 ;  /* 0x0000000300038211 */ /* 0x000fe400008f0caa */
[----:B------:R-:W-:Y:S01]  /*6bb0*/  PLOP3.LUT P1, PT, PT, PT, UP0, 0x80, 0x0 ;  /* 0x000000000000781c */ /* 0x000fe20003f2f008 */
[----:B---3--:R-:W-:Y:S04]  /*6bc0*/  @P4 STS.128 [R168+0xa000], RZ ;  /* 0x00a000ffa8004388 */ /* 0x008fe80000000c00 */
        /* <DEDUP_REMOVED lines=21> */
[----:B------:R-:W5:Y:S04]  /*6d20*/  LDSM.16.M88.4 R180, [R218+0x2000] ;  /* 0x00200000dab4783b */ /* 0x000f680000000200 */
[----:B------:R-:W3:Y:S04]  /*6d30*/  LDSM.16.M88.4 R184, [R217+0x8800] ;  /* 0x00880000d9b8783b */ /* 0x000ee80000000200 */
[----:B------:R-:W0:Y:S04]  /*6d40*/  LDGDEPBAR ;  /* 0x00000000000079af */ /* 0x000e280000000000 */
[----:B------:R-:W-:Y:S04]  /*6d50*/  LDSM.16.M88.4 R188, [R216] ;  /* 0x00000000d8bc783b */ /* 0x000fe80000000200 */
[----:B-1----:R-:W1:Y:S04]  /*6d60*/  LDSM.16.M88.4 R192, [R215] ;  /* 0x00000000d7c0783b */ /* 0x002e680000000200 */
[----:B--2---:R-:W2:Y:S04]  /*6d70*/  LDSM.16.M88.4 R196, [R216+0x2000] ;  /* 0x00200000d8c4783b */ /* 0x004ea80000000200 */
[----:B------:R-:W2:Y:S01]  /*6d80*/  LDSM.16.M88.4 R200, [R207] ;  /* 0x00000000cfc8783b */ /* 0x000ea20000000200 */
[-C--:B----4-:R-:W-:Y:S06]  /*6d90*/  HMMA.16816.F32 R4, R172, R176.reuse, RZ ;  /* 0x000000b0ac04723c */ /* 0x090fec00000018ff */
[C---:B-----5:R-:W-:Y:S06]  /*6da0*/  HMMA.16816.F32 R8, R180.reuse, R176, RZ ;  /* 0x000000b0b408723c */ /* 0x060fec00000018ff */
[-C--:B------:R-:W-:Y:S06]  /*6db0*/  HMMA.16816.F32 R12, R180, R178.reuse, RZ ;  /* 0x000000b2b40c723c */ /* 0x080fec00000018ff */
[C---:B------:R-:W-:Y:S01]  /*6dc0*/  HMMA.16816.F32 R16, R172.reuse, R178, RZ ;  /* 0x000000b2ac10723c */ /* 0x040fe200000018ff */
[----:B------:R-:W-:Y:S05]  /*6dd0*/  LDSM.16.M88.4 R176, [R211+0x8000] ;  /* 0x00800000d3b0783b */ /* 0x000fea0000000200 */
[-C--:B---3--:R-:W-:Y:S06]  /*6de0*/  HMMA.16816.F32 R20, R172, R184.reuse, RZ ;  /* 0x000000b8ac14723c */ /* 0x088fec00000018ff */
[C---:B------:R-:W-:Y:S06]  /*6df0*/  HMMA.16816.F32 R24, R180.reuse, R184, RZ ;  /* 0x000000b8b418723c */ /* 0x040fec00000018ff */
[-C--:B------:R-:W-:Y:S01]  /*6e00*/  HMMA.16816.F32 R28, R180, R186.reuse, RZ ;  /* 0x000000bab41c723c */ /* 0x080fe200000018ff */
[----:B------:R-:W-:Y:S05]  /*6e10*/  LDSM.16.M88.4 R180, [R214+0x2000] ;  /* 0x00200000d6b4783b */ /* 0x000fea0000000200 */
[----:B------:R-:W-:Y:S01]  /*6e20*/  HMMA.16816.F32 R32, R172, R186, RZ ;  /* 0x000000baac20723c */ /* 0x000fe200000018ff */
[----:B------:R-:W3:Y:S04]  /*6e30*/  LDSM.16.M88.4 R172, [R214] ;  /* 0x00000000d6ac783b */ /* 0x000ee80000000200 */
[----:B------:R-:W4:Y:S01]  /*6e40*/  LDSM.16.M88.4 R184, [R211+0x8800] ;  /* 0x00880000d3b8783b */ /* 0x000f220000000200 */
[-C--:B-1----:R-:W-:Y:S06]  /*6e50*/  HMMA.16816.F32 R4, R188, R192.reuse, R4 ;  /* 0x000000c0bc04723c */ /* 0x082fec0000001804 */
[C---:B--2---:R-:W-:Y:S01]  /*6e60*/  HMMA.16816.F32 R8, R196.reuse, R192, R8 ;  /* 0x000000c0c408723c */ /* 0x044fe20000001808 */
[----:B------:R-:W2:Y:S05]  /*6e70*/  LDL.64 R192, [R1+0x70] ;  /* 0x0000700001c07983 */ /* 0x000eaa0000100a00 */
[-C--:B------:R-:W-:Y:S06]  /*6e80*/  HMMA.16816.F32 R12, R196, R194.reuse, R12 ;  /* 0x000000c2c40c723c */ /* 0x080fec000000180c */
[C---:B------:R-:W-:Y:S01]  /*6e90*/  HMMA.16816.F32 R16, R188.reuse, R194, R16 ;  /* 0x000000c2bc10723c */ /* 0x040fe20000001810 */
[----:B------:R-:W5:Y:S05]  /*6ea0*/  LDL.64 R194, [R1+0x68] ;  /* 0x0000680001c27983 */ /* 0x000f6a0000100a00 */
[-C--:B------:R-:W-:Y:S06]  /*6eb0*/  HMMA.16816.F32 R20, R188, R200.reuse, R20 ;  /* 0x000000c8bc14723c */ /* 0x080fec0000001814 */
[C---:B------:R-:W-:Y:S01]  /*6ec0*/  HMMA.16816.F32 R24, R196.reuse, R200, R24 ;  /* 0x000000c8c418723c */ /* 0x040fe20000001818 */
[----:B------:R-:W5:Y:S05]  /*6ed0*/  LDL.64 R200, [R1+0x60] ;  /* 0x0000600001c87983 */ /* 0x000f6a0000100a00 */
[-C--:B------:R-:W-:Y:S06]  /*6ee0*/  HMMA.16816.F32 R28, R196, R202.reuse, R28 ;  /* 0x000000cac41c723c */ /* 0x080fec000000181c */
[----:B------:R-:W-:Y:S01]  /*6ef0*/  HMMA.16816.F32 R32, R188, R202, R32 ;  /* 0x000000cabc20723c */ /* 0x000fe20000001820 */
[----:B------:R-:W-:Y:S05]  /*6f00*/  LDSM.16.M88.4 R188, [R213+0x2000] ;  /* 0x00200000d5bc783b */ /* 0x000fea0000000200 */
[-C--:B---3--:R-:W-:Y:S06]  /*6f10*/  HMMA.16816.F32 R4, R172, R176.reuse, R4 ;  /* 0x000000b0ac04723c */ /* 0x088fec0000001804 */
[C---:B------:R-:W-:Y:S06]  /*6f20*/  HMMA.16816.F32 R8, R180.reuse, R176, R8 ;  /* 0x000000b0b408723c */ /* 0x040fec0000001808 */
[-C--:B------:R-:W-:Y:S06]  /*6f30*/  HMMA.16816.F32 R12, R180, R178.reuse, R12 ;  /* 0x000000b2b40c723c */ /* 0x080fec000000180c */
[C---:B------:R-:W-:Y:S01]  /*6f40*/  HMMA.16816.F32 R16, R172.reuse, R178, R16 ;  /* 0x000000b2ac10723c */ /* 0x040fe20000001810 */
[----:B------:R-:W-:Y:S05]  /*6f50*/  LDSM.16.M88.4 R176, [R213] ;  /* 0x00000000d5b0783b */ /* 0x000fea0000000200 */
[-C--:B----4-:R-:W-:Y:S06]  /*6f60*/  HMMA.16816.F32 R20, R172, R184.reuse, R20 ;  /* 0x000000b8ac14723c */ /* 0x090fec0000001814 */
[C---:B------:R-:W-:Y:S06]  /*6f70*/  HMMA.16816.F32 R24, R180.reuse, R184, R24 ;  /* 0x000000b8b418723c */ /* 0x040fec0000001818 */
[-C--:B------:R-:W-:Y:S01]  /*6f80*/  HMMA.16816.F32 R28, R180, R186.reuse, R28 ;  /* 0x000000bab41c723c */ /* 0x080fe2000000181c */
[----:B------:R-:W1:Y:S05]  /*6f90*/  LDSM.16.M88.4 R180, [R206] ;  /* 0x00000000ceb4783b */ /* 0x000e6a0000000200 */
[----:B------:R-:W-:Y:S01]  /*6fa0*/  HMMA.16816.F32 R32, R172, R186, R32 ;  /* 0x000000baac20723c */ /* 0x000fe20000001820 */
[----:B------:R-:W3:Y:S04]  /*6fb0*/  LDSM.16.M88.4 R172, [R206+0x800] ;  /* 0x00080000ceac783b */ /* 0x000ee80000000200 */
[----:B------:R-:W-:Y:S01]  /*6fc0*/  LDSM.16.M88.4 R184, [R217+0x9000] ;  /* 0x00900000d9b8783b */ /* 0x000fe20000000200 */
[-C--:B-1----:R-:W-:Y:S06]  /*6fd0*/  HMMA.16816.F32 R4, R176, R180.reuse, R4 ;  /* 0x000000b4b004723c */ /* 0x082fec0000001804 */
[C---:B------:R-:W-:Y:S06]  /*6fe0*/  HMMA.16816.F32 R8, R188.reuse, R180, R8 ;  /* 0x000000b4bc08723c */ /* 0x040fec0000001808 */
[-C--:B------:R-:W-:Y:S06]  /*6ff0*/  HMMA.16816.F32 R12, R188, R182.reuse, R12 ;  /* 0x000000b6bc0c723c */ /* 0x080fec000000180c */
[C---:B------:R-:W-:Y:S01]  /*7000*/  HMMA.16816.F32 R16, R176.reuse, R182, R16 ;  /* 0x000000b6b010723c */ /* 0x040fe20000001810 */
[----:B------:R-:W1:Y:S05]  /*7010*/  LDSM.16.M88.4 R180, [R218+0x4000] ;  /* 0x00400000dab4783b */ /* 0x000e6a0000000200 */
[-C--:B---3--:R-:W-:Y:S06]  /*7020*/  HMMA.16816.F32 R20, R176, R172.reuse, R20 ;  /* 0x000000acb014723c */ /* 0x088fec0000001814 */
[C---:B------:R-:W-:Y:S06]  /*7030*/  HMMA.16816.F32 R24, R188.reuse, R172, R24 ;  /* 0x000000acbc18723c */ /* 0x040fec0000001818 */
[-C--:B------:R-:W-:Y:S01]  /*7040*/  HMMA.16816.F32 R28, R188, R174.reuse, R28 ;  /* 0x000000aebc1c723c */ /* 0x080fe2000000181c */
[----:B------:R-:W3:Y:S05]  /*7050*/  LDSM.16.M88.4 R188, [R218+0x6000] ;  /* 0x00600000dabc783b */ /* 0x000eea0000000200 */
[----:B------:R-:W-:Y:S01]  /*7060*/  HMMA.16816.F32 R32, R176, R174, R32 ;  /* 0x000000aeb020723c */ /* 0x000fe20000001820 */
[----:B------:R-:W4:Y:S04]  /*7070*/  LDSM.16.M88.4 R172, [R217+0x9800] ;  /* 0x00980000d9ac783b */ /* 0x000f280000000200 */
[----:B------:R-:W-:Y:S01]  /*7080*/  LDSM.16.M88.4 R176, [R216+0x4000] ;  /* 0x00400000d8b0783b */ /* 0x000fe20000000200 */
[-C--:B-1----:R-:W-:Y:S06]  /*7090*/  HMMA.16816.F32 R4, R180, R184.reuse, R4 ;  /* 0x000000b8b404723c */ /* 0x082fec0000001804 */
[C---:B---3--:R-:W-:Y:S06]  /*70a0*/  HMMA.16816.F32 R8, R188.reuse, R184, R8 ;  /* 0x000000b8bc08723c */ /* 0x048fec0000001808 */
[-C--:B------:R-:W-:Y:S06]  /*70b0*/  HMMA.16816.F32 R12, R188, R186.reuse, R12 ;  /* 0x000000babc0c723c */ /* 0x080fec000000180c */
[C---:B------:R-:W-:Y:S01]  /*70c0*/  HMMA.16816.F32 R16, R180.reuse, R186, R16 ;  /* 0x000000bab410723c */ /* 0x040fe20000001810 */
[----:B------:R-:W1:Y:S05]  /*70d0*/  LDSM.16.M88.4 R184, [R205] ;  /* 0x00000000cdb8783b */ /* 0x000e6a0000000200 */
[-C--:B----4-:R-:W-:Y:S06]  /*70e0*/  HMMA.16816.F32 R20, R180, R172.reuse, R20 ;  /* 0x000000acb414723c */ /* 0x090fec0000001814 */
[C---:B------:R-:W-:Y:S06]  /*70f0*/  HMMA.16816.F32 R24, R188.reuse, R172, R24 ;  /* 0x000000acbc18723c */ /* 0x040fec0000001818 */
[-C--:B------:R-:W-:Y:S01]  /*7100*/  HMMA.16816.F32 R28, R188, R174.reuse, R28 ;  /* 0x000000aebc1c723c */ /* 0x080fe2000000181c */
[----:B------:R-:W3:Y:S05]  /*7110*/  LDSM.16.M88.4 R188, [R216+0x6000] ;  /* 0x00600000d8bc783b */ /* 0x000eea0000000200 */
[----:B------:R-:W-:Y:S01]  /*7120*/  HMMA.16816.F32 R32, R180, R174, R32 ;  /* 0x000000aeb420723c */ /* 0x000fe20000001820 */
[----:B------:R-:W4:Y:S04]  /*7130*/  LDSM.16.M88.4 R172, [R204] ;  /* 0x00000000ccac783b */ /* 0x000f280000000200 */
[----:B------:R-:W-:Y:S01]  /*7140*/  LDSM.16.M88.4 R180, [R214+0x4000] ;  /* 0x00400000d6b4783b */ /* 0x000fe20000000200 */
[-C--:B-1----:R-:W-:Y:S06]  /*7150*/  HMMA.16816.F32 R4, R176, R184.reuse, R4 ;  /* 0x000000b8b004723c */ /* 0x082fec0000001804 */
[C---:B---3--:R-:W-:Y:S06]  /*7160*/  HMMA.16816.F32 R8, R188.reuse, R184, R8 ;  /* 0x000000b8bc08723c */ /* 0x048fec0000001808 */
[-C--:B------:R-:W-:Y:S06]  /*7170*/  HMMA.16816.F32 R12, R188, R186.reuse, R12 ;  /* 0x000000babc0c723c */ /* 0x080fec000000180c */
[C---:B------:R-:W-:Y:S01]  /*7180*/  HMMA.16816.F32 R16, R176.reuse, R186, R16 ;  /* 0x000000bab010723c */ /* 0x040fe20000001810 */
[----:B------:R-:W1:Y:S05]  /*7190*/  LDSM.16.M88.4 R184, [R211+0x9000] ;  /* 0x00900000d3b8783b */ /* 0x000e6a0000000200 */
[-C--:B----4-:R-:W-:Y:S06]  /*71a0*/  HMMA.16816.F32 R20, R176, R172.reuse, R20 ;  /* 0x000000acb014723c */ /* 0x090fec0000001814 */
[C---:B------:R-:W-:Y:S06]  /*71b0*/  HMMA.16816.F32 R24, R188.reuse, R172, R24 ;  /* 0x000000acbc18723c */ /* 0x040fec0000001818 */
[-C--:B------:R-:W-:Y:S01]  /*71c0*/  HMMA.16816.F32 R28, R188, R174.reuse, R28 ;  /* 0x000000aebc1c723c */ /* 0x080fe2000000181c */
[----:B------:R-:W3:Y:S04]  /*71d0*/  LDSM.16.M88.4 R188, [R214+0x6000] ;  /* 0x00600000d6bc783b */ /* 0x000ee80000000200 */
[----:B--2---:R-:W-:Y:S01]  /*71e0*/  LOP3.LUT R0, R193, UR10, RZ, 0x3c, !PT ;  /* 0x0000000ac1007c12 */ /* 0x004fe2000f8e3cff */
[----:B------:R-:W-:Y:S01]  /*71f0*/  HMMA.16816.F32 R32, R176, R174, R32 ;  /* 0x000000aeb020723c */ /* 0x000fe20000001820 */
[----:B------:R-:W2:Y:S04]  /*7200*/  LDSM.16.M88.4 R172, [R211+0x9800] ;  /* 0x00980000d3ac783b */ /* 0x000ea80000000200 */
[----:B------:R-:W-:Y:S01]  /*7210*/  LDSM.16.M88.4 R176, [R213+0x4000] ;  /* 0x00400000d5b0783b */ /* 0x000fe20000000200 */
[----:B------:R-:W-:Y:S05]  /*7220*/  IMAD.WIDE.U32 R198, R0, -0x326172a9, RZ ;  /* 0xcd9e8d5700c67825 */ /* 0x000fea00078e00ff */
[----:B-----5:R-:W-:Y:S01]  /*7230*/  LOP3.LUT R170, R199, UR18, R194, 0x96, !PT ;  /* 0x00000012c7aa7c12 */ /* 0x020fe2000f8e96c2 */
[-C--:B-1----:R-:W-:Y:S05]  /*7240*/  HMMA.16816.F32 R4, R180, R184.reuse, R4 ;  /* 0x000000b8b404723c */ /* 0x082fea0000001804 */
[----:B------:R-:W-:Y:S06]  /*7250*/  LOP3.LUT R2, R201, UR9, R192, 0x96, !PT ;  /* 0x00000009c9027c12 */ /* 0x000fec000f8e96c0 */
[----:B------:R-:W-:Y:S01]  /*7260*/  IMAD.WIDE.U32 R202, R2, -0x326172a9, RZ ;  /* 0xcd9e8d5702ca7825 */ /* 0x000fe200078e00ff */
[C---:B---3--:R-:W-:Y:S06]  /*7270*/  HMMA.16816.F32 R8, R188.reuse, R184, R8 ;  /* 0x000000b8bc08723c */ /* 0x048fec0000001808 */
[-C--:B------:R-:W-:Y:S06]  /*7280*/  HMMA.16816.F32 R12, R188, R186.reuse, R12 ;  /* 0x000000babc0c723c */ /* 0x080fec000000180c */
[C---:B------:R-:W-:Y:S01]  /*7290*/  HMMA.16816.F32 R16, R180.reuse, R186, R16 ;  /* 0x000000bab410723c */ /* 0x040fe20000001810 */
[----:B------:R-:W1:Y:S05]  /*72a0*/  LDSM.16.M88.4 R184, [R206+0x1000] ;  /* 0x00100000ceb8783b */ /* 0x000e6a0000000200 */
[-C--:B--2---:R-:W-:Y:S06]  /*72b0*/  HMMA.16816.F32 R20, R180, R172.reuse, R20 ;  /* 0x000000acb414723c */ /* 0x084fec0000001814 */
[C---:B------:R-:W-:Y:S06]  /*72c0*/  HMMA.16816.F32 R24, R188.reuse, R172, R24 ;  /* 0x000000acbc18723c */ /* 0x040fec0000001818 */
[-C--:B------:R-:W-:Y:S01]  /*72d0*/  HMMA.16816.F32 R28, R188, R174.reuse, R28 ;  /* 0x000000aebc1c723c */ /* 0x080fe2000000181c */
[----:B------:R-:W2:Y:S05]  /*72e0*/  LDSM.16.M88.4 R188, [R213+0x6000] ;  /* 0x00600000d5bc783b */ /* 0x000eaa0000000200 */
[----:B------:R-:W-:Y:S01]  /*72f0*/  HMMA.16816.F32 R32, R180, R174, R32 ;  /* 0x000000aeb420723c */ /* 0x000fe20000001820 */
[----:B------:R-:W3:Y:S01]  /*7300*/  LDSM.16.M88.4 R172, [R206+0x1800] ;  /* 0x00180000ceac783b */ /* 0x000ee20000000200 */
[----:B------:R-:W-:Y:S04]  /*7310*/  DEPBAR.LE SB0, 0x0 ;  /* 0x000080000000791a */ /* 0x000fe80000000000 */
[----:B------:R-:W-:Y:S01]  /*7320*/  BAR.SYNC.DEFER_BLOCKING 0x0 ;  /* 0x0000000000007b1d */ /* 0x000fe20000010000 */
[-C--:B-1----:R-:W-:Y:S06]  /*7330*/  HMMA.16816.F32 R4, R176, R184.reuse, R4 ;  /* 0x000000b8b004723c */ /* 0x082fec0000001804 */
[C---:B--2---:R-:W-:Y:S06]  /*7340*/  HMMA.16816.F32 R8, R188.reuse, R184, R8 ;  /* 0x000000b8bc08723c */ /* 0x044fec0000001808 */
[-C--:B------:R-:W-:Y:S11]  /*7350*/  HMMA.16816.F32 R12, R188, R186.reuse, R12 ;  /* 0x000000babc0c723c */ /* 0x080ff6000000180c */
[----:B------:R-:W-:Y:S01]  /*7360*/  @!UPT UIADD3 URZ, URZ, URZ, URZ ;  /* 0x0000003f3f3ff290 */ /* 0x000fe2000fffe03f */
[----:B------:R-:W-:Y:S01]  /*7370*/  FMNMX.FTZ R0, R4, R169, !PT ;  /* 0x000000a904007209 */ /* 0x000fe20007810000 */
[C---:B------:R-:W-:Y:S04]  /*7380*/  HMMA.16816.F32 R16, R176.reuse, R186, R16 ;  /* 0x000000bab010723c */ /* 0x040fe80000001810 */
[----:B------:R-:W-:Y:S02]  /*7390*/  FMNMX.FTZ R3, R5, R0, !PT ;  /* 0x0000000005037209 */ /* 0x000fe40007810000 */
[-C--:B---3--:R-:W-:Y:S06]  /*73a0*/  HMMA.16816.F32 R20, R176, R172.reuse, R20 ;  /* 0x000000acb014723c */ /* 0x088fec0000001814 */
[C---:B------:R-:W-:Y:S06]  /*73b0*/  HMMA.16816.F32 R24, R188.reuse, R172, R24 ;  /* 0x000000acbc18723c */ /* 0x040fec0000001818 */
[-C--:B------:R-:W-:Y:S06]  /*73c0*/  HMMA.16816.F32 R28, R188, R174.reuse, R28 ;  /* 0x000000aebc1c723c */ /* 0x080fec000000181c */
[----:B------:R-:W-:Y:S05]  /*73d0*/  HMMA.16816.F32 R32, R176, R174, R32 ;  /* 0x000000aeb020723c */ /* 0x000fea0000001820 */
[----:B------:R-:W-:Y:S01]  /*73e0*/  FMNMX.FTZ R194, R16, R3, !PT ;  /* 0x0000000310c27209 */ /* 0x000fe20007810000 */
[----:B------:R-:W-:Y:S07]  /*73f0*/  @!UPT UIADD3 URZ, URZ, URZ, URZ ;  /* 0x0000003f3f3ff290 */ /* 0x000fee000fffe03f */
[----:B------:R-:W-:Y:S11]  /*7400*/  @P1 BRA `(.L_x_1968) ;  /* 0xfffffff000981947 */ /* 0x000ff6000383ffff */
.L_x_1967:
[----:B-1----:R-:W-:Y:S01]  /*7410*/  FMNMX.FTZ R3, R17, R194, !PT ;  /* 0x000000c211037209 */ /* 0x002fe20007810000 */
[----:B------:R-:W2:Y:S01]  /*7420*/  LDL.64 R188, [R1+0x50] ;  /* 0x0000500001bc7983 */ /* 0x000ea20000100a00 */
[----:B------:R-:W-:Y:S01]  /*7430*/  FMNMX.FTZ R164, R10, R167, !PT ;  /* 0x000000a70aa47209 */ /* 0x000fe20007810000 */
[----:B------:R-:W-:Y:S01]  /*7440*/  UIADD3 UR11, UR24, 0x1715609d, URZ ;  /* 0x1715609d180b7890 */ /* 0x000fe2000fffe03f */
[----:B------:R-:W-:Y:S01]  /*7450*/  FMNMX.FTZ R2, R6, R166, !PT ;  /* 0x000000a606027209 */ /* 0x000fe20007810000 */
[----:B------:R-:W-:Y:S01]  /*7460*/  UIADD3 UR14, UR25, 0x32370b8f, URZ ;  /* 0x32370b8f190e7890 */ /* 0x000fe2000fffe03f */
[----:B------:R-:W-:Y:S01]  /*7470*/  FMNMX.FTZ R0, R20, R3, !PT ;  /* 0x0000000314007209 */ /* 0x000fe20007810000 */
[----:B------:R-:W3:Y:S01]  /*7480*/  LDL.64 R190, [R1+0x58] ;  /* 0x0000580001be7983 */ /* 0x000ee20000100a00 */
[----:B------:R-:W-:Y:S01]  /*7490*/  FMNMX.FTZ R173, R11, R164, !PT ;  /* 0x000000a40bad7209 */ /* 0x000fe20007810000 */
[----:B------:R-:W-:Y:S01]  /*74a0*/  UIADD3 UR12, UR25, -0x126145ec, URZ ;  /* 0xed9eba14190c7890 */ /* 0x000fe2000fffe03f */
[----:B------:R-:W-:Y:S01]  /*74b0*/  FMNMX.FTZ R3, R7, R2, !PT ;  /* 0x0000000207037209 */ /* 0x000fe20007810000 */
[----:B------:R-:W-:Y:S01]  /*74c0*/  UIADD3 UR10, UR25, -0x56f99767, URZ ;  /* 0xa9066899190a7890 */ /* 0x000fe2000fffe03f */
[----:B------:R-:W-:Y:S01]  /*74d0*/  FMNMX.FTZ R168, R8, R165, !PT ;  /* 0x000000a508a87209 */ /* 0x000fe20007810000 */
[----:B------:R-:W-:Y:S01]  /*74e0*/  UIADD3 UR19, UR24, -0x4ab325aa, URZ ;  /* 0xb54cda5618137890 */ /* 0x000fe2000fffe03f */
[----:B------:R-:W-:Y:S01]  /*74f0*/  FMNMX.FTZ R175, R21, R0, !PT ;  /* 0x0000000015af7209 */ /* 0x000fe20007810000 */
[----:B------:R-:W-:Y:S01]  /*7500*/  IMAD.WIDE.U32 R176, R170, -0x2daee0ad, RZ ;  /* 0xd2511f53aab07825 */ /* 0x000fe200078e00ff */
[----:B------:R-:W-:Y:S01]  /*7510*/  FMNMX.FTZ R170, R14, R173, !PT ;  /* 0x000000ad0eaa7209 */ /* 0x000fe20007810000 */
[----:B------:R-:W-:Y:S01]  /*7520*/  UIADD3 UR13, UR24, 0x78dde6e4, URZ ;  /* 0x78dde6e4180d7890 */ /* 0x000fe2000fffe03f */
[----:B------:R-:W-:Y:S01]  /*7530*/  FMNMX.FTZ R164, R18, R3, !PT ;  /* 0x0000000312a47209 */ /* 0x000fe20007810000 */
[----:B------:R-:W-:Y:S01]  /*7540*/  UIADD3 UR15, UR24, -0x255992d5, URZ ;  /* 0xdaa66d2b180f7890 */ /* 0x000fe2000fffe03f */
[----:B------:R-:W-:Y:S02]  /*7550*/  FMNMX.FTZ R173, R9, R168, !PT ;  /* 0x000000a809ad7209 */ /* 0x000fe40007810000 */
[----:B------:R-:W-:Y:S02]  /*7560*/  FMNMX.FTZ R172, R32, R175, !PT ;  /* 0x000000af20ac7209 */ /* 0x000fe40007810000 */
[----:B------:R-:W-:Y:S02]  /*7570*/  FMNMX.FTZ R175, R15, R170, !PT ;  /* 0x000000aa0faf7209 */ /* 0x000fe40007810000 */
[----:B------:R-:W-:Y:S02]  /*7580*/  FMNMX.FTZ R3, R19, R164, !PT ;  /* 0x000000a413037209 */ /* 0x000fe40007810000 */
[----:B------:R-:W-:Y:S02]  /*7590*/  FMNMX.FTZ R168, R12, R173, !PT ;  /* 0x000000ad0ca87209 */ /* 0x000fe40007810000 */
[----:B------:R-:W-:Y:S02]  /*75a0*/  FMNMX.FTZ R170, R26, R175, !PT ;  /* 0x000000af1aaa7209 */ /* 0x000fe40007810000 */
[----:B------:R-:W-:Y:S02]  /*75b0*/  LOP3.LUT R184, R203, UR17, R198, 0x96, !PT ;  /* 0x00000011cbb87c12 */ /* 0x000fe4000f8e96c6 */
[----:B------:R-:W-:Y:S02]  /*75c0*/  FMNMX.FTZ R164, R22, R3, !PT ;  /* 0x0000000316a47209 */ /* 0x000fe40007810000 */
[----:B------:R-:W-:Y:S01]  /*75d0*/  FMNMX.FTZ R173, R13, R168, !PT ;  /* 0x000000a80dad7209 */ /* 0x000fe20007810000 */
[----:B------:R-:W-:Y:S01]  /*75e0*/  IMAD.WIDE.U32 R184, R184, -0x2daee0ad, RZ ;  /* 0xd2511f53b8b87825 */ /* 0x000fe200078e00ff */
        /* <DEDUP_REMOVED lines=8> */
[----:B------:R-:W-:Y:S02]  /*7670*/  FMNMX.FTZ R179, R25, R168, !PT ;  /* 0x000000a819b37209 */ /* 0x000fe40007810000 */
[----:B------:R-:W-:Y:S01]  /*7680*/  LOP3.LUT R172, R185, UR14, R176, 0x96, !PT ;  /* 0x0000000eb9ac7c12 */ /* 0x000fe2000f8e96b0 */
[----:B------:R-:W1:Y:S01]  /*7690*/  SHFL.BFLY PT, R177, R2, 0x2, 0x1f ;  /* 0x0c401f0002b17f89 */ /* 0x000e6200000e0000 */
[----:B------:R-:W-:Y:S02]  /*76a0*/  FMNMX.FTZ R0, R31, R170, !PT ;  /* 0x000000aa1f007209 */ /* 0x000fe40007810000 */
[----:B------:R-:W-:Y:S01]  /*76b0*/  FMNMX.FTZ R3, R35, R164, !PT ;  /* 0x000000a423037209 */ /* 0x000fe20007810000 */
[----:B------:R-:W-:Y:S01]  /*76c0*/  IMAD.WIDE.U32 R172, R172, -0x326172a9, RZ ;  /* 0xcd9e8d57acac7825 */ /* 0x000fe200078e00ff */
[----:B------:R-:W-:Y:S03]  /*76d0*/  FMNMX.FTZ R164, R28, R179, !PT ;  /* 0x000000b31ca47209 */ /* 0x000fe60007810000 */
[----:B------:R-:W4:Y:S01]  /*76e0*/  SHFL.BFLY PT, R175, R0, 0x2, 0x1f ;  /* 0x0c401f0000af7f89 */ /* 0x000f2200000e0000 */
[----:B------:R-:W-:Y:S02]  /*76f0*/  LOP3.LUT R202, R187, UR15, R202, 0x96, !PT ;  /* 0x0000000fbbca7c12 */ /* 0x000fe4000f8e96ca */
[----:B------:R-:W-:Y:S05]  /*7700*/  FMNMX.FTZ R170, R29, R164, !PT ;  /* 0x000000a41daa7209 */ /* 0x000fea0007810000 */
[----:B------:R-:W5:Y:S01]  /*7710*/  SHFL.BFLY PT, R168, R3, 0x2, 0x1f ;  /* 0x0c401f0003a87f89 */ /* 0x000f6200000e0000 */
[----:B------:R-:W-:Y:S01]  /*7720*/  LOP3.LUT R186, R173, UR13, R186, 0x96, !PT ;  /* 0x0000000dadba7c12 */ /* 0x000fe2000f8e96ba */
[----:B------:R-:W-:Y:S06]  /*7730*/  IMAD.WIDE.U32 R202, R202, -0x2daee0ad, RZ ;  /* 0xd2511f53caca7825 */ /* 0x000fec00078e00ff */
[----:B------:R-:W5:Y:S01]  /*7740*/  SHFL.BFLY PT, R173, R170, 0x2, 0x1f ;  /* 0x0c401f00aaad7f89 */ /* 0x000f6200000e0000 */
[----:B------:R-:W-:Y:S01]  /*7750*/  IMAD.WIDE.U32 R186, R186, -0x2daee0ad, RZ ;  /* 0xd2511f53baba7825 */ /* 0x000fe200078e00ff */
[----:B------:R-:W-:Y:S04]  /*7760*/  LOP3.LUT R184, R203, UR12, R184, 0x96, !PT ;  /* 0x0000000ccbb87c12 */ /* 0x000fe8000f8e96b8 */
[----:B------:R-:W-:Y:S01]  /*7770*/  LOP3.LUT R180, R187, UR10, R202, 0x96, !PT ;  /* 0x0000000abbb47c12 */ /* 0x000fe2000f8e96ca */
[----:B------:R-:W-:Y:S01]  /*7780*/  IMAD.WIDE.U32 R184, R184, -0x326172a9, RZ ;  /* 0xcd9e8d57b8b87825 */ /* 0x000fe200078e00ff */
[----:B-1----:R-:W-:Y:S03]  /*7790*/  FMNMX.FTZ R177, R2, R177, !PT ;  /* 0x000000b102b17209 */ /* 0x002fe60007810000 */
[----:B------:R-:W-:Y:S01]  /*77a0*/  IMAD.WIDE.U32 R180, R180, -0x326172a9, RZ ;  /* 0xcd9e8d57b4b47825 */ /* 0x000fe200078e00ff */
[----:B------:R-:W-:Y:S02]  /*77b0*/  LOP3.LUT R172, R185, UR11, R172, 0x96, !PT ;  /* 0x0000000bb9ac7c12 */ /* 0x000fe4000f8e96ac */
[----:B----4-:R-:W-:Y:S01]  /*77c0*/  FMNMX.FTZ R175, R0, R175, !PT ;  /* 0x000000af00af7209 */ /* 0x010fe20007810000 */
[----:B------:R-:W1:Y:S01]  /*77d0*/  SHFL.BFLY PT, R164, R177, 0x1, 0x1f ;  /* 0x0c201f00b1a47f89 */ /* 0x000e6200000e0000 */
[----:B------:R-:W-:Y:S02]  /*77e0*/  LOP3.LUT R0, R181, UR19, R184, 0x96, !PT ;  /* 0x00000013b5007c12 */ /* 0x000fe4000f8e96b8 */
[----:B-----5:R-:W-:Y:S05]  /*77f0*/  FMNMX.FTZ R168, R3, R168, !PT ;  /* 0x000000a803a87209 */ /* 0x020fea0007810000 */
[----:B------:R-:W4:Y:S01]  /*7800*/  SHFL.BFLY PT, R174, R175, 0x1, 0x1f ;  /* 0x0c201f00afae7f89 */ /* 0x000f2200000e0000 */
[----:B------:R-:W-:Y:S02]  /*7810*/  LOP3.LUT R2, R0, 0xff, RZ, 0xc0, !PT ;  /* 0x000000ff00027812 */ /* 0x000fe400078ec0ff */
[----:B------:R-:W-:Y:S05]  /*7820*/  FMNMX.FTZ R173, R170, R173, !PT ;  /* 0x000000adaaad7209 */ /* 0x000fea0007810000 */
[----:B------:R-:W5:Y:S01]  /*7830*/  SHFL.BFLY PT, R3, R168, 0x1, 0x1f ;  /* 0x0c201f00a8037f89 */ /* 0x000f6200000e0000 */
[----:B------:R-:W-:Y:S02]  /*7840*/  ISETP.LE.U32.AND P6, PT, R2, UR8, PT ;  /* 0x0000000802007c0c */ /* 0x000fe4000bfc3070 */
[----:B------:R-:W-:Y:S05]  /*7850*/  LOP3.LUT R170, R0, 0xffff, RZ, 0xc0, !PT ;  /* 0x0000ffff00aa7812 */ /* 0x000fea00078ec0ff */
[----:B------:R-:W5:Y:S01]  /*7860*/  SHFL.BFLY PT, R2, R173, 0x1, 0x1f ;  /* 0x0c201f00ad027f89 */ /* 0x000f6200000e0000 */
[----:B------:R-:W-:Y:S04]  /*7870*/  SHF.R.U32.HI R170, RZ, 0x8, R170 ;  /* 0x00000008ffaa7819 */ /* 0x000fe800000116aa */
[----:B------:R-:W-:Y:S04]  /*7880*/  LOP3.LUT R170, R170, 0xffff, RZ, 0xc0, !PT ;  /* 0x0000ffffaaaa7812 */ /* 0x000fe800078ec0ff */
[----:B------:R-:W-:Y:S02]  /*7890*/  ISETP.LE.U32.AND P5, PT, R170, UR8, PT ;  /* 0x00000008aa007c0c */ /* 0x000fe4000bfa3070 */
[--C-:B------:R-:W-:Y:S02]  /*78a0*/  SHF.R.U32.HI R170, RZ, 0x10, R0.reuse ;  /* 0x00000010ffaa7819 */ /* 0x100fe40000011600 */
[----:B------:R-:W-:Y:S02]  /*78b0*/  SHF.R.U32.HI R0, RZ, 0x18, R0 ;  /* 0x00000018ff007819 */ /* 0x000fe40000011600 */
[----:B-1----:R-:W-:Y:S02]  /*78c0*/  FMNMX.FTZ R164, R177, R164, !PT ;  /* 0x000000a4b1a47209 */ /* 0x002fe40007810000 */
[----:B------:R-:W-:Y:S02]  /*78d0*/  LOP3.LUT R170, R170, 0xff, RZ, 0xc0, !PT ;  /* 0x000000ffaaaa7812 */ /* 0x000fe400078ec0ff */
[----:B------:R-:W-:Y:S02]  /*78e0*/  ISETP.LE.U32.AND P2, PT, R0, UR8, PT ;  /* 0x0000000800007c0c */ /* 0x000fe4000bf43070 */
[----:B----4-:R-:W-:Y:S02]  /*78f0*/  FMNMX.FTZ R0, R175, R174, !PT ;  /* 0x000000aeaf007209 */ /* 0x010fe40007810000 */
[----:B------:R-:W-:Y:S01]  /*7900*/  ISETP.LE.U32.AND P3, PT, R170, UR8, PT ;  /* 0x00000008aa007c0c */ /* 0x000fe2000bf63070 */
[----:B------:R-:W-:Y:S01]  /*7910*/  FMUL.FTZ R170, R164, UR4 ;  /* 0x00000004a4aa7c20 */ /* 0x000fe20008410000 */
[----:B-----5:R-:W-:Y:S01]  /*7920*/  FMNMX.FTZ R3, R168, R3, !PT ;  /* 0x00000003a8037209 */ /* 0x020fe20007810000 */
[----:B------:R-:W-:Y:S01]  /*7930*/  FMUL.FTZ R168, R0, UR4 ;  /* 0x0000000400a87c20 */ /* 0x000fe20008410000 */
[----:B------:R-:W-:Y:S02]  /*7940*/  FSETP.NEU.FTZ.AND P1, PT, R164, -INF , PT ;  /* 0xff800000a400780b */ /* 0x000fe40003f3d000 */
[----:B------:R-:W-:Y:S01]  /*7950*/  FMNMX.FTZ R2, R173, R2, !PT ;  /* 0x00000002ad027209 */ /* 0x000fe20007810000 */
[C---:B------:R-:W-:Y:S01]  /*7960*/  FMUL.FTZ R175, R3.reuse, UR4 ;  /* 0x0000000403af7c20 */ /* 0x040fe20008410000 */
[----:B------:R-:W-:Y:S02]  /*7970*/  FSETP.NEU.FTZ.AND P0, PT, R0, -INF , PT ;  /* 0xff8000000000780b */ /* 0x000fe40003f1d000 */
[----:B------:R-:W-:Y:S01]  /*7980*/  FSEL R173, R170, RZ, P1 ;  /* 0x000000ffaaad7208 */ /* 0x000fe20000800000 */
[----:B------:R-:W-:Y:S01]  /*7990*/  FMUL.FTZ R176, R2, UR4 ;  /* 0x0000000402b07c20 */ /* 0x000fe20008410000 */
[----:B------:R-:W-:Y:S02]  /*79a0*/  FSETP.NEU.FTZ.AND P1, PT, R3, -INF , PT ;  /* 0xff8000000300780b */ /* 0x000fe40003f3d000 */
[----:B------:R-:W-:Y:S01]  /*79b0*/  FSEL R168, R168, RZ, P0 ;  /* 0x000000ffa8a87208 */ /* 0x000fe20000000000 */
[--C-:B------:R-:W-:Y:S01]  /*79c0*/  FFMA.FTZ R182, R17, UR4, -R173.reuse ;  /* 0x0000000411b67c23 */ /* 0x100fe200080108ad */
[----:B------:R-:W-:Y:S01]  /*79d0*/  FSETP.NEU.FTZ.AND P0, PT, R2, -INF , PT ;  /* 0xff8000000200780b */ /* 0x000fe20003f1d000 */
[--C-:B------:R-:W-:Y:S01]  /*79e0*/  FFMA.FTZ R183, R16, UR4, -R173.reuse ;  /* 0x0000000410b77c23 */ /* 0x100fe200080108ad */
[----:B------:R-:W-:Y:S01]  /*79f0*/  FSEL R175, R175, RZ, P1 ;  /* 0x000000ffafaf7208 */ /* 0x000fe20000800000 */
[----:B------:R-:W-:Y:S01]  /*7a00*/  FFMA.FTZ R200, R4, UR4, -R173 ;  /* 0x0000000404c87c23 */ /* 0x000fe200080108ad */
[----:B------:R-:W-:Y:S01]  /*7a10*/  FSEL R176, R176, RZ, P0 ;  /* 0x000000ffb0b07208 */ /* 0x000fe20000000000 */
[--C-:B------:R-:W-:Y:S01]  /*7a20*/  FFMA.FTZ R170, R30, UR4, -R168.reuse ;  /* 0x000000041eaa7c23 */ /* 0x100fe200080108a8 */
[----:B------:R-:W-:Y:S01]  /*7a30*/  FFMA.FTZ R197, R14, UR4, -R168 ;  /* 0x000000040ec57c23 */ /* 0x000fe200080108a8 */
[--C-:B------:R-:W-:Y:S01]  /*7a40*/  FFMA.FTZ R196, R22, UR4, -R175.reuse ;  /* 0x0000000416c47c23 */ /* 0x100fe200080108af */
[----:B------:R-:W-:Y:S01]  /*7a50*/  FFMA.FTZ R14, R6, UR4, -R175 ;  /* 0x00000004060e7c23 */ /* 0x000fe200080108af */
[----:B------:R-:W4:Y:S01]  /*7a60*/  LDL.LU R22, [R1+0x84] ;  /* 0x0000840001167983 */ /* 0x000f220000300800 */
[----:B------:R-:W-:Y:S01]  /*7a70*/  FFMA.FTZ R193, R13, UR4, -R176 ;  /* 0x000000040dc17c23 */ /* 0x000fe200080108b0 */
[----:B------:R-:W-:Y:S01]  /*7a80*/  FFMA.FTZ R5, R5, UR4, -R173 ;  /* 0x0000000405057c23 */ /* 0x000fe200080108ad */
[----:B------:R-:W-:Y:S01]  /*7a90*/  FFMA.FTZ R195, R15, UR4, -R168 ;  /* 0x000000040fc37c23 */ /* 0x000fe200080108a8 */
[----:B------:R-:W-:Y:S01]  /*7aa0*/  FFMA.FTZ R7, R7, UR4, -R175 ;  /* 0x0000000407077c23 */ /* 0x000fe200080108af */
[----:B------:R-:W-:Y:S01]  /*7ab0*/  MUFU.EX2 R14, R14 ;  /* 0x0000000e000e7308 */ /* 0x000fe20000000800 */
[----:B------:R-:W-:Y:S01]  /*7ac0*/  FFMA.FTZ R187, R32, UR4, -R173 ;  /* 0x0000000420bb7c23 */ /* 0x000fe200080108ad */
[----:B------:R-:W-:Y:S01]  /*7ad0*/  FFMA.FTZ R178, R34, UR4, -R175 ;  /* 0x0000000422b27c23 */ /* 0x000fe200080108af */
[--C-:B------:R-:W-:Y:S01]  /*7ae0*/  FFMA.FTZ R9, R9, UR4, -R176.reuse ;  /* 0x0000000409097c23 */ /* 0x100fe200080108b0 */
[----:B------:R-:W-:Y:S01]  /*7af0*/  FFMA.FTZ R177, R28, UR4, -R176 ;  /* 0x000000041cb17c23 */ /* 0x000fe200080108b0 */
[--C-:B------:R-:W-:Y:S01]  /*7b00*/  FFMA.FTZ R11, R11, UR4, -R168.reuse ;  /* 0x000000040b0b7c23 */ /* 0x100fe200080108a8 */
[--C-:B------:R-:W-:Y:S01]  /*7b10*/  FFMA.FTZ R179, R26, UR4, -R168.reuse ;  /* 0x000000041ab37c23 */ /* 0x100fe200080108a8 */
[----:B------:R-:W-:Y:S03]  /*7b20*/  FFMA.FTZ R174, R27, UR4, -R168 ;  /* 0x000000041bae7c23 */ /* 0x000fe600080108a8 */
[----:B------:R-:W-:Y:S01]  /*7b30*/  MUFU.EX2 R15, R5 ;  /* 0x00000005000f7308 */ /* 0x000fe20000000800 */
[----:B------:R-:W-:Y:S01]  /*7b40*/  FADD.FTZ R4, -R164, R169 ;  /* 0x000000a9a4047221 */ /* 0x000fe20000010100 */
[----:B------:R-:W-:Y:S01]  /*7b50*/  FFMA.FTZ R169, R23, UR4, -R175 ;  /* 0x0000000417a97c23 */ /* 0x000fe200080108af */
[--C-:B------:R-:W-:Y:S01]  /*7b60*/  FFMA.FTZ R194, R20, UR4, -R173.reuse ;  /* 0x0000000414c27c23 */ /* 0x100fe200080108ad */
[--C-:B------:R-:W-:Y:S01]  /*7b70*/  FFMA.FTZ R185, R21, UR4, -R173.reuse ;  /* 0x0000000415b97c23 */ /* 0x100fe200080108ad */
[----:B------:R-:W-:Y:S01]  /*7b80*/  FMUL.FTZ R6, R4, UR4 ;  /* 0x0000000404067c20 */ /* 0x000fe20008410000 */
[----:B------:R-:W-:Y:S01]  /*7b90*/  FADD.FTZ R4, -R3, R166 ;  /* 0x000000a603047221 */ /* 0x000fe20000010100 */
[----:B------:R-:W-:Y:S03]  /*7ba0*/  FFMA.FTZ R173, R33, UR4, -R173 ;  /* 0x0000000421ad7c23 */ /* 0x000fe600080108ad */
[----:B------:R-:W-:Y:S10]  /*7bb0*/  MUFU.EX2 R23, R200 ;  /* 0x000000c800177308 */ /* 0x000ff40000000800 */
[----:B------:R-:W1:Y:S10]  /*7bc0*/  MUFU.EX2 R6, R6 ;  /* 0x0000000600067308 */ /* 0x000e740000000800 */
[----:B------:R-:W-:Y:S10]  /*7bd0*/  MUFU.EX2 R185, R185 ;  /* 0x000000b900b97308 */ /* 0x000ff40000000800 */
[----:B------:R-:W-:Y:S01]  /*7be0*/  MUFU.EX2 R196, R196 ;  /* 0x000000c400c47308 */ /* 0x000fe20000000800 */
[C---:B-1----:R-:W-:Y:S01]  /*7bf0*/  FMUL.FTZ R33, R6.reuse, R161 ;  /* 0x000000a106217220 */ /* 0x042fe20000410000 */
        /* <DEDUP_REMOVED lines=28> */
[----:B------:R-:W-:Y:S10]  /*7dc0*/  MUFU.EX2 R195, R195 ;  /* 0x000000c300c37308 */ /* 0x000ff40000000800 */
[----:B------:R-:W-:Y:S10]  /*7dd0*/  MUFU.EX2 R174, R174 ;  /* 0x000000ae00ae7308 */ /* 0x000ff40000000800 */
[----:B------:R-:W-:Y:S01]  /*7de0*/  MUFU.EX2 R187, R187 ;  /* 0x000000bb00bb7308 */ /* 0x000fe20000000800 */
[----:B--2---:R-:W-:Y:S01]  /*7df0*/  LOP3.LUT R202, R189, UR9, R192, 0x96, !PT ;  /* 0x00000009bdca7c12 */ /* 0x004fe2000f8e96c0 */
[----:B------:R-:W-:Y:S01]  /*7e00*/  FFMA.FTZ R192, R12, UR4, -R176 ;  /* 0x000000040cc07c23 */ /* 0x000fe200080108b0 */
[----:B------:R-:W-:Y:S02]  /*7e10*/  IMAD.MOV.U32 R20, RZ, RZ, R188 ;  /* 0x000000ffff147224 */ /* 0x000fe400078e00bc */
[--C-:B------:R-:W-:Y:S01]  /*7e20*/  FFMA.FTZ R188, R10, UR4, -R168.reuse ;  /* 0x000000040abc7c23 */ /* 0x100fe200080108a8 */
[----:B------:R-:W-:Y:S01]  /*7e30*/  FFMA.FTZ R168, R31, UR4, -R168 ;  /* 0x000000041fa87c23 */ /* 0x000fe200080108a8 */
[----:B------:R-:W-:Y:S01]  /*7e40*/  IMAD.WIDE.U32 R202, R202, -0x326172a9, RZ ;  /* 0xcd9e8d57caca7825 */ /* 0x000fe200078e00ff */
[----:B---3--:R-:W-:Y:S03]  /*7e50*/  LOP3.LUT R17, R199, UR18, R190, 0x96, !PT ;  /* 0x00000012c7117c12 */ /* 0x008fe6000f8e96be */
[----:B------:R-:W-:Y:S01]  /*7e60*/  FFMA.FTZ R191, R18, UR4, -R175 ;  /* 0x0000000412bf7c23 */ /* 0x000fe200080108af */
[----:B------:R-:W-:Y:S01]  /*7e70*/  IMAD.MOV.U32 R21, RZ, RZ, R189 ;  /* 0x000000ffff157224 */ /* 0x000fe200078e00bd */
[----:B------:R-:W-:Y:S01]  /*7e80*/  LOP3.LUT R16, R203, UR17, R198, 0x96, !PT ;  /* 0x00000011cb107c12 */ /* 0x000fe2000f8e96c6 */
[----:B------:R-:W-:Y:S04]  /*7e90*/  IMAD.WIDE.U32 R12, R17, -0x2daee0ad, RZ ;  /* 0xd2511f53110c7825 */ /* 0x000fe800078e00ff */
[----:B------:R-:W-:Y:S01]  /*7ea0*/  FFMA.FTZ R189, R8, UR4, -R176 ;  /* 0x0000000408bd7c23 */ /* 0x000fe200080108b0 */
[----:B------:R-:W-:Y:S01]  /*7eb0*/  MUFU.EX2 R188, R188 ;  /* 0x000000bc00bc7308 */ /* 0x000fe20000000800 */
[----:B------:R-:W-:Y:S01]  /*7ec0*/  FMUL.FTZ R8, R4, UR4 ;  /* 0x0000000404087c20 */ /* 0x000fe20008410000 */
[----:B------:R-:W-:Y:S01]  /*7ed0*/  FADD.FTZ R4, -R2, R165 ;  /* 0x000000a502047221 */ /* 0x000fe20000010100 */
[----:B------:R-:W-:Y:S01]  /*7ee0*/  LOP3.LUT R13, R13, UR16, R20, 0x96, !PT ;  /* 0x000000100d0d7c12 */ /* 0x000fe2000f8e9614 */
[----:B------:R-:W-:Y:S04]  /*7ef0*/  IMAD.WIDE.U32 R16, R16, -0x2daee0ad, RZ ;  /* 0xd2511f5310107825 */ /* 0x000fe800078e00ff */
[----:B------:R-:W-:Y:S01]  /*7f00*/  FFMA.FTZ R190, R19, UR4, -R175 ;  /* 0x0000000413be7c23 */ /* 0x000fe200080108af */
[----:B------:R-:W-:Y:S01]  /*7f10*/  FMUL.FTZ R10, R4, UR4 ;  /* 0x00000004040a7c20 */ /* 0x000fe20008410000 */
[----:B------:R-:W-:Y:S01]  /*7f20*/  FADD.FTZ R4, -R0, R167 ;  /* 0x000000a700047221 */ /* 0x000fe20000010100 */
[----:B------:R-:W-:Y:S01]  /*7f30*/  LOP3.LUT R12, R17, UR14, R12, 0x96, !PT ;  /* 0x0000000e110c7c12 */ /* 0x000fe2000f8e960c */
[----:B------:R-:W-:Y:S04]  /*7f40*/  IMAD.WIDE.U32 R166, R13, -0x326172a9, RZ ;  /* 0xcd9e8d570da67825 */ /* 0x000fe800078e00ff */
[C---:B------:R-:W-:Y:S01]  /*7f50*/  FMUL.FTZ R17, R6.reuse, R153 ;  /* 0x0000009906117220 */ /* 0x040fe20000410000 */
[----:B------:R-:W1:Y:S01]  /*7f60*/  MUFU.EX2 R8, R8 ;  /* 0x0000000800087308 */ /* 0x000e620000000800 */
[----:B------:R-:W-:Y:S01]  /*7f70*/  FMUL.FTZ R20, R6, R156 ;  /* 0x0000009c06147220 */ /* 0x000fe20000410000 */
[----:B------:R-:W-:Y:S01]  /*7f80*/  IMAD.WIDE.U32 R12, R12, -0x326172a9, RZ ;  /* 0xcd9e8d570c0c7825 */ /* 0x000fe200078e00ff */
[----:B------:R-:W-:Y:S03]  /*7f90*/  LOP3.LUT R202, R167, UR15, R202, 0x96, !PT ;  /* 0x0000000fa7ca7c12 */ /* 0x000fe6000f8e96ca */
[----:B------:R-:W-:Y:S01]  /*7fa0*/  FMUL.FTZ R21, R6, R157 ;  /* 0x0000009d06157220 */ /* 0x000fe20000410000 */
[----:B------:R-:W-:Y:S01]  /*7fb0*/  IMAD.MOV.U32 R156, RZ, RZ, R14 ;  /* 0x000000ffff9c7224 */ /* 0x000fe200078e000e */
[----:B------:R-:W-:Y:S01]  /*7fc0*/  LOP3.LUT R166, R13, UR13, R166, 0x96, !PT ;  /* 0x0000000d0da67c12 */ /* 0x000fe2000f8e96a6 */
[----:B------:R-:W-:Y:S01]  /*7fd0*/  IMAD.WIDE.U32 R18, R202, -0x2daee0ad, RZ ;  /* 0xd2511f53ca127825 */ /* 0x000fe200078e00ff */
[----:B------:R-:W2:Y:S03]  /*7fe0*/  MUFU.EX2 R10, R10 ;  /* 0x0000000a000a7308 */ /* 0x000ea60000000800 */
[----:B------:R-:W-:Y:S01]  /*7ff0*/  FFMA.FTZ R175, R35, UR4, -R175 ;  /* 0x0000000423af7c23 */ /* 0x000fe200080108af */
[----:B------:R-:W-:Y:S01]  /*8000*/  IMAD.WIDE.U32 R166, R166, -0x2daee0ad, RZ ;  /* 0xd2511f53a6a67825 */ /* 0x000fe200078e00ff */
[----:B------:R-:W-:Y:S03]  /*8010*/  LOP3.LUT R202, R19, UR12, R16, 0x96, !PT ;  /* 0x0000000c13ca7c12 */ /* 0x000fe6000f8e9610 */
[----:B------:R-:W-:Y:S01]  /*8020*/  FMUL.FTZ R16, R6, R152 ;  /* 0x0000009806107220 */ /* 0x000fe20000410000 */
[----:B------:R-:W-:Y:S01]  /*8030*/  FFMA.FTZ R198, R25, UR4, -R176 ;  /* 0x0000000419c67c23 */ /* 0x000fe200080108b0 */
[----:B------:R-:W-:Y:S01]  /*8040*/  LOP3.LUT R201, R167, UR10, R18, 0x96, !PT ;  /* 0x0000000aa7c97c12 */ /* 0x000fe2000f8e9612 */
[----:B------:R-:W-:Y:S04]  /*8050*/  IMAD.WIDE.U32 R202, R202, -0x326172a9, RZ ;  /* 0xcd9e8d57caca7825 */ /* 0x000fe800078e00ff */
[C---:B-1----:R-:W-:Y:S01]  /*8060*/  FMUL.FTZ R18, R8.reuse, R154 ;  /* 0x0000009a08127220 */ /* 0x042fe20000410000 */
[----:B------:R-:W-:Y:S01]  /*8070*/  MUFU.EX2 R189, R189 ;  /* 0x000000bd00bd7308 */ /* 0x000fe20000000800 */
[C---:B------:R-:W-:Y:S01]  /*8080*/  FMUL.FTZ R19, R8.reuse, R155 ;  /* 0x0000009b08137220 */ /* 0x040fe20000410000 */
[----:B------:R-:W-:Y:S01]  /*8090*/  FMUL.FTZ R23, R8, R159 ;  /* 0x0000009f08177220 */ /* 0x000fe20000410000 */
[----:B------:R-:W-:Y:S01]  /*80a0*/  LOP3.LUT R167, R203, UR11, R12, 0x96, !PT ;  /* 0x0000000bcba77c12 */ /* 0x000fe2000f8e960c */
[----:B------:R-:W-:Y:S01]  /*80b0*/  IMAD.WIDE.U32 R200, R201, -0x326172a9, RZ ;  /* 0xcd9e8d57c9c87825 */ /* 0x000fe200078e00ff */
[----:B------:R-:W3:Y:S03]  /*80c0*/  LDL.LU R12, [R1+0x80] ;  /* 0x00008000010c7983 */ /* 0x000ee60000300800 */
[----:B------:R-:W-:Y:S02]  /*80d0*/  FMUL.FTZ R165, R4, UR4 ;  /* 0x0000000404a57c20 */ /* 0x000fe40008410000 */
[----:B------:R1:W5:Y:S01]  /*80e0*/  MUFU.EX2 R203, R7 ;  /* 0x0000000700cb7308 */ /* 0x0003620000000800 */
[----:B------:R-:W-:Y:S01]  /*80f0*/  FMUL.FTZ R4, R6, R148 ;  /* 0x0000009406047220 */ /* 0x000fe20000410000 */
[C-C-:B------:R-:W-:Y:S01]  /*8100*/  LOP3.LUT R148, R201.reuse, UR19, R202.reuse, 0x96, !PT ;  /* 0x00000013c9947c12 */ /* 0x140fe2000f8e96ca */
[C---:B------:R-:W-:Y:S01]  /*8110*/  FMUL.FTZ R34, R8.reuse, R162 ;  /* 0x000000a208227220 */ /* 0x040fe20000410000 */
[----:B------:R-:W-:Y:S01]  /*8120*/  LOP3.LUT R202, R201, UR19, R202, 0x96, !PT ;  /* 0x00000013c9ca7c12 */ /* 0x000fe2000f8e96ca */
        /* <DEDUP_REMOVED lines=26> */
[----:B------:R-:W3:Y:S01]  /*82d0*/  LDL.LU R14, [R1+0x7c] ;  /* 0x00007c00010e7983 */ /* 0x000ee20000300800 */
[--C-:B------:R-:W-:Y:S01]  /*82e0*/  FFMA.FTZ R199, R24, UR4, -R176.reuse ;  /* 0x0000000418c77c23 */ /* 0x100fe200080108b0 */
[----:B------:R-:W-:Y:S01]  /*82f0*/  FFMA.FTZ R176, R29, UR4, -R176 ;  /* 0x000000041db07c23 */ /* 0x000fe200080108b0 */
[C---:B--2---:R-:W-:Y:S01]  /*8300*/  FMUL.FTZ R29, R10.reuse, R145 ;  /* 0x000000910a1d7220 */ /* 0x044fe20000410000 */
[----:B------:R1:W-:Y:S01]  /*8310*/  MUFU.EX2 R152, R9 ;  /* 0x0000000900987308 */ /* 0x0003e20000000800 */
[C---:B------:R-:W-:Y:S01]  /*8320*/  FMUL.FTZ R13, R10.reuse, R137 ;  /* 0x000000890a0d7220 */ /* 0x040fe20000410000 */
[----:B-----5:R-:W-:Y:S01]  /*8330*/  F2FP.F16.F32.PACK_AB R137, R203, R156 ;  /* 0x0000009ccb89723e */ /* 0x020fe200000000ff */
        /* <DEDUP_REMOVED lines=11> */
[C---:B------:R-:W-:Y:S01]  /*83f0*/  FMUL.FTZ R61, R10.reuse, R61 ;  /* 0x0000003d0a3d7220 */ /* 0x040fe20000410000 */
[C---:B------:R-:W-:Y:S03]  /*8400*/  FMUL.FTZ R76, R10.reuse, R76 ;  /* 0x0000004c0a4c7220 */ /* 0x040fe60000410000 */
[----:B------:R2:W5:Y:S01]  /*8410*/  MUFU.EX2 R151, R11 ;  /* 0x0000000b00977308 */ /* 0x0005620000000800 */
        /* <DEDUP_REMOVED lines=17> */
[----:B------:R-:W-:Y:S01]  /*8530*/  F2FP.F16.F32.PACK_AB R135, R152, R189 ;  /* 0x000000bd9887723e */ /* 0x000fe200000000ff */
[----:B------:R1:W2:Y:S01]  /*8540*/  MUFU.EX2 R163, R183 ;  /* 0x000000b700a37308 */ /* 0x0002a20000000800 */
[C---:B------:R-:W-:Y:S01]  /*8550*/  FMUL.FTZ R26, R165.reuse, R142 ;  /* 0x0000008ea51a7220 */ /* 0x040fe20000410000 */
[C---:B------:R-:W-:Y:S01]  /*8560*/  FMUL.FTZ R27, R165.reuse, R143 ;  /* 0x0000008fa51b7220 */ /* 0x040fe20000410000 */
[----:B------:R-:W2:Y:S01]  /*8570*/  LDC R141, c[0x0][0x2d8] ;  /* 0x0000b600ff8d7b82 */ /* 0x000ea20000000800 */
[C---:B------:R-:W-:Y:S01]  /*8580*/  FMUL.FTZ R30, R165.reuse, R146 ;  /* 0x00000092a51e7220 */ /* 0x040fe20000410000 */
[----:B------:R-:W-:Y:S01]  /*8590*/  FMUL.FTZ R15, R165, R139 ;  /* 0x0000008ba50f7220 */ /* 0x000fe20000410000 */
[----:B-----5:R-:W-:Y:S01]  /*85a0*/  F2FP.F16.F32.PACK_AB R139, R151, R188 ;  /* 0x000000bc978b723e */ /* 0x020fe200000000ff */
[C---:B------:R-:W-:Y:S03]  /*85b0*/  FMUL.FTZ R31, R165.reuse, R147 ;  /* 0x00000093a51f7220 */ /* 0x040fe60000410000 */
[----:B------:R-:W5:Y:S01]  /*85c0*/  MUFU.EX2 R142, R182 ;  /* 0x000000b6008e7308 */ /* 0x000f620000000800 */
[C---:B------:R-:W-:Y:S01]  /*85d0*/  FMUL.FTZ R42, R165.reuse, R42 ;  /* 0x0000002aa52a7220 */ /* 0x040fe20000410000 */
[C---:B------:R-:W-:Y:S01]  /*85e0*/  FMUL.FTZ R43, R165.reuse, R43 ;  /* 0x0000002ba52b7220 */ /* 0x040fe20000410000 */
[C---:B------:R-:W-:Y:S01]  /*85f0*/  FMUL.FTZ R46, R165.reuse, R46 ;  /* 0x0000002ea52e7220 */ /* 0x040fe20000410000 */
[C---:B------:R-:W-:Y:S01]  /*8600*/  FMUL.FTZ R47, R165.reuse, R47 ;  /* 0x0000002fa52f7220 */ /* 0x040fe20000410000 */
[C---:B------:R-:W-:Y:S01]  /*8610*/  FMUL.FTZ R58, R165.reuse, R58 ;  /* 0x0000003aa53a7220 */ /* 0x040fe20000410000 */
[C---:B------:R-:W-:Y:S01]  /*8620*/  FMUL.FTZ R59, R165.reuse, R59 ;  /* 0x0000003ba53b7220 */ /* 0x040fe20000410000 */
[C---:B------:R-:W-:Y:S03]  /*8630*/  FMUL.FTZ R62, R165.reuse, R62 ;  /* 0x0000003ea53e7220 */ /* 0x040fe60000410000 */
[----:B------:R-:W-:Y:S01]  /*8640*/  MUFU.EX2 R159, R192 ;  /* 0x000000c0009f7308 */ /* 0x000fe20000000800 */
[----:B-1----:R-:W-:Y:S01]  /*8650*/  IMAD.MOV.U32 R183, RZ, RZ, R171 ;  /* 0x000000ffffb77224 */ /* 0x002fe200078e00ab */
[----:B------:R-:W-:Y:S01]  /*8660*/  SHF.R.U32.HI R171, RZ, 0x18, R200 ;  /* 0x00000018ffab7819 */ /* 0x000fe200000116c8 */
[C---:B------:R-:W-:Y:S01]  /*8670*/  FMUL.FTZ R63, R165.reuse, R63 ;  /* 0x0000003fa53f7220 */ /* 0x040fe20000410000 */
[C---:B------:R-:W-:Y:S01]  /*8680*/  FMUL.FTZ R78, R165.reuse, R78 ;  /* 0x0000004ea54e7220 */ /* 0x040fe20000410000 */
[C---:B------:R-:W-:Y:S01]  /*8690*/  FMUL.FTZ R79, R165.reuse, R79 ;  /* 0x0000004fa54f7220 */ /* 0x040fe20000410000 */
[C---:B------:R-:W-:Y:S01]  /*86a0*/  FMUL.FTZ R90, R165.reuse, R90 ;  /* 0x0000005aa55a7220 */ /* 0x040fe20000410000 */
[----:B------:R-:W-:Y:S01]  /*86b0*/  FMUL.FTZ R91, R165, R91 ;  /* 0x0000005ba55b7220 */ /* 0x000fe20000410000 */
[----:B----4-:R-:W-:Y:S01]  /*86c0*/  FFMA.FTZ R149, R6, R22, R161 ;  /* 0x0000001606957223 */ /* 0x010fe200000100a1 */
[C---:B------:R-:W-:Y:S01]  /*86d0*/  FMUL.FTZ R6, R8.reuse, R150 ;  /* 0x0000009608067220 */ /* 0x040fe20000410000 */
[C---:B------:R-:W-:Y:S01]  /*86e0*/  FMUL.FTZ R22, R8.reuse, R158 ;  /* 0x0000009e08167220 */ /* 0x040fe20000410000 */
[----:B------:R-:W-:Y:S01]  /*86f0*/  PRMT R158, R139, 0x7632, R158 ;  /* 0x000076328b9e7816 */ /* 0x000fe2000000009e */
[C---:B------:R-:W-:Y:S01]  /*8700*/  FMUL.FTZ R94, R165.reuse, R94 ;  /* 0x0000005ea55e7220 */ /* 0x040fe20000410000 */
[C---:B------:R-:W-:Y:S01]  /*8710*/  FMUL.FTZ R95, R165.reuse, R95 ;  /* 0x0000005fa55f7220 */ /* 0x040fe20000410000 */
[----:B------:R-:W-:Y:S01]  /*8720*/  MUFU.EX2 R198, R198 ;  /* 0x000000c600c67308 */ /* 0x000fe20000000800 */
        /* <DEDUP_REMOVED lines=11> */
[----:B------:R-:W-:Y:S01]  /*87e0*/  LOP3.LUT R8, R148, 0xff, RZ, 0xc0, !PT ;  /* 0x000000ff94087812 */ /* 0x000fe200078ec0ff */
[----:B------:R-:W-:Y:S01]  /*87f0*/  FMUL.FTZ R12, R10, R136 ;  /* 0x000000880a0c7220 */ /* 0x000fe20000410000 */
[----:B------:R-:W-:Y:S01]  /*8800*/  PRMT R136, R135, 0x7632, R136 ;  /* 0x0000763287887816 */ /* 0x000fe20000000088 */
[----:B------:R-:W-:Y:S01]  /*8810*/  FADD.FTZ R150, R203, R150 ;  /* 0x00000096cb967221 */ /* 0x000fe20000010000 */
[----:B------:R-:W-:Y:S01]  /*8820*/  ISETP.LE.U32.AND P0, PT, R8, UR8, PT ;  /* 0x0000000808007c0c */ /* 0x000fe2000bf03070 */
[C---:B------:R-:W-:Y:S01]  /*8830*/  FMUL.FTZ R8, R10.reuse, R132 ;  /* 0x000000840a087220 */ /* 0x040fe20000410000 */
[----:B------:R-:W-:Y:S01]  /*8840*/  MUFU.EX2 R156, R197 ;  /* 0x000000c5009c7308 */ /* 0x000fe20000000800 */
[----:B------:R-:W3:Y:S04]  /*8850*/  LDL.LU R132, [R1+0x78] ;  /* 0x0000780001847983 */ /* 0x000ee80000300800 */
[----:B------:R4:W5:Y:S04]  /*8860*/  LDL.S16 R155, [R1+0x8] ;  /* 0x00000800019b7983 */ /* 0x0009680000100600 */
[----:B------:R4:W4:Y:S02]  /*8870*/  LDL.S16 R154, [R1+0x4] ;  /* 0x00000400019a7983 */ /* 0x0009240000100600 */
[----:B------:R-:W-:Y:S02]  /*8880*/  @!P0 HADD2 R251, -R135.H0_H0, -RZ.H0_H0 ;  /* 0xa00000ff87fb8230 */ /* 0x000fe40000000900 */
[----:B------:R1:W4:Y:S04]  /*8890*/  LDL.S16 R145, [R1] ;  /* 0x0000000001917983 */ /* 0x0003280000100600 */
[----:B------:R-:W4:Y:S01]  /*88a0*/  LDL.LU R153, [R1+0x4c] ;  /* 0x00004c0001997983 */ /* 0x000f220000300800 */
[----:B------:R-:W-:Y:S01]  /*88b0*/  FFMA.FTZ R133, R10, R14, R189 ;  /* 0x0000000e0a857223 */ /* 0x000fe200000100bd */
[C---:B------:R-:W-:Y:S01]  /*88c0*/  FMUL.FTZ R14, R165.reuse, R138 ;  /* 0x0000008aa50e7220 */ /* 0x040fe20000410000 */
[----:B------:R-:W-:Y:S01]  /*88d0*/  F2FP.F16.F32.PACK_AB R138, R160, R161 ;  /* 0x000000a1a08a723e */ /* 0x000fe200000000ff */
[C---:B------:R-:W-:Y:S01]  /*88e0*/  FMUL.FTZ R10, R165.reuse, R134 ;  /* 0x00000086a50a7220 */ /* 0x040fe20000410000 */
[--C-:B------:R-:W-:Y:S01]  /*88f0*/  FADD.FTZ R152, R152, R133.reuse ;  /* 0x0000008598987221 */ /* 0x100fe20000010000 */
[----:B------:R-:W-:Y:S01]  /*8900*/  MUFU.EX2 R161, R191 ;  /* 0x000000bf00a17308 */ /* 0x000fe20000000800 */
[----:B------:R-:W-:Y:S01]  /*8910*/  PRMT R133, R138, 0x7632, R133 ;  /* 0x000076328a857816 */ /* 0x000fe20000000085 */
[----:B---3--:R-:W-:Y:S01]  /*8920*/  FFMA.FTZ R134, R165, R132, R188 ;  /* 0x00000084a5867223 */ /* 0x008fe200000100bc */
[----:B------:R-:W-:Y:S01]  /*8930*/  FADD.FTZ R132, R160, R149 ;  /* 0x00000095a0847221 */ /* 0x000fe20000010000 */
[----:B-----5:R-:W-:Y:S03]  /*8940*/  @!P6 HADD2 R155, -R138.H0_H0, -RZ.H0_H0 ;  /* 0xa00000ff8a9be230 */ /* 0x020fe60000000900 */
[----:B--2---:R-:W-:Y:S01]  /*8950*/  FADD.FTZ R143, R163, R132 ;  /* 0x00000084a38f7221 */ /* 0x004fe20000010000 */
[----:B------:R-:W-:Y:S01]  /*8960*/  PRMT R132, R138, 0x5410, R133 ;  /* 0x000054108a847816 */ /* 0x000fe20000000085 */
[--C-:B------:R-:W-:Y:S01]  /*8970*/  FADD.FTZ R151, R151, R134.reuse ;  /* 0x0000008697977221 */ /* 0x100fe20000010000 */
[----:B------:R-:W-:Y:S01]  /*8980*/  PRMT R134, R137, 0x7632, R134 ;  /* 0x0000763289867816 */ /* 0x000fe20000000086 */
[----:B----4-:R-:W-:Y:S01]  /*8990*/  @!P5 HADD2 R154, -R133.H0_H0, -RZ.H0_H0 ;  /* 0xa00000ff859ad230 */ /* 0x010fe20000000900 */
[----:B------:R-:W-:Y:S01]  /*89a0*/  PRMT R146, R155, 0x7610, R146 ;  /* 0x000076109b927816 */ /* 0x000fe20000000092 */
[----:B------:R2:W-:Y:S01]  /*89b0*/  @!P6 STL.S16 [R1+0x8], R155 ;  /* 0x0000089b0100e387 */ /* 0x0005e20000100600 */
[----:B------:R-:W-:Y:S01]  /*89c0*/  F2FP.F16.F32.PACK_AB R163, R142, R163 ;  /* 0x000000a38ea3723e */ /* 0x000fe200000000ff */
[----:B------:R-:W-:Y:S01]  /*89d0*/  @!P3 HADD2 R145, -R137.H0_H0, -RZ.H0_H0 ;  /* 0xa00000ff8991b230 */ /* 0x000fe20000000900 */
[----:B------:R-:W-:Y:S01]  /*89e0*/  PRMT R144, R154, 0x7610, R144 ;  /* 0x000076109a907816 */ /* 0x000fe20000000090 */
[----:B------:R3:W-:Y:S01]  /*89f0*/  @!P5 STL.S16 [R1+0x4], R154 ;  /* 0x0000049a0100d387 */ /* 0x0007e20000100600 */
[----:B------:R-:W-:Y:S01]  /*8a00*/  @!P6 PRMT R138, R146, 0x5410, RZ ;  /* 0x00005410928ae816 */ /* 0x000fe200000000ff */
[----:B------:R-:W-:Y:S01]  /*8a10*/  IMAD.MOV.U32 R182, RZ, RZ, R153 ;  /* 0x000000ffffb67224 */ /* 0x000fe200078e0099 */
[----:B------:R-:W-:Y:S01]  /*8a20*/  @!P5 PRMT R133, R144, 0x5410, RZ ;  /* 0x000054109085d816 */ /* 0x000fe200000000ff */
[----:B------:R4:W-:Y:S01]  /*8a30*/  @!P3 STL.S16 [R1], R145 ;  /* 0x000000910100b387 */ /* 0x0009e20000100600 */
[----:B------:R-:W-:Y:S01]  /*8a40*/  PRMT R140, R145, 0x7610, R140 ;  /* 0x00007610918c7816 */ /* 0x000fe2000000008c */
[----:B------:R-:W-:Y:S01]  /*8a50*/  @!P2 HADD2 R252, -R134.H0_H0, -RZ.H0_H0 ;  /* 0xa00000ff86fca230 */ /* 0x000fe20000000900 */
[----:B------:R-:W-:Y:S01]  /*8a60*/  MUFU.EX2 R144, R190 ;  /* 0x000000be00907308 */ /* 0x000fe20000000800 */
[----:B------:R1:W5:Y:S01]  /*8a70*/  LDL.S16 R149, [R1+0xc] ;  /* 0x00000c0001957983 */ /* 0x0003620000100600 */
[----:B------:R-:W-:Y:S01]  /*8a80*/  FADD.FTZ R142, R142, R143 ;  /* 0x0000008f8e8e7221 */ /* 0x000fe20000010000 */
[----:B------:R-:W-:Y:S02]  /*8a90*/  LOP3.LUT R143, R180, 0xff, RZ, 0xc0, !PT ;  /* 0x000000ffb48f7812 */ /* 0x000fe400078ec0ff */
[----:B------:R1:W-:Y:S05]  /*8aa0*/  STG.E.U16 desc[UR22][R182.64+0x2], R133 ;  /* 0x00000285b6007986 */ /* 0x0003ea000c101516 */
[----:B------:R-:W-:Y:S01]  /*8ab0*/  MUFU.EX2 R153, R199 ;  /* 0x000000c700997308 */ /* 0x000fe20000000800 */
[----:B------:R1:W-:Y:S09]  /*8ac0*/  STG.E.U16 desc[UR22][R182.64], R138 ;  /* 0x0000008ab6007986 */ /* 0x0003f2000c101516 */
[----:B--2---:R-:W2:Y:S01]  /*8ad0*/  MUFU.EX2 R155, R194 ;  /* 0x000000c2009b7308 */ /* 0x004ea20000000800 */
[----:B---3--:R-:W-:Y:S02]  /*8ae0*/  IMAD.MOV.U32 R154, RZ, RZ, 0x7054 ;  /* 0x00007054ff9a7424 */ /* 0x008fe400078e00ff */
[----:B----4-:R-:W-:Y:S05]  /*8af0*/  IMAD.SHL.U32 R145, R141, 0x8, RZ ;  /* 0x000000088d917824 */ /* 0x010fea00078e00ff */
[CC--:B------:R-:W-:Y:S04]  /*8b00*/  LEA R188, P1, R145.reuse, R182.reuse, 0x1 ;  /* 0x000000b691bc7211 */ /* 0x0c0fe800078208ff */
[----:B------:R-:W-:Y:S01]  /*8b10*/  LEA.HI.X.SX32 R189, R145, R183, 0x1, P1 ;  /* 0x000000b791bd7211 */ /* 0x000fe200008f0eff */
[----:B------:R-:W-:Y:S01]  /*8b20*/  IMAD R145, R141, 0x38, R145 ;  /* 0x000000388d917824 */ /* 0x000fe200078e0291 */
[----:B-1----:R-:W-:Y:S01]  /*8b30*/  PRMT R133, R137, 0x5410, R134 ;  /* 0x0000541089857816 */ /* 0x002fe20000000086 */
[----:B--2---:R-:W-:Y:S01]  /*8b40*/  FADD.FTZ R142, R155, R142 ;  /* 0x0000008e9b8e7221 */ /* 0x004fe20000010000 */
[----:B------:R-:W-:Y:S01]  /*8b50*/  @!P3 PRMT R137, R140, 0x5410, RZ ;  /* 0x000054108c89b816 */ /* 0x000fe200000000ff */
[----:B------:R-:W-:Y:S01]  /*8b60*/  IMAD.WIDE R146, R141, 0x70, R188 ;  /* 0x000000708d927825 */ /* 0x000fe200078e02bc */
[----:B------:R-:W-:Y:S02]  /*8b70*/  @!P2 PRMT R134, R252, 0x5410, RZ ;  /* 0x00005410fc86a816 */ /* 0x000fe400000000ff */
[----:B------:R-:W-:Y:S01]  /*8b80*/  PRMT R140, R135, 0x5410, R136 ;  /* 0x00005410878c7816 */ /* 0x000fe20000000088 */
[----:B------:R1:W-:Y:S01]  /*8b90*/  STG.E.U16 desc[UR22][R188.64], R137 ;  /* 0x00000089bc007986 */ /* 0x0003e2000c101516 */
[----:B------:R-:W-:Y:S01]  /*8ba0*/  @!P0 PRMT R135, R251, 0x5410, RZ ;  /* 0x00005410fb878816 */ /* 0x000fe200000000ff */
[----:B------:R-:W-:Y:S01]  /*8bb0*/  VIADD R145, R145, 0x1 ;  /* 0x0000000191917836 */ /* 0x000fe20000000000 */
[----:B------:R-:W-:Y:S01]  /*8bc0*/  LOP3.LUT R138, R148, 0xffff, RZ, 0xc0, !PT ;  /* 0x0000ffff948a7812 */ /* 0x000fe200078ec0ff */
[----:B------:R2:W-:Y:S01]  /*8bd0*/  STG.E.U16 desc[UR22][R188.64+0x2], R134 ;  /* 0x00000286bc007986 */ /* 0x0005e2000c101516 */
[----:B------:R-:W-:Y:S02]  /*8be0*/  F2FP.F16.F32.PACK_AB R155, R185, R155 ;  /* 0x0000009bb99b723e */ /* 0x000fe400000000ff */
[----:B------:R-:W-:Y:S01]  /*8bf0*/  SHF.R.U32.HI R138, RZ, 0x8, R138 ;  /* 0x00000008ff8a7819 */ /* 0x000fe2000001168a */
[----:B------:R3:W-:Y:S03]  /*8c00*/  STG.E.U16 desc[UR22][R146.64], R135 ;  /* 0x0000008792007986 */ /* 0x0007e6000c101516 */
[----:B------:R-:W-:Y:S04]  /*8c10*/  LOP3.LUT R138, R138, 0xffff, RZ, 0xc0, !PT ;  /* 0x0000ffff8a8a7812 */ /* 0x000fe800078ec0ff */
[----:B------:R-:W-:Y:S02]  /*8c20*/  ISETP.LE.U32.AND P2, PT, R138, UR8, PT ;  /* 0x000000088a007c0c */ /* 0x000fe4000bf43070 */
[----:B------:R4:W4:Y:S01]  /*8c30*/  MUFU.EX2 R138, R193 ;  /* 0x000000c1008a7308 */ /* 0x0009220000000800 */
[--C-:B-1----:R-:W-:Y:S02]  /*8c40*/  SHF.R.U32.HI R137, RZ, 0x10, R148.reuse ;  /* 0x00000010ff897819 */ /* 0x102fe40000011694 */
[----:B------:R-:W-:Y:S02]  /*8c50*/  SHF.R.U32.HI R148, RZ, 0x18, R148 ;  /* 0x00000018ff947819 */ /* 0x000fe40000011694 */
[----:B--2---:R-:W-:Y:S02]  /*8c60*/  LOP3.LUT R134, R180, 0xffff, RZ, 0xc0, !PT ;  /* 0x0000ffffb4867812 */ /* 0x004fe400078ec0ff */
[----:B------:R-:W-:Y:S02]  /*8c70*/  LOP3.LUT R137, R137, 0xff, RZ, 0xc0, !PT ;  /* 0x000000ff89897812 */ /* 0x000fe400078ec0ff */
[----:B------:R-:W-:Y:S01]  /*8c80*/  SHF.R.U32.HI R134, RZ, 0x8, R134 ;  /* 0x00000008ff867819 */ /* 0x000fe20000011686 */
[----:B---3--:R-:W-:Y:S01]  /*8c90*/  IMAD R135, R141, 0x48, RZ ;  /* 0x000000488d877824 */ /* 0x008fe200078e02ff */
[----:B------:R-:W-:Y:S02]  /*8ca0*/  ISETP.LE.U32.AND P1, PT, R137, UR8, PT ;  /* 0x0000000889007c0c */ /* 0x000fe4000bf23070 */
[----:B------:R-:W-:Y:S02]  /*8cb0*/  LOP3.LUT R134, R134, 0xffff, RZ, 0xc0, !PT ;  /* 0x0000ffff86867812 */ /* 0x000fe400078ec0ff */
[CC--:B------:R-:W-:Y:S02]  /*8cc0*/  LEA R190, P0, R135.reuse, R182.reuse, 0x1 ;  /* 0x000000b687be7211 */ /* 0x0c0fe400078008ff */
[--C-:B------:R-:W-:Y:S02]  /*8cd0*/  SHF.R.U32.HI R137, RZ, 0x10, R180.reuse ;  /* 0x00000010ff897819 */ /* 0x100fe400000116b4 */
[----:B------:R-:W-:Y:S02]  /*8ce0*/  ISETP.LE.U32.AND P6, PT, R134, UR8, PT ;  /* 0x0000000886007c0c */ /* 0x000fe4000bfc3070 */
[-C--:B------:R-:W-:Y:S02]  /*8cf0*/  LEA.HI.X.SX32 R191, R135, R183.reuse, 0x1, P0 ;  /* 0x000000b787bf7211 */ /* 0x080fe400000f0eff */
[----:B------:R-:W-:Y:S01]  /*8d00*/  SHF.R.U32.HI R134, RZ, 0x18, R180 ;  /* 0x00000018ff867819 */ /* 0x000fe200000116b4 */
[----:B------:R-:W-:Y:S01]  /*8d10*/  @!P1 HADD2 R250, -R139.H0_H0, -RZ.H0_H0 ;  /* 0xa00000ff8bfa9230 */ /* 0x000fe20000000900 */
[----:B------:R-:W-:Y:S02]  /*8d20*/  LEA R192, P0, R145, R182, 0x1 ;  /* 0x000000b691c07211 */ /* 0x000fe400078008ff */
[----:B------:R-:W-:Y:S02]  /*8d30*/  LOP3.LUT R135, R137, 0xff, RZ, 0xc0, !PT ;  /* 0x000000ff89877812 */ /* 0x000fe400078ec0ff */
[----:B------:R-:W-:Y:S02]  /*8d40*/  ISETP.LE.U32.AND P3, PT, R134, UR8, PT ;  /* 0x0000000886007c0c */ /* 0x000fe4000bf63070 */
[----:B----4-:R-:W-:Y:S01]  /*8d50*/  LEA.HI.X.SX32 R193, R145, R183, 0x1, P0 ;  /* 0x000000b791c17211 */ /* 0x010fe200000f0eff */
[----:B------:R-:W-:Y:S01]  /*8d60*/  FADD.FTZ R145, R159, R152 ;  /* 0x000000989f917221 */ /* 0x000fe20000010000 */
[----:B------:R-:W-:Y:S02]  /*8d70*/  LOP3.LUT R134, R200, 0xff, RZ, 0xc0, !PT ;  /* 0x000000ffc8867812 */ /* 0x000fe400078ec0ff */
[----:B------:R-:W-:Y:S02]  /*8d80*/  ISETP.LE.U32.AND P0, PT, R143, UR8, PT ;  /* 0x000000088f007c0c */ /* 0x000fe4000bf03070 */
[----:B------:R-:W-:Y:S02]  /*8d90*/  SHF.R.U32.HI R143, RZ, 0x10, R200 ;  /* 0x00000010ff8f7819 */ /* 0x000fe400000116c8 */
[----:B------:R-:W-:Y:S02]  /*8da0*/  PRMT R152, R163, 0x7632, R152 ;  /* 0x00007632a3987816 */ /* 0x000fe40000000098 */
[----:B------:R-:W-:Y:S02]  /*8db0*/  PRMT R141, R139, 0x5410, R158 ;  /* 0x000054108b8d7816 */ /* 0x000fe4000000009e */
[----:B------:R-:W-:Y:S01]  /*8dc0*/  @!P1 PRMT R139, R250, 0x5410, RZ ;  /* 0x00005410fa8b9816 */ /* 0x000fe200000000ff */
[----:B------:R-:W-:Y:S01]  /*8dd0*/  @!P6 HADD2 R247, -R152.H0_H0, -RZ.H0_H0 ;  /* 0xa00000ff98f7e230 */ /* 0x000fe20000000900 */
[----:B------:R-:W-:Y:S02]  /*8de0*/  LOP3.LUT R143, R143, 0xff, RZ, 0xc0, !PT ;  /* 0x000000ff8f8f7812 */ /* 0x000fe400078ec0ff */
[C---:B------:R-:W-:Y:S01]  /*8df0*/  F2FP.F16.F32.PACK_AB R159, R138.reuse, R159 ;  /* 0x0000009f8a9f723e */ /* 0x040fe200000000ff */
[----:B------:R-:W-:Y:S01]  /*8e00*/  @!P0 HADD2 R248, -R163.H0_H0, -RZ.H0_H0 ;  /* 0xa00000ffa3f88230 */ /* 0x000fe20000000900 */
[----:B------:R-:W-:Y:S01]  /*8e10*/  SHF.R.U32.HI R146, RZ, 0x18, R200 ;  /* 0x00000018ff927819 */ /* 0x000fe200000116c8 */
[----:B------:R-:W-:Y:S01]  /*8e20*/  FADD.FTZ R138, R138, R145 ;  /* 0x000000918a8a7221 */ /* 0x000fe20000010000 */
[----:B------:R-:W-:Y:S01]  /*8e30*/  ISETP.LE.U32.AND P5, PT, R148, UR8, PT ;  /* 0x0000000894007c0c */ /* 0x000fe2000bfa3070 */
[----:B------:R-:W1:Y:S11]  /*8e40*/  MUFU.EX2 R145, R169 ;  /* 0x000000a900917308 */ /* 0x000e760000000800 */
[----:B------:R-:W-:Y:S01]  /*8e50*/  @!UPT UIADD3 URZ, URZ, URZ, URZ ;  /* 0x0000003f3f3ff290 */ /* 0x000fe2000fffe03f */
[----:B------:R-:W-:Y:S01]  /*8e60*/  @!P5 HADD2 R249, -R158.H0_H0, -RZ.H0_H0 ;  /* 0xa00000ff9ef9d230 */ /* 0x000fe20000000900 */
[----:B-1----:R-:W-:Y:S04]  /*8e70*/  F2FP.F16.F32.PACK_AB R157, R145, R196 ;  /* 0x000000c4919d723e */ /* 0x002fe800000000ff */
[----:B------:R-:W-:Y:S02]  /*8e80*/  @!P5 PRMT R158, R249, 0x5410, RZ ;  /* 0x00005410f99ed816 */ /* 0x000fe400000000ff */
[----:B------:R-:W-:Y:S01]  /*8e90*/  ISETP.LE.U32.AND P5, PT, R135, UR8, PT ;  /* 0x0000000887007c0c */ /* 0x000fe2000bfa3070 */
[----:B------:R-:W-:Y:S01]  /*8ea0*/  FADD.FTZ R135, R153, R138 ;  /* 0x0000008a99877221 */ /* 0x000fe20000010000 */
[----:B------:R-:W-:Y:S01]  /*8eb0*/  F2FP.F16.F32.PACK_AB R153, R198, R153 ;  /* 0x00000099c699723e */ /* 0x000fe200000000ff */
[----:B-----5:R-:W-:Y:S05]  /*8ec0*/  @!P2 HADD2 R149, -R136.H0_H0, -RZ.H0_H0 ;  /* 0xa00000ff8895a230 */ /* 0x020fea0000000900 */
[----:B------:R-:W-:Y:S01]  /*8ed0*/  PRMT R137, R149, 0x7610, R137 ;  /* 0x0000761095897816 */ /* 0x000fe20000000089 */
[----:B------:R1:W-:Y:S03]  /*8ee0*/  @!P2 STL.S16 [R1+0xc], R149 ;  /* 0x00000c950100a387 */ /* 0x0003e60000100600 */
[----:B------:R-:W-:Y:S01]  /*8ef0*/  @!P2 PRMT R136, R137, 0x5410, RZ ;  /* 0x000054108988a816 */ /* 0x000fe200000000ff */
[----:B------:R-:W-:Y:S01]  /*8f00*/  FADD.FTZ R137, R161, R150 ;  /* 0x00000096a1897221 */ /* 0x000fe20000010000 */
[----:B------:R-:W-:Y:S02]  /*8f10*/  ISETP.LE.U32.AND P2, PT, R134, UR8, PT ;  /* 0x0000000886007c0c */ /* 0x000fe4000bf43070 */
[----:B------:R-:W-:Y:S01]  /*8f20*/  LOP3.LUT R134, R200, 0xffff, RZ, 0xc0, !PT ;  /* 0x0000ffffc8867812 */ /* 0x000fe200078ec0ff */
[----:B------:R2:W-:Y:S01]  /*8f30*/  STG.E.U16 desc[UR22][R192.64], R136 ;  /* 0x00000088c0007986 */ /* 0x0005e2000c101516 */
[C---:B------:R-:W-:Y:S01]  /*8f40*/  F2FP.F16.F32.PACK_AB R161, R144.reuse, R161 ;  /* 0x000000a190a1723e */ /* 0x040fe200000000ff */
[----:B------:R-:W-:Y:S01]  /*8f50*/  FADD.FTZ R137, R144, R137 ;  /* 0x0000008990897221 */ /* 0x000fe20000010000 */
[----:B------:R-:W-:Y:S01]  /*8f60*/  SHF.R.U32.HI R134, RZ, 0x8, R134 ;  /* 0x00000008ff867819 */ /* 0x000fe20000011686 */
[----:B------:R3:W-:Y:S01]  /*8f70*/  STG.E.U16 desc[UR22][R190.64], R139 ;  /* 0x0000008bbe007986 */ /* 0x0007e2000c101516 */
[----:B------:R-:W-:Y:S01]  /*8f80*/  PRMT R148, R161, 0x7632, R148 ;  /* 0x00007632a1947816 */ /* 0x000fe20000000094 */
[----:B------:R-:W-:Y:S01]  /*8f90*/  @!P5 HADD2 R246, -R161.H0_H0, -RZ.H0_H0 ;  /* 0xa00000ffa1f6d230 */ /* 0x000fe20000000900 */
[----:B------:R-:W-:Y:S01]  /*8fa0*/  LOP3.LUT R134, R134, 0xffff, RZ, 0xc0, !PT ;  /* 0x0000ffff86867812 */ /* 0x000fe200078ec0ff */
[----:B------:R-:W-:Y:S01]  /*8fb0*/  STG.E.U16 desc[UR22][R190.64+0x2], R158 ;  /* 0x0000029ebe007986 */ /* 0x000fe2000c101516 */
[----:B------:R-:W-:Y:S01]  /*8fc0*/  PRMT R150, R159, 0x7632, R150 ;  /* 0x000076329f967816 */ /* 0x000fe20000000096 */
[----:B------:R-:W-:Y:S01]  /*8fd0*/  @!P2 HADD2 R243, -R159.H0_H0, -RZ.H0_H0 ;  /* 0xa00000ff9ff3a230 */ /* 0x000fe20000000900 */
[----:B------:R-:W-:Y:S01]  /*8fe0*/  ISETP.LE.U32.AND P1, PT, R134, UR8, PT ;  /* 0x0000000886007c0c */ /* 0x000fe2000bf23070 */
[----:B------:R-:W-:Y:S01]  /*8ff0*/  @!P3 HADD2 R244, -R148.H0_H0, -RZ.H0_H0 ;  /* 0xa00000ff94f4b230 */ /* 0x000fe20000000900 */
[----:B------:R-:W-:Y:S01]  /*9000*/  PRMT R134, R163, 0x5410, R152 ;  /* 0x00005410a3867816 */ /* 0x000fe20000000098 */
[----:B------:R-:W-:Y:S01]  /*9010*/  FADD.FTZ R144, R156, R151 ;  /* 0x000000979c907221 */ /* 0x000fe20000010000 */
[----:B------:R-:W-:Y:S01]  /*9020*/  @!P0 PRMT R163, R248, 0x5410, RZ ;  /* 0x00005410f8a38816 */ /* 0x000fe200000000ff */
[----:B------:R-:W4:Y:S01]  /*9030*/  MUFU.EX2 R151, R179 ;  /* 0x000000b300977308 */ /* 0x000f220000000800 */
[----:B------:R-:W-:Y:S01]  /*9040*/  ISETP.LE.U32.AND P0, PT, R143, UR8, PT ;  /* 0x000000088f007c0c */ /* 0x000fe2000bf03070 */
[----:B------:R-:W-:Y:S01]  /*9050*/  FADD.FTZ R144, R195, R144 ;  /* 0x00000090c3907221 */ /* 0x000fe20000010000 */
[----:B------:R-:W-:Y:S01]  /*9060*/  LOP3.LUT R143, R181, UR19, R184, 0x96, !PT ;  /* 0x00000013b58f7c12 */ /* 0x000fe2000f8e96b8 */
[----:B------:R-:W-:Y:S01]  /*9070*/  FADD.FTZ R184, R185, R142 ;  /* 0x0000008eb9b87221 */ /* 0x000fe20000010000 */
[----:B------:R-:W-:Y:S01]  /*9080*/  @!P6 PRMT R152, R247, 0x5410, RZ ;  /* 0x00005410f798e816 */ /* 0x000fe200000000ff */
[----:B------:R-:W-:Y:S01]  /*9090*/  STG.E.U16 desc[UR22][R182.64+0x10], R163 ;  /* 0x000010a3b6007986 */ /* 0x000fe2000c101516 */
[C---:B------:R-:W-:Y:S01]  /*90a0*/  LOP3.LUT R142, R143.reuse, 0xffff, RZ, 0xc0, !PT ;  /* 0x0000ffff8f8e7812 */ /* 0x040fe200078ec0ff */
[----:B------:R-:W-:Y:S01]  /*90b0*/  @!P1 HADD2 R238, -R150.H0_H0, -RZ.H0_H0 ;  /* 0xa00000ff96ee9230 */ /* 0x000fe20000000900 */
[----:B------:R-:W-:Y:S01]  /*90c0*/  LOP3.LUT R147, R143, 0xff, RZ, 0xc0, !PT ;  /* 0x000000ff8f937812 */ /* 0x000fe200078ec0ff */
[----:B------:R-:W-:Y:S01]  /*90d0*/  STG.E.U16 desc[UR22][R182.64+0x12], R152 ;  /* 0x00001298b6007986 */ /* 0x000fe2000c101516 */
[----:B------:R-:W-:Y:S02]  /*90e0*/  SHF.R.U32.HI R142, RZ, 0x8, R142 ;  /* 0x00000008ff8e7819 */ /* 0x000fe4000001168e */
[----:B------:R-:W-:Y:S01]  /*90f0*/  ISETP.LE.U32.AND P6, PT, R146, UR8, PT ;  /* 0x0000000892007c0c */ /* 0x000fe2000bfc3070 */
[----:B------:R-:W-:Y:S01]  /*9100*/  FADD.FTZ R146, R196, R137 ;  /* 0x00000089c4927221 */ /* 0x000fe20000010000 */
[----:B------:R-:W-:Y:S01]  /*9110*/  PRMT R137, R147, 0x5410, R142 ;  /* 0x0000541093897816 */ /* 0x000fe2000000008e */
[----:B------:R-:W-:Y:S01]  /*9120*/  IMAD.WIDE.U32 R196, R167, -0x2daee0ad, RZ ;  /* 0xd2511f53a7c47825 */ /* 0x000fe200078e00ff */
[C---:B------:R-:W-:Y:S01]  /*9130*/  LOP3.LUT R142, R180.reuse, 0xffff, RZ, 0xc0, !PT ;  /* 0x0000ffffb48e7812 */ /* 0x040fe200078ec0ff */
[----:B------:R-:W-:Y:S02]  /*9140*/  MUFU.EX2 R167, R168 ;  /* 0x000000a800a77308 */ /* 0x000fe40000000800 */
[----:B------:R-:W-:Y:S01]  /*9150*/  FADD.FTZ R181, R145, R146 ;  /* 0x0000009291b57221 */ /* 0x000fe20000010000 */
[----:B------:R-:W-:Y:S01]  /*9160*/  LOP3.LUT R145, R180, 0xff, RZ, 0xc0, !PT ;  /* 0x000000ffb4917812 */ /* 0x000fe200078ec0ff */
[----:B----4-:R-:W-:Y:S01]  /*9170*/  FADD.FTZ R185, R151, R144 ;  /* 0x0000009097b97221 */ /* 0x010fe20000010000 */
[----:B------:R-:W-:Y:S02]  /*9180*/  SHF.R.U32.HI R142, RZ, 0x8, R142 ;  /* 0x00000008ff8e7819 */ /* 0x000fe4000001168e */
[----:B-1----:R-:W-:Y:S01]  /*9190*/  SHF.R.U32.HI R149, RZ, 0x10, R143 ;  /* 0x00000010ff957819 */ /* 0x002fe2000001168f */
[----:B------:R-:W-:Y:S01]  /*91a0*/  FADD.FTZ R185, R174, R185 ;  /* 0x000000b9aeb97221 */ /* 0x000fe20000010000 */
[----:B------:R-:W-:Y:S02]  /*91b0*/  PRMT R145, R145, 0x5410, R142 ;  /* 0x0000541091917816 */ /* 0x000fe4000000008e */
[--C-:B------:R-:W-:Y:S02]  /*91c0*/  SHF.R.U32.HI R142, RZ, 0x10, R180.reuse ;  /* 0x00000010ff8e7819 */ /* 0x100fe400000116b4 */
[----:B------:R-:W-:Y:S02]  /*91d0*/  SHF.R.U32.HI R180, RZ, 0x18, R180 ;  /* 0x00000018ffb47819 */ /* 0x000fe400000116b4 */
[----:B------:R-:W-:Y:S02]  /*91e0*/  LOP3.LUT R147, R142, 0xff, RZ, 0xc0, !PT ;  /* 0x000000ff8e937812 */ /* 0x000fe400078ec0ff */
[----:B------:R-:W-:Y:S02]  /*91f0*/  SHF.R.U32.HI R138, RZ, 0x18, R143 ;  /* 0x00000018ff8a7819 */ /* 0x000fe4000001168f */
[----:B------:R-:W-:Y:S01]  /*9200*/  PRMT R143, R147, 0x5410, R180 ;  /* 0x00005410938f7816 */ /* 0x000fe200000000b4 */
[----:B------:R-:W-:Y:S01]  /*9210*/  IMAD.U32 R180, RZ, RZ, UR8 ;  /* 0x00000008ffb47e24 */ /* 0x000fe2000f8e00ff */
[----:B------:R-:W-:Y:S02]  /*9220*/  LOP3.LUT R149, R149, 0xff, RZ, 0xc0, !PT ;  /* 0x000000ff95957812 */ /* 0x000fe400078ec0ff */
[----:B--2---:R-:W-:Y:S02]  /*9230*/  SHF.R.U32.HI R136, RZ, 0x10, R200 ;  /* 0x00000010ff887819 */ /* 0x004fe400000116c8 */
[----:B------:R-:W-:Y:S02]  /*9240*/  PRMT R149, R149, 0x5410, R138 ;  /* 0x0000541095957816 */ /* 0x000fe4000000008a */
[----:B------:R-:W-:Y:S02]  /*9250*/  LOP3.LUT R138, R200, 0xffff, RZ, 0xc0, !PT ;  /* 0x0000ffffc88a7812 */ /* 0x000fe400078ec0ff */
[----:B------:R-:W-:Y:S02]  /*9260*/  PRMT R180, R180, R154, UR8 ;  /* 0x00000008b4b47e16 */ /* 0x000fe4000800009a */
[----:B------:R-:W-:Y:S02]  /*9270*/  LOP3.LUT R147, R200, 0xff, RZ, 0xc0, !PT ;  /* 0x000000ffc8937812 */ /* 0x000fe400078ec0ff */
[----:B------:R-:W-:Y:S02]  /*9280*/  SHF.R.U32.HI R138, RZ, 0x8, R138 ;  /* 0x00000008ff8a7819 */ /* 0x000fe4000001168a */
[--C-:B------:R-:W-:Y:S02]  /*9290*/  HSET2.LE.AND R137, R137, R180.reuse, PT ;  /* 0x000000b489897233 */ /* 0x100fe40003803000 */
[----:B------:R-:W-:Y:S02]  /*92a0*/  LOP3.LUT R136, R136, 0xff, RZ, 0xc0, !PT ;  /* 0x000000ff88887812 */ /* 0x000fe400078ec0ff */
[----:B------:R-:W-:Y:S02]  /*92b0*/  PRMT R147, R147, 0x5410, R138 ;  /* 0x0000541093937816 */ /* 0x000fe4000000008a */
[--C-:B------:R-:W-:Y:S02]  /*92c0*/  SHF.R.U32.HI R138, RZ, 0x10, R202.reuse ;  /* 0x00000010ff8a7819 */ /* 0x100fe400000116ca */
[----:B------:R-:W-:Y:S02]  /*92d0*/  LOP3.LUT R132, R137, R132, RZ, 0xc0, !PT ;  /* 0x0000008489847212 */ /* 0x000fe400078ec0ff */
[----:B------:R-:W-:Y:S02]  /*92e0*/  PRMT R171, R136, 0x5410, R171 ;  /* 0x0000541088ab7816 */ /* 0x000fe400000000ab */
[--C-:B------:R-:W-:Y:S02]  /*92f0*/  HSET2.LE.AND R136, R149, R180.reuse, PT ;  /* 0x000000b495887233 */ /* 0x100fe40003803000 */
[--C-:B------:R-:W-:Y:S02]  /*9300*/  HSET2.LE.AND R137, R145, R180.reuse, PT ;  /* 0x000000b491897233 */ /* 0x100fe40003803000 */
[----:B------:R-:W-:Y:S01]  /*9310*/  F2FP.F16.F32.PACK_AB R156, R195, R156 ;  /* 0x0000009cc39c723e */ /* 0x000fe200000000ff */
[----:B------:R-:W-:Y:S01]  /*9320*/  IMAD.WIDE.U32 R194, R172, -0x2daee0ad, RZ ;  /* 0xd2511f53acc27825 */ /* 0x000fe200078e00ff */
[----:B---3--:R-:W-:Y:S02]  /*9330*/  SHF.R.U32.HI R139, RZ, 0x18, R202 ;  /* 0x00000018ff8b7819 */ /* 0x008fe400000116ca */
[----:B------:R-:W-:Y:S01]  /*9340*/  LOP3.LUT R138, R138, 0xff, RZ, 0xc0, !PT ;  /* 0x000000ff8a8a7812 */ /* 0x000fe200078ec0ff */
[----:B------:R-:W-:Y:S01]  /*9350*/  @!P0 HADD2 R237, -R156.H0_H0, -RZ.H0_H0 ;  /* 0xa00000ff9ced8230 */ /* 0x000fe20000000900 */
[----:B------:R-:W-:Y:S02]  /*9360*/  LOP3.LUT R133, R136, R133, RZ, 0xc0, !PT ;  /* 0x0000008588857212 */ /* 0x000fe400078ec0ff */
[----:B------:R-:W-:Y:S02]  /*9370*/  PRMT R149, R138, 0x5410, R139 ;  /* 0x000054108a957816 */ /* 0x000fe4000000008b */
[----:B------:R-:W-:Y:S02]  /*9380*/  LOP3.LUT R134, R137, R134, RZ, 0xc0, !PT ;  /* 0x0000008689867212 */ /* 0x000fe400078ec0ff */
[C-C-:B------:R-:W-:Y:S01]  /*9390*/  LOP3.LUT R169, R195.reuse, UR5, R186.reuse, 0x96, !PT ;  /* 0x00000005c3a97c12 */ /* 0x140fe2000f8e96ba */
[----:B------:R-:W1:Y:S01]  /*93a0*/  LDSM.16.MT88.4 R136, [R212+0xa000] ;  /* 0x00a00000d488783b */ /* 0x000e620000004200 */
[----:B------:R-:W-:Y:S01]  /*93b0*/  LOP3.LUT R160, R195, UR5, R186, 0x96, !PT ;  /* 0x00000005c3a07c12 */ /* 0x000fe2000f8e96ba */
[----:B------:R-:W-:Y:S01]  /*93c0*/  FADD.FTZ R186, R198, R135 ;  /* 0x00000087c6ba7221 */ /* 0x000fe20000010000 */
[----:B------:R-:W-:Y:S01]  /*93d0*/  SHF.R.U32.HI R144, RZ, 0x18, R169 ;  /* 0x00000018ff907819 */ /* 0x000fe200000116a9 */
[----:B------:R-:W-:Y:S01]  /*93e0*/  MUFU.EX2 R198, R176 ;  /* 0x000000b000c67308 */ /* 0x000fe20000000800 */
[----:B------:R-:W-:Y:S02]  /*93f0*/  LOP3.LUT R179, R202, 0xffff, RZ, 0xc0, !PT ;  /* 0x0000ffffcab37812 */ /* 0x000fe400078ec0ff */
[----:B------:R-:W-:Y:S02]  /*9400*/  PRMT R135, R161, 0x5410, R148 ;  /* 0x00005410a1877816 */ /* 0x000fe40000000094 */
[----:B------:R-:W-:Y:S02]  /*9410*/  @!P5 PRMT R161, R246, 0x5410, RZ ;  /* 0x00005410f6a1d816 */ /* 0x000fe400000000ff */
[----:B------:R-:W-:Y:S02]  /*9420*/  ISETP.LE.U32.AND P5, PT, R144, UR8, PT ;  /* 0x0000000890007c0c */ /* 0x000fe4000bfa3070 */
[----:B------:R-:W-:Y:S01]  /*9430*/  LOP3.LUT R144, R202, 0xff, RZ, 0xc0, !PT ;  /* 0x000000ffca907812 */ /* 0x000fe200078ec0ff */
[----:B------:R-:W-:Y:S01]  /*9440*/  STG.E.U16 desc[UR22][R188.64+0x10], R161 ;  /* 0x000010a1bc007986 */ /* 0x000fe2000c101516 */
[----:B------:R-:W-:Y:S02]  /*9450*/  SHF.R.U32.HI R179, RZ, 0x8, R179 ;  /* 0x00000008ffb37819 */ /* 0x000fe400000116b3 */
[--C-:B------:R-:W-:Y:S02]  /*9460*/  HSET2.LE.AND R146, R143, R180.reuse, PT ;  /* 0x000000b48f927233 */ /* 0x100fe40003803000 */
[----:B------:R-:W-:Y:S02]  /*9470*/  PRMT R145, R144, 0x5410, R179 ;  /* 0x0000541090917816 */ /* 0x000fe400000000b3 */
[--C-:B------:R-:W-:Y:S02]  /*9480*/  HSET2.LE.AND R144, R149, R180.reuse, PT ;  /* 0x000000b495907233 */ /* 0x100fe40003803000 */
[----:B------:R-:W-:Y:S02]  /*9490*/  LOP3.LUT R142, R169, 0xffff, RZ, 0xc0, !PT ;  /* 0x0000ffffa98e7812 */ /* 0x000fe400078ec0ff */
[--C-:B------:R-:W-:Y:S02]  /*94a0*/  HSET2.LE.AND R145, R145, R180.reuse, PT ;  /* 0x000000b491917233 */ /* 0x100fe40003803000 */
[--C-:B------:R-:W-:Y:S02]  /*94b0*/  HSET2.LE.AND R143, R147, R180.reuse, PT ;  /* 0x000000b4938f7233 */ /* 0x100fe40003803000 */
[----:B------:R-:W-:Y:S02]  /*94c0*/  LOP3.LUT R135, R146, R135, RZ, 0xc0, !PT ;  /* 0x0000008792877212 */ /* 0x000fe400078ec0ff */
[----:B------:R-:W-:Y:S02]  /*94d0*/  LOP3.LUT R140, R145, R140, RZ, 0xc0, !PT ;  /* 0x0000008c918c7212 */ /* 0x000fe400078ec0ff */
[----:B------:R-:W-:Y:S02]  /*94e0*/  LOP3.LUT R141, R144, R141, RZ, 0xc0, !PT ;  /* 0x0000008d908d7212 */ /* 0x000fe400078ec0ff */
[----:B------:R-:W2:Y:S01]  /*94f0*/  LDSM.16.MT88.4 R144, [R210+0xa000] ;  /* 0x00a00000d290783b */ /* 0x000ea20000004200 */
[----:B------:R-:W-:Y:S02]  /*9500*/  SHF.R.U32.HI R142, RZ, 0x8, R142 ;  /* 0x00000008ff8e7819 */ /* 0x000fe4000001168e */
[----:B------:R-:W-:Y:S01]  /*9510*/  PRMT R149, R156, 0x7632, R149 ;  /* 0x000076329c957816 */ /* 0x000fe20000000095 */
[-C--:B-1----:R-:W-:Y:S05]  /*9520*/  HMMA.16816.F32 R4, R132, R136.reuse, R4 ;  /* 0x000000888404723c */ /* 0x082fea0000001804 */
[----:B------:R-:W-:Y:S01]  /*9530*/  LOP3.LUT R165, R142, 0xffff, RZ, 0xc0, !PT ;  /* 0x0000ffff8ea57812 */ /* 0x000fe200078ec0ff */
[----:B------:R-:W-:Y:S01]  /*9540*/  @!P6 HADD2 R231, -R149.H0_H0, -RZ.H0_H0 ;  /* 0xa00000ff95e7e230 */ /* 0x000fe20000000900 */
[----:B------:R-:W-:Y:S04]  /*9550*/  PRMT R142, R159, 0x5410, R150 ;  /* 0x000054109f8e7816 */ /* 0x000fe80000000096 */
[----:B------:R-:W-:Y:S02]  /*9560*/  LOP3.LUT R142, R143, R142, RZ, 0xc0, !PT ;  /* 0x0000008e8f8e7212 */ /* 0x000fe400078ec0ff */
[--C-:B------:R-:W-:Y:S02]  /*9570*/  HSET2.LE.AND R154, R171, R180.reuse, PT ;  /* 0x000000b4ab9a7233 */ /* 0x100fe40003803000 */
[----:B------:R-:W-:Y:S02]  /*9580*/  PRMT R143, R156, 0x5410, R149 ;  /* 0x000054109c8f7816 */ /* 0x000fe40000000095 */
[----:B------:R-:W-:Y:S02]  /*9590*/  LOP3.LUT R158, R197, UR5, R166, 0x96, !PT ;  /* 0x00000005c59e7c12 */ /* 0x000fe4000f8e96a6 */
[----:B------:R-:W-:Y:S02]  /*95a0*/  LOP3.LUT R143, R154, R143, RZ, 0xc0, !PT ;  /* 0x0000008f9a8f7212 */ /* 0x000fe400078ec0ff */
[----:B------:R-:W-:Y:S02]  /*95b0*/  @!P2 PRMT R159, R243, 0x5410, RZ ;  /* 0x00005410f39fa816 */ /* 0x000fe400000000ff */
[----:B------:R-:W-:Y:S02]  /*95c0*/  @!P3 PRMT R148, R244, 0x5410, RZ ;  /* 0x00005410f494b816 */ /* 0x000fe400000000ff */
[----:B------:R-:W-:Y:S01]  /*95d0*/  @!P1 PRMT R150, R238, 0x5410, RZ ;  /* 0x00005410ee969816 */ /* 0x000fe200000000ff */
[C---:B------:R-:W-:Y:S02]  /*95e0*/  HMMA.16816.F32 R8, R140.reuse, R136, R8 ;  /* 0x000000888c08723c */ /* 0x040fe40000001808 */
[----:B------:R1:W-:Y:S02]  /*95f0*/  STG.E.U16 desc[UR22][R188.64+0x12], R148 ;  /* 0x00001294bc007986 */ /* 0x0003e4000c101516 */
[----:B------:R-:W-:Y:S02]  /*9600*/  @!P0 PRMT R156, R237, 0x5410, RZ ;  /* 0x00005410ed9c8816 */ /* 0x000fe400000000ff */
[-C--:B------:R-:W-:Y:S01]  /*9610*/  HMMA.16816.F32 R12, R140, R138.reuse, R12 ;  /* 0x0000008a8c0c723c */ /* 0x080fe2000000180c */
[----:B------:R3:W-:Y:S02]  /*9620*/  STG.E.U16 desc[UR22][R192.64+0xe], R159 ;  /* 0x00000e9fc0007986 */ /* 0x0007e4000c101516 */
[----:B------:R-:W-:Y:S02]  /*9630*/  ISETP.LE.U32.AND P0, PT, R165, UR8, PT ;  /* 0x00000008a5007c0c */ /* 0x000fe4000bf03070 */
[----:B------:R-:W-:Y:S01]  /*9640*/  LOP3.LUT R136, R158, 0xff, RZ, 0xc0, !PT ;  /* 0x000000ff9e887812 */ /* 0x000fe200078ec0ff */
[C---:B------:R-:W-:Y:S01]  /*9650*/  HMMA.16816.F32 R16, R132.reuse, R138, R16 ;  /* 0x0000008a8410723c */ /* 0x040fe20000001810 */
[----:B------:R-:W-:Y:S03]  /*9660*/  STG.E.U16 desc[UR22][R192.64+0x10], R150 ;  /* 0x00001096c0007986 */ /* 0x000fe6000c101516 */
[----:B------:R-:W-:Y:S01]  /*9670*/  ISETP.LE.U32.AND P2, PT, R136, UR8, PT ;  /* 0x0000000888007c0c */ /* 0x000fe2000bf43070 */
[----:B------:R-:W-:Y:S01]  /*9680*/  STG.E.U16 desc[UR22][R190.64+0x10], R156 ;  /* 0x0000109cbe007986 */ /* 0x000fe2000c101516 */
[-C--:B--2---:R-:W-:Y:S03]  /*9690*/  HMMA.16816.F32 R20, R132, R144.reuse, R20 ;  /* 0x000000908414723c */ /* 0x084fe60000001814 */
[----:B------:R-:W2:Y:S02]  /*96a0*/  LDSM.16.MT88.4 R136, [R209+0xa000] ;  /* 0x00a00000d188783b */ /* 0x000ea40000004200 */
[----:B------:R-:W-:Y:S01]  /*96b0*/  @!P6 PRMT R149, R231, 0x5410, RZ ;  /* 0x00005410e795e816 */ /* 0x000fe200000000ff */
[C---:B------:R-:W-:Y:S05]  /*96c0*/  HMMA.16816.F32 R24, R140.reuse, R144, R24 ;  /* 0x000000908c18723c */ /* 0x040fea0000001818 */
[----:B------:R-:W-:Y:S01]  /*96d0*/  STG.E.U16 desc[UR22][R190.64+0x12], R149 ;  /* 0x00001295be007986 */ /* 0x000fe2000c101516 */
[-C--:B------:R-:W-:Y:S05]  /*96e0*/  HMMA.16816.F32 R28, R140, R146.reuse, R28 ;  /* 0x000000928c1c723c */ /* 0x080fea000000181c */
[----:B------:R-:W-:Y:S01]  /*96f0*/  PRMT R152, R155, 0x7632, R152 ;  /* 0x000076329b987816 */ /* 0x000fe20000000098 */
[C---:B------:R-:W-:Y:S01]  /*9700*/  HMMA.16816.F32 R32, R132.reuse, R146, R32 ;  /* 0x000000928420723c */ /* 0x040fe20000001820 */
[----:B------:R-:W4:Y:S04]  /*9710*/  LDSM.16.MT88.4 R144, [R208+0xa000] ;  /* 0x00a00000d090783b */ /* 0x000f280000004200 */
[----:B------:R-:W-:Y:S01]  /*9720*/  LOP3.LUT R162, R169, 0xff, RZ, 0xc0, !PT ;  /* 0x000000ffa9a27812 */ /* 0x000fe200078ec0ff */
[----:B------:R-:W-:Y:S01]  /*9730*/  @!P0 HADD2 R230, -R152.H0_H0, -RZ.H0_H0 ;  /* 0xa00000ff98e68230 */ /* 0x000fe20000000900 */
[----:B------:R-:W-:Y:S01]  /*9740*/  LOP3.LUT R154, R158, 0xffff, RZ, 0xc0, !PT ;  /* 0x0000ffff9e9a7812 */ /* 0x000fe200078ec0ff */
[----:B------:R-:W-:Y:S01]  /*9750*/  @!P2 HADD2 R236, -R153.H0_H0, -RZ.H0_H0 ;  /* 0xa00000ff99eca230 */ /* 0x000fe20000000900 */
[C---:B------:R-:W-:Y:S02]  /*9760*/  ISETP.LE.U32.AND P1, PT, R162.reuse, UR8, PT ;  /* 0x00000008a2007c0c */ /* 0x040fe4000bf23070 */
[----:B------:R-:W-:Y:S02]  /*9770*/  ISETP.LE.U32.AND P6, PT, R162, UR8, PT ;  /* 0x00000008a2007c0c */ /* 0x000fe4000bfc3070 */
[----:B-1----:R-:W-:Y:S02]  /*9780*/  PRMT R148, R155, 0x5410, R152 ;  /* 0x000054109b947816 */ /* 0x002fe40000000098 */
[----:B------:R-:W-:Y:S02]  /*9790*/  @!P0 PRMT R152, R230, 0x5410, RZ ;  /* 0x00005410e6988816 */ /* 0x000fe400000000ff */
[C---:B------:R-:W-:Y:S02]  /*97a0*/  LOP3.LUT R161, R194.reuse, 0xffff, RZ, 0xc0, !PT ;  /* 0x0000ffffc2a17812 */ /* 0x040fe400078ec0ff */
[----:B------:R-:W-:Y:S01]  /*97b0*/  SHF.R.U32.HI R162, RZ, 0x10, R194 ;  /* 0x00000010ffa27819 */ /* 0x000fe200000116c2 */
[----:B------:R-:W-:Y:S01]  /*97c0*/  STG.E.U16 desc[UR22][R182.64+0x22], R152 ;  /* 0x00002298b6007986 */ /* 0x000fe2000c101516 */
[----:B---3--:R-:W-:Y:S01]  /*97d0*/  LOP3.LUT R159, R194, 0xff, RZ, 0xc0, !PT ;  /* 0x000000ffc29f7812 */ /* 0x008fe200078ec0ff */
[----:B------:R-:W-:Y:S01]  /*97e0*/  @!P1 HADD2 R234, -R155.H0_H0, -RZ.H0_H0 ;  /* 0xa00000ff9bea9230 */ /* 0x000fe20000000900 */
[----:B------:R-:W-:Y:S01]  /*97f0*/  LOP3.LUT R162, R162, 0xff, RZ, 0xc0, !PT ;  /* 0x000000ffa2a27812 */ /* 0x000fe200078ec0ff */
[-C--:B--2---:R-:W-:Y:S03]  /*9800*/  HMMA.16816.F32 R36, R132, R136.reuse, R36 ;  /* 0x000000888424723c */ /* 0x084fe60000001824 */
[----:B------:R-:W-:Y:S02]  /*9810*/  SHF.R.U32.HI R169, RZ, 0x10, R169 ;  /* 0x00000010ffa97819 */ /* 0x000fe400000116a9 */
[----:B------:R-:W-:Y:S01]  /*9820*/  SHF.R.U32.HI R154, RZ, 0x8, R154 ;  /* 0x00000008ff9a7819 */ /* 0x000fe2000001169a */
[C---:B------:R-:W-:Y:S05]  /*9830*/  HMMA.16816.F32 R40, R140.reuse, R136, R40 ;  /* 0x000000888c28723c */ /* 0x040fea0000001828 */
[----:B------:R-:W-:Y:S01]  /*9840*/  LOP3.LUT R169, R169, 0xff, RZ, 0xc0, !PT ;  /* 0x000000ffa9a97812 */ /* 0x000fe200078ec0ff */
[-C--:B------:R-:W-:Y:S03]  /*9850*/  HMMA.16816.F32 R44, R140, R138.reuse, R44 ;  /* 0x0000008a8c2c723c */ /* 0x080fe6000000182c */
[----:B------:R-:W-:Y:S02]  /*9860*/  ISETP.LE.U32.AND P3, PT, R169, UR8, PT ;  /* 0x00000008a9007c0c */ /* 0x000fe4000bf63070 */
[----:B------:R-:W-:Y:S01]  /*9870*/  LOP3.LUT R154, R154, 0xffff, RZ, 0xc0, !PT ;  /* 0x0000ffff9a9a7812 */ /* 0x000fe200078ec0ff */
[C---:B------:R-:W-:Y:S04]  /*9880*/  HMMA.16816.F32 R48, R132.reuse, R138, R48 ;  /* 0x0000008a8430723c */ /* 0x040fe80000001830 */
[----:B------:R-:W-:Y:S02]  /*9890*/  ISETP.LE.U32.AND P1, PT, R154, UR8, PT ;  /* 0x000000089a007c0c */ /* 0x000fe4000bf23070 */
[-C--:B----4-:R-:W-:Y:S05]  /*98a0*/  HMMA.16816.F32 R52, R132, R144.reuse, R52 ;  /* 0x000000908434723c */ /* 0x090fea0000001834 */
[--C-:B------:R-:W-:Y:S01]  /*98b0*/  SHF.R.U32.HI R154, RZ, 0x18, R158.reuse ;  /* 0x00000018ff9a7819 */ /* 0x100fe2000001169e */
[C---:B------:R-:W-:Y:S05]  /*98c0*/  HMMA.16816.F32 R56, R140.reuse, R144, R56 ;  /* 0x000000908c38723c */ /* 0x040fea0000001838 */
[----:B------:R-:W-:Y:S01]  /*98d0*/  SHF.R.U32.HI R158, RZ, 0x10, R158 ;  /* 0x00000010ff9e7819 */ /* 0x000fe2000001169e */
[-C--:B------:R-:W-:Y:S05]  /*98e0*/  HMMA.16816.F32 R60, R140, R146.reuse, R60 ;  /* 0x000000928c3c723c */ /* 0x080fea000000183c */
[----:B------:R-:W-:Y:S01]  /*98f0*/  LOP3.LUT R158, R158, 0xff, RZ, 0xc0, !PT ;  /* 0x000000ff9e9e7812 */ /* 0x000fe200078ec0ff */
[C---:B------:R-:W-:Y:S04]  /*9900*/  HMMA.16816.F32 R64, R132.reuse, R146, R64 ;  /* 0x000000928440723c */ /* 0x040fe80000001840 */
[----:B------:R-:W-:Y:S01]  /*9910*/  ISETP.LE.U32.AND P0, PT, R158, UR8, PT ;  /* 0x000000089e007c0c */ /* 0x000fe2000bf03070 */
[----:B------:R-:W-:Y:S01]  /*9920*/  @!P3 HADD2 R233, -R157.H0_H0, -RZ.H0_H0 ;  /* 0xa00000ff9de9b230 */ /* 0x000fe20000000900 */
[----:B------:R-:W-:Y:S02]  /*9930*/  @!P6 PRMT R155, R234, 0x5410, RZ ;  /* 0x00005410ea9be816 */ /* 0x000fe400000000ff */
[----:B------:R-:W-:Y:S02]  /*9940*/  LOP3.LUT R158, R194, 0xffff, RZ, 0xc0, !PT ;  /* 0x0000ffffc29e7812 */ /* 0x000fe400078ec0ff */
[----:B------:R-:W-:Y:S01]  /*9950*/  ISETP.LE.U32.AND P6, PT, R154, UR8, PT ;  /* 0x000000089a007c0c */ /* 0x000fe2000bfc3070 */
[----:B------:R-:W-:Y:S01]  /*9960*/  STG.E.U16 desc[UR22][R182.64+0x20], R155 ;  /* 0x0000209bb6007986 */ /* 0x000fe2000c101516 */
[--C-:B------:R-:W-:Y:S02]  /*9970*/  SHF.R.U32.HI R195, RZ, 0x18, R194.reuse ;  /* 0x00000018ffc37819 */ /* 0x100fe400000116c2 */
[----:B------:R-:W-:Y:S02]  /*9980*/  LOP3.LUT R163, R194, 0xff, RZ, 0xc0, !PT ;  /* 0x000000ffc2a37812 */ /* 0x000fe400078ec0ff */
[--C-:B------:R-:W-:Y:S02]  /*9990*/  SHF.R.U32.HI R199, RZ, 0x10, R194.reuse ;  /* 0x00000010ffc77819 */ /* 0x100fe400000116c2 */
[----:B------:R-:W-:Y:S02]  /*99a0*/  SHF.R.U32.HI R165, RZ, 0x18, R194 ;  /* 0x00000018ffa57819 */ /* 0x000fe400000116c2 */
[C---:B------:R-:W-:Y:S01]  /*99b0*/  PRMT R154, R157.reuse, 0x7632, R154 ;  /* 0x000076329d9a7816 */ /* 0x040fe2000000009a */
[----:B------:R1:W2:Y:S01]  /*99c0*/  MUFU.EX2 R194, R173 ;  /* 0x000000ad00c27308 */ /* 0x0002a20000000800 */
[----:B------:R-:W-:Y:S02]  /*99d0*/  F2FP.F16.F32.PACK_AB R151, R174, R151 ;  /* 0x00000097ae97723e */ /* 0x000fe400000000ff */
[----:B------:R-:W-:Y:S01]  /*99e0*/  PRMT R169, R157, 0x5410, R154 ;  /* 0x000054109da97816 */ /* 0x000fe2000000009a */
[----:B------:R-:W-:Y:S01]  /*99f0*/  @!P5 HADD2 R232, -R154.H0_H0, -RZ.H0_H0 ;  /* 0xa00000ff9ae8d230 */ /* 0x000fe20000000900 */
[----:B------:R-:W-:Y:S01]  /*9a00*/  @!P3 PRMT R157, R233, 0x5410, RZ ;  /* 0x00005410e99db816 */ /* 0x000fe200000000ff */
[----:B------:R-:W-:Y:S01]  /*9a10*/  @!P0 HADD2 R227, -R151.H0_H0, -RZ.H0_H0 ;  /* 0xa00000ff97e38230 */ /* 0x000fe20000000900 */
[----:B------:R-:W-:Y:S02]  /*9a20*/  SHF.R.U32.HI R136, RZ, 0x8, R158 ;  /* 0x00000008ff887819 */ /* 0x000fe4000001169e */
[----:B------:R-:W-:Y:S01]  /*9a30*/  PRMT R150, R153, 0x7632, R150 ;  /* 0x0000763299967816 */ /* 0x000fe20000000096 */
[----:B------:R3:W-:Y:S01]  /*9a40*/  STG.E.U16 desc[UR22][R188.64+0x20], R157 ;  /* 0x0000209dbc007986 */ /* 0x0007e2000c101516 */
[----:B------:R-:W-:Y:S02]  /*9a50*/  LOP3.LUT R144, R196, 0xff, RZ, 0xc0, !PT ;  /* 0x000000ffc4907812 */ /* 0x000fe400078ec0ff */
[----:B------:R-:W-:Y:S01]  /*9a60*/  LOP3.LUT R136, R136, 0xffff, RZ, 0xc0, !PT ;  /* 0x0000ffff88887812 */ /* 0x000fe200078ec0ff */
[----:B------:R-:W-:Y:S01]  /*9a70*/  @!P1 HADD2 R235, -R150.H0_H0, -RZ.H0_H0 ;  /* 0xa00000ff96eb9230 */ /* 0x000fe20000000900 */
[----:B------:R-:W-:Y:S02]  /*9a80*/  PRMT R158, R151, 0x7632, R158 ;  /* 0x00007632979e7816 */ /* 0x000fe4000000009e */
[----:B------:R-:W-:Y:S02]  /*9a90*/  PRMT R172, R153, 0x5410, R150 ;  /* 0x0000541099ac7816 */ /* 0x000fe40000000096 */
[----:B------:R-:W-:Y:S01]  /*9aa0*/  @!P2 PRMT R153, R236, 0x5410, RZ ;  /* 0x00005410ec99a816 */ /* 0x000fe200000000ff */
[----:B------:R-:W-:Y:S01]  /*9ab0*/  @!P6 HADD2 R226, -R158.H0_H0, -RZ.H0_H0 ;  /* 0xa00000ff9ee2e230 */ /* 0x000fe20000000900 */
[----:B------:R-:W-:Y:S02]  /*9ac0*/  ISETP.LE.U32.AND P3, PT, R144, UR8, PT ;  /* 0x0000000890007c0c */ /* 0x000fe4000bf63070 */
[----:B------:R-:W-:Y:S02]  /*9ad0*/  ISETP.LE.U32.AND P2, PT, R136, UR8, PT ;  /* 0x0000000888007c0c */ /* 0x000fe4000bf43070 */
[----:B-1----:R-:W-:Y:S01]  /*9ae0*/  PRMT R173, R151, 0x5410, R158 ;  /* 0x0000541097ad7816 */ /* 0x002fe2000000009e */
[----:B------:R-:W1:Y:S01]  /*9af0*/  LDSM.16.MT88.4 R136, [R212+0xb000] ;  /* 0x00b00000d488783b */ /* 0x000e620000004200 */
[----:B------:R-:W-:Y:S02]  /*9b00*/  LOP3.LUT R144, R196, 0xffff, RZ, 0xc0, !PT ;  /* 0x0000ffffc4907812 */ /* 0x000fe400078ec0ff */
[----:B------:R-:W-:Y:S02]  /*9b10*/  @!P0 PRMT R151, R227, 0x5410, RZ ;  /* 0x00005410e3978816 */ /* 0x000fe400000000ff */
[----:B------:R-:W-:Y:S02]  /*9b20*/  ISETP.LE.U32.AND P0, PT, R163, UR8, PT ;  /* 0x00000008a3007c0c */ /* 0x000fe4000bf03070 */
[----:B------:R-:W-:Y:S02]  /*9b30*/  SHF.R.U32.HI R144, RZ, 0x8, R144 ;  /* 0x00000008ff907819 */ /* 0x000fe40000011690 */
[----:B--2---:R-:W-:Y:S01]  /*9b40*/  F2FP.F16.F32.PACK_AB R156, R194, R187 ;  /* 0x000000bbc29c723e */ /* 0x004fe200000000ff */
[----:B------:R-:W-:Y:S01]  /*9b50*/  FADD.FTZ R187, R187, R184 ;  /* 0x000000b8bbbb7221 */ /* 0x000fe20000010000 */
[----:B------:R-:W-:Y:S02]  /*9b60*/  LOP3.LUT R144, R144, 0xffff, RZ, 0xc0, !PT ;  /* 0x0000ffff90907812 */ /* 0x000fe400078ec0ff */
[----:B------:R-:W-:Y:S02]  /*9b70*/  @!P1 PRMT R150, R235, 0x5410, RZ ;  /* 0x00005410eb969816 */ /* 0x000fe400000000ff */
[----:B------:R-:W-:Y:S02]  /*9b80*/  ISETP.LE.U32.AND P1, PT, R144, UR8, PT ;  /* 0x0000000890007c0c */ /* 0x000fe4000bf23070 */
[--C-:B------:R-:W-:Y:S01]  /*9b90*/  SHF.R.U32.HI R144, RZ, 0x10, R196.reuse ;  /* 0x00000010ff907819 */ /* 0x100fe200000116c4 */
[----:B------:R-:W-:Y:S01]  /*9ba0*/  @!P0 HADD2 R228, -R156.H0_H0, -RZ.H0_H0 ;  /* 0xa00000ff9ce48230 */ /* 0x000fe20000000900 */
[----:B------:R-:W-:Y:S02]  /*9bb0*/  PRMT R149, R156, 0x7632, R149 ;  /* 0x000076329c957816 */ /* 0x000fe40000000095 */
[----:B------:R-:W-:Y:S02]  /*9bc0*/  LOP3.LUT R144, R144, 0xff, RZ, 0xc0, !PT ;  /* 0x000000ff90907812 */ /* 0x000fe400078ec0ff */
[----:B---3--:R-:W-:Y:S01]  /*9bd0*/  PRMT R157, R156, 0x5410, R149 ;  /* 0x000054109c9d7816 */ /* 0x008fe20000000095 */
[----:B------:R-:W-:Y:S01]  /*9be0*/  @!P2 HADD2 R229, -R149.H0_H0, -RZ.H0_H0 ;  /* 0xa00000ff95e5a230 */ /* 0x000fe20000000900 */
[----:B------:R-:W-:Y:S02]  /*9bf0*/  @!P0 PRMT R156, R228, 0x5410, RZ ;  /* 0x00005410e49c8816 */ /* 0x000fe400000000ff */
[----:B------:R-:W-:Y:S02]  /*9c00*/  ISETP.LE.U32.AND P0, PT, R144, UR8, PT ;  /* 0x0000000890007c0c */ /* 0x000fe4000bf03070 */
[--C-:B------:R-:W-:Y:S02]  /*9c10*/  SHF.R.U32.HI R144, RZ, 0x18, R196.reuse ;  /* 0x00000018ff907819 */ /* 0x100fe400000116c4 */
[----:B------:R-:W-:Y:S02]  /*9c20*/  @!P2 PRMT R149, R229, 0x5410, RZ ;  /* 0x00005410e595a816 */ /* 0x000fe400000000ff */
[----:B------:R-:W-:Y:S02]  /*9c30*/  ISETP.LE.U32.AND P2, PT, R144, UR8, PT ;  /* 0x0000000890007c0c */ /* 0x000fe4000bf43070 */
[----:B------:R-:W2:Y:S01]  /*9c40*/  LDSM.16.MT88.4 R144, [R210+0xb000] ;  /* 0x00b00000d290783b */ /* 0x000ea20000004200 */
[----:B------:R-:W-:Y:S02]  /*9c50*/  @!P5 PRMT R154, R232, 0x5410, RZ ;  /* 0x00005410e89ad816 */ /* 0x000fe400000000ff */
[----:B------:R-:W-:Y:S01]  /*9c60*/  PRMT R171, R162, 0x5410, R195 ;  /* 0x00005410a2ab7816 */ /* 0x000fe200000000c3 */
[-C--:B-1----:R-:W-:Y:S01]  /*9c70*/  HMMA.16816.F32 R68, R132, R136.reuse, R68 ;  /* 0x000000888444723c */ /* 0x082fe20000001844 */
[----:B------:R-:W-:Y:S03]  /*9c80*/  MUFU.EX2 R195, R175 ;  /* 0x000000af00c37308 */ /* 0x000fe60000000800 */
[----:B------:R1:W-:Y:S01]  /*9c90*/  STG.E.U16 desc[UR22][R188.64+0x22], R154 ;  /* 0x0000229abc007986 */ /* 0x0003e2000c101516 */
[----:B------:R-:W-:Y:S01]  /*9ca0*/  @!P6 PRMT R158, R226, 0x5410, RZ ;  /* 0x00005410e29ee816 */ /* 0x000fe200000000ff */
[C---:B------:R-:W-:Y:S02]  /*9cb0*/  HMMA.16816.F32 R72, R140.reuse, R136, R72 ;  /* 0x000000888c48723c */ /* 0x040fe40000001848 */
[----:B------:R-:W-:Y:S02]  /*9cc0*/  STG.E.U16 desc[UR22][R192.64+0x1e], R153 ;  /* 0x00001e99c0007986 */ /* 0x000fe4000c101516 */
[----:B------:R-:W-:Y:S02]  /*9cd0*/  ISETP.LE.U32.AND P5, PT, R165, UR8, PT ;  /* 0x00000008a5007c0c */ /* 0x000fe4000bfa3070 */
[----:B------:R-:W-:Y:S01]  /*9ce0*/  STG.E.U16 desc[UR22][R192.64+0x20], R150 ;  /* 0x00002096c0007986 */ /* 0x000fe2000c101516 */
[-C--:B------:R-:W-:Y:S03]  /*9cf0*/  HMMA.16816.F32 R76, R140, R138.reuse, R76 ;  /* 0x0000008a8c4c723c */ /* 0x080fe6000000184c */
[----:B------:R-:W-:Y:S01]  /*9d00*/  STG.E.U16 desc[UR22][R190.64+0x20], R151 ;  /* 0x00002097be007986 */ /* 0x000fe2000c101516 */
[--C-:B------:R-:W-:Y:S02]  /*9d10*/  SHF.R.U32.HI R155, RZ, 0x10, R196.reuse ;  /* 0x00000010ff9b7819 */ /* 0x100fe400000116c4 */
[C---:B------:R-:W-:Y:S01]  /*9d20*/  HMMA.16816.F32 R80, R132.reuse, R138, R80 ;  /* 0x0000008a8450723c */ /* 0x040fe20000001850 */
[----:B------:R-:W-:Y:S04]  /*9d30*/  STG.E.U16 desc[UR22][R190.64+0x22], R158 ;  /* 0x0000229ebe007986 */ /* 0x000fe8000c101516 */
[----:B------:R-:W-:Y:S01]  /*9d40*/  LOP3.LUT R136, R155, 0xff, RZ, 0xc0, !PT ;  /* 0x000000ff9b887812 */ /* 0x000fe200078ec0ff */
[----:B------:R-:W-:Y:S01]  /*9d50*/  STG.E.U16 desc[UR22][R182.64+0x32], R149 ;  /* 0x00003295b6007986 */ /* 0x000fe2000c101516 */
[----:B------:R-:W-:Y:S03]  /*9d60*/  SHF.R.U32.HI R165, RZ, 0x18, R196 ;  /* 0x00000018ffa57819 */ /* 0x000fe600000116c4 */
[----:B------:R-:W-:Y:S01]  /*9d70*/  STG.E.U16 desc[UR22][R182.64+0x30], R156 ;  /* 0x0000309cb6007986 */ /* 0x000fe2000c101516 */
[----:B------:R-:W-:Y:S02]  /*9d80*/  LOP3.LUT R163, R196, 0xffff, RZ, 0xc0, !PT ;  /* 0x0000ffffc4a37812 */ /* 0x000fe400078ec0ff */
[----:B------:R-:W-:Y:S02]  /*9d90*/  PRMT R155, R136, 0x5410, R165 ;  /* 0x00005410889b7816 */ /* 0x000fe400000000a5 */
[----:B------:R-:W-:Y:S01]  /*9da0*/  SHF.R.U32.HI R136, RZ, 0x8, R161 ;  /* 0x00000008ff887819 */ /* 0x000fe200000116a1 */
[-C--:B--2---:R-:W-:Y:S03]  /*9db0*/  HMMA.16816.F32 R84, R132, R144.reuse, R84 ;  /* 0x000000908454723c */ /* 0x084fe60000001854 */
[----:B------:R-:W-:Y:S02]  /*9dc0*/  SHF.R.U32.HI R137, RZ, 0x8, R163 ;  /* 0x00000008ff897819 */ /* 0x000fe400000116a3 */
[----:B------:R-:W-:Y:S01]  /*9dd0*/  LOP3.LUT R196, R196, 0xff, RZ, 0xc0, !PT ;  /* 0x000000ffc4c47812 */ /* 0x000fe200078ec0ff */
[C---:B------:R-:W-:Y:S05]  /*9de0*/  HMMA.16816.F32 R88, R140.reuse, R144, R88 ;  /* 0x000000908c58723c */ /* 0x040fea0000001858 */
[----:B------:R-:W-:Y:S01]  /*9df0*/  PRMT R161, R159, 0x5410, R136 ;  /* 0x000054109fa17816 */ /* 0x000fe20000000088 */
[-C--:B------:R-:W-:Y:S05]  /*9e00*/  HMMA.16816.F32 R92, R140, R146.reuse, R92 ;  /* 0x000000928c5c723c */ /* 0x080fea000000185c */
[----:B------:R-:W-:Y:S01]  /*9e10*/  PRMT R159, R196, 0x5410, R137 ;  /* 0x00005410c49f7816 */ /* 0x000fe20000000089 */
[C---:B------:R-:W-:Y:S01]  /*9e20*/  HMMA.16816.F32 R96, R132.reuse, R146, R96 ;  /* 0x000000928460723c */ /* 0x040fe20000001860 */
[----:B------:R-:W2:Y:S01]  /*9e30*/  LDSM.16.MT88.4 R136, [R209+0xb000] ;  /* 0x00b00000d188783b */ /* 0x000ea20000004200 */
[----:B------:R-:W-:Y:S03]  /*9e40*/  MUFU.EX2 R196, R178 ;  /* 0x000000b200c47308 */ /* 0x000fe60000000800 */
[----:B------:R-:W-:Y:S02]  /*9e50*/  LOP3.LUT R152, R197, UR5, R166, 0x96, !PT ;  /* 0x00000005c5987c12 */ /* 0x000fe4000f8e96a6 */
[----:B-1----:R-:W-:Y:S05]  /*9e60*/  LOP3.LUT R154, R160, 0xffff, RZ, 0xc0, !PT ;  /* 0x0000ffffa09a7812 */ /* 0x002fea00078ec0ff */
[----:B------:R-:W1:Y:S01]  /*9e70*/  MUFU.EX2 R166, R170 ;  /* 0x000000aa00a67308 */ /* 0x000e620000000800 */
[C---:B------:R-:W-:Y:S02]  /*9e80*/  LOP3.LUT R144, R152.reuse, 0xffff, RZ, 0xc0, !PT ;  /* 0x0000ffff98907812 */ /* 0x040fe400078ec0ff */
[----:B------:R-:W-:Y:S02]  /*9e90*/  LOP3.LUT R201, R152, 0xff, RZ, 0xc0, !PT ;  /* 0x000000ff98c97812 */ /* 0x000fe400078ec0ff */
[----:B------:R-:W-:Y:S02]  /*9ea0*/  SHF.R.U32.HI R144, RZ, 0x8, R144 ;  /* 0x00000008ff907819 */ /* 0x000fe40000011690 */
[----:B------:R-:W-:Y:S03]  /*9eb0*/  SHF.R.U32.HI R165, RZ, 0x10, R160 ;  /* 0x00000010ffa57819 */ /* 0x000fe600000116a0 */
[----:B------:R-:W3:Y:S01]  /*9ec0*/  MUFU.EX2 R197, R177 ;  /* 0x000000b100c57308 */ /* 0x000ee20000000800 */
[----:B------:R-:W-:Y:S02]  /*9ed0*/  PRMT R201, R201, 0x5410, R144 ;  /* 0x00005410c9c97816 */ /* 0x000fe40000000090 */
[----:B------:R-:W4:Y:S01]  /*9ee0*/  LDSM.16.MT88.4 R144, [R208+0xb000] ;  /* 0x00b00000d090783b */ /* 0x000f220000004200 */
[----:B------:R-:W-:Y:S02]  /*9ef0*/  LOP3.LUT R163, R160, 0xff, RZ, 0xc0, !PT ;  /* 0x000000ffa0a37812 */ /* 0x000fe400078ec0ff */
[----:B------:R-:W-:Y:S02]  /*9f00*/  SHF.R.U32.HI R179, RZ, 0x10, R152 ;  /* 0x00000010ffb37819 */ /* 0x000fe40000011698 */
[----:B------:R-:W-:Y:S02]  /*9f10*/  SHF.R.U32.HI R154, RZ, 0x8, R154 ;  /* 0x00000008ff9a7819 */ /* 0x000fe4000001169a */
[----:B------:R-:W-:Y:S02]  /*9f20*/  SHF.R.U32.HI R160, RZ, 0x18, R160 ;  /* 0x00000018ffa07819 */ /* 0x000fe400000116a0 */
[----:B------:R-:W-:Y:S02]  /*9f30*/  LOP3.LUT R165, R165, 0xff, RZ, 0xc0, !PT ;  /* 0x000000ffa5a57812 */ /* 0x000fe400078ec0ff */
[----:B------:R-:W-:Y:S02]  /*9f40*/  SHF.R.U32.HI R152, RZ, 0x18, R152 ;  /* 0x00000018ff987819 */ /* 0x000fe40000011698 */
[----:B------:R-:W-:Y:S02]  /*9f50*/  LOP3.LUT R179, R179, 0xff, RZ, 0xc0, !PT ;  /* 0x000000ffb3b37812 */ /* 0x000fe400078ec0ff */
[----:B------:R-:W-:Y:S02]  /*9f60*/  PRMT R163, R163, 0x5410, R154 ;  /* 0x00005410a3a37816 */ /* 0x000fe4000000009a */
[----:B------:R-:W-:Y:S02]  /*9f70*/  PRMT R165, R165, 0x5410, R160 ;  /* 0x00005410a5a57816 */ /* 0x000fe400000000a0 */
[----:B------:R-:W-:Y:S01]  /*9f80*/  PRMT R179, R179, 0x5410, R152 ;  /* 0x00005410b3b37816 */ /* 0x000fe20000000098 */
[-C--:B--2---:R-:W-:Y:S03]  /*9f90*/  HMMA.16816.F32 R100, R132, R136.reuse, R100 ;  /* 0x000000888464723c */ /* 0x084fe60000001864 */
[--C-:B------:R-:W-:Y:S02]  /*9fa0*/  HSET2.LE.AND R152, R155, R180.reuse, PT ;  /* 0x000000b49b987233 */ /* 0x100fe40003803000 */
[--C-:B------:R-:W-:Y:S01]  /*9fb0*/  HSET2.LE.AND R155, R163, R180.reuse, PT ;  /* 0x000000b4a39b7233 */ /* 0x100fe20003803000 */
[C---:B------:R-:W-:Y:S05]  /*9fc0*/  HMMA.16816.F32 R104, R140.reuse, R136, R104 ;  /* 0x000000888c68723c */ /* 0x040fea0000001868 */
[--C-:B------:R-:W-:Y:S01]  /*9fd0*/  HSET2.LE.AND R160, R165, R180.reuse, PT ;  /* 0x000000b4a5a07233 */ /* 0x100fe20003803000 */
[-C--:B------:R-:W-:Y:S05]  /*9fe0*/  HMMA.16816.F32 R108, R140, R138.reuse, R108 ;  /* 0x0000008a8c6c723c */ /* 0x080fea000000186c */
[----:B-1----:R-:W-:Y:S01]  /*9ff0*/  F2FP.F16.F32.PACK_AB R165, R167, R166 ;  /* 0x000000a6a7a5723e */ /* 0x002fe200000000ff */
[C---:B------:R-:W-:Y:S05]  /*a000*/  HMMA.16816.F32 R112, R132.reuse, R138, R112 ;  /* 0x0000008a8470723c */ /* 0x040fea0000001870 */
[----:B------:R-:W-:Y:S01]  /*a010*/  LOP3.LUT R175, R152, R165, RZ, 0xc0, !PT ;  /* 0x000000a598af7212 */ /* 0x000fe200078ec0ff */
[-C--:B----4-:R-:W-:Y:S05]  /*a020*/  HMMA.16816.F32 R116, R132, R144.reuse, R116 ;  /* 0x000000908474723c */ /* 0x090fea0000001874 */
[----:B------:R-:W-:Y:S01]  /*a030*/  LOP3.LUT R168, R155, R148, RZ, 0xc0, !PT ;  /* 0x000000949ba87212 */ /* 0x000fe200078ec0ff */
[C---:B------:R-:W-:Y:S01]  /*a040*/  HMMA.16816.F32 R120, R140.reuse, R144, R120 ;  /* 0x000000908c78723c */ /* 0x040fe20000001878 */
[----:B------:R-:W1:Y:S04]  /*a050*/  LDSM.16.MT88.4 R152, [R212+0xa800] ;  /* 0x00a80000d498783b */ /* 0x000e680000004200 */
[--C-:B------:R-:W-:Y:S01]  /*a060*/  HSET2.LE.AND R174, R159, R180.reuse, PT ;  /* 0x000000b49fae7233 */ /* 0x100fe20003803000 */
[-C--:B------:R-:W-:Y:S05]  /*a070*/  HMMA.16816.F32 R124, R140, R146.reuse, R124 ;  /* 0x000000928c7c723c */ /* 0x080fea000000187c */
[--C-:B------:R-:W-:Y:S01]  /*a080*/  HSET2.LE.AND R170, R161, R180.reuse, PT ;  /* 0x000000b4a1aa7233 */ /* 0x100fe20003803000 */
[----:B------:R-:W-:Y:S05]  /*a090*/  HMMA.16816.F32 R128, R132, R146, R128 ;  /* 0x000000928480723c */ /* 0x000fea0000001880 */
[--C-:B------:R-:W-:Y:S01]  /*a0a0*/  HSET2.LE.AND R159, R201, R180.reuse, PT ;  /* 0x000000b4c99f7233 */ /* 0x100fe20003803000 */
[----:B------:R-:W-:Y:S01]  /*a0b0*/  @!P2 HADD2 R239, -R165.H1_H1, -RZ.H0_H0 ;  /* 0xa00000ffa5efa230 */ /* 0x000fe20000000d00 */
[--C-:B------:R-:W-:Y:S01]  /*a0c0*/  HSET2.LE.AND R171, R171, R180.reuse, PT ;  /* 0x000000b4abab7233 */ /* 0x100fe20003803000 */
[----:B------:R-:W-:Y:S03]  /*a0d0*/  @!P0 HADD2 R240, -R165.H0_H0, -RZ.H0_H0 ;  /* 0xa00000ffa5f08230 */ /* 0x000fe60000000900 */
[----:B------:R-:W-:Y:S01]  /*a0e0*/  HSET2.LE.AND R180, R179, R180, PT ;  /* 0x000000b4b3b47233 */ /* 0x000fe20003803000 */
[----:B------:R-:W-:Y:S01]  /*a0f0*/  FADD.FTZ R166, R166, R185 ;  /* 0x000000b9a6a67221 */ /* 0x000fe20000010000 */
[----:B------:R-:W-:Y:S01]  /*a100*/  F2FP.F16.F32.PACK_AB R179, R195, R196 ;  /* 0x000000c4c3b3723e */ /* 0x000fe200000000ff */
[----:B------:R-:W-:Y:S01]  /*a110*/  FADD.FTZ R196, R196, R181 ;  /* 0x000000b5c4c47221 */ /* 0x000fe20000010000 */
[----:B------:R-:W-:Y:S02]  /*a120*/  LOP3.LUT R169, R160, R169, RZ, 0xc0, !PT ;  /* 0x000000a9a0a97212 */ /* 0x000fe400078ec0ff */
[----:B------:R-:W2:Y:S01]  /*a130*/  LDSM.16.MT88.4 R160, [R210+0xa800] ;  /* 0x00a80000d2a0783b */ /* 0x000ea20000004200 */
[----:B------:R-:W-:Y:S02]  /*a140*/  PRMT R178, R179, 0x7632, R178 ;  /* 0x00007632b3b27816 */ /* 0x000fe400000000b2 */
[----:B---3--:R-:W-:Y:S01]  /*a150*/  F2FP.F16.F32.PACK_AB R177, R198, R197 ;  /* 0x000000c5c6b1723e */ /* 0x008fe200000000ff */
[----:B------:R-:W-:Y:S01]  /*a160*/  FADD.FTZ R197, R197, R186 ;  /* 0x000000bac5c57221 */ /* 0x000fe20000010000 */
[----:B------:R-:W-:Y:S01]  /*a170*/  PRMT R136, R179, 0x5410, R178 ;  /* 0x00005410b3887816 */ /* 0x000fe200000000b2 */
[----:B------:R-:W-:Y:S01]  /*a180*/  @!P5 HADD2 R242, -R178.H0_H0, -RZ.H0_H0 ;  /* 0xa00000ffb2f2d230 */ /* 0x000fe20000000900 */
[----:B------:R-:W-:Y:S01]  /*a190*/  PRMT R176, R177, 0x7632, R176 ;  /* 0x00007632b1b07816 */ /* 0x000fe200000000b0 */
[----:B------:R-:W-:Y:S01]  /*a1a0*/  @!P3 HADD2 R241, -R177.H0_H0, -RZ.H0_H0 ;  /* 0xa00000ffb1f1b230 */ /* 0x000fe20000000900 */
[----:B------:R-:W-:Y:S02]  /*a1b0*/  LOP3.LUT R170, R170, R157, RZ, 0xc0, !PT ;  /* 0x0000009daaaa7212 */ /* 0x000fe400078ec0ff */
[----:B------:R-:W-:Y:S01]  /*a1c0*/  LOP3.LUT R171, R171, R136, RZ, 0xc0, !PT ;  /* 0x00000088abab7212 */ /* 0x000fe200078ec0ff */
[----:B------:R-:W-:Y:S01]  /*a1d0*/  @!P1 HADD2 R245, -R176.H0_H0, -RZ.H0_H0 ;  /* 0xa00000ffb0f59230 */ /* 0x000fe20000000900 */
[----:B------:R-:W-:Y:S02]  /*a1e0*/  PRMT R137, R177, 0x5410, R176 ;  /* 0x00005410b1897816 */ /* 0x000fe400000000b0 */
[----:B------:R-:W-:Y:S02]  /*a1f0*/  LOP3.LUT R172, R159, R172, RZ, 0xc0, !PT ;  /* 0x000000ac9fac7212 */ /* 0x000fe400078ec0ff */
[----:B------:R-:W-:Y:S01]  /*a200*/  LOP3.LUT R173, R180, R173, RZ, 0xc0, !PT ;  /* 0x000000adb4ad7212 */ /* 0x000fe200078ec0ff */
[-C--:B-1----:R-:W-:Y:S01]  /*a210*/  HMMA.16816.F32 R148, R168, R152.reuse, R4 ;  /* 0x00000098a894723c */ /* 0x082fe20000001804 */
[----:B------:R-:W1:Y:S04]  /*a220*/  LDSM.16.MT88.4 R4, [R209+0xa800] ;  /* 0x00a80000d104783b */ /* 0x000e680000004200 */
[----:B------:R-:W-:Y:S02]  /*a230*/  LOP3.LUT R174, R174, R137, RZ, 0xc0, !PT ;  /* 0x00000089aeae7212 */ /* 0x000fe400078ec0ff */
[----:B------:R-:W-:Y:S04]  /*a240*/  @!P5 PRMT R178, R242, 0x5410, RZ ;  /* 0x00005410f2b2d816 */ /* 0x000fe800000000ff */
[----:B------:R-:W-:Y:S01]  /*a250*/  @!P3 PRMT R177, R241, 0x5410, RZ ;  /* 0x00005410f1b1b816 */ /* 0x000fe200000000ff */
[C---:B------:R-:W-:Y:S01]  /*a260*/  HMMA.16816.F32 R132, R172.reuse, R152, R8 ;  /* 0x00000098ac84723c */ /* 0x040fe20000001808 */
[----:B------:R-:W3:Y:S03]  /*a270*/  LDSM.16.MT88.4 R8, [R208+0xa800] ;  /* 0x00a80000d008783b */ /* 0x000ee60000004200 */
[----:B------:R-:W-:Y:S02]  /*a280*/  @!P1 PRMT R176, R245, 0x5410, RZ ;  /* 0x00005410f5b09816 */ /* 0x000fe400000000ff */
[-C--:B------:R-:W-:Y:S03]  /*a290*/  HMMA.16816.F32 R136, R172, R154.reuse, R12 ;  /* 0x0000009aac88723c */ /* 0x080fe6000000180c */
[----:B------:R-:W4:Y:S02]  /*a2a0*/  LDSM.16.MT88.4 R12, [R212+0xb800] ;  /* 0x00b80000d40c783b */ /* 0x000f240000004200 */
[----:B------:R-:W-:Y:S01]  /*a2b0*/  LOP3.LUT R199, R199, 0xff, RZ, 0xc0, !PT ;  /* 0x000000ffc7c77812 */ /* 0x000fe200078ec0ff */
[C---:B------:R-:W-:Y:S04]  /*a2c0*/  HMMA.16816.F32 R152, R168.reuse, R154, R16 ;  /* 0x0000009aa898723c */ /* 0x040fe80000001810 */
[----:B------:R-:W-:Y:S01]  /*a2d0*/  ISETP.LE.U32.AND P6, PT, R199, UR8, PT ;  /* 0x00000008c7007c0c */ /* 0x000fe2000bfc3070 */
[----:B------:R-:W5:Y:S01]  /*a2e0*/  LDSM.16.MT88.4 R16, [R210+0xb800] ;  /* 0x00b80000d210783b */ /* 0x000f620000004200 */
[-C--:B--2---:R-:W-:Y:S06]  /*a2f0*/  HMMA.16816.F32 R156, R168, R160.reuse, R20 ;  /* 0x000000a0a89c723c */ /* 0x084fec0000001814 */
[C---:B------:R-:W-:Y:S01]  /*a300*/  HMMA.16816.F32 R140, R172.reuse, R160, R24 ;  /* 0x000000a0ac8c723c */ /* 0x040fe20000001818 */
[----:B------:R-:W2:Y:S04]  /*a310*/  LDSM.16.MT88.4 R20, [R209+0xb800] ;  /* 0x00b80000d114783b */ /* 0x000ea80000004200 */
[----:B------:R-:W-:Y:S01]  /*a320*/  @!P6 HADD2 R219, -R179.H0_H0, -RZ.H0_H0 ;  /* 0xa00000ffb3dbe230 */ /* 0x000fe20000000900 */
[-C--:B------:R-:W-:Y:S03]  /*a330*/  HMMA.16816.F32 R144, R172, R162.reuse, R28 ;  /* 0x000000a2ac90723c */ /* 0x080fe6000000181c */
[----:B------:R-:W2:Y:S02]  /*a340*/  LDSM.16.MT88.4 R24, [R208+0xb800] ;  /* 0x00b80000d018783b */ /* 0x000ea40000004200 */
[----:B------:R-:W-:Y:S01]  /*a350*/  @!P6 PRMT R179, R219, 0x5410, RZ ;  /* 0x00005410dbb3e816 */ /* 0x000fe200000000ff */
[C---:B------:R-:W-:Y:S05]  /*a360*/  HMMA.16816.F32 R160, R168.reuse, R162, R32 ;  /* 0x000000a2a8a0723c */ /* 0x040fea0000001820 */
[----:B------:R-:W-:Y:S01]  /*a370*/  STG.E.U16 desc[UR22][R188.64+0x30], R179 ;  /* 0x000030b3bc007986 */ /* 0x000fe2000c101516 */
[-C--:B-1----:R-:W-:Y:S03]  /*a380*/  HMMA.16816.F32 R36, R168, R4.reuse, R36 ;  /* 0x00000004a824723c */ /* 0x082fe60000001824 */
[----:B------:R-:W-:Y:S03]  /*a390*/  STG.E.U16 desc[UR22][R188.64+0x32], R178 ;  /* 0x000032b2bc007986 */ /* 0x000fe6000c101516 */
[C---:B------:R-:W-:Y:S01]  /*a3a0*/  HMMA.16816.F32 R40, R172.reuse, R4, R40 ;  /* 0x00000004ac28723c */ /* 0x040fe20000001828 */
[----:B------:R-:W-:Y:S04]  /*a3b0*/  STG.E.U16 desc[UR22][R192.64+0x2e], R177 ;  /* 0x00002eb1c0007986 */ /* 0x000fe8000c101516 */
[----:B------:R-:W-:Y:S01]  /*a3c0*/  STG.E.U16 desc[UR22][R192.64+0x30], R176 ;  /* 0x000030b0c0007986 */ /* 0x000fe2000c101516 */
[-C--:B------:R-:W-:Y:S05]  /*a3d0*/  HMMA.16816.F32 R44, R172, R6.reuse, R44 ;  /* 0x00000006ac2c723c */ /* 0x080fea000000182c */
[----:B------:R-:W-:Y:S01]  /*a3e0*/  @P2 PRMT R5, R165, 0x7632, R5 ;  /* 0x00007632a5052816 */ /* 0x000fe20000000005 */
[C---:B------:R-:W-:Y:S05]  /*a3f0*/  HMMA.16816.F32 R48, R168.reuse, R6, R48 ;  /* 0x00000006a830723c */ /* 0x040fea0000001830 */
[----:B------:R-:W-:Y:S01]  /*a400*/  @!P2 PRMT R5, R239, 0x5410, RZ ;  /* 0x00005410ef05a816 */ /* 0x000fe200000000ff */
[-C--:B---3--:R-:W-:Y:S04]  /*a410*/  HMMA.16816.F32 R52, R168, R8.reuse, R52 ;  /* 0x00000008a834723c */ /* 0x088fe80000001834 */
[----:B------:R1:W-:Y:S01]  /*a420*/  STG.E.U16 desc[UR22][R190.64+0x32], R5 ;  /* 0x00003205be007986 */ /* 0x0003e2000c101516 */
[----:B------:R-:W-:Y:S01]  /*a430*/  @!P0 PRMT R165, R240, 0x5410, RZ ;  /* 0x00005410f0a58816 */ /* 0x000fe200000000ff */
[C---:B------:R-:W-:Y:S04]  /*a440*/  HMMA.16816.F32 R56, R172.reuse, R8, R56 ;  /* 0x00000008ac38723c */ /* 0x040fe80000001838 */
[----:B------:R-:W-:Y:S01]  /*a450*/  STG.E.U16 desc[UR22][R190.64+0x30], R165 ;  /* 0x000030a5be007986 */ /* 0x000fe2000c101516 */
[----:B------:R-:W-:Y:S01]  /*a460*/  IADD3 R4, P0, R182, -0x40, RZ ;  /* 0xffffffc0b6047810 */ /* 0x000fe20007f1e0ff */
[-C--:B------:R-:W-:Y:S04]  /*a470*/  HMMA.16816.F32 R60, R172, R10.reuse, R60 ;  /* 0x0000000aac3c723c */ /* 0x080fe8000000183c */
[----:B------:R3:W-:Y:S01]  /*a480*/  STL [R1+0x4c], R4 ;  /* 0x00004c0401007387 */ /* 0x0007e20000100800 */
[----:B------:R-:W-:Y:S01]  /*a490*/  FADD.FTZ R6, R194, R187 ;  /* 0x000000bbc2067221 */ /* 0x000fe20000010000 */
[C---:B------:R-:W-:Y:S04]  /*a4a0*/  HMMA.16816.F32 R64, R168.reuse, R10, R64 ;  /* 0x0000000aa840723c */ /* 0x040fe80000001840 */
[----:B------:R-:W-:Y:S02]  /*a4b0*/  STL [R1+0x84], R6 ;  /* 0x0000840601007387 */ /* 0x000fe40000100800 */
[-C--:B----4-:R-:W-:Y:S06]  /*a4c0*/  HMMA.16816.F32 R68, R168, R12.reuse, R68 ;  /* 0x0000000ca844723c */ /* 0x090fec0000001844 */
[C---:B------:R-:W-:Y:S05]  /*a4d0*/  HMMA.16816.F32 R72, R172.reuse, R12, R72 ;  /* 0x0000000cac48723c */ /* 0x040fea0000001848 */
[----:B-1----:R-:W-:Y:S01]  /*a4e0*/  FADD.FTZ R5, R195, R196 ;  /* 0x000000c4c3057221 */ /* 0x002fe20000010000 */
[-C--:B------:R-:W-:Y:S04]  /*a4f0*/  HMMA.16816.F32 R76, R172, R14.reuse, R76 ;  /* 0x0000000eac4c723c */ /* 0x080fe8000000184c */
[----:B------:R-:W-:Y:S01]  /*a500*/  STL [R1+0x80], R5 ;  /* 0x0000800501007387 */ /* 0x000fe20000100800 */
[----:B---3--:R-:W-:Y:S01]  /*a510*/  FADD.FTZ R4, R198, R197 ;  /* 0x000000c5c6047221 */ /* 0x008fe20000010000 */
[C---:B------:R-:W-:Y:S04]  /*a520*/  HMMA.16816.F32 R80, R168.reuse, R14, R80 ;  /* 0x0000000ea850723c */ /* 0x040fe80000001850 */
[----:B------:R1:W-:Y:S01]  /*a530*/  STL [R1+0x7c], R4 ;  /* 0x00007c0401007387 */ /* 0x0003e20000100800 */
[----:B------:R-:W-:Y:S01]  /*a540*/  IMAD.MOV.U32 R165, RZ, RZ, R2 ;  /* 0x000000ffffa57224 */ /* 0x000fe200078e0002 */
[-C--:B-----5:R-:W-:Y:S06]  /*a550*/  HMMA.16816.F32 R84, R168, R16.reuse, R84 ;  /* 0x00000010a854723c */ /* 0x0a0fec0000001854 */
[C---:B------:R-:W-:Y:S06]  /*a560*/  HMMA.16816.F32 R88, R172.reuse, R16, R88 ;  /* 0x00000010ac58723c */ /* 0x040fec0000001858 */
[-C--:B------:R-:W-:Y:S06]  /*a570*/  HMMA.16816.F32 R92, R172, R18.reuse, R92 ;  /* 0x00000012ac5c723c */ /* 0x080fec000000185c */
[C---:B------:R-:W-:Y:S05]  /*a580*/  HMMA.16816.F32 R96, R168.reuse, R18, R96 ;  /* 0x00000012a860723c */ /* 0x040fea0000001860 */
[----:B-1----:R-:W-:Y:S01]  /*a590*/  FADD.FTZ R4, R167, R166 ;  /* 0x000000a6a7047221 */ /* 0x002fe20000010000 */
[-C--:B--2---:R-:W-:Y:S04]  /*a5a0*/  HMMA.16816.F32 R100, R168, R20.reuse, R100 ;  /* 0x00000014a864723c */ /* 0x084fe80000001864 */
[----:B------:R4:W-:Y:S01]  /*a5b0*/  STL [R1+0x78], R4 ;  /* 0x0000780401007387 */ /* 0x0009e20000100800 */
[----:B------:R-:W-:Y:S01]  /*a5c0*/  IMAD.MOV.U32 R166, RZ, RZ, R3 ;  /* 0x000000ffffa67224 */ /* 0x000fe200078e0003 */
[C---:B------:R-:W-:Y:S05]  /*a5d0*/  HMMA.16816.F32 R104, R172.reuse, R20, R104 ;  /* 0x00000014ac68723c */ /* 0x040fea0000001868 */
[----:B------:R-:W-:Y:S01]  /*a5e0*/  IMAD.MOV.U32 R167, RZ, RZ, R0 ;  /* 0x000000ffffa77224 */ /* 0x000fe200078e0000 */
[-C--:B------:R-:W-:Y:S06]  /*a5f0*/  HMMA.16816.F32 R108, R172, R22.reuse, R108 ;  /* 0x00000016ac6c723c */ /* 0x080fec000000186c */
[C---:B------:R-:W-:Y:S06]  /*a600*/  HMMA.16816.F32 R112, R168.reuse, R22, R112 ;  /* 0x00000016a870723c */ /* 0x040fec0000001870 */
[-C--:B------:R-:W-:Y:S06]  /*a610*/  HMMA.16816.F32 R116, R168, R24.reuse, R116 ;  /* 0x00000018a874723c */ /* 0x080fec0000001874 */
[C---:B------:R-:W-:Y:S06]  /*a620*/  HMMA.16816.F32 R120, R172.reuse, R24, R120 ;  /* 0x00000018ac78723c */ /* 0x040fec0000001878 */
[-C--:B------:R-:W-:Y:S06]  /*a630*/  HMMA.16816.F32 R124, R172, R26.reuse, R124 ;  /* 0x0000001aac7c723c */ /* 0x080fec000000187c */
[----:B------:R-:W-:Y:S07]  /*a640*/  HMMA.16816.F32 R128, R168, R26, R128 ;  /* 0x0000001aa880723c */ /* 0x000fee0000001880 */
[----:B------:R-:W-:Y:S01]  /*a650*/  IADD3.X R171, R183, -0x1, RZ, P0, !PT ;  /* 0xffffffffb7ab7810 */ /* 0x000fe200007fe4ff */
[----:B------:R-:W-:Y:S01]  /*a660*/  IMAD.MOV.U32 R169, RZ, RZ, R164 ;  /* 0x000000ffffa97224 */ /* 0x000fe200078e00a4 */
[----:B------:R-:W-:Y:S01]  /*a670*/  ISETP.LT.AND P0, PT, RZ, UR21, PT ;  /* 0x00000015ff007c0c */ /* 0x000fe2000bf01270 */
[----:B------:R-:W-:Y:S11]  /*a680*/  UIADD3 UR21, UR21, -0x1, URZ ;  /* 0xffffffff15157890 */ /* 0x000ff6000fffe03f */
[----:B------:R-:W-:Y:S01]  /*a690*/  @!UPT UIADD3 URZ, URZ, URZ, URZ ;  /* 0x0000003f3f3ff290 */ /* 0x000fe2000fffe03f */
[----:B----4-:R-:W-:Y:S05]  /*a6a0*/  @P0 BRA `(.L_x_1966) ;  /* 0xffffffc000c00947 */ /* 0x010fea000383ffff */
.L_x_1965:
[----:B------:R-:W3:Y:S01]  /*a6b0*/  LDL.LU R9, [R1+0x84] ;  /* 0x0000840001097983 */ /* 0x000ee20000300800 */
[----:B------:R-:W1:Y:S01]  /*a6c0*/  S2UR UR4, SR_CgaCtaId ;  /* 0x00000000000479c3 */ /* 0x000e620000008800 */
[----:B------:R-:W-:Y:S01]  /*a6d0*/  IMAD.MOV.U32 R19, RZ, RZ, 0x3f800000 ;  /* 0x3f800000ff137424 */ /* 0x000fe200078e00ff */
[----:B------:R-:W-:Y:S01]  /*a6e0*/  ULDC UR6, c[0x0][0x38c] ;  /* 0x0000e30000067ab9 */ /* 0x000fe20000000800 */
[----:B--2---:R-:W2:Y:S04]  /*a6f0*/  LDL.LU R6, [R1+0x80] ;  /* 0x0000800001067983 */ /* 0x004ea80000300800 */
[----:B------:R-:W4:Y:S04]  /*a700*/  LDL.LU R8, [R1+0x7c] ;  /* 0x00007c0001087983 */ /* 0x000f280000300800 */
[----:B------:R-:W5:Y:S04]  /*a710*/  LDL.LU R7, [R1+0x78] ;  /* 0x0000780001077983 */ /* 0x000f680000300800 */
[----:B------:R-:W5:Y:S01]  /*a720*/  LDL R26, [R1+0x20] ;  /* 0x00002000011a7983 */ /* 0x000f620000100800 */
[----:B------:R-:W-:Y:S01]  /*a730*/  IMAD.MOV.U32 R18, RZ, RZ, 0x3f800000 ;  /* 0x3f800000ff127424 */ /* 0x000fe200078e00ff */
[----:B------:R-:W-:Y:S01]  /*a740*/  UMOV UR5, 0x400 ;  /* 0x0000040000057882 */ /* 0x000fe20000000000 */
[----:B------:R-:W-:-:S02]  /*a750*/  IMAD.MOV.U32 R17, RZ, RZ, 0x3f800000 ;  /* 0x3f800000ff117424 */ /* 0x000fc400078e00ff */
[----:B------:R-:W-:Y:S01]  /*a760*/  IMAD.MOV.U32 R16, RZ, RZ, 0x3f800000 ;  /* 0x3f800000ff107424 */ /* 0x000fe200078e00ff */
[----:B-1----:R-:W-:Y:S01]  /*a770*/  ULEA UR4, UR4, UR5, 0x18 ;  /* 0x0000000504047291 */ /* 0x002fe2000f8ec03f */
[----:B---3--:R-:W1:Y:S04]  /*a780*/  SHFL.BFLY PT, R12, R9, 0x2, 0x1f ;  /* 0x0c401f00090c7f89 */ /* 0x008e6800000e0000 */
[----:B--2---:R-:W2:Y:S04]  /*a790*/  SHFL.BFLY PT, R13, R6, 0x2, 0x1f ;  /* 0x0c401f00060d7f89 */ /* 0x004ea800000e0000 */
[----:B----4-:R-:W3:Y:S04]  /*a7a0*/  SHFL.BFLY PT, R4, R8, 0x2, 0x1f ;  /* 0x0c401f0008047f89 */ /* 0x010ee800000e0000 */
[----:B-----5:R-:W4:Y:S01]  /*a7b0*/  SHFL.BFLY PT, R5, R7, 0x2, 0x1f ;  /* 0x0c401f0007057f89 */ /* 0x020f2200000e0000 */
[----:B------:R-:W-:Y:S01]  /*a7c0*/  ISETP.NE.AND P3, PT, R26, -0x1, PT ;  /* 0xffffffff1a00780c */ /* 0x000fe20003f65270 */
[----:B-1----:R-:W-:Y:S01]  /*a7d0*/  FADD.FTZ R12, R12, R9 ;  /* 0x000000090c0c7221 */ /* 0x002fe20000010000 */
[----:B--2---:R-:W-:-:S04]  /*a7e0*/  FADD.FTZ R13, R13, R6 ;  /* 0x000000060d0d7221 */ /* 0x004fc80000010000 */
[----:B------:R-:W1:Y:S01]  /*a7f0*/  SHFL.BFLY PT, R11, R12, 0x1, 0x1f ;  /* 0x0c201f000c0b7f89 */ /* 0x000e6200000e0000 */
[----:B---3--:R-:W-:Y:S01]  /*a800*/  FADD.FTZ R4, R4, R8 ;  /* 0x0000000804047221 */ /* 0x008fe20000010000 */
[----:B------:R-:W2:Y:S01]  /*a810*/  S2R R6, SR_TID.X ;  /* 0x0000000000067919 */ /* 0x000ea20000002100 */
[----:B----4-:R-:W-:Y:S01]  /*a820*/  FADD.FTZ R5, R5, R7 ;  /* 0x0000000705057221 */ /* 0x010fe20000010000 */
[----:B------:R-:W3:Y:S04]  /*a830*/  SHFL.BFLY PT, R10, R13, 0x1, 0x1f ;  /* 0x0c201f000d0a7f89 */ /* 0x000ee800000e0000 */
[----:B------:R-:W4:Y:S04]  /*a840*/  SHFL.BFLY PT, R9, R4, 0x1, 0x1f ;  /* 0x0c201f0004097f89 */ /* 0x000f2800000e0000 */
[----:B------:R-:W5:Y:S01]  /*a850*/  SHFL.BFLY PT, R8, R5, 0x1, 0x1f ;  /* 0x0c201f0005087f89 */ /* 0x000f6200000e0000 */
[----:B-1----:R-:W-:-:S05]  /*a860*/  FADD.FTZ R11, R12, R11 ;  /* 0x0000000b0c0b7221 */ /* 0x002fca0000010000 */
[----:B------:R-:W-:Y:S01]  /*a870*/  FSETP.NE.FTZ.AND P6, PT, R11, RZ, PT ;  /* 0x000000ff0b00720b */ /* 0x000fe20003fd5000 */
[----:B---3--:R-:W-:Y:S01]  /*a880*/  FADD.FTZ R10, R13, R10 ;  /* 0x0000000a0d0a7221 */ /* 0x008fe20000010000 */
[----:B--2---:R-:W-:Y:S01]  /*a890*/  SHF.R.S32.HI R7, RZ, 0x1f, R6 ;  /* 0x0000001fff077819 */ /* 0x004fe20000011406 */
[----:B----4-:R-:W-:-:S03]  /*a8a0*/  FADD.FTZ R9, R4, R9 ;  /* 0x0000000904097221 */ /* 0x010fc60000010000 */
[----:B------:R-:W-:Y:S02]  /*a8b0*/  FSETP.NE.FTZ.AND P5, PT, R10, RZ, PT ;  /* 0x000000ff0a00720b */ /* 0x000fe40003fb5000 */
[----:B------:R-:W-:Y:S01]  /*a8c0*/  LEA.HI R13, R7, R6, RZ, 0x2 ;  /* 0x00000006070d7211 */ /* 0x000fe200078f10ff */
[----:B-----5:R-:W-:Y:S01]  /*a8d0*/  FADD.FTZ R8, R5, R8 ;  /* 0x0000000805087221 */ /* 0x020fe20000010000 */
[----:B------:R-:W-:Y:S01]  /*a8e0*/  FSETP.NE.FTZ.AND P4, PT, R9, RZ, PT ;  /* 0x000000ff0900720b */ /* 0x000fe20003f95000 */
[----:B------:R-:W1:Y:S01]  /*a8f0*/  @P3 LDC.64 R4, c[0x0][0x298] ;  /* 0x0000a600ff043b82 */ /* 0x000e620000000a00 */
[--C-:B------:R-:W-:Y:S01]  /*a900*/  SHF.R.S32.HI R15, RZ, 0x2, R13.reuse ;  /* 0x00000002ff0f7819 */ /* 0x100fe2000001140d */
[----:B------:R-:W2:Y:S01]  /*a910*/  @P6 MUFU.RCP R19, R11 ;  /* 0x0000000b00136308 */ /* 0x000ea20000001000 */
[----:B------:R-:W-:Y:S02]  /*a920*/  SHF.R.S32.HI R22, RZ, 0x1f, R13 ;  /* 0x0000001fff167819 */ /* 0x000fe4000001140d */
[----:B------:R-:W-:-:S02]  /*a930*/  FSETP.NE.FTZ.AND P0, PT, R8, RZ, PT ;  /* 0x000000ff0800720b */ /* 0x000fc40003f15000 */
[----:B------:R-:W-:Y:S02]  /*a940*/  LEA.HI R22, R22, R15, RZ, 0x3 ;  /* 0x0000000f16167211 */ /* 0x000fe400078f18ff */
[-C--:B------:R-:W-:Y:S01]  /*a950*/  LEA.HI R7, R7, R6.reuse, RZ, 0x5 ;  /* 0x0000000607077211 */ /* 0x080fe200078f28ff */
[----:B------:R-:W3:Y:S01]  /*a960*/  @P5 MUFU.RCP R18, R10 ;  /* 0x0000000a00125308 */ /* 0x000ee20000001000 */
[----:B------:R-:W-:Y:S02]  /*a970*/  LOP3.LUT R22, R22, 0xfffffff8, RZ, 0xc0, !PT ;  /* 0xfffffff816167812 */ /* 0x000fe400078ec0ff */
[----:B------:R-:W-:Y:S02]  /*a980*/  LOP3.LUT R13, R13, 0x3ffffffc, RZ, 0xc0, !PT ;  /* 0x3ffffffc0d0d7812 */ /* 0x000fe400078ec0ff */
[----:B------:R-:W-:Y:S01]  /*a990*/  P2R R12, PR, RZ, 0x1 ;  /* 0x00000001ff0c7803 */ /* 0x000fe20000000000 */
[----:B------:R-:W-:Y:S01]  /*a9a0*/  IMAD.IADD R22, R15, 0x1, -R22 ;  /* 0x000000010f167824 */ /* 0x000fe200078e0a16 */
[----:B------:R-:W-:Y:S01]  /*a9b0*/  SHF.R.S32.HI R15, RZ, 0x5, R7 ;  /* 0x00000005ff0f7819 */ /* 0x000fe20000011407 */
[----:B------:R-:W4:Y:S01]  /*a9c0*/  @P4 MUFU.RCP R17, R9 ;  /* 0x0000000900114308 */ /* 0x000f220000001000 */
[----:B------:R-:W-:Y:S01]  /*a9d0*/  IADD3 R20, -R13, R6, RZ ;  /* 0x000000060d147210 */ /* 0x000fe20007ffe1ff */
[C---:B------:R-:W-:Y:S01]  /*a9e0*/  IMAD.SHL.U32 R14, R22.reuse, 0x40, RZ ;  /* 0x00000040160e7824 */ /* 0x040fe200078e00ff */
[----:B------:R-:W-:Y:S01]  /*a9f0*/  R2P PR, R22, 0x6 ;  /* 0x0000000616007804 */ /* 0x000fe20000000000 */
[----:B------:R-:W-:Y:S01]  /*aa00*/  IMAD.MOV.U32 R13, RZ, RZ, 0x20 ;  /* 0x00000020ff0d7424 */ /* 0x000fe200078e00ff */
[----:B------:R-:W-:Y:S01]  /*aa10*/  LEA R15, R15, R20, 0x9 ;  /* 0x000000140f0f7211 */ /* 0x000fe200078e48ff */
[----:B-1----:R-:W-:Y:S01]  /*aa20*/  @P3 IMAD.WIDE.U32 R20, R26, R4, RZ ;  /* 0x000000041a143225 */ /* 0x002fe200078e00ff */
[----:B------:R-:W-:Y:S01]  /*aa30*/  LOP3.LUT R14, R14, 0x1c0, RZ, 0xc0, !PT ;  /* 0x000001c00e0e7812 */ /* 0x000fe200078ec0ff */
[----:B------:R-:W1:Y:S01]  /*aa40*/  @P0 MUFU.RCP R16, R8 ;  /* 0x0000000800100308 */ /* 0x000e620000001000 */
[----:B------:R-:W-:Y:S01]  /*aa50*/  LOP3.LUT R22, R22, 0x1, RZ, 0xc0, !PT ;  /* 0x0000000116167812 */ /* 0x000fe200078ec0ff */
[----:B--2---:R-:W-:Y:S01]  /*aa60*/  FMUL.FTZ R19, R19, UR6 ;  /* 0x0000000613137c20 */ /* 0x004fe20008410000 */
[----:B------:R-:W-:Y:S01]  /*aa70*/  LEA.HI R14, R14, R14, RZ, 0x1d ;  /* 0x0000000e0e0e7211 */ /* 0x000fe200078fe8ff */
[----:B---3--:R-:W-:Y:S01]  /*aa80*/  FMUL.FTZ R18, R18, UR6 ;  /* 0x0000000612127c20 */ /* 0x008fe20008410000 */
[----:B------:R-:W-:Y:S01]  /*aa90*/  SEL R13, R13, 0xffffffe0, !P1 ;  /* 0xffffffe00d0d7807 */ /* 0x000fe20004800000 */
[----:B------:R-:W-:Y:S01]  /*aaa0*/  @P3 IMAD R5, R26, R5, R21 ;  /* 0x000000051a053224 */ /* 0x000fe200078e0215 */
[----:B------:R-:W-:Y:S01]  /*aab0*/  ISETP.NE.U32.AND P0, PT, R22, 0x1, PT ;  /* 0x000000011600780c */ /* 0x000fe20003f05070 */
[----:B------:R-:W-:-:S02]  /*aac0*/  IMAD.U32 R15, R15, 0x2, R14 ;  /* 0x000000020f0f7824 */ /* 0x000fc400078e000e */
[----:B----4-:R-:W-:Y:S01]  /*aad0*/  FMUL.FTZ R17, R17, UR6 ;  /* 0x0000000611117c20 */ /* 0x010fe20008410000 */
[----:B------:R-:W-:Y:S01]  /*aae0*/  IMAD.MOV.U32 R14, RZ, RZ, 0x40 ;  /* 0x00000040ff0e7424 */ /* 0x000fe200078e00ff */
[----:B------:R-:W-:Y:S02]  /*aaf0*/  @P3 MOV R4, R20 ;  /* 0x0000001400043202 */ /* 0x000fe40000000f00 */
[----:B------:R-:W-:Y:S02]  /*ab00*/  LEA R15, R15, UR4, 0x1 ;  /* 0x000000040f0f7c11 */ /* 0x000fe4000f8e08ff */
[----:B------:R-:W-:Y:S01]  /*ab10*/  SEL R14, R14, 0xffffffc0, !P2 ;  /* 0xffffffc00e0e7807 */ /* 0x000fe20005000000 */
[----:B-1----:R-:W-:Y:S01]  /*ab20*/  FMUL.FTZ R16, R16, UR6 ;  /* 0x0000000610107c20 */ /* 0x002fe20008410000 */
        /* <DEDUP_REMOVED lines=9> */
.L_x_1969:
[----:B------:R-:W-:Y:S01]  /*abc0*/  ULDC.U8 UR4, c[0x0][0x3d8] ;  /* 0x0000f60000047ab9 */ /* 0x000fe20000000000 */
[C---:B------:R-:W-:Y:S01]  /*abd0*/  VIADD R20, R15.reuse, 0xfffffff0 ;  /* 0xfffffff00f147836 */ /* 0x040fe20000000000 */
[----:B------:R-:W-:Y:S01]  /*abe0*/  ISETP.NE.AND P1, PT, RZ, UR4, PT ;  /* 0x00000004ff007c0c */ /* 0x000fe2000bf25270 */
[----:B------:R-:W-:Y:S01]  /*abf0*/  ULDC.U8 UR4, c[0x0][0x3d9] ;  /* 0x0000f64000047ab9 */ /* 0x000fe20000000000 */
[----:B------:R-:W-:Y:S01]  /*ac00*/  @P0 VIADD R20, R15, 0x10 ;  /* 0x000000100f140836 */ /* 0x000fe20000000000 */
[----:B------:R-:W-:Y:S02]  /*ac10*/  CS2R R24, SRZ ;  /* 0x0000000000187805 */ /* 0x000fe4000001ff00 */
[----:B------:R-:W-:Y:S02]  /*ac20*/  ISETP.NE.OR P0, PT, RZ, UR4, !P1 ;  /* 0x00000004ff007c0c */ /* 0x000fe4000cf05670 */
[----:B------:R-:W-:Y:S02]  /*ac30*/  P2R R21, PR, RZ, 0x2 ;  /* 0x00000002ff157803 */ /* 0x000fe40000000000 */
[----:B------:R-:W-:-:S09]  /*ac40*/  PLOP3.LUT P2, PT, PT, PT, PT, 0x8, 0x0 ;  /* 0x000000000000781c */ /* 0x000fd20003f4e170 */
[----:B------:R-:W-:Y:S05]  /*ac50*/  @P0 BRA `(.L_x_1970) ;  /* 0x0000000000180947 */ /* 0x000fea0003800000 */
[----:B------:R-:W1:Y:S01]  /*ac60*/  S2R R22, SR_CTAID.Y ;  /* 0x0000000000167919 */ /* 0x000e620000002600 */
[----:B------:R-:W1:Y:S01]  /*ac70*/  LDC R23, c[0x0][0x2c4] ;  /* 0x0000b100ff177b82 */ /* 0x000e620000000800 */
[----:B------:R-:W-:Y:S01]  /*ac80*/  PLOP3.LUT P2, PT, PT, PT, PT, 0x80, 0x0 ;  /* 0x000000000000781c */ /* 0x000fe20003f4f070 */
[----:B-1----:R-:W-:-:S05]  /*ac90*/  IMAD R22, R22, R23, RZ ;  /* 0x0000001716167224 */ /* 0x002fca00078e02ff */
[----:B------:R-:W-:-:S04]  /*aca0*/  SEL R24, R22, R26, !P3 ;  /* 0x0000001a16187207 */ /* 0x000fc80005800000 */
[----:B------:R-:W-:-:S07]  /*acb0*/  SHF.R.S32.HI R25, RZ, 0x1f, R24 ;  /* 0x0000001fff197819 */ /* 0x000fce0000011418 */
.L_x_1970:
[----:B------:R-:W2:Y:S04]  /*acc0*/  LDL R165, [R1+0x28] ;  /* 0x0000280001a57983 */ /* 0x000ea80000100800 */
[----:B------:R-:W3:Y:S01]  /*acd0*/  LDL R166, [R1+0x10] ;  /* 0x0000100001a67983 */ /* 0x000ee20000100800 */
        /* <DEDUP_REMOVED lines=25> */
[----:B------:R-:W-:Y:S01]  /*ae70*/  F2FP.F16.F32.PACK_AB R148, R149, R148 ;  /* 0x000000949594723e */ /* 0x000fe200000000ff */
[----:B------:R-:W-:Y:S01]  /*ae80*/  FMUL.FTZ R140, R17, R140 ;  /* 0x0000008c118c7220 */ /* 0x000fe20000410000 */
[----:B------:R-:W-:Y:S01]  /*ae90*/  F2FP.F16.F32.PACK_AB R150, R151, R150 ;  /* 0x000000969796723e */ /* 0x000fe200000000ff */
[----:B------:R-:W-:Y:S01]  /*aea0*/  FMUL.FTZ R141, R17, R141 ;  /* 0x0000008d118d7220 */ /* 0x000fe20000410000 */
[C---:B------:R-:W-:Y:S01]  /*aeb0*/  FMUL.FTZ R142, R16.reuse, R142 ;  /* 0x0000008e108e7220 */ /* 0x040fe20000410000 */
[C---:B------:R-:W-:Y:S01]  /*aec0*/  FMUL.FTZ R143, R16.reuse, R143 ;  /* 0x0000008f108f7220 */ /* 0x040fe20000410000 */
[----:B------:R-:W-:Y:S01]  /*aed0*/  F2FP.F16.F32.PACK_AB R153, R153, R152 ;  /* 0x000000989999723e */ /* 0x000fe200000000ff */
[----:B------:R-:W-:Y:S01]  /*aee0*/  FMUL.FTZ R144, R17, R144 ;  /* 0x0000009011907220 */ /* 0x000fe20000410000 */
        /* <DEDUP_REMOVED lines=8> */
[----:B------:R-:W-:Y:S01]  /*af70*/  IADD3 R6, -R23, R6, RZ ;  /* 0x0000000617067210 */ /* 0x000fe20007ffe1ff */
        /* <DEDUP_REMOVED lines=12> */
[----:B------:R-:W-:Y:S01]  /*b040*/  IADD3 R23, R15, R13, RZ ;  /* 0x0000000d0f177210 */ /* 0x000fe20007ffe0ff */
[C---:B------:R-:W-:Y:S01]  /*b050*/  FMUL.FTZ R42, R16.reuse, R42 ;  /* 0x0000002a102a7220 */ /* 0x040fe20000410000 */
[C---:B------:R-:W-:Y:S01]  /*b060*/  FMUL.FTZ R43, R16.reuse, R43 ;  /* 0x0000002b102b7220 */ /* 0x040fe20000410000 */
[----:B------:R-:W-:Y:S01]  /*b070*/  F2FP.F16.F32.PACK_AB R160, R161, R160 ;  /* 0x000000a0a1a0723e */ /* 0x000fe200000000ff */
[----:B------:R-:W-:Y:S01]  /*b080*/  STS [R15], R148 ;  /* 0x000000940f007388 */ /* 0x000fe20000000800 */
[----:B------:R-:W-:Y:S01]  /*b090*/  F2FP.F16.F32.PACK_AB R162, R163, R162 ;  /* 0x000000a2a3a2723e */ /* 0x000fe200000000ff */
[----:B------:R-:W-:Y:S01]  /*b0a0*/  FMUL.FTZ R44, R17, R44 ;  /* 0x0000002c112c7220 */ /* 0x000fe20000410000 */
[----:B------:R-:W-:Y:S01]  /*b0b0*/  IADD3 R13, R13, R20, RZ ;  /* 0x000000140d0d7210 */ /* 0x000fe20007ffe0ff */
        /* <DEDUP_REMOVED lines=10> */
[C---:B------:R-:W-:Y:S01]  /*b160*/  FMUL.FTZ R54, R18.reuse, R54 ;  /* 0x0000003612367220 */ /* 0x040fe20000410000 */
[C---:B------:R-:W-:Y:S01]  /*b170*/  FMUL.FTZ R55, R18.reuse, R55 ;  /* 0x0000003712377220 */ /* 0x040fe20000410000 */
[----:B------:R-:W-:Y:S01]  /*b180*/  F2FP.F16.F32.PACK_AB R144, R145, R144 ;  /* 0x000000909190723e */ /* 0x000fe200000000ff */
[----:B------:R-:W-:Y:S01]  /*b190*/  STS [R15+0x2000], R132 ;  /* 0x002000840f007388 */ /* 0x000fe20000000800 */
[----:B------:R-:W-:Y:S01]  /*b1a0*/  F2FP.F16.F32.PACK_AB R146, R147, R146 ;  /* 0x000000929392723e */ /* 0x000fe200000000ff */
[C---:B------:R-:W-:Y:S01]  /*b1b0*/  FMUL.FTZ R64, R19.reuse, R64 ;  /* 0x0000004013407220 */ /* 0x040fe20000410000 */
[----:B------:R-:W-:Y:S01]  /*b1c0*/  FMUL.FTZ R65, R19, R65 ;  /* 0x0000004113417220 */ /* 0x000fe20000410000 */
        /* <DEDUP_REMOVED lines=30> */
[----:B------:R-:W1:Y:S01]  /*b3b0*/  S2R R22, SR_TID.X ;  /* 0x0000000000167919 */ /* 0x000e620000002100 */
[----:B------:R-:W-:Y:S01]  /*b3c0*/  F2FP.F16.F32.PACK_AB R46, R47, R46 ;  /* 0x0000002e2f2e723e */ /* 0x000fe200000000ff */
[C---:B------:R-:W-:Y:S01]  /*b3d0*/  FMUL.FTZ R80, R19.reuse, R80 ;  /* 0x0000005013507220 */ /* 0x040fe20000410000 */
[----:B------:R-:W-:Y:S01]  /*b3e0*/  ISETP.NE.AND P1, PT, RZ, UR4, PT ;  /* 0x00000004ff007c0c */ /* 0x000fe2000bf25270 */
        /* <DEDUP_REMOVED lines=9> */
[----:B------:R-:W-:Y:S01]  /*b480*/  IADD3 R31, R23, R14, RZ ;  /* 0x0000000e171f7210 */ /* 0x000fe20007ffe0ff */
[----:B------:R-:W-:Y:S01]  /*b490*/  FMUL.FTZ R73, R17, R73 ;  /* 0x0000004911497220 */ /* 0x000fe20000410000 */
[C---:B------:R-:W-:Y:S01]  /*b4a0*/  FMUL.FTZ R74, R16.reuse, R74 ;  /* 0x0000004a104a7220 */ /* 0x040fe20000410000 */
[----:B------:R-:W-:Y:S01]  /*b4b0*/  STS [R13+0x2400], R146 ;  /* 0x002400920d007388 */ /* 0x000fe20000000800 */
[C---:B------:R-:W-:Y:S01]  /*b4c0*/  FMUL.FTZ R75, R16.reuse, R75 ;  /* 0x0000004b104b7220 */ /* 0x040fe20000410000 */
[----:B------:R-:W-:Y:S01]  /*b4d0*/  F2FP.F16.F32.PACK_AB R64, R65, R64 ;  /* 0x000000404140723e */ /* 0x000fe200000000ff */
[----:B------:R-:W-:Y:S01]  /*b4e0*/  FMUL.FTZ R76, R17, R76 ;  /* 0x0000004c114c7220 */ /* 0x000fe20000410000 */
[----:B------:R-:W-:Y:S01]  /*b4f0*/  F2FP.F16.F32.PACK_AB R66, R67, R66 ;  /* 0x000000424342723e */ /* 0x000fe200000000ff */
[----:B------:R-:W-:Y:S01]  /*b500*/  STS [R27], R36 ;  /* 0x000000241b007388 */ /* 0x000fe20000000800 */
[----:B------:R-:W-:Y:S01]  /*b510*/  IADD3 R33, R13, R14, RZ ;  /* 0x0000000e0d217210 */ /* 0x000fe20007ffe0ff */
[----:B------:R-:W-:Y:S01]  /*b520*/  FMUL.FTZ R77, R17, R77 ;  /* 0x0000004d114d7220 */ /* 0x000fe20000410000 */
[C---:B------:R-:W-:Y:S01]  /*b530*/  FMUL.FTZ R78, R16.reuse, R78 ;  /* 0x0000004e104e7220 */ /* 0x040fe20000410000 */
[----:B------:R-:W-:Y:S01]  /*b540*/  STS [R27+0x400], R38 ;  /* 0x000400261b007388 */ /* 0x000fe20000000800 */
[----:B------:R-:W-:Y:S01]  /*b550*/  FMUL.FTZ R79, R16, R79 ;  /* 0x0000004f104f7220 */ /* 0x000fe20000410000 */
[----:B------:R-:W-:Y:S01]  /*b560*/  F2FP.F16.F32.PACK_AB R56, R57, R56 ;  /* 0x000000383938723e */ /* 0x000fe200000000ff */
[----:B------:R-:W-:Y:S01]  /*b570*/  FMUL.FTZ R84, R19, R84 ;  /* 0x0000005413547220 */ /* 0x000fe20000410000 */
[----:B------:R-:W-:Y:S01]  /*b580*/  F2FP.F16.F32.PACK_AB R58, R59, R58 ;  /* 0x0000003a3b3a723e */ /* 0x000fe200000000ff */
[----:B------:R-:W-:Y:S01]  /*b590*/  STS [R29], R48 ;  /* 0x000000301d007388 */ /* 0x000fe20000000800 */
[----:B------:R-:W-:Y:S01]  /*b5a0*/  FMUL.FTZ R85, R19, R85 ;  /* 0x0000005513557220 */ /* 0x000fe20000410000 */
[C---:B------:R-:W-:Y:S01]  /*b5b0*/  FMUL.FTZ R86, R18.reuse, R86 ;  /* 0x0000005612567220 */ /* 0x040fe20000410000 */
[C---:B------:R-:W-:Y:S01]  /*b5c0*/  FMUL.FTZ R87, R18.reuse, R87 ;  /* 0x0000005712577220 */ /* 0x040fe20000410000 */
[----:B------:R-:W-:Y:S01]  /*b5d0*/  STS [R29+0x400], R50 ;  /* 0x000400321d007388 */ /* 0x000fe20000000800 */
[----:B------:R-:W-:Y:S01]  /*b5e0*/  F2FP.F16.F32.PACK_AB R60, R61, R60 ;  /* 0x0000003c3d3c723e */ /* 0x000fe200000000ff */
[----:B------:R-:W-:Y:S01]  /*b5f0*/  FMUL.FTZ R96, R19, R96 ;  /* 0x0000006013607220 */ /* 0x000fe20000410000 */
        /* <DEDUP_REMOVED lines=11> */
[C---:B------:R-:W-:Y:S01]  /*b6b0*/  FMUL.FTZ R90, R16.reuse, R90 ;  /* 0x0000005a105a7220 */ /* 0x040fe20000410000 */
[C---:B------:R-:W-:Y:S01]  /*b6c0*/  FMUL.FTZ R91, R16.reuse, R91 ;  /* 0x0000005b105b7220 */ /* 0x040fe20000410000 */
[----:B------:R-:W-:Y:S01]  /*b6d0*/  STS [R29+0x2400], R46 ;  /* 0x0024002e1d007388 */ /* 0x000fe20000000800 */
[----:B------:R-:W-:Y:S01]  /*b6e0*/  F2FP.F16.F32.PACK_AB R81, R81, R80 ;  /* 0x000000505151723e */ /* 0x000fe200000000ff */
[----:B------:R-:W-:Y:S01]  /*b6f0*/  FMUL.FTZ R92, R17, R92 ;  /* 0x0000005c115c7220 */ /* 0x000fe20000410000 */
[----:B------:R-:W-:Y:S01]  /*b700*/  F2FP.F16.F32.PACK_AB R83, R83, R82 ;  /* 0x000000525353723e */ /* 0x000fe200000000ff */
        /* <DEDUP_REMOVED lines=43> */
[C---:B------:R-:W-:Y:S01]  /*b9c0*/  FMUL.FTZ R118, R18.reuse, R118 ;  /* 0x0000007612767220 */ /* 0x040fe20000410000 */
[----:B------:R-:W-:Y:S01]  /*b9d0*/  STS [R20+0x4400], R83 ;  /* 0x0044005314007388 */ /* 0x000fe20000000800 */
[C---:B------:R-:W-:Y:S01]  /*b9e0*/  FMUL.FTZ R119, R18.reuse, R119 ;  /* 0x0000007712777220 */ /* 0x040fe20000410000 */
[----:B------:R-:W-:Y:S01]  /*b9f0*/  F2FP.F16.F32.PACK_AB R92, R93, R92 ;  /* 0x0000005c5d5c723e */ /* 0x000fe200000000ff */
[----:B------:R-:W-:Y:S01]  /*ba00*/  FMUL.FTZ R19, R19, R129 ;  /* 0x0000008113137220 */ /* 0x000fe20000410000 */
[----:B------:R-:W-:Y:S01]  /*ba10*/  F2FP.F16.F32.PACK_AB R94, R95, R94 ;  /* 0x0000005e5f5e723e */ /* 0x000fe200000000ff */
[----:B------:R-:W-:Y:S01]  /*ba20*/  STS [R15+0x6000], R72 ;  /* 0x006000480f007388 */ /* 0x000fe20000000800 */
[C---:B------:R-:W-:Y:S01]  /*ba30*/  FMUL.FTZ R130, R18.reuse, R130 ;  /* 0x0000008212827220 */ /* 0x040fe20000410000 */
[----:B------:R-:W-:Y:S01]  /*ba40*/  FMUL.FTZ R131, R18, R131 ;  /* 0x0000008312837220 */ /* 0x000fe20000410000 */
[----:B------:R-:W-:Y:S01]  /*ba50*/  F2FP.F16.F32.PACK_AB R100, R101, R100 ;  /* 0x000000646564723e */ /* 0x000fe200000000ff */
[----:B------:R4:W-:Y:S01]  /*ba60*/  STS [R15+0x6400], R74 ;  /* 0x0064004a0f007388 */ /* 0x0009e20000000800 */
[----:B------:R-:W-:Y:S01]  /*ba70*/  F2FP.F16.F32.PACK_AB R102, R103, R102 ;  /* 0x000000666766723e */ /* 0x000fe200000000ff */
[C---:B------:R-:W-:Y:S01]  /*ba80*/  FMUL.FTZ R120, R17.reuse, R120 ;  /* 0x0000007811787220 */ /* 0x040fe20000410000 */
[C---:B------:R-:W-:Y:S01]  /*ba90*/  FMUL.FTZ R121, R17.reuse, R121 ;  /* 0x0000007911797220 */ /* 0x040fe20000410000 */
[----:B------:R-:W-:Y:S01]  /*baa0*/  STS [R20+0x6000], R77 ;  /* 0x0060004d14007388 */ /* 0x000fe20000000800 */
[----:B------:R-:W-:Y:S01]  /*bab0*/  FMUL.FTZ R124, R17, R124 ;  /* 0x0000007c117c7220 */ /* 0x000fe20000410000 */
[C---:B------:R-:W-:Y:S01]  /*bac0*/  FMUL.FTZ R122, R16.reuse, R122 ;  /* 0x0000007a107a7220 */ /* 0x040fe20000410000 */
[C---:B------:R-:W-:Y:S01]  /*bad0*/  FMUL.FTZ R123, R16.reuse, R123 ;  /* 0x0000007b107b7220 */ /* 0x040fe20000410000 */
[----:B------:R5:W-:Y:S01]  /*bae0*/  STS [R20+0x6400], R79 ;  /* 0x0064004f14007388 */ /* 0x000be20000000800 */
[----:B------:R-:W-:Y:S01]  /*baf0*/  F2FP.F16.F32.PACK_AB R112, R113, R112 ;  /* 0x000000707170723e */ /* 0x000fe200000000ff */
[----:B------:R-:W2:Y:S01]  /*bb00*/  @!P1 LDC R14, c[0x0][0x2c4] ;  /* 0x0000b100ff0e9b82 */ /* 0x000ea20000000800 */
[----:B------:R-:W-:Y:S01]  /*bb10*/  F2FP.F16.F32.PACK_AB R114, R115, R114 ;  /* 0x000000727372723e */ /* 0x000fe200000000ff */
[----:B------:R-:W-:Y:S01]  /*bb20*/  STS [R23+0x4000], R84 ;  /* 0x0040005417007388 */ /* 0x000fe20000000800 */
[----:B------:R-:W-:Y:S01]  /*bb30*/  FMUL.FTZ R17, R17, R125 ;  /* 0x0000007d11117220 */ /* 0x000fe20000410000 */
[C---:B------:R-:W-:Y:S01]  /*bb40*/  FMUL.FTZ R126, R16.reuse, R126 ;  /* 0x0000007e107e7220 */ /* 0x040fe20000410000 */
[----:B------:R-:W-:Y:S01]  /*bb50*/  FMUL.FTZ R127, R16, R127 ;  /* 0x0000007f107f7220 */ /* 0x000fe20000410000 */
[----:B------:R-:W-:Y:S01]  /*bb60*/  STS [R23+0x4400], R86 ;  /* 0x0044005617007388 */ /* 0x000fe20000000800 */
[----:B------:R-:W-:Y:S01]  /*bb70*/  F2FP.F16.F32.PACK_AB R104, R105, R104 ;  /* 0x000000686968723e */ /* 0x000fe200000000ff */
[----:B------:R-:W1:Y:S01]  /*bb80*/  @P6 MUFU.LG2 R11, R11 ;  /* 0x0000000b000b6308 */ /* 0x000e620000000c00 */
[----:B------:R-:W-:Y:S01]  /*bb90*/  F2FP.F16.F32.PACK_AB R106, R107, R106 ;  /* 0x0000006a6b6a723e */ /* 0x000fe200000000ff */
[----:B------:R-:W-:Y:S01]  /*bba0*/  STS [R13+0x4000], R96 ;  /* 0x004000600d007388 */ /* 0x000fe20000000800 */
[----:B------:R-:W-:Y:S01]  /*bbb0*/  F2FP.F16.F32.PACK_AB R108, R109, R108 ;  /* 0x0000006c6d6c723e */ /* 0x000fe200000000ff */
[----:B------:R-:W3:Y:S01]  /*bbc0*/  @!P1 LDC R35, c[0x0][0x270] ;  /* 0x00009c00ff239b82 */ /* 0x000ee20000000800 */
[----:B------:R-:W-:Y:S01]  /*bbd0*/  F2FP.F16.F32.PACK_AB R110, R111, R110 ;  /* 0x0000006e6f6e723e */ /* 0x000fe200000000ff */
[----:B------:R-:W-:Y:S01]  /*bbe0*/  STS [R13+0x4400], R98 ;  /* 0x004400620d007388 */ /* 0x000fe20000000800 */
[----:B------:R-:W-:Y:S01]  /*bbf0*/  F2FP.F16.F32.PACK_AB R116, R117, R116 ;  /* 0x000000747574723e */ /* 0x000fe200000000ff */
[----:B------:R-:W5:Y:S01]  /*bc00*/  @P5 MUFU.LG2 R10, R10 ;  /* 0x0000000a000a5308 */ /* 0x000f620000000c00 */
[----:B------:R-:W-:Y:S01]  /*bc10*/  F2FP.F16.F32.PACK_AB R118, R119, R118 ;  /* 0x000000767776723e */ /* 0x000fe200000000ff */
[----:B------:R-:W-:Y:S01]  /*bc20*/  STS [R23+0x6000], R88 ;  /* 0x0060005817007388 */ /* 0x000fe20000000800 */
[----:B------:R-:W-:Y:S01]  /*bc30*/  F2FP.F16.F32.PACK_AB R19, R19, R128 ;  /* 0x000000801313723e */ /* 0x000fe200000000ff */
[----:B----4-:R-:W4:Y:S01]  /*bc40*/  @P6 LDC R15, c[0x0][0x2e8] ;  /* 0x0000ba00ff0f6b82 */ /* 0x010f220000000800 */
[----:B------:R-:W-:Y:S01]  /*bc50*/  F2FP.F16.F32.PACK_AB R130, R131, R130 ;  /* 0x000000828382723e */ /* 0x000fe200000000ff */
[----:B------:R2:W-:Y:S01]  /*bc60*/  STS [R23+0x6400], R90 ;  /* 0x0064005a17007388 */ /* 0x0005e20000000800 */
[----:B------:R-:W-:Y:S01]  /*bc70*/  F2FP.F16.F32.PACK_AB R120, R121, R120 ;  /* 0x000000787978723e */ /* 0x000fe200000000ff */
[----:B------:R-:W2:Y:S01]  /*bc80*/  @P4 MUFU.LG2 R9, R9 ;  /* 0x0000000900094308 */ /* 0x000ea20000000c00 */
[----:B------:R-:W-:Y:S01]  /*bc90*/  F2FP.F16.F32.PACK_AB R122, R123, R122 ;  /* 0x0000007a7b7a723e */ /* 0x000fe200000000ff */
[----:B------:R-:W-:Y:S01]  /*bca0*/  STS [R13+0x6000], R92 ;  /* 0x0060005c0d007388 */ /* 0x000fe20000000800 */
[----:B------:R-:W-:Y:S01]  /*bcb0*/  F2FP.F16.F32.PACK_AB R17, R17, R124 ;  /* 0x0000007c1111723e */ /* 0x000fe200000000ff */
[----:B------:R-:W3:Y:S01]  /*bcc0*/  @P5 LDC R28, c[0x0][0x2e8] ;  /* 0x0000ba00ff1c5b82 */ /* 0x000ee20000000800 */
[----:B------:R-:W-:Y:S01]  /*bcd0*/  F2FP.F16.F32.PACK_AB R126, R127, R126 ;  /* 0x0000007e7f7e723e */ /* 0x000fe200000000ff */
[----:B------:R-:W-:Y:S01]  /*bce0*/  STS [R13+0x6400], R94 ;  /* 0x0064005e0d007388 */ /* 0x000fe20000000800 */
[----:B------:R-:W-:Y:S01]  /*bcf0*/  ISETP.NE.AND P3, PT, R21, RZ, PT ;  /* 0x000000ff1500720c */ /* 0x000fe20003f65270 */
[----:B-1----:R-:W-:Y:S01]  /*bd00*/  @P6 FMUL.FTZ R11, R11, 0.69314718246459960938 ;  /* 0x3f3172180b0b6820 */ /* 0x002fe20000410000 */
[----:B------:R-:W-:Y:S01]  /*bd10*/  PLOP3.LUT P0, PT, PT, PT, PT, 0x8, 0x0 ;  /* 0x000000000000781c */ /* 0x000fe20003f0e170 */
[----:B------:R-:W-:Y:S01]  /*bd20*/  STS [R27+0x4000], R100 ;  /* 0x004000641b007388 */ /* 0x000fe20000000800 */
[----:B------:R-:W-:Y:S01]  /*bd30*/  @!P1 PLOP3.LUT P0, PT, P3, PT, PT, 0x80, 0x0 ;  /* 0x000000000000981c */ /* 0x000fe20001f0f070 */
[----:B------:R-:W1:Y:S01]  /*bd40*/  S2UR UR4, SR_CTAID.X ;  /* 0x00000000000479c3 */ /* 0x000e620000002500 */
[----:B------:R-:W-:Y:S01]  /*bd50*/  SHF.R.S32.HI R21, RZ, 0x1f, R22 ;  /* 0x0000001fff157819 */ /* 0x000fe20000011416 */
[----:B------:R-:W-:Y:S01]  /*bd60*/  STS [R27+0x4400], R102 ;  /* 0x004400661b007388 */ /* 0x000fe20000000800 */
[----:B-----5:R-:W-:Y:S01]  /*bd70*/  MOV R20, 0x7f800000 ;  /* 0x7f80000000147802 */ /* 0x020fe20000000f00 */
[----:B------:R-:W-:Y:S01]  /*bd80*/  @P5 FMUL.FTZ R10, R10, 0.69314718246459960938 ;  /* 0x3f3172180a0a5820 */ /* 0x000fe20000410000 */
[-C--:B------:R-:W-:Y:S01]  /*bd90*/  LEA.HI R21, R21, R22.reuse, RZ, 0x3 ;  /* 0x0000001615157211 */ /* 0x080fe200078f18ff */
[----:B------:R-:W-:Y:S01]  /*bda0*/  STS [R29+0x4000], R112 ;  /* 0x004000701d007388 */ /* 0x000fe20000000800 */
[----:B------:R-:W-:Y:S01]  /*bdb0*/  @P1 MOV R30, 0x1 ;  /* 0x00000001001e1802 */ /* 0x000fe20000000f00 */
[----:B----4-:R-:W-:Y:S01]  /*bdc0*/  @P6 FFMA.FTZ R20, R164, R15, R11 ;  /* 0x0000000fa4146223 */ /* 0x010fe2000001000b */
[----:B------:R-:W-:Y:S01]  /*bdd0*/  LOP3.LUT R7, R21, 0xfffffff8, RZ, 0xc0, !PT ;  /* 0xfffffff815077812 */ /* 0x000fe200078ec0ff */
[----:B------:R-:W-:Y:S01]  /*bde0*/  STS [R29+0x4400], R114 ;  /* 0x004400721d007388 */ /* 0x000fe20000000800 */
[----:B------:R-:W-:Y:S01]  /*bdf0*/  ISETP.NE.AND P6, PT, R12, RZ, PT ;  /* 0x000000ff0c00720c */ /* 0x000fe20003fc5270 */
[----:B--2---:R-:W3:Y:S01]  /*be00*/  @P0 LDC R14, c[0x0][0x2e4] ;  /* 0x0000b900ff0e0b82 */ /* 0x004ee20000000800 */
[----:B------:R-:W-:Y:S01]  /*be10*/  IADD3 R7, -R7, R22, RZ ;  /* 0x0000001607077210 */ /* 0x000fe20007ffe1ff */
[----:B------:R-:W-:Y:S01]  /*be20*/  STS [R27+0x6000], R104 ;  /* 0x006000681b007388 */ /* 0x000fe20000000800 */
[----:B------:R-:W-:Y:S01]  /*be30*/  SHF.R.S32.HI R34, RZ, 0x3, R21 ;  /* 0x00000003ff227819 */ /* 0x000fe20000011415 */
[----:B------:R-:W-:Y:S01]  /*be40*/  @P4 FMUL.FTZ R9, R9, 0.69314718246459960938 ;  /* 0x3f31721809094820 */ /* 0x000fe20000410000 */
[----:B------:R-:W-:Y:S01]  /*be50*/  LOP3.LUT P3, RZ, R6, 0x3, RZ, 0xc0, !PT ;  /* 0x0000000306ff7812 */ /* 0x000fe2000786c0ff */
[----:B------:R2:W-:Y:S01]  /*be60*/  STS [R27+0x6400], R106 ;  /* 0x0064006a1b007388 */ /* 0x0005e20000000800 */
[C---:B------:R-:W-:Y:S01]  /*be70*/  IADD3 R11, R34.reuse, 0x10, RZ ;  /* 0x00000010220b7810 */ /* 0x040fe20007ffe0ff */
[----:B------:R-:W4:Y:S01]  /*be80*/  @P1 LDC.64 R22, c[0x0][0x2c0] ;  /* 0x0000b000ff161b82 */ /* 0x000f220000000a00 */
[----:B------:R-:W-:Y:S01]  /*be90*/  IADD3 R6, R34, 0x30, RZ ;  /* 0x0000003022067810 */ /* 0x000fe20007ffe0ff */
[----:B------:R-:W-:Y:S01]  /*bea0*/  STS [R29+0x6000], R108 ;  /* 0x0060006c1d007388 */ /* 0x000fe20000000800 */
[----:B------:R-:W-:Y:S01]  /*beb0*/  BSSY B0, `(.L_x_1971) ;  /* 0x0000060000007945 */ /* 0x000fe20003800000 */
[----:B------:R-:W5:Y:S02]  /*bec0*/  @P6 MUFU.LG2 R8, R8 ;  /* 0x0000000800086308 */ /* 0x000f640000000c00 */
[----:B------:R5:W-:Y:S02]  /*bed0*/  STS [R29+0x6400], R110 ;  /* 0x0064006e1d007388 */ /* 0x000be40000000800 */
[----:B------:R-:W1:Y:S02]  /*bee0*/  @P4 LDC R15, c[0x0][0x2e8] ;  /* 0x0000ba00ff0f4b82 */ /* 0x000e640000000800 */
[----:B------:R1:W-:Y:S04]  /*bef0*/  STS [R31+0x4000], R116 ;  /* 0x004000741f007388 */ /* 0x0003e80000000800 */
[----:B------:R1:W-:Y:S02]  /*bf00*/  STS [R31+0x4400], R118 ;  /* 0x004400761f007388 */ /* 0x0003e40000000800 */
[----:B------:R-:W1:Y:S01]  /*bf10*/  @P6 LDC R21, c[0x0][0x2e8] ;  /* 0x0000ba00ff156b82 */ /* 0x000e620000000800 */
[----:B---3--:R-:W-:Y:S01]  /*bf20*/  @!P1 IMAD R30, R14, R35, RZ ;  /* 0x000000230e1e9224 */ /* 0x008fe200078e02ff */
[----:B------:R3:W-:Y:S01]  /*bf30*/  STS [R33+0x4000], R19 ;  /* 0x0040001321007388 */ /* 0x0007e20000000800 */
[----:B------:R-:W-:-:S02]  /*bf40*/  ISETP.GE.AND P0, PT, R11, R166, PT ;  /* 0x000000a60b00720c */ /* 0x000fc40003f06270 */
[----:B------:R-:W-:Y:S01]  /*bf50*/  MOV R11, 0x7f800000 ;  /* 0x7f800000000b7802 */ /* 0x000fe20000000f00 */
[----:B------:R3:W-:Y:S01]  /*bf60*/  STS [R33+0x4400], R130 ;  /* 0x0044008221007388 */ /* 0x0007e20000000800 */
[----:B------:R-:W-:Y:S01]  /*bf70*/  @P5 FFMA.FTZ R11, R3, R28, R10 ;  /* 0x0000001c030b5223 */ /* 0x000fe2000001000a */
[----:B--2---:R-:W2:Y:S01]  /*bf80*/  @P1 LDC R27, c[0x0][0x2c0] ;  /* 0x0000b000ff1b1b82 */ /* 0x004ea20000000800 */
[----:B------:R-:W-:Y:S01]  /*bf90*/  IADD3 R3, R34, 0x20, RZ ;  /* 0x0000002022037810 */ /* 0x000fe20007ffe0ff */
[----:B------:R3:W-:Y:S01]  /*bfa0*/  STS [R31+0x6000], R120 ;  /* 0x006000781f007388 */ /* 0x0007e20000000800 */
[----:B----4-:R-:W-:Y:S01]  /*bfb0*/  @P1 IMAD R23, R23, R22, RZ ;  /* 0x0000001617171224 */ /* 0x010fe200078e02ff */
[----:B------:R-:W-:Y:S02]  /*bfc0*/  P2R R12, PR, RZ, 0x1 ;  /* 0x00000001ff0c7803 */ /* 0x000fe40000000000 */
[----:B------:R3:W-:Y:S01]  /*bfd0*/  STS [R31+0x6400], R122 ;  /* 0x0064007a1f007388 */ /* 0x0007e20000000800 */
[----:B------:R-:W-:Y:S01]  /*bfe0*/  @!P1 MOV R23, R14 ;  /* 0x0000000e00179202 */ /* 0x000fe20000000f00 */
[----:B-----5:R-:W-:Y:S01]  /*bff0*/  @P6 FMUL.FTZ R29, R8, 0.69314718246459960938 ;  /* 0x3f317218081d6820 */ /* 0x020fe20000410000 */
[----:B------:R-:W-:Y:S01]  /*c000*/  ISETP.GE.AND P0, PT, R3, R166, PT ;  /* 0x000000a60300720c */ /* 0x000fe20003f06270 */
[----:B------:R3:W-:Y:S01]  /*c010*/  STS [R33+0x6000], R17 ;  /* 0x0060001121007388 */ /* 0x0007e20000000800 */
[----:B------:R-:W-:Y:S01]  /*c020*/  MOV R10, 0x7f800000 ;  /* 0x7f800000000a7802 */ /* 0x000fe20000000f00 */
[----:B-1----:R-:W-:Y:S01]  /*c030*/  @P4 FFMA.FTZ R10, R2, R15, R9 ;  /* 0x0000000f020a4223 */ /* 0x002fe20000010009 */
[----:B------:R-:W-:Y:S01]  /*c040*/  MOV R15, 0x7f800000 ;  /* 0x7f800000000f7802 */ /* 0x000fe20000000f00 */
[----:B------:R3:W-:Y:S01]  /*c050*/  STS [R33+0x6400], R126 ;  /* 0x0064007e21007388 */ /* 0x0007e20000000800 */
[----:B------:R-:W-:Y:S01]  /*c060*/  @P6 FFMA.FTZ R15, R0, R21, R29 ;  /* 0x00000015000f6223 */ /* 0x000fe2000001001d */
[----:B------:R-:W-:Y:S01]  /*c070*/  SHF.L.U32 R21, R7, 0x3, RZ ;  /* 0x0000000307157819 */ /* 0x000fe200000006ff */
[----:B------:R-:W-:Y:S01]  /*c080*/  BAR.SYNC.DEFER_BLOCKING 0x0 ;  /* 0x0000000000007b1d */ /* 0x000fe20000010000 */
[----:B------:R-:W-:-:S05]  /*c090*/  @!P1 MOV R27, 0x1 ;  /* 0x00000001001b9802 */ /* 0x000fca0000000f00 */
[----:B------:R-:W1:Y:S01]  /*c0a0*/  S2R R13, SR_CTAID.Y ;  /* 0x00000000000d7919 */ /* 0x000e620000002600 */
[----:B--2---:R-:W-:Y:S01]  /*c0b0*/  IMAD R3, R27, UR4, RZ ;  /* 0x000000041b037c24 */ /* 0x004fe2000f8e02ff */
[----:B------:R-:W2:Y:S04]  /*c0c0*/  S2R R26, SR_CTAID.Z ;  /* 0x00000000001a7919 */ /* 0x000ea80000002700 */
[----:B------:R-:W-:-:S04]  /*c0d0*/  SHF.L.U32 R3, R3, 0x7, RZ ;  /* 0x0000000703037819 */ /* 0x000fc800000006ff */
[----:B------:R-:W-:Y:S01]  /*c0e0*/  SHF.R.S32.HI R9, RZ, 0x1f, R3 ;  /* 0x0000001fff097819 */ /* 0x000fe20000011403 */
[----:B------:R3:W4:Y:S01]  /*c0f0*/  LDS.128 R16, [R165+0x3800] ;  /* 0x00380000a5107984 */ /* 0x0007220000000c00 */
[----:B-1----:R-:W-:-:S05]  /*c100*/  IMAD R13, R13, R30, RZ ;  /* 0x0000001e0d0d7224 */ /* 0x002fca00078e02ff */
[----:B------:R-:W-:Y:S02]  /*c110*/  SEL R14, R13, RZ, !P2 ;  /* 0x000000ff0d0e7207 */ /* 0x000fe40005000000 */
[----:B------:R-:W-:Y:S02]  /*c120*/  P2R R13, PR, RZ, 0x1 ;  /* 0x00000001ff0d7803 */ /* 0x000fe40000000000 */
[----:B------:R-:W-:Y:S01]  /*c130*/  ISETP.GE.AND P0, PT, R6, R166, PT ;  /* 0x000000a60600720c */ /* 0x000fe20003f06270 */
[----:B--2---:R-:W-:-:S03]  /*c140*/  IMAD R23, R26, R23, R14 ;  /* 0x000000171a177224 */ /* 0x004fc600078e020e */
[----:B------:R-:W-:Y:S02]  /*c150*/  P2R R14, PR, RZ, 0x1 ;  /* 0x00000001ff0e7803 */ /* 0x000fe40000000000 */
[--C-:B------:R-:W-:Y:S02]  /*c160*/  IADD3 R22, P1, P0, R3, R24, R23.reuse ;  /* 0x0000001803167210 */ /* 0x100fe4000783e017 */
[----:B------:R-:W-:-:S04]  /*c170*/  SHF.R.S32.HI R24, RZ, 0x1f, R23 ;  /* 0x0000001fff187819 */ /* 0x000fc80000011417 */
[----:B------:R-:W-:Y:S01]  /*c180*/  IADD3.X R24, R9, R25, R24, P1, P0 ;  /* 0x0000001909187210 */ /* 0x000fe20000fe0418 */
[----:B---34-:R-:W-:Y:S06]  /*c190*/  @P3 BRA `(.L_x_1972) ;  /* 0x0000000000c43947 */ /* 0x018fec0003800000 */
[----:B------:R-:W1:Y:S02]  /*c1a0*/  S2R R0, SR_TID.X ;  /* 0x0000000000007919 */ /* 0x000e640000002100 */
[----:B-1----:R-:W-:-:S04]  /*c1b0*/  SHF.R.S32.HI R3, RZ, 0x1f, R0 ;  /* 0x0000001fff037819 */ /* 0x002fc80000011400 */
[----:B------:R-:W-:-:S04]  /*c1c0*/  LEA.HI R2, R3, R0, RZ, 0x5 ;  /* 0x0000000003027211 */ /* 0x000fc800078f28ff */
[----:B------:R-:W-:Y:S02]  /*c1d0*/  LOP3.LUT R7, R2, 0xffffffe0, RZ, 0xc0, !PT ;  /* 0xffffffe002077812 */ /* 0x000fe400078ec0ff */
[--C-:B------:R-:W-:Y:S02]  /*c1e0*/  SHF.R.S32.HI R3, RZ, 0x5, R2.reuse ;  /* 0x00000005ff037819 */ /* 0x100fe40000011402 */
[----:B------:R-:W-:Y:S01]  /*c1f0*/  SHF.R.S32.HI R2, RZ, 0x1f, R2 ;  /* 0x0000001fff027819 */ /* 0x000fe20000011402 */
[----:B------:R-:W-:-:S03]  /*c200*/  IMAD.IADD R7, R0, 0x1, -R7 ;  /* 0x0000000100077824 */ /* 0x000fc600078e0a07 */
[----:B------:R-:W-:Y:S02]  /*c210*/  LEA.HI R2, R2, R3, RZ, 0x2 ;  /* 0x0000000302027211 */ /* 0x000fe400078f10ff */
[----:B------:R-:W-:Y:S02]  /*c220*/  SHF.R.S32.HI R0, RZ, 0x1f, R7 ;  /* 0x0000001fff007819 */ /* 0x000fe40000011407 */
[----:B------:R-:W-:Y:S02]  /*c230*/  LOP3.LUT R2, R2, 0xffffffc, RZ, 0xc0, !PT ;  /* 0x0ffffffc02027812 */ /* 0x000fe400078ec0ff */
[----:B------:R-:W-:-:S03]  /*c240*/  LEA.HI R0, R0, R7, RZ, 0x2 ;  /* 0x0000000700007211 */ /* 0x000fc600078f10ff */
[----:B------:R-:W-:Y:S01]  /*c250*/  IMAD.IADD R2, R3, 0x1, -R2 ;  /* 0x0000000103027824 */ /* 0x000fe200078e0a02 */
        /* <DEDUP_REMOVED lines=8> */
[C---:B------:R-:W-:Y:S02]  /*c2e0*/  @!P3 IMAD R23, R28.reuse, R27, RZ ;  /* 0x0000001b1c17b224 */ /* 0x040fe400078e02ff */
[----:B------:R-:W-:-:S03]  /*c2f0*/  VIADD R28, R28, 0x48 ;  /* 0x000000481c1c7836 */ /* 0x000fc60000000000 */
[C---:B------:R-:W-:Y:S01]  /*c300*/  @!P3 IADD3 R9, P0, R23.reuse, R22, RZ ;  /* 0x000000161709b210 */ /* 0x040fe20007f1e0ff */
[-C--:B------:R-:W-:Y:S01]  /*c310*/  @!P1 IMAD R29, R0, R27.reuse, RZ ;  /* 0x0000001b001d9224 */ /* 0x080fe200078e02ff */
[----:B------:R-:W2:Y:S02]  /*c320*/  @!P2 LDC.64 R6, c[0x0][0x2b0] ;  /* 0x0000ac00ff06ab82 */ /* 0x000ea40000000a00 */
[----:B------:R-:W-:Y:S01]  /*c330*/  @!P3 LEA.HI.X.SX32 R30, R23, R24, 0x1, P0 ;  /* 0x00000018171eb211 */ /* 0x000fe200000f0eff */
[----:B------:R-:W-:Y:S01]  /*c340*/  @!P2 IMAD R23, R8, R27, RZ ;  /* 0x0000001b0817a224 */ /* 0x000fe200078e02ff */
[----:B-1----:R-:W-:-:S04]  /*c350*/  @!P3 LEA R32, P0, R9, R2, 0x2 ;  /* 0x000000020920b211 */ /* 0x002fc800078010ff */
[----:B------:R-:W-:Y:S02]  /*c360*/  @!P3 LEA.HI.X R33, R9, R3, R30, 0x2, P0 ;  /* 0x000000030921b211 */ /* 0x000fe400000f141e */
[----:B------:R-:W-:Y:S01]  /*c370*/  ISETP.GE.AND P0, PT, R28, R166, PT ;  /* 0x000000a61c00720c */ /* 0x000fe20003f06270 */
[----:B------:R-:W1:Y:S02]  /*c380*/  @!P1 LDC.64 R2, c[0x0][0x2b0] ;  /* 0x0000ac00ff029b82 */ /* 0x000e640000000a00 */
[----:B------:R3:W-:Y:S01]  /*c390*/  @!P3 STG.E desc[UR22][R32.64], R20 ;  /* 0x000000142000b986 */ /* 0x0007e2000c101916 */
[----:B------:R-:W-:-:S04]  /*c3a0*/  @!P2 IADD3 R25, P3, R23, R22, RZ ;  /* 0x000000161719a210 */ /* 0x000fc80007f7e0ff */
[----:B------:R-:W-:Y:S02]  /*c3b0*/  @!P2 LEA.HI.X.SX32 R0, R23, R24, 0x1, P3 ;  /* 0x000000181700a211 */ /* 0x000fe400018f0eff */
[----:B--2---:R-:W-:-:S03]  /*c3c0*/  @!P2 LEA R6, P3, R25, R6, 0x2 ;  /* 0x000000061906a211 */ /* 0x004fc600078610ff */
[----:B------:R-:W2:Y:S01]  /*c3d0*/  @!P0 LDC.64 R8, c[0x0][0x2b0] ;  /* 0x0000ac00ff088b82 */ /* 0x000ea20000000a00 */
        /* <DEDUP_REMOVED lines=10> */
[----:B--2---:R-:W-:-:S04]  /*c480*/  @!P0 LEA R8, P3, R22, R8, 0x2 ;  /* 0x0000000816088211 */ /* 0x004fc800078610ff */
[----:B------:R-:W-:-:S05]  /*c490*/  @!P0 LEA.HI.X R9, R22, R9, R24, 0x2, P3 ;  /* 0x0000000916098211 */ /* 0x000fca00018f1418 */
[----:B------:R3:W-:Y:S04]  /*c4a0*/  @!P0 STG.E desc[UR22][R8.64], R15 ;  /* 0x0000000f08008986 */ /* 0x0007e8000c101916 */
.L_x_1972:
[----:B------:R-:W-:Y:S05]  /*c4b0*/  BSYNC B0 ;  /* 0x0000000000007941 */ /* 0x000fea0003800000 */
.L_x_1971:
[----:B---3--:R1:W5:Y:S01]  /*c4c0*/  LDL R15, [R1+0x2c] ;  /* 0x00002c00010f7983 */ /* 0x0083620000100800 */
[----:B------:R-:W-:Y:S01]  /*c4d0*/  IADD3 R22, P0, R21, R4, RZ ;  /* 0x0000000415167210 */ /* 0x000fe20007f1e0ff */
[----:B------:R-:W-:Y:S01]  /*c4e0*/  VIADD R3, R34, 0x50 ;  /* 0x0000005022037836 */ /* 0x000fe20000000000 */
[----:B------:R-:W-:Y:S01]  /*c4f0*/  SHF.R.S32.HI R4, RZ, 0x1f, R26 ;  /* 0x0000001fff047819 */ /* 0x000fe2000001141a */
[----:B------:R-:W2:Y:S01]  /*c500*/  S2R R6, SR_CTAID.X ;  /* 0x0000000000067919 */ /* 0x000ea20000002500 */
[----:B------:R-:W-:Y:S01]  /*c510*/  SHF.R.S32.HI R35, RZ, 0x1f, R34 ;  /* 0x0000001fff237819 */ /* 0x000fe20000011422 */
[----:B------:R-:W-:Y:S01]  /*c520*/  ULDC.64 UR4, c[0x0][0x2a0] ;  /* 0x0000a80000047ab9 */ /* 0x000fe20000000a00 */
[----:B------:R-:W-:Y:S01]  /*c530*/  SHF.R.S32.HI R2, RZ, 0x1f, R21 ;  /* 0x0000001fff027819 */ /* 0x000fe20000011415 */
[----:B------:R1:W3:Y:S01]  /*c540*/  LDS.128 R8, [R165] ;  /* 0x00000000a5087984 */ /* 0x0002e20000000c00 */
[-C--:B------:R-:W-:Y:S01]  /*c550*/  ISETP.GE.AND P6, PT, R3, R166.reuse, PT ;  /* 0x000000a60300720c */ /* 0x080fe20003fc6270 */
[----:B------:R-:W-:Y:S01]  /*c560*/  IMAD R3, R4, UR4, RZ ;  /* 0x0000000404037c24 */ /* 0x000fe2000f8e02ff */
[----:B------:R-:W-:Y:S01]  /*c570*/  IADD3.X R23, R2, R5, RZ, P0, !PT ;  /* 0x0000000502177210 */ /* 0x000fe200007fe4ff */
[C---:B------:R-:W-:Y:S01]  /*c580*/  VIADD R0, R34.reuse, 0x40 ;  /* 0x0000004022007836 */ /* 0x040fe20000000000 */
[C---:B------:R-:W-:Y:S01]  /*c590*/  ISETP.GE.AND P0, PT, R34.reuse, R166, PT ;  /* 0x000000a62200720c */ /* 0x040fe20003f06270 */
[----:B------:R-:W-:Y:S01]  /*c5a0*/  BSSY B0, `(.L_x_1973) ;  /* 0x0000017000007945 */ /* 0x000fe20003800000 */
[----:B------:R-:W-:-:S02]  /*c5b0*/  VIADD R2, R34, 0x60 ;  /* 0x0000006022027836 */ /* 0x000fc40000000000 */
[----:B------:R-:W-:Y:S01]  /*c5c0*/  ISETP.GE.AND P3, PT, R0, R166, PT ;  /* 0x000000a60000720c */ /* 0x000fe20003f66270 */
[C---:B------:R-:W-:Y:S02]  /*c5d0*/  IMAD R0, R26.reuse, UR5, R3 ;  /* 0x000000051a007c24 */ /* 0x040fe4000f8e0203 */
[----:B------:R-:W-:-:S05]  /*c5e0*/  IMAD.WIDE.U32 R22, R26, UR4, R22 ;  /* 0x000000041a167c25 */ /* 0x000fca000f8e0016 */
[----:B------:R-:W-:Y:S01]  /*c5f0*/  IADD3 R27, R23, R0, RZ ;  /* 0x00000000171b7210 */ /* 0x000fe20007ffe0ff */
[----:B--2---:R-:W-:Y:S02]  /*c600*/  IMAD.WIDE R24, R6, 0x80, R34 ;  /* 0x0000008006187825 */ /* 0x004fe400078e0222 */
[----:B------:R1:W2:Y:S01]  /*c610*/  LDS.128 R4, [R165+0x4000] ;  /* 0x00400000a5047984 */ /* 0x0002a20000000c00 */
[----:B------:R-:W-:Y:S05]  /*c620*/  @P0 BRA `(.L_x_1974) ;  /* 0x0000000000380947 */ /* 0x000fea0003800000 */
        /* <DEDUP_REMOVED lines=12> */
[----:B---3--:R4:W-:Y:S04]  /*c6f0*/  @!P1 STG.E.128 desc[UR22][R30.64], R8 ;  /* 0x000000081e009986 */ /* 0x0089e8000c101d16 */
[----:B--2---:R4:W-:Y:S02]  /*c700*/  @!P0 STG.E.128 desc[UR22][R30.64+0x80], R4 ;  /* 0x000080041e008986 */ /* 0x0049e4000c101d16 */
.L_x_1974:
[----:B------:R-:W-:Y:S05]  /*c710*/  BSYNC B0 ;  /* 0x0000000000007941 */ /* 0x000fea0003800000 */
.L_x_1973:
[----:B---34-:R3:W4:Y:S01]  /*c720*/  LDS.128 R8, [R165+0x800] ;  /* 0x00080000a5087984 */ /* 0x0187220000000c00 */
[----:B------:R-:W-:Y:S01]  /*c730*/  ISETP.NE.AND P0, PT, R12, RZ, PT ;  /* 0x000000ff0c00720c */ /* 0x000fe20003f05270 */
[----:B------:R-:W-:Y:S01]  /*c740*/  BSSY B0, `(.L_x_1975) ;  /* 0x0000016000007945 */ /* 0x000fe20003800000 */
[----:B------:R-:W-:Y:S01]  /*c750*/  ISETP.GE.AND P5, PT, R2, R166, PT ;  /* 0x000000a60200720c */ /* 0x000fe20003fa6270 */
[----:B--2---:R3:W2:Y:S01]  /*c760*/  LDS.128 R4, [R165+0x4800] ;  /* 0x00480000a5047984 */ /* 0x0046a20000000c00 */
[----:B------:R-:W-:-:S09]  /*c770*/  VIADD R34, R34, 0x70 ;  /* 0x0000007022227836 */ /* 0x000fd20000000000 */
        /* <DEDUP_REMOVED lines=17> */
[----:B--2---:R4:W-:Y:S02]  /*c890*/  @!P0 STG.E.128 desc[UR22][R2.64+0x80], R4 ;  /* 0x0000800402008986 */ /* 0x0049e4000c101d16 */
.L_x_1976:
[----:B------:R-:W-:Y:S05]  /*c8a0*/  BSYNC B0 ;  /* 0x0000000000007941 */ /* 0x000fea0003800000 */
.L_x_1975:
[----:B----4-:R4:W1:Y:S01]  /*c8b0*/  LDS.128 R8, [R165+0x1000] ;  /* 0x00100000a5087984 */ /* 0x0108620000000c00 */
[----:B------:R-:W-:Y:S01]  /*c8c0*/  ISETP.NE.AND P0, PT, R13, RZ, PT ;  /* 0x000000ff0d00720c */ /* 0x000fe20003f05270 */
[----:B------:R-:W-:Y:S01]  /*c8d0*/  BSSY B0, `(.L_x_1977) ;  /* 0x0000015000007945 */ /* 0x000fe20003800000 */
[----:B------:R-:W-:Y:S01]  /*c8e0*/  ISETP.GE.AND P4, PT, R34, R166, PT ;  /* 0x000000a62200720c */ /* 0x000fe20003f86270 */
[----:B--2---:R4:W2:Y:S10]  /*c8f0*/  LDS.128 R4, [R165+0x5000] ;  /* 0x00500000a5047984 */ /* 0x0048b40000000c00 */
        /* <DEDUP_REMOVED lines=17> */
[----:B--2---:R1:W-:Y:S02]  /*ca10*/  @!P0 STG.E.128 desc[UR22][R2.64+0x80], R4 ;  /* 0x0000800402008986 */ /* 0x0043e4000c101d16 */
.L_x_1978:
[----:B------:R-:W-:Y:S05]  /*ca20*/  BSYNC B0 ;  /* 0x0000000000007941 */ /* 0x000fea0003800000 */
.L_x_1977:
[----:B-1----:R1:W1:Y:S01]  /*ca30*/  LDS.128 R8, [R165+0x1800] ;  /* 0x00180000a5087984 */ /* 0x0022620000000c00 */
[----:B------:R-:W-:Y:S01]  /*ca40*/  ISETP.NE.AND P0, PT, R14, RZ, PT ;  /* 0x000000ff0e00720c */ /* 0x000fe20003f05270 */
[----:B------:R-:W-:Y:S02]  /*ca50*/  BSSY B0, `(.L_x_1979) ;  /* 0x0000014000007945 */ /* 0x000fe40003800000 */
[----:B--2---:R2:W1:Y:S10]  /*ca60*/  LDS.128 R4, [R165+0x5800] ;  /* 0x00580000a5047984 */ /* 0x0044740000000c00 */
        /* <DEDUP_REMOVED lines=18> */
.L_x_1980:
[----:B------:R-:W-:Y:S05]  /*cb90*/  BSYNC B0 ;  /* 0x0000000000007941 */ /* 0x000fea0003800000 */
.L_x_1979:
        /* <DEDUP_REMOVED lines=21> */
.L_x_1982:
[----:B------:R-:W-:Y:S05]  /*ccf0*/  BSYNC B0 ;  /* 0x0000000000007941 */ /* 0x000fea0003800000 */
.L_x_1981:
        /* <DEDUP_REMOVED lines=21> */
.L_x_1984:
[----:B------:R-:W-:Y:S05]  /*ce50*/  BSYNC B0 ;  /* 0x0000000000007941 */ /* 0x000fea0003800000 */
.L_x_1983:
        /* <DEDUP_REMOVED lines=21> */
.L_x_1986:
[----:B------:R-:W-:Y:S05]  /*cfb0*/  BSYNC B0 ;  /* 0x0000000000007941 */ /* 0x000fea0003800000 */
.L_x_1985:
        /* <DEDUP_REMOVED lines=21> */
.L_x_1935:
[----:B------:R-:W2:Y:S01]  /*d110*/  LDL R17, [R1+0x20] ;  /* 0x0000200001117983 */ /* 0x000ea20000100800 */
[----:B------:R-:W1:Y:S01]  /*d120*/  LDC.U8 R0, c[0x0][0x3d9] ;  /* 0x0000f640ff007b82 */ /* 0x000e620000000000 */
[----:B------:R-:W-:-:S04]  /*d130*/  LEA.HI R24, R3, R80, RZ, 0x3 ;  /* 0x0000005003187211 */ /* 0x000fc800078f18ff */
[----:B------:R-:W-:-:S03]  /*d140*/  LOP3.LUT R3, R24, 0xfffffff8, RZ, 0xc0, !PT ;  /* 0xfffffff818037812 */ /* 0x000fc600078ec0ff */
[----:B------:R-:W3:Y:S01]  /*d150*/  LDC.U8 R2, c[0x0][0x3d8] ;  /* 0x0000f600ff027b82 */ /* 0x000ee20000000000 */
[----:B-1----:R-:W-:Y:S02]  /*d160*/  ISETP.NE.AND P1, PT, R0, RZ, PT ;  /* 0x000000ff0000720c */ /* 0x002fe40003f25270 */
[----:B---3--:R-:W-:-:S04]  /*d170*/  ISETP.NE.AND P2, PT, R2, RZ, PT ;  /* 0x000000ff0200720c */ /* 0x008fc80003f45270 */
[----:B------:R-:W-:-:S07]  /*d180*/  ISETP.EQ.AND P5, PT, R0, RZ, P2 ;  /* 0x000000ff0000720c */ /* 0x000fce00017a2270 */
[----:B------:R-:W1:Y:S01]  /*d190*/  @P1 LDC.64 R4, c[0x0][0x2c0] ;  /* 0x0000b000ff041b82 */ /* 0x000e620000000a00 */
[----:B------:R-:W-:Y:S02]  /*d1a0*/  @P1 IMAD.MOV.U32 R0, RZ, RZ, 0x1 ;  /* 0x00000001ff001424 */ /* 0x000fe400078e00ff */
[----:B-1----:R-:W-:Y:S01]  /*d1b0*/  @P1 IMAD R5, R5, R4, RZ ;  /* 0x0000000405051224 */ /* 0x002fe200078e02ff */
[----:B--2---:R-:W-:-:S13]  /*d1c0*/  ISETP.NE.AND P0, PT, R17, -0x1, PT ;  /* 0xffffffff1100780c */ /* 0x004fda0003f05270 */
[----:B------:R-:W1:Y:S01]  /*d1d0*/  @!P0 LDC.64 R6, c[0x0][0x290] ;  /* 0x0000a400ff068b82 */ /* 0x000e620000000a00 */
[----:B------:R-:W-:-:S07]  /*d1e0*/  @!P0 SHF.R.S32.HI R13, RZ, 0x1f, R89 ;  /* 0x0000001fff0d8819 */ /* 0x000fce0000011459 */
[----:B------:R-:W2:Y:S01]  /*d1f0*/  @P0 LDC.64 R8, c[0x0][0x298] ;  /* 0x0000a600ff080b82 */ /* 0x000ea20000000a00 */
[-C--:B-1----:R-:W-:Y:S02]  /*d200*/  @!P0 IMAD R10, R13, R6.reuse, RZ ;  /* 0x000000060d0a8224 */ /* 0x082fe400078e02ff */
[----:B------:R-:W-:Y:S01]  /*d210*/  @!P0 IMAD.WIDE.U32 R12, R89, R6, RZ ;  /* 0x00000006590c8225 */ /* 0x000fe200078e00ff */
[----:B------:R-:W-:-:S04]  /*d220*/  IADD3 R6, -R3, R80, RZ ;  /* 0x0000005003067210 */ /* 0x000fc80007ffe1ff */
[----:B------:R-:W1:Y:S01]  /*d230*/  @P1 LDC R3, c[0x0][0x2c0] ;  /* 0x0000b000ff031b82 */ /* 0x000e620000000800 */
[----:B------:R-:W-:Y:S02]  /*d240*/  @!P0 IMAD R10, R89, R7, R10 ;  /* 0x00000007590a8224 */ /* 0x000fe400078e020a */
[----:B--2---:R-:W-:-:S04]  /*d250*/  @P0 IMAD.WIDE.U32 R14, R17, R8, RZ ;  /* 0x00000008110e0225 */ /* 0x004fc800078e00ff */
[----:B------:R-:W-:Y:S02]  /*d260*/  @P0 IMAD R9, R17, R9, R15 ;  /* 0x0000000911090224 */ /* 0x000fe400078e020f */
[----:B------:R-:W-:Y:S01]  /*d270*/  @P0 IMAD.MOV.U32 R7, RZ, RZ, R14 ;  /* 0x000000ffff070224 */ /* 0x000fe200078e000e */
[----:B------:R-:W-:Y:S01]  /*d280*/  @!P0 MOV R7, R12 ;  /* 0x0000000c00078202 */ /* 0x000fe20000000f00 */
[----:B------:R-:W-:Y:S01]  /*d290*/  @!P0 IMAD.IADD R9, R13, 0x1, R10 ;  /* 0x000000010d098824 */ /* 0x000fe200078e020a */
[----:B------:R-:W-:Y:S06]  /*d2a0*/  @P1 BRA `(.L_x_1987) ;  /* 0x0000000000181947 */ /* 0x000fec0003800000 */
[----:B------:R-:W2:Y:S01]  /*d2b0*/  LDC R5, c[0x0][0x2c4] ;  /* 0x0000b100ff057b82 */ /* 0x000ea20000000800 */
[----:B------:R-:W-:Y:S02]  /*d2c0*/  ISETP.NE.AND P0, PT, R2, RZ, PT ;  /* 0x000000ff0200720c */ /* 0x000fe40003f05270 */
[----:B-1----:R-:W-:-:S05]  /*d2d0*/  MOV R3, 0x1 ;  /* 0x0000000100037802 */ /* 0x002fca0000000f00 */
[----:B------:R-:W1:Y:S08]  /*d2e0*/  LDC R0, c[0x0][0x270] ;  /* 0x00009c00ff007b82 */ /* 0x000e700000000800 */
[----:B--2---:R-:W1:Y:S02]  /*d2f0*/  @P0 LDC R5, c[0x0][0x2e4] ;  /* 0x0000b900ff050b82 */ /* 0x004e640000000800 */
[----:B-1----:R-:W-:-:S07]  /*d300*/  IMAD R0, R5, R0, RZ ;  /* 0x0000000005007224 */ /* 0x002fce00078e02ff */
.L_x_1987:
[----:B------:R-:W2:Y:S01]  /*d310*/  S2R R10, SR_CTAID.X ;  /* 0x00000000000a7919 */ /* 0x000ea20000002500 */
[----:B------:R-:W-:Y:S01]  /*d320*/  IMAD.IADD R11, R11, 0x1, -R84 ;  /* 0x000000010b0b7824 */ /* 0x000fe200078e0a54 */
[C---:B------:R-:W-:Y:S01]  /*d330*/  ISETP.NE.AND P6, PT, R6.reuse, RZ, PT ;  /* 0x000000ff0600720c */ /* 0x040fe20003fc5270 */
[----:B------:R-:W3:Y:S01]  /*d340*/  @P5 LDC R8, c[0x0][0x2c4] ;  /* 0x0000b100ff085b82 */ /* 0x000ee20000000800 */
[----:B------:R-:W-:Y:S01]  /*d350*/  SHF.R.S32.HI R24, RZ, 0x3, R24 ;  /* 0x00000003ff187819 */ /* 0x000fe20000011418 */
[----:B------:R-:W-:Y:S01]  /*d360*/  IMAD.SHL.U32 R6, R6, 0x8, RZ ;  /* 0x0000000806067824 */ /* 0x000fe200078e00ff */
[----:B------:R-:W-:Y:S01]  /*d370*/  SHF.R.S32.HI R27, RZ, 0x1f, R88 ;  /* 0x0000001fff1b7819 */ /* 0x000fe20000011458 */
[----:B------:R-:W-:Y:S01]  /*d380*/  ULDC.64 UR4, c[0x0][0x2a0] ;  /* 0x0000a80000047ab9 */ /* 0x000fe20000000a00 */
[C---:B------:R-:W-:Y:S01]  /*d390*/  ISETP.GE.AND P1, PT, R24.reuse, R11, PT ;  /* 0x0000000b1800720c */ /* 0x040fe20003f26270 */
[----:B------:R-:W-:Y:S01]  /*d3a0*/  VIADD R4, R24, 0x10 ;  /* 0x0000001018047836 */ /* 0x000fe20000000000 */
[C---:B------:R-:W-:Y:S01]  /*d3b0*/  IADD3 R20, P0, R6.reuse, R7, RZ ;  /* 0x0000000706147210 */ /* 0x040fe20007f1e0ff */
[----:B------:R-:W-:Y:S01]  /*d3c0*/  IMAD R27, R27, UR4, RZ ;  /* 0x000000041b1b7c24 */ /* 0x000fe2000f8e02ff */
[----:B------:R-:W-:Y:S01]  /*d3d0*/  SHF.R.S32.HI R25, RZ, 0x1f, R24 ;  /* 0x0000001fff197819 */ /* 0x000fe20000011418 */
[----:B------:R-:W-:Y:S01]  /*d3e0*/  BSSY B0, `(.L_x_1988) ;  /* 0x000001a000007945 */ /* 0x000fe20003800000 */
[----:B------:R-:W-:Y:S01]  /*d3f0*/  LEA.HI.X.SX32 R21, R6, R9, 0x1, P0 ;  /* 0x0000000906157211 */ /* 0x000fe200000f0eff */
[----:B------:R-:W-:Y:S01]  /*d400*/  IMAD R27, R88, UR5, R27 ;  /* 0x00000005581b7c24 */ /* 0x000fe2000f8e021b */
[C---:B------:R-:W-:Y:S01]  /*d410*/  IADD3 R2, R24.reuse, 0x20, RZ ;  /* 0x0000002018027810 */ /* 0x040fe20007ffe0ff */
[----:B------:R-:W-:Y:S01]  /*d420*/  VIADD R18, R24, 0x30 ;  /* 0x0000003018127836 */ /* 0x000fe20000000000 */
[-C--:B------:R-:W-:Y:S01]  /*d430*/  ISETP.GE.AND P3, PT, R4, R11.reuse, PT ;  /* 0x0000000b0400720c */ /* 0x080fe20003f66270 */
[----:B------:R-:W-:Y:S01]  /*d440*/  IMAD.WIDE.U32 R20, R88, UR4, R20 ;  /* 0x0000000458147c25 */ /* 0x000fe2000f8e0014 */
[----:B------:R-:W-:-:S03]  /*d450*/  ISETP.GE.AND P4, PT, R2, R11, PT ;  /* 0x0000000b0200720c */ /* 0x000fc60003f86270 */
[----:B------:R-:W-:Y:S01]  /*d460*/  VIADD R7, R6, 0x40 ;  /* 0x0000004006077836 */ /* 0x000fe20000000000 */
[----:B------:R-:W-:Y:S01]  /*d470*/  IADD3 R27, R27, R21, RZ ;  /* 0x000000151b1b7210 */ /* 0x000fe20007ffe0ff */
[----:B--2---:R-:W-:Y:S01]  /*d480*/  IMAD.WIDE R28, R10, 0x80, R24 ;  /* 0x000000800a1c7825 */ /* 0x004fe200078e0218 */
[----:B------:R-:W-:Y:S07]  /*d490*/  @P1 BRA `(.L_x_1989) ;  /* 0x0000000000381947 */ /* 0x000fee0003800000 */
        /* <DEDUP_REMOVED lines=14> */
.L_x_1989:
[----:B------:R-:W-:Y:S05]  /*d580*/  BSYNC B0 ;  /* 0x0000000000007941 */ /* 0x000fea0003800000 */
.L_x_1988:
[----:B------:R-:W-:Y:S01]  /*d590*/  ISETP.GE.AND P0, PT, R18, R11, PT ;  /* 0x0000000b1200720c */ /* 0x000fe20003f06270 */
[----:B------:R-:W-:Y:S01]  /*d5a0*/  BSSY B0, `(.L_x_1990) ;  /* 0x0000015000007945 */ /* 0x000fe20003800000 */
[----:B------:R-:W-:Y:S02]  /*d5b0*/  VIADD R16, R24, 0x40 ;  /* 0x0000004018107836 */ /* 0x000fe40000000000 */
[----:B------:R-:W-:Y:S01]  /*d5c0*/  P2R R12, PR, RZ, 0x1 ;  /* 0x00000001ff0c7803 */ /* 0x000fe20000000000 */
[----:B------:R-:W-:Y:S08]  /*d5d0*/  @P3 BRA `(.L_x_1991) ;  /* 0x0000000000443947 */ /* 0x000ff00003800000 */
        /* <DEDUP_REMOVED lines=17> */
.L_x_1991:
[----:B------:R-:W-:Y:S05]  /*d6f0*/  BSYNC B0 ;  /* 0x0000000000007941 */ /* 0x000fea0003800000 */
.L_x_1990:
[----:B------:R-:W-:Y:S01]  /*d700*/  ISETP.GE.AND P0, PT, R16, R11, PT ;  /* 0x0000000b1000720c */ /* 0x000fe20003f06270 */
[----:B------:R-:W-:Y:S01]  /*d710*/  BSSY B0, `(.L_x_1992) ;  /* 0x0000015000007945 */ /* 0x000fe20003800000 */
[----:B--2---:R-:W-:Y:S02]  /*d720*/  VIADD R14, R24, 0x50 ;  /* 0x00000050180e7836 */ /* 0x004fe40000000000 */
[----:B------:R-:W-:Y:S01]  /*d730*/  P2R R9, PR, RZ, 0x1 ;  /* 0x00000001ff097803 */ /* 0x000fe20000000000 */
[----:B------:R-:W-:Y:S08]  /*d740*/  @P4 BRA `(.L_x_1993) ;  /* 0x0000000000444947 */ /* 0x000ff00003800000 */
[----:B------:R-:W-:Y:S01]  /*d750*/  IADD3 R13, P0, R28, 0x20, RZ ;  /* 0x000000201c0d7810 */ /* 0x000fe20007f1e0ff */
[----:B------:R-:W-:Y:S01]  /*d760*/  ULDC.64 UR4, c[0x0][0x298] ;  /* 0x0000a60000047ab9 */ /* 0x000fe20000000a00 */
[----:B----4-:R-:W-:Y:S01]  /*d770*/  MOV R23, R27 ;  /* 0x0000001b00177202 */ /* 0x010fe20000000f00 */
        /* <DEDUP_REMOVED lines=14> */
.L_x_1993:
[----:B------:R-:W-:Y:S05]  /*d860*/  BSYNC B0 ;  /* 0x0000000000007941 */ /* 0x000fea0003800000 */
.L_x_1992:
[----:B------:R-:W-:Y:S01]  /*d870*/  ISETP.NE.AND P0, PT, R12, RZ, PT ;  /* 0x000000ff0c00720c */ /* 0x000fe20003f05270 */
[----:B------:R-:W-:Y:S01]  /*d880*/  BSSY B0, `(.L_x_1994) ;  /* 0x0000015000007945 */ /* 0x000fe20003800000 */
[----:B------:R-:W-:-:S04]  /*d890*/  ISETP.GE.AND P1, PT, R14, R11, PT ;  /* 0x0000000b0e00720c */ /* 0x000fc80003f26270 */
[----:B------:R-:W-:-:S07]  /*d8a0*/  P2R R13, PR, RZ, 0x2 ;  /* 0x00000002ff0d7803 */ /* 0x000fce0000000000 */
[----:B------:R-:W-:Y:S05]  /*d8b0*/  @P0 BRA `(.L_x_1995) ;  /* 0x0000000000440947 */ /* 0x000fea0003800000 */
        /* <DEDUP_REMOVED lines=12> */
[----:B--2---:R-:W-:Y:S01]  /*d980*/  LEA R30, P2, R22, UR4, 0x1 ;  /* 0x00000004161e7c11 */ /* 0x004fe2000f8408ff */
[----:B------:R-:W-:-:S05]  /*d990*/  IMAD.IADD R10, R23, 0x1, R10 ;  /* 0x00000001170a7824 */ /* 0x000fca00078e020a */
[----:B------:R-:W-:-:S05]  /*d9a0*/  LEA.HI.X R31, R22, UR5, R10, 0x1, P2 ;  /* 0x00000005161f7c11 */ /* 0x000fca00090f0c0a */
[----:B------:R2:W-:Y:S04]  /*d9b0*/  @!P1 STG.E.128 desc[UR22][R30.64], RZ ;  /* 0x000000ff1e009986 */ /* 0x0005e8000c101d16 */
[----:B------:R2:W-:Y:S02]  /*d9c0*/  @!P0 STG.E.128 desc[UR22][R30.64+0x80], RZ ;  /* 0x000080ff1e008986 */ /* 0x0005e4000c101d16 */
.L_x_1995:
[----:B------:R-:W-:Y:S05]  /*d9d0*/  BSYNC B0 ;  /* 0x0000000000007941 */ /* 0x000fea0003800000 */
.L_x_1994:
[----:B------:R-:W-:Y:S01]  /*d9e0*/  ISETP.NE.AND P0, PT, R9, RZ, PT ;  /* 0x000000ff0900720c */ /* 0x000fe20003f05270 */
[----:B------:R-:W-:Y:S01]  /*d9f0*/  BSSY B0, `(.L_x_1996) ;  /* 0x0000016000007945 */ /* 0x000fe20003800000 */
[----:B------:R-:W-:Y:S01]  /*da00*/  ISETP.NE.OR P3, PT, R17, -0x1, !P5 ;  /* 0xffffffff1100780c */ /* 0x000fe20006f65670 */
[C---:B------:R-:W-:Y:S02]  /*da10*/  VIADD R12, R24.reuse, 0x60 ;  /* 0x00000060180c7836 */ /* 0x040fe40000000000 */
[----:B------:R-:W-:-:S08]  /*da20*/  VIADD R10, R24, 0x70 ;  /* 0x00000070180a7836 */ /* 0x000fd00000000000 */
[----:B------:R-:W-:Y:S05]  /*da30*/  @P0 BRA `(.L_x_1997) ;  /* 0x0000000000440947 */ /* 0x000fea0003800000 */
[----:B----4-:R-:W-:Y:S01]  /*da40*/  IADD3 R22, P0, R28, 0x40, RZ ;  /* 0x000000401c167810 */ /* 0x010fe20007f1e0ff */
        /* <DEDUP_REMOVED lines=16> */
.L_x_1997:
[----:B------:R-:W-:Y:S05]  /*db50*/  BSYNC B0 ;  /* 0x0000000000007941 */ /* 0x000fea0003800000 */
.L_x_1996:
[----:B---3--:R-:W-:Y:S01]  /*db60*/  @!P3 IMAD R17, R89, R8, RZ ;  /* 0x000000085911b224 */ /* 0x008fe200078e02ff */
[----:B------:R-:W-:Y:S01]  /*db70*/  ISETP.NE.AND P0, PT, R13, RZ, PT ;  /* 0x000000ff0d00720c */ /* 0x000fe20003f05270 */
[----:B------:R-:W-:Y:S01]  /*db80*/  BSSY B0, `(.L_x_1998) ;  /* 0x0000018000007945 */ /* 0x000fe20003800000 */
[-C--:B------:R-:W-:Y:S01]  /*db90*/  ISETP.GE.AND P1, PT, R10, R11.reuse, PT ;  /* 0x0000000b0a00720c */ /* 0x080fe20003f26270 */
[----:B------:R-:W-:Y:S01]  /*dba0*/  IMAD R89, R89, R0, RZ ;  /* 0x0000000059597224 */ /* 0x000fe200078e02ff */
[----:B------:R3:W-:Y:S01]  /*dbb0*/  @!P3 STL [R1+0x20], R17 ;  /* 0x000020110100b387 */ /* 0x0007e20000100800 */
[----:B------:R-:W-:Y:S02]  /*dbc0*/  ISETP.GE.AND P4, PT, R12, R11, PT ;  /* 0x0000000b0c00720c */ /* 0x000fe40003f86270 */
[----:B------:R-:W-:-:S06]  /*dbd0*/  P2R R8, PR, RZ, 0x2 ;  /* 0x00000002ff087803 */ /* 0x000fcc0000000000 */
[----:B------:R-:W-:Y:S05]  /*dbe0*/  @P0 BRA `(.L_x_1999) ;  /* 0x0000000000440947 */ /* 0x000fea0003800000 */
[----:B------:R-:W-:Y:S01]  /*dbf0*/  IADD3 R9, P0, R28, 0x50, RZ ;  /* 0x000000501c097810 */ /* 0x000fe20007f1e0ff */
[----:B------:R-:W-:Y:S01]  /*dc00*/  ULDC.64 UR4, c[0x0][0x298] ;  /* 0x0000a60000047ab9 */ /* 0x000fe20000000a00 */
[----:B--2-4-:R-:W-:Y:S01]  /*dc10*/  MOV R23, R27 ;  /* 0x0000001b00177202 */ /* 0x014fe20000000f00 */
        /* <DEDUP_REMOVED lines=14> */
.L_x_1999:
[----:B------:R-:W-:Y:S05]  /*dd00*/  BSYNC B0 ;  /* 0x0000000000007941 */ /* 0x000fea0003800000 */
.L_x_1998:
[----:B------:R-:W-:Y:S01]  /*dd10*/  SEL R89, R89, RZ, !P5 ;  /* 0x000000ff59597207 */ /* 0x000fe20006800000 */
[----:B------:R-:W-:Y:S01]  /*dd20*/  BSSY B0, `(.L_x_2000) ;  /* 0x000001b000007945 */ /* 0x000fe20003800000 */
[-C--:B------:R-:W-:Y:S02]  /*dd30*/  ISETP.GE.OR P0, PT, R4, R11.reuse, P6 ;  /* 0x0000000b0400720c */ /* 0x080fe40003706670 */
[----:B--2---:R-:W-:Y:S02]  /*dd40*/  @!P5 CS2R R30, SRZ ;  /* 0x00000000001ed805 */ /* 0x004fe4000001ff00 */
[----:B------:R-:W-:Y:S01]  /*dd50*/  ISETP.GE.OR P3, PT, R24, R11, P6 ;  /* 0x0000000b1800720c */ /* 0x000fe20003766670 */
[----:B------:R-:W-:Y:S01]  /*dd60*/  IMAD R89, R88, R5, R89 ;  /* 0x0000000558597224 */ /* 0x000fe200078e0259 */
[----:B------:R-:W-:Y:S01]  /*dd70*/  P2R R0, PR, RZ, 0x1 ;  /* 0x00000001ff007803 */ /* 0x000fe20000000000 */
[----:B-1----:R-:W-:Y:S01]  /*dd80*/  IMAD R84, R84, R3, RZ ;  /* 0x0000000354547224 */ /* 0x002fe200078e02ff */
[--C-:B------:R-:W-:Y:S01]  /*dd90*/  @P5 SHF.R.S32.HI R31, RZ, 0x1f, R17.reuse ;  /* 0x0000001fff1f5819 */ /* 0x100fe20000011411 */
[----:B------:R-:W-:Y:S01]  /*dda0*/  @P5 IMAD.MOV.U32 R30, RZ, RZ, R17 ;  /* 0x000000ffff1e5224 */ /* 0x000fe200078e0011 */
[----:B------:R-:W-:Y:S07]  /*ddb0*/  @P4 BRA `(.L_x_2001) ;  /* 0x0000000000444947 */ /* 0x000fee0003800000 */
[----:B----4-:R-:W-:Y:S01]  /*ddc0*/  IADD3 R22, P0, R28, 0x60, RZ ;  /* 0x000000601c167810 */ /* 0x010fe20007f1e0ff */
        /* <DEDUP_REMOVED lines=16> */
.L_x_2001:
[----:B------:R-:W-:Y:S05]  /*ded0*/  BSYNC B0 ;  /* 0x0000000000007941 */ /* 0x000fea0003800000 */
.L_x_2000:
[----:B------:R-:W-:Y:S01]  /*dee0*/  ISETP.NE.AND P2, PT, R8, RZ, PT ;  /* 0x000000ff0800720c */ /* 0x000fe20003f45270 */
[----:B------:R-:W-:Y:S01]  /*def0*/  BSSY B0, `(.L_x_2002) ;  /* 0x0000017000007945 */ /* 0x000fe20003800000 */
[----:B------:R-:W-:Y:S02]  /*df00*/  SHF.R.S32.HI R5, RZ, 0x1f, R84 ;  /* 0x0000001fff057819 */ /* 0x000fe40000011454 */
[--C-:B------:R-:W-:Y:S02]  /*df10*/  IADD3 R84, P1, P0, R84, R30, R89.reuse ;  /* 0x0000001e54547210 */ /* 0x100fe4000783e059 */
[----:B------:R-:W-:Y:S02]  /*df20*/  SHF.R.S32.HI R30, RZ, 0x1f, R89 ;  /* 0x0000001fff1e7819 */ /* 0x000fe40000011459 */
[----:B------:R-:W-:Y:S02]  /*df30*/  ISETP.GE.OR P5, PT, R2, R11, P6 ;  /* 0x0000000b0200720c */ /* 0x000fe400037a6670 */
[----:B------:R-:W-:-:S03]  /*df40*/  IADD3.X R30, R5, R31, R30, P1, P0 ;  /* 0x0000001f051e7210 */ /* 0x000fc60000fe041e */
[----:B------:R-:W-:Y:S08]  /*df50*/  @P2 BRA `(.L_x_2003) ;  /* 0x0000000000402947 */ /* 0x000ff00003800000 */
[----:B------:R-:W-:Y:S01]  /*df60*/  IADD3 R5, P0, R28, 0x70, RZ ;  /* 0x000000701c057810 */ /* 0x000fe20007f1e0ff */
[----:B------:R-:W-:Y:S01]  /*df70*/  ULDC.64 UR4, c[0x0][0x298] ;  /* 0x0000a60000047ab9 */ /* 0x000fe20000000a00 */
[----:B------:R-:W-:Y:S01]  /*df80*/  MOV R21, R27 ;  /* 0x0000001b00157202 */ /* 0x000fe20000000f00 */
[----:B------:R-:W-:Y:S02]  /*df90*/  ULDC UR6, c[0x0][0x2d0] ;  /* 0x0000b40000067ab9 */ /* 0x000fe40000000800 */
        /* <DEDUP_REMOVED lines=12> */
.L_x_2003:
[----:B------:R-:W-:Y:S05]  /*e060*/  BSYNC B0 ;  /* 0x0000000000007941 */ /* 0x000fea0003800000 */
.L_x_2002:
[----:B------:R-:W-:Y:S04]  /*e070*/  BSSY B0, `(.L_x_2004) ;  /* 0x000000a000007945 */ /* 0x000fe80003800000 */
[----:B------:R-:W-:Y:S05]  /*e080*/  @P3 BRA `(.L_x_2005) ;  /* 0x0000000000203947 */ /* 0x000fea0003800000 */
[----:B------:R-:W-:Y:S01]  /*e090*/  IMAD R5, R24, R3, RZ ;  /* 0x0000000318057224 */ /* 0x000fe200078e02ff */
[----:B------:R-:W-:-:S04]  /*e0a0*/  ULDC.64 UR4, c[0x0][0x2b0] ;  /* 0x0000ac0000047ab9 */ /* 0x000fc80000000a00 */
[----:B--2---:R-:W-:-:S04]  /*e0b0*/  IADD3 R6, P0, R5, R84, RZ ;  /* 0x0000005405067210 */ /* 0x004fc80007f1e0ff */
[----:B------:R-:W-:Y:S02]  /*e0c0*/  LEA.HI.X.SX32 R5, R5, R30, 0x1, P0 ;  /* 0x0000001e05057211 */ /* 0x000fe400000f0eff */
[----:B------:R-:W-:-:S04]  /*e0d0*/  LEA R8, P0, R6, UR4, 0x2 ;  /* 0x0000000406087c11 */ /* 0x000fc8000f8010ff */
[----:B------:R-:W-:Y:S01]  /*e0e0*/  LEA.HI.X R9, R6, UR5, R5, 0x2, P0 ;  /* 0x0000000506097c11 */ /* 0x000fe200080f1405 */
[----:B------:R-:W-:-:S05]  /*e0f0*/  IMAD.MOV.U32 R5, RZ, RZ, 0x7f800000 ;  /* 0x7f800000ff057424 */ /* 0x000fca00078e00ff */
[----:B------:R2:W-:Y:S03]  /*e100*/  STG.E desc[UR22][R8.64], R5 ;  /* 0x0000000508007986 */ /* 0x0005e6000c101916 */
.L_x_2005:
[----:B------:R-:W-:Y:S05]  /*e110*/  BSYNC B0 ;  /* 0x0000000000007941 */ /* 0x000fea0003800000 */
.L_x_2004:
[----:B------:R-:W-:Y:S01]  /*e120*/  ISETP.NE.AND P0, PT, R0, RZ, PT ;  /* 0x000000ff0000720c */ /* 0x000fe20003f05270 */
[----:B------:R-:W-:Y:S01]  /*e130*/  BSSY B0, `(.L_x_2006) ;  /* 0x000000f000007945 */ /* 0x000fe20003800000 */
[-C--:B------:R-:W-:Y:S02]  /*e140*/  ISETP.GE.OR P1, PT, R18, R11.reuse, P6 ;  /* 0x0000000b1200720c */ /* 0x080fe40003726670 */
[-C--:B------:R-:W-:Y:S02]  /*e150*/  ISETP.GE.OR P2, PT, R16, R11.reuse, P6 ;  /* 0x0000000b1000720c */ /* 0x080fe40003746670 */
[-C--:B------:R-:W-:Y:S02]  /*e160*/  ISETP.GE.OR P3, PT, R14, R11.reuse, P6 ;  /* 0x0000000b0e00720c */ /* 0x080fe40003766670 */
[-C--:B------:R-:W-:Y:S02]  /*e170*/  ISETP.GE.OR P4, PT, R12, R11.reuse, P6 ;  /* 0x0000000b0c00720c */ /* 0x080fe40003786670 */
[----:B------:R-:W-:-:S03]  /*e180*/  ISETP.GE.OR P6, PT, R10, R11, P6 ;  /* 0x0000000b0a00720c */ /* 0x000fc600037c6670 */
[----:B------:R-:W-:Y:S10]  /*e190*/  @P0 BRA `(.L_x_2007) ;  /* 0x0000000000200947 */ /* 0x000ff40003800000 */
[----:B--2---:R-:W-:Y:S01]  /*e1a0*/  IMAD R7, R4, R3, RZ ;  /* 0x0000000304077224 */ /* 0x004fe200078e02ff */
[----:B------:R-:W-:-:S04]  /*e1b0*/  ULDC.64 UR4, c[0x0][0x2b0] ;  /* 0x0000ac0000047ab9 */ /* 0x000fc80000000a00 */
[----:B------:R-:W-:-:S04]  /*e1c0*/  IADD3 R5, P0, R7, R84, RZ ;  /* 0x0000005407057210 */ /* 0x000fc80007f1e0ff */
[----:B------:R-:W-:Y:S01]  /*e1d0*/  LEA.HI.X.SX32 R0, R7, R30, 0x1, P0 ;  /* 0x0000001e07007211 */ /* 0x000fe200000f0eff */
[----:B------:R-:W-:Y:S01]  /*e1e0*/  IMAD.MOV.U32 R7, RZ, RZ, 0x7f800000 ;  /* 0x7f800000ff077424 */ /* 0x000fe200078e00ff */
[----:B------:R-:W-:-:S04]  /*e1f0*/  LEA R4, P0, R5, UR4, 0x2 ;  /* 0x0000000405047c11 */ /* 0x000fc8000f8010ff */
[----:B------:R-:W-:-:S05]  /*e200*/  LEA.HI.X R5, R5, UR5, R0, 0x2, P0 ;  /* 0x0000000505057c11 */ /* 0x000fca00080f1400 */
[----:B------:R2:W-:Y:S04]  /*e210*/  STG.E desc[UR22][R4.64], R7 ;  /* 0x0000000704007986 */ /* 0x0005e8000c101916 */
.L_x_2007:
[----:B------:R-:W-:Y:S05]  /*e220*/  BSYNC B0 ;  /* 0x0000000000007941 */ /* 0x000fea0003800000 */
.L_x_2006:
[----:B------:R-:W-:Y:S04]  /*e230*/  BSSY B0, `(.L_x_2008) ;  /* 0x000000a000007945 */ /* 0x000fe80003800000 */
[----:B------:R-:W-:Y:S05]  /*e240*/  @P5 BRA `(.L_x_2009) ;  /* 0x0000000000205947 */ /* 0x000fea0003800000 */
        /* <DEDUP_REMOVED lines=8> */
.L_x_2009:
[----:B------:R-:W-:Y:S05]  /*e2d0*/  BSYNC B0 ;  /* 0x0000000000007941 */ /* 0x000fea0003800000 */
.L_x_2008:
        /* <DEDUP_REMOVED lines=10> */
.L_x_2011:
[----:B------:R-:W-:Y:S05]  /*e380*/  BSYNC B0 ;  /* 0x0000000000007941 */ /* 0x000fea0003800000 */
.L_x_2010:
        /* <DEDUP_REMOVED lines=10> */
.L_x_2013:
[----:B------:R-:W-:Y:S05]  /*e430*/  BSYNC B0 ;  /* 0x0000000000007941 */ /* 0x000fea0003800000 */
.L_x_2012:
        /* <DEDUP_REMOVED lines=10> */
.L_x_2015:
[----:B------:R-:W-:Y:S05]  /*e4e0*/  BSYNC B0 ;  /* 0x0000000000007941 */ /* 0x000fea0003800000 */
.L_x_2014:
        /* <DEDUP_REMOVED lines=10> */
.L_x_2017:
[----:B------:R-:W-:Y:S05]  /*e590*/  BSYNC B0 ;  /* 0x0000000000007941 */ /* 0x000fea0003800000 */
.L_x_2016:
[----:B------:R-:W-:Y:S05]  /*e5a0*/  @P6 EXIT ;  /* 0x000000000000694d */ /* 0x000fea0003800000 */
[----:B------:R-:W-:Y:S01]  /*e5b0*/  IMAD R3, R10, R3, RZ ;  /* 0x000000030a037224 */ /* 0x000fe200078e02ff */
[----:B------:R-:W-:Y:S01]  /*e5c0*/  ULDC.64 UR4, c[0x0][0x2b0] ;  /* 0x0000ac0000047ab9 */ /* 0x000fe20000000a00 */
[----:B--2---:R-:W-:-:S03]  /*e5d0*/  IMAD.MOV.U32 R5, RZ, RZ, 0x7f800000 ;  /* 0x7f800000ff057424 */ /* 0x004fc600078e00ff */
[----:B------:R-:W-:-:S04]  /*e5e0*/  IADD3 R84, P0, R3, R84, RZ ;  /* 0x0000005403547210 */ /* 0x000fc80007f1e0ff */
[----:B------:R-:W-:Y:S02]  /*e5f0*/  LEA.HI.X.SX32 R3, R3, R30, 0x1, P0 ;  /* 0x0000001e03037211 */ /* 0x000fe400000f0eff */
[----:B------:R-:W-:-:S04]  /*e600*/  LEA R2, P0, R84, UR4, 0x2 ;  /* 0x0000000454027c11 */ /* 0x000fc8000f8010ff */
[----:B------:R-:W-:-:S05]  /*e610*/  LEA.HI.X R3, R84, UR5, R3, 0x2, P0 ;  /* 0x0000000554037c11 */ /* 0x000fca00080f1403 */
[----:B------:R-:W-:Y:S01]  /*e620*/  STG.E desc[UR22][R2.64], R5 ;  /* 0x0000000502007986 */ /* 0x000fe2000c101916 */
[----:B------:R-:W-:Y:S05]  /*e630*/  EXIT ;  /* 0x000000000000794d */ /* 0x000fea0003800000 */
.L_x_2018:
        /* <DEDUP_REMOVED lines=12> */
.L_x_2943:


//--------------------- .text._ZN5flash16flash_fwd_kernelI23Flash_fwd_kernel_traitsILi128ELi128ELi32ELi4ELb0ELb0EN7cutlass6half_tE19Flash_kernel_traitsILi128ELi128ELi32ELi4ES3_EELb0ELb0ELb0ELb0ELb0ELb0ELb1ELb0EEEvNS_16Flash_fwd_paramsE --------------------------
	.section	.text._ZN5flash16flash_fwd_kernelI23Flash_fwd_kernel_traitsILi128ELi128ELi32ELi4ELb0ELb0EN7cutlass6half_tE19Flash_kernel_traitsILi128ELi128ELi32ELi4ES3_EELb0ELb0ELb0ELb0ELb0ELb0ELb1ELb0EEEvNS_16Flash_fwd_paramsE,"ax",@progbits
	.align	128
        .global         _ZN5flash16flash_fwd_kernelI23Flash_fwd_kernel_traitsILi128ELi128ELi32ELi4ELb0ELb0EN7cutlass6half_tE19Flash_kernel_traitsILi128ELi128ELi32ELi4ES3_EELb0ELb0ELb0ELb0ELb0ELb0ELb1ELb0EEEvNS_16Flash_fwd_paramsE
        .type           _ZN5flash16flash_fwd_kernelI23Flash_fwd_kernel_traitsILi128ELi128ELi32ELi4ELb0ELb0EN7cutlass6half_tE19Flash_kernel_traitsILi128ELi128ELi32ELi4ES3_EELb0ELb0ELb0ELb0ELb0ELb0ELb1ELb0EEEvNS_16Flash_fwd_paramsE,@function
        .size           _ZN5flash16flash_fwd_kernelI23Flash_fwd_kernel_traitsILi128ELi128ELi32ELi4ELb0ELb0EN7cutlass6half_tE19Flash_kernel_traitsILi128ELi128ELi32ELi4ES3_EELb0ELb0ELb0ELb0ELb0ELb0ELb1ELb0EEEvNS_16Flash_fwd_paramsE,(.L_x_2944 - _ZN5flash16flash_fwd_kernelI23Flash_fwd_kernel_traitsILi128ELi128ELi32ELi4ELb0ELb0EN7cutlass6half_tE19Flash_kernel_traitsILi128ELi128ELi32ELi4ES3_EELb0ELb0ELb0ELb0ELb0ELb0ELb1ELb0EEEvNS_16Flash_fwd_paramsE)
        .other          _ZN5flash16flash_fwd_kernelI23Flash_fwd_kernel_traitsILi128ELi128ELi32ELi4ELb0ELb0EN7cutlass6half_tE19Flash_kernel_traitsILi128ELi128ELi32ELi4ES3_EELb0ELb0ELb0ELb0ELb0ELb0ELb1ELb0EEEvNS_16Flash_fwd_paramsE,@"STO_CUDA_ENTRY STV_DEFAULT"
_ZN5flash16flash_fwd_kernelI23Flash_fwd_kernel_traitsILi128ELi128ELi32ELi4ELb0ELb0EN7cutlass6half_tE19Flash_kernel_traitsILi128ELi128ELi32ELi4ES3_EELb0ELb0ELb0ELb0ELb0ELb0ELb1ELb0EEEvNS_16Flash_fwd_paramsE:
.text._ZN5flash16flash_fwd_kernelI23Flash_fwd_kernel_traitsILi128ELi128ELi32ELi4ELb0ELb0EN7cutlass6half_tE19Flash_kernel_traitsILi128ELi128ELi32ELi4ES3_EELb0ELb0ELb0ELb0ELb0ELb0ELb1ELb0EEEvNS_16Flash_fwd_paramsE:
        /* <DEDUP_REMOVED lines=40> */
.L_x_2019:
[----:B-1----:R-:W1:Y:S02]  /*0280*/  LDC R4, c[0x0][0x2c8] ;  /* 0x0000b200ff047b82 */ /* 0x002e640000000800 */
.L_x_2020:
        /* <DEDUP_REMOVED lines=110> */
.L_x_2022:
        /* <DEDUP_REMOVED lines=14> */
.L_x_2023:
        /* <DEDUP_REMOVED lines=10> */
[----:B------:R-:W-:Y:S01]  /*0af0*/  IMAD.WIDE.U32 R2, R12, R24, R138 ;  /* 0x000000180c027225 */ /* 0x000fe200078e008a */
[----:B------:R-:W-:Y:S01]  /*0b00*/  IADD3.X R7, R139, R18, RZ, P1, !PT ;  /* 0x000000128b077210 */ /* 0x000fe20000ffe4ff */
[----:B------:R-:W-:Y:S01]  /*0b10*/  ULDC.64 UR6, c[0x0][0x260] ;  /* 0x0000980000067ab9 */ /* 0x000fe20000000a00 */
[----:B------:R-:W-:Y:S01]  /*0b20*/  IADD3 R128, R138, 0x40, RZ ;  /* 0x000000408a807810 */ /* 0x000fe20007ffe0ff */
[C---:B------:R-:W-:Y:S01]  /*0b30*/  IMAD R9, R13.reuse, R24, RZ ;  /* 0x000000180d097224 */ /* 0x040fe200078e02ff */
[----:B------:R-:W-:Y:S01]  /*0b40*/  IADD3 R2, P1, R14, R2, RZ ;  /* 0x000000020e027210 */ /* 0x000fe20007f3e0ff */
[----:B------:R-:W-:Y:S01]  /*0b50*/  IMAD R8, R13, R20, RZ ;  /* 0x000000140d087224 */ /* 0x000fe200078e02ff */
[----:B------:R-:W-:Y:S01]  /*0b60*/  ISETP.GE.AND P6, PT, R12, R22, PT ;  /* 0x000000160c00720c */ /* 0x000fe20003fc6270 */
        /* <DEDUP_REMOVED lines=11> */
[----:B------:R-:W-:Y:S01]  /*0c20*/  SHF.R.S32.HI R8, RZ, 0x1f, R0 ;  /* 0x0000001fff087819 */ /* 0x000fe20000011400 */
[----:B------:R-:W-:Y:S01]  /*0c30*/  BSSY B0, `(.L_x_2024) ;  /* 0x0000033000007945 */ /* 0x000fe20003800000 */
[----:B------:R-:W-:Y:S01]  /*0c40*/  ISETP.GE.AND P5, PT, R27, R22, PT ;  /* 0x000000161b00720c */ /* 0x000fe20003fa6270 */
[----:B------:R-:W-:Y:S01]  /*0c50*/  IMAD R9, R33, UR5, R9 ;  /* 0x0000000521097c24 */ /* 0x000fe2000f8e0209 */
[----:B------:R-:W-:Y:S01]  /*0c60*/  ULDC.64 UR4, c[0x0][0x268] ;  /* 0x00009a0000047ab9 */ /* 0x000fe20000000a00 */
[----:B------:R-:W-:Y:S01]  /*0c70*/  IMAD.WIDE.U32 R36, R0, UR6, R4 ;  /* 0x0000000600247c25 */ /* 0x000fe2000f8e0004 */
[----:B------:R-:W-:-:S03]  /*0c80*/  R2P PR, R29, 0x6 ;  /* 0x000000061d007804 */ /* 0x000fc60000000000 */
[----:B------:R-:W-:Y:S01]  /*0c90*/  IMAD.WIDE.U32 R34, R0, UR4, R2 ;  /* 0x0000000400227c25 */ /* 0x000fe2000f8e0002 */
[----:B------:R2:W-:Y:S03]  /*0ca0*/  STL.64 [R1+0x40], R36 ;  /* 0x0000402401007387 */ /* 0x0005e60000100a00 */
[C---:B------:R-:W-:Y:S01]  /*0cb0*/  IMAD R6, R8.reuse, UR6, RZ ;  /* 0x0000000608067c24 */ /* 0x040fe2000f8e02ff */
[----:B------:R2:W-:Y:S01]  /*0cc0*/  STL.64 [R1+0x38], R34 ;  /* 0x0000382201007387 */ /* 0x0005e20000100a00 */
[----:B------:R-:W-:Y:S01]  /*0cd0*/  IMAD R4, R8, UR4, RZ ;  /* 0x0000000408047c24 */ /* 0x000fe2000f8e02ff */
[----:B------:R-:W-:Y:S01]  /*0ce0*/  UMOV UR4, 0x400 ;  /* 0x0000040000047882 */ /* 0x000fe20000000000 */
[C---:B------:R-:W-:Y:S01]  /*0cf0*/  IMAD R19, R0.reuse, UR7, R6 ;  /* 0x0000000700137c24 */ /* 0x040fe2000f8e0206 */
[----:B------:R2:W-:Y:S01]  /*0d00*/  STL [R1+0x10], R128 ;  /* 0x0000108001007387 */ /* 0x0005e20000100800 */
        /* <DEDUP_REMOVED lines=37> */
.L_x_2025:
[----:B------:R-:W-:Y:S05]  /*0f60*/  BSYNC B0 ;  /* 0x0000000000007941 */ /* 0x000fea0003800000 */
.L_x_2024:
        /* <DEDUP_REMOVED lines=33> */
.L_x_2027:
[----:B------:R-:W-:Y:S05]  /*1180*/  BSYNC B0 ;  /* 0x0000000000007941 */ /* 0x000fea0003800000 */
.L_x_2026:
        /* <DEDUP_REMOVED lines=33> */
.L_x_2029:
[----:B------:R-:W-:Y:S05]  /*13a0*/  BSYNC B0 ;  /* 0x0000000000007941 */ /* 0x000fea0003800000 */
.L_x_2028:
        /* <DEDUP_REMOVED lines=34> */
.L_x_2031:
[----:B------:R-:W-:Y:S05]  /*15d0*/  BSYNC B0 ;  /* 0x0000000000007941 */ /* 0x000fea0003800000 */
.L_x_2030:
        /* <DEDUP_REMOVED lines=34> */
.L_x_2033:
[----:B------:R-:W-:Y:S05]  /*1800*/  BSYNC B0 ;  /* 0x0000000000007941 */ /* 0x000fea0003800000 */
.L_x_2032:
        /* <DEDUP_REMOVED lines=34> */
.L_x_2035:
[----:B------:R-:W-:Y:S05]  /*1a30*/  BSYNC B0 ;  /* 0x0000000000007941 */ /* 0x000fea0003800000 */
.L_x_2034:
        /* <DEDUP_REMOVED lines=31> */
.L_x_2037:
[----:B------:R-:W-:Y:S05]  /*1c30*/  BSYNC B0 ;  /* 0x0000000000007941 */ /* 0x000fea0003800000 */
.L_x_2036:
        /* <DEDUP_REMOVED lines=42> */
.L_x_2039:
[----:B------:R-:W-:Y:S05]  /*1ee0*/  BSYNC B0 ;  /* 0x0000000000007941 */ /* 0x000fea0003800000 */
.L_x_2038:
        /* <DEDUP_REMOVED lines=25> */
.L_x_2041:
[----:B------:R-:W-:Y:S05]  /*2080*/  BSYNC B0 ;  /* 0x0000000000007941 */ /* 0x000fea0003800000 */
.L_x_2040:
        /* <DEDUP_REMOVED lines=28> */
.L_x_2043:
[----:B------:R-:W-:Y:S05]  /*2250*/  BSYNC B0 ;  /* 0x0000000000007941 */ /* 0x000fea0003800000 */
.L_x_2042:
[----:B------:R-:W0:Y:S01]  /*2260*/  LDGDEPBAR ;  /* 0x00000000000079af */ /* 0x000e220000000000 */
[----:B-1-3--:R-:W-:Y:S01]  /*2270*/  LOP3.LUT R3, R8, 0x8, R12, 0xf8, !PT ;  /* 0x0000000808037812 */ /* 0x00afe200078ef80c */
[----:B------:R-:W-:Y:S01]  /*2280*/  IMAD.IADD R11, R35, 0x1, R31 ;  /* 0x00000001230b7824 */ /* 0x000fe200078e021f */
[----:B------:R-:W-:Y:S01]  /*2290*/  SHF.R.U32.HI R8, RZ, 0x3, R8 ;  /* 0x00000003ff087819 */ /* 0x000fe20000011608 */
[----:B------:R-:W-:Y:S01]  /*22a0*/  IMAD.SHL.U32 R2, R29, 0x40, RZ ;  /* 0x000000401d027824 */ /* 0x000fe200078e00ff */
[----:B------:R-:W-:Y:S01]  /*22b0*/  LEA.HI R6, R32, R123, RZ, 0x5 ;  /* 0x0000007b20067211 */ /* 0x000fe200078f28ff */
[----:B------:R-:W-:Y:S01]  /*22c0*/  IMAD.SHL.U32 R5, R23, 0x8, RZ ;  /* 0x0000000817057824 */ /* 0x000fe200078e00ff */
[----:B------:R-:W-:Y:S01]  /*22d0*/  LOP3.LUT R10, R3, R8, RZ, 0x3c, !PT ;  /* 0x00000008030a7212 */ /* 0x000fe200078e3cff */
[----:B------:R1:W-:Y:S01]  /*22e0*/  STL [R1+0x34], R11 ;  /* 0x0000340b01007387 */ /* 0x0003e20000100800 */
        /* <DEDUP_REMOVED lines=45> */
.L_x_2045:
[----:B------:R-:W-:Y:S05]  /*25c0*/  BSYNC B0 ;  /* 0x0000000000007941 */ /* 0x000fea0003800000 */
.L_x_2044:
[----:B------:R1:W-:Y:S01]  /*25d0*/  @P1 STS.128 [R227+0xa800], RZ ;  /* 0x00a800ffe3001388 */ /* 0x0003e20000000c00 */
[----:B------:R-:W-:Y:S03]  /*25e0*/  BSSY B0, `(.L_x_2046) ;  /* 0x000001b000007945 */ /* 0x000fe60003800000 */
[----:B------:R1:W-:Y:S01]  /*25f0*/  @P1 STS.128 [R227+0xb800], RZ ;  /* 0x00b800ffe3001388 */ /* 0x0003e20000000c00 */
[----:B------:R-:W-:Y:S05]  /*2600*/  @P1 BRA `(.L_x_2047) ;  /* 0x0000000000601947 */ /* 0x000fea0003800000 */
[----:B------:R-:W-:Y:S01]  /*2610*/  ULDC UR5, c[0x0][0x2d0] ;  /* 0x0000b40000057ab9 */ /* 0x000fe20000000800 */
[----:B-1-3--:R-:W-:Y:S01]  /*2620*/  IMAD.WIDE.U32 R2, R24, 0x10, RZ ;  /* 0x0000001018027825 */ /* 0x00afe200078e00ff */
        /* <DEDUP_REMOVED lines=22> */
.L_x_2047:
[----:B------:R-:W-:Y:S05]  /*2790*/  BSYNC B0 ;  /* 0x0000000000007941 */ /* 0x000fea0003800000 */
.L_x_2046:
[----:B------:R-:W-:Y:S01]  /*27a0*/  LDSM.16.M88.4 R20, [R212+0x8000] ;  /* 0x00800000d414783b */ /* 0x000fe20000000200 */
[----:B------:R-:W-:Y:S01]  /*27b0*/  R2P PR, R28, 0x6 ;  /* 0x000000061c007804 */ /* 0x000fe20000000000 */
[----:B-1-3--:R-:W-:Y:S01]  /*27c0*/  VIADD R2, R212, 0x8000 ;  /* 0x00008000d4027836 */ /* 0x00afe20000000000 */
[----:B------:R-:W-:Y:S01]  /*27d0*/  LEA R222, R0, R214, 0x1 ;  /* 0x000000d600de7211 */ /* 0x000fe200078e08ff */
[----:B------:R-:W1:Y:S01]  /*27e0*/  LDSM.16.M88.4 R12, [R214+0x2000] ;  /* 0x00200000d60c783b */ /* 0x000e620000000200 */
[----:B------:R-:W-:Y:S01]  /*27f0*/  VIADD R223, R212, 0x8020 ;  /* 0x00008020d4df7836 */ /* 0x000fe20000000000 */
[----:B------:R-:W-:Y:S01]  /*2800*/  ULDC UR5, c[0x0][0x39c] ;  /* 0x0000e70000057ab9 */ /* 0x000fe20000000800 */
[----:B------:R-:W-:Y:S01]  /*2810*/  IMAD R216, R4, 0x2, R214 ;  /* 0x0000000204d87824 */ /* 0x000fe200078e02d6 */
[----:B------:R-:W3:Y:S01]  /*2820*/  LDSM.16.M88.4 R16, [R214] ;  /* 0x00000000d610783b */ /* 0x000ee20000000200 */
[----:B------:R-:W-:Y:S02]  /*2830*/  IMAD.SHL.U32 R123, R123, 0x2, RZ ;  /* 0x000000027b7b7824 */ /* 0x000fe400078e00ff */
[----:B------:R-:W-:Y:S01]  /*2840*/  IMAD R221, R0, 0x2, R216 ;  /* 0x0000000200dd7824 */ /* 0x000fe200078e02d8 */
[----:B------:R-:W-:Y:S02]  /*2850*/  LDSM.16.M88.4 R8, [R216+0x2000] ;  /* 0x00200000d808783b */ /* 0x000fe40000000200 */
[----:B------:R-:W-:-:S02]  /*2860*/  @P1 VIADD R223, R2, 0xffffffe0 ;  /* 0xffffffe002df1836 */ /* 0x000fc40000000000 */
[----:B--2---:R-:W-:Y:S01]  /*2870*/  LDSM.16.M88.4 R32, [R216] ;  /* 0x00000000d820783b */ /* 0x004fe20000000200 */
[----:B------:R-:W-:Y:S02]  /*2880*/  IMAD.MOV.U32 R2, RZ, RZ, 0x40 ;  /* 0x00000040ff027424 */ /* 0x000fe400078e00ff */
[C---:B------:R-:W-:Y:S01]  /*2890*/  IADD3 R226, R223.reuse, 0x800, RZ ;  /* 0x00000800dfe27810 */ /* 0x040fe20007ffe0ff */
[----:B------:R-:W2:Y:S01]  /*28a0*/  LDSM.16.M88.4 R24, [R223] ;  /* 0x00000000df18783b */ /* 0x000ea20000000200 */
[C---:B------:R-:W-:Y:S01]  /*28b0*/  VIADD R225, R223.reuse, 0x1000 ;  /* 0x00001000dfe17836 */ /* 0x040fe20000000000 */
[----:B------:R-:W-:Y:S01]  /*28c0*/  SEL R2, R2, 0xffffffc0, !P2 ;  /* 0xffffffc002027807 */ /* 0x000fe20005000000 */
[----:B------:R-:W-:Y:S01]  /*28d0*/  VIADD R224, R223, 0x1800 ;  /* 0x00001800dfe07836 */ /* 0x000fe20000000000 */
[----:B------:R-:W-:Y:S03]  /*28e0*/  LDSM.16.M88.4 R52, [R222+0x2000] ;  /* 0x00200000de34783b */ /* 0x000fe60000000200 */
[----:B------:R-:W-:Y:S01]  /*28f0*/  IMAD.IADD R220, R212, 0x1, R2 ;  /* 0x00000001d4dc7824 */ /* 0x000fe200078e0202 */
[----:B------:R-:W5:Y:S01]  /*2900*/  LDSM.16.M88.4 R28, [R212+0x8800] ;  /* 0x00880000d41c783b */ /* 0x000f620000000200 */
[----:B------:R-:W-:-:S03]  /*2910*/  IMAD.IADD R219, R2, 0x1, R223 ;  /* 0x0000000102db7824 */ /* 0x000fc600078e02df */
[----:B------:R-:W4:Y:S04]  /*2920*/  LDSM.16.M88.4 R64, [R220+0x8000] ;  /* 0x00800000dc40783b */ /* 0x000f280000000200 */
[----:B------:R-:W4:Y:S04]  /*2930*/  LDSM.16.M88.4 R56, [R222] ;  /* 0x00000000de38783b */ /* 0x000f280000000200 */
[----:B------:R-:W-:Y:S01]  /*2940*/  LDSM.16.M88.4 R72, [R219] ;  /* 0x00000000db48783b */ /* 0x000fe20000000200 */
[-C--:B-1----:R-:W-:Y:S03]  /*2950*/  HMMA.16816.F32 R36, R12, R20.reuse, RZ ;  /* 0x000000140c24723c */ /* 0x082fe600000018ff */
[----:B------:R-:W1:Y:S04]  /*2960*/  LDSM.16.M88.4 R44, [R221+0x2000] ;  /* 0x00200000dd2c783b */ /* 0x000e680000000200 */
[----:B------:R-:W1:Y:S01]  /*2970*/  LDSM.16.M88.4 R88, [R223+0x800] ;  /* 0x00080000df58783b */ /* 0x000e620000000200 */
[C---:B---3--:R-:W-:Y:S03]  /*2980*/  HMMA.16816.F32 R40, R16.reuse, R20, RZ ;  /* 0x000000141028723c */ /* 0x048fe600000018ff */
[----:B------:R-:W3:Y:S03]  /*2990*/  LDSM.16.M88.4 R48, [R221] ;  /* 0x00000000dd30783b */ /* 0x000ee60000000200 */
[-C--:B------:R-:W-:Y:S01]  /*29a0*/  HMMA.16816.F32 R76, R16, R22.reuse, RZ ;  /* 0x00000016104c723c */ /* 0x080fe200000018ff */
[----:B------:R-:W-:Y:S04]  /*29b0*/  LDSM.16.M88.4 R92, [R212+0x9000] ;  /* 0x00900000d45c783b */ /* 0x000fe80000000200 */
[----:B------:R-:W-:Y:S01]  /*29c0*/  LDSM.16.M88.4 R108, [R223+0x1000] ;  /* 0x00100000df6c783b */ /* 0x000fe20000000200 */
[----:B------:R-:W-:Y:S03]  /*29d0*/  HMMA.16816.F32 R96, R12, R22, RZ ;  /* 0x000000160c60723c */ /* 0x000fe600000018ff */
[----:B------:R-:W0:Y:S03]  /*29e0*/  LDGDEPBAR ;  /* 0x00000000000079af */ /* 0x000e260000000000 */
[-C--:B--2---:R-:W-:Y:S06]  /*29f0*/  HMMA.16816.F32 R36, R8, R24.reuse, R36 ;  /* 0x000000180824723c */ /* 0x084fec0000001824 */
[----:B------:R-:W-:Y:S06]  /*2a00*/  HMMA.16816.F32 R40, R32, R24, R40 ;  /* 0x000000182028723c */ /* 0x000fec0000001828 */
[C---:B-----5:R-:W-:Y:S06]  /*2a10*/  HMMA.16816.F32 R80, R12.reuse, R28, RZ ;  /* 0x0000001c0c50723c */ /* 0x060fec00000018ff */
[----:B------:R-:W-:Y:S06]  /*2a20*/  HMMA.16816.F32 R68, R12, R30, RZ ;  /* 0x0000001e0c44723c */ /* 0x000fec00000018ff */
[----:B----4-:R-:W-:Y:S01]  /*2a30*/  HMMA.16816.F32 R100, R52, R64, R36 ;  /* 0x000000403464723c */ /* 0x010fe20000001824 */
[----:B------:R-:W2:Y:S05]  /*2a40*/  LDSM.16.M88.4 R36, [R214+0x6000] ;  /* 0x00600000d624783b */ /* 0x000eaa0000000200 */
[----:B------:R-:W-:Y:S06]  /*2a50*/  HMMA.16816.F32 R20, R32, R26, R76 ;  /* 0x0000001a2014723c */ /* 0x000fec000000184c */
[----:B------:R-:W-:Y:S01]  /*2a60*/  HMMA.16816.F32 R60, R56, R64, R40 ;  /* 0x00000040383c723c */ /* 0x000fe20000001828 */
[----:B------:R-:W4:Y:S05]  /*2a70*/  LDSM.16.M88.4 R40, [R214+0x4000] ;  /* 0x00400000d628783b */ /* 0x000f2a0000000200 */
[C---:B------:R-:W-:Y:S06]  /*2a80*/  HMMA.16816.F32 R104, R16.reuse, R28, RZ ;  /* 0x0000001c1068723c */ /* 0x040fec00000018ff */
[----:B------:R-:W-:Y:S01]  /*2a90*/  HMMA.16816.F32 R76, R16, R30, RZ ;  /* 0x0000001e104c723c */ /* 0x000fe200000018ff */
[----:B------:R-:W-:Y:S05]  /*2aa0*/  LDSM.16.M88.4 R28, [R216+0x4000] ;  /* 0x00400000d81c783b */ /* 0x000fea0000000200 */
[----:B------:R-:W-:Y:S01]  /*2ab0*/  HMMA.16816.F32 R96, R8, R26, R96 ;  /* 0x0000001a0860723c */ /* 0x000fe20000001860 */
[----:B------:R-:W5:Y:S05]  /*2ac0*/  LDSM.16.M88.4 R24, [R216+0x6000] ;  /* 0x00600000d818783b */ /* 0x000f6a0000000200 */
[----:B-1----:R-:W-:Y:S06]  /*2ad0*/  HMMA.16816.F32 R16, R44, R72, R100 ;  /* 0x000000482c10723c */ /* 0x002fec0000001864 */
[C---:B------:R-:W-:Y:S01]  /*2ae0*/  HMMA.16816.F32 R116, R8.reuse, R88, R80 ;  /* 0x000000580874723c */ /* 0x040fe20000001850 */
[----:B------:R-:W-:Y:S05]  /*2af0*/  LDSM.16.M88.4 R80, [R220+0x9000] ;  /* 0x00900000dc50783b */ /* 0x000fea0000000200 */
[----:B------:R-:W-:Y:S01]  /*2b00*/  HMMA.16816.F32 R112, R8, R90, R68 ;  /* 0x0000005a0870723c */ /* 0x000fe20000001844 */
[----:B------:R-:W-:Y:S05]  /*2b10*/  LDSM.16.M88.4 R68, [R219+0x800] ;  /* 0x00080000db44783b */ /* 0x000fea0000000200 */
[----:B------:R-:W-:Y:S01]  /*2b20*/  HMMA.16816.F32 R8, R56, R66, R20 ;  /* 0x000000423808723c */ /* 0x000fe20000001814 */
[----:B------:R-:W-:Y:S05]  /*2b30*/  LDSM.16.M88.4 R20, [R222+0x4000] ;  /* 0x00400000de14783b */ /* 0x000fea0000000200 */
[----:B---3--:R-:W-:Y:S01]  /*2b40*/  HMMA.16816.F32 R12, R48, R72, R60 ;  /* 0x00000048300c723c */ /* 0x008fe2000000183c */
[----:B------:R-:W1:Y:S05]  /*2b50*/  LDSM.16.M88.4 R60, [R220+0x8800] ;  /* 0x00880000dc3c783b */ /* 0x000e6a0000000200 */
[----:B------:R-:W-:Y:S06]  /*2b60*/  HMMA.16816.F32 R100, R52, R66, R96 ;  /* 0x000000423464723c */ /* 0x000fec0000001860 */
[----:B--2---:R-:W-:Y:S01]  /*2b70*/  HMMA.16816.F32 R64, R36, R92, R16 ;  /* 0x0000005c2440723c */ /* 0x004fe20000001810 */
[----:B------:R-:W2:Y:S05]  /*2b80*/  LDSM.16.M88.4 R16, [R222+0x6000] ;  /* 0x00600000de10783b */ /* 0x000eaa0000000200 */
[----:B------:R-:W-:Y:S06]  /*2b90*/  HMMA.16816.F32 R104, R32, R88, R104 ;  /* 0x000000582068723c */ /* 0x000fec0000001868 */
[----:B------:R-:W-:Y:S06]  /*2ba0*/  HMMA.16816.F32 R96, R48, R74, R8 ;  /* 0x0000004a3060723c */ /* 0x000fec0000001808 */
[----:B----4-:R-:W-:Y:S06]  /*2bb0*/  HMMA.16816.F32 R12, R40, R92, R12 ;  /* 0x0000005c280c723c */ /* 0x010fec000000180c */
[----:B------:R-:W-:Y:S01]  /*2bc0*/  HMMA.16816.F32 R32, R32, R90, R76 ;  /* 0x0000005a2020723c */ /* 0x000fe2000000184c */
[----:B------:R-:W-:Y:S05]  /*2bd0*/  LDSM.16.M88.4 R76, [R219+0x1000] ;  /* 0x00100000db4c783b */ /* 0x000fea0000000200 */
[----:B------:R-:W-:Y:S06]  /*2be0*/  HMMA.16816.F32 R88, R44, R74, R100 ;  /* 0x0000004a2c58723c */ /* 0x000fec0000001864 */
[----:B-----5:R-:W-:Y:S01]  /*2bf0*/  HMMA.16816.F32 R72, R24, R108, R64 ;  /* 0x0000006c1848723c */ /* 0x020fe20000001840 */
[----:B------:R-:W3:Y:S05]  /*2c00*/  LDSM.16.M88.4 R64, [R212+0x9800] ;  /* 0x00980000d440783b */ /* 0x000eea0000000200 */
[----:B-1----:R-:W-:Y:S06]  /*2c10*/  HMMA.16816.F32 R104, R56, R60, R104 ;  /* 0x0000003c3868723c */ /* 0x002fec0000001868 */
[----:B------:R-:W-:Y:S06]  /*2c20*/  HMMA.16816.F32 R100, R40, R94, R96 ;  /* 0x0000005e2864723c */ /* 0x000fec0000001860 */
[----:B------:R-:W-:Y:S01]  /*2c30*/  HMMA.16816.F32 R8, R28, R108, R12 ;  /* 0x0000006c1c08723c */ /* 0x000fe2000000180c */
[----:B------:R-:W1:Y:S05]  /*2c40*/  LDSM.16.M88.4 R12, [R221+0x4000] ;  /* 0x00400000dd0c783b */ /* 0x000e6a0000000200 */
[C---:B------:R-:W-:Y:S06]  /*2c50*/  HMMA.16816.F32 R116, R52.reuse, R60, R116 ;  /* 0x0000003c3474723c */ /* 0x040fec0000001874 */
[-C--:B------:R-:W-:Y:S01]  /*2c60*/  HMMA.16816.F32 R112, R52, R62.reuse, R112 ;  /* 0x0000003e3470723c */ /* 0x080fe20000001870 */
[----:B------:R-:W4:Y:S05]  /*2c70*/  LDSM.16.M88.4 R52, [R223+0x1800] ;  /* 0x00180000df34783b */ /* 0x000f2a0000000200 */
[----:B------:R-:W-:Y:S06]  /*2c80*/  HMMA.16816.F32 R56, R56, R62, R32 ;  /* 0x0000003e3838723c */ /* 0x000fec0000001820 */
[----:B------:R-:W-:Y:S06]  /*2c90*/  HMMA.16816.F32 R32, R36, R94, R88 ;  /* 0x0000005e2420723c */ /* 0x000fec0000001858 */
[----:B--2---:R-:W-:Y:S06]  /*2ca0*/  HMMA.16816.F32 R60, R16, R80, R72 ;  /* 0x00000050103c723c */ /* 0x004fec0000001848 */
[----:B------:R-:W-:Y:S06]  /*2cb0*/  HMMA.16816.F32 R72, R48, R68, R104 ;  /* 0x000000443048723c */ /* 0x000fec0000001868 */
[----:B------:R-:W-:Y:S06]  /*2cc0*/  HMMA.16816.F32 R88, R28, R110, R100 ;  /* 0x0000006e1c58723c */ /* 0x000fec0000001864 */
[----:B------:R-:W-:Y:S01]  /*2cd0*/  HMMA.16816.F32 R96, R20, R80, R8 ;  /* 0x000000501460723c */ /* 0x000fe20000001808 */
[----:B------:R-:W2:Y:S05]  /*2ce0*/  LDSM.16.M88.4 R8, [R221+0x6000] ;  /* 0x00600000dd08783b */ /* 0x000eaa0000000200 */
[----:B------:R-:W-:Y:S06]  /*2cf0*/  HMMA.16816.F32 R92, R44, R68, R116 ;  /* 0x000000442c5c723c */ /* 0x000fec0000001874 */
[----:B------:R-:W-:Y:S06]  /*2d00*/  HMMA.16816.F32 R100, R48, R70, R56 ;  /* 0x000000463064723c */ /* 0x000fec0000001838 */
[----:B------:R-:W-:Y:S06]  /*2d10*/  HMMA.16816.F32 R48, R24, R110, R32 ;  /* 0x0000006e1830723c */ /* 0x000fec0000001820 */
[----:B---3--:R-:W-:Y:S06]  /*2d20*/  HMMA.16816.F32 R32, R40, R64, R72 ;  /* 0x000000402820723c */ /* 0x008fec0000001848 */
[----:B------:R-:W-:Y:S06]  /*2d30*/  HMMA.16816.F32 R56, R20, R82, R88 ;  /* 0x000000521438723c */ /* 0x000fec0000001858 */
[----:B------:R-:W-:Y:S01]  /*2d40*/  HMMA.16816.F32 R112, R44, R70, R112 ;  /* 0x000000462c70723c */ /* 0x000fe20000001870 */
[----:B------:R-:W3:Y:S05]  /*2d50*/  LDSM.16.M88.4 R44, [R220+0x9800] ;  /* 0x00980000dc2c783b */ /* 0x000eea0000000200 */
[----:B-1----:R-:W-:Y:S06]  /*2d60*/  HMMA.16816.F32 R104, R12, R76, R96 ;  /* 0x0000004c0c68723c */ /* 0x002fec0000001860 */
[----:B------:R-:W-:Y:S06]  /*2d70*/  HMMA.16816.F32 R68, R36, R64, R92 ;  /* 0x000000402444723c */ /* 0x000fec000000185c */
[----:B------:R-:W-:Y:S06]  /*2d80*/  HMMA.16816.F32 R80, R16, R82, R48 ;  /* 0x000000521050723c */ /* 0x000fec0000001830 */
[----:B----4-:R-:W-:Y:S01]  /*2d90*/  HMMA.16816.F32 R48, R28, R52, R32 ;  /* 0x000000341c30723c */ /* 0x010fe20000001820 */
[----:B------:R-:W1:Y:S01]  /*2da0*/  LDSM.16.M88.4 R32, [R219+0x1800] ;  /* 0x00180000db20783b */ /* 0x000e620000000200 */
[----:B------:R-:W-:-:S04]  /*2db0*/  DEPBAR.LE SB0, 0x0 ;  /* 0x000080000000791a */ /* 0x000fc80000000000 */
[----:B--2---:R-:W-:Y:S01]  /*2dc0*/  HMMA.16816.F32 R96, R8, R76, R60 ;  /* 0x0000004c0860723c */ /* 0x004fe2000000183c */
[----:B------:R-:W-:-:S04]  /*2dd0*/  FMUL.FTZ R2, R104, UR5 ;  /* 0x0000000568027c20 */ /* 0x000fc80008410000 */
[----:B------:R2:W-:Y:S01]  /*2de0*/  MUFU.TANH R77, R2 ;  /* 0x00000002004d7308 */ /* 0x0005e20000002400 */
[----:B------:R-:W-:Y:S06]  /*2df0*/  HMMA.16816.F32 R60, R12, R78, R56 ;  /* 0x0000004e0c3c723c */ /* 0x000fec0000001838 */
[----:B------:R-:W-:Y:S06]  /*2e00*/  HMMA.16816.F32 R56, R40, R66, R100 ;  /* 0x000000422838723c */ /* 0x000fec0000001864 */
[----:B------:R-:W-:Y:S01]  /*2e10*/  HMMA.16816.F32 R40, R24, R52, R68 ;  /* 0x000000341828723c */ /* 0x000fe20000001844 */
[----:B--2---:R-:W-:-:S05]  /*2e20*/  FMUL.FTZ R2, R105, UR5 ;  /* 0x0000000569027c20 */ /* 0x004fca0008410000 */
[----:B---3--:R-:W-:Y:S01]  /*2e30*/  HMMA.16816.F32 R48, R20, R44, R48 ;  /* 0x0000002c1430723c */ /* 0x008fe20000001830 */
[----:B------:R2:W-:Y:S05]  /*2e40*/  MUFU.TANH R76, R2 ;  /* 0x00000002004c7308 */ /* 0x0005ea0000002400 */
[----:B------:R-:W-:Y:S01]  /*2e50*/  HMMA.16816.F32 R80, R8, R78, R80 ;  /* 0x0000004e0850723c */ /* 0x000fe20000001850 */
[----:B------:R-:W-:Y:S01]  /*2e60*/  FMUL.FTZ R61, R61, UR5 ;  /* 0x000000053d3d7c20 */ /* 0x000fe20008410000 */
[----:B------:R-:W-:Y:S01]  /*2e70*/  FMUL.FTZ R62, R62, UR5 ;  /* 0x000000053e3e7c20 */ /* 0x000fe20008410000 */
[----:B------:R-:W-:-:S03]  /*2e80*/  FMUL.FTZ R63, R63, UR5 ;  /* 0x000000053f3f7c20 */ /* 0x000fc60008410000 */
[----:B------:R-:W-:Y:S01]  /*2e90*/  HMMA.16816.F32 R28, R28, R54, R56 ;  /* 0x000000361c1c723c */ /* 0x000fe20000001838 */
[----:B------:R-:W-:Y:S05]  /*2ea0*/  MUFU.TANH R61, R61 ;  /* 0x0000003d003d7308 */ /* 0x000fea0000002400 */
[----:B------:R-:W-:Y:S01]  /*2eb0*/  HMMA.16816.F32 R64, R36, R66, R112 ;  /* 0x000000422440723c */ /* 0x000fe20000001870 */
[----:B--2---:R-:W-:Y:S02]  /*2ec0*/  FMUL.FTZ R2, R106, UR5 ;  /* 0x000000056a027c20 */ /* 0x004fe40008410000 */
[----:B------:R-:W-:Y:S03]  /*2ed0*/  MUFU.TANH R62, R62 ;  /* 0x0000003e003e7308 */ /* 0x000fe60000002400 */
[----:B------:R-:W-:Y:S05]  /*2ee0*/  HMMA.16816.F32 R36, R16, R44, R40 ;  /* 0x0000002c1024723c */ /* 0x000fea0000001828 */
[----:B------:R2:W-:Y:S01]  /*2ef0*/  MUFU.TANH R74, R2 ;  /* 0x00000002004a7308 */ /* 0x0005e20000002400 */
[----:B-1----:R-:W-:Y:S01]  /*2f00*/  HMMA.16816.F32 R48, R12, R32, R48 ;  /* 0x000000200c30723c */ /* 0x002fe20000001830 */
[----:B------:R-:W-:-:S05]  /*2f10*/  FMUL.FTZ R80, R80, UR5 ;  /* 0x0000000550507c20 */ /* 0x000fca0008410000 */
[----:B------:R-:W-:Y:S01]  /*2f20*/  HMMA.16816.F32 R20, R20, R46, R28 ;  /* 0x0000002e1414723c */ /* 0x000fe2000000181c */
[----:B------:R-:W-:Y:S05]  /*2f30*/  MUFU.TANH R63, R63 ;  /* 0x0000003f003f7308 */ /* 0x000fea0000002400 */
[----:B------:R-:W-:Y:S03]  /*2f40*/  HMMA.16816.F32 R24, R24, R54, R64 ;  /* 0x000000361818723c */ /* 0x000fe60000001840 */
[----:B------:R-:W-:Y:S01]  /*2f50*/  MUFU.TANH R80, R80 ;  /* 0x0000005000507308 */ /* 0x000fe20000002400 */
[----:B--2---:R-:W-:-:S02]  /*2f60*/  FMUL.FTZ R2, R107, UR5 ;  /* 0x000000056b027c20 */ /* 0x004fc40008410000 */
[----:B------:R-:W-:Y:S05]  /*2f70*/  HMMA.16816.F32 R36, R8, R32, R36 ;  /* 0x000000200824723c */ /* 0x000fea0000001824 */
[----:B------:R1:W-:Y:S07]  /*2f80*/  MUFU.TANH R75, R2 ;  /* 0x00000002004b7308 */ /* 0x0003ee0000002400 */
[----:B------:R-:W-:Y:S06]  /*2f90*/  HMMA.16816.F32 R20, R12, R34, R20 ;  /* 0x000000220c14723c */ /* 0x000fec0000001814 */
[----:B------:R-:W-:Y:S01]  /*2fa0*/  HMMA.16816.F32 R16, R16, R46, R24 ;  /* 0x0000002e1010723c */ /* 0x000fe20000001818 */
[----:B-1----:R-:W-:-:S05]  /*2fb0*/  FMUL.FTZ R2, R96, UR5 ;  /* 0x0000000560027c20 */ /* 0x002fca0008410000 */
[----:B------:R-:W-:Y:S01]  /*2fc0*/  FMUL.FTZ R36, R36, UR5 ;  /* 0x0000000524247c20 */ /* 0x000fe20008410000 */
[----:B------:R-:W-:Y:S01]  /*2fd0*/  FMUL.FTZ R38, R38, UR5 ;  /* 0x0000000526267c20 */ /* 0x000fe20008410000 */
[----:B------:R1:W-:Y:S08]  /*2fe0*/  MUFU.TANH R73, R2 ;  /* 0x0000000200497308 */ /* 0x0003f00000002400 */
[----:B------:R-:W-:Y:S02]  /*2ff0*/  MUFU.TANH R28, R36 ;  /* 0x00000024001c7308 */ /* 0x000fe40000002400 */
[----:B------:R-:W-:-:S06]  /*3000*/  FMUL.FTZ R3, R22, UR5 ;  /* 0x0000000516037c20 */ /* 0x000fcc0008410000 */
[----:B------:R-:W-:Y:S01]  /*3010*/  MUFU.TANH R12, R3 ;  /* 0x00000003000c7308 */ /* 0x000fe20000002400 */
[----:B-1----:R-:W-:Y:S01]  /*3020*/  FMUL.FTZ R2, R97, UR5 ;  /* 0x0000000561027c20 */ /* 0x002fe20008410000 */
[----:B------:R-:W-:Y:S06]  /*3030*/  HMMA.16816.F32 R8, R8, R34, R16 ;  /* 0x000000220808723c */ /* 0x000fec0000001810 */
[----:B------:R1:W-:Y:S08]  /*3040*/  MUFU.TANH R72, R2 ;  /* 0x0000000200487308 */ /* 0x0003f00000002400 */
[----:B------:R-:W-:Y:S01]  /*3050*/  MUFU.TANH R30, R38 ;  /* 0x00000026001e7308 */ /* 0x000fe20000002400 */
[----:B-1----:R-:W-:-:S09]  /*3060*/  FMUL.FTZ R2, R98, UR5 ;  /* 0x0000000562027c20 */ /* 0x002fd20008410000 */
[----:B------:R-:W-:Y:S01]  /*3070*/  FMUL.FTZ R8, R8, UR5 ;  /* 0x0000000508087c20 */ /* 0x000fe20008410000 */
[----:B------:R-:W-:Y:S01]  /*3080*/  FMUL.FTZ R10, R10, UR5 ;  /* 0x000000050a0a7c20 */ /* 0x000fe20008410000 */
[----:B------:R-:W-:Y:S01]  /*3090*/  FMUL.FTZ R9, R9, UR5 ;  /* 0x0000000509097c20 */ /* 0x000fe20008410000 */
[----:B------:R1:W2:Y:S08]  /*30a0*/  MUFU.TANH R53, R2 ;  /* 0x0000000200357308 */ /* 0x0002b00000002400 */
[----:B------:R-:W-:Y:S08]  /*30b0*/  MUFU.TANH R8, R8 ;  /* 0x0000000800087308 */ /* 0x000ff00000002400 */
[----:B------:R-:W-:Y:S01]  /*30c0*/  MUFU.TANH R10, R10 ;  /* 0x0000000a000a7308 */ /* 0x000fe20000002400 */
[----:B-1----:R-:W-:-:S07]  /*30d0*/  FMUL.FTZ R2, R99, UR5 ;  /* 0x0000000563027c20 */ /* 0x002fce0008410000 */
[----:B------:R1:W3:Y:S08]  /*30e0*/  MUFU.TANH R52, R2 ;  /* 0x0000000200347308 */ /* 0x0002f00000002400 */
[----:B------:R-:W-:Y:S01]  /*30f0*/  MUFU.TANH R9, R9 ;  /* 0x0000000900097308 */ /* 0x000fe20000002400 */
[----:B-1----:R-:W-:-:S07]  /*3100*/  FMUL.FTZ R2, R60, UR5 ;  /* 0x000000053c027c20 */ /* 0x002fce0008410000 */
        /* <DEDUP_REMOVED lines=18> */
[----:B------:R1:W5:Y:S02]  /*3230*/  MUFU.TANH R24, R2 ;  /* 0x0000000200187308 */ /* 0x0003640000002400 */
[----:B-1----:R-:W-:-:S06]  /*3240*/  FMUL.FTZ R2, R20, UR5 ;  /* 0x0000000514027c20 */ /* 0x002fcc0008410000 */
[----:B------:R1:W5:Y:S02]  /*3250*/  MUFU.TANH R13, R2 ;  /* 0x00000002000d7308 */ /* 0x0003640000002400 */
[----:B-1----:R-:W-:-:S04]  /*3260*/  LOP3.LUT R2, R123, 0x6, RZ, 0xc0, !PT ;  /* 0x000000067b027812 */ /* 0x002fc800078ec0ff */
[----:B------:R-:W-:Y:S01]  /*3270*/  LEA R2, R85, R2, 0x5 ;  /* 0x0000000255027211 */ /* 0x000fe200078e28ff */
[----:B------:R-:W-:Y:S03]  /*3280*/  BAR.SYNC.DEFER_BLOCKING 0x0 ;  /* 0x0000000000007b1d */ /* 0x000fe60000010000 */
[CC--:B------:R-:W-:Y:S01]  /*3290*/  ISETP.GE.AND P3, PT, R2.reuse, R84.reuse, PT ;  /* 0x000000540200720c */ /* 0x0c0fe20003f66270 */
[C---:B------:R-:W-:Y:S02]  /*32a0*/  VIADD R3, R2.reuse, 0x9 ;  /* 0x0000000902037836 */ /* 0x040fe40000000000 */
[C---:B------:R-:W-:Y:S01]  /*32b0*/  VIADD R5, R2.reuse, 0x8 ;  /* 0x0000000802057836 */ /* 0x040fe20000000000 */
[----:B--2---:R-:W-:Y:S01]  /*32c0*/  FSEL R20, R53, -INF , !P3 ;  /* 0xff80000035147808 */ /* 0x004fe20005800000 */
[C---:B------:R-:W-:Y:S01]  /*32d0*/  VIADD R6, R2.reuse, 0x1 ;  /* 0x0000000102067836 */ /* 0x040fe20000000000 */
[-C--:B------:R-:W-:Y:S01]  /*32e0*/  ISETP.GE.AND P5, PT, R3, R84.reuse, PT ;  /* 0x000000540300720c */ /* 0x080fe20003fa6270 */
[----:B------:R-:W-:Y:S01]  /*32f0*/  VIADD R3, R2, 0x18 ;  /* 0x0000001802037836 */ /* 0x000fe20000000000 */
[----:B------:R-:W-:-:S02]  /*3300*/  ISETP.GE.AND P6, PT, R5, R84, PT ;  /* 0x000000540500720c */ /* 0x000fc40003fc6270 */
[----:B------:R-:W-:Y:S02]  /*3310*/  IADD3 R5, R2, 0x11, RZ ;  /* 0x0000001102057810 */ /* 0x000fe40007ffe0ff */
[-C--:B------:R-:W-:Y:S02]  /*3320*/  ISETP.GE.AND P1, PT, R3, R84.reuse, PT ;  /* 0x000000540300720c */ /* 0x080fe40003f26270 */
[----:B------:R-:W-:Y:S02]  /*3330*/  SHF.R.S32.HI R3, RZ, 0x1f, R86 ;  /* 0x0000001fff037819 */ /* 0x000fe40000011456 */
[----:B------:R-:W-:Y:S01]  /*3340*/  ISETP.GE.AND P2, PT, R5, R84, PT ;  /* 0x000000540500720c */ /* 0x000fe20003f46270 */
[----:B------:R-:W-:Y:S01]  /*3350*/  FMUL.FTZ R5, R21, UR5 ;  /* 0x0000000515057c20 */ /* 0x000fe20008410000 */
[----:B------:R-:W-:Y:S02]  /*3360*/  LEA.HI R3, R3, R86, RZ, 0x2 ;  /* 0x0000005603037211 */ /* 0x000fe400078f10ff */
[----:B------:R-:W-:Y:S01]  /*3370*/  ISETP.GE.AND P0, PT, R6, R84, PT ;  /* 0x000000540600720c */ /* 0x000fe20003f06270 */
[----:B------:R1:W-:Y:S01]  /*3380*/  MUFU.TANH R7, R5 ;  /* 0x0000000500077308 */ /* 0x0003e20000002400 */
[----:B------:R-:W-:Y:S01]  /*3390*/  VIADD R6, R2, 0x10 ;  /* 0x0000001002067836 */ /* 0x000fe20000000000 */
[----:B------:R-:W-:-:S02]  /*33a0*/  FSEL R16, R73, -INF , !P3 ;  /* 0xff80000049107808 */ /* 0x000fc40005800000 */
[----:B------:R-:W-:Y:S02]  /*33b0*/  FSEL R34, R74, -INF , !P3 ;  /* 0xff8000004a227808 */ /* 0x000fe40005800000 */
[----:B------:R-:W-:Y:S01]  /*33c0*/  ISETP.GE.AND P4, PT, R6, R84, PT ;  /* 0x000000540600720c */ /* 0x000fe20003f86270 */
[----:B------:R-:W-:Y:S01]  /*33d0*/  FMUL.FTZ R6, R23, UR5 ;  /* 0x0000000517067c20 */ /* 0x000fe20008410000 */
[----:B------:R-:W-:Y:S02]  /*33e0*/  FSEL R23, R77, -INF , !P3 ;  /* 0xff8000004d177808 */ /* 0x000fe40005800000 */
[----:B------:R-:W-:Y:S02]  /*33f0*/  ISETP.GE.AND P3, PT, R84, 0x21, PT ;  /* 0x000000215400780c */ /* 0x000fe40003f66270 */
[----:B---3--:R-:W-:Y:S01]  /*3400*/  FSEL R19, R52, -INF , !P0 ;  /* 0xff80000034137808 */ /* 0x008fe20004000000 */
[----:B------:R-:W2:Y:S01]  /*3410*/  MUFU.TANH R6, R6 ;  /* 0x0000000600067308 */ /* 0x000ea20000002400 */
[----:B------:R-:W-:-:S02]  /*3420*/  FSEL R15, R72, -INF , !P0 ;  /* 0xff800000480f7808 */ /* 0x000fc40004000000 */
[----:B------:R-:W-:Y:S01]  /*3430*/  FSEL R35, R75, -INF , !P0 ;  /* 0xff8000004b237808 */ /* 0x000fe20004000000 */
[----:B-1----:R-:W-:Y:S01]  /*3440*/  VIADD R5, R2, 0x19 ;  /* 0x0000001902057836 */ /* 0x002fe20000000000 */
[----:B------:R-:W-:Y:S02]  /*3450*/  LOP3.LUT R2, R3, 0xfffffffc, RZ, 0xc0, !PT ;  /* 0xfffffffc03027812 */ /* 0x000fe400078ec0ff */
[----:B------:R-:W-:Y:S02]  /*3460*/  FSEL R32, R76, -INF , !P0 ;  /* 0xff8000004c207808 */ /* 0x000fe40004000000 */
[----:B------:R-:W-:Y:S01]  /*3470*/  ISETP.GE.AND P0, PT, R5, R84, PT ;  /* 0x000000540500720c */ /* 0x000fe20003f06270 */
[----:B------:R-:W-:Y:S01]  /*3480*/  IMAD.IADD R3, R86, 0x1, -R2 ;  /* 0x0000000156037824 */ /* 0x000fe200078e0a02 */
[----:B----4-:R-:W-:Y:S02]  /*3490*/  FSEL R21, R29, -INF , !P5 ;  /* 0xff8000001d157808 */ /* 0x010fe40006800000 */
[----:B------:R-:W-:-:S02]  /*34a0*/  FSEL R18, R33, -INF , !P6 ;  /* 0xff80000021127808 */ /* 0x000fc40007000000 */
[----:B------:R1:W-:Y:S01]  /*34b0*/  STL [R1+0x50], R3 ;  /* 0x0000500301007387 */ /* 0x0003e20000100800 */
[----:B------:R-:W-:Y:S02]  /*34c0*/  FSEL R22, R28, -INF , !P4 ;  /* 0xff8000001c167808 */ /* 0x000fe40006000000 */
[----:B-----5:R-:W-:Y:S02]  /*34d0*/  FSEL R29, R24, -INF , !P2 ;  /* 0xff800000181d7808 */ /* 0x020fe40005000000 */
[----:B------:R-:W-:Y:S02]  /*34e0*/  FSEL R55, R26, -INF , !P2 ;  /* 0xff8000001a377808 */ /* 0x000fe40005000000 */
[----:B------:R-:W-:Y:S02]  /*34f0*/  FSEL R39, R27, -INF , !P2 ;  /* 0xff8000001b277808 */ /* 0x000fe40005000000 */
[----:B------:R-:W-:Y:S02]  /*3500*/  LOP3.LUT R2, R120, R121, RZ, 0xfc, !PT ;  /* 0x0000007978027212 */ /* 0x000fe400078efcff */
[----:B------:R-:W-:-:S02]  /*3510*/  FSEL R14, R80, -INF , !P6 ;  /* 0xff800000500e7808 */ /* 0x000fc40007000000 */
[----:B------:R-:W-:Y:S02]  /*3520*/  FSEL R36, R62, -INF , !P6 ;  /* 0xff8000003e247808 */ /* 0x000fe40007000000 */
[----:B------:R-:W-:Y:S02]  /*3530*/  FSEL R31, R60, -INF , !P6 ;  /* 0xff8000003c1f7808 */ /* 0x000fe40007000000 */
[----:B------:R-:W-:Y:S02]  /*3540*/  FSEL R17, R42, -INF , !P5 ;  /* 0xff8000002a117808 */ /* 0x000fe40006800000 */
[----:B------:R-:W-:Y:S02]  /*3550*/  FSEL R37, R63, -INF , !P5 ;  /* 0xff8000003f257808 */ /* 0x000fe40006800000 */
[----:B------:R-:W-:Y:S02]  /*3560*/  FSEL R33, R61, -INF , !P5 ;  /* 0xff8000003d217808 */ /* 0x000fe40006800000 */
[----:B------:R-:W-:Y:S01]  /*3570*/  FSEL R30, R30, -INF , !P4 ;  /* 0xff8000001e1e7808 */ /* 0x000fe20006000000 */
[----:B-1----:R-:W-:Y:S01]  /*3580*/  FMUL.FTZ R3, R11, UR5 ;  /* 0x000000050b037c20 */ /* 0x002fe20008410000 */
[----:B------:R-:W-:-:S02]  /*3590*/  FSEL R54, R40, -INF , !P4 ;  /* 0xff80000028367808 */ /* 0x000fc40006000000 */
[----:B------:R-:W-:Y:S02]  /*35a0*/  FSEL R53, R41, -INF , !P4 ;  /* 0xff80000029357808 */ /* 0x000fe40006000000 */
[----:B------:R-:W-:Y:S01]  /*35b0*/  FSEL R25, R25, -INF , !P2 ;  /* 0xff80000019197808 */ /* 0x000fe20005000000 */
[----:B------:R-:W1:Y:S01]  /*35c0*/  MUFU.TANH R3, R3 ;  /* 0x0000000300037308 */ /* 0x000e620000002400 */
[----:B------:R-:W-:Y:S02]  /*35d0*/  FSEL R28, R10, -INF , !P1 ;  /* 0xff8000000a1c7808 */ /* 0x000fe40004800000 */
[----:B------:R-:W-:Y:S02]  /*35e0*/  FSEL R26, R8, -INF , !P1 ;  /* 0xff800000081a7808 */ /* 0x000fe40004800000 */
[----:B------:R-:W-:Y:S02]  /*35f0*/  FSEL R68, R12, -INF , !P1 ;  /* 0xff8000000c447808 */ /* 0x000fe40004800000 */
[----:B------:R-:W-:-:S02]  /*3600*/  FSEL R52, R13, -INF , !P1 ;  /* 0xff8000000d347808 */ /* 0x000fc40004800000 */
[----:B------:R-:W-:Y:S02]  /*3610*/  FSEL R24, R9, -INF , !P0 ;  /* 0xff80000009187808 */ /* 0x000fe40004000000 */
[----:B--2---:R-:W-:Y:S02]  /*3620*/  FSEL R69, R6, -INF , !P0 ;  /* 0xff80000006457808 */ /* 0x004fe40004000000 */
[----:B------:R-:W-:Y:S02]  /*3630*/  FSEL R38, R7, -INF , !P0 ;  /* 0xff80000007267808 */ /* 0x000fe40004000000 */
[----:B-1----:R-:W-:Y:S01]  /*3640*/  FSEL R27, R3, -INF , !P0 ;  /* 0xff800000031b7808 */ /* 0x002fe20004000000 */
        /* <DEDUP_REMOVED lines=46> */
.L_x_2050:
[----:B------:R-:W-:Y:S05]  /*3930*/  BSYNC B0 ;  /* 0x0000000000007941 */ /* 0x000fea0003800000 */
.L_x_2049:
[----:B------:R-:W0:Y:S02]  /*3940*/  LDGDEPBAR ;  /* 0x00000000000079af */ /* 0x000e240000000000 */
.L_x_2048:
        /* <DEDUP_REMOVED lines=68> */
[----:B--2---:R-:W-:Y:S02]  /*3d90*/  FFMA.FTZ R6, R14, UR5, -R8 ;  /* 0x000000050e067c23 */ /* 0x004fe40008010808 */
[----:B------:R-:W-:Y:S01]  /*3da0*/  LDSM.16.MT88.4 R12, [R213+0xa000] ;  /* 0x00a00000d50c783b */ /* 0x000fe20000004200 */
[----:B------:R-:W-:Y:S01]  /*3db0*/  FMNMX.FTZ R0, R54, R0, !PT ;  /* 0x0000000036007209 */ /* 0x000fe20007810000 */
[----:B------:R2:W-:Y:S03]  /*3dc0*/  MUFU.EX2 R229, R6 ;  /* 0x0000000600e57308 */ /* 0x0005e60000000800 */
[----:B------:R-:W-:Y:S02]  /*3dd0*/  FMNMX.FTZ R0, R55, R0, !PT ;  /* 0x0000000037007209 */ /* 0x000fe40007810000 */
[----:B----4-:R-:W-:-:S02]  /*3de0*/  F2FP.F16.F32.PACK_AB R4, R210, R211 ;  /* 0x000000d3d204723e */ /* 0x010fc400000000ff */
[----:B------:R-:W-:Y:S02]  /*3df0*/  FMNMX.FTZ R0, R68, R0, !PT ;  /* 0x0000000044007209 */ /* 0x000fe40007810000 */
[----:B-1----:R-:W-:Y:S02]  /*3e00*/  FMNMX.FTZ R136, R2, R9, !PT ;  /* 0x0000000902887209 */ /* 0x002fe40007810000 */
[----:B------:R-:W-:Y:S02]  /*3e10*/  FMNMX.FTZ R0, R69, R0, !PT ;  /* 0x0000000045007209 */ /* 0x000fe40007810000 */
[C---:B------:R-:W-:Y:S01]  /*3e20*/  FSETP.NEU.FTZ.AND P0, PT, R136.reuse, -INF , PT ;  /* 0xff8000008800780b */ /* 0x040fe20003f1d000 */
[----:B------:R-:W-:Y:S01]  /*3e30*/  FMUL.FTZ R2, R136, UR5 ;  /* 0x0000000588027c20 */ /* 0x000fe20008410000 */
[----:B-----5:R-:W-:Y:S01]  /*3e40*/  F2FP.F16.F32.PACK_AB R7, R209, R206 ;  /* 0x000000ced107723e */ /* 0x020fe200000000ff */
[----:B------:R-:W1:Y:S01]  /*3e50*/  SHFL.BFLY PT, R10, R0, 0x2, 0x1f ;  /* 0x0c401f00000a7f89 */ /* 0x000e6200000e0000 */
[----:B--2---:R-:W-:-:S02]  /*3e60*/  FFMA.FTZ R6, R17, UR5, -R8 ;  /* 0x0000000511067c23 */ /* 0x004fc40008010808 */
        /* <DEDUP_REMOVED lines=16> */
[C---:B--2---:R-:W-:Y:S06]  /*3f70*/  HMMA.16816.F32 R160, R4.reuse, R16, RZ ;  /* 0x0000001004a0723c */ /* 0x044fec00000018ff */
[C---:B------:R-:W-:Y:S06]  /*3f80*/  HMMA.16816.F32 R40, R4.reuse, R48, RZ ;  /* 0x000000300428723c */ /* 0x040fec00000018ff */
[----:B------:R-:W-:Y:S01]  /*3f90*/  HMMA.16816.F32 R56, R4, R64, RZ ;  /* 0x000000400438723c */ /* 0x000fe200000018ff */
        /* <DEDUP_REMOVED lines=30> */
[----:B------:R-:W-:Y:S01]  /*4180*/  HMMA.16816.F32 R28, R4, R114, RZ ;  /* 0x00000072041c723c */ /* 0x000fe200000018ff */
[----:B------:R-:W1:Y:S04]  /*4190*/  LDSM.16.MT88.4 R24, [R218+0xa800] ;  /* 0x00a80000da18783b */ /* 0x000e680000004200 */
[----:B------:R2:W-:Y:S01]  /*41a0*/  MUFU.EX2 R200, R8 ;  /* 0x0000000800c87308 */ /* 0x0005e20000000800 */
[----:B---3--:R-:W-:Y:S02]  /*41b0*/  F2FP.F16.F32.PACK_AB R125, R199, R198 ;  /* 0x000000c6c77d723e */ /* 0x008fe400000000ff */
[----:B------:R-:W-:-:S05]  /*41c0*/  F2FP.F16.F32.PACK_AB R4, R194, R197 ;  /* 0x000000c5c204723e */ /* 0x000fca00000000ff */
        /* <DEDUP_REMOVED lines=8> */
[----:B-1----:R-:W-:Y:S01]  /*4250*/  HMMA.16816.F32 R40, R124, R24, R40 ;  /* 0x000000187c28723c */ /* 0x002fe20000001828 */
[----:B--2---:R-:W-:Y:S01]  /*4260*/  FFMA.FTZ R3, R34, UR5, -R0 ;  /* 0x0000000522037c23 */ /* 0x004fe20008010800 */
[----:B---3--:R-:W-:-:S03]  /*4270*/  F2FP.F16.F32.PACK_AB R6, R196, R195 ;  /* 0x000000c3c406723e */ /* 0x008fc600000000ff */
        /* <DEDUP_REMOVED lines=47> */
[----:B------:R-:W-:Y:S01]  /*4570*/  HMMA.16816.F32 R8, R4, R114, RZ ;  /* 0x000000720408723c */ /* 0x000fe200000018ff */
[----:B------:R1:W2:Y:S02]  /*4580*/  MUFU.EX2 R31, R2 ;  /* 0x00000002001f7308 */ /* 0x0002a40000000800 */
[----:B-1----:R-:W-:Y:S01]  /*4590*/  FFMA.FTZ R2, R55, UR5, -R0 ;  /* 0x0000000537027c23 */ /* 0x002fe20008010800 */
[----:B--2---:R-:W-:-:S02]  /*45a0*/  FADD.FTZ R3, R31, R3 ;  /* 0x000000031f037221 */ /* 0x004fc40000010000 */
[C---:B------:R-:W-:Y:S03]  /*45b0*/  HMMA.16816.F32 R52, R4.reuse, R64, RZ ;  /* 0x000000400434723c */ /* 0x040fe600000018ff */
[----:B------:R1:W2:Y:S03]  /*45c0*/  MUFU.EX2 R30, R2 ;  /* 0x00000002001e7308 */ /* 0x0002a60000000800 */
[----:B------:R-:W-:Y:S01]  /*45d0*/  HMMA.16816.F32 R64, R4, R66, RZ ;  /* 0x000000420440723c */ /* 0x000fe200000018ff */
[--C-:B-1----:R-:W-:Y:S01]  /*45e0*/  FFMA.FTZ R2, R68, UR5, -R0.reuse ;  /* 0x0000000544027c23 */ /* 0x102fe20008010800 */
[----:B------:R-:W-:Y:S01]  /*45f0*/  FFMA.FTZ R0, R69, UR5, -R0 ;  /* 0x0000000545007c23 */ /* 0x000fe20008010800 */
[----:B--2---:R-:W-:-:S03]  /*4600*/  FADD.FTZ R3, R30, R3 ;  /* 0x000000031e037221 */ /* 0x004fc60000010000 */
[----:B------:R-:W-:Y:S01]  /*4610*/  HMMA.16816.F32 R68, R4, R80, RZ ;  /* 0x000000500444723c */ /* 0x000fe200000018ff */
[----:B------:R1:W2:Y:S01]  /*4620*/  MUFU.EX2 R29, R2 ;  /* 0x00000002001d7308 */ /* 0x0002a20000000800 */
[----:B------:R-:W-:-:S04]  /*4630*/  F2FP.F16.F32.PACK_AB R129, R30, R31 ;  /* 0x0000001f1e81723e */ /* 0x000fc800000000ff */
[----:B------:R-:W-:Y:S03]  /*4640*/  HMMA.16816.F32 R80, R4, R82, RZ ;  /* 0x000000520450723c */ /* 0x000fe600000018ff */
[----:B------:R3:W4:Y:S04]  /*4650*/  MUFU.EX2 R28, R0 ;  /* 0x00000000001c7308 */ /* 0x0007280000000800 */
[----:B------:R-:W-:-:S04]  /*4660*/  FADD.FTZ R5, R208, R207 ;  /* 0x000000cfd0057221 */ /* 0x000fc80000010000 */
[----:B------:R-:W-:Y:S01]  /*4670*/  FADD.FTZ R5, R206, R5 ;  /* 0x00000005ce057221 */ /* 0x000fe20000010000 */
        /* <DEDUP_REMOVED lines=44> */
[----:B------:R-:W-:Y:S01]  /*4940*/  ULDC UR4, c[0x0][0x2d0] ;  /* 0x0000b40000047ab9 */ /* 0x000fe20000000800 */
[----:B------:R-:W1:Y:S01]  /*4950*/  LDC.64 R230, c[0x0][0x250] ;  /* 0x00009400ffe67b82 */ /* 0x000e620000000a00 */
[----:B------:R-:W-:Y:S01]  /*4960*/  ISETP.GE.AND P3, PT, R138, UR4, PT ;  /* 0x000000048a007c0c */ /* 0x000fe2000bf66270 */
[----:B------:R-:W-:Y:S01]  /*4970*/  IMAD.MOV.U32 R132, RZ, RZ, R135 ;  /* 0x000000ffff847224 */ /* 0x000fe200078e0087 */
[----:B------:R-:W-:Y:S01]  /*4980*/  LEA.HI.SX32 R228, R228, 0xfffffffe, 0x1b ;  /* 0xfffffffee4e47811 */ /* 0x000fe200078fdaff */
[----:B------:R-:W-:Y:S01]  /*4990*/  IMAD.MOV.U32 R137, RZ, RZ, R134 ;  /* 0x000000ffff897224 */ /* 0x000fe200078e0086 */
[----:B------:R-:W-:Y:S01]  /*49a0*/  MOV R138, R133 ;  /* 0x00000085008a7202 */ /* 0x000fe20000000f00 */
[----:B------:R-:W-:Y:S01]  /*49b0*/  ULDC UR10, c[0x0][0x2d0] ;  /* 0x0000b400000a7ab9 */ /* 0x000fe20000000800 */
[----:B------:R-:W-:Y:S01]  /*49c0*/  ULDC UR5, c[0x0][0x39c] ;  /* 0x0000e70000057ab9 */ /* 0x000fe20000000800 */
[----:B------:R-:W-:Y:S01]  /*49d0*/  ULDC UR4, c[0x0][0x2ec] ;  /* 0x0000bb0000047ab9 */ /* 0x000fe20000000800 */
[----:B------:R-:W-:-:S05]  /*49e0*/  ULDC.64 UR6, c[0x0][0x248] ;  /* 0x0000920000067ab9 */ /* 0x000fca0000000a00 */
[----:B------:R-:W2:Y:S08]  /*49f0*/  @!P3 LDC.64 R4, c[0x0][0x220] ;  /* 0x00008800ff04bb82 */ /* 0x000eb00000000a00 */
[----:B------:R-:W3:Y:S01]  /*4a00*/  @!P3 LDC.64 R2, c[0x0][0x220] ;  /* 0x00008800ff02bb82 */ /* 0x000ee20000000a00 */
[----:B--2---:R-:W-:Y:S04]  /*4a10*/  @!P3 STL.64 [R1+0x20], R4 ;  /* 0x000020040100b387 */ /* 0x004fe80000100a00 */
[----:B---3--:R2:W-:Y:S02]  /*4a20*/  @!P3 STL.64 [R1+0x18], R2 ;  /* 0x000018020100b387 */ /* 0x0085e40000100a00 */
[----:B--2---:R-:W-:Y:S01]  /*4a30*/  IMAD.MOV.U32 R3, RZ, RZ, R136 ;  /* 0x000000ffff037224 */ /* 0x004fe200078e0088 */
[----:B-1----:R-:W-:Y:S06]  /*4a40*/  BRA `(.L_x_2052) ;  /* 0x0000000000c07947 */ /* 0x002fec0003800000 */
.L_x_2054:
[----:B------:R-:W2:Y:S01]  /*4a50*/  LDL.64 R232, [R1+0x40] ;  /* 0x0000400001e87983 */ /* 0x000ea20000100a00 */
[----:B------:R-:W1:Y:S01]  /*4a60*/  @!P3 LDC.64 R12, c[0x0][0x218] ;  /* 0x00008600ff0cbb82 */ /* 0x000e620000000a00 */
[----:B------:R-:W-:Y:S02]  /*4a70*/  VIADD R0, R228, 0xffffffff ;  /* 0xffffffffe4007836 */ /* 0x000fe40000000000 */
[----:B------:R-:W5:Y:S02]  /*4a80*/  LDL.64 R134, [R1+0x28] ;  /* 0x0000280001867983 */ /* 0x000f640000100a00 */
[----:B------:R-:W-:Y:S01]  /*4a90*/  IMAD.WIDE.U32 R4, R0, UR6, RZ ;  /* 0x0000000600047c25 */ /* 0x000fe2000f8e00ff */
[----:B------:R-:W-:Y:S01]  /*4aa0*/  SHF.R.S32.HI R2, RZ, 0x1f, R0 ;  /* 0x0000001fff027819 */ /* 0x000fe20000011400 */
[----:B------:R-:W3:Y:S01]  /*4ab0*/  LDL R229, [R1+0x14] ;  /* 0x0000140001e57983 */ /* 0x000ee20000100800 */
[----:B------:R-:W4:Y:S03]  /*4ac0*/  @!P2 LDC.64 R8, c[0x0][0x218] ;  /* 0x00008600ff08ab82 */ /* 0x000f260000000a00 */
[----:B------:R-:W3:Y:S01]  /*4ad0*/  LDL R133, [R1+0x30] ;  /* 0x0000300001857983 */ /* 0x000ee20000100800 */
[----:B------:R-:W-:Y:S03]  /*4ae0*/  IMAD R2, R2, UR6, RZ ;  /* 0x0000000602027c24 */ /* 0x000fe6000f8e02ff */
[----:B------:R1:W-:Y:S01]  /*4af0*/  @P3 STS.128 [R227+0x8000], RZ ;  /* 0x008000ffe3003388 */ /* 0x0003e20000000c00 */
[----:B------:R-:W-:Y:S01]  /*4b00*/  IMAD R2, R0, UR7, R2 ;  /* 0x0000000700027c24 */ /* 0x000fe2000f8e0202 */
[----:B------:R-:W3:Y:S03]  /*4b10*/  @!P3 LDC.64 R10, c[0x0][0x218] ;  /* 0x00008600ff0abb82 */ /* 0x000ee60000000a00 */
[----:B------:R-:W-:Y:S05]  /*4b20*/  IMAD.IADD R5, R5, 0x1, R2 ;  /* 0x0000000105057824 */ /* 0x000fea00078e0202 */
[----:B------:R-:W3:Y:S01]  /*4b30*/  @!P2 LDC.64 R6, c[0x0][0x218] ;  /* 0x00008600ff06ab82 */ /* 0x000ee20000000a00 */
[----:B--2---:R-:W-:Y:S04]  /*4b40*/  LEA R0, P1, R4, R232, 0x5 ;  /* 0x000000e804007211 */ /* 0x004fe800078228ff */
[----:B-1----:R-:W-:Y:S02]  /*4b50*/  @!P3 LEA R12, P6, R0, R12, 0x1 ;  /* 0x0000000c000cb211 */ /* 0x002fe400078c08ff */
[----:B-----5:R-:W-:Y:S02]  /*4b60*/  LEA.HI.X R4, R4, R135, R5, 0x5, P1 ;  /* 0x0000008704047211 */ /* 0x020fe400008f2c05 */
[C---:B----4-:R-:W-:Y:S02]  /*4b70*/  @!P2 LEA R8, P1, R0.reuse, R8, 0x1 ;  /* 0x000000080008a211 */ /* 0x050fe400078208ff */
[C-C-:B------:R-:W-:Y:S02]  /*4b80*/  @!P3 LEA.HI.X R13, R0.reuse, R13, R4.reuse, 0x1, P6 ;  /* 0x0000000d000db211 */ /* 0x140fe400030f0c04 */
[--C-:B------:R-:W-:Y:S02]  /*4b90*/  @!P2 LEA.HI.X R9, R0, R9, R4.reuse, 0x1, P1 ;  /* 0x000000090009a211 */ /* 0x100fe400008f0c04 */
[----:B---3--:R-:W-:Y:S01]  /*4ba0*/  IADD3 R2, P0, R229, R0, RZ ;  /* 0x00000000e5027210 */ /* 0x008fe20007f1e0ff */
        /* <DEDUP_REMOVED lines=26> */
.L_x_2052:
[----:B--2---:R-:W2:Y:S01]  /*4d50*/  LDL R0, [R1+0x10] ;  /* 0x0000100001007983 */ /* 0x004ea20000100800 */
[----:B------:R-:W-:Y:S05]  /*4d60*/  DEPBAR.LE SB0, 0x0 ;  /* 0x000080000000791a */ /* 0x000fea0000000000 */
[----:B------:R-:W3:Y:S01]  /*4d70*/  LDL.64 R16, [R1+0x38] ;  /* 0x0000380001107983 */ /* 0x000ee20000100a00 */
[-C--:B------:R-:W-:Y:S05]  /*4d80*/  IMAD.WIDE.U32 R4, R228, R230.reuse, RZ ;  /* 0x000000e6e4047225 */ /* 0x080fea00078e00ff */
[----:B------:R-:W4:Y:S06]  /*4d90*/  LDL R12, [R1+0x34] ;  /* 0x00003400010c7983 */ /* 0x000f2c0000100800 */
[----:B------:R-:W5:Y:S06]  /*4da0*/  LDL R11, [R1+0x20] ;  /* 0x00002000010b7983 */ /* 0x000f6c0000100800 */
[----:B------:R-:W5:Y:S06]  /*4db0*/  LDL R15, [R1+0x24] ;  /* 0x00002400010f7983 */ /* 0x000f6c0000100800 */
[----:B------:R-:W5:Y:S06]  /*4dc0*/  LDL R10, [R1+0x18] ;  /* 0x00001800010a7983 */ /* 0x000f6c0000100800 */
[----:B------:R-:W5:Y:S01]  /*4dd0*/  LDL R14, [R1+0x1c] ;  /* 0x00001c00010e7983 */ /* 0x000f620000100800 */
[----:B------:R-:W-:Y:S06]  /*4de0*/  BAR.SYNC.DEFER_BLOCKING 0x0 ;  /* 0x0000000000007b1d */ /* 0x000fec0000010000 */
[----:B------:R-:W-:Y:S01]  /*4df0*/  @P3 STS.128 [R227+0xa000], RZ ;  /* 0x00a000ffe3003388 */ /* 0x000fe20000000c00 */
[----:B--2---:R-:W-:Y:S02]  /*4e00*/  ISETP.GE.AND P2, PT, R0, UR10, PT ;  /* 0x0000000a00007c0c */ /* 0x004fe4000bf46270 */
[----:B------:R-:W-:Y:S05]  /*4e10*/  SHF.R.S32.HI R0, RZ, 0x1f, R228 ;  /* 0x0000001fff007819 */ /* 0x000fea00000114e4 */
[----:B------:R-:W-:Y:S04]  /*4e20*/  IMAD R0, R0, R230, RZ ;  /* 0x000000e600007224 */ /* 0x000fe800078e02ff */
[----:B------:R-:W-:Y:S01]  /*4e30*/  IMAD R2, R228, R231, R0 ;  /* 0x000000e7e4027224 */ /* 0x000fe200078e0200 */
[----:B---3--:R-:W-:Y:S01]  /*4e40*/  LEA R0, P1, R4, R16, 0x5 ;  /* 0x0000001004007211 */ /* 0x008fe200078228ff */
[----:B------:R-:W1:Y:S02]  /*4e50*/  @!P2 LDC.64 R8, c[0x0][0x220] ;  /* 0x00008800ff08ab82 */ /* 0x000e640000000a00 */
[----:B------:R-:W-:Y:S01]  /*4e60*/  IMAD.IADD R5, R5, 0x1, R2 ;  /* 0x0000000105057824 */ /* 0x000fe200078e0202 */
[----:B------:R-:W-:Y:S04]  /*4e70*/  LEA R2, P0, R230, R0, 0x4 ;  /* 0x00000000e6027211 */ /* 0x000fe800078020ff */
[----:B----4-:R-:W-:Y:S01]  /*4e80*/  LEA.HI.X R4, R4, R12, R5, 0x5, P1 ;  /* 0x0000000c04047211 */ /* 0x010fe200008f2c05 */
[----:B------:R-:W2:Y:S01]  /*4e90*/  @!P2 LDC.64 R6, c[0x0][0x220] ;  /* 0x00008800ff06ab82 */ /* 0x000ea20000000a00 */
[----:B-----5:R-:W-:Y:S02]  /*4ea0*/  @!P3 LEA R12, P5, R0, R11, 0x1 ;  /* 0x0000000b000cb211 */ /* 0x020fe400078a08ff */
[----:B------:R-:W-:Y:S02]  /*4eb0*/  @!P3 LEA R10, P4, R2, R10, 0x1 ;  /* 0x0000000a020ab211 */ /* 0x000fe400078808ff */
[--C-:B------:R-:W-:Y:S02]  /*4ec0*/  @!P3 LEA.HI.X R13, R0, R15, R4.reuse, 0x1, P5 ;  /* 0x0000000f000db211 */ /* 0x100fe400028f0c04 */
[----:B------:R-:W-:Y:S03]  /*4ed0*/  LEA.HI.X R5, R230, R4, R231, 0x4, P0 ;  /* 0x00000004e6057211 */ /* 0x000fe600000f24e7 */
[----:B------:R-:W-:Y:S01]  /*4ee0*/  @!PT LDS RZ, [RZ] ;  /* 0x00000000fffff984 */ /* 0x000fe20000000800 */
[----:B------:R-:W-:Y:S01]  /*4ef0*/  @!PT LDS RZ, [RZ] ;  /* 0x00000000fffff984 */ /* 0x000fe20000000800 */
[----:B------:R-:W-:Y:S01]  /*4f00*/  @!PT LDS RZ, [RZ] ;  /* 0x00000000fffff984 */ /* 0x000fe20000000800 */
[----:B------:R-:W-:Y:S01]  /*4f10*/  @!P3 LDGSTS.E.BYPASS.LTC128B.128 [R227+0xa000], desc[UR8][R12.64] ;  /* 0x0a0000000ce3bfae */ /* 0x000fe2000b901d48 */
[--C-:B------:R-:W-:Y:S02]  /*4f20*/  @!P3 LEA.HI.X R11, R2, R14, R5.reuse, 0x1, P4 ;  /* 0x0000000e020bb211 */ /* 0x100fe400020f0c05 */
[----:B------:R-:W-:Y:S03]  /*4f30*/  ISETP.GT.AND P4, PT, R228, RZ, PT ;  /* 0x000000ffe400720c */ /* 0x000fe60003f84270 */
[----:B------:R-:W-:Y:S01]  /*4f40*/  @P2 STS.128 [R227+0xb000], RZ ;  /* 0x00b000ffe3002388 */ /* 0x000fe20000000c00 */
[C---:B-1----:R-:W-:Y:S04]  /*4f50*/  @!P2 LEA R8, P1, R0.reuse, R8, 0x1 ;  /* 0x000000080008a211 */ /* 0x042fe800078208ff */
[----:B------:R-:W-:Y:S02]  /*4f60*/  @!P2 LEA.HI.X R9, R0, R9, R4, 0x1, P1 ;  /* 0x000000090009a211 */ /* 0x000fe400008f0c04 */
[C---:B--2---:R-:W-:Y:S03]  /*4f70*/  @!P2 LEA R6, P0, R2.reuse, R6, 0x1 ;  /* 0x000000060206a211 */ /* 0x044fe600078008ff */
[----:B------:R-:W-:Y:S01]  /*4f80*/  @!PT LDS RZ, [RZ] ;  /* 0x00000000fffff984 */ /* 0x000fe20000000800 */
[----:B------:R-:W-:Y:S01]  /*4f90*/  @!PT LDS RZ, [RZ] ;  /* 0x00000000fffff984 */ /* 0x000fe20000000800 */
[----:B------:R-:W-:Y:S01]  /*4fa0*/  @!PT LDS RZ, [RZ] ;  /* 0x00000000fffff984 */ /* 0x000fe20000000800 */
[----:B------:R-:W-:Y:S01]  /*4fb0*/  @!P2 LDGSTS.E.BYPASS.LTC128B.128 [R227+0xb000], desc[UR8][R8.64+0x80] ;  /* 0x0b00008008e3afae */ /* 0x000fe2000b901d48 */
[----:B------:R-:W-:Y:S05]  /*4fc0*/  @!P2 LEA.HI.X R7, R2, R7, R5, 0x1, P0 ;  /* 0x000000070207a211 */ /* 0x000fea00000f0c05 */
[----:B------:R-:W-:Y:S06]  /*4fd0*/  @P3 STS.128 [R227+0xa800], RZ ;  /* 0x00a800ffe3003388 */ /* 0x000fec0000000c00 */
        /* <DEDUP_REMOVED lines=117> */
[----:B------:R-:W2:Y:S01]  /*5730*/  MUFU.TANH R184, R5 ;  /* 0x0000000500b87308 */ /* 0x000ea20000002400 */
[----:B------:R-:W-:Y:S01]  /*5740*/  FMUL.FTZ R17, R17, UR5 ;  /* 0x0000000511117c20 */ /* 0x000fe20008410000 */
[----:B-1----:R-:W-:Y:S08]  /*5750*/  FMNMX.FTZ R2, R143, R3, !PT ;  /* 0x000000038f027209 */ /* 0x002ff00007810000 */
[----:B------:R1:W-:Y:S10]  /*5760*/  MUFU.TANH R185, R7 ;  /* 0x0000000700b97308 */ /* 0x0003f40000002400 */
[----:B------:R3:W-:Y:S01]  /*5770*/  MUFU.TANH R142, R18 ;  /* 0x00000012008e7308 */ /* 0x0007e20000002400 */
[----:B--2---:R-:W-:Y:S09]  /*5780*/  FMNMX.FTZ R2, R184, R2, !PT ;  /* 0x00000002b8027209 */ /* 0x004ff20007810000 */
[----:B------:R-:W2:Y:S01]  /*5790*/  MUFU.TANH R141, R16 ;  /* 0x00000010008d7308 */ /* 0x000ea20000002400 */
[----:B-1----:R-:W1:Y:S01]  /*57a0*/  LDSM.16.M88.4 R4, [R219+0x1800] ;  /* 0x00180000db04783b */ /* 0x002e620000000200 */
[----:B------:R-:W-:Y:S08]  /*57b0*/  DEPBAR.LE SB0, 0x0 ;  /* 0x000080000000791a */ /* 0x000ff00000000000 */
[----:B------:R-:W-:Y:S01]  /*57c0*/  MUFU.TANH R182, R10 ;  /* 0x0000000a00b67308 */ /* 0x000fe20000002400 */
[----:B------:R-:W-:Y:S01]  /*57d0*/  BAR.SYNC.DEFER_BLOCKING 0x0 ;  /* 0x0000000000007b1d */ /* 0x000fe20000010000 */
[----:B---3--:R-:W-:Y:S08]  /*57e0*/  FMUL.FTZ R18, R19, UR5 ;  /* 0x0000000513127c20 */ /* 0x008ff00008410000 */
[----:B------:R-:W-:Y:S01]  /*57f0*/  MUFU.TANH R181, R8 ;  /* 0x0000000800b57308 */ /* 0x000fe20000002400 */
[----:B--2---:R-:W-:Y:S09]  /*5800*/  FMNMX.FTZ R2, R141, R2, !PT ;  /* 0x000000028d027209 */ /* 0x004ff20007810000 */
[----:B------:R-:W2:Y:S10]  /*5810*/  MUFU.TANH R17, R17 ;  /* 0x0000001100117308 */ /* 0x000eb40000002400 */
[----:B------:R-:W3:Y:S10]  /*5820*/  MUFU.TANH R196, R11 ;  /* 0x0000000b00c47308 */ /* 0x000ef40000002400 */
[----:B------:R-:W4:Y:S01]  /*5830*/  MUFU.TANH R193, R9 ;  /* 0x0000000900c17308 */ /* 0x000f220000002400 */
[-C--:B-1----:R-:W-:Y:S05]  /*5840*/  HMMA.16816.F32 R20, R188, R4.reuse, R20 ;  /* 0x00000004bc14723c */ /* 0x082fea0000001814 */
[----:B--2---:R-:W-:Y:S01]  /*5850*/  FMNMX.FTZ R2, R17, R2, !PT ;  /* 0x0000000211027209 */ /* 0x004fe20007810000 */
[C---:B------:R-:W-:Y:S03]  /*5860*/  HMMA.16816.F32 R24, R176.reuse, R4, R24 ;  /* 0x00000004b018723c */ /* 0x040fe60000001818 */
[----:B------:R-:W-:Y:S03]  /*5870*/  MUFU.TANH R18, R18 ;  /* 0x0000001200127308 */ /* 0x000fe60000002400 */
[-C--:B------:R-:W-:Y:S07]  /*5880*/  HMMA.16816.F32 R28, R176, R6.reuse, R28 ;  /* 0x00000006b01c723c */ /* 0x080fee000000181c */
[----:B------:R-:W-:Y:S01]  /*5890*/  MUFU.TANH R183, R12 ;  /* 0x0000000c00b77308 */ /* 0x000fe20000002400 */
[----:B------:R-:W-:Y:S01]  /*58a0*/  FMNMX.FTZ R4, R182, R138, !PT ;  /* 0x0000008ab6047209 */ /* 0x000fe20007810000 */
[----:B------:R-:W-:Y:S08]  /*58b0*/  HMMA.16816.F32 R32, R188, R6, R32 ;  /* 0x00000006bc20723c */ /* 0x000ff00000001820 */
[----:B------:R-:W-:Y:S03]  /*58c0*/  MUFU.TANH R192, R14 ;  /* 0x0000000e00c07308 */ /* 0x000fe60000002400 */
[----:B------:R-:W-:Y:S01]  /*58d0*/  FMUL.FTZ R20, R20, UR5 ;  /* 0x0000000514147c20 */ /* 0x000fe20008410000 */
[----:B------:R-:W-:Y:S01]  /*58e0*/  FMUL.FTZ R22, R22, UR5 ;  /* 0x0000000516167c20 */ /* 0x000fe20008410000 */
[----:B------:R-:W-:Y:S01]  /*58f0*/  FMUL.FTZ R21, R21, UR5 ;  /* 0x0000000515157c20 */ /* 0x000fe20008410000 */
[----:B------:R-:W-:Y:S01]  /*5900*/  FMUL.FTZ R23, R23, UR5 ;  /* 0x0000000517177c20 */ /* 0x000fe20008410000 */
[----:B------:R-:W-:Y:S03]  /*5910*/  FMUL.FTZ R24, R24, UR5 ;  /* 0x0000000518187c20 */ /* 0x000fe60008410000 */
[----:B------:R-:W1:Y:S01]  /*5920*/  MUFU.TANH R195, R20 ;  /* 0x0000001400c37308 */ /* 0x000e620000002400 */
[----:B------:R-:W-:Y:S01]  /*5930*/  FMUL.FTZ R25, R25, UR5 ;  /* 0x0000000519197c20 */ /* 0x000fe20008410000 */
[----:B------:R-:W-:Y:S01]  /*5940*/  FMUL.FTZ R26, R26, UR5 ;  /* 0x000000051a1a7c20 */ /* 0x000fe20008410000 */
[----:B------:R-:W-:Y:S01]  /*5950*/  FMUL.FTZ R27, R27, UR5 ;  /* 0x000000051b1b7c20 */ /* 0x000fe20008410000 */
[----:B------:R-:W-:Y:S01]  /*5960*/  FMNMX.FTZ R5, R181, R137, !PT ;  /* 0x00000089b5057209 */ /* 0x000fe20007810000 */
[----:B------:R-:W-:Y:S01]  /*5970*/  FMUL.FTZ R0, R31, UR5 ;  /* 0x000000051f007c20 */ /* 0x000fe20008410000 */
[----:B------:R-:W-:Y:S01]  /*5980*/  FMUL.FTZ R28, R28, UR5 ;  /* 0x000000051c1c7c20 */ /* 0x000fe20008410000 */
[----:B------:R-:W-:Y:S03]  /*5990*/  FMUL.FTZ R29, R29, UR5 ;  /* 0x000000051d1d7c20 */ /* 0x000fe60008410000 */
[----:B------:R-:W-:Y:S01]  /*59a0*/  MUFU.TANH R197, R22 ;  /* 0x0000001600c57308 */ /* 0x000fe20000002400 */
[----:B------:R-:W-:Y:S01]  /*59b0*/  FMUL.FTZ R30, R30, UR5 ;  /* 0x000000051e1e7c20 */ /* 0x000fe20008410000 */
[----:B---3--:R-:W-:Y:S01]  /*59c0*/  FMNMX.FTZ R6, R196, R4, !PT ;  /* 0x00000004c4067209 */ /* 0x008fe20007810000 */
[----:B------:R-:W-:Y:S01]  /*59d0*/  FMUL.FTZ R32, R32, UR5 ;  /* 0x0000000520207c20 */ /* 0x000fe20008410000 */
[----:B------:R-:W-:Y:S01]  /*59e0*/  FMUL.FTZ R34, R34, UR5 ;  /* 0x0000000522227c20 */ /* 0x000fe20008410000 */
[----:B------:R-:W-:Y:S01]  /*59f0*/  FMUL.FTZ R33, R33, UR5 ;  /* 0x0000000521217c20 */ /* 0x000fe20008410000 */
[----:B------:R-:W-:Y:S01]  /*5a00*/  FMUL.FTZ R35, R35, UR5 ;  /* 0x0000000523237c20 */ /* 0x000fe20008410000 */
[----:B----4-:R-:W-:Y:S03]  /*5a10*/  FMNMX.FTZ R5, R193, R5, !PT ;  /* 0x00000005c1057209 */ /* 0x010fe60007810000 */
[----:B------:R2:W-:Y:S01]  /*5a20*/  MUFU.TANH R139, R0 ;  /* 0x00000000008b7308 */ /* 0x0005e20000002400 */
[----:B-1----:R-:W-:Y:S02]  /*5a30*/  FMNMX.FTZ R4, R195, R2, !PT ;  /* 0x00000002c3047209 */ /* 0x002fe40007810000 */
[----:B------:R-:W-:Y:S02]  /*5a40*/  FMNMX.FTZ R2, R183, R5, !PT ;  /* 0x00000005b7027209 */ /* 0x000fe40007810000 */
[----:B------:R-:W-:Y:S05]  /*5a50*/  FMNMX.FTZ R5, R192, R6, !PT ;  /* 0x00000006c0057209 */ /* 0x000fea0007810000 */
[----:B------:R-:W1:Y:S10]  /*5a60*/  MUFU.TANH R194, R21 ;  /* 0x0000001500c27308 */ /* 0x000e740000002400 */
[----:B------:R-:W3:Y:S01]  /*5a70*/  MUFU.TANH R186, R13 ;  /* 0x0000000d00ba7308 */ /* 0x000ee20000002400 */
[----:B--2---:R-:W-:Y:S04]  /*5a80*/  FMNMX.FTZ R0, R180, R132, !PT ;  /* 0x00000084b4007209 */ /* 0x004fe80007810000 */
[----:B------:R-:W-:Y:S05]  /*5a90*/  FMNMX.FTZ R0, R185, R0, !PT ;  /* 0x00000000b9007209 */ /* 0x000fea0007810000 */
[----:B------:R-:W2:Y:S01]  /*5aa0*/  MUFU.TANH R198, R23 ;  /* 0x0000001700c67308 */ /* 0x000ea20000002400 */
[----:B------:R-:W-:Y:S02]  /*5ab0*/  FMNMX.FTZ R0, R142, R0, !PT ;  /* 0x000000008e007209 */ /* 0x000fe40007810000 */
[----:B-1----:R-:W-:Y:S02]  /*5ac0*/  FMNMX.FTZ R4, R194, R4, !PT ;  /* 0x00000004c2047209 */ /* 0x002fe40007810000 */
[----:B------:R-:W-:Y:S05]  /*5ad0*/  FMNMX.FTZ R0, R18, R0, !PT ;  /* 0x0000000012007209 */ /* 0x000fea0007810000 */
[----:B------:R-:W1:Y:S01]  /*5ae0*/  MUFU.TANH R189, R32 ;  /* 0x0000002000bd7308 */ /* 0x000e620000002400 */
[----:B------:R-:W-:Y:S02]  /*5af0*/  FMNMX.FTZ R0, R197, R0, !PT ;  /* 0x00000000c5007209 */ /* 0x000fe40007810000 */
[----:B---3--:R-:W-:Y:S07]  /*5b00*/  FMNMX.FTZ R2, R186, R2, !PT ;  /* 0x00000002ba027209 */ /* 0x008fee0007810000 */
[----:B------:R-:W3:Y:S01]  /*5b10*/  MUFU.TANH R187, R15 ;  /* 0x0000000f00bb7308 */ /* 0x000ee20000002400 */
[----:B--2---:R-:W-:Y:S09]  /*5b20*/  FMNMX.FTZ R0, R198, R0, !PT ;  /* 0x00000000c6007209 */ /* 0x004ff20007810000 */
[----:B------:R-:W2:Y:S01]  /*5b30*/  MUFU.TANH R199, R24 ;  /* 0x0000001800c77308 */ /* 0x000ea20000002400 */
[----:B-1----:R-:W-:Y:S09]  /*5b40*/  FMNMX.FTZ R136, R189, R4, !PT ;  /* 0x00000004bd887209 */ /* 0x002ff20007810000 */
[----:B------:R-:W-:Y:S01]  /*5b50*/  MUFU.TANH R201, R25 ;  /* 0x0000001900c97308 */ /* 0x000fe20000002400 */
[----:B---3--:R-:W-:Y:S09]  /*5b60*/  FMNMX.FTZ R16, R187, R5, !PT ;  /* 0x00000005bb107209 */ /* 0x008ff20007810000 */
[----:B------:R-:W-:Y:S01]  /*5b70*/  MUFU.TANH R200, R26 ;  /* 0x0000001a00c87308 */ /* 0x000fe20000002400 */
[----:B--2---:R-:W-:Y:S09]  /*5b80*/  FMNMX.FTZ R14, R199, R2, !PT ;  /* 0x00000002c70e7209 */ /* 0x004ff20007810000 */
        /* <DEDUP_REMOVED lines=10> */
.L_x_2053:
        /* <DEDUP_REMOVED lines=46> */
[----:B------:R-:W-:Y:S01]  /*5f10*/  FMUL.FTZ R33, R132, R173 ;  /* 0x000000ad84217220 */ /* 0x000fe20000410000 */
[----:B------:R-:W-:Y:S01]  /*5f20*/  FSETP.NEU.FTZ.AND P0, PT, R134, -INF , PT ;  /* 0xff8000008600780b */ /* 0x000fe20003f1d000 */
[C---:B------:R-:W-:Y:S01]  /*5f30*/  FMUL.FTZ R36, R132.reuse, R36 ;  /* 0x0000002484247220 */ /* 0x040fe20000410000 */
[----:B------:R-:W-:Y:S01]  /*5f40*/  FMUL.FTZ R37, R132, R37 ;  /* 0x0000002584257220 */ /* 0x000fe20000410000 */
[--C-:B------:R-:W-:Y:S03]  /*5f50*/  FFMA.FTZ R5, R18, UR4, -R138.reuse ;  /* 0x0000000412057c23 */ /* 0x100fe6000801088a */
[----:B------:R2:W-:Y:S01]  /*5f60*/  MUFU.EX2 R250, R4 ;  /* 0x0000000400fa7308 */ /* 0x0005e20000000800 */
[C---:B------:R-:W-:Y:S01]  /*5f70*/  FMUL.FTZ R48, R132.reuse, R48 ;  /* 0x0000003084307220 */ /* 0x040fe20000410000 */
[C---:B------:R-:W-:Y:S01]  /*5f80*/  FMUL.FTZ R49, R132.reuse, R49 ;  /* 0x0000003184317220 */ /* 0x040fe20000410000 */
[C---:B------:R-:W-:Y:S01]  /*5f90*/  FMUL.FTZ R52, R132.reuse, R52 ;  /* 0x0000003484347220 */ /* 0x040fe20000410000 */
[C---:B------:R-:W-:Y:S01]  /*5fa0*/  FMUL.FTZ R53, R132.reuse, R53 ;  /* 0x0000003584357220 */ /* 0x040fe20000410000 */
[C---:B------:R-:W-:Y:S01]  /*5fb0*/  FMUL.FTZ R64, R132.reuse, R64 ;  /* 0x0000004084407220 */ /* 0x040fe20000410000 */
[----:B------:R-:W-:Y:S01]  /*5fc0*/  FMUL.FTZ R65, R132, R65 ;  /* 0x0000004184417220 */ /* 0x000fe20000410000 */
[--C-:B------:R-:W-:Y:S03]  /*5fd0*/  FFMA.FTZ R143, R195, UR4, -R137.reuse ;  /* 0x00000004c38f7c23 */ /* 0x100fe60008010889 */
        /* <DEDUP_REMOVED lines=8> */
[----:B------:R-:W1:Y:S01]  /*6060*/  MUFU.EX2 R3, R3 ;  /* 0x0000000300037308 */ /* 0x000e620000000800 */
[--C-:B--2---:R-:W-:Y:S01]  /*6070*/  FFMA.FTZ R4, R184, UR4, -R137.reuse ;  /* 0x00000004b8047c23 */ /* 0x104fe20008010889 */
[C---:B------:R-:W-:Y:S01]  /*6080*/  FMUL.FTZ R40, R2.reuse, R40 ;  /* 0x0000002802287220 */ /* 0x040fe20000410000 */
[C---:B------:R-:W-:Y:S01]  /*6090*/  FMUL.FTZ R41, R2.reuse, R41 ;  /* 0x0000002902297220 */ /* 0x040fe20000410000 */
[C---:B------:R-:W-:Y:S01]  /*60a0*/  FMUL.FTZ R44, R2.reuse, R44 ;  /* 0x0000002c022c7220 */ /* 0x040fe20000410000 */
        /* <DEDUP_REMOVED lines=9> */
[----:B------:R-:W4:Y:S01]  /*6140*/  LDSM.16.MT88.4 R152, [R218+0xa000] ;  /* 0x00a00000da98783b */ /* 0x000f220000004200 */
[C---:B------:R-:W-:Y:S03]  /*6150*/  FMUL.FTZ R27, R0.reuse, R163 ;  /* 0x000000a3001b7220 */ /* 0x040fe60000410000 */
[----:B------:R5:W-:Y:S01]  /*6160*/  MUFU.EX2 R247, R5 ;  /* 0x0000000500f77308 */ /* 0x000be20000000800 */
[C---:B-1----:R-:W-:Y:S01]  /*6170*/  FMUL.FTZ R6, R3.reuse, R150 ;  /* 0x0000009603067220 */ /* 0x042fe20000410000 */
[C---:B------:R-:W-:Y:S01]  /*6180*/  FMUL.FTZ R18, R3.reuse, R158 ;  /* 0x0000009e03127220 */ /* 0x040fe20000410000 */
[C---:B------:R-:W-:Y:S01]  /*6190*/  FMUL.FTZ R19, R3.reuse, R159 ;  /* 0x0000009f03137220 */ /* 0x040fe20000410000 */
[C---:B------:R-:W-:Y:S01]  /*61a0*/  FMUL.FTZ R30, R0.reuse, R170 ;  /* 0x000000aa001e7220 */ /* 0x040fe20000410000 */
[----:B------:R-:W-:Y:S01]  /*61b0*/  FMUL.FTZ R31, R0, R171 ;  /* 0x000000ab001f7220 */ /* 0x000fe20000410000 */
[C---:B------:R-:W-:Y:S01]  /*61c0*/  FMUL.FTZ R34, R3.reuse, R174 ;  /* 0x000000ae03227220 */ /* 0x040fe20000410000 */
[C---:B---3--:R-:W-:Y:S01]  /*61d0*/  FMUL.FTZ R35, R3.reuse, R175 ;  /* 0x000000af03237220 */ /* 0x048fe20000410000 */
[C---:B------:R-:W-:Y:S01]  /*61e0*/  FMUL.FTZ R38, R3.reuse, R38 ;  /* 0x0000002603267220 */ /* 0x040fe20000410000 */
[--C-:B--2---:R-:W-:Y:S01]  /*61f0*/  FFMA.FTZ R4, R180, UR4, -R138.reuse ;  /* 0x00000004b4047c23 */ /* 0x104fe2000801088a */
[----:B-----5:R-:W-:Y:S01]  /*6200*/  F2FP.F16.F32.PACK_AB R144, R252, R250 ;  /* 0x000000fafc90723e */ /* 0x020fe200000000ff */
[C---:B------:R-:W-:Y:S01]  /*6210*/  FMUL.FTZ R39, R3.reuse, R39 ;  /* 0x0000002703277220 */ /* 0x040fe20000410000 */
[C---:B------:R-:W-:Y:S01]  /*6220*/  FMUL.FTZ R42, R0.reuse, R42 ;  /* 0x0000002a002a7220 */ /* 0x040fe20000410000 */
[----:B------:R1:W-:Y:S01]  /*6230*/  MUFU.EX2 R246, R4 ;  /* 0x0000000400f67308 */ /* 0x0003e20000000800 */
[C---:B------:R-:W-:Y:S01]  /*6240*/  FMUL.FTZ R43, R0.reuse, R43 ;  /* 0x0000002b002b7220 */ /* 0x040fe20000410000 */
[C---:B------:R-:W-:Y:S01]  /*6250*/  FMUL.FTZ R46, R0.reuse, R46 ;  /* 0x0000002e002e7220 */ /* 0x040fe20000410000 */
[----:B------:R-:W-:Y:S01]  /*6260*/  FMUL.FTZ R47, R0, R47 ;  /* 0x0000002f002f7220 */ /* 0x000fe20000410000 */
[----:B------:R-:W-:Y:S01]  /*6270*/  FMUL.FTZ R5, R132, R149 ;  /* 0x0000009584057220 */ /* 0x000fe20000410000 */
[----:B------:R-:W-:Y:S01]  /*6280*/  LDSM.16.MT88.4 R160, [R213+0xb000] ;  /* 0x00b00000d5a0783b */ /* 0x000fe20000004200 */
        /* <DEDUP_REMOVED lines=12> */
[C---:B------:R-:W-:Y:S01]  /*6350*/  FMUL.FTZ R67, R3.reuse, R67 ;  /* 0x0000004303437220 */ /* 0x040fe20000410000 */
[C---:B------:R-:W-:Y:S01]  /*6360*/  FMUL.FTZ R68, R132.reuse, R68 ;  /* 0x0000004484447220 */ /* 0x040fe20000410000 */
[----:B------:R-:W-:Y:S01]  /*6370*/  FMUL.FTZ R69, R132, R69 ;  /* 0x0000004584457220 */ /* 0x000fe20000410000 */
[----:B------:R1:W2:Y:S01]  /*6380*/  MUFU.EX2 R248, R4 ;  /* 0x0000000400f87308 */ /* 0x0002a20000000800 */
        /* <DEDUP_REMOVED lines=14> */
[----:B------:R3:W-:Y:S01]  /*6470*/  MUFU.EX2 R235, R143 ;  /* 0x0000008f00eb7308 */ /* 0x0007e20000000800 */
[----:B------:R-:W-:Y:S01]  /*6480*/  FMUL.FTZ R84, R132, R84 ;  /* 0x0000005484547220 */ /* 0x000fe20000410000 */
[----:B-1----:R-:W-:Y:S01]  /*6490*/  FFMA.FTZ R4, R141, UR4, -R137 ;  /* 0x000000048d047c23 */ /* 0x002fe20008010889 */
[----:B------:R-:W-:Y:S01]  /*64a0*/  FMUL.FTZ R141, R134, UR4 ;  /* 0x00000004868d7c20 */ /* 0x000fe20008410000 */
[----:B------:R-:W-:Y:S01]  /*64b0*/  FMUL.FTZ R85, R132, R85 ;  /* 0x0000005584557220 */ /* 0x000fe20000410000 */
[C---:B------:R-:W-:Y:S01]  /*64c0*/  FMUL.FTZ R86, R3.reuse, R86 ;  /* 0x0000005603567220 */ /* 0x040fe20000410000 */
[----:B------:R-:W-:Y:S01]  /*64d0*/  FMUL.FTZ R87, R3, R87 ;  /* 0x0000005703577220 */ /* 0x000fe20000410000 */
[C---:B------:R-:W-:Y:S03]  /*64e0*/  FMUL.FTZ R88, R2.reuse, R88 ;  /* 0x0000005802587220 */ /* 0x040fe60000410000 */
[----:B------:R1:W-:Y:S01]  /*64f0*/  MUFU.EX2 R249, R4 ;  /* 0x0000000400f97308 */ /* 0x0003e20000000800 */
[----:B------:R-:W-:Y:S01]  /*6500*/  FSEL R141, R141, RZ, P0 ;  /* 0x000000ff8d8d7208 */ /* 0x000fe20000000000 */
[----:B------:R-:W-:Y:S01]  /*6510*/  FMUL.FTZ R89, R2, R89 ;  /* 0x0000005902597220 */ /* 0x000fe20000410000 */
[----:B------:R-:W-:Y:S01]  /*6520*/  FSETP.NEU.FTZ.AND P0, PT, R133, -INF , PT ;  /* 0xff8000008500780b */ /* 0x000fe20003f1d000 */
[C---:B------:R-:W-:Y:S01]  /*6530*/  FMUL.FTZ R90, R0.reuse, R90 ;  /* 0x0000005a005a7220 */ /* 0x040fe20000410000 */
[----:B------:R-:W-:Y:S01]  /*6540*/  FMUL.FTZ R91, R0, R91 ;  /* 0x0000005b005b7220 */ /* 0x000fe20000410000 */
[--C-:B------:R-:W-:Y:S01]  /*6550*/  FFMA.FTZ R9, R186, UR4, -R141.reuse ;  /* 0x00000004ba097c23 */ /* 0x100fe2000801088d */
[----:B------:R-:W-:Y:S01]  /*6560*/  FFMA.FTZ R7, R183, UR4, -R141 ;  /* 0x00000004b7077c23 */ /* 0x000fe2000801088d */
[C---:B------:R-:W-:Y:S01]  /*6570*/  FMUL.FTZ R92, R2.reuse, R92 ;  /* 0x0000005c025c7220 */ /* 0x040fe20000410000 */
[----:B------:R-:W-:Y:S01]  /*6580*/  FMUL.FTZ R93, R2, R93 ;  /* 0x0000005d025d7220 */ /* 0x000fe20000410000 */
[----:B------:R5:W-:Y:S01]  /*6590*/  MUFU.EX2 R243, R9 ;  /* 0x0000000900f37308 */ /* 0x000be20000000800 */
[C---:B------:R-:W-:Y:S01]  /*65a0*/  FMUL.FTZ R94, R0.reuse, R94 ;  /* 0x0000005e005e7220 */ /* 0x040fe20000410000 */
[----:B------:R-:W-:Y:S01]  /*65b0*/  FMUL.FTZ R95, R0, R95 ;  /* 0x0000005f005f7220 */ /* 0x000fe20000410000 */
[--C-:B---3--:R-:W-:Y:S01]  /*65c0*/  FFMA.FTZ R143, R197, UR4, -R138.reuse ;  /* 0x00000004c58f7c23 */ /* 0x108fe2000801088a */
[C---:B------:R-:W-:Y:S01]  /*65d0*/  FMUL.FTZ R96, R132.reuse, R96 ;  /* 0x0000006084607220 */ /* 0x040fe20000410000 */
[C---:B------:R-:W-:Y:S01]  /*65e0*/  FMUL.FTZ R97, R132.reuse, R97 ;  /* 0x0000006184617220 */ /* 0x040fe20000410000 */
[----:B------:R-:W-:Y:S01]  /*65f0*/  FMUL.FTZ R98, R3, R98 ;  /* 0x0000006203627220 */ /* 0x000fe20000410000 */
[----:B-1----:R-:W-:Y:S03]  /*6600*/  FFMA.FTZ R4, R17, UR4, -R137 ;  /* 0x0000000411047c23 */ /* 0x002fe60008010889 */
[----:B------:R1:W3:Y:S01]  /*6610*/  MUFU.EX2 R241, R7 ;  /* 0x0000000700f17308 */ /* 0x0002e20000000800 */
[C---:B------:R-:W-:Y:S01]  /*6620*/  FMUL.FTZ R17, R132.reuse, R157 ;  /* 0x0000009d84117220 */ /* 0x040fe20000410000 */
[C---:B------:R-:W-:Y:S01]  /*6630*/  FMUL.FTZ R99, R3.reuse, R99 ;  /* 0x0000006303637220 */ /* 0x040fe20000410000 */
[----:B------:R-:W4:Y:S01]  /*6640*/  LDSM.16.MT88.4 R156, [R217+0xa000] ;  /* 0x00a00000d99c783b */ /* 0x000f220000004200 */
[C---:B------:R-:W-:Y:S01]  /*6650*/  FMUL.FTZ R100, R132.reuse, R100 ;  /* 0x0000006484647220 */ /* 0x040fe20000410000 */
[----:B------:R-:W-:Y:S01]  /*6660*/  FMUL.FTZ R101, R132, R101 ;  /* 0x0000006584657220 */ /* 0x000fe20000410000 */
[C---:B------:R-:W-:Y:S01]  /*6670*/  FMUL.FTZ R102, R3.reuse, R102 ;  /* 0x0000006603667220 */ /* 0x040fe20000410000 */
[C---:B------:R-:W-:Y:S03]  /*6680*/  FMUL.FTZ R103, R3.reuse, R103 ;  /* 0x0000006703677220 */ /* 0x040fe60000410000 */
[----:B------:R3:W3:Y:S01]  /*6690*/  MUFU.EX2 R251, R4 ;  /* 0x0000000400fb7308 */ /* 0x0006e20000000800 */
[----:B-----5:R-:W-:Y:S01]  /*66a0*/  FMUL.FTZ R9, R2, R145 ;  /* 0x0000009102097220 */ /* 0x020fe20000410000 */
[----:B--2---:R-:W-:Y:S01]  /*66b0*/  F2FP.F16.F32.PACK_AB R145, R248, R246 ;  /* 0x000000f6f891723e */ /* 0x004fe200000000ff */
[C---:B------:R-:W-:Y:S01]  /*66c0*/  FMUL.FTZ R104, R2.reuse, R104 ;  /* 0x0000006802687220 */ /* 0x040fe20000410000 */
[----:B------:R-:W-:Y:S01]  /*66d0*/  FMUL.FTZ R105, R2, R105 ;  /* 0x0000006902697220 */ /* 0x000fe20000410000 */
[C---:B------:R-:W-:Y:S01]  /*66e0*/  FMUL.FTZ R106, R0.reuse, R106 ;  /* 0x0000006a006a7220 */ /* 0x040fe20000410000 */
[----:B------:R-:W-:Y:S01]  /*66f0*/  FMUL.FTZ R107, R0, R107 ;  /* 0x0000006b006b7220 */ /* 0x000fe20000410000 */
[C---:B------:R-:W-:Y:S03]  /*6700*/  FMUL.FTZ R108, R2.reuse, R108 ;  /* 0x0000006c026c7220 */ /* 0x040fe60000410000 */
[----:B------:R2:W-:Y:S01]  /*6710*/  MUFU.EX2 R232, R143 ;  /* 0x0000008f00e87308 */ /* 0x0005e20000000800 */
[----:B-1----:R-:W-:Y:S01]  /*6720*/  FMUL.FTZ R7, R3, R151 ;  /* 0x0000009703077220 */ /* 0x002fe20000410000 */
[----:B---3--:R-:W-:Y:S01]  /*6730*/  F2FP.F16.F32.PACK_AB R150, R243, R241 ;  /* 0x000000f1f396723e */ /* 0x008fe200000000ff */
[----:B------:R-:W-:Y:S01]  /*6740*/  FMUL.FTZ R109, R2, R109 ;  /* 0x0000006d026d7220 */ /* 0x000fe20000410000 */
[C---:B------:R-:W-:Y:S01]  /*6750*/  FMUL.FTZ R110, R0.reuse, R110 ;  /* 0x0000006e006e7220 */ /* 0x040fe20000410000 */
[----:B------:R-:W-:Y:S01]  /*6760*/  FMUL.FTZ R111, R0, R111 ;  /* 0x0000006f006f7220 */ /* 0x000fe20000410000 */
[C---:B------:R-:W-:Y:S01]  /*6770*/  FMUL.FTZ R112, R132.reuse, R112 ;  /* 0x0000007084707220 */ /* 0x040fe20000410000 */
[----:B------:R-:W-:Y:S01]  /*6780*/  FMUL.FTZ R113, R132, R113 ;  /* 0x0000007184717220 */ /* 0x000fe20000410000 */
[----:B------:R-:W-:Y:S01]  /*6790*/  FMUL.FTZ R114, R3, R114 ;  /* 0x0000007203727220 */ /* 0x000fe20000410000 */
[--C-:B------:R-:W-:Y:S01]  /*67a0*/  FFMA.FTZ R4, R142, UR4, -R138.reuse ;  /* 0x000000048e047c23 */ /* 0x100fe2000801088a */
[----:B------:R-:W-:Y:S01]  /*67b0*/  FMUL.FTZ R142, R133, UR4 ;  /* 0x00000004858e7c20 */ /* 0x000fe20008410000 */
[----:B------:R-:W-:Y:S01]  /*67c0*/  F2FP.F16.F32.PACK_AB R146, R251, R249 ;  /* 0x000000f9fb92723e */ /* 0x000fe200000000ff */
[C---:B------:R-:W-:Y:S01]  /*67d0*/  FMUL.FTZ R115, R3.reuse, R115 ;  /* 0x0000007303737220 */ /* 0x040fe20000410000 */
[----:B------:R1:W3:Y:S01]  /*67e0*/  MUFU.EX2 R245, R4 ;  /* 0x0000000400f57308 */ /* 0x0002e20000000800 */
[----:B------:R-:W-:Y:S01]  /*67f0*/  FMUL.FTZ R116, R132, R116 ;  /* 0x0000007484747220 */ /* 0x000fe20000410000 */
[----:B------:R-:W-:Y:S01]  /*6800*/  FSEL R142, R142, RZ, P0 ;  /* 0x000000ff8e8e7208 */ /* 0x000fe20000000000 */
[----:B------:R-:W-:Y:S01]  /*6810*/  FMUL.FTZ R117, R132, R117 ;  /* 0x0000007584757220 */ /* 0x000fe20000410000 */
[----:B--2---:R-:W-:Y:S01]  /*6820*/  FFMA.FTZ R143, R190, UR4, -R138 ;  /* 0x00000004be8f7c23 */ /* 0x004fe2000801088a */
[C---:B------:R-:W-:Y:S01]  /*6830*/  FMUL.FTZ R118, R3.reuse, R118 ;  /* 0x0000007603767220 */ /* 0x040fe20000410000 */
[----:B------:R-:W-:Y:S01]  /*6840*/  FMUL.FTZ R119, R3, R119 ;  /* 0x0000007703777220 */ /* 0x000fe20000410000 */
[--C-:B------:R-:W-:Y:S01]  /*6850*/  FFMA.FTZ R140, R140, UR4, -R142.reuse ;  /* 0x000000048c8c7c23 */ /* 0x100fe2000801088e */
[C---:B------:R-:W-:Y:S01]  /*6860*/  FMUL.FTZ R120, R2.reuse, R120 ;  /* 0x0000007802787220 */ /* 0x040fe20000410000 */
[----:B------:R-:W-:Y:S01]  /*6870*/  FMUL.FTZ R121, R2, R121 ;  /* 0x0000007902797220 */ /* 0x000fe20000410000 */
[C---:B------:R-:W-:Y:S01]  /*6880*/  FMUL.FTZ R122, R0.reuse, R122 ;  /* 0x0000007a007a7220 */ /* 0x040fe20000410000 */
[----:B------:R-:W-:Y:S01]  /*6890*/  FMUL.FTZ R123, R0, R123 ;  /* 0x0000007b007b7220 */ /* 0x000fe20000410000 */
[----:B------:R-:W-:Y:S01]  /*68a0*/  MUFU.EX2 R211, R143 ;  /* 0x0000008f00d37308 */ /* 0x000fe20000000800 */
[C---:B------:R-:W-:Y:S01]  /*68b0*/  FMUL.FTZ R124, R2.reuse, R124 ;  /* 0x0000007c027c7220 */ /* 0x040fe20000410000 */
[----:B------:R-:W-:Y:S01]  /*68c0*/  FMUL.FTZ R125, R2, R125 ;  /* 0x0000007d027d7220 */ /* 0x000fe20000410000 */
[C---:B------:R-:W-:Y:S01]  /*68d0*/  FMUL.FTZ R126, R0.reuse, R126 ;  /* 0x0000007e007e7220 */ /* 0x040fe20000410000 */
[----:B------:R-:W-:Y:S01]  /*68e0*/  FMUL.FTZ R127, R0, R127 ;  /* 0x0000007f007f7220 */ /* 0x000fe20000410000 */
[--C-:B-1----:R-:W-:Y:S01]  /*68f0*/  FFMA.FTZ R4, R181, UR4, -R141.reuse ;  /* 0x00000004b5047c23 */ /* 0x102fe2000801088d */
[----:B---3--:R-:W-:Y:S01]  /*6900*/  F2FP.F16.F32.PACK_AB R147, R247, R245 ;  /* 0x000000f5f793723e */ /* 0x008fe200000000ff */
[C---:B------:R-:W-:Y:S01]  /*6910*/  FMUL.FTZ R128, R132.reuse, R128 ;  /* 0x0000008084807220 */ /* 0x040fe20000410000 */
[----:B------:R-:W-:Y:S02]  /*6920*/  FMUL.FTZ R129, R132, R129 ;  /* 0x0000008184817220 */ /* 0x000fe40000410000 */
[----:B------:R1:W-:Y:S01]  /*6930*/  MUFU.EX2 R242, R4 ;  /* 0x0000000400f27308 */ /* 0x0003e20000000800 */
[C---:B------:R-:W-:Y:S01]  /*6940*/  FMUL.FTZ R130, R3.reuse, R130 ;  /* 0x0000008203827220 */ /* 0x040fe20000410000 */
[----:B------:R-:W-:Y:S01]  /*6950*/  FMUL.FTZ R131, R3, R131 ;  /* 0x0000008303837220 */ /* 0x000fe20000410000 */
[----:B------:R-:W-:Y:S01]  /*6960*/  LDSM.16.MT88.4 R172, [R215+0xa800] ;  /* 0x00a80000d7ac783b */ /* 0x000fe20000004200 */
[----:B-1----:R-:W-:Y:S06]  /*6970*/  FFMA.FTZ R4, R193, UR4, -R141 ;  /* 0x00000004c1047c23 */ /* 0x002fec000801088d */
[----:B------:R1:W-:Y:S02]  /*6980*/  MUFU.EX2 R244, R4 ;  /* 0x0000000400f47308 */ /* 0x0003e40000000800 */
[--C-:B-1----:R-:W-:Y:S02]  /*6990*/  FFMA.FTZ R4, R182, UR4, -R142.reuse ;  /* 0x00000004b6047c23 */ /* 0x102fe4000801088e */
[----:B------:R-:W-:Y:S06]  /*69a0*/  LDSM.16.MT88.4 R180, [R218+0xa800] ;  /* 0x00a80000dab4783b */ /* 0x000fec0000004200 */
[----:B------:R1:W-:Y:S02]  /*69b0*/  MUFU.EX2 R238, R4 ;  /* 0x0000000400ee7308 */ /* 0x0003e40000000800 */
[--C-:B-1----:R-:W-:Y:S08]  /*69c0*/  FFMA.FTZ R4, R196, UR4, -R142.reuse ;  /* 0x00000004c4047c23 */ /* 0x102ff0000801088e */
[----:B------:R1:W2:Y:S02]  /*69d0*/  MUFU.EX2 R240, R4 ;  /* 0x0000000400f07308 */ /* 0x0002a40000000800 */
[--C-:B-1----:R-:W-:Y:S01]  /*69e0*/  FFMA.FTZ R4, R192, UR4, -R142.reuse ;  /* 0x00000004c0047c23 */ /* 0x102fe2000801088e */
[----:B--2---:R-:W-:Y:S07]  /*69f0*/  F2FP.F16.F32.PACK_AB R149, R240, R238 ;  /* 0x000000eef095723e */ /* 0x004fee00000000ff */
[----:B------:R1:W-:Y:S02]  /*6a00*/  MUFU.EX2 R237, R4 ;  /* 0x0000000400ed7308 */ /* 0x0003e40000000800 */
[----:B-1----:R-:W-:Y:S02]  /*6a10*/  FFMA.FTZ R4, R187, UR4, -R142 ;  /* 0x00000004bb047c23 */ /* 0x002fe4000801088e */
[----:B------:R-:W-:Y:S06]  /*6a20*/  LDSM.16.MT88.4 R184, [R217+0xa800] ;  /* 0x00a80000d9b8783b */ /* 0x000fec0000004200 */
[----:B------:R1:W2:Y:S02]  /*6a30*/  MUFU.EX2 R239, R4 ;  /* 0x0000000400ef7308 */ /* 0x0002a40000000800 */
[----:B-1----:R-:W-:Y:S01]  /*6a40*/  FMUL.FTZ R4, R132, R148 ;  /* 0x0000009484047220 */ /* 0x002fe20000410000 */
        /* <DEDUP_REMOVED lines=25> */
[C---:B------:R-:W-:Y:S01]  /*6be0*/  HMMA.16816.F32 R64, R144.reuse, R158, R64 ;  /* 0x0000009e9040723c */ /* 0x040fe20000001840 */
[----:B------:R-:W-:Y:S02]  /*6bf0*/  LDSM.16.MT88.4 R192, [R215+0xb800] ;  /* 0x00b80000d7c0783b */ /* 0x000fe40000004200 */
        /* <DEDUP_REMOVED lines=9> */
[----:B------:R-:W-:Y:S02]  /*6c90*/  MUFU.EX2 R234, R160 ;  /* 0x000000a000ea7308 */ /* 0x000fe40000000800 */
[--C-:B---3--:R-:W-:Y:S01]  /*6ca0*/  FFMA.FTZ R137, R199, UR4, -R141.reuse ;  /* 0x00000004c7897c23 */ /* 0x108fe2000801088d */
[-C--:B-1----:R-:W-:Y:S01]  /*6cb0*/  HMMA.16816.F32 R84, R144, R152.reuse, R84 ;  /* 0x000000989054723c */ /* 0x082fe20000001854 */
[----:B------:R-:W-:Y:S06]  /*6cc0*/  LDSM.16.MT88.4 R196, [R218+0xb800] ;  /* 0x00b80000dac4783b */ /* 0x000fec0000004200 */
        /* <DEDUP_REMOVED lines=28> */
[-C--:B------:R-:W-:Y:S03]  /*6e90*/  HMMA.16816.F32 R124, R148, R154.reuse, R124 ;  /* 0x0000009a947c723c */ /* 0x080fe6000000187c */
[----:B------:R-:W-:Y:S02]  /*6ea0*/  MUFU.EX2 R205, R137 ;  /* 0x0000008900cd7308 */ /* 0x000fe40000000800 */
[----:B------:R-:W-:Y:S01]  /*6eb0*/  FFMA.FTZ R141, R203, UR4, -R141 ;  /* 0x00000004cb8d7c23 */ /* 0x000fe2000801088d */
[----:B------:R-:W-:Y:S01]  /*6ec0*/  HMMA.16816.F32 R128, R144, R154, R128 ;  /* 0x0000009a9080723c */ /* 0x000fe20000001880 */
[----:B------:R-:W2:Y:S06]  /*6ed0*/  LDSM.16.MT88.4 R200, [R217+0xb800] ;  /* 0x00b80000d9c8783b */ /* 0x000eac0000004200 */
[----:B------:R3:W5:Y:S01]  /*6ee0*/  MUFU.EX2 R204, R141 ;  /* 0x0000008d00cc7308 */ /* 0x0007620000000800 */
[----:B----4-:R-:W-:Y:S09]  /*6ef0*/  F2FP.F16.F32.PACK_AB R177, R206, R207 ;  /* 0x000000cfceb1723e */ /* 0x010ff200000000ff */
[----:B------:R4:W1:Y:S01]  /*6f00*/  MUFU.EX2 R137, R142 ;  /* 0x0000008e00897308 */ /* 0x0008620000000800 */
[----:B---3--:R-:W-:Y:S02]  /*6f10*/  F2FP.F16.F32.PACK_AB R141, R234, R232 ;  /* 0x000000e8ea8d723e */ /* 0x008fe400000000ff */
[----:B-----5:R-:W-:Y:S02]  /*6f20*/  F2FP.F16.F32.PACK_AB R178, R204, R205 ;  /* 0x000000cdccb2723e */ /* 0x020fe400000000ff */
[----:B----4-:R-:W-:Y:S02]  /*6f30*/  F2FP.F16.F32.PACK_AB R142, R229, R233 ;  /* 0x000000e9e58e723e */ /* 0x010fe400000000ff */
[----:B-1----:R-:W-:Y:S05]  /*6f40*/  F2FP.F16.F32.PACK_AB R179, R137, R138 ;  /* 0x0000008a89b3723e */ /* 0x002fea00000000ff */
[-C--:B------:R-:W-:Y:S01]  /*6f50*/  HMMA.16816.F32 R148, R140, R156.reuse, R4 ;  /* 0x0000009c8c94723c */ /* 0x080fe20000001804 */
[----:B------:R-:W3:Y:S04]  /*6f60*/  LDL.LU R5, [R1+0xc] ;  /* 0x00000c0001057983 */ /* 0x000ee80000300800 */
[----:B------:R-:W4:Y:S01]  /*6f70*/  LDL.LU R6, [R1+0x8] ;  /* 0x0000080001067983 */ /* 0x000f220000300800 */
[C---:B------:R-:W-:Y:S03]  /*6f80*/  HMMA.16816.F32 R144, R176.reuse, R156, R8 ;  /* 0x0000009cb090723c */ /* 0x040fe60000001808 */
[----:B------:R-:W5:Y:S03]  /*6f90*/  LDL.LU R7, [R1+0x4] ;  /* 0x0000040001077983 */ /* 0x000f660000300800 */
        /* <DEDUP_REMOVED lines=30> */
[----:B------:R-:W-:Y:S06]  /*7180*/  FFMA.FTZ R0, R0, R139, R238 ;  /* 0x0000008b00007223 */ /* 0x000fec00000100ee */
[----:B------:R-:W-:Y:S04]  /*7190*/  FADD.FTZ R0, R240, R0 ;  /* 0x00000000f0007221 */ /* 0x000fe80000010000 */
[----:B------:R-:W-:Y:S04]  /*71a0*/  FADD.FTZ R0, R237, R0 ;  /* 0x00000000ed007221 */ /* 0x000fe80000010000 */
[----:B------:R-:W-:Y:S04]  /*71b0*/  FADD.FTZ R4, R239, R0 ;  /* 0x00000000ef047221 */ /* 0x000fe80000010000 */
[----:B------:R-:W-:Y:S01]  /*71c0*/  FADD.FTZ R4, R207, R4 ;  /* 0x00000004cf047221 */ /* 0x000fe20000010000 */
[----:B---3--:R-:W-:Y:S01]  /*71d0*/  FFMA.FTZ R132, R132, R5, R250 ;  /* 0x0000000584847223 */ /* 0x008fe200000100fa */
[----:B----4-:R-:W-:Y:S03]  /*71e0*/  FFMA.FTZ R3, R3, R6, R246 ;  /* 0x0000000603037223 */ /* 0x010fe600000100f6 */
[----:B------:R-:W-:Y:S01]  /*71f0*/  FADD.FTZ R132, R252, R132 ;  /* 0x00000084fc847221 */ /* 0x000fe20000010000 */
[----:B------:R-:W-:Y:S01]  /*7200*/  FADD.FTZ R3, R248, R3 ;  /* 0x00000003f8037221 */ /* 0x000fe20000010000 */
[----:B-----5:R-:W-:Y:S03]  /*7210*/  FFMA.FTZ R2, R2, R7, R242 ;  /* 0x0000000702027223 */ /* 0x020fe600000100f2 */
[----:B------:R-:W-:Y:S01]  /*7220*/  FADD.FTZ R3, R245, R3 ;  /* 0x00000003f5037221 */ /* 0x000fe20000010000 */
[----:B------:R-:W-:Y:S01]  /*7230*/  FADD.FTZ R5, R244, R2 ;  /* 0x00000002f4057221 */ /* 0x000fe20000010000 */
[----:B------:R-:W-:Y:S01]  /*7240*/  FADD.FTZ R2, R249, R132 ;  /* 0x00000084f9027221 */ /* 0x000fe20000010000 */
[----:B------:R-:W-:Y:S01]  /*7250*/  MOV R132, R135 ;  /* 0x0000008700847202 */ /* 0x000fe20000000f00 */
[----:B------:R-:W-:Y:S01]  /*7260*/  FADD.FTZ R3, R247, R3 ;  /* 0x00000003f7037221 */ /* 0x000fe20000010000 */
[----:B------:R-:W-:Y:S01]  /*7270*/  FADD.FTZ R5, R241, R5 ;  /* 0x00000005f1057221 */ /* 0x000fe20000010000 */
[----:B------:R-:W-:Y:S03]  /*7280*/  FADD.FTZ R2, R251, R2 ;  /* 0x00000002fb027221 */ /* 0x000fe60000010000 */
        /* <DEDUP_REMOVED lines=19> */
[----:B------:R1:W-:Y:S04]  /*73c0*/  STL [R1+0x8], R3 ;  /* 0x0000080301007387 */ /* 0x0003e80000100800 */
[----:B------:R2:W-:Y:S04]  /*73d0*/  STL [R1+0x4], R2 ;  /* 0x0000040201007387 */ /* 0x0005e80000100800 */
[----:B------:R2:W-:Y:S01]  /*73e0*/  STL [R1], R0 ;  /* 0x0000000001007387 */ /* 0x0005e20000100800 */
[----:B-1----:R-:W-:Y:S01]  /*73f0*/  MOV R3, R136 ;  /* 0x0000008800037202 */ /* 0x002fe20000000f00 */
[----:B------:R-:W-:Y:S06]  /*7400*/  @P4 BRA `(.L_x_2052) ;  /* 0xffffffd800504947 */ /* 0x000fec000383ffff */
.L_x_2051:
[----:B--2---:R-:W2:Y:S04]  /*7410*/  LDL.LU R2, [R1+0xc] ;  /* 0x00000c0001027983 */ /* 0x004ea80000300800 */
[----:B------:R-:W3:Y:S04]  /*7420*/  LDL.LU R5, [R1+0x8] ;  /* 0x0000080001057983 */ /* 0x000ee80000300800 */
[----:B------:R-:W4:Y:S04]  /*7430*/  LDL.LU R8, [R1+0x4] ;  /* 0x0000040001087983 */ /* 0x000f280000300800 */
[----:B------:R-:W5:Y:S04]  /*7440*/  LDL.LU R7, [R1] ;  /* 0x0000000001077983 */ /* 0x000f680000300800 */
[----:B------:R-:W5:Y:S01]  /*7450*/  LDL R12, [R1+0x4c] ;  /* 0x00004c00010c7983 */ /* 0x000f620000100800 */
[----:B------:R-:W1:Y:S01]  /*7460*/  S2UR UR4, SR_CgaCtaId ;  /* 0x00000000000479c3 */ /* 0x000e620000008800 */
[----:B------:R-:W-:Y:S01]  /*7470*/  UMOV UR5, 0x400 ;  /* 0x0000040000057882 */ /* 0x000fe20000000000 */
[----:B------:R-:W5:Y:S01]  /*7480*/  S2R R11, SR_TID.X ;  /* 0x00000000000b7919 */ /* 0x000f620000002100 */
[----:B-1----:R-:W-:Y:S01]  /*7490*/  ULEA UR4, UR4, UR5, 0x18 ;  /* 0x0000000504047291 */ /* 0x002fe2000f8ec03f */
[----:B--2---:R-:W1:Y:S04]  /*74a0*/  SHFL.BFLY PT, R4, R2, 0x2, 0x1f ;  /* 0x0c401f0002047f89 */ /* 0x004e6800000e0000 */
[----:B---3--:R-:W2:Y:S04]  /*74b0*/  SHFL.BFLY PT, R0, R5, 0x2, 0x1f ;  /* 0x0c401f0005007f89 */ /* 0x008ea800000e0000 */
[----:B----4-:R-:W3:Y:S01]  /*74c0*/  SHFL.BFLY PT, R3, R8, 0x2, 0x1f ;  /* 0x0c401f0008037f89 */ /* 0x010ee200000e0000 */
[----:B-----5:R-:W-:Y:S01]  /*74d0*/  ISETP.NE.AND P0, PT, R12, -0x1, PT ;  /* 0xffffffff0c00780c */ /* 0x020fe20003f05270 */
[----:B-1----:R-:W-:-:S02]  /*74e0*/  FADD.FTZ R4, R4, R2 ;  /* 0x0000000204047221 */ /* 0x002fc40000010000 */
[----:B------:R-:W1:Y:S01]  /*74f0*/  SHFL.BFLY PT, R2, R7, 0x2, 0x1f ;  /* 0x0c401f0007027f89 */ /* 0x000e6200000e0000 */
[----:B--2---:R-:W-:-:S03]  /*7500*/  FADD.FTZ R0, R0, R5 ;  /* 0x0000000500007221 */ /* 0x004fc60000010000 */
[----:B------:R-:W2:Y:S01]  /*7510*/  SHFL.BFLY PT, R6, R4, 0x1, 0x1f ;  /* 0x0c201f0004067f89 */ /* 0x000ea200000e0000 */
[----:B---3--:R-:W-:-:S03]  /*7520*/  FADD.FTZ R3, R3, R8 ;  /* 0x0000000803037221 */ /* 0x008fc60000010000 */
[----:B------:R-:W3:Y:S04]  /*7530*/  SHFL.BFLY PT, R5, R0, 0x1, 0x1f ;  /* 0x0c201f0000057f89 */ /* 0x000ee800000e0000 */
[----:B------:R-:W4:Y:S01]  /*7540*/  SHFL.BFLY PT, R9, R3, 0x1, 0x1f ;  /* 0x0c201f0003097f89 */ /* 0x000f2200000e0000 */
[----:B-1----:R-:W-:Y:S01]  /*7550*/  FADD.FTZ R2, R2, R7 ;  /* 0x0000000702027221 */ /* 0x002fe20000010000 */
[----:B--2---:R-:W-:-:S04]  /*7560*/  FADD.FTZ R132, R4, R6 ;  /* 0x0000000604847221 */ /* 0x004fc80000010000 */
[----:B------:R-:W1:Y:S01]  /*7570*/  SHFL.BFLY PT, R10, R2, 0x1, 0x1f ;  /* 0x0c201f00020a7f89 */ /* 0x000e6200000e0000 */
[----:B------:R-:W-:Y:S01]  /*7580*/  SHF.R.S32.HI R4, RZ, 0x1f, R11 ;  /* 0x0000001fff047819 */ /* 0x000fe2000001140b */
[----:B---3--:R-:W-:Y:S01]  /*7590*/  FADD.FTZ R137, R0, R5 ;  /* 0x0000000500897221 */ /* 0x008fe20000010000 */
[----:B------:R-:W-:Y:S02]  /*75a0*/  FSETP.NE.FTZ.AND P4, PT, R132, RZ, PT ;  /* 0x000000ff8400720b */ /* 0x000fe40003f95000 */
[CC--:B------:R-:W-:Y:S01]  /*75b0*/  LEA.HI R6, R4.reuse, R11.reuse, RZ, 0x2 ;  /* 0x0000000b04067211 */ /* 0x0c0fe200078f10ff */
[----:B----4-:R-:W-:Y:S01]  /*75c0*/  FADD.FTZ R138, R3, R9 ;  /* 0x00000009038a7221 */ /* 0x010fe20000010000 */
[----:B------:R-:W-:Y:S02]  /*75d0*/  LEA.HI R5, R4, R11, RZ, 0x5 ;  /* 0x0000000b04057211 */ /* 0x000fe400078f28ff */
[--C-:B------:R-:W-:Y:S02]  /*75e0*/  SHF.R.S32.HI R4, RZ, 0x2, R6.reuse ;  /* 0x00000002ff047819 */ /* 0x100fe40000011406 */
[----:B------:R-:W-:-:S02]  /*75f0*/  SHF.R.S32.HI R7, RZ, 0x1f, R6 ;  /* 0x0000001fff077819 */ /* 0x000fc40000011406 */
[----:B------:R-:W-:Y:S02]  /*7600*/  LOP3.LUT R6, R6, 0x3ffffffc, RZ, 0xc0, !PT ;  /* 0x3ffffffc06067812 */ /* 0x000fe400078ec0ff */
[----:B------:R-:W-:Y:S02]  /*7610*/  LEA.HI R8, R7, R4, RZ, 0x3 ;  /* 0x0000000407087211 */ /* 0x000fe400078f18ff */
[----:B------:R-:W-:Y:S02]  /*7620*/  IADD3 R7, -R6, R11, RZ ;  /* 0x0000000b06077210 */ /* 0x000fe40007ffe1ff */
[----:B------:R-:W-:Y:S02]  /*7630*/  LOP3.LUT R6, R8, 0xfffffff8, RZ, 0xc0, !PT ;  /* 0xfffffff808067812 */ /* 0x000fe400078ec0ff */
[----:B------:R-:W-:Y:S01]  /*7640*/  SHF.R.S32.HI R5, RZ, 0x5, R5 ;  /* 0x00000005ff057819 */ /* 0x000fe20000011405 */
[----:B-1----:R-:W-:Y:S01]  /*7650*/  FADD.FTZ R139, R2, R10 ;  /* 0x0000000a028b7221 */ /* 0x002fe20000010000 */
[----:B------:R-:W-:-:S02]  /*7660*/  FSETP.NE.FTZ.AND P3, PT, R137, RZ, PT ;  /* 0x000000ff8900720b */ /* 0x000fc40003f75000 */
[----:B------:R-:W-:Y:S02]  /*7670*/  LEA R8, R5, R7, 0x9 ;  /* 0x0000000705087211 */ /* 0x000fe400078e48ff */
[----:B------:R-:W-:Y:S02]  /*7680*/  IADD3 R2, R4, -R6, RZ ;  /* 0x8000000604027210 */ /* 0x000fe40007ffe0ff */
[----:B------:R-:W1:Y:S01]  /*7690*/  @P0 LDC.64 R6, c[0x0][0x298] ;  /* 0x0000a600ff060b82 */ /* 0x000e620000000a00 */
[----:B------:R-:W-:Y:S02]  /*76a0*/  MOV R0, 0x3f800000 ;  /* 0x3f80000000007802 */ /* 0x000fe40000000f00 */
[----:B------:R-:W-:Y:S02]  /*76b0*/  MOV R3, 0x3f800000 ;  /* 0x3f80000000037802 */ /* 0x000fe40000000f00 */
[C---:B------:R-:W-:Y:S02]  /*76c0*/  SHF.L.U32 R20, R2.reuse, 0x6, RZ ;  /* 0x0000000602147819 */ /* 0x040fe400000006ff */
[----:B------:R-:W2:Y:S01]  /*76d0*/  @P4 MUFU.RCP R0, R132 ;  /* 0x0000008400004308 */ /* 0x000ea20000001000 */
[----:B------:R-:W-:-:S02]  /*76e0*/  R2P PR, R2, 0x6 ;  /* 0x0000000602007804 */ /* 0x000fc40000000000 */
[----:B------:R-:W-:-:S04]  /*76f0*/  LOP3.LUT R20, R20, 0x1c0, RZ, 0xc0, !PT ;  /* 0x000001c014147812 */ /* 0x000fc800078ec0ff */
[----:B------:R-:W-:Y:S01]  /*7700*/  LEA.HI R20, R20, R20, RZ, 0x1d ;  /* 0x0000001414147211 */ /* 0x000fe200078fe8ff */
[----:B------:R-:W3:Y:S03]  /*7710*/  @P3 MUFU.RCP R3, R137 ;  /* 0x0000008900033308 */ /* 0x000ee60000001000 */
[----:B------:R-:W-:-:S04]  /*7720*/  LEA R20, R8, R20, 0x1 ;  /* 0x0000001408147211 */ /* 0x000fc800078e08ff */
[----:B------:R-:W-:Y:S01]  /*7730*/  LEA R20, R20, UR4, 0x1 ;  /* 0x0000000414147c11 */ /* 0x000fe2000f8e08ff */
[C---:B--2---:R-:W-:Y:S01]  /*7740*/  FMUL.FTZ R177, R0.reuse, R80 ;  /* 0x0000005000b17220 */ /* 0x044fe20000410000 */
[----:B------:R-:W-:Y:S01]  /*7750*/  FMUL.FTZ R176, R0, R81 ;  /* 0x0000005100b07220 */ /* 0x000fe20000410000 */
[----:B-1----:R-:W-:Y:S01]  /*7760*/  @P0 IMAD.WIDE.U32 R4, R12, R6, RZ ;  /* 0x000000060c040225 */ /* 0x002fe200078e00ff */
[----:B------:R-:W-:-:S03]  /*7770*/  MOV R81, 0x20 ;  /* 0x0000002000517802 */ /* 0x000fc60000000f00 */
        /* <DEDUP_REMOVED lines=35> */
[----:B------:R-:W-:Y:S01]  /*79b0*/  @P0 IMAD R85, R12, R7, R5 ;  /* 0x000000070c550224 */ /* 0x000fe200078e0205 */
[----:B------:R-:W-:Y:S01]  /*79c0*/  @P0 MOV R84, R4 ;  /* 0x0000000400540202 */ /* 0x000fe20000000f00 */
[----:B------:R-:W-:Y:S01]  /*79d0*/  FMUL.FTZ R166, R3, R166 ;  /* 0x000000a603a67220 */ /* 0x000fe20000410000 */
[----:B------:R-:W-:-:S02]  /*79e0*/  SEL R81, R81, 0xffffffe0, !P1 ;  /* 0xffffffe051517807 */ /* 0x000fc40004800000 */
        /* <DEDUP_REMOVED lines=10> */
.L_x_2055:
        /* <DEDUP_REMOVED lines=23> */
.L_x_2056:
        /* <DEDUP_REMOVED lines=333> */
.L_x_2058:
[----:B------:R-:W-:Y:S05]  /*90d0*/  BSYNC B0 ;  /* 0x0000000000007941 */ /* 0x000fea0003800000 */
.L_x_2057:
[----:B------:R1:W5:Y:S01]  /*90e0*/  LDL R15, [R1+0x10] ;  /* 0x00001000010f7983 */ /* 0x0003620000100800 */
        /* <DEDUP_REMOVED lines=36> */
.L_x_2060:
[----:B------:R-:W-:Y:S05]  /*9330*/  BSYNC B0 ;  /* 0x0000000000007941 */ /* 0x000fea0003800000 */
.L_x_2059:
        /* <DEDUP_REMOVED lines=22> */
[----:B--2---:R4:W-:Y:S02]  /*94a0*/  @!P4 STG.E.128 desc[UR8][R2.64+0x80], R16 ;  /* 0x000080100200c986 */ /* 0x0049e4000c101d08 */
.L_x_2062:
[----:B------:R-:W-:Y:S05]  /*94b0*/  BSYNC B0 ;  /* 0x0000000000007941 */ /* 0x000fea0003800000 */
.L_x_2061:
        /* <DEDUP_REMOVED lines=20> */
[----:B----4-:R4:W-:Y:S04]  /*9600*/  @!P6 STG.E.128 desc[UR8][R2.64], R20 ;  /* 0x000000140200e986 */ /* 0x0109e8000c101d08 */
[----:B--2---:R4:W-:Y:S02]  /*9610*/  @!P2 STG.E.128 desc[UR8][R2.64+0x80], R16 ;  /* 0x000080100200a986 */ /* 0x0049e4000c101d08 */
.L_x_2064:
[----:B------:R-:W-:Y:S05]  /*9620*/  BSYNC B0 ;  /* 0x0000000000007941 */ /* 0x000fea0003800000 */
.L_x_2063:
        /* <DEDUP_REMOVED lines=21> */
.L_x_2066:
[----:B------:R-:W-:Y:S05]  /*9780*/  BSYNC B0 ;  /* 0x0000000000007941 */ /* 0x000fea0003800000 */
.L_x_2065:
        /* <DEDUP_REMOVED lines=21> */
.L_x_2068:
[----:B------:R-:W-:Y:S05]  /*98e0*/  BSYNC B0 ;  /* 0x0000000000007941 */ /* 0x000fea0003800000 */
.L_x_2067:
        /* <DEDUP_REMOVED lines=21> */
.L_x_2070:
[----:B------:R-:W-:Y:S05]  /*9a40*/  BSYNC B0 ;  /* 0x0000000000007941 */ /* 0x000fea0003800000 */
.L_x_2069:
        /* <DEDUP_REMOVED lines=21> */
.L_x_2072:
[----:B------:R-:W-:Y:S05]  /*9ba0*/  BSYNC B0 ;  /* 0x0000000000007941 */ /* 0x000fea0003800000 */
.L_x_2071:
        /* <DEDUP_REMOVED lines=21> */
.L_x_2021:
        /* <DEDUP_REMOVED lines=64> */
.L_x_2074:
[----:B------:R-:W-:Y:S05]  /*a100*/  BSYNC B0 ;  /* 0x0000000000007941 */ /* 0x000fea0003800000 */
.L_x_2073:
        /* <DEDUP_REMOVED lines=21> */
.L_x_2076:
[----:B------:R-:W-:Y:S05]  /*a260*/  BSYNC B0 ;  /* 0x0000000000007941 */ /* 0x000fea0003800000 */
.L_x_2075:
        /* <DEDUP_REMOVED lines=20> */
.L_x_2078:
[----:B------:R-:W-:Y:S05]  /*a3b0*/  BSYNC B0 ;  /* 0x0000000000007941 */ /* 0x000fea0003800000 */
.L_x_2077:
        /* <DEDUP_REMOVED lines=23> */
.L_x_2080:
[----:B------:R-:W-:Y:S05]  /*a530*/  BSYNC B0 ;  /* 0x0000000000007941 */ /* 0x000fea0003800000 */
.L_x_2079:
        /* <DEDUP_REMOVED lines=27> */
.L_x_2082:
[----:B------:R-:W-:Y:S05]  /*a6f0*/  BSYNC B0 ;  /* 0x0000000000007941 */ /* 0x000fea0003800000 */
.L_x_2081:
        /* <DEDUP_REMOVED lines=27> */
.L_x_2084:
[----:B------:R-:W-:Y:S05]  /*a8b0*/  BSYNC B0 ;  /* 0x0000000000007941 */ /* 0x000fea0003800000 */
.L_x_2083:
        /* <DEDUP_REMOVED lines=19> */
.L_x_2086:
[----:B------:R-:W-:Y:S05]  /*a9f0*/  BSYNC B0 ;  /* 0x0000000000007941 */ /* 0x000fea0003800000 */
.L_x_2085:
        /* <DEDUP_REMOVED lines=19> */
.L_x_2088:
[----:B------:R-:W-:Y:S05]  /*ab30*/  BSYNC B0 ;  /* 0x0000000000007941 */ /* 0x000fea0003800000 */
.L_x_2087:
        /* <DEDUP_REMOVED lines=21> */
.L_x_2090:
[----:B------:R-:W-:Y:S05]  /*ac90*/  BSYNC B0 ;  /* 0x0000000000007941 */ /* 0x000fea0003800000 */
.L_x_2089:
        /* <DEDUP_REMOVED lines=15> */
.L_x_2092:
[----:B------:R-:W-:Y:S05]  /*ad90*/  BSYNC B0 ;  /* 0x0000000000007941 */ /* 0x000fea0003800000 */
.L_x_2091:
        /* <DEDUP_REMOVED lines=10> */
.L_x_2094:
[----:B------:R-:W-:Y:S05]  /*ae40*/  BSYNC B0 ;  /* 0x0000000000007941 */ /* 0x000fea0003800000 */
.L_x_2093:
        /* <DEDUP_REMOVED lines=10> */
.L_x_2096:
[----:B------:R-:W-:Y:S05]  /*aef0*/  BSYNC B0 ;  /* 0x0000000000007941 */ /* 0x000fea0003800000 */
.L_x_2095:
        /* <DEDUP_REMOVED lines=10> */
.L_x_2098:
[----:B------:R-:W-:Y:S05]  /*afa0*/  BSYNC B0 ;  /* 0x0000000000007941 */ /* 0x000fea0003800000 */
.L_x_2097:
        /* <DEDUP_REMOVED lines=10> */
.L_x_2100:
[----:B------:R-:W-:Y:S05]  /*b050*/  BSYNC B0 ;  /* 0x0000000000007941 */ /* 0x000fea0003800000 */
.L_x_2099:
        /* <DEDUP_REMOVED lines=10> */
.L_x_2102:
[----:B------:R-:W-:Y:S05]  /*b100*/  BSYNC B0 ;  /* 0x0000000000007941 */ /* 0x000fea0003800000 */
.L_x_2101:
        /* <DEDUP_REMOVED lines=10> */
.L_x_2103:
        /* <DEDUP_REMOVED lines=13> */
.L_x_2944:


//--------------------- .text._ZN5flash16flash_fwd_kernelI23Flash_fwd_kernel_traitsILi128ELi128ELi32ELi4ELb0ELb0EN7cutlass6half_tE19Flash_kernel_traitsILi128ELi128ELi32ELi4ES3_EELb1ELb0ELb0ELb1ELb0ELb0ELb0ELb1EEEvNS_16Flash_fwd_paramsE --------------------------
	.section	.text._ZN5flash16flash_fwd_kernelI23Flash_fwd_kernel_traitsILi128ELi128ELi32ELi4ELb0ELb0EN7cutlass6half_tE19Flash_kernel_traitsILi128ELi128ELi32ELi4ES3_EELb1ELb0ELb0ELb1ELb0ELb0ELb0ELb1EEEvNS_16Flash_fwd_paramsE,"ax",@progbits
	.align	128
        .global         _ZN5flash16flash_fwd_kernelI23Flash_fwd_kernel_traitsILi128ELi128ELi32ELi4ELb0ELb0EN7cutlass6half_tE19Flash_kernel_traitsILi128ELi128ELi32ELi4ES3_EELb1ELb0ELb0ELb1ELb0ELb0ELb0ELb1EEEvNS_16Flash_fwd_paramsE
        .type           _ZN5flash16flash_fwd_kernelI23Flash_fwd_kernel_traitsILi128ELi128ELi32ELi4ELb0ELb0EN7cutlass6half_tE19Flash_kernel_traitsILi128ELi128ELi32ELi4ES3_EELb1ELb0ELb0ELb1ELb0ELb0ELb0ELb1EEEvNS_16Flash_fwd_paramsE,@function
        .size           _ZN5flash16flash_fwd_kernelI23Flash_fwd_kernel_traitsILi128ELi128ELi32ELi4ELb0ELb0EN7cutlass6half_tE19Flash_kernel_traitsILi128ELi128ELi32ELi4ES3_EELb1ELb0ELb0ELb1ELb0ELb0ELb0ELb1EEEvNS_16Flash_fwd_paramsE,(.L_x_2945 - _ZN5flash16flash_fwd_kernelI23Flash_fwd_kernel_traitsILi128ELi128ELi32ELi4ELb0ELb0EN7cutlass6half_tE19Flash_kernel_traitsILi128ELi128ELi32ELi4ES3_EELb1ELb0ELb0ELb1ELb0ELb0ELb0ELb1EEEvNS_16Flash_fwd_paramsE)
        .other          _ZN5flash16flash_fwd_kernelI23Flash_fwd_kernel_traitsILi128ELi128ELi32ELi4ELb0ELb0EN7cutlass6half_tE19Flash_kernel_traitsILi128ELi128ELi32ELi4ES3_EELb1ELb0ELb0ELb1ELb0ELb0ELb0ELb1EEEvNS_16Flash_fwd_paramsE,@"STO_CUDA_ENTRY STV_DEFAULT"
_ZN5flash16flash_fwd_kernelI23Flash_fwd_kernel_traitsILi128ELi128ELi32ELi4ELb0ELb0EN7cutlass6half_tE19Flash_kernel_traitsILi128ELi128ELi32ELi4ES3_EELb1ELb0ELb0ELb1ELb0ELb0ELb0ELb1EEEvNS_16Flash_fwd_paramsE:
.text._ZN5flash16flash_fwd_kernelI23Flash_fwd_kernel_traitsILi128ELi128ELi32ELi4ELb0ELb0EN7cutlass6half_tE19Flash_kernel_traitsILi128ELi128ELi32ELi4ES3_EELb1ELb0ELb0ELb1ELb0ELb0ELb0ELb1EEEvNS_16Flash_fwd_paramsE:
        /* <DEDUP_REMOVED lines=10> */
[----:B------:R-:W-:Y:S01]  /*00a0*/  ULDC.64 UR4, c[0x0][0x2f0] ;  /* 0x0000bc0000047ab9 */ /* 0x000fe20000000a00 */
[----:B-1----:R-:W-:-:S05]  /*00b0*/  VIADD R1, R1, 0xffffff60 ;  /* 0xffffff6001017836 */ /* 0x002fca0000000000 */
[----:B------:R2:W4:Y:S01]  /*00c0*/  @P3 LDG.E.64 R6, desc[UR20][R2.64] ;  /* 0x0000001402063981 */ /* 0x000522000c1e1b00 */
[----:B------:R-:W1:Y:S01]  /*00d0*/  LDC.64 R8, c[0x0][0x300] ;  /* 0x0000c000ff087b82 */ /* 0x000e620000000a00 */
[----:B------:R-:W4:Y:S01]  /*00e0*/  S2R R105, SR_CTAID.Y ;  /* 0x0000000000697919 */ /* 0x000f220000002600 */
[----:B------:R-:W4:Y:S06]  /*00f0*/  S2R R64, SR_CTAID.Z ;  /* 0x0000000000407919 */ /* 0x000f2c0000002700 */
[----:B------:R-:W4:Y:S01]  /*0100*/  LDC.64 R10, c[0x0][0x2f0] ;  /* 0x0000bc00ff0a7b82 */ /* 0x000f220000000a00 */
[----:B--2---:R-:W-:-:S02]  /*0110*/  @P3 IMAD.MOV.U32 R2, RZ, RZ, R67 ;  /* 0x000000ffff023224 */ /* 0x004fc400078e0043 */
[----:B---3--:R-:W-:-:S06]  /*0120*/  @P3 IMAD.MOV.U32 R3, RZ, RZ, R97 ;  /* 0x000000ffff033224 */ /* 0x008fcc00078e0061 */
[----:B------:R-:W2:Y:S01]  /*0130*/  @P3 LDG.E.64 R2, desc[UR20][R2.64] ;  /* 0x0000001402023981 */ /* 0x000ea2000c1e1b00 */
[----:B-1----:R-:W-:Y:S01]  /*0140*/  ISETP.NE.U32.AND P0, PT, R8, RZ, PT ;  /* 0x000000ff0800720c */ /* 0x002fe20003f05070 */
[----:B------:R-:W1:Y:S01]  /*0150*/  LDC.U8 R12, c[0x0][0x3c2] ;  /* 0x0000f080ff0c7b82 */ /* 0x000e620000000000 */
[----:B------:R-:W-:Y:S01]  /*0160*/  ISETP.NE.U32.AND P4, PT, RZ, UR4, PT ;  /* 0x00000004ff007c0c */ /* 0x000fe2000bf85070 */
[----:B------:R-:W3:Y:S01]  /*0170*/  S2R R104, SR_TID.X ;  /* 0x0000000000687919 */ /* 0x000ee20000002100 */
[----:B------:R-:W-:Y:S01]  /*0180*/  ISETP.NE.AND.EX P1, PT, R9, RZ, PT, P0 ;  /* 0x000000ff0900720c */ /* 0x000fe20003f25300 */
[----:B------:R-:W-:Y:S01]  /*0190*/  IMAD.MOV.U32 R20, RZ, RZ, -0x1 ;  /* 0xffffffffff147424 */ /* 0x000fe200078e00ff */
[----:B----4-:R-:W-:Y:S02]  /*01a0*/  LOP3.LUT R0, R64, R112, R105, 0xfe, !PT ;  /* 0x0000007040007212 */ /* 0x010fe400078efe69 */
[----:B------:R-:W-:Y:S01]  /*01b0*/  ISETP.NE.AND.EX P0, PT, RZ, UR5, PT, P4 ;  /* 0x00000005ff007c0c */ /* 0x000fe2000bf05340 */
[----:B------:R-:W4:Y:S01]  /*01c0*/  LDC.64 R8, c[0x0][0x2f8] ;  /* 0x0000be00ff087b82 */ /* 0x000f220000000a00 */
[----:B---3--:R-:W-:-:S07]  /*01d0*/  LOP3.LUT P2, RZ, R0, R104, RZ, 0xfc, !PT ;  /* 0x0000006800ff7212 */ /* 0x008fce000784fcff */
[----:B------:R-:W2:Y:S08]  /*01e0*/  @P3 LDC R0, c[0x0][0x3b0] ;  /* 0x0000ec00ff003b82 */ /* 0x000eb00000000800 */
[----:B------:R-:W3:Y:S01]  /*01f0*/  @!P2 LDC.64 R4, c[0x0][0x3b8] ;  /* 0x0000ee00ff04ab82 */ /* 0x000ee20000000a00 */
[----:B------:R-:W-:Y:S02]  /*0200*/  @P3 R2UR UR24, R6 ;  /* 0x00000000061832ca */ /* 0x000fe400000e0000 */
[----:B------:R-:W-:-:S11]  /*0210*/  @P3 R2UR UR25, R7 ;  /* 0x00000000071932ca */ /* 0x000fd600000e0000 */
[----:B------:R-:W-:Y:S02]  /*0220*/  IMAD.U32 R6, RZ, RZ, UR24 ;  /* 0x00000018ff067e24 */ /* 0x000fe4000f8e00ff */
[----:B------:R-:W-:-:S05]  /*0230*/  IMAD.U32 R7, RZ, RZ, UR25 ;  /* 0x00000019ff077e24 */ /* 0x000fca000f8e00ff */
[----:B---3--:R3:W-:Y:S01]  /*0240*/  @!P2 STG.E.64 desc[UR20][R4.64], R6 ;  /* 0x000000060400a986 */ /* 0x0087e2000c101b14 */
[----:B--2---:R-:W-:-:S05]  /*0250*/  @P3 IADD3 R67, P5, R2, R0, RZ ;  /* 0x0000000002433210 */ /* 0x004fca0007fbe0ff */
[----:B------:R-:W-:Y:S02]  /*0260*/  @P3 IMAD.X R97, RZ, RZ, R3, P5 ;  /* 0x000000ffff613224 */ /* 0x000fe400028e0603 */
[----:B------:R-:W-:Y:S02]  /*0270*/  @!P2 IMAD.MOV.U32 R2, RZ, RZ, R67 ;  /* 0x000000ffff02a224 */ /* 0x000fe400078e0043 */
[----:B------:R-:W-:-:S05]  /*0280*/  @!P2 IMAD.MOV.U32 R3, RZ, RZ, R97 ;  /* 0x000000ffff03a224 */ /* 0x000fca00078e0061 */
[----:B------:R2:W-:Y:S01]  /*0290*/  @!P2 STG.E.64 desc[UR20][R4.64+0x8], R2 ;  /* 0x000008020400a986 */ /* 0x0005e2000c101b14 */
[----:B---3--:R-:W-:-:S05]  /*02a0*/  IMAD.WIDE R6, R105, 0x4, R10 ;  /* 0x0000000469067825 */ /* 0x008fca00078e020a */
[----:B------:R-:W3:Y:S04]  /*02b0*/  @P0 LDG.E R20, desc[UR20][R6.64] ;  /* 0x0000001406140981 */ /* 0x000ee8000c1e1900 */
[----:B------:R2:W3:Y:S01]  /*02c0*/  @P0 LDG.E R0, desc[UR20][R6.64+0x4] ;  /* 0x0000041406000981 */ /* 0x0004e2000c1e1900 */
[----:B-1----:R-:W-:Y:S02]  /*02d0*/  ISETP.NE.AND P3, PT, R12, RZ, PT ;  /* 0x000000ff0c00720c */ /* 0x002fe40003f65270 */
[----:B----4-:R-:W-:Y:S01]  /*02e0*/  ISETP.EQ.U32.AND P2, PT, R8, RZ, PT ;  /* 0x000000ff0800720c */ /* 0x010fe20003f42070 */
[----:B--2---:R-:W1:Y:S08]  /*02f0*/  LDC.64 R4, c[0x0][0x2f8] ;  /* 0x0000be00ff047b82 */ /* 0x004e700000000a00 */
[----:B------:R-:W2:Y:S01]  /*0300*/  @P1 LDC.64 R2, c[0x0][0x300] ;  /* 0x0000c000ff021b82 */ /* 0x000ea20000000a00 */
[----:B------:R-:W-:Y:S01]  /*0310*/  ISETP.EQ.OR.EX P2, PT, R9, RZ, !P3, P2 ;  /* 0x000000ff0900720c */ /* 0x000fe20005f42720 */
[----:B------:R-:W-:-:S02]  /*0320*/  IMAD.MOV.U32 R10, RZ, RZ, RZ ;  /* 0x000000ffff0a7224 */ /* 0x000fc400078e00ff */
[----:B------:R-:W-:Y:S02]  /*0330*/  IMAD.MOV.U32 R12, RZ, RZ, -0x1 ;  /* 0xffffffffff0c7424 */ /* 0x000fe400078e00ff */
[----:B-1----:R-:W-:-:S08]  /*0340*/  IMAD.WIDE R6, R105, 0x4, R4 ;  /* 0x0000000469067825 */ /* 0x002fd000078e0204 */
[----:B------:R1:W5:Y:S01]  /*0350*/  @!P2 LDG.E R12, desc[UR20][R6.64] ;  /* 0x00000014060ca981 */ /* 0x000362000c1e1900 */
[----:B--2---:R-:W-:-:S05]  /*0360*/  @P1 IMAD.WIDE R2, R105, 0x4, R2 ;  /* 0x0000000469021825 */ /* 0x004fca00078e0202 */
[----:B------:R1:W5:Y:S01]  /*0370*/  @P1 LDG.E R10, desc[UR20][R2.64] ;  /* 0x00000014020a1981 */ /* 0x000362000c1e1900 */
[----:B------:R-:W-:-:S04]  /*0380*/  SHF.R.S32.HI R18, RZ, 0x1f, R104 ;  /* 0x0000001fff127819 */ /* 0x000fc80000011468 */
[----:B------:R-:W-:Y:S01]  /*0390*/  LEA.HI R103, R18, R104, RZ, 0x5 ;  /* 0x0000006812677211 */ /* 0x000fe200078f28ff */
[----:B---3--:R-:W-:Y:S01]  /*03a0*/  @P0 IMAD.IADD R240, R0, 0x1, -R20 ;  /* 0x0000000100f00824 */ /* 0x008fe200078e0a14 */
[----:B------:R1:W-:Y:S05]  /*03b0*/  STL [R1+0x9c], R20 ;  /* 0x00009c1401007387 */ /* 0x0003ea0000100800 */
[----:B------:R-:W2:Y:S01]  /*03c0*/  @!P0 LDC R240, c[0x0][0x2c4] ;  /* 0x0000b100fff08b82 */ /* 0x000ea20000000800 */
        /* <DEDUP_REMOVED lines=9> */
.L_x_2104:
[----:B------:R-:W3:Y:S02]  /*0460*/  LDC R4, c[0x0][0x2c8] ;  /* 0x0000b200ff047b82 */ /* 0x000ee40000000800 */
.L_x_2105:
[----:B-1----:R-:W1:Y:S02]  /*0470*/  LDC.64 R2, c[0x0][0x308] ;  /* 0x0000c200ff027b82 */ /* 0x002e640000000a00 */
[----:B-1----:R-:W-:-:S04]  /*0480*/  ISETP.NE.U32.AND P0, PT, R2, RZ, PT ;  /* 0x000000ff0200720c */ /* 0x002fc80003f05070 */
[----:B------:R-:W-:-:S13]  /*0490*/  ISETP.NE.AND.EX P0, PT, R3, RZ, PT, P0 ;  /* 0x000000ff0300720c */ /* 0x000fda0003f05300 */
[----:B------:R-:W1:Y:S08]  /*04a0*/  @P0 LDC.64 R2, c[0x0][0x308] ;  /* 0x0000c200ff020b82 */ /* 0x000e700000000a00 */
[----:B------:R-:W4:Y:S01]  /*04b0*/  @!P0 LDC R5, c[0x0][0x2cc] ;  /* 0x0000b300ff058b82 */ /* 0x000f220000000800 */
[----:B-1----:R-:W-:-:S05]  /*04c0*/  @P0 IMAD.WIDE R2, R105, 0x4, R2 ;  /* 0x0000000469020825 */ /* 0x002fca00078e0202 */
[----:B------:R-:W3:Y:S01]  /*04d0*/  @P0 LDG.E R0, desc[UR20][R2.64] ;  /* 0x0000001402000981 */ /* 0x000ee2000c1e1900 */
[----:B------:R-:W-:Y:S01]  /*04e0*/  IMAD.SHL.U32 R106, R112, 0x80, RZ ;  /* 0x00000080706a7824 */ /* 0x000fe200078e00ff */
[----:B------:R-:W1:Y:S02]  /*04f0*/  @!P0 LDC.64 R2, c[0x0][0x318] ;  /* 0x0000c600ff028b82 */ /* 0x000e640000000a00 */
[----:B-1----:R-:W-:-:S04]  /*0500*/  @!P0 ISETP.NE.U32.AND P1, PT, R2, RZ, PT ;  /* 0x000000ff0200820c */ /* 0x002fc80003f25070 */
[----:B------:R-:W-:Y:S02]  /*0510*/  @!P0 ISETP.NE.AND.EX P2, PT, R3, RZ, PT, P1 ;  /* 0x000000ff0300820c */ /* 0x000fe40003f45310 */
[----:B--2---:R-:W-:Y:S01]  /*0520*/  ISETP.GT.AND P1, PT, R240, R106, PT ;  /* 0x0000006af000720c */ /* 0x004fe20003f24270 */
[----:B---3-5:R-:W-:Y:S01]  /*0530*/  @P0 IMAD.IADD R238, R0, 0x1, -R10 ;  /* 0x0000000100ee0824 */ /* 0x028fe200078e0a0a */
[----:B----4-:R-:W-:-:S04]  /*0540*/  @!P0 SEL R0, R5, RZ, P2 ;  /* 0x000000ff05008207 */ /* 0x010fc80001000000 */
[----:B------:R-:W-:-:S07]  /*0550*/  @!P0 IADD3 R238, R0, R4, -R10 ;  /* 0x0000000400ee8210 */ /* 0x000fce0007ffe80a */
[----:B------:R-:W-:Y:S05]  /*0560*/  @!P1 EXIT ;  /* 0x000000000000994d */ /* 0x000fea0003800000 */
[----:B------:R-:W-:-:S13]  /*0570*/  ISETP.GE.AND P0, PT, R238, 0x1, PT ;  /* 0x00000001ee00780c */ /* 0x000fda0003f06270 */
        /* <DEDUP_REMOVED lines=8> */
[----:B------:R-:W-:Y:S01]  /*0600*/  LEA.HI R23, R18, R104, RZ, 0x4 ;  /* 0x0000006812177211 */ /* 0x000fe200078f20ff */
[----:B------:R-:W3:Y:S04]  /*0610*/  LDC.64 R24, c[0x0][0x3c8] ;  /* 0x0000f200ff187b82 */ /* 0x000ee80000000a00 */
[----:B------:R-:W-:-:S04]  /*0620*/  @!P1 SHF.R.S32.HI R13, RZ, 0x1f, R105 ;  /* 0x0000001fff0d9819 */ /* 0x000fc80000011469 */
[----:B------:R-:W4:Y:S01]  /*0630*/  @P1 LDC.64 R16, c[0x0][0x240] ;  /* 0x00009000ff101b82 */ /* 0x000f220000000a00 */
[----:B-1----:R-:W-:-:S07]  /*0640*/  IABS R19, R21 ;  /* 0x0000001500137213 */ /* 0x002fce0000000000 */
[----:B------:R-:W1:Y:S01]  /*0650*/  @!P1 LDC.64 R8, c[0x0][0x228] ;  /* 0x00008a00ff089b82 */ /* 0x000e620000000a00 */
[----:B------:R-:W-:Y:S01]  /*0660*/  ISETP.NE.AND P5, PT, R21, RZ, PT ;  /* 0x000000ff1500720c */ /* 0x000fe20003fa5270 */
[----:B------:R-:W5:Y:S06]  /*0670*/  I2F.RP R2, R19 ;  /* 0x0000001300027306 */ /* 0x000f6c0000209400 */
[----:B------:R-:W2:Y:S08]  /*0680*/  @P0 LDC.64 R30, c[0x0][0x250] ;  /* 0x00009400ff1e0b82 */ /* 0x000eb00000000a00 */
[----:B------:R-:W3:Y:S01]  /*0690*/  @P0 LDC.64 R26, c[0x0][0x248] ;  /* 0x00009200ff1a0b82 */ /* 0x000ee20000000a00 */
[----:B-----5:R-:W5:Y:S02]  /*06a0*/  MUFU.RCP R2, R2 ;  /* 0x0000000200027308 */ /* 0x020f640000001000 */
[----:B-----5:R-:W-:-:S06]  /*06b0*/  VIADD R2, R2, 0xffffffe ;  /* 0x0ffffffe02027836 */ /* 0x020fcc0000000000 */
[----:B------:R-:W5:Y:S02]  /*06c0*/  F2I.FTZ.U32.TRUNC.NTZ R3, R2 ;  /* 0x0000000200037305 */ /* 0x000f64000021f000 */
[----:B-----5:R-:W-:Y:S02]  /*06d0*/  IMAD.MOV R0, RZ, RZ, -R3 ;  /* 0x000000ffff007224 */ /* 0x020fe400078e0a03 */
[----:B------:R-:W-:Y:S02]  /*06e0*/  IMAD.MOV.U32 R2, RZ, RZ, RZ ;  /* 0x000000ffff027224 */ /* 0x000fe400078e00ff */
[----:B------:R-:W-:-:S04]  /*06f0*/  IMAD R0, R0, R19, RZ ;  /* 0x0000001300007224 */ /* 0x000fc800078e02ff */
[----:B------:R-:W-:Y:S01]  /*0700*/  IMAD.HI.U32 R4, R3, R0, R2 ;  /* 0x0000000003047227 */ /* 0x000fe200078e0002 */
[----:B------:R-:W-:Y:S02]  /*0710*/  IABS R0, R64 ;  /* 0x0000004000007213 */ /* 0x000fe40000000000 */
[----:B------:R-:W-:Y:S01]  /*0720*/  LOP3.LUT R2, R5, 0xfffffff8, RZ, 0xc0, !PT ;  /* 0xfffffff805027812 */ /* 0x000fe200078ec0ff */
[----:B------:R-:W-:Y:S01]  /*0730*/  IMAD.SHL.U32 R3, R14, 0x40, RZ ;  /* 0x000000400e037824 */ /* 0x000fe200078e00ff */
[----:B------:R-:W-:Y:S01]  /*0740*/  LOP3.LUT R5, R23, 0xfffffff0, RZ, 0xc0, !PT ;  /* 0xfffffff017057812 */ /* 0x000fe200078ec0ff */
[----:B------:R-:W-:Y:S01]  /*0750*/  IMAD.HI.U32 R11, R4, R0, RZ ;  /* 0x00000000040b7227 */ /* 0x000fe200078e00ff */
[----:B------:R-:W-:Y:S02]  /*0760*/  IADD3 R36, -R2, R104, RZ ;  /* 0x0000006802247210 */ /* 0x000fe40007ffe1ff */
[----:B------:R-:W-:Y:S01]  /*0770*/  LOP3.LUT R6, R3, 0x1c0, RZ, 0xc0, !PT ;  /* 0x000001c003067812 */ /* 0x000fe200078ec0ff */
[----:B------:R-:W-:-:S02]  /*0780*/  IMAD.MOV R4, RZ, RZ, -R11 ;  /* 0x000000ffff047224 */ /* 0x000fc400078e0a0b */
[----:B------:R-:W-:Y:S01]  /*0790*/  IMAD.SHL.U32 R136, R36, 0x8, RZ ;  /* 0x0000000824887824 */ /* 0x000fe200078e00ff */
[----:B------:R-:W-:Y:S01]  /*07a0*/  SHF.R.U32.HI R7, RZ, 0x3, R6 ;  /* 0x00000003ff077819 */ /* 0x000fe20000011606 */
[C---:B------:R-:W-:Y:S02]  /*07b0*/  IMAD R4, R19.reuse, R4, R0 ;  /* 0x0000000413047224 */ /* 0x040fe400078e0200 */
[----:B------:R-:W-:Y:S01]  /*07c0*/  IMAD.IADD R5, R104, 0x1, -R5 ;  /* 0x0000000168057824 */ /* 0x000fe200078e0a05 */
[----:B------:R-:W-:Y:S01]  /*07d0*/  LOP3.LUT R3, R6, 0x38, R136, 0xf8, !PT ;  /* 0x0000003806037812 */ /* 0x000fe200078ef888 */
[----:B------:R-:W-:Y:S01]  /*07e0*/  VIADD R2, R14, 0x20 ;  /* 0x000000200e027836 */ /* 0x000fe20000000000 */
[----:B------:R-:W-:Y:S01]  /*07f0*/  ISETP.GT.U32.AND P2, PT, R19, R4, PT ;  /* 0x000000041300720c */ /* 0x000fe20003f44070 */
[----:B-1----:R-:W-:Y:S01]  /*0800*/  @!P1 IMAD R6, R13, R8, RZ ;  /* 0x000000080d069224 */ /* 0x002fe200078e02ff */
[----:B------:R-:W-:Y:S02]  /*0810*/  SHF.R.S32.HI R0, RZ, 0x1f, R5 ;  /* 0x0000001fff007819 */ /* 0x000fe40000011405 */
[----:B------:R-:W-:Y:S01]  /*0820*/  ISETP.GE.AND P6, PT, R2, R22, PT ;  /* 0x000000160200720c */ /* 0x000fe20003fc6270 */
[----:B------:R-:W-:Y:S01]  /*0830*/  @!P1 IMAD R13, R105, R9, R6 ;  /* 0x00000009690d9224 */ /* 0x000fe200078e0206 */
[----:B------:R-:W-:Y:S01]  /*0840*/  LOP3.LUT R15, R3, R7, RZ, 0x3c, !PT ;  /* 0x00000007030f7212 */ /* 0x000fe200078e3cff */
[----:B----4-:R-:W-:Y:S01]  /*0850*/  @P1 IMAD.WIDE.U32 R2, R20, R16, RZ ;  /* 0x0000001014021225 */ /* 0x010fe200078e00ff */
[----:B------:R-:W-:-:S02]  /*0860*/  LEA.HI R38, R0, R5, RZ, 0x3 ;  /* 0x0000000500267211 */ /* 0x000fc400078f18ff */
[----:B------:R-:W-:Y:S01]  /*0870*/  IADD3 R0, R14, 0x30, RZ ;  /* 0x000000300e007810 */ /* 0x000fe20007ffe0ff */
[----:B------:R-:W-:Y:S01]  /*0880*/  @P1 IMAD R17, R20, R17, R3 ;  /* 0x0000001114111224 */ /* 0x000fe200078e0203 */
[----:B------:R-:W-:Y:S01]  /*0890*/  LOP3.LUT R3, R38, 0xfffffff8, RZ, 0xc0, !PT ;  /* 0xfffffff826037812 */ /* 0x000fe200078ec0ff */
[----:B------:R-:W-:Y:S01]  /*08a0*/  @!P2 IMAD.IADD R4, R4, 0x1, -R19 ;  /* 0x000000010404a824 */ /* 0x000fe200078e0a13 */
[----:B------:R-:W-:Y:S01]  /*08b0*/  ISETP.GE.AND P3, PT, R0, R22, PT ;  /* 0x000000160000720c */ /* 0x000fe20003f66270 */
[----:B------:R-:W-:Y:S01]  /*08c0*/  @!P1 IMAD.WIDE.U32 R6, R105, R8, RZ ;  /* 0x0000000869069225 */ /* 0x000fe200078e00ff */
[----:B------:R-:W-:Y:S02]  /*08d0*/  LEA.HI R9, R18, R104, RZ, 0x6 ;  /* 0x0000006812097211 */ /* 0x000fe400078f30ff */
[----:B------:R-:W-:Y:S01]  /*08e0*/  ISETP.GE.U32.AND P4, PT, R4, R19, PT ;  /* 0x000000130400720c */ /* 0x000fe20003f86070 */
[----:B------:R-:W-:Y:S01]  /*08f0*/  @P1 IMAD.MOV.U32 R8, RZ, RZ, R2 ;  /* 0x000000ffff081224 */ /* 0x000fe200078e0002 */
[----:B------:R-:W-:Y:S01]  /*0900*/  LOP3.LUT R2, R64, R21, RZ, 0x3c, !PT ;  /* 0x0000001540027212 */ /* 0x000fe200078e3cff */
[----:B------:R-:W-:Y:S01]  /*0910*/  IMAD.IADD R37, R5, 0x1, -R3 ;  /* 0x0000000105257824 */ /* 0x000fe200078e0a03 */
[C---:B------:R-:W-:Y:S01]  /*0920*/  @P0 IADD3 R5, R10.reuse, R12, RZ ;  /* 0x0000000c0a050210 */ /* 0x040fe20007ffe0ff */
[----:B------:R-:W-:Y:S01]  /*0930*/  @P0 IMAD.IADD R0, R10, 0x1, R12 ;  /* 0x000000010a000824 */ /* 0x000fe200078e020c */
[----:B------:R-:W-:Y:S01]  /*0940*/  P2R R20, PR, RZ, 0x8 ;  /* 0x00000008ff147803 */ /* 0x000fe20000000000 */
[----:B------:R-:W-:Y:S01]  /*0950*/  @!P1 IMAD.MOV.U32 R8, RZ, RZ, R6 ;  /* 0x000000ffff089224 */ /* 0x000fe200078e0006 */
[----:B------:R-:W-:Y:S01]  /*0960*/  ISETP.GE.AND P3, PT, R2, RZ, PT ;  /* 0x000000ff0200720c */ /* 0x000fe20003f66270 */
[C---:B--2---:R-:W-:Y:S01]  /*0970*/  @P0 IMAD R6, R0.reuse, R31, RZ ;  /* 0x0000001f00060224 */ /* 0x044fe200078e02ff */
[----:B------:R-:W-:Y:S01]  /*0980*/  @!P1 IADD3 R17, R7, R13, RZ ;  /* 0x0000000d07119210 */ /* 0x000fe20007ffe0ff */
[----:B------:R-:W-:Y:S01]  /*0990*/  @P0 IMAD.WIDE.U32 R2, R0, R30, RZ ;  /* 0x0000001e00020225 */ /* 0x000fe200078e00ff */
[----:B------:R-:W-:-:S02]  /*09a0*/  IADD3 R18, P1, R136, R8, RZ ;  /* 0x0000000888127210 */ /* 0x000fc40007f3e0ff */
[----:B------:R-:W-:Y:S01]  /*09b0*/  SHF.R.S32.HI R137, RZ, 0x1f, R136 ;  /* 0x0000001fff897819 */ /* 0x000fe20000011488 */
[----:B------:R-:W-:Y:S02]  /*09c0*/  IMAD.SHL.U32 R9, R9, 0x8, RZ ;  /* 0x0000000809097824 */ /* 0x000fe400078e00ff */
[C---:B---3--:R-:W-:Y:S02]  /*09d0*/  @P0 IMAD R0, R5.reuse, R27, RZ ;  /* 0x0000001b05000224 */ /* 0x048fe400078e02ff */
[----:B------:R-:W-:Y:S01]  /*09e0*/  @P0 IMAD.WIDE.U32 R4, R5, R26, RZ ;  /* 0x0000001a05040225 */ /* 0x000fe200078e00ff */
[----:B------:R-:W-:Y:S02]  /*09f0*/  LOP3.LUT R210, R15, 0xfffffe00, R9, 0xf8, !PT ;  /* 0xfffffe000fd27812 */ /* 0x000fe400078ef809 */
[----:B------:R-:W-:Y:S01]  /*0a00*/  SHF.R.S32.HI R15, RZ, 0x1f, R14 ;  /* 0x0000001fff0f7819 */ /* 0x000fe2000001140e */
[----:B------:R-:W-:Y:S01]  /*0a10*/  @!P2 VIADD R11, R11, 0x1 ;  /* 0x000000010b0ba836 */ /* 0x000fe20000000000 */
[----:B------:R-:W-:Y:S01]  /*0a20*/  @P0 IADD3 R13, R5, R0, RZ ;  /* 0x00000000050d0210 */ /* 0x000fe20007ffe0ff */
[----:B------:R-:W-:-:S02]  /*0a30*/  @P0 IMAD.IADD R16, R3, 0x1, R6 ;  /* 0x0000000103100824 */ /* 0x000fc400078e0206 */
[----:B------:R-:W-:Y:S02]  /*0a40*/  @P0 IMAD.MOV.U32 R12, RZ, RZ, R2 ;  /* 0x000000ffff0c0224 */ /* 0x000fe400078e0002 */
[----:B------:R-:W-:Y:S02]  /*0a50*/  @P4 VIADD R11, R11, 0x1 ;  /* 0x000000010b0b4836 */ /* 0x000fe40000000000 */
        /* <DEDUP_REMOVED lines=15> */
.L_x_2107:
        /* <DEDUP_REMOVED lines=14> */
.L_x_2108:
[-C--:B------:R-:W-:Y:S01]  /*0c30*/  IMAD R6, R15, R26.reuse, RZ ;  /* 0x0000001a0f067224 */ /* 0x080fe200078e02ff */
[----:B------:R-:W-:Y:S01]  /*0c40*/  MOV R0, R11 ;  /* 0x0000000b00007202 */ /* 0x000fe20000000f00 */
[--C-:B------:R-:W-:Y:S01]  /*0c50*/  IMAD.WIDE.U32 R4, R14, R26, R136.reuse ;  /* 0x0000001a0e047225 */ /* 0x100fe200078e0088 */
[----:B------:R-:W-:Y:S01]  /*0c60*/  IADD3.X R19, R137, R17, RZ, P1, !PT ;  /* 0x0000001189137210 */ /* 0x000fe20000ffe4ff */
[----:B------:R-:W1:Y:S01]  /*0c70*/  S2UR UR8, SR_CgaCtaId ;  /* 0x00000000000879c3 */ /* 0x000e620000008800 */
[----:B------:R-:W-:Y:S01]  /*0c80*/  ISETP.NE.U32.AND P2, PT, R24, RZ, PT ;  /* 0x000000ff1800720c */ /* 0x000fe20003f45070 */
        /* <DEDUP_REMOVED lines=8> */
[----:B------:R-:W-:Y:S01]  /*0d10*/  IMAD R7, R14, R31, R7 ;  /* 0x0000001f0e077224 */ /* 0x000fe200078e0207 */
[----:B------:R-:W-:Y:S01]  /*0d20*/  IADD3 R113, R136, 0x40, RZ ;  /* 0x0000004088717810 */ /* 0x000fe20007ffe0ff */
        /* <DEDUP_REMOVED lines=10> */
[----:B------:R-:W-:Y:S01]  /*0dd0*/  SHF.R.S32.HI R65, RZ, 0x1f, R64 ;  /* 0x0000001fff417819 */ /* 0x000fe20000011440 */
[----:B------:R-:W-:Y:S01]  /*0de0*/  IMAD.WIDE.U32 R40, R0, UR6, R2 ;  /* 0x0000000600287c25 */ /* 0x000fe2000f8e0002 */
[----:B------:R3:W-:Y:S01]  /*0df0*/  STL.64 [R1+0x90], R42 ;  /* 0x0000902a01007387 */ /* 0x0007e20000100a00 */
[----:B------:R-:W-:Y:S02]  /*0e00*/  ISETP.GE.AND P3, PT, R34, R22, PT ;  /* 0x000000162200720c */ /* 0x000fe40003f66270 */
[C---:B------:R-:W-:Y:S01]  /*0e10*/  IMAD R7, R6.reuse, UR4, RZ ;  /* 0x0000000406077c24 */ /* 0x040fe2000f8e02ff */
[----:B------:R3:W-:Y:S01]  /*0e20*/  STL.64 [R1+0x88], R40 ;  /* 0x0000882801007387 */ /* 0x0007e20000100a00 */
[----:B------:R-:W-:Y:S01]  /*0e30*/  IMAD R4, R6, UR6, RZ ;  /* 0x0000000606047c24 */ /* 0x000fe2000f8e02ff */
[----:B------:R-:W-:Y:S01]  /*0e40*/  R2P PR, R37, 0x6 ;  /* 0x0000000625007804 */ /* 0x000fe20000000000 */
[C---:B------:R-:W-:Y:S01]  /*0e50*/  IMAD R35, R0.reuse, UR5, R7 ;  /* 0x0000000500237c24 */ /* 0x040fe2000f8e0207 */
[----:B------:R3:W-:Y:S01]  /*0e60*/  STL [R1+0x44], R113 ;  /* 0x0000447101007387 */ /* 0x0007e20000100800 */
[----:B------:R-:W-:Y:S01]  /*0e70*/  ULDC.64 UR4, c[0x0][0x258] ;  /* 0x0000960000047ab9 */ /* 0x000fe20000000a00 */
[----:B------:R-:W-:Y:S01]  /*0e80*/  IMAD R39, R0, UR7, R4 ;  /* 0x0000000700277c24 */ /* 0x000fe2000f8e0204 */
[----:B------:R-:W-:Y:S01]  /*0e90*/  MOV R5, 0x10 ;  /* 0x0000001000057802 */ /* 0x000fe20000000f00 */
[----:B------:R-:W-:Y:S01]  /*0ea0*/  IMAD R0, R65, UR4, RZ ;  /* 0x0000000441007c24 */ /* 0x000fe2000f8e02ff */
[----:B------:R-:W-:Y:S01]  /*0eb0*/  MOV R4, 0x20 ;  /* 0x0000002000047802 */ /* 0x000fe20000000f00 */
[C---:B------:R-:W-:Y:S01]  /*0ec0*/  IMAD.WIDE.U32 R12, R64.reuse, UR4, R18 ;  /* 0x00000004400c7c25 */ /* 0x040fe2000f8e0012 */
        /* <DEDUP_REMOVED lines=36> */
.L_x_2110:
[----:B------:R-:W-:Y:S05]  /*1110*/  BSYNC B0 ;  /* 0x0000000000007941 */ /* 0x000fea0003800000 */
.L_x_2109:
        /* <DEDUP_REMOVED lines=13> */
[----:B-1--4-:R-:W1:Y:S01]  /*11f0*/  @!P0 LDC.64 R8, c[0x0][0x210] ;  /* 0x00008400ff088b82 */ /* 0x012e620000000a00 */
        /* <DEDUP_REMOVED lines=19> */
.L_x_2112:
[----:B------:R-:W-:Y:S05]  /*1330*/  BSYNC B0 ;  /* 0x0000000000007941 */ /* 0x000fea0003800000 */
.L_x_2111:
        /* <DEDUP_REMOVED lines=34> */
.L_x_2114:
[----:B------:R-:W-:Y:S05]  /*1560*/  BSYNC B0 ;  /* 0x0000000000007941 */ /* 0x000fea0003800000 */
.L_x_2113:
[----:B------:R-:W-:Y:S01]  /*1570*/  ISETP.NE.AND P0, PT, R20, RZ, PT ;  /* 0x000000ff1400720c */ /* 0x000fe20003f05270 */
[----:B------:R-:W-:Y:S01]  /*1580*/  BSSY B0, `(.L_x_2115) ;  /* 0x0000023000007945 */ /* 0x000fe20003800000 */
[----:B------:R-:W-:Y:S02]  /*1590*/  SHF.R.S32.HI R0, RZ, 0x1f, R16 ;  /* 0x0000001fff007819 */ /* 0x000fe40000011410 */
[----:B------:R-:W-:Y:S01]  /*15a0*/  ISETP.GE.AND P6, PT, R17, R22, PT ;  /* 0x000000161100720c */ /* 0x000fe20003fc6270 */
[----:B------:R-:W-:Y:S01]  /*15b0*/  VIADD R17, R14, 0x70 ;  /* 0x000000700e117836 */ /* 0x000fe20000000000 */
[----:B------:R-:W-:-:S07]  /*15c0*/  LEA.HI R16, R0, R16, RZ, 0x5 ;  /* 0x0000001000107211 */ /* 0x000fce00078f28ff */
        /* <DEDUP_REMOVED lines=30> */
.L_x_2116:
[----:B------:R-:W-:Y:S05]  /*17b0*/  BSYNC B0 ;  /* 0x0000000000007941 */ /* 0x000fea0003800000 */
.L_x_2115:
[----:B------:R-:W-:Y:S01]  /*17c0*/  ISETP.GE.AND P0, PT, R17, R22, PT ;  /* 0x000000161100720c */ /* 0x000fe20003f06270 */
[----:B------:R-:W-:Y:S01]  /*17d0*/  BSSY B0, `(.L_x_2117) ;  /* 0x0000023000007945 */ /* 0x000fe20003800000 */
[----:B------:R-:W-:Y:S01]  /*17e0*/  SHF.R.S32.HI R246, RZ, 0x5, R16 ;  /* 0x00000005fff67819 */ /* 0x000fe20000011410 */
[----:B--2---:R-:W-:Y:S01]  /*17f0*/  @P4 IMAD.WIDE.U32 R16, R105, R32, R64 ;  /* 0x0000002069104225 */ /* 0x004fe200078e0040 */
[----:B------:R-:W-:Y:S02]  /*1800*/  SHF.R.S32.HI R21, RZ, 0x4, R23 ;  /* 0x00000004ff157819 */ /* 0x000fe40000011417 */
[----:B------:R-:W-:Y:S01]  /*1810*/  P2R R22, PR, RZ, 0x1 ;  /* 0x00000001ff167803 */ /* 0x000fe20000000000 */
[----:B------:R-:W-:Y:S06]  /*1820*/  @P5 BRA `(.L_x_2118) ;  /* 0x0000000000745947 */ /* 0x000fec0003800000 */
        /* <DEDUP_REMOVED lines=29> */
.L_x_2118:
[----:B------:R-:W-:Y:S05]  /*1a00*/  BSYNC B0 ;  /* 0x0000000000007941 */ /* 0x000fea0003800000 */
.L_x_2117:
[----:B------:R-:W-:Y:S01]  /*1a10*/  @P4 LEA R24, P0, R16, R24, 0x2 ;  /* 0x0000001810184211 */ /* 0x000fe200078010ff */
[----:B------:R-:W-:Y:S01]  /*1a20*/  VIADD R66, R246, 0xffffffff ;  /* 0xfffffffff6427836 */ /* 0x000fe20000000000 */
[----:B------:R-:W-:Y:S01]  /*1a30*/  BSSY B0, `(.L_x_2119) ;  /* 0x0000023000007945 */ /* 0x000fe20003800000 */
[----:B------:R-:W-:Y:S02]  /*1a40*/  LEA.HI R18, R23, R21, RZ, 0x1 ;  /* 0x0000001517127211 */ /* 0x000fe400078f08ff */
[----:B------:R-:W-:Y:S01]  /*1a50*/  P2R R29, PR, RZ, 0x1 ;  /* 0x00000001ff1d7803 */ /* 0x000fe20000000000 */
[----:B------:R-:W-:Y:S01]  /*1a60*/  IMAD R23, R66, -0x20, R238 ;  /* 0xffffffe042177824 */ /* 0x000fe200078e02ee */
[----:B------:R-:W-:Y:S01]  /*1a70*/  @P4 SHF.R.S32.HI R20, RZ, 0x1f, R105 ;  /* 0x0000001fff144819 */ /* 0x000fe20000011469 */
        /* <DEDUP_REMOVED lines=30> */
.L_x_2120:
[----:B------:R-:W-:Y:S05]  /*1c60*/  BSYNC B0 ;  /* 0x0000000000007941 */ /* 0x000fea0003800000 */
.L_x_2119:
[----:B------:R-:W-:Y:S01]  /*1c70*/  LOP3.LUT R18, R18, 0xfffffffe, RZ, 0xc0, !PT ;  /* 0xfffffffe12127812 */ /* 0x000fe200078ec0ff */
[----:B------:R-:W-:Y:S01]  /*1c80*/  @P4 IMAD R0, R20, R32, RZ ;  /* 0x0000002014004224 */ /* 0x000fe200078e02ff */
[----:B------:R-:W-:Y:S01]  /*1c90*/  BSSY B0, `(.L_x_2121) ;  /* 0x0000022000007945 */ /* 0x000fe20003800000 */
[----:B------:R-:W-:Y:S02]  /*1ca0*/  ISETP.GE.AND P5, PT, R14, R23, PT ;  /* 0x000000170e00720c */ /* 0x000fe40003fa6270 */
[----:B------:R-:W-:Y:S01]  /*1cb0*/  IADD3 R28, R21, -R18, RZ ;  /* 0x80000012151c7210 */ /* 0x000fe20007ffe0ff */
[----:B------:R-:W-:Y:S01]  /*1cc0*/  @P4 IMAD R18, R105, R33, R0 ;  /* 0x0000002169124224 */ /* 0x000fe200078e0200 */
        /* <DEDUP_REMOVED lines=30> */
.L_x_2122:
[----:B------:R-:W-:Y:S05]  /*1eb0*/  BSYNC B0 ;  /* 0x0000000000007941 */ /* 0x000fea0003800000 */
.L_x_2121:
[----:B------:R-:W-:Y:S01]  /*1ec0*/  IMAD.IADD R111, R43, 0x1, R35 ;  /* 0x000000012b6f7824 */ /* 0x000fe200078e0223 */
[----:B------:R-:W-:Y:S01]  /*1ed0*/  MOV R110, R42 ;  /* 0x0000002a006e7202 */ /* 0x000fe20000000f00 */
[----:B------:R-:W-:Y:S01]  /*1ee0*/  IMAD.SHL.U32 R96, R26, 0x20, RZ ;  /* 0x000000201a607824 */ /* 0x000fe200078e00ff */
[----:B------:R-:W-:Y:S01]  /*1ef0*/  ISETP.NE.AND P0, PT, R22, RZ, PT ;  /* 0x000000ff1600720c */ /* 0x000fe20003f05270 */
[----:B------:R-:W-:Y:S01]  /*1f00*/  BSSY B0, `(.L_x_2123) ;  /* 0x0000027000007945 */ /* 0x000fe20003800000 */
[----:B------:R-:W-:Y:S01]  /*1f10*/  SHF.L.U64.HI R102, R26, 0x5, R27 ;  /* 0x000000051a667819 */ /* 0x000fe2000001021b */
[----:B------:R1:W-:Y:S01]  /*1f20*/  STL.64 [R1+0x78], R110 ;  /* 0x0000786e01007387 */ /* 0x0003e20000100a00 */
[----:B------:R-:W-:Y:S01]  /*1f30*/  SHF.R.S32.HI R22, RZ, 0x1f, R66 ;  /* 0x0000001fff167819 */ /* 0x000fe20000011442 */
[----:B------:R-:W-:Y:S01]  /*1f40*/  IMAD.WIDE.U32 R6, R66, R96, R110 ;  /* 0x0000006042067225 */ /* 0x000fe200078e006e */
[----:B------:R-:W-:Y:S02]  /*1f50*/  ISETP.GE.AND P3, PT, R34, R23, PT ;  /* 0x000000172200720c */ /* 0x000fe40003f66270 */
[----:B------:R-:W-:Y:S01]  /*1f60*/  @P4 IADD3 R21, R17, R18, RZ ;  /* 0x0000001211154210 */ /* 0x000fe20007ffe0ff */
[----:B------:R-:W-:-:S04]  /*1f70*/  IMAD R0, R102, R66, RZ ;  /* 0x0000004266007224 */ /* 0x000fc800078e02ff */
        /* <DEDUP_REMOVED lines=31> */
.L_x_2124:
[----:B------:R-:W-:Y:S05]  /*2170*/  BSYNC B0 ;  /* 0x0000000000007941 */ /* 0x000fea0003800000 */
.L_x_2123:
[----:B------:R-:W-:Y:S01]  /*2180*/  ISETP.NE.AND P0, PT, R29, RZ, PT ;  /* 0x000000ff1d00720c */ /* 0x000fe20003f05270 */
[----:B------:R-:W-:Y:S01]  /*2190*/  BSSY B0, `(.L_x_2125) ;  /* 0x0000019000007945 */ /* 0x000fe20003800000 */
[----:B-12-4-:R-:W-:Y:S02]  /*21a0*/  IMAD.SHL.U32 R8, R36, 0x40, RZ ;  /* 0x0000004024087824 */ /* 0x016fe400078e00ff */
[----:B------:R-:W-:Y:S01]  /*21b0*/  @P4 LEA.HI.X R25, R16, R25, R21, 0x2, P0 ;  /* 0x0000001910194211 */ /* 0x000fe200000f1415 */
[----:B------:R-:W-:Y:S01]  /*21c0*/  IMAD.IADD R0, R7, 0x1, R20 ;  /* 0x0000000107007824 */ /* 0x000fe200078e0214 */
[----:B------:R-:W-:Y:S07]  /*21d0*/  @P5 BRA `(.L_x_2126) ;  /* 0x0000000000505947 */ /* 0x000fee0003800000 */
        /* <DEDUP_REMOVED lines=20> */
.L_x_2126:
[----:B------:R-:W-:Y:S05]  /*2320*/  BSYNC B0 ;  /* 0x0000000000007941 */ /* 0x000fea0003800000 */
.L_x_2125:
        /* <DEDUP_REMOVED lines=28> */
.L_x_2128:
[----:B------:R-:W-:Y:S05]  /*24f0*/  BSYNC B0 ;  /* 0x0000000000007941 */ /* 0x000fea0003800000 */
.L_x_2127:
[CC--:B------:R-:W-:Y:S01]  /*2500*/  ISETP.GE.AND P0, PT, R14.reuse, R23.reuse, PT ;  /* 0x000000170e00720c */ /* 0x0c0fe20003f06270 */
[----:B------:R-:W-:Y:S01]  /*2510*/  IMAD.IADD R11, R41, 0x1, R39 ;  /* 0x00000001290b7824 */ /* 0x000fe200078e0227 */
[----:B------:R-:W0:Y:S01]  /*2520*/  LDGDEPBAR ;  /* 0x00000000000079af */ /* 0x000e220000000000 */
[----:B------:R-:W-:Y:S01]  /*2530*/  IMAD.SHL.U32 R0, R14, 0x8, RZ ;  /* 0x000000080e007824 */ /* 0x000fe200078e00ff */
[----:B------:R-:W-:Y:S02]  /*2540*/  LOP3.LUT R6, R8, 0x1c0, RZ, 0xc0, !PT ;  /* 0x000001c008067812 */ /* 0x000fe400078ec0ff */
[----:B------:R3:W5:Y:S01]  /*2550*/  @P4 LDG.E R101, desc[UR20][R24.64] ;  /* 0x0000001418654981 */ /* 0x000762000c1e1900 */
[----:B-12---:R-:W-:Y:S01]  /*2560*/  IMAD.SHL.U32 R3, R28, 0x8, RZ ;  /* 0x000000081c037824 */ /* 0x006fe200078e00ff */
[----:B------:R-:W-:Y:S01]  /*2570*/  LOP3.LUT R2, R6, 0x8, R0, 0xf8, !PT ;  /* 0x0000000806027812 */ /* 0x000fe200078ef800 */
[----:B------:R-:W-:Y:S01]  /*2580*/  IMAD.SHL.U32 R0, R37, 0x40, RZ ;  /* 0x0000004025007824 */ /* 0x000fe200078e00ff */
[----:B------:R-:W-:Y:S01]  /*2590*/  SHF.R.U32.HI R6, RZ, 0x3, R6 ;  /* 0x00000003ff067819 */ /* 0x000fe20000011606 */
[----:B------:R3:W-:Y:S01]  /*25a0*/  STL [R1+0x84], R11 ;  /* 0x0000840b01007387 */ /* 0x0007e20000100800 */
[----:B------:R-:W-:Y:S01]  /*25b0*/  SHF.R.S32.HI R241, RZ, 0x5, R103 ;  /* 0x00000005fff17819 */ /* 0x000fe20000011467 */
[----:B------:R-:W-:Y:S01]  /*25c0*/  BSSY B0, `(.L_x_2129) ;  /* 0x000002d000007945 */ /* 0x000fe20003800000 */
[----:B------:R-:W-:Y:S01]  /*25d0*/  LOP3.LUT R10, R2, R6, RZ, 0x3c, !PT ;  /* 0x00000006020a7212 */ /* 0x000fe200078e3cff */
[----:B------:R-:W-:Y:S01]  /*25e0*/  IMAD.SHL.U32 R2, R38, 0x40, RZ ;  /* 0x0000004026027824 */ /* 0x000fe200078e00ff */
[----:B------:R-:W-:Y:S01]  /*25f0*/  LOP3.LUT R0, R0, 0x1c0, RZ, 0xc0, !PT ;  /* 0x000001c000007812 */ /* 0x000fe200078ec0ff */
[----:B------:R-:W-:Y:S01]  /*2600*/  IMAD.WIDE.U32 R6, R66, R30, RZ ;  /* 0x0000001e42067225 */ /* 0x000fe200078e00ff */
[----:B------:R-:W-:-:S02]  /*2610*/  ISETP.GE.AND P3, PT, R34, R23, PT ;  /* 0x000000172200720c */ /* 0x000fc40003f66270 */
[----:B------:R-:W-:Y:S01]  /*2620*/  LOP3.LUT R9, R0, 0x8, R3, 0xf8, !PT ;  /* 0x0000000800097812 */ /* 0x000fe200078ef803 */
[----:B------:R-:W-:Y:S01]  /*2630*/  IMAD R3, R22, R30, RZ ;  /* 0x0000001e16037224 */ /* 0x000fe200078e02ff */
[----:B------:R-:W-:Y:S02]  /*2640*/  SHF.R.U32.HI R8, RZ, 0x3, R0 ;  /* 0x00000003ff087819 */ /* 0x000fe40000011600 */
[----:B------:R-:W-:Y:S01]  /*2650*/  LOP3.LUT R100, R2, 0xfffffe00, RZ, 0xc0, !PT ;  /* 0xfffffe0002647812 */ /* 0x000fe200078ec0ff */
[----:B------:R-:W-:Y:S01]  /*2660*/  IMAD R0, R66, R31, R3 ;  /* 0x0000001f42007224 */ /* 0x000fe200078e0203 */
[----:B------:R-:W-:-:S04]  /*2670*/  DEPBAR.LE SB0, 0x0 ;  /* 0x000080000000791a */ /* 0x000fc80000000000 */
[----:B------:R-:W-:Y:S01]  /*2680*/  BAR.SYNC.DEFER_BLOCKING 0x0 ;  /* 0x0000000000007b1d */ /* 0x000fe20000010000 */
[----:B------:R-:W-:Y:S01]  /*2690*/  LOP3.LUT R99, R9, R8, RZ, 0x3c, !PT ;  /* 0x0000000809637212 */ /* 0x000fe200078e3cff */
[----:B------:R-:W-:Y:S01]  /*26a0*/  IMAD R2, R241, 0x400, R100 ;  /* 0x00000400f1027824 */ /* 0x000fe200078e0264 */
[----:B------:R-:W-:Y:S01]  /*26b0*/  LEA R8, P1, R6, R40, 0x5 ;  /* 0x0000002806087211 */ /* 0x000fe200078228ff */
[----:B------:R-:W-:Y:S02]  /*26c0*/  IMAD.IADD R3, R7, 0x1, R0 ;  /* 0x0000000107037824 */ /* 0x000fe400078e0200 */
[----:B------:R-:W-:Y:S02]  /*26d0*/  IMAD R0, R28, 0x200, R10 ;  /* 0x000002001c007824 */ /* 0x000fe400078e020a */
[----:B------:R-:W-:Y:S01]  /*26e0*/  IMAD.IADD R2, R99, 0x1, R2 ;  /* 0x0000000163027824 */ /* 0x000fe200078e0202 */
[----:B------:R-:W-:Y:S02]  /*26f0*/  LEA.HI.X R6, R6, R11, R3, 0x5, P1 ;  /* 0x0000000b06067211 */ /* 0x000fe400008f2c03 */
[----:B------:R-:W-:-:S02]  /*2700*/  LEA R189, R0, UR4, 0x1 ;  /* 0x0000000400bd7c11 */ /* 0x000fc4000f8e08ff */
        /* <DEDUP_REMOVED lines=24> */
.L_x_2130:
[----:B------:R-:W-:Y:S05]  /*2890*/  BSYNC B0 ;  /* 0x0000000000007941 */ /* 0x000fea0003800000 */
.L_x_2129:
        /* <DEDUP_REMOVED lines=28> */
.L_x_2132:
[----:B------:R-:W-:Y:S05]  /*2a60*/  BSYNC B0 ;  /* 0x0000000000007941 */ /* 0x000fea0003800000 */
.L_x_2131:
[----:B---3--:R-:W-:Y:S01]  /*2a70*/  LDSM.16.M88.4 R8, [R191] ;  /* 0x00000000bf08783b */ /* 0x008fe20000000200 */
[----:B------:R-:W-:Y:S01]  /*2a80*/  R2P PR, R36, 0x6 ;  /* 0x0000000624007804 */ /* 0x000fe20000000000 */
[C---:B------:R-:W-:Y:S01]  /*2a90*/  VIADD R0, R189.reuse, 0x8000 ;  /* 0x00008000bd007836 */ /* 0x040fe20000000000 */
[----:B-12---:R-:W1:Y:S01]  /*2aa0*/  LDC R3, c[0x0][0x270] ;  /* 0x00009c00ff037b82 */ /* 0x006e620000000800 */
[----:B------:R-:W2:Y:S01]  /*2ab0*/  LDSM.16.M88.4 R28, [R189+0x8000] ;  /* 0x00800000bd1c783b */ /* 0x000ea20000000200 */
[----:B------:R-:W-:Y:S01]  /*2ac0*/  VIADD R200, R189, 0x8020 ;  /* 0x00008020bdc87836 */ /* 0x000fe20000000000 */
[--C-:B------:R-:W-:Y:S01]  /*2ad0*/  SHF.R.S32.HI R2, RZ, 0x1f, R98.reuse ;  /* 0x0000001fff027819 */ /* 0x100fe20000011462 */
[--C-:B------:R-:W-:Y:S01]  /*2ae0*/  IMAD R193, R5, 0x2, R191.reuse ;  /* 0x0000000205c17824 */ /* 0x100fe200078e02bf */
[----:B------:R-:W3:Y:S01]  /*2af0*/  LDSM.16.M88.4 R32, [R189+0x8800] ;  /* 0x00880000bd20783b */ /* 0x000ee20000000200 */
[C---:B------:R-:W-:Y:S01]  /*2b00*/  IMAD R199, R4.reuse, 0x2, R191 ;  /* 0x0000000204c77824 */ /* 0x040fe200078e02bf */
[----:B------:R-:W-:Y:S01]  /*2b10*/  SHF.R.S32.HI R7, RZ, 0x1f, R98 ;  /* 0x0000001fff077819 */ /* 0x000fe20000011462 */
[----:B------:R-:W-:Y:S01]  /*2b20*/  IMAD R198, R4, 0x2, R193 ;  /* 0x0000000204c67824 */ /* 0x000fe200078e02c1 */
[----:B------:R-:W4:Y:S01]  /*2b30*/  LDSM.16.M88.4 R16, [R191+0x2000] ;  /* 0x00200000bf10783b */ /* 0x000f220000000200 */
[----:B------:R-:W2:Y:S01]  /*2b40*/  @P4 LDC R6, c[0x0][0x2e8] ;  /* 0x0000ba00ff064b82 */ /* 0x000ea20000000800 */
[----:B------:R-:W-:Y:S01]  /*2b50*/  @P1 VIADD R200, R0, 0xffffffe0 ;  /* 0xffffffe000c81836 */ /* 0x000fe20000000000 */
[----:B------:R-:W-:Y:S01]  /*2b60*/  ULDC.U8 UR5, c[0x0][0x388] ;  /* 0x0000e20000057ab9 */ /* 0x000fe20000000000 */
[----:B------:R-:W-:Y:S01]  /*2b70*/  LDSM.16.M88.4 R12, [R193] ;  /* 0x00000000c10c783b */ /* 0x000fe20000000200 */
[----:B------:R-:W-:-:S02]  /*2b80*/  IMAD.MOV.U32 R0, RZ, RZ, 0x40 ;  /* 0x00000040ff007424 */ /* 0x000fc400078e00ff */
[----:B------:R-:W-:Y:S01]  /*2b90*/  IMAD.MOV.U32 R188, RZ, RZ, RZ ;  /* 0x000000ffffbc7224 */ /* 0x000fe200078e00ff */
[----:B------:R-:W1:Y:S01]  /*2ba0*/  LDSM.16.M88.4 R36, [R200] ;  /* 0x00000000c824783b */ /* 0x000e620000000200 */
[----:B------:R-:W-:Y:S01]  /*2bb0*/  VIADD R203, R200, 0x800 ;  /* 0x00000800c8cb7836 */ /* 0x000fe20000000000 */
[----:B------:R-:W-:Y:S01]  /*2bc0*/  SEL R0, R0, 0xffffffc0, !P2 ;  /* 0xffffffc000007807 */ /* 0x000fe20005000000 */
[C---:B------:R-:W-:Y:S01]  /*2bd0*/  VIADD R202, R200.reuse, 0x1000 ;  /* 0x00001000c8ca7836 */ /* 0x040fe20000000000 */
[----:B------:R-:W1:Y:S01]  /*2be0*/  LDSM.16.M88.4 R24, [R193+0x2000] ;  /* 0x00200000c118783b */ /* 0x000e620000000200 */
[----:B------:R-:W-:Y:S02]  /*2bf0*/  VIADD R201, R200, 0x1800 ;  /* 0x00001800c8c97836 */ /* 0x000fe40000000000 */
[----:B------:R-:W-:Y:S01]  /*2c00*/  IMAD.IADD R197, R189, 0x1, R0 ;  /* 0x00000001bdc57824 */ /* 0x000fe200078e0200 */
[----:B------:R-:W1:Y:S01]  /*2c10*/  LDSM.16.M88.4 R40, [R200+0x800] ;  /* 0x00080000c828783b */ /* 0x000e620000000200 */
[----:B------:R-:W-:Y:S01]  /*2c20*/  IMAD.IADD R196, R0, 0x1, R200 ;  /* 0x0000000100c47824 */ /* 0x000fe200078e02c8 */
[----:B------:R-:W-:-:S02]  /*2c30*/  SHF.R.S32.HI R0, RZ, 0x1f, R103 ;  /* 0x0000001fff007819 */ /* 0x000fc40000011467 */
[----:B------:R-:W-:Y:S02]  /*2c40*/  LDSM.16.M88.4 R20, [R199] ;  /* 0x00000000c714783b */ /* 0x000fe40000000200 */
[----:B------:R-:W-:Y:S02]  /*2c50*/  LEA.HI R0, R0, R241, RZ, 0x2 ;  /* 0x000000f100007211 */ /* 0x000fe400078f10ff */
[----:B------:R-:W1:Y:S01]  /*2c60*/  LDSM.16.M88.4 R56, [R197+0x8000] ;  /* 0x00800000c538783b */ /* 0x000e620000000200 */
[----:B--2---:R-:W2:Y:S01]  /*2c70*/  @P4 MUFU.RCP R6, R6 ;  /* 0x0000000600064308 */ /* 0x004ea20000001000 */
[----:B------:R-:W-:Y:S02]  /*2c80*/  LOP3.LUT R0, R0, 0xffffffc, RZ, 0xc0, !PT ;  /* 0x0ffffffc00007812 */ /* 0x000fe400078ec0ff */
[----:B------:R-:W1:Y:S01]  /*2c90*/  LDSM.16.M88.4 R52, [R197+0x8800] ;  /* 0x00880000c534783b */ /* 0x000e620000000200 */
[C---:B------:R-:W-:Y:S03]  /*2ca0*/  HMMA.16816.F32 R72, R8.reuse, R28, RZ ;  /* 0x0000001c0848723c */ /* 0x040fe600000018ff */
[----:B------:R-:W0:Y:S03]  /*2cb0*/  LDGDEPBAR ;  /* 0x00000000000079af */ /* 0x000e260000000000 */
[----:B---3--:R-:W-:Y:S01]  /*2cc0*/  HMMA.16816.F32 R60, R8, R32, RZ ;  /* 0x00000020083c723c */ /* 0x008fe200000018ff */
[----:B--2--5:R-:W-:-:S05]  /*2cd0*/  @P4 FMUL.FTZ R188, R101, R6 ;  /* 0x0000000665bc4220 */ /* 0x024fca0000410000 */
[C---:B------:R-:W-:Y:S06]  /*2ce0*/  HMMA.16816.F32 R68, R8.reuse, R30, RZ ;  /* 0x0000001e0844723c */ /* 0x040fec00000018ff */
[----:B------:R-:W-:Y:S06]  /*2cf0*/  HMMA.16816.F32 R44, R8, R34, RZ ;  /* 0x00000022082c723c */ /* 0x000fec00000018ff */
[C---:B----4-:R-:W-:Y:S06]  /*2d00*/  HMMA.16816.F32 R8, R16.reuse, R28, RZ ;  /* 0x0000001c1008723c */ /* 0x050fec00000018ff */
[C---:B------:R-:W-:Y:S06]  /*2d10*/  HMMA.16816.F32 R28, R16.reuse, R30, RZ ;  /* 0x0000001e101c723c */ /* 0x040fec00000018ff */
[C---:B------:R-:W-:Y:S06]  /*2d20*/  HMMA.16816.F32 R48, R16.reuse, R32, RZ ;  /* 0x000000201030723c */ /* 0x040fec00000018ff */
[----:B------:R-:W-:Y:S01]  /*2d30*/  HMMA.16816.F32 R76, R16, R34, RZ ;  /* 0x00000022104c723c */ /* 0x000fe200000018ff */
[----:B------:R-:W-:Y:S05]  /*2d40*/  LDSM.16.M88.4 R32, [R196] ;  /* 0x00000000c420783b */ /* 0x000fea0000000200 */
[-C--:B-1----:R-:W-:Y:S06]  /*2d50*/  HMMA.16816.F32 R72, R12, R36.reuse, R72 ;  /* 0x000000240c48723c */ /* 0x082fec0000001848 */
[----:B------:R-:W-:Y:S01]  /*2d60*/  HMMA.16816.F32 R84, R24, R36, R8 ;  /* 0x000000241854723c */ /* 0x000fe20000001808 */
[----:B------:R-:W1:Y:S05]  /*2d70*/  LDSM.16.M88.4 R8, [R199+0x2000] ;  /* 0x00200000c708783b */ /* 0x000e6a0000000200 */
[C---:B------:R-:W-:Y:S06]  /*2d80*/  HMMA.16816.F32 R60, R12.reuse, R40, R60 ;  /* 0x000000280c3c723c */ /* 0x040fec000000183c */
[C---:B------:R-:W-:Y:S06]  /*2d90*/  HMMA.16816.F32 R68, R12.reuse, R38, R68 ;  /* 0x000000260c44723c */ /* 0x040fec0000001844 */
[----:B------:R-:W-:Y:S01]  /*2da0*/  HMMA.16816.F32 R44, R12, R42, R44 ;  /* 0x0000002a0c2c723c */ /* 0x000fe2000000182c */
[----:B------:R-:W2:Y:S05]  /*2db0*/  LDSM.16.M88.4 R12, [R198] ;  /* 0x00000000c60c783b */ /* 0x000eaa0000000200 */
[C---:B------:R-:W-:Y:S01]  /*2dc0*/  HMMA.16816.F32 R16, R24.reuse, R38, R28 ;  /* 0x000000261810723c */ /* 0x040fe2000000181c */
[----:B------:R-:W3:Y:S05]  /*2dd0*/  LDSM.16.M88.4 R28, [R196+0x800] ;  /* 0x00080000c41c783b */ /* 0x000eea0000000200 */
[C---:B------:R-:W-:Y:S06]  /*2de0*/  HMMA.16816.F32 R92, R24.reuse, R40, R48 ;  /* 0x00000028185c723c */ /* 0x040fec0000001830 */
[----:B------:R-:W-:Y:S01]  /*2df0*/  HMMA.16816.F32 R40, R24, R42, R76 ;  /* 0x0000002a1828723c */ /* 0x000fe2000000184c */
[----:B------:R-:W4:Y:S05]  /*2e00*/  LDSM.16.M88.4 R24, [R198+0x2000] ;  /* 0x00200000c618783b */ /* 0x000f2a0000000200 */
[C---:B------:R-:W-:Y:S01]  /*2e10*/  HMMA.16816.F32 R36, R20.reuse, R56, R72 ;  /* 0x000000381424723c */ /* 0x040fe20000001848 */
[----:B------:R-:W-:Y:S05]  /*2e20*/  LDSM.16.M88.4 R72, [R189+0x9800] ;  /* 0x00980000bd48783b */ /* 0x000fea0000000200 */
[C---:B------:R-:W-:Y:S06]  /*2e30*/  HMMA.16816.F32 R76, R20.reuse, R52, R60 ;  /* 0x00000034144c723c */ /* 0x040fec000000183c */
[C---:B------:R-:W-:Y:S01]  /*2e40*/  HMMA.16816.F32 R48, R20.reuse, R58, R68 ;  /* 0x0000003a1430723c */ /* 0x040fe20000001844 */
[----:B------:R-:W-:Y:S05]  /*2e50*/  LDSM.16.M88.4 R68, [R189+0x9000] ;  /* 0x00900000bd44783b */ /* 0x000fea0000000200 */
[----:B------:R-:W-:Y:S01]  /*2e60*/  HMMA.16816.F32 R60, R20, R54, R44 ;  /* 0x00000036143c723c */ /* 0x000fe2000000182c */
[----:B------:R-:W4:Y:S05]  /*2e70*/  LDSM.16.M88.4 R20, [R191+0x4000] ;  /* 0x00400000bf14783b */ /* 0x000f2a0000000200 */
[C---:B-1----:R-:W-:Y:S06]  /*2e80*/  HMMA.16816.F32 R84, R8.reuse, R56, R84 ;  /* 0x000000380854723c */ /* 0x042fec0000001854 */
[C---:B------:R-:W-:Y:S06]  /*2e90*/  HMMA.16816.F32 R44, R8.reuse, R54, R40 ;  /* 0x00000036082c723c */ /* 0x040fec0000001828 */
[C---:B------:R-:W-:Y:S01]  /*2ea0*/  HMMA.16816.F32 R80, R8.reuse, R58, R16 ;  /* 0x0000003a0850723c */ /* 0x040fe20000001810 */
[----:B------:R-:W-:Y:S04]  /*2eb0*/  LDSM.16.M88.4 R16, [R193+0x4000] ;  /* 0x00400000c110783b */ /* 0x000fe80000000200 */
[----:B------:R-:W-:Y:S01]  /*2ec0*/  LDSM.16.M88.4 R56, [R200+0x1800] ;  /* 0x00180000c838783b */ /* 0x000fe20000000200 */
[----:B------:R-:W-:Y:S03]  /*2ed0*/  HMMA.16816.F32 R92, R8, R52, R92 ;  /* 0x00000034085c723c */ /* 0x000fe6000000185c */
[----:B------:R-:W1:Y:S03]  /*2ee0*/  LDSM.16.M88.4 R8, [R191+0x6000] ;  /* 0x00600000bf08783b */ /* 0x000e660000000200 */
[C---:B--2---:R-:W-:Y:S06]  /*2ef0*/  HMMA.16816.F32 R36, R12.reuse, R32, R36 ;  /* 0x000000200c24723c */ /* 0x044fec0000001824 */
[C---:B------:R-:W-:Y:S06]  /*2f00*/  HMMA.16816.F32 R40, R12.reuse, R34, R48 ;  /* 0x000000220c28723c */ /* 0x040fec0000001830 */
[C---:B---3--:R-:W-:Y:S01]  /*2f10*/  HMMA.16816.F32 R48, R12.reuse, R30, R60 ;  /* 0x0000001e0c30723c */ /* 0x048fe2000000183c */
[----:B------:R-:W2:Y:S05]  /*2f20*/  LDSM.16.M88.4 R60, [R200+0x1000] ;  /* 0x00100000c83c783b */ /* 0x000eaa0000000200 */
[----:B------:R-:W-:Y:S06]  /*2f30*/  HMMA.16816.F32 R76, R12, R28, R76 ;  /* 0x0000001c0c4c723c */ /* 0x000fec000000184c */
[C---:B----4-:R-:W-:Y:S06]  /*2f40*/  HMMA.16816.F32 R84, R24.reuse, R32, R84 ;  /* 0x000000201854723c */ /* 0x050fec0000001854 */
[C---:B------:R-:W-:Y:S06]  /*2f50*/  HMMA.16816.F32 R52, R24.reuse, R30, R44 ;  /* 0x0000001e1834723c */ /* 0x040fec000000182c */
[C---:B------:R-:W-:Y:S01]  /*2f60*/  HMMA.16816.F32 R80, R24.reuse, R34, R80 ;  /* 0x000000221850723c */ /* 0x040fe20000001850 */
[----:B------:R-:W-:Y:S05]  /*2f70*/  LDSM.16.M88.4 R32, [R197+0x9000] ;  /* 0x00900000c520783b */ /* 0x000fea0000000200 */
[----:B------:R-:W-:Y:S01]  /*2f80*/  HMMA.16816.F32 R92, R24, R28, R92 ;  /* 0x0000001c185c723c */ /* 0x000fe2000000185c */
[----:B------:R-:W3:Y:S04]  /*2f90*/  LDSM.16.M88.4 R24, [R193+0x6000] ;  /* 0x00600000c118783b */ /* 0x000ee80000000200 */
[----:B------:R-:W-:Y:S01]  /*2fa0*/  LDSM.16.M88.4 R28, [R197+0x9800] ;  /* 0x00980000c51c783b */ /* 0x000fe20000000200 */
        /* <DEDUP_REMOVED lines=9> */
[----:B------:R-:W-:Y:S05]  /*3040*/  LDSM.16.M88.4 R8, [R198+0x4000] ;  /* 0x00400000c608783b */ /* 0x000fea0000000200 */
[C---:B--2---:R-:W-:Y:S01]  /*3050*/  HMMA.16816.F32 R40, R16.reuse, R60, R12 ;  /* 0x0000003c1028723c */ /* 0x044fe2000000180c */
[----:B------:R-:W1:Y:S05]  /*3060*/  LDSM.16.M88.4 R12, [R199+0x6000] ;  /* 0x00600000c70c783b */ /* 0x000e6a0000000200 */
[C---:B------:R-:W-:Y:S06]  /*3070*/  HMMA.16816.F32 R36, R16.reuse, R62, R36 ;  /* 0x0000003e1024723c */ /* 0x040fec0000001824 */
[C---:B------:R-:W-:Y:S06]  /*3080*/  HMMA.16816.F32 R72, R16.reuse, R56, R76 ;  /* 0x000000381048723c */ /* 0x040fec000000184c */
[----:B------:R-:W-:Y:S01]  /*3090*/  HMMA.16816.F32 R68, R16, R58, R44 ;  /* 0x0000003a1044723c */ /* 0x000fe2000000182c */
[----:B------:R-:W2:Y:S05]  /*30a0*/  LDSM.16.M88.4 R44, [R196+0x1000] ;  /* 0x00100000c42c783b */ /* 0x000eaa0000000200 */
[C---:B---3--:R-:W-:Y:S01]  /*30b0*/  HMMA.16816.F32 R76, R24.reuse, R60, R88 ;  /* 0x0000003c184c723c */ /* 0x048fe20000001858 */
[----:B------:R-:W3:Y:S05]  /*30c0*/  LDSM.16.M88.4 R88, [R196+0x1800] ;  /* 0x00180000c458783b */ /* 0x000eea0000000200 */
[C---:B------:R-:W-:Y:S06]  /*30d0*/  HMMA.16816.F32 R52, R24.reuse, R58, R48 ;  /* 0x0000003a1834723c */ /* 0x040fec0000001830 */
[C---:B------:R-:W-:Y:S06]  /*30e0*/  HMMA.16816.F32 R60, R24.reuse, R62, R80 ;  /* 0x0000003e183c723c */ /* 0x040fec0000001850 */
[----:B------:R-:W-:Y:S01]  /*30f0*/  HMMA.16816.F32 R80, R24, R56, R84 ;  /* 0x000000381850723c */ /* 0x000fe20000001854 */
[----:B------:R-:W3:Y:S01]  /*3100*/  LDSM.16.M88.4 R24, [R198+0x6000] ;  /* 0x00600000c618783b */ /* 0x000ee20000000200 */
[----:B------:R-:W-:-:S04]  /*3110*/  DEPBAR.LE SB0, 0x0 ;  /* 0x000080000000791a */ /* 0x000fc80000000000 */
[----:B----4-:R-:W-:Y:S01]  /*3120*/  HMMA.16816.F32 R40, R20, R32, R40 ;  /* 0x000000201428723c */ /* 0x010fe20000001828 */
[----:B------:R-:W-:-:S04]  /*3130*/  LEA.HI R85, R2, R98, RZ, 0x2 ;  /* 0x0000006202557211 */ /* 0x000fc800078f10ff */
[----:B------:R-:W-:Y:S01]  /*3140*/  SHF.R.S32.HI R2, RZ, 0x2, R85 ;  /* 0x00000002ff027819 */ /* 0x000fe20000011455 */
[C---:B------:R-:W-:Y:S06]  /*3150*/  HMMA.16816.F32 R16, R20.reuse, R34, R36 ;  /* 0x000000221410723c */ /* 0x040fec0000001824 */
[C---:B------:R-:W-:Y:S06]  /*3160*/  HMMA.16816.F32 R36, R20.reuse, R28, R72 ;  /* 0x0000001c1424723c */ /* 0x040fec0000001848 */
[----:B------:R-:W-:Y:S06]  /*3170*/  HMMA.16816.F32 R20, R20, R30, R68 ;  /* 0x0000001e1414723c */ /* 0x000fec0000001844 */
[C---:B-1----:R-:W-:Y:S06]  /*3180*/  HMMA.16816.F32 R48, R12.reuse, R32, R76 ;  /* 0x000000200c30723c */ /* 0x042fec000000184c */
[----:B------:R-:W-:Y:S06]  /*3190*/  HMMA.16816.F32 R56, R12, R30, R52 ;  /* 0x0000001e0c38723c */ /* 0x000fec0000001834 */
[----:B--2---:R-:W-:Y:S01]  /*31a0*/  HMMA.16816.F32 R40, R8, R44, R40 ;  /* 0x0000002c0828723c */ /* 0x004fe20000001828 */
[----:B------:R-:W-:-:S02]  /*31b0*/  IMAD R30, R105, R3, R64 ;  /* 0x00000003691e7224 */ /* 0x000fc400078e0240 */
[----:B------:R-:W-:Y:S02]  /*31c0*/  IMAD.IADD R3, R241, 0x1, -R0 ;  /* 0x00000001f1037824 */ /* 0x000fe400078e0a00 */
[----:B------:R-:W-:Y:S01]  /*31d0*/  IMAD.SHL.U32 R0, R30, 0x20, RZ ;  /* 0x000000201e007824 */ /* 0x000fe200078e00ff */
[C---:B------:R-:W-:Y:S01]  /*31e0*/  HMMA.16816.F32 R68, R8.reuse, R46, R16 ;  /* 0x0000002e0844723c */ /* 0x040fe20000001810 */
[--C-:B------:R-:W-:Y:S02]  /*31f0*/  IMAD R92, R3, 0x10, R2.reuse ;  /* 0x00000010035c7824 */ /* 0x100fe400078e0202 */
[----:B------:R-:W-:Y:S01]  /*3200*/  IMAD R2, R241, 0x10, R2 ;  /* 0x00000010f1027824 */ /* 0x000fe200078e0202 */
[----:B------:R-:W-:Y:S01]  /*3210*/  IADD3 R107, P1, P0, R0, R67, R98 ;  /* 0x00000043006b7210 */ /* 0x000fe2000783e062 */
[----:B------:R-:W-:Y:S01]  /*3220*/  IMAD.SHL.U32 R3, R104, 0x2, RZ ;  /* 0x0000000268037824 */ /* 0x000fe200078e00ff */
[----:B------:R-:W-:Y:S01]  /*3230*/  SHF.R.S32.HI R0, RZ, 0x1f, R0 ;  /* 0x0000001fff007819 */ /* 0x000fe20000011400 */
[----:B------:R-:W-:Y:S01]  /*3240*/  IMAD.IADD R114, R106, 0x1, R2 ;  /* 0x000000016a727824 */ /* 0x000fe200078e0202 */
[----:B---3--:R-:W-:Y:S01]  /*3250*/  HMMA.16816.F32 R76, R8, R88, R36 ;  /* 0x00000058084c723c */ /* 0x008fe20000001824 */
[----:B------:R1:W-:Y:S01]  /*3260*/  STL [R1+0x10], R107 ;  /* 0x0000106b01007387 */ /* 0x0003e20000100800 */
[----:B------:R-:W-:-:S02]  /*3270*/  IADD3.X R239, R0, R97, R7, P1, P0 ;  /* 0x0000006100ef7210 */ /* 0x000fc40000fe0407 */
[----:B------:R-:W-:Y:S01]  /*3280*/  LOP3.LUT R7, R3, 0x6, RZ, 0xc0, !PT ;  /* 0x0000000603077812 */ /* 0x000fe200078ec0ff */
[----:B------:R-:W2:Y:S01]  /*3290*/  LDC R97, c[0x0][0x2d8] ;  /* 0x0000b600ff617b82 */ /* 0x000ea20000000800 */
[----:B------:R-:W-:Y:S01]  /*32a0*/  IADD3 R0, R238, R114, -R240 ;  /* 0x00000072ee007210 */ /* 0x000fe20007ffe8f0 */
[----:B------:R-:W-:Y:S01]  /*32b0*/  HMMA.16816.F32 R72, R8, R90, R20 ;  /* 0x0000005a0848723c */ /* 0x000fe20000001814 */
[----:B------:R1:W-:Y:S01]  /*32c0*/  STL [R1+0x14], R114 ;  /* 0x0000147201007387 */ /* 0x0003e20000100800 */
[----:B------:R-:W-:Y:S01]  /*32d0*/  IMAD R7, R66, 0x20, R7 ;  /* 0x0000002042077824 */ /* 0x000fe200078e0207 */
[C---:B------:R-:W-:Y:S01]  /*32e0*/  IADD3 R3, R0.reuse, 0x40, RZ ;  /* 0x0000004000037810 */ /* 0x040fe20007ffe0ff */
[C---:B------:R-:W-:Y:S02]  /*32f0*/  VIADD R6, R0.reuse, 0x8 ;  /* 0x0000000800067836 */ /* 0x040fe40000000000 */
[----:B------:R-:W-:Y:S01]  /*3300*/  HMMA.16816.F32 R48, R24, R44, R48 ;  /* 0x0000002c1830723c */ /* 0x000fe20000001830 */
[C---:B------:R-:W-:Y:S01]  /*3310*/  VIADD R2, R0.reuse, 0x48 ;  /* 0x0000004800027836 */ /* 0x040fe20000000000 */
[----:B------:R-:W-:Y:S01]  /*3320*/  BAR.SYNC.DEFER_BLOCKING 0x0 ;  /* 0x0000000000007b1d */ /* 0x000fe20000010000 */
[--C-:B------:R-:W-:Y:S01]  /*3330*/  IMAD.IADD R9, R0, 0x1, -R7.reuse ;  /* 0x0000000100097824 */ /* 0x100fe200078e0a07 */
[----:B------:R-:W-:Y:S01]  /*3340*/  ISETP.GE.AND P0, PT, R7, R238, PT ;  /* 0x000000ee0700720c */ /* 0x000fe20003f06270 */
[--C-:B------:R-:W-:Y:S01]  /*3350*/  IMAD.IADD R8, R6, 0x1, -R7.reuse ;  /* 0x0000000106087824 */ /* 0x100fe200078e0a07 */
[----:B------:R-:W-:Y:S01]  /*3360*/  HMMA.16816.F32 R32, R12, R34, R60 ;  /* 0x000000220c20723c */ /* 0x000fe2000000183c */
[----:B------:R-:W-:Y:S01]  /*3370*/  IMAD.IADD R10, R3, 0x1, -R7 ;  /* 0x00000001030a7824 */ /* 0x000fe200078e0a07 */
[----:B------:R-:W-:-:S02]  /*3380*/  IABS R11, R9 ;  /* 0x00000009000b7213 */ /* 0x000fc40000000000 */
[----:B------:R-:W3:Y:S01]  /*3390*/  LDC R62, c[0x0][0x2d4] ;  /* 0x0000b500ff3e7b82 */ /* 0x000ee20000000800 */
[----:B------:R-:W-:Y:S01]  /*33a0*/  IABS R9, R8 ;  /* 0x0000000800097213 */ /* 0x000fe20000000000 */
[----:B------:R-:W-:Y:S01]  /*33b0*/  HMMA.16816.F32 R80, R12, R28, R80 ;  /* 0x0000001c0c50723c */ /* 0x000fe20000001850 */
[----:B------:R-:W-:-:S06]  /*33c0*/  IABS R8, R10 ;  /* 0x0000000a00087213 */ /* 0x000fcc0000000000 */
[----:B------:R-:W-:Y:S02]  /*33d0*/  IMAD.IADD R12, R2, 0x1, -R7 ;  /* 0x00000001020c7824 */ /* 0x000fe400078e0a07 */
[----:B------:R-:W-:-:S03]  /*33e0*/  VIADD R13, R7, 0x1 ;  /* 0x00000001070d7836 */ /* 0x000fc60000000000 */
[----:B------:R-:W-:Y:S01]  /*33f0*/  IABS R10, R12 ;  /* 0x0000000c000a7213 */ /* 0x000fe20000000000 */
[----:B------:R-:W-:Y:S01]  /*3400*/  IMAD.MOV.U32 R12, RZ, RZ, R11 ;  /* 0x000000ffff0c7224 */ /* 0x000fe200078e000b */
[----:B------:R-:W-:Y:S01]  /*3410*/  ISETP.GE.AND P6, PT, R13, R238, PT ;  /* 0x000000ee0d00720c */ /* 0x000fe20003fc6270 */
[----:B------:R-:W-:Y:S02]  /*3420*/  IMAD.MOV.U32 R11, RZ, RZ, R9 ;  /* 0x000000ffff0b7224 */ /* 0x000fe400078e0009 */
[----:B------:R-:W-:Y:S01]  /*3430*/  IMAD.MOV.U32 R9, RZ, RZ, R8 ;  /* 0x000000ffff097224 */ /* 0x000fe200078e0008 */
[----:B------:R-:W-:Y:S01]  /*3440*/  HMMA.16816.F32 R52, R24, R46, R32 ;  /* 0x0000002e1834723c */ /* 0x000fe20000001820 */
[----:B------:R-:W-:Y:S01]  /*3450*/  IMAD.MOV.U32 R8, RZ, RZ, R10 ;  /* 0x000000ffff087224 */ /* 0x000fe200078e000a */
[----:B------:R-:W-:Y:S01]  /*3460*/  I2FP.F32.S32 R11, R11 ;  /* 0x0000000b000b7245 */ /* 0x000fe20000201400 */
[----:B------:R-:W-:Y:S01]  /*3470*/  IMAD.IADD R14, R0, 0x1, -R13 ;  /* 0x00000001000e7824 */ /* 0x000fe200078e0a0d */
[----:B------:R-:W-:Y:S01]  /*3480*/  I2FP.F32.S32 R10, R12 ;  /* 0x0000000c000a7245 */ /* 0x000fe20000201400 */
[----:B------:R-:W-:Y:S01]  /*3490*/  VIADD R12, R7, 0x8 ;  /* 0x00000008070c7836 */ /* 0x000fe20000000000 */
[----:B------:R-:W-:Y:S01]  /*34a0*/  I2FP.F32.S32 R9, R9 ;  /* 0x0000000900097245 */ /* 0x000fe20000201400 */
[----:B------:R-:W-:Y:S01]  /*34b0*/  FFMA.FTZ R19, R11, -R188, R42 ;  /* 0x800000bc0b137223 */ /* 0x000fe2000001002a */
[----:B------:R-:W-:Y:S01]  /*34c0*/  I2FP.F32.S32 R8, R8 ;  /* 0x0000000800087245 */ /* 0x000fe20000201400 */
[----:B------:R-:W-:-:S02]  /*34d0*/  VIADD R11, R7, 0x9 ;  /* 0x00000009070b7836 */ /* 0x000fc40000000000 */
[-C--:B------:R-:W-:Y:S01]  /*34e0*/  FFMA.FTZ R20, R10, -R188.reuse, R40 ;  /* 0x800000bc0a147223 */ /* 0x080fe20000010028 */
[-C--:B------:R-:W-:Y:S01]  /*34f0*/  FFMA.FTZ R17, R9, -R188.reuse, R48 ;  /* 0x800000bc09117223 */ /* 0x080fe20000010030 */
[C---:B------:R-:W-:Y:S02]  /*3500*/  VIADD R10, R7.reuse, 0x10 ;  /* 0x00000010070a7836 */ /* 0x040fe40000000000 */
[----:B------:R-:W-:Y:S01]  /*3510*/  FFMA.FTZ R15, R8, -R188, R50 ;  /* 0x800000bc080f7223 */ /* 0x000fe20000010032 */
[C---:B------:R-:W-:Y:S01]  /*3520*/  VIADD R9, R7.reuse, 0x11 ;  /* 0x0000001107097836 */ /* 0x040fe20000000000 */
[C---:B------:R-:W-:Y:S01]  /*3530*/  IADD3 R8, R7.reuse, 0x18, RZ ;  /* 0x0000001807087810 */ /* 0x040fe20007ffe0ff */
[----:B------:R-:W-:Y:S01]  /*3540*/  VIADD R7, R7, 0x19 ;  /* 0x0000001907077836 */ /* 0x000fe20000000000 */
[-C--:B------:R-:W-:Y:S01]  /*3550*/  ISETP.GE.AND P5, PT, R12, R238.reuse, PT ;  /* 0x000000ee0c00720c */ /* 0x080fe20003fa6270 */
[C-C-:B------:R-:W-:Y:S01]  /*3560*/  IMAD.IADD R16, R0.reuse, 0x1, -R12.reuse ;  /* 0x0000000100107824 */ /* 0x140fe200078e0a0c */
[C---:B------:R-:W-:Y:S01]  /*3570*/  ISETP.GE.AND P4, PT, R11.reuse, R238, PT ;  /* 0x000000ee0b00720c */ /* 0x040fe20003f86270 */
[----:B------:R-:W-:Y:S01]  /*3580*/  IMAD.IADD R18, R0, 0x1, -R11 ;  /* 0x0000000100127824 */ /* 0x000fe200078e0a0b */
[----:B------:R-:W-:Y:S01]  /*3590*/  IADD3 R34, -R11, R6, RZ ;  /* 0x000000060b227210 */ /* 0x000fe20007ffe1ff */
[--C-:B------:R-:W-:Y:S01]  /*35a0*/  IMAD.IADD R29, R6, 0x1, -R13.reuse ;  /* 0x00000001061d7824 */ /* 0x100fe200078e0a0d */
[C---:B------:R-:W-:Y:S01]  /*35b0*/  HMMA.16816.F32 R44, R24.reuse, R88, R80 ;  /* 0x00000058182c723c */ /* 0x040fe20000001850 */
[----:B------:R-:W-:Y:S01]  /*35c0*/  IMAD.IADD R31, R3, 0x1, -R13 ;  /* 0x00000001031f7824 */ /* 0x000fe200078e0a0d */
[----:B------:R-:W-:Y:S01]  /*35d0*/  FSEL R86, R20, -INF , !P0 ;  /* 0xff80000014567808 */ /* 0x000fe20004000000 */
[--C-:B------:R-:W-:Y:S01]  /*35e0*/  IMAD.IADD R32, R6, 0x1, -R12.reuse ;  /* 0x0000000106207824 */ /* 0x100fe200078e0a0c */
[----:B------:R-:W-:Y:S01]  /*35f0*/  FSEL R67, R19, -INF , !P0 ;  /* 0xff80000013437808 */ /* 0x000fe20004000000 */
[C-C-:B------:R-:W-:Y:S01]  /*3600*/  IMAD.IADD R33, R3.reuse, 0x1, -R12.reuse ;  /* 0x0000000103217824 */ /* 0x140fe200078e0a0c */
[----:B------:R-:W-:Y:S01]  /*3610*/  HMMA.16816.F32 R88, R24, R90, R56 ;  /* 0x0000005a1858723c */ /* 0x000fe20000001838 */
[----:B------:R-:W-:Y:S01]  /*3620*/  IMAD.IADD R35, R3, 0x1, -R11 ;  /* 0x0000000103237824 */ /* 0x000fe200078e0a0b */
[----:B------:R-:W-:Y:S01]  /*3630*/  FSEL R84, R17, -INF , !P0 ;  /* 0xff80000011547808 */ /* 0x000fe20004000000 */
[C---:B------:R-:W-:Y:S01]  /*3640*/  IMAD.IADD R13, R2.reuse, 0x1, -R13 ;  /* 0x00000001020d7824 */ /* 0x040fe200078e0a0d */
[----:B------:R-:W-:Y:S01]  /*3650*/  FSEL R87, R15, -INF , !P0 ;  /* 0xff8000000f577808 */ /* 0x000fe20004000000 */
[C---:B------:R-:W-:Y:S01]  /*3660*/  IMAD.IADD R12, R2.reuse, 0x1, -R12 ;  /* 0x00000001020c7824 */ /* 0x040fe200078e0a0c */
[-C--:B------:R-:W-:Y:S01]  /*3670*/  ISETP.GE.AND P0, PT, R7, R238.reuse, PT ;  /* 0x000000ee0700720c */ /* 0x080fe20003f06270 */
[----:B------:R-:W-:Y:S01]  /*3680*/  IMAD.IADD R11, R2, 0x1, -R11 ;  /* 0x00000001020b7824 */ /* 0x000fe200078e0a0b */
[-C--:B------:R-:W-:Y:S01]  /*3690*/  ISETP.GE.AND P2, PT, R9, R238.reuse, PT ;  /* 0x000000ee0900720c */ /* 0x080fe20003f46270 */
[C-C-:B------:R-:W-:Y:S01]  /*36a0*/  IMAD.IADD R37, R3.reuse, 0x1, -R10.reuse ;  /* 0x0000000103257824 */ /* 0x140fe200078e0a0a */
[-C--:B------:R-:W-:Y:S01]  /*36b0*/  ISETP.GE.AND P1, PT, R8, R238.reuse, PT ;  /* 0x000000ee0800720c */ /* 0x080fe20003f26270 */
[----:B------:R-:W-:Y:S01]  /*36c0*/  IMAD.IADD R38, R2, 0x1, -R10 ;  /* 0x0000000102267824 */ /* 0x000fe200078e0a0a */
[----:B------:R-:W-:Y:S01]  /*36d0*/  ISETP.GE.AND P3, PT, R10, R238, PT ;  /* 0x000000ee0a00720c */ /* 0x000fe20003f66270 */
[----:B------:R-:W-:-:S02]  /*36e0*/  IMAD.IADD R42, R3, 0x1, -R9 ;  /* 0x00000001032a7824 */ /* 0x000fc400078e0a09 */
[C---:B------:R-:W-:Y:S02]  /*36f0*/  IMAD.IADD R40, R2.reuse, 0x1, -R9 ;  /* 0x0000000102287824 */ /* 0x040fe400078e0a09 */
[C-C-:B------:R-:W-:Y:S02]  /*3700*/  IMAD.IADD R65, R3.reuse, 0x1, -R8.reuse ;  /* 0x0000000103417824 */ /* 0x140fe400078e0a08 */
[--C-:B------:R-:W-:Y:S01]  /*3710*/  IMAD.IADD R64, R3, 0x1, -R7.reuse ;  /* 0x0000000103407824 */ /* 0x100fe200078e0a07 */
[----:B------:R-:W-:Y:S01]  /*3720*/  IABS R3, R14 ;  /* 0x0000000e00037213 */ /* 0x000fe20000000000 */
[C---:B------:R-:W-:Y:S02]  /*3730*/  IMAD.IADD R63, R2.reuse, 0x1, -R8 ;  /* 0x00000001023f7824 */ /* 0x040fe400078e0a08 */
[----:B------:R-:W-:Y:S01]  /*3740*/  IMAD.IADD R60, R2, 0x1, -R7 ;  /* 0x00000001023c7824 */ /* 0x000fe200078e0a07 */
[----:B------:R-:W-:Y:S01]  /*3750*/  IABS R2, R16 ;  /* 0x0000001000027213 */ /* 0x000fe20000000000 */
[----:B------:R-:W-:-:S02]  /*3760*/  IMAD.IADD R21, R0, 0x1, -R10 ;  /* 0x0000000100157824 */ /* 0x000fc400078e0a0a */
[C---:B------:R-:W-:Y:S02]  /*3770*/  IMAD.IADD R22, R0.reuse, 0x1, -R9 ;  /* 0x0000000100167824 */ /* 0x040fe400078e0a09 */
[C---:B------:R-:W-:Y:S02]  /*3780*/  IMAD.IADD R28, R0.reuse, 0x1, -R8 ;  /* 0x00000001001c7824 */ /* 0x040fe400078e0a08 */
[----:B------:R-:W-:Y:S01]  /*3790*/  IMAD.IADD R23, R0, 0x1, -R7 ;  /* 0x0000000100177824 */ /* 0x000fe200078e0a07 */
[----:B------:R-:W-:Y:S01]  /*37a0*/  IABS R0, R18 ;  /* 0x0000001200007213 */ /* 0x000fe20000000000 */
[C---:B------:R-:W-:Y:S02]  /*37b0*/  IMAD.IADD R36, R6.reuse, 0x1, -R10 ;  /* 0x0000000106247824 */ /* 0x040fe400078e0a0a */
[C---:B------:R-:W-:Y:S01]  /*37c0*/  IMAD.IADD R39, R6.reuse, 0x1, -R9 ;  /* 0x0000000106277824 */ /* 0x040fe200078e0a09 */
[----:B------:R-:W-:Y:S01]  /*37d0*/  IABS R9, R29 ;  /* 0x0000001d00097213 */ /* 0x000fe20000000000 */
[----:B------:R-:W-:-:S02]  /*37e0*/  IMAD.IADD R48, R6, 0x1, -R8 ;  /* 0x0000000106307824 */ /* 0x000fc400078e0a08 */
[----:B------:R-:W-:Y:S01]  /*37f0*/  IMAD.IADD R61, R6, 0x1, -R7 ;  /* 0x00000001063d7824 */ /* 0x000fe200078e0a07 */
[----:B------:R-:W-:Y:S01]  /*3800*/  MOV R6, R3 ;  /* 0x0000000300067202 */ /* 0x000fe20000000f00 */
[----:B------:R-:W-:Y:S01]  /*3810*/  IMAD.MOV.U32 R3, RZ, RZ, R2 ;  /* 0x000000ffff037224 */ /* 0x000fe200078e0002 */
[----:B------:R-:W-:Y:S01]  /*3820*/  IABS R7, R23 ;  /* 0x0000001700077213 */ /* 0x000fe20000000000 */
[----:B------:R-:W-:Y:S01]  /*3830*/  IMAD.MOV.U32 R2, RZ, RZ, R0 ;  /* 0x000000ffff027224 */ /* 0x000fe200078e0000 */
[----:B------:R-:W-:Y:S01]  /*3840*/  I2FP.F32.S32 R6, R6 ;  /* 0x0000000600067245 */ /* 0x000fe20000201400 */
[----:B---3--:R-:W-:Y:S01]  /*3850*/  IMAD R62, R30, R62, R106 ;  /* 0x0000003e1e3e7224 */ /* 0x008fe200078e026a */
[----:B------:R-:W-:Y:S02]  /*3860*/  I2FP.F32.S32 R3, R3 ;  /* 0x0000000300037245 */ /* 0x000fe40000201400 */
        /* <DEDUP_REMOVED lines=8> */
[----:B------:R-:W-:Y:S01]  /*38f0*/  LOP3.LUT R0, R99, R100, RZ, 0xfc, !PT ;  /* 0x0000006463007212 */ /* 0x000fe200078efcff */
        /* <DEDUP_REMOVED lines=18> */
[----:B--2---:R-:W-:Y:S01]  /*3a20*/  IMAD R62, R62, R97, RZ ;  /* 0x000000613e3e7224 */ /* 0x004fe200078e02ff */
        /* <DEDUP_REMOVED lines=51> */
[----:B------:R-:W-:Y:S01]  /*3d60*/  FFMA.FTZ R13, R7, -R188, R45 ;  /* 0x800000bc070d7223 */ /* 0x000fe2000001002d */
        /* <DEDUP_REMOVED lines=17> */
[----:B------:R-:W-:Y:S02]  /*3e80*/  ISETP.GE.AND P6, PT, R238, 0x21, PT ;  /* 0x00000021ee00780c */ /* 0x000fe40003fc6270 */
[----:B------:R-:W-:Y:S02]  /*3e90*/  I2FP.F32.S32 R7, R3 ;  /* 0x0000000300077245 */ /* 0x000fe40000201400 */
[----:B------:R-:W-:Y:S02]  /*3ea0*/  I2FP.F32.S32 R3, R2 ;  /* 0x0000000200037245 */ /* 0x000fe40000201400 */
[----:B------:R-:W-:Y:S01]  /*3eb0*/  I2FP.F32.S32 R10, R10 ;  /* 0x0000000a000a7245 */ /* 0x000fe20000201400 */
[----:B------:R-:W-:Y:S01]  /*3ec0*/  FFMA.FTZ R7, R7, -R188, R89 ;  /* 0x800000bc07077223 */ /* 0x000fe20000010059 */
[----:B------:R-:W-:Y:S01]  /*3ed0*/  I2FP.F32.S32 R8, R8 ;  /* 0x0000000800087245 */ /* 0x000fe20000201400 */
[----:B------:R-:W-:Y:S01]  /*3ee0*/  FFMA.FTZ R3, R3, -R188, R90 ;  /* 0x800000bc03037223 */ /* 0x000fe2000001005a */
        /* <DEDUP_REMOVED lines=8> */
[----:B------:R-:W-:Y:S02]  /*3f70*/  P2R R247, PR, RZ, 0x40 ;  /* 0x00000040fff77803 */ /* 0x000fe40000000000 */
        /* <DEDUP_REMOVED lines=65> */
.L_x_2135:
[----:B------:R-:W-:Y:S05]  /*4390*/  BSYNC B0 ;  /* 0x0000000000007941 */ /* 0x000fea0003800000 */
.L_x_2134:
[----:B------:R-:W0:Y:S02]  /*43a0*/  LDGDEPBAR ;  /* 0x00000000000079af */ /* 0x000e240000000000 */
.L_x_2133:
[----:B------:R-:W-:Y:S01]  /*43b0*/  FMNMX.FTZ R133, R67, R18, !PT ;  /* 0x0000001243857209 */ /* 0x000fe20007810000 */
[----:B------:R-:W-:Y:S01]  /*43c0*/  ULDC UR10, c[0x0][0x2ec] ;  /* 0x0000bb00000a7ab9 */ /* 0x000fe20000000800 */
[----:B------:R-:W-:Y:S01]  /*43d0*/  IMAD.WIDE.U32 R24, R107, -0x2daee0ad, RZ ;  /* 0xd2511f536b187825 */ /* 0x000fe200078e00ff */
[----:B------:R-:W-:Y:S01]  /*43e0*/  LOP3.LUT R239, R239, UR24, RZ, 0x3c, !PT ;  /* 0x00000018efef7c12 */ /* 0x000fe2000f8e3cff */
[----:B------:R-:W-:Y:S01]  /*43f0*/  UIADD3 UR6, UR24, -0x61c88647, URZ ;  /* 0x9e3779b918067890 */ /* 0x000fe2000fffe03f */
[----:B------:R-:W-:Y:S01]  /*4400*/  FMNMX.FTZ R133, R21, R133, !PT ;  /* 0x0000008515857209 */ /* 0x000fe20007810000 */
[----:B------:R-:W-:Y:S01]  /*4410*/  IMAD R241, R112, 0x8, R241 ;  /* 0x0000000870f17824 */ /* 0x000fe200078e02f1 */
[----:B--2---:R-:W-:Y:S01]  /*4420*/  LOP3.LUT R8, R85, 0x7ffffffc, RZ, 0xc0, !PT ;  /* 0x7ffffffc55087812 */ /* 0x004fe200078ec0ff */
[----:B------:R-:W-:Y:S01]  /*4430*/  UIADD3 UR8, UR25, -0x4498517b, URZ ;  /* 0xbb67ae8519087890 */ /* 0x000fe2000fffe03f */
[----:B------:R-:W-:Y:S01]  /*4440*/  FMNMX.FTZ R133, R22, R133, !PT ;  /* 0x0000008516857209 */ /* 0x000fe20007810000 */
[----:B------:R-:W-:Y:S01]  /*4450*/  IMAD.WIDE.U32 R6, R241, -0x326172a9, RZ ;  /* 0xcd9e8d57f1067825 */ /* 0x000fe200078e00ff */
[----:B------:R-:W-:Y:S01]  /*4460*/  UIADD3 UR7, UR25, 0x76cf5d0a, URZ ;  /* 0x76cf5d0a19077890 */ /* 0x000fe2000fffe03f */
[----:B------:R-:W-:Y:S01]  /*4470*/  LEA R190, R0, UR4, 0x1 ;  /* 0x0000000400be7c11 */ /* 0x000fe2000f8e08ff */
[----:B------:R-:W-:Y:S01]  /*4480*/  UIADD3 UR9, UR25, 0x646e171e, URZ ;  /* 0x646e171e19097890 */ /* 0x000fe2000fffe03f */
[----:B------:R-:W-:Y:S01]  /*4490*/  FMNMX.FTZ R133, R26, R133, !PT ;  /* 0x000000851a857209 */ /* 0x000fe20007810000 */
[----:B------:R-:W-:Y:S01]  /*44a0*/  IMAD.IADD R10, R98, 0x1, -R8 ;  /* 0x00000001620a7824 */ /* 0x000fe200078e0a08 */
[----:B------:R-:W-:Y:S01]  /*44b0*/  LOP3.LUT R15, R7, R239, RZ, 0x3c, !PT ;  /* 0x000000ef070f7212 */ /* 0x000fe200078e3cff */
[--C-:B------:R-:W-:Y:S01]  /*44c0*/  IMAD R192, R5, 0x2, R190.reuse ;  /* 0x0000000205c07824 */ /* 0x100fe200078e02be */
[----:B------:R-:W-:Y:S01]  /*44d0*/  FMNMX.FTZ R133, R27, R133, !PT ;  /* 0x000000851b857209 */ /* 0x000fe20007810000 */
[----:B------:R-:W-:Y:S01]  /*44e0*/  IMAD.SHL.U32 R10, R10, 0x2, RZ ;  /* 0x000000020a0a7824 */ /* 0x000fe200078e00ff */
[----:B------:R-:W-:Y:S01]  /*44f0*/  LDSM.16.MT88.4 R140, [R190+0xa000] ;  /* 0x00a00000be8c783b */ /* 0x000fe20000004200 */
[----:B------:R-:W-:Y:S01]  /*4500*/  IMAD R195, R4, 0x2, R190 ;  /* 0x0000000204c37824 */ /* 0x000fe200078e02be */
[----:B------:R-:W-:Y:S01]  /*4510*/  FMNMX.FTZ R133, R29, R133, !PT ;  /* 0x000000851d857209 */ /* 0x000fe20007810000 */
[----:B------:R-:W-:Y:S01]  /*4520*/  IMAD R49, R92, R97, R10 ;  /* 0x000000615c317224 */ /* 0x000fe200078e020a */
[----:B------:R-:W-:Y:S01]  /*4530*/  LDSM.16.MT88.4 R176, [R192+0xa000] ;  /* 0x00a00000c0b0783b */ /* 0x000fe20000004200 */
[----:B------:R-:W-:Y:S01]  /*4540*/  IMAD R194, R4, 0x2, R192 ;  /* 0x0000000204c27824 */ /* 0x000fe200078e02c0 */
[----:B------:R-:W-:-:S02]  /*4550*/  FMNMX.FTZ R133, R28, R133, !PT ;  /* 0x000000851c857209 */ /* 0x000fc40007810000 */
[----:B------:R-:W-:Y:S04]  /*4560*/  LDSM.16.MT88.4 R172, [R192+0xb000] ;  /* 0x00b00000c0ac783b */ /* 0x000fe80000004200 */
[----:B-1----:R-:W1:Y:S04]  /*4570*/  SHFL.BFLY PT, R2, R133, 0x2, 0x1f ;  /* 0x0c401f0085027f89 */ /* 0x002e6800000e0000 */
[----:B------:R-:W-:Y:S04]  /*4580*/  LDSM.16.MT88.4 R204, [R194+0xa000] ;  /* 0x00a00000c2cc783b */ /* 0x000fe80000004200 */
[----:B------:R-:W-:Y:S04]  /*4590*/  LDSM.16.MT88.4 R180, [R192+0xa800] ;  /* 0x00a80000c0b4783b */ /* 0x000fe80000004200 */
[----:B------:R-:W-:Y:S04]  /*45a0*/  LDSM.16.MT88.4 R80, [R190+0xb800] ;  /* 0x00b80000be50783b */ /* 0x000fe80000004200 */
[----:B------:R-:W-:Y:S04]  /*45b0*/  LDSM.16.MT88.4 R96, [R192+0xb800] ;  /* 0x00b80000c060783b */ /* 0x000fe80000004200 */
[----:B------:R-:W-:Y:S01]  /*45c0*/  LDSM.16.MT88.4 R184, [R195+0xa000] ;  /* 0x00a00000c3b8783b */ /* 0x000fe20000004200 */
[----:B-1----:R-:W-:-:S03]  /*45d0*/  FMNMX.FTZ R133, R133, R2, !PT ;  /* 0x0000000285857209 */ /* 0x002fc60007810000 */
[----:B------:R-:W-:Y:S01]  /*45e0*/  LDSM.16.MT88.4 R148, [R190+0xa800] ;  /* 0x00a80000be94783b */ /* 0x000fe20000004200 */
[----:B------:R-:W-:-:S03]  /*45f0*/  FMNMX.FTZ R2, R84, R30, !PT ;  /* 0x0000001e54027209 */ /* 0x000fc60007810000 */
[----:B------:R-:W1:Y:S01]  /*4600*/  SHFL.BFLY PT, R3, R133, 0x1, 0x1f ;  /* 0x0c201f0085037f89 */ /* 0x000e6200000e0000 */
[----:B------:R-:W-:-:S04]  /*4610*/  FMNMX.FTZ R2, R31, R2, !PT ;  /* 0x000000021f027209 */ /* 0x000fc80007810000 */
[----:B------:R-:W-:-:S04]  /*4620*/  FMNMX.FTZ R2, R32, R2, !PT ;  /* 0x0000000220027209 */ /* 0x000fc80007810000 */
[----:B------:R-:W-:-:S04]  /*4630*/  FMNMX.FTZ R2, R33, R2, !PT ;  /* 0x0000000221027209 */ /* 0x000fc80007810000 */
[----:B------:R-:W-:-:S04]  /*4640*/  FMNMX.FTZ R2, R34, R2, !PT ;  /* 0x0000000222027209 */ /* 0x000fc80007810000 */
[----:B------:R-:W-:-:S04]  /*4650*/  FMNMX.FTZ R2, R35, R2, !PT ;  /* 0x0000000223027209 */ /* 0x000fc80007810000 */
[----:B------:R-:W-:Y:S02]  /*4660*/  FMNMX.FTZ R132, R36, R2, !PT ;  /* 0x0000000224847209 */ /* 0x000fe40007810000 */
[----:B------:R-:W-:Y:S02]  /*4670*/  LOP3.LUT R2, R66, UR25, RZ, 0x3c, !PT ;  /* 0x0000001942027c12 */ /* 0x000fe4000f8e3cff */
[----:B-1----:R-:W-:Y:S01]  /*4680*/  FMNMX.FTZ R133, R133, R3, !PT ;  /* 0x0000000385857209 */ /* 0x002fe20007810000 */
[----:B------:R-:W1:Y:S01]  /*4690*/  SHFL.BFLY PT, R12, R132, 0x2, 0x1f ;  /* 0x0c401f00840c7f89 */ /* 0x000e6200000e0000 */
[----:B------:R-:W-:Y:S02]  /*46a0*/  LOP3.LUT R16, R25, R2, RZ, 0x3c, !PT ;  /* 0x0000000219107212 */ /* 0x000fe400078e3cff */
[C---:B------:R-:W-:Y:S01]  /*46b0*/  FSETP.NEU.FTZ.AND P0, PT, R133.reuse, -INF , PT ;  /* 0xff8000008500780b */ /* 0x040fe20003f1d000 */
[----:B------:R-:W-:Y:S02]  /*46c0*/  FMUL.FTZ R3, R133, UR10 ;  /* 0x0000000a85037c20 */ /* 0x000fe40008410000 */
[----:B------:R-:W-:-:S03]  /*46d0*/  IMAD.WIDE.U32 R16, R16, -0x326172a9, RZ ;  /* 0xcd9e8d5710107825 */ /* 0x000fc600078e00ff */
[----:B------:R-:W-:Y:S01]  /*46e0*/  FSEL R2, R3, RZ, P0 ;  /* 0x000000ff03027208 */ /* 0x000fe20000000000 */
[----:B------:R-:W-:Y:S01]  /*46f0*/  VIADD R3, R241, 0x4 ;  /* 0x00000004f1037836 */ /* 0x000fe20000000000 */
[----:B------:R-:W-:-:S03]  /*4700*/  LOP3.LUT R14, R17, UR6, R6, 0x96, !PT ;  /* 0x00000006110e7c12 */ /* 0x000fc6000f8e9606 */
[----:B------:R-:W-:Y:S01]  /*4710*/  FFMA.FTZ R7, R67, UR10, -R2 ;  /* 0x0000000a43077c23 */ /* 0x000fe20008010802 */
[----:B------:R-:W-:-:S03]  /*4720*/  IMAD.WIDE.U32 R8, R3, -0x326172a9, RZ ;  /* 0xcd9e8d5703087825 */ /* 0x000fc600078e00ff */
[----:B------:R2:W-:Y:S02]  /*4730*/  MUFU.EX2 R106, R7 ;  /* 0x00000007006a7308 */ /* 0x0005e40000000800 */
[----:B------:R-:W-:Y:S02]  /*4740*/  LOP3.LUT R13, R9, R239, RZ, 0x3c, !PT ;  /* 0x000000ef090d7212 */ /* 0x000fe400078e3cff */
[----:B------:R-:W-:Y:S02]  /*4750*/  LOP3.LUT R11, R17, UR6, R8, 0x96, !PT ;  /* 0x00000006110b7c12 */ /* 0x000fe4000f8e9608 */
[----:B-1----:R-:W-:Y:S02]  /*4760*/  FMNMX.FTZ R132, R132, R12, !PT ;  /* 0x0000000c84847209 */ /* 0x002fe40007810000 */
[----:B------:R-:W-:-:S03]  /*4770*/  FMNMX.FTZ R8, R87, R47, !PT ;  /* 0x0000002f57087209 */ /* 0x000fc60007810000 */
[----:B------:R-:W1:Y:S01]  /*4780*/  SHFL.BFLY PT, R12, R132, 0x1, 0x1f ;  /* 0x0c201f00840c7f89 */ /* 0x000e6200000e0000 */
[----:B------:R-:W-:-:S04]  /*4790*/  FMNMX.FTZ R8, R48, R8, !PT ;  /* 0x0000000830087209 */ /* 0x000fc80007810000 */
[----:B------:R-:W-:Y:S01]  /*47a0*/  FMNMX.FTZ R8, R46, R8, !PT ;  /* 0x000000082e087209 */ /* 0x000fe20007810000 */
[----:B--2---:R-:W-:-:S04]  /*47b0*/  IMAD.WIDE.U32 R6, R3, -0x326172a9, RZ ;  /* 0xcd9e8d5703067825 */ /* 0x004fc800078e00ff */
[----:B------:R-:W-:Y:S01]  /*47c0*/  FFMA.FTZ R3, R18, UR10, -R2 ;  /* 0x0000000a12037c23 */ /* 0x000fe20008010802 */
[----:B------:R-:W-:Y:S02]  /*47d0*/  FMNMX.FTZ R8, R45, R8, !PT ;  /* 0x000000082d087209 */ /* 0x000fe40007810000 */
[----:B------:R-:W-:Y:S01]  /*47e0*/  LOP3.LUT R19, R17, UR6, R6, 0x96, !PT ;  /* 0x0000000611137c12 */ /* 0x000fe2000f8e9606 */
[----:B------:R2:W-:Y:S01]  /*47f0*/  MUFU.EX2 R105, R3 ;  /* 0x0000000300697308 */ /* 0x0005e20000000800 */
[----:B------:R-:W-:Y:S01]  /*4800*/  FMNMX.FTZ R6, R86, R38, !PT ;  /* 0x0000002656067209 */ /* 0x000fe20007810000 */
[----:B------:R-:W-:Y:S01]  /*4810*/  UIADD3 UR6, UR24, 0x3c6ef372, URZ ;  /* 0x3c6ef37218067890 */ /* 0x000fe2000fffe03f */
[----:B------:R-:W-:Y:S02]  /*4820*/  LOP3.LUT R25, R7, R239, RZ, 0x3c, !PT ;  /* 0x000000ef07197212 */ /* 0x000fe400078e3cff */
[----:B------:R-:W-:Y:S01]  /*4830*/  FMNMX.FTZ R9, R50, R6, !PT ;  /* 0x0000000632097209 */ /* 0x000fe20007810000 */
[----:B------:R-:W-:-:S03]  /*4840*/  IMAD.WIDE.U32 R6, R13, -0x2daee0ad, RZ ;  /* 0xd2511f530d067825 */ /* 0x000fc600078e00ff */
[----:B------:R-:W-:Y:S02]  /*4850*/  FMNMX.FTZ R9, R56, R9, !PT ;  /* 0x0000000938097209 */ /* 0x000fe40007810000 */
[----:B------:R-:W-:Y:S02]  /*4860*/  LOP3.LUT R23, R7, UR8, R24, 0x96, !PT ;  /* 0x0000000807177c12 */ /* 0x000fe4000f8e9618 */
[----:B------:R-:W-:Y:S02]  /*4870*/  FMNMX.FTZ R9, R42, R9, !PT ;  /* 0x000000092a097209 */ /* 0x000fe40007810000 */
[----:B-1----:R-:W-:Y:S01]  /*4880*/  FMNMX.FTZ R132, R132, R12, !PT ;  /* 0x0000000c84847209 */ /* 0x002fe20007810000 */
[----:B------:R-:W-:-:S04]  /*4890*/  IMAD.WIDE.U32 R12, R19, -0x2daee0ad, RZ ;  /* 0xd2511f53130c7825 */ /* 0x000fc800078e00ff */
[----:B--2---:R-:W-:Y:S01]  /*48a0*/  FFMA.FTZ R3, R21, UR10, -R2 ;  /* 0x0000000a15037c23 */ /* 0x004fe20008010802 */
[----:B------:R-:W-:Y:S01]  /*48b0*/  FSETP.NEU.FTZ.AND P0, PT, R132, -INF , PT ;  /* 0xff8000008400780b */ /* 0x000fe20003f1d000 */
[----:B------:R-:W-:Y:S02]  /*48c0*/  IMAD.WIDE.U32 R20, R11, -0x2daee0ad, RZ ;  /* 0xd2511f530b147825 */ /* 0x000fe400078e00ff */
[----:B------:R1:W-:Y:S02]  /*48d0*/  MUFU.EX2 R117, R3 ;  /* 0x0000000300757308 */ /* 0x0003e40000000800 */
[----:B------:R-:W-:Y:S01]  /*48e0*/  IMAD.WIDE.U32 R10, R14, -0x2daee0ad, RZ ;  /* 0xd2511f530e0a7825 */ /* 0x000fe200078e00ff */
[----:B------:R-:W-:-:S03]  /*48f0*/  LOP3.LUT R17, R21, UR7, R6, 0x96, !PT ;  /* 0x0000000715117c12 */ /* 0x000fc6000f8e9606 */
[----:B------:R-:W-:-:S04]  /*4900*/  IMAD.WIDE.U32 R6, R15, -0x2daee0ad, RZ ;  /* 0xd2511f530f067825 */ /* 0x000fc800078e00ff */
[----:B------:R-:W-:Y:S01]  /*4910*/  IMAD.WIDE.U32 R58, R17, -0x326172a9, RZ ;  /* 0xcd9e8d57113a7825 */ /* 0x000fe200078e00ff */
[----:B------:R-:W-:Y:S02]  /*4920*/  LOP3.LUT R18, R11, UR7, R6, 0x96, !PT ;  /* 0x000000070b127c12 */ /* 0x000fe4000f8e9606 */
[----:B------:R-:W-:Y:S01]  /*4930*/  LOP3.LUT R15, R7, UR8, R24, 0x96, !PT ;  /* 0x00000008070f7c12 */ /* 0x000fe2000f8e9618 */
[--C-:B------:R-:W-:Y:S01]  /*4940*/  FFMA.FTZ R7, R27, UR10, -R2.reuse ;  /* 0x0000000a1b077c23 */ /* 0x100fe20008010802 */
[----:B-1----:R-:W-:Y:S01]  /*4950*/  FFMA.FTZ R3, R22, UR10, -R2 ;  /* 0x0000000a16037c23 */ /* 0x002fe20008010802 */
[----:B------:R-:W-:Y:S02]  /*4960*/  LOP3.LUT R22, R11, UR7, R6, 0x96, !PT ;  /* 0x000000070b167c12 */ /* 0x000fe4000f8e9606 */
[----:B------:R1:W-:Y:S01]  /*4970*/  MUFU.EX2 R165, R7 ;  /* 0x0000000700a57308 */ /* 0x0003e20000000800 */
[----:B------:R-:W-:Y:S01]  /*4980*/  FMNMX.FTZ R6, R44, R8, !PT ;  /* 0x000000082c067209 */ /* 0x000fe20007810000 */
[----:B------:R-:W-:-:S03]  /*4990*/  IMAD.WIDE.U32 R18, R18, -0x326172a9, RZ ;  /* 0xcd9e8d5712127825 */ /* 0x000fc600078e00ff */
[----:B------:R-:W-:-:S03]  /*49a0*/  FMNMX.FTZ R6, R43, R6, !PT ;  /* 0x000000062b067209 */ /* 0x000fc60007810000 */
[----:B------:R2:W-:Y:S01]  /*49b0*/  MUFU.EX2 R64, R3 ;  /* 0x0000000300407308 */ /* 0x0005e20000000800 */
[----:B------:R-:W-:Y:S01]  /*49c0*/  FMNMX.FTZ R11, R40, R6, !PT ;  /* 0x00000006280b7209 */ /* 0x000fe20007810000 */
[----:B-1----:R-:W-:-:S06]  /*49d0*/  FFMA.FTZ R7, R28, UR10, -R2 ;  /* 0x0000000a1c077c23 */ /* 0x002fcc0008010802 */
[----:B------:R1:W-:Y:S01]  /*49e0*/  MUFU.EX2 R112, R7 ;  /* 0x0000000700707308 */ /* 0x0003e20000000800 */
[----:B--2---:R-:W-:-:S07]  /*49f0*/  FFMA.FTZ R3, R26, UR10, -R2 ;  /* 0x0000000a1a037c23 */ /* 0x004fce0008010802 */
[----:B------:R2:W-:Y:S01]  /*4a00*/  MUFU.EX2 R122, R3 ;  /* 0x00000003007a7308 */ /* 0x0005e20000000800 */
[----:B-1----:R-:W-:-:S05]  /*4a10*/  IMAD.WIDE.U32 R6, R15, -0x326172a9, RZ ;  /* 0xcd9e8d570f067825 */ /* 0x002fca00078e00ff */
[----:B------:R-:W-:Y:S02]  /*4a20*/  LOP3.LUT R7, R7, UR6, R16, 0x96, !PT ;  /* 0x0000000607077c12 */ /* 0x000fe4000f8e9610 */
[----:B--2---:R-:W-:Y:S01]  /*4a30*/  FMNMX.FTZ R3, R39, R9, !PT ;  /* 0x0000000927037209 */ /* 0x004fe20007810000 */
[----:B------:R-:W-:Y:S02]  /*4a40*/  IMAD.WIDE.U32 R8, R25, -0x2daee0ad, RZ ;  /* 0xd2511f5319087825 */ /* 0x000fe400078e00ff */
[----:B------:R-:W-:Y:S01]  /*4a50*/  SHFL.BFLY PT, R25, R11, 0x2, 0x1f ;  /* 0x0c401f000b197f89 */ /* 0x000fe200000e0000 */
[----:B------:R-:W-:Y:S02]  /*4a60*/  FMNMX.FTZ R3, R37, R3, !PT ;  /* 0x0000000325037209 */ /* 0x000fe40007810000 */
[----:B------:R-:W-:Y:S01]  /*4a70*/  LOP3.LUT R24, R9, UR8, R24, 0x96, !PT ;  /* 0x0000000809187c12 */ /* 0x000fe2000f8e9618 */
[----:B------:R-:W-:Y:S01]  /*4a80*/  UIADD3 UR8, UR24, -0x255992d5, URZ ;  /* 0xdaa66d2b18087890 */ /* 0x000fe2000fffe03f */
[----:B------:R-:W-:Y:S01]  /*4a90*/  FMNMX.FTZ R14, R41, R3, !PT ;  /* 0x00000003290e7209 */ /* 0x000fe20007810000 */
[----:B------:R-:W-:Y:S01]  /*4aa0*/  FFMA.FTZ R3, R29, UR10, -R2 ;  /* 0x0000000a1d037c23 */ /* 0x000fe20008010802 */
[----:B------:R-:W-:Y:S01]  /*4ab0*/  FMUL.FTZ R2, R132, UR10 ;  /* 0x0000000a84027c20 */ /* 0x000fe20008410000 */
[----:B------:R-:W-:Y:S01]  /*4ac0*/  LOP3.LUT R15, R13, UR7, R8, 0x96, !PT ;  /* 0x000000070d0f7c12 */ /* 0x000fe2000f8e9608 */
[----:B------:R-:W-:Y:S01]  /*4ad0*/  IMAD.WIDE.U32 R8, R23, -0x326172a9, RZ ;  /* 0xcd9e8d5717087825 */ /* 0x000fe200078e00ff */
[----:B------:R-:W1:Y:S01]  /*4ae0*/  SHFL.BFLY PT, R134, R14, 0x2, 0x1f ;  /* 0x0c401f000e867f89 */ /* 0x000e6200000e0000 */
[----:B------:R2:W-:Y:S01]  /*4af0*/  MUFU.EX2 R119, R3 ;  /* 0x0000000300777308 */ /* 0x0005e20000000800 */
[----:B------:R-:W-:Y:S01]  /*4b00*/  FSEL R2, R2, RZ, P0 ;  /* 0x000000ff02027208 */ /* 0x000fe20000000000 */
[----:B------:R-:W-:Y:S01]  /*4b10*/  IMAD.WIDE.U32 R22, R22, -0x326172a9, RZ ;  /* 0xcd9e8d5716167825 */ /* 0x000fe200078e00ff */
[----:B------:R-:W-:Y:S01]  /*4b20*/  LOP3.LUT R17, R19, UR8, R6, 0x96, !PT ;  /* 0x0000000813117c12 */ /* 0x000fe2000f8e9606 */
[----:B------:R-:W-:Y:S01]  /*4b30*/  UIADD3 UR7, UR25, 0x32370b8f, URZ ;  /* 0x32370b8f19077890 */ /* 0x000fe2000fffe03f */
[----:B------:R-:W-:Y:S01]  /*4b40*/  LOP3.LUT R16, R9, UR6, R16, 0x96, !PT ;  /* 0x0000000609107c12 */ /* 0x000fe2000f8e9610 */
[----:B------:R-:W-:Y:S01]  /*4b50*/  IMAD R24, R24, -0x326172a9, RZ ;  /* 0xcd9e8d5718187824 */ /* 0x000fe200078e02ff */
[----:B------:R-:W-:Y:S01]  /*4b60*/  LOP3.LUT R21, R23, UR8, R6, 0x96, !PT ;  /* 0x0000000817157c12 */ /* 0x000fe2000f8e9606 */
[----:B------:R-:W-:Y:S01]  /*4b70*/  FFMA.FTZ R6, R31, UR10, -R2 ;  /* 0x0000000a1f067c23 */ /* 0x000fe20008010802 */
[----:B------:R-:W-:Y:S01]  /*4b80*/  LOP3.LUT R26, R59, UR8, R8, 0x96, !PT ;  /* 0x000000083b1a7c12 */ /* 0x000fe2000f8e9608 */
[----:B------:R-:W-:Y:S01]  /*4b90*/  IMAD.WIDE.U32 R8, R7, -0x2daee0ad, RZ ;  /* 0xd2511f5307087825 */ /* 0x000fe200078e00ff */
[----:B------:R-:W-:Y:S01]  /*4ba0*/  UIADD3 UR6, UR25, -0x126145ec, URZ ;  /* 0xed9eba1419067890 */ /* 0x000fe2000fffe03f */
[----:B------:R3:W-:Y:S02]  /*4bb0*/  MUFU.EX2 R116, R6 ;  /* 0x0000000600747308 */ /* 0x0007e40000000800 */
[----:B------:R-:W-:Y:S01]  /*4bc0*/  IMAD.WIDE.U32 R60, R26, -0x2daee0ad, RZ ;  /* 0xd2511f531a3c7825 */ /* 0x000fe200078e00ff */
[----:B------:R-:W-:-:S03]  /*4bd0*/  LOP3.LUT R13, R9, UR7, R10, 0x96, !PT ;  /* 0x00000007090d7c12 */ /* 0x000fc6000f8e960a */
[----:B--2---:R-:W-:Y:S01]  /*4be0*/  FFMA.FTZ R3, R84, UR10, -R2 ;  /* 0x0000000a54037c23 */ /* 0x004fe20008010802 */
[----:B------:R-:W-:Y:S01]  /*4bf0*/  LOP3.LUT R10, R9, UR7, R10, 0x96, !PT ;  /* 0x00000007090a7c12 */ /* 0x000fe2000f8e960a */
[----:B------:R-:W-:Y:S02]  /*4c00*/  FFMA.FTZ R9, R33, UR10, -R2 ;  /* 0x0000000a21097c23 */ /* 0x000fe40008010802 */
[----:B------:R2:W-:Y:S01]  /*4c10*/  MUFU.EX2 R104, R3 ;  /* 0x0000000300687308 */ /* 0x0005e20000000800 */
[----:B-1----:R-:W-:Y:S01]  /*4c20*/  FMNMX.FTZ R134, R14, R134, !PT ;  /* 0x000000860e867209 */ /* 0x002fe20007810000 */
[----:B------:R-:W-:-:S04]  /*4c30*/  IMAD.WIDE.U32 R14, R15, -0x326172a9, RZ ;  /* 0xcd9e8d570f0e7825 */ /* 0x000fc800078e00ff */
[----:B------:R-:W1:Y:S01]  /*4c40*/  SHFL.BFLY PT, R27, R134, 0x1, 0x1f ;  /* 0x0c201f00861b7f89 */ /* 0x000e6200000e0000 */
[----:B------:R-:W-:Y:S01]  /*4c50*/  LOP3.LUT R24, R15, UR8, R24, 0x96, !PT ;  /* 0x000000080f187c12 */ /* 0x000fe2000f8e9618 */
[----:B---3--:R-:W-:Y:S01]  /*4c60*/  IMAD.WIDE.U32 R6, R16, -0x2daee0ad, RZ ;  /* 0xd2511f5310067825 */ /* 0x008fe200078e00ff */
[----:B------:R3:W-:Y:S01]  /*4c70*/  MUFU.EX2 R158, R9 ;  /* 0x00000009009e7308 */ /* 0x0007e20000000800 */
[----:B------:R-:W-:Y:S02]  /*4c80*/  UIADD3 UR8, UR24, 0x78dde6e4, URZ ;  /* 0x78dde6e418087890 */ /* 0x000fe4000fffe03f */
[----:B------:R-:W-:Y:S01]  /*4c90*/  IMAD.WIDE.U32 R16, R17, -0x2daee0ad, RZ ;  /* 0xd2511f5311107825 */ /* 0x000fe200078e00ff */
[----:B------:R-:W-:Y:S02]  /*4ca0*/  LOP3.LUT R57, R61, UR6, R6, 0x96, !PT ;  /* 0x000000063d397c12 */ /* 0x000fe4000f8e9606 */
[----:B------:R-:W-:Y:S01]  /*4cb0*/  LOP3.LUT R59, R7, UR7, R20, 0x96, !PT ;  /* 0x00000007073b7c12 */ /* 0x000fe2000f8e9614 */
[----:B--2---:R-:W-:Y:S01]  /*4cc0*/  FFMA.FTZ R3, R30, UR10, -R2 ;  /* 0x0000000a1e037c23 */ /* 0x004fe20008010802 */
[----:B------:R-:W-:Y:S01]  /*4cd0*/  IMAD.WIDE.U32 R20, R21, -0x2daee0ad, RZ ;  /* 0xd2511f5315147825 */ /* 0x000fe200078e00ff */
[----:B------:R-:W-:-:S02]  /*4ce0*/  LOP3.LUT R19, R17, UR6, R8, 0x96, !PT ;  /* 0x0000000611137c12 */ /* 0x000fc4000f8e9608 */
[----:B------:R2:W-:Y:S02]  /*4cf0*/  MUFU.EX2 R103, R3 ;  /* 0x0000000300677308 */ /* 0x0005e40000000800 */
[----:B------:R-:W-:Y:S01]  /*4d00*/  LOP3.LUT R15, R21, UR6, R8, 0x96, !PT ;  /* 0x00000006150f7c12 */ /* 0x000fe2000f8e9608 */
[----:B------:R-:W-:Y:S01]  /*4d10*/  FFMA.FTZ R8, R34, UR10, -R2 ;  /* 0x0000000a22087c23 */ /* 0x000fe20008010802 */
[----:B---3--:R-:W-:Y:S01]  /*4d20*/  LOP3.LUT R9, R7, UR7, R12, 0x96, !PT ;  /* 0x0000000707097c12 */ /* 0x008fe2000f8e960c */
[----:B------:R-:W-:Y:S01]  /*4d30*/  IMAD.WIDE.U32 R12, R13, -0x326172a9, RZ ;  /* 0xcd9e8d570d0c7825 */ /* 0x000fe200078e00ff */
[----:B------:R-:W-:Y:S02]  /*4d40*/  UIADD3 UR7, UR24, 0x1715609d, URZ ;  /* 0x1715609d18077890 */ /* 0x000fe4000fffe03f */
[----:B------:R3:W-:Y:S01]  /*4d50*/  MUFU.EX2 R166, R8 ;  /* 0x0000000800a67308 */ /* 0x0007e20000000800 */
[----:B-1----:R-:W-:Y:S01]  /*4d60*/  FMNMX.FTZ R134, R134, R27, !PT ;  /* 0x0000001b86867209 */ /* 0x002fe20007810000 */
[----:B------:R-:W-:Y:S01]  /*4d70*/  IMAD.WIDE.U32 R52, R15, -0x326172a9, RZ ;  /* 0xcd9e8d570f347825 */ /* 0x000fe200078e00ff */
[----:B------:R-:W-:-:S02]  /*4d80*/  LOP3.LUT R7, R13, UR8, R22, 0x96, !PT ;  /* 0x000000080d077c12 */ /* 0x000fc4000f8e9616 */
[----:B------:R-:W-:Y:S02]  /*4d90*/  FSETP.NEU.FTZ.AND P0, PT, R134, -INF , PT ;  /* 0xff8000008600780b */ /* 0x000fe40003f1d000 */
[----:B------:R-:W-:Y:S01]  /*4da0*/  LOP3.LUT R51, R53, UR7, R12, 0x96, !PT ;  /* 0x0000000735337c12 */ /* 0x000fe2000f8e960c */
[----:B------:R-:W-:Y:S01]  /*4db0*/  IMAD.WIDE.U32 R54, R7, -0x2daee0ad, RZ ;  /* 0xd2511f5307367825 */ /* 0x000fe200078e00ff */
[----:B--2---:R-:W-:-:S03]  /*4dc0*/  FMNMX.FTZ R3, R11, R25, !PT ;  /* 0x000000190b037209 */ /* 0x004fc60007810000 */
[----:B------:R-:W-:Y:S01]  /*4dd0*/  FFMA.FTZ R11, R32, UR10, -R2 ;  /* 0x0000000a200b7c23 */ /* 0x000fe20008010802 */
[----:B------:R-:W-:Y:S01]  /*4de0*/  IMAD.WIDE.U32 R24, R24, -0x2daee0ad, RZ ;  /* 0xd2511f5318187825 */ /* 0x000fe200078e00ff */
[----:B------:R-:W1:Y:S02]  /*4df0*/  SHFL.BFLY PT, R28, R3, 0x1, 0x1f ;  /* 0x0c201f00031c7f89 */ /* 0x000e6400000e0000 */
[----:B------:R2:W4:Y:S02]  /*4e00*/  MUFU.EX2 R65, R11 ;  /* 0x0000000b00417308 */ /* 0x0005240000000800 */
[----:B------:R-:W-:Y:S01]  /*4e10*/  LOP3.LUT R23, R25, UR6, R6, 0x96, !PT ;  /* 0x0000000619177c12 */ /* 0x000fe2000f8e9606 */
[--C-:B------:R-:W-:Y:S01]  /*4e20*/  FFMA.FTZ R6, R35, UR10, -R2.reuse ;  /* 0x0000000a23067c23 */ /* 0x100fe20008010802 */
[----:B------:R-:W-:Y:S01]  /*4e30*/  FFMA.FTZ R2, R36, UR10, -R2 ;  /* 0x0000000a24027c23 */ /* 0x000fe20008010802 */
[----:B---3--:R-:W-:Y:S01]  /*4e40*/  IMAD.WIDE.U32 R8, R9, -0x326172a9, RZ ;  /* 0xcd9e8d5709087825 */ /* 0x008fe200078e00ff */
[----:B------:R-:W-:-:S02]  /*4e50*/  UIADD3 UR6, UR25, -0x56f99767, URZ ;  /* 0xa906689919067890 */ /* 0x000fc4000fffe03f */
[----:B------:R3:W-:Y:S01]  /*4e60*/  MUFU.EX2 R120, R6 ;  /* 0x0000000600787308 */ /* 0x0007e20000000800 */
[----:B------:R-:W-:Y:S01]  /*4e70*/  IMAD.WIDE.U32 R22, R23, -0x326172a9, RZ ;  /* 0xcd9e8d5717167825 */ /* 0x000fe200078e00ff */
[----:B------:R-:W-:-:S04]  /*4e80*/  LOP3.LUT R17, R9, UR8, R14, 0x96, !PT ;  /* 0x0000000809117c12 */ /* 0x000fc8000f8e960e */
[----:B------:R-:W-:Y:S02]  /*4e90*/  LOP3.LUT R15, R23, UR7, R8, 0x96, !PT ;  /* 0x00000007170f7c12 */ /* 0x000fe4000f8e9608 */
[----:B------:R5:W-:Y:S01]  /*4ea0*/  MUFU.EX2 R113, R2 ;  /* 0x0000000200717308 */ /* 0x000be20000000800 */
[----:B--2---:R-:W-:Y:S01]  /*4eb0*/  IMAD.WIDE.U32 R10, R10, -0x326172a9, RZ ;  /* 0xcd9e8d570a0a7825 */ /* 0x004fe200078e00ff */
[----:B----4-:R-:W-:-:S04]  /*4ec0*/  F2FP.F16.F32.PACK_AB R0, R65, R116 ;  /* 0x000000744100723e */ /* 0x010fc800000000ff */
[----:B------:R-:W-:Y:S01]  /*4ed0*/  LOP3.LUT R13, R11, UR8, R18, 0x96, !PT ;  /* 0x000000080b0d7c12 */ /* 0x000fe2000f8e9612 */
[----:B------:R-:W-:Y:S01]  /*4ee0*/  IMAD.WIDE.U32 R18, R19, -0x326172a9, RZ ;  /* 0xcd9e8d5713127825 */ /* 0x000fe200078e00ff */
[----:B-1----:R-:W-:-:S03]  /*4ef0*/  FMNMX.FTZ R3, R3, R28, !PT ;  /* 0x0000001c03037209 */ /* 0x002fc60007810000 */
[----:B---3--:R-:W-:Y:S01]  /*4f00*/  FMUL.FTZ R6, R134, UR10 ;  /* 0x0000000a86067c20 */ /* 0x008fe20008410000 */
[----:B------:R-:W-:Y:S01]  /*4f10*/  PRMT R217, R0, 0x7610, R217 ;  /* 0x0000761000d97816 */ /* 0x000fe200000000d9 */
[----:B------:R-:W-:Y:S01]  /*4f20*/  IMAD.WIDE.U32 R12, R13, -0x2daee0ad, RZ ;  /* 0xd2511f530d0c7825 */ /* 0x000fe200078e00ff */
[----:B------:R-:W-:Y:S02]  /*4f30*/  LOP3.LUT R11, R19, UR7, R10, 0x96, !PT ;  /* 0x00000007130b7c12 */ /* 0x000fe4000f8e960a */
[----:B------:R-:W-:Y:S02]  /*4f40*/  FSEL R6, R6, RZ, P0 ;  /* 0x000000ff06067208 */ /* 0x000fe40000000000 */
[----:B------:R-:W-:Y:S01]  /*4f50*/  FSETP.NEU.FTZ.AND P0, PT, R3, -INF , PT ;  /* 0xff8000000300780b */ /* 0x000fe20003f1d000 */
[----:B------:R-:W-:Y:S01]  /*4f60*/  IMAD.WIDE.U32 R8, R11, -0x2daee0ad, RZ ;  /* 0xd2511f530b087825 */ /* 0x000fe200078e00ff */
[----:B------:R-:W-:-:S03]  /*4f70*/  LOP3.LUT R16, R13, UR6, R16, 0x96, !PT ;  /* 0x000000060d107c12 */ /* 0x000fc6000f8e9610 */
[--C-:B-----5:R-:W-:Y:S01]  /*4f80*/  FFMA.FTZ R2, R86, UR10, -R6.reuse ;  /* 0x0000000a56027c23 */ /* 0x120fe20008010806 */
[--C-:B------:R-:W-:Y:S01]  /*4f90*/  FFMA.FTZ R7, R38, UR10, -R6.reuse ;  /* 0x0000000a26077c23 */ /* 0x100fe20008010806 */
[--C-:B------:R-:W-:Y:S01]  /*4fa0*/  FFMA.FTZ R10, R56, UR10, -R6.reuse ;  /* 0x0000000a380a7c23 */ /* 0x100fe20008010806 */
[--C-:B------:R-:W-:Y:S01]  /*4fb0*/  FFMA.FTZ R13, R42, UR10, -R6.reuse ;  /* 0x0000000a2a0d7c23 */ /* 0x100fe20008010806 */
[----:B------:R1:W-:Y:S01]  /*4fc0*/  MUFU.EX2 R102, R2 ;  /* 0x0000000200667308 */ /* 0x0003e20000000800 */
[--C-:B------:R-:W-:Y:S01]  /*4fd0*/  FFMA.FTZ R14, R39, UR10, -R6.reuse ;  /* 0x0000000a270e7c23 */ /* 0x100fe20008010806 */
[--C-:B------:R-:W-:Y:S01]  /*4fe0*/  FFMA.FTZ R26, R37, UR10, -R6.reuse ;  /* 0x0000000a251a7c23 */ /* 0x100fe20008010806 */
[----:B------:R-:W-:Y:S01]  /*4ff0*/  FFMA.FTZ R27, R41, UR10, -R6 ;  /* 0x0000000a291b7c23 */ /* 0x000fe20008010806 */
[----:B------:R-:W-:Y:S02]  /*5000*/  LOP3.LUT R38, R55, UR6, R20, 0x96, !PT ;  /* 0x0000000637267c12 */ /* 0x000fe4000f8e9614 */
[----:B------:R-:W-:-:S02]  /*5010*/  LOP3.LUT R12, R9, UR9, R12, 0x96, !PT ;  /* 0x00000009090c7c12 */ /* 0x000fc4000f8e960c */
[----:B------:R2:W-:Y:S01]  /*5020*/  MUFU.EX2 R101, R7 ;  /* 0x0000000700657308 */ /* 0x0005e20000000800 */
[----:B------:R-:W-:Y:S02]  /*5030*/  LOP3.LUT R25, R8, 0xff, RZ, 0xc0, !PT ;  /* 0x000000ff08197812 */ /* 0x000fe400078ec0ff */
[----:B------:R-:W-:Y:S02]  /*5040*/  SHF.R.U32.HI R21, RZ, 0x18, R8 ;  /* 0x00000018ff157819 */ /* 0x000fe40000011608 */
[----:B------:R-:W-:Y:S02]  /*5050*/  PRMT R216, R0, 0x7632, R216 ;  /* 0x0000763200d87816 */ /* 0x000fe400000000d8 */
[----:B------:R-:W-:Y:S01]  /*5060*/  F2FP.F16.F32.PACK_AB R0, R166, R158 ;  /* 0x0000009ea600723e */ /* 0x000fe200000000ff */
[----:B------:R3:W4:Y:S01]  /*5070*/  MUFU.EX2 R66, R10 ;  /* 0x0000000a00427308 */ /* 0x0007220000000800 */
[----:B-1----:R-:W-:Y:S02]  /*5080*/  FMUL.FTZ R2, R3, UR10 ;  /* 0x0000000a03027c20 */ /* 0x002fe40008410000 */
[----:B------:R-:W-:-:S02]  /*5090*/  PRMT R213, R0, 0x7610, R213 ;  /* 0x0000761000d57816 */ /* 0x000fc400000000d5 */
[----:B------:R-:W-:Y:S02]  /*50a0*/  PRMT R212, R0, 0x7632, R212 ;  /* 0x0000763200d47816 */ /* 0x000fe400000000d4 */
[----:B------:R-:W-:Y:S01]  /*50b0*/  FSEL R2, R2, RZ, P0 ;  /* 0x000000ff02027208 */ /* 0x000fe20000000000 */
[----:B------:R1:W-:Y:S01]  /*50c0*/  MUFU.EX2 R159, R13 ;  /* 0x0000000d009f7308 */ /* 0x0003e20000000800 */
[----:B--2---:R-:W-:-:S03]  /*50d0*/  FFMA.FTZ R7, R50, UR10, -R6 ;  /* 0x0000000a32077c23 */ /* 0x004fc60008010806 */
[--C-:B------:R-:W-:Y:S01]  /*50e0*/  FFMA.FTZ R28, R87, UR10, -R2.reuse ;  /* 0x0000000a571c7c23 */ /* 0x100fe20008010802 */
[--C-:B------:R-:W-:Y:S01]  /*50f0*/  FFMA.FTZ R29, R47, UR10, -R2.reuse ;  /* 0x0000000a2f1d7c23 */ /* 0x100fe20008010802 */
[--C-:B------:R-:W-:Y:S01]  /*5100*/  FFMA.FTZ R32, R48, UR10, -R2.reuse ;  /* 0x0000000a30207c23 */ /* 0x100fe20008010802 */
[----:B------:R-:W-:Y:S01]  /*5110*/  FFMA.FTZ R33, R46, UR10, -R2 ;  /* 0x0000000a2e217c23 */ /* 0x000fe20008010802 */
[----:B------:R2:W5:Y:S01]  /*5120*/  MUFU.EX2 R157, R7 ;  /* 0x00000007009d7308 */ /* 0x0005620000000800 */
[----:B---3--:R-:W-:-:S04]  /*5130*/  IMAD.WIDE.U32 R10, R17, -0x2daee0ad, RZ ;  /* 0xd2511f53110a7825 */ /* 0x008fc800078e00ff */
[--C-:B------:R-:W-:Y:S01]  /*5140*/  FFMA.FTZ R34, R45, UR10, -R2.reuse ;  /* 0x0000000a2d227c23 */ /* 0x100fe20008010802 */
[--C-:B------:R-:W-:Y:S01]  /*5150*/  FFMA.FTZ R35, R44, UR10, -R2.reuse ;  /* 0x0000000a2c237c23 */ /* 0x100fe20008010802 */
[--C-:B------:R-:W-:Y:S01]  /*5160*/  FFMA.FTZ R36, R43, UR10, -R2.reuse ;  /* 0x0000000a2b247c23 */ /* 0x100fe20008010802 */
[----:B------:R-:W-:Y:S01]  /*5170*/  FFMA.FTZ R40, R40, UR10, -R2 ;  /* 0x0000000a28287c23 */ /* 0x000fe20008010802 */
[----:B------:R-:W-:Y:S01]  /*5180*/  LOP3.LUT R24, R11, UR6, R24, 0x96, !PT ;  /* 0x000000060b187c12 */ /* 0x000fe2000f8e9618 */
[----:B------:R-:W-:Y:S01]  /*5190*/  UIADD3 UR10, UR24, -0x4ab325aa, URZ ;  /* 0xb54cda56180a7890 */ /* 0x000fe2000fffe03f */
[----:B------:R-:W-:Y:S01]  /*51a0*/  SHF.R.U32.HI R2, RZ, 0x10, R8 ;  /* 0x00000010ff027819 */ /* 0x000fe20000011608 */
[----:B------:R3:W-:Y:S01]  /*51b0*/  MUFU.EX2 R167, R14 ;  /* 0x0000000e00a77308 */ /* 0x0007e20000000800 */
[----:B-1----:R-:W-:Y:S01]  /*51c0*/  LOP3.LUT R13, R8, 0xffff, RZ, 0xc0, !PT ;  /* 0x0000ffff080d7812 */ /* 0x002fe200078ec0ff */
[----:B------:R-:W-:Y:S01]  /*51d0*/  IMAD.WIDE.U32 R8, R16, -0x326172a9, RZ ;  /* 0xcd9e8d5710087825 */ /* 0x000fe200078e00ff */
[----:B------:R-:W-:-:S02]  /*51e0*/  LOP3.LUT R2, R2, 0xff, RZ, 0xc0, !PT ;  /* 0x000000ff02027812 */ /* 0x000fc400078ec0ff */
[----:B------:R-:W-:Y:S02]  /*51f0*/  SHF.R.U32.HI R13, RZ, 0x8, R13 ;  /* 0x00000008ff0d7819 */ /* 0x000fe4000001160d */
[----:B------:R-:W-:Y:S01]  /*5200*/  PRMT R30, R2, 0x5410, R21 ;  /* 0x00005410021e7816 */ /* 0x000fe20000000015 */
[----:B--2---:R-:W-:Y:S01]  /*5210*/  IMAD.WIDE.U32 R6, R15, -0x2daee0ad, RZ ;  /* 0xd2511f530f067825 */ /* 0x004fe200078e00ff */
[----:B------:R1:W-:Y:S01]  /*5220*/  MUFU.EX2 R107, R26 ;  /* 0x0000001a006b7308 */ /* 0x0003e20000000800 */
[--C-:B------:R-:W-:Y:S02]  /*5230*/  SHF.R.U32.HI R16, RZ, 0x10, R8.reuse ;  /* 0x00000010ff107819 */ /* 0x100fe40000011608 */
[----:B------:R-:W-:Y:S02]  /*5240*/  SHF.R.U32.HI R15, RZ, 0x18, R8 ;  /* 0x00000018ff0f7819 */ /* 0x000fe40000011608 */
[----:B------:R-:W-:Y:S02]  /*5250*/  LOP3.LUT R11, R7, UR9, R10, 0x96, !PT ;  /* 0x00000009070b7c12 */ /* 0x000fe4000f8e960a */
[C---:B------:R-:W-:Y:S01]  /*5260*/  LOP3.LUT R17, R6.reuse, 0xffff, RZ, 0xc0, !PT ;  /* 0x0000ffff06117812 */ /* 0x040fe200078ec0ff */
[----:B------:R2:W-:Y:S01]  /*5270*/  MUFU.EX2 R114, R27 ;  /* 0x0000001b00727308 */ /* 0x0005e20000000800 */
[----:B------:R-:W-:-:S02]  /*5280*/  LOP3.LUT R23, R6, 0xff, RZ, 0xc0, !PT ;  /* 0x000000ff06177812 */ /* 0x000fc400078ec0ff */
[--C-:B------:R-:W-:Y:S02]  /*5290*/  SHF.R.U32.HI R19, RZ, 0x10, R6.reuse ;  /* 0x00000010ff137819 */ /* 0x100fe40000011606 */
[----:B------:R-:W-:Y:S01]  /*52a0*/  SHF.R.U32.HI R20, RZ, 0x18, R6 ;  /* 0x00000018ff147819 */ /* 0x000fe20000011606 */
[----:B------:R-:W-:Y:S01]  /*52b0*/  IMAD.WIDE.U32 R6, R24, -0x326172a9, RZ ;  /* 0xcd9e8d5718067825 */ /* 0x000fe200078e00ff */
[----:B---3--:R-:W-:Y:S01]  /*52c0*/  LOP3.LUT R14, R8, 0xffff, RZ, 0xc0, !PT ;  /* 0x0000ffff080e7812 */ /* 0x008fe200078ec0ff */
[----:B------:R-:W-:Y:S01]  /*52d0*/  MUFU.EX2 R121, R36 ;  /* 0x0000002400797308 */ /* 0x000fe20000000800 */
[----:B------:R-:W-:Y:S02]  /*52e0*/  LOP3.LUT R10, R9, UR10, R18, 0x96, !PT ;  /* 0x0000000a090a7c12 */ /* 0x000fe4000f8e9612 */
[----:B------:R-:W-:Y:S02]  /*52f0*/  LOP3.LUT R21, R6, 0xffff, RZ, 0xc0, !PT ;  /* 0x0000ffff06157812 */ /* 0x000fe400078ec0ff */
[----:B------:R-:W-:-:S02]  /*5300*/  SHF.R.U32.HI R24, RZ, 0x10, R6 ;  /* 0x00000010ff187819 */ /* 0x000fc40000011606 */
[----:B-1----:R-:W-:Y:S01]  /*5310*/  SHF.R.U32.HI R26, RZ, 0x18, R6 ;  /* 0x00000018ff1a7819 */ /* 0x002fe20000011606 */
[----:B------:R-:W1:Y:S01]  /*5320*/  MUFU.EX2 R115, R40 ;  /* 0x0000002800737308 */ /* 0x000e620000000800 */
[----:B--2---:R-:W-:Y:S02]  /*5330*/  LOP3.LUT R27, R6, 0xff, RZ, 0xc0, !PT ;  /* 0x000000ff061b7812 */ /* 0x004fe400078ec0ff */
[----:B------:R-:W-:Y:S02]  /*5340*/  LOP3.LUT R6, R12, 0xffff, RZ, 0xc0, !PT ;  /* 0x0000ffff0c067812 */ /* 0x000fe400078ec0ff */
[----:B------:R-:W-:Y:S02]  /*5350*/  LOP3.LUT R18, R8, 0xff, RZ, 0xc0, !PT ;  /* 0x000000ff08127812 */ /* 0x000fe400078ec0ff */
[----:B------:R-:W-:Y:S01]  /*5360*/  SHF.R.U32.HI R14, RZ, 0x8, R14 ;  /* 0x00000008ff0e7819 */ /* 0x000fe2000001160e */
[----:B------:R-:W-:Y:S01]  /*5370*/  MUFU.EX2 R100, R28 ;  /* 0x0000001c00647308 */ /* 0x000fe20000000800 */
[----:B------:R-:W-:-:S02]  /*5380*/  LOP3.LUT R2, R7, UR10, R22, 0x96, !PT ;  /* 0x0000000a07027c12 */ /* 0x000fc4000f8e9616 */
[----:B------:R-:W-:Y:S02]  /*5390*/  SHF.R.U32.HI R8, RZ, 0x8, R17 ;  /* 0x00000008ff087819 */ /* 0x000fe40000011611 */
[----:B------:R-:W-:Y:S02]  /*53a0*/  LOP3.LUT R9, R12, 0xff, RZ, 0xc0, !PT ;  /* 0x000000ff0c097812 */ /* 0x000fe400078ec0ff */
[----:B------:R-:W-:Y:S01]  /*53b0*/  SHF.R.U32.HI R6, RZ, 0x8, R6 ;  /* 0x00000008ff067819 */ /* 0x000fe20000011606 */
[----:B------:R-:W2:Y:S01]  /*53c0*/  MUFU.EX2 R61, R29 ;  /* 0x0000001d003d7308 */ /* 0x000ea20000000800 */
[----:B------:R-:W-:Y:S02]  /*53d0*/  PRMT R31, R25, 0x5410, R13 ;  /* 0x00005410191f7816 */ /* 0x000fe4000000000d */
[----:B------:R-:W-:Y:S01]  /*53e0*/  LOP3.LUT R7, R19, 0xff, RZ, 0xc0, !PT ;  /* 0x000000ff13077812 */ /* 0x000fe200078ec0ff */
[----:B------:R-:W-:Y:S01]  /*53f0*/  IMAD.U32 R19, RZ, RZ, UR5 ;  /* 0x00000005ff137e24 */ /* 0x000fe2000f8e00ff */
[----:B------:R-:W-:-:S02]  /*5400*/  LOP3.LUT R13, R16, 0xff, RZ, 0xc0, !PT ;  /* 0x000000ff100d7812 */ /* 0x000fc400078ec0ff */
[----:B------:R-:W-:Y:S01]  /*5410*/  PRMT R22, R18, 0x5410, R14 ;  /* 0x0000541012167816 */ /* 0x000fe2000000000e */
[----:B------:R-:W-:Y:S01]  /*5420*/  MUFU.EX2 R156, R32 ;  /* 0x00000020009c7308 */ /* 0x000fe20000000800 */
[----:B------:R-:W-:Y:S02]  /*5430*/  PRMT R25, R23, 0x5410, R8 ;  /* 0x0000541017197816 */ /* 0x000fe40000000008 */
[----:B------:R-:W-:Y:S02]  /*5440*/  PRMT R18, R9, 0x5410, R6 ;  /* 0x0000541009127816 */ /* 0x000fe40000000006 */
[----:B------:R-:W-:Y:S02]  /*5450*/  PRMT R23, R7, 0x5410, R20 ;  /* 0x0000541007177816 */ /* 0x000fe40000000014 */
[----:B------:R-:W-:Y:S01]  /*5460*/  SHF.R.U32.HI R9, RZ, 0x10, R12 ;  /* 0x00000010ff097819 */ /* 0x000fe2000001160c */
[----:B------:R-:W3:Y:S01]  /*5470*/  MUFU.EX2 R123, R33 ;  /* 0x00000021007b7308 */ /* 0x000ee20000000800 */
[----:B------:R-:W-:-:S02]  /*5480*/  PRMT R20, R13, 0x5410, R15 ;  /* 0x000054100d147816 */ /* 0x000fc4000000000f */
[C---:B------:R-:W-:Y:S02]  /*5490*/  LOP3.LUT R7, R11.reuse, 0xffff, RZ, 0xc0, !PT ;  /* 0x0000ffff0b077812 */ /* 0x040fe400078ec0ff */
[----:B------:R-:W-:Y:S02]  /*54a0*/  SHF.R.U32.HI R16, RZ, 0x18, R12 ;  /* 0x00000018ff107819 */ /* 0x000fe4000001160c */
[----:B------:R-:W-:Y:S01]  /*54b0*/  LOP3.LUT R15, R11, 0xff, RZ, 0xc0, !PT ;  /* 0x000000ff0b0f7812 */ /* 0x000fe200078ec0ff */
[----:B------:R-:W-:Y:S01]  /*54c0*/  MUFU.EX2 R164, R34 ;  /* 0x0000002200a47308 */ /* 0x000fe20000000800 */
[--C-:B------:R-:W-:Y:S02]  /*54d0*/  SHF.R.U32.HI R8, RZ, 0x10, R11.reuse ;  /* 0x00000010ff087819 */ /* 0x100fe4000001160b */
[----:B------:R-:W-:Y:S02]  /*54e0*/  SHF.R.U32.HI R13, RZ, 0x18, R11 ;  /* 0x00000018ff0d7819 */ /* 0x000fe4000001160b */
[----:B------:R-:W-:-:S02]  /*54f0*/  LOP3.LUT R6, R10, 0xffff, RZ, 0xc0, !PT ;  /* 0x0000ffff0a067812 */ /* 0x000fc400078ec0ff */
[----:B------:R-:W-:Y:S01]  /*5500*/  LOP3.LUT R14, R10, 0xff, RZ, 0xc0, !PT ;  /* 0x000000ff0a0e7812 */ /* 0x000fe200078ec0ff */
[----:B------:R4:W3:Y:S01]  /*5510*/  MUFU.EX2 R118, R35 ;  /* 0x0000002300767308 */ /* 0x0008e20000000800 */
[--C-:B------:R-:W-:Y:S02]  /*5520*/  SHF.R.U32.HI R12, RZ, 0x10, R10.reuse ;  /* 0x00000010ff0c7819 */ /* 0x100fe4000001160a */
[----:B------:R-:W-:Y:S02]  /*5530*/  SHF.R.U32.HI R11, RZ, 0x18, R10 ;  /* 0x00000018ff0b7819 */ /* 0x000fe4000001160a */
[----:B------:R-:W-:Y:S02]  /*5540*/  LOP3.LUT R10, R9, 0xff, RZ, 0xc0, !PT ;  /* 0x000000ff090a7812 */ /* 0x000fe400078ec0ff */
[----:B------:R-:W-:Y:S02]  /*5550*/  SHF.R.U32.HI R9, RZ, 0x8, R7 ;  /* 0x00000008ff097819 */ /* 0x000fe40000011607 */
[----:B------:R-:W-:-:S02]  /*5560*/  LOP3.LUT R8, R8, 0xff, RZ, 0xc0, !PT ;  /* 0x000000ff08087812 */ /* 0x000fc400078ec0ff */
[----:B------:R-:W-:Y:S02]  /*5570*/  SHF.R.U32.HI R7, RZ, 0x8, R6 ;  /* 0x00000008ff077819 */ /* 0x000fe40000011606 */
[----:B------:R-:W-:Y:S02]  /*5580*/  LOP3.LUT R6, R12, 0xff, RZ, 0xc0, !PT ;  /* 0x000000ff0c067812 */ /* 0x000fe400078ec0ff */
[----:B------:R-:W-:Y:S02]  /*5590*/  PRMT R17, R10, 0x5410, R16 ;  /* 0x000054100a117816 */ /* 0x000fe40000000010 */
[----:B------:R-:W-:Y:S01]  /*55a0*/  PRMT R16, R15, 0x5410, R9 ;  /* 0x000054100f107816 */ /* 0x000fe20000000009 */
[----:B----4-:R-:W-:Y:S01]  /*55b0*/  LDSM.16.MT88.4 R32, [R190+0xb000] ;  /* 0x00b00000be20783b */ /* 0x010fe20000004200 */
[----:B------:R-:W-:Y:S02]  /*55c0*/  PRMT R15, R8, 0x5410, R13 ;  /* 0x00005410080f7816 */ /* 0x000fe4000000000d */
[----:B------:R-:W-:-:S02]  /*55d0*/  PRMT R13, R6, 0x5410, R11 ;  /* 0x00005410060d7816 */ /* 0x000fc4000000000b */
[----:B------:R-:W-:Y:S02]  /*55e0*/  LOP3.LUT R6, R2, 0xffff, RZ, 0xc0, !PT ;  /* 0x0000ffff02067812 */ /* 0x000fe400078ec0ff */
[----:B------:R-:W-:Y:S02]  /*55f0*/  SHF.R.U32.HI R8, RZ, 0x10, R2 ;  /* 0x00000010ff087819 */ /* 0x000fe40000011602 */
[----:B------:R-:W-:Y:S02]  /*5600*/  LOP3.LUT R9, R24, 0xff, RZ, 0xc0, !PT ;  /* 0x000000ff18097812 */ /* 0x000fe400078ec0ff */
[----:B------:R-:W-:Y:S02]  /*5610*/  PRMT R14, R14, 0x5410, R7 ;  /* 0x000054100e0e7816 */ /* 0x000fe40000000007 */
[----:B------:R-:W-:Y:S02]  /*5620*/  LOP3.LUT R12, R2, 0xff, RZ, 0xc0, !PT ;  /* 0x000000ff020c7812 */ /* 0x000fe400078ec0ff */
[----:B------:R-:W-:-:S02]  /*5630*/  SHF.R.U32.HI R10, RZ, 0x8, R6 ;  /* 0x00000008ff0a7819 */ /* 0x000fc40000011606 */
[----:B------:R-:W-:Y:S02]  /*5640*/  SHF.R.U32.HI R7, RZ, 0x8, R21 ;  /* 0x00000008ff077819 */ /* 0x000fe40000011615 */
[----:B------:R-:W-:Y:S02]  /*5650*/  SHF.R.U32.HI R11, RZ, 0x18, R2 ;  /* 0x00000018ff0b7819 */ /* 0x000fe40000011602 */
[----:B------:R-:W-:Y:S02]  /*5660*/  LOP3.LUT R8, R8, 0xff, RZ, 0xc0, !PT ;  /* 0x000000ff08087812 */ /* 0x000fe400078ec0ff */
[----:B------:R-:W-:Y:S02]  /*5670*/  LEA R2, R19, UR5, 0x10 ;  /* 0x0000000513027c11 */ /* 0x000fe4000f8e80ff */
[----:B------:R-:W-:Y:S02]  /*5680*/  PRMT R6, R9, 0x5410, R26 ;  /* 0x0000541009067816 */ /* 0x000fe4000000001a */
[----:B------:R-:W-:-:S02]  /*5690*/  PRMT R9, R12, 0x5410, R10 ;  /* 0x000054100c097816 */ /* 0x000fc4000000000a */
[----:B------:R-:W-:Y:S01]  /*56a0*/  PRMT R7, R27, 0x5410, R7 ;  /* 0x000054101b077816 */ /* 0x000fe20000000007 */
[----:B------:R-:W-:Y:S01]  /*56b0*/  IMAD.MOV.U32 R27, RZ, RZ, R66 ;  /* 0x000000ffff1b7224 */ /* 0x000fe200078e0042 */
[----:B------:R-:W-:Y:S02]  /*56c0*/  PRMT R8, R8, 0x5410, R11 ;  /* 0x0000541008087816 */ /* 0x000fe4000000000b */
[--C-:B------:R-:W-:Y:S02]  /*56d0*/  HSET2.LE.AND R10, R22, R2.reuse, PT ;  /* 0x00000002160a7233 */ /* 0x100fe40003803000 */
[--C-:B------:R-:W-:Y:S02]  /*56e0*/  HSET2.LE.AND R26, R23, R2.reuse, PT ;  /* 0x00000002171a7233 */ /* 0x100fe40003803000 */
[--C-:B------:R-:W-:Y:S02]  /*56f0*/  HSET2.LE.AND R11, R20, R2.reuse, PT ;  /* 0x00000002140b7233 */ /* 0x100fe40003803000 */
[----:B------:R-:W-:-:S02]  /*5700*/  HSET2.LE.AND R12, R18, R2, PT ;  /* 0x00000002120c7233 */ /* 0x000fc40003803000 */
[--C-:B------:R-:W-:Y:S02]  /*5710*/  HSET2.LE.AND R22, R16, R2.reuse, PT ;  /* 0x0000000210167233 */ /* 0x100fe40003803000 */
[--C-:B------:R-:W-:Y:S02]  /*5720*/  HSET2.LE.AND R21, R9, R2.reuse, PT ;  /* 0x0000000209157233 */ /* 0x100fe40003803000 */
[--C-:B------:R-:W-:Y:S02]  /*5730*/  HSET2.LE.AND R19, R31, R2.reuse, PT ;  /* 0x000000021f137233 */ /* 0x100fe40003803000 */
[--C-:B------:R-:W-:Y:S02]  /*5740*/  HSET2.LE.AND R24, R30, R2.reuse, PT ;  /* 0x000000021e187233 */ /* 0x100fe40003803000 */
[--C-:B------:R-:W-:Y:S01]  /*5750*/  HSET2.LE.AND R25, R25, R2.reuse, PT ;  /* 0x0000000219197233 */ /* 0x100fe20003803000 */
[----:B------:R-:W-:Y:S01]  /*5760*/  LDSM.16.MT88.4 R28, [R195+0xb000] ;  /* 0x00b00000c31c783b */ /* 0x000fe20000004200 */
[----:B------:R-:W-:-:S02]  /*5770*/  HSET2.LE.AND R17, R17, R2, PT ;  /* 0x0000000211117233 */ /* 0x000fc40003803000 */
[--C-:B------:R-:W-:Y:S02]  /*5780*/  HSET2.LE.AND R23, R15, R2.reuse, PT ;  /* 0x000000020f177233 */ /* 0x100fe40003803000 */
[--C-:B------:R-:W-:Y:S02]  /*5790*/  HSET2.LE.AND R16, R14, R2.reuse, PT ;  /* 0x000000020e107233 */ /* 0x100fe40003803000 */
[--C-:B------:R-:W-:Y:S02]  /*57a0*/  HSET2.LE.AND R13, R13, R2.reuse, PT ;  /* 0x000000020d0d7233 */ /* 0x100fe40003803000 */
[--C-:B------:R-:W-:Y:S02]  /*57b0*/  HSET2.LE.AND R18, R7, R2.reuse, PT ;  /* 0x0000000207127233 */ /* 0x100fe40003803000 */
[--C-:B------:R-:W-:Y:S02]  /*57c0*/  HSET2.LE.AND R20, R6, R2.reuse, PT ;  /* 0x0000000206147233 */ /* 0x100fe40003803000 */
[----:B------:R-:W-:-:S02]  /*57d0*/  HSET2.LE.AND R9, R8, R2, PT ;  /* 0x0000000208097233 */ /* 0x000fc40003803000 */
[----:B------:R-:W-:Y:S02]  /*57e0*/  F2FP.F16.F32.PACK_AB R7, R101, R102 ;  /* 0x000000666507723e */ /* 0x000fe400000000ff */
[----:B-----5:R-:W-:Y:S02]  /*57f0*/  F2FP.F16.F32.PACK_AB R2, R27, R157 ;  /* 0x0000009d1b02723e */ /* 0x020fe400000000ff */
[----:B-1----:R-:W-:Y:S02]  /*5800*/  F2FP.F16.F32.PACK_AB R0, R115, R121 ;  /* 0x000000797300723e */ /* 0x002fe400000000ff */
[C---:B------:R-:W-:Y:S02]  /*5810*/  PRMT R232, R7.reuse, 0x7610, R232 ;  /* 0x0000761007e87816 */ /* 0x040fe400000000e8 */
[----:B------:R-:W-:Y:S02]  /*5820*/  PRMT R234, R7, 0x7632, R234 ;  /* 0x0000763207ea7816 */ /* 0x000fe400000000ea */
[----:B------:R-:W-:-:S02]  /*5830*/  PRMT R235, R2, 0x7610, R235 ;  /* 0x0000761002eb7816 */ /* 0x000fc400000000eb */
[----:B------:R-:W-:Y:S02]  /*5840*/  PRMT R233, R2, 0x7632, R233 ;  /* 0x0000763202e97816 */ /* 0x000fe400000000e9 */
[----:B------:R-:W-:Y:S02]  /*5850*/  F2FP.F16.F32.PACK_AB R6, R105, R106 ;  /* 0x0000006a6906723e */ /* 0x000fe400000000ff */
[----:B------:R-:W-:Y:S02]  /*5860*/  F2FP.F16.F32.PACK_AB R7, R64, R117 ;  /* 0x000000754007723e */ /* 0x000fe400000000ff */
[C---:B------:R-:W-:Y:S02]  /*5870*/  PRMT R138, R0.reuse, 0x7610, R138 ;  /* 0x00007610008a7816 */ /* 0x040fe4000000008a */
[----:B------:R-:W-:Y:S02]  /*5880*/  PRMT R135, R0, 0x7632, R135 ;  /* 0x0000763200877816 */ /* 0x000fe40000000087 */
[----:B------:R-:W-:-:S02]  /*5890*/  PRMT R0, R235, 0x5410, R233 ;  /* 0x00005410eb007816 */ /* 0x000fc400000000e9 */
[C---:B------:R-:W-:Y:S02]  /*58a0*/  PRMT R237, R6.reuse, 0x7632, R237 ;  /* 0x0000763206ed7816 */ /* 0x040fe400000000ed */
[----:B------:R-:W-:Y:S02]  /*58b0*/  PRMT R236, R6, 0x7610, R236 ;  /* 0x0000761006ec7816 */ /* 0x000fe400000000ec */
[C---:B------:R-:W-:Y:S02]  /*58c0*/  PRMT R231, R7.reuse, 0x7632, R231 ;  /* 0x0000763207e77816 */ /* 0x040fe400000000e7 */
[----:B------:R-:W-:Y:S02]  /*58d0*/  PRMT R230, R7, 0x7610, R230 ;  /* 0x0000761007e67816 */ /* 0x000fe400000000e6 */
[----:B------:R-:W-:Y:S02]  /*58e0*/  F2FP.F16.F32.PACK_AB R6, R167, R159 ;  /* 0x0000009fa706723e */ /* 0x000fe400000000ff */
[----:B------:R-:W-:-:S02]  /*58f0*/  LOP3.LUT R14, R10, R0, RZ, 0xc0, !PT ;  /* 0x000000000a0e7212 */ /* 0x000fc400078ec0ff */
[----:B------:R-:W-:Y:S02]  /*5900*/  PRMT R0, R230, 0x5410, R231 ;  /* 0x00005410e6007816 */ /* 0x000fe400000000e7 */
[C---:B------:R-:W-:Y:S02]  /*5910*/  PRMT R229, R6.reuse, 0x7610, R229 ;  /* 0x0000761006e57816 */ /* 0x040fe400000000e5 */
[----:B------:R-:W-:Y:S02]  /*5920*/  PRMT R228, R6, 0x7632, R228 ;  /* 0x0000763206e47816 */ /* 0x000fe400000000e4 */
[----:B------:R-:W-:Y:S02]  /*5930*/  F2FP.F16.F32.PACK_AB R2, R165, R122 ;  /* 0x0000007aa502723e */ /* 0x000fe400000000ff */
[----:B------:R-:W-:Y:S02]  /*5940*/  LOP3.LUT R15, R11, R0, RZ, 0xc0, !PT ;  /* 0x000000000b0f7212 */ /* 0x000fe400078ec0ff */
[----:B------:R-:W-:-:S02]  /*5950*/  PRMT R0, R229, 0x5410, R228 ;  /* 0x00005410e5007816 */ /* 0x000fc400000000e4 */
[C---:B------:R-:W-:Y:S02]  /*5960*/  PRMT R227, R2.reuse, 0x7632, R227 ;  /* 0x0000763202e37816 */ /* 0x040fe400000000e3 */
[----:B------:R-:W-:Y:S02]  /*5970*/  PRMT R226, R2, 0x7610, R226 ;  /* 0x0000761002e27816 */ /* 0x000fe400000000e2 */
[----:B------:R-:W-:Y:S02]  /*5980*/  F2FP.F16.F32.PACK_AB R6, R114, R107 ;  /* 0x0000006b7206723e */ /* 0x000fe400000000ff */
[----:B------:R-:W-:Y:S02]  /*5990*/  LOP3.LUT R128, R12, R0, RZ, 0xc0, !PT ;  /* 0x000000000c807212 */ /* 0x000fe400078ec0ff */
[----:B------:R-:W-:Y:S02]  /*59a0*/  PRMT R0, R226, 0x5410, R227 ;  /* 0x00005410e2007816 */ /* 0x000fe400000000e3 */
[----:B------:R-:W-:-:S02]  /*59b0*/  PRMT R225, R6, 0x7610, R225 ;  /* 0x0000761006e17816 */ /* 0x000fc400000000e1 */
[----:B------:R-:W-:Y:S02]  /*59c0*/  PRMT R224, R6, 0x7632, R224 ;  /* 0x0000763206e07816 */ /* 0x000fe400000000e0 */
[----:B------:R-:W-:Y:S02]  /*59d0*/  LOP3.LUT R129, R17, R0, RZ, 0xc0, !PT ;  /* 0x0000000011817212 */ /* 0x000fe400078ec0ff */
[----:B------:R-:W-:Y:S02]  /*59e0*/  PRMT R0, R225, 0x5410, R224 ;  /* 0x00005410e1007816 */ /* 0x000fe400000000e0 */
[----:B------:R-:W-:Y:S02]  /*59f0*/  F2FP.F16.F32.PACK_AB R2, R112, R119 ;  /* 0x000000777002723e */ /* 0x000fe400000000ff */
[----:B------:R-:W-:Y:S02]  /*5a00*/  LOP3.LUT R130, R19, R0, RZ, 0xc0, !PT ;  /* 0x0000000013827212 */ /* 0x000fe400078ec0ff */
[----:B------:R-:W-:-:S02]  /*5a10*/  PRMT R0, R232, 0x5410, R234 ;  /* 0x00005410e8007816 */ /* 0x000fc400000000ea */
[C---:B------:R-:W-:Y:S02]  /*5a20*/  PRMT R223, R2.reuse, 0x7632, R223 ;  /* 0x0000763202df7816 */ /* 0x040fe400000000df */
[----:B------:R-:W-:Y:S02]  /*5a30*/  PRMT R222, R2, 0x7610, R222 ;  /* 0x0000761002de7816 */ /* 0x000fe400000000de */
[----:B--2---:R-:W-:Y:S02]  /*5a40*/  F2FP.F16.F32.PACK_AB R2, R61, R100 ;  /* 0x000000643d02723e */ /* 0x004fe400000000ff */
[----:B------:R-:W-:Y:S01]  /*5a50*/  LOP3.LUT R12, R16, R0, RZ, 0xc0, !PT ;  /* 0x00000000100c7212 */ /* 0x000fe200078ec0ff */
[----:B------:R-:W-:Y:S01]  /*5a60*/  IMAD.WIDE.U32 R16, R59, -0x326172a9, RZ ;  /* 0xcd9e8d573b107825 */ /* 0x000fe200078e00ff */
[----:B------:R-:W-:Y:S02]  /*5a70*/  PRMT R0, R236, 0x5410, R237 ;  /* 0x00005410ec007816 */ /* 0x000fe400000000ed */
[----:B------:R-:W-:-:S02]  /*5a80*/  PRMT R219, R2, 0x7632, R219 ;  /* 0x0000763202db7816 */ /* 0x000fc400000000db */
[----:B------:R-:W-:Y:S02]  /*5a90*/  PRMT R218, R2, 0x7610, R218 ;  /* 0x0000761002da7816 */ /* 0x000fe400000000da */
[----:B---3--:R-:W-:Y:S02]  /*5aa0*/  F2FP.F16.F32.PACK_AB R2, R123, R156 ;  /* 0x0000009c7b02723e */ /* 0x008fe400000000ff */
[----:B------:R-:W-:Y:S02]  /*5ab0*/  LOP3.LUT R13, R13, R0, RZ, 0xc0, !PT ;  /* 0x000000000d0d7212 */ /* 0x000fe400078ec0ff */
[----:B------:R-:W-:Y:S02]  /*5ac0*/  PRMT R0, R217, 0x5410, R216 ;  /* 0x00005410d9007816 */ /* 0x000fe400000000d8 */
[C---:B------:R-:W-:Y:S02]  /*5ad0*/  PRMT R215, R2.reuse, 0x7632, R215 ;  /* 0x0000763202d77816 */ /* 0x040fe400000000d7 */
[----:B------:R-:W-:Y:S01]  /*5ae0*/  PRMT R214, R2, 0x7610, R214 ;  /* 0x0000761002d67816 */ /* 0x000fe200000000d6 */
[----:B------:R-:W-:Y:S01]  /*5af0*/  HMMA.16816.F32 R144, R12, R176, RZ ;  /* 0x000000b00c90723c */ /* 0x000fe200000018ff */
[----:B------:R-:W-:-:S02]  /*5b00*/  F2FP.F16.F32.PACK_AB R7, R103, R104 ;  /* 0x000000686707723e */ /* 0x000fc400000000ff */
[----:B------:R-:W-:Y:S02]  /*5b10*/  LOP3.LUT R10, R18, R0, RZ, 0xc0, !PT ;  /* 0x00000000120a7212 */ /* 0x000fe400078ec0ff */
[----:B------:R-:W-:Y:S01]  /*5b20*/  PRMT R0, R214, 0x5410, R215 ;  /* 0x00005410d6007816 */ /* 0x000fe200000000d7 */
[C---:B------:R-:W-:Y:S01]  /*5b30*/  HMMA.16816.F32 R152, R12.reuse, R140, RZ ;  /* 0x0000008c0c98723c */ /* 0x040fe200000018ff */
[C---:B------:R-:W-:Y:S02]  /*5b40*/  PRMT R221, R7.reuse, 0x7610, R221 ;  /* 0x0000761007dd7816 */ /* 0x040fe400000000dd */
[----:B------:R-:W-:Y:S02]  /*5b50*/  PRMT R220, R7, 0x7632, R220 ;  /* 0x0000763207dc7816 */ /* 0x000fe400000000dc */
[----:B------:R-:W-:Y:S01]  /*5b60*/  LOP3.LUT R11, R20, R0, RZ, 0xc0, !PT ;  /* 0x00000000140b7212 */ /* 0x000fe200078ec0ff */
[----:B------:R-:W-:Y:S01]  /*5b70*/  HMMA.16816.F32 R84, R12, R172, RZ ;  /* 0x000000ac0c54723c */ /* 0x000fe200000018ff */
[----:B------:R-:W-:-:S02]  /*5b80*/  PRMT R0, R221, 0x5410, R220 ;  /* 0x00005410dd007816 */ /* 0x000fc400000000dc */
[----:B------:R-:W-:Y:S02]  /*5b90*/  F2FP.F16.F32.PACK_AB R2, R113, R120 ;  /* 0x000000787102723e */ /* 0x000fe400000000ff */
[----:B------:R-:W-:Y:S02]  /*5ba0*/  LOP3.LUT R8, R21, R0, RZ, 0xc0, !PT ;  /* 0x0000000015087212 */ /* 0x000fe400078ec0ff */
[----:B------:R-:W-:Y:S02]  /*5bb0*/  PRMT R0, R218, 0x5410, R219 ;  /* 0x00005410da007816 */ /* 0x000fe400000000db */
[----:B------:R-:W-:Y:S02]  /*5bc0*/  F2FP.F16.F32.PACK_AB R6, R118, R164 ;  /* 0x000000a47606723e */ /* 0x000fe400000000ff */
[----:B------:R-:W-:Y:S02]  /*5bd0*/  LOP3.LUT R9, R9, R0, RZ, 0xc0, !PT ;  /* 0x0000000009097212 */ /* 0x000fe400078ec0ff */
[----:B------:R-:W-:-:S02]  /*5be0*/  PRMT R0, R222, 0x5410, R223 ;  /* 0x00005410de007816 */ /* 0x000fc400000000df */
[----:B------:R-:W-:Y:S02]  /*5bf0*/  PRMT R208, R2, 0x7610, R208 ;  /* 0x0000761002d07816 */ /* 0x000fe400000000d0 */
[----:B------:R-:W-:Y:S01]  /*5c00*/  LOP3.LUT R131, R24, R0, RZ, 0xc0, !PT ;  /* 0x0000000018837212 */ /* 0x000fe200078ec0ff */
[C---:B------:R-:W-:Y:S01]  /*5c10*/  HMMA.16816.F32 R160, R8.reuse, R176, RZ ;  /* 0x000000b008a0723c */ /* 0x040fe200000018ff */
[----:B------:R-:W-:Y:S01]  /*5c20*/  PRMT R139, R2, 0x7632, R139 ;  /* 0x00007632028b7816 */ /* 0x000fe2000000008b */
[----:B------:R-:W-:Y:S01]  /*5c30*/  IMAD R2, R246, 0x20, R62 ;  /* 0x00000020f6027824 */ /* 0x000fe200078e023e */
[----:B------:R-:W-:Y:S02]  /*5c40*/  PRMT R0, R213, 0x5410, R212 ;  /* 0x00005410d5007816 */ /* 0x000fe400000000d4 */
[----:B------:R-:W-:Y:S01]  /*5c50*/  PRMT R211, R6, 0x7610, R211 ;  /* 0x0000761006d37816 */ /* 0x000fe200000000d3 */
[----:B------:R-:W-:Y:S01]  /*5c60*/  VIADD R2, R2, 0xffffffe0 ;  /* 0xffffffe002027836 */ /* 0x000fe20000000000 */
[----:B------:R-:W-:Y:S01]  /*5c70*/  PRMT R209, R6, 0x7632, R209 ;  /* 0x0000763206d17816 */ /* 0x000fe200000000d1 */
[----:B------:R-:W-:Y:S01]  /*5c80*/  IMAD.WIDE.U32 R6, R38, -0x326172a9, RZ ;  /* 0xcd9e8d5726067825 */ /* 0x000fe200078e00ff */
[----:B------:R-:W-:Y:S01]  /*5c90*/  LOP3.LUT R124, R22, R0, RZ, 0xc0, !PT ;  /* 0x00000000167c7212 */ /* 0x000fe200078ec0ff */
[----:B------:R-:W-:Y:S01]  /*5ca0*/  HMMA.16816.F32 R168, R8, R140, RZ ;  /* 0x0000008c08a8723c */ /* 0x000fe200000018ff */
[----:B------:R-:W-:-:S02]  /*5cb0*/  PRMT R0, R211, 0x5410, R209 ;  /* 0x00005410d3007816 */ /* 0x000fc400000000d1 */
[----:B------:R-:W-:Y:S02]  /*5cc0*/  SHF.R.S32.HI R4, RZ, 0x1f, R2 ;  /* 0x0000001fff047819 */ /* 0x000fe40000011402 */
[----:B------:R-:W-:Y:S01]  /*5cd0*/  LOP3.LUT R125, R23, R0, RZ, 0xc0, !PT ;  /* 0x00000000177d7212 */ /* 0x000fe200078ec0ff */
[----:B------:R-:W-:Y:S01]  /*5ce0*/  IMAD.WIDE.U32 R22, R57, -0x326172a9, RZ ;  /* 0xcd9e8d5739167825 */ /* 0x000fe200078e00ff */
[----:B------:R-:W-:Y:S01]  /*5cf0*/  PRMT R0, R208, 0x5410, R139 ;  /* 0x00005410d0007816 */ /* 0x000fe2000000008b */
[----:B------:R-:W-:Y:S01]  /*5d00*/  HMMA.16816.F32 R88, R8, R172, RZ ;  /* 0x000000ac0858723c */ /* 0x000fe200000018ff */
[----:B------:R-:W-:Y:S01]  /*5d10*/  IADD3 R176, P0, R49, R2, RZ ;  /* 0x0000000231b07210 */ /* 0x000fe20007f1e0ff */
[----:B------:R-:W-:Y:S01]  /*5d20*/  IMAD.MOV.U32 R141, RZ, RZ, R65 ;  /* 0x000000ffff8d7224 */ /* 0x000fe200078e0041 */
[----:B------:R-:W-:Y:S01]  /*5d30*/  LOP3.LUT R126, R25, R0, RZ, 0xc0, !PT ;  /* 0x00000000197e7212 */ /* 0x000fe200078ec0ff */
[----:B------:R-:W-:Y:S01]  /*5d40*/  IMAD.MOV.U32 R140, RZ, RZ, R64 ;  /* 0x000000ffff8c7224 */ /* 0x000fe200078e0040 */
[----:B------:R-:W-:Y:S01]  /*5d50*/  LEA.HI.X.SX32 R242, R49, R4, 0x1, P0 ;  /* 0x0000000431f27211 */ /* 0x000fe200000f0eff */
[----:B------:R-:W-:Y:S01]  /*5d60*/  IMAD.WIDE.U32 R4, R51, -0x2daee0ad, RZ ;  /* 0xd2511f5333047825 */ /* 0x000fe200078e00ff */
[----:B------:R-:W-:Y:S01]  /*5d70*/  PRMT R0, R138, 0x5410, R135 ;  /* 0x000054108a007816 */ /* 0x000fe20000000087 */
[----:B------:R-:W1:Y:S01]  /*5d80*/  LDSM.16.MT88.4 R64, [R194+0xa800] ;  /* 0x00a80000c240783b */ /* 0x000e620000004200 */
[----:B------:R-:W-:Y:S01]  /*5d90*/  LOP3.LUT R17, R17, UR8, R58, 0x96, !PT ;  /* 0x0000000811117c12 */ /* 0x000fe2000f8e963a */
[----:B------:R-:W-:Y:S01]  /*5da0*/  HMMA.16816.F32 R144, R128, R180, R144 ;  /* 0x000000b48090723c */ /* 0x000fe20000001890 */
[----:B------:R-:W-:Y:S01]  /*5db0*/  LOP3.LUT R18, R23, UR7, R16, 0x96, !PT ;  /* 0x0000000717127c12 */ /* 0x000fe2000f8e9610 */
[----:B------:R-:W2:Y:S01]  /*5dc0*/  LDSM.16.MT88.4 R48, [R195+0xa800] ;  /* 0x00a80000c330783b */ /* 0x000ea20000004200 */
[----:B------:R-:W-:Y:S01]  /*5dd0*/  LOP3.LUT R20, R7, UR10, R52, 0x96, !PT ;  /* 0x0000000a07147c12 */ /* 0x000fe2000f8e9634 */
[----:B------:R-:W-:Y:S01]  /*5de0*/  IMAD.WIDE.U32 R16, R17, -0x2daee0ad, RZ ;  /* 0xd2511f5311107825 */ /* 0x000fe200078e00ff */
[----:B------:R-:W-:Y:S01]  /*5df0*/  LOP3.LUT R127, R26, R0, RZ, 0xc0, !PT ;  /* 0x000000001a7f7212 */ /* 0x000fe200078ec0ff */
[-C--:B------:R-:W-:Y:S01]  /*5e00*/  HMMA.16816.F32 R56, R8, R204.reuse, RZ ;  /* 0x000000cc0838723c */ /* 0x080fe200000018ff */
[----:B------:R-:W-:Y:S01]  /*5e10*/  LOP3.LUT R0, R5, UR9, R54, 0x96, !PT ;  /* 0x0000000905007c12 */ /* 0x000fe2000f8e9636 */
[----:B------:R-:W-:Y:S01]  /*5e20*/  IMAD.MOV.U32 R173, RZ, RZ, R140 ;  /* 0x000000ffffad7224 */ /* 0x000fe200078e008c */
[C---:B------:R-:W-:Y:S01]  /*5e30*/  LOP3.LUT R19, R4.reuse, 0xff, RZ, 0xc0, !PT ;  /* 0x000000ff04137812 */ /* 0x040fe200078ec0ff */
[----:B------:R-:W-:Y:S01]  /*5e40*/  IMAD.MOV.U32 R172, RZ, RZ, R141 ;  /* 0x000000ffffac7224 */ /* 0x000fe200078e008d */
[----:B------:R-:W-:Y:S01]  /*5e50*/  LOP3.LUT R21, R4, 0xffff, RZ, 0xc0, !PT ;  /* 0x0000ffff04157812 */ /* 0x000fe200078ec0ff */
[----:B------:R-:W-:Y:S01]  /*5e60*/  HMMA.16816.F32 R52, R12, R204, RZ ;  /* 0x000000cc0c34723c */ /* 0x000fe200000018ff */
[----:B------:R-:W-:-:S02]  /*5e70*/  SHF.R.U32.HI R23, RZ, 0x10, R4 ;  /* 0x00000010ff177819 */ /* 0x000fc40000011604 */
[----:B------:R-:W-:Y:S01]  /*5e80*/  SHF.R.U32.HI R24, RZ, 0x18, R4 ;  /* 0x00000018ff187819 */ /* 0x000fe20000011604 */
[----:B------:R-:W-:Y:S01]  /*5e90*/  IMAD.WIDE.U32 R4, R18, -0x2daee0ad, RZ ;  /* 0xd2511f5312047825 */ /* 0x000fe200078e00ff */
[----:B------:R-:W-:Y:S01]  /*5ea0*/  LOP3.LUT R2, R20, 0xff, RZ, 0xc0, !PT ;  /* 0x000000ff14027812 */ /* 0x000fe200078ec0ff */
[----:B------:R-:W-:Y:S01]  /*5eb0*/  HMMA.16816.F32 R160, R124, R180, R160 ;  /* 0x000000b47ca0723c */ /* 0x000fe200000018a0 */
[----:B------:R-:W-:Y:S01]  /*5ec0*/  LOP3.LUT R25, R17, UR6, R60, 0x96, !PT ;  /* 0x0000000611197c12 */ /* 0x000fe2000f8e963c */
[----:B------:R-:W-:Y:S01]  /*5ed0*/  IMAD.MOV.U32 R205, RZ, RZ, R114 ;  /* 0x000000ffffcd7224 */ /* 0x000fe200078e0072 */
[----:B------:R-:W-:Y:S01]  /*5ee0*/  ISETP.LE.U32.AND P2, PT, R2, UR5, PT ;  /* 0x0000000502007c0c */ /* 0x000fe2000bf43070 */
[----:B------:R-:W-:Y:S01]  /*5ef0*/  IMAD.MOV.U32 R204, RZ, RZ, R113 ;  /* 0x000000ffffcc7224 */ /* 0x000fe200078e0071 */
[----:B------:R-:W-:Y:S01]  /*5f00*/  LOP3.LUT R2, R5, UR9, R16, 0x96, !PT ;  /* 0x0000000905027c12 */ /* 0x000fe2000f8e9610 */
[-C--:B------:R-:W-:Y:S01]  /*5f10*/  HMMA.16816.F32 R84, R128, R96.reuse, R84 ;  /* 0x000000608054723c */ /* 0x080fe20000001854 */
[----:B------:R-:W-:Y:S01]  /*5f20*/  SHF.R.U32.HI R18, RZ, 0x18, R20 ;  /* 0x00000018ff127819 */ /* 0x000fe20000011614 */
[----:B------:R-:W-:Y:S01]  /*5f30*/  IMAD.MOV.U32 R181, RZ, RZ, R115 ;  /* 0x000000ffffb57224 */ /* 0x000fe200078e0073 */
[----:B------:R-:W-:Y:S01]  /*5f40*/  SHF.R.U32.HI R16, RZ, 0x10, R6 ;  /* 0x00000010ff107819 */ /* 0x000fe20000011606 */
[----:B------:R-:W-:Y:S01]  /*5f50*/  ULDC.64 UR6, c[0x0][0x2a8] ;  /* 0x0000aa0000067ab9 */ /* 0x000fe20000000a00 */
[----:B------:R-:W-:Y:S01]  /*5f60*/  LOP3.LUT R17, R6, 0xff, RZ, 0xc0, !PT ;  /* 0x000000ff06117812 */ /* 0x000fe200078ec0ff */
[----:B------:R-:W-:Y:S01]  /*5f70*/  HMMA.16816.F32 R88, R124, R96, R88 ;  /* 0x000000607c58723c */ /* 0x000fe20000001858 */
[----:B------:R-:W-:-:S02]  /*5f80*/  LOP3.LUT R45, R4, 0xffff, RZ, 0xc0, !PT ;  /* 0x0000ffff042d7812 */ /* 0x000fc400078ec0ff */
[----:B------:R-:W-:Y:S01]  /*5f90*/  ISETP.LE.U32.AND P1, PT, R18, UR5, PT ;  /* 0x0000000512007c0c */ /* 0x000fe2000bf23070 */
[----:B------:R-:W-:Y:S01]  /*5fa0*/  @!P2 HADD2 R47, -R232.H0_H0, -RZ.H0_H0 ;  /* 0xa00000ffe82fa230 */ /* 0x000fe20000000900 */
[----:B------:R-:W-:Y:S01]  /*5fb0*/  LOP3.LUT R5, R16, 0xff, RZ, 0xc0, !PT ;  /* 0x000000ff10057812 */ /* 0x000fe200078ec0ff */
[----:B------:R-:W-:Y:S01]  /*5fc0*/  HMMA.16816.F32 R36, R12, R184, RZ ;  /* 0x000000b80c24723c */ /* 0x000fe200000018ff */
[----:B------:R-:W-:Y:S01]  /*5fd0*/  ISETP.LE.U32.AND P0, PT, R17, UR5, PT ;  /* 0x0000000511007c0c */ /* 0x000fe2000bf03070 */
[----:B------:R-:W-:Y:S01]  /*5fe0*/  IMAD.MOV.U32 R96, RZ, RZ, R107 ;  /* 0x000000ffff607224 */ /* 0x000fe200078e006b */
[----:B------:R-:W-:Y:S01]  /*5ff0*/  LOP3.LUT R18, R4, 0xff, RZ, 0xc0, !PT ;  /* 0x000000ff04127812 */ /* 0x000fe200078ec0ff */
[----:B------:R-:W-:Y:S01]  /*6000*/  IMAD.MOV.U32 R97, RZ, RZ, R121 ;  /* 0x000000ffff617224 */ /* 0x000fe200078e0079 */
[--C-:B------:R-:W-:Y:S01]  /*6010*/  SHF.R.U32.HI R44, RZ, 0x10, R4.reuse ;  /* 0x00000010ff2c7819 */ /* 0x100fe20000011604 */
[----:B-1----:R-:W-:Y:S01]  /*6020*/  HMMA.16816.F32 R52, R128, R64, R52 ;  /* 0x000000408034723c */ /* 0x002fe20000001834 */
[----:B------:R-:W-:-:S02]  /*6030*/  SHF.R.U32.HI R16, RZ, 0x18, R4 ;  /* 0x00000018ff107819 */ /* 0x000fc40000011604 */
[--C-:B------:R-:W-:Y:S01]  /*6040*/  SHF.R.U32.HI R4, RZ, 0x18, R0.reuse ;  /* 0x00000018ff047819 */ /* 0x100fe20000011600 */
[----:B------:R-:W-:Y:S01]  /*6050*/  @!P1 HADD2 R62, -R237.H0_H0, -RZ.H0_H0 ;  /* 0xa00000ffed3e9230 */ /* 0x000fe20000000900 */
[----:B------:R-:W-:Y:S01]  /*6060*/  ISETP.LE.U32.AND P6, PT, R5, UR5, PT ;  /* 0x0000000505007c0c */ /* 0x000fe2000bfc3070 */
[----:B------:R-:W-:Y:S01]  /*6070*/  HMMA.16816.F32 R56, R124, R64, R56 ;  /* 0x000000407c38723c */ /* 0x000fe20000001838 */
[----:B------:R-:W-:Y:S01]  /*6080*/  LOP3.LUT R5, R0, 0xff, RZ, 0xc0, !PT ;  /* 0x000000ff00057812 */ /* 0x000fe200078ec0ff */
[----:B------:R-:W-:Y:S01]  /*6090*/  @!P0 HADD2 R63, -R235.H0_H0, -RZ.H0_H0 ;  /* 0xa00000ffeb3f8230 */ /* 0x000fe20000000900 */
[----:B------:R-:W-:Y:S02]  /*60a0*/  ISETP.LE.U32.AND P4, PT, R4, UR5, PT ;  /* 0x0000000504007c0c */ /* 0x000fe4000bf83070 */
[----:B------:R-:W-:Y:S01]  /*60b0*/  SHF.R.U32.HI R4, RZ, 0x10, R0 ;  /* 0x00000010ff047819 */ /* 0x000fe20000011600 */
[----:B------:R-:W-:Y:S01]  /*60c0*/  HMMA.16816.F32 R40, R8, R184, RZ ;  /* 0x000000b80828723c */ /* 0x000fe200000018ff */
[----:B------:R-:W-:Y:S01]  /*60d0*/  ISETP.LE.U32.AND P5, PT, R5, UR5, PT ;  /* 0x0000000505007c0c */ /* 0x000fe2000bfa3070 */
[----:B------:R-:W-:Y:S01]  /*60e0*/  IMAD.MOV.U32 R65, RZ, RZ, R27 ;  /* 0x000000ffff417224 */ /* 0x000fe200078e001b */
[----:B------:R-:W-:Y:S01]  /*60f0*/  LOP3.LUT R5, R4, 0xff, RZ, 0xc0, !PT ;  /* 0x000000ff04057812 */ /* 0x000fe200078ec0ff */
[----:B------:R-:W-:Y:S01]  /*6100*/  IMAD.MOV.U32 R64, RZ, RZ, R123 ;  /* 0x000000ffff407224 */ /* 0x000fe200078e007b */
[----:B------:R-:W-:Y:S01]  /*6110*/  SHF.R.U32.HI R4, RZ, 0x8, R21 ;  /* 0x00000008ff047819 */ /* 0x000fe20000011615 */
[----:B------:R-:W-:Y:S01]  /*6120*/  @!P6 HADD2 R69, -R230.H0_H0, -RZ.H0_H0 ;  /* 0xa00000ffe645e230 */ /* 0x000fe20000000900 */
[----:B------:R-:W-:Y:S01]  /*6130*/  SHF.R.U32.HI R17, RZ, 0x18, R6 ;  /* 0x00000018ff117819 */ /* 0x000fe20000011606 */
[----:B------:R-:W-:Y:S01]  /*6140*/  FADD.FTZ R21, R104, R103 ;  /* 0x0000006768157221 */ /* 0x000fe20000010000 */
[----:B------:R-:W-:Y:S01]  /*6150*/  LOP3.LUT R4, R4, 0xffff, RZ, 0xc0, !PT ;  /* 0x0000ffff04047812 */ /* 0x000fe200078ec0ff */
[----:B------:R-:W-:Y:S01]  /*6160*/  @!P4 HADD2 R72, -R227.H0_H0, -RZ.H0_H0 ;  /* 0xa00000ffe348c230 */ /* 0x000fe20000000900 */
[----:B------:R-:W-:Y:S01]  /*6170*/  ISETP.LE.U32.AND P3, PT, R17, UR5, PT ;  /* 0x0000000511007c0c */ /* 0x000fe2000bf63070 */
[----:B------:R-:W-:Y:S01]  /*6180*/  FADD.FTZ R177, R116, R21 ;  /* 0x0000001574b17221 */ /* 0x000fe20000010000 */
[----:B------:R-:W-:Y:S01]  /*6190*/  @!P0 PRMT R235, R63, 0x5410, RZ ;  /* 0x000054103feb8816 */ /* 0x000fe200000000ff */
[----:B------:R-:W-:Y:S01]  /*61a0*/  @!P5 HADD2 R70, -R229.H0_H0, -RZ.H0_H0 ;  /* 0xa00000ffe546d230 */ /* 0x000fe20000000900 */
[----:B------:R-:W-:Y:S01]  /*61b0*/  ISETP.LE.U32.AND P0, PT, R4, UR5, PT ;  /* 0x0000000504007c0c */ /* 0x000fe2000bf03070 */
[----:B--2---:R-:W-:Y:S01]  /*61c0*/  HMMA.16816.F32 R36, R128, R48, R36 ;  /* 0x000000308024723c */ /* 0x004fe20000001824 */
[----:B------:R-:W-:Y:S01]  /*61d0*/  LOP3.LUT R4, R23, 0xff, RZ, 0xc0, !PT ;  /* 0x000000ff17047812 */ /* 0x000fe200078ec0ff */
[----:B------:R-:W-:Y:S01]  /*61e0*/  FADD.FTZ R23, R100, R61 ;  /* 0x0000003d64177221 */ /* 0x000fe20000010000 */
[----:B------:R-:W-:-:S02]  /*61f0*/  @!P2 PRMT R232, R47, 0x5410, RZ ;  /* 0x000054102fe8a816 */ /* 0x000fc400000000ff */
[----:B------:R-:W-:Y:S01]  /*6200*/  @!P4 PRMT R227, R72, 0x5410, RZ ;  /* 0x0000541048e3c816 */ /* 0x000fe200000000ff */
[----:B------:R-:W-:Y:S01]  /*6210*/  FADD.FTZ R23, R156, R23 ;  /* 0x000000179c177221 */ /* 0x000fe20000010000 */
[----:B------:R-:W-:Y:S01]  /*6220*/  ISETP.LE.U32.AND P2, PT, R5, UR5, PT ;  /* 0x0000000505007c0c */ /* 0x000fe2000bf43070 */
[----:B------:R-:W-:Y:S01]  /*6230*/  @!P3 HADD2 R68, -R231.H0_H0, -RZ.H0_H0 ;  /* 0xa00000ffe744b230 */ /* 0x000fe20000000900 */
[----:B------:R-:W-:Y:S01]  /*6240*/  ISETP.LE.U32.AND P4, PT, R4, UR5, PT ;  /* 0x0000000504007c0c */ /* 0x000fe2000bf83070 */
[----:B------:R-:W-:Y:S01]  /*6250*/  IMAD.WIDE.U32 R4, R25, -0x326172a9, RZ ;  /* 0xcd9e8d5719047825 */ /* 0x000fe200078e00ff */
[----:B------:R-:W-:-:S03]  /*6260*/  @!P1 PRMT R237, R62, 0x5410, RZ ;  /* 0x000054103eed9816 */ /* 0x000fc600000000ff */
[----:B------:R-:W-:Y:S01]  /*6270*/  @!P0 HADD2 R78, -R224.H0_H0, -RZ.H0_H0 ;  /* 0xa00000ffe04e8230 */ /* 0x000fe20000000900 */
[----:B------:R-:W-:Y:S01]  /*6280*/  LOP3.LUT R46, R6, 0xffff, RZ, 0xc0, !PT ;  /* 0x0000ffff062e7812 */ /* 0x000fe200078ec0ff */
[C---:B------:R-:W-:Y:S01]  /*6290*/  HMMA.16816.F32 R72, R8.reuse, R32, RZ ;  /* 0x000000200848723c */ /* 0x040fe200000018ff */
[----:B------:R-:W-:Y:S02]  /*62a0*/  ISETP.LE.U32.AND P1, PT, R19, UR5, PT ;  /* 0x0000000513007c0c */ /* 0x000fe4000bf23070 */
[----:B------:R-:W-:Y:S02]  /*62b0*/  LOP3.LUT R6, R4, 0xff, RZ, 0xc0, !PT ;  /* 0x000000ff04067812 */ /* 0x000fe400078ec0ff */
[----:B------:R-:W-:Y:S01]  /*62c0*/  @!P3 PRMT R231, R68, 0x5410, RZ ;  /* 0x0000541044e7b816 */ /* 0x000fe200000000ff */
[----:B------:R-:W-:Y:S01]  /*62d0*/  @!P2 HADD2 R76, -R226.H0_H0, -RZ.H0_H0 ;  /* 0xa00000ffe24ca230 */ /* 0x000fe20000000900 */
[----:B------:R-:W-:Y:S01]  /*62e0*/  @!P6 PRMT R230, R69, 0x5410, RZ ;  /* 0x0000541045e6e816 */ /* 0x000fe200000000ff */
[----:B------:R-:W-:Y:S01]  /*62f0*/  @!P4 HADD2 R92, -R222.H0_H0, -RZ.H0_H0 ;  /* 0xa00000ffde5cc230 */ /* 0x000fe20000000900 */
[----:B------:R-:W-:Y:S01]  /*6300*/  @!P5 PRMT R229, R70, 0x5410, RZ ;  /* 0x0000541046e5d816 */ /* 0x000fe200000000ff */
[----:B------:R-:W-:Y:S01]  /*6310*/  HMMA.16816.F32 R60, R8, R206, RZ ;  /* 0x000000ce083c723c */ /* 0x000fe200000018ff */
[----:B------:R-:W-:-:S02]  /*6320*/  @!P0 PRMT R224, R78, 0x5410, RZ ;  /* 0x000054104ee08816 */ /* 0x000fc400000000ff */
[----:B------:R-:W-:Y:S01]  /*6330*/  ISETP.LE.U32.AND P0, PT, R6, UR5, PT ;  /* 0x0000000506007c0c */ /* 0x000fe2000bf03070 */
[----:B------:R-:W-:Y:S01]  /*6340*/  @!P1 HADD2 R77, -R225.H0_H0, -RZ.H0_H0 ;  /* 0xa00000ffe14d9230 */ /* 0x000fe20000000900 */
[----:B------:R-:W-:Y:S01]  /*6350*/  LOP3.LUT R6, R2, 0xff, RZ, 0xc0, !PT ;  /* 0x000000ff02067812 */ /* 0x000fe200078ec0ff */
[----:B------:R-:W-:Y:S01]  /*6360*/  HMMA.16816.F32 R68, R12, R32, RZ ;  /* 0x000000200c44723c */ /* 0x000fe200000018ff */
[----:B------:R-:W-:Y:S02]  /*6370*/  @!P2 PRMT R226, R76, 0x5410, RZ ;  /* 0x000054104ce2a816 */ /* 0x000fe400000000ff */
[----:B------:R-:W-:Y:S02]  /*6380*/  ISETP.LE.U32.AND P3, PT, R24, UR5, PT ;  /* 0x0000000518007c0c */ /* 0x000fe4000bf63070 */
[----:B------:R-:W-:Y:S01]  /*6390*/  SHF.R.U32.HI R7, RZ, 0x18, R4 ;  /* 0x00000018ff077819 */ /* 0x000fe20000011604 */
[----:B------:R-:W1:Y:S01]  /*63a0*/  LDSM.16.MT88.4 R24, [R194+0xb000] ;  /* 0x00b00000c218783b */ /* 0x000e620000004200 */
[----:B------:R-:W-:Y:S01]  /*63b0*/  ISETP.LE.U32.AND P2, PT, R6, UR5, PT ;  /* 0x0000000506007c0c */ /* 0x000fe2000bf43070 */
[----:B------:R-:W-:Y:S01]  /*63c0*/  HMMA.16816.F32 R72, R124, R80, R72 ;  /* 0x000000507c48723c */ /* 0x000fe20000001848 */
[----:B------:R-:W-:Y:S01]  /*63d0*/  SHF.R.U32.HI R6, RZ, 0x10, R2 ;  /* 0x00000010ff067819 */ /* 0x000fe20000011602 */
[----:B------:R-:W-:Y:S01]  /*63e0*/  @!P0 HADD2 R93, -R217.H0_H0, -RZ.H0_H0 ;  /* 0xa00000ffd95d8230 */ /* 0x000fe20000000900 */
[----:B------:R-:W-:Y:S01]  /*63f0*/  @!P1 PRMT R225, R77, 0x5410, RZ ;  /* 0x000054104de19816 */ /* 0x000fe200000000ff */
[----:B------:R-:W-:Y:S01]  /*6400*/  FADD.FTZ R32, R106, R105 ;  /* 0x000000696a207221 */ /* 0x000fe20000010000 */
[----:B------:R-:W-:Y:S01]  /*6410*/  ISETP.LE.U32.AND P1, PT, R7, UR5, PT ;  /* 0x0000000507007c0c */ /* 0x000fe2000bf23070 */
[----:B------:R-:W-:Y:S01]  /*6420*/  FADD.FTZ R33, R102, R101 ;  /* 0x0000006566217221 */ /* 0x000fe20000010000 */
[----:B------:R-:W-:Y:S01]  /*6430*/  LOP3.LUT R7, R6, 0xff, RZ, 0xc0, !PT ;  /* 0x000000ff06077812 */ /* 0x000fe200078ec0ff */
[----:B------:R-:W-:Y:S01]  /*6440*/  @!P3 HADD2 R79, -R223.H0_H0, -RZ.H0_H0 ;  /* 0xa00000ffdf4fb230 */ /* 0x000fe20000000900 */
[----:B------:R-:W-:Y:S01]  /*6450*/  @!P0 PRMT R217, R93, 0x5410, RZ ;  /* 0x000054105dd98816 */ /* 0x000fe200000000ff */
[----:B------:R-:W-:Y:S01]  /*6460*/  HMMA.16816.F32 R100, R12, R28, RZ ;  /* 0x0000001c0c64723c */ /* 0x000fe200000018ff */
[----:B------:R-:W-:Y:S01]  /*6470*/  ISETP.LE.U32.AND P0, PT, R7, UR5, PT ;  /* 0x0000000507007c0c */ /* 0x000fe2000bf03070 */
[----:B------:R-:W-:Y:S01]  /*6480*/  @!P2 HADD2 R95, -R213.H0_H0, -RZ.H0_H0 ;  /* 0xa00000ffd55fa230 */ /* 0x000fe20000000900 */
[----:B------:R-:W-:Y:S01]  /*6490*/  LOP3.LUT R6, R5, UR10, R22, 0x96, !PT ;  /* 0x0000000a05067c12 */ /* 0x000fe2000f8e9616 */
[----:B------:R-:W-:Y:S01]  /*64a0*/  FADD.FTZ R180, R117, R32 ;  /* 0x0000002075b47221 */ /* 0x000fe20000010000 */
[----:B------:R-:W-:Y:S01]  /*64b0*/  LOP3.LUT R22, R4, 0xffff, RZ, 0xc0, !PT ;  /* 0x0000ffff04167812 */ /* 0x000fe200078ec0ff */
[----:B------:R-:W-:Y:S01]  /*64c0*/  HMMA.16816.F32 R68, R128, R80, R68 ;  /* 0x000000508044723c */ /* 0x000fe20000001844 */
[----:B------:R-:W-:Y:S01]  /*64d0*/  SHF.R.U32.HI R7, RZ, 0x10, R4 ;  /* 0x00000010ff077819 */ /* 0x000fe20000011604 */
[----:B------:R-:W-:Y:S01]  /*64e0*/  @!P1 HADD2 R94, -R215.H0_H0, -RZ.H0_H0 ;  /* 0xa00000ffd75e9230 */ /* 0x000fe20000000900 */
[----:B------:R-:W-:Y:S01]  /*64f0*/  LOP3.LUT R4, R44, 0xff, RZ, 0xc0, !PT ;  /* 0x000000ff2c047812 */ /* 0x000fe200078ec0ff */
[----:B------:R-:W-:Y:S01]  /*6500*/  IMAD.MOV.U32 R32, RZ, RZ, R118 ;  /* 0x000000ffff207224 */ /* 0x000fe200078e0076 */
[----:B------:R-:W-:Y:S01]  /*6510*/  @!P3 PRMT R223, R79, 0x5410, RZ ;  /* 0x000054104fdfb816 */ /* 0x000fe200000000ff */
[----:B------:R-:W-:Y:S01]  /*6520*/  HMMA.16816.F32 R104, R8, R28, RZ ;  /* 0x0000001c0868723c */ /* 0x000fe200000018ff */
[----:B------:R-:W-:Y:S01]  /*6530*/  IMAD.MOV.U32 R80, RZ, RZ, R112 ;  /* 0x000000ffff507224 */ /* 0x000fe200078e0070 */
[----:B------:R-:W-:Y:S01]  /*6540*/  SHF.R.U32.HI R5, RZ, 0x18, R2 ;  /* 0x00000018ff057819 */ /* 0x000fe20000011602 */
[----:B------:R-:W2:Y:S01]  /*6550*/  LDSM.16.MT88.4 R112, [R195+0xb800] ;  /* 0x00b80000c370783b */ /* 0x000ea20000004200 */
[----:B------:R-:W-:Y:S01]  /*6560*/  ISETP.LE.U32.AND P3, PT, R4, UR5, PT ;  /* 0x0000000504007c0c */ /* 0x000fe2000bf63070 */
[----:B------:R-:W-:Y:S01]  /*6570*/  @!P0 HADD2 R108, -R211.H0_H0, -RZ.H0_H0 ;  /* 0xa00000ffd36c8230 */ /* 0x000fe20000000900 */
[----:B------:R-:W-:Y:S01]  /*6580*/  SHF.R.U32.HI R4, RZ, 0x8, R45 ;  /* 0x00000008ff047819 */ /* 0x000fe2000001162d */
[----:B------:R-:W-:Y:S01]  /*6590*/  IMAD.MOV.U32 R81, RZ, RZ, R122 ;  /* 0x000000ffff517224 */ /* 0x000fe200078e007a */
[----:B------:R-:W-:Y:S01]  /*65a0*/  @!P1 PRMT R215, R94, 0x5410, RZ ;  /* 0x000054105ed79816 */ /* 0x000fe200000000ff */
[----:B------:R-:W-:Y:S01]  /*65b0*/  IMAD.MOV.U32 R29, RZ, RZ, R120 ;  /* 0x000000ffff1d7224 */ /* 0x000fe200078e0078 */
[----:B------:R-:W-:Y:S01]  /*65c0*/  ISETP.LE.U32.AND P1, PT, R5, UR5, PT ;  /* 0x0000000505007c0c */ /* 0x000fe2000bf23070 */
[----:B------:R-:W-:Y:S01]  /*65d0*/  IMAD.MOV.U32 R28, RZ, RZ, R119 ;  /* 0x000000ffff1c7224 */ /* 0x000fe200078e0077 */
[----:B------:R-:W-:Y:S01]  /*65e0*/  LOP3.LUT R4, R4, 0xffff, RZ, 0xc0, !PT ;  /* 0x0000ffff04047812 */ /* 0x000fe200078ec0ff */
[----:B------:R-:W-:Y:S01]  /*65f0*/  FADD.FTZ R21, R157, R33 ;  /* 0x000000219d157221 */ /* 0x000fe20000010000 */
[----:B------:R-:W-:Y:S01]  /*6600*/  @!P0 PRMT R211, R108, 0x5410, RZ ;  /* 0x000054106cd38816 */ /* 0x000fe200000000ff */
[----:B------:R-:W-:Y:S01]  /*6610*/  IMAD.MOV.U32 R33, RZ, RZ, R165 ;  /* 0x000000ffff217224 */ /* 0x000fe200078e00a5 */
[----:B------:R-:W-:Y:S01]  /*6620*/  ISETP.LE.U32.AND P0, PT, R4, UR5, PT ;  /* 0x0000000504007c0c */ /* 0x000fe2000bf03070 */
[----:B-1----:R-:W-:Y:S01]  /*6630*/  HMMA.16816.F32 R116, R12, R24, RZ ;  /* 0x000000180c74723c */ /* 0x002fe200000018ff */
[----:B------:R-:W-:Y:S01]  /*6640*/  SHF.R.U32.HI R4, RZ, 0x10, R20 ;  /* 0x00000010ff047819 */ /* 0x000fe20000011614 */
[----:B------:R-:W-:Y:S01]  /*6650*/  @!P3 HADD2 R243, -R138.H0_H0, -RZ.H0_H0 ;  /* 0xa00000ff8af3b230 */ /* 0x000fe20000000900 */
[----:B------:R-:W-:-:S02]  /*6660*/  LOP3.LUT R0, R0, 0xffff, RZ, 0xc0, !PT ;  /* 0x0000ffff00007812 */ /* 0x000fc400078ec0ff */
[----:B------:R-:W-:Y:S01]  /*6670*/  LOP3.LUT R5, R4, 0xff, RZ, 0xc0, !PT ;  /* 0x000000ff04057812 */ /* 0x000fe200078ec0ff */
[----:B------:R-:W-:Y:S01]  /*6680*/  @!P1 HADD2 R109, -R209.H0_H0, -RZ.H0_H0 ;  /* 0xa00000ffd16d9230 */ /* 0x000fe20000000900 */
[----:B------:R-:W-:Y:S01]  /*6690*/  SHF.R.U32.HI R4, RZ, 0x8, R46 ;  /* 0x00000008ff047819 */ /* 0x000fe2000001162e */
[C---:B------:R-:W-:Y:S01]  /*66a0*/  HMMA.16816.F32 R120, R8.reuse, R24, RZ ;  /* 0x000000180878723c */ /* 0x040fe200000018ff */
[----:B------:R-:W-:Y:S02]  /*66b0*/  ISETP.LE.U32.AND P5, PT, R18, UR5, PT ;  /* 0x0000000512007c0c */ /* 0x000fe4000bfa3070 */
[----:B------:R-:W-:Y:S01]  /*66c0*/  SHF.R.U32.HI R0, RZ, 0x8, R0 ;  /* 0x00000008ff007819 */ /* 0x000fe20000011600 */
[----:B------:R-:W-:Y:S01]  /*66d0*/  @!P0 HADD2 R111, -R139.H0_H0, -RZ.H0_H0 ;  /* 0xa00000ff8b6f8230 */ /* 0x000fe20000000900 */
[----:B------:R-:W-:Y:S01]  /*66e0*/  ISETP.LE.U32.AND P6, PT, R16, UR5, PT ;  /* 0x0000000510007c0c */ /* 0x000fe2000bfc3070 */
[-C--:B------:R-:W-:Y:S01]  /*66f0*/  HMMA.16816.F32 R44, R8, R186.reuse, RZ ;  /* 0x000000ba082c723c */ /* 0x080fe200000018ff */
[----:B------:R-:W1:Y:S01]  /*6700*/  LDSM.16.MT88.4 R16, [R194+0xb800] ;  /* 0x00b80000c210783b */ /* 0x000e620000004200 */
[----:B------:R-:W-:Y:S01]  /*6710*/  @!P1 PRMT R209, R109, 0x5410, RZ ;  /* 0x000054106dd19816 */ /* 0x000fe200000000ff */
[----:B------:R-:W-:Y:S01]  /*6720*/  IMAD.MOV.U32 R25, RZ, RZ, R167 ;  /* 0x000000ffff197224 */ /* 0x000fe200078e00a7 */
[----:B------:R-:W-:Y:S01]  /*6730*/  ISETP.LE.U32.AND P1, PT, R5, UR5, PT ;  /* 0x0000000505007c0c */ /* 0x000fe2000bf23070 */
[----:B------:R-:W-:Y:S01]  /*6740*/  IMAD.MOV.U32 R24, RZ, RZ, R166 ;  /* 0x000000ffff187224 */ /* 0x000fe200078e00a6 */
[----:B------:R-:W-:Y:S01]  /*6750*/  HMMA.16816.F32 R184, R12, R186, RZ ;  /* 0x000000ba0cb8723c */ /* 0x000fe200000018ff */
[----:B------:R-:W-:Y:S01]  /*6760*/  LOP3.LUT R0, R0, 0xffff, RZ, 0xc0, !PT ;  /* 0x0000ffff00007812 */ /* 0x000fe200078ec0ff */
[----:B------:R-:W-:Y:S01]  /*6770*/  @!P5 HADD2 R110, -R208.H0_H0, -RZ.H0_H0 ;  /* 0xa00000ffd06ed230 */ /* 0x000fe20000000900 */
[----:B------:R-:W-:Y:S01]  /*6780*/  LOP3.LUT R2, R2, 0xffff, RZ, 0xc0, !PT ;  /* 0x0000ffff02027812 */ /* 0x000fe200078ec0ff */
[----:B------:R-:W-:Y:S01]  /*6790*/  IMAD.MOV.U32 R5, RZ, RZ, R158 ;  /* 0x000000ffff057224 */ /* 0x000fe200078e009e */
[----:B------:R-:W-:Y:S01]  /*67a0*/  @!P0 PRMT R139, R111, 0x5410, RZ ;  /* 0x000054106f8b8816 */ /* 0x000fe200000000ff */
[----:B--2---:R-:W-:Y:S01]  /*67b0*/  HMMA.16816.F32 R100, R128, R112, R100 ;  /* 0x000000708064723c */ /* 0x004fe20000001864 */
[----:B------:R-:W-:Y:S01]  /*67c0*/  ISETP.LE.U32.AND P0, PT, R0, UR5, PT ;  /* 0x0000000500007c0c */ /* 0x000fe2000bf03070 */
[----:B------:R-:W-:Y:S01]  /*67d0*/  @!P6 HADD2 R244, -R135.H0_H0, -RZ.H0_H0 ;  /* 0xa00000ff87f4e230 */ /* 0x000fe20000000900 */
[----:B------:R-:W-:-:S02]  /*67e0*/  SHF.R.U32.HI R0, RZ, 0x8, R2 ;  /* 0x00000008ff007819 */ /* 0x000fc40000011602 */
[----:B------:R-:W-:Y:S01]  /*67f0*/  @!P5 PRMT R208, R110, 0x5410, RZ ;  /* 0x000054106ed0d816 */ /* 0x000fe200000000ff */
[----:B------:R-:W-:Y:S01]  /*6800*/  HMMA.16816.F32 R104, R124, R112, R104 ;  /* 0x000000707c68723c */ /* 0x000fe20000001868 */
[----:B------:R-:W-:Y:S01]  /*6810*/  LOP3.LUT R0, R0, 0xffff, RZ, 0xc0, !PT ;  /* 0x0000ffff00007812 */ /* 0x000fe200078ec0ff */
[----:B------:R-:W-:Y:S01]  /*6820*/  @!P1 HADD2 R245, -R236.H0_H0, -RZ.H0_H0 ;  /* 0xa00000ffecf59230 */ /* 0x000fe20000000900 */
[----:B------:R-:W-:Y:S02]  /*6830*/  @!P4 PRMT R222, R92, 0x5410, RZ ;  /* 0x000054105cdec816 */ /* 0x000fe400000000ff */
[----:B------:R-:W-:Y:S01]  /*6840*/  @!P2 PRMT R213, R95, 0x5410, RZ ;  /* 0x000054105fd5a816 */ /* 0x000fe200000000ff */
[----:B------:R-:W-:Y:S01]  /*6850*/  HMMA.16816.F32 R76, R8, R34, RZ ;  /* 0x00000022084c723c */ /* 0x000fe200000018ff */
[----:B------:R-:W-:Y:S01]  /*6860*/  IMAD.MOV.U32 R113, RZ, RZ, R164 ;  /* 0x000000ffff717224 */ /* 0x000fe200078e00a4 */
[----:B------:R-:W-:Y:S01]  /*6870*/  LOP3.LUT R4, R4, 0xffff, RZ, 0xc0, !PT ;  /* 0x0000ffff04047812 */ /* 0x000fe200078ec0ff */
[----:B------:R-:W-:Y:S01]  /*6880*/  IMAD.MOV.U32 R112, RZ, RZ, R159 ;  /* 0x000000ffff707224 */ /* 0x000fe200078e009f */
[----:B------:R-:W-:-:S02]  /*6890*/  ISETP.LE.U32.AND P5, PT, R0, UR5, PT ;  /* 0x0000000500007c0c */ /* 0x000fc4000bfa3070 */
[C---:B------:R-:W-:Y:S01]  /*68a0*/  HMMA.16816.F32 R164, R8.reuse, R142, RZ ;  /* 0x0000008e08a4723c */ /* 0x040fe200000018ff */
[----:B------:R-:W-:Y:S02]  /*68b0*/  LOP3.LUT R0, R6, 0xff, RZ, 0xc0, !PT ;  /* 0x000000ff06007812 */ /* 0x000fe400078ec0ff */
[----:B------:R-:W-:Y:S02]  /*68c0*/  LOP3.LUT R20, R20, 0xffff, RZ, 0xc0, !PT ;  /* 0x0000ffff14147812 */ /* 0x000fe400078ec0ff */
[----:B------:R-:W-:Y:S01]  /*68d0*/  ISETP.LE.U32.AND P2, PT, R4, UR5, PT ;  /* 0x0000000504007c0c */ /* 0x000fe2000bf43070 */
[C---:B------:R-:W-:Y:S01]  /*68e0*/  HMMA.16816.F32 R156, R8.reuse, R178, RZ ;  /* 0x000000b2089c723c */ /* 0x040fe200000018ff */
[----:B------:R-:W-:Y:S01]  /*68f0*/  @!P1 PRMT R236, R245, 0x5410, RZ ;  /* 0x00005410f5ec9816 */ /* 0x000fe200000000ff */
[----:B------:R-:W-:Y:S01]  /*6900*/  IMAD.MOV.U32 R245, RZ, RZ, R25 ;  /* 0x000000fffff57224 */ /* 0x000fe200078e0019 */
[----:B------:R-:W-:Y:S01]  /*6910*/  ISETP.LE.U32.AND P1, PT, R0, UR5, PT ;  /* 0x0000000500007c0c */ /* 0x000fe2000bf23070 */
[----:B------:R-:W-:Y:S01]  /*6920*/  IMAD.MOV.U32 R25, RZ, RZ, R80 ;  /* 0x000000ffff197224 */ /* 0x000fe200078e0050 */
[----:B------:R-:W-:Y:S01]  /*6930*/  @!P3 PRMT R138, R243, 0x5410, RZ ;  /* 0x00005410f38ab816 */ /* 0x000fe200000000ff */
[C---:B------:R-:W-:Y:S01]  /*6940*/  HMMA.16816.F32 R92, R8.reuse, R174, RZ ;  /* 0x000000ae085c723c */ /* 0x040fe200000018ff */
[----:B------:R-:W-:Y:S01]  /*6950*/  SHF.R.U32.HI R0, RZ, 0x8, R20 ;  /* 0x00000008ff007819 */ /* 0x000fe20000011614 */
[----:B------:R-:W-:Y:S01]  /*6960*/  IMAD.MOV.U32 R243, RZ, RZ, R28 ;  /* 0x000000fffff37224 */ /* 0x000fe200078e001c */
[----:B------:R-:W-:Y:S01]  /*6970*/  LOP3.LUT R2, R7, 0xff, RZ, 0xc0, !PT ;  /* 0x000000ff07027812 */ /* 0x000fe200078ec0ff */
[----:B------:R-:W-:Y:S01]  /*6980*/  IMAD.MOV.U32 R7, RZ, RZ, R64 ;  /* 0x000000ffff077224 */ /* 0x000fe200078e0040 */
[----:B------:R-:W-:Y:S01]  /*6990*/  @!P6 PRMT R135, R244, 0x5410, RZ ;  /* 0x00005410f487e816 */ /* 0x000fe200000000ff */
[----:B------:R-:W-:Y:S01]  /*69a0*/  HMMA.16816.F32 R108, R8, R30, RZ ;  /* 0x0000001e086c723c */ /* 0x000fe200000018ff */
[----:B------:R-:W-:-:S05]  /*69b0*/  LOP3.LUT R0, R0, 0xffff, RZ, 0xc0, !PT ;  /* 0x0000ffff00007812 */ /* 0x000fca00078ec0ff */
[C---:B------:R-:W-:Y:S06]  /*69c0*/  HMMA.16816.F32 R40, R124.reuse, R48, R40 ;  /* 0x000000307c28723c */ /* 0x040fec0000001828 */
[----:B------:R-:W-:Y:S01]  /*69d0*/  HMMA.16816.F32 R44, R124, R50, R44 ;  /* 0x000000327c2c723c */ /* 0x000fe2000000182c */
[----:B------:R-:W-:Y:S01]  /*69e0*/  @!P2 HADD2 R248, -R233.H0_H0, -RZ.H0_H0 ;  /* 0xa00000ffe9f8a230 */ /* 0x000fe20000000900 */
[----:B------:R-:W-:Y:S01]  /*69f0*/  ISETP.LE.U32.AND P4, PT, R2, UR5, PT ;  /* 0x0000000502007c0c */ /* 0x000fe2000bf83070 */
[----:B------:R-:W-:Y:S02]  /*6a00*/  @!P1 HADD2 R249, -R221.H0_H0, -RZ.H0_H0 ;  /* 0xa00000ffddf99230 */ /* 0x000fe40000000900 */
[----:B------:R-:W-:Y:S01]  /*6a10*/  IMAD.MOV.U32 R244, RZ, RZ, R32 ;  /* 0x000000fffff47224 */ /* 0x000fe200078e0020 */
[----:B------:R-:W-:Y:S01]  /*6a20*/  ISETP.NE.AND P6, PT, R247, RZ, PT ;  /* 0x000000fff700720c */ /* 0x000fe20003fc5270 */
[----:B------:R-:W-:Y:S06]  /*6a30*/  HMMA.16816.F32 R8, R8, R26, RZ ;  /* 0x0000001a0808723c */ /* 0x000fec00000018ff */
[----:B------:R-:W-:Y:S01]  /*6a40*/  HMMA.16816.F32 R48, R128, R50, R184 ;  /* 0x000000328030723c */ /* 0x000fe200000018b8 */
[----:B------:R2:W3:Y:S04]  /*6a50*/  LDL.LU.S16 R184, [R1+0x8] ;  /* 0x0000080001b87983 */ /* 0x0004e80000300600 */
[----:B------:R2:W4:Y:S01]  /*6a60*/  LDL.LU.S16 R185, [R1+0x4] ;  /* 0x0000040001b97983 */ /* 0x0005220000300600 */
[----:B------:R-:W-:Y:S01]  /*6a70*/  ISETP.LE.U32.AND P3, PT, R0, UR5, PT ;  /* 0x0000000500007c0c */ /* 0x000fe2000bf63070 */
[----:B------:R-:W-:Y:S01]  /*6a80*/  HMMA.16816.F32 R168, R124, R148, R168 ;  /* 0x000000947ca8723c */ /* 0x000fe200000018a8 */
[----:B------:R-:W-:-:S02]  /*6a90*/  SHF.R.U32.HI R0, RZ, 0x10, R6 ;  /* 0x00000010ff007819 */ /* 0x000fc40000011606 */
[----:B------:R-:W-:-:S03]  /*6aa0*/  @!P2 PRMT R233, R248, 0x5410, RZ ;  /* 0x00005410f8e9a816 */ /* 0x000fc600000000ff */
[----:B-1----:R-:W-:Y:S01]  /*6ab0*/  HMMA.16816.F32 R120, R124, R16, R120 ;  /* 0x000000107c78723c */ /* 0x002fe20000001878 */
[----:B------:R-:W-:Y:S02]  /*6ac0*/  LOP3.LUT R0, R0, 0xff, RZ, 0xc0, !PT ;  /* 0x000000ff00007812 */ /* 0x000fe400078ec0ff */
[----:B------:R-:W-:-:S03]  /*6ad0*/  SHF.R.U32.HI R2, RZ, 0x18, R6 ;  /* 0x00000018ff027819 */ /* 0x000fc60000011606 */
[----:B------:R-:W-:Y:S01]  /*6ae0*/  HMMA.16816.F32 R164, R124, R150, R164 ;  /* 0x000000967ca4723c */ /* 0x000fe200000018a4 */
[----:B------:R-:W-:-:S05]  /*6af0*/  ISETP.LE.U32.AND P2, PT, R0, UR5, PT ;  /* 0x0000000500007c0c */ /* 0x000fca000bf43070 */
[----:B------:R-:W-:Y:S01]  /*6b00*/  HMMA.16816.F32 R156, R124, R182, R156 ;  /* 0x000000b67c9c723c */ /* 0x000fe2000000189c */
[----:B------:R-:W-:-:S05]  /*6b10*/  SHF.R.U32.HI R0, RZ, 0x8, R22 ;  /* 0x00000008ff007819 */ /* 0x000fca0000011616 */
[----:B------:R-:W-:Y:S01]  /*6b20*/  HMMA.16816.F32 R60, R124, R66, R60 ;  /* 0x000000427c3c723c */ /* 0x000fe2000000183c */
[----:B------:R-:W-:-:S05]  /*6b30*/  LOP3.LUT R0, R0, 0xffff, RZ, 0xc0, !PT ;  /* 0x0000ffff00007812 */ /* 0x000fca00078ec0ff */
[----:B------:R-:W-:Y:S01]  /*6b40*/  HMMA.16816.F32 R76, R124, R82, R76 ;  /* 0x000000527c4c723c */ /* 0x000fe2000000184c */
[----:B------:R-:W-:-:S05]  /*6b50*/  LOP3.LUT R6, R6, 0xffff, RZ, 0xc0, !PT ;  /* 0x0000ffff06067812 */ /* 0x000fca00078ec0ff */
[C---:B------:R-:W-:Y:S06]  /*6b60*/  HMMA.16816.F32 R92, R124.reuse, R98, R92 ;  /* 0x000000627c5c723c */ /* 0x040fec000000185c */
[----:B------:R-:W-:Y:S01]  /*6b70*/  HMMA.16816.F32 R108, R124, R114, R108 ;  /* 0x000000727c6c723c */ /* 0x000fe2000000186c */
[----:B------:R-:W-:-:S05]  /*6b80*/  @!P1 PRMT R221, R249, 0x5410, RZ ;  /* 0x00005410f9dd9816 */ /* 0x000fca00000000ff */
[----:B------:R-:W-:Y:S06]  /*6b90*/  HMMA.16816.F32 R140, R12, R142, RZ ;  /* 0x0000008e0c8c723c */ /* 0x000fec00000018ff */
[----:B------:R-:W-:Y:S01]  /*6ba0*/  HMMA.16816.F32 R152, R128, R148, R152 ;  /* 0x000000948098723c */ /* 0x000fe20000001898 */
[----:B------:R-:W-:Y:S02]  /*6bb0*/  @!P0 HADD2 R247, -R228.H0_H0, -RZ.H0_H0 ;  /* 0xa00000ffe4f78230 */ /* 0x000fe40000000900 */
[----:B------:R-:W-:Y:S02]  /*6bc0*/  IMAD.MOV.U32 R186, RZ, RZ, R81 ;  /* 0x000000ffffba7224 */ /* 0x000fe400078e0051 */
[----:B------:R-:W-:Y:S01]  /*6bd0*/  IMAD.MOV.U32 R187, RZ, RZ, R5 ;  /* 0x000000ffffbb7224 */ /* 0x000fe200078e0005 */
[----:B------:R-:W-:Y:S01]  /*6be0*/  HMMA.16816.F32 R124, R124, R18, R8 ;  /* 0x000000127c7c723c */ /* 0x000fe20000001808 */
[----:B------:R-:W-:-:S05]  /*6bf0*/  ISETP.LE.U32.AND P1, PT, R0, UR5, PT ;  /* 0x0000000500007c0c */ /* 0x000fca000bf23070 */
[----:B------:R-:W-:Y:S01]  /*6c00*/  HMMA.16816.F32 R8, R12, R206, RZ ;  /* 0x000000ce0c08723c */ /* 0x000fe200000018ff */
[----:B------:R2:W5:Y:S01]  /*6c10*/  LDL.LU.S16 R206, [R1] ;  /* 0x0000000001ce7983 */ /* 0x0005620000300600 */
[----:B------:R-:W-:-:S03]  /*6c20*/  SHF.R.U32.HI R0, RZ, 0x8, R6 ;  /* 0x00000008ff007819 */ /* 0x000fc60000011606 */
[----:B------:R2:W2:Y:S01]  /*6c30*/  LDL.LU.S16 R6, [R1+0xc] ;  /* 0x00000c0001067983 */ /* 0x0004a20000300600 */
[----:B------:R-:W-:Y:S06]  /*6c40*/  HMMA.16816.F32 R148, R128, R150, R140 ;  /* 0x000000968094723c */ /* 0x000fec000000188c */
[----:B------:R-:W-:Y:S06]  /*6c50*/  HMMA.16816.F32 R140, R12, R178, RZ ;  /* 0x000000b20c8c723c */ /* 0x000fec00000018ff */
[----:B------:R-:W-:Y:S01]  /*6c60*/  HMMA.16816.F32 R116, R128, R16, R116 ;  /* 0x000000108074723c */ /* 0x000fe20000001874 */
[----:B------:R-:W-:Y:S01]  /*6c70*/  IMAD.MOV.U32 R178, RZ, RZ, R33 ;  /* 0x000000ffffb27224 */ /* 0x000fe200078e0021 */
[----:B------:R-:W-:Y:S01]  /*6c80*/  @!P0 PRMT R228, R247, 0x5410, RZ ;  /* 0x00005410f7e48816 */ /* 0x000fe200000000ff */
[----:B------:R-:W-:Y:S01]  /*6c90*/  IMAD.MOV.U32 R207, RZ, RZ, R65 ;  /* 0x000000ffffcf7224 */ /* 0x000fe200078e0041 */
[----:B------:R-:W-:Y:S01]  /*6ca0*/  LOP3.LUT R0, R0, 0xffff, RZ, 0xc0, !PT ;  /* 0x0000ffff00007812 */ /* 0x000fe200078ec0ff */
[----:B------:R-:W-:Y:S01]  /*6cb0*/  IMAD.MOV.U32 R179, RZ, RZ, R24 ;  /* 0x000000ffffb37224 */ /* 0x000fe200078e0018 */
[----:B------:R-:W-:Y:S01]  /*6cc0*/  HMMA.16816.F32 R32, R12, R34, RZ ;  /* 0x000000220c20723c */ /* 0x000fe200000018ff */
[----:B------:R-:W-:Y:S01]  /*6cd0*/  ISETP.LE.U32.AND P0, PT, R2, UR5, PT ;  /* 0x0000000502007c0c */ /* 0x000fe2000bf03070 */
[----:B------:R-:W-:-:S02]  /*6ce0*/  IMAD.MOV.U32 R16, RZ, RZ, R29 ;  /* 0x000000ffff107224 */ /* 0x000fc400078e001d */
[----:B------:R-:W-:Y:S02]  /*6cf0*/  IMAD.MOV.U32 R17, RZ, RZ, R96 ;  /* 0x000000ffff117224 */ /* 0x000fe400078e0060 */
[----:B------:R-:W-:Y:S01]  /*6d00*/  HMMA.16816.F32 R64, R128, R66, R8 ;  /* 0x000000428040723c */ /* 0x000fe20000001808 */
[----:B------:R-:W-:-:S05]  /*6d10*/  IMAD.MOV.U32 R24, RZ, RZ, R97 ;  /* 0x000000ffff187224 */ /* 0x000fca00078e0061 */
[----:B------:R-:W-:Y:S02]  /*6d20*/  HMMA.16816.F32 R140, R128, R182, R140 ;  /* 0x000000b6808c723c */ /* 0x000fe4000000188c */
[----:B------:R-:W-:Y:S02]  /*6d30*/  @!P0 HADD2 R250, -R219.H0_H0, -RZ.H0_H0 ;  /* 0xa00000ffdbfa8230 */ /* 0x000fe40000000900 */
[----:B------:R-:W-:Y:S02]  /*6d40*/  IMAD.MOV.U32 R11, RZ, RZ, R172 ;  /* 0x000000ffff0b7224 */ /* 0x000fe400078e00ac */
[----:B------:R-:W-:Y:S01]  /*6d50*/  HMMA.16816.F32 R28, R12, R30, RZ ;  /* 0x0000001e0c1c723c */ /* 0x000fe200000018ff */
[----:B------:R-:W-:Y:S01]  /*6d60*/  @!P0 PRMT R219, R250, 0x5410, RZ ;  /* 0x00005410fadb8816 */ /* 0x000fe200000000ff */
[----:B------:R-:W-:-:S04]  /*6d70*/  IMAD.MOV.U32 R182, RZ, RZ, R112 ;  /* 0x000000ffffb67224 */ /* 0x000fc800078e0070 */
[----:B------:R-:W-:Y:S01]  /*6d80*/  HMMA.16816.F32 R80, R128, R82, R32 ;  /* 0x000000528050723c */ /* 0x000fe20000001820 */
[----:B------:R-:W-:Y:S01]  /*6d90*/  LEA R4, P0, R176, UR6, 0x1 ;  /* 0x00000006b0047c11 */ /* 0x000fe2000f8008ff */
[----:B------:R-:W-:-:S05]  /*6da0*/  IMAD.MOV.U32 R183, RZ, RZ, R113 ;  /* 0x000000ffffb77224 */ /* 0x000fca00078e0071 */
[----:B------:R-:W-:Y:S02]  /*6db0*/  IMAD.MOV.U32 R35, RZ, RZ, R173 ;  /* 0x000000ffff237224 */ /* 0x000fe400078e00ad */
[C---:B------:R-:W-:Y:S06]  /*6dc0*/  HMMA.16816.F32 R172, R12.reuse, R174, RZ ;  /* 0x000000ae0cac723c */ /* 0x040fec00000018ff */
[----:B------:R-:W-:Y:S01]  /*6dd0*/  HMMA.16816.F32 R12, R12, R26, RZ ;  /* 0x0000001a0c0c723c */ /* 0x000fe200000018ff */
[----:B------:R-:W-:Y:S02]  /*6de0*/  LEA.HI.X R5, R176, UR7, R242, 0x1, P0 ;  /* 0x00000007b0057c11 */ /* 0x000fe400080f0cf2 */
[----:B------:R-:W-:-:S03]  /*6df0*/  ISETP.LE.U32.AND P0, PT, R0, UR5, PT ;  /* 0x0000000500007c0c */ /* 0x000fc6000bf03070 */
[----:B------:R-:W-:Y:S01]  /*6e00*/  HMMA.16816.F32 R112, R128, R114, R28 ;  /* 0x000000728070723c */ /* 0x000fe2000000181c */
[----:B------:R-:W-:Y:S01]  /*6e10*/  FADD.FTZ R0, R11, R177 ;  /* 0x000000b10b007221 */ /* 0x000fe20000010000 */
[----:B------:R-:W-:Y:S02]  /*6e20*/  @!P1 HADD2 R252, -R216.H0_H0, -RZ.H0_H0 ;  /* 0xa00000ffd8fc9230 */ /* 0x000fe40000000900 */
[----:B------:R-:W-:-:S08]  /*6e30*/  @!P4 HADD2 R251, -R214.H0_H0, -RZ.H0_H0 ;  /* 0xa00000ffd6fbc230 */ /* 0x000fd00000000900 */
[C---:B------:R-:W-:Y:S06]  /*6e40*/  HMMA.16816.F32 R96, R128.reuse, R98, R172 ;  /* 0x000000628060723c */ /* 0x040fec00000018ac */
[----:B------:R-:W-:Y:S01]  /*6e50*/  HMMA.16816.F32 R128, R128, R18, R12 ;  /* 0x000000128080723c */ /* 0x000fe2000000180c */
[----:B------:R-:W-:Y:S01]  /*6e60*/  STG.E.U16 desc[UR20][R4.64], R232 ;  /* 0x000000e804007986 */ /* 0x000fe2000c101514 */
[----:B------:R-:W-:Y:S02]  /*6e70*/  @!P1 PRMT R216, R252, 0x5410, RZ ;  /* 0x00005410fcd89816 */ /* 0x000fe400000000ff */
[----:B------:R-:W-:Y:S01]  /*6e80*/  @!P4 PRMT R214, R251, 0x5410, RZ ;  /* 0x00005410fbd6c816 */ /* 0x000fe200000000ff */
[----:B------:R-:W-:-:S02]  /*6e90*/  FADD.FTZ R2, R35, R180 ;  /* 0x000000b423027221 */ /* 0x000fc40000010000 */
[----:B------:R-:W-:Y:S01]  /*6ea0*/  FADD.FTZ R12, R207, R21 ;  /* 0x00000015cf0c7221 */ /* 0x000fe20000010000 */
[----:B------:R-:W-:Y:S01]  /*6eb0*/  FADD.FTZ R0, R187, R0 ;  /* 0x00000000bb007221 */ /* 0x000fe20000010000 */
[----:B------:R-:W-:-:S03]  /*6ec0*/  FADD.FTZ R2, R186, R2 ;  /* 0x00000002ba027221 */ /* 0x000fc60000010000 */
[----:B------:R-:W-:Y:S01]  /*6ed0*/  FADD.FTZ R0, R179, R0 ;  /* 0x00000000b3007221 */ /* 0x000fe20000010000 */
[----:B------:R-:W-:-:S03]  /*6ee0*/  FADD.FTZ R2, R178, R2 ;  /* 0x00000002b2027221 */ /* 0x000fc60000010000 */
[----:B------:R-:W-:Y:S01]  /*6ef0*/  FADD.FTZ R0, R16, R0 ;  /* 0x0000000010007221 */ /* 0x000fe20000010000 */
[----:B------:R-:W-:Y:S01]  /*6f00*/  FADD.FTZ R2, R243, R2 ;  /* 0x00000002f3027221 */ /* 0x000fe20000010000 */
[----:B----4-:R-:W-:-:S05]  /*6f10*/  @!P2 HADD2 R185, -R218.H0_H0, -RZ.H0_H0 ;  /* 0xa00000ffdab9a230 */ /* 0x010fca0000000900 */
[----:B------:R-:W-:Y:S02]  /*6f20*/  PRMT R8, R185, 0x7610, R8 ;  /* 0x00007610b9087816 */ /* 0x000fe40000000008 */
[----:B------:R-:W1:Y:S01]  /*6f30*/  LDC R185, c[0x0][0x2d8] ;  /* 0x0000b600ffb97b82 */ /* 0x000e620000000800 */
[----:B---3--:R-:W-:Y:S01]  /*6f40*/  @!P3 HADD2 R184, -R234.H0_H0, -RZ.H0_H0 ;  /* 0xa00000ffeab8b230 */ /* 0x008fe20000000900 */
[----:B------:R-:W-:-:S04]  /*6f50*/  @!P2 PRMT R218, R8, 0x5410, RZ ;  /* 0x0000541008daa816 */ /* 0x000fc800000000ff */
[----:B------:R-:W-:-:S04]  /*6f60*/  PRMT R9, R184, 0x7610, R9 ;  /* 0x00007610b8097816 */ /* 0x000fc80000000009 */
[----:B------:R-:W-:-:S05]  /*6f70*/  @!P3 PRMT R234, R9, 0x5410, RZ ;  /* 0x0000541009eab816 */ /* 0x000fca00000000ff */
[----:B------:R-:W-:Y:S01]  /*6f80*/  STG.E.U16 desc[UR20][R4.64+0x2], R234 ;  /* 0x000002ea04007986 */ /* 0x000fe2000c101514 */
[----:B-1----:R-:W-:-:S04]  /*6f90*/  IMAD.SHL.U32 R8, R185, 0x40, RZ ;  /* 0x00000040b9087824 */ /* 0x002fc800078e00ff */
[----:B------:R-:W-:-:S04]  /*6fa0*/  IMAD.WIDE R8, R8, 0x2, R4 ;  /* 0x0000000208087825 */ /* 0x000fc800078e0204 */
[----:B-----5:R-:W-:Y:S02]  /*6fb0*/  @!P5 HADD2 R206, -R212.H0_H0, -RZ.H0_H0 ;  /* 0xa00000ffd4ced230 */ /* 0x020fe40000000900 */
[----:B--2---:R-:W-:-:S03]  /*6fc0*/  @!P0 HADD2 R6, -R220.H0_H0, -RZ.H0_H0 ;  /* 0xa00000ffdc068230 */ /* 0x004fc60000000900 */
[----:B------:R-:W-:-:S04]  /*6fd0*/  PRMT R10, R206, 0x7610, R10 ;  /* 0x00007610ce0a7816 */ /* 0x000fc8000000000a */
[----:B------:R-:W-:Y:S01]  /*6fe0*/  @!P5 PRMT R212, R10, 0x5410, RZ ;  /* 0x000054100ad4d816 */ /* 0x000fe200000000ff */
[C---:B------:R-:W-:Y:S01]  /*6ff0*/  IMAD.SHL.U32 R10, R185.reuse, 0x8, RZ ;  /* 0x00000008b90a7824 */ /* 0x040fe200078e00ff */
[----:B------:R-:W-:Y:S01]  /*7000*/  PRMT R13, R6, 0x7610, R13 ;  /* 0x00007610060d7816 */ /* 0x000fe2000000000d */
[----:B------:R-:W-:Y:S02]  /*7010*/  IMAD R6, R185, 0x48, RZ ;  /* 0x00000048b9067824 */ /* 0x000fe400078e02ff */
[----:B------:R-:W-:Y:S01]  /*7020*/  IMAD.WIDE R10, R10, 0x2, R4 ;  /* 0x000000020a0a7825 */ /* 0x000fe200078e0204 */
[----:B------:R-:W-:-:S03]  /*7030*/  @!P0 PRMT R220, R13, 0x5410, RZ ;  /* 0x000054100ddc8816 */ /* 0x000fc600000000ff */
[----:B------:R-:W-:Y:S02]  /*7040*/  IMAD.MOV.U32 R185, RZ, RZ, R7 ;  /* 0x000000ffffb97224 */ /* 0x000fe400078e0007 */
[----:B------:R-:W-:Y:S01]  /*7050*/  IMAD.WIDE R6, R6, 0x2, R4 ;  /* 0x0000000206067825 */ /* 0x000fe200078e0204 */
        /* <DEDUP_REMOVED lines=15> */
[----:B------:R1:W-:Y:S04]  /*7150*/  STG.E.U16 desc[UR20][R4.64+0x22], R228 ;  /* 0x000022e404007986 */ /* 0x0003e8000c101514 */
[----:B------:R-:W-:Y:S04]  /*7160*/  STG.E.U16 desc[UR20][R10.64+0x20], R226 ;  /* 0x000020e20a007986 */ /* 0x000fe8000c101514 */
[----:B------:R2:W-:Y:S04]  /*7170*/  STG.E.U16 desc[UR20][R10.64+0x22], R227 ;  /* 0x000022e30a007986 */ /* 0x0005e8000c101514 */
        /* <DEDUP_REMOVED lines=11> */
[----:B------:R3:W-:Y:S01]  /*7230*/  STG.E.U16 desc[UR20][R6.64+0x32], R135 ;  /* 0x0000328706007986 */ /* 0x0007e2000c101514 */
[----:B-1----:R-:W-:Y:S01]  /*7240*/  FADD.FTZ R228, R204, R0 ;  /* 0x00000000cce47221 */ /* 0x002fe20000010000 */
[----:B--2---:R-:W-:Y:S01]  /*7250*/  FADD.FTZ R227, R25, R2 ;  /* 0x0000000219e37221 */ /* 0x004fe20000010000 */
[----:B---3--:R-:W-:Y:S01]  /*7260*/  FADD.FTZ R6, R185, R23 ;  /* 0x00000017b9067221 */ /* 0x008fe20000010000 */
        /* <DEDUP_REMOVED lines=8> */
[----:B------:R-:W-:Y:S06]  /*72f0*/  @!P6 BRA `(.L_x_2136) ;  /* 0x0000004800e0e947 */ /* 0x000fec0003800000 */
[----:B------:R-:W2:Y:S01]  /*7300*/  LDL.LU R181, [R1+0x10] ;  /* 0x0000100001b57983 */ /* 0x000ea20000300800 */
[----:B------:R-:W-:Y:S01]  /*7310*/  ULDC UR4, c[0x0][0x2d0] ;  /* 0x0000b40000047ab9 */ /* 0x000fe20000000800 */
[----:B------:R-:W1:Y:S01]  /*7320*/  S2R R25, SR_TID.X ;  /* 0x0000000000197919 */ /* 0x000e620000002100 */
[----:B------:R-:W-:Y:S01]  /*7330*/  IMAD.MOV.U32 R135, RZ, RZ, R3 ;  /* 0x000000ffff877224 */ /* 0x000fe200078e0003 */
[----:B------:R-:W3:Y:S01]  /*7340*/  LDC.64 R232, c[0x0][0x250] ;  /* 0x00009400ffe87b82 */ /* 0x000ee20000000a00 */
[----:B------:R-:W-:Y:S01]  /*7350*/  VIADD R0, R246, 0xfffffffe ;  /* 0xfffffffef6007836 */ /* 0x000fe20000000000 */
[----:B------:R-:W4:Y:S01]  /*7360*/  LDL.LU R24, [R1+0x14] ;  /* 0x0000140001187983 */ /* 0x000f220000300800 */
[----:B------:R-:W-:Y:S01]  /*7370*/  IMAD.MOV.U32 R137, RZ, RZ, R133 ;  /* 0x000000ffff897224 */ /* 0x000fe200078e0085 */
[----:B------:R-:W-:Y:S01]  /*7380*/  ULDC UR19, c[0x0][0x2d0] ;  /* 0x0000b40000137ab9 */ /* 0x000fe20000000800 */
[----:B------:R-:W-:Y:S01]  /*7390*/  ULDC.64 UR6, c[0x0][0x248] ;  /* 0x0000920000067ab9 */ /* 0x000fe20000000a00 */
[----:B------:R-:W5:Y:S01]  /*73a0*/  LDL.LU R13, [R1+0x40] ;  /* 0x00004000010d7983 */ /* 0x000f620000300800 */
[----:B------:R-:W-:Y:S01]  /*73b0*/  ISETP.GE.AND P0, PT, R136, UR4, PT ;  /* 0x0000000488007c0c */ /* 0x000fe2000bf06270 */
[----:B------:R-:W-:Y:S01]  /*73c0*/  ULDC UR4, c[0x0][0x2ec] ;  /* 0x0000bb0000047ab9 */ /* 0x000fe20000000800 */
[----:B------:R-:W-:-:S02]  /*73d0*/  R2UR UR22, R0 ;  /* 0x00000000001672ca */ /* 0x000fc400000e0000 */
[----:B------:R-:W-:Y:S02]  /*73e0*/  MOV R0, R134 ;  /* 0x0000008600007202 */ /* 0x000fe40000000f00 */
[----:B------:R-:W-:-:S07]  /*73f0*/  MOV R136, R132 ;  /* 0x0000008400887202 */ /* 0x000fce0000000f00 */
[----:B------:R-:W3:Y:S08]  /*7400*/  @!P0 LDC.64 R6, c[0x0][0x220] ;  /* 0x00008800ff068b82 */ /* 0x000ef00000000a00 */
[----:B------:R-:W3:Y:S01]  /*7410*/  @!P0 LDC.64 R8, c[0x0][0x220] ;  /* 0x00008800ff088b82 */ /* 0x000ee20000000a00 */
[----:B-1----:R-:W-:Y:S01]  /*7420*/  LOP3.LUT R25, R25, 0x3, RZ, 0xc0, !PT ;  /* 0x0000000319197812 */ /* 0x002fe200078ec0ff */
[----:B--2---:R-:W-:-:S04]  /*7430*/  IMAD.WIDE.U32 R230, R181, -0x2daee0ad, RZ ;  /* 0xd2511f53b5e67825 */ /* 0x004fc800078e00ff */
[----:B----4-:R-:W-:Y:S01]  /*7440*/  IMAD R2, R25, -0x2, R24 ;  /* 0xfffffffe19027824 */ /* 0x010fe200078e0218 */
[----:B-----5:R-:W-:-:S04]  /*7450*/  LOP3.LUT R13, R13, 0xfffffffd, RZ, 0xc0, !PT ;  /* 0xfffffffd0d0d7812 */ /* 0x020fc800078ec0ff */
[----:B------:R-:W-:Y:S02]  /*7460*/  IADD3 R2, R238, R2, -R240 ;  /* 0x00000002ee027210 */ /* 0x000fe40007ffe8f0 */
[----:B------:R-:W-:-:S03]  /*7470*/  @P0 LOP3.LUT R13, R13, 0x2, RZ, 0xfc, !PT ;  /* 0x000000020d0d0812 */ /* 0x000fc600078efcff */
[----:B------:R1:W-:Y:S04]  /*7480*/  STL [R1+0x70], R2 ;  /* 0x0000700201007387 */ /* 0x0003e80000100800 */
[----:B------:R-:W-:Y:S04]  /*7490*/  STL [R1+0x40], R13 ;  /* 0x0000400d01007387 */ /* 0x000fe80000100800 */
[----:B---3--:R2:W-:Y:S04]  /*74a0*/  @!P0 STL.64 [R1+0x60], R6 ;  /* 0x0000600601008387 */ /* 0x0085e80000100a00 */
[----:B------:R3:W-:Y:S01]  /*74b0*/  @!P0 STL.64 [R1+0x68], R8 ;  /* 0x0000680801008387 */ /* 0x0007e20000100a00 */
[----:B------:R-:W-:-:S04]  /*74c0*/  IADD3 R234, P0, R4, -0x40, RZ ;  /* 0xffffffc004ea7810 */ /* 0x000fc80007f1e0ff */
[----:B------:R-:W-:Y:S01]  /*74d0*/  IADD3.X R229, R5, -0x1, RZ, P0, !PT ;  /* 0xffffffff05e57810 */ /* 0x000fe200007fe4ff */
[----:B-1----:R-:W-:-:S04]  /*74e0*/  VIADD R2, R241, 0x4 ;  /* 0x00000004f1027836 */ /* 0x002fc80000000000 */
[----:B--2---:R-:W-:-:S04]  /*74f0*/  IMAD.WIDE.U32 R6, R2, -0x326172a9, RZ ;  /* 0xcd9e8d5702067825 */ /* 0x004fc800078e00ff */
[----:B---3--:R-:W-:Y:S01]  /*7500*/  IMAD.WIDE.U32 R8, R241, -0x326172a9, RZ ;  /* 0xcd9e8d57f1087825 */ /* 0x008fe200078e00ff */
[----:B------:R-:W-:-:S04]  /*7510*/  LOP3.LUT R2, R7, R239, RZ, 0x3c, !PT ;  /* 0x000000ef07027212 */ /* 0x000fc800078e3cff */
[----:B------:R-:W-:Y:S01]  /*7520*/  LOP3.LUT R3, R9, R239, RZ, 0x3c, !PT ;  /* 0x000000ef09037212 */ /* 0x000fe200078e3cff */
[----:B------:R1:W-:Y:S04]  /*7530*/  STL.64 [R1+0x58], R8 ;  /* 0x0000580801007387 */ /* 0x0003e80000100a00 */
[----:B------:R-:W-:Y:S01]  /*7540*/  IMAD.WIDE.U32 R4, R3, -0x2daee0ad, RZ ;  /* 0xd2511f5303047825 */ /* 0x000fe200078e00ff */
[----:B------:R1:W-:Y:S03]  /*7550*/  STL.64 [R1+0x50], R6 ;  /* 0x0000500601007387 */ /* 0x0003e60000100a00 */
[----:B------:R-:W-:Y:S01]  /*7560*/  IMAD.WIDE.U32 R2, R2, -0x2daee0ad, RZ ;  /* 0xd2511f5302027825 */ /* 0x000fe200078e00ff */
[----:B------:R1:W-:Y:S04]  /*7570*/  STL.64 [R1+0x38], R4 ;  /* 0x0000380401007387 */ /* 0x0003e80000100a00 */
[----:B------:R1:W-:Y:S01]  /*7580*/  STL.64 [R1+0x48], R2 ;  /* 0x0000480201007387 */ /* 0x0003e20000100a00 */
[----:B------:R-:W-:Y:S05]  /*7590*/  BRA `(.L_x_2137) ;  /* 0x0000000000d07947 */ /* 0x000fea0003800000 */
.L_x_2139:
[----:B------:R-:W2:Y:S01]  /*75a0*/  LDL.64 R206, [R1+0x90] ;  /* 0x0000900001ce7983 */ /* 0x000ea20000100a00 */
[----:B------:R-:W1:Y:S01]  /*75b0*/  @!P0 LDC.64 R172, c[0x0][0x218] ;  /* 0x00008600ffac8b82 */ /* 0x000e620000000a00 */
[----:B------:R-:W-:Y:S01]  /*75c0*/  LOP3.LUT P6, RZ, R208, 0x2, RZ, 0xc0, !PT ;  /* 0x00000002d0ff7812 */ /* 0x000fe200078cc0ff */
[----:B------:R-:W-:Y:S01]  /*75d0*/  UIADD3 UR10, UR22, -0x1, URZ ;  /* 0xffffffff160a7890 */ /* 0x000fe2000fffe03f */
[----:B------:R-:W3:Y:S03]  /*75e0*/  LDL.64 R186, [R1+0x78] ;  /* 0x0000780001ba7983 */ /* 0x000ee60000100a00 */
[----:B------:R-:W-:Y:S01]  /*75f0*/  UIMAD.WIDE.U32 UR12, UR10, UR6, URZ ;  /* 0x000000060a0c72a5 */ /* 0x000fe2000f8e003f */
[----:B------:R-:W4:Y:S01]  /*7600*/  LDL R185, [R1+0x74] ;  /* 0x0000740001b97983 */ /* 0x000f220000100800 */
[----:B------:R-:W5:Y:S01]  /*7610*/  @!P0 LDC.64 R138, c[0x0][0x218] ;  /* 0x00008600ff8a8b82 */ /* 0x000f620000000a00 */
[----:B------:R-:W-:Y:S02]  /*7620*/  USHF.R.S32.HI UR9, URZ, 0x1f, UR10 ;  /* 0x0000001f3f097899 */ /* 0x000fe4000801140a */
[----:B------:R-:W5:Y:S01]  /*7630*/  LDL R184, [R1+0x80] ;  /* 0x0000800001b87983 */ /* 0x000f620000100800 */
[----:B------:R-:W-:Y:S01]  /*7640*/  IMAD.U32 R2, RZ, RZ, UR12 ;  /* 0x0000000cff027e24 */ /* 0x000fe2000f8e00ff */
[----:B------:R-:W-:Y:S01]  /*7650*/  UIMAD UR9, UR9, UR6, URZ ;  /* 0x00000006090972a4 */ /* 0x000fe2000f8e023f */
[----:B------:R-:W-:Y:S01]  /*7660*/  IMAD.U32 R132, RZ, RZ, UR13 ;  /* 0x0000000dff847e24 */ /* 0x000fe2000f8e00ff */
[----:B------:R1:W-:Y:S01]  /*7670*/  @P6 STS.128 [R210+0x8000], RZ ;  /* 0x008000ffd2006388 */ /* 0x0003e20000000c00 */
[----:B------:R-:W1:Y:S01]  /*7680*/  @!P6 LDC.64 R176, c[0x0][0x218] ;  /* 0x00008600ffb0eb82 */ /* 0x000e620000000a00 */
[----:B------:R-:W-:Y:S01]  /*7690*/  UIMAD UR9, UR10, UR7, UR9 ;  /* 0x000000070a0972a4 */ /* 0x000fe2000f8e0209 */
[----:B------:R-:W-:Y:S05]  /*76a0*/  IMAD.U32 R133, RZ, RZ, UR12 ;  /* 0x0000000cff857e24 */ /* 0x000fea000f8e00ff */
[----:B------:R-:W-:Y:S01]  /*76b0*/  VIADD R132, R132, UR9 ;  /* 0x0000000984847c36 */ /* 0x000fe20008000000 */
[----:B------:R-:W4:Y:S01]  /*76c0*/  @!P6 LDC.64 R174, c[0x0][0x218] ;  /* 0x00008600ffaeeb82 */ /* 0x000f220000000a00 */
[----:B--2---:R-:W-:Y:S04]  /*76d0*/  LEA R2, P1, R2, R206, 0x5 ;  /* 0x000000ce02027211 */ /* 0x004fe800078228ff */
[C---:B-1----:R-:W-:Y:S02]  /*76e0*/  @!P6 LEA R176, P5, R2.reuse, R176, 0x1 ;  /* 0x000000b002b0e211 */ /* 0x042fe400078a08ff */
[----:B---3--:R-:W-:Y:S02]  /*76f0*/  LEA.HI.X R132, R133, R187, R132, 0x5, P1 ;  /* 0x000000bb85847211 */ /* 0x008fe400008f2c84 */
[C---:B------:R-:W-:Y:S02]  /*7700*/  @!P0 LEA R172, P2, R2.reuse, R172, 0x1 ;  /* 0x000000ac02ac8211 */ /* 0x040fe400078408ff */
        /* <DEDUP_REMOVED lines=9> */
[----:B-----5:R-:W-:Y:S01]  /*77a0*/  IMAD.X R133, R184, 0x1, R132, P4 ;  /* 0x00000001b8857824 */ /* 0x020fe200020e0684 */
        /* <DEDUP_REMOVED lines=19> */
.L_x_2137:
[----:B-1----:R-:W2:Y:S01]  /*78e0*/  LDL R2, [R1+0x44] ;  /* 0x0000440001027983 */ /* 0x002ea20000100800 */
[----:B------:R-:W-:Y:S01]  /*78f0*/  USHF.R.S32.HI UR8, URZ, 0x1f, UR22 ;  /* 0x0000001f3f087899 */ /* 0x000fe20008011416 */
[----:B------:R-:W-:Y:S04]  /*7900*/  DEPBAR.LE SB0, 0x0 ;  /* 0x000080000000791a */ /* 0x000fe80000000000 */
[----:B------:R-:W3:Y:S01]  /*7910*/  LDL R208, [R1+0x40] ;  /* 0x0000400001d07983 */ /* 0x000ee20000100800 */
[----:B------:R-:W-:Y:S01]  /*7920*/  IMAD.WIDE.U32 R4, R232, UR22, RZ ;  /* 0x00000016e8047c25 */ /* 0x000fe2000f8e00ff */
[----:B------:R-:W-:Y:S03]  /*7930*/  UISETP.GE.AND UP0, UPT, UR22, 0x1, UPT ;  /* 0x000000011600788c */ /* 0x000fe6000bf06270 */
[----:B------:R-:W4:Y:S01]  /*7940*/  LDL.64 R16, [R1+0x88] ;  /* 0x0000880001107983 */ /* 0x000f220000100a00 */
[----:B------:R-:W-:Y:S04]  /*7950*/  IMAD.U32 R132, RZ, RZ, UR22 ;  /* 0x00000016ff847e24 */ /* 0x000fe8000f8e00ff */
[----:B------:R-:W5:Y:S05]  /*7960*/  LDL R12, [R1+0x84] ;  /* 0x00008400010c7983 */ /* 0x000f6a0000100800 */
[----:B------:R-:W5:Y:S05]  /*7970*/  LDL R11, [R1+0x68] ;  /* 0x00006800010b7983 */ /* 0x000f6a0000100800 */
[----:B------:R-:W5:Y:S05]  /*7980*/  LDL R15, [R1+0x6c] ;  /* 0x00006c00010f7983 */ /* 0x000f6a0000100800 */
[----:B------:R-:W5:Y:S05]  /*7990*/  LDL R10, [R1+0x60] ;  /* 0x00006000010a7983 */ /* 0x000f6a0000100800 */
[----:B------:R-:W5:Y:S01]  /*79a0*/  LDL R14, [R1+0x64] ;  /* 0x00006400010e7983 */ /* 0x000f620000100800 */
[----:B------:R-:W-:Y:S01]  /*79b0*/  BAR.SYNC.DEFER_BLOCKING 0x0 ;  /* 0x0000000000007b1d */ /* 0x000fe20000010000 */
[----:B--2---:R-:W-:Y:S01]  /*79c0*/  ISETP.GE.AND P0, PT, R2, UR19, PT ;  /* 0x0000001302007c0c */ /* 0x004fe2000bf06270 */
[----:B------:R-:W-:Y:S01]  /*79d0*/  IMAD R2, R232, UR8, RZ ;  /* 0x00000008e8027c24 */ /* 0x000fe2000f8e02ff */
[----:B------:R-:W-:Y:S03]  /*79e0*/  ULOP3.LUT UR8, UR22, UR25, URZ, 0x3c, !UPT ;  /* 0x0000001916087292 */ /* 0x000fe6000f8e3c3f */
[----:B------:R-:W-:Y:S01]  /*79f0*/  IMAD R3, R233, UR22, R2 ;  /* 0x00000016e9037c24 */ /* 0x000fe2000f8e0202 */
[----:B---3--:R-:W-:Y:S03]  /*7a00*/  LOP3.LUT P6, RZ, R208, 0x2, RZ, 0xc0, !PT ;  /* 0x00000002d0ff7812 */ /* 0x008fe600078cc0ff */
[----:B------:R-:W-:Y:S01]  /*7a10*/  IMAD.IADD R5, R5, 0x1, R3 ;  /* 0x0000000105057824 */ /* 0x000fe200078e0203 */
[C---:B----4-:R-:W-:Y:S03]  /*7a20*/  LEA R2, P1, R4.reuse, R16, 0x5 ;  /* 0x0000001004027211 */ /* 0x050fe600078228ff */
[----:B------:R-:W1:Y:S01]  /*7a30*/  @!P0 LDC.64 R8, c[0x0][0x220] ;  /* 0x00008800ff088b82 */ /* 0x000e620000000a00 */
[----:B-----5:R-:W-:Y:S02]  /*7a40*/  LEA.HI.X R4, R4, R12, R5, 0x5, P1 ;  /* 0x0000000c04047211 */ /* 0x020fe400008f2c05 */
[----:B------:R-:W-:Y:S03]  /*7a50*/  LEA R3, P4, R232, R2, 0x4 ;  /* 0x00000002e8037211 */ /* 0x000fe600078820ff */
[----:B------:R-:W-:Y:S01]  /*7a60*/  @!P6 LEA R12, P5, R2, R11, 0x1 ;  /* 0x0000000b020ce211 */ /* 0x000fe200078a08ff */
[----:B------:R-:W-:Y:S01]  /*7a70*/  @P6 STS.128 [R210+0xa000], RZ ;  /* 0x00a000ffd2006388 */ /* 0x000fe20000000c00 */
[----:B------:R-:W2:Y:S01]  /*7a80*/  @!P0 LDC.64 R6, c[0x0][0x220] ;  /* 0x00008800ff068b82 */ /* 0x000ea20000000a00 */
[----:B------:R-:W-:Y:S02]  /*7a90*/  LEA.HI.X R5, R232, R4, R233, 0x4, P4 ;  /* 0x00000004e8057211 */ /* 0x000fe400020f24e9 */
[C-C-:B------:R-:W-:Y:S02]  /*7aa0*/  @!P6 LEA.HI.X R13, R2.reuse, R15, R4.reuse, 0x1, P5 ;  /* 0x0000000f020de211 */ /* 0x140fe400028f0c04 */
[C---:B------:R-:W-:Y:S03]  /*7ab0*/  @!P6 LEA R10, P3, R3.reuse, R10, 0x1 ;  /* 0x0000000a030ae211 */ /* 0x040fe600078608ff */
[----:B------:R-:W-:Y:S01]  /*7ac0*/  @!PT LDS RZ, [RZ] ;  /* 0x00000000fffff984 */ /* 0x000fe20000000800 */
[----:B------:R-:W-:Y:S01]  /*7ad0*/  @!PT LDS RZ, [RZ] ;  /* 0x00000000fffff984 */ /* 0x000fe20000000800 */
[----:B------:R-:W-:Y:S01]  /*7ae0*/  @!PT LDS RZ, [RZ] ;  /* 0x00000000fffff984 */ /* 0x000fe20000000800 */
[----:B------:R-:W-:Y:S01]  /*7af0*/  @!P6 LDGSTS.E.BYPASS.LTC128B.128 [R210+0xa000], desc[UR20][R12.64] ;  /* 0x0a0000000cd2efae */ /* 0x000fe2000b901d54 */
[C-C-:B------:R-:W-:Y:S04]  /*7b00*/  @!P6 LEA.HI.X R11, R3.reuse, R14, R5.reuse, 0x1, P3 ;  /* 0x0000000e030be211 */ /* 0x140fe800018f0c05 */
[----:B------:R-:W-:Y:S01]  /*7b10*/  @P0 STS.128 [R210+0xb000], RZ ;  /* 0x00b000ffd2000388 */ /* 0x000fe20000000c00 */
[C---:B-1----:R-:W-:Y:S04]  /*7b20*/  @!P0 LEA R8, P2, R2.reuse, R8, 0x1 ;  /* 0x0000000802088211 */ /* 0x042fe800078408ff */
[----:B------:R-:W-:Y:S02]  /*7b30*/  @!P0 LEA.HI.X R9, R2, R9, R4, 0x1, P2 ;  /* 0x0000000902098211 */ /* 0x000fe400010f0c04 */
[----:B------:R-:W3:Y:S01]  /*7b40*/  LDL R2, [R1+0x70] ;  /* 0x0000700001027983 */ /* 0x000ee20000100800 */
[C---:B--2---:R-:W-:Y:S04]  /*7b50*/  @!P0 LEA R6, P1, R3.reuse, R6, 0x1 ;  /* 0x0000000603068211 */ /* 0x044fe800078208ff */
[----:B------:R-:W-:Y:S01]  /*7b60*/  @!PT LDS RZ, [RZ] ;  /* 0x00000000fffff984 */ /* 0x000fe20000000800 */
[----:B------:R-:W-:Y:S01]  /*7b70*/  @!PT LDS RZ, [RZ] ;  /* 0x00000000fffff984 */ /* 0x000fe20000000800 */
[----:B------:R-:W-:Y:S01]  /*7b80*/  @!PT LDS RZ, [RZ] ;  /* 0x00000000fffff984 */ /* 0x000fe20000000800 */
[----:B------:R-:W-:Y:S01]  /*7b90*/  @!P0 LDGSTS.E.BYPASS.LTC128B.128 [R210+0xb000], desc[UR20][R8.64+0x80] ;  /* 0x0b00008008d28fae */ /* 0x000fe2000b901d54 */
[----:B------:R-:W-:Y:S04]  /*7ba0*/  @!P0 LEA.HI.X R7, R3, R7, R5, 0x1, P1 ;  /* 0x0000000703078211 */ /* 0x000fe800008f0c05 */
        /* <DEDUP_REMOVED lines=13> */
[----:B------:R-:W4:Y:S05]  /*7c80*/  LDSM.16.M88.4 R172, [R189+0x8800] ;  /* 0x00880000bdac783b */ /* 0x000f2a0000000200 */
[----:B------:R-:W0:Y:S05]  /*7c90*/  LDGDEPBAR ;  /* 0x00000000000079af */ /* 0x000e2a0000000000 */
[----:B------:R-:W-:Y:S05]  /*7ca0*/  LDSM.16.M88.4 R176, [R193] ;  /* 0x00000000c1b0783b */ /* 0x000fea0000000200 */
[----:B------:R-:W5:Y:S05]  /*7cb0*/  LDSM.16.M88.4 R180, [R200] ;  /* 0x00000000c8b4783b */ /* 0x000f6a0000000200 */
[----:B------:R-:W5:Y:S01]  /*7cc0*/  LDSM.16.M88.4 R184, [R193+0x2000] ;  /* 0x00200000c1b8783b */ /* 0x000f620000000200 */
[-C--:B-1----:R-:W-:Y:S06]  /*7cd0*/  HMMA.16816.F32 R4, R32, R16.reuse, RZ ;  /* 0x000000102004723c */ /* 0x082fec00000018ff */
[C---:B--2---:R-:W-:Y:S06]  /*7ce0*/  HMMA.16816.F32 R8, R28.reuse, R16, RZ ;  /* 0x000000101c08723c */ /* 0x044fec00000018ff */
[-C--:B------:R-:W-:Y:S06]  /*7cf0*/  HMMA.16816.F32 R12, R28, R18.reuse, RZ ;  /* 0x000000121c0c723c */ /* 0x080fec00000018ff */
[C---:B------:R-:W-:Y:S06]  /*7d00*/  HMMA.16816.F32 R16, R32.reuse, R18, RZ ;  /* 0x000000122010723c */ /* 0x040fec00000018ff */
[-C--:B----4-:R-:W-:Y:S06]  /*7d10*/  HMMA.16816.F32 R20, R32, R172.reuse, RZ ;  /* 0x000000ac2014723c */ /* 0x090fec00000018ff */
[C---:B------:R-:W-:Y:S06]  /*7d20*/  HMMA.16816.F32 R24, R28.reuse, R172, RZ ;  /* 0x000000ac1c18723c */ /* 0x040fec00000018ff */
[-C--:B------:R-:W-:Y:S06]  /*7d30*/  HMMA.16816.F32 R28, R28, R174.reuse, RZ ;  /* 0x000000ae1c1c723c */ /* 0x080fec00000018ff */
[----:B------:R-:W-:Y:S01]  /*7d40*/  HMMA.16816.F32 R32, R32, R174, RZ ;  /* 0x000000ae2020723c */ /* 0x000fe200000018ff */
[----:B------:R-:W1:Y:S05]  /*7d50*/  LDSM.16.M88.4 R172, [R203] ;  /* 0x00000000cbac783b */ /* 0x000e6a0000000200 */
[-C--:B-----5:R-:W-:Y:S06]  /*7d60*/  HMMA.16816.F32 R4, R176, R180.reuse, R4 ;  /* 0x000000b4b004723c */ /* 0x0a0fec0000001804 */
        /* <DEDUP_REMOVED lines=10> */
[----:B------:R-:W4:Y:S01]  /*7e10*/  LDSM.16.M88.4 R176, [R197+0x8800] ;  /* 0x00880000c5b0783b */ /* 0x000f220000000200 */
[-C--:B-1----:R-:W-:Y:S06]  /*7e20*/  HMMA.16816.F32 R4, R180, R184.reuse, R4 ;  /* 0x000000b8b404723c */ /* 0x082fec0000001804 */
[C---:B--2---:R-:W-:Y:S06]  /*7e30*/  HMMA.16816.F32 R8, R172.reuse, R184, R8 ;  /* 0x000000b8ac08723c */ /* 0x044fec0000001808 */
        /* <DEDUP_REMOVED lines=8> */
[----:B------:R-:W2:Y:S05]  /*7ec0*/  LDSM.16.M88.4 R176, [R198+0x2000] ;  /* 0x00200000c6b0783b */ /* 0x000eaa0000000200 */
[----:B------:R-:W4:Y:S01]  /*7ed0*/  LDSM.16.M88.4 R180, [R196+0x800] ;  /* 0x00080000c4b4783b */ /* 0x000f220000000200 */
[-C--:B-1----:R-:W-:Y:S06]  /*7ee0*/  HMMA.16816.F32 R4, R172, R184.reuse, R4 ;  /* 0x000000b8ac04723c */ /* 0x082fec0000001804 */
[C---:B--2---:R-:W-:Y:S06]  /*7ef0*/  HMMA.16816.F32 R8, R176.reuse, R184, R8 ;  /* 0x000000b8b008723c */ /* 0x044fec0000001808 */
[-C--:B------:R-:W-:Y:S06]  /*7f00*/  HMMA.16816.F32 R12, R176, R186.reuse, R12 ;  /* 0x000000bab00c723c */ /* 0x080fec000000180c */
[C---:B------:R-:W-:Y:S01]  /*7f10*/  HMMA.16816.F32 R16, R172.reuse, R186, R16 ;  /* 0x000000baac10723c */ /* 0x040fe20000001810 */
[----:B------:R-:W-:Y:S04]  /*7f20*/  LDSM.16.M88.4 R184, [R189+0x9000] ;  /* 0x00900000bdb8783b */ /* 0x000fe80000000200 */
[----:B---3--:R-:W-:Y:S01]  /*7f30*/  IMAD R132, R132, -0x20, R2 ;  /* 0xffffffe084847824 */ /* 0x008fe200078e0202 */
[-C--:B----4-:R-:W-:Y:S05]  /*7f40*/  HMMA.16816.F32 R20, R172, R180.reuse, R20 ;  /* 0x000000b4ac14723c */ /* 0x090fea0000001814 */
[C---:B------:R-:W-:Y:S01]  /*7f50*/  VIADD R133, R132.reuse, 0x40 ;  /* 0x0000004084857836 */ /* 0x040fe20000000000 */
[C---:B------:R-:W-:Y:S04]  /*7f60*/  HMMA.16816.F32 R24, R176.reuse, R180, R24 ;  /* 0x000000b4b018723c */ /* 0x040fe80000001818 */
[----:B------:R-:W-:Y:S01]  /*7f70*/  ISETP.GE.AND P3, PT, R133, RZ, PT ;  /* 0x000000ff8500720c */ /* 0x000fe20003f66270 */
[----:B------:R-:W-:Y:S01]  /*7f80*/  VIADD R138, R132, 0x8 ;  /* 0x00000008848a7836 */ /* 0x000fe20000000000 */
[-C--:B------:R-:W-:Y:S01]  /*7f90*/  HMMA.16816.F32 R28, R176, R182.reuse, R28 ;  /* 0x000000b6b01c723c */ /* 0x080fe2000000181c */
[----:B------:R-:W1:Y:S03]  /*7fa0*/  LDSM.16.M88.4 R176, [R191+0x4000] ;  /* 0x00400000bfb0783b */ /* 0x000e660000000200 */
[----:B------:R-:W-:Y:S01]  /*7fb0*/  ISETP.GE.AND P5, PT, R138, RZ, PT ;  /* 0x000000ff8a00720c */ /* 0x000fe20003fa6270 */
[----:B------:R-:W-:Y:S01]  /*7fc0*/  VIADD R2, R132, 0x48 ;  /* 0x0000004884027836 */ /* 0x000fe20000000000 */
[----:B------:R-:W-:Y:S01]  /*7fd0*/  HMMA.16816.F32 R32, R172, R182, R32 ;  /* 0x000000b6ac20723c */ /* 0x000fe20000001820 */
[----:B------:R-:W2:Y:S03]  /*7fe0*/  LDSM.16.M88.4 R172, [R191+0x6000] ;  /* 0x00600000bfac783b */ /* 0x000ea60000000200 */
[----:B------:R-:W-:Y:S01]  /*7ff0*/  ISETP.GE.AND P1, PT, R2, RZ, PT ;  /* 0x000000ff0200720c */ /* 0x000fe20003f26270 */
[C---:B------:R-:W-:Y:S01]  /*8000*/  VIADD R3, R132.reuse, 0x3f ;  /* 0x0000003f84037836 */ /* 0x040fe20000000000 */
[----:B------:R-:W3:Y:S01]  /*8010*/  LDSM.16.M88.4 R180, [R189+0x9800] ;  /* 0x00980000bdb4783b */ /* 0x000ee20000000200 */
[C---:B------:R-:W-:Y:S01]  /*8020*/  VIADD R134, R132.reuse, 0x7 ;  /* 0x0000000784867836 */ /* 0x040fe20000000000 */
[C---:B------:R-:W-:Y:S02]  /*8030*/  @!P3 IADD3 R133, -R132.reuse, -0x40, RZ ;  /* 0xffffffc08485b810 */ /* 0x040fe40007ffe1ff */
[----:B------:R-:W-:Y:S01]  /*8040*/  ISETP.GE.AND P2, PT, R3, RZ, PT ;  /* 0x000000ff0300720c */ /* 0x000fe20003f46270 */
[C---:B------:R-:W-:Y:S01]  /*8050*/  VIADD R139, R132.reuse, 0xffffffef ;  /* 0xffffffef848b7836 */ /* 0x040fe20000000000 */
[----:B------:R-:W-:Y:S02]  /*8060*/  @!P5 IADD3 R138, -R132, -0x8, RZ ;  /* 0xfffffff8848ad810 */ /* 0x000fe40007ffe1ff */
[----:B------:R-:W-:Y:S02]  /*8070*/  ISETP.GE.AND P4, PT, R134, RZ, PT ;  /* 0x000000ff8600720c */ /* 0x000fe40003f86270 */
[----:B------:R-:W-:Y:S02]  /*8080*/  I2FP.F32.S32 R133, R133 ;  /* 0x0000008500857245 */ /* 0x000fe40000201400 */
[----:B------:R-:W-:Y:S02]  /*8090*/  I2FP.F32.S32 R138, R138 ;  /* 0x0000008a008a7245 */ /* 0x000fe40000201400 */
[C---:B------:R-:W-:Y:S03]  /*80a0*/  @!P1 IADD3 R2, -R132.reuse, -0x48, RZ ;  /* 0xffffffb884029810 */ /* 0x040fe60007ffe1ff */
[C---:B------:R-:W-:Y:S02]  /*80b0*/  @!P2 IADD3 R3, -R132.reuse, -0x3f, RZ ;  /* 0xffffffc18403a810 */ /* 0x040fe40007ffe1ff */
[----:B------:R-:W-:Y:S02]  /*80c0*/  I2FP.F32.S32 R2, R2 ;  /* 0x0000000200027245 */ /* 0x000fe40000201400 */
[----:B------:R-:W-:Y:S02]  /*80d0*/  @!P4 IADD3 R134, -R132, -0x7, RZ ;  /* 0xfffffff98486c810 */ /* 0x000fe40007ffe1ff */
[----:B------:R-:W-:Y:S02]  /*80e0*/  I2FP.F32.S32 R3, R3 ;  /* 0x0000000300037245 */ /* 0x000fe40000201400 */
[----:B------:R-:W-:Y:S01]  /*80f0*/  I2FP.F32.S32 R134, R134 ;  /* 0x0000008600867245 */ /* 0x000fe20000201400 */
[-C--:B-1----:R-:W-:Y:S06]  /*8100*/  HMMA.16816.F32 R4, R176, R184.reuse, R4 ;  /* 0x000000b8b004723c */ /* 0x082fec0000001804 */
[C---:B--2---:R-:W-:Y:S06]  /*8110*/  HMMA.16816.F32 R8, R172.reuse, R184, R8 ;  /* 0x000000b8ac08723c */ /* 0x044fec0000001808 */
[-C--:B------:R-:W-:Y:S06]  /*8120*/  HMMA.16816.F32 R12, R172, R186.reuse, R12 ;  /* 0x000000baac0c723c */ /* 0x080fec000000180c */
[C---:B------:R-:W-:Y:S01]  /*8130*/  HMMA.16816.F32 R16, R176.reuse, R186, R16 ;  /* 0x000000bab010723c */ /* 0x040fe20000001810 */
[----:B------:R-:W-:Y:S05]  /*8140*/  LDSM.16.M88.4 R184, [R202] ;  /* 0x00000000cab8783b */ /* 0x000fea0000000200 */
[-C--:B---3--:R-:W-:Y:S06]  /*8150*/  HMMA.16816.F32 R20, R176, R180.reuse, R20 ;  /* 0x000000b4b014723c */ /* 0x088fec0000001814 */
        /* <DEDUP_REMOVED lines=10> */
[----:B------:R-:W-:Y:S05]  /*8200*/  LDSM.16.M88.4 R184, [R197+0x9000] ;  /* 0x00900000c5b8783b */ /* 0x000fea0000000200 */
[-C--:B---3--:R-:W-:Y:S06]  /*8210*/  HMMA.16816.F32 R20, R172, R180.reuse, R20 ;  /* 0x000000b4ac14723c */ /* 0x088fec0000001814 */
        /* <DEDUP_REMOVED lines=18> */
[----:B------:R-:W-:Y:S04]  /*8340*/  DEPBAR.LE SB0, 0x0 ;  /* 0x000080000000791a */ /* 0x000fe80000000000 */
[----:B------:R-:W-:Y:S01]  /*8350*/  BAR.SYNC.DEFER_BLOCKING 0x0 ;  /* 0x0000000000007b1d */ /* 0x000fe20000010000 */
[-C--:B-1----:R-:W-:Y:S06]  /*8360*/  HMMA.16816.F32 R4, R172, R184.reuse, R4 ;  /* 0x000000b8ac04723c */ /* 0x082fec0000001804 */
[C---:B--2---:R-:W-:Y:S06]  /*8370*/  HMMA.16816.F32 R8, R176.reuse, R184, R8 ;  /* 0x000000b8b008723c */ /* 0x044fec0000001808 */
[-C--:B------:R-:W-:Y:S06]  /*8380*/  HMMA.16816.F32 R12, R176, R186.reuse, R12 ;  /* 0x000000bab00c723c */ /* 0x080fec000000180c */
[C---:B------:R-:W-:Y:S06]  /*8390*/  HMMA.16816.F32 R16, R172.reuse, R186, R16 ;  /* 0x000000baac10723c */ /* 0x040fec0000001810 */
[-C--:B---3--:R-:W-:Y:S05]  /*83a0*/  HMMA.16816.F32 R20, R172, R180.reuse, R20 ;  /* 0x000000b4ac14723c */ /* 0x088fea0000001814 */
[-C--:B------:R-:W-:Y:S01]  /*83b0*/  FFMA.FTZ R6, R138, -R188.reuse, R6 ;  /* 0x800000bc8a067223 */ /* 0x080fe20000010006 */
[C---:B------:R-:W-:Y:S05]  /*83c0*/  HMMA.16816.F32 R24, R176.reuse, R180, R24 ;  /* 0x000000b4b018723c */ /* 0x040fea0000001818 */
[C---:B------:R-:W-:Y:S01]  /*83d0*/  FFMA.FTZ R8, R133.reuse, -R188, R8 ;  /* 0x800000bc85087223 */ /* 0x040fe20000010008 */
[-C--:B------:R-:W-:Y:S05]  /*83e0*/  HMMA.16816.F32 R28, R176, R182.reuse, R28 ;  /* 0x000000b6b01c723c */ /* 0x080fea000000181c */
[----:B------:R-:W-:Y:S01]  /*83f0*/  IABS R180, R132 ;  /* 0x0000008400b47213 */ /* 0x000fe20000000000 */
[----:B------:R-:W-:Y:S05]  /*8400*/  HMMA.16816.F32 R32, R172, R182, R32 ;  /* 0x000000b6ac20723c */ /* 0x000fea0000001820 */
[----:B------:R-:W-:Y:S01]  /*8410*/  I2FP.F32.S32 R180, R180 ;  /* 0x000000b400b47245 */ /* 0x000fe20000201400 */
[-C--:B------:R-:W-:Y:S01]  /*8420*/  FFMA.FTZ R14, R133, -R188.reuse, R14 ;  /* 0x800000bc850e7223 */ /* 0x080fe2000001000e */
[C---:B------:R-:W-:Y:S04]  /*8430*/  VIADD R133, R132.reuse, 0x47 ;  /* 0x0000004784857836 */ /* 0x040fe80000000000 */
[-C--:B------:R-:W-:Y:S01]  /*8440*/  FFMA.FTZ R9, R3, -R188.reuse, R9 ;  /* 0x800000bc03097223 */ /* 0x080fe20000010009 */
[C---:B------:R-:W-:Y:S01]  /*8450*/  VIADD R179, R132.reuse, 0xffffffff ;  /* 0xffffffff84b37836 */ /* 0x040fe20000000000 */
[----:B------:R-:W-:Y:S01]  /*8460*/  ISETP.GE.AND P1, PT, R133, RZ, PT ;  /* 0x000000ff8500720c */ /* 0x000fe20003f26270 */
[C---:B------:R-:W-:Y:S02]  /*8470*/  VIADD R138, R132.reuse, 0x38 ;  /* 0x00000038848a7836 */ /* 0x040fe40000000000 */
[-C--:B------:R-:W-:Y:S01]  /*8480*/  FFMA.FTZ R15, R3, -R188.reuse, R15 ;  /* 0x800000bc030f7223 */ /* 0x080fe2000001000f */
[C---:B------:R-:W-:Y:S01]  /*8490*/  VIADD R174, R132.reuse, 0xfffffff8 ;  /* 0xfffffff884ae7836 */ /* 0x040fe20000000000 */
[----:B------:R-:W-:Y:S01]  /*84a0*/  ISETP.GE.AND P3, PT, R179, RZ, PT ;  /* 0x000000ffb300720c */ /* 0x000fe20003f66270 */
[----:B------:R-:W-:Y:S01]  /*84b0*/  VIADD R3, R132, 0x30 ;  /* 0x0000003084037836 */ /* 0x000fe20000000000 */
[----:B------:R-:W-:Y:S01]  /*84c0*/  ISETP.GE.AND P2, PT, R138, RZ, PT ;  /* 0x000000ff8a00720c */ /* 0x000fe20003f46270 */
[-C--:B------:R-:W-:Y:S01]  /*84d0*/  FFMA.FTZ R7, R134, -R188.reuse, R7 ;  /* 0x800000bc86077223 */ /* 0x080fe20000010007 */
[----:B------:R-:W-:Y:S01]  /*84e0*/  ISETP.GE.AND P6, PT, R174, RZ, PT ;  /* 0x000000ffae00720c */ /* 0x000fe20003fc6270 */
[-C--:B------:R-:W-:Y:S01]  /*84f0*/  FFMA.FTZ R10, R2, -R188.reuse, R10 ;  /* 0x800000bc020a7223 */ /* 0x080fe2000001000a */
[----:B------:R-:W-:Y:S02]  /*8500*/  VIADD R134, R132, 0x37 ;  /* 0x0000003784867836 */ /* 0x000fe40000000000 */
[-C--:B------:R-:W-:Y:S01]  /*8510*/  FFMA.FTZ R4, R180, -R188.reuse, R4 ;  /* 0x800000bcb4047223 */ /* 0x080fe20000010004 */
[C---:B------:R-:W-:Y:S01]  /*8520*/  VIADD R172, R132.reuse, 0xfffffff0 ;  /* 0xfffffff084ac7836 */ /* 0x040fe20000000000 */
[C---:B------:R-:W-:Y:S01]  /*8530*/  @!P1 IADD3 R133, -R132.reuse, -0x47, RZ ;  /* 0xffffffb984859810 */ /* 0x040fe20007ffe1ff */
[C---:B------:R-:W-:Y:S01]  /*8540*/  VIADD R2, R132.reuse, 0x2f ;  /* 0x0000002f84027836 */ /* 0x040fe20000000000 */
[----:B------:R-:W-:Y:S01]  /*8550*/  ISETP.GE.AND P1, PT, R3, RZ, PT ;  /* 0x000000ff0300720c */ /* 0x000fe20003f26270 */
[C---:B------:R-:W-:Y:S01]  /*8560*/  VIADD R173, R132.reuse, 0xfffffff7 ;  /* 0xfffffff784ad7836 */ /* 0x040fe20000000000 */
[C---:B------:R-:W-:Y:S01]  /*8570*/  @!P3 IADD3 R179, -R132.reuse, 0x1, RZ ;  /* 0x0000000184b3b810 */ /* 0x040fe20007ffe1ff */
[C---:B------:R-:W-:Y:S01]  /*8580*/  VIADD R178, R132.reuse, 0x27 ;  /* 0x0000002784b27836 */ /* 0x040fe20000000000 */
[C---:B------:R-:W-:Y:S01]  /*8590*/  @!P2 IADD3 R138, -R132.reuse, -0x38, RZ ;  /* 0xffffffc8848aa810 */ /* 0x040fe20007ffe1ff */
[----:B------:R-:W-:Y:S01]  /*85a0*/  VIADD R175, R132, 0x28 ;  /* 0x0000002884af7836 */ /* 0x000fe20000000000 */
[----:B------:R-:W-:Y:S01]  /*85b0*/  ISETP.GE.AND P4, PT, R134, RZ, PT ;  /* 0x000000ff8600720c */ /* 0x000fe20003f86270 */
[----:B------:R-:W-:Y:S01]  /*85c0*/  VIADD R177, R132, 0xffffffe8 ;  /* 0xffffffe884b17836 */ /* 0x000fe20000000000 */
[----:B------:R-:W-:Y:S01]  /*85d0*/  ISETP.GE.AND P3, PT, R172, RZ, PT ;  /* 0x000000ffac00720c */ /* 0x000fe20003f66270 */
[----:B------:R-:W-:Y:S01]  /*85e0*/  VIADD R176, R132, 0xffffffe7 ;  /* 0xffffffe784b07836 */ /* 0x000fe20000000000 */
[----:B------:R-:W-:Y:S01]  /*85f0*/  ISETP.GE.AND P2, PT, R139, RZ, PT ;  /* 0x000000ff8b00720c */ /* 0x000fe20003f46270 */
[-C--:B------:R-:W-:Y:S01]  /*8600*/  FFMA.FTZ R18, R180, -R188.reuse, R18 ;  /* 0x800000bcb4127223 */ /* 0x080fe20000010012 */
[----:B------:R-:W-:Y:S02]  /*8610*/  @!P6 IADD3 R174, -R132, 0x8, RZ ;  /* 0x0000000884aee810 */ /* 0x000fe40007ffe1ff */
[----:B------:R-:W-:Y:S02]  /*8620*/  ISETP.GE.AND P6, PT, R2, RZ, PT ;  /* 0x000000ff0200720c */ /* 0x000fe40003fc6270 */
[----:B------:R-:W-:Y:S02]  /*8630*/  ISETP.GE.AND P5, PT, R173, RZ, PT ;  /* 0x000000ffad00720c */ /* 0x000fe40003fa6270 */
[----:B------:R-:W-:Y:S02]  /*8640*/  @!P1 IADD3 R3, -R132, -0x30, RZ ;  /* 0xffffffd084039810 */ /* 0x000fe40007ffe1ff */
[----:B------:R-:W-:Y:S02]  /*8650*/  ISETP.GE.AND P1, PT, R178, RZ, PT ;  /* 0x000000ffb200720c */ /* 0x000fe40003f26270 */
[C---:B------:R-:W-:Y:S02]  /*8660*/  @!P4 IADD3 R134, -R132.reuse, -0x37, RZ ;  /* 0xffffffc98486c810 */ /* 0x040fe40007ffe1ff */
[C---:B------:R-:W-:Y:S02]  /*8670*/  @!P3 IADD3 R172, -R132.reuse, 0x10, RZ ;  /* 0x0000001084acb810 */ /* 0x040fe40007ffe1ff */
[----:B------:R-:W-:Y:S02]  /*8680*/  @!P2 IADD3 R139, -R132, 0x11, RZ ;  /* 0x00000011848ba810 */ /* 0x000fe40007ffe1ff */
[----:B------:R-:W-:Y:S02]  /*8690*/  ISETP.GE.AND P4, PT, R175, RZ, PT ;  /* 0x000000ffaf00720c */ /* 0x000fe40003f86270 */
[----:B------:R-:W-:Y:S02]  /*86a0*/  ISETP.GE.AND P3, PT, R177, RZ, PT ;  /* 0x000000ffb100720c */ /* 0x000fe40003f66270 */
[----:B------:R-:W-:Y:S02]  /*86b0*/  ISETP.GE.AND P2, PT, R176, RZ, PT ;  /* 0x000000ffb000720c */ /* 0x000fe40003f46270 */
[C---:B------:R-:W-:Y:S02]  /*86c0*/  @!P6 IADD3 R2, -R132.reuse, -0x2f, RZ ;  /* 0xffffffd18402e810 */ /* 0x040fe40007ffe1ff */
[----:B------:R-:W-:Y:S02]  /*86d0*/  I2FP.F32.S32 R179, R179 ;  /* 0x000000b300b37245 */ /* 0x000fe40000201400 */
[----:B------:R-:W-:Y:S02]  /*86e0*/  I2FP.F32.S32 R3, R3 ;  /* 0x0000000300037245 */ /* 0x000fe40000201400 */
[----:B------:R-:W-:Y:S01]  /*86f0*/  @!P5 IADD3 R173, -R132, 0x9, RZ ;  /* 0x0000000984add810 */ /* 0x000fe20007ffe1ff */
[----:B------:R-:W-:Y:S01]  /*8700*/  FFMA.FTZ R5, R179, -R188, R5 ;  /* 0x800000bcb3057223 */ /* 0x000fe20000010005 */
[----:B------:R-:W-:Y:S01]  /*8710*/  I2FP.F32.S32 R174, R174 ;  /* 0x000000ae00ae7245 */ /* 0x000fe20000201400 */
[C---:B------:R-:W-:Y:S01]  /*8720*/  FFMA.FTZ R24, R3.reuse, -R188, R24 ;  /* 0x800000bc03187223 */ /* 0x040fe20000010018 */
[----:B------:R-:W-:Y:S01]  /*8730*/  I2FP.F32.S32 R2, R2 ;  /* 0x0000000200027245 */ /* 0x000fe20000201400 */
[----:B------:R-:W-:Y:S01]  /*8740*/  FFMA.FTZ R30, R3, -R188, R30 ;  /* 0x800000bc031e7223 */ /* 0x000fe2000001001e */
[----:B------:R-:W-:Y:S01]  /*8750*/  FMNMX.FTZ R3, R4, R0, !PT ;  /* 0x0000000004037209 */ /* 0x000fe20007810000 */
[-C--:B------:R-:W-:Y:S01]  /*8760*/  FFMA.FTZ R16, R174, -R188.reuse, R16 ;  /* 0x800000bcae107223 */ /* 0x080fe20000010010 */
[----:B------:R-:W-:Y:S01]  /*8770*/  I2FP.F32.S32 R133, R133 ;  /* 0x0000008500857245 */ /* 0x000fe20000201400 */
[CC--:B------:R-:W-:Y:S01]  /*8780*/  FFMA.FTZ R25, R2.reuse, -R188.reuse, R25 ;  /* 0x800000bc02197223 */ /* 0x0c0fe20000010019 */
[----:B------:R-:W-:Y:S01]  /*8790*/  I2FP.F32.S32 R173, R173 ;  /* 0x000000ad00ad7245 */ /* 0x000fe20000201400 */
[-C--:B------:R-:W-:Y:S01]  /*87a0*/  FFMA.FTZ R31, R2, -R188.reuse, R31 ;  /* 0x800000bc021f7223 */ /* 0x080fe2000001001f */
[----:B------:R-:W-:Y:S01]  /*87b0*/  @!P1 IADD3 R178, -R132, -0x27, RZ ;  /* 0xffffffd984b29810 */ /* 0x000fe20007ffe1ff */
[-C--:B------:R-:W-:Y:S01]  /*87c0*/  FFMA.FTZ R11, R133, -R188.reuse, R11 ;  /* 0x800000bc850b7223 */ /* 0x080fe2000001000b */
[----:B------:R-:W-:Y:S01]  /*87d0*/  FMNMX.FTZ R2, R5, R3, !PT ;  /* 0x0000000305027209 */ /* 0x000fe20007810000 */
[-C--:B------:R-:W-:Y:S01]  /*87e0*/  FFMA.FTZ R17, R173, -R188.reuse, R17 ;  /* 0x800000bcad117223 */ /* 0x080fe20000010011 */
[----:B------:R-:W-:Y:S01]  /*87f0*/  PLOP3.LUT P1, PT, PT, PT, UP0, 0x80, 0x0 ;  /* 0x000000000000781c */ /* 0x000fe20003f2f008 */
[----:B------:R-:W-:Y:S01]  /*8800*/  FFMA.FTZ R19, R179, -R188, R19 ;  /* 0x800000bcb3137223 */ /* 0x000fe20000010013 */
[----:B------:R-:W-:Y:S01]  /*8810*/  I2FP.F32.S32 R172, R172 ;  /* 0x000000ac00ac7245 */ /* 0x000fe20000201400 */
[-C--:B------:R-:W-:Y:S01]  /*8820*/  FFMA.FTZ R22, R174, -R188.reuse, R22 ;  /* 0x800000bcae167223 */ /* 0x080fe20000010016 */
[C---:B------:R-:W-:Y:S01]  /*8830*/  @!P4 IADD3 R175, -R132.reuse, -0x28, RZ ;  /* 0xffffffd884afc810 */ /* 0x040fe20007ffe1ff */
[-C--:B------:R-:W-:Y:S01]  /*8840*/  FFMA.FTZ R23, R173, -R188.reuse, R23 ;  /* 0x800000bcad177223 */ /* 0x080fe20000010017 */
[----:B------:R-:W-:Y:S01]  /*8850*/  @!P3 IADD3 R177, -R132, 0x18, RZ ;  /* 0x0000001884b1b810 */ /* 0x000fe20007ffe1ff */
[-C--:B------:R-:W-:Y:S01]  /*8860*/  FFMA.FTZ R20, R172, -R188.reuse, R20 ;  /* 0x800000bcac147223 */ /* 0x080fe20000010014 */
[----:B------:R-:W-:Y:S01]  /*8870*/  @!P2 IADD3 R176, -R132, 0x19, RZ ;  /* 0x0000001984b0a810 */ /* 0x000fe20007ffe1ff */
[----:B------:R-:W-:Y:S01]  /*8880*/  FFMA.FTZ R34, R172, -R188, R34 ;  /* 0x800000bcac227223 */ /* 0x000fe20000010022 */
[----:B------:R-:W-:Y:S02]  /*8890*/  FMNMX.FTZ R3, R10, R135, !PT ;  /* 0x000000870a037209 */ /* 0x000fe40007810000 */
[----:B------:R-:W-:Y:S02]  /*88a0*/  FMNMX.FTZ R132, R16, R2, !PT ;  /* 0x0000000210847209 */ /* 0x000fe40007810000 */
[----:B------:R-:W-:Y:S02]  /*88b0*/  I2FP.F32.S32 R139, R139 ;  /* 0x0000008b008b7245 */ /* 0x000fe40000201400 */
[----:B------:R-:W-:Y:S02]  /*88c0*/  FMNMX.FTZ R2, R11, R3, !PT ;  /* 0x000000030b027209 */ /* 0x000fe40007810000 */
[----:B------:R-:W-:Y:S01]  /*88d0*/  FMNMX.FTZ R3, R17, R132, !PT ;  /* 0x0000008411037209 */ /* 0x000fe20007810000 */
[C---:B------:R-:W-:Y:S01]  /*88e0*/  FFMA.FTZ R21, R139.reuse, -R188, R21 ;  /* 0x800000bc8b157223 */ /* 0x040fe20000010015 */
[----:B------:R-:W-:Y:S01]  /*88f0*/  I2FP.F32.S32 R134, R134 ;  /* 0x0000008600867245 */ /* 0x000fe20000201400 */
[----:B------:R-:W-:Y:S01]  /*8900*/  FFMA.FTZ R35, R139, -R188, R35 ;  /* 0x800000bc8b237223 */ /* 0x000fe20000010023 */
[----:B------:R-:W-:Y:S02]  /*8910*/  I2FP.F32.S32 R138, R138 ;  /* 0x0000008a008a7245 */ /* 0x000fe40000201400 */
[----:B------:R-:W-:Y:S01]  /*8920*/  I2FP.F32.S32 R175, R175 ;  /* 0x000000af00af7245 */ /* 0x000fe20000201400 */
[CC--:B------:R-:W-:Y:S01]  /*8930*/  FFMA.FTZ R13, R134.reuse, -R188.reuse, R13 ;  /* 0x800000bc860d7223 */ /* 0x0c0fe2000001000d */
        /* <DEDUP_REMOVED lines=13> */
[----:B------:R-:W-:Y:S06]  /*8a10*/  @P1 BRA `(.L_x_2139) ;  /* 0xffffffe800e01947 */ /* 0x000fec000383ffff */
.L_x_2138:
[----:B------:R-:W-:Y:S01]  /*8a20*/  FMNMX.FTZ R2, R26, R134, !PT ;  /* 0x000000861a027209 */ /* 0x000fe20007810000 */
[----:B-1----:R-:W2:Y:S01]  /*8a30*/  LDL.64 R176, [R1+0x58] ;  /* 0x0000580001b07983 */ /* 0x002ea20000100a00 */
[----:B------:R-:W-:Y:S01]  /*8a40*/  FMNMX.FTZ R133, R32, R180, !PT ;  /* 0x000000b420857209 */ /* 0x000fe20007810000 */
[----:B------:R-:W-:Y:S01]  /*8a50*/  UIADD3 UR9, UR24, -0x4ab325aa, URZ ;  /* 0xb54cda5618097890 */ /* 0x000fe2000fffe03f */
[----:B------:R-:W-:Y:S01]  /*8a60*/  FMNMX.FTZ R134, R27, R2, !PT ;  /* 0x000000021b867209 */ /* 0x000fe20007810000 */
[----:B------:R-:W-:Y:S01]  /*8a70*/  UIADD3 UR18, UR24, -0x61c88647, URZ ;  /* 0x9e3779b918127890 */ /* 0x000fe2000fffe03f */
[----:B------:R-:W-:Y:S01]  /*8a80*/  FMNMX.FTZ R132, R7, R179, !PT ;  /* 0x000000b307847209 */ /* 0x000fe20007810000 */
[----:B------:R-:W3:Y:S01]  /*8a90*/  LDL.64 R172, [R1+0x38] ;  /* 0x0000380001ac7983 */ /* 0x000ee20000100a00 */
[----:B------:R-:W-:Y:S01]  /*8aa0*/  FMNMX.FTZ R2, R33, R133, !PT ;  /* 0x0000008521027209 */ /* 0x000fe20007810000 */
[----:B------:R-:W-:Y:S01]  /*8ab0*/  UIADD3 UR12, UR25, -0x126145ec, URZ ;  /* 0xed9eba14190c7890 */ /* 0x000fe2000fffe03f */
[----:B------:R-:W-:Y:S01]  /*8ac0*/  FMNMX.FTZ R132, R18, R132, !PT ;  /* 0x0000008412847209 */ /* 0x000fe20007810000 */
[----:B------:R-:W-:Y:S01]  /*8ad0*/  UIADD3 UR17, UR25, -0x4498517b, URZ ;  /* 0xbb67ae8519117890 */ /* 0x000fe2000fffe03f */
[----:B------:R-:W-:Y:S01]  /*8ae0*/  FMNMX.FTZ R3, R8, R136, !PT ;  /* 0x0000008808037209 */ /* 0x000fe20007810000 */
[----:B------:R-:W1:Y:S01]  /*8af0*/  SHFL.BFLY PT, R175, R2, 0x2, 0x1f ;  /* 0x0c401f0002af7f89 */ /* 0x000e6200000e0000 */
[----:B------:R-:W-:Y:S01]  /*8b00*/  FMNMX.FTZ R132, R19, R132, !PT ;  /* 0x0000008413847209 */ /* 0x000fe20007810000 */
[----:B------:R-:W-:Y:S01]  /*8b10*/  UIADD3 UR16, UR25, 0x76cf5d0a, URZ ;  /* 0x76cf5d0a19107890 */ /* 0x000fe2000fffe03f */
[----:B------:R-:W-:Y:S01]  /*8b20*/  FMNMX.FTZ R3, R9, R3, !PT ;  /* 0x0000000309037209 */ /* 0x000fe20007810000 */
[----:B------:R-:W-:Y:S01]  /*8b30*/  UIADD3 UR15, UR24, -0x255992d5, URZ ;  /* 0xdaa66d2b180f7890 */ /* 0x000fe2000fffe03f */
[----:B------:R-:W-:Y:S01]  /*8b40*/  FMNMX.FTZ R132, R22, R132, !PT ;  /* 0x0000008416847209 */ /* 0x000fe20007810000 */
[----:B------:R-:W-:Y:S01]  /*8b50*/  UIADD3 UR13, UR24, 0x78dde6e4, URZ ;  /* 0x78dde6e4180d7890 */ /* 0x000fe2000fffe03f */
[----:B------:R-:W-:Y:S01]  /*8b60*/  FMNMX.FTZ R3, R12, R3, !PT ;  /* 0x000000030c037209 */ /* 0x000fe20007810000 */
[----:B------:R-:W-:Y:S01]  /*8b70*/  UIADD3 UR10, UR25, -0x56f99767, URZ ;  /* 0xa9066899190a7890 */ /* 0x000fe2000fffe03f */
[----:B------:R-:W-:Y:S01]  /*8b80*/  LOP3.LUT R133, R231, UR8, RZ, 0x3c, !PT ;  /* 0x00000008e7857c12 */ /* 0x000fe2000f8e3cff */
[----:B------:R-:W-:Y:S01]  /*8b90*/  UIADD3 UR8, UR24, 0x3c6ef372, URZ ;  /* 0x3c6ef37218087890 */ /* 0x000fe2000fffe03f */
[----:B------:R-:W-:Y:S01]  /*8ba0*/  FMNMX.FTZ R132, R23, R132, !PT ;  /* 0x0000008417847209 */ /* 0x000fe20007810000 */
[----:B------:R-:W-:Y:S01]  /*8bb0*/  UIADD3 UR11, UR24, 0x1715609d, URZ ;  /* 0x1715609d180b7890 */ /* 0x000fe2000fffe03f */
[----:B------:R-:W-:Y:S01]  /*8bc0*/  FMNMX.FTZ R3, R13, R3, !PT ;  /* 0x000000030d037209 */ /* 0x000fe20007810000 */
[----:B------:R-:W-:Y:S01]  /*8bd0*/  IMAD.WIDE.U32 R186, R133, -0x326172a9, RZ ;  /* 0xcd9e8d5785ba7825 */ /* 0x000fe200078e00ff */
[----:B------:R-:W-:Y:S01]  /*8be0*/  FMNMX.FTZ R132, R34, R132, !PT ;  /* 0x0000008422847209 */ /* 0x000fe20007810000 */
[----:B------:R-:W-:Y:S01]  /*8bf0*/  UIADD3 UR14, UR25, 0x32370b8f, URZ ;  /* 0x32370b8f190e7890 */ /* 0x000fe2000fffe03f */
[----:B------:R-:W-:Y:S02]  /*8c00*/  FMNMX.FTZ R3, R24, R3, !PT ;  /* 0x0000000318037209 */ /* 0x000fe40007810000 */
[----:B------:R-:W-:Y:S02]  /*8c10*/  FMNMX.FTZ R134, R30, R134, !PT ;  /* 0x000000861e867209 */ /* 0x000fe40007810000 */
[----:B------:R-:W-:Y:S02]  /*8c20*/  FMNMX.FTZ R138, R35, R132, !PT ;  /* 0x00000084238a7209 */ /* 0x000fe40007810000 */
[----:B------:R-:W-:Y:S02]  /*8c30*/  FMNMX.FTZ R3, R25, R3, !PT ;  /* 0x0000000319037209 */ /* 0x000fe40007810000 */
[----:B------:R-:W-:Y:S02]  /*8c40*/  FMNMX.FTZ R134, R31, R134, !PT ;  /* 0x000000861f867209 */ /* 0x000fe40007810000 */
[----:B-1----:R-:W-:Y:S02]  /*8c50*/  FMNMX.FTZ R175, R2, R175, !PT ;  /* 0x000000af02af7209 */ /* 0x002fe40007810000 */
[----:B------:R-:W-:Y:S01]  /*8c60*/  FMNMX.FTZ R139, R28, R3, !PT ;  /* 0x000000031c8b7209 */ /* 0x000fe20007810000 */
[----:B------:R-:W1:Y:S01]  /*8c70*/  SHFL.BFLY PT, R174, R134, 0x2, 0x1f ;  /* 0x0c401f0086ae7f89 */ /* 0x000e6200000e0000 */
[----:B------:R-:W-:Y:S07]  /*8c80*/  I2FP.F32.S32 R178, R178 ;  /* 0x000000b200b27245 */ /* 0x000fee0000201400 */
[----:B------:R-:W4:Y:S01]  /*8c90*/  SHFL.BFLY PT, R179, R175, 0x1, 0x1f ;  /* 0x0c201f00afb37f89 */ /* 0x000f2200000e0000 */
[----:B------:R-:W-:Y:S05]  /*8ca0*/  FFMA.FTZ R29, R178, -R188, R29 ;  /* 0x800000bcb21d7223 */ /* 0x000fea000001001d */
[----:B------:R-:W-:Y:S05]  /*8cb0*/  FMNMX.FTZ R139, R29, R139, !PT ;  /* 0x0000008b1d8b7209 */ /* 0x000fea0007810000 */
[----:B------:R-:W5:Y:S01]  /*8cc0*/  SHFL.BFLY PT, R178, R139, 0x2, 0x1f ;  /* 0x0c401f008bb27f89 */ /* 0x000f6200000e0000 */
[----:B-1----:R-:W-:Y:S02]  /*8cd0*/  FMNMX.FTZ R174, R134, R174, !PT ;  /* 0x000000ae86ae7209 */ /* 0x002fe40007810000 */
[----:B----4-:R-:W-:Y:S04]  /*8ce0*/  FMNMX.FTZ R134, R175, R179, !PT ;  /* 0x000000b3af867209 */ /* 0x010fe80007810000 */
[C---:B------:R-:W-:Y:S01]  /*8cf0*/  FSETP.NEU.FTZ.AND P0, PT, R134.reuse, -INF , PT ;  /* 0xff8000008600780b */ /* 0x040fe20003f1d000 */
[----:B------:R-:W-:Y:S01]  /*8d00*/  FADD.FTZ R0, -R134, R0 ;  /* 0x0000000086007221 */ /* 0x000fe20000010100 */
[----:B--2---:R-:W-:Y:S01]  /*8d10*/  LOP3.LUT R132, R187, UR18, R176, 0x96, !PT ;  /* 0x00000012bb847c12 */ /* 0x004fe2000f8e96b0 */
[----:B------:R-:W-:Y:S04]  /*8d20*/  SHFL.BFLY PT, R177, R174, 0x1, 0x1f ;  /* 0x0c201f00aeb17f89 */ /* 0x000fe800000e0000 */
[----:B------:R-:W-:Y:S01]  /*8d30*/  IMAD.WIDE.U32 R132, R132, -0x2daee0ad, RZ ;  /* 0xd2511f5384847825 */ /* 0x000fe200078e00ff */
[----:B---3--:R-:W-:Y:S03]  /*8d40*/  LOP3.LUT R3, R173, UR17, R230, 0x96, !PT ;  /* 0x00000011ad037c12 */ /* 0x008fe6000f8e96e6 */
[----:B------:R-:W1:Y:S01]  /*8d50*/  SHFL.BFLY PT, R176, R138, 0x2, 0x1f ;  /* 0x0c401f008ab07f89 */ /* 0x000e6200000e0000 */
[----:B------:R-:W-:Y:S01]  /*8d60*/  LOP3.LUT R172, R133, UR16, R172, 0x96, !PT ;  /* 0x0000001085ac7c12 */ /* 0x000fe2000f8e96ac */
[----:B------:R-:W-:Y:S04]  /*8d70*/  IMAD.WIDE.U32 R2, R3, -0x326172a9, RZ ;  /* 0xcd9e8d5703027825 */ /* 0x000fe800078e00ff */
[----:B------:R-:W-:Y:S01]  /*8d80*/  IMAD.WIDE.U32 R172, R172, -0x326172a9, RZ ;  /* 0xcd9e8d57acac7825 */ /* 0x000fe200078e00ff */
[----:B------:R-:W-:Y:S04]  /*8d90*/  LOP3.LUT R3, R3, UR8, R186, 0x96, !PT ;  /* 0x0000000803037c12 */ /* 0x000fe8000f8e96ba */
[----:B------:R-:W-:Y:S01]  /*8da0*/  LOP3.LUT R133, R173, UR15, R2, 0x96, !PT ;  /* 0x0000000fad857c12 */ /* 0x000fe2000f8e9602 */
[----:B------:R-:W-:Y:S01]  /*8db0*/  IMAD.WIDE.U32 R2, R3, -0x2daee0ad, RZ ;  /* 0xd2511f5303027825 */ /* 0x000fe200078e00ff */
[----:B-----5:R-:W-:Y:S04]  /*8dc0*/  FMNMX.FTZ R173, R139, R178, !PT ;  /* 0x000000b28bad7209 */ /* 0x020fe80007810000 */
[----:B------:R-:W-:Y:S01]  /*8dd0*/  LOP3.LUT R3, R3, UR14, R132, 0x96, !PT ;  /* 0x0000000e03037c12 */ /* 0x000fe2000f8e9684 */
[----:B------:R-:W-:Y:S01]  /*8de0*/  IMAD.WIDE.U32 R132, R133, -0x2daee0ad, RZ ;  /* 0xd2511f5385847825 */ /* 0x000fe200078e00ff */
[----:B------:R-:W2:Y:S02]  /*8df0*/  SHFL.BFLY PT, R178, R173, 0x1, 0x1f ;  /* 0x0c201f00adb27f89 */ /* 0x000ea400000e0000 */
[----:B-1----:R-:W-:Y:S01]  /*8e00*/  FMNMX.FTZ R176, R138, R176, !PT ;  /* 0x000000b08ab07209 */ /* 0x002fe20007810000 */
[----:B------:R-:W-:Y:S01]  /*8e10*/  IMAD.WIDE.U32 R138, R3, -0x326172a9, RZ ;  /* 0xcd9e8d57038a7825 */ /* 0x000fe200078e00ff */
[----:B------:R-:W-:Y:S02]  /*8e20*/  LOP3.LUT R2, R133, UR12, R2, 0x96, !PT ;  /* 0x0000000c85027c12 */ /* 0x000fe4000f8e9602 */
[----:B------:R-:W-:Y:S02]  /*8e30*/  FMNMX.FTZ R3, R174, R177, !PT ;  /* 0x000000b1ae037209 */ /* 0x000fe40007810000 */
[----:B------:R-:W1:Y:S01]  /*8e40*/  SHFL.BFLY PT, R133, R176, 0x1, 0x1f ;  /* 0x0c201f00b0857f89 */ /* 0x000e6200000e0000 */
[----:B------:R-:W-:Y:S01]  /*8e50*/  LOP3.LUT R172, R139, UR13, R172, 0x96, !PT ;  /* 0x0000000d8bac7c12 */ /* 0x000fe2000f8e96ac */
[----:B------:R-:W-:Y:S04]  /*8e60*/  IMAD.WIDE.U32 R180, R2, -0x326172a9, RZ ;  /* 0xcd9e8d5702b47825 */ /* 0x000fe800078e00ff */
[----:B------:R-:W-:Y:S01]  /*8e70*/  FMUL.FTZ R2, R134, UR4 ;  /* 0x0000000486027c20 */ /* 0x000fe20008410000 */
[----:B------:R-:W-:Y:S01]  /*8e80*/  IMAD.WIDE.U32 R182, R172, -0x2daee0ad, RZ ;  /* 0xd2511f53acb67825 */ /* 0x000fe200078e00ff */
[----:B------:R-:W-:Y:S03]  /*8e90*/  LOP3.LUT R220, R181, UR11, R138, 0x96, !PT ;  /* 0x0000000bb5dc7c12 */ /* 0x000fe6000f8e968a */
[----:B------:R-:W-:Y:S02]  /*8ea0*/  FSEL R2, R2, RZ, P0 ;  /* 0x000000ff02027208 */ /* 0x000fe40000000000 */
[----:B------:R-:W-:Y:S02]  /*8eb0*/  LOP3.LUT R175, R183, UR10, R132, 0x96, !PT ;  /* 0x0000000ab7af7c12 */ /* 0x000fe4000f8e9684 */
[----:B------:R-:W-:Y:S01]  /*8ec0*/  FSETP.NEU.FTZ.AND P0, PT, R3, -INF , PT ;  /* 0xff8000000300780b */ /* 0x000fe20003f1d000 */
[--C-:B------:R-:W-:Y:S01]  /*8ed0*/  FFMA.FTZ R211, R16, UR4, -R2.reuse ;  /* 0x0000000410d37c23 */ /* 0x100fe20008010802 */
[--C-:B------:R-:W-:Y:S01]  /*8ee0*/  FFMA.FTZ R209, R17, UR4, -R2.reuse ;  /* 0x0000000411d17c23 */ /* 0x100fe20008010802 */
[----:B--2---:R-:W-:Y:S01]  /*8ef0*/  FMNMX.FTZ R132, R173, R178, !PT ;  /* 0x000000b2ad847209 */ /* 0x004fe20007810000 */
[----:B------:R-:W2:Y:S01]  /*8f00*/  LDL.64 R16, [R1+0x50] ;  /* 0x0000500001107983 */ /* 0x000ea20000100a00 */
[----:B------:R-:W-:Y:S04]  /*8f10*/  IMAD.WIDE.U32 R174, R175, -0x326172a9, RZ ;  /* 0xcd9e8d57afae7825 */ /* 0x000fe800078e00ff */
[--C-:B------:R-:W-:Y:S01]  /*8f20*/  FFMA.FTZ R139, R4, UR4, -R2.reuse ;  /* 0x00000004048b7c23 */ /* 0x100fe20008010802 */
[--C-:B------:R-:W-:Y:S01]  /*8f30*/  FFMA.FTZ R217, R20, UR4, -R2.reuse ;  /* 0x0000000414d97c23 */ /* 0x100fe20008010802 */
[----:B------:R-:W-:Y:S01]  /*8f40*/  FFMA.FTZ R219, R21, UR4, -R2 ;  /* 0x0000000415db7c23 */ /* 0x000fe20008010802 */
[----:B------:R-:W-:Y:S01]  /*8f50*/  LOP3.LUT R138, R175, UR9, R180, 0x96, !PT ;  /* 0x00000009af8a7c12 */ /* 0x000fe2000f8e96b4 */
[--C-:B------:R-:W-:Y:S01]  /*8f60*/  FFMA.FTZ R221, R32, UR4, -R2.reuse ;  /* 0x0000000420dd7c23 */ /* 0x100fe20008010802 */
[----:B-1----:R-:W-:Y:S01]  /*8f70*/  FMNMX.FTZ R133, R176, R133, !PT ;  /* 0x00000085b0857209 */ /* 0x002fe20007810000 */
[--C-:B------:R-:W-:Y:S01]  /*8f80*/  FFMA.FTZ R222, R33, UR4, -R2.reuse ;  /* 0x0000000421de7c23 */ /* 0x100fe20008010802 */
[----:B------:R-:W-:Y:S01]  /*8f90*/  LOP3.LUT R4, R138, 0xff, RZ, 0xc0, !PT ;  /* 0x000000ff8a047812 */ /* 0x000fe200078ec0ff */
[----:B------:R-:W-:Y:S01]  /*8fa0*/  FFMA.FTZ R177, R5, UR4, -R2 ;  /* 0x0000000405b17c23 */ /* 0x000fe20008010802 */
[----:B------:R-:W-:Y:S01]  /*8fb0*/  FMUL.FTZ R2, R3, UR4 ;  /* 0x0000000403027c20 */ /* 0x000fe20008410000 */
[C---:B------:R-:W-:Y:S01]  /*8fc0*/  FMUL.FTZ R5, R133.reuse, UR4 ;  /* 0x0000000485057c20 */ /* 0x040fe20008410000 */
[----:B------:R-:W-:Y:S01]  /*8fd0*/  ISETP.LE.U32.AND P5, PT, R4, UR5, PT ;  /* 0x0000000504007c0c */ /* 0x000fe2000bfa3070 */
[----:B------:R-:W-:Y:S01]  /*8fe0*/  MUFU.EX2 R222, R222 ;  /* 0x000000de00de7308 */ /* 0x000fe20000000800 */
[----:B------:R-:W-:Y:S02]  /*8ff0*/  LOP3.LUT R4, R138, 0xffff, RZ, 0xc0, !PT ;  /* 0x0000ffff8a047812 */ /* 0x000fe400078ec0ff */
[----:B------:R-:W-:Y:S02]  /*9000*/  FSEL R2, R2, RZ, P0 ;  /* 0x000000ff02027208 */ /* 0x000fe40000000000 */
[----:B------:R-:W-:Y:S02]  /*9010*/  SHF.R.U32.HI R4, RZ, 0x8, R4 ;  /* 0x00000008ff047819 */ /* 0x000fe40000011604 */
[----:B------:R-:W-:Y:S01]  /*9020*/  FSETP.NEU.FTZ.AND P0, PT, R133, -INF , PT ;  /* 0xff8000008500780b */ /* 0x000fe20003f1d000 */
        /* <DEDUP_REMOVED lines=8> */
[----:B------:R-:W-:Y:S02]  /*90b0*/  LOP3.LUT R2, R4, 0xffff, RZ, 0xc0, !PT ;  /* 0x0000ffff04027812 */ /* 0x000fe400078ec0ff */
[----:B------:R-:W-:Y:S02]  /*90c0*/  SHF.R.U32.HI R4, RZ, 0x18, R138 ;  /* 0x00000018ff047819 */ /* 0x000fe4000001168a */
[----:B------:R-:W-:Y:S01]  /*90d0*/  ISETP.LE.U32.AND P4, PT, R2, UR5, PT ;  /* 0x0000000502007c0c */ /* 0x000fe2000bf83070 */
[----:B------:R-:W-:Y:S01]  /*90e0*/  MUFU.EX2 R184, R184 ;  /* 0x000000b800b87308 */ /* 0x000fe20000000800 */
[----:B------:R-:W-:Y:S02]  /*90f0*/  FSEL R2, R5, RZ, P0 ;  /* 0x000000ff05027208 */ /* 0x000fe40000000000 */
[----:B------:R-:W-:Y:S01]  /*9100*/  ISETP.LE.U32.AND P2, PT, R4, UR5, PT ;  /* 0x0000000504007c0c */ /* 0x000fe2000bf43070 */
[C---:B------:R-:W-:Y:S01]  /*9110*/  FMUL.FTZ R4, R132.reuse, UR4 ;  /* 0x0000000484047c20 */ /* 0x040fe20008410000 */
[----:B------:R-:W-:Y:S01]  /*9120*/  FSETP.NEU.FTZ.AND P0, PT, R132, -INF , PT ;  /* 0xff8000008400780b */ /* 0x000fe20003f1d000 */
[--C-:B------:R-:W-:Y:S01]  /*9130*/  FFMA.FTZ R223, R34, UR4, -R2.reuse ;  /* 0x0000000422df7c23 */ /* 0x100fe20008010802 */
[--C-:B------:R-:W-:Y:S01]  /*9140*/  FFMA.FTZ R225, R35, UR4, -R2.reuse ;  /* 0x0000000423e17c23 */ /* 0x100fe20008010802 */
[----:B------:R-:W-:Y:S01]  /*9150*/  FFMA.FTZ R173, R6, UR4, -R2 ;  /* 0x0000000406ad7c23 */ /* 0x000fe20008010802 */
[----:B------:R-:W-:Y:S01]  /*9160*/  FSEL R4, R4, RZ, P0 ;  /* 0x000000ff04047208 */ /* 0x000fe20000000000 */
[----:B------:R-:W3:Y:S01]  /*9170*/  LDL.64 R34, [R1+0x48] ;  /* 0x0000480001227983 */ /* 0x000ee20000100a00 */
[----:B------:R-:W-:Y:S01]  /*9180*/  SHF.R.U32.HI R6, RZ, 0x10, R138 ;  /* 0x00000010ff067819 */ /* 0x000fe2000001168a */
[--C-:B------:R-:W-:Y:S01]  /*9190*/  FFMA.FTZ R207, R18, UR4, -R2.reuse ;  /* 0x0000000412cf7c23 */ /* 0x100fe20008010802 */
[--C-:B------:R-:W-:Y:S01]  /*91a0*/  FFMA.FTZ R208, R19, UR4, -R2.reuse ;  /* 0x0000000413d07c23 */ /* 0x100fe20008010802 */
[--C-:B------:R-:W-:Y:S01]  /*91b0*/  FFMA.FTZ R216, R23, UR4, -R2.reuse ;  /* 0x0000000417d87c23 */ /* 0x100fe20008010802 */
[----:B------:R-:W-:Y:S01]  /*91c0*/  LOP3.LUT R6, R6, 0xff, RZ, 0xc0, !PT ;  /* 0x000000ff06067812 */ /* 0x000fe200078ec0ff */
[--C-:B------:R-:W-:Y:S01]  /*91d0*/  FFMA.FTZ R178, R7, UR4, -R2.reuse ;  /* 0x0000000407b27c23 */ /* 0x100fe20008010802 */
[----:B------:R-:W-:Y:S01]  /*91e0*/  FFMA.FTZ R214, R22, UR4, -R2 ;  /* 0x0000000416d67c23 */ /* 0x000fe20008010802 */
[----:B------:R-:W-:Y:S01]  /*91f0*/  FMUL.FTZ R2, R0, UR4 ;  /* 0x0000000400027c20 */ /* 0x000fe20008410000 */
[----:B------:R-:W-:Y:S01]  /*9200*/  ISETP.LE.U32.AND P1, PT, R6, UR5, PT ;  /* 0x0000000506007c0c */ /* 0x000fe2000bf23070 */
[----:B------:R-:W-:Y:S01]  /*9210*/  FADD.FTZ R0, -R3, R135 ;  /* 0x0000008703007221 */ /* 0x000fe20000010100 */
[----:B------:R-:W-:Y:S01]  /*9220*/  MUFU.EX2 R173, R173 ;  /* 0x000000ad00ad7308 */ /* 0x000fe20000000800 */
[--C-:B------:R-:W-:Y:S01]  /*9230*/  FFMA.FTZ R176, R9, UR4, -R4.reuse ;  /* 0x0000000409b07c23 */ /* 0x100fe20008010804 */
[--C-:B------:R-:W-:Y:S01]  /*9240*/  FFMA.FTZ R183, R13, UR4, -R4.reuse ;  /* 0x000000040db77c23 */ /* 0x100fe20008010804 */
[----:B------:R-:W-:Y:S01]  /*9250*/  FMUL.FTZ R0, R0, UR4 ;  /* 0x0000000400007c20 */ /* 0x000fe20008410000 */
[--C-:B------:R-:W-:Y:S01]  /*9260*/  FFMA.FTZ R212, R24, UR4, -R4.reuse ;  /* 0x0000000418d47c23 */ /* 0x100fe20008010804 */
[--C-:B------:R-:W-:Y:S01]  /*9270*/  FFMA.FTZ R213, R25, UR4, -R4.reuse ;  /* 0x0000000419d57c23 */ /* 0x100fe20008010804 */
[--C-:B------:R-:W-:Y:S01]  /*9280*/  FFMA.FTZ R226, R29, UR4, -R4.reuse ;  /* 0x000000041de27c23 */ /* 0x100fe20008010804 */
[--C-:B------:R-:W-:Y:S03]  /*9290*/  FFMA.FTZ R18, R8, UR4, -R4.reuse ;  /* 0x0000000408127c23 */ /* 0x100fe60008010804 */
[----:B------:R-:W1:Y:S01]  /*92a0*/  MUFU.EX2 R2, R2 ;  /* 0x0000000200027308 */ /* 0x000e620000000800 */
[--C-:B------:R-:W-:Y:S01]  /*92b0*/  FFMA.FTZ R181, R12, UR4, -R4.reuse ;  /* 0x000000040cb57c23 */ /* 0x100fe20008010804 */
[----:B------:R-:W-:Y:S08]  /*92c0*/  FFMA.FTZ R224, R28, UR4, -R4 ;  /* 0x000000041ce07c23 */ /* 0x000ff00008010804 */
[----:B------:R-:W4:Y:S01]  /*92d0*/  MUFU.EX2 R0, R0 ;  /* 0x0000000000007308 */ /* 0x000f220000000800 */
        /* <DEDUP_REMOVED lines=10> */
[----:B------:R4:W5:Y:S01]  /*9380*/  LDL.S16 R171, [R1+0x18] ;  /* 0x0000180001ab7983 */ /* 0x0009620000100600 */
[C---:B------:R-:W-:Y:S01]  /*9390*/  FMUL.FTZ R14, R0.reuse, R166 ;  /* 0x000000a6000e7220 */ /* 0x040fe20000410000 */
[C---:B------:R-:W-:Y:S01]  /*93a0*/  FMUL.FTZ R15, R0.reuse, R167 ;  /* 0x000000a7000f7220 */ /* 0x040fe20000410000 */
[C---:B------:R-:W-:Y:S01]  /*93b0*/  FMUL.FTZ R26, R0.reuse, R162 ;  /* 0x000000a2001a7220 */ /* 0x040fe20000410000 */
[----:B------:R4:W4:Y:S01]  /*93c0*/  LDL.S16 R159, [R1+0x8] ;  /* 0x00000800019f7983 */ /* 0x0009220000100600 */
        /* <DEDUP_REMOVED lines=46> */
[----:B------:R-:W-:Y:S01]  /*96b0*/  MUFU.EX2 R141, R18 ;  /* 0x00000012008d7308 */ /* 0x000fe20000000800 */
[C---:B------:R-:W-:Y:S01]  /*96c0*/  FMUL.FTZ R84, R2.reuse, R84 ;  /* 0x0000005402547220 */ /* 0x040fe20000410000 */
[C---:B------:R-:W-:Y:S01]  /*96d0*/  FMUL.FTZ R85, R2.reuse, R85 ;  /* 0x0000005502557220 */ /* 0x040fe20000410000 */
[----:B--2---:R-:W-:Y:S01]  /*96e0*/  LOP3.LUT R8, R187, UR18, R16, 0x96, !PT ;  /* 0x00000012bb087c12 */ /* 0x004fe2000f8e9610 */
[C---:B------:R-:W-:Y:S01]  /*96f0*/  FMUL.FTZ R17, R2.reuse, R149 ;  /* 0x0000009502117220 */ /* 0x040fe20000410000 */
[----:B------:R-:W-:Y:S05]  /*9700*/  IMAD.MOV.U32 R187, RZ, RZ, R229 ;  /* 0x000000ffffbb7224 */ /* 0x000fea00078e00e5 */
[----:B------:R1:W2:Y:S01]  /*9710*/  MUFU.EX2 R149, R10 ;  /* 0x0000000a00957308 */ /* 0x0002a20000000800 */
[----:B------:R-:W-:Y:S01]  /*9720*/  FMUL.FTZ R16, R2, R148 ;  /* 0x0000009402107220 */ /* 0x000fe20000410000 */
[----:B------:R-:W-:Y:S04]  /*9730*/  IMAD.WIDE.U32 R8, R8, -0x2daee0ad, RZ ;  /* 0xd2511f5308087825 */ /* 0x000fe800078e00ff */
[C---:B-1----:R-:W-:Y:S01]  /*9740*/  FMUL.FTZ R10, R0.reuse, R170 ;  /* 0x000000aa000a7220 */ /* 0x042fe20000410000 */
[----:B--2---:R-:W-:Y:S01]  /*9750*/  FFMA.FTZ R138, R0, R205, R149 ;  /* 0x000000cd008a7223 */ /* 0x004fe20000010095 */
[----:B------:R2:W2:Y:S01]  /*9760*/  LDL.S16 R170, [R1+0x14] ;  /* 0x0000140001aa7983 */ /* 0x0004a20000100600 */
[----:B------:R-:W-:Y:S04]  /*9770*/  FADD.FTZ R0, -R133, R137 ;  /* 0x0000008985007221 */ /* 0x000fe80000010100 */
[----:B------:R-:W-:Y:S06]  /*9780*/  FMUL.FTZ R0, R0, UR4 ;  /* 0x0000000400007c20 */ /* 0x000fec0008410000 */
[----:B------:R-:W1:Y:S01]  /*9790*/  MUFU.EX2 R0, R0 ;  /* 0x0000000000007308 */ /* 0x000e620000000800 */
[----:B---3--:R-:W-:Y:S02]  /*97a0*/  LOP3.LUT R5, R35, UR17, R230, 0x96, !PT ;  /* 0x0000001123057c12 */ /* 0x008fe4000f8e96e6 */
[----:B------:R-:W-:Y:S01]  /*97b0*/  LOP3.LUT R9, R9, UR16, R34, 0x96, !PT ;  /* 0x0000001009097c12 */ /* 0x000fe2000f8e9622 */
[C---:B-1----:R-:W-:Y:S02]  /*97c0*/  FMUL.FTZ R34, R0.reuse, R142 ;  /* 0x0000008e00227220 */ /* 0x042fe40000410000 */
[----:B------:R-:W-:Y:S04]  /*97d0*/  IMAD.WIDE.U32 R22, R5, -0x326172a9, RZ ;  /* 0xcd9e8d5705167825 */ /* 0x000fe800078e00ff */
[----:B------:R-:W-:Y:S01]  /*97e0*/  FFMA.FTZ R135, R0, R227, R173 ;  /* 0x000000e300877223 */ /* 0x000fe200000100ad */
[----:B------:R-:W-:Y:S01]  /*97f0*/  MUFU.EX2 R142, R177 ;  /* 0x000000b1008e7308 */ /* 0x000fe20000000800 */
[----:B------:R-:W-:Y:S01]  /*9800*/  FMUL.FTZ R5, R2, R153 ;  /* 0x0000009902057220 */ /* 0x000fe20000410000 */
[C---:B------:R-:W-:Y:S01]  /*9810*/  FMUL.FTZ R18, R0.reuse, R150 ;  /* 0x0000009600127220 */ /* 0x040fe20000410000 */
[----:B------:R-:W-:Y:S01]  /*9820*/  LOP3.LUT R6, R23, UR8, R186, 0x96, !PT ;  /* 0x0000000817067c12 */ /* 0x000fe2000f8e96ba */
[C---:B------:R-:W-:Y:S01]  /*9830*/  FMUL.FTZ R19, R0.reuse, R151 ;  /* 0x0000009700137220 */ /* 0x040fe20000410000 */
[C---:B------:R-:W-:Y:S01]  /*9840*/  FMUL.FTZ R23, R0.reuse, R147 ;  /* 0x0000009300177220 */ /* 0x040fe20000410000 */
[C---:B------:R-:W-:Y:S01]  /*9850*/  FMUL.FTZ R35, R0.reuse, R143 ;  /* 0x0000008f00237220 */ /* 0x040fe20000410000 */
[----:B------:R-:W-:Y:S01]  /*9860*/  FMUL.FTZ R38, R0, R38 ;  /* 0x0000002600267220 */ /* 0x000fe20000410000 */
[----:B------:R-:W-:Y:S02]  /*9870*/  IMAD.WIDE.U32 R6, R6, -0x2daee0ad, RZ ;  /* 0xd2511f5306067825 */ /* 0x000fe400078e00ff */
[----:B------:R-:W1:Y:S01]  /*9880*/  MUFU.EX2 R186, R139 ;  /* 0x0000008b00ba7308 */ /* 0x000e620000000800 */
[----:B------:R-:W-:Y:S01]  /*9890*/  UIADD3 UR8, UR25, 0x646e171e, URZ ;  /* 0x646e171e19087890 */ /* 0x000fe2000fffe03f */
[C---:B------:R-:W-:Y:S01]  /*98a0*/  FMUL.FTZ R39, R0.reuse, R39 ;  /* 0x0000002700277220 */ /* 0x040fe20000410000 */
[C---:B------:R-:W-:Y:S01]  /*98b0*/  FMUL.FTZ R50, R0.reuse, R50 ;  /* 0x0000003200327220 */ /* 0x040fe20000410000 */
[----:B------:R-:W-:Y:S01]  /*98c0*/  LOP3.LUT R7, R7, UR14, R8, 0x96, !PT ;  /* 0x0000000e07077c12 */ /* 0x000fe2000f8e9608 */
[----:B------:R-:W-:Y:S04]  /*98d0*/  IMAD.WIDE.U32 R8, R9, -0x326172a9, RZ ;  /* 0xcd9e8d5709087825 */ /* 0x000fe800078e00ff */
[C---:B------:R-:W-:Y:S01]  /*98e0*/  FMUL.FTZ R51, R0.reuse, R51 ;  /* 0x0000003300337220 */ /* 0x040fe20000410000 */
[C---:B------:R-:W-:Y:S01]  /*98f0*/  FMUL.FTZ R66, R0.reuse, R66 ;  /* 0x0000004200427220 */ /* 0x040fe20000410000 */
[C---:B------:R-:W-:Y:S01]  /*9900*/  FMUL.FTZ R67, R0.reuse, R67 ;  /* 0x0000004300437220 */ /* 0x040fe20000410000 */
[----:B------:R-:W-:Y:S01]  /*9910*/  LOP3.LUT R12, R9, UR15, R22, 0x96, !PT ;  /* 0x0000000f090c7c12 */ /* 0x000fe2000f8e9616 */
[C---:B------:R-:W-:Y:S01]  /*9920*/  FMUL.FTZ R22, R0.reuse, R146 ;  /* 0x0000009200167220 */ /* 0x040fe20000410000 */
[C---:B------:R-:W-:Y:S01]  /*9930*/  FMUL.FTZ R82, R0.reuse, R82 ;  /* 0x0000005200527220 */ /* 0x040fe20000410000 */
[C---:B------:R-:W-:Y:S01]  /*9940*/  FMUL.FTZ R83, R0.reuse, R83 ;  /* 0x0000005300537220 */ /* 0x040fe20000410000 */
[----:B------:R-:W-:Y:S01]  /*9950*/  FMUL.FTZ R98, R0, R98 ;  /* 0x0000006200627220 */ /* 0x000fe20000410000 */
[----:B------:R-:W-:Y:S04]  /*9960*/  IMAD.WIDE.U32 R12, R12, -0x2daee0ad, RZ ;  /* 0xd2511f530c0c7825 */ /* 0x000fe800078e00ff */
[----:B------:R-:W-:Y:S01]  /*9970*/  FMUL.FTZ R99, R0, R99 ;  /* 0x0000006300637220 */ /* 0x000fe20000410000 */
[----:B------:R-:W-:Y:S01]  /*9980*/  MUFU.EX2 R151, R209 ;  /* 0x000000d100977308 */ /* 0x000fe20000000800 */
[----:B-1----:R-:W-:Y:S01]  /*9990*/  FFMA.FTZ R140, R2, R204, R186 ;  /* 0x000000cc028c7223 */ /* 0x002fe200000100ba */
[C---:B------:R-:W-:Y:S01]  /*99a0*/  FMUL.FTZ R102, R0.reuse, R102 ;  /* 0x0000006600667220 */ /* 0x040fe20000410000 */
[----:B------:R-:W-:Y:S01]  /*99b0*/  LOP3.LUT R162, R13, UR12, R6, 0x96, !PT ;  /* 0x0000000c0da27c12 */ /* 0x000fe2000f8e9606 */
[----:B------:R-:W-:Y:S04]  /*99c0*/  IMAD.WIDE.U32 R6, R7, -0x326172a9, RZ ;  /* 0xcd9e8d5707067825 */ /* 0x000fe800078e00ff */
[C---:B------:R-:W-:Y:S01]  /*99d0*/  FMUL.FTZ R103, R0.reuse, R103 ;  /* 0x0000006700677220 */ /* 0x040fe20000410000 */
[----:B------:R-:W-:Y:S01]  /*99e0*/  FMUL.FTZ R114, R0, R114 ;  /* 0x0000007200727220 */ /* 0x000fe20000410000 */
[----:B------:R-:W-:Y:S01]  /*99f0*/  IMAD.WIDE.U32 R162, R162, -0x326172a9, RZ ;  /* 0xcd9e8d57a2a27825 */ /* 0x000fe200078e00ff */
[----:B------:R-:W-:Y:S01]  /*9a00*/  LOP3.LUT R8, R7, UR13, R8, 0x96, !PT ;  /* 0x0000000d07087c12 */ /* 0x000fe2000f8e9608 */
[----:B------:R-:W-:Y:S02]  /*9a10*/  MUFU.EX2 R143, R179 ;  /* 0x000000b3008f7308 */ /* 0x000fe40000000800 */
[----:B------:R-:W-:Y:S01]  /*9a20*/  FADD.FTZ R2, -R132, R136 ;  /* 0x0000008884027221 */ /* 0x000fe20000010100 */
[----:B------:R-:W-:Y:S01]  /*9a30*/  F2FP.F16.F32.PACK_AB R136, R142, R186 ;  /* 0x000000ba8e88723e */ /* 0x000fe200000000ff */
[----:B------:R-:W-:Y:S01]  /*9a40*/  FMUL.FTZ R7, R0, R155 ;  /* 0x0000009b00077220 */ /* 0x000fe20000410000 */
[----:B------:R-:W-:Y:S04]  /*9a50*/  IMAD.WIDE.U32 R166, R8, -0x2daee0ad, RZ ;  /* 0xd2511f5308a67825 */ /* 0x000fe800078e00ff */
[----:B------:R-:W-:Y:S01]  /*9a60*/  FMUL.FTZ R2, R2, UR4 ;  /* 0x0000000402027c20 */ /* 0x000fe20008410000 */
[----:B------:R-:W-:Y:S01]  /*9a70*/  FMUL.FTZ R115, R0, R115 ;  /* 0x0000007300737220 */ /* 0x000fe20000410000 */
[----:B------:R-:W-:Y:S01]  /*9a80*/  IMAD.MOV.U32 R186, RZ, RZ, R234 ;  /* 0x000000ffffba7224 */ /* 0x000fe200078e00ea */
[----:B------:R-:W-:Y:S01]  /*9a90*/  LOP3.LUT R144, R167, UR10, R12, 0x96, !PT ;  /* 0x0000000aa7907c12 */ /* 0x000fe2000f8e960c */
[----:B------:R-:W-:Y:S01]  /*9aa0*/  FADD.FTZ R142, R142, R140 ;  /* 0x0000008c8e8e7221 */ /* 0x000fe20000010000 */
[----:B------:R-:W-:Y:S01]  /*9ab0*/  LOP3.LUT R167, R163, UR11, R6, 0x96, !PT ;  /* 0x0000000ba3a77c12 */ /* 0x000fe2000f8e9606 */
[----:B------:R-:W1:Y:S01]  /*9ac0*/  MUFU.EX2 R2, R2 ;  /* 0x0000000200027308 */ /* 0x000e620000000800 */
[----:B------:R-:W-:Y:S01]  /*9ad0*/  FMUL.FTZ R6, R0, R154 ;  /* 0x0000009a00067220 */ /* 0x000fe20000410000 */
[----:B------:R-:W-:Y:S04]  /*9ae0*/  IMAD.WIDE.U32 R144, R144, -0x326172a9, RZ ;  /* 0xcd9e8d5790907825 */ /* 0x000fe800078e00ff */
[----:B------:R-:W-:Y:S02]  /*9af0*/  @!P5 HADD2 R246, -R136.H0_H0, -RZ.H0_H0 ;  /* 0xa00000ff88f6d230 */ /* 0x000fe40000000900 */
[C---:B------:R-:W-:Y:S01]  /*9b00*/  FMUL.FTZ R54, R0.reuse, R54 ;  /* 0x0000003600367220 */ /* 0x040fe20000410000 */
[C---:B------:R-:W-:Y:S01]  /*9b10*/  FMUL.FTZ R55, R0.reuse, R55 ;  /* 0x0000003700377220 */ /* 0x040fe20000410000 */
[----:B------:R-:W-:Y:S01]  /*9b20*/  LOP3.LUT R137, R145, UR9, R162, 0x96, !PT ;  /* 0x0000000991897c12 */ /* 0x000fe2000f8e96a2 */
[----:B------:R-:W3:Y:S01]  /*9b30*/  MUFU.EX2 R154, R176 ;  /* 0x000000b0009a7308 */ /* 0x000ee20000000800 */
[C---:B------:R-:W-:Y:S01]  /*9b40*/  FMUL.FTZ R70, R0.reuse, R70 ;  /* 0x0000004600467220 */ /* 0x040fe20000410000 */
[C---:B------:R-:W-:Y:S01]  /*9b50*/  FMUL.FTZ R71, R0.reuse, R71 ;  /* 0x0000004700477220 */ /* 0x040fe20000410000 */
[----:B------:R-:W-:Y:S01]  /*9b60*/  SHF.R.U32.HI R148, RZ, 0x18, R137 ;  /* 0x00000018ff947819 */ /* 0x000fe20000011689 */
[C---:B------:R-:W-:Y:S01]  /*9b70*/  FMUL.FTZ R86, R0.reuse, R86 ;  /* 0x0000005600567220 */ /* 0x040fe20000410000 */
[C---:B------:R-:W-:Y:S01]  /*9b80*/  FMUL.FTZ R87, R0.reuse, R87 ;  /* 0x0000005700577220 */ /* 0x040fe20000410000 */
[C---:B------:R-:W-:Y:S01]  /*9b90*/  FMUL.FTZ R118, R0.reuse, R118 ;  /* 0x0000007600767220 */ /* 0x040fe20000410000 */
[C---:B------:R-:W-:Y:S01]  /*9ba0*/  FMUL.FTZ R119, R0.reuse, R119 ;  /* 0x0000007700777220 */ /* 0x040fe20000410000 */
[C---:B------:R-:W-:Y:S01]  /*9bb0*/  FMUL.FTZ R130, R0.reuse, R130 ;  /* 0x0000008200827220 */ /* 0x040fe20000410000 */
[----:B------:R-:W-:Y:S01]  /*9bc0*/  FMUL.FTZ R131, R0, R131 ;  /* 0x0000008300837220 */ /* 0x000fe20000410000 */
[C---:B------:R-:W-:Y:S01]  /*9bd0*/  LOP3.LUT R0, R137.reuse, 0xff, RZ, 0xc0, !PT ;  /* 0x000000ff89007812 */ /* 0x040fe200078ec0ff */
[C---:B-1----:R-:W-:Y:S01]  /*9be0*/  FFMA.FTZ R139, R2.reuse, R228, R141 ;  /* 0x000000e4028b7223 */ /* 0x042fe2000001008d */
[C---:B------:R-:W-:Y:S01]  /*9bf0*/  FMUL.FTZ R13, R2.reuse, R165 ;  /* 0x000000a5020d7220 */ /* 0x040fe20000410000 */
[----:B------:R-:W-:Y:S01]  /*9c00*/  FMUL.FTZ R24, R2, R160 ;  /* 0x000000a002187220 */ /* 0x000fe20000410000 */
[----:B------:R-:W-:Y:S01]  /*9c10*/  ISETP.LE.U32.AND P0, PT, R0, UR5, PT ;  /* 0x0000000500007c0c */ /* 0x000fe2000bf03070 */
[----:B------:R-:W1:Y:S01]  /*9c20*/  MUFU.EX2 R150, R211 ;  /* 0x000000d300967308 */ /* 0x000e620000000800 */
[----:B------:R-:W-:Y:S01]  /*9c30*/  FMUL.FTZ R25, R2, R161 ;  /* 0x000000a102197220 */ /* 0x000fe20000410000 */
[C---:B---3--:R-:W-:Y:S01]  /*9c40*/  F2FP.F16.F32.PACK_AB R0, R154.reuse, R141 ;  /* 0x0000008d9a00723e */ /* 0x048fe200000000ff */
[----:B------:R-:W-:Y:S01]  /*9c50*/  FADD.FTZ R154, R154, R139 ;  /* 0x0000008b9a9a7221 */ /* 0x000fe20000010000 */
[----:B------:R-:W-:Y:S01]  /*9c60*/  SHF.R.U32.HI R139, RZ, 0x10, R137 ;  /* 0x00000010ff8b7819 */ /* 0x000fe20000011689 */
[C---:B------:R-:W-:Y:S01]  /*9c70*/  FMUL.FTZ R29, R2.reuse, R157 ;  /* 0x0000009d021d7220 */ /* 0x040fe20000410000 */
[----:B------:R-:W-:Y:S01]  /*9c80*/  LOP3.LUT R137, R137, 0xffff, RZ, 0xc0, !PT ;  /* 0x0000ffff89897812 */ /* 0x000fe200078ec0ff */
[----:B------:R-:W3:Y:S01]  /*9c90*/  LDC R157, c[0x0][0x2d8] ;  /* 0x0000b600ff9d7b82 */ /* 0x000ee20000000800 */
[----:B------:R-:W-:Y:S01]  /*9ca0*/  LOP3.LUT R140, R139, 0xff, RZ, 0xc0, !PT ;  /* 0x000000ff8b8c7812 */ /* 0x000fe200078ec0ff */
[C---:B------:R-:W-:Y:S01]  /*9cb0*/  FMUL.FTZ R8, R2.reuse, R168 ;  /* 0x000000a802087220 */ /* 0x040fe20000410000 */
[----:B------:R-:W-:Y:S01]  /*9cc0*/  SHF.R.U32.HI R137, RZ, 0x8, R137 ;  /* 0x00000008ff897819 */ /* 0x000fe20000011689 */
[C---:B------:R-:W-:Y:S01]  /*9cd0*/  FMUL.FTZ R9, R2.reuse, R169 ;  /* 0x000000a902097220 */ /* 0x040fe20000410000 */
[----:B----4-:R-:W-:Y:S02]  /*9ce0*/  @!P0 HADD2 R159, -R0.H0_H0, -RZ.H0_H0 ;  /* 0xa00000ff009f8230 */ /* 0x010fe40000000900 */
[C---:B------:R-:W-:Y:S01]  /*9cf0*/  FMUL.FTZ R12, R2.reuse, R164 ;  /* 0x000000a4020c7220 */ /* 0x040fe20000410000 */
[----:B------:R-:W-:Y:S01]  /*9d00*/  LOP3.LUT R137, R137, 0xffff, RZ, 0xc0, !PT ;  /* 0x0000ffff89897812 */ /* 0x000fe200078ec0ff */
[C---:B------:R-:W-:Y:S01]  /*9d10*/  FMUL.FTZ R28, R2.reuse, R156 ;  /* 0x0000009c021c7220 */ /* 0x040fe20000410000 */
[C---:B------:R-:W-:Y:S01]  /*9d20*/  FMUL.FTZ R40, R2.reuse, R40 ;  /* 0x0000002802287220 */ /* 0x040fe20000410000 */
[----:B------:R-:W-:Y:S01]  /*9d30*/  PRMT R158, R159, 0x7610, R158 ;  /* 0x000076109f9e7816 */ /* 0x000fe2000000009e */
[C---:B------:R-:W-:Y:S01]  /*9d40*/  FMUL.FTZ R41, R2.reuse, R41 ;  /* 0x0000002902297220 */ /* 0x040fe20000410000 */
[----:B------:R-:W-:Y:S01]  /*9d50*/  ISETP.LE.U32.AND P6, PT, R137, UR5, PT ;  /* 0x0000000589007c0c */ /* 0x000fe2000bfc3070 */
        /* <DEDUP_REMOVED lines=22> */
[C---:B------:R-:W-:Y:S01]  /*9ec0*/  F2FP.F16.F32.PACK_AB R2, R143.reuse, R149 ;  /* 0x000000958f02723e */ /* 0x040fe200000000ff */
[----:B------:R-:W-:Y:S01]  /*9ed0*/  FADD.FTZ R143, R143, R138 ;  /* 0x0000008a8f8f7221 */ /* 0x000fe20000010000 */
[----:B------:R-:W-:Y:S01]  /*9ee0*/  F2FP.F16.F32.PACK_AB R138, R152, R173 ;  /* 0x000000ad988a723e */ /* 0x000fe200000000ff */
[----:B-1----:R-:W-:Y:S01]  /*9ef0*/  FADD.FTZ R137, R150, R142 ;  /* 0x0000008e96897221 */ /* 0x002fe20000010000 */
[C---:B------:R-:W-:Y:S01]  /*9f00*/  F2FP.F16.F32.PACK_AB R150, R151.reuse, R150 ;  /* 0x000000969796723e */ /* 0x040fe200000000ff */
[----:B------:R-:W1:Y:S01]  /*9f10*/  MUFU.EX2 R146, R206 ;  /* 0x000000ce00927308 */ /* 0x000e620000000800 */
[--C-:B------:R-:W-:Y:S01]  /*9f20*/  FADD.FTZ R152, R152, R135.reuse ;  /* 0x0000008798987221 */ /* 0x100fe20000010000 */
[----:B------:R-:W-:Y:S01]  /*9f30*/  PRMT R135, R136, 0x7632, R135 ;  /* 0x0000763288877816 */ /* 0x000fe20000000087 */
[--C-:B------:R-:W-:Y:S01]  /*9f40*/  FADD.FTZ R151, R151, R137.reuse ;  /* 0x0000008997977221 */ /* 0x100fe20000010000 */
[----:B------:R-:W-:Y:S01]  /*9f50*/  PRMT R137, R138, 0x7632, R137 ;  /* 0x000076328a897816 */ /* 0x000fe20000000089 */
[----:B-----5:R-:W-:Y:S01]  /*9f60*/  @!P1 HADD2 R171, -R138.H0_H0, -RZ.H0_H0 ;  /* 0xa00000ff8aab9230 */ /* 0x020fe20000000900 */
[----:B------:R-:W-:Y:S01]  /*9f70*/  PRMT R141, R136, 0x5410, R135 ;  /* 0x00005410888d7816 */ /* 0x000fe20000000087 */
[----:B---3--:R-:W-:Y:S01]  /*9f80*/  IMAD.SHL.U32 R156, R157, 0x8, RZ ;  /* 0x000000089d9c7824 */ /* 0x008fe200078e00ff */
[----:B------:R-:W-:Y:S02]  /*9f90*/  PRMT R142, R138, 0x5410, R137 ;  /* 0x000054108a8e7816 */ /* 0x000fe40000000089 */
[----:B------:R-:W3:Y:S01]  /*9fa0*/  MUFU.EX2 R153, R185 ;  /* 0x000000b900997308 */ /* 0x000ee20000000800 */
[----:B------:R-:W-:Y:S01]  /*9fb0*/  @!P5 PRMT R136, R246, 0x5410, RZ ;  /* 0x00005410f688d816 */ /* 0x000fe200000000ff */
[----:B------:R-:W-:Y:S01]  /*9fc0*/  @!P1 STL.S16 [R1+0x18], R171 ;  /* 0x000018ab01009387 */ /* 0x000fe20000100600 */
[C---:B------:R-:W-:Y:S01]  /*9fd0*/  LEA R204, P3, R156.reuse, R186, 0x1 ;  /* 0x000000ba9ccc7211 */ /* 0x040fe200078608ff */
[----:B------:R-:W-:Y:S02]  /*9fe0*/  @!P4 HADD2 R249, -R135.H0_H0, -RZ.H0_H0 ;  /* 0xa00000ff87f9c230 */ /* 0x000fe40000000900 */
[----:B------:R-:W-:Y:S01]  /*9ff0*/  IMAD.U32 R177, RZ, RZ, UR5 ;  /* 0x00000005ffb17e24 */ /* 0x000fe2000f8e00ff */
[----:B------:R4:W-:Y:S01]  /*a000*/  STG.E.U16 desc[UR20][R186.64], R136 ;  /* 0x00000088ba007986 */ /* 0x0009e2000c101514 */
[----:B------:R-:W-:Y:S01]  /*a010*/  LEA.HI.X.SX32 R205, R156, R187, 0x1, P3 ;  /* 0x000000bb9ccd7211 */ /* 0x000fe200018f0eff */
[--C-:B-1----:R-:W-:Y:S01]  /*a020*/  FADD.FTZ R139, R146, R143.reuse ;  /* 0x0000008f928b7221 */ /* 0x102fe20000010000 */
[----:B------:R-:W-:Y:S01]  /*a030*/  @!P4 PRMT R135, R249, 0x5410, RZ ;  /* 0x00005410f987c816 */ /* 0x000fe200000000ff */
[----:B------:R-:W1:Y:S01]  /*a040*/  MUFU.EX2 R155, R207 ;  /* 0x000000cf009b7308 */ /* 0x000e620000000800 */
[----:B------:R-:W-:Y:S03]  /*a050*/  PRMT R143, R171, 0x7610, R143 ;  /* 0x00007610ab8f7816 */ /* 0x000fe6000000008f */
[----:B------:R5:W-:Y:S01]  /*a060*/  STG.E.U16 desc[UR20][R186.64+0x2], R135 ;  /* 0x00000287ba007986 */ /* 0x000be2000c101514 */
[----:B------:R-:W-:Y:S02]  /*a070*/  @!P1 PRMT R138, R143, 0x5410, RZ ;  /* 0x000054108f8a9816 */ /* 0x000fe400000000ff */
[C---:B---3--:R-:W-:Y:S01]  /*a080*/  F2FP.F16.F32.PACK_AB R163, R153.reuse, R146 ;  /* 0x0000009299a3723e */ /* 0x048fe200000000ff */
[--C-:B------:R-:W-:Y:S01]  /*a090*/  FADD.FTZ R153, R153, R139.reuse ;  /* 0x0000008b99997221 */ /* 0x100fe20000010000 */
[----:B------:R-:W-:Y:S01]  /*a0a0*/  PRMT R139, R0, 0x7632, R139 ;  /* 0x00007632008b7816 */ /* 0x000fe2000000008b */
[C---:B------:R-:W-:Y:S01]  /*a0b0*/  IMAD.WIDE R146, R157.reuse, 0x70, R204 ;  /* 0x000000709d927825 */ /* 0x040fe200078e02cc */
[----:B------:R-:W-:Y:S01]  /*a0c0*/  ISETP.LE.U32.AND P1, PT, R140, UR5, PT ;  /* 0x000000058c007c0c */ /* 0x000fe2000bf23070 */
[----:B------:R1:W-:Y:S01]  /*a0d0*/  STG.E.U16 desc[UR20][R204.64], R138 ;  /* 0x0000008acc007986 */ /* 0x0003e2000c101514 */
[----:B------:R-:W3:Y:S10]  /*a0e0*/  MUFU.EX2 R143, R208 ;  /* 0x000000d0008f7308 */ /* 0x000ef40000000800 */
[----:B------:R-:W-:Y:S01]  /*a0f0*/  MUFU.EX2 R185, R172 ;  /* 0x000000ac00b97308 */ /* 0x000fe20000000800 */
[----:B----4-:R-:W-:Y:S09]  /*a100*/  IMAD R136, R157, 0x38, R156 ;  /* 0x000000389d887824 */ /* 0x010ff200078e029c */
[----:B------:R-:W-:Y:S01]  /*a110*/  MUFU.EX2 R211, R226 ;  /* 0x000000e200d37308 */ /* 0x000fe20000000800 */
[----:B-----5:R-:W-:Y:S04]  /*a120*/  LOP3.LUT R135, R174, 0xff, RZ, 0xc0, !PT ;  /* 0x000000ffae877812 */ /* 0x020fe800078ec0ff */
[----:B------:R-:W-:Y:S05]  /*a130*/  ISETP.LE.U32.AND P4, PT, R135, UR5, PT ;  /* 0x0000000587007c0c */ /* 0x000fea000bf83070 */
[----:B------:R-:W-:Y:S01]  /*a140*/  MUFU.EX2 R164, R217 ;  /* 0x000000d900a47308 */ /* 0x000fe20000000800 */
[----:B-1----:R-:W-:Y:S01]  /*a150*/  FADD.FTZ R138, R155, R152 ;  /* 0x000000989b8a7221 */ /* 0x002fe20000010000 */
[C---:B---3--:R-:W-:Y:S03]  /*a160*/  F2FP.F16.F32.PACK_AB R152, R143.reuse, R155 ;  /* 0x0000009b8f98723e */ /* 0x048fe600000000ff */
[----:B------:R-:W-:Y:S05]  /*a170*/  FADD.FTZ R138, R143, R138 ;  /* 0x0000008a8f8a7221 */ /* 0x000fea0000010000 */
[----:B------:R-:W-:Y:S10]  /*a180*/  MUFU.EX2 R155, R215 ;  /* 0x000000d7009b7308 */ /* 0x000ff40000000800 */
[----:B------:R-:W-:Y:S01]  /*a190*/  MUFU.EX2 R217, R225 ;  /* 0x000000e100d97308 */ /* 0x000fe20000000800 */
[----:B--2---:R-:W-:Y:S05]  /*a1a0*/  @!P2 HADD2 R170, -R137.H0_H0, -RZ.H0_H0 ;  /* 0xa00000ff89aaa230 */ /* 0x004fea0000000900 */
[----:B------:R-:W-:Y:S01]  /*a1b0*/  PRMT R149, R170, 0x7610, R149 ;  /* 0x00007610aa957816 */ /* 0x000fe20000000095 */
[----:B------:R-:W-:Y:S03]  /*a1c0*/  @!P2 STL.S16 [R1+0x14], R170 ;  /* 0x000014aa0100a387 */ /* 0x000fe60000100600 */
[----:B------:R-:W-:Y:S01]  /*a1d0*/  @!P2 PRMT R137, R149, 0x5410, RZ ;  /* 0x000054109589a816 */ /* 0x000fe200000000ff */
[----:B------:R1:W-:Y:S01]  /*a1e0*/  @!P0 STL.S16 [R1+0x8], R159 ;  /* 0x0000089f01008387 */ /* 0x0003e20000100600 */
[----:B------:R-:W-:Y:S02]  /*a1f0*/  PRMT R149, R0, 0x5410, R139 ;  /* 0x0000541000957816 */ /* 0x000fe4000000008b */
[----:B------:R-:W-:Y:S01]  /*a200*/  @!P0 PRMT R0, R158, 0x5410, RZ ;  /* 0x000054109e008816 */ /* 0x000fe200000000ff */
[----:B------:R2:W3:Y:S04]  /*a210*/  LDL.S16 R165, [R1+0x28] ;  /* 0x0000280001a57983 */ /* 0x0004e80000100600 */
[----:B------:R2:W4:Y:S04]  /*a220*/  LDL.S16 R161, [R1+0x4] ;  /* 0x0000040001a17983 */ /* 0x0005280000100600 */
[----:B------:R2:W5:Y:S04]  /*a230*/  LDL.S16 R160, [R1] ;  /* 0x0000000001a07983 */ /* 0x0005680000100600 */
[----:B------:R2:W2:Y:S04]  /*a240*/  LDL.S16 R158, [R1+0xc] ;  /* 0x00000c00019e7983 */ /* 0x0004a80000100600 */
[----:B------:R1:W-:Y:S04]  /*a250*/  STG.E.U16 desc[UR20][R204.64+0x2], R137 ;  /* 0x00000289cc007986 */ /* 0x0003e8000c101514 */
[----:B------:R1:W-:Y:S04]  /*a260*/  STG.E.U16 desc[UR20][R146.64], R0 ;  /* 0x0000000092007986 */ /* 0x0003e8000c101514 */
[----:B-1----:R1:W2:Y:S01]  /*a270*/  LDL.S16 R159, [R1+0x10] ;  /* 0x00001000019f7983 */ /* 0x0022a20000100600 */
[----:B------:R-:W-:Y:S01]  /*a280*/  IMAD R137, R157, 0x48, RZ ;  /* 0x000000489d897824 */ /* 0x000fe200078e02ff */
[----:B------:R-:W-:Y:S01]  /*a290*/  LOP3.LUT R0, R174, 0xffff, RZ, 0xc0, !PT ;  /* 0x0000ffffae007812 */ /* 0x000fe200078ec0ff */
[----:B------:R-:W-:Y:S03]  /*a2a0*/  MUFU.EX2 R146, R183 ;  /* 0x000000b700927308 */ /* 0x000fe60000000800 */
[CC--:B------:R-:W-:Y:S02]  /*a2b0*/  LEA R206, P0, R137.reuse, R186.reuse, 0x1 ;  /* 0x000000ba89ce7211 */ /* 0x0c0fe400078008ff */
[----:B------:R-:W-:Y:S02]  /*a2c0*/  SHF.R.U32.HI R0, RZ, 0x8, R0 ;  /* 0x00000008ff007819 */ /* 0x000fe40000011600 */
[-C--:B------:R-:W-:Y:S02]  /*a2d0*/  LEA.HI.X.SX32 R207, R137, R187.reuse, 0x1, P0 ;  /* 0x000000bb89cf7211 */ /* 0x080fe400000f0eff */
[----:B------:R-:W-:Y:S01]  /*a2e0*/  LOP3.LUT R135, R0, 0xffff, RZ, 0xc0, !PT ;  /* 0x0000ffff00877812 */ /* 0x000fe200078ec0ff */
[----:B------:R-:W-:Y:S01]  /*a2f0*/  VIADD R0, R136, 0x1 ;  /* 0x0000000188007836 */ /* 0x000fe20000000000 */
[----:B------:R-:W1:Y:S02]  /*a300*/  MUFU.EX2 R147, R181 ;  /* 0x000000b500937308 */ /* 0x000e640000000800 */
[----:B------:R-:W-:Y:S02]  /*a310*/  ISETP.LE.U32.AND P5, PT, R135, UR5, PT ;  /* 0x0000000587007c0c */ /* 0x000fe4000bfa3070 */
[C---:B------:R-:W-:Y:S02]  /*a320*/  LEA R208, P0, R0.reuse, R186, 0x1 ;  /* 0x000000ba00d07211 */ /* 0x040fe400078008ff */
[--C-:B------:R-:W-:Y:S02]  /*a330*/  SHF.R.U32.HI R135, RZ, 0x10, R174.reuse ;  /* 0x00000010ff877819 */ /* 0x100fe400000116ae */
[----:B------:R-:W-:Y:S02]  /*a340*/  LEA.HI.X.SX32 R209, R0, R187, 0x1, P0 ;  /* 0x000000bb00d17211 */ /* 0x000fe400000f0eff */
[----:B------:R-:W1:Y:S01]  /*a350*/  MUFU.EX2 R137, R219 ;  /* 0x000000db00897308 */ /* 0x000e620000000800 */
[----:B------:R-:W-:Y:S02]  /*a360*/  ISETP.LE.U32.AND P0, PT, R148, UR5, PT ;  /* 0x0000000594007c0c */ /* 0x000fe4000bf03070 */
[----:B------:R-:W-:Y:S02]  /*a370*/  LOP3.LUT R135, R135, 0xff, RZ, 0xc0, !PT ;  /* 0x000000ff87877812 */ /* 0x000fe400078ec0ff */
[----:B------:R-:W-:Y:S02]  /*a380*/  SHF.R.U32.HI R0, RZ, 0x18, R174 ;  /* 0x00000018ff007819 */ /* 0x000fe400000116ae */
[----:B------:R-:W-:Y:S01]  /*a390*/  ISETP.LE.U32.AND P3, PT, R135, UR5, PT ;  /* 0x0000000587007c0c */ /* 0x000fe2000bf63070 */
[----:B-1----:R-:W-:Y:S01]  /*a3a0*/  FADD.FTZ R136, R147, R154 ;  /* 0x0000009a93887221 */ /* 0x002fe20000010000 */
[----:B------:R-:W-:Y:S02]  /*a3b0*/  ISETP.LE.U32.AND P2, PT, R0, UR5, PT ;  /* 0x0000000500007c0c */ /* 0x000fe4000bf43070 */
[----:B------:R-:W-:Y:S01]  /*a3c0*/  PRMT R0, R2, 0x7632, R0 ;  /* 0x0000763202007816 */ /* 0x000fe20000000000 */
[C---:B------:R-:W-:Y:S01]  /*a3d0*/  FADD.FTZ R143, R146.reuse, R136 ;  /* 0x00000088928f7221 */ /* 0x040fe20000010000 */
[----:B------:R-:W-:Y:S01]  /*a3e0*/  F2FP.F16.F32.PACK_AB R154, R146, R147 ;  /* 0x00000093929a723e */ /* 0x000fe200000000ff */
[----:B------:R-:W-:Y:S01]  /*a3f0*/  FADD.FTZ R136, R164, R151 ;  /* 0x00000097a4887221 */ /* 0x000fe20000010000 */
[----:B------:R-:W-:Y:S01]  /*a400*/  PRMT R148, R2, 0x5410, R0 ;  /* 0x0000541002947816 */ /* 0x000fe20000000000 */
[----:B------:R-:W1:Y:S01]  /*a410*/  MUFU.EX2 R151, R212 ;  /* 0x000000d400977308 */ /* 0x000e620000000800 */
[----:B------:R-:W-:Y:S01]  /*a420*/  PRMT R147, R150, 0x7632, R147 ;  /* 0x0000763296937816 */ /* 0x000fe20000000093 */
[C---:B------:R-:W-:Y:S01]  /*a430*/  FADD.FTZ R170, R137.reuse, R136 ;  /* 0x0000008889aa7221 */ /* 0x040fe20000010000 */
[----:B------:R-:W-:Y:S01]  /*a440*/  F2FP.F16.F32.PACK_AB R164, R137, R164 ;  /* 0x000000a489a4723e */ /* 0x000fe200000000ff */
[--C-:B------:R-:W-:Y:S01]  /*a450*/  FADD.FTZ R137, R155, R153.reuse ;  /* 0x000000999b897221 */ /* 0x100fe20000010000 */
[----:B------:R-:W-:Y:S01]  /*a460*/  PRMT R153, R152, 0x7632, R153 ;  /* 0x0000763298997816 */ /* 0x000fe20000000099 */
[----:B-1----:R-:W-:Y:S01]  /*a470*/  FADD.FTZ R143, R151, R143 ;  /* 0x0000008f978f7221 */ /* 0x002fe20000010000 */
[----:B---3--:R-:W-:Y:S02]  /*a480*/  @!P6 HADD2 R165, -R139.H0_H0, -RZ.H0_H0 ;  /* 0xa00000ff8ba5e230 */ /* 0x008fe40000000900 */
[----:B----4-:R-:W-:Y:S03]  /*a490*/  @!P1 HADD2 R161, -R2.H0_H0, -RZ.H0_H0 ;  /* 0xa00000ff02a19230 */ /* 0x010fe60000000900 */
[----:B------:R-:W-:Y:S01]  /*a4a0*/  PRMT R135, R165, 0x7610, R135 ;  /* 0x00007610a5877816 */ /* 0x000fe20000000087 */
[----:B------:R1:W-:Y:S01]  /*a4b0*/  @!P6 STL.S16 [R1+0x28], R165 ;  /* 0x000028a50100e387 */ /* 0x0003e20000100600 */
[----:B-----5:R-:W-:Y:S02]  /*a4c0*/  @!P0 HADD2 R160, -R0.H0_H0, -RZ.H0_H0 ;  /* 0xa00000ff00a08230 */ /* 0x020fe40000000900 */
[----:B------:R-:W-:Y:S01]  /*a4d0*/  @!P6 PRMT R139, R135, 0x5410, RZ ;  /* 0x00005410878be816 */ /* 0x000fe200000000ff */
[----:B------:R-:W-:Y:S01]  /*a4e0*/  @!P1 STL.S16 [R1+0x4], R161 ;  /* 0x000004a101009387 */ /* 0x000fe20000100600 */
[----:B------:R-:W-:Y:S01]  /*a4f0*/  PRMT R140, R161, 0x7610, R140 ;  /* 0x00007610a18c7816 */ /* 0x000fe2000000008c */
[----:B--2---:R-:W-:Y:S01]  /*a500*/  @!P5 HADD2 R158, -R147.H0_H0, -RZ.H0_H0 ;  /* 0xa00000ff939ed230 */ /* 0x004fe20000000900 */
[----:B------:R-:W-:Y:S01]  /*a510*/  LOP3.LUT R135, R144, 0xff, RZ, 0xc0, !PT ;  /* 0x000000ff90877812 */ /* 0x000fe200078ec0ff */
[----:B------:R2:W-:Y:S01]  /*a520*/  @!P0 STL.S16 [R1], R160 ;  /* 0x000000a001008387 */ /* 0x0005e20000100600 */
[----:B------:R-:W-:Y:S02]  /*a530*/  @!P1 PRMT R2, R140, 0x5410, RZ ;  /* 0x000054108c029816 */ /* 0x000fe400000000ff */
[----:B------:R-:W-:Y:S01]  /*a540*/  ISETP.LE.U32.AND P1, PT, R135, UR5, PT ;  /* 0x0000000587007c0c */ /* 0x000fe2000bf23070 */
[----:B------:R-:W-:Y:S01]  /*a550*/  STG.E.U16 desc[UR20][R208.64], R139 ;  /* 0x0000008bd0007986 */ /* 0x000fe2000c101514 */
[----:B------:R-:W-:Y:S01]  /*a560*/  LOP3.LUT R135, R144, 0xffff, RZ, 0xc0, !PT ;  /* 0x0000ffff90877812 */ /* 0x000fe200078ec0ff */
[----:B------:R-:W3:Y:S01]  /*a570*/  MUFU.EX2 R140, R218 ;  /* 0x000000da008c7308 */ /* 0x000ee20000000800 */
[----:B------:R-:W-:Y:S01]  /*a580*/  PRMT R146, R160, 0x7610, R146 ;  /* 0x00007610a0927816 */ /* 0x000fe20000000092 */
[----:B------:R4:W-:Y:S01]  /*a590*/  STG.E.U16 desc[UR20][R206.64], R2 ;  /* 0x00000002ce007986 */ /* 0x0009e2000c101514 */
[----:B------:R-:W-:Y:S02]  /*a5a0*/  SHF.R.U32.HI R135, RZ, 0x8, R135 ;  /* 0x00000008ff877819 */ /* 0x000fe40000011687 */
[----:B------:R-:W-:Y:S02]  /*a5b0*/  @!P0 PRMT R0, R146, 0x5410, RZ ;  /* 0x0000541092008816 */ /* 0x000fe400000000ff */
[----:B------:R-:W-:Y:S03]  /*a5c0*/  LOP3.LUT R136, R135, 0xffff, RZ, 0xc0, !PT ;  /* 0x0000ffff87887812 */ /* 0x000fe600078ec0ff */
[----:B------:R-:W-:Y:S01]  /*a5d0*/  MUFU.EX2 R146, R216 ;  /* 0x000000d800927308 */ /* 0x000fe20000000800 */
[----:B------:R-:W-:Y:S01]  /*a5e0*/  PRMT R135, R150, 0x7610, R135 ;  /* 0x0000761096877816 */ /* 0x000fe20000000087 */
[----:B------:R-:W-:Y:S01]  /*a5f0*/  STG.E.U16 desc[UR20][R206.64+0x2], R0 ;  /* 0x00000200ce007986 */ /* 0x000fe2000c101514 */
[----:B------:R-:W-:Y:S02]  /*a600*/  PRMT R150, R158, 0x7610, R150 ;  /* 0x000076109e967816 */ /* 0x000fe40000000096 */
[----:B------:R-:W-:Y:S01]  /*a610*/  ISETP.LE.U32.AND P0, PT, R136, UR5, PT ;  /* 0x0000000588007c0c */ /* 0x000fe2000bf03070 */
[----:B------:R-:W-:Y:S01]  /*a620*/  @!P4 HADD2 R159, -R135.H0_H0, -RZ.H0_H0 ;  /* 0xa00000ff879fc230 */ /* 0x000fe20000000900 */
[----:B------:R-:W-:Y:S03]  /*a630*/  SHF.R.U32.HI R136, RZ, 0x10, R144 ;  /* 0x00000010ff887819 */ /* 0x000fe60000011690 */
[----:B-1----:R1:W5:Y:S01]  /*a640*/  MUFU.EX2 R165, R214 ;  /* 0x000000d600a57308 */ /* 0x0023620000000800 */
[----:B---3--:R-:W-:Y:S02]  /*a650*/  F2FP.F16.F32.PACK_AB R169, R140, R155 ;  /* 0x0000009b8ca9723e */ /* 0x008fe400000000ff */
[----:B------:R-:W-:Y:S01]  /*a660*/  PRMT R156, R159, 0x7610, R156 ;  /* 0x000076109f9c7816 */ /* 0x000fe2000000009c */
[----:B------:R-:W-:Y:S01]  /*a670*/  @!P4 STL.S16 [R1+0x10], R159 ;  /* 0x0000109f0100c387 */ /* 0x000fe20000100600 */
[----:B------:R-:W-:Y:S03]  /*a680*/  LOP3.LUT R136, R136, 0xff, RZ, 0xc0, !PT ;  /* 0x000000ff88887812 */ /* 0x000fe600078ec0ff */
[----:B------:R3:W-:Y:S04]  /*a690*/  @!P5 STL.S16 [R1+0xc], R158 ;  /* 0x00000c9e0100d387 */ /* 0x0007e80000100600 */
[----:B--2---:R2:W2:Y:S01]  /*a6a0*/  LDL.S16 R160, [R1+0x34] ;  /* 0x0000340001a07983 */ /* 0x0044a20000100600 */
[----:B----4-:R-:W-:Y:S03]  /*a6b0*/  PRMT R2, R152, 0x5410, R153 ;  /* 0x0000541098027816 */ /* 0x010fe60000000099 */
[----:B------:R4:W4:Y:S01]  /*a6c0*/  LDL.S16 R171, [R1+0x24] ;  /* 0x0000240001ab7983 */ /* 0x0009220000100600 */
[----:B-1----:R-:W-:Y:S01]  /*a6d0*/  FADD.FTZ R214, R140, R137 ;  /* 0x000000898cd67221 */ /* 0x002fe20000010000 */
[----:B------:R-:W-:Y:S02]  /*a6e0*/  PRMT R140, R135, 0x5410, R147 ;  /* 0x00005410878c7816 */ /* 0x000fe40000000093 */
[----:B------:R-:W-:Y:S01]  /*a6f0*/  @!P4 PRMT R135, R156, 0x5410, RZ ;  /* 0x000054109c87c816 */ /* 0x000fe200000000ff */
[----:B------:R-:W-:Y:S01]  /*a700*/  FADD.FTZ R214, R184, R214 ;  /* 0x000000d6b8d67221 */ /* 0x000fe20000010000 */
[----:B------:R-:W-:Y:S01]  /*a710*/  @!P5 PRMT R147, R150, 0x5410, RZ ;  /* 0x000054109693d816 */ /* 0x000fe200000000ff */
[----:B------:R1:W4:Y:S01]  /*a720*/  LDL.S16 R156, [R1+0x30] ;  /* 0x00003000019c7983 */ /* 0x0003220000100600 */
[----:B------:R-:W-:Y:S01]  /*a730*/  SHF.R.U32.HI R137, RZ, 0x18, R144 ;  /* 0x00000018ff897819 */ /* 0x000fe20000011690 */
[----:B------:R-:W1:Y:S01]  /*a740*/  MUFU.EX2 R150, R213 ;  /* 0x000000d500967308 */ /* 0x000e620000000800 */
[----:B------:R-:W-:Y:S01]  /*a750*/  ISETP.LE.U32.AND P4, PT, R136, UR5, PT ;  /* 0x0000000588007c0c */ /* 0x000fe2000bf83070 */
[----:B------:R1:W-:Y:S01]  /*a760*/  STG.E.U16 desc[UR20][R186.64+0x10], R135 ;  /* 0x00001087ba007986 */ /* 0x0003e2000c101514 */
[----:B------:R-:W-:Y:S01]  /*a770*/  ISETP.LE.U32.AND P5, PT, R137, UR5, PT ;  /* 0x0000000589007c0c */ /* 0x000fe2000bfa3070 */
[----:B-----5:R-:W-:Y:S01]  /*a780*/  FADD.FTZ R137, R165, R138 ;  /* 0x0000008aa5897221 */ /* 0x020fe20000010000 */
[----:B------:R-:W-:Y:S01]  /*a790*/  LOP3.LUT R136, R175, UR9, R180, 0x96, !PT ;  /* 0x00000009af887c12 */ /* 0x000fe2000f8e96b4 */
[----:B------:R-:W-:Y:S01]  /*a7a0*/  STG.E.U16 desc[UR20][R186.64+0x12], R147 ;  /* 0x00001293ba007986 */ /* 0x000fe2000c101514 */
[----:B------:R-:W-:Y:S01]  /*a7b0*/  F2FP.F16.F32.PACK_AB R165, R146, R165 ;  /* 0x000000a592a5723e */ /* 0x000fe200000000ff */
[----:B---3--:R-:W-:Y:S01]  /*a7c0*/  IMAD.WIDE.U32 R158, R220, -0x2daee0ad, RZ ;  /* 0xd2511f53dc9e7825 */ /* 0x008fe200078e00ff */
[----:B------:R-:W-:Y:S01]  /*a7d0*/  LOP3.LUT R138, R136, 0xff, RZ, 0xc0, !PT ;  /* 0x000000ff888a7812 */ /* 0x000fe200078ec0ff */
[----:B------:R-:W3:Y:S01]  /*a7e0*/  MUFU.EX2 R180, R224 ;  /* 0x000000e000b47308 */ /* 0x000ee20000000800 */
[----:B------:R-:W-:Y:S02]  /*a7f0*/  SHF.R.U32.HI R139, RZ, 0x18, R136 ;  /* 0x00000018ff8b7819 */ /* 0x000fe40000011688 */
[----:B------:R-:W-:Y:S02]  /*a800*/  LOP3.LUT R155, R159, UR8, R182, 0x96, !PT ;  /* 0x000000089f9b7c12 */ /* 0x000fe4000f8e96b6 */
[----:B------:R-:W-:Y:S02]  /*a810*/  PRMT R0, R154, 0x7610, R0 ;  /* 0x000076109a007816 */ /* 0x000fe40000000000 */
[----:B-1----:R-:W-:Y:S01]  /*a820*/  F2FP.F16.F32.PACK_AB R168, R150, R151 ;  /* 0x0000009796a8723e */ /* 0x002fe200000000ff */
[----:B------:R-:W-:Y:S01]  /*a830*/  FADD.FTZ R213, R146, R137 ;  /* 0x0000008992d57221 */ /* 0x000fe20000010000 */
[----:B------:R-:W-:Y:S01]  /*a840*/  LOP3.LUT R137, R136, 0xffff, RZ, 0xc0, !PT ;  /* 0x0000ffff88897812 */ /* 0x000fe200078ec0ff */
[----:B------:R-:W-:Y:S01]  /*a850*/  FADD.FTZ R212, R150, R143 ;  /* 0x0000008f96d47221 */ /* 0x000fe20000010000 */
[----:B------:R-:W-:Y:S02]  /*a860*/  SHF.R.U32.HI R143, RZ, 0x10, R174 ;  /* 0x00000010ff8f7819 */ /* 0x000fe400000116ae */
[----:B------:R-:W-:Y:S02]  /*a870*/  SHF.R.U32.HI R137, RZ, 0x8, R137 ;  /* 0x00000008ff897819 */ /* 0x000fe40000011689 */
[----:B------:R-:W-:Y:S02]  /*a880*/  LOP3.LUT R143, R143, 0xff, RZ, 0xc0, !PT ;  /* 0x000000ff8f8f7812 */ /* 0x000fe400078ec0ff */
[----:B------:R-:W-:Y:S01]  /*a890*/  PRMT R146, R138, 0x5410, R137 ;  /* 0x000054108a927816 */ /* 0x000fe20000000089 */
[----:B---3--:R-:W-:Y:S01]  /*a8a0*/  FADD.FTZ R212, R180, R212 ;  /* 0x000000d4b4d47221 */ /* 0x008fe20000010000 */
[C---:B------:R-:W-:Y:S02]  /*a8b0*/  LOP3.LUT R137, R174.reuse, 0xffff, RZ, 0xc0, !PT ;  /* 0x0000ffffae897812 */ /* 0x040fe400078ec0ff */
[----:B------:R-:W-:Y:S01]  /*a8c0*/  LOP3.LUT R138, R174, 0xff, RZ, 0xc0, !PT ;  /* 0x000000ffae8a7812 */ /* 0x000fe200078ec0ff */
[----:B------:R-:W-:Y:S01]  /*a8d0*/  FADD.FTZ R228, R211, R212 ;  /* 0x000000d4d3e47221 */ /* 0x000fe20000010000 */
[----:B------:R-:W-:Y:S02]  /*a8e0*/  SHF.R.U32.HI R137, RZ, 0x8, R137 ;  /* 0x00000008ff897819 */ /* 0x000fe40000011689 */
[----:B------:R-:W-:Y:S02]  /*a8f0*/  SHF.R.U32.HI R174, RZ, 0x18, R174 ;  /* 0x00000018ffae7819 */ /* 0x000fe400000116ae */
[----:B------:R-:W-:Y:S02]  /*a900*/  PRMT R157, R138, 0x5410, R137 ;  /* 0x000054108a9d7816 */ /* 0x000fe40000000089 */
[----:B------:R-:W-:Y:S02]  /*a910*/  LOP3.LUT R137, R155, 0xff, RZ, 0xc0, !PT ;  /* 0x000000ff9b897812 */ /* 0x000fe400078ec0ff */
[----:B------:R-:W-:Y:S02]  /*a920*/  PRMT R154, R154, 0x7632, R154 ;  /* 0x000076329a9a7816 */ /* 0x000fe4000000009a */
[----:B------:R-:W-:Y:S02]  /*a930*/  ISETP.LE.U32.AND P6, PT, R137, UR5, PT ;  /* 0x0000000589007c0c */ /* 0x000fe4000bfc3070 */
[----:B------:R-:W-:Y:S02]  /*a940*/  LOP3.LUT R137, R155, 0xffff, RZ, 0xc0, !PT ;  /* 0x0000ffff9b897812 */ /* 0x000fe400078ec0ff */
[----:B------:R-:W-:Y:S02]  /*a950*/  PRMT R174, R143, 0x5410, R174 ;  /* 0x000054108fae7816 */ /* 0x000fe400000000ae */
[----:B------:R-:W-:Y:S02]  /*a960*/  LOP3.LUT R143, R144, 0xff, RZ, 0xc0, !PT ;  /* 0x000000ff908f7812 */ /* 0x000fe400078ec0ff */
[----:B------:R-:W-:Y:S02]  /*a970*/  PRMT R135, R0, 0x5410, R154 ;  /* 0x0000541000877816 */ /* 0x000fe4000000009a */
[----:B------:R-:W-:Y:S02]  /*a980*/  LOP3.LUT R161, R159, UR8, R182, 0x96, !PT ;  /* 0x000000089fa17c12 */ /* 0x000fe4000f8e96b6 */
[----:B------:R-:W-:Y:S01]  /*a990*/  F2FP.F16.F32.PACK_AB R180, R211, R180 ;  /* 0x000000b4d3b4723e */ /* 0x000fe200000000ff */
[----:B------:R-:W1:Y:S01]  /*a9a0*/  MUFU.EX2 R182, R223 ;  /* 0x000000df00b67308 */ /* 0x000e620000000800 */
[----:B------:R-:W-:Y:S01]  /*a9b0*/  F2FP.F16.F32.PACK_AB R184, R185, R184 ;  /* 0x000000b8b9b8723e */ /* 0x000fe200000000ff */
[----:B-1----:R-:W-:Y:S01]  /*a9c0*/  FADD.FTZ R213, R182, R213 ;  /* 0x000000d5b6d57221 */ /* 0x002fe20000010000 */
[C---:B------:R-:W-:Y:S03]  /*a9d0*/  F2FP.F16.F32.PACK_AB R182, R217.reuse, R182 ;  /* 0x000000b6d9b6723e */ /* 0x040fe600000000ff */
[----:B------:R-:W-:Y:S01]  /*a9e0*/  FADD.FTZ R227, R217, R213 ;  /* 0x000000d5d9e37221 */ /* 0x000fe20000010000 */
[----:B------:R-:W-:Y:S01]  /*a9f0*/  PRMT R181, R182, 0x7632, R181 ;  /* 0x00007632b6b57816 */ /* 0x000fe200000000b5 */
[----:B--2---:R-:W-:Y:S02]  /*aa00*/  @!P3 HADD2 R160, -R152.H0_H0, -RZ.H0_H0 ;  /* 0xa00000ff98a0b230 */ /* 0x004fe40000000900 */
[----:B----4-:R-:W-:Y:S03]  /*aa10*/  @!P1 HADD2 R171, -R0.H0_H0, -RZ.H0_H0 ;  /* 0xa00000ff00ab9230 */ /* 0x010fe60000000900 */
[----:B------:R-:W-:Y:S01]  /*aa20*/  PRMT R138, R160, 0x7610, R138 ;  /* 0x00007610a08a7816 */ /* 0x000fe2000000008a */
[----:B------:R1:W-:Y:S03]  /*aa30*/  @!P3 STL.S16 [R1+0x34], R160 ;  /* 0x000034a00100b387 */ /* 0x0003e60000100600 */
[----:B------:R-:W-:Y:S01]  /*aa40*/  @!P3 PRMT R152, R138, 0x5410, RZ ;  /* 0x000054108a98b816 */ /* 0x000fe200000000ff */
[----:B------:R-:W-:Y:S01]  /*aa50*/  @!P2 HADD2 R156, -R153.H0_H0, -RZ.H0_H0 ;  /* 0xa00000ff999ca230 */ /* 0x000fe20000000900 */
[----:B------:R-:W-:Y:S02]  /*aa60*/  SHF.R.U32.HI R138, RZ, 0x10, R136 ;  /* 0x00000010ff8a7819 */ /* 0x000fe40000011688 */
[----:B------:R-:W-:Y:S01]  /*aa70*/  SHF.R.U32.HI R136, RZ, 0x8, R137 ;  /* 0x00000008ff887819 */ /* 0x000fe20000011689 */
[----:B------:R-:W-:Y:S01]  /*aa80*/  STG.E.U16 desc[UR20][R204.64+0x10], R152 ;  /* 0x00001098cc007986 */ /* 0x000fe2000c101514 */
[----:B------:R-:W-:Y:S02]  /*aa90*/  LOP3.LUT R137, R145, UR9, R162, 0x96, !PT ;  /* 0x0000000991897c12 */ /* 0x000fe4000f8e96a2 */
[----:B------:R-:W-:Y:S01]  /*aaa0*/  LOP3.LUT R138, R138, 0xff, RZ, 0xc0, !PT ;  /* 0x000000ff8a8a7812 */ /* 0x000fe200078ec0ff */
[----:B------:R2:W-:Y:S01]  /*aab0*/  @!P2 STL.S16 [R1+0x30], R156 ;  /* 0x0000309c0100a387 */ /* 0x0005e20000100600 */
[----:B------:R-:W-:Y:S02]  /*aac0*/  PRMT R151, R156, 0x7610, R151 ;  /* 0x000076109c977816 */ /* 0x000fe40000000097 */
[--C-:B------:R-:W-:Y:S01]  /*aad0*/  PRMT R150, R138, 0x5410, R139.reuse ;  /* 0x000054108a967816 */ /* 0x100fe2000000008b */
[----:B------:R3:W4:Y:S01]  /*aae0*/  LDL.S16 R162, [R1+0x20] ;  /* 0x0000200001a27983 */ /* 0x0007220000100600 */
[----:B------:R-:W-:Y:S02]  /*aaf0*/  PRMT R139, R171, 0x7610, R139 ;  /* 0x00007610ab8b7816 */ /* 0x000fe4000000008b */
[--C-:B------:R-:W-:Y:S01]  /*ab00*/  SHF.R.U32.HI R138, RZ, 0x18, R155.reuse ;  /* 0x00000018ff8a7819 */ /* 0x100fe2000001169b */
[----:B------:R5:W-:Y:S01]  /*ab10*/  @!P1 STL.S16 [R1+0x24], R171 ;  /* 0x000024ab01009387 */ /* 0x000be20000100600 */
[----:B------:R-:W-:Y:S02]  /*ab20*/  @!P2 PRMT R153, R151, 0x5410, RZ ;  /* 0x000054109799a816 */ /* 0x000fe400000000ff */
[----:B------:R-:W-:Y:S01]  /*ab30*/  ISETP.LE.U32.AND P3, PT, R138, UR5, PT ;  /* 0x000000058a007c0c */ /* 0x000fe2000bf63070 */
[----:B------:R3:W3:Y:S01]  /*ab40*/  LDL.S16 R173, [R1+0x1c] ;  /* 0x00001c0001ad7983 */ /* 0x0006e20000100600 */
[----:B-1----:R-:W-:Y:S02]  /*ab50*/  LOP3.LUT R160, R136, 0xffff, RZ, 0xc0, !PT ;  /* 0x0000ffff88a07812 */ /* 0x002fe400078ec0ff */
[----:B------:R-:W-:Y:S01]  /*ab60*/  LOP3.LUT R136, R144, 0xffff, RZ, 0xc0, !PT ;  /* 0x0000ffff90887812 */ /* 0x000fe200078ec0ff */
[----:B------:R-:W-:Y:S01]  /*ab70*/  STG.E.U16 desc[UR20][R204.64+0x12], R153 ;  /* 0x00001299cc007986 */ /* 0x000fe2000c101514 */
[----:B------:R-:W-:Y:S02]  /*ab80*/  @!P1 PRMT R0, R139, 0x5410, RZ ;  /* 0x000054108b009816 */ /* 0x000fe400000000ff */
[----:B------:R-:W-:Y:S02]  /*ab90*/  SHF.R.U32.HI R138, RZ, 0x8, R136 ;  /* 0x00000008ff8a7819 */ /* 0x000fe40000011688 */
[----:B------:R-:W-:Y:S01]  /*aba0*/  SHF.R.U32.HI R139, RZ, 0x10, R144 ;  /* 0x00000010ff8b7819 */ /* 0x000fe20000011690 */
[----:B------:R1:W-:Y:S01]  /*abb0*/  STG.E.U16 desc[UR20][R208.64+0xe], R0 ;  /* 0x00000e00d0007986 */ /* 0x0003e2000c101514 */
[----:B------:R-:W-:Y:S01]  /*abc0*/  PRMT R151, R143, 0x5410, R138 ;  /* 0x000054108f977816 */ /* 0x000fe2000000008a */
[----:B--2---:R-:W-:Y:S01]  /*abd0*/  IMAD.MOV.U32 R156, RZ, RZ, 0x7054 ;  /* 0x00007054ff9c7424 */ /* 0x004fe200078e00ff */
[C---:B------:R-:W-:Y:S02]  /*abe0*/  LOP3.LUT R138, R137.reuse, 0xffff, RZ, 0xc0, !PT ;  /* 0x0000ffff898a7812 */ /* 0x040fe400078ec0ff */
[----:B------:R-:W-:Y:S02]  /*abf0*/  LOP3.LUT R145, R137, 0xff, RZ, 0xc0, !PT ;  /* 0x000000ff89917812 */ /* 0x000fe400078ec0ff */
[----:B------:R-:W-:Y:S02]  /*ac00*/  PRMT R177, R177, R156, UR5 ;  /* 0x00000005b1b17e16 */ /* 0x000fe4000800009c */
[----:B------:R-:W-:Y:S01]  /*ac10*/  SHF.R.U32.HI R143, RZ, 0x8, R138 ;  /* 0x00000008ff8f7819 */ /* 0x000fe2000001168a */
[----:B-----5:R2:W5:Y:S01]  /*ac20*/  LDL.S16 R171, [R1+0x2c] ;  /* 0x00002c0001ab7983 */ /* 0x0205620000100600 */
[----:B------:R-:W-:Y:S02]  /*ac30*/  SHF.R.U32.HI R155, RZ, 0x10, R155 ;  /* 0x00000010ff9b7819 */ /* 0x000fe4000001169b */
[--C-:B------:R-:W-:Y:S02]  /*ac40*/  HSET2.LE.AND R136, R146, R177.reuse, PT ;  /* 0x000000b192887233 */ /* 0x100fe40003803000 */
[----:B------:R-:W-:Y:S02]  /*ac50*/  SHF.R.U32.HI R146, RZ, 0x18, R144 ;  /* 0x00000018ff927819 */ /* 0x000fe40000011690 */
[--C-:B------:R-:W-:Y:S02]  /*ac60*/  SHF.R.U32.HI R144, RZ, 0x18, R137.reuse ;  /* 0x00000018ff907819 */ /* 0x100fe40000011689 */
[----:B------:R-:W-:Y:S02]  /*ac70*/  LOP3.LUT R136, R136, R141, RZ, 0xc0, !PT ;  /* 0x0000008d88887212 */ /* 0x000fe400078ec0ff */
[----:B------:R-:W-:Y:S02]  /*ac80*/  LOP3.LUT R141, R139, 0xff, RZ, 0xc0, !PT ;  /* 0x000000ff8b8d7812 */ /* 0x000fe400078ec0ff */
[----:B------:R-:W-:Y:S02]  /*ac90*/  SHF.R.U32.HI R139, RZ, 0x10, R137 ;  /* 0x00000010ff8b7819 */ /* 0x000fe40000011689 */
[--C-:B------:R-:W-:Y:S02]  /*aca0*/  HSET2.LE.AND R137, R150, R177.reuse, PT ;  /* 0x000000b196897233 */ /* 0x100fe40003803000 */
[--C-:B------:R-:W-:Y:S02]  /*acb0*/  HSET2.LE.AND R138, R157, R177.reuse, PT ;  /* 0x000000b19d8a7233 */ /* 0x100fe40003803000 */
[----:B------:R-:W-:Y:S02]  /*acc0*/  PRMT R156, R141, 0x5410, R146 ;  /* 0x000054108d9c7816 */ /* 0x000fe40000000092 */
[----:B------:R-:W-:Y:S02]  /*acd0*/  PRMT R146, R145, 0x5410, R143 ;  /* 0x0000541091927816 */ /* 0x000fe4000000008f */
[----:B------:R-:W-:Y:S02]  /*ace0*/  LOP3.LUT R137, R137, R142, RZ, 0xc0, !PT ;  /* 0x0000008e89897212 */ /* 0x000fe400078ec0ff */
[----:B------:R-:W-:Y:S02]  /*acf0*/  LOP3.LUT R138, R138, R140, RZ, 0xc0, !PT ;  /* 0x0000008c8a8a7212 */ /* 0x000fe400078ec0ff */
[----:B------:R-:W2:Y:S01]  /*ad00*/  LDSM.16.MT88.4 R140, [R190+0xa000] ;  /* 0x00a00000be8c783b */ /* 0x000ea20000004200 */
[----:B------:R-:W-:Y:S02]  /*ad10*/  LOP3.LUT R139, R139, 0xff, RZ, 0xc0, !PT ;  /* 0x000000ff8b8b7812 */ /* 0x000fe400078ec0ff */
[--C-:B------:R-:W-:Y:S02]  /*ad20*/  HSET2.LE.AND R147, R156, R177.reuse, PT ;  /* 0x000000b19c937233 */ /* 0x100fe40003803000 */
[----:B------:R-:W-:Y:S02]  /*ad30*/  PRMT R145, R139, 0x5410, R144 ;  /* 0x000054108b917816 */ /* 0x000fe40000000090 */
[--C-:B------:R-:W-:Y:S02]  /*ad40*/  HSET2.LE.AND R144, R146, R177.reuse, PT ;  /* 0x000000b192907233 */ /* 0x100fe40003803000 */
[--C-:B------:R-:W-:Y:S02]  /*ad50*/  HSET2.LE.AND R146, R151, R177.reuse, PT ;  /* 0x000000b197927233 */ /* 0x100fe40003803000 */
[--C-:B------:R-:W-:Y:S02]  /*ad60*/  HSET2.LE.AND R145, R145, R177.reuse, PT ;  /* 0x000000b191917233 */ /* 0x100fe40003803000 */
[----:B------:R-:W-:Y:S02]  /*ad70*/  LOP3.LUT R144, R144, R149, RZ, 0xc0, !PT ;  /* 0x0000009590907212 */ /* 0x000fe400078ec0ff */
[--C-:B------:R-:W-:Y:S02]  /*ad80*/  HSET2.LE.AND R139, R174, R177.reuse, PT ;  /* 0x000000b1ae8b7233 */ /* 0x100fe40003803000 */
[----:B------:R-:W-:Y:S02]  /*ad90*/  LOP3.LUT R145, R145, R148, RZ, 0xc0, !PT ;  /* 0x0000009491917212 */ /* 0x000fe400078ec0ff */
[----:B------:R-:W2:Y:S01]  /*ada0*/  LDSM.16.MT88.4 R148, [R192+0xa000] ;  /* 0x00a00000c094783b */ /* 0x000ea20000004200 */
[----:B------:R-:W-:Y:S02]  /*adb0*/  LOP3.LUT R139, R139, R2, RZ, 0xc0, !PT ;  /* 0x000000028b8b7212 */ /* 0x000fe400078ec0ff */
[----:B------:R-:W-:Y:S02]  /*adc0*/  LOP3.LUT R146, R146, R135, RZ, 0xc0, !PT ;  /* 0x0000008792927212 */ /* 0x000fe400078ec0ff */
[C---:B------:R-:W-:Y:S02]  /*add0*/  PRMT R2, R163.reuse, 0x7610, R2 ;  /* 0x00007610a3027816 */ /* 0x040fe40000000002 */
[----:B------:R-:W-:Y:S02]  /*ade0*/  PRMT R135, R163, 0x7632, R135 ;  /* 0x00007632a3877816 */ /* 0x000fe40000000087 */
[----:B-1----:R-:W-:Y:S01]  /*adf0*/  PRMT R0, R164, 0x7610, R0 ;  /* 0x00007610a4007816 */ /* 0x002fe20000000000 */
[----:B------:R-:W-:Y:S01]  /*ae00*/  @!P4 HADD2 R252, -R2.H0_H0, -RZ.H0_H0 ;  /* 0xa00000ff02fcc230 */ /* 0x000fe20000000900 */
[----:B------:R-:W-:Y:S02]  /*ae10*/  PRMT R152, R2, 0x5410, R135 ;  /* 0x0000541002987816 */ /* 0x000fe40000000087 */
[----:B------:R-:W-:Y:S02]  /*ae20*/  LOP3.LUT R174, R158, 0xff, RZ, 0xc0, !PT ;  /* 0x000000ff9eae7812 */ /* 0x000fe400078ec0ff */
[----:B------:R-:W-:Y:S02]  /*ae30*/  LOP3.LUT R147, R147, R152, RZ, 0xc0, !PT ;  /* 0x0000009893937212 */ /* 0x000fe400078ec0ff */
[----:B------:R-:W-:Y:S02]  /*ae40*/  @!P4 PRMT R2, R252, 0x5410, RZ ;  /* 0x00005410fc02c816 */ /* 0x000fe400000000ff */
[----:B------:R-:W-:Y:S01]  /*ae50*/  ISETP.LE.U32.AND P4, PT, R160, UR5, PT ;  /* 0x00000005a0007c0c */ /* 0x000fe2000bf83070 */
[-C--:B--2---:R-:W-:Y:S05]  /*ae60*/  HMMA.16816.F32 R4, R136, R140.reuse, R4 ;  /* 0x0000008c8804723c */ /* 0x084fea0000001804 */
[----:B------:R-:W-:Y:S01]  /*ae70*/  LOP3.LUT R152, R155, 0xff, RZ, 0xc0, !PT ;  /* 0x000000ff9b987812 */ /* 0x000fe200078ec0ff */
[C---:B------:R-:W-:Y:S06]  /*ae80*/  HMMA.16816.F32 R8, R144.reuse, R140, R8 ;  /* 0x0000008c9008723c */ /* 0x040fec0000001808 */
[-C--:B------:R-:W-:Y:S06]  /*ae90*/  HMMA.16816.F32 R12, R144, R142.reuse, R12 ;  /* 0x0000008e900c723c */ /* 0x080fec000000180c */
[C---:B------:R-:W-:Y:S06]  /*aea0*/  HMMA.16816.F32 R16, R136.reuse, R142, R16 ;  /* 0x0000008e8810723c */ /* 0x040fec0000001810 */
[-C--:B------:R-:W-:Y:S06]  /*aeb0*/  HMMA.16816.F32 R20, R136, R148.reuse, R20 ;  /* 0x000000948814723c */ /* 0x080fec0000001814 */
[C---:B------:R-:W-:Y:S06]  /*aec0*/  HMMA.16816.F32 R24, R144.reuse, R148, R24 ;  /* 0x000000949018723c */ /* 0x040fec0000001818 */
[-C--:B------:R-:W-:Y:S05]  /*aed0*/  HMMA.16816.F32 R28, R144, R150.reuse, R28 ;  /* 0x00000096901c723c */ /* 0x080fea000000181c */
[----:B------:R-:W-:Y:S01]  /*aee0*/  SHF.R.U32.HI R148, RZ, 0x10, R158 ;  /* 0x00000010ff947819 */ /* 0x000fe2000001169e */
[C---:B------:R-:W-:Y:S05]  /*aef0*/  HMMA.16816.F32 R32, R136.reuse, R150, R32 ;  /* 0x000000968820723c */ /* 0x040fea0000001820 */
[----:B------:R-:W-:Y:S02]  /*af00*/  LOP3.LUT R216, R148, 0xff, RZ, 0xc0, !PT ;  /* 0x000000ff94d87812 */ /* 0x000fe400078ec0ff */
[----:B------:R-:W-:Y:S01]  /*af10*/  LDSM.16.MT88.4 R148, [R194+0xa000] ;  /* 0x00a00000c294783b */ /* 0x000fe20000004200 */
[----:B----4-:R-:W-:Y:S07]  /*af20*/  @!P0 HADD2 R162, -R154.H0_H0, -RZ.H0_H0 ;  /* 0xa00000ff9aa28230 */ /* 0x010fee0000000900 */
[----:B------:R1:W-:Y:S01]  /*af30*/  @!P0 STL.S16 [R1+0x20], R162 ;  /* 0x000020a201008387 */ /* 0x0003e20000100600 */
[----:B------:R-:W-:Y:S01]  /*af40*/  PRMT R175, R162, 0x7610, R175 ;  /* 0x00007610a2af7816 */ /* 0x000fe200000000af */
[----:B---3--:R-:W-:Y:S03]  /*af50*/  @!P5 HADD2 R173, -R135.H0_H0, -RZ.H0_H0 ;  /* 0xa00000ff87add230 */ /* 0x008fe60000000900 */
[----:B------:R-:W-:Y:S02]  /*af60*/  @!P0 PRMT R154, R175, 0x5410, RZ ;  /* 0x00005410af9a8816 */ /* 0x000fe400000000ff */
[----:B------:R-:W-:Y:S01]  /*af70*/  ISETP.LE.U32.AND P0, PT, R152, UR5, PT ;  /* 0x0000000598007c0c */ /* 0x000fe2000bf03070 */
[----:B------:R-:W-:Y:S01]  /*af80*/  @!P5 STL.S16 [R1+0x1c], R173 ;  /* 0x00001cad0100d387 */ /* 0x000fe20000100600 */
[----:B------:R-:W-:Y:S02]  /*af90*/  PRMT R156, R173, 0x7610, R156 ;  /* 0x00007610ad9c7816 */ /* 0x000fe4000000009c */
[--C-:B------:R-:W-:Y:S01]  /*afa0*/  SHF.R.U32.HI R175, RZ, 0x18, R158.reuse ;  /* 0x00000018ffaf7819 */ /* 0x100fe2000001169e */
[----:B------:R-:W-:Y:S01]  /*afb0*/  STG.E.U16 desc[UR20][R208.64+0x10], R154 ;  /* 0x0000109ad0007986 */ /* 0x000fe2000c101514 */
[----:B------:R-:W-:Y:S03]  /*afc0*/  @!P5 PRMT R135, R156, 0x5410, RZ ;  /* 0x000054109c87d816 */ /* 0x000fe600000000ff */
[----:B------:R2:W-:Y:S04]  /*afd0*/  STG.E.U16 desc[UR20][R206.64+0x10], R2 ;  /* 0x00001002ce007986 */ /* 0x0005e8000c101514 */
[----:B------:R3:W-:Y:S01]  /*afe0*/  STG.E.U16 desc[UR20][R206.64+0x12], R135 ;  /* 0x00001287ce007986 */ /* 0x0007e2000c101514 */
[----:B-----5:R-:W-:Y:S02]  /*aff0*/  @!P6 HADD2 R171, -R0.H0_H0, -RZ.H0_H0 ;  /* 0xa00000ff00abe230 */ /* 0x020fe40000000900 */
[----:B-1----:R-:W-:Y:S01]  /*b000*/  IMAD.WIDE.U32 R162, R167, -0x2daee0ad, RZ ;  /* 0xd2511f53a7a27825 */ /* 0x002fe200078e00ff */
[----:B------:R-:W-:Y:S02]  /*b010*/  SHF.R.U32.HI R167, RZ, 0x10, R158 ;  /* 0x00000010ffa77819 */ /* 0x000fe4000001169e */
[----:B------:R-:W-:Y:S01]  /*b020*/  PRMT R157, R171, 0x7610, R157 ;  /* 0x00007610ab9d7816 */ /* 0x000fe2000000009d */
[----:B------:R-:W-:Y:S01]  /*b030*/  @!P6 STL.S16 [R1+0x2c], R171 ;  /* 0x00002cab0100e387 */ /* 0x000fe20000100600 */
[----:B------:R-:W-:Y:S04]  /*b040*/  LOP3.LUT R155, R163, UR8, R166, 0x96, !PT ;  /* 0x00000008a39b7c12 */ /* 0x000fe8000f8e96a6 */
[C---:B------:R-:W-:Y:S02]  /*b050*/  LOP3.LUT R140, R155.reuse, 0xff, RZ, 0xc0, !PT ;  /* 0x000000ff9b8c7812 */ /* 0x040fe400078ec0ff */
[----:B------:R-:W-:Y:S02]  /*b060*/  LOP3.LUT R152, R155, 0xffff, RZ, 0xc0, !PT ;  /* 0x0000ffff9b987812 */ /* 0x000fe400078ec0ff */
[----:B------:R-:W-:Y:S02]  /*b070*/  ISETP.LE.U32.AND P2, PT, R140, UR5, PT ;  /* 0x000000058c007c0c */ /* 0x000fe4000bf43070 */
[----:B------:R-:W1:Y:S01]  /*b080*/  LDSM.16.MT88.4 R140, [R195+0xa000] ;  /* 0x00a00000c38c783b */ /* 0x000e620000004200 */
[----:B------:R-:W-:Y:S02]  /*b090*/  SHF.R.U32.HI R152, RZ, 0x8, R152 ;  /* 0x00000008ff987819 */ /* 0x000fe40000011698 */
[----:B--2---:R-:W-:Y:S02]  /*b0a0*/  PRMT R2, R165, 0x7632, R2 ;  /* 0x00007632a5027816 */ /* 0x004fe40000000002 */
[----:B------:R-:W-:Y:S02]  /*b0b0*/  LOP3.LUT R153, R152, 0xffff, RZ, 0xc0, !PT ;  /* 0x0000ffff98997812 */ /* 0x000fe400078ec0ff */
[----:B------:R-:W-:Y:S01]  /*b0c0*/  PRMT R152, R164, 0x7632, R152 ;  /* 0x00007632a4987816 */ /* 0x000fe20000000098 */
[----:B------:R-:W-:Y:S01]  /*b0d0*/  @!P3 HADD2 R244, -R2.H0_H0, -RZ.H0_H0 ;  /* 0xa00000ff02f4b230 */ /* 0x000fe20000000900 */
[----:B------:R-:W-:Y:S02]  /*b0e0*/  ISETP.LE.U32.AND P1, PT, R153, UR5, PT ;  /* 0x0000000599007c0c */ /* 0x000fe4000bf23070 */
[----:B------:R-:W-:Y:S01]  /*b0f0*/  PRMT R156, R0, 0x5410, R152 ;  /* 0x00005410009c7816 */ /* 0x000fe20000000098 */
[----:B------:R-:W-:Y:S01]  /*b100*/  @!P4 HADD2 R251, -R152.H0_H0, -RZ.H0_H0 ;  /* 0xa00000ff98fbc230 */ /* 0x000fe20000000900 */
[----:B------:R-:W-:Y:S02]  /*b110*/  @!P6 PRMT R0, R157, 0x5410, RZ ;  /* 0x000054109d00e816 */ /* 0x000fe400000000ff */
[----:B------:R-:W-:Y:S02]  /*b120*/  PRMT R154, R168, 0x7632, R154 ;  /* 0x00007632a89a7816 */ /* 0x000fe4000000009a */
[----:B------:R-:W-:Y:S01]  /*b130*/  @!P4 PRMT R152, R251, 0x5410, RZ ;  /* 0x00005410fb98c816 */ /* 0x000fe200000000ff */
[----:B------:R2:W-:Y:S01]  /*b140*/  STG.E.U16 desc[UR20][R186.64+0x20], R0 ;  /* 0x00002000ba007986 */ /* 0x0005e2000c101514 */
[--C-:B------:R-:W-:Y:S02]  /*b150*/  SHF.R.U32.HI R153, RZ, 0x18, R155.reuse ;  /* 0x00000018ff997819 */ /* 0x100fe4000001169b */
[----:B------:R-:W-:Y:S01]  /*b160*/  SHF.R.U32.HI R155, RZ, 0x10, R155 ;  /* 0x00000010ff9b7819 */ /* 0x000fe2000001169b */
[----:B------:R-:W-:Y:S01]  /*b170*/  STG.E.U16 desc[UR20][R186.64+0x22], R152 ;  /* 0x00002298ba007986 */ /* 0x000fe2000c101514 */
[----:B------:R-:W-:Y:S01]  /*b180*/  ISETP.LE.U32.AND P6, PT, R153, UR5, PT ;  /* 0x0000000599007c0c */ /* 0x000fe2000bfc3070 */
[----:B------:R-:W-:Y:S01]  /*b190*/  @!P1 HADD2 R242, -R154.H0_H0, -RZ.H0_H0 ;  /* 0xa00000ff9af29230 */ /* 0x000fe20000000900 */
[----:B------:R-:W-:Y:S02]  /*b1a0*/  PRMT R153, R165, 0x7610, R153 ;  /* 0x00007610a5997816 */ /* 0x000fe40000000099 */
[----:B------:R-:W-:Y:S02]  /*b1b0*/  LOP3.LUT R165, R158, 0xffff, RZ, 0xc0, !PT ;  /* 0x0000ffff9ea57812 */ /* 0x000fe400078ec0ff */
[----:B------:R-:W-:Y:S01]  /*b1c0*/  PRMT R160, R153, 0x5410, R2 ;  /* 0x0000541099a07816 */ /* 0x000fe20000000002 */
[----:B------:R-:W-:Y:S01]  /*b1d0*/  @!P0 HADD2 R245, -R153.H0_H0, -RZ.H0_H0 ;  /* 0xa00000ff99f58230 */ /* 0x000fe20000000900 */
[----:B------:R-:W-:Y:S02]  /*b1e0*/  @!P3 PRMT R2, R244, 0x5410, RZ ;  /* 0x00005410f402b816 */ /* 0x000fe400000000ff */
[----:B---3--:R-:W-:Y:S02]  /*b1f0*/  LOP3.LUT R135, R155, 0xff, RZ, 0xc0, !PT ;  /* 0x000000ff9b877812 */ /* 0x008fe400078ec0ff */
[----:B------:R-:W-:Y:S01]  /*b200*/  @!P0 PRMT R153, R245, 0x5410, RZ ;  /* 0x00005410f5998816 */ /* 0x000fe200000000ff */
[----:B------:R-:W-:Y:S01]  /*b210*/  STG.E.U16 desc[UR20][R204.64+0x22], R2 ;  /* 0x00002202cc007986 */ /* 0x000fe2000c101514 */
[----:B------:R-:W-:Y:S02]  /*b220*/  ISETP.LE.U32.AND P0, PT, R135, UR5, PT ;  /* 0x0000000587007c0c */ /* 0x000fe4000bf03070 */
[C---:B------:R-:W-:Y:S01]  /*b230*/  LOP3.LUT R164, R158.reuse, 0xff, RZ, 0xc0, !PT ;  /* 0x000000ff9ea47812 */ /* 0x040fe200078ec0ff */
[-C--:B-1----:R-:W-:Y:S01]  /*b240*/  HMMA.16816.F32 R36, R136, R140.reuse, R36 ;  /* 0x0000008c8824723c */ /* 0x082fe20000001824 */
[----:B------:R-:W-:Y:S02]  /*b250*/  STG.E.U16 desc[UR20][R204.64+0x20], R153 ;  /* 0x00002099cc007986 */ /* 0x000fe4000c101514 */
[----:B------:R-:W-:Y:S02]  /*b260*/  LOP3.LUT R135, R158, 0xffff, RZ, 0xc0, !PT ;  /* 0x0000ffff9e877812 */ /* 0x000fe400078ec0ff */
[----:B--2---:R-:W-:Y:S01]  /*b270*/  PRMT R0, R168, 0x7610, R0 ;  /* 0x00007610a8007816 */ /* 0x004fe20000000000 */
[C---:B------:R-:W-:Y:S05]  /*b280*/  HMMA.16816.F32 R40, R144.reuse, R140, R40 ;  /* 0x0000008c9028723c */ /* 0x040fea0000001828 */
[----:B------:R-:W-:Y:S01]  /*b290*/  @!P2 HADD2 R248, -R0.H0_H0, -RZ.H0_H0 ;  /* 0xa00000ff00f8a230 */ /* 0x000fe20000000900 */
[-C--:B------:R-:W-:Y:S05]  /*b2a0*/  HMMA.16816.F32 R44, R144, R142.reuse, R44 ;  /* 0x0000008e902c723c */ /* 0x080fea000000182c */
[----:B------:R-:W-:Y:S01]  /*b2b0*/  PRMT R155, R0, 0x5410, R154 ;  /* 0x00005410009b7816 */ /* 0x000fe2000000009a */
[C---:B------:R-:W-:Y:S01]  /*b2c0*/  HMMA.16816.F32 R48, R136.reuse, R142, R48 ;  /* 0x0000008e8830723c */ /* 0x040fe20000001830 */
[----:B------:R-:W1:Y:S04]  /*b2d0*/  LDSM.16.MT88.4 R140, [R190+0xb000] ;  /* 0x00b00000be8c783b */ /* 0x000e680000004200 */
[----:B------:R-:W-:Y:S01]  /*b2e0*/  @!P2 PRMT R0, R248, 0x5410, RZ ;  /* 0x00005410f800a816 */ /* 0x000fe200000000ff */
[-C--:B------:R-:W-:Y:S04]  /*b2f0*/  HMMA.16816.F32 R52, R136, R148.reuse, R52 ;  /* 0x000000948834723c */ /* 0x080fe80000001834 */
[----:B------:R2:W-:Y:S01]  /*b300*/  STG.E.U16 desc[UR20][R208.64+0x1e], R0 ;  /* 0x00001e00d0007986 */ /* 0x0005e2000c101514 */
[----:B------:R-:W-:Y:S01]  /*b310*/  SHF.R.U32.HI R157, RZ, 0x18, R158 ;  /* 0x00000018ff9d7819 */ /* 0x000fe2000001169e */
[C---:B------:R-:W-:Y:S01]  /*b320*/  HMMA.16816.F32 R56, R144.reuse, R148, R56 ;  /* 0x000000949038723c */ /* 0x040fe20000001838 */
[----:B------:R-:W3:Y:S03]  /*b330*/  MUFU.EX2 R158, R221 ;  /* 0x000000dd009e7308 */ /* 0x000ee60000000800 */
[----:B------:R-:W-:Y:S02]  /*b340*/  ISETP.LE.U32.AND P4, PT, R157, UR5, PT ;  /* 0x000000059d007c0c */ /* 0x000fe4000bf83070 */
[-C--:B------:R-:W-:Y:S05]  /*b350*/  HMMA.16816.F32 R60, R144, R150.reuse, R60 ;  /* 0x00000096903c723c */ /* 0x080fea000000183c */
[----:B------:R-:W-:Y:S01]  /*b360*/  LOP3.LUT R148, R162, 0xff, RZ, 0xc0, !PT ;  /* 0x000000ffa2947812 */ /* 0x000fe200078ec0ff */
[C---:B------:R-:W-:Y:S04]  /*b370*/  HMMA.16816.F32 R64, R136.reuse, R150, R64 ;  /* 0x000000968840723c */ /* 0x040fe80000001840 */
[----:B------:R-:W-:Y:S01]  /*b380*/  ISETP.LE.U32.AND P3, PT, R148, UR5, PT ;  /* 0x0000000594007c0c */ /* 0x000fe2000bf63070 */
[----:B------:R-:W-:Y:S01]  /*b390*/  @!P4 HADD2 R237, -R181.H0_H0, -RZ.H0_H0 ;  /* 0xa00000ffb5edc230 */ /* 0x000fe20000000900 */
[----:B------:R-:W-:Y:S01]  /*b3a0*/  LOP3.LUT R148, R162, 0xffff, RZ, 0xc0, !PT ;  /* 0x0000ffffa2947812 */ /* 0x000fe200078ec0ff */
[----:B---3--:R-:W-:Y:S01]  /*b3b0*/  FADD.FTZ R215, R158, R170 ;  /* 0x000000aa9ed77221 */ /* 0x008fe20000010000 */
[----:B------:R-:W-:Y:S02]  /*b3c0*/  @!P1 PRMT R154, R242, 0x5410, RZ ;  /* 0x00005410f29a9816 */ /* 0x000fe400000000ff */
[----:B------:R-:W-:Y:S02]  /*b3d0*/  ISETP.LE.U32.AND P1, PT, R164, UR5, PT ;  /* 0x00000005a4007c0c */ /* 0x000fe4000bf23070 */
[----:B------:R-:W-:Y:S01]  /*b3e0*/  SHF.R.U32.HI R148, RZ, 0x8, R148 ;  /* 0x00000008ff947819 */ /* 0x000fe20000011694 */
[----:B------:R-:W-:Y:S01]  /*b3f0*/  STG.E.U16 desc[UR20][R208.64+0x20], R154 ;  /* 0x0000209ad0007986 */ /* 0x000fe2000c101514 */
[----:B------:R-:W-:Y:S02]  /*b400*/  F2FP.F16.F32.PACK_AB R149, R222, R158 ;  /* 0x0000009ede95723e */ /* 0x000fe400000000ff */
[----:B------:R-:W-:Y:S01]  /*b410*/  LOP3.LUT R148, R148, 0xffff, RZ, 0xc0, !PT ;  /* 0x0000ffff94947812 */ /* 0x000fe200078ec0ff */
[-C--:B-1----:R-:W-:Y:S03]  /*b420*/  HMMA.16816.F32 R68, R136, R140.reuse, R68 ;  /* 0x0000008c8844723c */ /* 0x082fe60000001844 */
[C---:B------:R-:W-:Y:S01]  /*b430*/  PRMT R2, R149.reuse, 0x7610, R2 ;  /* 0x0000761095027816 */ /* 0x040fe20000000002 */
[----:B------:R-:W-:Y:S01]  /*b440*/  @!P3 HADD2 R236, -R180.H0_H0, -RZ.H0_H0 ;  /* 0xa00000ffb4ecb230 */ /* 0x000fe20000000900 */
[----:B------:R-:W-:Y:S01]  /*b450*/  SHF.R.U32.HI R135, RZ, 0x8, R135 ;  /* 0x00000008ff877819 */ /* 0x000fe20000011687 */
[C---:B------:R-:W-:Y:S04]  /*b460*/  HMMA.16816.F32 R72, R144.reuse, R140, R72 ;  /* 0x0000008c9048723c */ /* 0x040fe80000001848 */
[----:B------:R-:W-:Y:S01]  /*b470*/  ISETP.LE.U32.AND P2, PT, R148, UR5, PT ;  /* 0x0000000594007c0c */ /* 0x000fe2000bf43070 */
[----:B------:R-:W-:Y:S01]  /*b480*/  @!P1 HADD2 R243, -R2.H0_H0, -RZ.H0_H0 ;  /* 0xa00000ff02f39230 */ /* 0x000fe20000000900 */
[-C--:B------:R-:W-:Y:S05]  /*b490*/  HMMA.16816.F32 R76, R144, R142.reuse, R76 ;  /* 0x0000008e904c723c */ /* 0x080fea000000184c */
[----:B------:R-:W-:Y:S01]  /*b4a0*/  SHF.R.U32.HI R148, RZ, 0x10, R162 ;  /* 0x00000010ff947819 */ /* 0x000fe200000116a2 */
[C---:B------:R-:W-:Y:S05]  /*b4b0*/  HMMA.16816.F32 R80, R136.reuse, R142, R80 ;  /* 0x0000008e8850723c */ /* 0x040fea0000001850 */
[----:B------:R-:W-:Y:S02]  /*b4c0*/  PRMT R183, R149, 0x7632, R183 ;  /* 0x0000763295b77816 */ /* 0x000fe400000000b7 */
[----:B------:R-:W-:Y:S04]  /*b4d0*/  PRMT R152, R169, 0x7610, R152 ;  /* 0x00007610a9987816 */ /* 0x000fe80000000098 */
[----:B------:R-:W-:Y:S01]  /*b4e0*/  LOP3.LUT R135, R135, 0xffff, RZ, 0xc0, !PT ;  /* 0x0000ffff87877812 */ /* 0x000fe200078ec0ff */
[----:B------:R-:W-:Y:S01]  /*b4f0*/  @!P0 HADD2 R250, -R152.H0_H0, -RZ.H0_H0 ;  /* 0xa00000ff98fa8230 */ /* 0x000fe20000000900 */
[----:B------:R-:W-:Y:S02]  /*b500*/  LOP3.LUT R148, R148, 0xff, RZ, 0xc0, !PT ;  /* 0x000000ff94947812 */ /* 0x000fe400078ec0ff */
[----:B------:R-:W-:Y:S02]  /*b510*/  ISETP.LE.U32.AND P5, PT, R135, UR5, PT ;  /* 0x0000000587007c0c */ /* 0x000fe4000bfa3070 */
[----:B--2---:R-:W-:Y:S02]  /*b520*/  PRMT R0, R2, 0x5410, R183 ;  /* 0x0000541002007816 */ /* 0x004fe400000000b7 */
[----:B------:R-:W-:Y:S02]  /*b530*/  @!P1 PRMT R2, R243, 0x5410, RZ ;  /* 0x00005410f3029816 */ /* 0x000fe400000000ff */
[----:B------:R-:W-:Y:S02]  /*b540*/  PRMT R135, R169, 0x7632, R135 ;  /* 0x00007632a9877816 */ /* 0x000fe40000000087 */
[----:B------:R-:W-:Y:S02]  /*b550*/  ISETP.LE.U32.AND P1, PT, R148, UR5, PT ;  /* 0x0000000594007c0c */ /* 0x000fe4000bf23070 */
[--C-:B------:R-:W-:Y:S01]  /*b560*/  SHF.R.U32.HI R148, RZ, 0x18, R162.reuse ;  /* 0x00000018ff947819 */ /* 0x100fe200000116a2 */
[----:B------:R-:W-:Y:S01]  /*b570*/  @!P6 HADD2 R247, -R135.H0_H0, -RZ.H0_H0 ;  /* 0xa00000ff87f7e230 */ /* 0x000fe20000000900 */
[----:B------:R-:W-:Y:S01]  /*b580*/  PRMT R153, R152, 0x5410, R135 ;  /* 0x0000541098997816 */ /* 0x000fe20000000087 */
[----:B------:R-:W-:Y:S01]  /*b590*/  @!P5 HADD2 R241, -R183.H0_H0, -RZ.H0_H0 ;  /* 0xa00000ffb7f1d230 */ /* 0x000fe20000000900 */
[----:B------:R-:W-:Y:S02]  /*b5a0*/  @!P0 PRMT R152, R250, 0x5410, RZ ;  /* 0x00005410fa988816 */ /* 0x000fe400000000ff */
[----:B------:R-:W-:Y:S02]  /*b5b0*/  ISETP.LE.U32.AND P0, PT, R148, UR5, PT ;  /* 0x0000000594007c0c */ /* 0x000fe4000bf03070 */
[----:B------:R-:W1:Y:S01]  /*b5c0*/  LDSM.16.MT88.4 R148, [R192+0xb000] ;  /* 0x00b00000c094783b */ /* 0x000e620000004200 */
[----:B------:R-:W-:Y:S02]  /*b5d0*/  SHF.R.U32.HI R159, RZ, 0x10, R162 ;  /* 0x00000010ff9f7819 */ /* 0x000fe400000116a2 */
[----:B------:R-:W-:Y:S01]  /*b5e0*/  LOP3.LUT R157, R163, UR8, R166, 0x96, !PT ;  /* 0x00000008a39d7c12 */ /* 0x000fe2000f8e96a6 */
[C---:B------:R-:W-:Y:S01]  /*b5f0*/  @!P1 HADD2 R239, -R184.reuse.H0_H0, -RZ.H0_H0 ;  /* 0xa00000ffb8ef9230 */ /* 0x040fe20000000900 */
[----:B------:R-:W-:Y:S02]  /*b600*/  LOP3.LUT R140, R159, 0xff, RZ, 0xc0, !PT ;  /* 0x000000ff9f8c7812 */ /* 0x000fe400078ec0ff */
[----:B------:R-:W-:Y:S01]  /*b610*/  SHF.R.U32.HI R158, RZ, 0x18, R162 ;  /* 0x00000018ff9e7819 */ /* 0x000fe200000116a2 */
[----:B------:R-:W-:Y:S01]  /*b620*/  STG.E.U16 desc[UR20][R206.64+0x20], R152 ;  /* 0x00002098ce007986 */ /* 0x000fe2000c101514 */
[----:B------:R-:W-:Y:S02]  /*b630*/  LOP3.LUT R163, R162, 0xffff, RZ, 0xc0, !PT ;  /* 0x0000ffffa2a37812 */ /* 0x000fe400078ec0ff */
[----:B------:R-:W-:Y:S01]  /*b640*/  PRMT R179, R140, 0x5410, R158 ;  /* 0x000054108cb37816 */ /* 0x000fe2000000009e */
[----:B------:R-:W-:Y:S01]  /*b650*/  @!P0 HADD2 R238, -R184.H1_H1, -RZ.H0_H0 ;  /* 0xa00000ffb8ee8230 */ /* 0x000fe20000000d00 */
[----:B------:R-:W-:Y:S02]  /*b660*/  SHF.R.U32.HI R159, RZ, 0x8, R165 ;  /* 0x00000008ff9f7819 */ /* 0x000fe400000116a5 */
[----:B------:R-:W-:Y:S02]  /*b670*/  SHF.R.U32.HI R141, RZ, 0x8, R163 ;  /* 0x00000008ff8d7819 */ /* 0x000fe400000116a3 */
[----:B------:R-:W-:Y:S02]  /*b680*/  LOP3.LUT R140, R161, 0xffff, RZ, 0xc0, !PT ;  /* 0x0000ffffa18c7812 */ /* 0x000fe400078ec0ff */
[----:B------:R-:W-:Y:S02]  /*b690*/  LOP3.LUT R164, R162, 0xff, RZ, 0xc0, !PT ;  /* 0x000000ffa2a47812 */ /* 0x000fe400078ec0ff */
[----:B------:R-:W-:Y:S02]  /*b6a0*/  PRMT R174, R174, 0x5410, R159 ;  /* 0x00005410aeae7816 */ /* 0x000fe4000000009f */
[----:B------:R-:W-:Y:S02]  /*b6b0*/  SHF.R.U32.HI R159, RZ, 0x8, R140 ;  /* 0x00000008ff9f7819 */ /* 0x000fe4000001168c */
[----:B------:R-:W-:Y:S02]  /*b6c0*/  PRMT R164, R164, 0x5410, R141 ;  /* 0x00005410a4a47816 */ /* 0x000fe4000000008d */
[----:B------:R-:W2:Y:S01]  /*b6d0*/  LDSM.16.MT88.4 R140, [R195+0xb000] ;  /* 0x00b00000c38c783b */ /* 0x000ea20000004200 */
[----:B------:R-:W-:Y:S02]  /*b6e0*/  @!P6 PRMT R135, R247, 0x5410, RZ ;  /* 0x00005410f787e816 */ /* 0x000fe400000000ff */
[----:B------:R-:W-:Y:S02]  /*b6f0*/  @!P5 PRMT R183, R241, 0x5410, RZ ;  /* 0x00005410f1b7d816 */ /* 0x000fe400000000ff */
[----:B------:R-:W-:Y:S02]  /*b700*/  LOP3.LUT R158, R167, 0xff, RZ, 0xc0, !PT ;  /* 0x000000ffa79e7812 */ /* 0x000fe400078ec0ff */
[----:B------:R-:W-:Y:S01]  /*b710*/  LOP3.LUT R162, R161, 0xff, RZ, 0xc0, !PT ;  /* 0x000000ffa1a27812 */ /* 0x000fe200078ec0ff */
[----:B------:R3:W-:Y:S01]  /*b720*/  STG.E.U16 desc[UR20][R206.64+0x22], R135 ;  /* 0x00002287ce007986 */ /* 0x0007e2000c101514 */
[--C-:B------:R-:W-:Y:S02]  /*b730*/  HSET2.LE.AND R179, R179, R177.reuse, PT ;  /* 0x000000b1b3b37233 */ /* 0x100fe40003803000 */
[----:B------:R-:W-:Y:S01]  /*b740*/  PRMT R159, R162, 0x5410, R159 ;  /* 0x00005410a29f7816 */ /* 0x000fe2000000009f */
[----:B------:R-:W-:Y:S01]  /*b750*/  STG.E.U16 desc[UR20][R186.64+0x32], R183 ;  /* 0x000032b7ba007986 */ /* 0x000fe2000c101514 */
[-C--:B-1----:R-:W-:Y:S03]  /*b760*/  HMMA.16816.F32 R84, R136, R148.reuse, R84 ;  /* 0x000000948854723c */ /* 0x082fe60000001854 */
[----:B------:R1:W-:Y:S01]  /*b770*/  STG.E.U16 desc[UR20][R186.64+0x30], R2 ;  /* 0x00003002ba007986 */ /* 0x0003e2000c101514 */
[--C-:B------:R-:W-:Y:S02]  /*b780*/  HSET2.LE.AND R172, R159, R177.reuse, PT ;  /* 0x000000b19fac7233 */ /* 0x100fe40003803000 */
[C---:B------:R-:W-:Y:S04]  /*b790*/  HMMA.16816.F32 R88, R144.reuse, R148, R88 ;  /* 0x000000949058723c */ /* 0x040fe80000001858 */
[----:B------:R-:W-:Y:S02]  /*b7a0*/  ISETP.LE.U32.AND P6, PT, R216, UR5, PT ;  /* 0x00000005d8007c0c */ /* 0x000fe4000bfc3070 */
[-C--:B------:R-:W-:Y:S05]  /*b7b0*/  HMMA.16816.F32 R92, R144, R150.reuse, R92 ;  /* 0x00000096905c723c */ /* 0x080fea000000185c */
[----:B------:R-:W-:Y:S01]  /*b7c0*/  PRMT R175, R158, 0x5410, R175 ;  /* 0x000054109eaf7816 */ /* 0x000fe200000000af */
[C---:B------:R-:W-:Y:S05]  /*b7d0*/  HMMA.16816.F32 R96, R136.reuse, R150, R96 ;  /* 0x000000968860723c */ /* 0x040fea0000001860 */
[--C-:B------:R-:W-:Y:S01]  /*b7e0*/  SHF.R.U32.HI R158, RZ, 0x10, R161.reuse ;  /* 0x00000010ff9e7819 */ /* 0x100fe200000116a1 */
[----:B------:R-:W-:Y:S01]  /*b7f0*/  @!P6 HADD2 R240, -R182.H0_H0, -RZ.H0_H0 ;  /* 0xa00000ffb6f0e230 */ /* 0x000fe20000000900 */
[----:B------:R-:W-:Y:S01]  /*b800*/  SHF.R.U32.HI R161, RZ, 0x18, R161 ;  /* 0x00000018ffa17819 */ /* 0x000fe200000116a1 */
[-C--:B--2---:R-:W-:Y:S03]  /*b810*/  HMMA.16816.F32 R100, R136, R140.reuse, R100 ;  /* 0x0000008c8864723c */ /* 0x084fe60000001864 */
[----:B------:R-:W-:Y:S02]  /*b820*/  LOP3.LUT R158, R158, 0xff, RZ, 0xc0, !PT ;  /* 0x000000ff9e9e7812 */ /* 0x000fe400078ec0ff */
[C---:B------:R-:W-:Y:S01]  /*b830*/  LOP3.LUT R148, R157.reuse, 0xffff, RZ, 0xc0, !PT ;  /* 0x0000ffff9d947812 */ /* 0x040fe200078ec0ff */
[C---:B------:R-:W-:Y:S05]  /*b840*/  HMMA.16816.F32 R104, R144.reuse, R140, R104 ;  /* 0x0000008c9068723c */ /* 0x040fea0000001868 */
[----:B------:R-:W-:Y:S01]  /*b850*/  SHF.R.U32.HI R149, RZ, 0x10, R157 ;  /* 0x00000010ff957819 */ /* 0x000fe2000001169d */
[-C--:B------:R-:W-:Y:S05]  /*b860*/  HMMA.16816.F32 R108, R144, R142.reuse, R108 ;  /* 0x0000008e906c723c */ /* 0x080fea000000186c */
[----:B------:R-:W-:Y:S01]  /*b870*/  PRMT R161, R158, 0x5410, R161 ;  /* 0x000054109ea17816 */ /* 0x000fe200000000a1 */
[C---:B------:R-:W-:Y:S01]  /*b880*/  HMMA.16816.F32 R112, R136.reuse, R142, R112 ;  /* 0x0000008e8870723c */ /* 0x040fe20000001870 */
[----:B------:R-:W-:Y:S04]  /*b890*/  LDSM.16.MT88.4 R140, [R192+0xa800] ;  /* 0x00a80000c08c783b */ /* 0x000fe80000004200 */
[----:B------:R-:W-:Y:S02]  /*b8a0*/  LOP3.LUT R158, R157, 0xff, RZ, 0xc0, !PT ;  /* 0x000000ff9d9e7812 */ /* 0x000fe400078ec0ff */
[----:B------:R-:W-:Y:S04]  /*b8b0*/  SHF.R.U32.HI R148, RZ, 0x8, R148 ;  /* 0x00000008ff947819 */ /* 0x000fe80000011694 */
[----:B------:R-:W-:Y:S02]  /*b8c0*/  LOP3.LUT R149, R149, 0xff, RZ, 0xc0, !PT ;  /* 0x000000ff95957812 */ /* 0x000fe400078ec0ff */
[----:B------:R-:W-:Y:S02]  /*b8d0*/  SHF.R.U32.HI R157, RZ, 0x18, R157 ;  /* 0x00000018ff9d7819 */ /* 0x000fe4000001169d */
[----:B------:R-:W-:Y:S02]  /*b8e0*/  PRMT R158, R158, 0x5410, R148 ;  /* 0x000054109e9e7816 */ /* 0x000fe40000000094 */
[----:B------:R-:W-:Y:S02]  /*b8f0*/  PRMT R157, R149, 0x5410, R157 ;  /* 0x00005410959d7816 */ /* 0x000fe4000000009d */
[----:B------:R-:W2:Y:S01]  /*b900*/  LDSM.16.MT88.4 R148, [R194+0xb000] ;  /* 0x00b00000c294783b */ /* 0x000ea20000004200 */
[--C-:B------:R-:W-:Y:S02]  /*b910*/  HSET2.LE.AND R176, R158, R177.reuse, PT ;  /* 0x000000b19eb07233 */ /* 0x100fe40003803000 */
[--C-:B------:R-:W-:Y:S02]  /*b920*/  HSET2.LE.AND R174, R174, R177.reuse, PT ;  /* 0x000000b1aeae7233 */ /* 0x100fe40003803000 */
[--C-:B------:R-:W-:Y:S02]  /*b930*/  HSET2.LE.AND R175, R175, R177.reuse, PT ;  /* 0x000000b1afaf7233 */ /* 0x100fe40003803000 */
[--C-:B------:R-:W-:Y:S02]  /*b940*/  HSET2.LE.AND R178, R164, R177.reuse, PT ;  /* 0x000000b1a4b27233 */ /* 0x100fe40003803000 */
[--C-:B------:R-:W-:Y:S02]  /*b950*/  HSET2.LE.AND R173, R161, R177.reuse, PT ;  /* 0x000000b1a1ad7233 */ /* 0x100fe40003803000 */
[----:B------:R-:W-:Y:S02]  /*b960*/  HSET2.LE.AND R177, R157, R177, PT ;  /* 0x000000b19db17233 */ /* 0x000fe40003803000 */
[----:B------:R-:W-:Y:S02]  /*b970*/  LOP3.LUT R172, R172, R156, RZ, 0xc0, !PT ;  /* 0x0000009cacac7212 */ /* 0x000fe400078ec0ff */
[----:B------:R-:W4:Y:S01]  /*b980*/  LDSM.16.MT88.4 R156, [R190+0xa800] ;  /* 0x00a80000be9c783b */ /* 0x000f220000004200 */
[----:B---3--:R-:W-:Y:S02]  /*b990*/  PRMT R135, R182, 0x5410, R181 ;  /* 0x00005410b6877816 */ /* 0x008fe400000000b5 */
[----:B------:R-:W-:Y:S02]  /*b9a0*/  @!P6 PRMT R182, R240, 0x5410, RZ ;  /* 0x00005410f0b6e816 */ /* 0x000fe400000000ff */
[----:B------:R-:W-:Y:S02]  /*b9b0*/  @!P4 PRMT R181, R237, 0x5410, RZ ;  /* 0x00005410edb5c816 */ /* 0x000fe400000000ff */
[----:B------:R-:W-:Y:S01]  /*b9c0*/  LOP3.LUT R174, R174, R0, RZ, 0xc0, !PT ;  /* 0x00000000aeae7212 */ /* 0x000fe200078ec0ff */
[----:B------:R-:W-:Y:S01]  /*b9d0*/  STG.E.U16 desc[UR20][R204.64+0x30], R182 ;  /* 0x000030b6cc007986 */ /* 0x000fe2000c101514 */
[C---:B------:R-:W-:Y:S02]  /*b9e0*/  PRMT R0, R180.reuse, 0x7632, R0 ;  /* 0x00007632b4007816 */ /* 0x040fe40000000000 */
[----:B------:R-:W-:Y:S01]  /*b9f0*/  LOP3.LUT R173, R173, R160, RZ, 0xc0, !PT ;  /* 0x000000a0adad7212 */ /* 0x000fe200078ec0ff */
[----:B------:R3:W-:Y:S01]  /*ba00*/  STG.E.U16 desc[UR20][R204.64+0x32], R181 ;  /* 0x000032b5cc007986 */ /* 0x0007e2000c101514 */
[----:B------:R-:W-:Y:S01]  /*ba10*/  LOP3.LUT R175, R175, R135, RZ, 0xc0, !PT ;  /* 0x00000087afaf7212 */ /* 0x000fe200078ec0ff */
[----:B------:R-:W-:Y:S01]  /*ba20*/  @!P2 HADD2 R235, -R0.H0_H0, -RZ.H0_H0 ;  /* 0xa00000ff00eba230 */ /* 0x000fe20000000900 */
[----:B-1----:R-:W-:Y:S01]  /*ba30*/  PRMT R2, R180, 0x5410, R0 ;  /* 0x00005410b4027816 */ /* 0x002fe20000000000 */
[----:B------:R-:W-:Y:S01]  /*ba40*/  IMAD.MOV.U32 R135, RZ, RZ, R3 ;  /* 0x000000ffff877224 */ /* 0x000fe200078e0003 */
[----:B------:R-:W-:Y:S02]  /*ba50*/  @!P3 PRMT R180, R236, 0x5410, RZ ;  /* 0x00005410ecb4b816 */ /* 0x000fe400000000ff */
[----:B------:R-:W-:Y:S02]  /*ba60*/  @!P2 PRMT R0, R235, 0x5410, RZ ;  /* 0x00005410eb00a816 */ /* 0x000fe400000000ff */
[----:B------:R-:W-:Y:S01]  /*ba70*/  LOP3.LUT R176, R176, R155, RZ, 0xc0, !PT ;  /* 0x0000009bb0b07212 */ /* 0x000fe200078ec0ff */
[----:B------:R-:W-:Y:S01]  /*ba80*/  STG.E.U16 desc[UR20][R208.64+0x2e], R180 ;  /* 0x00002eb4d0007986 */ /* 0x000fe2000c101514 */
[----:B------:R-:W-:Y:S01]  /*ba90*/  LOP3.LUT R177, R177, R153, RZ, 0xc0, !PT ;  /* 0x00000099b1b17212 */ /* 0x000fe200078ec0ff */
[-C--:B--2---:R-:W-:Y:S02]  /*baa0*/  HMMA.16816.F32 R116, R136, R148.reuse, R116 ;  /* 0x000000948874723c */ /* 0x084fe40000001874 */
[----:B------:R1:W-:Y:S01]  /*bab0*/  STG.E.U16 desc[UR20][R208.64+0x30], R0 ;  /* 0x00003000d0007986 */ /* 0x0003e2000c101514 */
[----:B------:R-:W-:Y:S02]  /*bac0*/  LOP3.LUT R179, R179, R184, RZ, 0xc0, !PT ;  /* 0x000000b8b3b37212 */ /* 0x000fe400078ec0ff */
[----:B------:R-:W-:Y:S01]  /*bad0*/  LOP3.LUT R178, R178, R2, RZ, 0xc0, !PT ;  /* 0x00000002b2b27212 */ /* 0x000fe200078ec0ff */
[C---:B------:R-:W-:Y:S05]  /*bae0*/  HMMA.16816.F32 R120, R144.reuse, R148, R120 ;  /* 0x000000949078723c */ /* 0x040fea0000001878 */
[----:B------:R-:W-:Y:S01]  /*baf0*/  @P0 PRMT R2, R184, 0x7632, R2 ;  /* 0x00007632b8020816 */ /* 0x000fe20000000002 */
[-C--:B------:R-:W-:Y:S05]  /*bb00*/  HMMA.16816.F32 R124, R144, R150.reuse, R124 ;  /* 0x00000096907c723c */ /* 0x080fea000000187c */
[----:B------:R-:W-:Y:S01]  /*bb10*/  @!P1 PRMT R184, R239, 0x5410, RZ ;  /* 0x00005410efb89816 */ /* 0x000fe200000000ff */
[----:B------:R-:W-:Y:S04]  /*bb20*/  HMMA.16816.F32 R128, R136, R150, R128 ;  /* 0x000000968880723c */ /* 0x000fe80000001880 */
[----:B------:R-:W-:Y:S01]  /*bb30*/  STG.E.U16 desc[UR20][R206.64+0x30], R184 ;  /* 0x000030b8ce007986 */ /* 0x000fe2000c101514 */
[----:B------:R-:W-:Y:S01]  /*bb40*/  @!P0 PRMT R2, R238, 0x5410, RZ ;  /* 0x00005410ee028816 */ /* 0x000fe200000000ff */
[-C--:B----4-:R-:W-:Y:S02]  /*bb50*/  HMMA.16816.F32 R152, R172, R156.reuse, R4 ;  /* 0x0000009cac98723c */ /* 0x090fe40000001804 */
[----:B------:R-:W2:Y:S03]  /*bb60*/  LDSM.16.MT88.4 R4, [R195+0xa800] ;  /* 0x00a80000c304783b */ /* 0x000ea60000004200 */
[----:B---3--:R-:W-:Y:S01]  /*bb70*/  FADD.FTZ R204, R222, R215 ;  /* 0x000000d7decc7221 */ /* 0x008fe20000010000 */
[C---:B------:R-:W-:Y:S04]  /*bb80*/  HMMA.16816.F32 R168, R176.reuse, R156, R8 ;  /* 0x0000009cb0a8723c */ /* 0x040fe80000001808 */
[----:B------:R-:W3:Y:S01]  /*bb90*/  LDSM.16.MT88.4 R8, [R194+0xa800] ;  /* 0x00a80000c208783b */ /* 0x000ee20000004200 */
[----:B------:R-:W-:Y:S01]  /*bba0*/  IADD3 R234, P0, R186, -0x40, RZ ;  /* 0xffffffc0baea7810 */ /* 0x000fe20007f1e0ff */
[-C--:B------:R-:W-:Y:S05]  /*bbb0*/  HMMA.16816.F32 R164, R176, R158.reuse, R12 ;  /* 0x0000009eb0a4723c */ /* 0x080fea000000180c */
[----:B------:R-:W-:Y:S01]  /*bbc0*/  IADD3.X R229, R187, -0x1, RZ, P0, !PT ;  /* 0xffffffffbbe57810 */ /* 0x000fe200007fe4ff */
[C---:B------:R-:W-:Y:S01]  /*bbd0*/  HMMA.16816.F32 R148, R172.reuse, R158, R16 ;  /* 0x0000009eac94723c */ /* 0x040fe20000001810 */
[----:B------:R-:W4:Y:S01]  /*bbe0*/  LDSM.16.MT88.4 R12, [R190+0xb800] ;  /* 0x00b80000be0c783b */ /* 0x000f220000004200 */
[----:B------:R-:W-:Y:S01]  /*bbf0*/  ISETP.LT.AND P0, PT, RZ, UR22, PT ;  /* 0x00000016ff007c0c */ /* 0x000fe2000bf01270 */
[----:B------:R-:W-:Y:S02]  /*bc00*/  UIADD3 UR22, UR22, -0x1, URZ ;  /* 0xffffffff16167890 */ /* 0x000fe4000fffe03f */
[----:B------:R-:W-:Y:S01]  /*bc10*/  FADD.FTZ R205, R185, R214 ;  /* 0x000000d6b9cd7221 */ /* 0x000fe20000010000 */
[-C--:B------:R-:W-:Y:S03]  /*bc20*/  HMMA.16816.F32 R144, R172, R140.reuse, R20 ;  /* 0x0000008cac90723c */ /* 0x080fe60000001814 */
[----:B------:R-:W5:Y:S02]  /*bc30*/  LDSM.16.MT88.4 R16, [R192+0xb800] ;  /* 0x00b80000c010783b */ /* 0x000f640000004200 */
[----:B------:R-:W-:Y:S01]  /*bc40*/  IMAD.MOV.U32 R137, RZ, RZ, R133 ;  /* 0x000000ffff897224 */ /* 0x000fe200078e0085 */
[C---:B------:R-:W-:Y:S05]  /*bc50*/  HMMA.16816.F32 R160, R176.reuse, R140, R24 ;  /* 0x0000008cb0a0723c */ /* 0x040fea0000001818 */
[----:B------:R-:W5:Y:S01]  /*bc60*/  LDSM.16.MT88.4 R20, [R195+0xb800] ;  /* 0x00b80000c314783b */ /* 0x000f620000004200 */
[-C--:B------:R-:W-:Y:S05]  /*bc70*/  HMMA.16816.F32 R156, R176, R142.reuse, R28 ;  /* 0x0000008eb09c723c */ /* 0x080fea000000181c */
[----:B-1----:R-:W-:Y:S01]  /*bc80*/  IMAD.MOV.U32 R0, RZ, RZ, R134 ;  /* 0x000000ffff007224 */ /* 0x002fe200078e0086 */
[C---:B------:R-:W-:Y:S01]  /*bc90*/  HMMA.16816.F32 R140, R172.reuse, R142, R32 ;  /* 0x0000008eac8c723c */ /* 0x040fe20000001820 */
[----:B------:R-:W1:Y:S04]  /*bca0*/  LDSM.16.MT88.4 R24, [R194+0xb800] ;  /* 0x00b80000c218783b */ /* 0x000e680000004200 */
[----:B------:R-:W-:Y:S01]  /*bcb0*/  IMAD.MOV.U32 R136, RZ, RZ, R132 ;  /* 0x000000ffff887224 */ /* 0x000fe200078e0084 */
[-C--:B--2---:R-:W-:Y:S03]  /*bcc0*/  HMMA.16816.F32 R36, R172, R4.reuse, R36 ;  /* 0x00000004ac24723c */ /* 0x084fe60000001824 */
[----:B------:R2:W-:Y:S03]  /*bcd0*/  STG.E.U16 desc[UR20][R206.64+0x32], R2 ;  /* 0x00003202ce007986 */ /* 0x0005e6000c101514 */
        /* <DEDUP_REMOVED lines=25> */
[----:B--2---:R-:W-:Y:S11]  /*be70*/  @P0 BRA `(.L_x_2137) ;  /* 0xffffffb800980947 */ /* 0x004ff6000383ffff */
.L_x_2136:
[----:B------:R-:W2:Y:S01]  /*be80*/  LDL R14, [R1+0x9c] ;  /* 0x00009c00010e7983 */ /* 0x000ea20000100800 */
[----:B------:R-:W1:Y:S01]  /*be90*/  S2UR UR4, SR_CgaCtaId ;  /* 0x00000000000479c3 */ /* 0x000e620000008800 */
[----:B------:R-:W-:Y:S01]  /*bea0*/  IMAD.MOV.U32 R8, RZ, RZ, 0x3f800000 ;  /* 0x3f800000ff087424 */ /* 0x000fe200078e00ff */
[----:B------:R-:W-:Y:S01]  /*beb0*/  UMOV UR5, 0x400 ;  /* 0x0000040000057882 */ /* 0x000fe20000000000 */
[----:B------:R-:W3:Y:S01]  /*bec0*/  SHFL.BFLY PT, R2, R227, 0x2, 0x1f ;  /* 0x0c401f00e3027f89 */ /* 0x000ee200000e0000 */
[----:B------:R-:W-:Y:S01]  /*bed0*/  ULDC UR6, c[0x0][0x38c] ;  /* 0x0000e30000067ab9 */ /* 0x000fe20000000800 */
[----:B------:R-:W-:Y:S02]  /*bee0*/  IMAD.MOV.U32 R172, RZ, RZ, 0x20 ;  /* 0x00000020ffac7424 */ /* 0x000fe400078e00ff */
[----:B------:R-:W4:Y:S01]  /*bef0*/  SHFL.BFLY PT, R6, R205, 0x2, 0x1f ;  /* 0x0c401f00cd067f89 */ /* 0x000f2200000e0000 */
[----:B------:R-:W-:-:S03]  /*bf00*/  IMAD.MOV.U32 R135, RZ, RZ, 0x40 ;  /* 0x00000040ff877424 */ /* 0x000fc600078e00ff */
[----:B------:R-:W5:Y:S04]  /*bf10*/  SHFL.BFLY PT, R0, R204, 0x2, 0x1f ;  /* 0x0c401f00cc007f89 */ /* 0x000f6800000e0000 */
[----:B------:R-:W5:Y:S01]  /*bf20*/  SHFL.BFLY PT, R4, R228, 0x2, 0x1f ;  /* 0x0c401f00e4047f89 */ /* 0x000f6200000e0000 */
[----:B------:R-:W5:Y:S01]  /*bf30*/  S2R R176, SR_TID.X ;  /* 0x0000000000b07919 */ /* 0x000f620000002100 */
[----:B-1----:R-:W-:Y:S01]  /*bf40*/  ULEA UR4, UR4, UR5, 0x18 ;  /* 0x0000000504047291 */ /* 0x002fe2000f8ec03f */
[----:B---3--:R-:W-:Y:S01]  /*bf50*/  FADD.FTZ R227, R2, R227 ;  /* 0x000000e302e37221 */ /* 0x008fe20000010000 */
[----:B----4-:R-:W-:-:S04]  /*bf60*/  FADD.FTZ R205, R6, R205 ;  /* 0x000000cd06cd7221 */ /* 0x010fc80000010000 */
[----:B------:R-:W1:Y:S01]  /*bf70*/  SHFL.BFLY PT, R5, R227, 0x1, 0x1f ;  /* 0x0c201f00e3057f89 */ /* 0x000e6200000e0000 */
[----:B------:R-:W-:Y:S02]  /*bf80*/  IMAD.MOV.U32 R6, RZ, RZ, 0x3f800000 ;  /* 0x3f800000ff067424 */ /* 0x000fe400078e00ff */
[----:B-----5:R-:W-:Y:S02]  /*bf90*/  FADD.FTZ R204, R0, R204 ;  /* 0x000000cc00cc7221 */ /* 0x020fe40000010000 */
[----:B------:R-:W3:Y:S01]  /*bfa0*/  SHFL.BFLY PT, R0, R205, 0x1, 0x1f ;  /* 0x0c201f00cd007f89 */ /* 0x000ee200000e0000 */
[----:B------:R-:W-:-:S03]  /*bfb0*/  FADD.FTZ R228, R4, R228 ;  /* 0x000000e404e47221 */ /* 0x000fc60000010000 */
[----:B------:R-:W4:Y:S04]  /*bfc0*/  SHFL.BFLY PT, R7, R204, 0x1, 0x1f ;  /* 0x0c201f00cc077f89 */ /* 0x000f2800000e0000 */
[----:B------:R-:W5:Y:S01]  /*bfd0*/  SHFL.BFLY PT, R2, R228, 0x1, 0x1f ;  /* 0x0c201f00e4027f89 */ /* 0x000f6200000e0000 */
[----:B------:R-:W-:Y:S01]  /*bfe0*/  SHF.R.S32.HI R11, RZ, 0x1f, R176 ;  /* 0x0000001fff0b7819 */ /* 0x000fe200000114b0 */
[----:B-1----:R-:W-:-:S03]  /*bff0*/  FADD.FTZ R227, R227, R5 ;  /* 0x00000005e3e37221 */ /* 0x002fc60000010000 */
[CC--:B------:R-:W-:Y:S02]  /*c000*/  LEA.HI R5, R11.reuse, R176.reuse, RZ, 0x2 ;  /* 0x000000b00b057211 */ /* 0x0c0fe400078f10ff */
[----:B------:R-:W-:Y:S01]  /*c010*/  LEA.HI R11, R11, R176, RZ, 0x5 ;  /* 0x000000b00b0b7211 */ /* 0x000fe200078f28ff */
[----:B---3--:R-:W-:Y:S01]  /*c020*/  FADD.FTZ R139, R205, R0 ;  /* 0x00000000cd8b7221 */ /* 0x008fe20000010000 */
[--C-:B------:R-:W-:Y:S02]  /*c030*/  SHF.R.S32.HI R0, RZ, 0x2, R5.reuse ;  /* 0x00000002ff007819 */ /* 0x100fe40000011405 */
[----:B------:R-:W-:Y:S01]  /*c040*/  SHF.R.S32.HI R4, RZ, 0x1f, R5 ;  /* 0x0000001fff047819 */ /* 0x000fe20000011405 */
[----:B----4-:R-:W-:Y:S01]  /*c050*/  FADD.FTZ R204, R204, R7 ;  /* 0x00000007cccc7221 */ /* 0x010fe20000010000 */
[----:B------:R-:W-:Y:S01]  /*c060*/  FSETP.NE.FTZ.AND P5, PT, R227, RZ, PT ;  /* 0x000000ffe300720b */ /* 0x000fe20003fb5000 */
[----:B------:R-:W-:Y:S01]  /*c070*/  IMAD.MOV.U32 R7, RZ, RZ, 0x3f800000 ;  /* 0x3f800000ff077424 */ /* 0x000fe200078e00ff */
[----:B------:R-:W-:Y:S01]  /*c080*/  LEA.HI R4, R4, R0, RZ, 0x3 ;  /* 0x0000000004047211 */ /* 0x000fe200078f18ff */
[----:B-----5:R-:W-:Y:S01]  /*c090*/  FADD.FTZ R138, R228, R2 ;  /* 0x00000002e48a7221 */ /* 0x020fe20000010000 */
[----:B------:R-:W-:Y:S01]  /*c0a0*/  FSETP.NE.FTZ.AND P6, PT, R204, RZ, PT ;  /* 0x000000ffcc00720b */ /* 0x000fe20003fd5000 */
[----:B------:R-:W-:Y:S01]  /*c0b0*/  IMAD.MOV.U32 R2, RZ, RZ, 0x3f800000 ;  /* 0x3f800000ff027424 */ /* 0x000fe200078e00ff */
[----:B------:R-:W-:-:S02]  /*c0c0*/  FSETP.NE.FTZ.AND P0, PT, R139, RZ, PT ;  /* 0x000000ff8b00720b */ /* 0x000fc40003f15000 */
[----:B------:R-:W-:Y:S02]  /*c0d0*/  FSETP.NE.FTZ.AND P4, PT, R138, RZ, PT ;  /* 0x000000ff8a00720b */ /* 0x000fe40003f95000 */
[----:B------:R-:W-:Y:S02]  /*c0e0*/  LOP3.LUT R4, R4, 0xfffffff8, RZ, 0xc0, !PT ;  /* 0xfffffff804047812 */ /* 0x000fe400078ec0ff */
[----:B------:R-:W-:Y:S01]  /*c0f0*/  LOP3.LUT R5, R5, 0x3ffffffc, RZ, 0xc0, !PT ;  /* 0x3ffffffc05057812 */ /* 0x000fe200078ec0ff */
[----:B------:R-:W-:Y:S01]  /*c100*/  @P5 MUFU.RCP R2, R227 ;  /* 0x000000e300025308 */ /* 0x000fe20000001000 */
[----:B------:R-:W-:Y:S01]  /*c110*/  SHF.R.S32.HI R9, RZ, 0x5, R11 ;  /* 0x00000005ff097819 */ /* 0x000fe2000001140b */
[----:B------:R-:W-:Y:S01]  /*c120*/  IMAD.IADD R0, R0, 0x1, -R4 ;  /* 0x0000000100007824 */ /* 0x000fe200078e0a04 */
[----:B------:R-:W-:Y:S02]  /*c130*/  IADD3 R4, -R5, R176, RZ ;  /* 0x000000b005047210 */ /* 0x000fe40007ffe1ff */
[----:B------:R-:W-:Y:S01]  /*c140*/  P2R R178, PR, RZ, 0x1 ;  /* 0x00000001ffb27803 */ /* 0x000fe20000000000 */
[C---:B------:R-:W-:Y:S01]  /*c150*/  IMAD.SHL.U32 R5, R0.reuse, 0x40, RZ ;  /* 0x0000004000057824 */ /* 0x040fe200078e00ff */
[----:B------:R-:W-:Y:S01]  /*c160*/  LEA R10, R9, R4, 0x9 ;  /* 0x00000004090a7211 */ /* 0x000fe200078e48ff */
[----:B------:R-:W-:Y:S01]  /*c170*/  @P6 MUFU.RCP R7, R204 ;  /* 0x000000cc00076308 */ /* 0x000fe20000001000 */
[----:B------:R-:W-:-:S02]  /*c180*/  LOP3.LUT R9, R0, 0x1, RZ, 0xc0, !PT ;  /* 0x0000000100097812 */ /* 0x000fc400078ec0ff */
[----:B------:R-:W-:-:S05]  /*c190*/  LOP3.LUT R4, R5, 0x1c0, RZ, 0xc0, !PT ;  /* 0x000001c005047812 */ /* 0x000fca00078ec0ff */
[----:B------:R-:W-:Y:S08]  /*c1a0*/  @P4 MUFU.RCP R6, R138 ;  /* 0x0000008a00064308 */ /* 0x000ff00000001000 */
[----:B------:R-:W1:Y:S01]  /*c1b0*/  @P0 MUFU.RCP R8, R139 ;  /* 0x0000008b00080308 */ /* 0x000e620000001000 */
[----:B--2---:R-:W-:-:S04]  /*c1c0*/  ISETP.NE.AND P3, PT, R14, -0x1, PT ;  /* 0xffffffff0e00780c */ /* 0x004fc80003f65270 */
[----:B------:R-:W-:Y:S02]  /*c1d0*/  R2P PR, R0, 0x6 ;  /* 0x0000000600007804 */ /* 0x000fe40000000000 */
[----:B------:R-:W-:Y:S02]  /*c1e0*/  LEA.HI R0, R4, R4, RZ, 0x1d ;  /* 0x0000000404007211 */ /* 0x000fe400078fe8ff */
[----:B------:R-:W-:Y:S02]  /*c1f0*/  ISETP.NE.U32.AND P0, PT, R9, 0x1, PT ;  /* 0x000000010900780c */ /* 0x000fe40003f05070 */
[----:B------:R-:W-:Y:S01]  /*c200*/  SEL R172, R172, 0xffffffe0, !P1 ;  /* 0xffffffe0acac7807 */ /* 0x000fe20004800000 */
[----:B------:R-:W-:Y:S02]  /*c210*/  IMAD.U32 R10, R10, 0x2, R0 ;  /* 0x000000020a0a7824 */ /* 0x000fe400078e0000 */
[----:B-1----:R-:W-:Y:S01]  /*c220*/  FMUL.FTZ R0, R8, UR6 ;  /* 0x0000000608007c20 */ /* 0x002fe20008410000 */
[----:B------:R-:W1:Y:S01]  /*c230*/  @P3 LDC.64 R12, c[0x0][0x298] ;  /* 0x0000a600ff0c3b82 */ /* 0x000e620000000a00 */
[----:B------:R-:W-:-:S02]  /*c240*/  SEL R135, R135, 0xffffffc0, !P2 ;  /* 0xffffffc087877807 */ /* 0x000fc40005000000 */
[----:B------:R-:W-:Y:S01]  /*c250*/  LEA R29, R10, UR4, 0x1 ;  /* 0x000000040a1d7c11 */ /* 0x000fe2000f8e08ff */
[----:B-1----:R-:W-:-:S04]  /*c260*/  @P3 IMAD.WIDE.U32 R4, R14, R12, RZ ;  /* 0x0000000c0e043225 */ /* 0x002fc800078e00ff */
[----:B------:R-:W-:Y:S01]  /*c270*/  @P3 IMAD R174, R14, R13, R5 ;  /* 0x0000000d0eae3224 */ /* 0x000fe200078e0205 */
[----:B------:R-:W-:Y:S01]  /*c280*/  @P3 MOV R173, R4 ;  /* 0x0000000400ad3202 */ /* 0x000fe20000000f00 */
[----:B------:R-:W-:Y:S01]  /*c290*/  FMUL.FTZ R4, R2, UR6 ;  /* 0x0000000602047c20 */ /* 0x000fe20008410000 */
[----:B------:R-:W-:Y:S01]  /*c2a0*/  FMUL.FTZ R5, R7, UR6 ;  /* 0x0000000607057c20 */ /* 0x000fe20008410000 */
[----:B------:R-:W-:Y:S01]  /*c2b0*/  FMUL.FTZ R2, R6, UR6 ;  /* 0x0000000606027c20 */ /* 0x000fe20008410000 */
        /* <DEDUP_REMOVED lines=9> */
.L_x_2140:
        /* <DEDUP_REMOVED lines=16> */
.L_x_2141:
[----:B------:R-:W2:Y:S01]  /*c450*/  LDL R179, [R1+0x98] ;  /* 0x0000980001b37983 */ /* 0x000ea20000100800 */
[----:B------:R-:W-:Y:S01]  /*c460*/  ISETP.NE.AND P3, PT, R6, RZ, PT ;  /* 0x000000ff0600720c */ /* 0x000fe20003f65270 */
[----:B------:R-:W-:Y:S01]  /*c470*/  FMUL.FTZ R8, R5, R141 ;  /* 0x0000008d05087220 */ /* 0x000fe20000410000 */
[----:B------:R-:W-:Y:S01]  /*c480*/  LOP3.LUT R11, R11, 0xffffffe0, RZ, 0xc0, !PT ;  /* 0xffffffe00b0b7812 */ /* 0x000fe200078ec0ff */
[----:B------:R-:W1:Y:S01]  /*c490*/  S2R R177, SR_TID.X ;  /* 0x0000000000b17919 */ /* 0x000e620000002100 */
[C---:B------:R-:W-:Y:S01]  /*c4a0*/  FMUL.FTZ R20, R5.reuse, R37 ;  /* 0x0000002505147220 */ /* 0x040fe20000410000 */
[----:B------:R-:W-:Y:S01]  /*c4b0*/  FMUL.FTZ R152, R5, R152 ;  /* 0x0000009805987220 */ /* 0x000fe20000410000 */
        /* <DEDUP_REMOVED lines=29> */
[----:B-1----:R-:W-:Y:S01]  /*c690*/  SHF.R.S32.HI R175, RZ, 0x1f, R177 ;  /* 0x0000001fffaf7819 */ /* 0x002fe200000114b1 */
[C---:B------:R-:W-:Y:S01]  /*c6a0*/  FMUL.FTZ R150, R4.reuse, R150 ;  /* 0x0000009604967220 */ /* 0x040fe20000410000 */
[----:B------:R-:W-:Y:S01]  /*c6b0*/  FMUL.FTZ R151, R4, R151 ;  /* 0x0000009704977220 */ /* 0x000fe20000410000 */
[C---:B------:R-:W-:Y:S01]  /*c6c0*/  FMUL.FTZ R170, R0.reuse, R170 ;  /* 0x000000aa00aa7220 */ /* 0x040fe20000410000 */
[----:B------:R-:W-:Y:S01]  /*c6d0*/  LEA.HI R175, R175, R177, RZ, 0x3 ;  /* 0x000000b1afaf7211 */ /* 0x000fe200078f18ff */
[----:B------:R-:W-:Y:S01]  /*c6e0*/  FMUL.FTZ R14, R0, R171 ;  /* 0x000000ab000e7220 */ /* 0x000fe20000410000 */
[C---:B------:R-:W-:Y:S01]  /*c6f0*/  FMUL.FTZ R146, R4.reuse, R146 ;  /* 0x0000009204927220 */ /* 0x040fe20000410000 */
[C---:B------:R-:W-:Y:S01]  /*c700*/  FMUL.FTZ R10, R4.reuse, R147 ;  /* 0x00000093040a7220 */ /* 0x040fe20000410000 */
[----:B------:R-:W-:Y:S01]  /*c710*/  LOP3.LUT R6, R175, 0xfffffff8, RZ, 0xc0, !PT ;  /* 0xfffffff8af067812 */ /* 0x000fe200078ec0ff */
[C---:B------:R-:W-:Y:S01]  /*c720*/  FMUL.FTZ R142, R4.reuse, R142 ;  /* 0x0000008e048e7220 */ /* 0x040fe20000410000 */
[C---:B------:R-:W-:Y:S01]  /*c730*/  FMUL.FTZ R7, R4.reuse, R143 ;  /* 0x0000008f04077220 */ /* 0x040fe20000410000 */
[----:B------:R-:W-:Y:S01]  /*c740*/  FMUL.FTZ R16, R4, R38 ;  /* 0x0000002604107220 */ /* 0x000fe20000410000 */
[----:B------:R-:W-:Y:S01]  /*c750*/  IADD3 R177, -R6, R177, RZ ;  /* 0x000000b106b17210 */ /* 0x000fe20007ffe1ff */
        /* <DEDUP_REMOVED lines=89> */
[----:B------:R-:W-:Y:S01]  /*ccf0*/  BSSY B0, `(.L_x_2142) ;  /* 0x00000f4000007945 */ /* 0x000fe20003800000 */
[----:B------:R-:W-:-:S02]  /*cd00*/  F2FP.F16.F32.PACK_AB R5, R5, R154 ;  /* 0x0000009a0505723e */ /* 0x000fc400000000ff */
[----:B------:R-:W-:Y:S01]  /*cd10*/  F2FP.F16.F32.PACK_AB R2, R149, R148 ;  /* 0x000000949502723e */ /* 0x000fe200000000ff */
[----:B------:R1:W-:Y:S01]  /*cd20*/  STS [R29], R6 ;  /* 0x000000061d007388 */ /* 0x0003e20000000800 */
        /* <DEDUP_REMOVED lines=24> */
[-C--:B-1----:R-:W-:Y:S02]  /*ceb0*/  IADD3 R6, R135, R33.reuse, RZ ;  /* 0x0000002187067210 */ /* 0x082fe40007ffe0ff */
[----:B---3--:R-:W-:Y:S02]  /*cec0*/  IADD3 R0, R29, R172, RZ ;  /* 0x000000ac1d007210 */ /* 0x008fe40007ffe0ff */
[----:B------:R-:W-:Y:S02]  /*ced0*/  F2FP.F16.F32.PACK_AB R18, R18, R40 ;  /* 0x000000281212723e */ /* 0x000fe400000000ff */
[----:B----4-:R-:W-:Y:S01]  /*cee0*/  IADD3 R14, R172, R33, RZ ;  /* 0x00000021ac0e7210 */ /* 0x010fe20007ffe0ff */
[----:B------:R-:W-:Y:S01]  /*cef0*/  STS [R0], R11 ;  /* 0x0000000b00007388 */ /* 0x000fe20000000800 */
[----:B------:R-:W-:Y:S02]  /*cf00*/  F2FP.F16.F32.PACK_AB R23, R23, R42 ;  /* 0x0000002a1717723e */ /* 0x000fe400000000ff */
[----:B-----5:R-:W-:Y:S01]  /*cf10*/  IADD3 R4, R29, R135, RZ ;  /* 0x000000871d047210 */ /* 0x020fe20007ffe0ff */
[----:B------:R1:W-:Y:S01]  /*cf20*/  STS [R0+0x400], R10 ;  /* 0x0004000a00007388 */ /* 0x0003e20000000800 */
[----:B------:R-:W-:-:S02]  /*cf30*/  F2FP.F16.F32.PACK_AB R43, R45, R44 ;  /* 0x0000002c2d2b723e */ /* 0x000fc400000000ff */
[----:B------:R-:W-:Y:S01]  /*cf40*/  F2FP.F16.F32.PACK_AB R42, R47, R46 ;  /* 0x0000002e2f2a723e */ /* 0x000fe200000000ff */
[----:B------:R-:W-:Y:S01]  /*cf50*/  STS [R14], R8 ;  /* 0x000000080e007388 */ /* 0x000fe20000000800 */
[----:B------:R-:W-:Y:S01]  /*cf60*/  ISETP.NE.AND P1, PT, RZ, UR4, PT ;  /* 0x00000004ff007c0c */ /* 0x000fe2000bf25270 */
[----:B------:R-:W3:Y:S01]  /*cf70*/  S2UR UR4, SR_CTAID.X ;  /* 0x00000000000479c3 */ /* 0x000ee20000002500 */
[----:B------:R-:W-:Y:S01]  /*cf80*/  F2FP.F16.F32.PACK_AB R41, R53, R141 ;  /* 0x0000008d3529723e */ /* 0x000fe200000000ff */
[----:B------:R4:W-:Y:S01]  /*cf90*/  STS [R14+0x400], R7 ;  /* 0x000400070e007388 */ /* 0x0009e20000000800 */
[----:B------:R-:W-:Y:S02]  /*cfa0*/  F2FP.F16.F32.PACK_AB R40, R31, R32 ;  /* 0x000000201f28723e */ /* 0x000fe400000000ff */
[----:B------:R-:W-:Y:S01]  /*cfb0*/  IADD3 R2, R0, R135, RZ ;  /* 0x0000008700027210 */ /* 0x000fe20007ffe0ff */
[----:B------:R5:W-:Y:S01]  /*cfc0*/  STS [R0+0x2000], R9 ;  /* 0x0020000900007388 */ /* 0x000be20000000800 */
[----:B------:R-:W-:-:S02]  /*cfd0*/  F2FP.F16.F32.PACK_AB R37, R145, R153 ;  /* 0x000000999125723e */ /* 0x000fc400000000ff */
[----:B------:R-:W-:Y:S01]  /*cfe0*/  F2FP.F16.F32.PACK_AB R36, R36, R48 ;  /* 0x000000302424723e */ /* 0x000fe200000000ff */
[----:B------:R3:W-:Y:S01]  /*cff0*/  STS [R0+0x2400], R15 ;  /* 0x0024000f00007388 */ /* 0x0007e20000000800 */
[----:B------:R-:W-:Y:S01]  /*d000*/  IADD3 R5, R14, R135, RZ ;  /* 0x000000870e057210 */ /* 0x000fe20007ffe0ff */
[----:B------:R-:W2:Y:S01]  /*d010*/  @!P1 LDC R13, c[0x0][0x270] ;  /* 0x00009c00ff0d9b82 */ /* 0x000ea20000000800 */
        /* <DEDUP_REMOVED lines=25> */
[----:B------:R1:W-:Y:S01]  /*d1b0*/  STS [R4+0x2400], R23 ;  /* 0x0024001704007388 */ /* 0x0003e20000000800 */
[----:B------:R-:W-:Y:S01]  /*d1c0*/  F2FP.F16.F32.PACK_AB R52, R52, R98 ;  /* 0x000000623434723e */ /* 0x000fe200000000ff */
[----:B------:R-:W2:Y:S01]  /*d1d0*/  @P1 LDC R11, c[0x0][0x2c0] ;  /* 0x0000b000ff0b1b82 */ /* 0x000ea20000000800 */
        /* <DEDUP_REMOVED lines=31> */
[----:B------:R-:W-:Y:S01]  /*d3d0*/  PLOP3.LUT P0, PT, PT, PT, PT, 0x8, 0x0 ;  /* 0x000000000000781c */ /* 0x000fe20003f0e170 */
[----:B------:R-:W-:Y:S01]  /*d3e0*/  STS [R29+0x4000], R32 ;  /* 0x004000201d007388 */ /* 0x000fe20000000800 */
[----:B------:R-:W-:Y:S02]  /*d3f0*/  @!P1 PLOP3.LUT P0, PT, P3, PT, PT, 0x80, 0x0 ;  /* 0x000000000000981c */ /* 0x000fe40001f0f070 */
[----:B-1----:R-:W-:Y:S01]  /*d400*/  MOV R18, 0x7f800000 ;  /* 0x7f80000000127802 */ /* 0x002fe20000000f00 */
[----:B------:R-:W-:Y:S01]  /*d410*/  STS [R29+0x4400], R31 ;  /* 0x0044001f1d007388 */ /* 0x000fe20000000800 */
[----:B------:R-:W-:-:S02]  /*d420*/  SHF.R.S32.HI R12, RZ, 0x3, R175 ;  /* 0x00000003ff0c7819 */ /* 0x000fc400000114af */
[----:B------:R-:W-:Y:S01]  /*d430*/  MOV R23, 0x7f800000 ;  /* 0x7f80000000177802 */ /* 0x000fe20000000f00 */
[----:B------:R-:W-:Y:S01]  /*d440*/  STS [R33+0x4000], R27 ;  /* 0x0040001b21007388 */ /* 0x000fe20000000800 */
[----:B------:R-:W-:Y:S02]  /*d450*/  @!P1 MOV R11, 0x1 ;  /* 0x00000001000b9802 */ /* 0x000fe40000000f00 */
[----:B------:R-:W-:Y:S01]  /*d460*/  LOP3.LUT P3, RZ, R176, 0x3, RZ, 0xc0, !PT ;  /* 0x00000003b0ff7812 */ /* 0x000fe2000786c0ff */
[----:B------:R-:W-:Y:S01]  /*d470*/  STS [R33+0x4400], R26 ;  /* 0x0044001a21007388 */ /* 0x000fe20000000800 */
[----:B------:R-:W-:Y:S01]  /*d480*/  MOV R22, 0x7f800000 ;  /* 0x7f80000000167802 */ /* 0x000fe20000000f00 */
[----:B----4-:R-:W2:Y:S02]  /*d490*/  @P0 LDC R7, c[0x0][0x2e4] ;  /* 0x0000b900ff070b82 */ /* 0x010ea40000000800 */
        /* <DEDUP_REMOVED lines=10> */
[----:B-1----:R-:W-:-:S03]  /*d540*/  SHF.L.U32 R24, R177, 0x3, RZ ;  /* 0x00000003b1187819 */ /* 0x002fc600000006ff */
[----:B------:R-:W-:Y:S04]  /*d550*/  STS [R14+0x6000], R51 ;  /* 0x006000330e007388 */ /* 0x000fe80000000800 */
[----:B------:R1:W-:Y:S04]  /*d560*/  STS [R14+0x6400], R50 ;  /* 0x006400320e007388 */ /* 0x0003e80000000800 */
[----:B------:R-:W-:Y:S04]  /*d570*/  STS [R4+0x4000], R49 ;  /* 0x0040003104007388 */ /* 0x000fe80000000800 */
[----:B------:R-:W-:Y:S04]  /*d580*/  STS [R4+0x4400], R48 ;  /* 0x0044003004007388 */ /* 0x000fe80000000800 */
[----:B------:R-:W-:Y:S04]  /*d590*/  STS [R6+0x4000], R45 ;  /* 0x0040002d06007388 */ /* 0x000fe80000000800 */
[----:B------:R-:W-:Y:S01]  /*d5a0*/  STS [R6+0x4400], R44 ;  /* 0x0044002c06007388 */ /* 0x000fe20000000800 */
[----:B----4-:R-:W4:Y:S03]  /*d5b0*/  @P6 MUFU.LG2 R0, R204 ;  /* 0x000000cc00006308 */ /* 0x010f260000000c00 */
[----:B------:R-:W-:Y:S04]  /*d5c0*/  STS [R4+0x6000], R47 ;  /* 0x0060002f04007388 */ /* 0x000fe80000000800 */
[----:B------:R5:W-:Y:S01]  /*d5d0*/  STS [R4+0x6400], R46 ;  /* 0x0064002e04007388 */ /* 0x000be20000000800 */
[----:B-1----:R-:W-:Y:S03]  /*d5e0*/  @P4 MUFU.LG2 R14, R138 ;  /* 0x0000008a000e4308 */ /* 0x002fe60000000c00 */
[----:B------:R-:W-:Y:S04]  /*d5f0*/  STS [R6+0x6000], R59 ;  /* 0x0060003b06007388 */ /* 0x000fe80000000800 */
[----:B------:R1:W-:Y:S01]  /*d600*/  STS [R6+0x6400], R58 ;  /* 0x0064003a06007388 */ /* 0x0003e20000000800 */
[----:B----4-:R-:W-:-:S03]  /*d610*/  @P6 FMUL.FTZ R0, R0, 0.69314718246459960938 ;  /* 0x3f31721800006820 */ /* 0x010fc60000410000 */
[----:B------:R-:W-:Y:S04]  /*d620*/  STS [R2+0x4000], R62 ;  /* 0x0040003e02007388 */ /* 0x000fe80000000800 */
[----:B------:R-:W-:Y:S04]  /*d630*/  STS [R2+0x4400], R61 ;  /* 0x0044003d02007388 */ /* 0x000fe80000000800 */
[----:B------:R-:W-:Y:S04]  /*d640*/  STS [R5+0x4000], R60 ;  /* 0x0040003c05007388 */ /* 0x000fe80000000800 */
[----:B------:R-:W-:Y:S01]  /*d650*/  STS [R5+0x4400], R63 ;  /* 0x0044003f05007388 */ /* 0x000fe20000000800 */
[----:B-----5:R-:W4:Y:S03]  /*d660*/  @P6 LDC R4, c[0x0][0x2e8] ;  /* 0x0000ba00ff046b82 */ /* 0x020f260000000800 */
[----:B------:R-:W-:Y:S04]  /*d670*/  STS [R2+0x6000], R65 ;  /* 0x0060004102007388 */ /* 0x000fe80000000800 */
[----:B------:R5:W-:Y:S01]  /*d680*/  STS [R2+0x6400], R64 ;  /* 0x0064004002007388 */ /* 0x000be20000000800 */
[----:B-1----:R-:W1:Y:S03]  /*d690*/  @P5 MUFU.LG2 R6, R227 ;  /* 0x000000e300065308 */ /* 0x002e660000000c00 */
[----:B------:R-:W-:Y:S04]  /*d6a0*/  STS [R5+0x6000], R66 ;  /* 0x0060004205007388 */ /* 0x000fe80000000800 */
[----:B------:R3:W-:Y:S01]  /*d6b0*/  STS [R5+0x6400], R67 ;  /* 0x0064004305007388 */ /* 0x0007e20000000800 */
[----:B------:R-:W-:Y:S01]  /*d6c0*/  BAR.SYNC.DEFER_BLOCKING 0x0 ;  /* 0x0000000000007b1d */ /* 0x000fe20000010000 */
[----:B----4-:R-:W-:Y:S01]  /*d6d0*/  @P6 FFMA.FTZ R18, R134, R4, R0 ;  /* 0x0000000486126223 */ /* 0x010fe20000010000 */
[----:B------:R-:W-:Y:S01]  /*d6e0*/  ISETP.NE.AND P6, PT, R178, RZ, PT ;  /* 0x000000ffb200720c */ /* 0x000fe20003fc5270 */
[----:B------:R-:W-:-:S03]  /*d6f0*/  @P1 IMAD R4, R9, R8, RZ ;  /* 0x0000000809041224 */ /* 0x000fc600078e02ff */
[----:B------:R-:W4:Y:S01]  /*d700*/  S2R R17, SR_CTAID.Y ;  /* 0x0000000000117919 */ /* 0x000f220000002600 */
[----:B------:R-:W-:Y:S01]  /*d710*/  @P1 MOV R0, 0x1 ;  /* 0x0000000100001802 */ /* 0x000fe20000000f00 */
[----:B--2---:R-:W-:Y:S01]  /*d720*/  @!P1 IMAD R0, R7, R13, RZ ;  /* 0x0000000d07009224 */ /* 0x004fe200078e02ff */
[----:B------:R-:W-:Y:S01]  /*d730*/  @!P1 MOV R4, R7 ;  /* 0x0000000700049202 */ /* 0x000fe20000000f00 */
[----:B------:R-:W2:Y:S01]  /*d740*/  S2R R32, SR_CTAID.Z ;  /* 0x0000000000207919 */ /* 0x000ea20000002700 */
[----:B-----5:R-:W-:-:S04]  /*d750*/  IADD3 R2, R12, 0x10, RZ ;  /* 0x000000100c027810 */ /* 0x020fc80007ffe0ff */
[-C--:B------:R-:W-:Y:S01]  /*d760*/  ISETP.GE.AND P0, PT, R2, R179.reuse, PT ;  /* 0x000000b30200720c */ /* 0x080fe20003f06270 */
[----:B-1----:R-:W-:Y:S01]  /*d770*/  @P5 FMUL.FTZ R2, R6, 0.69314718246459960938 ;  /* 0x3f31721806025820 */ /* 0x002fe20000410000 */
[----:B------:R-:W1:Y:S01]  /*d780*/  @P6 LDC R16, c[0x0][0x2e8] ;  /* 0x0000ba00ff106b82 */ /* 0x000e620000000800 */
[----:B------:R-:W5:Y:S01]  /*d790*/  @P6 MUFU.LG2 R8, R139 ;  /* 0x0000008b00086308 */ /* 0x000f620000000c00 */
[----:B------:R-:W-:Y:S01]  /*d7a0*/  P2R R25, PR, RZ, 0x1 ;  /* 0x00000001ff197803 */ /* 0x000fe20000000000 */
[----:B------:R-:W-:Y:S01]  /*d7b0*/  @P5 FFMA.FTZ R23, R133, R10, R2 ;  /* 0x0000000a85175223 */ /* 0x000fe20000010002 */
[----:B------:R-:W-:Y:S01]  /*d7c0*/  IADD3 R2, R12, 0x20, RZ ;  /* 0x000000200c027810 */ /* 0x000fe20007ffe0ff */
[----:B------:R1:W1:Y:S01]  /*d7d0*/  LDS.128 R28, [R210+0x3800] ;  /* 0x00380000d21c7984 */ /* 0x0002620000000c00 */
[----:B------:R-:W-:Y:S02]  /*d7e0*/  @P4 FMUL.FTZ R6, R14, 0.69314718246459960938 ;  /* 0x3f3172180e064820 */ /* 0x000fe40000410000 */
[----:B------:R-:W-:-:S02]  /*d7f0*/  ISETP.GE.AND P0, PT, R2, R179, PT ;  /* 0x000000b30200720c */ /* 0x000fc40003f06270 */
[----:B---3--:R-:W-:Y:S01]  /*d800*/  @P4 FFMA.FTZ R22, R132, R15, R6 ;  /* 0x0000000f84164223 */ /* 0x008fe20000010006 */
[----:B------:R-:W-:Y:S02]  /*d810*/  MOV R15, 0x7f800000 ;  /* 0x7f800000000f7802 */ /* 0x000fe40000000f00 */
[----:B------:R-:W-:Y:S01]  /*d820*/  P2R R26, PR, RZ, 0x1 ;  /* 0x00000001ff1a7803 */ /* 0x000fe20000000000 */
[----:B----4-:R-:W-:Y:S01]  /*d830*/  IMAD R5, R17, R0, RZ ;  /* 0x0000000011057224 */ /* 0x010fe200078e02ff */
[----:B------:R-:W-:-:S04]  /*d840*/  IADD3 R0, R12, 0x30, RZ ;  /* 0x000000300c007810 */ /* 0x000fc80007ffe0ff */
[----:B------:R-:W-:Y:S01]  /*d850*/  SEL R2, R5, RZ, !P2 ;  /* 0x000000ff05027207 */ /* 0x000fe20005000000 */
[----:B------:R-:W-:Y:S01]  /*d860*/  IMAD R5, R11, UR4, RZ ;  /* 0x000000040b057c24 */ /* 0x000fe2000f8e02ff */
[----:B------:R-:W-:-:S03]  /*d870*/  ISETP.GE.AND P0, PT, R0, R179, PT ;  /* 0x000000b30000720c */ /* 0x000fc60003f06270 */
[----:B--2---:R-:W-:Y:S01]  /*d880*/  IMAD R0, R32, R4, R2 ;  /* 0x0000000420007224 */ /* 0x004fe200078e0202 */
[----:B------:R-:W-:Y:S01]  /*d890*/  SHF.L.U32 R5, R5, 0x7, RZ ;  /* 0x0000000705057819 */ /* 0x000fe200000006ff */
[----:B-----5:R-:W-:Y:S01]  /*d8a0*/  @P6 FMUL.FTZ R2, R8, 0.69314718246459960938 ;  /* 0x3f31721808026820 */ /* 0x020fe20000410000 */
[----:B------:R-:W-:Y:S02]  /*d8b0*/  P2R R27, PR, RZ, 0x1 ;  /* 0x00000001ff1b7803 */ /* 0x000fe40000000000 */
[----:B------:R-:W-:Y:S01]  /*d8c0*/  IADD3 R14, P1, P0, R5, R136, R0 ;  /* 0x00000088050e7210 */ /* 0x000fe2000783e000 */
[----:B-1----:R-:W-:Y:S01]  /*d8d0*/  @P6 FFMA.FTZ R15, R3, R16, R2 ;  /* 0x00000010030f6223 */ /* 0x002fe20000010002 */
[----:B------:R-:W-:Y:S02]  /*d8e0*/  SHF.R.S32.HI R4, RZ, 0x1f, R5 ;  /* 0x0000001fff047819 */ /* 0x000fe40000011405 */
[----:B------:R-:W-:-:S04]  /*d8f0*/  SHF.R.S32.HI R0, RZ, 0x1f, R0 ;  /* 0x0000001fff007819 */ /* 0x000fc80000011400 */
[----:B------:R-:W-:Y:S01]  /*d900*/  IADD3.X R10, R4, R137, R0, P1, P0 ;  /* 0x00000089040a7210 */ /* 0x000fe20000fe0400 */
[----:B------:R-:W-:Y:S06]  /*d910*/  @P3 BRA `(.L_x_2143) ;  /* 0x0000000000c43947 */ /* 0x000fec0003800000 */
        /* <DEDUP_REMOVED lines=15> */
[CC--:B------:R-:W-:Y:S01]  /*da10*/  ISETP.GE.AND P3, PT, R0.reuse, R179.reuse, PT ;  /* 0x000000b30000720c */ /* 0x0c0fe20003f66270 */
[C---:B------:R-:W-:Y:S02]  /*da20*/  VIADD R5, R0.reuse, 0x40 ;  /* 0x0000004000057836 */ /* 0x040fe40000000000 */
[----:B------:R-:W-:Y:S01]  /*da30*/  VIADD R8, R0, 0x48 ;  /* 0x0000004800087836 */ /* 0x000fe20000000000 */
        /* <DEDUP_REMOVED lines=9> */
[----:B-1----:R-:W-:-:S04]  /*dad0*/  @!P3 LEA R2, P0, R3, R6, 0x2 ;  /* 0x000000060302b211 */ /* 0x002fc800078010ff */
[----:B------:R-:W-:Y:S02]  /*dae0*/  @!P3 LEA.HI.X R3, R3, R7, R9, 0x2, P0 ;  /* 0x000000070303b211 */ /* 0x000fe400000f1409 */
[----:B------:R-:W-:-:S03]  /*daf0*/  ISETP.GE.AND P0, PT, R8, R179, PT ;  /* 0x000000b30800720c */ /* 0x000fc60003f06270 */
[----:B------:R1:W-:Y:S01]  /*db00*/  @!P3 STG.E desc[UR20][R2.64], R18 ;  /* 0x000000120200b986 */ /* 0x0003e2000c101914 */
[----:B------:R-:W-:-:S09]  /*db10*/  @!P2 IADD3 R0, P3, R4, R14, RZ ;  /* 0x0000000e0400a210 */ /* 0x000fd20007f7e0ff */
[----:B-1----:R-:W1:Y:S01]  /*db20*/  @!P0 LDC.64 R18, c[0x0][0x2b0] ;  /* 0x0000ac00ff128b82 */ /* 0x002e620000000a00 */
[----:B------:R-:W-:Y:S01]  /*db30*/  @!P2 LEA.HI.X.SX32 R2, R4, R10, 0x1, P3 ;  /* 0x0000000a0402a211 */ /* 0x000fe200018f0eff */
[----:B------:R-:W-:Y:S01]  /*db40*/  @!P1 IMAD R3, R5, R11, RZ ;  /* 0x0000000b05039224 */ /* 0x000fe200078e02ff */
        /* <DEDUP_REMOVED lines=14> */
.L_x_2143:
[----:B------:R-:W-:Y:S05]  /*dc30*/  BSYNC B0 ;  /* 0x0000000000007941 */ /* 0x000fea0003800000 */
.L_x_2142:
[----:B------:R1:W5:Y:S01]  /*dc40*/  LDL R33, [R1+0x44] ;  /* 0x0000440001217983 */ /* 0x0003620000100800 */
[C---:B--2---:R-:W-:Y:S01]  /*dc50*/  VIADD R3, R12.reuse, 0x40 ;  /* 0x000000400c037836 */ /* 0x044fe20000000000 */
[----:B------:R-:W-:Y:S01]  /*dc60*/  SHF.R.S32.HI R4, RZ, 0x1f, R24 ;  /* 0x0000001fff047819 */ /* 0x000fe20000011418 */
[----:B------:R-:W-:Y:S01]  /*dc70*/  VIADD R0, R12, 0x50 ;  /* 0x000000500c007836 */ /* 0x000fe20000000000 */
[----:B------:R1:W2:Y:S01]  /*dc80*/  LDS.128 R20, [R210] ;  /* 0x00000000d2147984 */ /* 0x0002a20000000c00 */
[----:B------:R-:W-:Y:S01]  /*dc90*/  IADD3 R2, P0, R24, R173, RZ ;  /* 0x000000ad18027210 */ /* 0x000fe20007f1e0ff */
[----:B------:R-:W-:Y:S01]  /*dca0*/  ULDC.64 UR4, c[0x0][0x2a0] ;  /* 0x0000a80000047ab9 */ /* 0x000fe20000000a00 */
[-C--:B------:R-:W-:Y:S01]  /*dcb0*/  ISETP.GE.AND P3, PT, R3, R179.reuse, PT ;  /* 0x000000b30300720c */ /* 0x080fe20003f66270 */
[----:B------:R1:W3:Y:S01]  /*dcc0*/  LDS.128 R16, [R210+0x4000] ;  /* 0x00400000d2107984 */ /* 0x0002e20000000c00 */
[----:B------:R-:W-:Y:S01]  /*dcd0*/  IADD3.X R3, R4, R174, RZ, P0, !PT ;  /* 0x000000ae04037210 */ /* 0x000fe200007fe4ff */
[----:B------:R-:W-:Y:S01]  /*dce0*/  BSSY B0, `(.L_x_2144) ;  /* 0x000001b000007945 */ /* 0x000fe20003800000 */
[-C--:B------:R-:W-:Y:S01]  /*dcf0*/  ISETP.GE.AND P0, PT, R12, R179.reuse, PT ;  /* 0x000000b30c00720c */ /* 0x080fe20003f06270 */
[----:B------:R-:W4:Y:S01]  /*dd00*/  S2R R6, SR_CTAID.X ;  /* 0x0000000000067919 */ /* 0x000f220000002500 */
[----:B------:R-:W-:Y:S01]  /*dd10*/  SHF.R.S32.HI R5, RZ, 0x1f, R32 ;  /* 0x0000001fff057819 */ /* 0x000fe20000011420 */
[----:B------:R-:W-:Y:S01]  /*dd20*/  IMAD.WIDE.U32 R10, R32, UR4, R2 ;  /* 0x00000004200a7c25 */ /* 0x000fe2000f8e0002 */
[----:B------:R-:W-:-:S02]  /*dd30*/  ISETP.GE.AND P6, PT, R0, R179, PT ;  /* 0x000000b30000720c */ /* 0x000fc40003fc6270 */
[----:B------:R-:W-:Y:S01]  /*dd40*/  SHF.R.S32.HI R13, RZ, 0x1f, R12 ;  /* 0x0000001fff0d7819 */ /* 0x000fe2000001140c */
[----:B------:R-:W-:Y:S02]  /*dd50*/  IMAD R0, R5, UR4, RZ ;  /* 0x0000000405007c24 */ /* 0x000fe4000f8e02ff */
[----:B------:R-:W-:Y:S02]  /*dd60*/  VIADD R14, R12, 0x60 ;  /* 0x000000600c0e7836 */ /* 0x000fe40000000000 */
        /* <DEDUP_REMOVED lines=16> */
[----:B------:R1:W-:Y:S04]  /*de70*/  @!P1 STG.E.128 desc[UR20][R2.64], R20 ;  /* 0x0000001402009986 */ /* 0x0003e8000c101d14 */
[----:B---3--:R1:W-:Y:S02]  /*de80*/  @!P0 STG.E.128 desc[UR20][R2.64+0x80], R16 ;  /* 0x0000801002008986 */ /* 0x0083e4000c101d14 */
.L_x_2145:
[----:B------:R-:W-:Y:S05]  /*de90*/  BSYNC B0 ;  /* 0x0000000000007941 */ /* 0x000fea0003800000 */
.L_x_2144:
[----:B------:R-:W-:Y:S01]  /*dea0*/  ISETP.GE.AND P5, PT, R14, R179, PT ;  /* 0x000000b30e00720c */ /* 0x000fe20003fa6270 */
[----:B-1----:R-:W-:Y:S01]  /*deb0*/  VIADD R20, R12, 0x70 ;  /* 0x000000700c147836 */ /* 0x002fe20000000000 */
[----:B---3--:R1:W2:Y:S01]  /*dec0*/  LDS.128 R16, [R210+0x800] ;  /* 0x00080000d2107984 */ /* 0x0082a20000000c00 */
[----:B------:R-:W-:Y:S01]  /*ded0*/  ISETP.NE.AND P0, PT, R25, RZ, PT ;  /* 0x000000ff1900720c */ /* 0x000fe20003f05270 */
[----:B------:R-:W-:Y:S02]  /*dee0*/  BSSY B0, `(.L_x_2146) ;  /* 0x0000014000007945 */ /* 0x000fe40003800000 */
[----:B------:R1:W3:Y:S10]  /*def0*/  LDS.128 R12, [R210+0x4800] ;  /* 0x00480000d20c7984 */ /* 0x0002f40000000c00 */
        /* <DEDUP_REMOVED lines=17> */
[----:B---3--:R4:W-:Y:S02]  /*e010*/  @!P0 STG.E.128 desc[UR20][R2.64+0x80], R12 ;  /* 0x0000800c02008986 */ /* 0x0089e4000c101d14 */
.L_x_2147:
[----:B------:R-:W-:Y:S05]  /*e020*/  BSYNC B0 ;  /* 0x0000000000007941 */ /* 0x000fea0003800000 */
.L_x_2146:
[----:B--2-4-:R2:W4:Y:S01]  /*e030*/  LDS.128 R16, [R210+0x1000] ;  /* 0x00100000d2107984 */ /* 0x0145220000000c00 */
[----:B------:R-:W-:Y:S01]  /*e040*/  ISETP.NE.AND P0, PT, R26, RZ, PT ;  /* 0x000000ff1a00720c */ /* 0x000fe20003f05270 */
[----:B------:R-:W-:Y:S01]  /*e050*/  BSSY B0, `(.L_x_2148) ;  /* 0x0000015000007945 */ /* 0x000fe20003800000 */
[----:B------:R-:W-:Y:S01]  /*e060*/  ISETP.GE.AND P4, PT, R20, R179, PT ;  /* 0x000000b31400720c */ /* 0x000fe20003f86270 */
        /* <DEDUP_REMOVED lines=18> */
[----:B---3--:R4:W-:Y:S02]  /*e190*/  @!P0 STG.E.128 desc[UR20][R2.64+0x80], R12 ;  /* 0x0000800c02008986 */ /* 0x0089e4000c101d14 */
.L_x_2149:
[----:B------:R-:W-:Y:S05]  /*e1a0*/  BSYNC B0 ;  /* 0x0000000000007941 */ /* 0x000fea0003800000 */
.L_x_2148:
[----:B----4-:R4:W1:Y:S01]  /*e1b0*/  LDS.128 R16, [R210+0x1800] ;  /* 0x00180000d2107984 */ /* 0x0108620000000c00 */
[----:B------:R-:W-:Y:S01]  /*e1c0*/  ISETP.NE.AND P0, PT, R27, RZ, PT ;  /* 0x000000ff1b00720c */ /* 0x000fe20003f05270 */
[----:B------:R-:W-:Y:S02]  /*e1d0*/  BSSY B0, `(.L_x_2150) ;  /* 0x0000014000007945 */ /* 0x000fe40003800000 */
[----:B---3--:R4:W3:Y:S10]  /*e1e0*/  LDS.128 R12, [R210+0x5800] ;  /* 0x00580000d20c7984 */ /* 0x0088f40000000c00 */
        /* <DEDUP_REMOVED lines=18> */
.L_x_2151:
[----:B------:R-:W-:Y:S05]  /*e310*/  BSYNC B0 ;  /* 0x0000000000007941 */ /* 0x000fea0003800000 */
.L_x_2150:
        /* <DEDUP_REMOVED lines=21> */
.L_x_2153:
[----:B------:R-:W-:Y:S05]  /*e470*/  BSYNC B0 ;  /* 0x0000000000007941 */ /* 0x000fea0003800000 */
.L_x_2152:
        /* <DEDUP_REMOVED lines=21> */
.L_x_2155:
[----:B------:R-:W-:Y:S05]  /*e5d0*/  BSYNC B0 ;  /* 0x0000000000007941 */ /* 0x000fea0003800000 */
.L_x_2154:
        /* <DEDUP_REMOVED lines=21> */
.L_x_2157:
[----:B------:R-:W-:Y:S05]  /*e730*/  BSYNC B0 ;  /* 0x0000000000007941 */ /* 0x000fea0003800000 */
.L_x_2156:
        /* <DEDUP_REMOVED lines=21> */
.L_x_2106:
[----:B------:R-:W2:Y:S01]  /*e890*/  LDL R31, [R1+0x9c] ;  /* 0x00009c00011f7983 */ /* 0x000ea20000100800 */
[----:B------:R-:W1:Y:S01]  /*e8a0*/  LDC.U8 R9, c[0x0][0x3d9] ;  /* 0x0000f640ff097b82 */ /* 0x000e620000000000 */
[----:B------:R-:W-:-:S07]  /*e8b0*/  LEA.HI R12, R18, R104, RZ, 0x3 ;  /* 0x00000068120c7211 */ /* 0x000fce00078f18ff */
[----:B------:R-:W3:Y:S01]  /*e8c0*/  LDC.U8 R13, c[0x0][0x3d8] ;  /* 0x0000f600ff0d7b82 */ /* 0x000ee20000000000 */
[----:B-1----:R-:W-:Y:S02]  /*e8d0*/  ISETP.NE.AND P1, PT, R9, RZ, PT ;  /* 0x000000ff0900720c */ /* 0x002fe40003f25270 */
[----:B---3--:R-:W-:-:S04]  /*e8e0*/  ISETP.NE.AND P2, PT, R13, RZ, PT ;  /* 0x000000ff0d00720c */ /* 0x008fc80003f45270 */
[----:B------:R-:W-:-:S07]  /*e8f0*/  ISETP.EQ.AND P5, PT, R9, RZ, P2 ;  /* 0x000000ff0900720c */ /* 0x000fce00017a2270 */
[----:B------:R-:W1:Y:S01]  /*e900*/  @P1 LDC.64 R10, c[0x0][0x2c0] ;  /* 0x0000b000ff0a1b82 */ /* 0x000e620000000a00 */
[----:B------:R-:W-:-:S07]  /*e910*/  @P1 MOV R18, 0x1 ;  /* 0x0000000100121802 */ /* 0x000fce0000000f00 */
[----:B------:R-:W3:Y:S01]  /*e920*/  @P1 LDC R20, c[0x0][0x2c0] ;  /* 0x0000b000ff141b82 */ /* 0x000ee20000000800 */
[----:B-1----:R-:W-:Y:S01]  /*e930*/  @P1 IMAD R19, R11, R10, RZ ;  /* 0x0000000a0b131224 */ /* 0x002fe200078e02ff */
[----:B--2---:R-:W-:-:S13]  /*e940*/  ISETP.NE.AND P0, PT, R31, -0x1, PT ;  /* 0xffffffff1f00780c */ /* 0x004fda0003f05270 */
[----:B------:R-:W1:Y:S01]  /*e950*/  @!P0 LDC.64 R4, c[0x0][0x290] ;  /* 0x0000a400ff048b82 */ /* 0x000e620000000a00 */
[----:B------:R-:W-:-:S07]  /*e960*/  @!P0 SHF.R.S32.HI R0, RZ, 0x1f, R105 ;  /* 0x0000001fff008819 */ /* 0x000fce0000011469 */
[----:B------:R-:W2:Y:S01]  /*e970*/  @P0 LDC.64 R6, c[0x0][0x298] ;  /* 0x0000a600ff060b82 */ /* 0x000ea20000000a00 */
[----:B-1----:R-:W-:-:S04]  /*e980*/  @!P0 IMAD R0, R0, R4, RZ ;  /* 0x0000000400008224 */ /* 0x002fc800078e02ff */
[C---:B------:R-:W-:Y:S01]  /*e990*/  @!P0 IMAD R8, R105.reuse, R5, R0 ;  /* 0x0000000569088224 */ /* 0x040fe200078e0200 */
[----:B------:R-:W-:Y:S01]  /*e9a0*/  LOP3.LUT R0, R12, 0xfffffff8, RZ, 0xc0, !PT ;  /* 0xfffffff80c007812 */ /* 0x000fe200078ec0ff */
[----:B------:R-:W-:-:S04]  /*e9b0*/  @!P0 IMAD.WIDE.U32 R4, R105, R4, RZ ;  /* 0x0000000469048225 */ /* 0x000fc800078e00ff */
[----:B--2---:R-:W-:Y:S01]  /*e9c0*/  @P0 IMAD.WIDE.U32 R2, R31, R6, RZ ;  /* 0x000000061f020225 */ /* 0x004fe200078e00ff */
[----:B------:R-:W-:-:S03]  /*e9d0*/  @!P0 MOV R2, R4 ;  /* 0x0000000400028202 */ /* 0x000fc60000000f00 */
[----:B------:R-:W-:Y:S02]  /*e9e0*/  @P0 IMAD R7, R31, R7, R3 ;  /* 0x000000071f070224 */ /* 0x000fe400078e0203 */
[----:B------:R-:W-:Y:S02]  /*e9f0*/  IMAD.IADD R0, R104, 0x1, -R0 ;  /* 0x0000000168007824 */ /* 0x000fe400078e0a00 */
[----:B------:R-:W-:Y:S01]  /*ea00*/  @!P0 IMAD.IADD R7, R5, 0x1, R8 ;  /* 0x0000000105078824 */ /* 0x000fe200078e0208 */
[----:B---3--:R-:W-:Y:S06]  /*ea10*/  @P1 BRA `(.L_x_2158) ;  /* 0x0000000000181947 */ /* 0x008fec0003800000 */
[----:B------:R-:W1:Y:S01]  /*ea20*/  LDC R19, c[0x0][0x2c4] ;  /* 0x0000b100ff137b82 */ /* 0x000e620000000800 */
[----:B------:R-:W-:Y:S02]  /*ea30*/  ISETP.NE.AND P0, PT, R13, RZ, PT ;  /* 0x000000ff0d00720c */ /* 0x000fe40003f05270 */
[----:B------:R-:W-:-:S05]  /*ea40*/  MOV R20, 0x1 ;  /* 0x0000000100147802 */ /* 0x000fca0000000f00 */
[----:B------:R-:W2:Y:S08]  /*ea50*/  LDC R18, c[0x0][0x270] ;  /* 0x00009c00ff127b82 */ /* 0x000eb00000000800 */
[----:B-1----:R-:W2:Y:S02]  /*ea60*/  @P0 LDC R19, c[0x0][0x2e4] ;  /* 0x0000b900ff130b82 */ /* 0x002ea40000000800 */
[----:B--2---:R-:W-:-:S07]  /*ea70*/  IMAD R18, R19, R18, RZ ;  /* 0x0000001213127224 */ /* 0x004fce00078e02ff */
.L_x_2158:
[----:B------:R-:W1:Y:S01]  /*ea80*/  S2R R4, SR_CTAID.X ;  /* 0x0000000000047919 */ /* 0x000e620000002500 */
[----:B------:R-:W-:Y:S01]  /*ea90*/  IMAD.IADD R16, R240, 0x1, -R106 ;  /* 0x00000001f0107824 */ /* 0x000fe200078e0a6a */
[----:B------:R-:W2:Y:S01]  /*eaa0*/  @P5 LDC R21, c[0x0][0x2c4] ;  /* 0x0000b100ff155b82 */ /* 0x000ea20000000800 */
[----:B------:R-:W-:Y:S01]  /*eab0*/  SHF.R.S32.HI R12, RZ, 0x3, R12 ;  /* 0x00000003ff0c7819 */ /* 0x000fe2000001140c */
[C---:B------:R-:W-:Y:S01]  /*eac0*/  IMAD.SHL.U32 R17, R0.reuse, 0x8, RZ ;  /* 0x0000000800117824 */ /* 0x040fe200078e00ff */
[----:B------:R-:W-:Y:S01]  /*ead0*/  ISETP.NE.AND P6, PT, R0, RZ, PT ;  /* 0x000000ff0000720c */ /* 0x000fe20003fc5270 */
[----:B------:R-:W-:Y:S01]  /*eae0*/  ULDC.64 UR4, c[0x0][0x2a0] ;  /* 0x0000a80000047ab9 */ /* 0x000fe20000000a00 */
[C---:B------:R-:W-:Y:S01]  /*eaf0*/  ISETP.GE.AND P1, PT, R12.reuse, R16, PT ;  /* 0x000000100c00720c */ /* 0x040fe20003f26270 */
[C---:B------:R-:W-:Y:S01]  /*eb00*/  VIADD R27, R12.reuse, 0x10 ;  /* 0x000000100c1b7836 */ /* 0x040fe20000000000 */
[----:B------:R-:W-:Y:S01]  /*eb10*/  SHF.R.S32.HI R0, RZ, 0x1f, R64 ;  /* 0x0000001fff007819 */ /* 0x000fe20000011440 */
[----:B------:R-:W-:Y:S01]  /*eb20*/  BSSY B0, `(.L_x_2159) ;  /* 0x000001d000007945 */ /* 0x000fe20003800000 */
[C---:B------:R-:W-:Y:S01]  /*eb30*/  IADD3 R2, P0, R17.reuse, R2, RZ ;  /* 0x0000000211027210 */ /* 0x040fe20007f1e0ff */
[----:B------:R-:W-:Y:S01]  /*eb40*/  VIADD R29, R12, 0x30 ;  /* 0x000000300c1d7836 */ /* 0x000fe20000000000 */
[----:B------:R-:W-:Y:S01]  /*eb50*/  SHF.R.S32.HI R13, RZ, 0x1f, R12 ;  /* 0x0000001fff0d7819 */ /* 0x000fe2000001140c */
[----:B------:R-:W-:Y:S01]  /*eb60*/  IMAD R0, R0, UR4, RZ ;  /* 0x0000000400007c24 */ /* 0x000fe2000f8e02ff */
[C---:B------:R-:W-:Y:S01]  /*eb70*/  LEA.HI.X.SX32 R3, R17.reuse, R7, 0x1, P0 ;  /* 0x0000000711037211 */ /* 0x040fe200000f0eff */
[----:B------:R-:W-:Y:S01]  /*eb80*/  VIADD R24, R17, 0x40 ;  /* 0x0000004011187836 */ /* 0x000fe20000000000 */
[----:B------:R-:W-:Y:S01]  /*eb90*/  IADD3 R30, R12, 0x20, RZ ;  /* 0x000000200c1e7810 */ /* 0x000fe20007ffe0ff */
[C---:B------:R-:W-:Y:S01]  /*eba0*/  IMAD R10, R64.reuse, UR5, R0 ;  /* 0x00000005400a7c24 */ /* 0x040fe2000f8e0200 */
[-C--:B------:R-:W-:Y:S01]  /*ebb0*/  ISETP.GE.AND P3, PT, R27, R16.reuse, PT ;  /* 0x000000101b00720c */ /* 0x080fe20003f66270 */
[----:B------:R-:W-:Y:S01]  /*ebc0*/  IMAD.WIDE.U32 R14, R64, UR4, R2 ;  /* 0x00000004400e7c25 */ /* 0x000fe2000f8e0002 */
[----:B------:R-:W-:-:S04]  /*ebd0*/  ISETP.GE.AND P4, PT, R30, R16, PT ;  /* 0x000000101e00720c */ /* 0x000fc80003f86270 */
[----:B------:R-:W-:Y:S01]  /*ebe0*/  IADD3 R11, R10, R15, RZ ;  /* 0x0000000f0a0b7210 */ /* 0x000fe20007ffe0ff */
[----:B-1----:R-:W-:Y:S01]  /*ebf0*/  IMAD.WIDE R6, R4, 0x80, R12 ;  /* 0x0000008004067825 */ /* 0x002fe200078e020c */
        /* <DEDUP_REMOVED lines=15> */
.L_x_2160:
[----:B------:R-:W-:Y:S05]  /*ecf0*/  BSYNC B0 ;  /* 0x0000000000007941 */ /* 0x000fea0003800000 */
.L_x_2159:
[----:B------:R-:W-:Y:S01]  /*ed00*/  ISETP.GE.AND P0, PT, R29, R16, PT ;  /* 0x000000101d00720c */ /* 0x000fe20003f06270 */
[----:B------:R-:W-:Y:S01]  /*ed10*/  BSSY B0, `(.L_x_2161) ;  /* 0x0000015000007945 */ /* 0x000fe20003800000 */
[----:B------:R-:W-:Y:S02]  /*ed20*/  VIADD R28, R12, 0x40 ;  /* 0x000000400c1c7836 */ /* 0x000fe40000000000 */
[----:B------:R-:W-:Y:S01]  /*ed30*/  P2R R8, PR, RZ, 0x1 ;  /* 0x00000001ff087803 */ /* 0x000fe20000000000 */
[----:B------:R-:W-:Y:S08]  /*ed40*/  @P3 BRA `(.L_x_2162) ;  /* 0x0000000000443947 */ /* 0x000ff00003800000 */
        /* <DEDUP_REMOVED lines=17> */
.L_x_2162:
[----:B------:R-:W-:Y:S05]  /*ee60*/  BSYNC B0 ;  /* 0x0000000000007941 */ /* 0x000fea0003800000 */
.L_x_2161:
        /* <DEDUP_REMOVED lines=10> */
[----:B-1-3--:R-:W-:Y:S01]  /*ef10*/  IMAD.X R2, RZ, RZ, R7, P0 ;  /* 0x000000ffff027224 */ /* 0x00afe200000e0607 */
        /* <DEDUP_REMOVED lines=11> */
.L_x_2164:
[----:B------:R-:W-:Y:S05]  /*efd0*/  BSYNC B0 ;  /* 0x0000000000007941 */ /* 0x000fea0003800000 */
.L_x_2163:
[----:B------:R-:W-:Y:S01]  /*efe0*/  ISETP.NE.AND P0, PT, R8, RZ, PT ;  /* 0x000000ff0800720c */ /* 0x000fe20003f05270 */
[----:B------:R-:W-:Y:S01]  /*eff0*/  BSSY B0, `(.L_x_2165) ;  /* 0x0000015000007945 */ /* 0x000fe20003800000 */
[----:B------:R-:W-:-:S04]  /*f000*/  ISETP.GE.AND P1, PT, R26, R16, PT ;  /* 0x000000101a00720c */ /* 0x000fc80003f26270 */
[----:B------:R-:W-:-:S07]  /*f010*/  P2R R8, PR, RZ, 0x2 ;  /* 0x00000002ff087803 */ /* 0x000fce0000000000 */
[----:B------:R-:W-:Y:S05]  /*f020*/  @P0 BRA `(.L_x_2166) ;  /* 0x0000000000440947 */ /* 0x000fea0003800000 */
[----:B------:R-:W-:Y:S01]  /*f030*/  IADD3 R0, P0, R6, 0x30, RZ ;  /* 0x0000003006007810 */ /* 0x000fe20007f1e0ff */
[----:B------:R-:W-:Y:S01]  /*f040*/  ULDC.64 UR4, c[0x0][0x298] ;  /* 0x0000a60000047ab9 */ /* 0x000fe20000000a00 */
[----:B------:R-:W-:Y:S01]  /*f050*/  MOV R5, R11 ;  /* 0x0000000b00057202 */ /* 0x000fe20000000f00 */
[----:B------:R-:W-:Y:S01]  /*f060*/  IMAD.MOV.U32 R4, RZ, RZ, R14 ;  /* 0x000000ffff047224 */ /* 0x000fe200078e000e */
[----:B------:R-:W-:Y:S01]  /*f070*/  ULDC UR6, c[0x0][0x2d0] ;  /* 0x0000b40000067ab9 */ /* 0x000fe20000000800 */
[----:B-1-34-:R-:W-:Y:S01]  /*f080*/  IMAD.X R2, RZ, RZ, R7, P0 ;  /* 0x000000ffff027224 */ /* 0x01afe200000e0607 */
        /* <DEDUP_REMOVED lines=11> */
.L_x_2166:
[----:B------:R-:W-:Y:S05]  /*f140*/  BSYNC B0 ;  /* 0x0000000000007941 */ /* 0x000fea0003800000 */
.L_x_2165:
[----:B------:R-:W-:Y:S01]  /*f150*/  ISETP.NE.AND P0, PT, R9, RZ, PT ;  /* 0x000000ff0900720c */ /* 0x000fe20003f05270 */
[----:B------:R-:W-:Y:S01]  /*f160*/  BSSY B0, `(.L_x_2167) ;  /* 0x0000016000007945 */ /* 0x000fe20003800000 */
[----:B------:R-:W-:Y:S01]  /*f170*/  ISETP.NE.OR P3, PT, R31, -0x1, !P5 ;  /* 0xffffffff1f00780c */ /* 0x000fe20006f65670 */
[C---:B------:R-:W-:Y:S02]  /*f180*/  VIADD R22, R12.reuse, 0x60 ;  /* 0x000000600c167836 */ /* 0x040fe40000000000 */
[----:B------:R-:W-:-:S08]  /*f190*/  VIADD R25, R12, 0x70 ;  /* 0x000000700c197836 */ /* 0x000fd00000000000 */
        /* <DEDUP_REMOVED lines=18> */
.L_x_2168:
[----:B------:R-:W-:Y:S05]  /*f2c0*/  BSYNC B0 ;  /* 0x0000000000007941 */ /* 0x000fea0003800000 */
.L_x_2167:
[----:B--2---:R-:W-:Y:S01]  /*f2d0*/  @!P3 IMAD R31, R105, R21, RZ ;  /* 0x00000015691fb224 */ /* 0x004fe200078e02ff */
[----:B------:R-:W-:Y:S01]  /*f2e0*/  ISETP.NE.AND P0, PT, R8, RZ, PT ;  /* 0x000000ff0800720c */ /* 0x000fe20003f05270 */
[----:B------:R-:W-:Y:S01]  /*f2f0*/  BSSY B0, `(.L_x_2169) ;  /* 0x0000018000007945 */ /* 0x000fe20003800000 */
[----:B------:R-:W-:Y:S01]  /*f300*/  ISETP.GE.AND P1, PT, R25, R16, PT ;  /* 0x000000101900720c */ /* 0x000fe20003f26270 */
[----:B------:R-:W-:Y:S01]  /*f310*/  IMAD R8, R105, R18, RZ ;  /* 0x0000001269087224 */ /* 0x000fe200078e02ff */
[----:B------:R2:W-:Y:S01]  /*f320*/  @!P3 STL [R1+0x9c], R31 ;  /* 0x00009c1f0100b387 */ /* 0x0005e20000100800 */
[----:B------:R-:W-:Y:S02]  /*f330*/  ISETP.GE.AND P4, PT, R22, R16, PT ;  /* 0x000000101600720c */ /* 0x000fe40003f86270 */
[----:B------:R-:W-:-:S06]  /*f340*/  P2R R21, PR, RZ, 0x2 ;  /* 0x00000002ff157803 */ /* 0x000fcc0000000000 */
        /* <DEDUP_REMOVED lines=18> */
.L_x_2170:
[----:B------:R-:W-:Y:S05]  /*f470*/  BSYNC B0 ;  /* 0x0000000000007941 */ /* 0x000fea0003800000 */
.L_x_2169:
[----:B------:R-:W-:Y:S01]  /*f480*/  SEL R0, R8, RZ, !P5 ;  /* 0x000000ff08007207 */ /* 0x000fe20006800000 */
[----:B------:R-:W-:Y:S01]  /*f490*/  BSSY B0, `(.L_x_2171) ;  /* 0x000001b000007945 */ /* 0x000fe20003800000 */
[-C--:B------:R-:W-:Y:S02]  /*f4a0*/  ISETP.GE.OR P0, PT, R27, R16.reuse, P6 ;  /* 0x000000101b00720c */ /* 0x080fe40003706670 */
[----:B-1-34-:R-:W-:Y:S02]  /*f4b0*/  @!P5 CS2R R2, SRZ ;  /* 0x000000000002d805 */ /* 0x01afe4000001ff00 */
[----:B------:R-:W-:Y:S01]  /*f4c0*/  ISETP.GE.OR P3, PT, R12, R16, P6 ;  /* 0x000000100c00720c */ /* 0x000fe20003766670 */
[----:B------:R-:W-:Y:S01]  /*f4d0*/  IMAD R19, R64, R19, R0 ;  /* 0x0000001340137224 */ /* 0x000fe200078e0200 */
[----:B------:R-:W-:Y:S01]  /*f4e0*/  P2R R23, PR, RZ, 0x1 ;  /* 0x00000001ff177803 */ /* 0x000fe20000000000 */
[----:B------:R-:W-:Y:S01]  /*f4f0*/  IMAD R18, R106, R20, RZ ;  /* 0x000000146a127224 */ /* 0x000fe200078e02ff */
[--C-:B------:R-:W-:Y:S01]  /*f500*/  @P5 SHF.R.S32.HI R3, RZ, 0x1f, R31.reuse ;  /* 0x0000001fff035819 */ /* 0x100fe2000001141f */
[----:B------:R-:W-:Y:S01]  /*f510*/  @P5 IMAD.MOV.U32 R2, RZ, RZ, R31 ;  /* 0x000000ffff025224 */ /* 0x000fe200078e001f */
[----:B------:R-:W-:Y:S07]  /*f520*/  @P4 BRA `(.L_x_2172) ;  /* 0x0000000000444947 */ /* 0x000fee0003800000 */
        /* <DEDUP_REMOVED lines=17> */
.L_x_2172:
[----:B------:R-:W-:Y:S05]  /*f640*/  BSYNC B0 ;  /* 0x0000000000007941 */ /* 0x000fea0003800000 */
.L_x_2171:
        /* <DEDUP_REMOVED lines=15> */
[----:B-1----:R-:W-:Y:S01]  /*f740*/  IMAD.WIDE.U32 R4, R0, UR4, R2 ;  /* 0x0000000400047c25 */ /* 0x002fe2000f8e0002 */
        /* <DEDUP_REMOVED lines=9> */
.L_x_2174:
[----:B------:R-:W-:Y:S05]  /*f7e0*/  BSYNC B0 ;  /* 0x0000000000007941 */ /* 0x000fea0003800000 */
.L_x_2173:
[----:B------:R-:W-:Y:S04]  /*f7f0*/  BSSY B0, `(.L_x_2175) ;  /* 0x000000a000007945 */ /* 0x000fe80003800000 */
[----:B------:R-:W-:Y:S05]  /*f800*/  @P3 BRA `(.L_x_2176) ;  /* 0x0000000000203947 */ /* 0x000fea0003800000 */
[----:B------:R-:W-:Y:S01]  /*f810*/  IMAD R0, R12, R20, RZ ;  /* 0x000000140c007224 */ /* 0x000fe200078e02ff */
[----:B------:R-:W-:-:S04]  /*f820*/  ULDC.64 UR4, c[0x0][0x2b0] ;  /* 0x0000ac0000047ab9 */ /* 0x000fc80000000a00 */
[----:B---3--:R-:W-:-:S04]  /*f830*/  IADD3 R3, P0, R0, R9, RZ ;  /* 0x0000000900037210 */ /* 0x008fc80007f1e0ff */
[----:B------:R-:W-:Y:S02]  /*f840*/  LEA.HI.X.SX32 R0, R0, R8, 0x1, P0 ;  /* 0x0000000800007211 */ /* 0x000fe400000f0eff */
[----:B------:R-:W-:-:S04]  /*f850*/  LEA R2, P0, R3, UR4, 0x2 ;  /* 0x0000000403027c11 */ /* 0x000fc8000f8010ff */
[----:B------:R-:W-:Y:S01]  /*f860*/  LEA.HI.X R3, R3, UR5, R0, 0x2, P0 ;  /* 0x0000000503037c11 */ /* 0x000fe200080f1400 */
[----:B------:R-:W-:-:S05]  /*f870*/  IMAD.MOV.U32 R0, RZ, RZ, 0x7f800000 ;  /* 0x7f800000ff007424 */ /* 0x000fca00078e00ff */
[----:B------:R4:W-:Y:S03]  /*f880*/  STG.E desc[UR20][R2.64], R0 ;  /* 0x0000000002007986 */ /* 0x0009e6000c101914 */
.L_x_2176:
[----:B------:R-:W-:Y:S05]  /*f890*/  BSYNC B0 ;  /* 0x0000000000007941 */ /* 0x000fea0003800000 */
.L_x_2175:
        /* <DEDUP_REMOVED lines=8> */
[----:B----4-:R-:W-:Y:S01]  /*f920*/  IMAD R0, R27, R20, RZ ;  /* 0x000000141b007224 */ /* 0x010fe200078e02ff */
[----:B------:R-:W-:-:S04]  /*f930*/  ULDC.64 UR4, c[0x0][0x2b0] ;  /* 0x0000ac0000047ab9 */ /* 0x000fc80000000a00 */
[----:B---3--:R-:W-:-:S04]  /*f940*/  IADD3 R3, P0, R0, R9, RZ ;  /* 0x0000000900037210 */ /* 0x008fc80007f1e0ff */
[----:B------:R-:W-:Y:S02]  /*f950*/  LEA.HI.X.SX32 R0, R0, R8, 0x1, P0 ;  /* 0x0000000800007211 */ /* 0x000fe400000f0eff */
[----:B------:R-:W-:-:S04]  /*f960*/  LEA R2, P0, R3, UR4, 0x2 ;  /* 0x0000000403027c11 */ /* 0x000fc8000f8010ff */
[----:B------:R-:W-:Y:S01]  /*f970*/  LEA.HI.X R3, R3, UR5, R0, 0x2, P0 ;  /* 0x0000000503037c11 */ /* 0x000fe200080f1400 */
[----:B------:R-:W-:-:S05]  /*f980*/  IMAD.MOV.U32 R0, RZ, RZ, 0x7f800000 ;  /* 0x7f800000ff007424 */ /* 0x000fca00078e00ff */
[----:B------:R3:W-:Y:S03]  /*f990*/  STG.E desc[UR20][R2.64], R0 ;  /* 0x0000000002007986 */ /* 0x0007e6000c101914 */
.L_x_2178:
[----:B------:R-:W-:Y:S05]  /*f9a0*/  BSYNC B0 ;  /* 0x0000000000007941 */ /* 0x000fea0003800000 */
.L_x_2177:
[----:B------:R-:W-:Y:S04]  /*f9b0*/  BSSY B0, `(.L_x_2179) ;  /* 0x000000a000007945 */ /* 0x000fe80003800000 */
[----:B------:R-:W-:Y:S05]  /*f9c0*/  @P5 BRA `(.L_x_2180) ;  /* 0x0000000000205947 */ /* 0x000fea0003800000 */
[----:B---34-:R-:W-:Y:S01]  /*f9d0*/  IMAD R0, R30, R20, RZ ;  /* 0x000000141e007224 */ /* 0x018fe200078e02ff */
[----:B------:R-:W-:-:S04]  /*f9e0*/  ULDC.64 UR4, c[0x0][0x2b0] ;  /* 0x0000ac0000047ab9 */ /* 0x000fc80000000a00 */
[----:B------:R-:W-:-:S04]  /*f9f0*/  IADD3 R3, P0, R0, R9, RZ ;  /* 0x0000000900037210 */ /* 0x000fc80007f1e0ff */
[----:B------:R-:W-:Y:S02]  /*fa00*/  LEA.HI.X.SX32 R0, R0, R8, 0x1, P0 ;  /* 0x0000000800007211 */ /* 0x000fe400000f0eff */
[----:B------:R-:W-:-:S04]  /*fa10*/  LEA R2, P0, R3, UR4, 0x2 ;  /* 0x0000000403027c11 */ /* 0x000fc8000f8010ff */
[----:B------:R-:W-:Y:S01]  /*fa20*/  LEA.HI.X R3, R3, UR5, R0, 0x2, P0 ;  /* 0x0000000503037c11 */ /* 0x000fe200080f1400 */
[----:B------:R-:W-:-:S05]  /*fa30*/  IMAD.MOV.U32 R0, RZ, RZ, 0x7f800000 ;  /* 0x7f800000ff007424 */ /* 0x000fca00078e00ff */
[----:B------:R3:W-:Y:S03]  /*fa40*/  STG.E desc[UR20][R2.64], R0 ;  /* 0x0000000002007986 */ /* 0x0007e6000c101914 */
.L_x_2180:
[----:B------:R-:W-:Y:S05]  /*fa50*/  BSYNC B0 ;  /* 0x0000000000007941 */ /* 0x000fea0003800000 */
.L_x_2179:
        /* <DEDUP_REMOVED lines=10> */
.L_x_2182:
[----:B------:R-:W-:Y:S05]  /*fb00*/  BSYNC B0 ;  /* 0x0000000000007941 */ /* 0x000fea0003800000 */
.L_x_2181:
        /* <DEDUP_REMOVED lines=10> */
.L_x_2184:
[----:B------:R-:W-:Y:S05]  /*fbb0*/  BSYNC B0 ;  /* 0x0000000000007941 */ /* 0x000fea0003800000 */
.L_x_2183:
        /* <DEDUP_REMOVED lines=10> */
.L_x_2186:
[----:B------:R-:W-:Y:S05]  /*fc60*/  BSYNC B0 ;  /* 0x0000000000007941 */ /* 0x000fea0003800000 */
.L_x_2185:
        /* <DEDUP_REMOVED lines=10> */
.L_x_2188:
[----:B------:R-:W-:Y:S05]  /*fd10*/  BSYNC B0 ;  /* 0x0000000000007941 */ /* 0x000fea0003800000 */
.L_x_2187:
[----:B------:R-:W-:Y:S05]  /*fd20*/  @P6 EXIT ;  /* 0x000000000000694d */ /* 0x000fea0003800000 */
[----:B---34-:R-:W-:Y:S01]  /*fd30*/  IMAD R0, R25, R20, RZ ;  /* 0x0000001419007224 */ /* 0x018fe200078e02ff */
        /* <DEDUP_REMOVED lines=8> */
.L_x_2189:
        /* <DEDUP_REMOVED lines=12> */
.L_x_2945:


//--------------------- .text._ZN5flash16flash_fwd_kernelI23Flash_fwd_kernel_traitsILi128ELi128ELi32ELi4ELb0ELb0EN7cutlass6half_tE19Flash_kernel_traitsILi128ELi128ELi32ELi4ES3_EELb0ELb0ELb0ELb1ELb0ELb0ELb1ELb0EEEvNS_16Flash_fwd_paramsE --------------------------
	.section	.text._ZN5flash16flash_fwd_kernelI23Flash_fwd_kernel_traitsILi128ELi128ELi32ELi4ELb0ELb0EN7cutlass6half_tE19Flash_kernel_traitsILi128ELi128ELi32ELi4ES3_EELb0ELb0ELb0ELb1ELb0ELb0ELb1ELb0EEEvNS_16Flash_fwd_paramsE,"ax",@progbits
	.align	128
        .global         _ZN5flash16flash_fwd_kernelI23Flash_fwd_kernel_traitsILi128ELi128ELi32ELi4ELb0ELb0EN7cutlass6half_tE19Flash_kernel_traitsILi128ELi128ELi32ELi4ES3_EELb0ELb0ELb0ELb1ELb0ELb0ELb1ELb0EEEvNS_16Flash_fwd_paramsE
        .type           _ZN5flash16flash_fwd_kernelI23Flash_fwd_kernel_traitsILi128ELi128ELi32ELi4ELb0ELb0EN7cutlass6half_tE19Flash_kernel_traitsILi128ELi128ELi32ELi4ES3_EELb0ELb0ELb0ELb1ELb0ELb0ELb1ELb0EEEvNS_16Flash_fwd_paramsE,@function
        .size           _ZN5flash16flash_fwd_kernelI23Flash_fwd_kernel_traitsILi128ELi128ELi32ELi4ELb0ELb0EN7cutlass6half_tE19Flash_kernel_traitsILi128ELi128ELi32ELi4ES3_EELb0ELb0ELb0ELb1ELb0ELb0ELb1ELb0EEEvNS_16Flash_fwd_paramsE,(.L_x_2946 - _ZN5flash16flash_fwd_kernelI23Flash_fwd_kernel_traitsILi128ELi128ELi32ELi4ELb0ELb0EN7cutlass6half_tE19Flash_kernel_traitsILi128ELi128ELi32ELi4ES3_EELb0ELb0ELb0ELb1ELb0ELb0ELb1ELb0EEEvNS_16Flash_fwd_paramsE)
        .other          _ZN5flash16flash_fwd_kernelI23Flash_fwd_kernel_traitsILi128ELi128ELi32ELi4ELb0ELb0EN7cutlass6half_tE19Flash_kernel_traitsILi128ELi128ELi32ELi4ES3_EELb0ELb0ELb0ELb1ELb0ELb0ELb1ELb0EEEvNS_16Flash_fwd_paramsE,@"STO_CUDA_ENTRY STV_DEFAULT"
_ZN5flash16flash_fwd_kernelI23Flash_fwd_kernel_traitsILi128ELi128ELi32ELi4ELb0ELb0EN7cutlass6half_tE19Flash_kernel_traitsILi128ELi128ELi32ELi4ES3_EELb0ELb0ELb0ELb1ELb0ELb0ELb1ELb0EEEvNS_16Flash_fwd_paramsE:
.text._ZN5flash16flash_fwd_kernelI23Flash_fwd_kernel_traitsILi128ELi128ELi32ELi4ELb0ELb0EN7cutlass6half_tE19Flash_kernel_traitsILi128ELi128ELi32ELi4ES3_EELb0ELb0ELb0ELb1ELb0ELb0ELb1ELb0EEEvNS_16Flash_fwd_paramsE:
        /* <DEDUP_REMOVED lines=40> */
.L_x_2190:
[----:B-1----:R-:W1:Y:S02]  /*0280*/  LDC R4, c[0x0][0x2c8] ;  /* 0x0000b200ff047b82 */ /* 0x002e640000000800 */
.L_x_2191:
        /* <DEDUP_REMOVED lines=112> */
.L_x_2193:
        /* <DEDUP_REMOVED lines=14> */
.L_x_2194:
        /* <DEDUP_REMOVED lines=78> */
.L_x_2196:
[----:B------:R-:W-:Y:S05]  /*0f50*/  BSYNC B0 ;  /* 0x0000000000007941 */ /* 0x000fea0003800000 */
.L_x_2195:
        /* <DEDUP_REMOVED lines=33> */
.L_x_2198:
[----:B------:R-:W-:Y:S05]  /*1170*/  BSYNC B0 ;  /* 0x0000000000007941 */ /* 0x000fea0003800000 */
.L_x_2197:
        /* <DEDUP_REMOVED lines=34> */
.L_x_2200:
[----:B------:R-:W-:Y:S05]  /*13a0*/  BSYNC B0 ;  /* 0x0000000000007941 */ /* 0x000fea0003800000 */
.L_x_2199:
        /* <DEDUP_REMOVED lines=35> */
.L_x_2202:
[----:B------:R-:W-:Y:S05]  /*15e0*/  BSYNC B0 ;  /* 0x0000000000007941 */ /* 0x000fea0003800000 */
.L_x_2201:
[----:B------:R-:W-:Y:S01]  /*15f0*/  LEA.HI.SX32 R92, R232, 0xffffffff, 0x1b ;  /* 0xffffffffe85c7811 */ /* 0x000fe200078fdaff */
[----:B------:R-:W-:Y:S01]  /*1600*/  BSSY B0, `(.L_x_2203) ;  /* 0x0000022000007945 */ /* 0x000fe20003800000 */
[----:B------:R-:W-:Y:S02]  /*1610*/  ISETP.GE.AND P0, PT, R5, R39, PT ;  /* 0x000000270500720c */ /* 0x000fe40003f06270 */
[----:B------:R-:W-:Y:S01]  /*1620*/  SHF.R.S32.HI R18, RZ, 0x4, R24 ;  /* 0x00000004ff127819 */ /* 0x000fe20000011418 */
        /* <DEDUP_REMOVED lines=31> */
.L_x_2204:
[----:B------:R-:W-:Y:S05]  /*1820*/  BSYNC B0 ;  /* 0x0000000000007941 */ /* 0x000fea0003800000 */
.L_x_2203:
[----:B------:R-:W-:Y:S01]  /*1830*/  LEA.HI R0, R24, R18, RZ, 0x1 ;  /* 0x0000001218007211 */ /* 0x000fe200078f08ff */
[----:B------:R-:W-:Y:S01]  /*1840*/  BSSY B0, `(.L_x_2205) ;  /* 0x0000021000007945 */ /* 0x000fe20003800000 */
[----:B------:R-:W-:Y:S02]  /*1850*/  ISETP.GE.AND P1, PT, R12, R19, PT ;  /* 0x000000130c00720c */ /* 0x000fe40003f26270 */
[----:B------:R-:W-:Y:S01]  /*1860*/  LOP3.LUT R5, R0, 0xfffffffe, RZ, 0xc0, !PT ;  /* 0xfffffffe00057812 */ /* 0x000fe200078ec0ff */
        /* <DEDUP_REMOVED lines=30> */
.L_x_2206:
[----:B------:R-:W-:Y:S05]  /*1a50*/  BSYNC B0 ;  /* 0x0000000000007941 */ /* 0x000fea0003800000 */
.L_x_2205:
[----:B------:R-:W-:Y:S01]  /*1a60*/  IMAD.SHL.U32 R0, R32, 0x40, RZ ;  /* 0x0000004020007824 */ /* 0x000fe200078e00ff */
[----:B------:R-:W-:Y:S01]  /*1a70*/  BSSY B0, `(.L_x_2207) ;  /* 0x0000023000007945 */ /* 0x000fe20003800000 */
[C---:B------:R-:W-:Y:S01]  /*1a80*/  ISETP.GE.AND P2, PT, R12.reuse, R19, PT ;  /* 0x000000130c00720c */ /* 0x040fe20003f46270 */
[----:B------:R-:W-:Y:S01]  /*1a90*/  IMAD.SHL.U32 R12, R12, 0x8, RZ ;  /* 0x000000080c0c7824 */ /* 0x000fe200078e00ff */
[----:B------:R-:W-:Y:S02]  /*1aa0*/  IADD3 R24, R18, -R5, RZ ;  /* 0x8000000512187210 */ /* 0x000fe40007ffe0ff */
[----:B------:R-:W-:Y:S01]  /*1ab0*/  LOP3.LUT R5, R0, 0x1c0, RZ, 0xc0, !PT ;  /* 0x000001c000057812 */ /* 0x000fe200078ec0ff */
        /* <DEDUP_REMOVED lines=30> */
.L_x_2208:
[----:B------:R-:W-:Y:S05]  /*1ca0*/  BSYNC B0 ;  /* 0x0000000000007941 */ /* 0x000fea0003800000 */
.L_x_2207:
[----:B------:R-:W-:Y:S01]  /*1cb0*/  IMAD.IADD R121, R43, 0x1, R25 ;  /* 0x000000012b797824 */ /* 0x000fe200078e0219 */
[C---:B------:R-:W-:Y:S01]  /*1cc0*/  SHF.L.U64.HI R114, R22.reuse, 0x5, R23 ;  /* 0x0000000516727819 */ /* 0x040fe20000010217 */
[----:B------:R-:W-:Y:S01]  /*1cd0*/  IMAD.MOV.U32 R120, RZ, RZ, R42 ;  /* 0x000000ffff787224 */ /* 0x000fe200078e002a */
[----:B------:R-:W-:Y:S01]  /*1ce0*/  LOP3.LUT R0, R5, 0x8, R12, 0xf8, !PT ;  /* 0x0000000805007812 */ /* 0x000fe200078ef80c */
[----:B------:R-:W-:Y:S01]  /*1cf0*/  IMAD.SHL.U32 R93, R22, 0x20, RZ ;  /* 0x00000020165d7824 */ /* 0x000fe200078e00ff */
[----:B------:R-:W-:Y:S01]  /*1d00*/  SHF.R.S32.HI R18, RZ, 0x1f, R92 ;  /* 0x0000001fff127819 */ /* 0x000fe2000001145c */
[----:B------:R-:W-:Y:S01]  /*1d10*/  IMAD R3, R114, R92, RZ ;  /* 0x0000005c72037224 */ /* 0x000fe200078e02ff */
[----:B------:R1:W-:Y:S01]  /*1d20*/  STL.64 [R1+0x30], R120 ;  /* 0x0000307801007387 */ /* 0x0003e20000100a00 */
[----:B------:R-:W-:Y:S01]  /*1d30*/  SHF.R.U32.HI R5, RZ, 0x3, R5 ;  /* 0x00000003ff057819 */ /* 0x000fe20000011605 */
[----:B------:R-:W-:Y:S01]  /*1d40*/  BSSY B0, `(.L_x_2209) ;  /* 0x0000023000007945 */ /* 0x000fe20003800000 */
[----:B------:R-:W-:Y:S01]  /*1d50*/  ISETP.GE.AND P3, PT, R28, R19, PT ;  /* 0x000000131c00720c */ /* 0x000fe20003f66270 */
[----:B------:R-:W-:Y:S01]  /*1d60*/  IMAD.WIDE.U32 R8, R92, R93, R120 ;  /* 0x0000005d5c087225 */ /* 0x000fe200078e0078 */
[----:B------:R-:W-:-:S03]  /*1d70*/  LOP3.LUT R25, R0, R5, RZ, 0x3c, !PT ;  /* 0x0000000500197212 */ /* 0x000fc600078e3cff */
[----:B------:R-:W-:Y:S01]  /*1d80*/  IMAD R3, R18, R93, R3 ;  /* 0x0000005d12037224 */ /* 0x000fe200078e0203 */
[----:B------:R-:W-:Y:S07]  /*1d90*/  @P0 BRA `(.L_x_2210) ;  /* 0x0000000000740947 */ /* 0x000fee0003800000 */
        /* <DEDUP_REMOVED lines=10> */
[C---:B-1--4-:R-:W-:Y:S01]  /*1e40*/  IMAD.WIDE.U32 R10, R0.reuse, UR6, R6 ;  /* 0x00000006000a7c25 */ /* 0x052fe2000f8e0006 */
        /* <DEDUP_REMOVED lines=18> */
.L_x_2210:
[----:B------:R-:W-:Y:S05]  /*1f70*/  BSYNC B0 ;  /* 0x0000000000007941 */ /* 0x000fea0003800000 */
.L_x_2209:
[----:B------:R-:W-:Y:S01]  /*1f80*/  BSSY B0, `(.L_x_2211) ;  /* 0x0000018000007945 */ /* 0x000fe20003800000 */
[----:B------:R-:W-:Y:S02]  /*1f90*/  @P6 SHF.R.S32.HI R5, RZ, 0x1f, R38 ;  /* 0x0000001fff056819 */ /* 0x000fe40000011426 */
[----:B------:R-:W-:Y:S01]  /*1fa0*/  IADD3 R0, R9, R3, RZ ;  /* 0x0000000309007210 */ /* 0x000fe20007ffe0ff */
        /* <DEDUP_REMOVED lines=21> */
.L_x_2212:
[----:B------:R-:W-:Y:S05]  /*2100*/  BSYNC B0 ;  /* 0x0000000000007941 */ /* 0x000fea0003800000 */
.L_x_2211:
        /* <DEDUP_REMOVED lines=28> */
.L_x_2214:
[----:B------:R-:W-:Y:S05]  /*22d0*/  BSYNC B0 ;  /* 0x0000000000007941 */ /* 0x000fea0003800000 */
.L_x_2213:
[----:B------:R-:W0:Y:S01]  /*22e0*/  LDGDEPBAR ;  /* 0x00000000000079af */ /* 0x000e220000000000 */
[-C--:B--2---:R-:W-:Y:S01]  /*22f0*/  @P6 IMAD R3, R5, R30.reuse, RZ ;  /* 0x0000001e05036224 */ /* 0x084fe200078e02ff */
[----:B------:R-:W-:Y:S01]  /*2300*/  LEA.HI R115, R37, R117, RZ, 0x5 ;  /* 0x0000007525737211 */ /* 0x000fe200078f28ff */
[----:B-1----:R-:W-:-:S03]  /*2310*/  @P6 IMAD.WIDE.U32 R6, R38, R30, R20 ;  /* 0x0000001e26066225 */ /* 0x002fc600078e0014 */
[----:B------:R-:W-:Y:S01]  /*2320*/  SHF.R.S32.HI R112, RZ, 0x5, R115 ;  /* 0x00000005ff707819 */ /* 0x000fe20000011473 */
[----:B------:R-:W-:Y:S01]  /*2330*/  @P6 IMAD R3, R38, R31, R3 ;  /* 0x0000001f26036224 */ /* 0x000fe200078e0203 */
[----:B------:R-:W-:Y:S01]  /*2340*/  @P6 LEA R8, P0, R6, R34, 0x2 ;  /* 0x0000002206086211 */ /* 0x000fe200078010ff */
[----:B------:R-:W-:Y:S02]  /*2350*/  IMAD.SHL.U32 R0, R29, 0x40, RZ ;  /* 0x000000401d007824 */ /* 0x000fe400078e00ff */
[----:B------:R-:W-:Y:S02]  /*2360*/  @P6 IMAD.IADD R3, R7, 0x1, R3 ;  /* 0x0000000107036824 */ /* 0x000fe400078e0203 */
[----:B------:R-:W-:Y:S01]  /*2370*/  IMAD.SHL.U32 R5, R24, 0x8, RZ ;  /* 0x0000000818057824 */ /* 0x000fe200078e00ff */
[----:B------:R-:W-:Y:S02]  /*2380*/  LOP3.LUT R0, R0, 0x1c0, RZ, 0xc0, !PT ;  /* 0x000001c000007812 */ /* 0x000fe400078ec0ff */
[----:B------:R-:W-:Y:S01]  /*2390*/  @P6 LEA.HI.X R9, R6, R35, R3, 0x2, P0 ;  /* 0x0000002306096211 */ /* 0x000fe200000f1403 */
[----:B----4-:R-:W-:Y:S01]  /*23a0*/  IMAD.IADD R10, R41, 0x1, R36 ;  /* 0x00000001290a7824 */ /* 0x010fe200078e0224 */
[----:B------:R-:W-:Y:S01]  /*23b0*/  LOP3.LUT R7, R0, 0x8, R5, 0xf8, !PT ;  /* 0x0000000800077812 */ /* 0x000fe200078ef805 */
[----:B------:R-:W-:Y:S01]  /*23c0*/  IMAD R3, R18, R26, RZ ;  /* 0x0000001a12037224 */ /* 0x000fe200078e02ff */
[----:B------:R-:W-:Y:S01]  /*23d0*/  SHF.R.U32.HI R5, RZ, 0x3, R0 ;  /* 0x00000003ff057819 */ /* 0x000fe20000011600 */
[----:B------:R1:W5:Y:S01]  /*23e0*/  @P6 LDG.E R113, desc[UR8][R8.64] ;  /* 0x0000000808716981 */ /* 0x000362000c1e1900 */
[----:B------:R-:W-:Y:S01]  /*23f0*/  IMAD.SHL.U32 R0, R33, 0x40, RZ ;  /* 0x0000004021007824 */ /* 0x000fe200078e00ff */
[----:B------:R-:W-:-:S04]  /*2400*/  DEPBAR.LE SB0, 0x0 ;  /* 0x000080000000791a */ /* 0x000fc80000000000 */
[----:B------:R-:W-:Y:S01]  /*2410*/  BAR.SYNC.DEFER_BLOCKING 0x0 ;  /* 0x0000000000007b1d */ /* 0x000fe20000010000 */
[----:B------:R-:W-:Y:S01]  /*2420*/  LOP3.LUT R94, R0, 0xfffffe00, RZ, 0xc0, !PT ;  /* 0xfffffe00005e7812 */ /* 0x000fe200078ec0ff */
[C---:B------:R-:W-:Y:S01]  /*2430*/  IMAD R0, R92.reuse, R27, R3 ;  /* 0x0000001b5c007224 */ /* 0x040fe200078e0203 */
[----:B------:R-:W-:Y:S01]  /*2440*/  LOP3.LUT R95, R7, R5, RZ, 0x3c, !PT ;  /* 0x00000005075f7212 */ /* 0x000fe200078e3cff */
[----:B------:R-:W-:Y:S02]  /*2450*/  IMAD.WIDE.U32 R6, R92, R26, RZ ;  /* 0x0000001a5c067225 */ /* 0x000fe400078e00ff */
[----:B------:R2:W-:Y:S01]  /*2460*/  STL [R1+0x3c], R10 ;  /* 0x00003c0a01007387 */ /* 0x0005e20000100800 */
[----:B------:R-:W-:-:S03]  /*2470*/  LEA R3, R112, R94, 0xa ;  /* 0x0000005e70037211 */ /* 0x000fc600078e50ff */
[----:B------:R2:W-:Y:S04]  /*2480*/  @P2 STS.128 [R231+0xa000], RZ ;  /* 0x00a000ffe7002388 */ /* 0x0005e80000000c00 */
[----:B------:R2:W-:Y:S01]  /*2490*/  @P2 STS.128 [R231+0xb000], RZ ;  /* 0x00b000ffe7002388 */ /* 0x0005e20000000c00 */
[----:B-1----:R-:W-:Y:S01]  /*24a0*/  IMAD.IADD R8, R7, 0x1, R0 ;  /* 0x0000000107087824 */ /* 0x002fe200078e0200 */
[----:B------:R-:W-:Y:S01]  /*24b0*/  LEA R5, P1, R6, R40, 0x5 ;  /* 0x0000002806057211 */ /* 0x000fe200078228ff */
[----:B------:R-:W-:Y:S01]  /*24c0*/  IMAD.IADD R3, R95, 0x1, R3 ;  /* 0x000000015f037824 */ /* 0x000fe200078e0203 */
[----:B------:R-:W-:Y:S01]  /*24d0*/  LEA R0, R24, R25, 0x9 ;  /* 0x0000001918007211 */ /* 0x000fe200078e48ff */
[----:B------:R-:W-:Y:S01]  /*24e0*/  BSSY B0, `(.L_x_2215) ;  /* 0x000001a000007945 */ /* 0x000fe20003800000 */
[----:B------:R-:W-:-:S02]  /*24f0*/  ISETP.GE.AND P0, PT, R28, R19, PT ;  /* 0x000000131c00720c */ /* 0x000fc40003f06270 */
[----:B------:R-:W-:Y:S02]  /*2500*/  LEA.HI.X R8, R6, R10, R8, 0x5, P1 ;  /* 0x0000000a06087211 */ /* 0x000fe400008f2c08 */
[----:B------:R-:W-:Y:S02]  /*2510*/  LEA R216, R0, UR4, 0x1 ;  /* 0x0000000400d87c11 */ /* 0x000fe4000f8e08ff */
[----:B------:R-:W-:Y:S01]  /*2520*/  LEA R218, R3, UR4, 0x1 ;  /* 0x0000000403da7c11 */ /* 0x000fe2000f8e08ff */
        /* <DEDUP_REMOVED lines=21> */
.L_x_2216:
[----:B------:R-:W-:Y:S05]  /*2680*/  BSYNC B0 ;  /* 0x0000000000007941 */ /* 0x000fea0003800000 */
.L_x_2215:
[----:B------:R1:W-:Y:S01]  /*2690*/  @P0 STS.128 [R231+0xa800], RZ ;  /* 0x00a800ffe7000388 */ /* 0x0003e20000000c00 */
[----:B------:R-:W-:Y:S03]  /*26a0*/  BSSY B0, `(.L_x_2217) ;  /* 0x000001b000007945 */ /* 0x000fe60003800000 */
[----:B------:R1:W-:Y:S01]  /*26b0*/  @P0 STS.128 [R231+0xb800], RZ ;  /* 0x00b800ffe7000388 */ /* 0x0003e20000000c00 */
[----:B------:R-:W-:Y:S05]  /*26c0*/  @P0 BRA `(.L_x_2218) ;  /* 0x0000000000600947 */ /* 0x000fea0003800000 */
[----:B------:R-:W-:Y:S01]  /*26d0*/  ULDC UR5, c[0x0][0x2d0] ;  /* 0x0000b40000057ab9 */ /* 0x000fe20000000800 */
[----:B-1--4-:R-:W-:Y:S01]  /*26e0*/  IMAD.WIDE.U32 R6, R26, 0x10, RZ ;  /* 0x000000101a067825 */ /* 0x012fe200078e00ff */
[----:B------:R-:W-:Y:S02]  /*26f0*/  ISETP.GE.AND P1, PT, R140, UR5, PT ;  /* 0x000000058c007c0c */ /* 0x000fe4000bf26270 */
[----:B------:R-:W-:Y:S01]  /*2700*/  ISETP.GE.AND P0, PT, R122, UR5, PT ;  /* 0x000000057a007c0c */ /* 0x000fe2000bf06270 */
[----:B------:R-:W-:Y:S01]  /*2710*/  IMAD.SHL.U32 R3, R27, 0x10, RZ ;  /* 0x000000101b037824 */ /* 0x000fe200078e00ff */
[----:B------:R-:W-:-:S04]  /*2720*/  IADD3 R0, P2, R5, R6, RZ ;  /* 0x0000000605007210 */ /* 0x000fc80007f5e0ff */
[----:B------:R-:W-:-:S05]  /*2730*/  IADD3.X R3, R8, R7, R3, P2, !PT ;  /* 0x0000000708037210 */ /* 0x000fca00017fe403 */
[----:B--2---:R-:W1:Y:S01]  /*2740*/  @!P1 LDC.64 R10, c[0x0][0x220] ;  /* 0x00008800ff0a9b82 */ /* 0x004e620000000a00 */
        /* <DEDUP_REMOVED lines=16> */
.L_x_2218:
[----:B------:R-:W-:Y:S05]  /*2850*/  BSYNC B0 ;  /* 0x0000000000007941 */ /* 0x000fea0003800000 */
.L_x_2217:
[----:B------:R-:W-:Y:S01]  /*2860*/  LDSM.16.M88.4 R16, [R218] ;  /* 0x00000000da10783b */ /* 0x000fe20000000200 */
[----:B------:R-:W-:Y:S01]  /*2870*/  R2P PR, R32, 0x6 ;  /* 0x0000000620007804 */ /* 0x000fe20000000000 */
[C---:B------:R-:W-:Y:S01]  /*2880*/  VIADD R0, R216.reuse, 0x8000 ;  /* 0x00008000d8007836 */ /* 0x040fe20000000000 */
[----:B------:R-:W3:Y:S01]  /*2890*/  @P6 LDC R5, c[0x0][0x2e8] ;  /* 0x0000ba00ff056b82 */ /* 0x000ee20000000800 */
[----:B------:R-:W3:Y:S01]  /*28a0*/  LDSM.16.M88.4 R28, [R216+0x8000] ;  /* 0x00800000d81c783b */ /* 0x000ee20000000200 */
[----:B------:R-:W-:Y:S01]  /*28b0*/  VIADD R227, R216, 0x8020 ;  /* 0x00008020d8e37836 */ /* 0x000fe20000000000 */
[----:B------:R-:W-:Y:S01]  /*28c0*/  ULDC UR5, c[0x0][0x39c] ;  /* 0x0000e70000057ab9 */ /* 0x000fe20000000800 */
[--C-:B------:R-:W-:Y:S01]  /*28d0*/  IMAD R220, R4, 0x2, R218.reuse ;  /* 0x0000000204dc7824 */ /* 0x100fe200078e02da */
[----:B--2---:R-:W2:Y:S01]  /*28e0*/  LDSM.16.M88.4 R8, [R218+0x2000] ;  /* 0x00200000da08783b */ /* 0x004ea20000000200 */
[C---:B------:R-:W-:Y:S01]  /*28f0*/  IMAD R226, R2.reuse, 0x2, R218 ;  /* 0x0000000202e27824 */ /* 0x040fe200078e02da */
[----:B------:R-:W-:Y:S01]  /*2900*/  MOV R132, RZ ;  /* 0x000000ff00847202 */ /* 0x000fe20000000f00 */
[----:B------:R-:W-:Y:S01]  /*2910*/  IMAD R225, R2, 0x2, R220 ;  /* 0x0000000202e17824 */ /* 0x000fe200078e02dc */
[----:B------:R-:W2:Y:S01]  /*2920*/  LDSM.16.M88.4 R36, [R216+0x8800] ;  /* 0x00880000d824783b */ /* 0x000ea20000000200 */
[C---:B-1--4-:R-:W-:Y:S01]  /*2930*/  IMAD.SHL.U32 R7, R117.reuse, 0x2, RZ ;  /* 0x0000000275077824 */ /* 0x052fe200078e00ff */
[----:B------:R-:W-:Y:S01]  /*2940*/  LOP3.LUT R243, R117, 0x3, RZ, 0xc0, !PT ;  /* 0x0000000375f37812 */ /* 0x000fe200078ec0ff */
[----:B------:R-:W-:Y:S01]  /*2950*/  @P1 VIADD R227, R0, 0xffffffe0 ;  /* 0xffffffe000e31836 */ /* 0x000fe20000000000 */
[----:B------:R-:W-:Y:S01]  /*2960*/  LDSM.16.M88.4 R24, [R220] ;  /* 0x00000000dc18783b */ /* 0x000fe20000000200 */
[----:B------:R-:W-:-:S02]  /*2970*/  MOV R0, 0x40 ;  /* 0x0000004000007802 */ /* 0x000fc40000000f00 */
[----:B------:R-:W-:Y:S01]  /*2980*/  LOP3.LUT R7, R7, 0x6, RZ, 0xc0, !PT ;  /* 0x0000000607077812 */ /* 0x000fe200078ec0ff */
[----:B------:R-:W1:Y:S01]  /*2990*/  LDSM.16.M88.4 R44, [R227] ;  /* 0x00000000e32c783b */ /* 0x000e620000000200 */
[----:B------:R-:W-:Y:S01]  /*29a0*/  SEL R0, R0, 0xffffffc0, !P2 ;  /* 0xffffffc000007807 */ /* 0x000fe20005000000 */
[C---:B------:R-:W-:Y:S01]  /*29b0*/  VIADD R229, R227.reuse, 0x1000 ;  /* 0x00001000e3e57836 */ /* 0x040fe20000000000 */
[----:B------:R-:W-:Y:S01]  /*29c0*/  IADD3 R230, R227, 0x800, RZ ;  /* 0x00000800e3e67810 */ /* 0x000fe20007ffe0ff */
[----:B------:R-:W4:Y:S01]  /*29d0*/  LDSM.16.M88.4 R12, [R220+0x2000] ;  /* 0x00200000dc0c783b */ /* 0x000f220000000200 */
[----:B------:R-:W-:Y:S02]  /*29e0*/  IMAD R7, R92, 0x20, R7 ;  /* 0x000000205c077824 */ /* 0x000fe400078e0207 */
[----:B------:R-:W-:Y:S01]  /*29f0*/  IMAD.IADD R224, R216, 0x1, R0 ;  /* 0x00000001d8e07824 */ /* 0x000fe200078e0200 */
[----:B------:R-:W4:Y:S01]  /*2a00*/  LDSM.16.M88.4 R48, [R227+0x800] ;  /* 0x00080000e330783b */ /* 0x000f220000000200 */
[----:B------:R-:W-:Y:S01]  /*2a10*/  IMAD.IADD R223, R0, 0x1, R227 ;  /* 0x0000000100df7824 */ /* 0x000fe200078e02e3 */
[----:B------:R-:W-:Y:S01]  /*2a20*/  LOP3.LUT R0, R115, 0xffffffe0, RZ, 0xc0, !PT ;  /* 0xffffffe073007812 */ /* 0x000fe200078ec0ff */
[----:B---3--:R-:W3:Y:S01]  /*2a30*/  @P6 MUFU.RCP R5, R5 ;  /* 0x0000000500056308 */ /* 0x008ee20000001000 */
[----:B------:R-:W-:Y:S01]  /*2a40*/  LDSM.16.M88.4 R32, [R226] ;  /* 0x00000000e220783b */ /* 0x000fe20000000200 */
[----:B------:R-:W-:Y:S01]  /*2a50*/  ISETP.GE.AND P0, PT, R7, R133, PT ;  /* 0x000000850700720c */ /* 0x000fe20003f06270 */
[----:B------:R-:W-:Y:S01]  /*2a60*/  VIADD R228, R227, 0x1800 ;  /* 0x00001800e3e47836 */ /* 0x000fe20000000000 */
[----:B------:R-:W-:Y:S01]  /*2a70*/  IADD3 R0, -R0, R117, RZ ;  /* 0x0000007500007210 */ /* 0x000fe20007ffe1ff */
[----:B------:R-:W4:Y:S03]  /*2a80*/  LDSM.16.M88.4 R56, [R224+0x8000] ;  /* 0x00800000e038783b */ /* 0x000f260000000200 */
[----:B------:R-:W-:Y:S01]  /*2a90*/  SHF.R.S32.HI R6, RZ, 0x1f, R0 ;  /* 0x0000001fff067819 */ /* 0x000fe20000011400 */
[----:B------:R-:W4:Y:S03]  /*2aa0*/  LDSM.16.M88.4 R20, [R226+0x2000] ;  /* 0x00200000e214783b */ /* 0x000f260000000200 */
[----:B------:R-:W-:Y:S01]  /*2ab0*/  LEA.HI R0, R6, R0, RZ, 0x2 ;  /* 0x0000000006007211 */ /* 0x000fe200078f10ff */
[-C--:B------:R-:W-:Y:S01]  /*2ac0*/  HMMA.16816.F32 R40, R16, R28.reuse, RZ ;  /* 0x0000001c1028723c */ /* 0x080fe200000018ff */
[----:B------:R-:W-:Y:S02]  /*2ad0*/  LDSM.16.M88.4 R96, [R223] ;  /* 0x00000000df60783b */ /* 0x000fe40000000200 */
[----:B------:R-:W-:Y:S01]  /*2ae0*/  SHF.R.S32.HI R0, RZ, 0x2, R0 ;  /* 0x00000002ff007819 */ /* 0x000fe20000011400 */
[----:B---3-5:R-:W-:Y:S01]  /*2af0*/  @P6 FMUL.FTZ R132, R113, R5 ;  /* 0x0000000571846220 */ /* 0x028fe20000410000 */
[----:B------:R-:W-:Y:S01]  /*2b00*/  LDSM.16.M88.4 R52, [R224+0x8800] ;  /* 0x00880000e034783b */ /* 0x000fe20000000200 */
[C---:B--2---:R-:W-:Y:S02]  /*2b10*/  HMMA.16816.F32 R60, R8.reuse, R28, RZ ;  /* 0x0000001c083c723c */ /* 0x044fe400000018ff */
[----:B------:R-:W-:Y:S01]  /*2b20*/  IMAD R0, R112, 0x10, R0 ;  /* 0x0000001070007824 */ /* 0x000fe200078e0200 */
[----:B------:R-:W-:Y:S03]  /*2b30*/  LDSM.16.M88.4 R104, [R216+0x9000] ;  /* 0x00900000d868783b */ /* 0x000fe60000000200 */
[----:B------:R-:W-:Y:S01]  /*2b40*/  HMMA.16816.F32 R64, R8, R36, RZ ;  /* 0x000000240840723c */ /* 0x000fe200000018ff */
[----:B------:R-:W-:Y:S01]  /*2b50*/  LDSM.16.M88.4 R108, [R227+0x1000] ;  /* 0x00100000e36c783b */ /* 0x000fe20000000200 */
[----:B------:R-:W-:-:S03]  /*2b60*/  IMAD.IADD R201, R201, 0x1, R0 ;  /* 0x00000001c9c97824 */ /* 0x000fc600078e0200 */
[----:B------:R-:W0:Y:S01]  /*2b70*/  LDGDEPBAR ;  /* 0x00000000000079af */ /* 0x000e220000000000 */
[C---:B------:R-:W-:Y:S06]  /*2b80*/  HMMA.16816.F32 R72, R8.reuse, R30, RZ ;  /* 0x0000001e0848723c */ /* 0x040fec00000018ff */
[----:B------:R-:W-:Y:S06]  /*2b90*/  HMMA.16816.F32 R68, R8, R38, RZ ;  /* 0x000000260844723c */ /* 0x000fec00000018ff */
[----:B-1----:R-:W-:Y:S01]  /*2ba0*/  HMMA.16816.F32 R8, R24, R44, R40 ;  /* 0x0000002c1808723c */ /* 0x002fe20000001828 */
[----:B------:R-:W1:Y:S05]  /*2bb0*/  LDSM.16.M88.4 R40, [R225] ;  /* 0x00000000e128783b */ /* 0x000e6a0000000200 */
[C---:B------:R-:W-:Y:S06]  /*2bc0*/  HMMA.16816.F32 R84, R16.reuse, R30, RZ ;  /* 0x0000001e1054723c */ /* 0x040fec00000018ff */
[C---:B------:R-:W-:Y:S06]  /*2bd0*/  HMMA.16816.F32 R80, R16.reuse, R36, RZ ;  /* 0x000000241050723c */ /* 0x040fec00000018ff */
[----:B------:R-:W-:Y:S01]  /*2be0*/  HMMA.16816.F32 R76, R16, R38, RZ ;  /* 0x00000026104c723c */ /* 0x000fe200000018ff */
[----:B------:R-:W-:Y:S04]  /*2bf0*/  LDSM.16.M88.4 R36, [R218+0x4000] ;  /* 0x00400000da24783b */ /* 0x000fe80000000200 */
[----:B------:R-:W-:Y:S01]  /*2c00*/  LDSM.16.M88.4 R16, [R223+0x800] ;  /* 0x00080000df10783b */ /* 0x000fe20000000200 */
[C---:B----4-:R-:W-:Y:S06]  /*2c10*/  HMMA.16816.F32 R28, R12.reuse, R44, R60 ;  /* 0x0000002c0c1c723c */ /* 0x050fec000000183c */
[C---:B------:R-:W-:Y:S06]  /*2c20*/  HMMA.16816.F32 R60, R12.reuse, R48, R64 ;  /* 0x000000300c3c723c */ /* 0x040fec0000001840 */
[C---:B------:R-:W-:Y:S06]  /*2c30*/  HMMA.16816.F32 R64, R12.reuse, R46, R72 ;  /* 0x0000002e0c40723c */ /* 0x040fec0000001848 */
[----:B------:R-:W-:Y:S01]  /*2c40*/  HMMA.16816.F32 R88, R12, R50, R68 ;  /* 0x000000320c58723c */ /* 0x000fe20000001844 */
[----:B------:R-:W2:Y:S05]  /*2c50*/  LDSM.16.M88.4 R12, [R225+0x2000] ;  /* 0x00200000e10c783b */ /* 0x000eaa0000000200 */
[----:B------:R-:W-:Y:S06]  /*2c60*/  HMMA.16816.F32 R8, R32, R56, R8 ;  /* 0x000000382008723c */ /* 0x000fec0000001808 */
[C---:B------:R-:W-:Y:S06]  /*2c70*/  HMMA.16816.F32 R72, R24.reuse, R46, R84 ;  /* 0x0000002e1848723c */ /* 0x040fec0000001854 */
[C---:B------:R-:W-:Y:S06]  /*2c80*/  HMMA.16816.F32 R100, R24.reuse, R48, R80 ;  /* 0x000000301864723c */ /* 0x040fec0000001850 */
[----:B------:R-:W-:Y:S01]  /*2c90*/  HMMA.16816.F32 R68, R24, R50, R76 ;  /* 0x000000321844723c */ /* 0x000fe2000000184c */
[----:B------:R-:W-:Y:S05]  /*2ca0*/  LDSM.16.M88.4 R76, [R227+0x1800] ;  /* 0x00180000e34c783b */ /* 0x000fea0000000200 */
[C---:B------:R-:W-:Y:S01]  /*2cb0*/  HMMA.16816.F32 R44, R20.reuse, R56, R28 ;  /* 0x00000038142c723c */ /* 0x040fe2000000181c */
[----:B------:R-:W-:Y:S05]  /*2cc0*/  LDSM.16.M88.4 R28, [R220+0x4000] ;  /* 0x00400000dc1c783b */ /* 0x000fea0000000200 */
[----:B------:R-:W-:Y:S01]  /*2cd0*/  HMMA.16816.F32 R48, R20, R58, R64 ;  /* 0x0000003a1430723c */ /* 0x000fe20000001840 */
[----:B------:R-:W-:Y:S05]  /*2ce0*/  LDSM.16.M88.4 R64, [R216+0x9800] ;  /* 0x00980000d840783b */ /* 0x000fea0000000200 */
[----:B-1----:R-:W-:Y:S01]  /*2cf0*/  HMMA.16816.F32 R24, R40, R96, R8 ;  /* 0x000000602818723c */ /* 0x002fe20000001808 */
[----:B------:R-:W1:Y:S05]  /*2d00*/  LDSM.16.M88.4 R8, [R218+0x6000] ;  /* 0x00600000da08783b */ /* 0x000e6a0000000200 */
[C---:B------:R-:W-:Y:S06]  /*2d10*/  HMMA.16816.F32 R60, R20.reuse, R52, R60 ;  /* 0x00000034143c723c */ /* 0x040fec000000183c */
[----:B------:R-:W-:Y:S01]  /*2d20*/  HMMA.16816.F32 R20, R20, R54, R88 ;  /* 0x000000361414723c */ /* 0x000fe20000001858 */
[----:B------:R-:W-:Y:S05]  /*2d30*/  LDSM.16.M88.4 R88, [R224+0x9000] ;  /* 0x00900000e058783b */ /* 0x000fea0000000200 */
[C---:B------:R-:W-:Y:S06]  /*2d40*/  HMMA.16816.F32 R80, R32.reuse, R58, R72 ;  /* 0x0000003a2050723c */ /* 0x040fec0000001848 */
[C---:B------:R-:W-:Y:S06]  /*2d50*/  HMMA.16816.F32 R72, R32.reuse, R52, R100 ;  /* 0x000000342048723c */ /* 0x040fec0000001864 */
[----:B------:R-:W-:Y:S06]  /*2d60*/  HMMA.16816.F32 R52, R32, R54, R68 ;  /* 0x000000362034723c */ /* 0x000fec0000001844 */
[C---:B--2---:R-:W-:Y:S06]  /*2d70*/  HMMA.16816.F32 R44, R12.reuse, R96, R44 ;  /* 0x000000600c2c723c */ /* 0x044fec000000182c */
[----:B------:R-:W-:Y:S06]  /*2d80*/  HMMA.16816.F32 R32, R12, R98, R48 ;  /* 0x000000620c20723c */ /* 0x000fec0000001830 */
[----:B------:R-:W-:Y:S01]  /*2d90*/  HMMA.16816.F32 R56, R36, R104, R24 ;  /* 0x000000682438723c */ /* 0x000fe20000001818 */
[----:B------:R-:W2:Y:S05]  /*2da0*/  LDSM.16.M88.4 R24, [R220+0x6000] ;  /* 0x00600000dc18783b */ /* 0x000eaa0000000200 */
[C---:B------:R-:W-:Y:S06]  /*2db0*/  HMMA.16816.F32 R68, R12.reuse, R16, R60 ;  /* 0x000000100c44723c */ /* 0x040fec000000183c */
[----:B------:R-:W-:Y:S01]  /*2dc0*/  HMMA.16816.F32 R12, R12, R18, R20 ;  /* 0x000000120c0c723c */ /* 0x000fe20000001814 */
[----:B------:R-:W3:Y:S05]  /*2dd0*/  LDSM.16.M88.4 R20, [R226+0x4000] ;  /* 0x00400000e214783b */ /* 0x000eea0000000200 */
[C---:B------:R-:W-:Y:S06]  /*2de0*/  HMMA.16816.F32 R84, R40.reuse, R98, R80 ;  /* 0x000000622854723c */ /* 0x040fec0000001850 */
[C---:B------:R-:W-:Y:S01]  /*2df0*/  HMMA.16816.F32 R80, R40.reuse, R16, R72 ;  /* 0x000000102850723c */ /* 0x040fe20000001848 */
[----:B------:R-:W-:Y:S05]  /*2e00*/  LDSM.16.M88.4 R72, [R223+0x1000] ;  /* 0x00100000df48783b */ /* 0x000fea0000000200 */
[----:B------:R-:W-:Y:S01]  /*2e10*/  HMMA.16816.F32 R60, R40, R18, R52 ;  /* 0x00000012283c723c */ /* 0x000fe20000001834 */
[----:B------:R-:W4:Y:S05]  /*2e20*/  LDSM.16.M88.4 R16, [R226+0x6000] ;  /* 0x00600000e210783b */ /* 0x000f2a0000000200 */
[C---:B-1----:R-:W-:Y:S06]  /*2e30*/  HMMA.16816.F32 R52, R8.reuse, R104, R44 ;  /* 0x000000680834723c */ /* 0x042fec000000182c */
[C---:B------:R-:W-:Y:S01]  /*2e40*/  HMMA.16816.F32 R48, R8.reuse, R106, R32 ;  /* 0x0000006a0830723c */ /* 0x040fe20000001820 */
[----:B------:R-:W-:Y:S05]  /*2e50*/  LDSM.16.M88.4 R32, [R224+0x9800] ;  /* 0x00980000e020783b */ /* 0x000fea0000000200 */
[----:B------:R-:W-:Y:S06]  /*2e60*/  HMMA.16816.F32 R44, R8, R64, R68 ;  /* 0x00000040082c723c */ /* 0x000fec0000001844 */
[----:B------:R-:W-:Y:S06]  /*2e70*/  HMMA.16816.F32 R40, R28, R108, R56 ;  /* 0x0000006c1c28723c */ /* 0x000fec0000001838 */
[----:B------:R-:W-:Y:S01]  /*2e80*/  HMMA.16816.F32 R68, R8, R66, R12 ;  /* 0x000000420844723c */ /* 0x000fe2000000180c */
[----:B------:R-:W1:Y:S04]  /*2e90*/  LDSM.16.M88.4 R12, [R225+0x4000] ;  /* 0x00400000e10c783b */ /* 0x000e680000000200 */
[----:B------:R-:W1:Y:S01]  /*2ea0*/  LDSM.16.M88.4 R8, [R225+0x6000] ;  /* 0x00600000e108783b */ /* 0x000e620000000200 */
[----:B------:R-:W-:Y:S06]  /*2eb0*/  HMMA.16816.F32 R80, R36, R64, R80 ;  /* 0x000000402450723c */ /* 0x000fec0000001850 */
[----:B--2---:R-:W-:Y:S06]  /*2ec0*/  HMMA.16816.F32 R56, R24, R108, R52 ;  /* 0x0000006c1838723c */ /* 0x004fec0000001834 */
[C---:B------:R-:W-:Y:S06]  /*2ed0*/  HMMA.16816.F32 R84, R36.reuse, R106, R84 ;  /* 0x0000006a2454723c */ /* 0x040fec0000001854 */
[----:B------:R-:W-:Y:S06]  /*2ee0*/  HMMA.16816.F32 R60, R36, R66, R60 ;  /* 0x00000042243c723c */ /* 0x000fec000000183c */
[C---:B------:R-:W-:Y:S06]  /*2ef0*/  HMMA.16816.F32 R52, R24.reuse, R110, R48 ;  /* 0x0000006e1834723c */ /* 0x040fec0000001830 */
[----:B------:R-:W-:Y:S06]  /*2f00*/  HMMA.16816.F32 R48, R24, R76, R44 ;  /* 0x0000004c1830723c */ /* 0x000fec000000182c */
[----:B---3--:R-:W-:Y:S06]  /*2f10*/  HMMA.16816.F32 R44, R20, R88, R40 ;  /* 0x00000058142c723c */ /* 0x008fec0000001828 */
[----:B------:R-:W-:Y:S01]  /*2f20*/  HMMA.16816.F32 R36, R24, R78, R68 ;  /* 0x0000004e1824723c */ /* 0x000fe20000001844 */
[----:B------:R-:W2:Y:S01]  /*2f30*/  LDSM.16.M88.4 R24, [R223+0x1800] ;  /* 0x00180000df18783b */ /* 0x000ea20000000200 */
[----:B------:R-:W-:-:S04]  /*2f40*/  DEPBAR.LE SB0, 0x0 ;  /* 0x000080000000791a */ /* 0x000fc80000000000 */
[----:B------:R-:W-:Y:S06]  /*2f50*/  HMMA.16816.F32 R64, R28, R76, R80 ;  /* 0x0000004c1c40723c */ /* 0x000fec0000001850 */
[----:B----4-:R-:W-:Y:S06]  /*2f60*/  HMMA.16816.F32 R56, R16, R88, R56 ;  /* 0x000000581038723c */ /* 0x010fec0000001838 */
[C---:B------:R-:W-:Y:S06]  /*2f70*/  HMMA.16816.F32 R40, R28.reuse, R110, R84 ;  /* 0x0000006e1c28723c */ /* 0x040fec0000001854 */
[----:B------:R-:W-:Y:S06]  /*2f80*/  HMMA.16816.F32 R28, R28, R78, R60 ;  /* 0x0000004e1c1c723c */ /* 0x000fec000000183c */
[----:B-1----:R-:W-:Y:S06]  /*2f90*/  HMMA.16816.F32 R60, R12, R72, R44 ;  /* 0x000000480c3c723c */ /* 0x002fec000000182c */
[C---:B------:R-:W-:Y:S06]  /*2fa0*/  HMMA.16816.F32 R52, R16.reuse, R90, R52 ;  /* 0x0000005a1034723c */ /* 0x040fec0000001834 */
[C---:B------:R-:W-:Y:S06]  /*2fb0*/  HMMA.16816.F32 R44, R16.reuse, R34, R36 ;  /* 0x00000022102c723c */ /* 0x040fec0000001824 */
[-C--:B------:R-:W-:Y:S06]  /*2fc0*/  HMMA.16816.F32 R48, R16, R32.reuse, R48 ;  /* 0x000000201030723c */ /* 0x080fec0000001830 */
[----:B------:R-:W-:Y:S01]  /*2fd0*/  HMMA.16816.F32 R36, R20, R32, R64 ;  /* 0x000000201424723c */ /* 0x000fe20000001840 */
[----:B------:R-:W-:Y:S01]  /*2fe0*/  FMUL.FTZ R3, R60, UR5 ;  /* 0x000000053c037c20 */ /* 0x000fe20008410000 */
[----:B------:R-:W-:-:S04]  /*2ff0*/  FMUL.FTZ R0, R63, UR5 ;  /* 0x000000053f007c20 */ /* 0x000fc80008410000 */
[----:B------:R-:W-:Y:S01]  /*3000*/  HMMA.16816.F32 R16, R8, R72, R56 ;  /* 0x000000480810723c */ /* 0x000fe20000001838 */
[----:B------:R1:W3:Y:S05]  /*3010*/  MUFU.TANH R56, R3 ;  /* 0x0000000300387308 */ /* 0x0002ea0000002400 */
[C---:B------:R-:W-:Y:S03]  /*3020*/  HMMA.16816.F32 R40, R20.reuse, R90, R40 ;  /* 0x0000005a1428723c */ /* 0x040fe60000001828 */
[----:B------:R4:W-:Y:S03]  /*3030*/  MUFU.TANH R72, R0 ;  /* 0x0000000000487308 */ /* 0x0009e60000002400 */
[----:B------:R-:W-:Y:S01]  /*3040*/  HMMA.16816.F32 R20, R20, R34, R28 ;  /* 0x000000221414723c */ /* 0x000fe2000000181c */
[----:B-1----:R-:W-:-:S05]  /*3050*/  FMUL.FTZ R3, R61, UR5 ;  /* 0x000000053d037c20 */ /* 0x002fca0008410000 */
[C---:B------:R-:W-:Y:S01]  /*3060*/  HMMA.16816.F32 R28, R8.reuse, R74, R52 ;  /* 0x0000004a081c723c */ /* 0x040fe20000001834 */
[----:B------:R1:W-:Y:S05]  /*3070*/  MUFU.TANH R73, R3 ;  /* 0x0000000300497308 */ /* 0x0003ea0000002400 */
[----:B--2---:R-:W-:Y:S01]  /*3080*/  HMMA.16816.F32 R52, R8, R24, R48 ;  /* 0x000000180834723c */ /* 0x004fe20000001830 */
[----:B----4-:R-:W-:-:S05]  /*3090*/  IADD3 R0, R133, R201, -R134 ;  /* 0x000000c985007210 */ /* 0x010fca0007ffe886 */
[----:B------:R-:W-:Y:S01]  /*30a0*/  HMMA.16816.F32 R36, R12, R24, R36 ;  /* 0x000000180c24723c */ /* 0x000fe20000001824 */
[C---:B------:R-:W-:Y:S02]  /*30b0*/  VIADD R6, R0.reuse, 0x8 ;  /* 0x0000000800067836 */ /* 0x040fe40000000000 */
[----:B------:R-:W-:-:S03]  /*30c0*/  VIADD R5, R0, 0x40 ;  /* 0x0000004000057836 */ /* 0x000fc60000000000 */
[----:B------:R-:W-:Y:S01]  /*30d0*/  HMMA.16816.F32 R48, R8, R26, R44 ;  /* 0x0000001a0830723c */ /* 0x000fe2000000182c */
[----:B-1----:R-:W-:-:S04]  /*30e0*/  FMUL.FTZ R3, R62, UR5 ;  /* 0x000000053e037c20 */ /* 0x002fc80008410000 */
[----:B------:R1:W2:Y:S01]  /*30f0*/  MUFU.TANH R24, R3 ;  /* 0x0000000300187308 */ /* 0x0002a20000002400 */
[C---:B------:R-:W-:Y:S01]  /*3100*/  HMMA.16816.F32 R40, R12.reuse, R74, R40 ;  /* 0x0000004a0c28723c */ /* 0x040fe20000001828 */
[--C-:B------:R-:W-:Y:S02]  /*3110*/  IMAD.IADD R8, R0, 0x1, -R7.reuse ;  /* 0x0000000100087824 */ /* 0x100fe400078e0a07 */
[----:B------:R-:W-:Y:S01]  /*3120*/  FMUL.FTZ R9, R17, UR5 ;  /* 0x0000000511097c20 */ /* 0x000fe20008410000 */
[----:B------:R-:W-:Y:S02]  /*3130*/  IMAD.IADD R10, R5, 0x1, -R7 ;  /* 0x00000001050a7824 */ /* 0x000fe400078e0a07 */
[----:B------:R-:W-:Y:S01]  /*3140*/  FMUL.FTZ R29, R29, UR5 ;  /* 0x000000051d1d7c20 */ /* 0x000fe20008410000 */
[----:B------:R-:W-:Y:S01]  /*3150*/  FMUL.FTZ R30, R30, UR5 ;  /* 0x000000051e1e7c20 */ /* 0x000fe20008410000 */
[----:B------:R-:W-:Y:S01]  /*3160*/  HMMA.16816.F32 R32, R12, R26, R20 ;  /* 0x0000001a0c20723c */ /* 0x000fe20000001814 */
[----:B------:R-:W-:Y:S01]  /*3170*/  IABS R8, R8 ;  /* 0x0000000800087213 */ /* 0x000fe20000000000 */
[----:B------:R4:W-:Y:S01]  /*3180*/  MUFU.TANH R70, R9 ;  /* 0x0000000900467308 */ /* 0x0009e20000002400 */
[----:B------:R-:W-:Y:S01]  /*3190*/  FMUL.FTZ R31, R31, UR5 ;  /* 0x000000051f1f7c20 */ /* 0x000fe20008410000 */
[----:B------:R-:W-:Y:S01]  /*31a0*/  FMUL.FTZ R54, R54, UR5 ;  /* 0x0000000536367c20 */ /* 0x000fe20008410000 */
[----:B------:R-:W-:Y:S01]  /*31b0*/  FMUL.FTZ R55, R55, UR5 ;  /* 0x0000000537377c20 */ /* 0x000fe20008410000 */
[----:B------:R-:W-:Y:S01]  /*31c0*/  FMUL.FTZ R53, R53, UR5 ;  /* 0x0000000535357c20 */ /* 0x000fe20008410000 */
[----:B------:R-:W-:Y:S01]  /*31d0*/  FMUL.FTZ R14, R18, UR5 ;  /* 0x00000005120e7c20 */ /* 0x000fe20008410000 */
[----:B------:R-:W-:Y:S01]  /*31e0*/  IMAD.MOV.U32 R12, RZ, RZ, R8 ;  /* 0x000000ffff0c7224 */ /* 0x000fe200078e0008 */
[----:B------:R-:W-:Y:S01]  /*31f0*/  IABS R8, R10 ;  /* 0x0000000a00087213 */ /* 0x000fe20000000000 */
[----:B-1----:R-:W-:Y:S01]  /*3200*/  FMUL.FTZ R3, R16, UR5 ;  /* 0x0000000510037c20 */ /* 0x002fe20008410000 */
[----:B------:R-:W-:Y:S01]  /*3210*/  FMUL.FTZ R13, R19, UR5 ;  /* 0x00000005130d7c20 */ /* 0x000fe20008410000 */
[----:B------:R-:W-:Y:S01]  /*3220*/  FMUL.FTZ R22, R28, UR5 ;  /* 0x000000051c167c20 */ /* 0x000fe20008410000 */
[----:B------:R-:W-:Y:S01]  /*3230*/  MUFU.TANH R14, R14 ;  /* 0x0000000e000e7308 */ /* 0x000fe20000002400 */
[----:B------:R-:W-:Y:S01]  /*3240*/  I2FP.F32.S32 R12, R12 ;  /* 0x0000000c000c7245 */ /* 0x000fe20000201400 */
[----:B------:R-:W-:Y:S01]  /*3250*/  FMUL.FTZ R51, R51, UR5 ;  /* 0x0000000533337c20 */ /* 0x000fe20008410000 */
[----:B------:R-:W-:Y:S01]  /*3260*/  FMUL.FTZ R49, R49, UR5 ;  /* 0x0000000531317c20 */ /* 0x000fe20008410000 */
[----:B------:R-:W-:Y:S01]  /*3270*/  FMUL.FTZ R50, R50, UR5 ;  /* 0x0000000532327c20 */ /* 0x000fe20008410000 */
[----:B------:R-:W-:Y:S01]  /*3280*/  FMUL.FTZ R18, R41, UR5 ;  /* 0x0000000529127c20 */ /* 0x000fe20008410000 */
[C---:B----4-:R-:W-:Y:S01]  /*3290*/  IADD3 R9, -R7.reuse, R6, RZ ;  /* 0x0000000607097210 */ /* 0x050fe20007ffe1ff */
[----:B---3--:R-:W-:Y:S01]  /*32a0*/  FFMA.FTZ R17, R12, -R132, R56 ;  /* 0x800000840c117223 */ /* 0x008fe20000010038 */
[----:B------:R1:W3:Y:S01]  /*32b0*/  MUFU.TANH R15, R3 ;  /* 0x00000003000f7308 */ /* 0x0002e20000002400 */
[----:B------:R-:W-:Y:S01]  /*32c0*/  VIADD R12, R7, 0x8 ;  /* 0x00000008070c7836 */ /* 0x000fe20000000000 */
[----:B------:R-:W-:Y:S01]  /*32d0*/  IABS R9, R9 ;  /* 0x0000000900097213 */ /* 0x000fe20000000000 */
[----:B------:R-:W-:Y:S01]  /*32e0*/  FMUL.FTZ R19, R42, UR5 ;  /* 0x000000052a137c20 */ /* 0x000fe20008410000 */
[----:B------:R-:W-:Y:S01]  /*32f0*/  FSEL R68, R17, -INF , !P0 ;  /* 0xff80000011447808 */ /* 0x000fe20004000000 */
[----:B------:R-:W-:Y:S01]  /*3300*/  FMUL.FTZ R20, R43, UR5 ;  /* 0x000000052b147c20 */ /* 0x000fe20008410000 */
[C---:B------:R-:W-:Y:S01]  /*3310*/  ISETP.GE.AND P6, PT, R12.reuse, R133, PT ;  /* 0x000000850c00720c */ /* 0x040fe20003fc6270 */
[----:B------:R-:W-:Y:S01]  /*3320*/  FMUL.FTZ R26, R33, UR5 ;  /* 0x00000005211a7c20 */ /* 0x000fe20008410000 */
[----:B------:R4:W-:Y:S01]  /*3330*/  MUFU.TANH R71, R13 ;  /* 0x0000000d00477308 */ /* 0x0009e20000002400 */
[----:B------:R-:W-:-:S07]  /*3340*/  IADD3 R23, -R12, R6, RZ ;  /* 0x000000060c177210 */ /* 0x000fce0007ffe1ff */
[----:B------:R2:W-:Y:S01]  /*3350*/  MUFU.TANH R64, R22 ;  /* 0x0000001600407308 */ /* 0x0005e20000002400 */
[----:B-1----:R-:W-:-:S04]  /*3360*/  VIADD R3, R0, 0x48 ;  /* 0x0000004800037836 */ /* 0x002fc80000000000 */
[----:B------:R-:W-:-:S03]  /*3370*/  IMAD.IADD R11, R3, 0x1, -R7 ;  /* 0x00000001030b7824 */ /* 0x000fc600078e0a07 */
[----:B------:R-:W-:Y:S01]  /*3380*/  MUFU.TANH R69, R29 ;  /* 0x0000001d00457308 */ /* 0x000fe20000002400 */
[----:B----4-:R-:W-:Y:S01]  /*3390*/  VIADD R13, R7, 0x1 ;  /* 0x00000001070d7836 */ /* 0x010fe20000000000 */
[----:B------:R-:W-:Y:S01]  /*33a0*/  IABS R10, R11 ;  /* 0x0000000b000a7213 */ /* 0x000fe20000000000 */
[----:B------:R-:W-:Y:S01]  /*33b0*/  IMAD.MOV.U32 R11, RZ, RZ, R9 ;  /* 0x000000ffff0b7224 */ /* 0x000fe200078e0009 */
[----:B------:R-:W-:Y:S01]  /*33c0*/  MOV R9, R8 ;  /* 0x0000000800097202 */ /* 0x000fe20000000f00 */
[--C-:B------:R-:W-:Y:S01]  /*33d0*/  IMAD.IADD R21, R6, 0x1, -R13.reuse ;  /* 0x0000000106157824 */ /* 0x100fe200078e0a0d */
[----:B------:R-:W-:Y:S01]  /*33e0*/  ISETP.GE.AND P3, PT, R13, R133, PT ;  /* 0x000000850d00720c */ /* 0x000fe20003f66270 */
[----:B------:R-:W-:Y:S01]  /*33f0*/  IMAD.MOV.U32 R8, RZ, RZ, R10 ;  /* 0x000000ffff087224 */ /* 0x000fe200078e000a */
[----:B------:R-:W-:Y:S01]  /*3400*/  I2FP.F32.S32 R11, R11 ;  /* 0x0000000b000b7245 */ /* 0x000fe20000201400 */
[----:B------:R-:W-:Y:S01]  /*3410*/  FMUL.FTZ R10, R40, UR5 ;  /* 0x00000005280a7c20 */ /* 0x000fe20008410000 */
[----:B------:R-:W-:Y:S01]  /*3420*/  I2FP.F32.S32 R9, R9 ;  /* 0x0000000900097245 */ /* 0x000fe20000201400 */
[----:B--2---:R-:W-:Y:S01]  /*3430*/  IMAD.IADD R22, R5, 0x1, -R13 ;  /* 0x0000000105167824 */ /* 0x004fe200078e0a0d */
[----:B------:R-:W-:Y:S01]  /*3440*/  I2FP.F32.S32 R8, R8 ;  /* 0x0000000800087245 */ /* 0x000fe20000201400 */
[-C--:B------:R-:W-:Y:S01]  /*3450*/  FFMA.FTZ R16, R11, -R132.reuse, R24 ;  /* 0x800000840b107223 */ /* 0x080fe20000010018 */
[----:B------:R1:W-:Y:S01]  /*3460*/  MUFU.TANH R47, R10 ;  /* 0x0000000a002f7308 */ /* 0x0003e20000002400 */
[----:B---3--:R-:W-:Y:S01]  /*3470*/  FFMA.FTZ R15, R9, -R132, R15 ;  /* 0x80000084090f7223 */ /* 0x008fe2000001000f */
[----:B------:R-:W-:-:S02]  /*3480*/  VIADD R11, R7, 0x9 ;  /* 0x00000009070b7836 */ /* 0x000fc40000000000 */
[----:B------:R-:W-:Y:S01]  /*3490*/  FFMA.FTZ R14, R8, -R132, R14 ;  /* 0x80000084080e7223 */ /* 0x000fe2000001000e */
[C---:B------:R-:W-:Y:S01]  /*34a0*/  VIADD R9, R7.reuse, 0x11 ;  /* 0x0000001107097836 */ /* 0x040fe20000000000 */
[----:B------:R-:W-:Y:S01]  /*34b0*/  FSEL R116, R16, -INF , !P0 ;  /* 0xff80000010747808 */ /* 0x000fe20004000000 */
[----:B------:R-:W-:Y:S01]  /*34c0*/  VIADD R8, R7, 0x18 ;  /* 0x0000001807087836 */ /* 0x000fe20000000000 */
[----:B------:R-:W-:Y:S01]  /*34d0*/  FSEL R61, R15, -INF , !P0 ;  /* 0xff8000000f3d7808 */ /* 0x000fe20004000000 */
[----:B------:R-:W-:Y:S01]  /*34e0*/  IMAD.IADD R24, R5, 0x1, -R12 ;  /* 0x0000000105187824 */ /* 0x000fe200078e0a0c */
[----:B------:R-:W-:Y:S01]  /*34f0*/  FSEL R62, R14, -INF , !P0 ;  /* 0xff8000000e3e7808 */ /* 0x000fe20004000000 */
[C---:B------:R-:W-:Y:S01]  /*3500*/  IMAD.IADD R14, R0.reuse, 0x1, -R13 ;  /* 0x00000001000e7824 */ /* 0x040fe200078e0a0d */
[----:B------:R-:W-:Y:S01]  /*3510*/  IADD3 R28, -R11, R5, RZ ;  /* 0x000000050b1c7210 */ /* 0x000fe20007ffe1ff */
[C---:B------:R-:W-:Y:S01]  /*3520*/  IMAD.IADD R44, R5.reuse, 0x1, -R9 ;  /* 0x00000001052c7824 */ /* 0x040fe200078e0a09 */
[----:B------:R-:W-:Y:S01]  /*3530*/  IADD3 R15, R0, -R12, RZ ;  /* 0x8000000c000f7210 */ /* 0x000fe20007ffe0ff */
[----:B------:R-:W-:Y:S01]  /*3540*/  IMAD.IADD R60, R5, 0x1, -R8 ;  /* 0x00000001053c7824 */ /* 0x000fe200078e0a08 */
[CC--:B------:R-:W-:Y:S01]  /*3550*/  IADD3 R58, -R8.reuse, R3.reuse, RZ ;  /* 0x00000003083a7210 */ /* 0x0c0fe20007ffe1ff */
[----:B------:R-:W-:Y:S01]  /*3560*/  IMAD.IADD R13, R3, 0x1, -R13 ;  /* 0x00000001030d7824 */ /* 0x000fe200078e0a0d */
[C---:B-1----:R-:W-:Y:S01]  /*3570*/  IADD3 R10, R7.reuse, 0x10, RZ ;  /* 0x00000010070a7810 */ /* 0x042fe20007ffe0ff */
[----:B------:R-:W-:Y:S01]  /*3580*/  VIADD R7, R7, 0x19 ;  /* 0x0000001907077836 */ /* 0x000fe20000000000 */
[----:B------:R-:W-:Y:S01]  /*3590*/  IADD3 R46, -R8, R6, RZ ;  /* 0x00000006082e7210 */ /* 0x000fe20007ffe1ff */
[----:B------:R-:W-:Y:S01]  /*35a0*/  IMAD.IADD R12, R3, 0x1, -R12 ;  /* 0x00000001030c7824 */ /* 0x000fe200078e0a0c */
[C---:B------:R-:W-:Y:S01]  /*35b0*/  IADD3 R41, -R10.reuse, R3, RZ ;  /* 0x000000030a297210 */ /* 0x040fe20007ffe1ff */
[C---:B------:R-:W-:Y:S01]  /*35c0*/  IMAD.IADD R40, R5.reuse, 0x1, -R10 ;  /* 0x0000000105287824 */ /* 0x040fe200078e0a0a */
[----:B------:R-:W-:Y:S01]  /*35d0*/  ISETP.GE.AND P4, PT, R10, R133, PT ;  /* 0x000000850a00720c */ /* 0x000fe20003f86270 */
[----:B------:R-:W-:-:S02]  /*35e0*/  IMAD.IADD R59, R5, 0x1, -R7 ;  /* 0x00000001053b7824 */ /* 0x000fc400078e0a07 */
[----:B------:R-:W-:Y:S01]  /*35f0*/  FMUL.FTZ R5, R36, UR5 ;  /* 0x0000000524057c20 */ /* 0x000fe20008410000 */
[C---:B------:R-:W-:Y:S01]  /*3600*/  IMAD.IADD R27, R3.reuse, 0x1, -R11 ;  /* 0x00000001031b7824 */ /* 0x040fe200078e0a0b */
[----:B------:R1:W2:Y:S01]  /*3610*/  MUFU.TANH R43, R18 ;  /* 0x00000012002b7308 */ /* 0x0002a20000002400 */
[----:B------:R-:W-:Y:S01]  /*3620*/  IMAD.IADD R45, R3, 0x1, -R9 ;  /* 0x00000001032d7824 */ /* 0x000fe200078e0a09 */
[-C--:B------:R-:W-:Y:S01]  /*3630*/  ISETP.GE.AND P0, PT, R7, R133.reuse, PT ;  /* 0x000000850700720c */ /* 0x080fe20003f06270 */
[----:B------:R-:W-:Y:S02]  /*3640*/  IMAD.IADD R57, R3, 0x1, -R7 ;  /* 0x0000000103397824 */ /* 0x000fe400078e0a07 */
[----:B------:R-:W-:Y:S01]  /*3650*/  FMUL.FTZ R3, R37, UR5 ;  /* 0x0000000525037c20 */ /* 0x000fe20008410000 */
[--C-:B------:R-:W-:Y:S01]  /*3660*/  IMAD.IADD R16, R0, 0x1, -R11.reuse ;  /* 0x0000000100107824 */ /* 0x100fe200078e0a0b */
[-C--:B------:R-:W-:Y:S01]  /*3670*/  ISETP.GE.AND P1, PT, R8, R133.reuse, PT ;  /* 0x000000850800720c */ /* 0x080fe20003f26270 */
[--C-:B------:R-:W-:Y:S01]  /*3680*/  IMAD.IADD R17, R0, 0x1, -R10.reuse ;  /* 0x0000000100117824 */ /* 0x100fe200078e0a0a */
[----:B------:R3:W-:Y:S01]  /*3690*/  MUFU.TANH R67, R19 ;  /* 0x0000001300437308 */ /* 0x0007e20000002400 */
[C---:B------:R-:W-:Y:S01]  /*36a0*/  IMAD.IADD R25, R6.reuse, 0x1, -R11 ;  /* 0x0000000106197824 */ /* 0x040fe200078e0a0b */
[----:B------:R-:W-:Y:S01]  /*36b0*/  ISETP.GE.AND P5, PT, R11, R133, PT ;  /* 0x000000850b00720c */ /* 0x000fe20003fa6270 */
[----:B------:R-:W-:-:S02]  /*36c0*/  IMAD.IADD R29, R6, 0x1, -R10 ;  /* 0x00000001061d7824 */ /* 0x000fc400078e0a0a */
[----:B------:R-:W-:Y:S01]  /*36d0*/  FMUL.FTZ R11, R32, UR5 ;  /* 0x00000005200b7c20 */ /* 0x000fe20008410000 */
[C---:B------:R-:W-:Y:S01]  /*36e0*/  IMAD.IADD R42, R6.reuse, 0x1, -R9 ;  /* 0x00000001062a7824 */ /* 0x040fe200078e0a09 */
[----:B------:R-:W-:Y:S01]  /*36f0*/  ISETP.GE.AND P2, PT, R9, R133, PT ;  /* 0x000000850900720c */ /* 0x000fe20003f46270 */
[----:B------:R-:W-:Y:S01]  /*3700*/  IMAD.IADD R56, R6, 0x1, -R7 ;  /* 0x0000000106387824 */ /* 0x000fe200078e0a07 */
[----:B------:R4:W2:Y:S01]  /*3710*/  MUFU.TANH R10, R5 ;  /* 0x00000005000a7308 */ /* 0x0008a20000002400 */
[----:B------:R-:W-:Y:S01]  /*3720*/  IABS R6, R14 ;  /* 0x0000000e00067213 */ /* 0x000fe20000000000 */
[----:B-1----:R-:W-:Y:S02]  /*3730*/  IMAD.IADD R18, R0, 0x1, -R9 ;  /* 0x0000000100127824 */ /* 0x002fe400078e0a09 */
[----:B------:R-:W-:Y:S01]  /*3740*/  FMUL.FTZ R9, R38, UR5 ;  /* 0x0000000526097c20 */ /* 0x000fe20008410000 */
[----:B------:R-:W-:Y:S01]  /*3750*/  FMUL.FTZ R36, R52, UR5 ;  /* 0x0000000534247c20 */ /* 0x000fe20008410000 */
[----:B------:R-:W-:Y:S01]  /*3760*/  FMUL.FTZ R52, R48, UR5 ;  /* 0x0000000530347c20 */ /* 0x000fe20008410000 */
[----:B------:R-:W-:Y:S01]  /*3770*/  FMUL.FTZ R48, R35, UR5 ;  /* 0x0000000523307c20 */ /* 0x000fe20008410000 */
[----:B------:R-:W-:Y:S01]  /*3780*/  MUFU.TANH R63, R30 ;  /* 0x0000001e003f7308 */ /* 0x000fe20000002400 */
[----:B---3--:R-:W-:-:S02]  /*3790*/  IADD3 R19, R0, -R7, RZ ;  /* 0x8000000700137210 */ /* 0x008fc40007ffe0ff */
[----:B------:R-:W-:-:S05]  /*37a0*/  IABS R7, R17 ;  /* 0x0000001100077213 */ /* 0x000fca0000000000 */
[----:B------:R1:W3:Y:S01]  /*37b0*/  MUFU.TANH R30, R3 ;  /* 0x00000003001e7308 */ /* 0x0002e20000002400 */
[----:B----4-:R-:W-:-:S07]  /*37c0*/  IABS R5, R15 ;  /* 0x0000000f00057213 */ /* 0x010fce0000000000 */
[----:B------:R4:W-:Y:S08]  /*37d0*/  MUFU.TANH R65, R20 ;  /* 0x0000001400417308 */ /* 0x0009f00000002400 */
[----:B------:R-:W3:Y:S01]  /*37e0*/  MUFU.TANH R11, R11 ;  /* 0x0000000b000b7308 */ /* 0x000ee20000002400 */
[----:B-1----:R-:W-:-:S07]  /*37f0*/  IABS R3, R16 ;  /* 0x0000001000037213 */ /* 0x002fce0000000000 */
[----:B------:R-:W-:Y:S01]  /*3800*/  MUFU.TANH R16, R9 ;  /* 0x0000000900107308 */ /* 0x000fe20000002400 */
[----:B----4-:R-:W-:Y:S01]  /*3810*/  IMAD.IADD R20, R0, 0x1, -R8 ;  /* 0x0000000100147824 */ /* 0x010fe200078e0a08 */
[----:B------:R-:W-:Y:S01]  /*3820*/  LOP3.LUT R0, R95, R94, RZ, 0xfc, !PT ;  /* 0x0000005e5f007212 */ /* 0x000fe200078efcff */
[----:B------:R-:W-:Y:S02]  /*3830*/  IMAD.MOV.U32 R8, RZ, RZ, R6 ;  /* 0x000000ffff087224 */ /* 0x000fe400078e0006 */
[----:B------:R-:W-:Y:S01]  /*3840*/  IMAD.MOV.U32 R6, RZ, RZ, R5 ;  /* 0x000000ffff067224 */ /* 0x000fe200078e0005 */
[----:B------:R-:W-:Y:S01]  /*3850*/  MOV R5, R3 ;  /* 0x0000000300057202 */ /* 0x000fe20000000f00 */
[----:B------:R-:W-:Y:S01]  /*3860*/  IMAD.MOV.U32 R3, RZ, RZ, R7 ;  /* 0x000000ffff037224 */ /* 0x000fe200078e0007 */
[----:B------:R-:W-:Y:S01]  /*3870*/  I2FP.F32.S32 R8, R8 ;  /* 0x0000000800087245 */ /* 0x000fe20000201400 */
[----:B------:R1:W-:Y:S01]  /*3880*/  MUFU.TANH R66, R31 ;  /* 0x0000001f00427308 */ /* 0x0003e20000002400 */
[----:B------:R-:W-:-:S02]  /*3890*/  I2FP.F32.S32 R5, R5 ;  /* 0x0000000500057245 */ /* 0x000fc40000201400 */
[----:B------:R-:W-:Y:S01]  /*38a0*/  I2FP.F32.S32 R6, R6 ;  /* 0x0000000600067245 */ /* 0x000fe20000201400 */
[-C--:B------:R-:W-:Y:S01]  /*38b0*/  FFMA.FTZ R35, R8, -R132.reuse, R73 ;  /* 0x8000008408237223 */ /* 0x080fe20000010049 */
[----:B------:R-:W-:Y:S01]  /*38c0*/  I2FP.F32.S32 R3, R3 ;  /* 0x0000000300037245 */ /* 0x000fe20000201400 */
[----:B--2---:R-:W-:Y:S01]  /*38d0*/  FFMA.FTZ R38, R5, -R132, R43 ;  /* 0x8000008405267223 */ /* 0x004fe2000001002b */
[----:B------:R-:W-:Y:S01]  /*38e0*/  IABS R5, R20 ;  /* 0x0000001400057213 */ /* 0x000fe20000000000 */
[----:B------:R-:W-:Y:S01]  /*38f0*/  FFMA.FTZ R37, R6, -R132, R47 ;  /* 0x8000008406257223 */ /* 0x000fe2000001002f */
[----:B------:R-:W-:Y:S01]  /*3900*/  IABS R6, R18 ;  /* 0x0000001200067213 */ /* 0x000fe20000000000 */
[----:B------:R-:W-:Y:S01]  /*3910*/  FFMA.FTZ R43, R3, -R132, R10 ;  /* 0x80000084032b7223 */ /* 0x000fe2000001000a */
[----:B------:R-:W-:Y:S01]  /*3920*/  IABS R3, R19 ;  /* 0x0000001300037213 */ /* 0x000fe20000000000 */
[----:B------:R-:W2:Y:S01]  /*3930*/  MUFU.TANH R10, R26 ;  /* 0x0000001a000a7308 */ /* 0x000ea20000002400 */
[----:B------:R-:W-:Y:S01]  /*3940*/  FSEL R37, R37, -INF , !P6 ;  /* 0xff80000025257808 */ /* 0x000fe20007000000 */
[----:B------:R-:W-:Y:S01]  /*3950*/  IMAD.MOV.U32 R7, RZ, RZ, R6 ;  /* 0x000000ffff077224 */ /* 0x000fe200078e0006 */
[----:B------:R-:W-:Y:S01]  /*3960*/  MOV R8, R3 ;  /* 0x0000000300087202 */ /* 0x000fe20000000f00 */
[----:B------:R-:W-:Y:S01]  /*3970*/  IMAD.MOV.U32 R6, RZ, RZ, R5 ;  /* 0x000000ffff067224 */ /* 0x000fe200078e0005 */
[----:B------:R-:W-:Y:S01]  /*3980*/  IABS R5, R21 ;  /* 0x0000001500057213 */ /* 0x000fe20000000000 */
[----:B-1----:R-:W-:Y:S01]  /*3990*/  FMUL.FTZ R31, R39, UR5 ;  /* 0x00000005271f7c20 */ /* 0x002fe20008410000 */
[----:B------:R-:W-:Y:S01]  /*39a0*/  I2FP.F32.S32 R7, R7 ;  /* 0x0000000700077245 */ /* 0x000fe20000201400 */
[----:B------:R-:W-:Y:S01]  /*39b0*/  FMUL.FTZ R39, R34, UR5 ;  /* 0x0000000522277c20 */ /* 0x000fe20008410000 */
[----:B------:R-:W-:Y:S01]  /*39c0*/  I2FP.F32.S32 R9, R6 ;  /* 0x0000000600097245 */ /* 0x000fe20000201400 */
[----:B------:R1:W-:Y:S01]  /*39d0*/  MUFU.TANH R14, R31 ;  /* 0x0000001f000e7308 */ /* 0x0003e20000002400 */
[----:B------:R-:W-:Y:S01]  /*39e0*/  I2FP.F32.S32 R6, R8 ;  /* 0x0000000800067245 */ /* 0x000fe20000201400 */
[-C--:B---3--:R-:W-:Y:S01]  /*39f0*/  FFMA.FTZ R34, R7, -R132.reuse, R30 ;  /* 0x8000008407227223 */ /* 0x088fe2000001001e */
[----:B------:R-:W-:Y:S01]  /*3a00*/  I2FP.F32.S32 R5, R5 ;  /* 0x0000000500057245 */ /* 0x000fe20000201400 */
[-C--:B------:R-:W-:Y:S01]  /*3a10*/  FFMA.FTZ R33, R9, -R132.reuse, R11 ;  /* 0x8000008409217223 */ /* 0x080fe2000001000b */
[----:B------:R-:W-:Y:S01]  /*3a20*/  IABS R7, R23 ;  /* 0x0000001700077213 */ /* 0x000fe20000000000 */
[----:B--2---:R-:W-:Y:S01]  /*3a30*/  FFMA.FTZ R32, R6, -R132, R10 ;  /* 0x8000008406207223 */ /* 0x004fe2000001000a */
[----:B------:R-:W-:Y:S01]  /*3a40*/  IABS R6, R24 ;  /* 0x0000001800067213 */ /* 0x000fe20000000000 */
[----:B------:R-:W2:Y:S01]  /*3a50*/  MUFU.TANH R20, R36 ;  /* 0x0000002400147308 */ /* 0x000ea20000002400 */
[----:B------:R-:W-:Y:S01]  /*3a60*/  IABS R9, R25 ;  /* 0x0000001900097213 */ /* 0x000fe20000000000 */
[----:B------:R-:W-:Y:S01]  /*3a70*/  IMAD.MOV.U32 R8, RZ, RZ, R7 ;  /* 0x000000ffff087224 */ /* 0x000fe200078e0007 */
[----:B------:R-:W-:Y:S01]  /*3a80*/  IABS R3, R22 ;  /* 0x0000001600037213 */ /* 0x000fe20000000000 */
[----:B------:R-:W-:Y:S01]  /*3a90*/  IMAD.MOV.U32 R7, RZ, RZ, R6 ;  /* 0x000000ffff077224 */ /* 0x000fe200078e0006 */
[----:B------:R-:W-:Y:S01]  /*3aa0*/  FSEL R38, R38, -INF , !P5 ;  /* 0xff80000026267808 */ /* 0x000fe20006800000 */
[----:B------:R-:W-:Y:S01]  /*3ab0*/  IMAD.MOV.U32 R6, RZ, RZ, R9 ;  /* 0x000000ffff067224 */ /* 0x000fe200078e0009 */
[----:B------:R-:W-:Y:S01]  /*3ac0*/  I2FP.F32.S32 R3, R3 ;  /* 0x0000000300037245 */ /* 0x000fe20000201400 */
[-C--:B-1----:R-:W-:Y:S01]  /*3ad0*/  FFMA.FTZ R31, R5, -R132.reuse, R72 ;  /* 0x80000084051f7223 */ /* 0x082fe20000010048 */
[----:B------:R-:W-:Y:S01]  /*3ae0*/  IABS R5, R13 ;  /* 0x0000000d00057213 */ /* 0x000fe20000000000 */
[----:B------:R-:W1:Y:S01]  /*3af0*/  MUFU.TANH R15, R54 ;  /* 0x00000036000f7308 */ /* 0x000e620000002400 */
[----:B------:R-:W-:Y:S01]  /*3b00*/  I2FP.F32.S32 R7, R7 ;  /* 0x0000000700077245 */ /* 0x000fe20000201400 */
[----:B------:R-:W-:Y:S01]  /*3b10*/  FFMA.FTZ R30, R3, -R132, R70 ;  /* 0x80000084031e7223 */ /* 0x000fe20000010046 */
[----:B------:R-:W-:-:S02]  /*3b20*/  I2FP.F32.S32 R5, R5 ;  /* 0x0000000500057245 */ /* 0x000fc40000201400 */
[----:B------:R-:W-:Y:S01]  /*3b30*/  IABS R3, R12 ;  /* 0x0000000c00037213 */ /* 0x000fe20000000000 */
[----:B------:R-:W-:Y:S01]  /*3b40*/  FFMA.FTZ R24, R7, -R132, R64 ;  /* 0x8000008407187223 */ /* 0x000fe20000010040 */
[----:B------:R-:W-:Y:S01]  /*3b50*/  I2FP.F32.S32 R8, R8 ;  /* 0x0000000800087245 */ /* 0x000fe20000201400 */
[----:B------:R-:W-:Y:S01]  /*3b60*/  FFMA.FTZ R19, R5, -R132, R71 ;  /* 0x8000008405137223 */ /* 0x000fe20000010047 */
[----:B------:R-:W-:Y:S01]  /*3b70*/  I2FP.F32.S32 R5, R6 ;  /* 0x0000000600057245 */ /* 0x000fe20000201400 */
[----:B------:R-:W-:Y:S01]  /*3b80*/  MUFU.TANH R12, R55 ;  /* 0x00000037000c7308 */ /* 0x000fe20000002400 */
[----:B------:R-:W-:Y:S01]  /*3b90*/  I2FP.F32.S32 R3, R3 ;  /* 0x0000000300037245 */ /* 0x000fe20000201400 */
[-C--:B------:R-:W-:Y:S01]  /*3ba0*/  FFMA.FTZ R26, R8, -R132.reuse, R67 ;  /* 0x80000084081a7223 */ /* 0x080fe20000010043 */
[----:B------:R-:W-:Y:S01]  /*3bb0*/  IABS R6, R29 ;  /* 0x0000001d00067213 */ /* 0x000fe20000000000 */
[----:B------:R-:W-:Y:S01]  /*3bc0*/  FFMA.FTZ R25, R5, -R132, R65 ;  /* 0x8000008405197223 */ /* 0x000fe20000010041 */
[----:B------:R-:W-:Y:S01]  /*3bd0*/  IABS R5, R28 ;  /* 0x0000001c00057213 */ /* 0x000fe20000000000 */
[----:B------:R-:W-:Y:S01]  /*3be0*/  FFMA.FTZ R22, R3, -R132, R63 ;  /* 0x8000008403167223 */ /* 0x000fe2000001003f */
[----:B------:R-:W-:Y:S01]  /*3bf0*/  IABS R7, R40 ;  /* 0x0000002800077213 */ /* 0x000fe20000000000 */
[----:B------:R-:W-:Y:S01]  /*3c00*/  MUFU.TANH R11, R39 ;  /* 0x00000027000b7308 */ /* 0x000fe20000002400 */
[----:B------:R-:W-:Y:S01]  /*3c10*/  MOV R8, R5 ;  /* 0x0000000500087202 */ /* 0x000fe20000000f00 */
[----:B------:R-:W-:Y:S01]  /*3c20*/  IMAD.MOV.U32 R5, RZ, RZ, R6 ;  /* 0x000000ffff057224 */ /* 0x000fe200078e0006 */
[----:B------:R-:W-:Y:S01]  /*3c30*/  IABS R3, R27 ;  /* 0x0000001b00037213 */ /* 0x000fe20000000000 */
[----:B------:R-:W-:Y:S01]  /*3c40*/  IMAD.MOV.U32 R6, RZ, RZ, R7 ;  /* 0x000000ffff067224 */ /* 0x000fe200078e0007 */
[----:B------:R-:W-:-:S02]  /*3c50*/  I2FP.F32.S32 R8, R8 ;  /* 0x0000000800087245 */ /* 0x000fc40000201400 */
[----:B------:R-:W-:Y:S01]  /*3c60*/  I2FP.F32.S32 R7, R3 ;  /* 0x0000000300077245 */ /* 0x000fe20000201400 */
[----:B------:R-:W3:Y:S01]  /*3c70*/  MUFU.TANH R13, R53 ;  /* 0x00000035000d7308 */ /* 0x000ee20000002400 */
[----:B------:R-:W-:Y:S01]  /*3c80*/  I2FP.F32.S32 R5, R5 ;  /* 0x0000000500057245 */ /* 0x000fe20000201400 */
[----:B------:R-:W-:Y:S01]  /*3c90*/  FFMA.FTZ R18, R8, -R132, R69 ;  /* 0x8000008408127223 */ /* 0x000fe20000010045 */
[----:B------:R-:W-:Y:S01]  /*3ca0*/  I2FP.F32.S32 R3, R6 ;  /* 0x0000000600037245 */ /* 0x000fe20000201400 */
[----:B------:R-:W-:Y:S01]  /*3cb0*/  FFMA.FTZ R23, R7, -R132, R66 ;  /* 0x8000008407177223 */ /* 0x000fe20000010042 */
[----:B------:R-:W-:Y:S01]  /*3cc0*/  IABS R6, R42 ;  /* 0x0000002a00067213 */ /* 0x000fe20000000000 */
[----:B------:R-:W-:Y:S01]  /*3cd0*/  FFMA.FTZ R21, R5, -R132, R16 ;  /* 0x8000008405157223 */ /* 0x000fe20000010010 */
[----:B------:R-:W-:Y:S01]  /*3ce0*/  IABS R5, R44 ;  /* 0x0000002c00057213 */ /* 0x000fe20000000000 */
[----:B--2---:R-:W-:Y:S01]  /*3cf0*/  FFMA.FTZ R20, R3, -R132, R20 ;  /* 0x8000008403147223 */ /* 0x004fe20000010014 */
[----:B------:R-:W-:Y:S01]  /*3d00*/  IABS R3, R41 ;  /* 0x0000002900037213 */ /* 0x000fe20000000000 */
[----:B------:R-:W-:Y:S01]  /*3d10*/  IMAD.MOV.U32 R9, RZ, RZ, R6 ;  /* 0x000000ffff097224 */ /* 0x000fe200078e0006 */
[----:B------:R-:W-:Y:S01]  /*3d20*/  IABS R7, R45 ;  /* 0x0000002d00077213 */ /* 0x000fe20000000000 */
[----:B------:R-:W2:Y:S01]  /*3d30*/  MUFU.TANH R16, R51 ;  /* 0x0000003300107308 */ /* 0x000ea20000002400 */
[----:B------:R-:W-:-:S02]  /*3d40*/  IABS R8, R46 ;  /* 0x0000002e00087213 */ /* 0x000fc40000000000 */
[----:B------:R-:W-:Y:S02]  /*3d50*/  MOV R6, R5 ;  /* 0x0000000500067202 */ /* 0x000fe40000000f00 */
[----:B------:R-:W-:Y:S01]  /*3d60*/  I2FP.F32.S32 R5, R3 ;  /* 0x0000000300057245 */ /* 0x000fe20000201400 */
[----:B------:R-:W-:Y:S01]  /*3d70*/  IMAD.MOV.U32 R3, RZ, RZ, R7 ;  /* 0x000000ffff037224 */ /* 0x000fe200078e0007 */
[----:B------:R-:W-:Y:S01]  /*3d80*/  I2FP.F32.S32 R6, R6 ;  /* 0x0000000600067245 */ /* 0x000fe20000201400 */
[----:B------:R-:W-:Y:S01]  /*3d90*/  IMAD.MOV.U32 R7, RZ, RZ, R8 ;  /* 0x000000ffff077224 */ /* 0x000fe200078e0008 */
[----:B------:R-:W-:Y:S01]  /*3da0*/  I2FP.F32.S32 R8, R9 ;  /* 0x0000000900087245 */ /* 0x000fe20000201400 */
[-C--:B-1----:R-:W-:Y:S01]  /*3db0*/  FFMA.FTZ R15, R5, -R132.reuse, R15 ;  /* 0x80000084050f7223 */ /* 0x082fe2000001000f */
[----:B------:R-:W-:Y:S01]  /*3dc0*/  I2FP.F32.S32 R3, R3 ;  /* 0x0000000300037245 */ /* 0x000fe20000201400 */
[-C--:B---3--:R-:W-:Y:S01]  /*3dd0*/  FFMA.FTZ R13, R6, -R132.reuse, R13 ;  /* 0x80000084060d7223 */ /* 0x088fe2000001000d */
        /* <DEDUP_REMOVED lines=9> */
[----:B------:R-:W1:Y:S01]  /*3e70*/  MUFU.TANH R29, R48 ;  /* 0x00000030001d7308 */ /* 0x000e620000002400 */
[----:B------:R-:W-:-:S02]  /*3e80*/  IABS R9, R57 ;  /* 0x0000003900097213 */ /* 0x000fc40000000000 */
[----:B------:R-:W-:Y:S01]  /*3e90*/  MOV R8, R5 ;  /* 0x0000000500087202 */ /* 0x000fe20000000f00 */
[----:B------:R-:W-:Y:S01]  /*3ea0*/  IMAD.MOV.U32 R5, RZ, RZ, R3 ;  /* 0x000000ffff057224 */ /* 0x000fe200078e0003 */
[----:B------:R-:W-:Y:S01]  /*3eb0*/  FSEL R36, R35, -INF , !P3 ;  /* 0xff80000023247808 */ /* 0x000fe20005800000 */
[----:B------:R-:W-:Y:S01]  /*3ec0*/  IMAD.MOV.U32 R3, RZ, RZ, R7 ;  /* 0x000000ffff037224 */ /* 0x000fe200078e0007 */
[----:B------:R-:W-:Y:S01]  /*3ed0*/  FSEL R39, R31, -INF , !P3 ;  /* 0xff8000001f277808 */ /* 0x000fe20005800000 */
[----:B------:R-:W-:Y:S01]  /*3ee0*/  IMAD.MOV.U32 R6, RZ, RZ, R9 ;  /* 0x000000ffff067224 */ /* 0x000fe200078e0009 */
[----:B------:R-:W-:Y:S01]  /*3ef0*/  I2FP.F32.S32 R7, R5 ;  /* 0x0000000500077245 */ /* 0x000fe20000201400 */
[----:B------:R-:W3:Y:S01]  /*3f00*/  MUFU.TANH R28, R52 ;  /* 0x00000034001c7308 */ /* 0x000ee20000002400 */
[----:B------:R-:W-:Y:S02]  /*3f10*/  I2FP.F32.S32 R5, R3 ;  /* 0x0000000300057245 */ /* 0x000fe40000201400 */
[----:B------:R-:W-:-:S02]  /*3f20*/  I2FP.F32.S32 R3, R6 ;  /* 0x0000000600037245 */ /* 0x000fc40000201400 */
[----:B------:R-:W-:Y:S02]  /*3f30*/  FSEL R19, R19, -INF , !P3 ;  /* 0xff80000013137808 */ /* 0x000fe40005800000 */
[----:B------:R-:W-:Y:S01]  /*3f40*/  I2FP.F32.S32 R10, R10 ;  /* 0x0000000a000a7245 */ /* 0x000fe20000201400 */
[----:B------:R-:W4:Y:S01]  /*3f50*/  MUFU.TANH R27, R49 ;  /* 0x00000031001b7308 */ /* 0x000f220000002400 */
[-C--:B--2---:R-:W-:Y:S01]  /*3f60*/  FFMA.FTZ R3, R3, -R132.reuse, R16 ;  /* 0x8000008403037223 */ /* 0x084fe20000010010 */
[----:B------:R-:W-:Y:S02]  /*3f70*/  FSEL R16, R30, -INF , !P3 ;  /* 0xff8000001e107808 */ /* 0x000fe40005800000 */
[----:B------:R-:W-:Y:S01]  /*3f80*/  ISETP.GE.AND P3, PT, R133, 0x21, PT ;  /* 0x000000218500780c */ /* 0x000fe20003f66270 */
[----:B-1----:R-:W-:Y:S01]  /*3f90*/  FFMA.FTZ R10, R10, -R132, R29 ;  /* 0x800000840a0a7223 */ /* 0x002fe2000001001d */
[----:B------:R-:W-:Y:S02]  /*3fa0*/  I2FP.F32.S32 R8, R8 ;  /* 0x0000000800087245 */ /* 0x000fe40000201400 */
[----:B------:R-:W1:Y:S01]  /*3fb0*/  MUFU.TANH R17, R50 ;  /* 0x0000003200117308 */ /* 0x000e620000002400 */
[----:B------:R-:W-:-:S02]  /*3fc0*/  FSEL R44, R26, -INF , !P6 ;  /* 0xff8000001a2c7808 */ /* 0x000fc40007000000 */
[-C--:B---3--:R-:W-:Y:S01]  /*3fd0*/  FFMA.FTZ R8, R8, -R132.reuse, R28 ;  /* 0x8000008408087223 */ /* 0x088fe2000001001c */
[----:B------:R-:W-:Y:S02]  /*3fe0*/  FSEL R45, R25, -INF , !P5 ;  /* 0xff800000192d7808 */ /* 0x000fe40006800000 */
[----:B------:R-:W-:Y:S02]  /*3ff0*/  FSEL R100, R21, -INF , !P4 ;  /* 0xff80000015647808 */ /* 0x000fe40006000000 */
[----:B------:R-:W-:Y:S01]  /*4000*/  FSEL R101, R14, -INF , !P2 ;  /* 0xff8000000e657808 */ /* 0x000fe20005000000 */
[----:B----4-:R-:W-:Y:S01]  /*4010*/  FFMA.FTZ R7, R7, -R132, R27 ;  /* 0x8000008407077223 */ /* 0x010fe2000001001b */
[----:B------:R-:W-:Y:S02]  /*4020*/  FSEL R27, R15, -INF , !P4 ;  /* 0xff8000000f1b7808 */ /* 0x000fe40006000000 */
[----:B------:R-:W-:Y:S02]  /*4030*/  FSEL R22, R22, -INF , !P6 ;  /* 0xff80000016167808 */ /* 0x000fe40007000000 */
[----:B------:R-:W-:-:S02]  /*4040*/  FSEL R18, R18, -INF , !P5 ;  /* 0xff80000012127808 */ /* 0x000fc40006800000 */
[----:B------:R-:W-:Y:S01]  /*4050*/  FSEL R23, R23, -INF , !P5 ;  /* 0xff80000017177808 */ /* 0x000fe20006800000 */
[----:B-1----:R-:W-:Y:S01]  /*4060*/  FFMA.FTZ R5, R5, -R132, R17 ;  /* 0x8000008405057223 */ /* 0x002fe20000010011 */
        /* <DEDUP_REMOVED lines=61> */
.L_x_2221:
[----:B------:R-:W-:Y:S05]  /*4440*/  BSYNC B0 ;  /* 0x0000000000007941 */ /* 0x000fea0003800000 */
.L_x_2220:
[----:B------:R-:W0:Y:S02]  /*4450*/  LDGDEPBAR ;  /* 0x00000000000079af */ /* 0x000e240000000000 */
.L_x_2219:
        /* <DEDUP_REMOVED lines=79> */
[----:B------:R-:W-:Y:S01]  /*4950*/  FMNMX.FTZ R0, R103, R0, !PT ;  /* 0x0000000067007209 */ /* 0x000fe20007810000 */
[----:B------:R-:W-:Y:S01]  /*4960*/  LDSM.16.MT88.4 R16, [R222+0xa000] ;  /* 0x00a00000de10783b */ /* 0x000fe20000004200 */
[----:B------:R-:W-:Y:S01]  /*4970*/  FSEL R2, R2, RZ, P0 ;  /* 0x000000ff02027208 */ /* 0x000fe20000000000 */
[----:B------:R1:W2:Y:S02]  /*4980*/  MUFU.EX2 R242, R6 ;  /* 0x0000000600f27308 */ /* 0x0002a40000000800 */
[----:B------:R-:W3:Y:S02]  /*4990*/  SHFL.BFLY PT, R10, R0, 0x2, 0x1f ;  /* 0x0c401f00000a7f89 */ /* 0x000ee400000e0000 */
[----:B------:R-:W-:-:S04]  /*49a0*/  FFMA.FTZ R9, R68, UR5, -R2 ;  /* 0x0000000544097c23 */ /* 0x000fc80008010802 */
[----:B------:R4:W-:Y:S01]  /*49b0*/  MUFU.EX2 R209, R9 ;  /* 0x0000000900d17308 */ /* 0x0009e20000000800 */
[----:B-1----:R-:W-:-:S07]  /*49c0*/  FFMA.FTZ R6, R62, UR5, -R3 ;  /* 0x000000053e067c23 */ /* 0x002fce0008010803 */
[----:B------:R2:W1:Y:S01]  /*49d0*/  MUFU.EX2 R237, R6 ;  /* 0x0000000600ed7308 */ /* 0x0004620000000800 */
[----:B----4-:R-:W-:Y:S01]  /*49e0*/  FFMA.FTZ R9, R20, UR5, -R8 ;  /* 0x0000000514097c23 */ /* 0x010fe20008010808 */
[----:B---3--:R-:W-:-:S06]  /*49f0*/  FMNMX.FTZ R0, R0, R10, !PT ;  /* 0x0000000a00007209 */ /* 0x008fcc0007810000 */
        /* <DEDUP_REMOVED lines=58> */
[C---:B------:R-:W-:Y:S06]  /*4da0*/  HMMA.16816.F32 R56, R124.reuse, R12, R56 ;  /* 0x0000000c7c38723c */ /* 0x040fec0000001838 */
[C---:B-1----:R-:W-:Y:S06]  /*4db0*/  HMMA.16816.F32 R72, R124.reuse, R24, R72 ;  /* 0x000000187c48723c */ /* 0x042fec0000001848 */
        /* <DEDUP_REMOVED lines=48> */
[----:B-1----:R-:W-:Y:S01]  /*50c0*/  FFMA.FTZ R2, R101, UR5, -R0 ;  /* 0x0000000565027c23 */ /* 0x002fe20008010800 */
[----:B--2---:R-:W-:-:S03]  /*50d0*/  FADD.FTZ R3, R196, R3 ;  /* 0x00000003c4037221 */ /* 0x004fc60000010000 */
[----:B------:R1:W2:Y:S02]  /*50e0*/  MUFU.EX2 R143, R2 ;  /* 0x00000002008f7308 */ /* 0x0002a40000000800 */
[--C-:B-1----:R-:W-:Y:S01]  /*50f0*/  FFMA.FTZ R2, R102, UR5, -R0.reuse ;  /* 0x0000000566027c23 */ /* 0x102fe20008010800 */
[----:B------:R-:W-:Y:S01]  /*5100*/  FFMA.FTZ R0, R103, UR5, -R0 ;  /* 0x0000000567007c23 */ /* 0x000fe20008010800 */
[C---:B--2---:R-:W-:Y:S01]  /*5110*/  FADD.FTZ R3, R143.reuse, R3 ;  /* 0x000000038f037221 */ /* 0x044fe20000010000 */
[C---:B------:R-:W-:Y:S03]  /*5120*/  HMMA.16816.F32 R100, R4.reuse, R112, RZ ;  /* 0x000000700464723c */ /* 0x040fe600000018ff */
[----:B------:R1:W2:Y:S01]  /*5130*/  MUFU.EX2 R142, R2 ;  /* 0x00000002008e7308 */ /* 0x0002a20000000800 */
[----:B------:R-:W-:Y:S02]  /*5140*/  F2FP.F16.F32.PACK_AB R129, R143, R196 ;  /* 0x000000c48f81723e */ /* 0x000fe400000000ff */
[----:B------:R-:W-:Y:S05]  /*5150*/  HMMA.16816.F32 R112, R4, R114, RZ ;  /* 0x000000720470723c */ /* 0x000fea00000018ff */
[----:B------:R3:W4:Y:S02]  /*5160*/  MUFU.EX2 R139, R0 ;  /* 0x00000000008b7308 */ /* 0x0007240000000800 */
        /* <DEDUP_REMOVED lines=47> */
[----:B------:R-:W-:Y:S01]  /*5460*/  IMAD R0, R243, -0x2, R201 ;  /* 0xfffffffef3007824 */ /* 0x000fe200078e02c9 */
[----:B------:R-:W-:Y:S01]  /*5470*/  ISETP.GE.AND P3, PT, R140, UR4, PT ;  /* 0x000000048c007c0c */ /* 0x000fe2000bf66270 */
[----:B------:R-:W1:Y:S01]  /*5480*/  LDC.64 R236, c[0x0][0x250] ;  /* 0x00009400ffec7b82 */ /* 0x000e620000000a00 */
[----:B------:R-:W-:Y:S01]  /*5490*/  LEA.HI.SX32 R232, R232, 0xfffffffe, 0x1b ;  /* 0xfffffffee8e87811 */ /* 0x000fe200078fdaff */
[----:B------:R-:W-:Y:S01]  /*54a0*/  IMAD.MOV.U32 R139, RZ, RZ, R136 ;  /* 0x000000ffff8b7224 */ /* 0x000fe200078e0088 */
[----:B------:R-:W-:Y:S01]  /*54b0*/  IADD3 R0, R133, R0, -R134 ;  /* 0x0000000085007210 */ /* 0x000fe20007ffe886 */
[----:B------:R-:W-:Y:S01]  /*54c0*/  IMAD.MOV.U32 R134, RZ, RZ, R137 ;  /* 0x000000ffff867224 */ /* 0x000fe200078e0089 */
[----:B------:R-:W-:Y:S01]  /*54d0*/  MOV R140, R135 ;  /* 0x00000087008c7202 */ /* 0x000fe20000000f00 */
[----:B------:R-:W-:Y:S01]  /*54e0*/  IMAD.MOV.U32 R133, RZ, RZ, R138 ;  /* 0x000000ffff857224 */ /* 0x000fe200078e008a */
[----:B------:R-:W-:Y:S01]  /*54f0*/  ULDC UR10, c[0x0][0x2d0] ;  /* 0x0000b400000a7ab9 */ /* 0x000fe20000000800 */
[----:B------:R-:W-:Y:S01]  /*5500*/  ULDC UR5, c[0x0][0x39c] ;  /* 0x0000e70000057ab9 */ /* 0x000fe20000000800 */
[----:B------:R-:W-:Y:S01]  /*5510*/  ULDC UR4, c[0x0][0x2ec] ;  /* 0x0000bb0000047ab9 */ /* 0x000fe20000000800 */
[----:B------:R-:W-:-:S02]  /*5520*/  ULDC.64 UR6, c[0x0][0x248] ;  /* 0x0000920000067ab9 */ /* 0x000fc40000000a00 */
[----:B------:R-:W2:Y:S08]  /*5530*/  @!P3 LDC.64 R4, c[0x0][0x220] ;  /* 0x00008800ff04bb82 */ /* 0x000eb00000000a00 */
[----:B------:R-:W3:Y:S01]  /*5540*/  @!P3 LDC.64 R2, c[0x0][0x220] ;  /* 0x00008800ff02bb82 */ /* 0x000ee20000000a00 */
[----:B--2---:R2:W-:Y:S04]  /*5550*/  @!P3 STL.64 [R1+0x20], R4 ;  /* 0x000020040100b387 */ /* 0x0045e80000100a00 */
[----:B---3--:R2:W-:Y:S04]  /*5560*/  @!P3 STL.64 [R1+0x18], R2 ;  /* 0x000018020100b387 */ /* 0x0085e80000100a00 */
[----:B------:R2:W-:Y:S01]  /*5570*/  STL [R1+0x28], R0 ;  /* 0x0000280001007387 */ /* 0x0005e20000100800 */
[----:B-1----:R-:W-:Y:S05]  /*5580*/  BRA `(.L_x_2223) ;  /* 0x0000000000c07947 */ /* 0x002fea0003800000 */
.L_x_2225:
[----:B------:R-:W4:Y:S01]  /*5590*/  LDL.64 R202, [R1+0x48] ;  /* 0x0000480001ca7983 */ /* 0x000f220000100a00 */
[----:B------:R-:W5:Y:S01]  /*55a0*/  @!P3 LDC.64 R12, c[0x0][0x218] ;  /* 0x00008600ff0cbb82 */ /* 0x000f620000000a00 */
[----:B------:R-:W-:Y:S02]  /*55b0*/  VIADD R3, R232, 0xffffffff ;  /* 0xffffffffe8037836 */ /* 0x000fe40000000000 */
[----:B------:R-:W2:Y:S02]  /*55c0*/  LDL.64 R200, [R1+0x30] ;  /* 0x0000300001c87983 */ /* 0x000ea40000100a00 */
[C---:B------:R-:W-:Y:S01]  /*55d0*/  IMAD.WIDE.U32 R6, R3.reuse, UR6, RZ ;  /* 0x0000000603067c25 */ /* 0x040fe2000f8e00ff */
[----:B------:R-:W-:Y:S01]  /*55e0*/  SHF.R.S32.HI R4, RZ, 0x1f, R3 ;  /* 0x0000001fff047819 */ /* 0x000fe20000011403 */
[----:B------:R-:W2:Y:S01]  /*55f0*/  LDL R199, [R1+0x2c] ;  /* 0x00002c0001c77983 */ /* 0x000ea20000100800 */
[----:B---3--:R-:W3:Y:S03]  /*5600*/  @!P2 LDC.64 R8, c[0x0][0x218] ;  /* 0x00008600ff08ab82 */ /* 0x008ee60000000a00 */
[----:B------:R-:W3:Y:S01]  /*5610*/  LDL R198, [R1+0x38] ;  /* 0x0000380001c67983 */ /* 0x000ee20000100800 */
[----:B------:R-:W-:Y:S03]  /*5620*/  IMAD R4, R4, UR6, RZ ;  /* 0x0000000604047c24 */ /* 0x000fe6000f8e02ff */
[----:B------:R1:W-:Y:S01]  /*5630*/  @P3 STS.128 [R231+0x8000], RZ ;  /* 0x008000ffe7003388 */ /* 0x0003e20000000c00 */
[----:B------:R-:W-:Y:S01]  /*5640*/  IMAD R4, R3, UR7, R4 ;  /* 0x0000000703047c24 */ /* 0x000fe2000f8e0204 */
[----:B------:R-:W1:Y:S03]  /*5650*/  @!P3 LDC.64 R10, c[0x0][0x218] ;  /* 0x00008600ff0abb82 */ /* 0x000e660000000a00 */
[----:B------:R-:W-:Y:S05]  /*5660*/  IMAD.IADD R5, R7, 0x1, R4 ;  /* 0x0000000107057824 */ /* 0x000fea00078e0204 */
[----:B------:R-:W1:Y:S01]  /*5670*/  @!P2 LDC.64 R24, c[0x0][0x218] ;  /* 0x00008600ff18ab82 */ /* 0x000e620000000a00 */
[C---:B----4-:R-:W-:Y:S04]  /*5680*/  LEA R3, P1, R6.reuse, R202, 0x5 ;  /* 0x000000ca06037211 */ /* 0x050fe800078228ff */
[C---:B-----5:R-:W-:Y:S02]  /*5690*/  @!P3 LEA R12, P6, R3.reuse, R12, 0x1 ;  /* 0x0000000c030cb211 */ /* 0x060fe400078c08ff */
[----:B--2---:R-:W-:Y:S02]  /*56a0*/  LEA.HI.X R5, R6, R201, R5, 0x5, P1 ;  /* 0x000000c906057211 */ /* 0x004fe400008f2c05 */
[C---:B---3--:R-:W-:Y:S02]  /*56b0*/  @!P2 LEA R8, P1, R3.reuse, R8, 0x1 ;  /* 0x000000080308a211 */ /* 0x048fe400078208ff */
[C-C-:B------:R-:W-:Y:S02]  /*56c0*/  @!P3 LEA.HI.X R13, R3.reuse, R13, R5.reuse, 0x1, P6 ;  /* 0x0000000d030db211 */ /* 0x140fe400030f0c05 */
[--C-:B------:R-:W-:Y:S02]  /*56d0*/  @!P2 LEA.HI.X R9, R3, R9, R5.reuse, 0x1, P1 ;  /* 0x000000090309a211 */ /* 0x100fe400008f0c05 */
[----:B------:R-:W-:Y:S01]  /*56e0*/  IADD3 R4, P0, R199, R3, RZ ;  /* 0x00000003c7047210 */ /* 0x000fe20007f1e0ff */
[----:B------:R-:W-:Y:S01]  /*56f0*/  @!PT LDS RZ, [RZ] ;  /* 0x00000000fffff984 */ /* 0x000fe20000000800 */
[----:B------:R-:W-:Y:S01]  /*5700*/  @!PT LDS RZ, [RZ] ;  /* 0x00000000fffff984 */ /* 0x000fe20000000800 */
[----:B------:R-:W-:Y:S01]  /*5710*/  @!PT LDS RZ, [RZ] ;  /* 0x00000000fffff984 */ /* 0x000fe20000000800 */
[----:B------:R4:W-:Y:S03]  /*5720*/  @!P3 LDGSTS.E.BYPASS.LTC128B.128 [R231+0x8000], desc[UR8][R12.64] ;  /* 0x080000000ce7bfae */ /* 0x0009e6000b901d48 */
[----:B-1----:R-:W-:Y:S01]  /*5730*/  @!P3 LEA R10, P5, R4, R10, 0x1 ;  /* 0x0000000a040ab211 */ /* 0x002fe200078a08ff */
        /* <DEDUP_REMOVED lines=21> */
.L_x_2223:
[----:B--2---:R-:W2:Y:S01]  /*5890*/  LDL R0, [R1+0x14] ;  /* 0x0000140001007983 */ /* 0x004ea20000100800 */
[----:B------:R-:W-:Y:S04]  /*58a0*/  DEPBAR.LE SB0, 0x0 ;  /* 0x000080000000791a */ /* 0x000fe80000000000 */
[----:B------:R-:W3:Y:S01]  /*58b0*/  LDL.64 R16, [R1+0x40] ;  /* 0x0000400001107983 */ /* 0x000ee20000100a00 */
[-C--:B-1----:R-:W-:Y:S05]  /*58c0*/  IMAD.WIDE.U32 R4, R232, R236.reuse, RZ ;  /* 0x000000ece8047225 */ /* 0x082fea00078e00ff */
[----:B------:R-:W4:Y:S04]  /*58d0*/  LDL R10, [R1+0x3c] ;  /* 0x00003c00010a7983 */ /* 0x000f280000100800 */
[----:B------:R-:W5:Y:S04]  /*58e0*/  LDL R9, [R1+0x20] ;  /* 0x0000200001097983 */ /* 0x000f680000100800 */
[----:B------:R-:W5:Y:S04]  /*58f0*/  LDL R15, [R1+0x24] ;  /* 0x00002400010f7983 */ /* 0x000f680000100800 */
[----:B------:R-:W5:Y:S04]  /*5900*/  LDL R8, [R1+0x18] ;  /* 0x0000180001087983 */ /* 0x000f680000100800 */
        /* <DEDUP_REMOVED lines=10> */
[----:B------:R-:W-:Y:S05]  /*59b0*/  LEA R2, P0, R236, R0, 0x4 ;  /* 0x00000000ec027211 */ /* 0x000fea00078020ff */
[----:B------:R-:W2:Y:S01]  /*59c0*/  @!P2 LDC.64 R12, c[0x0][0x220] ;  /* 0x00008800ff0cab82 */ /* 0x000ea20000000a00 */
[----:B----4-:R-:W-:Y:S02]  /*59d0*/  LEA.HI.X R3, R4, R10, R3, 0x5, P1 ;  /* 0x0000000a04037211 */ /* 0x010fe400008f2c03 */
[----:B-----5:R-:W-:Y:S02]  /*59e0*/  @!P3 LEA R10, P5, R0, R9, 0x1 ;  /* 0x00000009000ab211 */ /* 0x020fe400078a08ff */
[----:B------:R-:W-:Y:S02]  /*59f0*/  @!P3 LEA R8, P4, R2, R8, 0x1 ;  /* 0x000000080208b211 */ /* 0x000fe400078808ff */
[----:B------:R-:W-:Y:S02]  /*5a00*/  @!P3 LEA.HI.X R11, R0, R15, R3, 0x1, P5 ;  /* 0x0000000f000bb211 */ /* 0x000fe400028f0c03 */
[----:B------:R-:W-:Y:S03]  /*5a10*/  LEA.HI.X R5, R236, R3, R237, 0x4, P0 ;  /* 0x00000003ec057211 */ /* 0x000fe600000f24ed */
[----:B------:R-:W-:Y:S01]  /*5a20*/  @!PT LDS RZ, [RZ] ;  /* 0x00000000fffff984 */ /* 0x000fe20000000800 */
[----:B------:R-:W-:Y:S01]  /*5a30*/  @!PT LDS RZ, [RZ] ;  /* 0x00000000fffff984 */ /* 0x000fe20000000800 */
[----:B------:R-:W-:Y:S01]  /*5a40*/  @!PT LDS RZ, [RZ] ;  /* 0x00000000fffff984 */ /* 0x000fe20000000800 */
[----:B------:R-:W-:Y:S01]  /*5a50*/  @!P3 LDGSTS.E.BYPASS.LTC128B.128 [R231+0xa000], desc[UR8][R10.64] ;  /* 0x0a0000000ae7bfae */ /* 0x000fe2000b901d48 */
[----:B------:R-:W-:Y:S02]  /*5a60*/  @!P3 LEA.HI.X R9, R2, R14, R5, 0x1, P4 ;  /* 0x0000000e0209b211 */ /* 0x000fe400020f0c05 */
[C---:B-1----:R-:W-:Y:S05]  /*5a70*/  @!P2 LEA R6, P1, R0.reuse, R6, 0x1 ;  /* 0x000000060006a211 */ /* 0x042fea00078208ff */
[----:B------:R-:W-:Y:S01]  /*5a80*/  @P2 STS.128 [R231+0xb000], RZ ;  /* 0x00b000ffe7002388 */ /* 0x000fe20000000c00 */
[----:B------:R-:W-:Y:S02]  /*5a90*/  @!P2 LEA.HI.X R7, R0, R7, R3, 0x1, P1 ;  /* 0x000000070007a211 */ /* 0x000fe400008f0c03 */
[C---:B--2---:R-:W-:Y:S05]  /*5aa0*/  @!P2 LEA R4, P0, R2.reuse, R12, 0x1 ;  /* 0x0000000c0204a211 */ /* 0x044fea00078008ff */
[----:B------:R-:W-:Y:S01]  /*5ab0*/  @!PT LDS RZ, [RZ] ;  /* 0x00000000fffff984 */ /* 0x000fe20000000800 */
[----:B------:R-:W-:Y:S01]  /*5ac0*/  @!PT LDS RZ, [RZ] ;  /* 0x00000000fffff984 */ /* 0x000fe20000000800 */
[----:B------:R-:W-:Y:S01]  /*5ad0*/  @!PT LDS RZ, [RZ] ;  /* 0x00000000fffff984 */ /* 0x000fe20000000800 */
[----:B------:R-:W-:Y:S01]  /*5ae0*/  @!P2 LDGSTS.E.BYPASS.LTC128B.128 [R231+0xb000], desc[UR8][R6.64+0x80] ;  /* 0x0b00008006e7afae */ /* 0x000fe2000b901d48 */
[----:B------:R-:W-:Y:S07]  /*5af0*/  @!P2 LEA.HI.X R5, R2, R13, R5, 0x1, P0 ;  /* 0x0000000d0205a211 */ /* 0x000fee00000f0c05 */
[----:B------:R-:W-:Y:S08]  /*5b00*/  @P3 STS.128 [R231+0xa800], RZ ;  /* 0x00a800ffe7003388 */ /* 0x000ff00000000c00 */
[----:B------:R-:W-:Y:S01]  /*5b10*/  @!PT LDS RZ, [RZ] ;  /* 0x00000000fffff984 */ /* 0x000fe20000000800 */
[----:B------:R-:W-:Y:S01]  /*5b20*/  @!PT LDS RZ, [RZ] ;  /* 0x00000000fffff984 */ /* 0x000fe20000000800 */
[----:B------:R-:W-:Y:S01]  /*5b30*/  @!PT LDS RZ, [RZ] ;  /* 0x00000000fffff984 */ /* 0x000fe20000000800 */
[----:B------:R-:W-:Y:S08]  /*5b40*/  @!P3 LDGSTS.E.BYPASS.LTC128B.128 [R231+0xa800], desc[UR8][R8.64] ;  /* 0x0a80000008e7bfae */ /* 0x000ff0000b901d48 */
[----:B------:R-:W-:Y:S08]  /*5b50*/  @P2 STS.128 [R231+0xb800], RZ ;  /* 0x00b800ffe7002388 */ /* 0x000ff00000000c00 */
[----:B------:R-:W-:Y:S01]  /*5b60*/  @!PT LDS RZ, [RZ] ;  /* 0x00000000fffff984 */ /* 0x000fe20000000800 */
[----:B------:R-:W-:Y:S01]  /*5b70*/  @!PT LDS RZ, [RZ] ;  /* 0x00000000fffff984 */ /* 0x000fe20000000800 */
[----:B------:R-:W-:Y:S01]  /*5b80*/  @!PT LDS RZ, [RZ] ;  /* 0x00000000fffff984 */ /* 0x000fe20000000800 */
[----:B------:R1:W-:Y:S08]  /*5b90*/  @!P2 LDGSTS.E.BYPASS.LTC128B.128 [R231+0xb800], desc[UR8][R4.64+0x80] ;  /* 0x0b80008004e7afae */ /* 0x0003f0000b901d48 */
[----:B------:R-:W-:Y:S08]  /*5ba0*/  LDSM.16.M88.4 R32, [R218] ;  /* 0x00000000da20783b */ /* 0x000ff00000000200 */
[----:B------:R-:W1:Y:S08]  /*5bb0*/  LDSM.16.M88.4 R16, [R216+0x8000] ;  /* 0x00800000d810783b */ /* 0x000e700000000200 */
[----:B------:R-:W2:Y:S08]  /*5bc0*/  LDSM.16.M88.4 R28, [R218+0x2000] ;  /* 0x00200000da1c783b */ /* 0x000eb00000000200 */
[----:B------:R-:W3:Y:S08]  /*5bd0*/  LDSM.16.M88.4 R176, [R216+0x8800] ;  /* 0x00880000d8b0783b */ /* 0x000ef00000000200 */
[----:B------:R-:W4:Y:S04]  /*5be0*/  LDL R0, [R1+0x28] ;  /* 0x0000280001007983 */ /* 0x000f280000100800 */
[----:B------:R-:W-:Y:S08]  /*5bf0*/  LDSM.16.M88.4 R180, [R220] ;  /* 0x00000000dcb4783b */ /* 0x000ff00000000200 */
[----:B------:R-:W0:Y:S01]  /*5c00*/  LDGDEPBAR ;  /* 0x00000000000079af */ /* 0x000e220000000000 */
[-C--:B-1----:R-:W-:Y:S07]  /*5c10*/  HMMA.16816.F32 R4, R32, R16.reuse, RZ ;  /* 0x000000102004723c */ /* 0x082fee00000018ff */
[----:B------:R-:W1:Y:S01]  /*5c20*/  LDSM.16.M88.4 R184, [R227] ;  /* 0x00000000e3b8783b */ /* 0x000e620000000200 */
[C---:B--2---:R-:W-:Y:S07]  /*5c30*/  HMMA.16816.F32 R8, R28.reuse, R16, RZ ;  /* 0x000000101c08723c */ /* 0x044fee00000018ff */
[----:B------:R-:W2:Y:S01]  /*5c40*/  LDSM.16.M88.4 R188, [R220+0x2000] ;  /* 0x00200000dcbc783b */ /* 0x000ea20000000200 */
[-C--:B------:R-:W-:Y:S07]  /*5c50*/  HMMA.16816.F32 R12, R28, R18.reuse, RZ ;  /* 0x000000121c0c723c */ /* 0x080fee00000018ff */
[----:B------:R-:W5:Y:S01]  /*5c60*/  LDSM.16.M88.4 R192, [R230] ;  /* 0x00000000e6c0783b */ /* 0x000f620000000200 */
[C---:B------:R-:W-:Y:S07]  /*5c70*/  HMMA.16816.F32 R16, R32.reuse, R18, RZ ;  /* 0x000000122010723c */ /* 0x040fee00000018ff */
[----:B------:R-:W-:Y:S01]  /*5c80*/  LDSM.16.M88.4 R196, [R226] ;  /* 0x00000000e2c4783b */ /* 0x000fe20000000200 */
[-C--:B---3--:R-:W-:Y:S06]  /*5c90*/  HMMA.16816.F32 R20, R32, R176.reuse, RZ ;  /* 0x000000b02014723c */ /* 0x088fec00000018ff */
[C---:B------:R-:W-:Y:S01]  /*5ca0*/  HMMA.16816.F32 R24, R28.reuse, R176, RZ ;  /* 0x000000b01c18723c */ /* 0x040fe200000018ff */
[----:B------:R-:W3:Y:S05]  /*5cb0*/  LDSM.16.M88.4 R200, [R224+0x8000] ;  /* 0x00800000e0c8783b */ /* 0x000eea0000000200 */
[-C--:B------:R-:W-:Y:S03]  /*5cc0*/  HMMA.16816.F32 R28, R28, R178.reuse, RZ ;  /* 0x000000b21c1c723c */ /* 0x080fe600000018ff */
[----:B------:R-:W-:Y:S03]  /*5cd0*/  LDSM.16.M88.4 R204, [R224+0x8800] ;  /* 0x00880000e0cc783b */ /* 0x000fe60000000200 */
[----:B------:R-:W-:Y:S05]  /*5ce0*/  HMMA.16816.F32 R32, R32, R178, RZ ;  /* 0x000000b22020723c */ /* 0x000fea00000018ff */
[----:B------:R-:W3:Y:S01]  /*5cf0*/  LDSM.16.M88.4 R176, [R226+0x2000] ;  /* 0x00200000e2b0783b */ /* 0x000ee20000000200 */
[-C--:B-1----:R-:W-:Y:S06]  /*5d00*/  HMMA.16816.F32 R4, R180, R184.reuse, R4 ;  /* 0x000000b8b404723c */ /* 0x082fec0000001804 */
[C---:B--2---:R-:W-:Y:S01]  /*5d10*/  HMMA.16816.F32 R8, R188.reuse, R184, R8 ;  /* 0x000000b8bc08723c */ /* 0x044fe20000001808 */
[----:B------:R-:W-:Y:S05]  /*5d20*/  LDSM.16.M88.4 R208, [R225] ;  /* 0x00000000e1d0783b */ /* 0x000fea0000000200 */
[-C--:B------:R-:W-:Y:S03]  /*5d30*/  HMMA.16816.F32 R12, R188, R186.reuse, R12 ;  /* 0x000000babc0c723c */ /* 0x080fe6000000180c */
[----:B------:R-:W1:Y:S03]  /*5d40*/  LDSM.16.M88.4 R212, [R223] ;  /* 0x00000000dfd4783b */ /* 0x000e660000000200 */
[C---:B------:R-:W-:Y:S05]  /*5d50*/  HMMA.16816.F32 R16, R180.reuse, R186, R16 ;  /* 0x000000bab410723c */ /* 0x040fea0000001810 */
[----:B------:R-:W-:Y:S01]  /*5d60*/  LDSM.16.M88.4 R184, [R223+0x800] ;  /* 0x00080000dfb8783b */ /* 0x000fe20000000200 */
[-C--:B-----5:R-:W-:Y:S06]  /*5d70*/  HMMA.16816.F32 R20, R180, R192.reuse, R20 ;  /* 0x000000c0b414723c */ /* 0x0a0fec0000001814 */
[C---:B------:R-:W-:Y:S06]  /*5d80*/  HMMA.16816.F32 R24, R188.reuse, R192, R24 ;  /* 0x000000c0bc18723c */ /* 0x040fec0000001818 */
[-C--:B------:R-:W-:Y:S01]  /*5d90*/  HMMA.16816.F32 R28, R188, R194.reuse, R28 ;  /* 0x000000c2bc1c723c */ /* 0x080fe2000000181c */
[----:B------:R-:W-:Y:S05]  /*5da0*/  LDSM.16.M88.4 R188, [R218+0x4000] ;  /* 0x00400000dabc783b */ /* 0x000fea0000000200 */
[----:B------:R-:W-:Y:S03]  /*5db0*/  HMMA.16816.F32 R32, R180, R194, R32 ;  /* 0x000000c2b420723c */ /* 0x000fe60000001820 */
[----:B------:R-:W2:Y:S03]  /*5dc0*/  LDSM.16.M88.4 R180, [R225+0x2000] ;  /* 0x00200000e1b4783b */ /* 0x000ea60000000200 */
[-C--:B---3--:R-:W-:Y:S05]  /*5dd0*/  HMMA.16816.F32 R4, R196, R200.reuse, R4 ;  /* 0x000000c8c404723c */ /* 0x088fea0000001804 */
[----:B------:R-:W3:Y:S01]  /*5de0*/  LDSM.16.M88.4 R192, [R216+0x9000] ;  /* 0x00900000d8c0783b */ /* 0x000ee20000000200 */
[C---:B------:R-:W-:Y:S06]  /*5df0*/  HMMA.16816.F32 R8, R176.reuse, R200, R8 ;  /* 0x000000c8b008723c */ /* 0x040fec0000001808 */
[-C--:B------:R-:W-:Y:S06]  /*5e00*/  HMMA.16816.F32 R12, R176, R202.reuse, R12 ;  /* 0x000000cab00c723c */ /* 0x080fec000000180c */
[C---:B------:R-:W-:Y:S01]  /*5e10*/  HMMA.16816.F32 R16, R196.reuse, R202, R16 ;  /* 0x000000cac410723c */ /* 0x040fe20000001810 */
[----:B------:R-:W-:Y:S05]  /*5e20*/  LDSM.16.M88.4 R200, [R220+0x4000] ;  /* 0x00400000dcc8783b */ /* 0x000fea0000000200 */
[-C--:B------:R-:W-:Y:S06]  /*5e30*/  HMMA.16816.F32 R20, R196, R204.reuse, R20 ;  /* 0x000000ccc414723c */ /* 0x080fec0000001814 */
[C---:B------:R-:W-:Y:S06]  /*5e40*/  HMMA.16816.F32 R24, R176.reuse, R204, R24 ;  /* 0x000000ccb018723c */ /* 0x040fec0000001818 */
[-C--:B------:R-:W-:Y:S01]  /*5e50*/  HMMA.16816.F32 R28, R176, R206.reuse, R28 ;  /* 0x000000ceb01c723c */ /* 0x080fe2000000181c */
[----:B------:R-:W5:Y:S05]  /*5e60*/  LDSM.16.M88.4 R176, [R218+0x6000] ;  /* 0x00600000dab0783b */ /* 0x000f6a0000000200 */
        /* <DEDUP_REMOVED lines=35> */
[----:B------:R-:W-:Y:S05]  /*60a0*/  HMMA.16816.F32 R32, R200, R186, R32 ;  /* 0x000000bac820723c */ /* 0x000fea0000001820 */
[----:B----4-:R-:W-:Y:S01]  /*60b0*/  IMAD R0, R232, -0x20, R0 ;  /* 0xffffffe0e8007824 */ /* 0x010fe200078e0200 */
[-C--:B---3--:R-:W-:Y:S05]  /*60c0*/  HMMA.16816.F32 R4, R208, R212.reuse, R4 ;  /* 0x000000d4d004723c */ /* 0x088fea0000001804 */
[C---:B------:R-:W-:Y:S01]  /*60d0*/  VIADD R3, R0.reuse, 0x48 ;  /* 0x0000004800037836 */ /* 0x040fe20000000000 */
[C---:B-----5:R-:W-:Y:S04]  /*60e0*/  HMMA.16816.F32 R8, R176.reuse, R212, R8 ;  /* 0x000000d4b008723c */ /* 0x060fe80000001808 */
[----:B------:R-:W-:Y:S01]  /*60f0*/  ISETP.GE.AND P1, PT, R3, RZ, PT ;  /* 0x000000ff0300720c */ /* 0x000fe20003f26270 */
[----:B------:R-:W-:Y:S01]  /*6100*/  VIADD R2, R0, 0x47 ;  /* 0x0000004700027836 */ /* 0x000fe20000000000 */
[-C--:B------:R-:W-:Y:S04]  /*6110*/  HMMA.16816.F32 R12, R176, R214.reuse, R12 ;  /* 0x000000d6b00c723c */ /* 0x080fe8000000180c */
[----:B------:R-:W-:Y:S02]  /*6120*/  ISETP.GE.AND P0, PT, R2, RZ, PT ;  /* 0x000000ff0200720c */ /* 0x000fe40003f06270 */
[C---:B------:R-:W-:Y:S05]  /*6130*/  HMMA.16816.F32 R16, R208.reuse, R214, R16 ;  /* 0x000000d6d010723c */ /* 0x040fea0000001810 */
[C---:B------:R-:W-:Y:S01]  /*6140*/  @!P1 IADD3 R3, -R0.reuse, -0x48, RZ ;  /* 0xffffffb800039810 */ /* 0x040fe20007ffe1ff */
[-C--:B------:R-:W-:Y:S05]  /*6150*/  HMMA.16816.F32 R20, R208, R188.reuse, R20 ;  /* 0x000000bcd014723c */ /* 0x080fea0000001814 */
[----:B------:R-:W-:Y:S01]  /*6160*/  @!P0 IADD3 R2, -R0, -0x47, RZ ;  /* 0xffffffb900028810 */ /* 0x000fe20007ffe1ff */
[C---:B------:R-:W-:Y:S05]  /*6170*/  HMMA.16816.F32 R24, R176.reuse, R188, R24 ;  /* 0x000000bcb018723c */ /* 0x040fea0000001818 */
[----:B------:R-:W-:Y:S01]  /*6180*/  I2FP.F32.S32 R3, R3 ;  /* 0x0000000300037245 */ /* 0x000fe20000201400 */
[-C--:B------:R-:W-:Y:S01]  /*6190*/  HMMA.16816.F32 R28, R176, R190.reuse, R28 ;  /* 0x000000beb01c723c */ /* 0x080fe2000000181c */
[----:B------:R-:W3:Y:S01]  /*61a0*/  LDSM.16.M88.4 R176, [R223+0x1800] ;  /* 0x00180000dfb0783b */ /* 0x000ee20000000200 */
[----:B------:R-:W-:Y:S04]  /*61b0*/  DEPBAR.LE SB0, 0x0 ;  /* 0x000080000000791a */ /* 0x000fe80000000000 */
[----:B------:R-:W-:Y:S01]  /*61c0*/  HMMA.16816.F32 R32, R208, R190, R32 ;  /* 0x000000bed020723c */ /* 0x000fe20000001820 */
[----:B------:R-:W-:Y:S04]  /*61d0*/  BAR.SYNC.DEFER_BLOCKING 0x0 ;  /* 0x0000000000007b1d */ /* 0x000fe80000010000 */
[----:B------:R-:W-:Y:S01]  /*61e0*/  I2FP.F32.S32 R2, R2 ;  /* 0x0000000200027245 */ /* 0x000fe20000201400 */
[-C--:B-1----:R-:W-:Y:S06]  /*61f0*/  HMMA.16816.F32 R4, R192, R196.reuse, R4 ;  /* 0x000000c4c004723c */ /* 0x082fec0000001804 */
[C---:B--2---:R-:W-:Y:S06]  /*6200*/  HMMA.16816.F32 R8, R180.reuse, R196, R8 ;  /* 0x000000c4b408723c */ /* 0x044fec0000001808 */
[-C--:B------:R-:W-:Y:S06]  /*6210*/  HMMA.16816.F32 R12, R180, R198.reuse, R12 ;  /* 0x000000c6b40c723c */ /* 0x080fec000000180c */
[C---:B------:R-:W-:Y:S06]  /*6220*/  HMMA.16816.F32 R16, R192.reuse, R198, R16 ;  /* 0x000000c6c010723c */ /* 0x040fec0000001810 */
[----:B------:R-:W-:Y:S01]  /*6230*/  FMUL.FTZ R4, R4, UR5 ;  /* 0x0000000504047c20 */ /* 0x000fe20008410000 */
[----:B------:R-:W-:Y:S01]  /*6240*/  FMUL.FTZ R5, R5, UR5 ;  /* 0x0000000505057c20 */ /* 0x000fe20008410000 */
[----:B------:R-:W-:Y:S02]  /*6250*/  FMUL.FTZ R6, R6, UR5 ;  /* 0x0000000506067c20 */ /* 0x000fe40008410000 */
[----:B------:R1:W-:Y:S01]  /*6260*/  MUFU.TANH R197, R4 ;  /* 0x0000000400c57308 */ /* 0x0003e20000002400 */
[-C--:B---3--:R-:W-:Y:S03]  /*6270*/  HMMA.16816.F32 R20, R192, R176.reuse, R20 ;  /* 0x000000b0c014723c */ /* 0x088fe60000001814 */
[----:B------:R-:W-:Y:S01]  /*6280*/  FMUL.FTZ R11, R11, UR5 ;  /* 0x000000050b0b7c20 */ /* 0x000fe20008410000 */
[----:B------:R-:W-:Y:S01]  /*6290*/  FMUL.FTZ R10, R10, UR5 ;  /* 0x000000050a0a7c20 */ /* 0x000fe20008410000 */
[----:B------:R-:W-:Y:S01]  /*62a0*/  FMUL.FTZ R9, R9, UR5 ;  /* 0x0000000509097c20 */ /* 0x000fe20008410000 */
[----:B------:R-:W-:Y:S03]  /*62b0*/  FMUL.FTZ R7, R7, UR5 ;  /* 0x0000000507077c20 */ /* 0x000fe60008410000 */
[----:B------:R2:W3:Y:S02]  /*62c0*/  MUFU.TANH R189, R11 ;  /* 0x0000000b00bd7308 */ /* 0x0004e40000002400 */
[----:B------:R-:W-:Y:S01]  /*62d0*/  FMUL.FTZ R12, R12, UR5 ;  /* 0x000000050c0c7c20 */ /* 0x000fe20008410000 */
[C---:B------:R-:W-:Y:S04]  /*62e0*/  HMMA.16816.F32 R24, R180.reuse, R176, R24 ;  /* 0x000000b0b418723c */ /* 0x040fe80000001818 */
[----:B------:R-:W-:Y:S01]  /*62f0*/  FMUL.FTZ R18, R18, UR5 ;  /* 0x0000000512127c20 */ /* 0x000fe20008410000 */
[----:B------:R-:W-:Y:S02]  /*6300*/  FMUL.FTZ R8, R8, UR5 ;  /* 0x0000000508087c20 */ /* 0x000fe40008410000 */
[----:B------:R4:W-:Y:S01]  /*6310*/  MUFU.TANH R191, R12 ;  /* 0x0000000c00bf7308 */ /* 0x0009e20000002400 */
[----:B------:R-:W-:Y:S03]  /*6320*/  FMUL.FTZ R14, R14, UR5 ;  /* 0x000000050e0e7c20 */ /* 0x000fe60008410000 */
[----:B-1----:R-:W-:Y:S01]  /*6330*/  FMUL.FTZ R4, R19, UR5 ;  /* 0x0000000513047c20 */ /* 0x002fe20008410000 */
[-C--:B------:R-:W-:Y:S03]  /*6340*/  HMMA.16816.F32 R28, R180, R178.reuse, R28 ;  /* 0x000000b2b41c723c */ /* 0x080fe6000000181c */
[----:B------:R-:W-:Y:S01]  /*6350*/  FMUL.FTZ R16, R16, UR5 ;  /* 0x0000000510107c20 */ /* 0x000fe20008410000 */
[C---:B------:R-:W-:Y:S01]  /*6360*/  VIADD R19, R0.reuse, 0xffffffff ;  /* 0xffffffff00137836 */ /* 0x040fe20000000000 */
[----:B------:R1:W-:Y:S01]  /*6370*/  MUFU.TANH R196, R5 ;  /* 0x0000000500c47308 */ /* 0x0003e20000002400 */
[C---:B--2---:R-:W-:Y:S02]  /*6380*/  VIADD R11, R0.reuse, 0x7 ;  /* 0x00000007000b7836 */ /* 0x044fe40000000000 */
[----:B------:R-:W-:Y:S03]  /*6390*/  FMUL.FTZ R15, R15, UR5 ;  /* 0x000000050f0f7c20 */ /* 0x000fe60008410000 */
[----:B------:R-:W-:Y:S01]  /*63a0*/  FMUL.FTZ R13, R13, UR5 ;  /* 0x000000050d0d7c20 */ /* 0x000fe20008410000 */
[----:B------:R-:W-:Y:S03]  /*63b0*/  HMMA.16816.F32 R32, R192, R178, R32 ;  /* 0x000000b2c020723c */ /* 0x000fe60000001820 */
[----:B------:R2:W-:Y:S01]  /*63c0*/  MUFU.TANH R142, R6 ;  /* 0x00000006008e7308 */ /* 0x0005e20000002400 */
[----:B----4-:R-:W-:Y:S01]  /*63d0*/  VIADD R12, R0, 0x8 ;  /* 0x00000008000c7836 */ /* 0x010fe20000000000 */
[----:B------:R-:W-:Y:S01]  /*63e0*/  ISETP.GE.AND P6, PT, R11, RZ, PT ;  /* 0x000000ff0b00720c */ /* 0x000fe20003fc6270 */
[----:B------:R-:W-:Y:S01]  /*63f0*/  FMUL.FTZ R27, R27, UR5 ;  /* 0x000000051b1b7c20 */ /* 0x000fe20008410000 */
[----:B------:R-:W-:Y:S02]  /*6400*/  FMUL.FTZ R180, R20, UR5 ;  /* 0x0000000514b47c20 */ /* 0x000fe40008410000 */
[----:B------:R-:W-:Y:S02]  /*6410*/  ISETP.GE.AND P4, PT, R12, RZ, PT ;  /* 0x000000ff0c00720c */ /* 0x000fe40003f86270 */
[----:B------:R-:W-:Y:S02]  /*6420*/  VIADD R20, R0, 0x27 ;  /* 0x0000002700147836 */ /* 0x000fe40000000000 */
[----:B------:R4:W5:Y:S01]  /*6430*/  MUFU.TANH R187, R10 ;  /* 0x0000000a00bb7308 */ /* 0x0009620000002400 */
[----:B-1----:R-:W-:Y:S01]  /*6440*/  FMUL.FTZ R5, R22, UR5 ;  /* 0x0000000516057c20 */ /* 0x002fe20008410000 */
[----:B------:R-:W-:Y:S01]  /*6450*/  FMUL.FTZ R21, R21, UR5 ;  /* 0x0000000515157c20 */ /* 0x000fe20008410000 */
[----:B---3--:R-:W-:Y:S01]  /*6460*/  FFMA.FTZ R179, R2, -R132, R189 ;  /* 0x8000008402b37223 */ /* 0x008fe200000100bd */
[----:B------:R-:W-:Y:S01]  /*6470*/  FMUL.FTZ R23, R23, UR5 ;  /* 0x0000000517177c20 */ /* 0x000fe20008410000 */
[----:B------:R-:W-:Y:S01]  /*6480*/  FMUL.FTZ R28, R28, UR5 ;  /* 0x000000051c1c7c20 */ /* 0x000fe20008410000 */
[----:B------:R-:W-:Y:S01]  /*6490*/  FMUL.FTZ R26, R26, UR5 ;  /* 0x000000051a1a7c20 */ /* 0x000fe20008410000 */
[C---:B------:R-:W-:Y:S03]  /*64a0*/  @!P6 IADD3 R11, -R0.reuse, -0x7, RZ ;  /* 0xfffffff9000be810 */ /* 0x040fe60007ffe1ff */
[----:B------:R1:W-:Y:S01]  /*64b0*/  MUFU.TANH R188, R9 ;  /* 0x0000000900bc7308 */ /* 0x0003e20000002400 */
[----:B--2---:R-:W-:Y:S01]  /*64c0*/  FMUL.FTZ R6, R17, UR5 ;  /* 0x0000000511067c20 */ /* 0x004fe20008410000 */
[C---:B------:R-:W-:Y:S01]  /*64d0*/  VIADD R17, R0.reuse, 0xfffffff7 ;  /* 0xfffffff700117836 */ /* 0x040fe20000000000 */
[----:B------:R-:W-:Y:S01]  /*64e0*/  @!P4 IADD3 R12, -R0, -0x8, RZ ;  /* 0xfffffff8000cc810 */ /* 0x000fe20007ffe1ff */
[----:B------:R-:W-:Y:S01]  /*64f0*/  FMUL.FTZ R2, R33, UR5 ;  /* 0x0000000521027c20 */ /* 0x000fe20008410000 */
[----:B------:R-:W-:Y:S01]  /*6500*/  ISETP.GE.AND P6, PT, R19, RZ, PT ;  /* 0x000000ff1300720c */ /* 0x000fe20003fc6270 */
[----:B------:R-:W-:Y:S01]  /*6510*/  FMUL.FTZ R34, R34, UR5 ;  /* 0x0000000522227c20 */ /* 0x000fe20008410000 */
[----:B------:R-:W-:Y:S03]  /*6520*/  ISETP.GE.AND P0, PT, R17, RZ, PT ;  /* 0x000000ff1100720c */ /* 0x000fe60003f06270 */
[----:B------:R2:W-:Y:S01]  /*6530*/  MUFU.TANH R135, R18 ;  /* 0x0000001200877308 */ /* 0x0005e20000002400 */
[----:B----4-:R-:W-:Y:S01]  /*6540*/  VIADD R10, R0, 0x40 ;  /* 0x00000040000a7836 */ /* 0x010fe20000000000 */
[----:B------:R-:W-:Y:S01]  /*6550*/  I2FP.F32.S32 R12, R12 ;  /* 0x0000000c000c7245 */ /* 0x000fe20000201400 */
[-C--:B-----5:R-:W-:Y:S01]  /*6560*/  FFMA.FTZ R176, R3, -R132.reuse, R187 ;  /* 0x8000008403b07223 */ /* 0x0a0fe200000100bb */
[----:B------:R-:W-:Y:S01]  /*6570*/  I2FP.F32.S32 R11, R11 ;  /* 0x0000000b000b7245 */ /* 0x000fe20000201400 */
[----:B------:R-:W-:Y:S01]  /*6580*/  FMUL.FTZ R24, R24, UR5 ;  /* 0x0000000518187c20 */ /* 0x000fe20008410000 */
[----:B------:R-:W-:Y:S01]  /*6590*/  ISETP.GE.AND P5, PT, R10, RZ, PT ;  /* 0x000000ff0a00720c */ /* 0x000fe20003fa6270 */
[-C--:B------:R-:W-:Y:S03]  /*65a0*/  FFMA.FTZ R142, R12, -R132.reuse, R142 ;  /* 0x800000840c8e7223 */ /* 0x080fe6000001008e */
[----:B------:R3:W4:Y:S01]  /*65b0*/  MUFU.TANH R143, R7 ;  /* 0x00000007008f7308 */ /* 0x0007220000002400 */
[C---:B-1----:R-:W-:Y:S01]  /*65c0*/  VIADD R9, R0.reuse, 0x3f ;  /* 0x0000003f00097836 */ /* 0x042fe20000000000 */
[C---:B------:R-:W-:Y:S01]  /*65d0*/  @!P6 IADD3 R19, -R0.reuse, 0x1, RZ ;  /* 0x000000010013e810 */ /* 0x040fe20007ffe1ff */
[----:B------:R-:W-:Y:S01]  /*65e0*/  FMUL.FTZ R25, R25, UR5 ;  /* 0x0000000519197c20 */ /* 0x000fe20008410000 */
[----:B------:R-:W-:Y:S01]  /*65f0*/  @!P0 IADD3 R17, -R0, 0x9, RZ ;  /* 0x0000000900118810 */ /* 0x000fe20007ffe1ff */
[----:B------:R-:W-:Y:S01]  /*6600*/  FMUL.FTZ R30, R30, UR5 ;  /* 0x000000051e1e7c20 */ /* 0x000fe20008410000 */
[----:B------:R-:W-:Y:S01]  /*6610*/  ISETP.GE.AND P4, PT, R9, RZ, PT ;  /* 0x000000ff0900720c */ /* 0x000fe20003f86270 */
[----:B------:R-:W-:Y:S03]  /*6620*/  FMUL.FTZ R31, R31, UR5 ;  /* 0x000000051f1f7c20 */ /* 0x000fe60008410000 */
[----:B------:R1:W-:Y:S01]  /*6630*/  MUFU.TANH R190, R8 ;  /* 0x0000000800be7308 */ /* 0x0003e20000002400 */
[C---:B--2---:R-:W-:Y:S01]  /*6640*/  VIADD R18, R0.reuse, 0xfffffff8 ;  /* 0xfffffff800127836 */ /* 0x044fe20000000000 */
[----:B------:R-:W-:Y:S02]  /*6650*/  I2FP.F32.S32 R19, R19 ;  /* 0x0000001300137245 */ /* 0x000fe40000201400 */
[----:B------:R-:W-:Y:S02]  /*6660*/  @!P5 IADD3 R10, -R0, -0x40, RZ ;  /* 0xffffffc0000ad810 */ /* 0x000fe40007ffe1ff */
[----:B------:R-:W-:Y:S04]  /*6670*/  ISETP.GE.AND P1, PT, R18, RZ, PT ;  /* 0x000000ff1200720c */ /* 0x000fe80003f26270 */
[----:B------:R2:W5:Y:S01]  /*6680*/  MUFU.TANH R141, R14 ;  /* 0x0000000e008d7308 */ /* 0x0005620000002400 */
[C---:B---3--:R-:W-:Y:S02]  /*6690*/  VIADD R7, R0.reuse, 0x37 ;  /* 0x0000003700077836 */ /* 0x048fe40000000000 */
[----:B----4-:R-:W-:Y:S01]  /*66a0*/  FFMA.FTZ R143, R11, -R132, R143 ;  /* 0x800000840b8f7223 */ /* 0x010fe2000001008f */
[C---:B------:R-:W-:Y:S02]  /*66b0*/  @!P4 IADD3 R9, -R0.reuse, -0x3f, RZ ;  /* 0xffffffc10009c810 */ /* 0x040fe40007ffe1ff */
[----:B------:R-:W-:Y:S02]  /*66c0*/  I2FP.F32.S32 R10, R10 ;  /* 0x0000000a000a7245 */ /* 0x000fe40000201400 */
[----:B------:R-:W-:Y:S02]  /*66d0*/  ISETP.GE.AND P4, PT, R7, RZ, PT ;  /* 0x000000ff0700720c */ /* 0x000fe40003f86270 */
[----:B------:R3:W-:Y:S01]  /*66e0*/  MUFU.TANH R136, R4 ;  /* 0x0000000400887308 */ /* 0x0007e20000002400 */
[C---:B-1----:R-:W-:Y:S01]  /*66f0*/  VIADD R8, R0.reuse, 0x38 ;  /* 0x0000003800087836 */ /* 0x042fe20000000000 */
[----:B------:R-:W-:Y:S02]  /*6700*/  I2FP.F32.S32 R9, R9 ;  /* 0x0000000900097245 */ /* 0x000fe40000201400 */
[----:B------:R-:W-:Y:S02]  /*6710*/  @!P1 IADD3 R18, -R0, 0x8, RZ ;  /* 0x0000000800129810 */ /* 0x000fe40007ffe1ff */
[----:B------:R-:W-:Y:S04]  /*6720*/  ISETP.GE.AND P5, PT, R8, RZ, PT ;  /* 0x000000ff0800720c */ /* 0x000fe80003fa6270 */
[----:B------:R1:W4:Y:S01]  /*6730*/  MUFU.TANH R22, R16 ;  /* 0x0000001000167308 */ /* 0x0003220000002400 */
[----:B--2---:R-:W-:Y:S01]  /*6740*/  VIADD R14, R0, 0xffffffe8 ;  /* 0xffffffe8000e7836 */ /* 0x004fe20000000000 */
[----:B------:R-:W-:Y:S01]  /*6750*/  I2FP.F32.S32 R18, R18 ;  /* 0x0000001200127245 */ /* 0x000fe20000201400 */
[-C--:B-----5:R-:W-:Y:S01]  /*6760*/  FFMA.FTZ R178, R10, -R132.reuse, R141 ;  /* 0x800000840ab27223 */ /* 0x0a0fe2000001008d */
[----:B------:R-:W-:Y:S02]  /*6770*/  @!P4 IADD3 R7, -R0, -0x37, RZ ;  /* 0xffffffc90007c810 */ /* 0x000fe40007ffe1ff */
[----:B------:R-:W-:Y:S04]  /*6780*/  ISETP.GE.AND P1, PT, R14, RZ, PT ;  /* 0x000000ff0e00720c */ /* 0x000fe80003f26270 */
[----:B------:R2:W5:Y:S01]  /*6790*/  MUFU.TANH R184, R15 ;  /* 0x0000000f00b87308 */ /* 0x0005620000002400 */
[C---:B---3--:R-:W-:Y:S01]  /*67a0*/  VIADD R4, R0.reuse, 0x28 ;  /* 0x0000002800047836 */ /* 0x048fe20000000000 */
[----:B------:R-:W-:Y:S02]  /*67b0*/  I2FP.F32.S32 R17, R17 ;  /* 0x0000001100117245 */ /* 0x000fe40000201400 */
[----:B------:R-:W-:Y:S02]  /*67c0*/  @!P5 IADD3 R8, -R0, -0x38, RZ ;  /* 0xffffffc80008d810 */ /* 0x000fe40007ffe1ff */
[----:B------:R-:W-:Y:S04]  /*67d0*/  ISETP.GE.AND P6, PT, R4, RZ, PT ;  /* 0x000000ff0400720c */ /* 0x000fe80003fc6270 */
[----:B------:R3:W-:Y:S01]  /*67e0*/  MUFU.TANH R182, R13 ;  /* 0x0000000d00b67308 */ /* 0x0007e20000002400 */
[----:B-1----:R-:W-:Y:S02]  /*67f0*/  VIADD R16, R0, 0xfffffff0 ;  /* 0xfffffff000107836 */ /* 0x002fe40000000000 */
[----:B----4-:R-:W-:Y:S01]  /*6800*/  FFMA.FTZ R22, R18, -R132, R22 ;  /* 0x8000008412167223 */ /* 0x010fe20000010016 */
[----:B------:R-:W-:Y:S02]  /*6810*/  @!P1 IADD3 R14, -R0, 0x18, RZ ;  /* 0x00000018000e9810 */ /* 0x000fe40007ffe1ff */
[----:B------:R-:W-:Y:S02]  /*6820*/  I2FP.F32.S32 R7, R7 ;  /* 0x0000000700077245 */ /* 0x000fe40000201400 */
[----:B------:R-:W-:Y:S02]  /*6830*/  ISETP.GE.AND P0, PT, R16, RZ, PT ;  /* 0x000000ff1000720c */ /* 0x000fe40003f06270 */
[----:B------:R1:W-:Y:S01]  /*6840*/  MUFU.TANH R138, R6 ;  /* 0x00000006008a7308 */ /* 0x0003e20000002400 */
[C---:B--2---:R-:W-:Y:S01]  /*6850*/  VIADD R15, R0.reuse, 0xffffffef ;  /* 0xffffffef000f7836 */ /* 0x044fe20000000000 */
[----:B------:R-:W-:Y:S01]  /*6860*/  I2FP.F32.S32 R14, R14 ;  /* 0x0000000e000e7245 */ /* 0x000fe20000201400 */
[----:B-----5:R-:W-:Y:S01]  /*6870*/  FFMA.FTZ R177, R9, -R132, R184 ;  /* 0x8000008409b17223 */ /* 0x020fe200000100b8 */
[C---:B------:R-:W-:Y:S02]  /*6880*/  @!P6 IADD3 R4, -R0.reuse, -0x28, RZ ;  /* 0xffffffd80004e810 */ /* 0x040fe40007ffe1ff */
[----:B------:R-:W-:Y:S04]  /*6890*/  ISETP.GE.AND P4, PT, R15, RZ, PT ;  /* 0x000000ff0f00720c */ /* 0x000fe80003f86270 */
[----:B------:R2:W4:Y:S01]  /*68a0*/  MUFU.TANH R186, R5 ;  /* 0x0000000500ba7308 */ /* 0x0005220000002400 */
[C---:B---3--:R-:W-:Y:S01]  /*68b0*/  VIADD R13, R0.reuse, 0xffffffe7 ;  /* 0xffffffe7000d7836 */ /* 0x048fe20000000000 */
[----:B------:R-:W-:Y:S02]  /*68c0*/  I2FP.F32.S32 R8, R8 ;  /* 0x0000000800087245 */ /* 0x000fe40000201400 */
[C---:B------:R-:W-:Y:S02]  /*68d0*/  @!P0 IADD3 R16, -R0.reuse, 0x10, RZ ;  /* 0x0000001000108810 */ /* 0x040fe40007ffe1ff */
[----:B------:R-:W-:Y:S04]  /*68e0*/  ISETP.GE.AND P5, PT, R13, RZ, PT ;  /* 0x000000ff0d00720c */ /* 0x000fe80003fa6270 */
[----:B------:R-:W3:Y:S01]  /*68f0*/  MUFU.TANH R12, R27 ;  /* 0x0000001b000c7308 */ /* 0x000ee20000002400 */
[----:B-1----:R-:W-:Y:S01]  /*6900*/  VIADD R6, R0, 0x30 ;  /* 0x0000003000067836 */ /* 0x002fe20000000000 */
[----:B------:R-:W-:Y:S02]  /*6910*/  ISETP.GE.AND P0, PT, R20, RZ, PT ;  /* 0x000000ff1400720c */ /* 0x000fe40003f06270 */
[----:B------:R-:W-:Y:S02]  /*6920*/  @!P4 IADD3 R15, -R0, 0x11, RZ ;  /* 0x00000011000fc810 */ /* 0x000fe40007ffe1ff */
[----:B------:R-:W-:Y:S04]  /*6930*/  ISETP.GE.AND P6, PT, R6, RZ, PT ;  /* 0x000000ff0600720c */ /* 0x000fe80003fc6270 */
[----:B------:R-:W1:Y:S01]  /*6940*/  MUFU.TANH R181, R21 ;  /* 0x0000001500b57308 */ /* 0x000e620000002400 */
[----:B--2---:R-:W-:Y:S01]  /*6950*/  VIADD R5, R0, 0x2f ;  /* 0x0000002f00057836 */ /* 0x004fe20000000000 */
[----:B------:R-:W-:Y:S01]  /*6960*/  I2FP.F32.S32 R15, R15 ;  /* 0x0000000f000f7245 */ /* 0x000fe20000201400 */
[-C--:B----4-:R-:W-:Y:S01]  /*6970*/  FFMA.FTZ R186, R18, -R132.reuse, R186 ;  /* 0x8000008412ba7223 */ /* 0x090fe200000100ba */
[C---:B------:R-:W-:Y:S01]  /*6980*/  @!P5 IADD3 R13, -R0.reuse, 0x19, RZ ;  /* 0x00000019000dd810 */ /* 0x040fe20007ffe1ff */
[-C--:B------:R-:W-:Y:S01]  /*6990*/  FFMA.FTZ R18, R17, -R132.reuse, R138 ;  /* 0x8000008411127223 */ /* 0x080fe2000001008a */
[----:B------:R-:W-:Y:S04]  /*69a0*/  ISETP.GE.AND P1, PT, R5, RZ, PT ;  /* 0x000000ff0500720c */ /* 0x000fe80003f26270 */
[----:B------:R2:W4:Y:S01]  /*69b0*/  MUFU.TANH R185, R23 ;  /* 0x0000001700b97308 */ /* 0x0005220000002400 */
[C---:B------:R-:W-:Y:S01]  /*69c0*/  @!P0 IADD3 R20, -R0.reuse, -0x27, RZ ;  /* 0xffffffd900148810 */ /* 0x040fe20007ffe1ff */
[----:B---3--:R-:W-:Y:S01]  /*69d0*/  FFMA.FTZ R193, R7, -R132, R12 ;  /* 0x8000008407c17223 */ /* 0x008fe2000001000c */
[C---:B------:R-:W-:Y:S02]  /*69e0*/  @!P6 IADD3 R6, -R0.reuse, -0x30, RZ ;  /* 0xffffffd00006e810 */ /* 0x040fe40007ffe1ff */
[----:B------:R-:W-:Y:S02]  /*69f0*/  IABS R27, R0 ;  /* 0x00000000001b7213 */ /* 0x000fe40000000000 */
[----:B------:R-:W-:Y:S03]  /*6a00*/  I2FP.F32.S32 R13, R13 ;  /* 0x0000000d000d7245 */ /* 0x000fe60000201400 */
[----:B------:R-:W3:Y:S01]  /*6a10*/  MUFU.TANH R2, R2 ;  /* 0x0000000200027308 */ /* 0x000ee20000002400 */
[----:B------:R-:W-:Y:S01]  /*6a20*/  I2FP.F32.S32 R27, R27 ;  /* 0x0000001b001b7245 */ /* 0x000fe20000201400 */
[-C--:B-1----:R-:W-:Y:S01]  /*6a30*/  FFMA.FTZ R181, R15, -R132.reuse, R181 ;  /* 0x800000840fb57223 */ /* 0x082fe200000100b5 */
[----:B------:R-:W-:Y:S01]  /*6a40*/  @!P1 IADD3 R5, -R0, -0x2f, RZ ;  /* 0xffffffd100059810 */ /* 0x000fe20007ffe1ff */
[----:B------:R-:W-:Y:S01]  /*6a50*/  FMUL.FTZ R0, R32, UR5 ;  /* 0x0000000520007c20 */ /* 0x000fe20008410000 */
[-C--:B------:R-:W-:Y:S01]  /*6a60*/  FFMA.FTZ R32, R9, -R132.reuse, R188 ;  /* 0x8000008409207223 */ /* 0x080fe200000100bc */
[CC--:B------:R-:W-:Y:S01]  /*6a70*/  FFMA.FTZ R21, R27.reuse, -R132.reuse, R197 ;  /* 0x800000841b157223 */ /* 0x0c0fe200000100c5 */
[-C--:B------:R-:W-:Y:S03]  /*6a80*/  FFMA.FTZ R27, R27, -R132.reuse, R135 ;  /* 0x800000841b1b7223 */ /* 0x080fe60000010087 */
[----:B------:R1:W5:Y:S01]  /*6a90*/  MUFU.TANH R3, R0 ;  /* 0x0000000000037308 */ /* 0x0003620000002400 */
[-C--:B--2---:R-:W-:Y:S01]  /*6aa0*/  FFMA.FTZ R23, R19, -R132.reuse, R196 ;  /* 0x8000008413177223 */ /* 0x084fe200000100c4 */
[-C--:B----4-:R-:W-:Y:S01]  /*6ab0*/  FFMA.FTZ R185, R17, -R132.reuse, R185 ;  /* 0x8000008411b97223 */ /* 0x090fe200000100b9 */
[----:B------:R-:W-:Y:S01]  /*6ac0*/  FMUL.FTZ R9, R29, UR5 ;  /* 0x000000051d097c20 */ /* 0x000fe20008410000 */
[----:B------:R-:W-:Y:S01]  /*6ad0*/  FFMA.FTZ R17, R7, -R132, R182 ;  /* 0x8000008407117223 */ /* 0x000fe200000100b6 */
[----:B------:R-:W-:Y:S02]  /*6ae0*/  I2FP.F32.S32 R4, R4 ;  /* 0x0000000400047245 */ /* 0x000fe40000201400 */
[----:B------:R-:W-:Y:S03]  /*6af0*/  I2FP.F32.S32 R16, R16 ;  /* 0x0000001000107245 */ /* 0x000fe60000201400 */
[----:B------:R2:W4:Y:S01]  /*6b00*/  MUFU.TANH R11, R28 ;  /* 0x0000001c000b7308 */ /* 0x0005220000002400 */
[----:B---3--:R-:W-:Y:S01]  /*6b10*/  FFMA.FTZ R183, R13, -R132, R2 ;  /* 0x800000840db77223 */ /* 0x008fe20000010002 */
[----:B------:R-:W-:Y:S02]  /*6b20*/  FMNMX.FTZ R2, R21, R133, !PT ;  /* 0x0000008515027209 */ /* 0x000fe40007810000 */
[----:B------:R-:W-:Y:S02]  /*6b30*/  I2FP.F32.S32 R29, R20 ;  /* 0x00000014001d7245 */ /* 0x000fe40000201400 */
[----:B------:R-:W-:Y:S04]  /*6b40*/  ISETP.GT.AND P4, PT, R232, RZ, PT ;  /* 0x000000ffe800720c */ /* 0x000fe80003f84270 */
[----:B------:R3:W4:Y:S01]  /*6b50*/  MUFU.TANH R137, R26 ;  /* 0x0000001a00897308 */ /* 0x0007220000002400 */
[----:B-1----:R-:W-:Y:S01]  /*6b60*/  FMUL.FTZ R0, R35, UR5 ;  /* 0x0000000523007c20 */ /* 0x002fe20008410000 */
[----:B-----5:R-:W-:Y:S01]  /*6b70*/  FFMA.FTZ R184, R14, -R132, R3 ;  /* 0x800000840eb87223 */ /* 0x020fe20000010003 */
[----:B------:R-:W-:Y:S02]  /*6b80*/  FMNMX.FTZ R3, R23, R2, !PT ;  /* 0x0000000217037209 */ /* 0x000fe40007810000 */
[----:B------:R-:W-:Y:S02]  /*6b90*/  FMNMX.FTZ R2, R176, R140, !PT ;  /* 0x0000008cb0027209 */ /* 0x000fe40007810000 */
[----:B------:R-:W-:Y:S03]  /*6ba0*/  FMNMX.FTZ R138, R22, R3, !PT ;  /* 0x00000003168a7209 */ /* 0x000fe60007810000 */
[----:B------:R-:W1:Y:S01]  /*6bb0*/  MUFU.TANH R0, R0 ;  /* 0x0000000000007308 */ /* 0x000e620000002400 */
[----:B------:R-:W-:Y:S01]  /*6bc0*/  FMNMX.FTZ R2, R179, R2, !PT ;  /* 0x00000002b3027209 */ /* 0x000fe20007810000 */
[----:B--2---:R-:W-:Y:S01]  /*6bd0*/  FFMA.FTZ R28, R10, -R132, R190 ;  /* 0x800000840a1c7223 */ /* 0x004fe200000100be */
[----:B------:R-:W-:Y:S02]  /*6be0*/  I2FP.F32.S32 R14, R6 ;  /* 0x00000006000e7245 */ /* 0x000fe40000201400 */
[----:B------:R-:W-:Y:S05]  /*6bf0*/  FMNMX.FTZ R138, R18, R138, !PT ;  /* 0x0000008a128a7209 */ /* 0x000fea0007810000 */
[----:B------:R-:W2:Y:S01]  /*6c00*/  MUFU.TANH R180, R180 ;  /* 0x000000b400b47308 */ /* 0x000ea20000002400 */
[-C--:B---3--:R-:W-:Y:S01]  /*6c10*/  FFMA.FTZ R26, R19, -R132.reuse, R136 ;  /* 0x80000084131a7223 */ /* 0x088fe20000010088 */
[-C--:B------:R-:W-:Y:S01]  /*6c20*/  FFMA.FTZ R19, R8, -R132.reuse, R191 ;  /* 0x8000008408137223 */ /* 0x080fe200000100bf */
[-C--:B----4-:R-:W-:Y:S01]  /*6c30*/  FFMA.FTZ R191, R4, -R132.reuse, R11 ;  /* 0x8000008404bf7223 */ /* 0x090fe2000001000b */
[----:B------:R-:W-:Y:S01]  /*6c40*/  FMNMX.FTZ R4, R28, R139, !PT ;  /* 0x0000008b1c047209 */ /* 0x000fe20007810000 */
[-C--:B------:R-:W-:Y:S05]  /*6c50*/  FFMA.FTZ R192, R8, -R132.reuse, R137 ;  /* 0x8000008408c07223 */ /* 0x080fea0000010089 */
[----:B------:R-:W3:Y:S01]  /*6c60*/  MUFU.TANH R34, R34 ;  /* 0x0000002200227308 */ /* 0x000ee20000002400 */
[----:B-1----:R-:W-:Y:S01]  /*6c70*/  FFMA.FTZ R187, R15, -R132, R0 ;  /* 0x800000840fbb7223 */ /* 0x002fe20000010000 */
[----:B------:R-:W-:Y:S02]  /*6c80*/  I2FP.F32.S32 R0, R5 ;  /* 0x0000000500007245 */ /* 0x000fe40000201400 */
[----:B------:R-:W-:Y:S02]  /*6c90*/  FMNMX.FTZ R5, R142, R134, !PT ;  /* 0x000000868e057209 */ /* 0x000fe40007810000 */
[----:B------:R-:W-:Y:S04]  /*6ca0*/  FMNMX.FTZ R4, R32, R4, !PT ;  /* 0x0000000420047209 */ /* 0x000fe80007810000 */
[----:B------:R-:W1:Y:S01]  /*6cb0*/  MUFU.TANH R7, R24 ;  /* 0x0000001800077308 */ /* 0x000e620000002400 */
[----:B------:R-:W-:Y:S01]  /*6cc0*/  FMNMX.FTZ R5, R143, R5, !PT ;  /* 0x000000058f057209 */ /* 0x000fe20007810000 */
[----:B--2---:R-:W-:Y:S01]  /*6cd0*/  FFMA.FTZ R180, R16, -R132, R180 ;  /* 0x8000008410b47223 */ /* 0x004fe200000100b4 */
[----:B------:R-:W-:Y:S02]  /*6ce0*/  FMNMX.FTZ R4, R19, R4, !PT ;  /* 0x0000000413047209 */ /* 0x000fe40007810000 */
[----:B------:R-:W-:Y:S02]  /*6cf0*/  FMNMX.FTZ R3, R27, R5, !PT ;  /* 0x000000051b037209 */ /* 0x000fe40007810000 */
[----:B------:R-:W-:Y:S03]  /*6d00*/  FMNMX.FTZ R5, R178, R2, !PT ;  /* 0x00000002b2057209 */ /* 0x000fe60007810000 */
[----:B------:R-:W2:Y:S01]  /*6d10*/  MUFU.TANH R6, R25 ;  /* 0x0000001900067308 */ /* 0x000ea20000002400 */
[----:B------:R-:W-:Y:S01]  /*6d20*/  FMNMX.FTZ R3, R26, R3, !PT ;  /* 0x000000031a037209 */ /* 0x000fe20007810000 */
[----:B---3--:R-:W-:Y:S01]  /*6d30*/  FFMA.FTZ R188, R16, -R132, R34 ;  /* 0x8000008410bc7223 */ /* 0x008fe20000010022 */
[----:B------:R-:W-:Y:S02]  /*6d40*/  FMNMX.FTZ R138, R180, R138, !PT ;  /* 0x0000008ab48a7209 */ /* 0x000fe40007810000 */
[----:B------:R-:W-:Y:S02]  /*6d50*/  FMNMX.FTZ R3, R186, R3, !PT ;  /* 0x00000003ba037209 */ /* 0x000fe40007810000 */
[----:B------:R-:W-:Y:S03]  /*6d60*/  FMNMX.FTZ R138, R181, R138, !PT ;  /* 0x0000008ab58a7209 */ /* 0x000fe60007810000 */
[----:B------:R3:W4:Y:S01]  /*6d70*/  MUFU.TANH R20, R9 ;  /* 0x0000000900147308 */ /* 0x0007220000002400 */
[----:B-1----:R-:W-:Y:S01]  /*6d80*/  FFMA.FTZ R189, R14, -R132, R7 ;  /* 0x800000840ebd7223 */ /* 0x002fe20000010007 */
[----:B------:R-:W-:Y:S02]  /*6d90*/  FMNMX.FTZ R4, R17, R4, !PT ;  /* 0x0000000411047209 */ /* 0x000fe40007810000 */
[----:B------:R-:W-:Y:S02]  /*6da0*/  FMNMX.FTZ R3, R185, R3, !PT ;  /* 0x00000003b9037209 */ /* 0x000fe40007810000 */
[----:B------:R-:W-:Y:S04]  /*6db0*/  FMNMX.FTZ R138, R184, R138, !PT ;  /* 0x0000008ab88a7209 */ /* 0x000fe80007810000 */
[----:B------:R3:W1:Y:S01]  /*6dc0*/  MUFU.TANH R141, R30 ;  /* 0x0000001e008d7308 */ /* 0x0006620000002400 */
[----:B--2---:R-:W-:Y:S01]  /*6dd0*/  FFMA.FTZ R190, R0, -R132, R6 ;  /* 0x8000008400be7223 */ /* 0x004fe20000010006 */
[----:B------:R-:W-:Y:S02]  /*6de0*/  FMNMX.FTZ R16, R177, R5, !PT ;  /* 0x00000005b1107209 */ /* 0x000fe40007810000 */
[----:B------:R-:W-:Y:S02]  /*6df0*/  FMNMX.FTZ R15, R189, R4, !PT ;  /* 0x00000004bd0f7209 */ /* 0x000fe40007810000 */
[----:B------:R-:W-:Y:S04]  /*6e00*/  FMNMX.FTZ R137, R188, R3, !PT ;  /* 0x00000003bc897209 */ /* 0x000fe80007810000 */
[----:B------:R3:W2:Y:S01]  /*6e10*/  MUFU.TANH R2, R31 ;  /* 0x0000001f00027308 */ /* 0x0006a20000002400 */
[----:B------:R-:W-:Y:S01]  /*6e20*/  FMNMX.FTZ R138, R183, R138, !PT ;  /* 0x0000008ab78a7209 */ /* 0x000fe20007810000 */
[----:B----4-:R-:W-:Y:S06]  /*6e30*/  @P4 BRA `(.L_x_2225) ;  /* 0xffffffe400d44947 */ /* 0x010fec000383ffff */
.L_x_2224:
[----:B----4-:R-:W4:Y:S01]  /*6e40*/  SHFL.BFLY PT, R6, R138, 0x2, 0x1f ;  /* 0x0c401f008a067f89 */ /* 0x010f2200000e0000 */
[----:B------:R-:W-:Y:S01]  /*6e50*/  FMNMX.FTZ R137, R187, R137, !PT ;  /* 0x00000089bb897209 */ /* 0x000fe20007810000 */
[-C--:B-1----:R-:W-:Y:S01]  /*6e60*/  FFMA.FTZ R141, R14, -R132.reuse, R141 ;  /* 0x800000840e8d7223 */ /* 0x082fe2000001008d */
[----:B------:R-:W-:Y:S01]  /*6e70*/  FMNMX.FTZ R3, R190, R15, !PT ;  /* 0x0000000fbe037209 */ /* 0x000fe20007810000 */
[----:B--2---:R-:W-:Y:S01]  /*6e80*/  FFMA.FTZ R2, R0, -R132, R2 ;  /* 0x8000008400027223 */ /* 0x004fe20000010002 */
[----:B------:R-:W-:Y:S03]  /*6e90*/  FMNMX.FTZ R4, R192, R16, !PT ;  /* 0x00000010c0047209 */ /* 0x000fe60007810000 */
[----:B------:R-:W1:Y:S01]  /*6ea0*/  SHFL.BFLY PT, R7, R137, 0x2, 0x1f ;  /* 0x0c401f0089077f89 */ /* 0x000e6200000e0000 */
[----:B------:R-:W-:Y:S01]  /*6eb0*/  FMNMX.FTZ R5, R191, R3, !PT ;  /* 0x00000003bf057209 */ /* 0x000fe20007810000 */
[----:B------:R-:W-:Y:S01]  /*6ec0*/  FFMA.FTZ R182, R29, -R132, R20 ;  /* 0x800000841db67223 */ /* 0x000fe20000010014 */
[----:B------:R-:W-:Y:S05]  /*6ed0*/  FMNMX.FTZ R3, R193, R4, !PT ;  /* 0x00000004c1037209 */ /* 0x000fea0007810000 */
[----:B------:R-:W-:Y:S01]  /*6ee0*/  LDSM.16.MT88.4 R196, [R222+0xb800] ;  /* 0x00b80000dec4783b */ /* 0x000fe20000004200 */
[----:B------:R-:W-:Y:S02]  /*6ef0*/  FMNMX.FTZ R0, R141, R3, !PT ;  /* 0x000000038d007209 */ /* 0x000fe40007810000 */
[----:B------:R-:W-:Y:S02]  /*6f00*/  FMNMX.FTZ R5, R182, R5, !PT ;  /* 0x00000005b6057209 */ /* 0x000fe40007810000 */
[----:B------:R-:W-:Y:S03]  /*6f10*/  FMNMX.FTZ R0, R2, R0, !PT ;  /* 0x0000000002007209 */ /* 0x000fe60007810000 */
[----:B------:R-:W-:Y:S08]  /*6f20*/  LDSM.16.MT88.4 R200, [R221+0xb800] ;  /* 0x00b80000ddc8783b */ /* 0x000ff00000004200 */
[----:B------:R-:W2:Y:S08]  /*6f30*/  SHFL.BFLY PT, R3, R0, 0x2, 0x1f ;  /* 0x0c401f0000037f89 */ /* 0x000eb000000e0000 */
[----:B------:R-:W5:Y:S01]  /*6f40*/  SHFL.BFLY PT, R4, R5, 0x2, 0x1f ;  /* 0x0c401f0005047f89 */ /* 0x000f6200000e0000 */
[----:B----4-:R-:W-:Y:S02]  /*6f50*/  FMNMX.FTZ R138, R138, R6, !PT ;  /* 0x000000068a8a7209 */ /* 0x010fe40007810000 */
[----:B-1----:R-:W-:Y:S05]  /*6f60*/  FMNMX.FTZ R137, R137, R7, !PT ;  /* 0x0000000789897209 */ /* 0x002fea0007810000 */
[----:B------:R-:W1:Y:S08]  /*6f70*/  SHFL.BFLY PT, R6, R138, 0x1, 0x1f ;  /* 0x0c201f008a067f89 */ /* 0x000e7000000e0000 */
[----:B------:R-:W4:Y:S01]  /*6f80*/  SHFL.BFLY PT, R7, R137, 0x1, 0x1f ;  /* 0x0c201f0089077f89 */ /* 0x000f2200000e0000 */
[----:B--2---:R-:W-:Y:S02]  /*6f90*/  FMNMX.FTZ R3, R0, R3, !PT ;  /* 0x0000000300037209 */ /* 0x004fe40007810000 */
[----:B-----5:R-:W-:Y:S05]  /*6fa0*/  FMNMX.FTZ R8, R5, R4, !PT ;  /* 0x0000000405087209 */ /* 0x020fea0007810000 */
[----:B------:R-:W2:Y:S01]  /*6fb0*/  SHFL.BFLY PT, R5, R3, 0x1, 0x1f ;  /* 0x0c201f0003057f89 */ /* 0x000ea200000e0000 */
[----:B-1----:R-:W-:Y:S07]  /*6fc0*/  FMNMX.FTZ R138, R138, R6, !PT ;  /* 0x000000068a8a7209 */ /* 0x002fee0007810000 */
[----:B------:R-:W1:Y:S01]  /*6fd0*/  SHFL.BFLY PT, R136, R8, 0x1, 0x1f ;  /* 0x0c201f0008887f89 */ /* 0x000e6200000e0000 */
[----:B----4-:R-:W-:Y:S01]  /*6fe0*/  FMNMX.FTZ R137, R137, R7, !PT ;  /* 0x0000000789897209 */ /* 0x010fe20007810000 */
[C---:B------:R-:W-:Y:S01]  /*6ff0*/  FADD.FTZ R0, -R138.reuse, R133 ;  /* 0x000000858a007221 */ /* 0x040fe20000010100 */
[----:B------:R-:W-:Y:S03]  /*7000*/  FSETP.NEU.FTZ.AND P0, PT, R138, -INF , PT ;  /* 0xff8000008a00780b */ /* 0x000fe60003f1d000 */
[----:B------:R-:W-:Y:S01]  /*7010*/  FMUL.FTZ R4, R0, UR4 ;  /* 0x0000000400047c20 */ /* 0x000fe20008410000 */
[----:B------:R-:W-:Y:S03]  /*7020*/  FADD.FTZ R0, -R137, R134 ;  /* 0x0000008689007221 */ /* 0x000fe60000010100 */
[----:B------:R4:W5:Y:S01]  /*7030*/  MUFU.EX2 R134, R4 ;  /* 0x0000000400867308 */ /* 0x0009620000000800 */
[----:B--2---:R-:W-:Y:S02]  /*7040*/  FMNMX.FTZ R135, R3, R5, !PT ;  /* 0x0000000503877209 */ /* 0x004fe40007810000 */
[----:B-1----:R-:W-:Y:S01]  /*7050*/  FMNMX.FTZ R136, R8, R136, !PT ;  /* 0x0000008808887209 */ /* 0x002fe20007810000 */
[----:B----4-:R-:W-:Y:S04]  /*7060*/  FMUL.FTZ R4, R0, UR4 ;  /* 0x0000000400047c20 */ /* 0x010fe80008410000 */
[----:B------:R-:W-:Y:S01]  /*7070*/  FADD.FTZ R0, -R136, R139 ;  /* 0x0000008b88007221 */ /* 0x000fe20000010100 */
[----:B------:R-:W-:Y:S01]  /*7080*/  FMUL.FTZ R139, R138, UR4 ;  /* 0x000000048a8b7c20 */ /* 0x000fe20008410000 */
[----:B-----5:R-:W-:Y:S01]  /*7090*/  FMUL.FTZ R16, R134, R156 ;  /* 0x0000009c86107220 */ /* 0x020fe20000410000 */
[----:B------:R1:W2:Y:S01]  /*70a0*/  MUFU.EX2 R133, R4 ;  /* 0x0000000400857308 */ /* 0x0002a20000000800 */
[----:B------:R-:W-:Y:S01]  /*70b0*/  FMUL.FTZ R3, R0, UR4 ;  /* 0x0000000400037c20 */ /* 0x000fe20008410000 */
[----:B------:R-:W-:Y:S01]  /*70c0*/  FADD.FTZ R0, -R135, R140 ;  /* 0x0000008c87007221 */ /* 0x000fe20000010100 */
[----:B------:R-:W-:Y:S01]  /*70d0*/  FSEL R139, R139, RZ, P0 ;  /* 0x000000ff8b8b7208 */ /* 0x000fe20000000000 */
[C---:B------:R-:W-:Y:S01]  /*70e0*/  FMUL.FTZ R140, R137.reuse, UR4 ;  /* 0x00000004898c7c20 */ /* 0x040fe20008410000 */
[----:B------:R-:W-:Y:S01]  /*70f0*/  FSETP.NEU.FTZ.AND P0, PT, R137, -INF , PT ;  /* 0xff8000008900780b */ /* 0x000fe20003f1d000 */
[----:B------:R-:W-:Y:S01]  /*7100*/  FMUL.FTZ R0, R0, UR4 ;  /* 0x0000000400007c20 */ /* 0x000fe20008410000 */
[----:B------:R-:W-:Y:S03]  /*7110*/  FMUL.FTZ R33, R134, R173 ;  /* 0x000000ad86217220 */ /* 0x000fe60000410000 */
[----:B------:R-:W4:Y:S01]  /*7120*/  MUFU.EX2 R3, R3 ;  /* 0x0000000300037308 */ /* 0x000f220000000800 */
[----:B------:R-:W-:Y:S01]  /*7130*/  FSEL R140, R140, RZ, P0 ;  /* 0x000000ff8c8c7208 */ /* 0x000fe20000000000 */
[----:B------:R-:W-:Y:S01]  /*7140*/  FMUL.FTZ R36, R134, R36 ;  /* 0x0000002486247220 */ /* 0x000fe20000410000 */
[----:B------:R-:W-:Y:S01]  /*7150*/  FSETP.NEU.FTZ.AND P0, PT, R136, -INF , PT ;  /* 0xff8000008800780b */ /* 0x000fe20003f1d000 */
[C---:B------:R-:W-:Y:S01]  /*7160*/  FMUL.FTZ R37, R134.reuse, R37 ;  /* 0x0000002586257220 */ /* 0x040fe20000410000 */
[C---:B------:R-:W-:Y:S01]  /*7170*/  FMUL.FTZ R48, R134.reuse, R48 ;  /* 0x0000003086307220 */ /* 0x040fe20000410000 */
[--C-:B------:R-:W-:Y:S01]  /*7180*/  FFMA.FTZ R5, R27, UR4, -R140.reuse ;  /* 0x000000041b057c23 */ /* 0x100fe2000801088c */
[----:B------:R-:W-:Y:S03]  /*7190*/  FMUL.FTZ R49, R134, R49 ;  /* 0x0000003186317220 */ /* 0x000fe60000410000 */
[----:B------:R-:W5:Y:S01]  /*71a0*/  MUFU.EX2 R0, R0 ;  /* 0x0000000000007308 */ /* 0x000f620000000800 */
[--C-:B-1----:R-:W-:Y:S01]  /*71b0*/  FFMA.FTZ R4, R21, UR4, -R139.reuse ;  /* 0x0000000415047c23 */ /* 0x102fe2000801088b */
[C---:B--2---:R-:W-:Y:S01]  /*71c0*/  FMUL.FTZ R6, R133.reuse, R150 ;  /* 0x0000009685067220 */ /* 0x044fe20000410000 */
[C---:B------:R-:W-:Y:S01]  /*71d0*/  FMUL.FTZ R34, R133.reuse, R174 ;  /* 0x000000ae85227220 */ /* 0x040fe20000410000 */
[C---:B------:R-:W-:Y:S01]  /*71e0*/  FMUL.FTZ R35, R133.reuse, R175 ;  /* 0x000000af85237220 */ /* 0x040fe20000410000 */
[C---:B------:R-:W-:Y:S01]  /*71f0*/  FMUL.FTZ R38, R133.reuse, R38 ;  /* 0x0000002685267220 */ /* 0x040fe20000410000 */
[C---:B------:R-:W-:Y:S01]  /*7200*/  FMUL.FTZ R39, R133.reuse, R39 ;  /* 0x0000002785277220 */ /* 0x040fe20000410000 */
[----:B------:R-:W-:Y:S03]  /*7210*/  FMUL.FTZ R50, R133, R50 ;  /* 0x0000003285327220 */ /* 0x000fe60000410000 */
[----:B------:R1:W-:Y:S01]  /*7220*/  MUFU.EX2 R251, R4 ;  /* 0x0000000400fb7308 */ /* 0x0003e20000000800 */
[C---:B----4-:R-:W-:Y:S01]  /*7230*/  FMUL.FTZ R8, R3.reuse, R144 ;  /* 0x0000009003087220 */ /* 0x050fe20000410000 */
[C---:B---3--:R-:W-:Y:S01]  /*7240*/  FMUL.FTZ R9, R3.reuse, R145 ;  /* 0x0000009103097220 */ /* 0x048fe20000410000 */
[C---:B------:R-:W-:Y:S01]  /*7250*/  FMUL.FTZ R12, R3.reuse, R152 ;  /* 0x00000098030c7220 */ /* 0x040fe20000410000 */
[C---:B------:R-:W-:Y:S01]  /*7260*/  FMUL.FTZ R13, R3.reuse, R153 ;  /* 0x00000099030d7220 */ /* 0x040fe20000410000 */
[C---:B------:R-:W-:Y:S01]  /*7270*/  FMUL.FTZ R24, R3.reuse, R160 ;  /* 0x000000a003187220 */ /* 0x040fe20000410000 */
[C---:B------:R-:W-:Y:S01]  /*7280*/  FMUL.FTZ R25, R3.reuse, R161 ;  /* 0x000000a103197220 */ /* 0x040fe20000410000 */
[----:B------:R-:W-:Y:S03]  /*7290*/  FMUL.FTZ R29, R3, R169 ;  /* 0x000000a9031d7220 */ /* 0x000fe60000410000 */
[----:B------:R2:W-:Y:S01]  /*72a0*/  MUFU.EX2 R246, R5 ;  /* 0x0000000500f67308 */ /* 0x0005e20000000800 */
[C---:B-----5:R-:W-:Y:S01]  /*72b0*/  FMUL.FTZ R10, R0.reuse, R146 ;  /* 0x00000092000a7220 */ /* 0x060fe20000410000 */
[C---:B------:R-:W-:Y:S01]  /*72c0*/  FMUL.FTZ R11, R0.reuse, R147 ;  /* 0x00000093000b7220 */ /* 0x040fe20000410000 */
[C---:B------:R-:W-:Y:S01]  /*72d0*/  FMUL.FTZ R14, R0.reuse, R154 ;  /* 0x0000009a000e7220 */ /* 0x040fe20000410000 */
[C---:B------:R-:W-:Y:S01]  /*72e0*/  FMUL.FTZ R15, R0.reuse, R155 ;  /* 0x0000009b000f7220 */ /* 0x040fe20000410000 */
[C---:B------:R-:W-:Y:S01]  /*72f0*/  FMUL.FTZ R27, R0.reuse, R163 ;  /* 0x000000a3001b7220 */ /* 0x040fe20000410000 */
[----:B------:R-:W-:Y:S01]  /*7300*/  LDSM.16.MT88.4 R152, [R222+0xa000] ;  /* 0x00a00000de98783b */ /* 0x000fe20000004200 */
[C---:B------:R-:W-:Y:S01]  /*7310*/  FMUL.FTZ R30, R0.reuse, R170 ;  /* 0x000000aa001e7220 */ /* 0x040fe20000410000 */
[C---:B------:R-:W-:Y:S01]  /*7320*/  FMUL.FTZ R31, R0.reuse, R171 ;  /* 0x000000ab001f7220 */ /* 0x040fe20000410000 */
[----:B-1----:R-:W-:Y:S01]  /*7330*/  FFMA.FTZ R4, R23, UR4, -R139 ;  /* 0x0000000417047c23 */ /* 0x002fe2000801088b */
[C---:B------:R-:W-:Y:S01]  /*7340*/  FMUL.FTZ R40, R3.reuse, R40 ;  /* 0x0000002803287220 */ /* 0x040fe20000410000 */
[C---:B------:R-:W-:Y:S01]  /*7350*/  FMUL.FTZ R41, R3.reuse, R41 ;  /* 0x0000002903297220 */ /* 0x040fe20000410000 */
[C---:B------:R-:W-:Y:S01]  /*7360*/  FMUL.FTZ R42, R0.reuse, R42 ;  /* 0x0000002a002a7220 */ /* 0x040fe20000410000 */
[----:B------:R1:W3:Y:S01]  /*7370*/  MUFU.EX2 R194, R4 ;  /* 0x0000000400c27308 */ /* 0x0002e20000000800 */
[----:B------:R-:W-:Y:S01]  /*7380*/  FMUL.FTZ R43, R0, R43 ;  /* 0x0000002b002b7220 */ /* 0x000fe20000410000 */
[C---:B------:R-:W-:Y:S01]  /*7390*/  FMUL.FTZ R44, R3.reuse, R44 ;  /* 0x0000002c032c7220 */ /* 0x040fe20000410000 */
[----:B------:R-:W-:Y:S01]  /*73a0*/  FMUL.FTZ R45, R3, R45 ;  /* 0x0000002d032d7220 */ /* 0x000fe20000410000 */
[----:B--2---:R-:W-:Y:S01]  /*73b0*/  FMUL.FTZ R5, R134, R149 ;  /* 0x0000009586057220 */ /* 0x004fe20000410000 */
[C---:B------:R-:W-:Y:S01]  /*73c0*/  FMUL.FTZ R46, R0.reuse, R46 ;  /* 0x0000002e002e7220 */ /* 0x040fe20000410000 */
[----:B------:R-:W-:Y:S01]  /*73d0*/  FMUL.FTZ R47, R0, R47 ;  /* 0x0000002f002f7220 */ /* 0x000fe20000410000 */
        /* <DEDUP_REMOVED lines=10> */
[--C-:B-1----:R-:W-:Y:S01]  /*7480*/  FFMA.FTZ R4, R142, UR4, -R140.reuse ;  /* 0x000000048e047c23 */ /* 0x102fe2000801088c */
[----:B------:R-:W-:Y:S01]  /*7490*/  FMUL.FTZ R142, R136, UR4 ;  /* 0x00000004888e7c20 */ /* 0x000fe20008410000 */
[----:B---3--:R-:W-:Y:S01]  /*74a0*/  F2FP.F16.F32.PACK_AB R144, R194, R251 ;  /* 0x000000fbc290723e */ /* 0x008fe200000000ff */
[----:B------:R-:W-:Y:S01]  /*74b0*/  FMUL.FTZ R61, R3, R61 ;  /* 0x0000003d033d7220 */ /* 0x000fe20000410000 */
[----:B------:R1:W-:Y:S01]  /*74c0*/  MUFU.EX2 R247, R4 ;  /* 0x0000000400f77308 */ /* 0x0003e20000000800 */
[----:B------:R-:W-:Y:S01]  /*74d0*/  FMUL.FTZ R62, R0, R62 ;  /* 0x0000003e003e7220 */ /* 0x000fe20000410000 */
[----:B------:R-:W-:Y:S01]  /*74e0*/  FSEL R142, R142, RZ, P0 ;  /* 0x000000ff8e8e7208 */ /* 0x000fe20000000000 */
[----:B------:R-:W-:Y:S01]  /*74f0*/  FMUL.FTZ R63, R0, R63 ;  /* 0x0000003f003f7220 */ /* 0x000fe20000410000 */
[----:B------:R-:W-:Y:S01]  /*7500*/  FSETP.NEU.FTZ.AND P0, PT, R135, -INF , PT ;  /* 0xff8000008700780b */ /* 0x000fe20003f1d000 */
        /* <DEDUP_REMOVED lines=12> */
[--C-:B-1----:R-:W-:Y:S01]  /*75d0*/  FFMA.FTZ R4, R143, UR4, -R140.reuse ;  /* 0x000000048f047c23 */ /* 0x102fe2000801088c */
[----:B------:R-:W-:Y:S01]  /*75e0*/  FMUL.FTZ R143, R135, UR4 ;  /* 0x00000004878f7c20 */ /* 0x000fe20008410000 */
[C---:B------:R-:W-:Y:S01]  /*75f0*/  FMUL.FTZ R76, R3.reuse, R76 ;  /* 0x0000004c034c7220 */ /* 0x040fe20000410000 */
[----:B------:R-:W-:Y:S01]  /*7600*/  FMUL.FTZ R77, R3, R77 ;  /* 0x0000004d034d7220 */ /* 0x000fe20000410000 */
[----:B------:R1:W2:Y:S01]  /*7610*/  MUFU.EX2 R249, R4 ;  /* 0x0000000400f97308 */ /* 0x0002a20000000800 */
[C---:B------:R-:W-:Y:S01]  /*7620*/  FMUL.FTZ R78, R0.reuse, R78 ;  /* 0x0000004e004e7220 */ /* 0x040fe20000410000 */
[----:B------:R-:W-:Y:S01]  /*7630*/  FSEL R143, R143, RZ, P0 ;  /* 0x000000ff8f8f7208 */ /* 0x000fe20000000000 */
[----:B------:R-:W-:Y:S01]  /*7640*/  FMUL.FTZ R79, R0, R79 ;  /* 0x0000004f004f7220 */ /* 0x000fe20000410000 */
[C---:B------:R-:W-:Y:S01]  /*7650*/  FMUL.FTZ R80, R134.reuse, R80 ;  /* 0x0000005086507220 */ /* 0x040fe20000410000 */
[----:B------:R-:W-:Y:S01]  /*7660*/  FMUL.FTZ R81, R134, R81 ;  /* 0x0000005186517220 */ /* 0x000fe20000410000 */
[C---:B------:R-:W-:Y:S01]  /*7670*/  FMUL.FTZ R82, R133.reuse, R82 ;  /* 0x0000005285527220 */ /* 0x040fe20000410000 */
[----:B------:R-:W-:Y:S01]  /*7680*/  FFMA.FTZ R7, R176, UR4, -R143 ;  /* 0x00000004b0077c23 */ /* 0x000fe2000801088f */
[C---:B------:R-:W-:Y:S01]  /*7690*/  FMUL.FTZ R83, R133.reuse, R83 ;  /* 0x0000005385537220 */ /* 0x040fe20000410000 */
[C---:B------:R-:W-:Y:S01]  /*76a0*/  FMUL.FTZ R84, R134.reuse, R84 ;  /* 0x0000005486547220 */ /* 0x040fe20000410000 */
[----:B------:R-:W-:Y:S01]  /*76b0*/  FMUL.FTZ R85, R134, R85 ;  /* 0x0000005586557220 */ /* 0x000fe20000410000 */
[----:B------:R3:W-:Y:S01]  /*76c0*/  MUFU.EX2 R238, R7 ;  /* 0x0000000700ee7308 */ /* 0x0007e20000000800 */
[C---:B------:R-:W-:Y:S01]  /*76d0*/  FMUL.FTZ R86, R133.reuse, R86 ;  /* 0x0000005685567220 */ /* 0x040fe20000410000 */
[----:B------:R-:W-:Y:S01]  /*76e0*/  FMUL.FTZ R87, R133, R87 ;  /* 0x0000005785577220 */ /* 0x000fe20000410000 */
[C---:B------:R-:W-:Y:S01]  /*76f0*/  FMUL.FTZ R88, R3.reuse, R88 ;  /* 0x0000005803587220 */ /* 0x040fe20000410000 */
[----:B------:R-:W-:Y:S01]  /*7700*/  FMUL.FTZ R89, R3, R89 ;  /* 0x0000005903597220 */ /* 0x000fe20000410000 */
[----:B------:R-:W-:Y:S01]  /*7710*/  FMUL.FTZ R90, R0, R90 ;  /* 0x0000005a005a7220 */ /* 0x000fe20000410000 */
[--C-:B-1----:R-:W-:Y:S01]  /*7720*/  FFMA.FTZ R4, R22, UR4, -R139.reuse ;  /* 0x0000000416047c23 */ /* 0x102fe2000801088b */
[----:B--2---:R-:W-:Y:S01]  /*7730*/  F2FP.F16.F32.PACK_AB R145, R249, R247 ;  /* 0x000000f7f991723e */ /* 0x004fe200000000ff */
[----:B------:R-:W1:Y:S01]  /*7740*/  LDSM.16.MT88.4 R20, [R217+0xa000] ;  /* 0x00a00000d914783b */ /* 0x000e620000004200 */
[C---:B------:R-:W-:Y:S01]  /*7750*/  FMUL.FTZ R91, R0.reuse, R91 ;  /* 0x0000005b005b7220 */ /* 0x040fe20000410000 */
[----:B------:R2:W-:Y:S01]  /*7760*/  MUFU.EX2 R250, R4 ;  /* 0x0000000400fa7308 */ /* 0x0005e20000000800 */
[C---:B------:R-:W-:Y:S01]  /*7770*/  FMUL.FTZ R92, R3.reuse, R92 ;  /* 0x0000005c035c7220 */ /* 0x040fe20000410000 */
[----:B------:R-:W-:Y:S01]  /*7780*/  FMUL.FTZ R93, R3, R93 ;  /* 0x0000005d035d7220 */ /* 0x000fe20000410000 */
[C---:B------:R-:W-:Y:S01]  /*7790*/  FMUL.FTZ R94, R0.reuse, R94 ;  /* 0x0000005e005e7220 */ /* 0x040fe20000410000 */
[----:B------:R-:W-:Y:S01]  /*77a0*/  FMUL.FTZ R95, R0, R95 ;  /* 0x0000005f005f7220 */ /* 0x000fe20000410000 */
[C---:B------:R-:W-:Y:S01]  /*77b0*/  FMUL.FTZ R96, R134.reuse, R96 ;  /* 0x0000006086607220 */ /* 0x040fe20000410000 */
[C---:B------:R-:W-:Y:S01]  /*77c0*/  FMUL.FTZ R97, R134.reuse, R97 ;  /* 0x0000006186617220 */ /* 0x040fe20000410000 */
[C---:B---3--:R-:W-:Y:S01]  /*77d0*/  FMUL.FTZ R7, R133.reuse, R151 ;  /* 0x0000009785077220 */ /* 0x048fe20000410000 */
        /* <DEDUP_REMOVED lines=9> */
[----:B--2---:R-:W-:Y:S01]  /*7870*/  FFMA.FTZ R4, R18, UR4, -R139 ;  /* 0x0000000412047c23 */ /* 0x004fe2000801088b */
[----:B------:R-:W-:Y:S01]  /*7880*/  FMUL.FTZ R18, R133, R158 ;  /* 0x0000009e85127220 */ /* 0x000fe20000410000 */
[C---:B------:R-:W-:Y:S01]  /*7890*/  FMUL.FTZ R107, R0.reuse, R107 ;  /* 0x0000006b006b7220 */ /* 0x040fe20000410000 */
[C---:B------:R-:W-:Y:S01]  /*78a0*/  FMUL.FTZ R108, R3.reuse, R108 ;  /* 0x0000006c036c7220 */ /* 0x040fe20000410000 */
[----:B------:R2:W3:Y:S01]  /*78b0*/  MUFU.EX2 R252, R4 ;  /* 0x0000000400fc7308 */ /* 0x0004e20000000800 */
        /* <DEDUP_REMOVED lines=11> */
[--C-:B------:R-:W-:Y:S01]  /*7970*/  FFMA.FTZ R141, R141, UR4, -R143.reuse ;  /* 0x000000048d8d7c23 */ /* 0x100fe2000801088f */
[C---:B------:R-:W-:Y:S01]  /*7980*/  FMUL.FTZ R120, R3.reuse, R120 ;  /* 0x0000007803787220 */ /* 0x040fe20000410000 */
[C---:B------:R-:W-:Y:S01]  /*7990*/  FMUL.FTZ R121, R3.reuse, R121 ;  /* 0x0000007903797220 */ /* 0x040fe20000410000 */
[C---:B------:R-:W-:Y:S01]  /*79a0*/  FMUL.FTZ R122, R0.reuse, R122 ;  /* 0x0000007a007a7220 */ /* 0x040fe20000410000 */
[----:B------:R-:W-:Y:S01]  /*79b0*/  FMUL.FTZ R123, R0, R123 ;  /* 0x0000007b007b7220 */ /* 0x000fe20000410000 */
[----:B--2---:R-:W-:Y:S01]  /*79c0*/  FFMA.FTZ R4, R26, UR4, -R140 ;  /* 0x000000041a047c23 */ /* 0x004fe2000801088c */
[----:B---3--:R-:W-:Y:S01]  /*79d0*/  F2FP.F16.F32.PACK_AB R146, R252, R250 ;  /* 0x000000fafc92723e */ /* 0x008fe200000000ff */
[C---:B------:R-:W-:Y:S01]  /*79e0*/  FMUL.FTZ R26, R0.reuse, R162 ;  /* 0x000000a2001a7220 */ /* 0x040fe20000410000 */
[----:B------:R-:W-:Y:S01]  /*79f0*/  MUFU.EX2 R204, R141 ;  /* 0x0000008d00cc7308 */ /* 0x000fe20000000800 */
[----:B------:R-:W-:Y:S01]  /*7a00*/  LDSM.16.MT88.4 R160, [R217+0xb000] ;  /* 0x00b00000d9a0783b */ /* 0x000fe20000004200 */
[C---:B------:R-:W-:Y:S01]  /*7a10*/  FMUL.FTZ R124, R3.reuse, R124 ;  /* 0x0000007c037c7220 */ /* 0x040fe20000410000 */
[----:B------:R-:W-:Y:S01]  /*7a20*/  FMUL.FTZ R125, R3, R125 ;  /* 0x0000007d037d7220 */ /* 0x000fe20000410000 */
[C---:B------:R-:W-:Y:S01]  /*7a30*/  FMUL.FTZ R126, R0.reuse, R126 ;  /* 0x0000007e007e7220 */ /* 0x040fe20000410000 */
[----:B------:R-:W-:Y:S01]  /*7a40*/  FMUL.FTZ R127, R0, R127 ;  /* 0x0000007f007f7220 */ /* 0x000fe20000410000 */
[C---:B------:R-:W-:Y:S01]  /*7a50*/  FMUL.FTZ R128, R134.reuse, R128 ;  /* 0x0000008086807220 */ /* 0x040fe20000410000 */
[----:B------:R-:W-:Y:S03]  /*7a60*/  FMUL.FTZ R129, R134, R129 ;  /* 0x0000008186817220 */ /* 0x000fe60000410000 */
[----:B------:R2:W3:Y:S01]  /*7a70*/  MUFU.EX2 R248, R4 ;  /* 0x0000000400f87308 */ /* 0x0004e20000000800 */
[C---:B------:R-:W-:Y:S01]  /*7a80*/  FMUL.FTZ R130, R133.reuse, R130 ;  /* 0x0000008285827220 */ /* 0x040fe20000410000 */
[----:B------:R-:W-:Y:S01]  /*7a90*/  FMUL.FTZ R131, R133, R131 ;  /* 0x0000008385837220 */ /* 0x000fe20000410000 */
[--C-:B--2---:R-:W-:Y:S01]  /*7aa0*/  FFMA.FTZ R4, R28, UR4, -R142.reuse ;  /* 0x000000041c047c23 */ /* 0x104fe2000801088e */
[----:B---3--:R-:W-:Y:S01]  /*7ab0*/  F2FP.F16.F32.PACK_AB R147, R248, R246 ;  /* 0x000000f6f893723e */ /* 0x008fe200000000ff */
[----:B------:R-:W-:Y:S05]  /*7ac0*/  FMUL.FTZ R28, R3, R168 ;  /* 0x000000a8031c7220 */ /* 0x000fea0000410000 */
[----:B------:R2:W-:Y:S02]  /*7ad0*/  MUFU.EX2 R242, R4 ;  /* 0x0000000400f27308 */ /* 0x0005e40000000800 */
[--C-:B--2---:R-:W-:Y:S01]  /*7ae0*/  FFMA.FTZ R4, R32, UR4, -R142.reuse ;  /* 0x0000000420047c23 */ /* 0x104fe2000801088e */
[C---:B------:R-:W-:Y:S02]  /*7af0*/  FMUL.FTZ R32, R134.reuse, R172 ;  /* 0x000000ac86207220 */ /* 0x040fe40000410000 */
[----:B------:R-:W-:Y:S05]  /*7b00*/  LDSM.16.MT88.4 R172, [R219+0xa800] ;  /* 0x00a80000dbac783b */ /* 0x000fea0000004200 */
[----:B------:R2:W-:Y:S02]  /*7b10*/  MUFU.EX2 R243, R4 ;  /* 0x0000000400f37308 */ /* 0x0005e40000000800 */
[--C-:B--2---:R-:W-:Y:S01]  /*7b20*/  FFMA.FTZ R4, R19, UR4, -R142.reuse ;  /* 0x0000000413047c23 */ /* 0x104fe2000801088e */
[----:B------:R-:W-:Y:S07]  /*7b30*/  FMUL.FTZ R19, R133, R159 ;  /* 0x0000009f85137220 */ /* 0x000fee0000410000 */
[----:B------:R2:W-:Y:S02]  /*7b40*/  MUFU.EX2 R244, R4 ;  /* 0x0000000400f47308 */ /* 0x0005e40000000800 */
[----:B--2---:R-:W-:Y:S01]  /*7b50*/  FFMA.FTZ R4, R17, UR4, -R142 ;  /* 0x0000000411047c23 */ /* 0x004fe2000801088e */
[----:B------:R-:W-:Y:S02]  /*7b60*/  FMUL.FTZ R17, R134, R157 ;  /* 0x0000009d86117220 */ /* 0x000fe40000410000 */
[----:B------:R-:W-:Y:S05]  /*7b70*/  LDSM.16.MT88.4 R156, [R221+0xa000] ;  /* 0x00a00000dd9c783b */ /* 0x000fea0000004200 */
[----:B------:R2:W3:Y:S02]  /*7b80*/  MUFU.EX2 R245, R4 ;  /* 0x0000000400f57308 */ /* 0x0004e40000000800 */
[--C-:B--2---:R-:W-:Y:S01]  /*7b90*/  FFMA.FTZ R4, R179, UR4, -R143.reuse ;  /* 0x00000004b3047c23 */ /* 0x104fe2000801088f */
[----:B---3--:R-:W-:Y:S07]  /*7ba0*/  F2FP.F16.F32.PACK_AB R150, R245, R244 ;  /* 0x000000f4f596723e */ /* 0x008fee00000000ff */
[----:B------:R2:W3:Y:S02]  /*7bb0*/  MUFU.EX2 R239, R4 ;  /* 0x0000000400ef7308 */ /* 0x0004e40000000800 */
[--C-:B--2---:R-:W-:Y:S01]  /*7bc0*/  FFMA.FTZ R4, R178, UR4, -R143.reuse ;  /* 0x00000004b2047c23 */ /* 0x104fe2000801088f */
[----:B---3--:R-:W-:Y:S07]  /*7bd0*/  F2FP.F16.F32.PACK_AB R149, R239, R238 ;  /* 0x000000eeef95723e */ /* 0x008fee00000000ff */
[----:B------:R2:W-:Y:S02]  /*7be0*/  MUFU.EX2 R240, R4 ;  /* 0x0000000400f07308 */ /* 0x0005e40000000800 */
[----:B--2---:R-:W-:Y:S02]  /*7bf0*/  FFMA.FTZ R4, R177, UR4, -R143 ;  /* 0x00000004b1047c23 */ /* 0x004fe4000801088f */
[----:B------:R-:W2:Y:S06]  /*7c00*/  LDSM.16.MT88.4 R176, [R219+0xa000] ;  /* 0x00a00000dbb0783b */ /* 0x000eac0000004200 */
[----:B------:R3:W4:Y:S02]  /*7c10*/  MUFU.EX2 R241, R4 ;  /* 0x0000000400f17308 */ /* 0x0007240000000800 */
[C---:B---3--:R-:W-:Y:S01]  /*7c20*/  FMUL.FTZ R4, R134.reuse, R148 ;  /* 0x0000009486047220 */ /* 0x048fe20000410000 */
[----:B------:R-:W-:Y:S02]  /*7c30*/  F2FP.F16.F32.PACK_AB R148, R243, R242 ;  /* 0x000000f2f394723e */ /* 0x000fe400000000ff */
[----:B----4-:R-:W-:Y:S04]  /*7c40*/  F2FP.F16.F32.PACK_AB R151, R241, R240 ;  /* 0x000000f0f197723e */ /* 0x010fe800000000ff */
[-C--:B-1----:R-:W-:Y:S06]  /*7c50*/  HMMA.16816.F32 R4, R144, R20.reuse, R4 ;  /* 0x000000149004723c */ /* 0x082fec0000001804 */
[C---:B------:R-:W-:Y:S06]  /*7c60*/  HMMA.16816.F32 R8, R148.reuse, R20, R8 ;  /* 0x000000149408723c */ /* 0x040fec0000001808 */
[-C--:B------:R-:W-:Y:S05]  /*7c70*/  HMMA.16816.F32 R12, R148, R22.reuse, R12 ;  /* 0x00000016940c723c */ /* 0x080fea000000180c */
[C---:B------:R-:W-:Y:S01]  /*7c80*/  FMUL.FTZ R20, R134.reuse, R164 ;  /* 0x000000a486147220 */ /* 0x040fe20000410000 */
[C---:B------:R-:W-:Y:S05]  /*7c90*/  HMMA.16816.F32 R16, R144.reuse, R22, R16 ;  /* 0x000000169010723c */ /* 0x040fea0000001810 */
[----:B------:R-:W-:Y:S02]  /*7ca0*/  FMUL.FTZ R21, R134, R165 ;  /* 0x000000a586157220 */ /* 0x000fe40000410000 */
[C---:B------:R-:W-:Y:S01]  /*7cb0*/  FMUL.FTZ R22, R133.reuse, R166 ;  /* 0x000000a685167220 */ /* 0x040fe20000410000 */
[----:B------:R-:W-:Y:S07]  /*7cc0*/  FMUL.FTZ R23, R133, R167 ;  /* 0x000000a785177220 */ /* 0x000fee0000410000 */
[-C--:B--2---:R-:W-:Y:S06]  /*7cd0*/  HMMA.16816.F32 R20, R144, R176.reuse, R20 ;  /* 0x000000b09014723c */ /* 0x084fec0000001814 */
[C---:B------:R-:W-:Y:S06]  /*7ce0*/  HMMA.16816.F32 R24, R148.reuse, R176, R24 ;  /* 0x000000b09418723c */ /* 0x040fec0000001818 */
[-C--:B------:R-:W-:Y:S06]  /*7cf0*/  HMMA.16816.F32 R28, R148, R178.reuse, R28 ;  /* 0x000000b2941c723c */ /* 0x080fec000000181c */
[C---:B------:R-:W-:Y:S06]  /*7d00*/  HMMA.16816.F32 R32, R144.reuse, R178, R32 ;  /* 0x000000b29020723c */ /* 0x040fec0000001820 */
[-C--:B------:R-:W-:Y:S06]  /*7d10*/  HMMA.16816.F32 R36, R144, R152.reuse, R36 ;  /* 0x000000989024723c */ /* 0x080fec0000001824 */
        /* <DEDUP_REMOVED lines=9> */
[----:B------:R2:W-:Y:S03]  /*7db0*/  MUFU.EX2 R235, R156 ;  /* 0x0000009c00eb7308 */ /* 0x0005e60000000800 */
[-C--:B------:R-:W-:Y:S06]  /*7dc0*/  HMMA.16816.F32 R68, R144, R160.reuse, R68 ;  /* 0x000000a09044723c */ /* 0x080fec0000001844 */
[C---:B------:R-:W-:Y:S06]  /*7dd0*/  HMMA.16816.F32 R72, R148.reuse, R160, R72 ;  /* 0x000000a09448723c */ /* 0x040fec0000001848 */
[-C--:B------:R-:W-:Y:S05]  /*7de0*/  HMMA.16816.F32 R76, R148, R162.reuse, R76 ;  /* 0x000000a2944c723c */ /* 0x080fea000000184c */
[--C-:B------:R-:W-:Y:S01]  /*7df0*/  FFMA.FTZ R160, R186, UR4, -R140.reuse ;  /* 0x00000004baa07c23 */ /* 0x100fe2000801088c */
[C---:B------:R-:W-:Y:S03]  /*7e00*/  HMMA.16816.F32 R80, R144.reuse, R162, R80 ;  /* 0x000000a29050723c */ /* 0x040fe60000001850 */
[----:B------:R3:W-:Y:S02]  /*7e10*/  MUFU.EX2 R233, R160 ;  /* 0x000000a000e97308 */ /* 0x0007e40000000800 */
[--C-:B--2---:R-:W-:Y:S01]  /*7e20*/  FFMA.FTZ R156, R181, UR4, -R139.reuse ;  /* 0x00000004b59c7c23 */ /* 0x104fe2000801088b */
[-C--:B-1----:R-:W-:Y:S07]  /*7e30*/  HMMA.16816.F32 R84, R144, R152.reuse, R84 ;  /* 0x000000989054723c */ /* 0x082fee0000001854 */
[----:B------:R1:W-:Y:S01]  /*7e40*/  MUFU.EX2 R234, R156 ;  /* 0x0000009c00ea7308 */ /* 0x0003e20000000800 */
[C---:B------:R-:W-:Y:S04]  /*7e50*/  HMMA.16816.F32 R88, R148.reuse, R152, R88 ;  /* 0x000000989458723c */ /* 0x040fe80000001858 */
[--C-:B------:R-:W-:Y:S02]  /*7e60*/  FFMA.FTZ R161, R185, UR4, -R140.reuse ;  /* 0x00000004b9a17c23 */ /* 0x100fe4000801088c */
[-C--:B------:R-:W-:Y:S03]  /*7e70*/  HMMA.16816.F32 R92, R148, R154.reuse, R92 ;  /* 0x0000009a945c723c */ /* 0x080fe6000000185c */
[----:B------:R-:W2:Y:S02]  /*7e80*/  MUFU.EX2 R215, R161 ;  /* 0x000000a100d77308 */ /* 0x000ea40000000800 */
[--C-:B---3--:R-:W-:Y:S01]  /*7e90*/  FFMA.FTZ R160, R184, UR4, -R139.reuse ;  /* 0x00000004b8a07c23 */ /* 0x108fe2000801088b */
[C---:B------:R-:W-:Y:S01]  /*7ea0*/  HMMA.16816.F32 R96, R144.reuse, R154, R96 ;  /* 0x0000009a9060723c */ /* 0x040fe20000001860 */
[----:B------:R-:W-:Y:S04]  /*7eb0*/  LDSM.16.MT88.4 R152, [R221+0xb000] ;  /* 0x00b00000dd98783b */ /* 0x000fe80000004200 */
[----:B------:R-:W-:Y:S02]  /*7ec0*/  FFMA.FTZ R139, R183, UR4, -R139 ;  /* 0x00000004b78b7c23 */ /* 0x000fe4000801088b */
[----:B------:R-:W-:Y:S02]  /*7ed0*/  MUFU.EX2 R213, R160 ;  /* 0x000000a000d57308 */ /* 0x000fe40000000800 */
[----:B-1----:R-:W1:Y:S08]  /*7ee0*/  LDSM.16.MT88.4 R156, [R222+0xb000] ;  /* 0x00b00000de9c783b */ /* 0x002e700000004200 */
[----:B------:R3:W-:Y:S01]  /*7ef0*/  MUFU.EX2 R214, R139 ;  /* 0x0000008b00d67308 */ /* 0x0007e20000000800 */
[----:B--2---:R-:W-:Y:S01]  /*7f00*/  F2FP.F16.F32.PACK_AB R141, R215, R233 ;  /* 0x000000e9d78d723e */ /* 0x004fe200000000ff */
[--C-:B---3--:R-:W-:Y:S01]  /*7f10*/  FFMA.FTZ R139, R188, UR4, -R140.reuse ;  /* 0x00000004bc8b7c23 */ /* 0x108fe2000801088c */
[----:B------:R-:W-:Y:S02]  /*7f20*/  FFMA.FTZ R140, R187, UR4, -R140 ;  /* 0x00000004bb8c7c23 */ /* 0x000fe4000801088c */
[----:B------:R-:W-:Y:S05]  /*7f30*/  LDSM.16.MT88.4 R184, [R221+0xa800] ;  /* 0x00a80000ddb8783b */ /* 0x000fea0000004200 */
[----:B------:R2:W-:Y:S10]  /*7f40*/  MUFU.EX2 R211, R139 ;  /* 0x0000008b00d37308 */ /* 0x0005f40000000800 */
[----:B------:R3:W-:Y:S01]  /*7f50*/  MUFU.EX2 R212, R140 ;  /* 0x0000008c00d47308 */ /* 0x0007e20000000800 */
[-C--:B-1----:R-:W-:Y:S03]  /*7f60*/  HMMA.16816.F32 R100, R144, R156.reuse, R100 ;  /* 0x0000009c9064723c */ /* 0x082fe60000001864 */
[--C-:B--2---:R-:W-:Y:S03]  /*7f70*/  FFMA.FTZ R139, R189, UR4, -R142.reuse ;  /* 0x00000004bd8b7c23 */ /* 0x104fe6000801088e */
[C---:B------:R-:W-:Y:S03]  /*7f80*/  HMMA.16816.F32 R104, R148.reuse, R156, R104 ;  /* 0x0000009c9468723c */ /* 0x040fe60000001868 */
[----:B------:R1:W-:Y:S02]  /*7f90*/  MUFU.EX2 R210, R139 ;  /* 0x0000008b00d27308 */ /* 0x0003e40000000800 */
[--C-:B---3--:R-:W-:Y:S01]  /*7fa0*/  FFMA.FTZ R140, R191, UR4, -R142.reuse ;  /* 0x00000004bf8c7c23 */ /* 0x108fe2000801088e */
[-C--:B------:R-:W-:Y:S07]  /*7fb0*/  HMMA.16816.F32 R108, R148, R158.reuse, R108 ;  /* 0x0000009e946c723c */ /* 0x080fee000000186c */
[----:B------:R2:W-:Y:S01]  /*7fc0*/  MUFU.EX2 R209, R140 ;  /* 0x0000008c00d17308 */ /* 0x0005e20000000800 */
[C---:B------:R-:W-:Y:S01]  /*7fd0*/  HMMA.16816.F32 R112, R144.reuse, R158, R112 ;  /* 0x0000009e9070723c */ /* 0x040fe20000001870 */
[----:B------:R-:W3:Y:S05]  /*7fe0*/  LDSM.16.MT88.4 R156, [R217+0xa800] ;  /* 0x00a80000d99c783b */ /* 0x000eea0000004200 */
[-C--:B------:R-:W-:Y:S05]  /*7ff0*/  HMMA.16816.F32 R116, R144, R152.reuse, R116 ;  /* 0x000000989074723c */ /* 0x080fea0000001874 */
[--C-:B-1----:R-:W-:Y:S01]  /*8000*/  FFMA.FTZ R139, R190, UR4, -R142.reuse ;  /* 0x00000004be8b7c23 */ /* 0x102fe2000801088e */
[C---:B------:R-:W-:Y:S01]  /*8010*/  HMMA.16816.F32 R120, R148.reuse, R152, R120 ;  /* 0x000000989478723c */ /* 0x040fe20000001878 */
[----:B------:R-:W-:Y:S02]  /*8020*/  LDSM.16.MT88.4 R188, [R217+0xb800] ;  /* 0x00b80000d9bc783b */ /* 0x000fe40000004200 */
[----:B------:R1:W4:Y:S02]  /*8030*/  MUFU.EX2 R208, R139 ;  /* 0x0000008b00d07308 */ /* 0x0003240000000800 */
[----:B------:R-:W-:Y:S01]  /*8040*/  FFMA.FTZ R142, R182, UR4, -R142 ;  /* 0x00000004b68e7c23 */ /* 0x000fe2000801088e */
[-C--:B------:R-:W-:Y:S03]  /*8050*/  HMMA.16816.F32 R124, R148, R154.reuse, R124 ;  /* 0x0000009a947c723c */ /* 0x080fe6000000187c */
[----:B------:R-:W5:Y:S04]  /*8060*/  LDSM.16.MT88.4 R180, [R222+0xa800] ;  /* 0x00a80000deb4783b */ /* 0x000f680000004200 */
[----:B------:R3:W3:Y:S01]  /*8070*/  MUFU.EX2 R205, R142 ;  /* 0x0000008e00cd7308 */ /* 0x0006e20000000800 */
[----:B------:R-:W-:Y:S04]  /*8080*/  HMMA.16816.F32 R128, R144, R154, R128 ;  /* 0x0000009a9080723c */ /* 0x000fe80000001880 */
[----:B--2---:R-:W-:Y:S01]  /*8090*/  F2FP.F16.F32.PACK_AB R140, R234, R235 ;  /* 0x000000ebea8c723e */ /* 0x004fe200000000ff */
[--C-:B-1----:R-:W-:Y:S01]  /*80a0*/  FFMA.FTZ R139, R192, UR4, -R143.reuse ;  /* 0x00000004c08b7c23 */ /* 0x102fe2000801088f */
[----:B----4-:R-:W-:Y:S03]  /*80b0*/  F2FP.F16.F32.PACK_AB R176, R208, R210 ;  /* 0x000000d2d0b0723e */ /* 0x010fe600000000ff */
[----:B------:R1:W-:Y:S02]  /*80c0*/  MUFU.EX2 R207, R139 ;  /* 0x0000008b00cf7308 */ /* 0x0003e40000000800 */
[----:B---3--:R-:W-:Y:S02]  /*80d0*/  F2FP.F16.F32.PACK_AB R142, R214, R213 ;  /* 0x000000d5d68e723e */ /* 0x008fe400000000ff */
[----:B------:R-:W-:Y:S01]  /*80e0*/  F2FP.F16.F32.PACK_AB R178, R205, R209 ;  /* 0x000000d1cdb2723e */ /* 0x000fe200000000ff */
[--C-:B-1----:R-:W-:Y:S01]  /*80f0*/  FFMA.FTZ R139, R193, UR4, -R143.reuse ;  /* 0x00000004c18b7c23 */ /* 0x102fe2000801088f */
[----:B------:R-:W-:Y:S01]  /*8100*/  FFMA.FTZ R143, R2, UR4, -R143 ;  /* 0x00000004028f7c23 */ /* 0x000fe2000801088f */
[----:B------:R-:W-:Y:S03]  /*8110*/  MOV R2, R194 ;  /* 0x000000c200027202 */ /* 0x000fe60000000f00 */
[----:B------:R-:W1:Y:S01]  /*8120*/  MUFU.EX2 R206, R139 ;  /* 0x0000008b00ce7308 */ /* 0x000e620000000800 */
[----:B------:R-:W2:Y:S09]  /*8130*/  LDSM.16.MT88.4 R192, [R219+0xb800] ;  /* 0x00b80000dbc0783b */ /* 0x000eb20000004200 */
[----:B------:R3:W4:Y:S01]  /*8140*/  MUFU.EX2 R139, R143 ;  /* 0x0000008f008b7308 */ /* 0x0007220000000800 */
[----:B-1----:R-:W-:Y:S02]  /*8150*/  F2FP.F16.F32.PACK_AB R177, R206, R207 ;  /* 0x000000cfceb1723e */ /* 0x002fe400000000ff */
[----:B---3--:R-:W-:Y:S02]  /*8160*/  F2FP.F16.F32.PACK_AB R143, R212, R211 ;  /* 0x000000d3d48f723e */ /* 0x008fe400000000ff */
[----:B----4-:R-:W-:Y:S05]  /*8170*/  F2FP.F16.F32.PACK_AB R179, R139, R204 ;  /* 0x000000cc8bb3723e */ /* 0x010fea00000000ff */
[-C--:B------:R-:W-:Y:S01]  /*8180*/  HMMA.16816.F32 R148, R140, R156.reuse, R4 ;  /* 0x0000009c8c94723c */ /* 0x080fe20000001804 */
[----:B------:R-:W3:Y:S04]  /*8190*/  LDL.LU R4, [R1+0x10] ;  /* 0x0000100001047983 */ /* 0x000ee80000300800 */
[----:B------:R-:W4:Y:S01]  /*81a0*/  LDL.LU R5, [R1+0xc] ;  /* 0x00000c0001057983 */ /* 0x000f220000300800 */
[C---:B------:R-:W-:Y:S03]  /*81b0*/  HMMA.16816.F32 R144, R176.reuse, R156, R8 ;  /* 0x0000009cb090723c */ /* 0x040fe60000001808 */
[----:B------:R-:W4:Y:S03]  /*81c0*/  LDL.LU R6, [R1+0x8] ;  /* 0x0000080001067983 */ /* 0x000f260000300800 */
[-C--:B------:R-:W-:Y:S01]  /*81d0*/  HMMA.16816.F32 R152, R176, R158.reuse, R12 ;  /* 0x0000009eb098723c */ /* 0x080fe2000000180c */
[----:B------:R-:W4:Y:S05]  /*81e0*/  LDL.LU R7, [R1+0x4] ;  /* 0x0000040001077983 */ /* 0x000f2a0000300800 */
[C---:B------:R-:W-:Y:S06]  /*81f0*/  HMMA.16816.F32 R156, R140.reuse, R158, R16 ;  /* 0x0000009e8c9c723c */ /* 0x040fec0000001810 */
[-C--:B------:R-:W-:Y:S06]  /*8200*/  HMMA.16816.F32 R164, R140, R172.reuse, R20 ;  /* 0x000000ac8ca4723c */ /* 0x080fec0000001814 */
        /* <DEDUP_REMOVED lines=26> */
[----:B------:R-:W-:Y:S07]  /*83b0*/  HMMA.16816.F32 R128, R140, R202, R128 ;  /* 0x000000ca8c80723c */ /* 0x000fee0000001880 */
[----:B------:R-:W-:Y:S01]  /*83c0*/  MOV R140, R135 ;  /* 0x00000087008c7202 */ /* 0x000fe20000000f00 */
[----:B---3--:R-:W-:Y:S04]  /*83d0*/  FFMA.FTZ R134, R134, R4, R251 ;  /* 0x0000000486867223 */ /* 0x008fe800000100fb */
[----:B------:R-:W-:Y:S01]  /*83e0*/  FADD.FTZ R2, R2, R134 ;  /* 0x0000008602027221 */ /* 0x000fe20000010000 */
[----:B----4-:R-:W-:Y:S01]  /*83f0*/  FFMA.FTZ R133, R133, R5, R247 ;  /* 0x0000000585857223 */ /* 0x010fe200000100f7 */
[----:B------:R-:W-:Y:S01]  /*8400*/  MOV R134, R137 ;  /* 0x0000008900867202 */ /* 0x000fe20000000f00 */
[----:B------:R-:W-:Y:S01]  /*8410*/  FFMA.FTZ R3, R3, R6, R242 ;  /* 0x0000000603037223 */ /* 0x000fe200000100f2 */
[----:B------:R-:W-:Y:S01]  /*8420*/  FADD.FTZ R2, R250, R2 ;  /* 0x00000002fa027221 */ /* 0x000fe20000010000 */
[----:B------:R-:W-:Y:S01]  /*8430*/  FADD.FTZ R5, R249, R133 ;  /* 0x00000085f9057221 */ /* 0x000fe20000010000 */
[----:B------:R-:W-:Y:S01]  /*8440*/  MOV R133, R138 ;  /* 0x0000008a00857202 */ /* 0x000fe20000000f00 */
[----:B------:R-:W-:Y:S01]  /*8450*/  FADD.FTZ R3, R243, R3 ;  /* 0x00000003f3037221 */ /* 0x000fe20000010000 */
[----:B------:R-:W-:Y:S01]  /*8460*/  FADD.FTZ R2, R252, R2 ;  /* 0x00000002fc027221 */ /* 0x000fe20000010000 */
[----:B------:R-:W-:Y:S01]  /*8470*/  FADD.FTZ R5, R246, R5 ;  /* 0x00000005f6057221 */ /* 0x000fe20000010000 */
[----:B------:R-:W-:Y:S01]  /*8480*/  FFMA.FTZ R0, R0, R7, R238 ;  /* 0x0000000700007223 */ /* 0x000fe200000100ee */
[----:B------:R-:W-:Y:S01]  /*8490*/  FADD.FTZ R6, R244, R3 ;  /* 0x00000003f4067221 */ /* 0x000fe20000010000 */
[----:B------:R-:W-:Y:S01]  /*84a0*/  FADD.FTZ R4, R235, R2 ;  /* 0x00000002eb047221 */ /* 0x000fe20000010000 */
[----:B------:R-:W-:Y:S01]  /*84b0*/  FADD.FTZ R5, R248, R5 ;  /* 0x00000005f8057221 */ /* 0x000fe20000010000 */
        /* <DEDUP_REMOVED lines=11> */
[----:B------:R-:W-:Y:S02]  /*8570*/  FADD.FTZ R5, R215, R0 ;  /* 0x00000000d7057221 */ /* 0x000fe40000010000 */
[----:B------:R1:W-:Y:S01]  /*8580*/  STL [R1+0x10], R6 ;  /* 0x0000100601007387 */ /* 0x0003e20000100800 */
[----:B------:R-:W-:Y:S01]  /*8590*/  FADD.FTZ R0, R206, R3 ;  /* 0x00000003ce007221 */ /* 0x000fe20000010000 */
[----:B------:R-:W-:Y:S01]  /*85a0*/  FADD.FTZ R5, R211, R5 ;  /* 0x00000005d3057221 */ /* 0x000fe20000010000 */
[----:B------:R-:W-:Y:S02]  /*85b0*/  FADD.FTZ R3, R209, R2 ;  /* 0x00000002d1037221 */ /* 0x000fe40000010000 */
[----:B------:R-:W-:Y:S01]  /*85c0*/  FADD.FTZ R2, R204, R0 ;  /* 0x00000000cc027221 */ /* 0x000fe20000010000 */
[----:B------:R-:W-:Y:S01]  /*85d0*/  FADD.FTZ R4, R212, R5 ;  /* 0x00000005d4047221 */ /* 0x000fe20000010000 */
[----:B------:R-:W-:Y:S01]  /*85e0*/  FADD.FTZ R3, R205, R3 ;  /* 0x00000003cd037221 */ /* 0x000fe20000010000 */
[----:B------:R-:W-:Y:S01]  /*85f0*/  IADD3 R0, R232, -0x1, RZ ;  /* 0xffffffffe8007810 */ /* 0x000fe20007ffe0ff */
[----:B------:R-:W-:Y:S01]  /*8600*/  FADD.FTZ R2, R139, R2 ;  /* 0x000000028b027221 */ /* 0x000fe20000010000 */
[----:B------:R-:W-:Y:S01]  /*8610*/  MOV R139, R136 ;  /* 0x00000088008b7202 */ /* 0x000fe20000000f00 */
[----:B------:R1:W-:Y:S01]  /*8620*/  STL [R1+0xc], R4 ;  /* 0x00000c0401007387 */ /* 0x0003e20000100800 */
[----:B------:R-:W-:Y:S03]  /*8630*/  MOV R232, R0 ;  /* 0x0000000000e87202 */ /* 0x000fe60000000f00 */
[----:B------:R1:W-:Y:S04]  /*8640*/  STL [R1+0x8], R3 ;  /* 0x0000080301007387 */ /* 0x0003e80000100800 */
[----:B------:R1:W-:Y:S01]  /*8650*/  STL [R1+0x4], R2 ;  /* 0x0000040201007387 */ /* 0x0003e20000100800 */
[----:B------:R-:W-:Y:S05]  /*8660*/  @P4 BRA `(.L_x_2223) ;  /* 0xffffffd000884947 */ /* 0x000fea000383ffff */
.L_x_2222:
[----:B------:R-:W2:Y:S04]  /*8670*/  LDL.LU R8, [R1+0x10] ;  /* 0x0000100001087983 */ /* 0x000ea80000300800 */
[----:B------:R-:W3:Y:S04]  /*8680*/  LDL.LU R7, [R1+0xc] ;  /* 0x00000c0001077983 */ /* 0x000ee80000300800 */
[----:B-1----:R-:W4:Y:S04]  /*8690*/  LDL.LU R6, [R1+0x8] ;  /* 0x0000080001067983 */ /* 0x002f280000300800 */
[----:B------:R-:W5:Y:S04]  /*86a0*/  LDL.LU R5, [R1+0x4] ;  /* 0x0000040001057983 */ /* 0x000f680000300800 */
[----:B------:R-:W5:Y:S01]  /*86b0*/  LDL R11, [R1+0x54] ;  /* 0x00005400010b7983 */ /* 0x000f620000100800 */
[----:B------:R-:W1:Y:S01]  /*86c0*/  S2UR UR4, SR_CgaCtaId ;  /* 0x00000000000479c3 */ /* 0x000e620000008800 */
[----:B------:R-:W-:Y:S01]  /*86d0*/  UMOV UR5, 0x400 ;  /* 0x0000040000057882 */ /* 0x000fe20000000000 */
[----:B------:R-:W5:Y:S01]  /*86e0*/  S2R R180, SR_TID.X ;  /* 0x0000000000b47919 */ /* 0x000f620000002100 */
[----:B------:R-:W1:Y:S02]  /*86f0*/  S2R R182, SR_TID.X ;  /* 0x0000000000b67919 */ /* 0x000e640000002100 */
[----:B-1----:R-:W-:Y:S01]  /*8700*/  ULEA UR4, UR4, UR5, 0x18 ;  /* 0x0000000504047291 */ /* 0x002fe2000f8ec03f */
[----:B------:R-:W-:-:S04]  /*8710*/  SHF.R.S32.HI R181, RZ, 0x1f, R182 ;  /* 0x0000001fffb57819 */ /* 0x000fc800000114b6 */
[----:B------:R-:W-:Y:S01]  /*8720*/  LEA.HI R181, R181, R182, RZ, 0x3 ;  /* 0x000000b6b5b57211 */ /* 0x000fe200078f18ff */
[----:B--2---:R-:W1:Y:S04]  /*8730*/  SHFL.BFLY PT, R4, R8, 0x2, 0x1f ;  /* 0x0c401f0008047f89 */ /* 0x004e6800000e0000 */
[----:B---3--:R-:W2:Y:S04]  /*8740*/  SHFL.BFLY PT, R3, R7, 0x2, 0x1f ;  /* 0x0c401f0007037f89 */ /* 0x008ea800000e0000 */
[----:B----4-:R-:W3:Y:S04]  /*8750*/  SHFL.BFLY PT, R2, R6, 0x2, 0x1f ;  /* 0x0c401f0006027f89 */ /* 0x010ee800000e0000 */
[----:B-----5:R-:W4:Y:S01]  /*8760*/  SHFL.BFLY PT, R0, R5, 0x2, 0x1f ;  /* 0x0c401f0005007f89 */ /* 0x020f2200000e0000 */
[----:B------:R-:W-:Y:S01]  /*8770*/  ISETP.NE.AND P0, PT, R11, -0x1, PT ;  /* 0xffffffff0b00780c */ /* 0x000fe20003f05270 */
        /* <DEDUP_REMOVED lines=11> */
[----:B------:R-:W-:Y:S01]  /*8830*/  FSETP.NE.FTZ.AND P4, PT, R132, RZ, PT ;  /* 0x000000ff8400720b */ /* 0x000fe20003f95000 */
[----:B---3--:R-:W-:Y:S01]  /*8840*/  FADD.FTZ R134, R2, R6 ;  /* 0x0000000602867221 */ /* 0x008fe20000010000 */
[CC--:B------:R-:W-:Y:S02]  /*8850*/  LEA.HI R6, R4.reuse, R180.reuse, RZ, 0x2 ;  /* 0x000000b404067211 */ /* 0x0c0fe400078f10ff */
[----:B------:R-:W-:Y:S01]  /*8860*/  LEA.HI R4, R4, R180, RZ, 0x5 ;  /* 0x000000b404047211 */ /* 0x000fe200078f28ff */
[----:B----4-:R-:W-:Y:S01]  /*8870*/  FADD.FTZ R139, R0, R5 ;  /* 0x00000005008b7221 */ /* 0x010fe20000010000 */
[----:B------:R-:W-:Y:S02]  /*8880*/  MOV R0, 0x3f800000 ;  /* 0x3f80000000007802 */ /* 0x000fe40000000f00 */
[--C-:B------:R-:W-:Y:S02]  /*8890*/  SHF.R.S32.HI R2, RZ, 0x2, R6.reuse ;  /* 0x00000002ff027819 */ /* 0x100fe40000011406 */
[----:B------:R-:W-:-:S02]  /*88a0*/  SHF.R.S32.HI R3, RZ, 0x1f, R6 ;  /* 0x0000001fff037819 */ /* 0x000fc40000011406 */
[----:B------:R-:W-:Y:S01]  /*88b0*/  LOP3.LUT R6, R6, 0x3ffffffc, RZ, 0xc0, !PT ;  /* 0x3ffffffc06067812 */ /* 0x000fe200078ec0ff */
[----:B------:R-:W1:Y:S01]  /*88c0*/  @P4 MUFU.RCP R0, R132 ;  /* 0x0000008400004308 */ /* 0x000e620000001000 */
[----:B------:R-:W-:Y:S02]  /*88d0*/  LOP3.LUT R7, R4, 0xffffffe0, RZ, 0xc0, !PT ;  /* 0xffffffe004077812 */ /* 0x000fe400078ec0ff */
[----:B------:R-:W-:Y:S02]  /*88e0*/  LEA.HI R5, R3, R2, RZ, 0x3 ;  /* 0x0000000203057211 */ /* 0x000fe400078f18ff */
[-C--:B------:R-:W-:Y:S02]  /*88f0*/  IADD3 R8, -R6, R180.reuse, RZ ;  /* 0x000000b406087210 */ /* 0x080fe40007ffe1ff */
[----:B------:R-:W-:Y:S02]  /*8900*/  FSETP.NE.FTZ.AND P3, PT, R133, RZ, PT ;  /* 0x000000ff8500720b */ /* 0x000fe40003f75000 */
[----:B------:R-:W-:-:S02]  /*8910*/  IADD3 R180, -R7, R180, RZ ;  /* 0x000000b407b47210 */ /* 0x000fc40007ffe1ff */
[----:B------:R-:W2:Y:S01]  /*8920*/  @P0 LDC.64 R6, c[0x0][0x298] ;  /* 0x0000a600ff060b82 */ /* 0x000ea20000000a00 */
[----:B------:R-:W-:Y:S02]  /*8930*/  LOP3.LUT R3, R181, 0xfffffff8, RZ, 0xc0, !PT ;  /* 0xfffffff8b5037812 */ /* 0x000fe400078ec0ff */
[----:B------:R-:W-:Y:S02]  /*8940*/  LOP3.LUT R5, R5, 0xfffffff8, RZ, 0xc0, !PT ;  /* 0xfffffff805057812 */ /* 0x000fe400078ec0ff */
[----:B------:R-:W-:Y:S01]  /*8950*/  IADD3 R182, -R3, R182, RZ ;  /* 0x000000b603b67210 */ /* 0x000fe20007ffe1ff */
[C---:B-1----:R-:W-:Y:S01]  /*8960*/  FMUL.FTZ R10, R0.reuse, R165 ;  /* 0x000000a5000a7220 */ /* 0x042fe20000410000 */
[----:B------:R-:W-:Y:S01]  /*8970*/  MOV R3, 0x3f800000 ;  /* 0x3f80000000037802 */ /* 0x000fe20000000f00 */
[----:B------:R-:W-:Y:S01]  /*8980*/  FMUL.FTZ R165, R0, R81 ;  /* 0x0000005100a57220 */ /* 0x000fe20000410000 */
        /* <DEDUP_REMOVED lines=36> */
[----:B--2---:R-:W-:Y:S01]  /*8bd0*/  @P0 IMAD.WIDE.U32 R4, R11, R6, RZ ;  /* 0x000000060b040225 */ /* 0x004fe200078e00ff */
[----:B------:R-:W-:-:S03]  /*8be0*/  LEA.HI R20, R20, R20, RZ, 0x1d ;  /* 0x0000001414147211 */ /* 0x000fc600078fe8ff */
[C---:B-1----:R-:W-:Y:S01]  /*8bf0*/  FMUL.FTZ R150, R3.reuse, R150 ;  /* 0x0000009603967220 */ /* 0x042fe20000410000 */
[----:B------:R-:W-:Y:S01]  /*8c00*/  R2P PR, R2, 0x6 ;  /* 0x0000000602007804 */ /* 0x000fe20000000000 */
[C---:B------:R-:W-:Y:S01]  /*8c10*/  FMUL.FTZ R151, R3.reuse, R151 ;  /* 0x0000009703977220 */ /* 0x040fe20000410000 */
[----:B------:R-:W-:Y:S01]  /*8c20*/  LEA R20, R0, R20, 0x1 ;  /* 0x0000001400147211 */ /* 0x000fe200078e08ff */
[C---:B------:R-:W-:Y:S01]  /*8c30*/  FMUL.FTZ R158, R3.reuse, R158 ;  /* 0x0000009e039e7220 */ /* 0x040fe20000410000 */
[----:B------:R-:W-:Y:S01]  /*8c40*/  MOV R84, 0x20 ;  /* 0x0000002000547802 */ /* 0x000fe20000000f00 */
[----:B------:R-:W-:Y:S01]  /*8c50*/  FMUL.FTZ R159, R3, R159 ;  /* 0x0000009f039f7220 */ /* 0x000fe20000410000 */
[----:B------:R-:W-:Y:S01]  /*8c60*/  MOV R80, 0x40 ;  /* 0x0000004000507802 */ /* 0x000fe20000000f00 */
[----:B------:R-:W-:Y:S01]  /*8c70*/  @P0 IMAD R96, R11, R7, R5 ;  /* 0x000000070b600224 */ /* 0x000fe200078e0205 */
[----:B------:R-:W-:Y:S01]  /*8c80*/  LEA R20, R20, UR4, 0x1 ;  /* 0x0000000414147c11 */ /* 0x000fe2000f8e08ff */
[----:B------:R-:W-:Y:S01]  /*8c90*/  FMUL.FTZ R166, R3, R166 ;  /* 0x000000a603a67220 */ /* 0x000fe20000410000 */
[----:B------:R-:W-:-:S02]  /*8ca0*/  @P0 MOV R85, R4 ;  /* 0x0000000400550202 */ /* 0x000fc40000000f00 */
[----:B------:R-:W-:Y:S02]  /*8cb0*/  SEL R84, R84, 0xffffffe0, !P1 ;  /* 0xffffffe054547807 */ /* 0x000fe40004800000 */
        /* <DEDUP_REMOVED lines=10> */
.L_x_2226:
        /* <DEDUP_REMOVED lines=23> */
.L_x_2227:
        /* <DEDUP_REMOVED lines=13> */
[----:B------:R-:W-:Y:S01]  /*8fa0*/  MOV R2, 0x3f800000 ;  /* 0x3f80000000027802 */ /* 0x000fe20000000f00 */
        /* <DEDUP_REMOVED lines=159> */
[----:B------:R-:W3:Y:S01]  /*99a0*/  @P0 LDC.64 R8, c[0x0][0x2c0] ;  /* 0x0000b000ff080b82 */ /* 0x000ee20000000a00 */
        /* <DEDUP_REMOVED lines=80> */
[----:B------:R-:W-:-:S03]  /*9eb0*/  @!P0 IMAD R0, R6, R7, RZ ;  /* 0x0000000706008224 */ /* 0x000fc600078e02ff */
[----:B------:R-:W5:Y:S01]  /*9ec0*/  S2R R13, SR_CTAID.Y ;  /* 0x00000000000d7919 */ /* 0x000f620000002600 */
[----:B------:R-:W3:Y:S01]  /*9ed0*/  @P1 MUFU.LG2 R7, R139 ;  /* 0x0000008b00071308 */ /* 0x000ee20000000c00 */
[----:B------:R-:W-:Y:S01]  /*9ee0*/  @P0 IMAD R3, R9, R8, RZ ;  /* 0x0000000809030224 */ /* 0x000fe200078e02ff */
[----:B------:R-:W-:Y:S01]  /*9ef0*/  LOP3.LUT P4, RZ, R180, 0x3, RZ, 0xc0, !PT ;  /* 0x00000003b4ff7812 */ /* 0x000fe2000788c0ff */
[----:B------:R-:W3:Y:S01]  /*9f00*/  S2R R25, SR_CTAID.Z ;  /* 0x0000000000197919 */ /* 0x000ee20000002700 */
[----:B----4-:R-:W-:Y:S01]  /*9f10*/  IADD3 R2, R12, 0x10, RZ ;  /* 0x000000100c027810 */ /* 0x010fe20007ffe0ff */
[----:B------:R-:W-:-:S03]  /*9f20*/  @!P0 IMAD.MOV.U32 R3, RZ, RZ, R6 ;  /* 0x000000ffff038224 */ /* 0x000fc600078e0006 */
[----:B--2---:R-:W-:Y:S01]  /*9f30*/  ISETP.GE.AND P2, PT, R2, R167, PT ;  /* 0x000000a70200720c */ /* 0x004fe20003f46270 */
[----:B-1----:R-:W-:Y:S01]  /*9f40*/  @P3 FMUL.FTZ R2, R5, 0.69314718246459960938 ;  /* 0x3f31721805023820 */ /* 0x002fe20000410000 */
[----:B------:R-:W-:-:S03]  /*9f50*/  @P6 FMUL.FTZ R5, R14, 0.69314718246459960938 ;  /* 0x3f3172180e056820 */ /* 0x000fc60000410000 */
[----:B------:R-:W-:Y:S01]  /*9f60*/  @P3 FFMA.FTZ R23, R137, R11, R2 ;  /* 0x0000000b89173223 */ /* 0x000fe20000010002 */
[----:B------:R-:W-:Y:S01]  /*9f70*/  IADD3 R2, R12, 0x20, RZ ;  /* 0x000000200c027810 */ /* 0x000fe20007ffe0ff */
[----:B------:R1:W2:Y:S01]  /*9f80*/  LDS.128 R28, [R231+0x3800] ;  /* 0x00380000e71c7984 */ /* 0x0002a20000000c00 */
[----:B------:R-:W-:Y:S01]  /*9f90*/  @P6 FFMA.FTZ R22, R136, R15, R5 ;  /* 0x0000000f88166223 */ /* 0x000fe20000010005 */
[----:B------:R-:W-:Y:S02]  /*9fa0*/  MOV R15, 0x7f800000 ;  /* 0x7f800000000f7802 */ /* 0x000fe40000000f00 */
[----:B------:R-:W-:Y:S01]  /*9fb0*/  ISETP.GE.AND P0, PT, R2, R167, PT ;  /* 0x000000a70200720c */ /* 0x000fe20003f06270 */
[----:B-----5:R-:W-:Y:S01]  /*9fc0*/  IMAD R4, R13, R0, RZ ;  /* 0x000000000d047224 */ /* 0x020fe200078e02ff */
[----:B------:R-:W-:-:S04]  /*9fd0*/  IADD3 R0, R12, 0x30, RZ ;  /* 0x000000300c007810 */ /* 0x000fc80007ffe0ff */
        /* <DEDUP_REMOVED lines=11> */
[----:B-12---:R-:W-:Y:S06]  /*a090*/  @P4 BRA `(.L_x_2229) ;  /* 0x0000000000c04947 */ /* 0x006fec0003800000 */
        /* <DEDUP_REMOVED lines=48> */
.L_x_2229:
[----:B------:R-:W-:Y:S05]  /*a3a0*/  BSYNC B0 ;  /* 0x0000000000007941 */ /* 0x000fea0003800000 */
.L_x_2228:
        /* <DEDUP_REMOVED lines=37> */
.L_x_2231:
[----:B------:R-:W-:Y:S05]  /*a600*/  BSYNC B0 ;  /* 0x0000000000007941 */ /* 0x000fea0003800000 */
.L_x_2230:
        /* <DEDUP_REMOVED lines=23> */
.L_x_2233:
[----:B------:R-:W-:Y:S05]  /*a780*/  BSYNC B0 ;  /* 0x0000000000007941 */ /* 0x000fea0003800000 */
.L_x_2232:
        /* <DEDUP_REMOVED lines=22> */
.L_x_2235:
[----:B------:R-:W-:Y:S05]  /*a8f0*/  BSYNC B0 ;  /* 0x0000000000007941 */ /* 0x000fea0003800000 */
.L_x_2234:
        /* <DEDUP_REMOVED lines=21> */
.L_x_2237:
[----:B------:R-:W-:Y:S05]  /*aa50*/  BSYNC B0 ;  /* 0x0000000000007941 */ /* 0x000fea0003800000 */
.L_x_2236:
        /* <DEDUP_REMOVED lines=21> */
.L_x_2239:
[----:B------:R-:W-:Y:S05]  /*abb0*/  BSYNC B0 ;  /* 0x0000000000007941 */ /* 0x000fea0003800000 */
.L_x_2238:
        /* <DEDUP_REMOVED lines=21> */
.L_x_2241:
[----:B------:R-:W-:Y:S05]  /*ad10*/  BSYNC B0 ;  /* 0x0000000000007941 */ /* 0x000fea0003800000 */
.L_x_2240:
        /* <DEDUP_REMOVED lines=21> */
.L_x_2243:
[----:B------:R-:W-:Y:S05]  /*ae70*/  BSYNC B0 ;  /* 0x0000000000007941 */ /* 0x000fea0003800000 */
.L_x_2242:
        /* <DEDUP_REMOVED lines=21> */
.L_x_2192:
        /* <DEDUP_REMOVED lines=24> */
[----:B------:R-:W-:Y:S01]  /*b150*/  @!P1 IMAD R8, R38, R5, R0 ;  /* 0x0000000526089224 */ /* 0x000fe200078e0200 */
        /* <DEDUP_REMOVED lines=39> */
.L_x_2245:
[----:B------:R-:W-:Y:S05]  /*b3d0*/  BSYNC B0 ;  /* 0x0000000000007941 */ /* 0x000fea0003800000 */
.L_x_2244:
        /* <DEDUP_REMOVED lines=21> */
.L_x_2247:
[----:B------:R-:W-:Y:S05]  /*b530*/  BSYNC B0 ;  /* 0x0000000000007941 */ /* 0x000fea0003800000 */
.L_x_2246:
        /* <DEDUP_REMOVED lines=20> */
.L_x_2249:
[----:B------:R-:W-:Y:S05]  /*b680*/  BSYNC B0 ;  /* 0x0000000000007941 */ /* 0x000fea0003800000 */
.L_x_2248:
        /* <DEDUP_REMOVED lines=23> */
.L_x_2251:
[----:B------:R-:W-:Y:S05]  /*b800*/  BSYNC B0 ;  /* 0x0000000000007941 */ /* 0x000fea0003800000 */
.L_x_2250:
        /* <DEDUP_REMOVED lines=27> */
.L_x_2253:
[----:B------:R-:W-:Y:S05]  /*b9c0*/  BSYNC B0 ;  /* 0x0000000000007941 */ /* 0x000fea0003800000 */
.L_x_2252:
        /* <DEDUP_REMOVED lines=27> */
.L_x_2255:
[----:B------:R-:W-:Y:S05]  /*bb80*/  BSYNC B0 ;  /* 0x0000000000007941 */ /* 0x000fea0003800000 */
.L_x_2254:
        /* <DEDUP_REMOVED lines=19> */
.L_x_2257:
[----:B------:R-:W-:Y:S05]  /*bcc0*/  BSYNC B0 ;  /* 0x0000000000007941 */ /* 0x000fea0003800000 */
.L_x_2256:
        /* <DEDUP_REMOVED lines=19> */
.L_x_2259:
[----:B------:R-:W-:Y:S05]  /*be00*/  BSYNC B0 ;  /* 0x0000000000007941 */ /* 0x000fea0003800000 */
.L_x_2258:
        /* <DEDUP_REMOVED lines=21> */
.L_x_2261:
[----:B------:R-:W-:Y:S05]  /*bf60*/  BSYNC B0 ;  /* 0x0000000000007941 */ /* 0x000fea0003800000 */
.L_x_2260:
        /* <DEDUP_REMOVED lines=15> */
.L_x_2263:
[----:B------:R-:W-:Y:S05]  /*c060*/  BSYNC B0 ;  /* 0x0000000000007941 */ /* 0x000fea0003800000 */
.L_x_2262:
        /* <DEDUP_REMOVED lines=10> */
.L_x_2265:
[----:B------:R-:W-:Y:S05]  /*c110*/  BSYNC B0 ;  /* 0x0000000000007941 */ /* 0x000fea0003800000 */
.L_x_2264:
        /* <DEDUP_REMOVED lines=10> */
.L_x_2267:
[----:B------:R-:W-:Y:S05]  /*c1c0*/  BSYNC B0 ;  /* 0x0000000000007941 */ /* 0x000fea0003800000 */
.L_x_2266:
        /* <DEDUP_REMOVED lines=10> */
.L_x_2269:
[----:B------:R-:W-:Y:S05]  /*c270*/  BSYNC B0 ;  /* 0x0000000000007941 */ /* 0x000fea0003800000 */
.L_x_2268:
        /* <DEDUP_REMOVED lines=10> */
.L_x_2271:
[----:B------:R-:W-:Y:S05]  /*c320*/  BSYNC B0 ;  /* 0x0000000000007941 */ /* 0x000fea0003800000 */
.L_x_2270:
        /* <DEDUP_REMOVED lines=10> */
.L_x_2273:
[----:B------:R-:W-:Y:S05]  /*c3d0*/  BSYNC B0 ;  /* 0x0000000000007941 */ /* 0x000fea0003800000 */
.L_x_2272:
        /* <DEDUP_REMOVED lines=10> */
.L_x_2274:
        /* <DEDUP_REMOVED lines=16> */
.L_x_2946:


//--------------------- .text._ZN5flash16flash_fwd_kernelI23Flash_fwd_kernel_traitsILi128ELi128ELi32ELi4ELb0ELb0EN7cutlass6half_tE19Flash_kernel_traitsILi128ELi128ELi32ELi4ES3_EELb1ELb0ELb1ELb0ELb0ELb1ELb0ELb0EEEvNS_16Flash_fwd_paramsE --------------------------
	.section	.text._ZN5flash16flash_fwd_kernelI23Flash_fwd_kernel_traitsILi128ELi128ELi32ELi4ELb0ELb0EN7cutlass6half_tE19Flash_kernel_traitsILi128ELi128ELi32ELi4ES3_EELb1ELb0ELb1ELb0ELb0ELb1ELb0ELb0EEEvNS_16Flash_fwd_paramsE,"ax",@progbits
	.align	128
        .global         _ZN5flash16flash_fwd_kernelI23Flash_fwd_kernel_traitsILi128ELi128ELi32ELi4ELb0ELb0EN7cutlass6half_tE19Flash_kernel_traitsILi128ELi128ELi32ELi4ES3_EELb1ELb0ELb1ELb0ELb0ELb1ELb0ELb0EEEvNS_16Flash_fwd_paramsE
        .type           _ZN5flash16flash_fwd_kernelI23Flash_fwd_kernel_traitsILi128ELi128ELi32ELi4ELb0ELb0EN7cutlass6half_tE19Flash_kernel_traitsILi128ELi128ELi32ELi4ES3_EELb1ELb0ELb1ELb0ELb0ELb1ELb0ELb0EEEvNS_16Flash_fwd_paramsE,@function
        .size           _ZN5flash16flash_fwd_kernelI23Flash_fwd_kernel_traitsILi128ELi128ELi32ELi4ELb0ELb0EN7cutlass6half_tE19Flash_kernel_traitsILi128ELi128ELi32ELi4ES3_EELb1ELb0ELb1ELb0ELb0ELb1ELb0ELb0EEEvNS_16Flash_fwd_paramsE,(.L_x_2947 - _ZN5flash16flash_fwd_kernelI23Flash_fwd_kernel_traitsILi128ELi128ELi32ELi4ELb0ELb0EN7cutlass6half_tE19Flash_kernel_traitsILi128ELi128ELi32ELi4ES3_EELb1ELb0ELb1ELb0ELb0ELb1ELb0ELb0EEEvNS_16Flash_fwd_paramsE)
        .other          _ZN5flash16flash_fwd_kernelI23Flash_fwd_kernel_traitsILi128ELi128ELi32ELi4ELb0ELb0EN7cutlass6half_tE19Flash_kernel_traitsILi128ELi128ELi32ELi4ES3_EELb1ELb0ELb1ELb0ELb0ELb1ELb0ELb0EEEvNS_16Flash_fwd_paramsE,@"STO_CUDA_ENTRY STV_DEFAULT"
_ZN5flash16flash_fwd_kernelI23Flash_fwd_kernel_traitsILi128ELi128ELi32ELi4ELb0ELb0EN7cutlass6half_tE19Flash_kernel_traitsILi128ELi128ELi32ELi4ES3_EELb1ELb0ELb1ELb0ELb0ELb1ELb0ELb0EEEvNS_16Flash_fwd_paramsE:
.text._ZN5flash16flash_fwd_kernelI23Flash_fwd_kernel_traitsILi128ELi128ELi32ELi4ELb0ELb0EN7cutlass6half_tE19Flash_kernel_traitsILi128ELi128ELi32ELi4ES3_EELb1ELb0ELb1ELb0ELb0ELb1ELb0ELb0EEEvNS_16Flash_fwd_paramsE:
        /* <DEDUP_REMOVED lines=59> */
[----:B-1----:R-:W-:Y:S01]  /*03b0*/  IMAD.U32 R2, RZ, RZ, UR6 ;  /* 0x00000006ff027e24 */ /* 0x002fe2000f8e00ff */
[----:B------:R-:W-:Y:S01]  /*03c0*/  SHF.R.S32.HI R34, RZ, 0x1f, R97 ;  /* 0x0000001fff227819 */ /* 0x000fe20000011461 */
[----:B------:R-:W-:Y:S01]  /*03d0*/  IMAD.U32 R3, RZ, RZ, UR7 ;  /* 0x00000007ff037e24 */ /* 0x000fe2000f8e00ff */
[----:B------:R-:W-:-:S04]  /*03e0*/  ULDC UR6, c[0x0][0x270] ;  /* 0x00009c0000067ab9 */ /* 0x000fc80000000800 */
        /* <DEDUP_REMOVED lines=30> */
.L_x_2275:
[----:B------:R-:W-:Y:S01]  /*05d0*/  ULDC UR7, c[0x0][0x2c8] ;  /* 0x0000b20000077ab9 */ /* 0x000fe20000000800 */
.L_x_2276:
        /* <DEDUP_REMOVED lines=46> */
[----:B------:R-:W-:Y:S01]  /*08c0*/  ULDC.U8 UR7, c[0x0][0x3d9] ;  /* 0x0000f64000077ab9 */ /* 0x000fe20000000000 */
[----:B------:R-:W2:Y:S01]  /*08d0*/  S2R R6, SR_CTAID.X ;  /* 0x0000000000067919 */ /* 0x000ea20000002500 */
[----:B------:R-:W-:Y:S01]  /*08e0*/  UISETP.NE.AND UP2, UPT, UR7, URZ, UPT ;  /* 0x0000003f0700728c */ /* 0x000fe2000bf45270 */
[----:B------:R-:W-:Y:S01]  /*08f0*/  LOP3.LUT R0, R8, 0x1ffffff8, RZ, 0xc0, !PT ;  /* 0x1ffffff808007812 */ /* 0x000fe200078ec0ff */
[----:B------:R-:W-:Y:S01]  /*0900*/  UIADD3 UR16, -UR15, UR16, URZ ;  /* 0x000000100f107290 */ /* 0x000fe2000fffe13f */
[----:B------:R-:W-:Y:S01]  /*0910*/  SHF.R.S32.HI R8, RZ, 0x3, R8 ;  /* 0x00000003ff087819 */ /* 0x000fe20000011408 */
[----:B------:R-:W-:Y:S01]  /*0920*/  BSSY B0, `(.L_x_2278) ;  /* 0x000004c000007945 */ /* 0x000fe20003800000 */
[C---:B------:R-:W-:Y:S01]  /*0930*/  LOP3.LUT P1, RZ, R97.reuse, 0x7, RZ, 0xc0, !PT ;  /* 0x0000000761ff7812 */ /* 0x040fe2000782c0ff */
[----:B------:R-:W-:Y:S01]  /*0940*/  IMAD.IADD R0, R97, 0x1, -R0 ;  /* 0x0000000161007824 */ /* 0x000fe200078e0a00 */
[----:B------:R-:W-:Y:S01]  /*0950*/  @!UP1 USHF.R.S32.HI UR9, URZ, 0x1f, UR17 ;  /* 0x0000001f3f099899 */ /* 0x000fe20008011411 */
[----:B------:R-:W-:Y:S01]  /*0960*/  ISETP.GE.AND P2, PT, R8, UR16, PT ;  /* 0x0000001008007c0c */ /* 0x000fe2000bf46270 */
[----:B------:R-:W-:Y:S01]  /*0970*/  @UP1 ULDC.64 UR10, c[0x0][0x298] ;  /* 0x0000a600000a1ab9 */ /* 0x000fe20000000a00 */
[----:B------:R-:W-:Y:S01]  /*0980*/  @!UP1 ULDC.64 UR4, c[0x0][0x290] ;  /* 0x0000a40000049ab9 */ /* 0x000fe20000000a00 */
[----:B------:R-:W-:Y:S01]  /*0990*/  @UP1 UIMAD.WIDE.U32 UR12, UR28, UR10, URZ ;  /* 0x0000000a1c0c12a5 */ /* 0x000fe2000f8e003f */
        /* <DEDUP_REMOVED lines=12> */
[----:B------:R-:W-:Y:S01]  /*0a60*/  UISETP.EQ.AND UP3, UPT, UR7, URZ, UP3 ;  /* 0x0000003f0700728c */ /* 0x000fe20009f62270 */
[----:B------:R-:W-:Y:S01]  /*0a70*/  ISETP.GE.OR P5, PT, R8, UR16, P1 ;  /* 0x0000001008007c0c */ /* 0x000fe20008fa6670 */
[----:B------:R-:W-:Y:S01]  /*0a80*/  @UP1 UIMAD UR11, UR28, UR11, UR13 ;  /* 0x0000000b1c0b12a4 */ /* 0x000fe2000f8e020d */
[----:B------:R-:W-:Y:S01]  /*0a90*/  ISETP.GE.AND P4, PT, R14, UR16, PT ;  /* 0x000000100e007c0c */ /* 0x000fe2000bf86270 */
[----:B------:R-:W-:Y:S01]  /*0aa0*/  @!UP1 UIADD3 UR11, UR19, UR9, URZ ;  /* 0x00000009130b9290 */ /* 0x000fe2000fffe03f */
[----:B------:R-:W-:Y:S01]  /*0ab0*/  ISETP.GE.AND P3, PT, R15, UR16, PT ;  /* 0x000000100f007c0c */ /* 0x000fe2000bf66270 */
        /* <DEDUP_REMOVED lines=9> */
[----:B------:R-:W-:Y:S01]  /*0b50*/  @UP0 ULDC UR7, c[0x0][0x2e4] ;  /* 0x0000b90000070ab9 */ /* 0x000fe20000000800 */
[----:B------:R-:W-:Y:S01]  /*0b60*/  @UP2 UMOV UR9, 0x1 ;  /* 0x0000000100092882 */ /* 0x000fe20000000000 */
[----:B------:R-:W-:Y:S01]  /*0b70*/  UIMAD UR13, UR13, UR4, URZ ;  /* 0x000000040d0d72a4 */ /* 0x000fe2000f8e023f */
[----:B------:R-:W-:Y:S01]  /*0b80*/  IMAD.U32 R0, RZ, RZ, UR4 ;  /* 0x00000004ff007e24 */ /* 0x000fe2000f8e00ff */
[----:B------:R-:W-:Y:S01]  /*0b90*/  @!UP2 UIMAD UR9, UR7, UR6, URZ ;  /* 0x000000060709a2a4 */ /* 0x000fe2000f8e023f */
[----:B------:R-:W-:Y:S01]  /*0ba0*/  ISETP.GE.AND P0, PT, R16, UR16, PT ;  /* 0x0000001010007c0c */ /* 0x000fe2000bf06270 */
[----:B------:R-:W-:Y:S01]  /*0bb0*/  @UP3 ULDC UR4, c[0x0][0x2c4] ;  /* 0x0000b10000043ab9 */ /* 0x000fe20000000800 */
[----:B------:R-:W-:Y:S01]  /*0bc0*/  @UP2 ULDC UR10, c[0x0][0x2c0] ;  /* 0x0000b000000a2ab9 */ /* 0x000fe20000000800 */
[----:B------:R-:W-:Y:S01]  /*0bd0*/  @UP3 UIMAD UR4, UR17, UR4, URZ ;  /* 0x00000004110432a4 */ /* 0x000fe2000f8e023f */
[----:B------:R-:W-:Y:S01]  /*0be0*/  IMAD.WIDE.U32 R12, R0, UR8, R2 ;  /* 0x00000008000c7c25 */ /* 0x000fe2000f8e0002 */
[----:B------:R-:W-:-:S02]  /*0bf0*/  UIMAD UR9, UR17, UR9, URZ ;  /* 0x00000009110972a4 */ /* 0x000fc4000f8e023f */
[----:B------:R-:W-:Y:S01]  /*0c00*/  @UP3 USEL UR4, UR4, UR28, !UP1 ;  /* 0x0000001c04043287 */ /* 0x000fe2000c800000 */
[----:B--2---:R-:W-:Y:S01]  /*0c10*/  IMAD.WIDE R6, R6, 0x80, R8 ;  /* 0x0000008006067825 */ /* 0x004fe200078e0208 */
[----:B------:R-:W-:Y:S01]  /*0c20*/  USEL UR9, UR9, URZ, !UP3 ;  /* 0x0000003f09097287 */ /* 0x000fe2000d800000 */
[----:B------:R-:W-:Y:S01]  /*0c30*/  @!UP2 UMOV UR10, 0x1 ;  /* 0x00000001000aa882 */ /* 0x000fe20000000000 */
[----:B------:R-:W-:Y:S01]  /*0c40*/  @!UP2 UMOV UR14, UR7 ;  /* 0x00000007000eac82 */ /* 0x000fe20008000000 */
[----:B------:R-:W-:Y:S01]  /*0c50*/  UIMAD UR6, UR15, UR10, URZ ;  /* 0x0000000a0f0672a4 */ /* 0x000fe2000f8e023f */
[----:B------:R-:W-:Y:S01]  /*0c60*/  VIADD R20, R8, 0x50 ;  /* 0x0000005008147836 */ /* 0x000fe20000000000 */
[----:B------:R-:W-:Y:S01]  /*0c70*/  UIMAD UR14, UR8, UR14, UR9 ;  /* 0x0000000e080e72a4 */ /* 0x000fe2000f8e0209 */
[----:B------:R-:W-:Y:S01]  /*0c80*/  @!UP3 UMOV UR12, URZ ;  /* 0x0000003f000cbc82 */ /* 0x000fe20008000000 */
[----:B------:R-:W-:Y:S01]  /*0c90*/  UIMAD UR5, UR8, UR5, UR13 ;  /* 0x00000005080572a4 */ /* 0x000fe2000f8e020d */
[----:B------:R-:W-:-:S02]  /*0ca0*/  @UP3 UMOV UR12, UR4 ;  /* 0x00000004000c3c82 */ /* 0x000fc40008000000 */
[----:B------:R-:W-:Y:S01]  /*0cb0*/  @!UP3 UMOV UR13, URZ ;  /* 0x0000003f000dbc82 */ /* 0x000fe20008000000 */
[----:B------:R-:W-:Y:S02]  /*0cc0*/  USHF.R.S32.HI UR7, URZ, 0x1f, UR6 ;  /* 0x0000001f3f077899 */ /* 0x000fe40008011406 */
[----:B------:R-:W-:Y:S01]  /*0cd0*/  @UP3 USHF.R.S32.HI UR13, URZ, 0x1f, UR4 ;  /* 0x0000001f3f0d3899 */ /* 0x000fe20008011404 */
        /* <DEDUP_REMOVED lines=16> */
.L_x_2279:
[----:B------:R-:W-:Y:S05]  /*0de0*/  BSYNC B0 ;  /* 0x0000000000007941 */ /* 0x000fea0003800000 */
.L_x_2278:
        /* <DEDUP_REMOVED lines=8> */
[----:B--2---:R-:W-:Y:S02]  /*0e70*/  IMAD R4, R2, UR4, RZ ;  /* 0x0000000402047c24 */ /* 0x004fe4000f8e02ff */
        /* <DEDUP_REMOVED lines=9> */
.L_x_2281:
[----:B------:R-:W-:Y:S05]  /*0f10*/  BSYNC B0 ;  /* 0x0000000000007941 */ /* 0x000fea0003800000 */
.L_x_2280:
        /* <DEDUP_REMOVED lines=8> */
[----:B--23--:R-:W-:Y:S02]  /*0fa0*/  IMAD R4, R2, UR4, RZ ;  /* 0x0000000402047c24 */ /* 0x00cfe4000f8e02ff */
        /* <DEDUP_REMOVED lines=9> */
.L_x_2283:
[----:B------:R-:W-:Y:S05]  /*1040*/  BSYNC B0 ;  /* 0x0000000000007941 */ /* 0x000fea0003800000 */
.L_x_2282:
[----:B------:R-:W-:Y:S01]  /*1050*/  BSSY B0, `(.L_x_2284) ;  /* 0x0000011000007945 */ /* 0x000fe20003800000 */
[----:B------:R-:W-:-:S03]  /*1060*/  ISETP.GE.AND P3, PT, R17, UR16, PT ;  /* 0x0000001011007c0c */ /* 0x000fc6000bf66270 */
[----:B------:R-:W-:Y:S10]  /*1070*/  @P0 BRA `(.L_x_2285) ;  /* 0x0000000000380947 */ /* 0x000ff40003800000 */
[----:B------:R-:W-:Y:S01]  /*1080*/  IADD3 R0, P0, R6, 0x30, RZ ;  /* 0x0000003006007810 */ /* 0x000fe20007f1e0ff */
[----:B------:R-:W-:Y:S01]  /*1090*/  ULDC.64 UR4, c[0x0][0x298] ;  /* 0x0000a60000047ab9 */ /* 0x000fe20000000a00 */
[----:B------:R-:W-:-:S03]  /*10a0*/  MOV R3, R11 ;  /* 0x0000000b00037202 */ /* 0x000fc60000000f00 */
[----:B------:R-:W-:-:S04]  /*10b0*/  IMAD.X R2, RZ, RZ, R7, P0 ;  /* 0x000000ffff027224 */ /* 0x000fc800000e0607 */
[----:B--234-:R-:W-:Y:S02]  /*10c0*/  IMAD R4, R2, UR4, RZ ;  /* 0x0000000402047c24 */ /* 0x01cfe4000f8e02ff */
        /* <DEDUP_REMOVED lines=9> */
.L_x_2285:
[----:B------:R-:W-:Y:S05]  /*1160*/  BSYNC B0 ;  /* 0x0000000000007941 */ /* 0x000fea0003800000 */
.L_x_2284:
[----:B------:R-:W-:Y:S01]  /*1170*/  BSSY B0, `(.L_x_2286) ;  /* 0x0000011000007945 */ /* 0x000fe20003800000 */
[----:B------:R-:W-:-:S03]  /*1180*/  ISETP.GE.OR P0, PT, R14, UR16, P1 ;  /* 0x000000100e007c0c */ /* 0x000fc60008f06670 */
        /* <DEDUP_REMOVED lines=15> */
.L_x_2287:
[----:B------:R-:W-:Y:S05]  /*1280*/  BSYNC B0 ;  /* 0x0000000000007941 */ /* 0x000fea0003800000 */
.L_x_2286:
        /* <DEDUP_REMOVED lines=17> */
.L_x_2289:
[----:B------:R-:W-:Y:S05]  /*13a0*/  BSYNC B0 ;  /* 0x0000000000007941 */ /* 0x000fea0003800000 */
.L_x_2288:
[----:B------:R-:W-:Y:S04]  /*13b0*/  BSSY B0, `(.L_x_2290) ;  /* 0x0000010000007945 */ /* 0x000fe80003800000 */
[----:B------:R-:W-:Y:S05]  /*13c0*/  @P4 BRA `(.L_x_2291) ;  /* 0x0000000000384947 */ /* 0x000fea0003800000 */
        /* <DEDUP_REMOVED lines=14> */
.L_x_2291:
[----:B------:R-:W-:Y:S05]  /*14b0*/  BSYNC B0 ;  /* 0x0000000000007941 */ /* 0x000fea0003800000 */
.L_x_2290:
[----:B------:R-:W-:Y:S04]  /*14c0*/  BSSY B0, `(.L_x_2292) ;  /* 0x0000010000007945 */ /* 0x000fe80003800000 */
[----:B------:R-:W-:Y:S05]  /*14d0*/  @P3 BRA `(.L_x_2293) ;  /* 0x0000000000383947 */ /* 0x000fea0003800000 */
[----:B------:R-:W-:Y:S01]  /*14e0*/  IADD3 R0, P2, R6, 0x70, RZ ;  /* 0x0000007006007810 */ /* 0x000fe20007f5e0ff */
[----:B------:R-:W-:Y:S01]  /*14f0*/  ULDC.64 UR4, c[0x0][0x298] ;  /* 0x0000a60000047ab9 */ /* 0x000fe20000000a00 */
[----:B------:R-:W-:Y:S01]  /*1500*/  MOV R3, R11 ;  /* 0x0000000b00037202 */ /* 0x000fe20000000f00 */
[----:B------:R-:W-:Y:S02]  /*1510*/  IMAD.MOV.U32 R2, RZ, RZ, R12 ;  /* 0x000000ffff027224 */ /* 0x000fe400078e000c */
[----:B------:R-:W-:Y:S02]  /*1520*/  IMAD.X R6, RZ, RZ, R7, P2 ;  /* 0x000000ffff067224 */ /* 0x000fe400010e0607 */
[----:B--234-:R-:W-:-:S04]  /*1530*/  IMAD.WIDE.U32 R4, R0, UR4, R2 ;  /* 0x0000000400047c25 */ /* 0x01cfc8000f8e0002 */
        /* <DEDUP_REMOVED lines=8> */
.L_x_2293:
[----:B------:R-:W-:Y:S05]  /*15c0*/  BSYNC B0 ;  /* 0x0000000000007941 */ /* 0x000fea0003800000 */
.L_x_2292:
[----:B------:R-:W-:Y:S04]  /*15d0*/  BSSY B0, `(.L_x_2294) ;  /* 0x000000a000007945 */ /* 0x000fe80003800000 */
[----:B------:R-:W-:Y:S05]  /*15e0*/  @P5 BRA `(.L_x_2295) ;  /* 0x0000000000205947 */ /* 0x000fea0003800000 */
[----:B------:R-:W-:Y:S01]  /*15f0*/  IMAD R0, R8, UR10, RZ ;  /* 0x0000000a08007c24 */ /* 0x000fe2000f8e02ff */
[----:B------:R-:W-:-:S04]  /*1600*/  ULDC.64 UR4, c[0x0][0x2b0] ;  /* 0x0000ac0000047ab9 */ /* 0x000fc80000000a00 */
[----:B--2---:R-:W-:-:S04]  /*1610*/  IADD3 R3, P2, R0, UR6, RZ ;  /* 0x0000000600037c10 */ /* 0x004fc8000ff5e0ff */
[----:B------:R-:W-:Y:S02]  /*1620*/  LEA.HI.X.SX32 R0, R0, UR12, 0x1, P2 ;  /* 0x0000000c00007c11 */ /* 0x000fe400090f0eff */
[----:B------:R-:W-:-:S04]  /*1630*/  LEA R2, P2, R3, UR4, 0x2 ;  /* 0x0000000403027c11 */ /* 0x000fc8000f8410ff */
[----:B------:R-:W-:Y:S01]  /*1640*/  LEA.HI.X R3, R3, UR5, R0, 0x2, P2 ;  /* 0x0000000503037c11 */ /* 0x000fe200090f1400 */
[----:B------:R-:W-:-:S05]  /*1650*/  IMAD.MOV.U32 R0, RZ, RZ, 0x7f800000 ;  /* 0x7f800000ff007424 */ /* 0x000fca00078e00ff */
[----:B------:R2:W-:Y:S03]  /*1660*/  STG.E desc[UR30][R2.64], R0 ;  /* 0x0000000002007986 */ /* 0x0005e6000c10191e */
.L_x_2295:
[----:B------:R-:W-:Y:S05]  /*1670*/  BSYNC B0 ;  /* 0x0000000000007941 */ /* 0x000fea0003800000 */
.L_x_2294:
        /* <DEDUP_REMOVED lines=9> */
[----:B------:R-:W-:-:S04]  /*1710*/  IADD3 R3, P0, R0, UR6, RZ ;  /* 0x0000000600037c10 */ /* 0x000fc8000ff1e0ff */
[----:B------:R-:W-:Y:S02]  /*1720*/  LEA.HI.X.SX32 R0, R0, UR12, 0x1, P0 ;  /* 0x0000000c00007c11 */ /* 0x000fe400080f0eff */
[----:B------:R-:W-:-:S04]  /*1730*/  LEA R2, P0, R3, UR4, 0x2 ;  /* 0x0000000403027c11 */ /* 0x000fc8000f8010ff */
[----:B------:R-:W-:Y:S01]  /*1740*/  LEA.HI.X R3, R3, UR5, R0, 0x2, P0 ;  /* 0x0000000503037c11 */ /* 0x000fe200080f1400 */
[----:B------:R-:W-:-:S05]  /*1750*/  IMAD.MOV.U32 R0, RZ, RZ, 0x7f800000 ;  /* 0x7f800000ff007424 */ /* 0x000fca00078e00ff */
[----:B------:R2:W-:Y:S03]  /*1760*/  STG.E desc[UR30][R2.64], R0 ;  /* 0x0000000002007986 */ /* 0x0005e6000c10191e */
.L_x_2297:
[----:B------:R-:W-:Y:S05]  /*1770*/  BSYNC B0 ;  /* 0x0000000000007941 */ /* 0x000fea0003800000 */
.L_x_2296:
[----:B------:R-:W-:Y:S04]  /*1780*/  BSSY B0, `(.L_x_2298) ;  /* 0x000000a000007945 */ /* 0x000fe80003800000 */
[----:B------:R-:W-:Y:S05]  /*1790*/  @P6 BRA `(.L_x_2299) ;  /* 0x0000000000206947 */ /* 0x000fea0003800000 */
        /* <DEDUP_REMOVED lines=8> */
.L_x_2299:
[----:B------:R-:W-:Y:S05]  /*1820*/  BSYNC B0 ;  /* 0x0000000000007941 */ /* 0x000fea0003800000 */
.L_x_2298:
        /* <DEDUP_REMOVED lines=10> */
.L_x_2301:
[----:B------:R-:W-:Y:S05]  /*18d0*/  BSYNC B0 ;  /* 0x0000000000007941 */ /* 0x000fea0003800000 */
.L_x_2300:
        /* <DEDUP_REMOVED lines=10> */
.L_x_2303:
[----:B------:R-:W-:Y:S05]  /*1980*/  BSYNC B0 ;  /* 0x0000000000007941 */ /* 0x000fea0003800000 */
.L_x_2302:
        /* <DEDUP_REMOVED lines=10> */
.L_x_2305:
[----:B------:R-:W-:Y:S05]  /*1a30*/  BSYNC B0 ;  /* 0x0000000000007941 */ /* 0x000fea0003800000 */
.L_x_2304:
        /* <DEDUP_REMOVED lines=10> */
.L_x_2307:
[----:B------:R-:W-:Y:S05]  /*1ae0*/  BSYNC B0 ;  /* 0x0000000000007941 */ /* 0x000fea0003800000 */
.L_x_2306:
[----:B------:R-:W-:Y:S05]  /*1af0*/  @P1 EXIT ;  /* 0x000000000000194d */ /* 0x000fea0003800000 */
[----:B--2---:R-:W-:Y:S01]  /*1b00*/  IMAD R0, R17, UR10, RZ ;  /* 0x0000000a11007c24 */ /* 0x004fe2000f8e02ff */
        /* <DEDUP_REMOVED lines=8> */
.L_x_2277:
[----:B------:R-:W2:Y:S01]  /*1b90*/  LDC R10, c[0x0][0x278] ;  /* 0x00009e00ff0a7b82 */ /* 0x000ea20000000800 */
[----:B------:R-:W3:Y:S01]  /*1ba0*/  S2R R4, SR_CTAID.Z ;  /* 0x0000000000047919 */ /* 0x000ee20000002700 */
[----:B------:R-:W-:Y:S01]  /*1bb0*/  LEA.HI R7, R34, R97, RZ, 0x3 ;  /* 0x0000006122077211 */ /* 0x000fe200078f18ff */
[----:B------:R-:W-:Y:S02]  /*1bc0*/  UIADD3 UR5, -UR15, UR16, URZ ;  /* 0x000000100f057290 */ /* 0x000fe4000fffe13f */
[----:B------:R-:W-:Y:S01]  /*1bd0*/  UISETP.NE.AND UP0, UPT, UR28, -0x1, UPT ;  /* 0xffffffff1c00788c */ /* 0x000fe2000bf05270 */
[----:B------:R-:W4:Y:S01]  /*1be0*/  S2R R98, SR_CTAID.X ;  /* 0x0000000000627919 */ /* 0x000f220000002500 */
[----:B------:R-:W-:-:S04]  /*1bf0*/  UIADD3 UR32, UR37, -0x1, URZ ;  /* 0xffffffff25207890 */ /* 0x000fc8000fffe03f */
[----:B------:R-:W-:-:S05]  /*1c00*/  UIMAD UR19, UR32, -0x20, UR12 ;  /* 0xffffffe0201378a4 */ /* 0x000fca000f8e020c */
[----:B------:R-:W-:Y:S01]  /*1c10*/  @UP0 ULDC.64 UR6, c[0x0][0x240] ;  /* 0x0000900000060ab9 */ /* 0x000fe20000000a00 */
[----:B------:R-:W-:Y:S02]  /*1c20*/  @!UP0 USHF.R.S32.HI UR9, URZ, 0x1f, UR17 ;  /* 0x0000001f3f098899 */ /* 0x000fe40008011411 */
[----:B------:R-:W-:-:S04]  /*1c30*/  @UP0 UIMAD.WIDE.U32 UR10, UR28, UR6, URZ ;  /* 0x000000061c0a02a5 */ /* 0x000fc8000f8e003f */
[----:B------:R-:W-:Y:S01]  /*1c40*/  @UP0 UIMAD UR4, UR28, UR7, UR11 ;  /* 0x000000071c0402a4 */ /* 0x000fe2000f8e020b */
[----:B--2---:R-:W-:Y:S02]  /*1c50*/  IABS R0, R10 ;  /* 0x0000000a00007213 */ /* 0x004fe40000000000 */
[----:B------:R-:W-:Y:S01]  /*1c60*/  @!UP0 ULDC.64 UR6, c[0x0][0x228] ;  /* 0x00008a0000068ab9 */ /* 0x000fe20000000a00 */
[----:B------:R-:W-:Y:S01]  /*1c70*/  LOP3.LUT R6, R10, UR8, RZ, 0x3c, !PT ;  /* 0x000000080a067c12 */ /* 0x000fe2000f8e3cff */
[----:B------:R-:W-:Y:S01]  /*1c80*/  @!UP0 UIMAD UR9, UR9, UR6, URZ ;  /* 0x00000006090982a4 */ /* 0x000fe2000f8e023f */
[----:B------:R-:W-:Y:S01]  /*1c90*/  IMAD.MOV.U32 R8, RZ, RZ, R0 ;  /* 0x000000ffff087224 */ /* 0x000fe200078e0000 */
[----:B------:R-:W-:Y:S01]  /*1ca0*/  @!UP0 UIMAD.WIDE.U32 UR24, UR17, UR6, URZ ;  /* 0x00000006111882a5 */ /* 0x000fe2000f8e003f */
[----:B------:R-:W-:Y:S01]  /*1cb0*/  ISETP.GE.AND P2, PT, R6, RZ, PT ;  /* 0x000000ff0600720c */ /* 0x000fe20003f46270 */
[----:B------:R-:W-:Y:S01]  /*1cc0*/  @!UP0 UIMAD UR7, UR17, UR7, UR9 ;  /* 0x00000007110782a4 */ /* 0x000fe2000f8e0209 */
[----:B------:R-:W2:Y:S01]  /*1cd0*/  I2F.RP R2, R8 ;  /* 0x0000000800027306 */ /* 0x000ea20000209400 */
[----:B---3--:R-:W-:Y:S01]  /*1ce0*/  IABS R4, R4 ;  /* 0x0000000400047213 */ /* 0x008fe20000000000 */
        /* <DEDUP_REMOVED lines=9> */
[----:B--2---:R-:W2:Y:S04]  /*1d80*/  MUFU.RCP R2, R2 ;  /* 0x0000000200027308 */ /* 0x004ea80000001000 */
[----:B------:R-:W-:Y:S02]  /*1d90*/  @UP0 UIADD3 UR20, UR18, UR21, URZ ;  /* 0x0000001512140290 */ /* 0x000fe4000fffe03f */
[----:B------:R-:W-:Y:S01]  /*1da0*/  @UP0 UIADD3 UR21, UR18, UR21, URZ ;  /* 0x0000001512150290 */ /* 0x000fe2000fffe03f */
[----:B--2---:R-:W-:-:S04]  /*1db0*/  VIADD R2, R2, 0xffffffe ;  /* 0x0ffffffe02027836 */ /* 0x004fc80000000000 */
[----:B------:R-:W2:Y:S02]  /*1dc0*/  F2I.FTZ.U32.TRUNC.NTZ R3, R2 ;  /* 0x0000000200037305 */ /* 0x000ea4000021f000 */
[----:B--2---:R-:W-:Y:S02]  /*1dd0*/  IMAD.MOV R0, RZ, RZ, -R3 ;  /* 0x000000ffff007224 */ /* 0x004fe400078e0a03 */
[----:B------:R-:W-:Y:S02]  /*1de0*/  IMAD.MOV.U32 R2, RZ, RZ, RZ ;  /* 0x000000ffff027224 */ /* 0x000fe400078e00ff */
[----:B------:R-:W-:-:S04]  /*1df0*/  IMAD R0, R0, R8, RZ ;  /* 0x0000000800007224 */ /* 0x000fc800078e02ff */
[----:B------:R-:W-:Y:S01]  /*1e00*/  IMAD.HI.U32 R0, R3, R0, R2 ;  /* 0x0000000003007227 */ /* 0x000fe200078e0002 */
[----:B------:R-:W-:-:S04]  /*1e10*/  SHF.R.S32.HI R2, RZ, 0x3, R7 ;  /* 0x00000003ff027819 */ /* 0x000fc80000011407 */
[----:B------:R-:W-:Y:S01]  /*1e20*/  ISETP.GE.AND P6, PT, R2, UR5, PT ;  /* 0x0000000502007c0c */ /* 0x000fe2000bfc6270 */
[----:B------:R-:W-:-:S04]  /*1e30*/  IMAD.HI.U32 R0, R0, R4, RZ ;  /* 0x0000000400007227 */ /* 0x000fc800078e00ff */
[----:B------:R-:W-:Y:S02]  /*1e40*/  IMAD.MOV R3, RZ, RZ, -R0 ;  /* 0x000000ffff037224 */ /* 0x000fe400078e0a00 */
[----:B------:R-:W-:Y:S02]  /*1e50*/  VIADD R32, R2, 0x10 ;  /* 0x0000001002207836 */ /* 0x000fe40000000000 */
[----:B------:R-:W-:Y:S02]  /*1e60*/  IMAD R3, R8, R3, R4 ;  /* 0x0000000308037224 */ /* 0x000fe400078e0204 */
[C---:B------:R-:W-:Y:S02]  /*1e70*/  VIADD R4, R2.reuse, 0x20 ;  /* 0x0000002002047836 */ /* 0x040fe40000000000 */
[----:B------:R-:W-:Y:S01]  /*1e80*/  VIADD R5, R2, 0x30 ;  /* 0x0000003002057836 */ /* 0x000fe20000000000 */
[----:B------:R-:W-:Y:S01]  /*1e90*/  ISETP.GT.U32.AND P3, PT, R8, R3, PT ;  /* 0x000000030800720c */ /* 0x000fe20003f64070 */
[----:B------:R-:W2:Y:S01]  /*1ea0*/  @!P6 LDC.64 R18, c[0x0][0x210] ;  /* 0x00008400ff12eb82 */ /* 0x000ea20000000a00 */
[----:B------:R-:W-:Y:S01]  /*1eb0*/  ISETP.GE.AND P5, PT, R4, UR5, PT ;  /* 0x0000000504007c0c */ /* 0x000fe2000bfa6270 */
[----:B------:R-:W-:Y:S01]  /*1ec0*/  VIADD R4, R2, 0x40 ;  /* 0x0000004002047836 */ /* 0x000fe20000000000 */
[----:B------:R-:W-:-:S04]  /*1ed0*/  ISETP.GE.AND P4, PT, R5, UR5, PT ;  /* 0x0000000505007c0c */ /* 0x000fc8000bf86270 */
[----:B------:R-:W-:Y:S02]  /*1ee0*/  ISETP.GE.AND P1, PT, R4, UR5, PT ;  /* 0x0000000504007c0c */ /* 0x000fe4000bf26270 */
[----:B------:R-:W-:-:S03]  /*1ef0*/  LOP3.LUT R4, R7, 0xfffffff8, RZ, 0xc0, !PT ;  /* 0xfffffff807047812 */ /* 0x000fc600078ec0ff */
[----:B------:R-:W-:Y:S02]  /*1f00*/  @!P3 IMAD.IADD R3, R3, 0x1, -R8 ;  /* 0x000000010303b824 */ /* 0x000fe400078e0a08 */
[----:B------:R-:W-:Y:S01]  /*1f10*/  @!P3 VIADD R0, R0, 0x1 ;  /* 0x000000010000b836 */ /* 0x000fe20000000000 */
[----:B------:R-:W-:Y:S01]  /*1f20*/  ISETP.GE.AND P3, PT, R32, UR5, PT ;  /* 0x0000000520007c0c */ /* 0x000fe2000bf66270 */
[----:B------:R-:W-:Y:S01]  /*1f30*/  IMAD.IADD R35, R97, 0x1, -R4 ;  /* 0x0000000161237824 */ /* 0x000fe200078e0a04 */
[----:B------:R-:W-:Y:S01]  /*1f40*/  ISETP.GE.U32.AND P0, PT, R3, R8, PT ;  /* 0x000000080300720c */ /* 0x000fe20003f06070 */
[----:B------:R-:W3:Y:S01]  /*1f50*/  @!P5 S2R R29, SR_CgaCtaId ;  /* 0x00000000001dd919 */ /* 0x000ee20000008800 */
[----:B------:R-:W5:Y:S01]  /*1f60*/  @!P6 LDC.64 R8, c[0x0][0x240] ;  /* 0x00009000ff08eb82 */ /* 0x000f620000000a00 */
[----:B------:R-:W-:Y:S01]  /*1f70*/  IMAD.SHL.U32 R20, R35, 0x8, RZ ;  /* 0x0000000823147824 */ /* 0x000fe200078e00ff */
[----:B------:R-:W-:-:S04]  /*1f80*/  SHF.R.S32.HI R3, RZ, 0x1f, R2 ;  /* 0x0000001fff037819 */ /* 0x000fc80000011402 */
[----:B------:R-:W-:Y:S01]  /*1f90*/  SHF.R.S32.HI R21, RZ, 0x1f, R20 ;  /* 0x0000001fff157819 */ /* 0x000fe20000011414 */
[----:B----4-:R-:W-:Y:S01]  /*1fa0*/  IMAD.WIDE R38, R98, 0x80, R2 ;  /* 0x0000008062267825 */ /* 0x010fe200078e0202 */
[----:B------:R-:W4:Y:S01]  /*1fb0*/  @!P5 LDC.64 R26, c[0x0][0x210] ;  /* 0x00008400ff1adb82 */ /* 0x000f220000000a00 */
[----:B------:R-:W1:Y:S02]  /*1fc0*/  @!P3 S2R R24, SR_CgaCtaId ;  /* 0x000000000018b919 */ /* 0x000e640000008800 */
[----:B------:R-:W-:Y:S01]  /*1fd0*/  @P0 VIADD R0, R0, 0x1 ;  /* 0x0000000100000836 */ /* 0x000fe20000000000 */
[----:B------:R-:W-:Y:S01]  /*1fe0*/  IADD3 R4, P0, R20, UR10, RZ ;  /* 0x0000000a14047c10 */ /* 0x000fe2000ff1e0ff */
[----:B------:R1:W-:Y:S02]  /*1ff0*/  STL.64 [R1+0x40], R38 ;  /* 0x0000402601007387 */ /* 0x0003e40000100a00 */
[----:B------:R-:W-:Y:S01]  /*2000*/  IMAD.MOV.U32 R28, RZ, RZ, R0 ;  /* 0x000000ffff1c7224 */ /* 0x000fe200078e0000 */
[----:B------:R-:W-:Y:S01]  /*2010*/  IADD3.X R5, R21, UR4, RZ, P0, !PT ;  /* 0x0000000415057c10 */ /* 0x000fe200087fe4ff */
[----:B------:R-:W3:Y:S01]  /*2020*/  @!P3 LDC.64 R16, c[0x0][0x240] ;  /* 0x00009000ff10bb82 */ /* 0x000ee20000000a00 */
[----:B------:R-:W-:Y:S01]  /*2030*/  ISETP.NE.AND P0, PT, R10, RZ, PT ;  /* 0x000000ff0a00720c */ /* 0x000fe20003f05270 */
[----:B------:R-:W-:-:S02]  /*2040*/  @!P2 IMAD.MOV R28, RZ, RZ, -R28 ;  /* 0x000000ffff1ca224 */ /* 0x000fc400078e0a1c */
[----:B------:R-:W-:Y:S01]  /*2050*/  IMAD.WIDE.U32 R14, R6, UR8, R4 ;  /* 0x00000008060e7c25 */ /* 0x000fe2000f8e0004 */
[----:B------:R-:W-:Y:S02]  /*2060*/  @UP0 ULDC.64 UR8, c[0x0][0x248] ;  /* 0x0000920000080ab9 */ /* 0x000fe40000000a00 */
[----:B------:R-:W-:Y:S01]  /*2070*/  @UP0 UIMAD.WIDE.U32 UR10, UR20, UR8, URZ ;  /* 0x00000008140a02a5 */ /* 0x000fe2000f8e003f */
[----:B-----5:R-:W-:Y:S01]  /*2080*/  @!P6 IMAD R0, R39, R8, RZ ;  /* 0x000000082700e224 */ /* 0x020fe200078e02ff */
[----:B------:R-:W5:Y:S01]  /*2090*/  @!P3 LDC.64 R22, c[0x0][0x210] ;  /* 0x00008400ff16bb82 */ /* 0x000f620000000a00 */
[----:B------:R-:W-:Y:S01]  /*20a0*/  IMAD.SHL.U32 R4, R2, 0x40, RZ ;  /* 0x0000004002047824 */ /* 0x000fe200078e00ff */
[----:B------:R-:W-:Y:S01]  /*20b0*/  @UP0 UIMAD UR20, UR20, UR9, URZ ;  /* 0x00000009141402a4 */ /* 0x000fe2000f8e023f */
[----:B------:R-:W-:Y:S02]  /*20c0*/  VIADD R13, R15, UR7 ;  /* 0x000000070f0d7c36 */ /* 0x000fe40008000000 */
[----:B------:R-:W-:Y:S01]  /*20d0*/  @!P6 IMAD.MOV.U32 R12, RZ, RZ, R14 ;  /* 0x000000ffff0ce224 */ /* 0x000fe200078e000e */
[----:B------:R-:W-:Y:S01]  /*20e0*/  @!P0 LOP3.LUT R28, RZ, R10, RZ, 0x33, !PT ;  /* 0x0000000aff1c8212 */ /* 0x000fe200078e33ff */
[----:B------:R-:W-:Y:S01]  /*20f0*/  @!P6 IMAD R7, R38, R9, R0 ;  /* 0x000000092607e224 */ /* 0x000fe200078e0200 */
[----:B------:R-:W1:Y:S01]  /*2100*/  S2UR UR4, SR_CgaCtaId ;  /* 0x00000000000479c3 */ /* 0x000e620000008800 */
[----:B------:R-:W-:Y:S01]  /*2110*/  LOP3.LUT R0, R4, 0x1c0, RZ, 0xc0, !PT ;  /* 0x000001c004007812 */ /* 0x000fe200078ec0ff */
[C---:B------:R-:W-:Y:S01]  /*2120*/  @!P6 IMAD.WIDE.U32 R4, R38.reuse, R8, R12 ;  /* 0x000000082604e225 */ /* 0x040fe200078e000c */
[----:B------:R-:W-:Y:S01]  /*2130*/  @!P3 IADD3 R6, P0, R38, 0x10, RZ ;  /* 0x000000102606b810 */ /* 0x000fe20007f1e0ff */
[----:B------:R-:W-:Y:S01]  /*2140*/  @UP0 UIADD3 UR20, UR11, UR20, URZ ;  /* 0x000000140b140290 */ /* 0x000fe2000fffe03f */
[----:B------:R-:W-:Y:S01]  /*2150*/  LOP3.LUT R11, R0, 0x38, R20, 0xf8, !PT ;  /* 0x00000038000b7812 */ /* 0x000fe200078ef814 */
[----:B------:R-:W-:Y:S01]  /*2160*/  VIADD R9, R2, 0x50 ;  /* 0x0000005002097836 */ /* 0x000fe20000000000 */
[C---:B--2---:R-:W-:Y:S01]  /*2170*/  @!P6 LEA R8, P2, R4.reuse, R18, 0x1 ;  /* 0x000000120408e211 */ /* 0x044fe200078408ff */
[----:B------:R-:W-:Y:S01]  /*2180*/  @!P6 IMAD.IADD R7, R5, 0x1, R7 ;  /* 0x000000010507e824 */ /* 0x000fe200078e0207 */
[----:B------:R-:W-:Y:S01]  /*2190*/  SHF.R.U32.HI R0, RZ, 0x3, R0 ;  /* 0x00000003ff007819 */ /* 0x000fe20000011600 */
[----:B------:R-:W-:Y:S01]  /*21a0*/  @!P3 IMAD.X R10, RZ, RZ, R39, P0 ;  /* 0x000000ffff0ab224 */ /* 0x000fe200000e0627 */
[----:B------:R-:W-:Y:S01]  /*21b0*/  ISETP.GE.AND P0, PT, R9, UR5, PT ;  /* 0x0000000509007c0c */ /* 0x000fe2000bf06270 */
[----:B------:R-:W-:Y:S01]  /*21c0*/  @!P3 IMAD.MOV.U32 R5, RZ, RZ, R13 ;  /* 0x000000ffff05b224 */ /* 0x000fe200078e000d */
[----:B------:R-:W-:Y:S01]  /*21d0*/  @!P6 LEA.HI.X R9, R4, R19, R7, 0x1, P2 ;  /* 0x000000130409e211 */ /* 0x000fe200010f0c07 */
[----:B---3--:R-:W-:Y:S01]  /*21e0*/  @!P3 IMAD R10, R10, R16, RZ ;  /* 0x000000100a0ab224 */ /* 0x008fe200078e02ff */
[----:B------:R-:W2:Y:S01]  /*21f0*/  @!P5 LDC.64 R18, c[0x0][0x240] ;  /* 0x00009000ff12db82 */ /* 0x000ea20000000a00 */
[----:B------:R-:W-:Y:S01]  /*2200*/  @!P3 IMAD.MOV.U32 R4, RZ, RZ, R14 ;  /* 0x000000ffff04b224 */ /* 0x000fe200078e000e */
[----:B------:R-:W-:Y:S01]  /*2210*/  LEA.HI R7, R34, R97, RZ, 0x6 ;  /* 0x0000006122077211 */ /* 0x000fe200078f30ff */
[----:B------:R-:W-:Y:S01]  /*2220*/  @UP0 UMOV UR22, UR10 ;  /* 0x0000000a00160c82 */ /* 0x000fe20008000000 */
[----:B------:R-:W-:Y:S01]  /*2230*/  LOP3.LUT R11, R11, R0, RZ, 0x3c, !PT ;  /* 0x000000000b0b7212 */ /* 0x000fe200078e3cff */
[C---:B------:R-:W-:Y:S01]  /*2240*/  @!P3 IMAD R0, R6.reuse, R17, R10 ;  /* 0x000000110600b224 */ /* 0x040fe200078e020a */
[----:B------:R-:W-:Y:S01]  /*2250*/  @!P3 MOV R10, 0x400 ;  /* 0x00000400000ab802 */ /* 0x000fe20000000f00 */
[----:B------:R-:W-:Y:S01]  /*2260*/  @!P3 IMAD.WIDE.U32 R4, R6, R16, R4 ;  /* 0x000000100604b225 */ /* 0x000fe200078e0004 */
[----:B------:R-:W3:Y:S01]  /*2270*/  @!P4 S2R R17, SR_CgaCtaId ;  /* 0x000000000011c919 */ /* 0x000ee20000008800 */
[----:B-1----:R-:W-:Y:S01]  /*2280*/  ULEA UR4, UR4, UR6, 0x18 ;  /* 0x0000000604047291 */ /* 0x002fe2000f8ec03f */
[----:B------:R-:W1:Y:S01]  /*2290*/  @!P1 LDC.64 R30, c[0x0][0x210] ;  /* 0x00008400ff1e9b82 */ /* 0x000e620000000a00 */
[----:B------:R-:W-:Y:S01]  /*22a0*/  IMAD.SHL.U32 R7, R7, 0x8, RZ ;  /* 0x0000000807077824 */ /* 0x000fe200078e00ff */
[----:B-----5:R-:W-:Y:S01]  /*22b0*/  @!P3 LEA R6, P2, R4, R22, 0x1 ;  /* 0x000000160406b211 */ /* 0x020fe200078408ff */
[----:B------:R-:W-:Y:S01]  /*22c0*/  @!P3 IMAD.IADD R0, R5, 0x1, R0 ;  /* 0x000000010500b824 */ /* 0x000fe200078e0200 */
[----:B------:R-:W-:Y:S01]  /*22d0*/  @!P3 LEA R5, R24, R10, 0x18 ;  /* 0x0000000a1805b211 */ /* 0x000fe200078ec0ff */
[----:B------:R-:W-:Y:S01]  /*22e0*/  @UP0 ULDC.64 UR6, c[0x0][0x250] ;  /* 0x0000940000060ab9 */ /* 0x000fe20000000a00 */
[----:B------:R-:W-:Y:S01]  /*22f0*/  LOP3.LUT R16, R11, 0xfffffe00, R7, 0xf8, !PT ;  /* 0xfffffe000b107812 */ /* 0x000fe200078ef807 */
[----:B------:R-:W-:Y:S01]  /*2300*/  @UP0 UIMAD.WIDE.U32 UR24, UR21, UR6, URZ ;  /* 0x00000006151802a5 */ /* 0x000fe2000f8e003f */
[----:B------:R-:W-:Y:S01]  /*2310*/  @!P3 LEA.HI.X R7, R4, R23, R0, 0x1, P2 ;  /* 0x000000170407b211 */ /* 0x000fe200010f0c00 */
[----:B------:R-:W5:Y:S01]  /*2320*/  @!P1 LDC.64 R24, c[0x0][0x240] ;  /* 0x00009000ff189b82 */ /* 0x000f620000000a00 */
[----:B------:R-:W-:Y:S01]  /*2330*/  @!P5 IADD3 R10, P2, R38, 0x20, RZ ;  /* 0x00000020260ad810 */ /* 0x000fe20007f5e0ff */
[C---:B------:R-:W-:Y:S01]  /*2340*/  @!P3 IMAD R0, R16.reuse, 0x2, R5 ;  /* 0x000000021000b824 */ /* 0x040fe200078e0205 */
[----:B------:R-:W-:Y:S01]  /*2350*/  LEA R232, R16, UR4, 0x1 ;  /* 0x0000000410e87c11 */ /* 0x000fe2000f8e08ff */
[----:B------:R-:W-:Y:S01]  /*2360*/  @!P5 IMAD.MOV.U32 R5, RZ, RZ, R13 ;  /* 0x000000ffff05d224 */ /* 0x000fe200078e000d */
[----:B------:R-:W-:Y:S01]  /*2370*/  @UP0 UIMAD UR21, UR21, UR7, URZ ;  /* 0x00000007151502a4 */ /* 0x000fe2000f8e023f */
[----:B------:R-:W-:-:S02]  /*2380*/  @!P5 IMAD.X R4, RZ, RZ, R39, P2 ;  /* 0x000000ffff04d224 */ /* 0x000fc400010e0627 */
[----:B------:R-:W-:Y:S01]  /*2390*/  @!PT LDS RZ, [RZ] ;  /* 0x00000000fffff984 */ /* 0x000fe20000000800 */
[----:B------:R-:W-:Y:S01]  /*23a0*/  @!PT LDS RZ, [RZ] ;  /* 0x00000000fffff984 */ /* 0x000fe20000000800 */
[----:B------:R-:W-:Y:S01]  /*23b0*/  @!PT LDS RZ, [RZ] ;  /* 0x00000000fffff984 */ /* 0x000fe20000000800 */
[----:B------:R-:W-:Y:S01]  /*23c0*/  @!P6 LDGSTS.E.BYPASS.LTC128B.128 [R232], desc[UR30][R8.64] ;  /* 0x0000000008e8efae */ /* 0x000fe2000b901d5e */
[----:B------:R-:W1:Y:S01]  /*23d0*/  @!P4 LDC.64 R22, c[0x0][0x240] ;  /* 0x00009000ff16cb82 */ /* 0x000e620000000a00 */
[----:B--2---:R-:W-:Y:S01]  /*23e0*/  @!P5 IMAD R4, R4, R18, RZ ;  /* 0x000000120404d224 */ /* 0x004fe200078e02ff */
[----:B------:R-:W-:Y:S01]  /*23f0*/  @UP0 UIADD3 UR21, UR25, UR21, URZ ;  /* 0x0000001519150290 */ /* 0x000fe2000fffe03f */
[----:B------:R-:W-:Y:S04]  /*2400*/  @!P6 LDGSTS.E.BYPASS.LTC128B.128 [R232+0x4000], desc[UR30][R8.64+0x80] ;  /* 0x0400008008e8efae */ /* 0x000fe8000b901d5e */
[----:B------:R-:W-:Y:S04]  /*2410*/  @!P3 LDGSTS.E.BYPASS.LTC128B.128 [R0+0x800], desc[UR30][R6.64] ;  /* 0x008000000600bfae */ /* 0x000fe8000b901d5e */
[----:B------:R2:W-:Y:S02]  /*2420*/  @!P3 LDGSTS.E.BYPASS.LTC128B.128 [R0+0x4800], desc[UR30][R6.64+0x80] ;  /* 0x048000800600bfae */ /* 0x0005e4000b901d5e */
[----:B--2---:R-:W-:Y:S01]  /*2430*/  @!P5 IMAD R6, R10, R19, R4 ;  /* 0x000000130a06d224 */ /* 0x004fe200078e0204 */
[----:B------:R-:W-:Y:S01]  /*2440*/  @!P5 MOV R4, R14 ;  /* 0x0000000e0004d202 */ /* 0x000fe20000000f00 */
[----:B------:R-:W-:Y:S01]  /*2450*/  VIADD R0, R2, 0x60 ;  /* 0x0000006002007836 */ /* 0x000fe20000000000 */
[----:B------:R-:W-:-:S03]  /*2460*/  @!P5 MOV R7, 0x400 ;  /* 0x000004000007d802 */ /* 0x000fc60000000f00 */
[----:B------:R-:W-:Y:S01]  /*2470*/  @!P5 IMAD.WIDE.U32 R4, R10, R18, R4 ;  /* 0x000000120a04d225 */ /* 0x000fe200078e0004 */
[----:B------:R-:W-:Y:S01]  /*2480*/  @!P4 IADD3 R10, P2, R38, 0x30, RZ ;  /* 0x00000030260ac810 */ /* 0x000fe20007f5e0ff */
[----:B------:R-:W2:Y:S01]  /*2490*/  @!P4 LDC.64 R18, c[0x0][0x210] ;  /* 0x00008400ff12cb82 */ /* 0x000ea20000000a00 */
[----:B------:R-:W-:Y:S01]  /*24a0*/  ISETP.GE.AND P3, PT, R0, UR5, PT ;  /* 0x0000000500007c0c */ /* 0x000fe2000bf66270 */
[----:B------:R-:W-:Y:S01]  /*24b0*/  @!P5 IMAD.IADD R8, R5, 0x1, R6 ;  /* 0x000000010508d824 */ /* 0x000fe200078e0206 */
[----:B------:R-:W-:Y:S01]  /*24c0*/  @!P5 LEA R9, R29, R7, 0x18 ;  /* 0x000000071d09d211 */ /* 0x000fe200078ec0ff */
[----:B------:R-:W-:Y:S01]  /*24d0*/  @!P4 IMAD.X R5, RZ, RZ, R39, P2 ;  /* 0x000000ffff05c224 */ /* 0x000fe200010e0627 */
[----:B------:R-:W-:Y:S02]  /*24e0*/  @!P4 MOV R0, 0x400 ;  /* 0x000004000000c802 */ /* 0x000fe40000000f00 */
[----:B----4-:R-:W-:Y:S02]  /*24f0*/  @!P5 LEA R6, P6, R4, R26, 0x1 ;  /* 0x0000001a0406d211 */ /* 0x010fe400078c08ff */
[----:B---3--:R-:W-:Y:S01]  /*2500*/  @!P4 LEA R26, R17, R0, 0x18 ;  /* 0x00000000111ac211 */ /* 0x008fe200078ec0ff */
[----:B------:R-:W-:Y:S01]  /*2510*/  @!P5 IMAD R0, R16, 0x2, R9 ;  /* 0x000000021000d824 */ /* 0x000fe200078e0209 */
[----:B------:R-:W-:Y:S01]  /*2520*/  @!P5 LEA.HI.X R7, R4, R27, R8, 0x1, P6 ;  /* 0x0000001b0407d211 */ /* 0x000fe200030f0c08 */
[-C--:B-1----:R-:W-:Y:S01]  /*2530*/  @!P4 IMAD R4, R5, R22.reuse, RZ ;  /* 0x000000160504c224 */ /* 0x082fe200078e02ff */
[----:B------:R-:W-:Y:S01]  /*2540*/  @!P1 IADD3 R11, P2, R38, 0x40, RZ ;  /* 0x00000040260b9810 */ /* 0x000fe20007f5e0ff */
[----:B------:R-:W-:Y:S01]  /*2550*/  @!P4 IMAD.MOV.U32 R8, RZ, RZ, R14 ;  /* 0x000000ffff08c224 */ /* 0x000fe200078e000e */
[----:B------:R-:W1:Y:S01]  /*2560*/  @!P1 S2R R27, SR_CgaCtaId ;  /* 0x00000000001b9919 */ /* 0x000e620000008800 */
[----:B------:R-:W-:Y:S01]  /*2570*/  @!P4 IMAD.MOV.U32 R9, RZ, RZ, R13 ;  /* 0x000000ffff09c224 */ /* 0x000fe200078e000d */
[----:B------:R-:W-:Y:S01]  /*2580*/  ISETP.GE.AND P6, PT, R2, UR19, PT ;  /* 0x0000001302007c0c */ /* 0x000fe2000bfc6270 */
[C---:B------:R-:W-:Y:S01]  /*2590*/  @!P4 IMAD R17, R10.reuse, R23, R4 ;  /* 0x000000170a11c224 */ /* 0x040fe200078e0204 */
[----:B------:R-:W-:Y:S01]  /*25a0*/  @!P5 LDGSTS.E.BYPASS.LTC128B.128 [R0+0x1000], desc[UR30][R6.64] ;  /* 0x010000000600dfae */ /* 0x000fe2000b901d5e */
[----:B------:R-:W-:Y:S01]  /*25b0*/  @!P4 IMAD.WIDE.U32 R8, R10, R22, R8 ;  /* 0x000000160a08c225 */ /* 0x000fe200078e0008 */
[----:B------:R-:W-:-:S02]  /*25c0*/  P2R R33, PR, RZ, 0x40 ;  /* 0x00000040ff217803 */ /* 0x000fc40000000000 */
[----:B------:R3:W-:Y:S01]  /*25d0*/  @!P5 LDGSTS.E.BYPASS.LTC128B.128 [R0+0x5000], desc[UR30][R6.64+0x80] ;  /* 0x050000800600dfae */ /* 0x0007e2000b901d5e */
[----:B------:R-:W-:Y:S01]  /*25e0*/  @!P1 IMAD.X R5, RZ, RZ, R39, P2 ;  /* 0x000000ffff059224 */ /* 0x000fe200010e0627 */
[----:B------:R-:W4:Y:S03]  /*25f0*/  @!P0 S2R R22, SR_CgaCtaId ;  /* 0x0000000000168919 */ /* 0x000f260000008800 */
[-C--:B-----5:R-:W-:Y:S02]  /*2600*/  @!P1 IMAD R4, R5, R24.reuse, RZ ;  /* 0x0000001805049224 */ /* 0x0a0fe400078e02ff */
[----:B------:R-:W-:Y:S01]  /*2610*/  @!P1 IMAD.MOV.U32 R5, RZ, RZ, R13 ;  /* 0x000000ffff059224 */ /* 0x000fe200078e000d */
[----:B------:R-:W5:Y:S01]  /*2620*/  @!P6 S2R R29, SR_CgaCtaId ;  /* 0x00000000001de919 */ /* 0x000f620000008800 */
[C---:B------:R-:W-:Y:S01]  /*2630*/  @!P1 IMAD R10, R11.reuse, R25, R4 ;  /* 0x000000190b0a9224 */ /* 0x040fe200078e0204 */
[----:B------:R-:W-:Y:S01]  /*2640*/  ISETP.GE.AND P6, PT, R32, UR19, PT ;  /* 0x0000001320007c0c */ /* 0x000fe2000bfc6270 */
[----:B------:R-:W-:Y:S01]  /*2650*/  @!P1 IMAD.MOV.U32 R4, RZ, RZ, R14 ;  /* 0x000000ffff049224 */ /* 0x000fe200078e000e */
[----:B------:R-:W4:Y:S03]  /*2660*/  @!P3 S2R R23, SR_CgaCtaId ;  /* 0x000000000017b919 */ /* 0x000f260000008800 */
[----:B------:R-:W-:Y:S01]  /*2670*/  @!P1 IMAD.WIDE.U32 R4, R11, R24, R4 ;  /* 0x000000180b049225 */ /* 0x000fe200078e0004 */
[----:B------:R-:W-:Y:S01]  /*2680*/  LEA.HI R11, R34, R97, RZ, 0x4 ;  /* 0x00000061220b7211 */ /* 0x000fe200078f20ff */
[----:B------:R-:W4:Y:S02]  /*2690*/  @!P0 LDC.64 R24, c[0x0][0x210] ;  /* 0x00008400ff188b82 */ /* 0x000f240000000a00 */
[----:B------:R-:W-:-:S02]  /*26a0*/  @!P1 IMAD.IADD R5, R5, 0x1, R10 ;  /* 0x0000000105059824 */ /* 0x000fc400078e020a */
[----:B---3--:R-:W-:Y:S01]  /*26b0*/  @!P4 IMAD.IADD R0, R9, 0x1, R17 ;  /* 0x000000010900c824 */ /* 0x008fe200078e0211 */
[----:B--2---:R-:W-:Y:S01]  /*26c0*/  @!P4 LEA R6, P2, R8, R18, 0x1 ;  /* 0x000000120806c211 */ /* 0x004fe200078408ff */
[----:B------:R-:W-:Y:S01]  /*26d0*/  VIADD R9, R2, 0x70 ;  /* 0x0000007002097836 */ /* 0x000fe20000000000 */
[----:B------:R-:W-:Y:S02]  /*26e0*/  SHF.R.S32.HI R17, RZ, 0x4, R11 ;  /* 0x00000004ff117819 */ /* 0x000fe4000001140b */
[----:B------:R-:W-:Y:S01]  /*26f0*/  @!P4 LEA.HI.X R7, R8, R19, R0, 0x1, P2 ;  /* 0x000000130807c211 */ /* 0x000fe200010f0c00 */
[----:B------:R-:W-:Y:S01]  /*2700*/  @!P4 IMAD R0, R16, 0x2, R26 ;  /* 0x000000021000c824 */ /* 0x000fe200078e021a */
[----:B------:R-:W2:Y:S01]  /*2710*/  @!P0 LDC.64 R18, c[0x0][0x240] ;  /* 0x00009000ff128b82 */ /* 0x000ea20000000a00 */
[----:B------:R-:W-:Y:S01]  /*2720*/  @!P1 LEA R8, P5, R4, R30, 0x1 ;  /* 0x0000001e04089211 */ /* 0x000fe200078a08ff */
[----:B------:R-:W3:Y:S01]  /*2730*/  @!P6 S2R R26, SR_CgaCtaId ;  /* 0x00000000001ae919 */ /* 0x000ee20000008800 */
[----:B------:R-:W-:-:S02]  /*2740*/  ISETP.GE.AND P2, PT, R9, UR5, PT ;  /* 0x0000000509007c0c */ /* 0x000fc4000bf46270 */
[----:B------:R-:W-:Y:S01]  /*2750*/  @!P1 LEA.HI.X R9, R4, R31, R5, 0x1, P5 ;  /* 0x0000001f04099211 */ /* 0x000fe200028f0c05 */
[----:B------:R-:W-:Y:S01]  /*2760*/  @!P4 LDGSTS.E.BYPASS.LTC128B.128 [R0+0x1800], desc[UR30][R6.64] ;  /* 0x018000000600cfae */ /* 0x000fe2000b901d5e */
[----:B------:R-:W-:Y:S02]  /*2770*/  @!P1 MOV R4, 0x400 ;  /* 0x0000040000049802 */ /* 0x000fe40000000f00 */
[----:B------:R-:W-:Y:S01]  /*2780*/  LEA.HI R10, R11, R17, RZ, 0x1 ;  /* 0x000000110b0a7211 */ /* 0x000fe200078f08ff */
[----:B------:R1:W-:Y:S01]  /*2790*/  @!P4 LDGSTS.E.BYPASS.LTC128B.128 [R0+0x5800], desc[UR30][R6.64+0x80] ;  /* 0x058000800600cfae */ /* 0x0003e2000b901d5e */
[----:B------:R-:W-:Y:S02]  /*27a0*/  ISETP.GE.AND P5, PT, R32, UR19, PT ;  /* 0x0000001320007c0c */ /* 0x000fe4000bfa6270 */
[----:B------:R-:W-:-:S03]  /*27b0*/  LOP3.LUT R10, R10, 0xfffffffe, RZ, 0xc0, !PT ;  /* 0xfffffffe0a0a7812 */ /* 0x000fc600078ec0ff */
[----:B------:R-:W3:Y:S02]  /*27c0*/  @!P2 S2R R30, SR_CgaCtaId ;  /* 0x00000000001ea919 */ /* 0x000ee40000008800 */
[----:B------:R-:W-:Y:S01]  /*27d0*/  IMAD.IADD R34, R17, 0x1, -R10 ;  /* 0x0000000111227824 */ /* 0x000fe200078e0a0a */
[----:B-1----:R-:W-:-:S04]  /*27e0*/  @!P0 IADD3 R6, P4, R38, 0x50, RZ ;  /* 0x0000005026068810 */ /* 0x002fc80007f9e0ff */
[----:B------:R-:W-:Y:S02]  /*27f0*/  @!P0 IADD3.X R0, RZ, R39, RZ, P4, !PT ;  /* 0x00000027ff008210 */ /* 0x000fe400027fe4ff */
[----:B------:R-:W-:-:S03]  /*2800*/  ISETP.NE.AND P4, PT, R33, RZ, PT ;  /* 0x000000ff2100720c */ /* 0x000fc60003f85270 */
[----:B--2---:R-:W-:Y:S01]  /*2810*/  @!P0 IMAD R5, R0, R18, RZ ;  /* 0x0000001200058224 */ /* 0x004fe200078e02ff */
[----:B------:R-:W-:Y:S01]  /*2820*/  @!P1 LEA R0, R27, R4, 0x18 ;  /* 0x000000041b009211 */ /* 0x000fe200078ec0ff */
[----:B------:R-:W-:Y:S02]  /*2830*/  @!P0 IMAD.MOV.U32 R4, RZ, RZ, R14 ;  /* 0x000000ffff048224 */ /* 0x000fe400078e000e */
[----:B------:R-:W-:Y:S02]  /*2840*/  @!P0 IMAD R19, R6, R19, R5 ;  /* 0x0000001306138224 */ /* 0x000fe400078e0205 */
[----:B------:R-:W-:Y:S02]  /*2850*/  @!P0 IMAD.MOV.U32 R5, RZ, RZ, R13 ;  /* 0x000000ffff058224 */ /* 0x000fe400078e000d */
[----:B------:R-:W-:Y:S02]  /*2860*/  @!P1 IMAD R0, R16, 0x2, R0 ;  /* 0x0000000210009824 */ /* 0x000fe400078e0200 */
[----:B------:R-:W-:Y:S01]  /*2870*/  @!P0 IMAD.WIDE.U32 R4, R6, R18, R4 ;  /* 0x0000001206048225 */ /* 0x000fe200078e0004 */
[----:B------:R-:W-:-:S02]  /*2880*/  LOP3.LUT R6, R11, 0xfffffff0, RZ, 0xc0, !PT ;  /* 0xfffffff00b067812 */ /* 0x000fc400078ec0ff */
[----:B------:R-:W-:Y:S01]  /*2890*/  @!P1 LDGSTS.E.BYPASS.LTC128B.128 [R0+0x2000], desc[UR30][R8.64] ;  /* 0x0200000008009fae */ /* 0x000fe2000b901d5e */
[----:B------:R-:W-:Y:S01]  /*28a0*/  @!P4 MOV R7, 0x400 ;  /* 0x000004000007c802 */ /* 0x000fe20000000f00 */
[----:B------:R-:W-:Y:S02]  /*28b0*/  @!P0 IMAD.IADD R5, R5, 0x1, R19 ;  /* 0x0000000105058824 */ /* 0x000fe400078e0213 */
[----:B------:R1:W-:Y:S01]  /*28c0*/  @!P1 LDGSTS.E.BYPASS.LTC128B.128 [R0+0x6000], desc[UR30][R8.64+0x80] ;  /* 0x0600008008009fae */ /* 0x0003e2000b901d5e */
[----:B-----5:R-:W-:Y:S01]  /*28d0*/  @!P4 LEA R31, R29, R7, 0x18 ;  /* 0x000000071d1fc211 */ /* 0x020fe200078ec0ff */
[----:B------:R-:W2:Y:S01]  /*28e0*/  @!P3 LDC.64 R18, c[0x0][0x240] ;  /* 0x00009000ff12bb82 */ /* 0x000ea20000000a00 */
[----:B------:R-:W-:-:S04]  /*28f0*/  @!P3 MOV R7, 0x400 ;  /* 0x000004000007b802 */ /* 0x000fc80000000f00 */
[----:B----4-:R-:W-:Y:S01]  /*2900*/  @!P3 LEA R27, R23, R7, 0x18 ;  /* 0x00000007171bb211 */ /* 0x010fe200078ec0ff */
[----:B-1----:R-:W-:Y:S01]  /*2910*/  IMAD.IADD R0, R97, 0x1, -R6 ;  /* 0x0000000161007824 */ /* 0x002fe200078e0a06 */
[----:B------:R-:W-:Y:S02]  /*2920*/  @!P0 MOV R8, 0x400 ;  /* 0x0000040000088802 */ /* 0x000fe40000000f00 */
[----:B------:R-:W-:Y:S02]  /*2930*/  @!P0 LEA R6, P1, R4, R24, 0x1 ;  /* 0x0000001804068211 */ /* 0x000fe400078208ff */
[----:B------:R-:W-:Y:S02]  /*2940*/  @!P0 LEA R10, R22, R8, 0x18 ;  /* 0x00000008160a8211 */ /* 0x000fe400078ec0ff */
[----:B------:R-:W-:Y:S01]  /*2950*/  SHF.R.S32.HI R8, RZ, 0x1f, R0 ;  /* 0x0000001fff087819 */ /* 0x000fe20000011400 */
[----:B------:R-:W1:Y:S01]  /*2960*/  @!P3 LDC.64 R22, c[0x0][0x210] ;  /* 0x00008400ff16bb82 */ /* 0x000e620000000a00 */
[----:B------:R-:W-:Y:S01]  /*2970*/  @!P0 LEA.HI.X R7, R4, R25, R5, 0x1, P1 ;  /* 0x0000001904078211 */ /* 0x000fe200008f0c05 */
[----:B------:R-:W-:Y:S01]  /*2980*/  @!P0 IMAD R4, R16, 0x2, R10 ;  /* 0x0000000210048824 */ /* 0x000fe200078e020a */
[----:B------:R-:W-:-:S02]  /*2990*/  LEA.HI R29, R8, R0, RZ, 0x3 ;  /* 0x00000000081d7211 */ /* 0x000fc400078f18ff */
[----:B------:R-:W-:Y:S02]  /*29a0*/  @!P6 MOV R5, 0x400 ;  /* 0x000004000005e802 */ /* 0x000fe40000000f00 */
[----:B------:R-:W-:Y:S01]  /*29b0*/  LOP3.LUT R9, R29, 0xfffffff8, RZ, 0xc0, !PT ;  /* 0xfffffff81d097812 */ /* 0x000fe200078ec0ff */
[----:B------:R-:W4:Y:S01]  /*29c0*/  @!P2 LDC.64 R24, c[0x0][0x240] ;  /* 0x00009000ff18ab82 */ /* 0x000f220000000a00 */
[----:B------:R-:W-:Y:S01]  /*29d0*/  @!P0 LDGSTS.E.BYPASS.LTC128B.128 [R4+0x2800], desc[UR30][R6.64] ;  /* 0x0280000006048fae */ /* 0x000fe2000b901d5e */
[----:B---3--:R-:W-:Y:S01]  /*29e0*/  @!P6 LEA R26, R26, R5, 0x18 ;  /* 0x000000051a1ae211 */ /* 0x008fe200078ec0ff */
[----:B------:R-:W-:Y:S01]  /*29f0*/  IMAD.SHL.U32 R5, R2, 0x8, RZ ;  /* 0x0000000802057824 */ /* 0x000fe200078e00ff */
[----:B------:R-:W-:Y:S01]  /*2a00*/  @!P2 MOV R8, 0x400 ;  /* 0x000004000008a802 */ /* 0x000fe20000000f00 */
[----:B------:R-:W-:Y:S01]  /*2a10*/  IMAD.IADD R32, R0, 0x1, -R9 ;  /* 0x0000000100207824 */ /* 0x000fe200078e0a09 */
[----:B------:R3:W-:Y:S01]  /*2a20*/  @!P0 LDGSTS.E.BYPASS.LTC128B.128 [R4+0x6800], desc[UR30][R6.64+0x80] ;  /* 0x0680008006048fae */ /* 0x0007e2000b901d5e */
[----:B------:R-:W-:Y:S01]  /*2a30*/  IMAD.SHL.U32 R0, R35, 0x40, RZ ;  /* 0x0000004023007824 */ /* 0x000fe200078e00ff */
[----:B------:R-:W-:-:S02]  /*2a40*/  PLOP3.LUT P0, PT, PT, PT, UP0, 0x80, 0x0 ;  /* 0x000000000000781c */ /* 0x000fc40003f0f008 */
[----:B------:R-:W-:Y:S02]  /*2a50*/  @!P2 LEA R17, R30, R8, 0x18 ;  /* 0x000000081e11a211 */ /* 0x000fe400078ec0ff */
[----:B------:R-:W-:Y:S02]  /*2a60*/  LOP3.LUT R0, R0, 0x1c0, RZ, 0xc0, !PT ;  /* 0x000001c000007812 */ /* 0x000fe400078ec0ff */
[----:B---3--:R-:W-:Y:S02]  /*2a70*/  @!P3 IADD3 R7, P1, R38, 0x60, RZ ;  /* 0x000000602607b810 */ /* 0x008fe40007f3e0ff */
[----:B------:R-:W-:Y:S02]  /*2a80*/  LOP3.LUT R6, R0, 0x8, R5, 0xf8, !PT ;  /* 0x0000000800067812 */ /* 0x000fe400078ef805 */
[----:B------:R-:W-:Y:S01]  /*2a90*/  SHF.R.U32.HI R5, RZ, 0x3, R0 ;  /* 0x00000003ff057819 */ /* 0x000fe20000011600 */
[----:B------:R-:W-:-:S03]  /*2aa0*/  @!P3 IMAD.X R4, RZ, RZ, R39, P1 ;  /* 0x000000ffff04b224 */ /* 0x000fc600008e0627 */
[----:B------:R-:W-:Y:S01]  /*2ab0*/  LOP3.LUT R30, R6, R5, RZ, 0x3c, !PT ;  /* 0x00000005061e7212 */ /* 0x000fe200078e3cff */
[-C--:B--2---:R-:W-:Y:S02]  /*2ac0*/  @!P3 IMAD R0, R4, R18.reuse, RZ ;  /* 0x000000120400b224 */ /* 0x084fe400078e02ff */
[----:B------:R-:W-:Y:S02]  /*2ad0*/  @!P3 IMAD.MOV.U32 R4, RZ, RZ, R14 ;  /* 0x000000ffff04b224 */ /* 0x000fe400078e000e */
[----:B------:R-:W-:Y:S02]  /*2ae0*/  @!P3 IMAD.MOV.U32 R5, RZ, RZ, R13 ;  /* 0x000000ffff05b224 */ /* 0x000fe400078e000d */
[C---:B------:R-:W-:Y:S02]  /*2af0*/  @!P3 IMAD R0, R7.reuse, R19, R0 ;  /* 0x000000130700b224 */ /* 0x040fe400078e0200 */
[----:B------:R-:W-:Y:S01]  /*2b00*/  @!P3 IMAD.WIDE.U32 R4, R7, R18, R4 ;  /* 0x000000120704b225 */ /* 0x000fe200078e0004 */
[----:B-1--4-:R-:W-:Y:S06]  /*2b10*/  @P0 BRA `(.L_x_2308) ;  /* 0x0000000000340947 */ /* 0x012fec0003800000 */
        /* <DEDUP_REMOVED lines=12> */
[----:B------:R-:W-:Y:S01]  /*2be0*/  UMOV UR22, UR10 ;  /* 0x0000000a00167c82 */ /* 0x000fe20008000000 */
.L_x_2308:
[----:B------:R-:W-:Y:S01]  /*2bf0*/  @!P2 IADD3 R11, P1, R38, 0x70, RZ ;  /* 0x00000070260ba810 */ /* 0x000fe20007f3e0ff */
[----:B------:R-:W-:Y:S01]  /*2c00*/  @!P3 IMAD.IADD R7, R5, 0x1, R0 ;  /* 0x000000010507b824 */ /* 0x000fe200078e0200 */
[----:B------:R-:W-:Y:S01]  /*2c10*/  @!P3 LEA R6, P4, R4, R22, 0x1 ;  /* 0x000000160406b211 */ /* 0x000fe200078808ff */
        /* <DEDUP_REMOVED lines=13> */
.L_x_2309:
[----:B------:R-:W-:Y:S01]  /*2cf0*/  IMAD R0, R3, UR8, RZ ;  /* 0x0000000803007c24 */ /* 0x000fe2000f8e02ff */
[----:B------:R-:W-:Y:S01]  /*2d00*/  @!P3 LEA.HI.X R7, R4, R23, R7, 0x1, P4 ;  /* 0x000000170407b211 */ /* 0x000fe200020f0c07 */
[C---:B------:R-:W-:Y:S01]  /*2d10*/  IMAD.WIDE.U32 R8, R2.reuse, UR8, R20 ;  /* 0x0000000802087c25 */ /* 0x040fe2000f8e0014 */
[----:B------:R-:W-:Y:S01]  /*2d20*/  ISETP.NE.AND P4, PT, R33, RZ, PT ;  /* 0x000000ff2100720c */ /* 0x000fe20003f85270 */
[----:B------:R-:W-:Y:S01]  /*2d30*/  ULDC.64 UR10, c[0x0][0x260] ;  /* 0x00009800000a7ab9 */ /* 0x000fe20000000a00 */
[----:B------:R-:W-:Y:S01]  /*2d40*/  ISETP.GE.AND P0, PT, R2, UR19, PT ;  /* 0x0000001302007c0c */ /* 0x000fe2000bf06270 */
[----:B------:R-:W-:Y:S01]  /*2d50*/  @!P2 IMAD.X R10, RZ, RZ, R39, P1 ;  /* 0x000000ffff0aa224 */ /* 0x000fe200008e0627 */
[----:B------:R-:W-:Y:S01]  /*2d60*/  IADD3 R8, P1, R8, UR22, RZ ;  /* 0x0000001608087c10 */ /* 0x000fe2000ff3e0ff */
[C---:B------:R-:W-:Y:S01]  /*2d70*/  IMAD R0, R2.reuse, UR9, R0 ;  /* 0x0000000902007c24 */ /* 0x040fe2000f8e0200 */
[----:B------:R-:W-:Y:S01]  /*2d80*/  USHF.R.S32.HI UR18, URZ, 0x1f, UR32 ;  /* 0x0000001f3f127899 */ /* 0x000fe20008011420 */
[----:B------:R-:W-:Y:S01]  /*2d90*/  IMAD.WIDE.U32 R4, R2, UR6, R20 ;  /* 0x0000000602047c25 */ /* 0x000fe2000f8e0014 */
[----:B------:R-:W-:Y:S01]  /*2da0*/  USHF.L.U32 UR25, UR8, 0x5, URZ ;  /* 0x0000000508197899 */ /* 0x000fe2000800063f */
[----:B------:R-:W1:Y:S01]  /*2db0*/  @!P2 LDC.64 R20, c[0x0][0x210] ;  /* 0x00008400ff14ab82 */ /* 0x000e620000000a00 */
[----:B------:R-:W-:Y:S01]  /*2dc0*/  IADD3.X R9, R9, UR20, R0, P1, !PT ;  /* 0x0000001409097c10 */ /* 0x000fe20008ffe400 */
[----:B------:R-:W-:Y:S01]  /*2dd0*/  @!P3 IMAD R0, R16, 0x2, R27 ;  /* 0x000000021000b824 */ /* 0x000fe200078e021b */
[----:B------:R-:W-:Y:S01]  /*2de0*/  IADD3 R4, P1, R4, UR24, RZ ;  /* 0x0000001804047c10 */ /* 0x000fe2000ff3e0ff */
[----:B------:R-:W-:Y:S01]  /*2df0*/  IMAD R3, R3, UR6, RZ ;  /* 0x0000000603037c24 */ /* 0x000fe2000f8e02ff */
[----:B------:R-:W-:Y:S01]  /*2e00*/  USHF.L.U64.HI UR24, UR8, 0x5, UR9 ;  /* 0x0000000508187899 */ /* 0x000fe20008010209 */
[-C--:B------:R-:W-:Y:S01]  /*2e10*/  @!P2 IMAD R10, R10, R24.reuse, RZ ;  /* 0x000000180a0aa224 */ /* 0x080fe200078e02ff */
[----:B------:R-:W-:Y:S01]  /*2e20*/  @!PT LDS RZ, [RZ] ;  /* 0x00000000fffff984 */ /* 0x000fe20000000800 */
[----:B------:R-:W-:Y:S01]  /*2e30*/  @!PT LDS RZ, [RZ] ;  /* 0x00000000fffff984 */ /* 0x000fe20000000800 */
[----:B------:R-:W-:Y:S01]  /*2e40*/  @!PT LDS RZ, [RZ] ;  /* 0x00000000fffff984 */ /* 0x000fe20000000800 */
[----:B------:R-:W-:Y:S01]  /*2e50*/  @!P3 LDGSTS.E.BYPASS.LTC128B.128 [R0+0x3000], desc[UR30][R6.64] ;  /* 0x030000000600bfae */ /* 0x000fe2000b901d5e */
[----:B------:R-:W-:Y:S01]  /*2e60*/  IMAD R2, R2, UR7, R3 ;  /* 0x0000000702027c24 */ /* 0x000fe2000f8e0203 */
[----:B------:R-:W-:Y:S01]  /*2e70*/  UIMAD UR19, UR24, UR32, URZ ;  /* 0x00000020181372a4 */ /* 0x000fe2000f8e023f */
[----:B------:R-:W-:Y:S01]  /*2e80*/  @!P2 IMAD.MOV.U32 R3, RZ, RZ, R13 ;  /* 0x000000ffff03a224 */ /* 0x000fe200078e000d */
[----:B------:R2:W-:Y:S01]  /*2e90*/  @!P3 LDGSTS.E.BYPASS.LTC128B.128 [R0+0x7000], desc[UR30][R6.64+0x80] ;  /* 0x070000800600bfae */ /* 0x0005e2000b901d5e */
[----:B------:R-:W3:Y:S01]  /*2ea0*/  @!P4 LDC.64 R12, c[0x0][0x218] ;  /* 0x00008600ff0ccb82 */ /* 0x000ee20000000a00 */
[----:B------:R-:W-:Y:S01]  /*2eb0*/  IADD3.X R5, R5, UR21, R2, P1, !PT ;  /* 0x0000001505057c10 */ /* 0x000fe20008ffe402 */
[----:B------:R-:W-:Y:S01]  /*2ec0*/  @!P2 IMAD.MOV.U32 R2, RZ, RZ, R14 ;  /* 0x000000ffff02a224 */ /* 0x000fe200078e000e */
[----:B------:R-:W-:Y:S01]  /*2ed0*/  UIMAD UR19, UR18, UR25, UR19 ;  /* 0x00000019121372a4 */ /* 0x000fe2000f8e0213 */
[----:B------:R-:W-:Y:S01]  /*2ee0*/  IMAD.WIDE.U32 R22, R28, UR10, R8 ;  /* 0x0000000a1c167c25 */ /* 0x000fe2000f8e0008 */
[----:B------:R-:W-:Y:S01]  /*2ef0*/  USHF.L.U32 UR17, UR8, 0x4, URZ ;  /* 0x0000000408117899 */ /* 0x000fe2000800063f */
[----:B------:R-:W-:Y:S01]  /*2f00*/  SHF.R.S32.HI R95, RZ, 0x5, R36 ;  /* 0x00000005ff5f7819 */ /* 0x000fe20000011424 */
[----:B------:R-:W-:Y:S01]  /*2f10*/  USHF.L.U64.HI UR26, UR6, 0x5, UR7 ;  /* 0x00000005061a7899 */ /* 0x000fe20008010207 */
[----:B------:R-:W4:Y:S01]  /*2f20*/  @!P6 LDC.64 R14, c[0x0][0x218] ;  /* 0x00008600ff0eeb82 */ /* 0x000f220000000a00 */
[----:B------:R-:W-:Y:S01]  /*2f30*/  @!P2 IMAD.WIDE.U32 R2, R11, R24, R2 ;  /* 0x000000180b02a225 */ /* 0x000fe200078e0002 */
[----:B------:R5:W-:Y:S01]  /*2f40*/  STL.64 [R1+0x50], R22 ;  /* 0x0000501601007387 */ /* 0x000be20000100a00 */
[----:B------:R-:W-:-:S02]  /*2f50*/  USHF.L.U32 UR27, UR6, 0x5, URZ ;  /* 0x00000005061b7899 */ /* 0x000fc4000800063f */
[----:B------:R-:W-:Y:S01]  /*2f60*/  IMAD.U32 R9, RZ, RZ, UR32 ;  /* 0x00000020ff097e24 */ /* 0x000fe2000f8e00ff */
[----:B------:R-:W-:Y:S01]  /*2f70*/  USHF.L.U32 UR36, UR6, 0x4, URZ ;  /* 0x0000000406247899 */ /* 0x000fe2000800063f */
[----:B------:R-:W-:Y:S01]  /*2f80*/  IMAD.MOV.U32 R100, RZ, RZ, R22 ;  /* 0x000000ffff647224 */ /* 0x000fe200078e0016 */
[----:B------:R-:W-:Y:S01]  /*2f90*/  USHF.L.U64.HI UR33, UR6, 0x4, UR7 ;  /* 0x0000000406217899 */ /* 0x000fe20008010207 */
[C---:B------:R-:W-:Y:S01]  /*2fa0*/  @!P2 IMAD R17, R16.reuse, 0x2, R17 ;  /* 0x000000021011a824 */ /* 0x040fe200078e0211 */
[----:B------:R-:W-:Y:S01]  /*2fb0*/  UIADD3 UR21, UR34, -0x61c88647, URZ ;  /* 0x9e3779b922157890 */ /* 0x000fe2000fffe03f */
[C---:B------:R-:W-:Y:S01]  /*2fc0*/  @!P4 IMAD R18, R16.reuse, 0x2, R31 ;  /* 0x000000021012c824 */ /* 0x040fe200078e021f */
[----:B------:R-:W-:Y:S01]  /*2fd0*/  UIADD3 UR14, UR12, -UR14, -UR16 ;  /* 0x8000000e0c0e7290 */ /* 0x000fe2000fffe810 */
[----:B------:R-:W-:Y:S01]  /*2fe0*/  @!P6 IMAD R16, R16, 0x2, R26 ;  /* 0x000000021010e824 */ /* 0x000fe200078e021a */
[----:B------:R-:W-:Y:S01]  /*2ff0*/  UIADD3 UR20, UR35, -0x4498517b, URZ ;  /* 0xbb67ae8523147890 */ /* 0x000fe2000fffe03f */
[----:B------:R-:W-:Y:S01]  /*3000*/  IMAD.WIDE.U32 R234, R99, -0x2daee0ad, RZ ;  /* 0xd2511f5363ea7825 */ /* 0x000fe200078e00ff */
[----:B------:R-:W-:-:S03]  /*3010*/  UISETP.GT.AND UP0, UPT, UR32, UR23, UPT ;  /* 0x000000172000728c */ /* 0x000fc6000bf04270 */
[----:B--2---:R-:W-:Y:S01]  /*3020*/  @!P2 IMAD R6, R11, R25, R10 ;  /* 0x000000190b06a224 */ /* 0x004fe200078e020a */
[----:B------:R-:W-:Y:S01]  /*3030*/  SHF.R.S32.HI R10, RZ, 0x1f, R28 ;  /* 0x0000001fff0a7819 */ /* 0x000fe2000001141c */
[----:B------:R-:W-:Y:S02]  /*3040*/  IMAD R252, R98, 0x8, R95 ;  /* 0x0000000862fc7824 */ /* 0x000fe400078e025f */
[----:B------:R-:W-:Y:S01]  /*3050*/  @!P2 IMAD.IADD R3, R3, 0x1, R6 ;  /* 0x000000010303a824 */ /* 0x000fe200078e0206 */
[----:B-1----:R-:W-:Y:S01]  /*3060*/  @!P2 LEA R6, P1, R2, R20, 0x1 ;  /* 0x000000140206a211 */ /* 0x002fe200078208ff */
[----:B------:R-:W-:Y:S02]  /*3070*/  IMAD R0, R10, UR10, RZ ;  /* 0x0000000a0a007c24 */ /* 0x000fe4000f8e02ff */
[----:B------:R-:W-:Y:S01]  /*3080*/  IMAD.SHL.U32 R97, R97, 0x2, RZ ;  /* 0x0000000261617824 */ /* 0x000fe200078e00ff */
[----:B------:R-:W-:Y:S01]  /*3090*/  @!P2 LEA.HI.X R7, R2, R21, R3, 0x1, P1 ;  /* 0x000000150207a211 */ /* 0x000fe200008f0c03 */
[----:B------:R-:W-:Y:S01]  /*30a0*/  IMAD R0, R28, UR11, R0 ;  /* 0x0000000b1c007c24 */ /* 0x000fe2000f8e0200 */
[----:B------:R-:W-:-:S02]  /*30b0*/  ULDC.64 UR10, c[0x0][0x268] ;  /* 0x00009a00000a7ab9 */ /* 0x000fc40000000a00 */
[----:B------:R-:W-:Y:S01]  /*30c0*/  IMAD R8, R10, UR10, RZ ;  /* 0x0000000a0a087c24 */ /* 0x000fe2000f8e02ff */
[----:B------:R-:W-:Y:S01]  /*30d0*/  @!P2 LDGSTS.E.BYPASS.LTC128B.128 [R17+0x3800], desc[UR30][R6.64] ;  /* 0x038000000611afae */ /* 0x000fe2000b901d5e */
[----:B------:R-:W-:Y:S01]  /*30e0*/  IMAD.IADD R101, R23, 0x1, R0 ;  /* 0x0000000117657824 */ /* 0x000fe200078e0200 */
[----:B------:R-:W1:Y:S01]  /*30f0*/  @!P5 LDC.64 R10, c[0x0][0x220] ;  /* 0x00008800ff0adb82 */ /* 0x000e620000000a00 */
[----:B-----5:R-:W-:Y:S01]  /*3100*/  IMAD.WIDE.U32 R22, R28, UR10, R4 ;  /* 0x0000000a1c167c25 */ /* 0x020fe2000f8e0004 */
[----:B------:R2:W-:Y:S01]  /*3110*/  @!P2 LDGSTS.E.BYPASS.LTC128B.128 [R17+0x7800], desc[UR30][R6.64+0x80] ;  /* 0x078000800611afae */ /* 0x0005e2000b901d5e */
[----:B------:R-:W-:Y:S02]  /*3120*/  UIMAD UR10, UR26, UR32, URZ ;  /* 0x000000201a0a72a4 */ /* 0x000fe4000f8e023f */
[----:B------:R-:W-:Y:S01]  /*3130*/  IMAD.WIDE.U32 R2, R9, UR25, R100 ;  /* 0x0000001909027c25 */ /* 0x000fe2000f8e0064 */
[----:B------:R-:W-:Y:S01]  /*3140*/  STL.64 [R1+0x48], R100 ;  /* 0x0000486401007387 */ /* 0x000fe20000100a00 */
[----:B------:R-:W-:-:S02]  /*3150*/  UIMAD UR18, UR18, UR27, UR10 ;  /* 0x0000001b121272a4 */ /* 0x000fc4000f8e020a */
[----:B------:R-:W-:Y:S01]  /*3160*/  VIADD R0, R3, UR19 ;  /* 0x0000001303007c36 */ /* 0x000fe20008000000 */
[----:B------:R-:W-:Y:S01]  /*3170*/  USHF.L.U64.HI UR19, UR8, 0x4, UR9 ;  /* 0x0000000408137899 */ /* 0x000fe20008010209 */
[----:B---3--:R-:W-:Y:S01]  /*3180*/  @!P4 LEA R4, P3, R2, R12, 0x1 ;  /* 0x0000000c0204c211 */ /* 0x008fe200078608ff */
[----:B------:R-:W-:Y:S01]  /*3190*/  IMAD R8, R28, UR11, R8 ;  /* 0x0000000b1c087c24 */ /* 0x000fe2000f8e0208 */
[C---:B------:R-:W-:Y:S01]  /*31a0*/  @!P6 IADD3 R3, P1, R2.reuse, UR17, RZ ;  /* 0x000000110203ec10 */ /* 0x040fe2000ff3e0ff */
[----:B------:R-:W-:Y:S01]  /*31b0*/  IMAD.MOV.U32 R20, RZ, RZ, R22 ;  /* 0x000000ffff147224 */ /* 0x000fe200078e0016 */
[----:B------:R-:W-:Y:S01]  /*31c0*/  @!P4 LEA.HI.X R5, R2, R13, R0, 0x1, P3 ;  /* 0x0000000d0205c211 */ /* 0x000fe200018f0c00 */
[----:B------:R-:W-:Y:S01]  /*31d0*/  IMAD.IADD R21, R23, 0x1, R8 ;  /* 0x0000000117157824 */ /* 0x000fe200078e0208 */
[----:B------:R-:W-:Y:S01]  /*31e0*/  @!P6 IADD3.X R0, R0, UR19, RZ, P1, !PT ;  /* 0x000000130000ec10 */ /* 0x000fe20008ffe4ff */
[----:B------:R-:W-:Y:S01]  /*31f0*/  STL.64 [R1+0x78], R22 ;  /* 0x0000781601007387 */ /* 0x000fe20000100a00 */
[----:B----4-:R-:W-:Y:S01]  /*3200*/  @!P6 LEA R2, P1, R3, R14, 0x1 ;  /* 0x0000000e0302e211 */ /* 0x010fe200078208ff */
[----:B------:R-:W-:-:S02]  /*3210*/  UIADD3 UR10, UR12, 0x1, -UR16 ;  /* 0x000000010c0a7890 */ /* 0x000fc4000fffe810 */
[----:B------:R-:W-:Y:S01]  /*3220*/  @!P4 LDGSTS.E.BYPASS.LTC128B.128 [R18+0x8000], desc[UR30][R4.64] ;  /* 0x080000000412cfae */ /* 0x000fe2000b901d5e */
[----:B------:R-:W-:Y:S01]  /*3230*/  @!P6 LEA.HI.X R3, R3, R15, R0, 0x1, P1 ;  /* 0x0000000f0303e211 */ /* 0x000fe200008f0c00 */
[----:B------:R-:W-:Y:S01]  /*3240*/  IMAD.SHL.U32 R0, R32, 0x40, RZ ;  /* 0x0000004020007824 */ /* 0x000fe200078e00ff */
[----:B------:R-:W-:Y:S01]  /*3250*/  UIADD3 UR13, UR10, UR13, URZ ;  /* 0x0000000d0a0d7290 */ /* 0x000fe2000fffe03f */
[----:B------:R3:W-:Y:S01]  /*3260*/  @!P4 LDGSTS.E.BYPASS.LTC128B.128 [R18+0x9000], desc[UR30][R4.64+0x80] ;  /* 0x090000800412cfae */ /* 0x0007e2000b901d5e */
[----:B--2---:R-:W2:Y:S03]  /*3270*/  @!P0 LDC.64 R6, c[0x0][0x220] ;  /* 0x00008800ff068b82 */ /* 0x004ea60000000a00 */
[----:B------:R-:W-:Y:S01]  /*3280*/  @!P6 LDGSTS.E.BYPASS.LTC128B.128 [R16+0x8800], desc[UR30][R2.64] ;  /* 0x088000000210efae */ /* 0x000fe2000b901d5e */
[----:B------:R-:W-:-:S03]  /*3290*/  LOP3.LUT R0, R0, 0x1c0, RZ, 0xc0, !PT ;  /* 0x000001c000007812 */ /* 0x000fc600078ec0ff */
[----:B------:R4:W-:Y:S04]  /*32a0*/  @!P6 LDGSTS.E.BYPASS.LTC128B.128 [R16+0x9800], desc[UR30][R2.64+0x80] ;  /* 0x098000800210efae */ /* 0x0009e8000b901d5e */
[----:B------:R-:W0:Y:S04]  /*32b0*/  LDGDEPBAR ;  /* 0x00000000000079af */ /* 0x000e280000000000 */
[----:B------:R-:W-:Y:S04]  /*32c0*/  STL.64 [R1+0x68], R20 ;  /* 0x0000681401007387 */ /* 0x000fe80000100a00 */
[----:B------:R-:W-:Y:S01]  /*32d0*/  STL [R1+0x58], R252 ;  /* 0x000058fc01007387 */ /* 0x000fe20000100800 */
[----:B---3--:R-:W-:-:S02]  /*32e0*/  IMAD.SHL.U32 R4, R34, 0x8, RZ ;  /* 0x0000000822047824 */ /* 0x008fc400078e00ff */
[----:B------:R-:W-:-:S03]  /*32f0*/  IMAD.SHL.U32 R5, R29, 0x40, RZ ;  /* 0x000000401d057824 */ /* 0x000fc600078e00ff */
[----:B------:R-:W-:Y:S02]  /*3300*/  LOP3.LUT R4, R0, 0x8, R4, 0xf8, !PT ;  /* 0x0000000800047812 */ /* 0x000fe400078ef804 */
[----:B------:R-:W-:Y:S01]  /*3310*/  SHF.R.U32.HI R0, RZ, 0x3, R0 ;  /* 0x00000003ff007819 */ /* 0x000fe20000011600 */
[----:B----4-:R-:W-:Y:S01]  /*3320*/  IMAD.WIDE.U32 R2, R9, UR27, R20 ;  /* 0x0000001b09027c25 */ /* 0x010fe2000f8e0014 */
[----:B------:R-:W-:-:S04]  /*3330*/  DEPBAR.LE SB0, 0x0 ;  /* 0x000080000000791a */ /* 0x000fc80000000000 */
[----:B------:R-:W-:Y:S01]  /*3340*/  BAR.SYNC.DEFER_BLOCKING 0x0 ;  /* 0x0000000000007b1d */ /* 0x000fe20000010000 */
[----:B------:R-:W-:Y:S01]  /*3350*/  LOP3.LUT R94, R4, R0, RZ, 0x3c, !PT ;  /* 0x00000000045e7212 */ /* 0x000fe200078e3cff */
[----:B------:R-:W-:Y:S01]  /*3360*/  VIADD R0, R3, UR18 ;  /* 0x0000001203007c36 */ /* 0x000fe20008000000 */
[C---:B--2---:R-:W-:Y:S01]  /*3370*/  @!P0 LEA R4, P2, R2.reuse, R6, 0x1 ;  /* 0x0000000602048211 */ /* 0x044fe200078408ff */
[----:B------:R-:W-:Y:S01]  /*3380*/  UIADD3 UR18, UR35, 0x76cf5d0a, URZ ;  /* 0x76cf5d0a23127890 */ /* 0x000fe2000fffe03f */
[C---:B------:R-:W-:Y:S02]  /*3390*/  @!P5 IADD3 R3, P1, R2.reuse, UR36, RZ ;  /* 0x000000240203dc10 */ /* 0x040fe4000ff3e0ff */
[----:B------:R-:W-:Y:S02]  /*33a0*/  LOP3.LUT R93, R5, 0xfffffe00, RZ, 0xc0, !PT ;  /* 0xfffffe00055d7812 */ /* 0x000fe400078ec0ff */
[----:B------:R-:W-:Y:S02]  /*33b0*/  @!P0 LEA.HI.X R5, R2, R7, R0, 0x1, P2 ;  /* 0x0000000702058211 */ /* 0x000fe400010f0c00 */
[----:B------:R-:W-:Y:S01]  /*33c0*/  @!P5 IADD3.X R2, R0, UR33, RZ, P1, !PT ;  /* 0x000000210002dc10 */ /* 0x000fe20008ffe4ff */
[----:B------:R-:W-:Y:S01]  /*33d0*/  IMAD R8, R95, 0x400, R93 ;  /* 0x000004005f087824 */ /* 0x000fe200078e025d */
[----:B-1----:R-:W-:Y:S01]  /*33e0*/  @!P5 LEA R6, P1, R3, R10, 0x1 ;  /* 0x0000000a0306d211 */ /* 0x002fe200078208ff */
[----:B------:R-:W-:-:S03]  /*33f0*/  IMAD R0, R34, 0x200, R30 ;  /* 0x0000020022007824 */ /* 0x000fc600078e021e */
[----:B------:R-:W-:Y:S01]  /*3400*/  @!P5 LEA.HI.X R7, R3, R11, R2, 0x1, P1 ;  /* 0x0000000b0307d211 */ /* 0x000fe200008f0c02 */
[----:B------:R-:W-:Y:S01]  /*3410*/  IMAD.IADD R2, R94, 0x1, R8 ;  /* 0x000000015e027824 */ /* 0x000fe200078e0208 */
[----:B------:R-:W-:Y:S01]  /*3420*/  LEA R208, R0, UR4, 0x1 ;  /* 0x0000000400d07c11 */ /* 0x000fe2000f8e08ff */
[----:B------:R-:W-:Y:S01]  /*3430*/  IMAD.MOV.U32 R3, RZ, RZ, 0x10 ;  /* 0x00000010ff037424 */ /* 0x000fe200078e00ff */
[----:B------:R-:W-:Y:S01]  /*3440*/  R2P PR, R32, 0x6 ;  /* 0x0000000620007804 */ /* 0x000fe20000000000 */
[----:B------:R-:W-:Y:S01]  /*3450*/  IMAD.MOV.U32 R0, RZ, RZ, 0x20 ;  /* 0x00000020ff007424 */ /* 0x000fe200078e00ff */
[----:B------:R-:W-:Y:S01]  /*3460*/  LEA R210, R2, UR4, 0x1 ;  /* 0x0000000402d27c11 */ /* 0x000fe2000f8e08ff */
[----:B------:R-:W-:Y:S01]  /*3470*/  @P0 STS.128 [R232+0xa000], RZ ;  /* 0x00a000ffe8000388 */ /* 0x000fe20000000c00 */
[C---:B------:R-:W-:Y:S01]  /*3480*/  VIADD R2, R208.reuse, 0x8000 ;  /* 0x00008000d0027836 */ /* 0x040fe20000000000 */
[----:B------:R-:W-:Y:S01]  /*3490*/  SEL R3, R3, 0xfffffff0, !P1 ;  /* 0xfffffff003037807 */ /* 0x000fe20004800000 */
[----:B------:R-:W-:Y:S01]  /*34a0*/  VIADD R219, R208, 0x8020 ;  /* 0x00008020d0db7836 */ /* 0x000fe20000000000 */
[----:B------:R-:W-:Y:S01]  /*34b0*/  @P0 STS.128 [R232+0xb000], RZ ;  /* 0x00b000ffe8000388 */ /* 0x000fe20000000c00 */
[----:B------:R-:W-:-:S02]  /*34c0*/  SEL R0, R0, 0xffffffe0, !P2 ;  /* 0xffffffe000007807 */ /* 0x000fc40005000000 */
[----:B------:R-:W-:Y:S01]  /*34d0*/  R2P PR, R35, 0x6 ;  /* 0x0000000623007804 */ /* 0x000fe20000000000 */
[----:B------:R-:W-:Y:S01]  /*34e0*/  @!PT LDS RZ, [RZ] ;  /* 0x00000000fffff984 */ /* 0x000fe20000000800 */
[----:B------:R-:W-:Y:S01]  /*34f0*/  @!PT LDS RZ, [RZ] ;  /* 0x00000000fffff984 */ /* 0x000fe20000000800 */
[----:B------:R-:W-:Y:S01]  /*3500*/  @!PT LDS RZ, [RZ] ;  /* 0x00000000fffff984 */ /* 0x000fe20000000800 */
[----:B------:R-:W-:Y:S01]  /*3510*/  @!P0 LDGSTS.E.BYPASS.LTC128B.128 [R232+0xa000], desc[UR30][R4.64] ;  /* 0x0a00000004e88fae */ /* 0x000fe2000b901d5e */
[--C-:B------:R-:W-:Y:S02]  /*3520*/  IMAD R212, R3, 0x2, R210.reuse ;  /* 0x0000000203d47824 */ /* 0x100fe400078e02d2 */
[C---:B------:R-:W-:Y:S01]  /*3530*/  IMAD R218, R0.reuse, 0x2, R210 ;  /* 0x0000000200da7824 */ /* 0x040fe200078e02d2 */
[----:B------:R-:W-:Y:S01]  /*3540*/  @!P0 LDGSTS.E.BYPASS.LTC128B.128 [R232+0xb000], desc[UR30][R4.64+0x80] ;  /* 0x0b00008004e88fae */ /* 0x000fe2000b901d5e */
[----:B------:R-:W-:-:S03]  /*3550*/  IMAD R217, R0, 0x2, R212 ;  /* 0x0000000200d97824 */ /* 0x000fc600078e02d4 */
[----:B------:R-:W-:Y:S04]  /*3560*/  @P5 STS.128 [R232+0xa800], RZ ;  /* 0x00a800ffe8005388 */ /* 0x000fe80000000c00 */
[----:B------:R-:W-:Y:S01]  /*3570*/  @P5 STS.128 [R232+0xb800], RZ ;  /* 0x00b800ffe8005388 */ /* 0x000fe20000000c00 */
[----:B------:R-:W-:Y:S02]  /*3580*/  @P1 VIADD R219, R2, 0xffffffe0 ;  /* 0xffffffe002db1836 */ /* 0x000fe40000000000 */
[----:B------:R-:W-:Y:S01]  /*3590*/  IMAD.MOV.U32 R2, RZ, RZ, 0x40 ;  /* 0x00000040ff027424 */ /* 0x000fe200078e00ff */
[----:B------:R-:W-:Y:S01]  /*35a0*/  @!PT LDS RZ, [RZ] ;  /* 0x00000000fffff984 */ /* 0x000fe20000000800 */
[----:B------:R-:W-:Y:S01]  /*35b0*/  @!PT LDS RZ, [RZ] ;  /* 0x00000000fffff984 */ /* 0x000fe20000000800 */
[----:B------:R-:W-:Y:S01]  /*35c0*/  @!PT LDS RZ, [RZ] ;  /* 0x00000000fffff984 */ /* 0x000fe20000000800 */
[----:B------:R-:W-:Y:S04]  /*35d0*/  @!P5 LDGSTS.E.BYPASS.LTC128B.128 [R232+0xa800], desc[UR30][R6.64] ;  /* 0x0a80000006e8dfae */ /* 0x000fe8000b901d5e */
[----:B------:R1:W-:Y:S01]  /*35e0*/  @!P5 LDGSTS.E.BYPASS.LTC128B.128 [R232+0xb800], desc[UR30][R6.64+0x80] ;  /* 0x0b80008006e8dfae */ /* 0x0003e2000b901d5e */
[----:B------:R-:W-:-:S03]  /*35f0*/  SEL R2, R2, 0xffffffc0, !P2 ;  /* 0xffffffc002027807 */ /* 0x000fc60005000000 */
[----:B------:R-:W-:Y:S02]  /*3600*/  LDSM.16.M88.4 R20, [R208+0x8000] ;  /* 0x00800000d014783b */ /* 0x000fe40000000200 */
[----:B------:R-:W-:Y:S02]  /*3610*/  IMAD.IADD R216, R208, 0x1, R2 ;  /* 0x00000001d0d87824 */ /* 0x000fe400078e0202 */
[----:B------:R-:W-:Y:S01]  /*3620*/  LDSM.16.M88.4 R28, [R208+0x8800] ;  /* 0x00880000d01c783b */ /* 0x000fe20000000200 */
[----:B------:R-:W-:Y:S02]  /*3630*/  IMAD.IADD R215, R2, 0x1, R219 ;  /* 0x0000000102d77824 */ /* 0x000fe400078e02db */
[----:B------:R-:W-:Y:S01]  /*3640*/  IMAD.U32 R2, RZ, RZ, UR35 ;  /* 0x00000023ff027e24 */ /* 0x000fe2000f8e00ff */
[----:B------:R-:W2:Y:S04]  /*3650*/  LDSM.16.M88.4 R12, [R210] ;  /* 0x00000000d20c783b */ /* 0x000ea80000000200 */
[----:B------:R-:W-:Y:S01]  /*3660*/  LDSM.16.M88.4 R32, [R219] ;  /* 0x00000000db20783b */ /* 0x000fe20000000200 */
[----:B------:R-:W-:-:S03]  /*3670*/  LOP3.LUT R2, R235, UR32, R2, 0x96, !PT ;  /* 0x00000020eb027c12 */ /* 0x000fc6000f8e9602 */
[----:B------:R-:W-:Y:S04]  /*3680*/  LDSM.16.M88.4 R8, [R212+0x2000] ;  /* 0x00200000d408783b */ /* 0x000fe80000000200 */
[----:B------:R-:W-:Y:S04]  /*3690*/  LDSM.16.M88.4 R36, [R219+0x800] ;  /* 0x00080000db24783b */ /* 0x000fe80000000200 */
[----:B-1----:R-:W1:Y:S04]  /*36a0*/  LDSM.16.M88.4 R4, [R210+0x2000] ;  /* 0x00200000d204783b */ /* 0x002e680000000200 */
[----:B------:R-:W3:Y:S04]  /*36b0*/  LDSM.16.M88.4 R16, [R212] ;  /* 0x00000000d410783b */ /* 0x000ee80000000200 */
[----:B------:R-:W-:Y:S04]  /*36c0*/  LDSM.16.M88.4 R64, [R216+0x8800] ;  /* 0x00880000d840783b */ /* 0x000fe80000000200 */
[----:B------:R-:W-:Y:S04]  /*36d0*/  LDSM.16.M88.4 R52, [R216+0x8000] ;  /* 0x00800000d834783b */ /* 0x000fe80000000200 */
[----:B------:R-:W-:Y:S04]  /*36e0*/  LDSM.16.M88.4 R24, [R218] ;  /* 0x00000000da18783b */ /* 0x000fe80000000200 */
[----:B------:R-:W0:Y:S01]  /*36f0*/  LDGDEPBAR ;  /* 0x00000000000079af */ /* 0x000e220000000000 */
[C---:B--2---:R-:W-:Y:S06]  /*3700*/  HMMA.16816.F32 R60, R12.reuse, R20, RZ ;  /* 0x000000140c3c723c */ /* 0x044fec00000018ff */
[C---:B------:R-:W-:Y:S06]  /*3710*/  HMMA.16816.F32 R84, R12.reuse, R22, RZ ;  /* 0x000000160c54723c */ /* 0x040fec00000018ff */
[----:B------:R-:W-:Y:S06]  /*3720*/  HMMA.16816.F32 R80, R12, R28, RZ ;  /* 0x0000001c0c50723c */ /* 0x000fec00000018ff */
[C---:B-1----:R-:W-:Y:S06]  /*3730*/  HMMA.16816.F32 R56, R4.reuse, R20, RZ ;  /* 0x000000140438723c */ /* 0x042fec00000018ff */
[C---:B------:R-:W-:Y:S06]  /*3740*/  HMMA.16816.F32 R44, R4.reuse, R28, RZ ;  /* 0x0000001c042c723c */ /* 0x040fec00000018ff */
[C---:B------:R-:W-:Y:S06]  /*3750*/  HMMA.16816.F32 R48, R4.reuse, R22, RZ ;  /* 0x000000160430723c */ /* 0x040fec00000018ff */
[-C--:B------:R-:W-:Y:S01]  /*3760*/  HMMA.16816.F32 R40, R4, R30.reuse, RZ ;  /* 0x0000001e0428723c */ /* 0x080fe200000018ff */
[----:B------:R-:W1:Y:S05]  /*3770*/  LDSM.16.M88.4 R4, [R218+0x2000] ;  /* 0x00200000da04783b */ /* 0x000e6a0000000200 */
[----:B------:R-:W-:Y:S01]  /*3780*/  HMMA.16816.F32 R76, R12, R30, RZ ;  /* 0x0000001e0c4c723c */ /* 0x000fe200000018ff */
[----:B------:R-:W-:Y:S05]  /*3790*/  LDSM.16.M88.4 R12, [R217] ;  /* 0x00000000d90c783b */ /* 0x000fea0000000200 */
[C---:B------:R-:W-:Y:S06]  /*37a0*/  HMMA.16816.F32 R72, R8.reuse, R32, R56 ;  /* 0x000000200848723c */ /* 0x040fec0000001838 */
[C---:B------:R-:W-:Y:S01]  /*37b0*/  HMMA.16816.F32 R68, R8.reuse, R36, R44 ;  /* 0x000000240844723c */ /* 0x040fe2000000182c */
[----:B------:R-:W-:Y:S05]  /*37c0*/  LDSM.16.M88.4 R44, [R215] ;  /* 0x00000000d72c783b */ /* 0x000fea0000000200 */
[C---:B------:R-:W-:Y:S01]  /*37d0*/  HMMA.16816.F32 R56, R8.reuse, R34, R48 ;  /* 0x000000220838723c */ /* 0x040fe20000001830 */
[----:B------:R-:W-:Y:S05]  /*37e0*/  LDSM.16.M88.4 R48, [R215+0x800] ;  /* 0x00080000d730783b */ /* 0x000fea0000000200 */
[----:B------:R-:W-:Y:S01]  /*37f0*/  HMMA.16816.F32 R20, R8, R38, R40 ;  /* 0x000000260814723c */ /* 0x000fe20000001828 */
[----:B------:R-:W2:Y:S04]  /*3800*/  LDSM.16.M88.4 R8, [R217+0x2000] ;  /* 0x00200000d908783b */ /* 0x000ea80000000200 */
[----:B------:R-:W-:Y:S01]  /*3810*/  LDSM.16.M88.4 R40, [R208+0x9000] ;  /* 0x00900000d028783b */ /* 0x000fe20000000200 */
[C---:B---3--:R-:W-:Y:S06]  /*3820*/  HMMA.16816.F32 R28, R16.reuse, R32, R60 ;  /* 0x00000020101c723c */ /* 0x048fec000000183c */
[C---:B------:R-:W-:Y:S06]  /*3830*/  HMMA.16816.F32 R80, R16.reuse, R36, R80 ;  /* 0x000000241050723c */ /* 0x040fec0000001850 */
[C---:B------:R-:W-:Y:S06]  /*3840*/  HMMA.16816.F32 R60, R16.reuse, R34, R84 ;  /* 0x00000022103c723c */ /* 0x040fec0000001854 */
[----:B------:R-:W-:Y:S01]  /*3850*/  HMMA.16816.F32 R36, R16, R38, R76 ;  /* 0x000000261024723c */ /* 0x000fe2000000184c */
[----:B------:R-:W-:Y:S05]  /*3860*/  LDSM.16.M88.4 R76, [R208+0x9800] ;  /* 0x00980000d04c783b */ /* 0x000fea0000000200 */
[C---:B-1----:R-:W-:Y:S06]  /*3870*/  HMMA.16816.F32 R68, R4.reuse, R64, R68 ;  /* 0x000000400444723c */ /* 0x042fec0000001844 */
[C---:B------:R-:W-:Y:S06]  /*3880*/  HMMA.16816.F32 R32, R4.reuse, R52, R72 ;  /* 0x000000340420723c */ /* 0x040fec0000001848 */
[C---:B------:R-:W-:Y:S06]  /*3890*/  HMMA.16816.F32 R56, R4.reuse, R54, R56 ;  /* 0x000000360438723c */ /* 0x040fec0000001838 */
[----:B------:R-:W-:Y:S01]  /*38a0*/  HMMA.16816.F32 R16, R4, R66, R20 ;  /* 0x000000420410723c */ /* 0x000fe20000001814 */
[----:B------:R-:W1:Y:S04]  /*38b0*/  LDSM.16.M88.4 R4, [R210+0x6000] ;  /* 0x00600000d204783b */ /* 0x000e680000000200 */
[----:B------:R-:W3:Y:S01]  /*38c0*/  LDSM.16.M88.4 R20, [R210+0x4000] ;  /* 0x00400000d214783b */ /* 0x000ee20000000200 */
[C---:B------:R-:W-:Y:S06]  /*38d0*/  HMMA.16816.F32 R28, R24.reuse, R52, R28 ;  /* 0x00000034181c723c */ /* 0x040fec000000181c */
[C---:B------:R-:W-:Y:S06]  /*38e0*/  HMMA.16816.F32 R88, R24.reuse, R54, R60 ;  /* 0x000000361858723c */ /* 0x040fec000000183c */
[C---:B------:R-:W-:Y:S01]  /*38f0*/  HMMA.16816.F32 R84, R24.reuse, R64, R80 ;  /* 0x000000401854723c */ /* 0x040fe20000001850 */
[----:B------:R-:W-:Y:S05]  /*3900*/  LDSM.16.M88.4 R80, [R219+0x1800] ;  /* 0x00180000db50783b */ /* 0x000fea0000000200 */
[----:B------:R-:W-:Y:S01]  /*3910*/  HMMA.16816.F32 R52, R24, R66, R36 ;  /* 0x000000421834723c */ /* 0x000fe20000001824 */
[----:B------:R-:W-:Y:S04]  /*3920*/  LDSM.16.M88.4 R36, [R219+0x1000] ;  /* 0x00100000db24783b */ /* 0x000fe80000000200 */
[----:B------:R-:W-:Y:S01]  /*3930*/  LDSM.16.M88.4 R24, [R212+0x4000] ;  /* 0x00400000d418783b */ /* 0x000fe20000000200 */
[C---:B--2---:R-:W-:Y:S06]  /*3940*/  HMMA.16816.F32 R72, R8.reuse, R48, R68 ;  /* 0x000000300848723c */ /* 0x044fec0000001844 */
[C---:B------:R-:W-:Y:S06]  /*3950*/  HMMA.16816.F32 R32, R8.reuse, R44, R32 ;  /* 0x0000002c0820723c */ /* 0x040fec0000001820 */
[C---:B------:R-:W-:Y:S06]  /*3960*/  HMMA.16816.F32 R64, R8.reuse, R46, R56 ;  /* 0x0000002e0840723c */ /* 0x040fec0000001838 */
[----:B------:R-:W-:Y:S01]  /*3970*/  HMMA.16816.F32 R60, R8, R50, R16 ;  /* 0x00000032083c723c */ /* 0x000fe20000001810 */
[----:B------:R-:W2:Y:S05]  /*3980*/  LDSM.16.M88.4 R16, [R212+0x6000] ;  /* 0x00600000d410783b */ /* 0x000eaa0000000200 */
[C---:B------:R-:W-:Y:S01]  /*3990*/  HMMA.16816.F32 R8, R12.reuse, R44, R28 ;  /* 0x0000002c0c08723c */ /* 0x040fe2000000181c */
[----:B------:R-:W-:Y:S05]  /*39a0*/  LDSM.16.M88.4 R28, [R216+0x9800] ;  /* 0x00980000d81c783b */ /* 0x000fea0000000200 */
[C---:B------:R-:W-:Y:S06]  /*39b0*/  HMMA.16816.F32 R88, R12.reuse, R46, R88 ;  /* 0x0000002e0c58723c */ /* 0x040fec0000001858 */
[C---:B------:R-:W-:Y:S06]  /*39c0*/  HMMA.16816.F32 R84, R12.reuse, R48, R84 ;  /* 0x000000300c54723c */ /* 0x040fec0000001854 */
[----:B------:R-:W-:Y:S01]  /*39d0*/  HMMA.16816.F32 R68, R12, R50, R52 ;  /* 0x000000320c44723c */ /* 0x000fe20000001834 */
[----:B------:R-:W-:Y:S05]  /*39e0*/  LDSM.16.M88.4 R12, [R218+0x4000] ;  /* 0x00400000da0c783b */ /* 0x000fea0000000200 */
[C---:B-1----:R-:W-:Y:S06]  /*39f0*/  HMMA.16816.F32 R48, R4.reuse, R76, R72 ;  /* 0x0000004c0430723c */ /* 0x042fec0000001848 */
[C---:B------:R-:W-:Y:S01]  /*3a00*/  HMMA.16816.F32 R56, R4.reuse, R40, R32 ;  /* 0x000000280438723c */ /* 0x040fe20000001820 */
[----:B------:R-:W-:Y:S05]  /*3a10*/  LDSM.16.M88.4 R32, [R216+0x9000] ;  /* 0x00900000d820783b */ /* 0x000fea0000000200 */
[C---:B------:R-:W-:Y:S06]  /*3a20*/  HMMA.16816.F32 R52, R4.reuse, R42, R64 ;  /* 0x0000002a0434723c */ /* 0x040fec0000001840 */
[----:B------:R-:W-:Y:S06]  /*3a30*/  HMMA.16816.F32 R44, R4, R78, R60 ;  /* 0x0000004e042c723c */ /* 0x000fec000000183c */
[C---:B---3--:R-:W-:Y:S01]  /*3a40*/  HMMA.16816.F32 R4, R20.reuse, R40, R8 ;  /* 0x000000281404723c */ /* 0x048fe20000001808 */
[----:B------:R-:W1:Y:S05]  /*3a50*/  LDSM.16.M88.4 R8, [R218+0x6000] ;  /* 0x00600000da08783b */ /* 0x000e6a0000000200 */
[C---:B------:R-:W-:Y:S01]  /*3a60*/  HMMA.16816.F32 R72, R20.reuse, R42, R88 ;  /* 0x0000002a1448723c */ /* 0x040fe20000001858 */
[----:B------:R-:W-:Y:S05]  /*3a70*/  LDSM.16.M88.4 R40, [R215+0x1800] ;  /* 0x00180000d728783b */ /* 0x000fea0000000200 */
        /* <DEDUP_REMOVED lines=8> */
[----:B------:R-:W-:Y:S01]  /*3b00*/  HMMA.16816.F32 R44, R24, R36, R4 ;  /* 0x00000024182c723c */ /* 0x000fe20000001804 */
[----:B------:R-:W2:Y:S01]  /*3b10*/  LDSM.16.M88.4 R4, [R217+0x6000] ;  /* 0x00600000d904783b */ /* 0x000ea20000000200 */
[----:B------:R-:W-:-:S04]  /*3b20*/  DEPBAR.LE SB0, 0x0 ;  /* 0x000080000000791a */ /* 0x000fc80000000000 */
[C---:B------:R-:W-:Y:S06]  /*3b30*/  HMMA.16816.F32 R36, R24.reuse, R38, R72 ;  /* 0x000000261824723c */ /* 0x040fec0000001848 */
[C---:B------:R-:W-:Y:S06]  /*3b40*/  HMMA.16816.F32 R56, R24.reuse, R80, R84 ;  /* 0x000000501838723c */ /* 0x040fec0000001854 */
[----:B------:R-:W-:Y:S06]  /*3b50*/  HMMA.16816.F32 R52, R24, R82, R76 ;  /* 0x000000521834723c */ /* 0x000fec000000184c */
[C---:B-1----:R-:W-:Y:S06]  /*3b60*/  HMMA.16816.F32 R68, R8.reuse, R32, R68 ;  /* 0x000000200844723c */ /* 0x042fec0000001844 */
[C---:B------:R-:W-:Y:S06]  /*3b70*/  HMMA.16816.F32 R64, R8.reuse, R34, R64 ;  /* 0x000000220840723c */ /* 0x040fec0000001840 */
[C---:B------:R-:W-:Y:S06]  /*3b80*/  HMMA.16816.F32 R60, R8.reuse, R28, R60 ;  /* 0x0000001c083c723c */ /* 0x040fec000000183c */
[----:B------:R-:W-:Y:S06]  /*3b90*/  HMMA.16816.F32 R24, R8, R30, R48 ;  /* 0x0000001e0818723c */ /* 0x000fec0000001830 */
[C---:B------:R-:W-:Y:S06]  /*3ba0*/  HMMA.16816.F32 R8, R12.reuse, R32, R44 ;  /* 0x000000200c08723c */ /* 0x040fec000000182c */
[C---:B------:R-:W-:Y:S06]  /*3bb0*/  HMMA.16816.F32 R32, R12.reuse, R34, R36 ;  /* 0x000000220c20723c */ /* 0x040fec0000001824 */
[C---:B------:R-:W-:Y:S06]  /*3bc0*/  HMMA.16816.F32 R36, R12.reuse, R28, R56 ;  /* 0x0000001c0c24723c */ /* 0x040fec0000001838 */
[----:B------:R-:W-:Y:S06]  /*3bd0*/  HMMA.16816.F32 R12, R12, R30, R52 ;  /* 0x0000001e0c0c723c */ /* 0x000fec0000001834 */
[C---:B--2---:R-:W-:Y:S06]  /*3be0*/  HMMA.16816.F32 R44, R4.reuse, R20, R68 ;  /* 0x00000014042c723c */ /* 0x044fec0000001844 */
[C---:B------:R-:W-:Y:S06]  /*3bf0*/  HMMA.16816.F32 R48, R4.reuse, R22, R64 ;  /* 0x000000160430723c */ /* 0x040fec0000001840 */
[C---:B------:R-:W-:Y:S06]  /*3c00*/  HMMA.16816.F32 R60, R4.reuse, R40, R60 ;  /* 0x00000028043c723c */ /* 0x040fec000000183c */
[----:B------:R-:W-:Y:S06]  /*3c10*/  HMMA.16816.F32 R52, R4, R42, R24 ;  /* 0x0000002a0434723c */ /* 0x000fec0000001818 */
[----:B------:R-:W-:Y:S01]  /*3c20*/  HMMA.16816.F32 R56, R16, R20, R8 ;  /* 0x000000141038723c */ /* 0x000fe20000001808 */
[----:B------:R-:W-:Y:S01]  /*3c30*/  VIADD R4, R252, 0x4 ;  /* 0x00000004fc047836 */ /* 0x000fe20000000000 */
[----:B------:R-:W-:Y:S01]  /*3c40*/  LOP3.LUT R26, R96, UR34, RZ, 0x3c, !PT ;  /* 0x00000022601a7c12 */ /* 0x000fe2000f8e3cff */
[----:B------:R-:W-:Y:S01]  /*3c50*/  IMAD.WIDE.U32 R24, R2, -0x326172a9, RZ ;  /* 0xcd9e8d5702187825 */ /* 0x000fe200078e00ff */
[----:B------:R-:W-:-:S02]  /*3c60*/  SHF.R.S32.HI R6, RZ, 0x1f, R92 ;  /* 0x0000001fff067819 */ /* 0x000fc4000001145c */
[----:B------:R1:W-:Y:S01]  /*3c70*/  STL [R1+0x74], R4 ;  /* 0x0000740401007387 */ /* 0x0003e20000100800 */
[C---:B------:R-:W-:Y:S01]  /*3c80*/  HMMA.16816.F32 R64, R16.reuse, R22, R32 ;  /* 0x000000161040723c */ /* 0x040fe20000001820 */
[----:B------:R-:W-:Y:S01]  /*3c90*/  LEA.HI R8, R6, R92, RZ, 0x2 ;  /* 0x0000005c06087211 */ /* 0x000fe200078f10ff */
[----:B------:R-:W-:Y:S01]  /*3ca0*/  IMAD.WIDE.U32 R6, R252, -0x326172a9, RZ ;  /* 0xcd9e8d57fc067825 */ /* 0x000fe200078e00ff */
[----:B------:R-:W-:Y:S01]  /*3cb0*/  STL [R1+0x38], R26 ;  /* 0x0000381a01007387 */ /* 0x000fe20000100800 */
[----:B------:R-:W-:Y:S02]  /*3cc0*/  LOP3.LUT R9, R97, 0x6, RZ, 0xc0, !PT ;  /* 0x0000000661097812 */ /* 0x000fe400078ec0ff */
[----:B------:R-:W-:Y:S01]  /*3cd0*/  SHF.R.S32.HI R8, RZ, 0x2, R8 ;  /* 0x00000002ff087819 */ /* 0x000fe20000011408 */
[C---:B------:R-:W-:Y:S01]  /*3ce0*/  HMMA.16816.F32 R68, R16.reuse, R40, R36 ;  /* 0x000000281044723c */ /* 0x040fe20000001824 */
[----:B------:R-:W-:Y:S02]  /*3cf0*/  LOP3.LUT R76, R7, R26, RZ, 0x3c, !PT ;  /* 0x0000001a074c7212 */ /* 0x000fe400078e3cff */
[----:B------:R-:W-:Y:S01]  /*3d00*/  LOP3.LUT R78, R25, UR21, R6, 0x96, !PT ;  /* 0x00000015194e7c12 */ /* 0x000fe2000f8e9606 */
[----:B------:R2:W-:Y:S02]  /*3d10*/  STL [R1+0x80], R8 ;  /* 0x0000800801007387 */ /* 0x0005e40000100800 */
[----:B------:R-:W-:Y:S07]  /*3d20*/  HMMA.16816.F32 R72, R16, R42, R12 ;  /* 0x0000002a1048723c */ /* 0x000fee000000180c */
[----:B------:R-:W-:-:S02]  /*3d30*/  IMAD.U32 R16, RZ, RZ, UR13 ;  /* 0x0000000dff107e24 */ /* 0x000fc4000f8e00ff */
[----:B-1----:R-:W-:-:S05]  /*3d40*/  IMAD.WIDE.U32 R4, R4, -0x326172a9, RZ ;  /* 0xcd9e8d5704047825 */ /* 0x002fca00078e00ff */
[----:B------:R-:W-:Y:S02]  /*3d50*/  LOP3.LUT R5, R5, R26, RZ, 0x3c, !PT ;  /* 0x0000001a05057212 */ /* 0x000fe400078e3cff */
[----:B------:R-:W-:-:S03]  /*3d60*/  LOP3.LUT R2, R25, UR21, R4, 0x96, !PT ;  /* 0x0000001519027c12 */ /* 0x000fc6000f8e9604 */
[----:B------:R-:W-:-:S04]  /*3d70*/  IMAD.WIDE.U32 R4, R5, -0x2daee0ad, RZ ;  /* 0xd2511f5305047825 */ /* 0x000fc800078e00ff */
[----:B------:R-:W-:Y:S01]  /*3d80*/  IMAD.WIDE.U32 R20, R2, -0x2daee0ad, RZ ;  /* 0xd2511f5302147825 */ /* 0x000fe200078e00ff */
[----:B------:R-:W-:-:S03]  /*3d90*/  LOP3.LUT R31, R5, UR20, R234, 0x96, !PT ;  /* 0x00000014051f7c12 */ /* 0x000fc6000f8e96ea */
[----:B------:R-:W-:Y:S01]  /*3da0*/  IMAD.U32 R2, RZ, RZ, UR32 ;  /* 0x00000020ff027e24 */ /* 0x000fe2000f8e00ff */
[----:B------:R-:W-:Y:S02]  /*3db0*/  LOP3.LUT R32, R21, UR18, R4, 0x96, !PT ;  /* 0x0000001215207c12 */ /* 0x000fe4000f8e9604 */
[----:B------:R-:W-:Y:S01]  /*3dc0*/  LEA R4, R95, UR15, 0x4 ;  /* 0x0000000f5f047c11 */ /* 0x000fe2000f8e20ff */
[----:B------:R-:W-:-:S04]  /*3dd0*/  IMAD R2, R2, 0x20, R9 ;  /* 0x0000002002027824 */ /* 0x000fc800078e0209 */
[----:B--2---:R-:W-:Y:S02]  /*3de0*/  IMAD.IADD R8, R8, 0x1, R4 ;  /* 0x0000000108087824 */ /* 0x004fe400078e0204 */
[----:B------:R-:W-:Y:S02]  /*3df0*/  VIADD R7, R2, 0x1 ;  /* 0x0000000102077836 */ /* 0x000fe40000000000 */
[----:B------:R-:W-:Y:S01]  /*3e00*/  VIADD R11, R8, 0x48 ;  /* 0x00000048080b7836 */ /* 0x000fe20000000000 */
[--C-:B------:R-:W-:Y:S01]  /*3e10*/  IADD3 R9, R16, 0x48, R8.reuse ;  /* 0x0000004810097810 */ /* 0x100fe20007ffe008 */
[----:B------:R-:W-:Y:S01]  /*3e20*/  VIADD R10, R8, 0x40 ;  /* 0x00000040080a7836 */ /* 0x000fe20000000000 */
[----:B------:R-:W-:Y:S01]  /*3e30*/  IADD3 R4, R16, 0x40, R8 ;  /* 0x0000004010047810 */ /* 0x000fe20007ffe008 */
[C---:B------:R-:W-:Y:S01]  /*3e40*/  VIADD R5, R2.reuse, 0x9 ;  /* 0x0000000902057836 */ /* 0x040fe20000000000 */
[----:B------:R-:W-:Y:S01]  /*3e50*/  VIMNMX R230, R9, UR12, PT ;  /* 0x0000000c09e67c48 */ /* 0x000fe2000bfe0100 */
[C---:B------:R-:W-:Y:S01]  /*3e60*/  VIADD R6, R2.reuse, 0x8 ;  /* 0x0000000802067836 */ /* 0x040fe20000000000 */
[----:B------:R-:W-:Y:S01]  /*3e70*/  VIADDMNMX R226, R11, UR14, RZ, !PT ;  /* 0x0000000e0be27c46 */ /* 0x000fe2000f8001ff */
[C---:B------:R-:W-:Y:S01]  /*3e80*/  VIADD R11, R2.reuse, 0x11 ;  /* 0x00000011020b7836 */ /* 0x040fe20000000000 */
[----:B------:R-:W-:Y:S01]  /*3e90*/  BAR.SYNC.DEFER_BLOCKING 0x0 ;  /* 0x0000000000007b1d */ /* 0x000fe20000010000 */
[C---:B------:R-:W-:Y:S01]  /*3ea0*/  ISETP.GE.AND P0, PT, R7.reuse, R230, PT ;  /* 0x000000e60700720c */ /* 0x040fe20003f06270 */
[----:B------:R-:W-:Y:S01]  /*3eb0*/  VIADD R9, R2, 0x19 ;  /* 0x0000001902097836 */ /* 0x000fe20000000000 */
[----:B------:R-:W-:Y:S01]  /*3ec0*/  VIMNMX R231, R4, UR12, PT ;  /* 0x0000000c04e77c48 */ /* 0x000fe2000bfe0100 */
[----:B------:R-:W-:Y:S01]  /*3ed0*/  VIADD R4, R2, 0x10 ;  /* 0x0000001002047836 */ /* 0x000fe20000000000 */
[----:B------:R-:W-:-:S02]  /*3ee0*/  ISETP.LT.OR P0, PT, R7, R226, P0 ;  /* 0x000000e20700720c */ /* 0x000fc40000701670 */
[-C--:B------:R-:W-:Y:S02]  /*3ef0*/  ISETP.GE.AND P1, PT, R2, R230.reuse, PT ;  /* 0x000000e60200720c */ /* 0x080fe40003f26270 */
[----:B------:R-:W-:Y:S01]  /*3f00*/  VIADDMNMX R227, R10, UR14, RZ, !PT ;  /* 0x0000000e0ae37c46 */ /* 0x000fe2000f8001ff */
[C---:B------:R-:W-:Y:S01]  /*3f10*/  VIADD R10, R2.reuse, 0x18 ;  /* 0x00000018020a7836 */ /* 0x040fe20000000000 */
[-C--:B------:R-:W-:Y:S02]  /*3f20*/  ISETP.GE.AND P3, PT, R2, R231.reuse, PT ;  /* 0x000000e70200720c */ /* 0x080fe40003f66270 */
[----:B------:R-:W-:Y:S02]  /*3f30*/  FSEL R30, R47, -INF , !P0 ;  /* 0xff8000002f1e7808 */ /* 0x000fe40004000000 */
[----:B------:R-:W-:Y:S02]  /*3f40*/  ISETP.GE.AND P0, PT, R5, R230, PT ;  /* 0x000000e60500720c */ /* 0x000fe40003f06270 */
[----:B------:R-:W-:-:S02]  /*3f50*/  ISETP.GE.AND P2, PT, R7, R231, PT ;  /* 0x000000e70700720c */ /* 0x000fc40003f46270 */
[CC--:B------:R-:W-:Y:S02]  /*3f60*/  ISETP.LT.OR P1, PT, R2.reuse, R226.reuse, P1 ;  /* 0x000000e20200720c */ /* 0x0c0fe40000f21670 */
[-C--:B------:R-:W-:Y:S02]  /*3f70*/  ISETP.LT.OR P3, PT, R2, R227.reuse, P3 ;  /* 0x000000e30200720c */ /* 0x080fe40001f61670 */
[----:B------:R-:W-:Y:S02]  /*3f80*/  ISETP.LT.OR P0, PT, R5, R226, P0 ;  /* 0x000000e20500720c */ /* 0x000fe40000701670 */
[----:B------:R-:W-:Y:S02]  /*3f90*/  ISETP.LT.OR P2, PT, R7, R227, P2 ;  /* 0x000000e30700720c */ /* 0x000fe40001741670 */
[----:B------:R-:W-:Y:S02]  /*3fa0*/  FSEL R29, R46, -INF , !P1 ;  /* 0xff8000002e1d7808 */ /* 0x000fe40004800000 */
[----:B------:R-:W-:-:S02]  /*3fb0*/  FSEL R19, R44, -INF , !P3 ;  /* 0xff8000002c137808 */ /* 0x000fc40005800000 */
[CC--:B------:R-:W-:Y:S02]  /*3fc0*/  ISETP.GE.AND P1, PT, R6.reuse, R230.reuse, PT ;  /* 0x000000e60600720c */ /* 0x0c0fe40003f26270 */
[-C--:B------:R-:W-:Y:S02]  /*3fd0*/  ISETP.GE.AND P3, PT, R6, R231.reuse, PT ;  /* 0x000000e70600720c */ /* 0x080fe40003f66270 */
[----:B------:R-:W-:Y:S02]  /*3fe0*/  FSEL R28, R51, -INF , !P0 ;  /* 0xff800000331c7808 */ /* 0x000fe40004000000 */
[----:B------:R-:W-:Y:S02]  /*3ff0*/  ISETP.GE.AND P0, PT, R11, R230, PT ;  /* 0x000000e60b00720c */ /* 0x000fe40003f06270 */
[----:B------:R-:W-:Y:S02]  /*4000*/  FSEL R22, R45, -INF , !P2 ;  /* 0xff8000002d167808 */ /* 0x000fe40005000000 */
[----:B------:R-:W-:-:S02]  /*4010*/  ISETP.GE.AND P2, PT, R5, R231, PT ;  /* 0x000000e70500720c */ /* 0x000fc40003f46270 */
[CC--:B------:R-:W-:Y:S02]  /*4020*/  ISETP.LT.OR P1, PT, R6.reuse, R226.reuse, P1 ;  /* 0x000000e20600720c */ /* 0x0c0fe40000f21670 */
[-C--:B------:R-:W-:Y:S02]  /*4030*/  ISETP.LT.OR P3, PT, R6, R227.reuse, P3 ;  /* 0x000000e30600720c */ /* 0x080fe40001f61670 */
[----:B------:R-:W-:Y:S02]  /*4040*/  ISETP.LT.OR P0, PT, R11, R226, P0 ;  /* 0x000000e20b00720c */ /* 0x000fe40000701670 */
[----:B------:R-:W-:Y:S02]  /*4050*/  ISETP.LT.OR P2, PT, R5, R227, P2 ;  /* 0x000000e30500720c */ /* 0x000fe40001741670 */
[----:B------:R-:W-:Y:S02]  /*4060*/  FSEL R27, R50, -INF , !P1 ;  /* 0xff800000321b7808 */ /* 0x000fe40004800000 */
[----:B------:R-:W-:-:S02]  /*4070*/  FSEL R23, R48, -INF , !P3 ;  /* 0xff80000030177808 */ /* 0x000fc40005800000 */
[C---:B------:R-:W-:Y:S02]  /*4080*/  ISETP.GE.AND P1, PT, R4.reuse, R230, PT ;  /* 0x000000e60400720c */ /* 0x040fe40003f26270 */
[----:B------:R-:W-:Y:S02]  /*4090*/  ISETP.GE.AND P3, PT, R4, R231, PT ;  /* 0x000000e70400720c */ /* 0x000fe40003f66270 */
[----:B------:R-:W-:Y:S02]  /*40a0*/  FMNMX.FTZ R12, R19, R22, !PT ;  /* 0x00000016130c7209 */ /* 0x000fe40007810000 */
[----:B------:R-:W-:Y:S02]  /*40b0*/  FSEL R45, R63, -INF , !P0 ;  /* 0xff8000003f2d7808 */ /* 0x000fe40004000000 */
[----:B------:R-:W-:Y:S02]  /*40c0*/  PLOP3.LUT P0, PT, PT, PT, UP0, 0x80, 0x0 ;  /* 0x000000000000781c */ /* 0x000fe40003f0f008 */
[----:B------:R-:W-:-:S02]  /*40d0*/  FSEL R26, R49, -INF , !P2 ;  /* 0xff800000311a7808 */ /* 0x000fc40005000000 */
[----:B------:R-:W-:Y:S02]  /*40e0*/  ISETP.GE.AND P2, PT, R11, R231, PT ;  /* 0x000000e70b00720c */ /* 0x000fe40003f46270 */
[C---:B------:R-:W-:Y:S02]  /*40f0*/  ISETP.LT.OR P1, PT, R4.reuse, R226, P1 ;  /* 0x000000e20400720c */ /* 0x040fe40000f21670 */
[-C--:B------:R-:W-:Y:S02]  /*4100*/  ISETP.LT.OR P3, PT, R4, R227.reuse, P3 ;  /* 0x000000e30400720c */ /* 0x080fe40001f61670 */
[----:B------:R-:W-:Y:S02]  /*4110*/  FMNMX.FTZ R12, R23, R12, !PT ;  /* 0x0000000c170c7209 */ /* 0x000fe40007810000 */
[----:B------:R-:W-:Y:S02]  /*4120*/  ISETP.LT.OR P2, PT, R11, R227, P2 ;  /* 0x000000e30b00720c */ /* 0x000fe40001741670 */
[----:B------:R-:W-:-:S02]  /*4130*/  FSEL R44, R62, -INF , !P1 ;  /* 0xff8000003e2c7808 */ /* 0x000fc40004800000 */
[----:B------:R-:W-:Y:S02]  /*4140*/  FSEL R33, R60, -INF , !P3 ;  /* 0xff8000003c217808 */ /* 0x000fe40005800000 */
[-C--:B------:R-:W-:Y:S02]  /*4150*/  ISETP.GE.AND P1, PT, R10, R231.reuse, PT ;  /* 0x000000e70a00720c */ /* 0x080fe40003f26270 */
[----:B------:R-:W-:Y:S02]  /*4160*/  FMNMX.FTZ R12, R26, R12, !PT ;  /* 0x0000000c1a0c7209 */ /* 0x000fe40007810000 */
[----:B------:R-:W-:Y:S02]  /*4170*/  FSEL R34, R61, -INF , !P2 ;  /* 0xff8000003d227808 */ /* 0x000fe40005000000 */
[----:B------:R-:W-:Y:S02]  /*4180*/  ISETP.GE.AND P2, PT, R9, R231, PT ;  /* 0x000000e70900720c */ /* 0x000fe40003f46270 */
[----:B------:R-:W-:-:S02]  /*4190*/  ISETP.LT.OR P1, PT, R10, R227, P1 ;  /* 0x000000e30a00720c */ /* 0x000fc40000f21670 */
[----:B------:R-:W-:Y:S02]  /*41a0*/  FMNMX.FTZ R12, R33, R12, !PT ;  /* 0x0000000c210c7209 */ /* 0x000fe40007810000 */
[----:B------:R-:W-:Y:S02]  /*41b0*/  ISETP.LT.OR P2, PT, R9, R227, P2 ;  /* 0x000000e30900720c */ /* 0x000fe40001741670 */
[----:B------:R-:W-:Y:S02]  /*41c0*/  FSEL R35, R52, -INF , !P1 ;  /* 0xff80000034237808 */ /* 0x000fe40004800000 */
[----:B------:R-:W-:Y:S01]  /*41d0*/  FMNMX.FTZ R18, R34, R12, !PT ;  /* 0x0000000c22127209 */ /* 0x000fe20007810000 */
[----:B------:R-:W-:Y:S08]  /*41e0*/  @!P0 BRA `(.L_x_2310) ;  /* 0x0000000000588947 */ /* 0x000ff00003800000 */
        /* <DEDUP_REMOVED lines=22> */
.L_x_2310:
[----:B-1----:R-:W-:Y:S01]  /*4350*/  FMNMX.FTZ R12, R29, R30, !PT ;  /* 0x0000001e1d0c7209 */ /* 0x002fe20007810000 */
[----:B------:R-:W-:Y:S01]  /*4360*/  UIADD3 UR19, UR34, 0x3c6ef372, URZ ;  /* 0x3c6ef37222137890 */ /* 0x000fe2000fffe03f */
[----:B------:R-:W-:Y:S01]  /*4370*/  FSEL R25, R53, -INF , !P2 ;  /* 0xff80000035197808 */ /* 0x000fe20005000000 */
[----:B------:R-:W-:Y:S01]  /*4380*/  UIADD3 UR17, UR34, -0x255992d5, URZ ;  /* 0xdaa66d2b22117890 */ /* 0x000fe2000fffe03f */
[----:B------:R-:W-:Y:S01]  /*4390*/  FMNMX.FTZ R14, R35, R18, !PT ;  /* 0x00000012230e7209 */ /* 0x000fe20007810000 */
[----:B------:R-:W-:Y:S01]  /*43a0*/  UIADD3 UR16, UR35, 0x32370b8f, URZ ;  /* 0x32370b8f23107890 */ /* 0x000fe2000fffe03f */
[----:B------:R-:W-:Y:S01]  /*43b0*/  FMNMX.FTZ R13, R27, R12, !PT ;  /* 0x0000000c1b0d7209 */ /* 0x000fe20007810000 */
[----:B------:R-:W-:Y:S01]  /*43c0*/  IMAD.U32 R12, RZ, RZ, UR12 ;  /* 0x0000000cff0c7e24 */ /* 0x000fe2000f8e00ff */
[----:B------:R-:W-:Y:S01]  /*43d0*/  FMNMX.FTZ R18, R25, R14, !PT ;  /* 0x0000000e19127209 */ /* 0x000fe20007810000 */
[----:B------:R-:W-:Y:S01]  /*43e0*/  VIADD R14, R8, 0x8 ;  /* 0x00000008080e7836 */ /* 0x000fe20000000000 */
[-C--:B------:R-:W-:Y:S01]  /*43f0*/  ISETP.GE.AND P2, PT, R10, R230.reuse, PT ;  /* 0x000000e60a00720c */ /* 0x080fe20003f46270 */
[----:B------:R-:W-:Y:S01]  /*4400*/  ULDC UR38, c[0x0][0x2ec] ;  /* 0x0000bb0000267ab9 */ /* 0x000fe20000000800 */
[----:B------:R-:W-:Y:S01]  /*4410*/  FMNMX.FTZ R13, R28, R13, !PT ;  /* 0x0000000d1c0d7209 */ /* 0x000fe20007810000 */
[----:B------:R-:W1:Y:S01]  /*4420*/  SHFL.BFLY PT, R15, R18, 0x2, 0x1f ;  /* 0x0c401f00120f7f89 */ /* 0x000e6200000e0000 */
[----:B------:R-:W-:Y:S01]  /*4430*/  VIADDMNMX R229, R8, UR13, R12, PT ;  /* 0x0000000d08e57c46 */ /* 0x000fe2000b80010c */
[----:B------:R-:W-:Y:S01]  /*4440*/  UIADD3 UR15, UR34, 0x78dde6e4, URZ ;  /* 0x78dde6e4220f7890 */ /* 0x000fe2000fffe03f */
[----:B------:R-:W-:Y:S01]  /*4450*/  ISETP.GE.AND P1, PT, R9, R230, PT ;  /* 0x000000e60900720c */ /* 0x000fe20003f26270 */
[----:B------:R-:W-:Y:S01]  /*4460*/  UIADD3 UR22, UR34, -0x4ab325aa, URZ ;  /* 0xb54cda5622167890 */ /* 0x000fe2000fffe03f */
[----:B------:R-:W-:Y:S01]  /*4470*/  ISETP.LT.OR P2, PT, R10, R226, P2 ;  /* 0x000000e20a00720c */ /* 0x000fe20001741670 */
[----:B------:R-:W-:Y:S01]  /*4480*/  UIADD3 UR13, UR34, 0x1715609d, URZ ;  /* 0x1715609d220d7890 */ /* 0x000fe2000fffe03f */
[----:B------:R-:W-:Y:S01]  /*4490*/  FMNMX.FTZ R12, R44, R13, !PT ;  /* 0x0000000d2c0c7209 */ /* 0x000fe20007810000 */
[----:B------:R-:W-:Y:S01]  /*44a0*/  IMAD.WIDE.U32 R166, R76, -0x2daee0ad, RZ ;  /* 0xd2511f534ca67825 */ /* 0x000fe200078e00ff */
[----:B------:R-:W-:Y:S01]  /*44b0*/  IADD3 R13, R16, 0x8, R8 ;  /* 0x00000008100d7810 */ /* 0x000fe20007ffe008 */
[----:B------:R-:W-:Y:S01]  /*44c0*/  UIADD3 UR29, UR35, 0x646e171e, URZ ;  /* 0x646e171e231d7890 */ /* 0x000fe2000fffe03f */
[----:B------:R-:W-:-:S02]  /*44d0*/  VIADDMNMX R225, R8, UR14, RZ, !PT ;  /* 0x0000000e08e17c46 */ /* 0x000fc4000f8001ff */
[----:B------:R-:W-:Y:S01]  /*44e0*/  ISETP.LT.OR P1, PT, R9, R226, P1 ;  /* 0x000000e20900720c */ /* 0x000fe20000f21670 */
[----:B------:R-:W-:Y:S01]  /*44f0*/  STL.64 [R1+0x60], R166 ;  /* 0x000060a601007387 */ /* 0x000fe20000100a00 */
[----:B------:R-:W-:Y:S02]  /*4500*/  FSEL R36, R54, -INF , !P2 ;  /* 0xff80000036247808 */ /* 0x000fe40005000000 */
[----:B------:R-:W-:Y:S02]  /*4510*/  FMNMX.FTZ R8, R45, R12, !PT ;  /* 0x0000000c2d087209 */ /* 0x000fe40007810000 */
[----:B------:R-:W-:Y:S02]  /*4520*/  FSEL R37, R55, -INF , !P1 ;  /* 0xff80000037257808 */ /* 0x000fe40004800000 */
[----:B------:R-:W-:Y:S02]  /*4530*/  FMNMX.FTZ R8, R36, R8, !PT ;  /* 0x0000000824087209 */ /* 0x000fe40007810000 */
[----:B------:R-:W-:Y:S01]  /*4540*/  VIMNMX R228, R13, UR12, PT ;  /* 0x0000000c0de47c48 */ /* 0x000fe2000bfe0100 */
[----:B------:R-:W-:Y:S01]  /*4550*/  UIADD3 UR12, UR35, -0x56f99767, URZ ;  /* 0xa9066899230c7890 */ /* 0x000fe2000fffe03f */
[----:B------:R-:W-:-:S02]  /*4560*/  FMNMX.FTZ R13, R37, R8, !PT ;  /* 0x00000008250d7209 */ /* 0x000fc40007810000 */
[----:B-1----:R-:W-:Y:S02]  /*4570*/  FMNMX.FTZ R18, R18, R15, !PT ;  /* 0x0000000f12127209 */ /* 0x002fe40007810000 */
[----:B------:R-:W-:Y:S01]  /*4580*/  ISETP.GE.AND P2, PT, R2, R229, PT ;  /* 0x000000e50200720c */ /* 0x000fe20003f46270 */
[----:B------:R-:W1:Y:S01]  /*4590*/  SHFL.BFLY PT, R8, R13, 0x2, 0x1f ;  /* 0x0c401f000d087f89 */ /* 0x000e6200000e0000 */
[----:B------:R-:W-:Y:S01]  /*45a0*/  VIADDMNMX R224, R14, UR14, RZ, !PT ;  /* 0x0000000e0ee07c46 */ /* 0x000fe2000f8001ff */
[----:B------:R-:W-:Y:S01]  /*45b0*/  IMAD.WIDE.U32 R14, R32, -0x326172a9, RZ ;  /* 0xcd9e8d57200e7825 */ /* 0x000fe200078e00ff */
[C---:B------:R-:W-:Y:S01]  /*45c0*/  ISETP.GE.AND P5, PT, R2.reuse, R228, PT ;  /* 0x000000e40200720c */ /* 0x040fe20003fa6270 */
[----:B------:R-:W2:Y:S01]  /*45d0*/  SHFL.BFLY PT, R12, R18, 0x1, 0x1f ;  /* 0x0c201f00120c7f89 */ /* 0x000ea200000e0000 */
[C---:B------:R-:W-:Y:S01]  /*45e0*/  ISETP.LT.OR P2, PT, R2.reuse, R225, P2 ;  /* 0x000000e10200720c */ /* 0x040fe20001741670 */
[----:B------:R-:W-:Y:S01]  /*45f0*/  UIADD3 UR14, UR35, -0x126145ec, URZ ;  /* 0xed9eba14230e7890 */ /* 0x000fe2000fffe03f */
[----:B------:R-:W-:-:S02]  /*4600*/  ISETP.LT.OR P5, PT, R2, R224, P5 ;  /* 0x000000e00200720c */ /* 0x000fc40002fa1670 */
[CC--:B------:R-:W-:Y:S02]  /*4610*/  ISETP.GE.AND P4, PT, R7.reuse, R229.reuse, PT ;  /* 0x000000e50700720c */ /* 0x0c0fe40003f86270 */
[C---:B------:R-:W-:Y:S02]  /*4620*/  ISETP.GE.AND P1, PT, R6.reuse, R229, PT ;  /* 0x000000e50600720c */ /* 0x040fe40003f26270 */
[-C--:B------:R-:W-:Y:S02]  /*4630*/  ISETP.GE.AND P3, PT, R7, R228.reuse, PT ;  /* 0x000000e40700720c */ /* 0x080fe40003f66270 */
[----:B------:R-:W-:Y:S02]  /*4640*/  ISETP.GE.AND P6, PT, R6, R228, PT ;  /* 0x000000e40600720c */ /* 0x000fe40003fc6270 */
[----:B------:R-:W-:Y:S02]  /*4650*/  FSEL R38, R56, -INF , !P2 ;  /* 0xff80000038267808 */ /* 0x000fe40005000000 */
[----:B------:R-:W-:-:S02]  /*4660*/  FSEL R47, R58, -INF , !P5 ;  /* 0xff8000003a2f7808 */ /* 0x000fc40006800000 */
[CC--:B------:R-:W-:Y:S02]  /*4670*/  ISETP.LT.OR P4, PT, R7.reuse, R225.reuse, P4 ;  /* 0x000000e10700720c */ /* 0x0c0fe40002781670 */
[-C--:B------:R-:W-:Y:S02]  /*4680*/  ISETP.LT.OR P3, PT, R7, R224.reuse, P3 ;  /* 0x000000e00700720c */ /* 0x080fe40001f61670 */
[C---:B------:R-:W-:Y:S02]  /*4690*/  ISETP.LT.OR P1, PT, R6.reuse, R225, P1 ;  /* 0x000000e10600720c */ /* 0x040fe40000f21670 */
[----:B------:R-:W-:Y:S01]  /*46a0*/  ISETP.LT.OR P6, PT, R6, R224, P6 ;  /* 0x000000e00600720c */ /* 0x000fe200037c1670 */
[----:B------:R-:W-:Y:S01]  /*46b0*/  IMAD.WIDE.U32 R6, R31, -0x326172a9, RZ ;  /* 0xcd9e8d571f067825 */ /* 0x000fe200078e00ff */
[C---:B------:R-:W-:Y:S02]  /*46c0*/  ISETP.GE.AND P2, PT, R5.reuse, R229, PT ;  /* 0x000000e50500720c */ /* 0x040fe40003f46270 */
[----:B------:R-:W-:-:S02]  /*46d0*/  ISETP.GE.AND P5, PT, R5, R228, PT ;  /* 0x000000e40500720c */ /* 0x000fc40003fa6270 */
[C---:B------:R-:W-:Y:S02]  /*46e0*/  ISETP.LT.OR P2, PT, R5.reuse, R225, P2 ;  /* 0x000000e10500720c */ /* 0x040fe40001741670 */
[----:B------:R-:W-:Y:S02]  /*46f0*/  ISETP.LT.OR P5, PT, R5, R224, P5 ;  /* 0x000000e00500720c */ /* 0x000fe40002fa1670 */
[----:B-1----:R-:W-:Y:S02]  /*4700*/  FMNMX.FTZ R5, R13, R8, !PT ;  /* 0x000000080d057209 */ /* 0x002fe40007810000 */
[----:B------:R-:W-:Y:S02]  /*4710*/  LOP3.LUT R2, R7, UR19, R24, 0x96, !PT ;  /* 0x0000001307027c12 */ /* 0x000fe4000f8e9618 */
[----:B------:R-:W-:Y:S01]  /*4720*/  FSEL R39, R57, -INF , !P4 ;  /* 0xff80000039277808 */ /* 0x000fe20006000000 */
[----:B------:R-:W1:Y:S01]  /*4730*/  SHFL.BFLY PT, R8, R5, 0x1, 0x1f ;  /* 0x0c201f0005087f89 */ /* 0x000e6200000e0000 */
[----:B------:R-:W-:Y:S01]  /*4740*/  FSEL R77, R59, -INF , !P3 ;  /* 0xff8000003b4d7808 */ /* 0x000fe20005800000 */
[----:B------:R-:W-:Y:S01]  /*4750*/  IMAD.WIDE.U32 R16, R2, -0x2daee0ad, RZ ;  /* 0xd2511f5302107825 */ /* 0x000fe200078e00ff */
[----:B------:R-:W-:-:S02]  /*4760*/  ISETP.GE.AND P3, PT, R4, R229, PT ;  /* 0x000000e50400720c */ /* 0x000fc40003f66270 */
[C---:B------:R-:W-:Y:S02]  /*4770*/  ISETP.GE.AND P4, PT, R4.reuse, R228, PT ;  /* 0x000000e40400720c */ /* 0x040fe40003f86270 */
[C---:B------:R-:W-:Y:S02]  /*4780*/  ISETP.LT.OR P3, PT, R4.reuse, R225, P3 ;  /* 0x000000e10400720c */ /* 0x040fe40001f61670 */
[----:B------:R-:W-:Y:S02]  /*4790*/  ISETP.LT.OR P4, PT, R4, R224, P4 ;  /* 0x000000e00400720c */ /* 0x000fe40002781670 */
[----:B------:R-:W-:Y:S02]  /*47a0*/  LOP3.LUT R4, R15, UR17, R6, 0x96, !PT ;  /* 0x000000110f047c12 */ /* 0x000fe4000f8e9606 */
[----:B------:R-:W-:Y:S02]  /*47b0*/  LOP3.LUT R6, R17, UR16, R20, 0x96, !PT ;  /* 0x0000001011067c12 */ /* 0x000fe4000f8e9614 */
[----:B--2---:R-:W-:Y:S01]  /*47c0*/  FMNMX.FTZ R134, R18, R12, !PT ;  /* 0x0000000c12867209 */ /* 0x004fe20007810000 */
[----:B------:R-:W-:Y:S01]  /*47d0*/  IMAD.WIDE.U32 R20, R4, -0x2daee0ad, RZ ;  /* 0xd2511f5304147825 */ /* 0x000fe200078e00ff */
[----:B------:R-:W-:-:S02]  /*47e0*/  FSEL R32, R65, -INF , !P2 ;  /* 0xff80000041207808 */ /* 0x000fc40005000000 */
[----:B------:R-:W-:Y:S01]  /*47f0*/  FSETP.NEU.FTZ.AND P2, PT, R134, -INF , PT ;  /* 0xff8000008600780b */ /* 0x000fe20003f5d000 */
[----:B------:R-:W-:-:S04]  /*4800*/  IMAD.WIDE.U32 R6, R6, -0x326172a9, RZ ;  /* 0xcd9e8d5706067825 */ /* 0x000fc800078e00ff */
[----:B------:R-:W-:Y:S01]  /*4810*/  FMUL.FTZ R2, R134, UR38 ;  /* 0x0000002686027c20 */ /* 0x000fe20008410000 */
[----:B------:R-:W-:Y:S02]  /*4820*/  FSEL R31, R64, -INF , !P1 ;  /* 0xff800000401f7808 */ /* 0x000fe40004800000 */
[----:B------:R-:W-:Y:S02]  /*4830*/  ISETP.GE.AND P1, PT, R11, R229, PT ;  /* 0x000000e50b00720c */ /* 0x000fe40003f26270 */
[----:B------:R-:W-:Y:S02]  /*4840*/  LOP3.LUT R4, R7, UR15, R14, 0x96, !PT ;  /* 0x0000000f07047c12 */ /* 0x000fe4000f8e960e */
[----:B------:R-:W-:Y:S02]  /*4850*/  FSEL R12, R2, RZ, P2 ;  /* 0x000000ff020c7208 */ /* 0x000fe40001000000 */
[----:B------:R-:W-:Y:S01]  /*4860*/  LOP3.LUT R7, R21, UR14, R16, 0x96, !PT ;  /* 0x0000000e15077c12 */ /* 0x000fe2000f8e9610 */
[----:B------:R-:W-:Y:S01]  /*4870*/  IMAD.WIDE.U32 R16, R4, -0x2daee0ad, RZ ;  /* 0xd2511f5304107825 */ /* 0x000fe200078e00ff */
[----:B-1----:R-:W-:-:S03]  /*4880*/  FMNMX.FTZ R137, R5, R8, !PT ;  /* 0x0000000805897209 */ /* 0x002fc60007810000 */
[--C-:B------:R-:W-:Y:S01]  /*4890*/  FFMA.FTZ R4, R22, UR38, -R12.reuse ;  /* 0x0000002616047c23 */ /* 0x100fe2000801080c */
[----:B------:R-:W-:Y:S01]  /*48a0*/  FFMA.FTZ R2, R19, UR38, -R12 ;  /* 0x0000002613027c23 */ /* 0x000fe2000801080c */
[----:B------:R-:W-:Y:S01]  /*48b0*/  FSEL R46, R66, -INF , !P6 ;  /* 0xff800000422e7808 */ /* 0x000fe20007000000 */
[----:B------:R-:W-:Y:S01]  /*48c0*/  IMAD.WIDE.U32 R14, R7, -0x326172a9, RZ ;  /* 0xcd9e8d57070e7825 */ /* 0x000fe200078e00ff */
[----:B------:R-:W-:Y:S01]  /*48d0*/  ISETP.LT.OR P1, PT, R11, R225, P1 ;  /* 0x000000e10b00720c */ /* 0x000fe20000f21670 */
[----:B------:R1:W-:Y:S01]  /*48e0*/  MUFU.EX2 R247, R4 ;  /* 0x0000000400f77308 */ /* 0x0003e20000000800 */
[C---:B------:R-:W-:Y:S02]  /*48f0*/  ISETP.GE.AND P6, PT, R10.reuse, R229, PT ;  /* 0x000000e50a00720c */ /* 0x040fe40003fc6270 */
[----:B------:R-:W-:Y:S02]  /*4900*/  FSEL R130, R69, -INF , !P1 ;  /* 0xff80000045827808 */ /* 0x000fe40004800000 */
[----:B------:R-:W-:-:S02]  /*4910*/  ISETP.LT.OR P6, PT, R10, R225, P6 ;  /* 0x000000e10a00720c */ /* 0x000fc400037c1670 */
[----:B------:R-:W-:Y:S01]  /*4920*/  FSETP.NEU.FTZ.AND P1, PT, R137, -INF , PT ;  /* 0xff8000008900780b */ /* 0x000fe20003f3d000 */
[----:B------:R2:W-:Y:S01]  /*4930*/  MUFU.EX2 R248, R2 ;  /* 0x0000000200f87308 */ /* 0x0005e20000000800 */
[----:B------:R-:W-:Y:S02]  /*4940*/  FSEL R131, R72, -INF , !P6 ;  /* 0xff80000048837808 */ /* 0x000fe40007000000 */
[C---:B------:R-:W-:Y:S02]  /*4950*/  ISETP.GE.AND P6, PT, R9.reuse, R229, PT ;  /* 0x000000e50900720c */ /* 0x040fe40003fc6270 */
[----:B------:R-:W-:Y:S02]  /*4960*/  ISETP.GE.AND P2, PT, R10, R228, PT ;  /* 0x000000e40a00720c */ /* 0x000fe40003f46270 */
[----:B------:R-:W-:Y:S02]  /*4970*/  ISETP.LT.OR P6, PT, R9, R225, P6 ;  /* 0x000000e10900720c */ /* 0x000fe400037c1670 */
[----:B-1----:R-:W-:-:S02]  /*4980*/  LOP3.LUT R4, R17, UR12, R20, 0x96, !PT ;  /* 0x0000000c11047c12 */ /* 0x002fc4000f8e9614 */
[----:B------:R-:W-:Y:S02]  /*4990*/  ISETP.LT.OR P2, PT, R10, R224, P2 ;  /* 0x000000e00a00720c */ /* 0x000fe40001741670 */
[----:B------:R-:W-:Y:S01]  /*49a0*/  FSEL R132, R68, -INF , !P3 ;  /* 0xff80000044847808 */ /* 0x000fe20005800000 */
[----:B------:R-:W-:Y:S01]  /*49b0*/  IMAD.WIDE.U32 R4, R4, -0x326172a9, RZ ;  /* 0xcd9e8d5704047825 */ /* 0x000fe200078e00ff */
[----:B------:R-:W-:-:S03]  /*49c0*/  LOP3.LUT R15, R15, UR13, R6, 0x96, !PT ;  /* 0x0000000d0f0f7c12 */ /* 0x000fc6000f8e9606 */
[----:B--2---:R-:W-:Y:S01]  /*49d0*/  FMUL.FTZ R2, R137, UR38 ;  /* 0x0000002689027c20 */ /* 0x004fe20008410000 */
[-C--:B------:R-:W-:Y:S02]  /*49e0*/  ISETP.GE.AND P3, PT, R11, R228.reuse, PT ;  /* 0x000000e40b00720c */ /* 0x080fe40003f66270 */
[----:B------:R-:W-:Y:S02]  /*49f0*/  LOP3.LUT R7, R4, 0xffff, RZ, 0xc0, !PT ;  /* 0x0000ffff04077812 */ /* 0x000fe400078ec0ff */
[----:B------:R-:W-:Y:S01]  /*4a00*/  FSEL R8, R2, RZ, P1 ;  /* 0x000000ff02087208 */ /* 0x000fe20000800000 */
[--C-:B------:R-:W-:Y:S01]  /*4a10*/  FFMA.FTZ R2, R23, UR38, -R12.reuse ;  /* 0x0000002617027c23 */ /* 0x100fe2000801080c */
[C---:B------:R-:W-:Y:S02]  /*4a20*/  ISETP.GE.AND P1, PT, R9.reuse, R228, PT ;  /* 0x000000e40900720c */ /* 0x040fe40003f26270 */
[----:B------:R-:W-:Y:S01]  /*4a30*/  LOP3.LUT R10, R4, 0xff, RZ, 0xc0, !PT ;  /* 0x000000ff040a7812 */ /* 0x000fe200078ec0ff */
[----:B------:R1:W-:Y:S01]  /*4a40*/  MUFU.EX2 R245, R2 ;  /* 0x0000000200f57308 */ /* 0x0003e20000000800 */
[----:B------:R-:W-:Y:S01]  /*4a50*/  ISETP.LT.OR P1, PT, R9, R224, P1 ;  /* 0x000000e00900720c */ /* 0x000fe20000f21670 */
[----:B------:R-:W-:Y:S01]  /*4a60*/  FFMA.FTZ R9, R26, UR38, -R12 ;  /* 0x000000261a097c23 */ /* 0x000fe2000801080c */
[----:B------:R-:W-:-:S02]  /*4a70*/  SHF.R.U32.HI R7, RZ, 0x8, R7 ;  /* 0x00000008ff077819 */ /* 0x000fc40000011607 */
[----:B------:R-:W-:Y:S02]  /*4a80*/  LOP3.LUT R5, R5, UR22, R14, 0x96, !PT ;  /* 0x0000001605057c12 */ /* 0x000fe4000f8e960e */
[--C-:B------:R-:W-:Y:S01]  /*4a90*/  SHF.R.U32.HI R6, RZ, 0x10, R4.reuse ;  /* 0x00000010ff067819 */ /* 0x100fe20000011604 */
[----:B------:R2:W-:Y:S01]  /*4aa0*/  MUFU.EX2 R246, R9 ;  /* 0x0000000900f67308 */ /* 0x0005e20000000800 */
[----:B------:R-:W-:Y:S02]  /*4ab0*/  SHF.R.U32.HI R13, RZ, 0x18, R4 ;  /* 0x00000018ff0d7819 */ /* 0x000fe40000011604 */
[----:B------:R-:W-:Y:S01]  /*4ac0*/  PRMT R14, R10, 0x5410, R7 ;  /* 0x000054100a0e7816 */ /* 0x000fe20000000007 */
[----:B------:R-:W-:Y:S01]  /*4ad0*/  FFMA.FTZ R10, R28, UR38, -R8 ;  /* 0x000000261c0a7c23 */ /* 0x000fe20008010808 */
[----:B------:R-:W-:Y:S02]  /*4ae0*/  LOP3.LUT R4, R5, 0xffff, RZ, 0xc0, !PT ;  /* 0x0000ffff05047812 */ /* 0x000fe400078ec0ff */
[----:B------:R-:W-:Y:S01]  /*4af0*/  SHF.R.U32.HI R7, RZ, 0x10, R5 ;  /* 0x00000010ff077819 */ /* 0x000fe20000011605 */
[----:B------:R3:W-:Y:S01]  /*4b00*/  MUFU.EX2 R243, R10 ;  /* 0x0000000a00f37308 */ /* 0x0007e20000000800 */
[----:B-1----:R-:W-:Y:S01]  /*4b10*/  IMAD.IADD R2, R93, 0x1, R94 ;  /* 0x000000015d027824 */ /* 0x002fe200078e025e */
[----:B------:R-:W-:-:S02]  /*4b20*/  ISETP.LT.OR P3, PT, R11, R224, P3 ;  /* 0x000000e00b00720c */ /* 0x000fc40001f61670 */
[----:B------:R-:W-:Y:S02]  /*4b30*/  LOP3.LUT R11, R5, 0xff, RZ, 0xc0, !PT ;  /* 0x000000ff050b7812 */ /* 0x000fe400078ec0ff */
[----:B------:R-:W-:Y:S02]  /*4b40*/  SHF.R.U32.HI R5, RZ, 0x18, R5 ;  /* 0x00000018ff057819 */ /* 0x000fe40000011605 */
[----:B------:R-:W-:Y:S01]  /*4b50*/  LEA R209, R2, UR4, 0x1 ;  /* 0x0000000402d17c11 */ /* 0x000fe2000f8e08ff */
[--C-:B--2---:R-:W-:Y:S01]  /*4b60*/  FFMA.FTZ R9, R27, UR38, -R8.reuse ;  /* 0x000000261b097c23 */ /* 0x104fe20008010808 */
[----:B------:R-:W-:Y:S01]  /*4b70*/  ULDC.U8 UR4, c[0x0][0x388] ;  /* 0x0000e20000047ab9 */ /* 0x000fe20000000000 */
[----:B------:R-:W-:Y:S01]  /*4b80*/  FFMA.FTZ R2, R29, UR38, -R8 ;  /* 0x000000261d027c23 */ /* 0x000fe20008010808 */
[----:B------:R-:W-:Y:S01]  /*4b90*/  LOP3.LUT R6, R6, 0xff, RZ, 0xc0, !PT ;  /* 0x000000ff06067812 */ /* 0x000fe200078ec0ff */
[----:B------:R1:W2:Y:S01]  /*4ba0*/  MUFU.EX2 R244, R9 ;  /* 0x0000000900f47308 */ /* 0x0002a20000000800 */
[----:B------:R-:W-:-:S02]  /*4bb0*/  IMAD R211, R3, 0x2, R209 ;  /* 0x0000000203d37824 */ /* 0x000fc400078e02d1 */
[----:B------:R-:W-:Y:S01]  /*4bc0*/  FFMA.FTZ R3, R30, UR38, -R8 ;  /* 0x000000261e037c23 */ /* 0x000fe20008010808 */
[----:B------:R-:W-:Y:S01]  /*4bd0*/  PRMT R6, R6, 0x5410, R13 ;  /* 0x0000541006067816 */ /* 0x000fe2000000000d */
[----:B------:R-:W-:Y:S01]  /*4be0*/  IMAD R214, R0, 0x2, R209 ;  /* 0x0000000200d67824 */ /* 0x000fe200078e02d1 */
[----:B---3--:R-:W-:Y:S01]  /*4bf0*/  FMNMX.FTZ R10, R38, R39, !PT ;  /* 0x00000027260a7209 */ /* 0x008fe20007810000 */
[----:B------:R-:W-:Y:S01]  /*4c00*/  IMAD R213, R0, 0x2, R211 ;  /* 0x0000000200d57824 */ /* 0x000fe200078e02d3 */
[----:B------:R-:W-:Y:S01]  /*4c10*/  FSEL R128, R73, -INF , !P6 ;  /* 0xff80000049807808 */ /* 0x000fe20007000000 */
[----:B------:R3:W-:Y:S01]  /*4c20*/  MUFU.EX2 R242, R2 ;  /* 0x0000000200f27308 */ /* 0x0007e20000000800 */
[----:B------:R-:W-:Y:S01]  /*4c30*/  FSEL R22, R67, -INF , !P5 ;  /* 0xff80000043167808 */ /* 0x000fe20006800000 */
[----:B------:R-:W4:Y:S01]  /*4c40*/  LDSM.16.MT88.4 R84, [R209+0xa000] ;  /* 0x00a00000d154783b */ /* 0x000f220000004200 */
[----:B------:R-:W-:Y:S02]  /*4c50*/  FSEL R129, R71, -INF , !P3 ;  /* 0xff80000047817808 */ /* 0x000fe40005800000 */
[----:B------:R-:W-:Y:S01]  /*4c60*/  FSEL R28, R74, -INF , !P2 ;  /* 0xff8000004a1c7808 */ /* 0x000fe20005000000 */
[----:B------:R-:W5:Y:S01]  /*4c70*/  LDSM.16.MT88.4 R52, [R211+0xa000] ;  /* 0x00a00000d334783b */ /* 0x000f620000004200 */
[----:B------:R-:W-:Y:S01]  /*4c80*/  FSEL R29, R75, -INF , !P1 ;  /* 0xff8000004b1d7808 */ /* 0x000fe20004800000 */
[----:B------:R2:W4:Y:S01]  /*4c90*/  MUFU.EX2 R241, R3 ;  /* 0x0000000300f17308 */ /* 0x0005220000000800 */
[----:B-1----:R-:W-:Y:S01]  /*4ca0*/  SHF.R.U32.HI R9, RZ, 0x8, R4 ;  /* 0x00000008ff097819 */ /* 0x002fe20000011604 */
[----:B------:R-:W1:Y:S01]  /*4cb0*/  LDSM.16.MT88.4 R112, [R214+0xa000] ;  /* 0x00a00000d670783b */ /* 0x000e620000004200 */
[----:B------:R-:W-:-:S02]  /*4cc0*/  LOP3.LUT R4, R7, 0xff, RZ, 0xc0, !PT ;  /* 0x000000ff07047812 */ /* 0x000fc400078ec0ff */
[----:B------:R-:W-:Y:S01]  /*4cd0*/  PRMT R9, R11, 0x5410, R9 ;  /* 0x000054100b097816 */ /* 0x000fe20000000009 */
[----:B------:R-:W1:Y:S01]  /*4ce0*/  LDSM.16.MT88.4 R96, [R213+0xa000] ;  /* 0x00a00000d560783b */ /* 0x000e620000004200 */
[----:B------:R-:W-:Y:S01]  /*4cf0*/  PRMT R5, R4, 0x5410, R5 ;  /* 0x0000541004057816 */ /* 0x000fe20000000005 */
[----:B------:R-:W-:Y:S02]  /*4d00*/  IMAD.U32 R4, RZ, RZ, UR4 ;  /* 0x00000004ff047e24 */ /* 0x000fe4000f8e00ff */
[----:B------:R-:W-:Y:S03]  /*4d10*/  LDSM.16.MT88.4 R116, [R209+0xb000] ;  /* 0x00b00000d174783b */ /* 0x000fe60000004200 */
[----:B---3--:R-:W-:Y:S01]  /*4d20*/  LEA R2, R4, UR4, 0x10 ;  /* 0x0000000404027c11 */ /* 0x008fe2000f8e80ff */
[----:B------:R-:W-:Y:S01]  /*4d30*/  LDSM.16.MT88.4 R100, [R211+0xb000] ;  /* 0x00b00000d364783b */ /* 0x000fe20000004200 */
[----:B--2---:R-:W-:-:S02]  /*4d40*/  F2FP.F16.F32.PACK_AB R4, R243, R244 ;  /* 0x000000f4f304723e */ /* 0x004fc400000000ff */
[----:B------:R-:W-:Y:S01]  /*4d50*/  F2FP.F16.F32.PACK_AB R3, R246, R245 ;  /* 0x000000f5f603723e */ /* 0x000fe200000000ff */
[----:B------:R-:W-:Y:S01]  /*4d60*/  LDSM.16.MT88.4 R80, [R214+0xb000] ;  /* 0x00b00000d650783b */ /* 0x000fe20000004200 */
[--C-:B------:R-:W-:Y:S02]  /*4d70*/  HSET2.LE.AND R7, R6, R2.reuse, PT ;  /* 0x0000000206077233 */ /* 0x100fe40003803000 */
[--C-:B------:R-:W-:Y:S01]  /*4d80*/  HSET2.LE.AND R0, R14, R2.reuse, PT ;  /* 0x000000020e007233 */ /* 0x100fe20003803000 */
[----:B------:R-:W-:Y:S01]  /*4d90*/  LDSM.16.MT88.4 R48, [R213+0xb000] ;  /* 0x00b00000d530783b */ /* 0x000fe20000004200 */
[----:B------:R-:W-:Y:S02]  /*4da0*/  HSET2.LE.AND R5, R5, R2, PT ;  /* 0x0000000205057233 */ /* 0x000fe40003803000 */
[----:B------:R-:W-:Y:S01]  /*4db0*/  LOP3.LUT R7, R7, R4, RZ, 0xc0, !PT ;  /* 0x0000000407077212 */ /* 0x000fe200078ec0ff */
[----:B------:R-:W-:Y:S01]  /*4dc0*/  LDSM.16.MT88.4 R156, [R209+0xa800] ;  /* 0x00a80000d19c783b */ /* 0x000fe20000004200 */
[----:B------:R-:W-:-:S02]  /*4dd0*/  FMNMX.FTZ R4, R31, R10, !PT ;  /* 0x0000000a1f047209 */ /* 0x000fc40007810000 */
[----:B------:R-:W-:Y:S01]  /*4de0*/  LOP3.LUT R6, R0, R3, RZ, 0xc0, !PT ;  /* 0x0000000300067212 */ /* 0x000fe200078ec0ff */
[----:B------:R-:W-:Y:S01]  /*4df0*/  LDSM.16.MT88.4 R172, [R211+0xa800] ;  /* 0x00a80000d3ac783b */ /* 0x000fe20000004200 */
[----:B------:R-:W-:Y:S02]  /*4e00*/  HSET2.LE.AND R0, R9, R2, PT ;  /* 0x0000000209007233 */ /* 0x000fe40003803000 */
[----:B------:R-:W-:Y:S01]  /*4e10*/  F2FP.F16.F32.PACK_AB R3, R247, R248 ;  /* 0x000000f8f703723e */ /* 0x000fe200000000ff */
[----:B------:R-:W-:Y:S01]  /*4e20*/  LDSM.16.MT88.4 R64, [R214+0xa800] ;  /* 0x00a80000d640783b */ /* 0x000fe20000004200 */
[----:B------:R-:W-:Y:S02]  /*4e30*/  FMNMX.FTZ R10, R32, R4, !PT ;  /* 0x00000004200a7209 */ /* 0x000fe40007810000 */
[----:B------:R-:W-:Y:S01]  /*4e40*/  LOP3.LUT R4, R0, R3, RZ, 0xc0, !PT ;  /* 0x0000000300047212 */ /* 0x000fe200078ec0ff */
[----:B------:R-:W-:Y:S01]  /*4e50*/  LDSM.16.MT88.4 R176, [R213+0xa800] ;  /* 0x00a80000d5b0783b */ /* 0x000fe20000004200 */
[----:B------:R-:W-:Y:S01]  /*4e60*/  FMNMX.FTZ R3, R132, R10, !PT ;  /* 0x0000000a84037209 */ /* 0x000fe20007810000 */
[----:B------:R-:W-:Y:S01]  /*4e70*/  IMAD.WIDE.U32 R10, R15, -0x2daee0ad, RZ ;  /* 0xd2511f530f0a7825 */ /* 0x000fe200078e00ff */
[----:B----4-:R-:W-:Y:S01]  /*4e80*/  F2FP.F16.F32.PACK_AB R9, R241, R242 ;  /* 0x000000f2f109723e */ /* 0x010fe200000000ff */
[----:B------:R-:W-:Y:S01]  /*4e90*/  LDSM.16.MT88.4 R140, [R209+0xb800] ;  /* 0x00b80000d18c783b */ /* 0x000fe20000004200 */
[----:B------:R-:W-:-:S02]  /*4ea0*/  FMNMX.FTZ R3, R130, R3, !PT ;  /* 0x0000000382037209 */ /* 0x000fc40007810000 */
[----:B------:R-:W-:Y:S01]  /*4eb0*/  LOP3.LUT R5, R5, R9, RZ, 0xc0, !PT ;  /* 0x0000000905057212 */ /* 0x000fe200078ec0ff */
[----:B------:R-:W-:Y:S01]  /*4ec0*/  LDSM.16.MT88.4 R180, [R211+0xb800] ;  /* 0x00b80000d3b4783b */ /* 0x000fe20000004200 */
[----:B------:R-:W-:Y:S02]  /*4ed0*/  FMNMX.FTZ R3, R131, R3, !PT ;  /* 0x0000000383037209 */ /* 0x000fe40007810000 */
[----:B------:R-:W-:Y:S01]  /*4ee0*/  FMNMX.FTZ R9, R47, R77, !PT ;  /* 0x0000004d2f097209 */ /* 0x000fe20007810000 */
[----:B------:R-:W-:Y:S01]  /*4ef0*/  LDSM.16.MT88.4 R188, [R214+0xb800] ;  /* 0x00b80000d6bc783b */ /* 0x000fe20000004200 */
[----:B------:R-:W-:Y:S01]  /*4f00*/  FMNMX.FTZ R3, R128, R3, !PT ;  /* 0x0000000380037209 */ /* 0x000fe20007810000 */
[C---:B------:R-:W-:Y:S01]  /*4f10*/  HMMA.16816.F32 R144, R4.reuse, R84, RZ ;  /* 0x000000540490723c */ /* 0x040fe200000018ff */
[----:B------:R-:W-:Y:S01]  /*4f20*/  FMNMX.FTZ R13, R46, R9, !PT ;  /* 0x000000092e0d7209 */ /* 0x000fe20007810000 */
[----:B------:R-:W-:Y:S01]  /*4f30*/  FFMA.FTZ R9, R33, UR38, -R12 ;  /* 0x0000002621097c23 */ /* 0x000fe2000801080c */
[----:B------:R-:W-:Y:S01]  /*4f40*/  FSEL R33, R70, -INF , !P4 ;  /* 0xff80000046217808 */ /* 0x000fe20006000000 */
[----:B------:R-:W2:Y:S01]  /*4f50*/  SHFL.BFLY PT, R14, R3, 0x2, 0x1f ;  /* 0x0c401f00030e7f89 */ /* 0x000ea200000e0000 */
[----:B------:R-:W-:Y:S01]  /*4f60*/  FMNMX.FTZ R13, R22, R13, !PT ;  /* 0x0000000d160d7209 */ /* 0x000fe20007810000 */
[----:B------:R3:W-:Y:S01]  /*4f70*/  MUFU.EX2 R240, R9 ;  /* 0x0000000900f07308 */ /* 0x0007e20000000800 */
[----:B------:R-:W-:Y:S01]  /*4f80*/  LOP3.LUT R0, R167, UR20, R234, 0x96, !PT ;  /* 0x00000014a7007c12 */ /* 0x000fe2000f8e96ea */
[C---:B-----5:R-:W-:Y:S01]  /*4f90*/  HMMA.16816.F32 R160, R4.reuse, R52, RZ ;  /* 0x0000003404a0723c */ /* 0x060fe200000018ff */
[----:B------:R-:W-:Y:S01]  /*4fa0*/  FMNMX.FTZ R13, R33, R13, !PT ;  /* 0x0000000d210d7209 */ /* 0x000fe20007810000 */
[----:B------:R-:W-:Y:S01]  /*4fb0*/  LDSM.16.MT88.4 R184, [R213+0xb800] ;  /* 0x00b80000d5b8783b */ /* 0x000fe20000004200 */
[----:B------:R-:W-:Y:S01]  /*4fc0*/  LOP3.LUT R15, R10, 0xffff, RZ, 0xc0, !PT ;  /* 0x0000ffff0a0f7812 */ /* 0x000fe200078ec0ff */
[----:B------:R-:W-:Y:S01]  /*4fd0*/  IMAD.WIDE.U32 R164, R0, -0x326172a9, RZ ;  /* 0xcd9e8d5700a47825 */ /* 0x000fe200078e00ff */
[----:B------:R-:W-:Y:S01]  /*4fe0*/  FMNMX.FTZ R13, R129, R13, !PT ;  /* 0x0000000d810d7209 */ /* 0x000fe20007810000 */
[----:B-1----:R-:W-:Y:S01]  /*4ff0*/  HMMA.16816.F32 R40, R4, R112, RZ ;  /* 0x000000700428723c */ /* 0x002fe200000018ff */
[----:B------:R-:W-:-:S02]  /*5000*/  LOP3.LUT R0, R11, UR29, R16, 0x96, !PT ;  /* 0x0000001d0b007c12 */ /* 0x000fc4000f8e9610 */
[----:B------:R-:W-:Y:S01]  /*5010*/  FMNMX.FTZ R11, R28, R13, !PT ;  /* 0x0000000d1c0b7209 */ /* 0x000fe20007810000 */
[----:B------:R-:W-:Y:S01]  /*5020*/  STL.64 [R1+0x10], R164 ;  /* 0x000010a401007387 */ /* 0x000fe20000100a00 */
[----:B------:R-:W-:Y:S01]  /*5030*/  LOP3.LUT R20, R10, 0xff, RZ, 0xc0, !PT ;  /* 0x000000ff0a147812 */ /* 0x000fe200078ec0ff */
[C---:B------:R-:W-:Y:S01]  /*5040*/  HMMA.16816.F32 R56, R4.reuse, R96, RZ ;  /* 0x000000600438723c */ /* 0x040fe200000018ff */
[----:B------:R-:W-:Y:S01]  /*5050*/  SHF.R.U32.HI R18, RZ, 0x10, R10 ;  /* 0x00000010ff127819 */ /* 0x000fe2000001160a */
[----:B---3--:R-:W-:Y:S01]  /*5060*/  FFMA.FTZ R9, R34, UR38, -R12 ;  /* 0x0000002622097c23 */ /* 0x008fe2000801080c */
[----:B------:R-:W-:Y:S01]  /*5070*/  SHF.R.U32.HI R19, RZ, 0x18, R10 ;  /* 0x00000018ff137819 */ /* 0x000fe2000001160a */
[----:B------:R-:W-:Y:S01]  /*5080*/  FFMA.FTZ R10, R25, UR38, -R12 ;  /* 0x00000026190a7c23 */ /* 0x000fe2000801080c */
[----:B------:R-:W-:Y:S01]  /*5090*/  SHF.R.U32.HI R13, RZ, 0x18, R0 ;  /* 0x00000018ff0d7819 */ /* 0x000fe20000011600 */
[----:B------:R1:W3:Y:S01]  /*50a0*/  MUFU.EX2 R239, R9 ;  /* 0x0000000900ef7308 */ /* 0x0002e20000000800 */
[----:B--2---:R-:W-:Y:S01]  /*50b0*/  FMNMX.FTZ R3, R3, R14, !PT ;  /* 0x0000000e03037209 */ /* 0x004fe20007810000 */
[----:B------:R-:W-:Y:S01]  /*50c0*/  HMMA.16816.F32 R72, R4, R116, RZ ;  /* 0x000000740448723c */ /* 0x000fe200000018ff */
[----:B------:R-:W-:-:S02]  /*50d0*/  LOP3.LUT R14, R0, 0xff, RZ, 0xc0, !PT ;  /* 0x000000ff000e7812 */ /* 0x000fc400078ec0ff */
[----:B------:R-:W-:Y:S01]  /*50e0*/  SHF.R.U32.HI R15, RZ, 0x8, R15 ;  /* 0x00000008ff0f7819 */ /* 0x000fe2000001160f */
[----:B------:R-:W2:Y:S01]  /*50f0*/  SHFL.BFLY PT, R17, R3, 0x1, 0x1f ;  /* 0x0c201f0003117f89 */ /* 0x000ea200000e0000 */
[----:B------:R-:W-:Y:S01]  /*5100*/  LOP3.LUT R18, R18, 0xff, RZ, 0xc0, !PT ;  /* 0x000000ff12127812 */ /* 0x000fe200078ec0ff */
[----:B------:R4:W-:Y:S01]  /*5110*/  MUFU.EX2 R138, R10 ;  /* 0x0000000a008a7308 */ /* 0x0009e20000000800 */
[----:B------:R-:W-:Y:S01]  /*5120*/  PRMT R15, R20, 0x5410, R15 ;  /* 0x00005410140f7816 */ /* 0x000fe2000000000f */
[----:B------:R-:W-:Y:S01]  /*5130*/  HMMA.16816.F32 R88, R4, R100, RZ ;  /* 0x000000640458723c */ /* 0x000fe200000018ff */
[----:B------:R-:W-:Y:S02]  /*5140*/  PRMT R18, R18, 0x5410, R19 ;  /* 0x0000541012127816 */ /* 0x000fe40000000013 */
[----:B------:R-:W-:-:S03]  /*5150*/  LOP3.LUT R21, R165, UR19, R24, 0x96, !PT ;  /* 0x00000013a5157c12 */ /* 0x000fc6000f8e9618 */
[----:B------:R-:W-:Y:S01]  /*5160*/  HMMA.16816.F32 R104, R4, R80, RZ ;  /* 0x000000500468723c */ /* 0x000fe200000018ff */
[----:B-1----:R-:W-:Y:S01]  /*5170*/  FFMA.FTZ R9, R35, UR38, -R12 ;  /* 0x0000002623097c23 */ /* 0x002fe2000801080c */
[----:B------:R-:W-:-:S03]  /*5180*/  SHF.R.U32.HI R12, RZ, 0x10, R0 ;  /* 0x00000010ff0c7819 */ /* 0x000fc60000011600 */
[----:B------:R1:W-:Y:S01]  /*5190*/  MUFU.EX2 R238, R9 ;  /* 0x0000000900ee7308 */ /* 0x0003e20000000800 */
[----:B------:R-:W-:Y:S01]  /*51a0*/  HMMA.16816.F32 R120, R4, R48, RZ ;  /* 0x000000300478723c */ /* 0x000fe200000018ff */
[----:B----4-:R-:W-:-:S05]  /*51b0*/  FFMA.FTZ R10, R44, UR38, -R8 ;  /* 0x000000262c0a7c23 */ /* 0x010fca0008010808 */
[----:B------:R-:W-:Y:S01]  /*51c0*/  HMMA.16816.F32 R152, R4, R86, RZ ;  /* 0x000000560498723c */ /* 0x000fe200000018ff */
[----:B------:R4:W-:Y:S01]  /*51d0*/  MUFU.EX2 R233, R10 ;  /* 0x0000000a00e97308 */ /* 0x0009e20000000800 */
[----:B--2---:R-:W-:Y:S01]  /*51e0*/  FMNMX.FTZ R136, R3, R17, !PT ;  /* 0x0000001103887209 */ /* 0x004fe20007810000 */
[----:B------:R-:W-:-:S03]  /*51f0*/  FFMA.FTZ R3, R37, UR38, -R8 ;  /* 0x0000002625037c23 */ /* 0x000fc60008010808 */
[----:B------:R-:W-:Y:S01]  /*5200*/  FSETP.NEU.FTZ.AND P1, PT, R136, -INF , PT ;  /* 0xff8000008800780b */ /* 0x000fe20003f3d000 */
[C---:B------:R-:W-:Y:S02]  /*5210*/  HMMA.16816.F32 R168, R4.reuse, R54, RZ ;  /* 0x0000003604a8723c */ /* 0x040fe400000018ff */
[----:B------:R3:W-:Y:S01]  /*5220*/  MUFU.EX2 R35, R3 ;  /* 0x0000000300237308 */ /* 0x0007e20000000800 */
[----:B-1----:R-:W-:Y:S02]  /*5230*/  FMNMX.FTZ R9, R29, R11, !PT ;  /* 0x0000000b1d097209 */ /* 0x002fe40007810000 */
[----:B------:R-:W-:Y:S01]  /*5240*/  LOP3.LUT R11, R0, 0xffff, RZ, 0xc0, !PT ;  /* 0x0000ffff000b7812 */ /* 0x000fe200078ec0ff */
[----:B------:R-:W-:Y:S01]  /*5250*/  HMMA.16816.F32 R24, R4, R114, RZ ;  /* 0x000000720418723c */ /* 0x000fe200000018ff */
[----:B------:R-:W-:Y:S01]  /*5260*/  LOP3.LUT R0, R12, 0xff, RZ, 0xc0, !PT ;  /* 0x000000ff0c007812 */ /* 0x000fe200078ec0ff */
[----:B------:R-:W1:Y:S01]  /*5270*/  SHFL.BFLY PT, R16, R9, 0x2, 0x1f ;  /* 0x0c401f0009107f89 */ /* 0x000e6200000e0000 */
[----:B----4-:R-:W-:Y:S01]  /*5280*/  SHF.R.U32.HI R10, RZ, 0x8, R11 ;  /* 0x00000008ff0a7819 */ /* 0x010fe2000001160b */
[----:B------:R-:W-:-:S02]  /*5290*/  FFMA.FTZ R11, R45, UR38, -R8 ;  /* 0x000000262d0b7c23 */ /* 0x000fc40008010808 */
[C---:B------:R-:W-:Y:S01]  /*52a0*/  HMMA.16816.F32 R60, R4.reuse, R98, RZ ;  /* 0x00000062043c723c */ /* 0x040fe200000018ff */
[----:B------:R-:W-:Y:S01]  /*52b0*/  PRMT R12, R14, 0x5410, R10 ;  /* 0x000054100e0c7816 */ /* 0x000fe2000000000a */
[----:B------:R2:W4:Y:S01]  /*52c0*/  MUFU.EX2 R139, R11 ;  /* 0x0000000b008b7308 */ /* 0x0005220000000800 */
[----:B------:R-:W-:Y:S01]  /*52d0*/  HSET2.LE.AND R10, R15, R2, PT ;  /* 0x000000020f0a7233 */ /* 0x000fe20003803000 */
[----:B------:R-:W-:Y:S01]  /*52e0*/  IMAD.WIDE.U32 R14, R21, -0x2daee0ad, RZ ;  /* 0xd2511f53150e7825 */ /* 0x000fe200078e00ff */
[----:B---3--:R-:W-:Y:S01]  /*52f0*/  F2FP.F16.F32.PACK_AB R3, R239, R240 ;  /* 0x000000f0ef03723e */ /* 0x008fe200000000ff */
[C---:B------:R-:W-:Y:S06]  /*5300*/  HMMA.16816.F32 R68, R4.reuse, R118, RZ ;  /* 0x000000760444723c */ /* 0x040fec00000018ff */
[C---:B------:R-:W-:Y:S06]  /*5310*/  HMMA.16816.F32 R92, R4.reuse, R102, RZ ;  /* 0x00000066045c723c */ /* 0x040fec00000018ff */
[----:B------:R-:W-:Y:S01]  /*5320*/  HMMA.16816.F32 R108, R4, R82, RZ ;  /* 0x00000052046c723c */ /* 0x000fe200000018ff */
[----:B--2---:R-:W-:Y:S01]  /*5330*/  PRMT R11, R0, 0x5410, R13 ;  /* 0x00005410000b7816 */ /* 0x004fe2000000000d */
[----:B------:R-:W-:Y:S01]  /*5340*/  FFMA.FTZ R0, R36, UR38, -R8 ;  /* 0x0000002624007c23 */ /* 0x000fe20008010808 */
[----:B-1----:R-:W-:-:S02]  /*5350*/  FMNMX.FTZ R13, R9, R16, !PT ;  /* 0x00000010090d7209 */ /* 0x002fc40007810000 */
[----:B----4-:R-:W-:Y:S01]  /*5360*/  F2FP.F16.F32.PACK_AB R9, R139, R233 ;  /* 0x000000e98b09723e */ /* 0x010fe200000000ff */
[----:B------:R1:W2:Y:S01]  /*5370*/  MUFU.EX2 R133, R0 ;  /* 0x0000000000857308 */ /* 0x0002a20000000800 */
[----:B------:R-:W-:Y:S01]  /*5380*/  HSET2.LE.AND R8, R11, R2, PT ;  /* 0x000000020b087233 */ /* 0x000fe20003803000 */
[----:B------:R-:W-:Y:S01]  /*5390*/  HMMA.16816.F32 R148, R4, R50, RZ ;  /* 0x000000320494723c */ /* 0x000fe200000018ff */
[----:B------:R-:W-:-:S03]  /*53a0*/  F2FP.F16.F32.PACK_AB R11, R138, R238 ;  /* 0x000000ee8a0b723e */ /* 0x000fc600000000ff */
[----:B------:R-:W-:Y:S01]  /*53b0*/  LOP3.LUT R125, R8, R9, RZ, 0xc0, !PT ;  /* 0x00000009087d7212 */ /* 0x000fe200078ec0ff */
[----:B------:R-:W-:Y:S01]  /*53c0*/  FMUL.FTZ R8, R136, UR38 ;  /* 0x0000002688087c20 */ /* 0x000fe20008410000 */
[----:B------:R-:W3:Y:S01]  /*53d0*/  SHFL.BFLY PT, R9, R13, 0x1, 0x1f ;  /* 0x0c201f000d097f89 */ /* 0x000ee200000e0000 */
[----:B------:R-:W-:Y:S01]  /*53e0*/  LOP3.LUT R126, R10, R11, RZ, 0xc0, !PT ;  /* 0x0000000b0a7e7212 */ /* 0x000fe200078ec0ff */
[----:B------:R-:W-:Y:S02]  /*53f0*/  IMAD.WIDE.U32 R10, R78, -0x2daee0ad, RZ ;  /* 0xd2511f534e0a7825 */ /* 0x000fe400078e00ff */
[----:B------:R-:W-:Y:S02]  /*5400*/  FSEL R8, R8, RZ, P1 ;  /* 0x000000ff08087208 */ /* 0x000fe40000800000 */
[----:B-1----:R-:W-:-:S03]  /*5410*/  HSET2.LE.AND R0, R12, R2, PT ;  /* 0x000000020c007233 */ /* 0x002fc60003803000 */
[----:B------:R-:W-:Y:S02]  /*5420*/  FFMA.FTZ R4, R39, UR38, -R8 ;  /* 0x0000002627047c23 */ /* 0x000fe40008010808 */
[----:B------:R-:W-:Y:S02]  /*5430*/  LOP3.LUT R124, R0, R3, RZ, 0xc0, !PT ;  /* 0x00000003007c7212 */ /* 0x000fe400078ec0ff */
[----:B------:R-:W-:Y:S01]  /*5440*/  MUFU.EX2 R30, R4 ;  /* 0x00000004001e7308 */ /* 0x000fe20000000800 */
[----:B------:R-:W-:Y:S02]  /*5450*/  HSET2.LE.AND R0, R18, R2, PT ;  /* 0x0000000212007233 */ /* 0x000fe40003803000 */
[----:B--2---:R-:W-:-:S04]  /*5460*/  F2FP.F16.F32.PACK_AB R3, R35, R133 ;  /* 0x000000852303723e */ /* 0x004fc800000000ff */
[----:B------:R-:W-:Y:S01]  /*5470*/  LOP3.LUT R127, R0, R3, RZ, 0xc0, !PT ;  /* 0x00000003007f7212 */ /* 0x000fe200078ec0ff */
[----:B------:R-:W-:Y:S01]  /*5480*/  FFMA.FTZ R0, R38, UR38, -R8 ;  /* 0x0000002626007c23 */ /* 0x000fe20008010808 */
[----:B------:R-:W-:Y:S02]  /*5490*/  LOP3.LUT R3, R11, UR18, R166, 0x96, !PT ;  /* 0x000000120b037c12 */ /* 0x000fe4000f8e96a6 */
[----:B---3--:R-:W-:Y:S01]  /*54a0*/  FMNMX.FTZ R135, R13, R9, !PT ;  /* 0x000000090d877209 */ /* 0x008fe20007810000 */
[----:B------:R1:W-:Y:S02]  /*54b0*/  MUFU.EX2 R34, R0 ;  /* 0x0000000000227308 */ /* 0x0003e40000000800 */
[----:B------:R-:W-:Y:S01]  /*54c0*/  IMAD.WIDE.U32 R6, R3, -0x326172a9, RZ ;  /* 0xcd9e8d5703067825 */ /* 0x000fe200078e00ff */
[----:B------:R-:W-:Y:S01]  /*54d0*/  FSETP.NEU.FTZ.AND P1, PT, R135, -INF , PT ;  /* 0xff8000008700780b */ /* 0x000fe20003f3d000 */
[----:B------:R-:W-:Y:S03]  /*54e0*/  HMMA.16816.F32 R144, R124, R156, R144 ;  /* 0x0000009c7c90723c */ /* 0x000fe60000001890 */
[----:B------:R-:W-:-:S03]  /*54f0*/  LOP3.LUT R3, R7, UR17, R164, 0x96, !PT ;  /* 0x0000001107037c12 */ /* 0x000fc6000f8e96a4 */
[C---:B------:R-:W-:Y:S06]  /*5500*/  HMMA.16816.F32 R160, R124.reuse, R172, R160 ;  /* 0x000000ac7ca0723c */ /* 0x040fec00000018a0 */
[----:B------:R-:W-:Y:S01]  /*5510*/  HMMA.16816.F32 R40, R124, R64, R40 ;  /* 0x000000407c28723c */ /* 0x000fe20000001828 */
[----:B-1----:R-:W-:-:S05]  /*5520*/  LOP3.LUT R0, R15, UR16, R10, 0x96, !PT ;  /* 0x000000100f007c12 */ /* 0x002fca000f8e960a */
[----:B------:R-:W-:-:S04]  /*5530*/  IMAD.WIDE.U32 R16, R0, -0x326172a9, RZ ;  /* 0xcd9e8d5700107825 */ /* 0x000fc800078e00ff */
[----:B------:R-:W-:Y:S01]  /*5540*/  FFMA.FTZ R0, R31, UR38, -R8 ;  /* 0x000000261f007c23 */ /* 0x000fe20008010808 */
[----:B------:R-:W-:Y:S03]  /*5550*/  HMMA.16816.F32 R56, R124, R176, R56 ;  /* 0x000000b07c38723c */ /* 0x000fe60000001838 */
[----:B------:R1:W-:Y:S01]  /*5560*/  MUFU.EX2 R23, R0 ;  /* 0x0000000000177308 */ /* 0x0003e20000000800 */
[----:B------:R-:W-:Y:S01]  /*5570*/  LOP3.LUT R4, R17, UR15, R6, 0x96, !PT ;  /* 0x0000000f11047c12 */ /* 0x000fe2000f8e9606 */
[----:B------:R-:W-:-:S04]  /*5580*/  IMAD.WIDE.U32 R6, R3, -0x2daee0ad, RZ ;  /* 0xd2511f5303067825 */ /* 0x000fc800078e00ff */
[----:B------:R-:W-:Y:S01]  /*5590*/  FFMA.FTZ R3, R32, UR38, -R8 ;  /* 0x0000002620037c23 */ /* 0x000fe20008010808 */
[C---:B------:R-:W-:Y:S01]  /*55a0*/  HMMA.16816.F32 R72, R124.reuse, R140, R72 ;  /* 0x0000008c7c48723c */ /* 0x040fe20000001848 */
[----:B------:R-:W-:Y:S02]  /*55b0*/  IMAD.WIDE.U32 R236, R4, -0x2daee0ad, RZ ;  /* 0xd2511f5304ec7825 */ /* 0x000fe400078e00ff */
[----:B------:R2:W3:Y:S03]  /*55c0*/  MUFU.EX2 R21, R3 ;  /* 0x0000000300157308 */ /* 0x0004e60000000800 */
[C---:B------:R-:W-:Y:S06]  /*55d0*/  HMMA.16816.F32 R88, R124.reuse, R180, R88 ;  /* 0x000000b47c58723c */ /* 0x040fec0000001858 */
[----:B------:R-:W-:Y:S01]  /*55e0*/  HMMA.16816.F32 R104, R124, R188, R104 ;  /* 0x000000bc7c68723c */ /* 0x000fe20000001868 */
[----:B-1----:R-:W-:-:S05]  /*55f0*/  FMUL.FTZ R0, R135, UR38 ;  /* 0x0000002687007c20 */ /* 0x002fca0008410000 */
[----:B------:R-:W-:Y:S01]  /*5600*/  FSEL R0, R0, RZ, P1 ;  /* 0x000000ff00007208 */ /* 0x000fe20000800000 */
[----:B------:R-:W-:Y:S01]  /*5610*/  HMMA.16816.F32 R120, R124, R184, R120 ;  /* 0x000000b87c78723c */ /* 0x000fe20000001878 */
[----:B--2---:R-:W-:-:S03]  /*5620*/  LOP3.LUT R3, R237, UR12, R6, 0x96, !PT ;  /* 0x0000000ced037c12 */ /* 0x004fc6000f8e9606 */
[----:B------:R-:W-:Y:S01]  /*5630*/  FFMA.FTZ R4, R47, UR38, -R0 ;  /* 0x000000262f047c23 */ /* 0x000fe20008010800 */
[----:B------:R-:W-:Y:S01]  /*5640*/  LOP3.LUT R6, R7, UR14, R14, 0x96, !PT ;  /* 0x0000000e07067c12 */ /* 0x000fe2000f8e960e */
[C---:B------:R-:W-:Y:S02]  /*5650*/  HMMA.16816.F32 R152, R124.reuse, R158, R152 ;  /* 0x0000009e7c98723c */ /* 0x040fe40000001898 */
[----:B------:R1:W-:Y:S02]  /*5660*/  MUFU.EX2 R20, R4 ;  /* 0x0000000400147308 */ /* 0x0003e40000000800 */
[----:B------:R-:W-:Y:S02]  /*5670*/  IMAD.WIDE.U32 R12, R6, -0x326172a9, RZ ;  /* 0xcd9e8d57060c7825 */ /* 0x000fe400078e00ff */
[C---:B------:R-:W-:Y:S06]  /*5680*/  HMMA.16816.F32 R168, R124.reuse, R174, R168 ;  /* 0x000000ae7ca8723c */ /* 0x040fec00000018a8 */
[C---:B------:R-:W-:Y:S06]  /*5690*/  HMMA.16816.F32 R60, R124.reuse, R178, R60 ;  /* 0x000000b27c3c723c */ /* 0x040fec000000183c */
[----:B------:R-:W-:Y:S01]  /*56a0*/  HMMA.16816.F32 R92, R124, R182, R92 ;  /* 0x000000b67c5c723c */ /* 0x000fe2000000185c */
[----:B-1----:R-:W-:-:S04]  /*56b0*/  IMAD.WIDE.U32 R4, R3, -0x326172a9, RZ ;  /* 0xcd9e8d5703047825 */ /* 0x002fc800078e00ff */
[----:B------:R-:W-:-:S04]  /*56c0*/  FFMA.FTZ R3, R46, UR38, -R0 ;  /* 0x000000262e037c23 */ /* 0x000fc80008010800 */
[----:B------:R1:W-:Y:S01]  /*56d0*/  MUFU.EX2 R19, R3 ;  /* 0x0000000300137308 */ /* 0x0003e20000000800 */
[C---:B------:R-:W-:Y:S01]  /*56e0*/  LOP3.LUT R6, R4.reuse, 0xffff, RZ, 0xc0, !PT ;  /* 0x0000ffff04067812 */ /* 0x040fe200078ec0ff */
[C---:B------:R-:W-:Y:S01]  /*56f0*/  HMMA.16816.F32 R44, R124.reuse, R66, R24 ;  /* 0x000000427c2c723c */ /* 0x040fe20000001818 */
[----:B------:R-:W-:Y:S02]  /*5700*/  LOP3.LUT R9, R4, 0xff, RZ, 0xc0, !PT ;  /* 0x000000ff04097812 */ /* 0x000fe400078ec0ff */
[----:B------:R-:W-:Y:S02]  /*5710*/  SHF.R.U32.HI R10, RZ, 0x18, R4 ;  /* 0x00000018ff0a7819 */ /* 0x000fe40000011604 */
[----:B------:R-:W-:Y:S01]  /*5720*/  SHF.R.U32.HI R6, RZ, 0x8, R6 ;  /* 0x00000008ff067819 */ /* 0x000fe20000011606 */
[----:B------:R-:W-:Y:S03]  /*5730*/  HMMA.16816.F32 R108, R124, R190, R108 ;  /* 0x000000be7c6c723c */ /* 0x000fe6000000186c */
[----:B------:R-:W-:-:S02]  /*5740*/  PRMT R6, R9, 0x5410, R6 ;  /* 0x0000541009067816 */ /* 0x000fc40000000006 */
[----:B-1----:R-:W-:Y:S01]  /*5750*/  SHF.R.U32.HI R3, RZ, 0x10, R4 ;  /* 0x00000010ff037819 */ /* 0x002fe20000011604 */
[----:B------:R-:W-:-:S03]  /*5760*/  FFMA.FTZ R4, R22, UR38, -R0 ;  /* 0x0000002616047c23 */ /* 0x000fc60008010800 */
[----:B------:R-:W-:Y:S01]  /*5770*/  LOP3.LUT R7, R3, 0xff, RZ, 0xc0, !PT ;  /* 0x000000ff03077812 */ /* 0x000fe200078ec0ff */
[----:B------:R1:W2:Y:S01]  /*5780*/  MUFU.EX2 R18, R4 ;  /* 0x0000000400127308 */ /* 0x0002a20000000800 */
[----:B------:R-:W-:Y:S01]  /*5790*/  LOP3.LUT R3, R5, UR22, R12, 0x96, !PT ;  /* 0x0000001605037c12 */ /* 0x000fe2000f8e960c */
[----:B------:R-:W-:Y:S01]  /*57a0*/  FFMA.FTZ R5, R77, UR38, -R0 ;  /* 0x000000264d057c23 */ /* 0x000fe20008010800 */
[----:B------:R-:W-:Y:S01]  /*57b0*/  PRMT R10, R7, 0x5410, R10 ;  /* 0x00005410070a7816 */ /* 0x000fe2000000000a */
[C---:B------:R-:W-:Y:S01]  /*57c0*/  HMMA.16816.F32 R76, R124.reuse, R142, R68 ;  /* 0x0000008e7c4c723c */ /* 0x040fe20000001844 */
[----:B------:R-:W-:Y:S02]  /*57d0*/  SHF.R.U32.HI R7, RZ, 0x10, R3 ;  /* 0x00000010ff077819 */ /* 0x000fe40000011603 */
[----:B------:R-:W-:Y:S01]  /*57e0*/  LOP3.LUT R9, R3, 0xff, RZ, 0xc0, !PT ;  /* 0x000000ff03097812 */ /* 0x000fe200078ec0ff */
[----:B------:R4:W5:Y:S01]  /*57f0*/  MUFU.EX2 R17, R5 ;  /* 0x0000000500117308 */ /* 0x0009620000000800 */
[----:B------:R-:W-:Y:S01]  /*5800*/  LOP3.LUT R7, R7, 0xff, RZ, 0xc0, !PT ;  /* 0x000000ff07077812 */ /* 0x000fe200078ec0ff */
[----:B------:R-:W-:Y:S01]  /*5810*/  HMMA.16816.F32 R124, R124, R186, R148 ;  /* 0x000000ba7c7c723c */ /* 0x000fe20000001894 */
[----:B-1----:R-:W-:-:S04]  /*5820*/  LOP3.LUT R4, R3, 0xffff, RZ, 0xc0, !PT ;  /* 0x0000ffff03047812 */ /* 0x002fc800078ec0ff */
[----:B------:R-:W-:Y:S02]  /*5830*/  SHF.R.U32.HI R4, RZ, 0x8, R4 ;  /* 0x00000008ff047819 */ /* 0x000fe40000011604 */
[----:B----4-:R-:W-:Y:S02]  /*5840*/  SHF.R.U32.HI R5, RZ, 0x18, R3 ;  /* 0x00000018ff057819 */ /* 0x010fe40000011603 */
[----:B------:R-:W-:Y:S02]  /*5850*/  HSET2.LE.AND R3, R6, R2, PT ;  /* 0x0000000206037233 */ /* 0x000fe40003803000 */
[----:B------:R-:W-:Y:S02]  /*5860*/  PRMT R4, R9, 0x5410, R4 ;  /* 0x0000541009047816 */ /* 0x000fe40000000004 */
[----:B---3--:R-:W-:Y:S02]  /*5870*/  F2FP.F16.F32.PACK_AB R6, R21, R23 ;  /* 0x000000171506723e */ /* 0x008fe400000000ff */
[----:B------:R-:W-:-:S02]  /*5880*/  PRMT R9, R7, 0x5410, R5 ;  /* 0x0000541007097816 */ /* 0x000fc40000000005 */
[----:B------:R-:W-:Y:S02]  /*5890*/  LOP3.LUT R6, R3, R6, RZ, 0xc0, !PT ;  /* 0x0000000603067212 */ /* 0x000fe400078ec0ff */
[--C-:B------:R-:W-:Y:S02]  /*58a0*/  HSET2.LE.AND R4, R4, R2.reuse, PT ;  /* 0x0000000204047233 */ /* 0x100fe40003803000 */
[--C-:B------:R-:W-:Y:S02]  /*58b0*/  HSET2.LE.AND R3, R10, R2.reuse, PT ;  /* 0x000000020a037233 */ /* 0x100fe40003803000 */
[----:B------:R-:W-:Y:S02]  /*58c0*/  F2FP.F16.F32.PACK_AB R5, R30, R34 ;  /* 0x000000221e05723e */ /* 0x000fe400000000ff */
[----:B------:R-:W-:Y:S02]  /*58d0*/  HSET2.LE.AND R9, R9, R2, PT ;  /* 0x0000000209097233 */ /* 0x000fe40003803000 */
[----:B--2---:R-:W-:-:S02]  /*58e0*/  F2FP.F16.F32.PACK_AB R7, R18, R19 ;  /* 0x000000131207723e */ /* 0x004fc400000000ff */
[----:B-----5:R-:W-:Y:S02]  /*58f0*/  F2FP.F16.F32.PACK_AB R10, R17, R20 ;  /* 0x00000014110a723e */ /* 0x020fe400000000ff */
[----:B------:R-:W-:Y:S02]  /*5900*/  LOP3.LUT R4, R4, R5, RZ, 0xc0, !PT ;  /* 0x0000000504047212 */ /* 0x000fe400078ec0ff */
[----:B------:R-:W-:Y:S01]  /*5910*/  LOP3.LUT R7, R3, R7, RZ, 0xc0, !PT ;  /* 0x0000000703077212 */ /* 0x000fe200078ec0ff */
[----:B------:R-:W-:Y:S01]  /*5920*/  FFMA.FTZ R3, R132, UR38, -R8 ;  /* 0x0000002684037c23 */ /* 0x000fe20008010808 */
[----:B------:R-:W-:Y:S02]  /*5930*/  LOP3.LUT R5, R9, R10, RZ, 0xc0, !PT ;  /* 0x0000000a09057212 */ /* 0x000fe400078ec0ff */
[----:B------:R-:W-:Y:S02]  /*5940*/  LOP3.LUT R9, R13, UR13, R16, 0x96, !PT ;  /* 0x0000000d0d097c12 */ /* 0x000fe4000f8e9610 */
[----:B------:R1:W-:Y:S03]  /*5950*/  MUFU.EX2 R16, R3 ;  /* 0x0000000300107308 */ /* 0x0003e60000000800 */
        /* <DEDUP_REMOVED lines=16> */
[----:B------:R-:W-:-:S04]  /*5a60*/  IMAD.WIDE.U32 R4, R9, -0x2daee0ad, RZ ;  /* 0xd2511f5309047825 */ /* 0x000fc800078e00ff */
[----:B------:R-:W-:Y:S01]  /*5a70*/  FFMA.FTZ R6, R130, UR38, -R8 ;  /* 0x0000002682067c23 */ /* 0x000fe20008010808 */
[----:B-1----:R-:W-:-:S03]  /*5a80*/  LOP3.LUT R3, R5, UR29, R236, 0x96, !PT ;  /* 0x0000001d05037c12 */ /* 0x002fc6000f8e96ec */
[----:B------:R1:W-:Y:S01]  /*5a90*/  MUFU.EX2 R15, R6 ;  /* 0x00000006000f7308 */ /* 0x0003e20000000800 */
[C---:B------:R-:W-:Y:S02]  /*5aa0*/  LOP3.LUT R5, R4.reuse, 0xffff, RZ, 0xc0, !PT ;  /* 0x0000ffff04057812 */ /* 0x040fe400078ec0ff */
[----:B------:R-:W-:Y:S02]  /*5ab0*/  LOP3.LUT R10, R4, 0xff, RZ, 0xc0, !PT ;  /* 0x000000ff040a7812 */ /* 0x000fe400078ec0ff */
[--C-:B------:R-:W-:Y:S02]  /*5ac0*/  SHF.R.U32.HI R7, RZ, 0x10, R4.reuse ;  /* 0x00000010ff077819 */ /* 0x100fe40000011604 */
[----:B------:R-:W-:Y:S01]  /*5ad0*/  SHF.R.U32.HI R9, RZ, 0x18, R4 ;  /* 0x00000018ff097819 */ /* 0x000fe20000011604 */
[----:B------:R-:W-:Y:S01]  /*5ae0*/  FFMA.FTZ R4, R131, UR38, -R8 ;  /* 0x0000002683047c23 */ /* 0x000fe20008010808 */
[----:B------:R-:W-:-:S03]  /*5af0*/  SHF.R.U32.HI R5, RZ, 0x8, R5 ;  /* 0x00000008ff057819 */ /* 0x000fc60000011605 */
[----:B------:R2:W-:Y:S01]  /*5b00*/  MUFU.EX2 R14, R4 ;  /* 0x00000004000e7308 */ /* 0x0005e20000000800 */
[----:B------:R-:W-:Y:S01]  /*5b10*/  PRMT R10, R10, 0x5410, R5 ;  /* 0x000054100a0a7816 */ /* 0x000fe20000000005 */
[----:B------:R-:W-:Y:S01]  /*5b20*/  FFMA.FTZ R5, R128, UR38, -R8 ;  /* 0x0000002680057c23 */ /* 0x000fe20008010808 */
[----:B-1----:R-:W-:-:S05]  /*5b30*/  LOP3.LUT R6, R7, 0xff, RZ, 0xc0, !PT ;  /* 0x000000ff07067812 */ /* 0x002fca00078ec0ff */
[----:B------:R1:W3:Y:S01]  /*5b40*/  MUFU.EX2 R13, R5 ;  /* 0x00000005000d7308 */ /* 0x0002e20000000800 */
[----:B------:R-:W-:Y:S01]  /*5b50*/  PRMT R9, R6, 0x5410, R9 ;  /* 0x0000541006097816 */ /* 0x000fe20000000009 */
[----:B------:R-:W-:-:S06]  /*5b60*/  FFMA.FTZ R6, R28, UR38, -R0 ;  /* 0x000000261c067c23 */ /* 0x000fcc0008010800 */
[----:B------:R-:W-:Y:S01]  /*5b70*/  MUFU.EX2 R12, R6 ;  /* 0x00000006000c7308 */ /* 0x000fe20000000800 */
[----:B--2---:R-:W-:-:S04]  /*5b80*/  LOP3.LUT R4, R3, 0xffff, RZ, 0xc0, !PT ;  /* 0x0000ffff03047812 */ /* 0x004fc800078ec0ff */
[----:B-1----:R-:W-:Y:S02]  /*5b90*/  SHF.R.U32.HI R5, RZ, 0x8, R4 ;  /* 0x00000008ff057819 */ /* 0x002fe40000011604 */
[----:B------:R-:W-:-:S04]  /*5ba0*/  LOP3.LUT R4, R3, 0xff, RZ, 0xc0, !PT ;  /* 0x000000ff03047812 */ /* 0x000fc800078ec0ff */
[----:B------:R-:W-:Y:S01]  /*5bb0*/  PRMT R7, R4, 0x5410, R5 ;  /* 0x0000541004077816 */ /* 0x000fe20000000005 */
[----:B------:R-:W-:Y:S01]  /*5bc0*/  FFMA.FTZ R4, R29, UR38, -R0 ;  /* 0x000000261d047c23 */ /* 0x000fe20008010800 */
[----:B------:R-:W-:-:S03]  /*5bd0*/  SHF.R.U32.HI R5, RZ, 0x10, R3 ;  /* 0x00000010ff057819 */ /* 0x000fc60000011603 */
[----:B------:R1:W2:Y:S02]  /*5be0*/  MUFU.EX2 R11, R4 ;  /* 0x00000004000b7308 */ /* 0x0002a40000000800 */
[----:B-1----:R-:W-:Y:S02]  /*5bf0*/  SHF.R.U32.HI R4, RZ, 0x18, R3 ;  /* 0x00000018ff047819 */ /* 0x002fe40000011603 */
[----:B------:R-:W-:Y:S01]  /*5c00*/  LOP3.LUT R3, R5, 0xff, RZ, 0xc0, !PT ;  /* 0x000000ff05037812 */ /* 0x000fe200078ec0ff */
[--C-:B------:R-:W-:Y:S01]  /*5c10*/  FFMA.FTZ R5, R33, UR38, -R0.reuse ;  /* 0x0000002621057c23 */ /* 0x100fe20008010800 */
[----:B------:R-:W-:Y:S02]  /*5c20*/  FFMA.FTZ R0, R129, UR38, -R0 ;  /* 0x0000002681007c23 */ /* 0x000fe40008010800 */
[----:B------:R-:W-:Y:S01]  /*5c30*/  PRMT R6, R3, 0x5410, R4 ;  /* 0x0000541003067816 */ /* 0x000fe20000000004 */
[----:B------:R1:W-:Y:S01]  /*5c40*/  MUFU.EX2 R8, R5 ;  /* 0x0000000500087308 */ /* 0x0003e20000000800 */
[----:B------:R-:W-:-:S02]  /*5c50*/  HSET2.LE.AND R3, R10, R2, PT ;  /* 0x000000020a037233 */ /* 0x000fc40003803000 */
[--C-:B------:R-:W-:Y:S02]  /*5c60*/  HSET2.LE.AND R4, R9, R2.reuse, PT ;  /* 0x0000000209047233 */ /* 0x100fe40003803000 */
[--C-:B-1----:R-:W-:Y:S02]  /*5c70*/  HSET2.LE.AND R5, R7, R2.reuse, PT ;  /* 0x0000000207057233 */ /* 0x102fe40003803000 */
[----:B------:R-:W-:Y:S02]  /*5c80*/  HSET2.LE.AND R2, R6, R2, PT ;  /* 0x0000000206027233 */ /* 0x000fe40003803000 */
[----:B------:R3:W1:Y:S02]  /*5c90*/  MUFU.EX2 R6, R0 ;  /* 0x0000000000067308 */ /* 0x0006640000000800 */
[----:B---3--:R-:W-:-:S04]  /*5ca0*/  F2FP.F16.F32.PACK_AB R0, R13, R14 ;  /* 0x0000000e0d00723e */ /* 0x008fc800000000ff */
[----:B------:R-:W-:Y:S01]  /*5cb0*/  LOP3.LUT R130, R3, R0, RZ, 0xc0, !PT ;  /* 0x0000000003827212 */ /* 0x000fe200078ec0ff */
[----:B------:R-:W-:Y:S01]  /*5cc0*/  FADD.FTZ R3, R248, R247 ;  /* 0x000000f7f8037221 */ /* 0x000fe20000010000 */
[----:B--2---:R-:W-:-:S03]  /*5cd0*/  F2FP.F16.F32.PACK_AB R0, R11, R12 ;  /* 0x0000000c0b00723e */ /* 0x004fc600000000ff */
[----:B------:R-:W-:Y:S01]  /*5ce0*/  FADD.FTZ R3, R245, R3 ;  /* 0x00000003f5037221 */ /* 0x000fe20000010000 */
[----:B------:R-:W-:Y:S01]  /*5cf0*/  LOP3.LUT R131, R4, R0, RZ, 0xc0, !PT ;  /* 0x0000000004837212 */ /* 0x000fe200078ec0ff */
[----:B------:R-:W-:Y:S01]  /*5d00*/  FADD.FTZ R4, R242, R241 ;  /* 0x000000f1f2047221 */ /* 0x000fe20000010000 */
[----:B------:R-:W-:Y:S01]  /*5d10*/  F2FP.F16.F32.PACK_AB R0, R15, R16 ;  /* 0x000000100f00723e */ /* 0x000fe200000000ff */
[----:B------:R-:W-:Y:S02]  /*5d20*/  FADD.FTZ R3, R246, R3 ;  /* 0x00000003f6037221 */ /* 0x000fe40000010000 */
[----:B------:R-:W-:Y:S01]  /*5d30*/  FADD.FTZ R4, R244, R4 ;  /* 0x00000004f4047221 */ /* 0x000fe20000010000 */
[----:B------:R-:W-:Y:S02]  /*5d40*/  LOP3.LUT R128, R5, R0, RZ, 0xc0, !PT ;  /* 0x0000000005807212 */ /* 0x000fe400078ec0ff */
[----:B-1----:R-:W-:Y:S01]  /*5d50*/  F2FP.F16.F32.PACK_AB R0, R6, R8 ;  /* 0x000000080600723e */ /* 0x002fe200000000ff */
[----:B------:R-:W-:-:S03]  /*5d60*/  FADD.FTZ R4, R243, R4 ;  /* 0x00000004f3047221 */ /* 0x000fc60000010000 */
[----:B------:R-:W-:Y:S01]  /*5d70*/  LOP3.LUT R129, R2, R0, RZ, 0xc0, !PT ;  /* 0x0000000002817212 */ /* 0x000fe200078ec0ff */
        /* <DEDUP_REMOVED lines=42> */
[----:B------:R-:W-:-:S02]  /*6020*/  VIADD R222, R219, 0x800 ;  /* 0x00000800dbde7836 */ /* 0x000fc40000000000 */
[C---:B------:R-:W-:Y:S02]  /*6030*/  VIADD R221, R219.reuse, 0x1000 ;  /* 0x00001000dbdd7836 */ /* 0x040fe40000000000 */
[----:B------:R-:W-:Y:S01]  /*6040*/  VIADD R220, R219, 0x1800 ;  /* 0x00001800dbdc7836 */ /* 0x000fe20000000000 */
[----:B-1----:R-:W-:-:S12]  /*6050*/  @!P0 BRA `(.L_x_2311) ;  /* 0x000000d400dc8947 */ /* 0x002fd80003800000 */
[----:B------:R-:W2:Y:S04]  /*6060*/  LDL.64 R236, [R1+0x68] ;  /* 0x0000680001ec7983 */ /* 0x000ea80000100a00 */
[----:B------:R-:W3:Y:S01]  /*6070*/  LDL R31, [R1+0x38] ;  /* 0x00003800011f7983 */ /* 0x000ee20000100800 */
[----:B------:R-:W-:Y:S01]  /*6080*/  UIADD3 UR32, UR37, -0x2, URZ ;  /* 0xfffffffe25207890 */ /* 0x000fe2000fffe03f */
[----:B------:R-:W-:-:S04]  /*6090*/  DEPBAR.LE SB0, 0x0 ;  /* 0x000080000000791a */ /* 0x000fc80000000000 */
[----:B------:R-:W-:Y:S01]  /*60a0*/  USHF.R.S32.HI UR39, URZ, 0x1f, UR32 ;  /* 0x0000001f3f277899 */ /* 0x000fe20008011420 */
[----:B------:R-:W-:Y:S01]  /*60b0*/  IMAD.U32 R2, RZ, RZ, UR32 ;  /* 0x00000020ff027e24 */ /* 0x000fe2000f8e00ff */
[----:B------:R-:W-:Y:S01]  /*60c0*/  UIMAD UR10, UR26, UR32, URZ ;  /* 0x000000201a0a72a4 */ /* 0x000fe2000f8e023f */
[----:B------:R-:W-:Y:S01]  /*60d0*/  IMAD.U32 R4, RZ, RZ, UR36 ;  /* 0x00000024ff047e24 */ /* 0x000fe2000f8e00ff */
[----:B------:R-:W1:Y:S01]  /*60e0*/  S2R R18, SR_TID.X ;  /* 0x0000000000127919 */ /* 0x000e620000002100 */
[----:B------:R-:W-:Y:S01]  /*60f0*/  VIADD R19, R252, 0x4 ;  /* 0x00000004fc137836 */ /* 0x000fe20000000000 */
[----:B------:R-:W-:Y:S02]  /*6100*/  UIMAD UR39, UR39, UR27, UR10 ;  /* 0x0000001b272772a4 */ /* 0x000fe4000f8e020a */
[----:B------:R-:W-:Y:S01]  /*6110*/  UISETP.GT.AND UP0, UPT, UR32, UR23, UPT ;  /* 0x000000172000728c */ /* 0x000fe2000bf04270 */
[----:B------:R-:W-:Y:S01]  /*6120*/  ULDC.64 UR10, c[0x0][0x220] ;  /* 0x00008800000a7ab9 */ /* 0x000fe20000000a00 */
[----:B-1----:R-:W-:-:S05]  /*6130*/  IMAD.SHL.U32 R18, R18, 0x2, RZ ;  /* 0x0000000212127824 */ /* 0x002fca00078e00ff */
[----:B------:R-:W-:Y:S01]  /*6140*/  LOP3.LUT R18, R18, 0x6, RZ, 0xc0, !PT ;  /* 0x0000000612127812 */ /* 0x000fe200078ec0ff */
[----:B------:R-:W-:Y:S01]  /*6150*/  BAR.SYNC.DEFER_BLOCKING 0x0 ;  /* 0x0000000000007b1d */ /* 0x000fe20000010000 */
[----:B--2---:R-:W-:-:S04]  /*6160*/  IMAD.WIDE.U32 R2, R2, UR27, R236 ;  /* 0x0000001b02027c25 */ /* 0x004fc8000f8e00ec */
[----:B------:R-:W-:Y:S01]  /*6170*/  VIADD R0, R3, UR39 ;  /* 0x0000002703007c36 */ /* 0x000fe20008000000 */
[C---:B------:R-:W-:Y:S01]  /*6180*/  LEA R16, P0, R2.reuse, UR10, 0x1 ;  /* 0x0000000a02107c11 */ /* 0x040fe2000f8008ff */
[----:B------:R-:W-:Y:S02]  /*6190*/  IMAD.U32 R3, RZ, RZ, UR36 ;  /* 0x00000024ff037e24 */ /* 0x000fe4000f8e00ff */
[----:B---3--:R-:W-:Y:S01]  /*61a0*/  IMAD.MOV.U32 R132, RZ, RZ, R31 ;  /* 0x000000ffff847224 */ /* 0x008fe200078e001f */
[----:B------:R-:W-:Y:S01]  /*61b0*/  LEA.HI.X R17, R2, UR11, R0, 0x1, P0 ;  /* 0x0000000b02117c11 */ /* 0x000fe200080f0c00 */
[----:B------:R-:W-:Y:S01]  /*61c0*/  IMAD.U32 R0, RZ, RZ, UR33 ;  /* 0x00000021ff007e24 */ /* 0x000fe2000f8e00ff */
[----:B------:R-:W-:-:S03]  /*61d0*/  LEA R2, P0, R3, R16, 0x1 ;  /* 0x0000001003027211 */ /* 0x000fc600078008ff */
[----:B------:R-:W-:Y:S01]  /*61e0*/  @!PT LDS RZ, [RZ] ;  /* 0x00000000fffff984 */ /* 0x000fe20000000800 */
[----:B------:R-:W-:Y:S01]  /*61f0*/  @!PT LDS RZ, [RZ] ;  /* 0x00000000fffff984 */ /* 0x000fe20000000800 */
[----:B------:R-:W-:Y:S01]  /*6200*/  @!PT LDS RZ, [RZ] ;  /* 0x00000000fffff984 */ /* 0x000fe20000000800 */
[----:B------:R-:W-:Y:S01]  /*6210*/  LDGSTS.E.BYPASS.LTC128B.128 [R232+0xa000], desc[UR30][R16.64] ;  /* 0x0a00000010e87fae */ /* 0x000fe2000b901d5e */
[----:B------:R-:W-:Y:S01]  /*6220*/  LEA.HI.X R3, R4, R17, R0, 0x1, P0 ;  /* 0x0000001104037211 */ /* 0x000fe200000f0c00 */
[----:B------:R-:W-:Y:S02]  /*6230*/  IMAD.U32 R0, RZ, RZ, UR32 ;  /* 0x00000020ff007e24 */ /* 0x000fe4000f8e00ff */
[----:B------:R-:W-:Y:S02]  /*6240*/  LDGSTS.E.BYPASS.LTC128B.128 [R232+0xb000], desc[UR30][R16.64+0x80] ;  /* 0x0b00008010e87fae */ /* 0x000fe4000b901d5e */
[----:B------:R-:W-:Y:S02]  /*6250*/  IMAD R0, R0, 0x20, R18 ;  /* 0x0000002000007824 */ /* 0x000fe400078e0212 */
[----:B------:R-:W-:Y:S03]  /*6260*/  LDGSTS.E.BYPASS.LTC128B.128 [R232+0xa800], desc[UR30][R2.64] ;  /* 0x0a80000002e87fae */ /* 0x000fe6000b901d5e */
[C---:B------:R-:W-:Y:S01]  /*6270*/  ISETP.GE.AND P3, PT, R0.reuse, R229, PT ;  /* 0x000000e50000720c */ /* 0x040fe20003f66270 */
[----:B------:R1:W-:Y:S01]  /*6280*/  LDGSTS.E.BYPASS.LTC128B.128 [R232+0xb800], desc[UR30][R2.64+0x80] ;  /* 0x0b80008002e87fae */ /* 0x0003e2000b901d5e */
[----:B------:R-:W-:-:S02]  /*6290*/  ISETP.GE.AND P1, PT, R0, R228, PT ;  /* 0x000000e40000720c */ /* 0x000fc40003f26270 */
[C---:B------:R-:W-:Y:S01]  /*62a0*/  ISETP.LT.OR P3, PT, R0.reuse, R225, P3 ;  /* 0x000000e10000720c */ /* 0x040fe20001f61670 */
[----:B------:R-:W-:Y:S01]  /*62b0*/  LDSM.16.M88.4 R8, [R210+0x2000] ;  /* 0x00200000d208783b */ /* 0x000fe20000000200 */
[C---:B------:R-:W-:Y:S02]  /*62c0*/  ISETP.GE.AND P6, PT, R0.reuse, R231, PT ;  /* 0x000000e70000720c */ /* 0x040fe40003fc6270 */
[C---:B------:R-:W-:Y:S01]  /*62d0*/  ISETP.LT.OR P1, PT, R0.reuse, R224, P1 ;  /* 0x000000e00000720c */ /* 0x040fe20000f21670 */
[----:B------:R-:W2:Y:S01]  /*62e0*/  LDSM.16.M88.4 R20, [R208+0x8800] ;  /* 0x00880000d014783b */ /* 0x000ea20000000200 */
[----:B------:R-:W-:-:S03]  /*62f0*/  ISETP.LT.OR P6, PT, R0, R227, P6 ;  /* 0x000000e30000720c */ /* 0x000fc600037c1670 */
[----:B------:R-:W3:Y:S04]  /*6300*/  LDSM.16.M88.4 R24, [R208+0x8000] ;  /* 0x00800000d018783b */ /* 0x000ee80000000200 */
[----:B------:R-:W4:Y:S04]  /*6310*/  LDSM.16.M88.4 R12, [R210] ;  /* 0x00000000d20c783b */ /* 0x000f280000000200 */
[----:B------:R-:W-:Y:S04]  /*6320*/  LDSM.16.M88.4 R4, [R212+0x2000] ;  /* 0x00200000d404783b */ /* 0x000fe80000000200 */
[----:B------:R-:W5:Y:S01]  /*6330*/  LDSM.16.M88.4 R28, [R222] ;  /* 0x00000000de1c783b */ /* 0x000f620000000200 */
[----:B-1----:R-:W-:-:S03]  /*6340*/  VIADD R2, R0, 0x1 ;  /* 0x0000000100027836 */ /* 0x002fc60000000000 */
[----:B------:R-:W1:Y:S01]  /*6350*/  LDSM.16.M88.4 R140, [R219] ;  /* 0x00000000db8c783b */ /* 0x000e620000000200 */
[----:B------:R-:W-:Y:S01]  /*6360*/  IMAD.U32 R3, RZ, RZ, UR35 ;  /* 0x00000023ff037e24 */ /* 0x000fe2000f8e00ff */
[C---:B------:R-:W-:Y:S02]  /*6370*/  ISETP.GE.AND P5, PT, R2.reuse, R229, PT ;  /* 0x000000e50200720c */ /* 0x040fe40003fa6270 */
[----:B------:R-:W0:Y:S01]  /*6380*/  LDGDEPBAR ;  /* 0x00000000000079af */ /* 0x000e220000000000 */
        /* <DEDUP_REMOVED lines=8> */
[----:B--2---:R-:W-:Y:S01]  /*6410*/  HMMA.16816.F32 R176, R8, R20, RZ ;  /* 0x0000001408b0723c */ /* 0x004fe200000018ff */
[----:B------:R-:W-:-:S05]  /*6420*/  LOP3.LUT R3, R235, UR32, R3, 0x96, !PT ;  /* 0x00000020eb037c12 */ /* 0x000fca000f8e9603 */
[C---:B---3--:R-:W-:Y:S06]  /*6430*/  HMMA.16816.F32 R184, R8.reuse, R24, RZ ;  /* 0x0000001808b8723c */ /* 0x048fec00000018ff */
[C---:B------:R-:W-:Y:S06]  /*6440*/  HMMA.16816.F32 R180, R8.reuse, R26, RZ ;  /* 0x0000001a08b4723c */ /* 0x040fec00000018ff */
[----:B------:R-:W-:Y:S01]  /*6450*/  HMMA.16816.F32 R32, R8, R22, RZ ;  /* 0x000000160820723c */ /* 0x000fe200000018ff */
[----:B------:R-:W2:Y:S05]  /*6460*/  LDSM.16.M88.4 R8, [R212] ;  /* 0x00000000d408783b */ /* 0x000eaa0000000200 */
[----:B----4-:R-:W-:Y:S06]  /*6470*/  HMMA.16816.F32 R196, R12, R24, RZ ;  /* 0x000000180cc4723c */ /* 0x010fec00000018ff */
[----:B-----5:R-:W-:Y:S06]  /*6480*/  HMMA.16816.F32 R192, R4, R28, R176 ;  /* 0x0000001c04c0723c */ /* 0x020fec00000018b0 */
[C---:B------:R-:W-:Y:S06]  /*6490*/  HMMA.16816.F32 R240, R12.reuse, R20, RZ ;  /* 0x000000140cf0723c */ /* 0x040fec00000018ff */
[----:B------:R-:W-:Y:S01]  /*64a0*/  HMMA.16816.F32 R204, R12, R22, RZ ;  /* 0x000000160ccc723c */ /* 0x000fe200000018ff */
[----:B------:R-:W-:Y:S05]  /*64b0*/  LDSM.16.M88.4 R20, [R216+0x8000] ;  /* 0x00800000d814783b */ /* 0x000fea0000000200 */
[C---:B-1----:R-:W-:Y:S06]  /*64c0*/  HMMA.16816.F32 R200, R4.reuse, R140, R184 ;  /* 0x0000008c04c8723c */ /* 0x042fec00000018b8 */
[C---:B------:R-:W-:Y:S06]  /*64d0*/  HMMA.16816.F32 R188, R4.reuse, R142, R180 ;  /* 0x0000008e04bc723c */ /* 0x040fec00000018b4 */
[----:B------:R-:W-:Y:S01]  /*64e0*/  HMMA.16816.F32 R176, R4, R30, R32 ;  /* 0x0000001e04b0723c */ /* 0x000fe20000001820 */
[----:B------:R-:W1:Y:S04]  /*64f0*/  LDSM.16.M88.4 R4, [R218+0x2000] ;  /* 0x00200000da04783b */ /* 0x000e680000000200 */
[----:B------:R-:W-:Y:S01]  /*6500*/  LDSM.16.M88.4 R32, [R216+0x8800] ;  /* 0x00880000d820783b */ /* 0x000fe20000000200 */
[----:B------:R-:W-:Y:S03]  /*6510*/  HMMA.16816.F32 R236, R12, R26, RZ ;  /* 0x0000001a0cec723c */ /* 0x000fe600000018ff */
[----:B------:R-:W3:Y:S03]  /*6520*/  LDSM.16.M88.4 R12, [R218] ;  /* 0x00000000da0c783b */ /* 0x000ee60000000200 */
[C---:B--2---:R-:W-:Y:S06]  /*6530*/  HMMA.16816.F32 R24, R8.reuse, R140, R196 ;  /* 0x0000008c0818723c */ /* 0x044fec00000018c4 */
[----:B------:R-:W-:-:S12]  /*6540*/  HMMA.16816.F32 R184, R8, R28, R240 ;  /* 0x0000001c08b8723c */ /* 0x000fd800000018f0 */
[C---:B------:R-:W-:Y:S06]  /*6550*/  HMMA.16816.F32 R180, R8.reuse, R142, R236 ;  /* 0x0000008e08b4723c */ /* 0x040fec00000018ec */
[----:B------:R-:W-:Y:S01]  /*6560*/  HMMA.16816.F32 R140, R8, R30, R204 ;  /* 0x0000001e088c723c */ /* 0x000fe200000018cc */
[----:B------:R-:W-:Y:S04]  /*6570*/  LDSM.16.M88.4 R8, [R217+0x2000] ;  /* 0x00200000d908783b */ /* 0x000fe80000000200 */
[----:B------:R-:W2:Y:S01]  /*6580*/  LDSM.16.M88.4 R28, [R215] ;  /* 0x00000000d71c783b */ /* 0x000ea20000000200 */
[C---:B-1----:R-:W-:Y:S06]  /*6590*/  HMMA.16816.F32 R240, R4.reuse, R20, R200 ;  /* 0x0000001404f0723c */ /* 0x042fec00000018c8 */
[----:B------:R-:W-:Y:S06]  /*65a0*/  HMMA.16816.F32 R236, R4, R22, R188 ;  /* 0x0000001604ec723c */ /* 0x000fec00000018bc */
[----:B---3--:R-:W-:Y:S01]  /*65b0*/  HMMA.16816.F32 R200, R12, R20, R24 ;  /* 0x000000140cc8723c */ /* 0x008fe20000001818 */
[----:B------:R-:W1:Y:S05]  /*65c0*/  LDSM.16.M88.4 R24, [R215+0x800] ;  /* 0x00080000d718783b */ /* 0x000e6a0000000200 */
[C---:B------:R-:W-:Y:S06]  /*65d0*/  HMMA.16816.F32 R244, R4.reuse, R32, R192 ;  /* 0x0000002004f4723c */ /* 0x040fec00000018c0 */
[----:B------:R-:W-:Y:S01]  /*65e0*/  HMMA.16816.F32 R204, R4, R34, R176 ;  /* 0x0000002204cc723c */ /* 0x000fe200000018b0 */
[----:B------:R-:W-:Y:S05]  /*65f0*/  LDSM.16.M88.4 R4, [R210+0x6000] ;  /* 0x00600000d204783b */ /* 0x000fea0000000200 */
[C---:B------:R-:W-:Y:S01]  /*6600*/  HMMA.16816.F32 R196, R12.reuse, R22, R180 ;  /* 0x000000160cc4723c */ /* 0x040fe200000018b4 */
[----:B------:R-:W3:Y:S05]  /*6610*/  LDSM.16.M88.4 R20, [R217] ;  /* 0x00000000d914783b */ /* 0x000eea0000000200 */
[C---:B------:R-:W-:Y:S01]  /*6620*/  HMMA.16816.F32 R188, R12.reuse, R34, R140 ;  /* 0x000000220cbc723c */ /* 0x040fe2000000188c */
[----:B------:R-:W4:Y:S05]  /*6630*/  LDSM.16.M88.4 R140, [R208+0x9000] ;  /* 0x00900000d08c783b */ /* 0x000f2a0000000200 */
[----:B------:R-:W-:Y:S01]  /*6640*/  HMMA.16816.F32 R192, R12, R32, R184 ;  /* 0x000000200cc0723c */ /* 0x000fe200000018b8 */
[----:B------:R-:W5:Y:S05]  /*6650*/  LDSM.16.M88.4 R32, [R208+0x9800] ;  /* 0x00980000d020783b */ /* 0x000f6a0000000200 */
[C---:B--2---:R-:W-:Y:S06]  /*6660*/  HMMA.16816.F32 R184, R8.reuse, R28, R240 ;  /* 0x0000001c08b8723c */ /* 0x044fec00000018f0 */
[C---:B------:R-:W-:Y:S06]  /*6670*/  HMMA.16816.F32 R180, R8.reuse, R30, R236 ;  /* 0x0000001e08b4723c */ /* 0x040fec00000018ec */
[C---:B-1----:R-:W-:Y:S06]  /*6680*/  HMMA.16816.F32 R176, R8.reuse, R24, R244 ;  /* 0x0000001808b0723c */ /* 0x042fec00000018f4 */
[----:B------:R-:W-:Y:S01]  /*6690*/  HMMA.16816.F32 R12, R8, R26, R204 ;  /* 0x0000001a080c723c */ /* 0x000fe200000018cc */
[----:B------:R-:W1:Y:S05]  /*66a0*/  LDSM.16.M88.4 R8, [R210+0x4000] ;  /* 0x00400000d208783b */ /* 0x000e6a0000000200 */
[C---:B---3--:R-:W-:Y:S06]  /*66b0*/  HMMA.16816.F32 R204, R20.reuse, R28, R200 ;  /* 0x0000001c14cc723c */ /* 0x048fec00000018c8 */
[C---:B------:R-:W-:Y:S01]  /*66c0*/  HMMA.16816.F32 R200, R20.reuse, R30, R196 ;  /* 0x0000001e14c8723c */ /* 0x040fe200000018c4 */
[----:B------:R-:W-:Y:S05]  /*66d0*/  LDSM.16.M88.4 R28, [R220] ;  /* 0x00000000dc1c783b */ /* 0x000fea0000000200 */
[----:B------:R-:W-:Y:S06]  /*66e0*/  HMMA.16816.F32 R196, R20, R26, R188 ;  /* 0x0000001a14c4723c */ /* 0x000fec00000018bc */
[----:B----4-:R-:W-:Y:S06]  /*66f0*/  HMMA.16816.F32 R188, R4, R140, R184 ;  /* 0x0000008c04bc723c */ /* 0x010fec00000018b8 */
[----:B------:R-:W-:Y:S01]  /*6700*/  HMMA.16816.F32 R192, R20, R24, R192 ;  /* 0x0000001814c0723c */ /* 0x000fe200000018c0 */
[----:B------:R-:W-:Y:S05]  /*6710*/  LDSM.16.M88.4 R20, [R221] ;  /* 0x00000000dd14783b */ /* 0x000fea0000000200 */
[C---:B------:R-:W-:Y:S06]  /*6720*/  HMMA.16816.F32 R184, R4.reuse, R142, R180 ;  /* 0x0000008e04b8723c */ /* 0x040fec00000018b4 */
[C---:B-----5:R-:W-:Y:S06]  /*6730*/  HMMA.16816.F32 R180, R4.reuse, R32, R176 ;  /* 0x0000002004b4723c */ /* 0x060fec00000018b0 */
[----:B------:R-:W-:Y:S01]  /*6740*/  HMMA.16816.F32 R24, R4, R34, R12 ;  /* 0x000000220418723c */ /* 0x000fe2000000180c */
[----:B------:R-:W2:Y:S04]  /*6750*/  LDSM.16.M88.4 R4, [R212+0x6000] ;  /* 0x00600000d404783b */ /* 0x000ea80000000200 */
[----:B------:R-:W3:Y:S01]  /*6760*/  LDSM.16.M88.4 R12, [R212+0x4000] ;  /* 0x00400000d40c783b */ /* 0x000ee20000000200 */
[C---:B-1----:R-:W-:Y:S06]  /*6770*/  HMMA.16816.F32 R176, R8.reuse, R140, R204 ;  /* 0x0000008c08b0723c */ /* 0x042fec00000018cc */
[C---:B------:R-:W-:Y:S06]  /*6780*/  HMMA.16816.F32 R140, R8.reuse, R142, R200 ;  /* 0x0000008e088c723c */ /* 0x040fec00000018c8 */
[C---:B------:R-:W-:Y:S06]  /*6790*/  HMMA.16816.F32 R192, R8.reuse, R32, R192 ;  /* 0x0000002008c0723c */ /* 0x040fec00000018c0 */
[----:B------:R-:W-:Y:S01]  /*67a0*/  HMMA.16816.F32 R196, R8, R34, R196 ;  /* 0x0000002208c4723c */ /* 0x000fe200000018c4 */
[----:B------:R-:W-:Y:S04]  /*67b0*/  LDSM.16.M88.4 R32, [R216+0x9000] ;  /* 0x00900000d820783b */ /* 0x000fe80000000200 */
[----:B------:R-:W1:Y:S01]  /*67c0*/  LDSM.16.M88.4 R8, [R218+0x4000] ;  /* 0x00400000da08783b */ /* 0x000e620000000200 */
[C---:B--2---:R-:W-:Y:S06]  /*67d0*/  HMMA.16816.F32 R204, R4.reuse, R20, R188 ;  /* 0x0000001404cc723c */ /* 0x044fec00000018bc */
[C---:B------:R-:W-:Y:S06]  /*67e0*/  HMMA.16816.F32 R240, R4.reuse, R22, R184 ;  /* 0x0000001604f0723c */ /* 0x040fec00000018b8 */
[C---:B------:R-:W-:Y:S06]  /*67f0*/  HMMA.16816.F32 R236, R4.reuse, R28, R180 ;  /* 0x0000001c04ec723c */ /* 0x040fec00000018b4 */
[----:B------:R-:W-:Y:S01]  /*6800*/  HMMA.16816.F32 R200, R4, R30, R24 ;  /* 0x0000001e04c8723c */ /* 0x000fe20000001818 */
[----:B------:R-:W2:Y:S04]  /*6810*/  LDSM.16.M88.4 R4, [R218+0x6000] ;  /* 0x00600000da04783b */ /* 0x000ea80000000200 */
[----:B------:R-:W4:Y:S01]  /*6820*/  LDSM.16.M88.4 R24, [R216+0x9800] ;  /* 0x00980000d818783b */ /* 0x000f220000000200 */
[C---:B---3--:R-:W-:Y:S06]  /*6830*/  HMMA.16816.F32 R180, R12.reuse, R20, R176 ;  /* 0x000000140cb4723c */ /* 0x048fec00000018b0 */
[C---:B------:R-:W-:Y:S01]  /*6840*/  HMMA.16816.F32 R188, R12.reuse, R22, R140 ;  /* 0x000000160cbc723c */ /* 0x040fe2000000188c */
[----:B------:R-:W-:Y:S05]  /*6850*/  LDSM.16.M88.4 R20, [R217+0x6000] ;  /* 0x00600000d914783b */ /* 0x000fea0000000200 */
[C---:B------:R-:W-:Y:S06]  /*6860*/  HMMA.16816.F32 R184, R12.reuse, R28, R192 ;  /* 0x0000001c0cb8723c */ /* 0x040fec00000018c0 */
[----:B------:R-:W-:Y:S01]  /*6870*/  HMMA.16816.F32 R176, R12, R30, R196 ;  /* 0x0000001e0cb0723c */ /* 0x000fe200000018c4 */
[----:B------:R-:W3:Y:S04]  /*6880*/  LDSM.16.M88.4 R28, [R215+0x1000] ;  /* 0x00100000d71c783b */ /* 0x000ee80000000200 */
[----:B------:R-:W5:Y:S01]  /*6890*/  LDSM.16.M88.4 R12, [R217+0x4000] ;  /* 0x00400000d90c783b */ /* 0x000f620000000200 */
[C---:B-1----:R-:W-:Y:S06]  /*68a0*/  HMMA.16816.F32 R180, R8.reuse, R32, R180 ;  /* 0x0000002008b4723c */ /* 0x042fec00000018b4 */
[----:B------:R-:W-:Y:S06]  /*68b0*/  HMMA.16816.F32 R188, R8, R34, R188 ;  /* 0x0000002208bc723c */ /* 0x000fec00000018bc */
[----:B--2---:R-:W-:Y:S06]  /*68c0*/  HMMA.16816.F32 R140, R4, R32, R204 ;  /* 0x00000020048c723c */ /* 0x004fec00000018cc */
[C---:B----4-:R-:W-:Y:S06]  /*68d0*/  HMMA.16816.F32 R196, R8.reuse, R24, R184 ;  /* 0x0000001808c4723c */ /* 0x050fec00000018b8 */
[----:B------:R-:W-:Y:S01]  /*68e0*/  HMMA.16816.F32 R184, R8, R26, R176 ;  /* 0x0000001a08b8723c */ /* 0x000fe200000018b0 */
[----:B------:R-:W1:Y:S01]  /*68f0*/  LDSM.16.M88.4 R8, [R215+0x1800] ;  /* 0x00180000d708783b */ /* 0x000e620000000200 */
[----:B------:R-:W-:-:S04]  /*6900*/  DEPBAR.LE SB0, 0x0 ;  /* 0x000080000000791a */ /* 0x000fc80000000000 */
[----:B------:R-:W-:Y:S06]  /*6910*/  HMMA.16816.F32 R192, R4, R34, R240 ;  /* 0x0000002204c0723c */ /* 0x000fec00000018f0 */
[-C--:B---3--:R-:W-:Y:S06]  /*6920*/  HMMA.16816.F32 R140, R20, R28.reuse, R140 ;  /* 0x0000001c148c723c */ /* 0x088fec000000188c */
[----:B-----5:R-:W-:Y:S06]  /*6930*/  HMMA.16816.F32 R32, R12, R28, R180 ;  /* 0x0000001c0c20723c */ /* 0x020fec00000018b4 */
[----:B------:R-:W-:Y:S06]  /*6940*/  HMMA.16816.F32 R236, R4, R24, R236 ;  /* 0x0000001804ec723c */ /* 0x000fec00000018ec */
[----:B------:R-:W-:Y:S06]  /*6950*/  HMMA.16816.F32 R176, R12, R30, R188 ;  /* 0x0000001e0cb0723c */ /* 0x000fec00000018bc */
[----:B------:R-:W-:Y:S01]  /*6960*/  HMMA.16816.F32 R200, R4, R26, R200 ;  /* 0x0000001a04c8723c */ /* 0x000fe200000018c8 */
[----:B------:R-:W-:-:S02]  /*6970*/  FSEL R29, R140, -INF , !P6 ;  /* 0xff8000008c1d7808 */ /* 0x000fc40007000000 */
[----:B------:R-:W-:Y:S02]  /*6980*/  ISETP.GE.AND P6, PT, R2, R228, PT ;  /* 0x000000e40200720c */ /* 0x000fe40003fc6270 */
[----:B------:R-:W-:Y:S01]  /*6990*/  FSEL R139, R143, -INF , !P2 ;  /* 0xff8000008f8b7808 */ /* 0x000fe20005000000 */
[----:B------:R-:W-:Y:S01]  /*69a0*/  HMMA.16816.F32 R180, R20, R30, R192 ;  /* 0x0000001e14b4723c */ /* 0x000fe200000018c0 */
[----:B------:R-:W-:Y:S01]  /*69b0*/  FSEL R27, R32, -INF , !P3 ;  /* 0xff800000201b7808 */ /* 0x000fe20005800000 */
[----:B------:R-:W-:Y:S01]  /*69c0*/  IMAD.WIDE.U32 R6, R19, -0x326172a9, RZ ;  /* 0xcd9e8d5713067825 */ /* 0x000fe200078e00ff */
[----:B------:R-:W-:Y:S01]  /*69d0*/  BAR.SYNC.DEFER_BLOCKING 0x0 ;  /* 0x0000000000007b1d */ /* 0x000fe20000010000 */
[----:B------:R-:W-:Y:S02]  /*69e0*/  ISETP.GE.AND P3, PT, R0, R230, PT ;  /* 0x000000e60000720c */ /* 0x000fe40003f66270 */
[----:B------:R-:W-:Y:S02]  /*69f0*/  FSEL R24, R34, -INF , !P1 ;  /* 0xff80000022187808 */ /* 0x000fe40004800000 */
[----:B------:R-:W-:-:S02]  /*6a00*/  ISETP.LT.OR P3, PT, R0, R226, P3 ;  /* 0x000000e20000720c */ /* 0x000fc40001f61670 */
[----:B------:R-:W-:Y:S02]  /*6a10*/  LOP3.LUT R4, R7, R132, RZ, 0x3c, !PT ;  /* 0x0000008407047212 */ /* 0x000fe400078e3cff */
[----:B------:R-:W-:Y:S02]  /*6a20*/  FSEL R132, R142, -INF , !P3 ;  /* 0xff8000008e847808 */ /* 0x000fe40005800000 */
[----:B------:R-:W-:Y:S01]  /*6a30*/  FSEL R31, R141, -INF , !P0 ;  /* 0xff8000008d1f7808 */ /* 0x000fe20004000000 */
[----:B------:R-:W-:Y:S01]  /*6a40*/  IMAD.WIDE.U32 R18, R4, -0x2daee0ad, RZ ;  /* 0xd2511f5304127825 */ /* 0x000fe200078e00ff */
[C---:B------:R-:W-:Y:S01]  /*6a50*/  ISETP.GE.AND P1, PT, R2.reuse, R229, PT ;  /* 0x000000e50200720c */ /* 0x040fe20003f26270 */
[----:B-1----:R-:W-:Y:S01]  /*6a60*/  HMMA.16816.F32 R140, R12, R8, R196 ;  /* 0x000000080c8c723c */ /* 0x002fe200000018c4 */
[C---:B------:R-:W-:Y:S01]  /*6a70*/  ISETP.GE.AND P3, PT, R2.reuse, R231, PT ;  /* 0x000000e70200720c */ /* 0x040fe20003f66270 */
[----:B------:R-:W-:Y:S01]  /*6a80*/  IMAD.WIDE.U32 R4, R3, -0x326172a9, RZ ;  /* 0xcd9e8d5703047825 */ /* 0x000fe200078e00ff */
[----:B------:R-:W-:-:S02]  /*6a90*/  ISETP.GE.AND P0, PT, R2, R230, PT ;  /* 0x000000e60200720c */ /* 0x000fc40003f06270 */
[----:B------:R-:W-:Y:S01]  /*6aa0*/  ISETP.LT.OR P1, PT, R2, R225, P1 ;  /* 0x000000e10200720c */ /* 0x000fe20000f21670 */
[----:B------:R-:W-:Y:S01]  /*6ab0*/  VIADD R3, R0, 0x11 ;  /* 0x0000001100037836 */ /* 0x000fe20000000000 */
[C---:B------:R-:W-:Y:S02]  /*6ac0*/  ISETP.LT.OR P6, PT, R2.reuse, R224, P6 ;  /* 0x000000e00200720c */ /* 0x040fe400037c1670 */
[C---:B------:R-:W-:Y:S02]  /*6ad0*/  ISETP.LT.OR P3, PT, R2.reuse, R227, P3 ;  /* 0x000000e30200720c */ /* 0x040fe40001f61670 */
[----:B------:R-:W-:Y:S01]  /*6ae0*/  ISETP.LT.OR P0, PT, R2, R226, P0 ;  /* 0x000000e20200720c */ /* 0x000fe20000701670 */
[----:B------:R-:W-:Y:S01]  /*6af0*/  VIADD R2, R0, 0x9 ;  /* 0x0000000900027836 */ /* 0x000fe20000000000 */
[----:B------:R-:W-:Y:S02]  /*6b00*/  FSEL R26, R33, -INF , !P5 ;  /* 0xff800000211a7808 */ /* 0x000fe40006800000 */
[----:B------:R-:W-:-:S02]  /*6b10*/  FSEL R28, R35, -INF , !P4 ;  /* 0xff800000231c7808 */ /* 0x000fc40006000000 */
[----:B------:R-:W-:Y:S01]  /*6b20*/  HMMA.16816.F32 R32, R12, R10, R184 ;  /* 0x0000000a0c20723c */ /* 0x000fe200000018b8 */
[----:B------:R-:W-:Y:S02]  /*6b30*/  FSEL R25, R176, -INF , !P1 ;  /* 0xff800000b0197808 */ /* 0x000fe40004800000 */
[C---:B------:R-:W-:Y:S02]  /*6b40*/  ISETP.GE.AND P4, PT, R2.reuse, R229, PT ;  /* 0x000000e50200720c */ /* 0x040fe40003f86270 */
[C---:B------:R-:W-:Y:S01]  /*6b50*/  ISETP.GE.AND P5, PT, R2.reuse, R228, PT ;  /* 0x000000e40200720c */ /* 0x040fe20003fa6270 */
[----:B------:R-:W-:Y:S01]  /*6b60*/  HMMA.16816.F32 R184, R20, R8, R236 ;  /* 0x0000000814b8723c */ /* 0x000fe200000018ec */
[C---:B------:R-:W-:Y:S02]  /*6b70*/  ISETP.GE.AND P2, PT, R2.reuse, R231, PT ;  /* 0x000000e70200720c */ /* 0x040fe40003f46270 */
[C---:B------:R-:W-:Y:S02]  /*6b80*/  ISETP.GE.AND P1, PT, R2.reuse, R230, PT ;  /* 0x000000e60200720c */ /* 0x040fe40003f26270 */
[----:B------:R-:W-:-:S02]  /*6b90*/  ISETP.LT.OR P4, PT, R2, R225, P4 ;  /* 0x000000e10200720c */ /* 0x000fc40002781670 */
[----:B------:R-:W-:Y:S01]  /*6ba0*/  ISETP.LT.OR P5, PT, R2, R224, P5 ;  /* 0x000000e00200720c */ /* 0x000fe20002fa1670 */
[----:B------:R-:W-:Y:S01]  /*6bb0*/  IMAD R9, R252, -0x326172a9, RZ ;  /* 0xcd9e8d57fc097824 */ /* 0x000fe200078e02ff */
        /* <DEDUP_REMOVED lines=11> */
[----:B------:R-:W-:-:S02]  /*6c70*/  FSEL R179, R179, -INF , !P5 ;  /* 0xff800000b3b37808 */ /* 0x000fc40006800000 */
[----:B------:R-:W-:Y:S02]  /*6c80*/  ISETP.GE.AND P5, PT, R3, R229, PT ;  /* 0x000000e50300720c */ /* 0x000fe40003fa6270 */
[C---:B------:R-:W-:Y:S02]  /*6c90*/  ISETP.LT.OR P6, PT, R2.reuse, R225, P6 ;  /* 0x000000e10200720c */ /* 0x040fe400037c1670 */
[C---:B------:R-:W-:Y:S02]  /*6ca0*/  ISETP.LT.OR P3, PT, R2.reuse, R224, P3 ;  /* 0x000000e00200720c */ /* 0x040fe40001f61670 */
[C---:B------:R-:W-:Y:S02]  /*6cb0*/  ISETP.LT.OR P0, PT, R2.reuse, R227, P0 ;  /* 0x000000e30200720c */ /* 0x040fe40000701670 */
[----:B------:R-:W-:Y:S01]  /*6cc0*/  ISETP.LT.OR P4, PT, R2, R226, P4 ;  /* 0x000000e20200720c */ /* 0x000fe20002781670 */
[C---:B------:R-:W-:Y:S01]  /*6cd0*/  VIADD R2, R0.reuse, 0x18 ;  /* 0x0000001800027836 */ /* 0x040fe20000000000 */
[----:B------:R-:W-:Y:S01]  /*6ce0*/  FSEL R30, R181, -INF , !P2 ;  /* 0xff800000b51e7808 */ /* 0x000fe20005000000 */
[----:B------:R-:W-:Y:S01]  /*6cf0*/  VIADD R0, R0, 0x19 ;  /* 0x0000001900007836 */ /* 0x000fe20000000000 */
[----:B------:R-:W-:-:S02]  /*6d00*/  ISETP.LT.OR P5, PT, R3, R225, P5 ;  /* 0x000000e10300720c */ /* 0x000fc40002fa1670 */
[----:B------:R-:W-:Y:S02]  /*6d10*/  ISETP.GE.AND P2, PT, R3, R228, PT ;  /* 0x000000e40300720c */ /* 0x000fe40003f46270 */
[----:B------:R-:W-:Y:S02]  /*6d20*/  FSEL R188, R141, -INF , !P5 ;  /* 0xff8000008dbc7808 */ /* 0x000fe40006800000 */
[----:B------:R-:W-:Y:S02]  /*6d30*/  ISETP.LT.OR P2, PT, R3, R224, P2 ;  /* 0x000000e00300720c */ /* 0x000fe40001741670 */
[----:B------:R-:W-:Y:S02]  /*6d40*/  ISETP.GE.AND P5, PT, R2, R228, PT ;  /* 0x000000e40200720c */ /* 0x000fe40003fa6270 */
[----:B------:R-:W-:Y:S02]  /*6d50*/  FSEL R194, R184, -INF , !P0 ;  /* 0xff800000b8c27808 */ /* 0x000fe40004000000 */
[----:B------:R-:W-:-:S02]  /*6d60*/  PLOP3.LUT P0, PT, PT, PT, UP0, 0x80, 0x0 ;  /* 0x000000000000781c */ /* 0x000fc40003f0f008 */
[----:B------:R-:W-:Y:S02]  /*6d70*/  FSEL R189, R140, -INF , !P6 ;  /* 0xff8000008cbd7808 */ /* 0x000fe40007000000 */
[----:B------:R-:W-:Y:S02]  /*6d80*/  FSEL R198, R143, -INF , !P2 ;  /* 0xff8000008fc67808 */ /* 0x000fe40005000000 */
[C---:B------:R-:W-:Y:S02]  /*6d90*/  ISETP.LT.OR P5, PT, R2.reuse, R224, P5 ;  /* 0x000000e00200720c */ /* 0x040fe40002fa1670 */
[-C--:B------:R-:W-:Y:S02]  /*6da0*/  ISETP.GE.AND P6, PT, R2, R229.reuse, PT ;  /* 0x000000e50200720c */ /* 0x080fe40003fc6270 */
[----:B------:R-:W-:Y:S02]  /*6db0*/  ISETP.GE.AND P2, PT, R0, R229, PT ;  /* 0x000000e50000720c */ /* 0x000fe40003f46270 */
[----:B------:R-:W-:-:S02]  /*6dc0*/  FSEL R197, R34, -INF , !P5 ;  /* 0xff80000022c57808 */ /* 0x000fc40006800000 */
[----:B------:R-:W-:Y:S02]  /*6dd0*/  FSEL R133, R183, -INF , !P1 ;  /* 0xff800000b7857808 */ /* 0x000fe40004800000 */
[-C--:B------:R-:W-:Y:S02]  /*6de0*/  ISETP.LT.OR P6, PT, R2, R225.reuse, P6 ;  /* 0x000000e10200720c */ /* 0x080fe400037c1670 */
[C---:B------:R-:W-:Y:S02]  /*6df0*/  ISETP.LT.OR P2, PT, R0.reuse, R225, P2 ;  /* 0x000000e10000720c */ /* 0x040fe40001741670 */
[----:B------:R-:W-:Y:S02]  /*6e00*/  ISETP.GE.AND P5, PT, R0, R228, PT ;  /* 0x000000e40000720c */ /* 0x000fe40003fa6270 */
[----:B------:R-:W-:Y:S02]  /*6e10*/  ISETP.GE.AND P1, PT, R3, R231, PT ;  /* 0x000000e70300720c */ /* 0x000fe40003f26270 */
[----:B------:R-:W-:-:S02]  /*6e20*/  FSEL R196, R142, -INF , !P3 ;  /* 0xff8000008ec47808 */ /* 0x000fc40005800000 */
[----:B------:R-:W-:Y:S01]  /*6e30*/  FSEL R178, R32, -INF , !P6 ;  /* 0xff80000020b27808 */ /* 0x000fe20007000000 */
[----:B------:R-:W-:Y:S01]  /*6e40*/  HMMA.16816.F32 R140, R20, R10, R200 ;  /* 0x0000000a148c723c */ /* 0x000fe200000018c8 */
[----:B------:R-:W-:Y:S02]  /*6e50*/  FSEL R190, R33, -INF , !P2 ;  /* 0xff80000021be7808 */ /* 0x000fe40005000000 */
[----:B------:R-:W-:Y:S02]  /*6e60*/  ISETP.LT.OR P5, PT, R0, R224, P5 ;  /* 0x000000e00000720c */ /* 0x000fe40002fa1670 */
[C---:B------:R-:W-:Y:S02]  /*6e70*/  ISETP.GE.AND P3, PT, R3.reuse, R230, PT ;  /* 0x000000e60300720c */ /* 0x040fe40003f66270 */
[----:B------:R-:W-:Y:S02]  /*6e80*/  ISETP.LT.OR P1, PT, R3, R227, P1 ;  /* 0x000000e30300720c */ /* 0x000fe40000f21670 */
[----:B------:R-:W-:-:S02]  /*6e90*/  ISETP.GE.AND P6, PT, R2, R231, PT ;  /* 0x000000e70200720c */ /* 0x000fc40003fc6270 */
[C---:B------:R-:W-:Y:S02]  /*6ea0*/  ISETP.GE.AND P2, PT, R2.reuse, R230, PT ;  /* 0x000000e60200720c */ /* 0x040fe40003f46270 */
[----:B------:R-:W-:Y:S02]  /*6eb0*/  LOP3.LUT R192, R19, UR20, R234, 0x96, !PT ;  /* 0x0000001413c07c12 */ /* 0x000fe4000f8e96ea */
[----:B------:R-:W-:Y:S02]  /*6ec0*/  LOP3.LUT R193, R5, UR21, R6, 0x96, !PT ;  /* 0x0000001505c17c12 */ /* 0x000fe4000f8e9606 */
[----:B------:R-:W-:Y:S02]  /*6ed0*/  FSEL R191, R35, -INF , !P5 ;  /* 0xff80000023bf7808 */ /* 0x000fe40006800000 */
[----:B------:R-:W-:Y:S02]  /*6ee0*/  ISETP.LT.OR P3, PT, R3, R226, P3 ;  /* 0x000000e20300720c */ /* 0x000fe40001f61670 */
[----:B------:R-:W-:-:S02]  /*6ef0*/  ISETP.LT.OR P6, PT, R2, R227, P6 ;  /* 0x000000e30200720c */ /* 0x000fc400037c1670 */
[----:B------:R-:W-:Y:S02]  /*6f00*/  ISETP.LT.OR P2, PT, R2, R226, P2 ;  /* 0x000000e20200720c */ /* 0x000fe40001741670 */
[----:B------:R-:W-:Y:S02]  /*6f10*/  FSEL R195, R185, -INF , !P1 ;  /* 0xff800000b9c37808 */ /* 0x000fe40004800000 */
[----:B------:R-:W-:Y:S02]  /*6f20*/  ISETP.GE.AND P5, PT, R0, R231, PT ;  /* 0x000000e70000720c */ /* 0x000fe40003fa6270 */
        /* <DEDUP_REMOVED lines=16> */
[----:B------:R-:W-:-:S04]  /*7030*/  LEA R2, P1, R3, UR10, 0x1 ;  /* 0x0000000a03027c11 */ /* 0x000fc8000f8208ff */
[----:B------:R-:W-:Y:S02]  /*7040*/  LEA.HI.X R3, R3, UR11, R6, 0x1, P1 ;  /* 0x0000000b03037c11 */ /* 0x000fe400088f0c06 */
[----:B------:R-:W-:-:S03]  /*7050*/  IADD3 R6, P1, R2, UR25, RZ ;  /* 0x0000001902067c10 */ /* 0x000fc6000ff3e0ff */
[----:B------:R-:W-:Y:S01]  /*7060*/  @!PT LDS RZ, [RZ] ;  /* 0x00000000fffff984 */ /* 0x000fe20000000800 */
[----:B------:R-:W-:Y:S01]  /*7070*/  @!PT LDS RZ, [RZ] ;  /* 0x00000000fffff984 */ /* 0x000fe20000000800 */
[----:B------:R-:W-:Y:S01]  /*7080*/  @!PT LDS RZ, [RZ] ;  /* 0x00000000fffff984 */ /* 0x000fe20000000800 */
[----:B------:R1:W-:Y:S01]  /*7090*/  LDGSTS.E.BYPASS.LTC128B.128 [R232+0x8000], desc[UR30][R2.64] ;  /* 0x0800000002e87fae */ /* 0x0003e2000b901d5e */
[----:B------:R-:W-:-:S03]  /*70a0*/  IADD3.X R7, R3, UR24, RZ, P1, !PT ;  /* 0x0000001803077c10 */ /* 0x000fc60008ffe4ff */
[----:B------:R1:W-:Y:S04]  /*70b0*/  LDGSTS.E.BYPASS.LTC128B.128 [R232+0x9000], desc[UR30][R2.64+0x80] ;  /* 0x0900008002e87fae */ /* 0x0003e8000b901d5e */
[----:B------:R1:W-:Y:S04]  /*70c0*/  LDGSTS.E.BYPASS.LTC128B.128 [R232+0x8800], desc[UR30][R6.64] ;  /* 0x0880000006e87fae */ /* 0x0003e8000b901d5e */
[----:B------:R1:W-:Y:S04]  /*70d0*/  LDGSTS.E.BYPASS.LTC128B.128 [R232+0x9800], desc[UR30][R6.64+0x80] ;  /* 0x0980008006e87fae */ /* 0x0003e8000b901d5e */
[----:B------:R-:W0:Y:S02]  /*70e0*/  LDGDEPBAR ;  /* 0x00000000000079af */ /* 0x000e240000000000 */
.L_x_2312:
[----:B------:R-:W2:Y:S04]  /*70f0*/  LDL.64 R20, [R1+0x10] ;  /* 0x0000100001147983 */ /* 0x000ea80000100a00 */
[----:B------:R-:W3:Y:S01]  /*7100*/  LDL.64 R22, [R1+0x60] ;  /* 0x0000600001167983 */ /* 0x000ee20000100a00 */
[----:B-1----:R-:W-:Y:S01]  /*7110*/  FMNMX.FTZ R2, R26, R8, !PT ;  /* 0x000000081a027209 */ /* 0x002fe20007810000 */
[----:B------:R-:W-:Y:S01]  /*7120*/  IMAD.WIDE.U32 R6, R192, -0x326172a9, RZ ;  /* 0xcd9e8d57c0067825 */ /* 0x000fe200078e00ff */
[----:B------:R-:W-:Y:S02]  /*7130*/  ISETP.GE.AND P1, PT, R0, R230, PT ;  /* 0x000000e60000720c */ /* 0x000fe40003f26270 */
[----:B------:R-:W-:Y:S02]  /*7140*/  FMNMX.FTZ R2, R25, R2, !PT ;  /* 0x0000000219027209 */ /* 0x000fe40007810000 */
[----:B------:R-:W-:-:S02]  /*7150*/  LOP3.LUT R8, R5, UR21, R9, 0x96, !PT ;  /* 0x0000001505087c12 */ /* 0x000fc4000f8e9609 */
[----:B------:R-:W-:Y:S02]  /*7160*/  FMNMX.FTZ R5, R12, R2, !PT ;  /* 0x000000020c057209 */ /* 0x000fe40007810000 */
[C---:B------:R-:W-:Y:S02]  /*7170*/  ISETP.LT.OR P5, PT, R0.reuse, R227, P5 ;  /* 0x000000e30000720c */ /* 0x040fe40002fa1670 */
[----:B------:R-:W-:Y:S02]  /*7180*/  ISETP.LT.OR P1, PT, R0, R226, P1 ;  /* 0x000000e20000720c */ /* 0x000fe40000f21670 */
[----:B------:R-:W-:Y:S01]  /*7190*/  LOP3.LUT R0, R7, UR19, R4, 0x96, !PT ;  /* 0x0000001307007c12 */ /* 0x000fe2000f8e9604 */
[----:B------:R-:W-:-:S04]  /*71a0*/  IMAD.WIDE.U32 R2, R193, -0x2daee0ad, RZ ;  /* 0xd2511f53c1027825 */ /* 0x000fc800078e00ff */
[----:B------:R-:W-:Y:S01]  /*71b0*/  IMAD.WIDE.U32 R10, R8, -0x2daee0ad, RZ ;  /* 0xd2511f53080a7825 */ /* 0x000fe200078e00ff */
[----:B------:R-:W-:-:S03]  /*71c0*/  LOP3.LUT R3, R3, UR18, R18, 0x96, !PT ;  /* 0x0000001203037c12 */ /* 0x000fc6000f8e9612 */
[----:B------:R-:W-:-:S05]  /*71d0*/  IMAD.WIDE.U32 R32, R0, -0x2daee0ad, RZ ;  /* 0xd2511f5300207825 */ /* 0x000fca00078e00ff */
[----:B------:R-:W-:Y:S02]  /*71e0*/  LOP3.LUT R7, R33, UR16, R2, 0x96, !PT ;  /* 0x0000001021077c12 */ /* 0x000fe4000f8e9602 */
[----:B------:R-:W-:Y:S02]  /*71f0*/  FSEL R140, R140, -INF , !P6 ;  /* 0xff8000008c8c7808 */ /* 0x000fe40007000000 */
[----:B------:R-:W-:Y:S02]  /*7200*/  FSEL R142, R142, -INF , !P2 ;  /* 0xff8000008e8e7808 */ /* 0x000fe40005000000 */
[----:B------:R-:W-:Y:S02]  /*7210*/  FSEL R143, R143, -INF , !P1 ;  /* 0xff8000008f8f7808 */ /* 0x000fe40004800000 */
[----:B--2---:R-:W-:Y:S02]  /*7220*/  LOP3.LUT R9, R21, UR19, R4, 0x96, !PT ;  /* 0x0000001315097c12 */ /* 0x004fe4000f8e9604 */
[----:B------:R-:W-:-:S03]  /*7230*/  FMNMX.FTZ R4, R189, R5, !PT ;  /* 0x00000005bd047209 */ /* 0x000fc60007810000 */
[----:B------:R-:W-:Y:S01]  /*7240*/  IMAD.WIDE.U32 R34, R9, -0x2daee0ad, RZ ;  /* 0xd2511f5309227825 */ /* 0x000fe200078e00ff */
[----:B------:R-:W-:Y:S02]  /*7250*/  FMNMX.FTZ R0, R188, R4, !PT ;  /* 0x00000004bc007209 */ /* 0x000fe40007810000 */
[----:B---3--:R-:W-:Y:S02]  /*7260*/  LOP3.LUT R4, R11, UR18, R22, 0x96, !PT ;  /* 0x000000120b047c12 */ /* 0x008fe4000f8e9616 */
[----:B------:R-:W-:Y:S02]  /*7270*/  LOP3.LUT R5, R35, UR16, R10, 0x96, !PT ;  /* 0x0000001023057c12 */ /* 0x000fe4000f8e960a */
[----:B------:R-:W-:Y:S01]  /*7280*/  FMNMX.FTZ R0, R178, R0, !PT ;  /* 0x00000000b2007209 */ /* 0x000fe20007810000 */
[----:B------:R-:W-:Y:S01]  /*7290*/  IMAD.WIDE.U32 R10, R3, -0x326172a9, RZ ;  /* 0xcd9e8d57030a7825 */ /* 0x000fe200078e00ff */
[----:B------:R-:W-:-:S03]  /*72a0*/  FMNMX.FTZ R3, R135, R24, !PT ;  /* 0x0000001887037209 */ /* 0x000fc60007810000 */
[----:B------:R-:W-:Y:S01]  /*72b0*/  IMAD.WIDE.U32 R8, R4, -0x326172a9, RZ ;  /* 0xcd9e8d5704087825 */ /* 0x000fe200078e00ff */
[----:B------:R-:W-:-:S03]  /*72c0*/  FMNMX.FTZ R4, R190, R0, !PT ;  /* 0x00000000be047209 */ /* 0x000fc60007810000 */
[----:B------:R-:W-:Y:S01]  /*72d0*/  IMAD.WIDE.U32 R22, R5, -0x326172a9, RZ ;  /* 0xcd9e8d5705167825 */ /* 0x000fe200078e00ff */
[----:B------:R-:W-:Y:S02]  /*72e0*/  FMNMX.FTZ R0, R28, R3, !PT ;  /* 0x000000031c007209 */ /* 0x000fe40007810000 */
[----:B------:R-:W-:Y:S02]  /*72f0*/  LOP3.LUT R3, R9, UR17, R20, 0x96, !PT ;  /* 0x0000001109037c12 */ /* 0x000fe4000f8e9614 */
[----:B------:R-:W-:Y:S01]  /*7300*/  LOP3.LUT R5, R23, UR15, R8, 0x96, !PT ;  /* 0x0000000f17057c12 */ /* 0x000fe2000f8e9608 */
[----:B------:R-:W1:Y:S01]  /*7310*/  SHFL.BFLY PT, R9, R4, 0x2, 0x1f ;  /* 0x0c401f0004097f89 */ /* 0x000e6200000e0000 */
[----:B------:R-:W-:Y:S01]  /*7320*/  LOP3.LUT R2, R11, UR17, R6, 0x96, !PT ;  /* 0x000000110b027c12 */ /* 0x000fe2000f8e9606 */
[----:B------:R-:W-:Y:S01]  /*7330*/  IMAD.WIDE.U32 R20, R7, -0x326172a9, RZ ;  /* 0xcd9e8d5707147825 */ /* 0x000fe200078e00ff */
[----:B------:R-:W-:-:S03]  /*7340*/  FMNMX.FTZ R0, R14, R0, !PT ;  /* 0x000000000e007209 */ /* 0x000fc60007810000 */
[----:B------:R-:W-:Y:S01]  /*7350*/  IMAD.WIDE.U32 R176, R5, -0x2daee0ad, RZ ;  /* 0xd2511f5305b07825 */ /* 0x000fe200078e00ff */
[----:B------:R-:W-:-:S03]  /*7360*/  FMNMX.FTZ R0, R179, R0, !PT ;  /* 0x00000000b3007209 */ /* 0x000fc60007810000 */
[----:B------:R-:W-:Y:S01]  /*7370*/  IMAD.WIDE.U32 R6, R3, -0x2daee0ad, RZ ;  /* 0xd2511f5303067825 */ /* 0x000fe200078e00ff */
[----:B------:R-:W-:-:S03]  /*7380*/  LOP3.LUT R5, R21, UR15, R10, 0x96, !PT ;  /* 0x0000000f15057c12 */ /* 0x000fc6000f8e960a */
[----:B------:R-:W-:Y:S01]  /*7390*/  IMAD.WIDE.U32 R18, R2, -0x2daee0ad, RZ ;  /* 0xd2511f5302127825 */ /* 0x000fe200078e00ff */
[----:B------:R-:W-:Y:S02]  /*73a0*/  MOV R33, R177 ;  /* 0x000000b100217202 */ /* 0x000fe40000000f00 */
[----:B------:R-:W-:Y:S02]  /*73b0*/  FMNMX.FTZ R2, R196, R0, !PT ;  /* 0x00000000c4027209 */ /* 0x000fe40007810000 */
[----:B------:R-:W-:Y:S01]  /*73c0*/  LOP3.LUT R0, R7, UR14, R34, 0x96, !PT ;  /* 0x0000000e07007c12 */ /* 0x000fe2000f8e9622 */
[----:B------:R-:W-:Y:S01]  /*73d0*/  IMAD.WIDE.U32 R180, R5, -0x2daee0ad, RZ ;  /* 0xd2511f5305b47825 */ /* 0x000fe200078e00ff */
[----:B------:R-:W-:Y:S02]  /*73e0*/  LOP3.LUT R3, R19, UR14, R32, 0x96, !PT ;  /* 0x0000000e13037c12 */ /* 0x000fe4000f8e9620 */
[----:B------:R-:W-:Y:S02]  /*73f0*/  LOP3.LUT R8, R33, UR12, R6, 0x96, !PT ;  /* 0x0000000c21087c12 */ /* 0x000fe4000f8e9606 */
[----:B------:R-:W-:Y:S01]  /*7400*/  FMNMX.FTZ R5, R198, R2, !PT ;  /* 0x00000002c6057209 */ /* 0x000fe20007810000 */
[----:B------:R-:W-:-:S03]  /*7410*/  IMAD.WIDE.U32 R6, R0, -0x326172a9, RZ ;  /* 0xcd9e8d5700067825 */ /* 0x000fc600078e00ff */
[----:B------:R-:W-:Y:S01]  /*7420*/  FMNMX.FTZ R0, R197, R5, !PT ;  /* 0x00000005c5007209 */ /* 0x000fe20007810000 */
[----:B------:R-:W-:Y:S01]  /*7430*/  IMAD.WIDE.U32 R10, R3, -0x326172a9, RZ ;  /* 0xcd9e8d57030a7825 */ /* 0x000fe200078e00ff */
[----:B------:R-:W-:-:S03]  /*7440*/  LOP3.LUT R5, R181, UR12, R18, 0x96, !PT ;  /* 0x0000000cb5057c12 */ /* 0x000fc6000f8e9612 */
[----:B------:R-:W-:Y:S01]  /*7450*/  IMAD.WIDE.U32 R2, R8, -0x326172a9, RZ ;  /* 0xcd9e8d5708027825 */ /* 0x000fe200078e00ff */
[----:B------:R-:W-:Y:S02]  /*7460*/  FMNMX.FTZ R8, R134, R29, !PT ;  /* 0x0000001d86087209 */ /* 0x000fe40007810000 */
[----:B------:R-:W-:Y:S02]  /*7470*/  LOP3.LUT R193, R7, UR13, R22, 0x96, !PT ;  /* 0x0000000d07c17c12 */ /* 0x000fe4000f8e9616 */
[----:B------:R-:W-:Y:S02]  /*7480*/  FMNMX.FTZ R7, R191, R0, !PT ;  /* 0x00000000bf077209 */ /* 0x000fe40007810000 */
[----:B------:R-:W-:Y:S02]  /*7490*/  LOP3.LUT R0, R3, UR22, R6, 0x96, !PT ;  /* 0x0000001603007c12 */ /* 0x000fe4000f8e9606 */
[----:B------:R-:W-:Y:S02]  /*74a0*/  LOP3.LUT R13, R2, 0xffff, RZ, 0xc0, !PT ;  /* 0x0000ffff020d7812 */ /* 0x000fe400078ec0ff */
[----:B-1----:R-:W-:Y:S01]  /*74b0*/  FMNMX.FTZ R6, R4, R9, !PT ;  /* 0x0000000904067209 */ /* 0x002fe20007810000 */
[----:B------:R-:W-:Y:S01]  /*74c0*/  IMAD.WIDE.U32 R4, R5, -0x326172a9, RZ ;  /* 0xcd9e8d5705047825 */ /* 0x000fe200078e00ff */
[----:B------:R-:W-:Y:S01]  /*74d0*/  FMNMX.FTZ R3, R31, R8, !PT ;  /* 0x000000081f037209 */ /* 0x000fe20007810000 */
[----:B------:R-:W1:Y:S01]  /*74e0*/  SHFL.BFLY PT, R9, R7, 0x2, 0x1f ;  /* 0x0c401f0007097f89 */ /* 0x000e6200000e0000 */
[----:B------:R-:W-:-:S02]  /*74f0*/  LOP3.LUT R192, R11, UR13, R20, 0x96, !PT ;  /* 0x0000000d0bc07c12 */ /* 0x000fc4000f8e9614 */
[----:B------:R-:W-:Y:S02]  /*7500*/  FMNMX.FTZ R3, R15, R3, !PT ;  /* 0x000000030f037209 */ /* 0x000fe40007810000 */
[----:B------:R-:W-:Y:S02]  /*7510*/  LOP3.LUT R20, R2, 0xff, RZ, 0xc0, !PT ;  /* 0x000000ff02147812 */ /* 0x000fe400078ec0ff */
[--C-:B------:R-:W-:Y:S02]  /*7520*/  SHF.R.U32.HI R21, RZ, 0x10, R2.reuse ;  /* 0x00000010ff157819 */ /* 0x100fe40000011602 */
[----:B------:R-:W-:Y:S02]  /*7530*/  SHF.R.U32.HI R22, RZ, 0x18, R2 ;  /* 0x00000018ff167819 */ /* 0x000fe40000011602 */
[----:B------:R-:W-:Y:S02]  /*7540*/  LOP3.LUT R2, R5, UR22, R10, 0x96, !PT ;  /* 0x0000001605027c12 */ /* 0x000fe4000f8e960a */
[----:B------:R-:W-:-:S02]  /*7550*/  LOP3.LUT R10, R4, 0xffff, RZ, 0xc0, !PT ;  /* 0x0000ffff040a7812 */ /* 0x000fc400078ec0ff */
[----:B------:R-:W-:Y:S02]  /*7560*/  FMNMX.FTZ R5, R30, R3, !PT ;  /* 0x000000031e057209 */ /* 0x000fe40007810000 */
[----:B------:R-:W-:Y:S01]  /*7570*/  FMNMX.FTZ R3, R137, R132, !PT ;  /* 0x0000008489037209 */ /* 0x000fe20007810000 */
[----:B------:R-:W2:Y:S01]  /*7580*/  SHFL.BFLY PT, R8, R6, 0x1, 0x1f ;  /* 0x0c201f0006087f89 */ /* 0x000ea200000e0000 */
[----:B------:R-:W-:Y:S02]  /*7590*/  LOP3.LUT R11, R4, 0xff, RZ, 0xc0, !PT ;  /* 0x000000ff040b7812 */ /* 0x000fe400078ec0ff */
[----:B------:R-:W-:Y:S02]  /*75a0*/  FMNMX.FTZ R3, R139, R3, !PT ;  /* 0x000000038b037209 */ /* 0x000fe40007810000 */
[--C-:B------:R-:W-:Y:S02]  /*75b0*/  SHF.R.U32.HI R18, RZ, 0x10, R4.reuse ;  /* 0x00000010ff127819 */ /* 0x100fe40000011604 */
[----:B------:R-:W-:-:S02]  /*75c0*/  SHF.R.U32.HI R19, RZ, 0x18, R4 ;  /* 0x00000018ff137819 */ /* 0x000fc40000011604 */
[----:B------:R-:W-:Y:S02]  /*75d0*/  FMNMX.FTZ R4, R194, R5, !PT ;  /* 0x00000005c2047209 */ /* 0x000fe40007810000 */
[----:B------:R-:W-:Y:S02]  /*75e0*/  FMNMX.FTZ R3, R138, R3, !PT ;  /* 0x000000038a037209 */ /* 0x000fe40007810000 */
[----:B------:R-:W-:Y:S02]  /*75f0*/  FMNMX.FTZ R4, R195, R4, !PT ;  /* 0x00000004c3047209 */ /* 0x000fe40007810000 */
[----:B------:R-:W-:Y:S02]  /*7600*/  FSEL R177, R141, -INF , !P5 ;  /* 0xff8000008db17808 */ /* 0x000fe40006800000 */
[----:B------:R-:W-:Y:S02]  /*7610*/  FSEL R141, R186, -INF , !P4 ;  /* 0xff800000ba8d7808 */ /* 0x000fe40006000000 */
[----:B------:R-:W-:-:S02]  /*7620*/  FMNMX.FTZ R3, R133, R3, !PT ;  /* 0x0000000385037209 */ /* 0x000fc40007810000 */
[----:B------:R-:W-:Y:S02]  /*7630*/  MOV R32, R176 ;  /* 0x000000b000207202 */ /* 0x000fe40000000f00 */
[----:B------:R-:W-:Y:S02]  /*7640*/  FMNMX.FTZ R5, R140, R4, !PT ;  /* 0x000000048c057209 */ /* 0x000fe40007810000 */
[----:B------:R-:W-:Y:S02]  /*7650*/  FSEL R176, R187, -INF , !P3 ;  /* 0xff800000bbb07808 */ /* 0x000fe40005800000 */
[----:B------:R-:W-:Y:S02]  /*7660*/  FMNMX.FTZ R3, R141, R3, !PT ;  /* 0x000000038d037209 */ /* 0x000fe40007810000 */
[----:B-1----:R-:W-:Y:S02]  /*7670*/  FMNMX.FTZ R4, R7, R9, !PT ;  /* 0x0000000907047209 */ /* 0x002fe40007810000 */
[----:B------:R-:W-:-:S02]  /*7680*/  FMNMX.FTZ R9, R177, R5, !PT ;  /* 0x00000005b1097209 */ /* 0x000fc40007810000 */
[----:B------:R-:W-:Y:S02]  /*7690*/  FMNMX.FTZ R5, R176, R3, !PT ;  /* 0x00000003b0057209 */ /* 0x000fe40007810000 */
[----:B--2---:R-:W-:Y:S01]  /*76a0*/  FMNMX.FTZ R235, R6, R8, !PT ;  /* 0x0000000806eb7209 */ /* 0x004fe20007810000 */
[----:B------:R-:W1:Y:S01]  /*76b0*/  SHFL.BFLY PT, R7, R9, 0x2, 0x1f ;  /* 0x0c401f0009077f89 */ /* 0x000e6200000e0000 */
[----:B------:R-:W-:Y:S02]  /*76c0*/  FMNMX.FTZ R5, R142, R5, !PT ;  /* 0x000000058e057209 */ /* 0x000fe40007810000 */
[----:B------:R-:W-:Y:S01]  /*76d0*/  SHF.R.U32.HI R8, RZ, 0x8, R13 ;  /* 0x00000008ff087819 */ /* 0x000fe2000001160d */
[----:B------:R-:W2:Y:S01]  /*76e0*/  SHFL.BFLY PT, R6, R4, 0x1, 0x1f ;  /* 0x0c201f0004067f89 */ /* 0x000ea200000e0000 */
[----:B------:R-:W-:Y:S02]  /*76f0*/  FMNMX.FTZ R5, R143, R5, !PT ;  /* 0x000000058f057209 */ /* 0x000fe40007810000 */
[----:B------:R-:W-:-:S03]  /*7700*/  PRMT R23, R20, 0x5410, R8 ;  /* 0x0000541014177816 */ /* 0x000fc60000000008 */
[----:B------:R-:W3:Y:S01]  /*7710*/  SHFL.BFLY PT, R8, R5, 0x2, 0x1f ;  /* 0x0c401f0005087f89 */ /* 0x000ee200000e0000 */
[----:B-1----:R-:W-:Y:S02]  /*7720*/  FMNMX.FTZ R7, R9, R7, !PT ;  /* 0x0000000709077209 */ /* 0x002fe40007810000 */
[----:B--2---:R-:W-:Y:S02]  /*7730*/  FMNMX.FTZ R234, R4, R6, !PT ;  /* 0x0000000604ea7209 */ /* 0x004fe40007810000 */
[----:B------:R-:W-:Y:S01]  /*7740*/  SHF.R.U32.HI R4, RZ, 0x8, R10 ;  /* 0x00000008ff047819 */ /* 0x000fe2000001160a */
[----:B------:R-:W1:Y:S01]  /*7750*/  SHFL.BFLY PT, R9, R7, 0x1, 0x1f ;  /* 0x0c201f0007097f89 */ /* 0x000e6200000e0000 */
[----:B------:R-:W-:Y:S02]  /*7760*/  LOP3.LUT R6, R21, 0xff, RZ, 0xc0, !PT ;  /* 0x000000ff15067812 */ /* 0x000fe400078ec0ff */
[----:B------:R-:W-:Y:S02]  /*7770*/  PRMT R20, R11, 0x5410, R4 ;  /* 0x000054100b147816 */ /* 0x000fe40000000004 */
[----:B---3--:R-:W-:-:S02]  /*7780*/  FMNMX.FTZ R4, R5, R8, !PT ;  /* 0x0000000805047209 */ /* 0x008fc40007810000 */
[----:B------:R-:W-:Y:S02]  /*7790*/  PRMT R22, R6, 0x5410, R22 ;  /* 0x0000541006167816 */ /* 0x000fe40000000016 */
[----:B------:R-:W-:Y:S01]  /*77a0*/  LOP3.LUT R6, R18, 0xff, RZ, 0xc0, !PT ;  /* 0x000000ff12067812 */ /* 0x000fe200078ec0ff */
[----:B------:R-:W2:Y:S01]  /*77b0*/  SHFL.BFLY PT, R8, R4, 0x1, 0x1f ;  /* 0x0c201f0004087f89 */ /* 0x000ea200000e0000 */
[----:B------:R-:W-:Y:S01]  /*77c0*/  LOP3.LUT R5, R0, 0xffff, RZ, 0xc0, !PT ;  /* 0x0000ffff00057812 */ /* 0x000fe200078ec0ff */
[C---:B------:R-:W-:Y:S01]  /*77d0*/  FMUL.FTZ R3, R235.reuse, UR38 ;  /* 0x00000026eb037c20 */ /* 0x040fe20008410000 */
[----:B------:R-:W-:Y:S02]  /*77e0*/  PRMT R19, R6, 0x5410, R19 ;  /* 0x0000541006137816 */ /* 0x000fe40000000013 */
[----:B------:R-:W-:Y:S02]  /*77f0*/  SHF.R.U32.HI R6, RZ, 0x8, R5 ;  /* 0x00000008ff067819 */ /* 0x000fe40000011605 */
[----:B------:R-:W-:-:S02]  /*7800*/  FSETP.NEU.FTZ.AND P2, PT, R235, -INF , PT ;  /* 0xff800000eb00780b */ /* 0x000fc40003f5d000 */
[----:B------:R-:W-:Y:S02]  /*7810*/  LOP3.LUT R5, R0, 0xff, RZ, 0xc0, !PT ;  /* 0x000000ff00057812 */ /* 0x000fe400078ec0ff */
[----:B------:R-:W-:Y:S02]  /*7820*/  FSEL R3, R3, RZ, P2 ;  /* 0x000000ff03037208 */ /* 0x000fe40001000000 */
[----:B------:R-:W-:Y:S02]  /*7830*/  PRMT R18, R5, 0x5410, R6 ;  /* 0x0000541005127816 */ /* 0x000fe40000000006 */
[--C-:B------:R-:W-:Y:S01]  /*7840*/  SHF.R.U32.HI R5, RZ, 0x10, R0.reuse ;  /* 0x00000010ff057819 */ /* 0x100fe20000011600 */
[----:B------:R-:W-:Y:S01]  /*7850*/  FFMA.FTZ R12, R12, UR38, -R3 ;  /* 0x000000260c0c7c23 */ /* 0x000fe20008010803 */
[----:B-1----:R-:W-:Y:S02]  /*7860*/  FMNMX.FTZ R233, R7, R9, !PT ;  /* 0x0000000907e97209 */ /* 0x002fe40007810000 */
[----:B------:R-:W-:-:S02]  /*7870*/  SHF.R.U32.HI R0, RZ, 0x18, R0 ;  /* 0x00000018ff007819 */ /* 0x000fc40000011600 */
[----:B------:R-:W-:Y:S01]  /*7880*/  LOP3.LUT R5, R5, 0xff, RZ, 0xc0, !PT ;  /* 0x000000ff05057812 */ /* 0x000fe200078ec0ff */
[C---:B------:R-:W-:Y:S01]  /*7890*/  FMUL.FTZ R13, R234.reuse, UR38 ;  /* 0x00000026ea0d7c20 */ /* 0x040fe20008410000 */
[----:B------:R-:W-:Y:S01]  /*78a0*/  FSETP.NEU.FTZ.AND P4, PT, R234, -INF , PT ;  /* 0xff800000ea00780b */ /* 0x000fe20003f9d000 */
[----:B------:R1:W-:Y:S01]  /*78b0*/  MUFU.EX2 R35, R12 ;  /* 0x0000000c00237308 */ /* 0x0003e20000000800 */
[----:B------:R-:W-:Y:S02]  /*78c0*/  PRMT R21, R5, 0x5410, R0 ;  /* 0x0000541005157816 */ /* 0x000fe40000000000 */
[----:B------:R-:W-:Y:S02]  /*78d0*/  LOP3.LUT R0, R2, 0xffff, RZ, 0xc0, !PT ;  /* 0x0000ffff02007812 */ /* 0x000fe400078ec0ff */
[----:B------:R-:W-:Y:S02]  /*78e0*/  FSETP.NEU.FTZ.AND P3, PT, R233, -INF , PT ;  /* 0xff800000e900780b */ /* 0x000fe40003f7d000 */
[----:B------:R-:W-:-:S02]  /*78f0*/  FSEL R13, R13, RZ, P4 ;  /* 0x000000ff0d0d7208 */ /* 0x000fc40002000000 */
[----:B--2---:R-:W-:Y:S02]  /*7900*/  FMNMX.FTZ R223, R4, R8, !PT ;  /* 0x0000000804df7209 */ /* 0x004fe40007810000 */
[----:B------:R-:W-:Y:S01]  /*7910*/  SHF.R.U32.HI R4, RZ, 0x8, R0 ;  /* 0x00000008ff047819 */ /* 0x000fe20000011600 */
[----:B-1----:R-:W-:Y:S01]  /*7920*/  FMUL.FTZ R12, R233, UR38 ;  /* 0x00000026e90c7c20 */ /* 0x002fe20008410000 */
[----:B------:R-:W-:Y:S01]  /*7930*/  LOP3.LUT R0, R2, 0xff, RZ, 0xc0, !PT ;  /* 0x000000ff02007812 */ /* 0x000fe200078ec0ff */
[----:B------:R-:W-:-:S03]  /*7940*/  FFMA.FTZ R14, R14, UR38, -R13 ;  /* 0x000000260e0e7c23 */ /* 0x000fc6000801080d */
[----:B------:R-:W-:Y:S02]  /*7950*/  FSEL R12, R12, RZ, P3 ;  /* 0x000000ff0c0c7208 */ /* 0x000fe40001800000 */
[----:B------:R-:W-:Y:S01]  /*7960*/  PRMT R8, R0, 0x5410, R4 ;  /* 0x0000541000087816 */ /* 0x000fe20000000004 */
[----:B------:R1:W-:Y:S01]  /*7970*/  MUFU.EX2 R183, R14 ;  /* 0x0000000e00b77308 */ /* 0x0003e20000000800 */
[----:B------:R-:W-:Y:S01]  /*7980*/  SHF.R.U32.HI R0, RZ, 0x10, R2 ;  /* 0x00000010ff007819 */ /* 0x000fe20000011602 */
[--C-:B------:R-:W-:Y:S01]  /*7990*/  FFMA.FTZ R4, R15, UR38, -R12.reuse ;  /* 0x000000260f047c23 */ /* 0x100fe2000801080c */
[----:B------:R-:W-:Y:S01]  /*79a0*/  FFMA.FTZ R5, R29, UR38, -R12 ;  /* 0x000000261d057c23 */ /* 0x000fe2000801080c */
[C---:B------:R-:W-:Y:S02]  /*79b0*/  FSETP.NEU.FTZ.AND P1, PT, R223.reuse, -INF , PT ;  /* 0xff800000df00780b */ /* 0x040fe40003f3d000 */
[----:B------:R-:W-:Y:S02]  /*79c0*/  LOP3.LUT R0, R0, 0xff, RZ, 0xc0, !PT ;  /* 0x000000ff00007812 */ /* 0x000fe400078ec0ff */
[----:B------:R2:W-:Y:S01]  /*79d0*/  MUFU.EX2 R205, R4 ;  /* 0x0000000400cd7308 */ /* 0x0005e20000000800 */
[----:B-1----:R-:W-:-:S07]  /*79e0*/  FMUL.FTZ R14, R223, UR38 ;  /* 0x00000026df0e7c20 */ /* 0x002fce0008410000 */
[----:B------:R1:W-:Y:S01]  /*79f0*/  MUFU.EX2 R203, R5 ;  /* 0x0000000500cb7308 */ /* 0x0003e20000000800 */
[----:B------:R-:W-:Y:S02]  /*7a00*/  FSEL R14, R14, RZ, P1 ;  /* 0x000000ff0e0e7208 */ /* 0x000fe40000800000 */
[----:B--2---:R-:W-:Y:S01]  /*7a10*/  SHF.R.U32.HI R4, RZ, 0x18, R2 ;  /* 0x00000018ff047819 */ /* 0x004fe20000011602 */
[----:B------:R-:W-:-:S03]  /*7a20*/  FFMA.FTZ R2, R30, UR38, -R12 ;  /* 0x000000261e027c23 */ /* 0x000fc6000801080c */
[----:B------:R-:W-:Y:S01]  /*7a30*/  PRMT R6, R0, 0x5410, R4 ;  /* 0x0000541000067816 */ /* 0x000fe20000000004 */
[----:B------:R-:W-:Y:S02]  /*7a40*/  IMAD.U32 R0, RZ, RZ, UR4 ;  /* 0x00000004ff007e24 */ /* 0x000fe4000f8e00ff */
[----:B-1----:R-:W-:Y:S01]  /*7a50*/  FFMA.FTZ R5, R31, UR38, -R12 ;  /* 0x000000261f057c23 */ /* 0x002fe2000801080c */
[----:B------:R1:W-:Y:S08]  /*7a60*/  MUFU.EX2 R202, R2 ;  /* 0x0000000200ca7308 */ /* 0x0003f00000000800 */
[----:B------:R2:W3:Y:S01]  /*7a70*/  MUFU.EX2 R204, R5 ;  /* 0x0000000500cc7308 */ /* 0x0004e20000000800 */
[----:B------:R-:W-:Y:S01]  /*7a80*/  FSEL R4, R234, RZ, P4 ;  /* 0x000000ffea047208 */ /* 0x000fe20002000000 */
[----:B-1----:R-:W-:Y:S01]  /*7a90*/  FFMA.FTZ R2, R132, UR38, -R14 ;  /* 0x0000002684027c23 */ /* 0x002fe2000801080e */
[----:B--2---:R-:W-:-:S05]  /*7aa0*/  MOV R5, 0x7054 ;  /* 0x0000705400057802 */ /* 0x004fca0000000f00 */
[----:B------:R1:W-:Y:S01]  /*7ab0*/  MUFU.EX2 R206, R2 ;  /* 0x0000000200ce7308 */ /* 0x0003e20000000800 */
[----:B------:R-:W-:Y:S02]  /*7ac0*/  PRMT R0, R0, R5, UR4 ;  /* 0x0000000400007e16 */ /* 0x000fe40008000005 */
[----:B------:R-:W-:-:S05]  /*7ad0*/  FSEL R5, R235, RZ, P2 ;  /* 0x000000ffeb057208 */ /* 0x000fca0001000000 */
[----:B------:R-:W-:Y:S01]  /*7ae0*/  FADD.FTZ R7, R136, -R5 ;  /* 0x8000000588077221 */ /* 0x000fe20000010000 */
[----:B------:R-:W-:Y:S01]  /*7af0*/  FSEL R5, R233, RZ, P3 ;  /* 0x000000ffe9057208 */ /* 0x000fe20001800000 */
[----:B-1----:R-:W-:-:S04]  /*7b00*/  FFMA.FTZ R2, R139, UR38, -R14 ;  /* 0x000000268b027c23 */ /* 0x002fc8000801080e */
[----:B------:R1:W2:Y:S01]  /*7b10*/  MUFU.EX2 R185, R2 ;  /* 0x0000000200b97308 */ /* 0x0002a20000000800 */
[----:B------:R-:W-:Y:S01]  /*7b20*/  FADD.FTZ R9, R135, -R4 ;  /* 0x8000000487097221 */ /* 0x000fe20000010000 */
[----:B------:R-:W-:Y:S01]  /*7b30*/  FSEL R4, R223, RZ, P1 ;  /* 0x000000ffdf047208 */ /* 0x000fe20000800000 */
[----:B------:R-:W-:Y:S01]  /*7b40*/  FADD.FTZ R10, R134, -R5 ;  /* 0x80000005860a7221 */ /* 0x000fe20000010000 */
[----:B------:R-:W-:Y:S01]  /*7b50*/  FFMA.FTZ R5, R133, UR38, -R14 ;  /* 0x0000002685057c23 */ /* 0x000fe2000801080e */
[--C-:B------:R-:W-:Y:S01]  /*7b60*/  FFMA.FTZ R27, R27, UR38, -R3.reuse ;  /* 0x000000261b1b7c23 */ /* 0x100fe20008010803 */
[----:B------:R-:W-:Y:S01]  /*7b70*/  FFMA.FTZ R26, R26, UR38, -R3 ;  /* 0x000000261a1a7c23 */ /* 0x000fe20008010803 */
[----:B------:R-:W-:Y:S01]  /*7b80*/  FADD.FTZ R11, R137, -R4 ;  /* 0x80000004890b7221 */ /* 0x000fe20000010000 */
[----:B------:R4:W-:Y:S01]  /*7b90*/  MUFU.EX2 R184, R5 ;  /* 0x0000000500b87308 */ /* 0x0009e20000000800 */
[----:B-1----:R-:W-:-:S07]  /*7ba0*/  FFMA.FTZ R2, R138, UR38, -R14 ;  /* 0x000000268a027c23 */ /* 0x002fce000801080e */
[----:B------:R3:W1:Y:S01]  /*7bb0*/  MUFU.EX2 R207, R2 ;  /* 0x0000000200cf7308 */ /* 0x0006620000000800 */
[--C-:B------:R-:W-:Y:S01]  /*7bc0*/  HSET2.LE.AND R4, R8, R0.reuse, PT ;  /* 0x0000000008047233 */ /* 0x100fe20003803000 */
[----:B------:R-:W-:Y:S01]  /*7bd0*/  FFMA.FTZ R25, R25, UR38, -R3 ;  /* 0x0000002619197c23 */ /* 0x000fe20008010803 */
[--C-:B------:R-:W-:Y:S01]  /*7be0*/  FFMA.FTZ R24, R24, UR38, -R13.reuse ;  /* 0x0000002618187c23 */ /* 0x100fe2000801080d */
[----:B----4-:R-:W-:Y:S01]  /*7bf0*/  HSET2.LE.AND R5, R6, R0, PT ;  /* 0x0000000006057233 */ /* 0x010fe20003803000 */
[--C-:B------:R-:W-:Y:S01]  /*7c00*/  FFMA.FTZ R6, R179, UR38, -R13.reuse ;  /* 0x00000026b3067c23 */ /* 0x100fe2000801080d */
[----:B------:R-:W-:Y:S02]  /*7c10*/  FFMA.FTZ R28, R28, UR38, -R13 ;  /* 0x000000261c1c7c23 */ /* 0x000fe4000801080d */
[----:B------:R-:W-:Y:S01]  /*7c20*/  MUFU.EX2 R252, R27 ;  /* 0x0000001b00fc7308 */ /* 0x000fe20000000800 */
[----:B---3--:R-:W-:-:S07]  /*7c30*/  F2FP.F16.F32.PACK_AB R2, R204, R203 ;  /* 0x000000cbcc02723e */ /* 0x008fce00000000ff */
[----:B------:R-:W3:Y:S01]  /*7c40*/  MUFU.EX2 R200, R26 ;  /* 0x0000001a00c87308 */ /* 0x000ee20000000800 */
[----:B------:R-:W-:Y:S02]  /*7c50*/  LOP3.LUT R4, R4, R2, RZ, 0xc0, !PT ;  /* 0x0000000204047212 */ /* 0x000fe400078ec0ff */
[----:B--2---:R-:W-:Y:S01]  /*7c60*/  F2FP.F16.F32.PACK_AB R2, R185, R206 ;  /* 0x000000ceb902723e */ /* 0x004fe200000000ff */
[----:B------:R-:W-:-:S04]  /*7c70*/  FMUL.FTZ R7, R7, UR38 ;  /* 0x0000002607077c20 */ /* 0x000fc80008410000 */
[----:B------:R-:W-:Y:S01]  /*7c80*/  MUFU.EX2 R201, R25 ;  /* 0x0000001900c97308 */ /* 0x000fe20000000800 */
[----:B------:R-:W-:Y:S02]  /*7c90*/  LOP3.LUT R5, R5, R2, RZ, 0xc0, !PT ;  /* 0x0000000205057212 */ /* 0x000fe400078ec0ff */
[----:B------:R-:W-:Y:S02]  /*7ca0*/  F2FP.F16.F32.PACK_AB R2, R202, R205 ;  /* 0x000000cdca02723e */ /* 0x000fe400000000ff */
[----:B-1----:R-:W-:-:S03]  /*7cb0*/  MOV R179, R207 ;  /* 0x000000cf00b37202 */ /* 0x002fc60000000f00 */
[----:B------:R1:W-:Y:S08]  /*7cc0*/  MUFU.EX2 R182, R24 ;  /* 0x0000001800b67308 */ /* 0x0003f00000000800 */
[----:B------:R2:W-:Y:S08]  /*7cd0*/  MUFU.EX2 R133, R6 ;  /* 0x0000000600857308 */ /* 0x0005f00000000800 */
[----:B------:R4:W5:Y:S01]  /*7ce0*/  MUFU.EX2 R199, R28 ;  /* 0x0000001c00c77308 */ /* 0x0009620000000800 */
[----:B-1----:R-:W1:Y:S01]  /*7cf0*/  LDSM.16.MT88.4 R24, [R209+0xa000] ;  /* 0x00a00000d118783b */ /* 0x002e620000004200 */
[----:B--2---:R-:W-:-:S06]  /*7d00*/  HSET2.LE.AND R6, R20, R0, PT ;  /* 0x0000000014067233 */ /* 0x004fcc0003803000 */
[----:B------:R2:W1:Y:S01]  /*7d10*/  MUFU.EX2 R20, R7 ;  /* 0x0000000700147308 */ /* 0x0004620000000800 */
[----:B------:R-:W-:Y:S01]  /*7d20*/  LOP3.LUT R6, R6, R2, RZ, 0xc0, !PT ;  /* 0x0000000206067212 */ /* 0x000fe200078ec0ff */
[----:B----4-:R-:W4:Y:S01]  /*7d30*/  LDSM.16.MT88.4 R28, [R211+0xa000] ;  /* 0x00a00000d31c783b */ /* 0x010f220000004200 */
[----:B------:R-:W-:Y:S02]  /*7d40*/  F2FP.F16.F32.PACK_AB R2, R184, R179 ;  /* 0x000000b3b802723e */ /* 0x000fe400000000ff */
[--C-:B------:R-:W-:Y:S01]  /*7d50*/  HSET2.LE.AND R8, R18, R0.reuse, PT ;  /* 0x0000000012087233 */ /* 0x100fe20003803000 */
[----:B------:R-:W-:Y:S01]  /*7d60*/  FMUL.FTZ R9, R9, UR38 ;  /* 0x0000002609097c20 */ /* 0x000fe20008410000 */
[----:B--2---:R-:W-:Y:S01]  /*7d70*/  HSET2.LE.AND R7, R19, R0, PT ;  /* 0x0000000013077233 */ /* 0x004fe20003803000 */
[----:B------:R-:W-:Y:S01]  /*7d80*/  FMUL.FTZ R10, R10, UR38 ;  /* 0x000000260a0a7c20 */ /* 0x000fe20008410000 */
[----:B------:R-:W-:-:S03]  /*7d90*/  FMUL.FTZ R11, R11, UR38 ;  /* 0x000000260b0b7c20 */ /* 0x000fc60008410000 */
[----:B------:R-:W-:Y:S02]  /*7da0*/  LOP3.LUT R7, R7, R2, RZ, 0xc0, !PT ;  /* 0x0000000207077212 */ /* 0x000fe400078ec0ff */
[----:B---3--:R-:W-:Y:S01]  /*7db0*/  F2FP.F16.F32.PACK_AB R2, R200, R252 ;  /* 0x000000fcc802723e */ /* 0x008fe200000000ff */
[----:B------:R5:W2:Y:S03]  /*7dc0*/  MUFU.EX2 R19, R9 ;  /* 0x0000000900137308 */ /* 0x000aa60000000800 */
[----:B------:R-:W-:Y:S02]  /*7dd0*/  LOP3.LUT R8, R8, R2, RZ, 0xc0, !PT ;  /* 0x0000000208087212 */ /* 0x000fe400078ec0ff */
[----:B------:R-:W-:-:S03]  /*7de0*/  HSET2.LE.AND R2, R21, R0, PT ;  /* 0x0000000015027233 */ /* 0x000fc60003803000 */
[----:B------:R3:W4:Y:S08]  /*7df0*/  MUFU.EX2 R18, R10 ;  /* 0x0000000a00127308 */ /* 0x0007300000000800 */
[----:B------:R1:W4:Y:S01]  /*7e00*/  MUFU.EX2 R15, R11 ;  /* 0x0000000b000f7308 */ /* 0x0003220000000800 */
[----:B-----5:R-:W-:-:S04]  /*7e10*/  F2FP.F16.F32.PACK_AB R9, R199, R182 ;  /* 0x000000b6c709723e */ /* 0x020fc800000000ff */
[----:B------:R-:W-:Y:S02]  /*7e20*/  LOP3.LUT R9, R2, R9, RZ, 0xc0, !PT ;  /* 0x0000000902097212 */ /* 0x000fe400078ec0ff */
[----:B------:R-:W-:Y:S02]  /*7e30*/  HSET2.LE.AND R2, R23, R0, PT ;  /* 0x0000000017027233 */ /* 0x000fe40003803000 */
[----:B---3--:R-:W-:-:S04]  /*7e40*/  F2FP.F16.F32.PACK_AB R10, R35, R201 ;  /* 0x000000c9230a723e */ /* 0x008fc800000000ff */
[----:B------:R-:W-:Y:S02]  /*7e50*/  LOP3.LUT R10, R2, R10, RZ, 0xc0, !PT ;  /* 0x0000000a020a7212 */ /* 0x000fe400078ec0ff */
[----:B------:R-:W-:Y:S02]  /*7e60*/  HSET2.LE.AND R2, R22, R0, PT ;  /* 0x0000000016027233 */ /* 0x000fe40003803000 */
[----:B-1----:R-:W-:Y:S01]  /*7e70*/  F2FP.F16.F32.PACK_AB R11, R133, R183 ;  /* 0x000000b7850b723e */ /* 0x002fe200000000ff */
[-C--:B------:R-:W-:Y:S01]  /*7e80*/  FMUL.FTZ R148, R148, R20.reuse ;  /* 0x0000001494947220 */ /* 0x080fe20000410000 */
[----:B------:R-:W-:Y:S01]  /*7e90*/  FMUL.FTZ R149, R149, R20 ;  /* 0x0000001495957220 */ /* 0x000fe20000410000 */
[----:B--2---:R-:W-:Y:S01]  /*7ea0*/  FMUL.FTZ R150, R150, R19 ;  /* 0x0000001396967220 */ /* 0x004fe20000410000 */
[----:B------:R-:W-:Y:S01]  /*7eb0*/  LOP3.LUT R11, R2, R11, RZ, 0xc0, !PT ;  /* 0x0000000b020b7212 */ /* 0x000fe200078ec0ff */
[----:B------:R-:W-:Y:S01]  /*7ec0*/  FMUL.FTZ R151, R151, R19 ;  /* 0x0000001397977220 */ /* 0x000fe20000410000 */
[-C--:B----4-:R-:W-:Y:S01]  /*7ed0*/  FMUL.FTZ R144, R144, R18.reuse ;  /* 0x0000001290907220 */ /* 0x090fe20000410000 */
        /* <DEDUP_REMOVED lines=32> */
[----:B------:R-:W-:Y:S01]  /*80e0*/  MOV R185, R251 ;  /* 0x000000fb00b97202 */ /* 0x000fe20000000f00 */
[----:B------:R-:W-:Y:S01]  /*80f0*/  HMMA.16816.F32 R148, R8, R24, R148 ;  /* 0x000000180894723c */ /* 0x000fe20000001894 */
[----:B------:R-:W-:-:S05]  /*8100*/  MOV R203, R250 ;  /* 0x000000fa00cb7202 */ /* 0x000fca0000000f00 */
[C---:B------:R-:W-:Y:S06]  /*8110*/  HMMA.16816.F32 R144, R4.reuse, R24, R144 ;  /* 0x000000180490723c */ /* 0x040fec0000001890 */
[-C--:B------:R-:W-:Y:S06]  /*8120*/  HMMA.16816.F32 R152, R4, R26.reuse, R152 ;  /* 0x0000001a0498723c */ /* 0x080fec0000001898 */
[C---:B------:R-:W-:Y:S01]  /*8130*/  HMMA.16816.F32 R248, R8.reuse, R26, R156 ;  /* 0x0000001a08f8723c */ /* 0x040fe2000000189c */
[----:B------:R-:W1:Y:S05]  /*8140*/  LDSM.16.MT88.4 R24, [R214+0xa000] ;  /* 0x00a00000d618783b */ /* 0x000e6a0000004200 */
[-C--:B------:R-:W-:Y:S06]  /*8150*/  HMMA.16816.F32 R164, R8, R28.reuse, R164 ;  /* 0x0000001c08a4723c */ /* 0x080fec00000018a4 */
[C---:B------:R-:W-:Y:S06]  /*8160*/  HMMA.16816.F32 R160, R4.reuse, R28, R160 ;  /* 0x0000001c04a0723c */ /* 0x040fec00000018a0 */
[-C--:B------:R-:W-:Y:S06]  /*8170*/  HMMA.16816.F32 R168, R4, R30.reuse, R168 ;  /* 0x0000001e04a8723c */ /* 0x080fec00000018a8 */
[----:B------:R-:W-:Y:S01]  /*8180*/  HMMA.16816.F32 R236, R8, R30, R172 ;  /* 0x0000001e08ec723c */ /* 0x000fe200000018ac */
[----:B------:R-:W2:Y:S01]  /*8190*/  LDSM.16.MT88.4 R28, [R213+0xa000] ;  /* 0x00a00000d51c783b */ /* 0x000ea20000004200 */
        /* <DEDUP_REMOVED lines=28> */
[----:B-1----:R-:W-:Y:S01]  /*8360*/  HMMA.16816.F32 R204, R8, R26, R48 ;  /* 0x0000001a08cc723c */ /* 0x002fe20000001830 */
[----:B------:R-:W-:Y:S02]  /*8370*/  MOV R159, R203 ;  /* 0x000000cb009f7202 */ /* 0x000fe40000000f00 */
[----:B------:R-:W-:Y:S01]  /*8380*/  MOV R156, R200 ;  /* 0x000000c8009c7202 */ /* 0x000fe20000000f00 */
[----:B------:R-:W-:Y:S01]  /*8390*/  IMAD.MOV.U32 R139, RZ, RZ, R33 ;  /* 0x000000ffff8b7224 */ /* 0x000fe200078e0021 */
[----:B------:R-:W-:Y:S02]  /*83a0*/  MOV R138, R32 ;  /* 0x00000020008a7202 */ /* 0x000fe40000000f00 */
[----:B------:R-:W-:Y:S01]  /*83b0*/  IMAD.MOV.U32 R49, RZ, RZ, R202 ;  /* 0x000000ffff317224 */ /* 0x000fe200078e00ca */
[----:B------:R-:W-:Y:S01]  /*83c0*/  MOV R48, R201 ;  /* 0x000000c900307202 */ /* 0x000fe20000000f00 */
[-C--:B--2---:R-:W-:Y:S06]  /*83d0*/  HMMA.16816.F32 R56, R4, R28.reuse, R56 ;  /* 0x0000001c0438723c */ /* 0x084fec0000001838 */
[C---:B------:R-:W-:Y:S06]  /*83e0*/  HMMA.16816.F32 R200, R8.reuse, R28, R52 ;  /* 0x0000001c08c8723c */ /* 0x040fec0000001834 */
[-C--:B------:R-:W-:Y:S01]  /*83f0*/  HMMA.16816.F32 R244, R8, R24.reuse, R36 ;  /* 0x0000001808f4723c */ /* 0x080fe20000001824 */
[----:B------:R-:W-:Y:S01]  /*8400*/  IMAD.MOV.U32 R29, RZ, RZ, R35 ;  /* 0x000000ffff1d7224 */ /* 0x000fe200078e0023 */
[----:B------:R-:W-:Y:S04]  /*8410*/  LDSM.16.MT88.4 R36, [R214+0xb000] ;  /* 0x00b00000d624783b */ /* 0x000fe80000004200 */
[C---:B------:R-:W-:Y:S01]  /*8420*/  HMMA.16816.F32 R240, R4.reuse, R24, R40 ;  /* 0x0000001804f0723c */ /* 0x040fe20000001828 */
[----:B------:R-:W-:Y:S04]  /*8430*/  LDSM.16.MT88.4 R32, [R211+0xb000] ;  /* 0x00b00000d320783b */ /* 0x000fe80000004200 */
[----:B------:R-:W-:Y:S01]  /*8440*/  LDSM.16.MT88.4 R40, [R213+0xb000] ;  /* 0x00b00000d528783b */ /* 0x000fe20000004200 */
[C---:B------:R-:W-:Y:S03]  /*8450*/  HMMA.16816.F32 R44, R4.reuse, R26, R44 ;  /* 0x0000001a042c723c */ /* 0x040fe6000000182c */
        /* <DEDUP_REMOVED lines=37> */
[----:B------:R-:W-:Y:S01]  /*86b0*/  FFMA.FTZ R2, R189, UR38, -R3 ;  /* 0x00000026bd027c23 */ /* 0x000fe20008010803 */
        /* <DEDUP_REMOVED lines=9> */
[C---:B------:R-:W-:Y:S01]  /*8750*/  HMMA.16816.F32 R60, R4.reuse, R30, R60 ;  /* 0x0000001e043c723c */ /* 0x040fe2000000183c */
[-C--:B------:R-:W-:Y:S01]  /*8760*/  FMUL.FTZ R64, R64, R20.reuse ;  /* 0x0000001440407220 */ /* 0x080fe20000410000 */
[----:B------:R-:W-:Y:S01]  /*8770*/  FMUL.FTZ R65, R65, R20 ;  /* 0x0000001441417220 */ /* 0x000fe20000410000 */
[-C--:B------:R-:W-:Y:S01]  /*8780*/  FMUL.FTZ R66, R66, R19.reuse ;  /* 0x0000001342427220 */ /* 0x080fe20000410000 */
[----:B------:R-:W-:Y:S01]  /*8790*/  FMUL.FTZ R67, R67, R19 ;  /* 0x0000001343437220 */ /* 0x000fe20000410000 */
[----:B------:R2:W-:Y:S01]  /*87a0*/  MUFU.EX2 R199, R2 ;  /* 0x0000000200c77308 */ /* 0x0005e20000000800 */
[----:B-1----:R-:W-:Y:S01]  /*87b0*/  HMMA.16816.F32 R72, R4, R24, R72 ;  /* 0x000000180448723c */ /* 0x002fe20000001848 */
[----:B------:R-:W-:Y:S01]  /*87c0*/  IMAD.MOV.U32 R51, RZ, RZ, R252 ;  /* 0x000000ffff337224 */ /* 0x000fe200078e00fc */
[----:B------:R-:W-:-:S04]  /*87d0*/  MOV R28, R183 ;  /* 0x000000b7001c7202 */ /* 0x000fc80000000f00 */
[----:B------:R-:W-:Y:S01]  /*87e0*/  HMMA.16816.F32 R76, R4, R26, R76 ;  /* 0x0000001a044c723c */ /* 0x000fe2000000184c */
[----:B------:R-:W-:-:S05]  /*87f0*/  IMAD.MOV.U32 R173, RZ, RZ, R182 ;  /* 0x000000ffffad7224 */ /* 0x000fca00078e00b6 */
[----:B------:R-:W-:Y:S01]  /*8800*/  HMMA.16816.F32 R88, R4, R32, R88 ;  /* 0x000000200458723c */ /* 0x000fe20000001858 */
[----:B--2---:R-:W-:-:S05]  /*8810*/  FFMA.FTZ R2, R188, UR38, -R3 ;  /* 0x00000026bc027c23 */ /* 0x004fca0008010803 */
[C---:B------:R-:W-:Y:S06]  /*8820*/  HMMA.16816.F32 R92, R4.reuse, R34, R92 ;  /* 0x00000022045c723c */ /* 0x040fec000000185c */
[C---:B------:R-:W-:Y:S01]  /*8830*/  HMMA.16816.F32 R104, R4.reuse, R36, R104 ;  /* 0x000000240468723c */ /* 0x040fe20000001868 */
[----:B------:R1:W-:Y:S05]  /*8840*/  MUFU.EX2 R252, R2 ;  /* 0x0000000200fc7308 */ /* 0x0003ea0000000800 */
[C---:B------:R-:W-:Y:S06]  /*8850*/  HMMA.16816.F32 R108, R4.reuse, R38, R108 ;  /* 0x00000026046c723c */ /* 0x040fec000000186c */
[C---:B------:R-:W-:Y:S06]  /*8860*/  HMMA.16816.F32 R120, R4.reuse, R40, R120 ;  /* 0x000000280478723c */ /* 0x040fec0000001878 */
[----:B------:R-:W-:Y:S01]  /*8870*/  HMMA.16816.F32 R52, R4, R42, R124 ;  /* 0x0000002a0434723c */ /* 0x000fe2000000187c */
[----:B------:R-:W-:-:S06]  /*8880*/  MOV R132, R185 ;  /* 0x000000b900847202 */ /* 0x000fcc0000000f00 */
[----:B------:R-:W-:Y:S01]  /*8890*/  IMAD.WIDE.U32 R4, R192, -0x2daee0ad, RZ ;  /* 0xd2511f53c0047825 */ /* 0x000fe200078e00ff */
[----:B------:R-:W-:Y:S01]  /*88a0*/  MOV R124, R180 ;  /* 0x000000b4007c7202 */ /* 0x000fe20000000f00 */
[C---:B------:R-:W-:Y:S01]  /*88b0*/  HMMA.16816.F32 R68, R8.reuse, R24, R68 ;  /* 0x000000180844723c */ /* 0x040fe20000001844 */
[----:B------:R-:W-:Y:S01]  /*88c0*/  MOV R125, R181 ;  /* 0x000000b5007d7202 */ /* 0x000fe20000000f00 */
[--C-:B------:R-:W-:Y:S01]  /*88d0*/  FFMA.FTZ R6, R178, UR38, -R3.reuse ;  /* 0x00000026b2067c23 */ /* 0x100fe20008010803 */
[----:B------:R-:W-:Y:S01]  /*88e0*/  MOV R127, R184 ;  /* 0x000000b8007f7202 */ /* 0x000fe20000000f00 */
[----:B------:R-:W-:Y:S01]  /*88f0*/  FFMA.FTZ R3, R190, UR38, -R3 ;  /* 0x00000026be037c23 */ /* 0x000fe20008010803 */
[----:B------:R-:W-:Y:S01]  /*8900*/  MOV R126, R133 ;  /* 0x00000085007e7202 */ /* 0x000fe20000000f00 */
[----:B------:R-:W-:Y:S01]  /*8910*/  HMMA.16816.F32 R180, R8, R26, R80 ;  /* 0x0000001a08b4723c */ /* 0x000fe20000001850 */
[----:B-1----:R-:W-:Y:S02]  /*8920*/  LOP3.LUT R2, R5, UR29, R124, 0x96, !PT ;  /* 0x0000001d05027c12 */ /* 0x002fe4000f8e967c */
[----:B------:R-:W-:-:S02]  /*8930*/  LOP3.LUT R24, R4, 0xffff, RZ, 0xc0, !PT ;  /* 0x0000ffff04187812 */ /* 0x000fc400078ec0ff */
[--C-:B------:R-:W-:Y:S01]  /*8940*/  SHF.R.U32.HI R25, RZ, 0x18, R4.reuse ;  /* 0x00000018ff197819 */ /* 0x100fe20000011604 */
[----:B------:R-:W-:Y:S01]  /*8950*/  HMMA.16816.F32 R184, R8, R30, R64 ;  /* 0x0000001e08b8723c */ /* 0x000fe20000001840 */
[----:B------:R-:W-:Y:S01]  /*8960*/  LOP3.LUT R27, R4, 0xff, RZ, 0xc0, !PT ;  /* 0x000000ff041b7812 */ /* 0x000fe200078ec0ff */
[----:B------:R1:W-:Y:S01]  /*8970*/  MUFU.EX2 R192, R6 ;  /* 0x0000000600c07308 */ /* 0x0003e20000000800 */
[----:B------:R-:W-:Y:S01]  /*8980*/  SHF.R.U32.HI R26, RZ, 0x10, R4 ;  /* 0x00000010ff1a7819 */ /* 0x000fe20000011604 */
[----:B------:R-:W-:Y:S01]  /*8990*/  IMAD.WIDE.U32 R4, R193, -0x2daee0ad, RZ ;  /* 0xd2511f53c1047825 */ /* 0x000fe200078e00ff */
[----:B------:R-:W-:-:S03]  /*89a0*/  MOV R125, R126 ;  /* 0x0000007e007d7202 */ /* 0x000fc60000000f00 */
[----:B------:R-:W-:Y:S01]  /*89b0*/  FMUL.FTZ R84, R84, R20 ;  /* 0x0000001454547220 */ /* 0x000fe20000410000 */
[----:B------:R-:W-:Y:S01]  /*89c0*/  MOV R66, R138 ;  /* 0x0000008a00427202 */ /* 0x000fe20000000f00 */
[----:B------:R-:W-:Y:S01]  /*89d0*/  IMAD.MOV.U32 R193, RZ, RZ, R127 ;  /* 0x000000ffffc17224 */ /* 0x000fe200078e007f */
[----:B------:R-:W-:Y:S01]  /*89e0*/  MOV R126, R29 ;  /* 0x0000001d007e7202 */ /* 0x000fe20000000f00 */
[----:B------:R2:W-:Y:S01]  /*89f0*/  MUFU.EX2 R190, R3 ;  /* 0x0000000300be7308 */ /* 0x0005e20000000800 */
[----:B------:R-:W-:Y:S01]  /*8a00*/  MOV R127, R21 ;  /* 0x00000015007f7202 */ /* 0x000fe20000000f00 */
[----:B------:R-:W-:Y:S01]  /*8a10*/  FMUL.FTZ R85, R85, R20 ;  /* 0x0000001455557220 */ /* 0x000fe20000410000 */
[----:B------:R-:W-:Y:S01]  /*8a20*/  MOV R29, R48 ;  /* 0x00000030001d7202 */ /* 0x000fe20000000f00 */
[-C--:B------:R-:W-:Y:S01]  /*8a30*/  FMUL.FTZ R86, R86, R19.reuse ;  /* 0x0000001356567220 */ /* 0x080fe20000410000 */
[----:B------:R-:W-:Y:S01]  /*8a40*/  LOP3.LUT R21, R4, 0xffff, RZ, 0xc0, !PT ;  /* 0x0000ffff04157812 */ /* 0x000fe200078ec0ff */
[----:B------:R-:W-:Y:S01]  /*8a50*/  FMUL.FTZ R87, R87, R19 ;  /* 0x0000001357577220 */ /* 0x000fe20000410000 */
[-C--:B------:R-:W-:Y:S01]  /*8a60*/  FMUL.FTZ R96, R96, R20.reuse ;  /* 0x0000001460607220 */ /* 0x080fe20000410000 */
[----:B------:R-:W-:Y:S01]  /*8a70*/  FMUL.FTZ R97, R97, R20 ;  /* 0x0000001461617220 */ /* 0x000fe20000410000 */
[--C-:B-1----:R-:W-:Y:S01]  /*8a80*/  FFMA.FTZ R6, R196, UR38, -R13.reuse ;  /* 0x00000026c4067c23 */ /* 0x102fe2000801080d */
[----:B------:R-:W-:Y:S01]  /*8a90*/  MOV R196, R49 ;  /* 0x0000003100c47202 */ /* 0x000fe20000000f00 */
[----:B------:R-:W-:Y:S01]  /*8aa0*/  IMAD.MOV.U32 R49, RZ, RZ, R174 ;  /* 0x000000ffff317224 */ /* 0x000fe200078e00ae */
[----:B------:R-:W-:Y:S01]  /*8ab0*/  MOV R48, R22 ;  /* 0x0000001600307202 */ /* 0x000fe20000000f00 */
[----:B------:R-:W-:Y:S01]  /*8ac0*/  FMUL.FTZ R98, R98, R19 ;  /* 0x0000001362627220 */ /* 0x000fe20000410000 */
[----:B------:R-:W-:Y:S01]  /*8ad0*/  MOV R174, R23 ;  /* 0x0000001700ae7202 */ /* 0x000fe20000000f00 */
[-C--:B------:R-:W-:Y:S01]  /*8ae0*/  FMUL.FTZ R99, R99, R19.reuse ;  /* 0x0000001363637220 */ /* 0x080fe20000410000 */
[-C--:B------:R-:W-:Y:S01]  /*8af0*/  FMUL.FTZ R100, R100, R20.reuse ;  /* 0x0000001464647220 */ /* 0x080fe20000410000 */
[----:B--2---:R-:W-:Y:S01]  /*8b00*/  LOP3.LUT R3, R5, UR29, R66, 0x96, !PT ;  /* 0x0000001d05037c12 */ /* 0x004fe2000f8e9642 */
[-C--:B------:R-:W-:Y:S01]  /*8b10*/  FMUL.FTZ R101, R101, R20.reuse ;  /* 0x0000001465657220 */ /* 0x080fe20000410000 */
[----:B------:R-:W-:Y:S01]  /*8b20*/  LOP3.LUT R5, R26, 0xff, RZ, 0xc0, !PT ;  /* 0x000000ff1a057812 */ /* 0x000fe200078ec0ff */
[-C--:B------:R-:W-:Y:S01]  /*8b30*/  FMUL.FTZ R102, R102, R19.reuse ;  /* 0x0000001366667220 */ /* 0x080fe20000410000 */
[----:B------:R-:W-:Y:S01]  /*8b40*/  LOP3.LUT R23, R4, 0xff, RZ, 0xc0, !PT ;  /* 0x000000ff04177812 */ /* 0x000fe200078ec0ff */
[-C--:B------:R-:W-:Y:S01]  /*8b50*/  FMUL.FTZ R103, R103, R19.reuse ;  /* 0x0000001367677220 */ /* 0x080fe20000410000 */
[--C-:B------:R-:W-:Y:S01]  /*8b60*/  SHF.R.U32.HI R22, RZ, 0x10, R4.reuse ;  /* 0x00000010ff167819 */ /* 0x100fe20000011604 */
[-C--:B------:R-:W-:Y:S01]  /*8b70*/  FMUL.FTZ R112, R112, R20.reuse ;  /* 0x0000001470707220 */ /* 0x080fe20000410000 */
[----:B------:R-:W-:Y:S01]  /*8b80*/  SHF.R.U32.HI R7, RZ, 0x18, R4 ;  /* 0x00000018ff077819 */ /* 0x000fe20000011604 */
[----:B------:R-:W-:Y:S01]  /*8b90*/  FFMA.FTZ R4, R198, UR38, -R13 ;  /* 0x00000026c6047c23 */ /* 0x000fe2000801080d */
[----:B------:R-:W-:Y:S01]  /*8ba0*/  PRMT R25, R5, 0x5410, R25 ;  /* 0x0000541005197816 */ /* 0x000fe20000000019 */
[--C-:B------:R-:W-:Y:S01]  /*8bb0*/  FFMA.FTZ R5, R197, UR38, -R13.reuse ;  /* 0x00000026c5057c23 */ /* 0x100fe2000801080d */
        /* <DEDUP_REMOVED lines=10> */
[----:B------:R-:W-:Y:S01]  /*8c60*/  FMUL.FTZ R129, R129, R20 ;  /* 0x0000001481817220 */ /* 0x000fe20000410000 */
[-C--:B------:R-:W-:Y:S01]  /*8c70*/  FMUL.FTZ R130, R130, R19.reuse ;  /* 0x0000001382827220 */ /* 0x080fe20000410000 */
[----:B------:R-:W-:Y:S01]  /*8c80*/  FMUL.FTZ R131, R131, R19 ;  /* 0x0000001383837220 */ /* 0x000fe20000410000 */
[----:B------:R-:W-:Y:S01]  /*8c90*/  MOV R172, R132 ;  /* 0x0000008400ac7202 */ /* 0x000fe20000000f00 */
[----:B------:R-:W-:Y:S01]  /*8ca0*/  LDSM.16.MT88.4 R80, [R209+0xb800] ;  /* 0x00b80000d150783b */ /* 0x000fe20000004200 */
[----:B-1----:R-:W-:Y:S01]  /*8cb0*/  FFMA.FTZ R4, R191, UR38, -R13 ;  /* 0x00000026bf047c23 */ /* 0x002fe2000801080d */
[----:B------:R-:W-:-:S02]  /*8cc0*/  MOV R191, R179 ;  /* 0x000000b300bf7202 */ /* 0x000fc40000000f00 */
[----:B------:R1:W-:Y:S01]  /*8cd0*/  MUFU.EX2 R179, R5 ;  /* 0x0000000500b37308 */ /* 0x0003e20000000800 */
[----:B--2---:R-:W-:-:S07]  /*8ce0*/  SHF.R.U32.HI R6, RZ, 0x8, R24 ;  /* 0x00000008ff067819 */ /* 0x004fce0000011618 */
[----:B------:R2:W-:Y:S01]  /*8cf0*/  MUFU.EX2 R178, R4 ;  /* 0x0000000400b27308 */ /* 0x0005e20000000800 */
[----:B------:R-:W-:Y:S02]  /*8d00*/  PRMT R27, R27, 0x5410, R6 ;  /* 0x000054101b1b7816 */ /* 0x000fe40000000006 */
[----:B-1----:R-:W-:-:S04]  /*8d10*/  LOP3.LUT R5, R22, 0xff, RZ, 0xc0, !PT ;  /* 0x000000ff16057812 */ /* 0x002fc800078ec0ff */
[----:B------:R-:W-:Y:S01]  /*8d20*/  PRMT R24, R5, 0x5410, R7 ;  /* 0x0000541005187816 */ /* 0x000fe20000000007 */
[----:B------:R-:W-:Y:S01]  /*8d30*/  FFMA.FTZ R5, R194, UR38, -R12 ;  /* 0x00000026c2057c23 */ /* 0x000fe2000801080c */
[----:B--2---:R-:W-:-:S03]  /*8d40*/  LOP3.LUT R4, R2, 0xffff, RZ, 0xc0, !PT ;  /* 0x0000ffff02047812 */ /* 0x004fc600078ec0ff */
[----:B------:R1:W-:Y:S01]  /*8d50*/  MUFU.EX2 R31, R5 ;  /* 0x00000005001f7308 */ /* 0x0003e20000000800 */
[----:B------:R-:W-:-:S04]  /*8d60*/  SHF.R.U32.HI R6, RZ, 0x8, R21 ;  /* 0x00000008ff067819 */ /* 0x000fc80000011615 */
[----:B------:R-:W-:Y:S01]  /*8d70*/  PRMT R23, R23, 0x5410, R6 ;  /* 0x0000541017177816 */ /* 0x000fe20000000006 */
[----:B------:R-:W-:Y:S01]  /*8d80*/  FFMA.FTZ R6, R195, UR38, -R12 ;  /* 0x00000026c3067c23 */ /* 0x000fe2000801080c */
[----:B-1----:R-:W-:Y:S02]  /*8d90*/  SHF.R.U32.HI R5, RZ, 0x8, R4 ;  /* 0x00000008ff057819 */ /* 0x002fe40000011604 */
[----:B------:R-:W-:Y:S01]  /*8da0*/  LOP3.LUT R4, R2, 0xff, RZ, 0xc0, !PT ;  /* 0x000000ff02047812 */ /* 0x000fe200078ec0ff */
[----:B------:R1:W-:Y:S03]  /*8db0*/  MUFU.EX2 R30, R6 ;  /* 0x00000006001e7308 */ /* 0x0003e60000000800 */
[----:B------:R-:W-:Y:S02]  /*8dc0*/  PRMT R22, R4, 0x5410, R5 ;  /* 0x0000541004167816 */ /* 0x000fe40000000005 */
[----:B------:R-:W-:Y:S01]  /*8dd0*/  SHF.R.U32.HI R4, RZ, 0x10, R2 ;  /* 0x00000010ff047819 */ /* 0x000fe20000011602 */
[----:B------:R-:W-:Y:S01]  /*8de0*/  FFMA.FTZ R5, R140, UR38, -R12 ;  /* 0x000000268c057c23 */ /* 0x000fe2000801080c */
[----:B------:R-:W-:-:S03]  /*8df0*/  MOV R140, R29 ;  /* 0x0000001d008c7202 */ /* 0x000fc60000000f00 */
[----:B------:R2:W-:Y:S01]  /*8e00*/  MUFU.EX2 R29, R5 ;  /* 0x00000005001d7308 */ /* 0x0005e20000000800 */
[----:B-1----:R-:W-:Y:S02]  /*8e10*/  SHF.R.U32.HI R6, RZ, 0x18, R2 ;  /* 0x00000018ff067819 */ /* 0x002fe40000011602 */
[----:B------:R-:W-:-:S04]  /*8e20*/  LOP3.LUT R2, R4, 0xff, RZ, 0xc0, !PT ;  /* 0x000000ff04027812 */ /* 0x000fc800078ec0ff */
[----:B------:R-:W-:Y:S01]  /*8e30*/  PRMT R21, R2, 0x5410, R6 ;  /* 0x0000541002157816 */ /* 0x000fe20000000006 */
[--C-:B------:R-:W-:Y:S01]  /*8e40*/  FFMA.FTZ R2, R141, UR38, -R14.reuse ;  /* 0x000000268d027c23 */ /* 0x100fe2000801080e */
[----:B--2---:R-:W-:Y:S01]  /*8e50*/  FFMA.FTZ R5, R176, UR38, -R14 ;  /* 0x00000026b0057c23 */ /* 0x004fe2000801080e */
[----:B------:R-:W-:Y:S02]  /*8e60*/  IMAD.MOV.U32 R195, RZ, RZ, R28 ;  /* 0x000000ffffc37224 */ /* 0x000fe400078e001c */
[----:B------:R1:W-:Y:S01]  /*8e70*/  MUFU.EX2 R28, R2 ;  /* 0x00000002001c7308 */ /* 0x0003e20000000800 */
[----:B------:R-:W-:-:S07]  /*8e80*/  LOP3.LUT R4, R3, 0xffff, RZ, 0xc0, !PT ;  /* 0x0000ffff03047812 */ /* 0x000fce00078ec0ff */
[----:B------:R-:W2:Y:S01]  /*8e90*/  MUFU.EX2 R26, R5 ;  /* 0x00000005001a7308 */ /* 0x000ea20000000800 */
[----:B------:R-:W-:Y:S02]  /*8ea0*/  LOP3.LUT R7, R3, 0xff, RZ, 0xc0, !PT ;  /* 0x000000ff03077812 */ /* 0x000fe400078ec0ff */
[--C-:B------:R-:W-:Y:S02]  /*8eb0*/  SHF.R.U32.HI R6, RZ, 0x18, R3.reuse ;  /* 0x00000018ff067819 */ /* 0x100fe40000011603 */
[----:B-1----:R-:W-:Y:S02]  /*8ec0*/  SHF.R.U32.HI R2, RZ, 0x10, R3 ;  /* 0x00000010ff027819 */ /* 0x002fe40000011603 */
[----:B------:R-:W-:Y:S02]  /*8ed0*/  SHF.R.U32.HI R3, RZ, 0x8, R4 ;  /* 0x00000008ff037819 */ /* 0x000fe40000011604 */
[----:B------:R-:W-:Y:S02]  /*8ee0*/  LOP3.LUT R2, R2, 0xff, RZ, 0xc0, !PT ;  /* 0x000000ff02027812 */ /* 0x000fe400078ec0ff */
[----:B------:R-:W-:Y:S01]  /*8ef0*/  PRMT R7, R7, 0x5410, R3 ;  /* 0x0000541007077816 */ /* 0x000fe20000000003 */
[----:B------:R-:W-:Y:S01]  /*8f00*/  FFMA.FTZ R3, R142, UR38, -R14 ;  /* 0x000000268e037c23 */ /* 0x000fe2000801080e */
[----:B------:R-:W-:Y:S01]  /*8f10*/  PRMT R13, R2, 0x5410, R6 ;  /* 0x00005410020d7816 */ /* 0x000fe20000000006 */
[----:B------:R-:W-:Y:S01]  /*8f20*/  FFMA.FTZ R6, R143, UR38, -R14 ;  /* 0x000000268f067c23 */ /* 0x000fe2000801080e */
[----:B------:R-:W-:Y:S01]  /*8f30*/  IMAD.MOV.U32 R67, RZ, RZ, R139 ;  /* 0x000000ffff437224 */ /* 0x000fe200078e008b */
[----:B------:R-:W-:Y:S01]  /*8f40*/  HMMA.16816.F32 R84, R8, R32, R84 ;  /* 0x000000200854723c */ /* 0x000fe20000001854 */
[----:B------:R-:W-:-:S02]  /*8f50*/  HSET2.LE.AND R4, R21, R0, PT ;  /* 0x0000000015047233 */ /* 0x000fc40003803000 */
[----:B--2---:R-:W-:-:S03]  /*8f60*/  F2FP.F16.F32.PACK_AB R5, R26, R28 ;  /* 0x0000001c1a05723e */ /* 0x004fc600000000ff */
[----:B------:R-:W-:Y:S01]  /*8f70*/  HMMA.16816.F32 R136, R8, R34, R96 ;  /* 0x000000220888723c */ /* 0x000fe20000001860 */
[----:B------:R-:W-:-:S05]  /*8f80*/  IMAD.MOV.U32 R198, RZ, RZ, R125 ;  /* 0x000000ffffc67224 */ /* 0x000fca00078e007d */
[----:B------:R-:W-:Y:S01]  /*8f90*/  HMMA.16816.F32 R100, R8, R36, R100 ;  /* 0x000000240864723c */ /* 0x000fe20000001864 */
[----:B------:R-:W-:-:S05]  /*8fa0*/  LOP3.LUT R125, R4, R5, RZ, 0xc0, !PT ;  /* 0x00000005047d7212 */ /* 0x000fca00078ec0ff */
[C---:B------:R-:W-:Y:S06]  /*8fb0*/  HMMA.16816.F32 R132, R8.reuse, R38, R112 ;  /* 0x000000260884723c */ /* 0x040fec0000001870 */
[C---:B------:R-:W-:Y:S01]  /*8fc0*/  HMMA.16816.F32 R116, R8.reuse, R40, R116 ;  /* 0x000000280874723c */ /* 0x040fe20000001874 */
[----:B------:R-:W-:Y:S01]  /*8fd0*/  FFMA.FTZ R12, R177, UR38, -R12 ;  /* 0x00000026b10c7c23 */ /* 0x000fe2000801080c */
[----:B------:R-:W-:Y:S02]  /*8fe0*/  MOV R194, R127 ;  /* 0x0000007f00c27202 */ /* 0x000fe40000000f00 */
[--C-:B------:R-:W-:Y:S01]  /*8ff0*/  HSET2.LE.AND R2, R22, R0.reuse, PT ;  /* 0x0000000016027233 */ /* 0x100fe20003803000 */
[----:B------:R-:W-:Y:S01]  /*9000*/  IMAD.MOV.U32 R176, RZ, RZ, R50 ;  /* 0x000000ffffb07224 */ /* 0x000fe200078e0032 */
[----:B------:R-:W-:Y:S01]  /*9010*/  HMMA.16816.F32 R32, R8, R42, R128 ;  /* 0x0000002a0820723c */ /* 0x000fe20000001880 */
[----:B------:R-:W-:Y:S01]  /*9020*/  MUFU.EX2 R9, R3 ;  /* 0x0000000300097308 */ /* 0x000fe20000000800 */
[----:B------:R-:W-:-:S02]  /*9030*/  HSET2.LE.AND R4, R7, R0, PT ;  /* 0x0000000007047233 */ /* 0x000fc40003803000 */
[----:B------:R-:W-:Y:S01]  /*9040*/  MOV R197, R126 ;  /* 0x0000007e00c57202 */ /* 0x000fe20000000f00 */
[----:B------:R-:W-:Y:S01]  /*9050*/  IMAD.MOV.U32 R14, RZ, RZ, R157 ;  /* 0x000000ffff0e7224 */ /* 0x000fe200078e009d */
[----:B------:R-:W-:Y:S01]  /*9060*/  F2FP.F16.F32.PACK_AB R5, R252, R199 ;  /* 0x000000c7fc05723e */ /* 0x000fe200000000ff */
[----:B------:R-:W-:Y:S02]  /*9070*/  LDSM.16.MT88.4 R64, [R213+0xa800] ;  /* 0x00a80000d540783b */ /* 0x000fe40000004200 */
[----:B------:R-:W1:Y:S01]  /*9080*/  MUFU.EX2 R8, R6 ;  /* 0x0000000600087308 */ /* 0x000e620000000800 */
[----:B------:R-:W-:Y:S01]  /*9090*/  LOP3.LUT R128, R4, R5, RZ, 0xc0, !PT ;  /* 0x0000000504807212 */ /* 0x000fe200078ec0ff */
[----:B------:R-:W-:Y:S01]  /*90a0*/  LDSM.16.MT88.4 R96, [R211+0xb800] ;  /* 0x00b80000d360783b */ /* 0x000fe20000004200 */
[----:B------:R-:W-:Y:S02]  /*90b0*/  HSET2.LE.AND R4, R23, R0, PT ;  /* 0x0000000017047233 */ /* 0x000fe40003803000 */
[----:B------:R-:W-:Y:S01]  /*90c0*/  F2FP.F16.F32.PACK_AB R5, R190, R192 ;  /* 0x000000c0be05723e */ /* 0x000fe200000000ff */
[----:B------:R-:W-:Y:S03]  /*90d0*/  LDSM.16.MT88.4 R112, [R214+0xb800] ;  /* 0x00b80000d670783b */ /* 0x000fe60000004200 */
[----:B------:R-:W-:-:S02]  /*90e0*/  LOP3.LUT R130, R4, R5, RZ, 0xc0, !PT ;  /* 0x0000000504827212 */ /* 0x000fc400078ec0ff */
[----:B------:R-:W-:Y:S02]  /*90f0*/  HSET2.LE.AND R4, R25, R0, PT ;  /* 0x0000000019047233 */ /* 0x000fe40003803000 */
[----:B-1----:R-:W-:Y:S01]  /*9100*/  F2FP.F16.F32.PACK_AB R5, R8, R9 ;  /* 0x000000090805723e */ /* 0x002fe200000000ff */
[----:B------:R-:W1:Y:S03]  /*9110*/  MUFU.EX2 R12, R12 ;  /* 0x0000000c000c7308 */ /* 0x000e660000000800 */
[----:B------:R-:W-:Y:S02]  /*9120*/  LOP3.LUT R127, R4, R5, RZ, 0xc0, !PT ;  /* 0x00000005047f7212 */ /* 0x000fe400078ec0ff */
[----:B------:R-:W2:Y:S01]  /*9130*/  LDSM.16.MT88.4 R4, [R213+0xb800] ;  /* 0x00b80000d504783b */ /* 0x000ea20000004200 */
[----:B------:R-:W-:-:S04]  /*9140*/  F2FP.F16.F32.PACK_AB R3, R30, R31 ;  /* 0x0000001f1e03723e */ /* 0x000fc800000000ff */
[----:B------:R-:W-:Y:S02]  /*9150*/  LOP3.LUT R124, R2, R3, RZ, 0xc0, !PT ;  /* 0x00000003027c7212 */ /* 0x000fe400078ec0ff */
[----:B------:R-:W-:Y:S02]  /*9160*/  HSET2.LE.AND R2, R27, R0, PT ;  /* 0x000000001b027233 */ /* 0x000fe40003803000 */
[----:B-1----:R-:W-:Y:S01]  /*9170*/  F2FP.F16.F32.PACK_AB R3, R12, R29 ;  /* 0x0000001d0c03723e */ /* 0x002fe200000000ff */
[----:B------:R-:W-:Y:S01]  /*9180*/  IMAD.MOV.U32 R10, RZ, RZ, R175 ;  /* 0x000000ffff0a7224 */ /* 0x000fe200078e00af */
[----:B------:R-:W-:Y:S02]  /*9190*/  MOV R177, R49 ;  /* 0x0000003100b17202 */ /* 0x000fe40000000f00 */
[----:B------:R-:W-:Y:S02]  /*91a0*/  LOP3.LUT R126, R2, R3, RZ, 0xc0, !PT ;  /* 0x00000003027e7212 */ /* 0x000fe400078ec0ff */
[----:B------:R-:W-:-:S02]  /*91b0*/  MOV R50, R172 ;  /* 0x000000ac00327202 */ /* 0x000fc40000000f00 */
[----:B------:R-:W-:Y:S02]  /*91c0*/  MOV R49, R173 ;  /* 0x000000ad00317202 */ /* 0x000fe40000000f00 */
[----:B------:R-:W-:Y:S02]  /*91d0*/  MOV R21, R174 ;  /* 0x000000ae00157202 */ /* 0x000fe40000000f00 */
[----:B------:R-:W-:Y:S01]  /*91e0*/  HSET2.LE.AND R2, R13, R0, PT ;  /* 0x000000000d027233 */ /* 0x000fe20003803000 */
[----:B------:R-:W1:Y:S01]  /*91f0*/  LDSM.16.MT88.4 R172, [R211+0xa800] ;  /* 0x00a80000d3ac783b */ /* 0x000e620000004200 */
[----:B------:R-:W-:-:S04]  /*9200*/  F2FP.F16.F32.PACK_AB R3, R188, R189 ;  /* 0x000000bdbc03723e */ /* 0x000fc800000000ff */
[----:B------:R-:W-:Y:S02]  /*9210*/  LOP3.LUT R129, R2, R3, RZ, 0xc0, !PT ;  /* 0x0000000302817212 */ /* 0x000fe400078ec0ff */
[----:B------:R-:W-:Y:S02]  /*9220*/  HSET2.LE.AND R2, R24, R0, PT ;  /* 0x0000000018027233 */ /* 0x000fe40003803000 */
[----:B------:R-:W-:Y:S02]  /*9230*/  F2FP.F16.F32.PACK_AB R3, R178, R179 ;  /* 0x000000b3b203723e */ /* 0x000fe400000000ff */
[----:B------:R-:W-:Y:S02]  /*9240*/  MOV R11, R50 ;  /* 0x00000032000b7202 */ /* 0x000fe40000000f00 */
[----:B------:R-:W-:Y:S02]  /*9250*/  MOV R23, R51 ;  /* 0x0000003300177202 */ /* 0x000fe40000000f00 */
[----:B------:R-:W-:-:S02]  /*9260*/  MOV R27, R49 ;  /* 0x00000031001b7202 */ /* 0x000fc40000000f00 */
[----:B------:R-:W-:Y:S02]  /*9270*/  LOP3.LUT R131, R2, R3, RZ, 0xc0, !PT ;  /* 0x0000000302837212 */ /* 0x000fe400078ec0ff */
[----:B------:R-:W-:Y:S02]  /*9280*/  MOV R22, R159 ;  /* 0x0000009f00167202 */ /* 0x000fe40000000f00 */
[----:B------:R-:W-:Y:S01]  /*9290*/  MOV R143, R158 ;  /* 0x0000009e008f7202 */ /* 0x000fe20000000f00 */
[----:B------:R-:W-:Y:S01]  /*92a0*/  FFMA.FTZ R11, R11, R20, R23 ;  /* 0x000000140b0b7223 */ /* 0x000fe20000010017 */
[----:B------:R-:W-:Y:S01]  /*92b0*/  MOV R142, R156 ;  /* 0x0000009c008e7202 */ /* 0x000fe20000000f00 */
[----:B------:R-:W-:Y:S01]  /*92c0*/  FFMA.FTZ R10, R10, R19, R27 ;  /* 0x000000130a0a7223 */ /* 0x000fe2000001001b */
[----:B------:R-:W-:Y:S01]  /*92d0*/  MOV R141, R48 ;  /* 0x00000030008d7202 */ /* 0x000fe20000000f00 */
[----:B------:R-:W-:Y:S01]  /*92e0*/  FFMA.FTZ R3, R22, R18, R21 ;  /* 0x0000001216037223 */ /* 0x000fe20000010015 */
[----:B--2---:R-:W-:Y:S01]  /*92f0*/  HMMA.16816.F32 R120, R124, R4, R120 ;  /* 0x000000047c78723c */ /* 0x004fe20000001878 */
[----:B------:R-:W-:Y:S01]  /*9300*/  FFMA.FTZ R2, R14, R15, R143 ;  /* 0x0000000f0e027223 */ /* 0x000fe2000001008f */
[----:B------:R-:W2:Y:S01]  /*9310*/  LDSM.16.MT88.4 R156, [R209+0xa800] ;  /* 0x00a80000d19c783b */ /* 0x000ea20000004200 */
[----:B------:R-:W-:-:S03]  /*9320*/  FADD.FTZ R3, R177, R3 ;  /* 0x00000003b1037221 */ /* 0x000fc60000010000 */
[----:B------:R-:W-:Y:S01]  /*9330*/  HMMA.16816.F32 R116, R128, R4, R116 ;  /* 0x000000048074723c */ /* 0x000fe20000001874 */
[----:B------:R-:W-:Y:S01]  /*9340*/  FADD.FTZ R2, R141, R2 ;  /* 0x000000028d027221 */ /* 0x000fe20000010000 */
[----:B------:R-:W3:Y:S05]  /*9350*/  LDSM.16.MT88.4 R48, [R214+0xa800] ;  /* 0x00a80000d630783b */ /* 0x000eea0000004200 */
[----:B------:R-:W-:Y:S01]  /*9360*/  FADD.FTZ R5, R142, R11 ;  /* 0x0000000b8e057221 */ /* 0x000fe20000010000 */
[----:B------:R-:W-:Y:S01]  /*9370*/  FADD.FTZ R4, R176, R10 ;  /* 0x0000000ab0047221 */ /* 0x000fe20000010000 */
[----:B------:R-:W-:Y:S02]  /*9380*/  FADD.FTZ R3, R194, R3 ;  /* 0x00000003c2037221 */ /* 0x000fe40000010000 */
        /* <DEDUP_REMOVED lines=19> */
[----:B------:R-:W-:-:S04]  /*94c0*/  FADD.FTZ R2, R9, R2 ;  /* 0x0000000209027221 */ /* 0x000fc80000010000 */
[C---:B------:R-:W-:Y:S06]  /*94d0*/  HMMA.16816.F32 R160, R124.reuse, R172, R160 ;  /* 0x000000ac7ca0723c */ /* 0x040fec00000018a0 */
[-C--:B------:R-:W-:Y:S06]  /*94e0*/  HMMA.16816.F32 R168, R124, R174.reuse, R168 ;  /* 0x000000ae7ca8723c */ /* 0x080fec00000018a8 */
[----:B------:R-:W-:Y:S07]  /*94f0*/  HMMA.16816.F32 R172, R128, R174, R236 ;  /* 0x000000ae80ac723c */ /* 0x000fee00000018ec */
        /* <DEDUP_REMOVED lines=8> */
[C---:B--2---:R-:W-:Y:S06]  /*9580*/  HMMA.16816.F32 R144, R124.reuse, R156, R144 ;  /* 0x0000009c7c90723c */ /* 0x044fec0000001890 */
[C---:B------:R-:W-:Y:S06]  /*9590*/  HMMA.16816.F32 R152, R124.reuse, R158, R152 ;  /* 0x0000009e7c98723c */ /* 0x040fec0000001898 */
        /* <DEDUP_REMOVED lines=26> */
[----:B------:R-:W-:Y:S01]  /*9740*/  IMAD.MOV.U32 R135, RZ, RZ, R234 ;  /* 0x000000ffff877224 */ /* 0x000fe200078e00ea */
[----:B------:R-:W-:Y:S01]  /*9750*/  MOV R134, R233 ;  /* 0x000000e900867202 */ /* 0x000fe20000000f00 */
[----:B------:R-:W-:-:S06]  /*9760*/  NOP ;  /* 0x0000000000007918 */ /* 0x000fcc0000000000 */
[----:B-1----:R-:W-:-:S15]  /*9770*/  @!P0 BRA `(.L_x_2311) ;  /* 0x000000a000148947 */ /* 0x002fde0003800000 */
[----:B------:R-:W-:-:S04]  /*9780*/  DEPBAR.LE SB0, 0x0 ;  /* 0x000080000000791a */ /* 0x000fc80000000000 */
[----:B------:R-:W-:Y:S01]  /*9790*/  USHF.L.U32 UR10, UR6, 0x6, URZ ;  /* 0x00000006060a7899 */ /* 0x000fe2000800063f */
[----:B------:R-:W2:Y:S01]  /*97a0*/  LDL R242, [R1+0x74] ;  /* 0x0000740001f27983 */ /* 0x000ea20000100800 */
[----:B------:R-:W-:-:S03]  /*97b0*/  USHF.L.U64.HI UR11, UR6, 0x6, UR7 ;  /* 0x00000006060b7899 */ /* 0x000fc60008010207 */
[----:B------:R-:W3:Y:S01]  /*97c0*/  LDL R240, [R1+0x70] ;  /* 0x0000700001f07983 */ /* 0x000ee20000100800 */
[----:B------:R-:W-:Y:S01]  /*97d0*/  IMAD.U32 R3, RZ, RZ, UR10 ;  /* 0x0000000aff037e24 */ /* 0x000fe2000f8e00ff */
[----:B------:R-:W-:Y:S01]  /*97e0*/  IADD3 R186, P2, R16, -UR10, RZ ;  /* 0x8000000a10ba7c10 */ /* 0x000fe2000ff5e0ff */
[----:B------:R-:W-:Y:S01]  /*97f0*/  IMAD.U32 R2, RZ, RZ, UR11 ;  /* 0x0000000bff027e24 */ /* 0x000fe2000f8e00ff */
[----:B------:R-:W4:Y:S01]  /*9800*/  LDL R241, [R1+0x38] ;  /* 0x0000380001f17983 */ /* 0x000f220000100800 */
[----:B------:R-:W-:Y:S01]  /*9810*/  BAR.SYNC.DEFER_BLOCKING 0x0 ;  /* 0x0000000000007b1d */ /* 0x000fe20000010000 */
[----:B------:R-:W-:Y:S02]  /*9820*/  IADD3 R184, P1, P0, -R3, UR27, R16 ;  /* 0x0000001b03b87c10 */ /* 0x000fe4000f83e110 */
[----:B------:R-:W-:Y:S02]  /*9830*/  IADD3.X R187, R17, ~UR11, RZ, P2, !PT ;  /* 0x8000000b11bb7c10 */ /* 0x000fe400097fe4ff */
[----:B------:R-:W-:Y:S01]  /*9840*/  IADD3.X R185, ~R2, UR26, R17, P1, P0 ;  /* 0x0000001a02b97c10 */ /* 0x000fe20008fe0511 */
[----:B------:R-:W5:Y:S04]  /*9850*/  LDL R243, [R1+0x58] ;  /* 0x0000580001f37983 */ /* 0x000f680000100800 */
[----:B------:R-:W5:Y:S04]  /*9860*/  LDL.64 R250, [R1+0x10] ;  /* 0x0000100001fa7983 */ /* 0x000f680000100a00 */
[----:B------:R-:W5:Y:S04]  /*9870*/  LDL.64 R248, [R1+0x60] ;  /* 0x0000600001f87983 */ /* 0x000f680000100a00 */
[----:B------:R-:W-:Y:S01]  /*9880*/  @!PT LDS RZ, [RZ] ;  /* 0x00000000fffff984 */ /* 0x000fe20000000800 */
[----:B------:R-:W-:Y:S01]  /*9890*/  @!PT LDS RZ, [RZ] ;  /* 0x00000000fffff984 */ /* 0x000fe20000000800 */
[----:B------:R-:W-:Y:S01]  /*98a0*/  @!PT LDS RZ, [RZ] ;  /* 0x00000000fffff984 */ /* 0x000fe20000000800 */
[----:B------:R1:W-:Y:S04]  /*98b0*/  LDGSTS.E.BYPASS.LTC128B.128 [R232+0xa000], desc[UR30][R186.64] ;  /* 0x0a000000bae87fae */ /* 0x0003e8000b901d5e */
[----:B------:R1:W-:Y:S04]  /*98c0*/  LDGSTS.E.BYPASS.LTC128B.128 [R232+0xb000], desc[UR30][R186.64+0x80] ;  /* 0x0b000080bae87fae */ /* 0x0003e8000b901d5e */
[----:B------:R1:W-:Y:S04]  /*98d0*/  LDGSTS.E.BYPASS.LTC128B.128 [R232+0xa800], desc[UR30][R184.64] ;  /* 0x0a800000b8e87fae */ /* 0x0003e8000b901d5e */
[----:B------:R1:W-:Y:S04]  /*98e0*/  LDGSTS.E.BYPASS.LTC128B.128 [R232+0xb800], desc[UR30][R184.64+0x80] ;  /* 0x0b800080b8e87fae */ /* 0x0003e8000b901d5e */
[----:B------:R-:W-:Y:S04]  /*98f0*/  LDSM.16.M88.4 R20, [R208+0x8000] ;  /* 0x00800000d014783b */ /* 0x000fe80000000200 */
[----:B------:R-:W1:Y:S04]  /*9900*/  LDSM.16.M88.4 R8, [R210+0x2000] ;  /* 0x00200000d208783b */ /* 0x000e680000000200 */
[----:B------:R-:W1:Y:S04]  /*9910*/  LDSM.16.M88.4 R16, [R208+0x8800] ;  /* 0x00880000d010783b */ /* 0x000e680000000200 */
[----:B------:R-:W1:Y:S04]  /*9920*/  LDSM.16.M88.4 R12, [R210] ;  /* 0x00000000d20c783b */ /* 0x000e680000000200 */
[----:B------:R-:W-:Y:S04]  /*9930*/  LDSM.16.M88.4 R28, [R219] ;  /* 0x00000000db1c783b */ /* 0x000fe80000000200 */
[----:B------:R-:W1:Y:S04]  /*9940*/  LDSM.16.M88.4 R4, [R212+0x2000] ;  /* 0x00200000d404783b */ /* 0x000e680000000200 */
[----:B------:R-:W1:Y:S01]  /*9950*/  LDSM.16.M88.4 R24, [R222] ;  /* 0x00000000de18783b */ /* 0x000e620000000200 */
[----:B------:R-:W-:Y:S01]  /*9960*/  UIADD3 UR32, UR37, -0x3, URZ ;  /* 0xfffffffd25207890 */ /* 0x000fe2000fffe03f */
[----:B------:R-:W-:-:S02]  /*9970*/  IMAD.U32 R2, RZ, RZ, UR35 ;  /* 0x00000023ff027e24 */ /* 0x000fc4000f8e00ff */
[----:B------:R-:W0:Y:S01]  /*9980*/  LDGDEPBAR ;  /* 0x00000000000079af */ /* 0x000e220000000000 */
[C---:B-1----:R-:W-:Y:S06]  /*9990*/  HMMA.16816.F32 R176, R8.reuse, R20, RZ ;  /* 0x0000001408b0723c */ /* 0x042fec00000018ff */
[C---:B------:R-:W-:Y:S06]  /*99a0*/  HMMA.16816.F32 R136, R8.reuse, R16, RZ ;  /* 0x000000100888723c */ /* 0x040fec00000018ff */
[C---:B------:R-:W-:Y:S06]  /*99b0*/  HMMA.16816.F32 R140, R8.reuse, R22, RZ ;  /* 0x00000016088c723c */ /* 0x040fec00000018ff */
[----:B------:R-:W-:Y:S01]  /*99c0*/  HMMA.16816.F32 R32, R8, R18, RZ ;  /* 0x000000120820723c */ /* 0x000fe200000018ff */
[----:B------:R-:W1:Y:S05]  /*99d0*/  LDSM.16.M88.4 R8, [R212] ;  /* 0x00000000d408783b */ /* 0x000e6a0000000200 */
[C---:B------:R-:W-:Y:S06]  /*99e0*/  HMMA.16816.F32 R188, R12.reuse, R20, RZ ;  /* 0x000000140cbc723c */ /* 0x040fec00000018ff */
[C---:B------:R-:W-:Y:S06]  /*99f0*/  HMMA.16816.F32 R180, R12.reuse, R16, RZ ;  /* 0x000000100cb4723c */ /* 0x040fec00000018ff */
[C---:B------:R-:W-:Y:S06]  /*9a00*/  HMMA.16816.F32 R200, R12.reuse, R22, RZ ;  /* 0x000000160cc8723c */ /* 0x040fec00000018ff */
[----:B------:R-:W-:Y:S01]  /*9a10*/  HMMA.16816.F32 R132, R12, R18, RZ ;  /* 0x000000120c84723c */ /* 0x000fe200000018ff */
[----:B------:R-:W-:Y:S04]  /*9a20*/  LDSM.16.M88.4 R12, [R216+0x8000] ;  /* 0x00800000d80c783b */ /* 0x000fe80000000200 */
[----:B------:R-:W-:Y:S01]  /*9a30*/  LDSM.16.M88.4 R16, [R216+0x8800] ;  /* 0x00880000d810783b */ /* 0x000fe20000000200 */
[C---:B------:R-:W-:Y:S06]  /*9a40*/  HMMA.16816.F32 R196, R4.reuse, R28, R176 ;  /* 0x0000001c04c4723c */ /* 0x040fec00000018b0 */
[C---:B------:R-:W-:Y:S06]  /*9a50*/  HMMA.16816.F32 R176, R4.reuse, R24, R136 ;  /* 0x0000001804b0723c */ /* 0x040fec0000001888 */
[C---:B------:R-:W-:Y:S06]  /*9a60*/  HMMA.16816.F32 R192, R4.reuse, R30, R140 ;  /* 0x0000001e04c0723c */ /* 0x040fec000000188c */
[----:B------:R-:W-:Y:S01]  /*9a70*/  HMMA.16816.F32 R20, R4, R26, R32 ;  /* 0x0000001a0414723c */ /* 0x000fe20000001820 */
[----:B------:R-:W1:Y:S04]  /*9a80*/  LDSM.16.M88.4 R4, [R218+0x2000] ;  /* 0x00200000da04783b */ /* 0x000e680000000200 */
[----:B------:R-:W-:Y:S01]  /*9a90*/  LDSM.16.M88.4 R32, [R215] ;  /* 0x00000000d720783b */ /* 0x000fe20000000200 */
[C---:B-1----:R-:W-:Y:S06]  /*9aa0*/  HMMA.16816.F32 R204, R8.reuse, R28, R188 ;  /* 0x0000001c08cc723c */ /* 0x042fec00000018bc */
[C---:B------:R-:W-:Y:S06]  /*9ab0*/  HMMA.16816.F32 R188, R8.reuse, R24, R180 ;  /* 0x0000001808bc723c */ /* 0x040fec00000018b4 */
[C---:B------:R-:W-:Y:S06]  /*9ac0*/  HMMA.16816.F32 R180, R8.reuse, R30, R200 ;  /* 0x0000001e08b4723c */ /* 0x040fec00000018c8 */
[----:B------:R-:W-:Y:S01]  /*9ad0*/  HMMA.16816.F32 R140, R8, R26, R132 ;  /* 0x0000001a088c723c */ /* 0x000fe20000001884 */
[----:B------:R-:W1:Y:S04]  /*9ae0*/  LDSM.16.M88.4 R8, [R218] ;  /* 0x00000000da08783b */ /* 0x000e680000000200 */
[----:B------:R-:W-:Y:S01]  /*9af0*/  LDSM.16.M88.4 R24, [R215+0x800] ;  /* 0x00080000d718783b */ /* 0x000fe20000000200 */
[C---:B------:R-:W-:Y:S06]  /*9b00*/  HMMA.16816.F32 R136, R4.reuse, R12, R196 ;  /* 0x0000000c0488723c */ /* 0x040fec00000018c4 */
[C---:B------:R-:W-:Y:S06]  /*9b10*/  HMMA.16816.F32 R28, R4.reuse, R16, R176 ;  /* 0x00000010041c723c */ /* 0x040fec00000018b0 */
[C---:B------:R-:W-:Y:S06]  /*9b20*/  HMMA.16816.F32 R132, R4.reuse, R14, R192 ;  /* 0x0000000e0484723c */ /* 0x040fec00000018c0 */
[----:B------:R-:W-:Y:S01]  /*9b30*/  HMMA.16816.F32 R20, R4, R18, R20 ;  /* 0x000000120414723c */ /* 0x000fe20000001814 */
[----:B------:R-:W1:Y:S05]  /*9b40*/  LDSM.16.M88.4 R4, [R217+0x2000] ;  /* 0x00200000d904783b */ /* 0x000e6a0000000200 */
[C---:B-1----:R-:W-:Y:S06]  /*9b50*/  HMMA.16816.F32 R204, R8.reuse, R12, R204 ;  /* 0x0000000c08cc723c */ /* 0x042fec00000018cc */
[C---:B------:R-:W-:Y:S01]  /*9b60*/  HMMA.16816.F32 R196, R8.reuse, R14, R180 ;  /* 0x0000000e08c4723c */ /* 0x040fe200000018b4 */
[----:B------:R-:W1:Y:S05]  /*9b70*/  LDSM.16.M88.4 R12, [R217] ;  /* 0x00000000d90c783b */ /* 0x000e6a0000000200 */
[C---:B------:R-:W-:Y:S06]  /*9b80*/  HMMA.16816.F32 R192, R8.reuse, R16, R188 ;  /* 0x0000001008c0723c */ /* 0x040fec00000018bc */
[----:B------:R-:W-:Y:S01]  /*9b90*/  HMMA.16816.F32 R188, R8, R18, R140 ;  /* 0x0000001208bc723c */ /* 0x000fe2000000188c */
[----:B------:R-:W-:Y:S05]  /*9ba0*/  LDSM.16.M88.4 R8, [R210+0x4000] ;  /* 0x00400000d208783b */ /* 0x000fea0000000200 */
[C---:B------:R-:W-:Y:S06]  /*9bb0*/  HMMA.16816.F32 R176, R4.reuse, R34, R132 ;  /* 0x0000002204b0723c */ /* 0x040fec0000001884 */
[C---:B------:R-:W-:Y:S06]  /*9bc0*/  HMMA.16816.F32 R180, R4.reuse, R32, R136 ;  /* 0x0000002004b4723c */ /* 0x040fec0000001888 */
[C---:B------:R-:W-:Y:S01]  /*9bd0*/  HMMA.16816.F32 R140, R4.reuse, R24, R28 ;  /* 0x00000018048c723c */ /* 0x040fe2000000181c */
[----:B------:R-:W-:Y:S05]  /*9be0*/  LDSM.16.M88.4 R28, [R208+0x9800] ;  /* 0x00980000d01c783b */ /* 0x000fea0000000200 */
[----:B------:R-:W-:Y:S01]  /*9bf0*/  HMMA.16816.F32 R132, R4, R26, R20 ;  /* 0x0000001a0484723c */ /* 0x000fe20000001814 */
[----:B------:R-:W2:Y:S04]  /*9c00*/  LDSM.16.M88.4 R4, [R210+0x6000] ;  /* 0x00600000d204783b */ /* 0x000ea80000000200 */
[----:B------:R-:W3:Y:S01]  /*9c10*/  LDSM.16.M88.4 R20, [R208+0x9000] ;  /* 0x00900000d014783b */ /* 0x000ee20000000200 */
[C---:B-1----:R-:W-:Y:S06]  /*9c20*/  HMMA.16816.F32 R16, R12.reuse, R32, R204 ;  /* 0x000000200c10723c */ /* 0x042fec00000018cc */
[C---:B------:R-:W-:Y:S06]  /*9c30*/  HMMA.16816.F32 R136, R12.reuse, R34, R196 ;  /* 0x000000220c88723c */ /* 0x040fec00000018c4 */
[C---:B------:R-:W-:Y:S06]  /*9c40*/  HMMA.16816.F32 R32, R12.reuse, R24, R192 ;  /* 0x000000180c20723c */ /* 0x040fec00000018c0 */
[----:B------:R-:W-:Y:S01]  /*9c50*/  HMMA.16816.F32 R12, R12, R26, R188 ;  /* 0x0000001a0c0c723c */ /* 0x000fe200000018bc */
[----:B------:R-:W-:Y:S05]  /*9c60*/  LDSM.16.M88.4 R24, [R221] ;  /* 0x00000000dd18783b */ /* 0x000fea0000000200 */
[C---:B--2---:R-:W-:Y:S06]  /*9c70*/  HMMA.16816.F32 R196, R4.reuse, R28, R140 ;  /* 0x0000001c04c4723c */ /* 0x044fec000000188c */
[C---:B---3--:R-:W-:Y:S06]  /*9c80*/  HMMA.16816.F32 R188, R4.reuse, R20, R180 ;  /* 0x0000001404bc723c */ /* 0x048fec00000018b4 */
[----:B------:R-:W-:Y:S06]  /*9c90*/  HMMA.16816.F32 R176, R4, R22, R176 ;  /* 0x0000001604b0723c */ /* 0x000fec00000018b0 */
[C---:B------:R-:W-:Y:S01]  /*9ca0*/  HMMA.16816.F32 R140, R8.reuse, R20, R16 ;  /* 0x00000014088c723c */ /* 0x040fe20000001810 */
[----:B------:R-:W1:Y:S05]  /*9cb0*/  LDSM.16.M88.4 R16, [R212+0x4000] ;  /* 0x00400000d410783b */ /* 0x000e6a0000000200 */
[----:B------:R-:W-:Y:S01]  /*9cc0*/  HMMA.16816.F32 R136, R8, R22, R136 ;  /* 0x000000160888723c */ /* 0x000fe20000001888 */
[----:B------:R-:W2:Y:S05]  /*9cd0*/  LDSM.16.M88.4 R20, [R220] ;  /* 0x00000000dc14783b */ /* 0x000eaa0000000200 */
[----:B------:R-:W-:Y:S01]  /*9ce0*/  HMMA.16816.F32 R180, R4, R30, R132 ;  /* 0x0000001e04b4723c */ /* 0x000fe20000001884 */
[----:B------:R-:W3:Y:S05]  /*9cf0*/  LDSM.16.M88.4 R4, [R212+0x6000] ;  /* 0x00600000d404783b */ /* 0x000eea0000000200 */
[C---:B------:R-:W-:Y:S01]  /*9d00*/  HMMA.16816.F32 R132, R8.reuse, R28, R32 ;  /* 0x0000001c0884723c */ /* 0x040fe20000001820 */
[----:B------:R-:W-:Y:S05]  /*9d10*/  LDSM.16.M88.4 R32, [R216+0x9000] ;  /* 0x00900000d820783b */ /* 0x000fea0000000200 */
[----:B------:R-:W-:Y:S01]  /*9d20*/  HMMA.16816.F32 R8, R8, R30, R12 ;  /* 0x0000001e0808723c */ /* 0x000fe2000000180c */
[----:B------:R-:W-:Y:S04]  /*9d30*/  LDSM.16.M88.4 R12, [R218+0x4000] ;  /* 0x00400000da0c783b */ /* 0x000fe80000000200 */
[----:B------:R-:W4:Y:S01]  /*9d40*/  LDSM.16.M88.4 R28, [R216+0x9800] ;  /* 0x00980000d81c783b */ /* 0x000f220000000200 */
[C---:B-1----:R-:W-:Y:S06]  /*9d50*/  HMMA.16816.F32 R140, R16.reuse, R24, R140 ;  /* 0x00000018108c723c */ /* 0x042fec000000188c */
[C---:B------:R-:W-:Y:S06]  /*9d60*/  HMMA.16816.F32 R136, R16.reuse, R26, R136 ;  /* 0x0000001a1088723c */ /* 0x040fec0000001888 */
[C---:B--2---:R-:W-:Y:S06]  /*9d70*/  HMMA.16816.F32 R132, R16.reuse, R20, R132 ;  /* 0x000000141084723c */ /* 0x044fec0000001884 */
[----:B------:R-:W-:Y:S01]  /*9d80*/  HMMA.16816.F32 R16, R16, R22, R8 ;  /* 0x000000161010723c */ /* 0x000fe20000001808 */
[----:B------:R-:W1:Y:S05]  /*9d90*/  LDSM.16.M88.4 R8, [R218+0x6000] ;  /* 0x00600000da08783b */ /* 0x000e6a0000000200 */
[C---:B---3--:R-:W-:Y:S06]  /*9da0*/  HMMA.16816.F32 R188, R4.reuse, R24, R188 ;  /* 0x0000001804bc723c */ /* 0x048fec00000018bc */
[C---:B------:R-:W-:Y:S01]  /*9db0*/  HMMA.16816.F32 R192, R4.reuse, R26, R176 ;  /* 0x0000001a04c0723c */ /* 0x040fe200000018b0 */
[----:B------:R-:W-:Y:S05]  /*9dc0*/  LDSM.16.M88.4 R24, [R215+0x1800] ;  /* 0x00180000d718783b */ /* 0x000fea0000000200 */
[C---:B------:R-:W-:Y:S06]  /*9dd0*/  HMMA.16816.F32 R196, R4.reuse, R20, R196 ;  /* 0x0000001404c4723c */ /* 0x040fec00000018c4 */
[----:B------:R-:W-:Y:S01]  /*9de0*/  HMMA.16816.F32 R180, R4, R22, R180 ;  /* 0x0000001604b4723c */ /* 0x000fe200000018b4 */
[----:B------:R-:W2:Y:S05]  /*9df0*/  LDSM.16.M88.4 R4, [R217+0x4000] ;  /* 0x00400000d904783b */ /* 0x000eaa0000000200 */
[C---:B----4-:R-:W-:Y:S01]  /*9e00*/  HMMA.16816.F32 R20, R12.reuse, R30, R16 ;  /* 0x0000001e0c14723c */ /* 0x050fe20000001810 */
[----:B------:R-:W3:Y:S05]  /*9e10*/  LDSM.16.M88.4 R16, [R215+0x1000] ;  /* 0x00100000d710783b */ /* 0x000eea0000000200 */
[C---:B------:R-:W-:Y:S06]  /*9e20*/  HMMA.16816.F32 R176, R12.reuse, R32, R140 ;  /* 0x000000200cb0723c */ /* 0x040fec000000188c */
[C---:B------:R-:W-:Y:S06]  /*9e30*/  HMMA.16816.F32 R140, R12.reuse, R34, R136 ;  /* 0x000000220c8c723c */ /* 0x040fec0000001888 */
[----:B------:R-:W-:Y:S01]  /*9e40*/  HMMA.16816.F32 R136, R12, R28, R132 ;  /* 0x0000001c0c88723c */ /* 0x000fe20000001884 */
[----:B------:R-:W4:Y:S01]  /*9e50*/  LDSM.16.M88.4 R12, [R217+0x6000] ;  /* 0x00600000d90c783b */ /* 0x000f220000000200 */
[----:B------:R-:W-:Y:S01]  /*9e60*/  IMAD.U32 R3, RZ, RZ, UR32 ;  /* 0x00000020ff037e24 */ /* 0x000fe2000f8e00ff */
[----:B------:R-:W-:Y:S01]  /*9e70*/  UISETP.GT.AND UP0, UPT, UR32, UR23, UPT ;  /* 0x000000172000728c */ /* 0x000fe2000bf04270 */
[----:B------:R-:W-:-:S04]  /*9e80*/  DEPBAR.LE SB0, 0x0 ;  /* 0x000080000000791a */ /* 0x000fc80000000000 */
[C---:B-1----:R-:W-:Y:S06]  /*9e90*/  HMMA.16816.F32 R132, R8.reuse, R32, R188 ;  /* 0x000000200884723c */ /* 0x042fec00000018bc */
[----:B------:R-:W-:Y:S06]  /*9ea0*/  HMMA.16816.F32 R188, R8, R30, R180 ;  /* 0x0000001e08bc723c */ /* 0x000fec00000018b4 */
[----:B--2---:R-:W-:Y:S07]  /*9eb0*/  HMMA.16816.F32 R180, R4, R26, R20 ;  /* 0x0000001a04b4723c */ /* 0x004fee0000001814 */
[----:B------:R-:W-:-:S02]  /*9ec0*/  IMAD.WIDE.U32 R22, R242, -0x326172a9, RZ ;  /* 0xcd9e8d57f2167825 */ /* 0x000fc400078e00ff */
[----:B------:R-:W1:Y:S01]  /*9ed0*/  S2R R242, SR_TID.X ;  /* 0x0000000000f27919 */ /* 0x000e620000002100 */
[----:B------:R-:W-:Y:S06]  /*9ee0*/  HMMA.16816.F32 R196, R8, R28, R196 ;  /* 0x0000001c08c4723c */ /* 0x000fec00000018c4 */
[C---:B---3--:R-:W-:Y:S06]  /*9ef0*/  HMMA.16816.F32 R28, R4.reuse, R16, R176 ;  /* 0x00000010041c723c */ /* 0x048fec00000018b0 */
[C---:B------:R-:W-:Y:S06]  /*9f00*/  HMMA.16816.F32 R140, R4.reuse, R18, R140 ;  /* 0x00000012048c723c */ /* 0x040fec000000188c */
[----:B------:R-:W-:Y:S07]  /*9f10*/  HMMA.16816.F32 R176, R4, R24, R136 ;  /* 0x0000001804b0723c */ /* 0x000fee0000001888 */
[----:B------:R-:W-:-:S04]  /*9f20*/  IMAD.WIDE.U32 R4, R240, -0x2daee0ad, RZ ;  /* 0xd2511f53f0047825 */ /* 0x000fc800078e00ff */
[----:B-1----:R-:W-:Y:S01]  /*9f30*/  IMAD.SHL.U32 R242, R242, 0x2, RZ ;  /* 0x00000002f2f27824 */ /* 0x002fe200078e00ff */
[----:B------:R-:W-:Y:S01]  /*9f40*/  LOP3.LUT R2, R5, UR32, R2, 0x96, !PT ;  /* 0x0000002005027c12 */ /* 0x000fe2000f8e9602 */
[----:B------:R-:W-:Y:S03]  /*9f50*/  HMMA.16816.F32 R32, R8, R34, R192 ;  /* 0x000000220820723c */ /* 0x000fe600000018c0 */
[----:B------:R-:W-:Y:S01]  /*9f60*/  LOP3.LUT R242, R242, 0x6, RZ, 0xc0, !PT ;  /* 0x00000006f2f27812 */ /* 0x000fe200078ec0ff */
[----:B------:R-:W-:Y:S01]  /*9f70*/  IMAD.WIDE.U32 R6, R2, -0x326172a9, RZ ;  /* 0xcd9e8d5702067825 */ /* 0x000fe200078e00ff */
[----:B------:R-:W-:-:S03]  /*9f80*/  LOP3.LUT R5, R23, R241, RZ, 0x3c, !PT ;  /* 0x000000f117057212 */ /* 0x000fc600078e3cff */
[----:B------:R-:W-:Y:S01]  /*9f90*/  IMAD R2, R3, 0x20, R242 ;  /* 0x0000002003027824 */ /* 0x000fe200078e02f2 */
[----:B----4-:R-:W-:Y:S03]  /*9fa0*/  HMMA.16816.F32 R8, R12, R16, R132 ;  /* 0x000000100c08723c */ /* 0x010fe60000001884 */
[C---:B------:R-:W-:Y:S01]  /*9fb0*/  VIADD R3, R2.reuse, 0x1 ;  /* 0x0000000102037836 */ /* 0x040fe20000000000 */
[CC--:B------:R-:W-:Y:S01]  /*9fc0*/  ISETP.GE.AND P2, PT, R2.reuse, R228.reuse, PT ;  /* 0x000000e40200720c */ /* 0x0c0fe20003f46270 */
[----:B------:R-:W-:Y:S01]  /*9fd0*/  IMAD.WIDE.U32 R20, R5, -0x2daee0ad, RZ ;  /* 0xd2511f5305147825 */ /* 0x000fe200078e00ff */
[-C--:B------:R-:W-:Y:S02]  /*9fe0*/  ISETP.GE.AND P4, PT, R2, R229.reuse, PT ;  /* 0x000000e50200720c */ /* 0x080fe40003f86270 */
[C---:B------:R-:W-:Y:S02]  /*9ff0*/  ISETP.GE.AND P3, PT, R3.reuse, R229, PT ;  /* 0x000000e50300720c */ /* 0x040fe40003f66270 */
[----:B------:R-:W-:-:S02]  /*a000*/  ISETP.GE.AND P0, PT, R3, R228, PT ;  /* 0x000000e40300720c */ /* 0x000fc40003f06270 */
[C---:B------:R-:W-:Y:S02]  /*a010*/  ISETP.GE.AND P5, PT, R3.reuse, R231, PT ;  /* 0x000000e70300720c */ /* 0x040fe40003fa6270 */
[----:B------:R-:W-:Y:S02]  /*a020*/  ISETP.GE.AND P1, PT, R3, R230, PT ;  /* 0x000000e60300720c */ /* 0x000fe40003f26270 */
[----:B------:R-:W-:Y:S01]  /*a030*/  LOP3.LUT R16, R21, UR20, R4, 0x96, !PT ;  /* 0x0000001415107c12 */ /* 0x000fe2000f8e9604 */
[----:B------:R-:W-:Y:S01]  /*a040*/  VIADD R4, R2, 0x8 ;  /* 0x0000000802047836 */ /* 0x000fe20000000000 */
[C---:B------:R-:W-:Y:S02]  /*a050*/  ISETP.LT.OR P3, PT, R3.reuse, R225, P3 ;  /* 0x000000e10300720c */ /* 0x040fe40001f61670 */
[C---:B------:R-:W-:Y:S02]  /*a060*/  ISETP.LT.OR P0, PT, R3.reuse, R224, P0 ;  /* 0x000000e00300720c */ /* 0x040fe40000701670 */
[----:B------:R-:W-:-:S02]  /*a070*/  ISETP.LT.OR P5, PT, R3, R227, P5 ;  /* 0x000000e30300720c */ /* 0x000fc40002fa1670 */
[----:B------:R-:W-:Y:S01]  /*a080*/  ISETP.LT.OR P1, PT, R3, R226, P1 ;  /* 0x000000e20300720c */ /* 0x000fe20000f21670 */
[C---:B------:R-:W-:Y:S01]  /*a090*/  VIADD R3, R2.reuse, 0x9 ;  /* 0x0000000902037836 */ /* 0x040fe20000000000 */
[C---:B------:R-:W-:Y:S02]  /*a0a0*/  ISETP.LT.OR P2, PT, R2.reuse, R224, P2 ;  /* 0x000000e00200720c */ /* 0x040fe40001741670 */
[----:B------:R-:W-:Y:S02]  /*a0b0*/  ISETP.LT.OR P4, PT, R2, R225, P4 ;  /* 0x000000e10200720c */ /* 0x000fe40002781670 */
[----:B------:R-:W-:Y:S02]  /*a0c0*/  LOP3.LUT R17, R7, UR21, R22, 0x96, !PT ;  /* 0x0000001507117c12 */ /* 0x000fe4000f8e9616 */
[----:B------:R-:W-:Y:S02]  /*a0d0*/  FSEL R23, R30, -INF , !P2 ;  /* 0xff8000001e177808 */ /* 0x000fe40005000000 */
[----:B------:R-:W-:-:S02]  /*a0e0*/  FSEL R21, R28, -INF , !P4 ;  /* 0xff8000001c157808 */ /* 0x000fc40006000000 */
[----:B------:R-:W-:Y:S02]  /*a0f0*/  FSEL R22, R29, -INF , !P3 ;  /* 0xff8000001d167808 */ /* 0x000fe40005800000 */
[----:B------:R-:W-:Y:S02]  /*a100*/  FSEL R30, R31, -INF , !P0 ;  /* 0xff8000001f1e7808 */ /* 0x000fe40004000000 */
[C---:B------:R-:W-:Y:S02]  /*a110*/  ISETP.GE.AND P4, PT, R2.reuse, R231, PT ;  /* 0x000000e70200720c */ /* 0x040fe40003f86270 */
[----:B------:R-:W-:Y:S02]  /*a120*/  ISETP.GE.AND P2, PT, R2, R230, PT ;  /* 0x000000e60200720c */ /* 0x000fe40003f46270 */
[-C--:B------:R-:W-:Y:S02]  /*a130*/  ISETP.GE.AND P0, PT, R4, R229.reuse, PT ;  /* 0x000000e50400720c */ /* 0x080fe40003f06270 */
[----:B------:R-:W-:Y:S01]  /*a140*/  ISETP.GE.AND P3, PT, R3, R229, PT ;  /* 0x000000e50300720c */ /* 0x000fe20003f66270 */
[----:B------:R-:W-:Y:S01]  /*a150*/  HMMA.16816.F32 R136, R12, R18, R32 ;  /* 0x000000120c88723c */ /* 0x000fe20000001820 */
[----:B------:R-:W-:-:S02]  /*a160*/  ISETP.LT.OR P4, PT, R2, R227, P4 ;  /* 0x000000e30200720c */ /* 0x000fc40002781670 */
[----:B------:R-:W-:Y:S02]  /*a170*/  ISETP.LT.OR P2, PT, R2, R226, P2 ;  /* 0x000000e20200720c */ /* 0x000fe40001741670 */
[-C--:B------:R-:W-:Y:S02]  /*a180*/  ISETP.LT.OR P0, PT, R4, R225.reuse, P0 ;  /* 0x000000e10400720c */ /* 0x080fe40000701670 */
[----:B------:R-:W-:Y:S02]  /*a190*/  ISETP.LT.OR P3, PT, R3, R225, P3 ;  /* 0x000000e10300720c */ /* 0x000fe40001f61670 */
[----:B------:R-:W-:Y:S02]  /*a1a0*/  FSEL R31, R8, -INF , !P4 ;  /* 0xff800000081f7808 */ /* 0x000fe40006000000 */
[----:B------:R-:W-:Y:S02]  /*a1b0*/  FSEL R35, R10, -INF , !P2 ;  /* 0xff8000000a237808 */ /* 0x000fe40005000000 */
[----:B------:R-:W-:-:S02]  /*a1c0*/  FSEL R28, R140, -INF , !P0 ;  /* 0xff8000008c1c7808 */ /* 0x000fc40004000000 */
[----:B------:R-:W-:Y:S02]  /*a1d0*/  FSEL R29, R141, -INF , !P3 ;  /* 0xff8000008d1d7808 */ /* 0x000fe40005800000 */
[----:B------:R-:W-:Y:S02]  /*a1e0*/  FSEL R33, R9, -INF , !P5 ;  /* 0xff80000009217808 */ /* 0x000fe40006800000 */
[C---:B------:R-:W-:Y:S02]  /*a1f0*/  ISETP.GE.AND P6, PT, R4.reuse, R228, PT ;  /* 0x000000e40400720c */ /* 0x040fe40003fc6270 */
[C---:B------:R-:W-:Y:S02]  /*a200*/  ISETP.GE.AND P2, PT, R4.reuse, R231, PT ;  /* 0x000000e70400720c */ /* 0x040fe40003f46270 */
[----:B------:R-:W-:Y:S02]  /*a210*/  ISETP.GE.AND P0, PT, R4, R230, PT ;  /* 0x000000e60400720c */ /* 0x000fe40003f06270 */
[----:B------:R-:W-:-:S02]  /*a220*/  ISETP.GE.AND P4, PT, R3, R228, PT ;  /* 0x000000e40300720c */ /* 0x000fc40003f86270 */
[C---:B------:R-:W-:Y:S02]  /*a230*/  ISETP.GE.AND P3, PT, R3.reuse, R231, PT ;  /* 0x000000e70300720c */ /* 0x040fe40003f66270 */
[C---:B------:R-:W-:Y:S01]  /*a240*/  ISETP.GE.AND P5, PT, R3.reuse, R230, PT ;  /* 0x000000e60300720c */ /* 0x040fe20003fa6270 */
[----:B------:R-:W-:Y:S01]  /*a250*/  HMMA.16816.F32 R196, R12, R24, R196 ;  /* 0x000000180cc4723c */ /* 0x000fe200000018c4 */
[C---:B------:R-:W-:Y:S02]  /*a260*/  ISETP.LT.OR P6, PT, R4.reuse, R224, P6 ;  /* 0x000000e00400720c */ /* 0x040fe400037c1670 */
        /* <DEDUP_REMOVED lines=9> */
[-C--:B------:R-:W-:Y:S02]  /*a300*/  ISETP.GE.AND P4, PT, R4, R229.reuse, PT ;  /* 0x000000e50400720c */ /* 0x080fe40003f86270 */
[----:B------:R-:W-:-:S02]  /*a310*/  ISETP.GE.AND P1, PT, R3, R229, PT ;  /* 0x000000e50300720c */ /* 0x000fc40003f26270 */
[-C--:B------:R-:W-:Y:S02]  /*a320*/  ISETP.LT.OR P4, PT, R4, R225.reuse, P4 ;  /* 0x000000e10400720c */ /* 0x080fe40002781670 */
[----:B------:R-:W-:Y:S01]  /*a330*/  ISETP.LT.OR P1, PT, R3, R225, P1 ;  /* 0x000000e10300720c */ /* 0x000fe20000f21670 */
[----:B-----5:R-:W-:Y:S01]  /*a340*/  IMAD R5, R243, -0x326172a9, RZ ;  /* 0xcd9e8d57f3057824 */ /* 0x020fe200078e02ff */
[----:B------:R-:W-:Y:S02]  /*a350*/  FSEL R24, R142, -INF , !P6 ;  /* 0xff8000008e187808 */ /* 0x000fe40007000000 */
        /* <DEDUP_REMOVED lines=10> */
[C---:B------:R-:W-:Y:S02]  /*a400*/  ISETP.GE.AND P3, PT, R3.reuse, R230, PT ;  /* 0x000000e60300720c */ /* 0x040fe40003f66270 */
[C---:B------:R-:W-:Y:S02]  /*a410*/  ISETP.LT.OR P6, PT, R4.reuse, R224, P6 ;  /* 0x000000e00400720c */ /* 0x040fe400037c1670 */
[C---:B------:R-:W-:Y:S02]  /*a420*/  ISETP.LT.OR P2, PT, R4.reuse, R227, P2 ;  /* 0x000000e30400720c */ /* 0x040fe40001741670 */
[----:B------:R-:W-:Y:S02]  /*a430*/  ISETP.LT.OR P4, PT, R4, R226, P4 ;  /* 0x000000e20400720c */ /* 0x000fe40002781670 */
[----:B------:R-:W-:-:S02]  /*a440*/  ISETP.LT.OR P0, PT, R3, R224, P0 ;  /* 0x000000e00300720c */ /* 0x000fc40000701670 */
[C---:B------:R-:W-:Y:S02]  /*a450*/  ISETP.LT.OR P1, PT, R3.reuse, R227, P1 ;  /* 0x000000e30300720c */ /* 0x040fe40000f21670 */
[----:B------:R-:W-:Y:S01]  /*a460*/  ISETP.LT.OR P3, PT, R3, R226, P3 ;  /* 0x000000e20300720c */ /* 0x000fe20001f61670 */
[C---:B------:R-:W-:Y:S01]  /*a470*/  VIADD R3, R2.reuse, 0x18 ;  /* 0x0000001802037836 */ /* 0x040fe20000000000 */
[----:B------:R-:W-:Y:S01]  /*a480*/  LOP3.LUT R4, R7, UR21, R5, 0x96, !PT ;  /* 0x0000001507047c12 */ /* 0x000fe2000f8e9605 */
[----:B------:R-:W-:Y:S01]  /*a490*/  VIADD R2, R2, 0x19 ;  /* 0x0000001902027836 */ /* 0x000fe20000000000 */
[----:B------:R-:W-:Y:S02]  /*a4a0*/  LOP3.LUT R7, R251, UR19, R6, 0x96, !PT ;  /* 0x00000013fb077c12 */ /* 0x000fe4000f8e9606 */
[----:B------:R-:W-:Y:S01]  /*a4b0*/  FSEL R205, R178, -INF , !P6 ;  /* 0xff800000b2cd7808 */ /* 0x000fe20007000000 */
[----:B------:R-:W-:Y:S01]  /*a4c0*/  IMAD.WIDE.U32 R4, R4, -0x2daee0ad, RZ ;  /* 0xd2511f5304047825 */ /* 0x000fe200078e00ff */
[----:B------:R-:W-:-:S02]  /*a4d0*/  FSEL R206, R196, -INF , !P2 ;  /* 0xff800000c4ce7808 */ /* 0x000fc40005000000 */
[-C--:B------:R-:W-:Y:S02]  /*a4e0*/  ISETP.GE.AND P6, PT, R3, R229.reuse, PT ;  /* 0x000000e50300720c */ /* 0x080fe40003fc6270 */
[----:B------:R-:W-:Y:S01]  /*a4f0*/  ISETP.GE.AND P2, PT, R2, R229, PT ;  /* 0x000000e50200720c */ /* 0x000fe20003f46270 */
[----:B------:R-:W-:Y:S01]  /*a500*/  HMMA.16816.F32 R140, R12, R26, R188 ;  /* 0x0000001a0c8c723c */ /* 0x000fe200000018bc */
[----:B------:R-:W-:Y:S01]  /*a510*/  FSEL R204, R179, -INF , !P0 ;  /* 0xff800000b3cc7808 */ /* 0x000fe20004000000 */
[----:B------:R-:W-:Y:S01]  /*a520*/  IMAD.WIDE.U32 R18, R7, -0x2daee0ad, RZ ;  /* 0xd2511f5307127825 */ /* 0x000fe200078e00ff */
[----:B------:R-:W-:Y:S01]  /*a530*/  BAR.SYNC.DEFER_BLOCKING 0x0 ;  /* 0x0000000000007b1d */ /* 0x000fe20000010000 */
[C---:B------:R-:W-:Y:S02]  /*a540*/  ISETP.GE.AND P0, PT, R3.reuse, R228, PT ;  /* 0x000000e40300720c */ /* 0x040fe40003f06270 */
[----:B------:R-:W-:Y:S02]  /*a550*/  ISETP.LT.OR P6, PT, R3, R225, P6 ;  /* 0x000000e10300720c */ /* 0x000fe400037c1670 */
[----:B------:R-:W-:-:S02]  /*a560*/  LOP3.LUT R10, R5, UR18, R248, 0x96, !PT ;  /* 0x00000012050a7c12 */ /* 0x000fc4000f8e96f8 */
[----:B------:R-:W-:Y:S02]  /*a570*/  ISETP.LT.OR P2, PT, R2, R225, P2 ;  /* 0x000000e10200720c */ /* 0x000fe40001741670 */
[----:B------:R-:W-:Y:S01]  /*a580*/  ISETP.LT.OR P0, PT, R3, R224, P0 ;  /* 0x000000e00300720c */ /* 0x000fe20000701670 */
[----:B------:R-:W-:Y:S01]  /*a590*/  IMAD.WIDE.U32 R8, R17, -0x2daee0ad, RZ ;  /* 0xd2511f5311087825 */ /* 0x000fe200078e00ff */
[----:B------:R-:W-:Y:S02]  /*a5a0*/  LOP3.LUT R7, R19, UR16, R4, 0x96, !PT ;  /* 0x0000001013077c12 */ /* 0x000fe4000f8e9604 */
[----:B------:R-:W-:Y:S01]  /*a5b0*/  FSEL R201, R180, -INF , !P6 ;  /* 0xff800000b4c97808 */ /* 0x000fe20007000000 */
[----:B------:R-:W-:Y:S01]  /*a5c0*/  IMAD.WIDE.U32 R4, R16, -0x326172a9, RZ ;  /* 0xcd9e8d5710047825 */ /* 0x000fe200078e00ff */
[----:B------:R-:W-:Y:S02]  /*a5d0*/  FSEL R200, R181, -INF , !P2 ;  /* 0xff800000b5c87808 */ /* 0x000fe40005000000 */
[C---:B------:R-:W-:Y:S01]  /*a5e0*/  ISETP.GE.AND P6, PT, R3.reuse, R231, PT ;  /* 0x000000e70300720c */ /* 0x040fe20003fc6270 */
[----:B------:R-:W-:Y:S01]  /*a5f0*/  IMAD.WIDE.U32 R10, R10, -0x326172a9, RZ ;  /* 0xcd9e8d570a0a7825 */ /* 0x000fe200078e00ff */
[----:B------:R-:W-:-:S02]  /*a600*/  ISETP.GE.AND P2, PT, R3, R230, PT ;  /* 0x000000e60300720c */ /* 0x000fc40003f46270 */
[----:B------:R-:W-:Y:S01]  /*a610*/  FSEL R191, R182, -INF , !P0 ;  /* 0xff800000b6bf7808 */ /* 0x000fe20004000000 */
[----:B------:R-:W-:Y:S01]  /*a620*/  IMAD.WIDE.U32 R16, R7, -0x326172a9, RZ ;  /* 0xcd9e8d5707107825 */ /* 0x000fe200078e00ff */
[----:B------:R-:W-:Y:S02]  /*a630*/  PLOP3.LUT P0, PT, PT, PT, UP0, 0x80, 0x0 ;  /* 0x000000000000781c */ /* 0x000fe40003f0f008 */
[C---:B------:R-:W-:Y:S02]  /*a640*/  ISETP.LT.OR P6, PT, R3.reuse, R227, P6 ;  /* 0x000000e30300720c */ /* 0x040fe400037c1670 */
[----:B------:R-:W-:Y:S02]  /*a650*/  ISETP.LT.OR P2, PT, R3, R226, P2 ;  /* 0x000000e20300720c */ /* 0x000fe40001741670 */
[----:B------:R-:W-:Y:S02]  /*a660*/  LOP3.LUT R6, R5, UR19, R6, 0x96, !PT ;  /* 0x0000001305067c12 */ /* 0x000fe4000f8e9606 */
[----:B------:R-:W-:-:S02]  /*a670*/  LOP3.LUT R3, R9, UR18, R20, 0x96, !PT ;  /* 0x0000001209037c12 */ /* 0x000fc4000f8e9614 */
[----:B------:R-:W-:Y:S01]  /*a680*/  LOP3.LUT R7, R11, UR17, R250, 0x96, !PT ;  /* 0x000000110b077c12 */ /* 0x000fe2000f8e96fa */
[----:B------:R-:W-:Y:S01]  /*a690*/  IMAD.WIDE.U32 R14, R6, -0x2daee0ad, RZ ;  /* 0xd2511f53060e7825 */ /* 0x000fe200078e00ff */
[----:B------:R-:W-:Y:S02]  /*a6a0*/  LOP3.LUT R5, R17, UR15, R10, 0x96, !PT ;  /* 0x0000000f11057c12 */ /* 0x000fe4000f8e960a */
[----:B------:R-:W-:Y:S01]  /*a6b0*/  FSEL R197, R197, -INF , !P1 ;  /* 0xff800000c5c57808 */ /* 0x000fe20004800000 */
[----:B------:R-:W-:Y:S01]  /*a6c0*/  IMAD.WIDE.U32 R12, R3, -0x326172a9, RZ ;  /* 0xcd9e8d57030c7825 */ /* 0x000fe200078e00ff */
[----:B------:R-:W-:-:S03]  /*a6d0*/  ISETP.GE.AND P1, PT, R2, R228, PT ;  /* 0x000000e40200720c */ /* 0x000fc60003f26270 */
[----:B------:R-:W-:Y:S01]  /*a6e0*/  IMAD.WIDE.U32 R10, R7, -0x2daee0ad, RZ ;  /* 0xd2511f53070a7825 */ /* 0x000fe200078e00ff */
[----:B------:R-:W-:Y:S02]  /*a6f0*/  ISETP.LT.OR P1, PT, R2, R224, P1 ;  /* 0x000000e00200720c */ /* 0x000fe40000f21670 */
[----:B------:R-:W-:Y:S02]  /*a700*/  LOP3.LUT R8, R15, UR16, R8, 0x96, !PT ;  /* 0x000000100f087c12 */ /* 0x000fe4000f8e9608 */
[----:B------:R-:W-:Y:S02]  /*a710*/  LOP3.LUT R9, R13, UR17, R4, 0x96, !PT ;  /* 0x000000110d097c12 */ /* 0x000fe4000f8e9604 */
[----:B------:R-:W-:Y:S01]  /*a720*/  LOP3.LUT R18, R11, UR14, R18, 0x96, !PT ;  /* 0x0000000e0b127c12 */ /* 0x000fe2000f8e9612 */
[----:B------:R-:W-:Y:S01]  /*a730*/  IMAD.WIDE.U32 R188, R5, -0x2daee0ad, RZ ;  /* 0xd2511f5305bc7825 */ /* 0x000fe200078e00ff */
[----:B------:R-:W-:Y:S02]  /*a740*/  FSEL R196, R140, -INF , !P6 ;  /* 0xff8000008cc47808 */ /* 0x000fe40007000000 */
[----:B------:R-:W-:-:S02]  /*a750*/  ISETP.GE.AND P6, PT, R2, R231, PT ;  /* 0x000000e70200720c */ /* 0x000fc40003fc6270 */
[----:B------:R-:W-:Y:S01]  /*a760*/  FSEL R190, R183, -INF , !P1 ;  /* 0xff800000b7be7808 */ /* 0x000fe20004800000 */
        /* <DEDUP_REMOVED lines=27> */
.L_x_2313:
[----:B------:R-:W-:Y:S01]  /*a920*/  ISETP.GE.AND P1, PT, R2, R230, PT ;  /* 0x000000e60200720c */ /* 0x000fe20003f26270 */
[----:B-1----:R-:W-:Y:S01]  /*a930*/  IMAD.WIDE.U32 R6, R8, -0x326172a9, RZ ;  /* 0xcd9e8d5708067825 */ /* 0x002fe200078e00ff */
[C---:B------:R-:W-:Y:S02]  /*a940*/  ISETP.LT.OR P6, PT, R2.reuse, R227, P6 ;  /* 0x000000e30200720c */ /* 0x040fe400037c1670 */
[----:B------:R-:W-:Y:S01]  /*a950*/  ISETP.LT.OR P1, PT, R2, R226, P1 ;  /* 0x000000e20200720c */ /* 0x000fe20000f21670 */
[----:B------:R-:W-:Y:S01]  /*a960*/  IMAD.WIDE.U32 R2, R18, -0x326172a9, RZ ;  /* 0xcd9e8d5712027825 */ /* 0x000fe200078e00ff */
[----:B------:R-:W-:Y:S02]  /*a970*/  LOP3.LUT R12, R7, UR15, R12, 0x96, !PT ;  /* 0x0000000f070c7c12 */ /* 0x000fe4000f8e960c */
[----:B------:R-:W-:Y:S01]  /*a980*/  FMNMX.FTZ R7, R235, R21, !PT ;  /* 0x00000015eb077209 */ /* 0x000fe20007810000 */
[----:B------:R-:W-:Y:S01]  /*a990*/  IMAD.WIDE.U32 R4, R9, -0x2daee0ad, RZ ;  /* 0xd2511f5309047825 */ /* 0x000fe200078e00ff */
[----:B------:R-:W-:-:S02]  /*a9a0*/  LOP3.LUT R10, R189, UR12, R10, 0x96, !PT ;  /* 0x0000000cbd0a7c12 */ /* 0x000fc4000f8e960a */
[----:B------:R-:W-:Y:S01]  /*a9b0*/  LOP3.LUT R207, R3, UR13, R16, 0x96, !PT ;  /* 0x0000000d03cf7c12 */ /* 0x000fe2000f8e9610 */
[----:B------:R-:W-:Y:S01]  /*a9c0*/  IMAD.WIDE.U32 R176, R12, -0x2daee0ad, RZ ;  /* 0xd2511f530cb07825 */ /* 0x000fe200078e00ff */
[----:B------:R-:W-:Y:S02]  /*a9d0*/  FMNMX.FTZ R3, R22, R7, !PT ;  /* 0x0000000716037209 */ /* 0x000fe40007810000 */
[----:B------:R-:W-:Y:S01]  /*a9e0*/  LOP3.LUT R14, R5, UR14, R14, 0x96, !PT ;  /* 0x0000000e050e7c12 */ /* 0x000fe2000f8e960e */
[----:B------:R-:W-:Y:S01]  /*a9f0*/  IMAD.WIDE.U32 R10, R10, -0x326172a9, RZ ;  /* 0xcd9e8d570a0a7825 */ /* 0x000fe200078e00ff */
[----:B------:R-:W-:Y:S02]  /*aa00*/  FMNMX.FTZ R3, R28, R3, !PT ;  /* 0x000000031c037209 */ /* 0x000fe40007810000 */
[----:B------:R-:W-:Y:S01]  /*aa10*/  LOP3.LUT R4, R177, UR12, R4, 0x96, !PT ;  /* 0x0000000cb1047c12 */ /* 0x000fe2000f8e9604 */
[----:B------:R-:W-:Y:S01]  /*aa20*/  IMAD.WIDE.U32 R14, R14, -0x326172a9, RZ ;  /* 0xcd9e8d570e0e7825 */ /* 0x000fe200078e00ff */
[----:B------:R-:W-:-:S02]  /*aa30*/  LOP3.LUT R7, R10, 0xffff, RZ, 0xc0, !PT ;  /* 0x0000ffff0a077812 */ /* 0x000fc400078ec0ff */
[----:B------:R-:W-:Y:S01]  /*aa40*/  FMNMX.FTZ R3, R29, R3, !PT ;  /* 0x000000031d037209 */ /* 0x000fe20007810000 */
[----:B------:R-:W-:Y:S01]  /*aa50*/  IMAD.WIDE.U32 R4, R4, -0x326172a9, RZ ;  /* 0xcd9e8d5704047825 */ /* 0x000fe200078e00ff */
[----:B------:R-:W-:Y:S02]  /*aa60*/  LOP3.LUT R9, R10, 0xff, RZ, 0xc0, !PT ;  /* 0x000000ff0a097812 */ /* 0x000fe400078ec0ff */
[----:B------:R-:W-:Y:S02]  /*aa70*/  SHF.R.U32.HI R7, RZ, 0x8, R7 ;  /* 0x00000008ff077819 */ /* 0x000fe40000011607 */
[----:B------:R-:W-:Y:S02]  /*aa80*/  FMNMX.FTZ R3, R202, R3, !PT ;  /* 0x00000003ca037209 */ /* 0x000fe40007810000 */
[----:B------:R-:W-:Y:S02]  /*aa90*/  PRMT R18, R9, 0x5410, R7 ;  /* 0x0000541009127816 */ /* 0x000fe40000000007 */
[----:B------:R-:W-:-:S02]  /*aaa0*/  FMNMX.FTZ R7, R203, R3, !PT ;  /* 0x00000003cb077209 */ /* 0x000fc40007810000 */
[----:B------:R-:W-:Y:S02]  /*aab0*/  SHF.R.U32.HI R8, RZ, 0x10, R10 ;  /* 0x00000010ff087819 */ /* 0x000fe4000001160a */
[----:B------:R-:W-:Y:S02]  /*aac0*/  LOP3.LUT R189, R15, UR13, R6, 0x96, !PT ;  /* 0x0000000d0fbd7c12 */ /* 0x000fe4000f8e9606 */
[----:B------:R-:W-:Y:S02]  /*aad0*/  FMNMX.FTZ R7, R201, R7, !PT ;  /* 0x00000007c9077209 */ /* 0x000fe40007810000 */
[----:B------:R-:W-:Y:S02]  /*aae0*/  FMNMX.FTZ R6, R234, R23, !PT ;  /* 0x00000017ea067209 */ /* 0x000fe40007810000 */
[----:B------:R-:W-:Y:S02]  /*aaf0*/  SHF.R.U32.HI R10, RZ, 0x18, R10 ;  /* 0x00000018ff0a7819 */ /* 0x000fe4000001160a */
[----:B------:R-:W-:-:S02]  /*ab00*/  LOP3.LUT R8, R8, 0xff, RZ, 0xc0, !PT ;  /* 0x000000ff08087812 */ /* 0x000fc400078ec0ff */
[----:B------:R-:W-:Y:S02]  /*ab10*/  FMNMX.FTZ R136, R200, R7, !PT ;  /* 0x00000007c8887209 */ /* 0x000fe40007810000 */
[----:B------:R-:W-:Y:S02]  /*ab20*/  FMNMX.FTZ R6, R30, R6, !PT ;  /* 0x000000061e067209 */ /* 0x000fe40007810000 */
[----:B------:R-:W-:Y:S02]  /*ab30*/  LOP3.LUT R2, R11, UR22, R2, 0x96, !PT ;  /* 0x000000160b027c12 */ /* 0x000fe4000f8e9602 */
[----:B------:R-:W-:Y:S02]  /*ab40*/  PRMT R26, R8, 0x5410, R10 ;  /* 0x00005410081a7816 */ /* 0x000fe4000000000a */
[----:B------:R-:W-:Y:S02]  /*ab50*/  LOP3.LUT R3, R5, UR22, R14, 0x96, !PT ;  /* 0x0000001605037c12 */ /* 0x000fe4000f8e960e */
[----:B------:R-:W-:-:S02]  /*ab60*/  LOP3.LUT R8, R4, 0xffff, RZ, 0xc0, !PT ;  /* 0x0000ffff04087812 */ /* 0x000fc400078ec0ff */
[----:B------:R-:W-:Y:S01]  /*ab70*/  LOP3.LUT R138, R4, 0xff, RZ, 0xc0, !PT ;  /* 0x000000ff048a7812 */ /* 0x000fe200078ec0ff */
[----:B------:R-:W1:Y:S01]  /*ab80*/  SHFL.BFLY PT, R5, R136, 0x2, 0x1f ;  /* 0x0c401f0088057f89 */ /* 0x000e6200000e0000 */
[--C-:B------:R-:W-:Y:S02]  /*ab90*/  SHF.R.U32.HI R11, RZ, 0x10, R4.reuse ;  /* 0x00000010ff0b7819 */ /* 0x100fe40000011604 */
[----:B------:R-:W-:Y:S02]  /*aba0*/  SHF.R.U32.HI R10, RZ, 0x18, R4 ;  /* 0x00000018ff0a7819 */ /* 0x000fe40000011604 */
[----:B------:R-:W-:Y:S02]  /*abb0*/  FMNMX.FTZ R4, R24, R6, !PT ;  /* 0x0000000618047209 */ /* 0x000fe40007810000 */
[----:B------:R-:W-:Y:S02]  /*abc0*/  LOP3.LUT R7, R2, 0xffff, RZ, 0xc0, !PT ;  /* 0x0000ffff02077812 */ /* 0x000fe400078ec0ff */
[----:B------:R-:W-:-:S02]  /*abd0*/  FMNMX.FTZ R4, R25, R4, !PT ;  /* 0x0000000419047209 */ /* 0x000fc40007810000 */
[----:B------:R-:W-:Y:S02]  /*abe0*/  SHF.R.U32.HI R6, RZ, 0x8, R7 ;  /* 0x00000008ff067819 */ /* 0x000fe40000011607 */
[----:B------:R-:W-:Y:S02]  /*abf0*/  FMNMX.FTZ R4, R205, R4, !PT ;  /* 0x00000004cd047209 */ /* 0x000fe40007810000 */
[----:B------:R-:W-:Y:S02]  /*ac00*/  LOP3.LUT R7, R2, 0xff, RZ, 0xc0, !PT ;  /* 0x000000ff02077812 */ /* 0x000fe400078ec0ff */
[----:B------:R-:W-:Y:S02]  /*ac10*/  FMNMX.FTZ R4, R204, R4, !PT ;  /* 0x00000004cc047209 */ /* 0x000fe40007810000 */
[----:B------:R-:W-:Y:S02]  /*ac20*/  PRMT R17, R7, 0x5410, R6 ;  /* 0x0000541007117816 */ /* 0x000fe40000000006 */
[----:B------:R-:W-:-:S02]  /*ac30*/  SHF.R.U32.HI R6, RZ, 0x10, R2 ;  /* 0x00000010ff067819 */ /* 0x000fc40000011602 */
[----:B------:R-:W-:Y:S02]  /*ac40*/  SHF.R.U32.HI R7, RZ, 0x18, R2 ;  /* 0x00000018ff077819 */ /* 0x000fe40000011602 */
[----:B------:R-:W-:Y:S02]  /*ac50*/  FMNMX.FTZ R2, R191, R4, !PT ;  /* 0x00000004bf027209 */ /* 0x000fe40007810000 */
[----:B------:R-:W-:Y:S02]  /*ac60*/  FMNMX.FTZ R4, R233, R31, !PT ;  /* 0x0000001fe9047209 */ /* 0x000fe40007810000 */
[----:B------:R-:W-:Y:S02]  /*ac70*/  FMNMX.FTZ R2, R190, R2, !PT ;  /* 0x00000002be027209 */ /* 0x000fe40007810000 */
[----:B------:R-:W-:Y:S02]  /*ac80*/  FMNMX.FTZ R4, R33, R4, !PT ;  /* 0x0000000421047209 */ /* 0x000fe40007810000 */
[----:B------:R-:W-:Y:S01]  /*ac90*/  LOP3.LUT R6, R6, 0xff, RZ, 0xc0, !PT ;  /* 0x000000ff06067812 */ /* 0x000fe200078ec0ff */
[----:B------:R-:W2:Y:S01]  /*aca0*/  SHFL.BFLY PT, R135, R2, 0x2, 0x1f ;  /* 0x0c401f0002877f89 */ /* 0x000ea200000e0000 */
[----:B-1----:R-:W-:-:S02]  /*acb0*/  FMNMX.FTZ R136, R136, R5, !PT ;  /* 0x0000000588887209 */ /* 0x002fc40007810000 */
[----:B------:R-:W-:Y:S02]  /*acc0*/  FMNMX.FTZ R4, R32, R4, !PT ;  /* 0x0000000420047209 */ /* 0x000fe40007810000 */
[----:B------:R-:W-:Y:S02]  /*acd0*/  PRMT R9, R6, 0x5410, R7 ;  /* 0x0000541006097816 */ /* 0x000fe40000000007 */
[----:B------:R-:W1:Y:S01]  /*ace0*/  SHFL.BFLY PT, R6, R136, 0x1, 0x1f ;  /* 0x0c201f0088067f89 */ /* 0x000e6200000e0000 */
[----:B------:R-:W-:Y:S02]  /*acf0*/  FMNMX.FTZ R4, R34, R4, !PT ;  /* 0x0000000422047209 */ /* 0x000fe40007810000 */
[----:B------:R-:W-:Y:S02]  /*ad00*/  SHF.R.U32.HI R5, RZ, 0x8, R8 ;  /* 0x00000008ff057819 */ /* 0x000fe40000011608 */
[----:B------:R-:W-:Y:S02]  /*ad10*/  FMNMX.FTZ R4, R206, R4, !PT ;  /* 0x00000004ce047209 */ /* 0x000fe40007810000 */
[----:B------:R-:W-:-:S02]  /*ad20*/  PRMT R138, R138, 0x5410, R5 ;  /* 0x000054108a8a7816 */ /* 0x000fc40000000005 */
[----:B------:R-:W-:Y:S02]  /*ad30*/  FMNMX.FTZ R4, R197, R4, !PT ;  /* 0x00000004c5047209 */ /* 0x000fe40007810000 */
[----:B------:R-:W-:Y:S02]  /*ad40*/  FSEL R183, R141, -INF , !P6 ;  /* 0xff8000008db77808 */ /* 0x000fe40007000000 */
[----:B------:R-:W-:Y:S02]  /*ad50*/  FMNMX.FTZ R5, R196, R4, !PT ;  /* 0x00000004c4057209 */ /* 0x000fe40007810000 */
[----:B------:R-:W-:Y:S02]  /*ad60*/  FMNMX.FTZ R4, R223, R35, !PT ;  /* 0x00000023df047209 */ /* 0x000fe40007810000 */
[----:B------:R-:W-:Y:S02]  /*ad70*/  FMNMX.FTZ R7, R183, R5, !PT ;  /* 0x00000005b7077209 */ /* 0x000fe40007810000 */
[----:B--2---:R-:W-:-:S02]  /*ad80*/  FMNMX.FTZ R135, R2, R135, !PT ;  /* 0x0000008702877209 */ /* 0x004fc40007810000 */
[----:B------:R-:W-:Y:S01]  /*ad90*/  FMNMX.FTZ R2, R132, R4, !PT ;  /* 0x0000000484027209 */ /* 0x000fe20007810000 */
[----:B------:R-:W2:Y:S01]  /*ada0*/  SHFL.BFLY PT, R5, R7, 0x2, 0x1f ;  /* 0x0c401f0007057f89 */ /* 0x000ea200000e0000 */
[----:B------:R-:W-:Y:S02]  /*adb0*/  FSEL R4, R139, -INF , !P5 ;  /* 0xff8000008b047808 */ /* 0x000fe40006800000 */
[----:B-1----:R-:W-:Y:S02]  /*adc0*/  FMNMX.FTZ R136, R136, R6, !PT ;  /* 0x0000000688887209 */ /* 0x002fe40007810000 */
[----:B------:R-:W-:Y:S01]  /*add0*/  FMNMX.FTZ R2, R133, R2, !PT ;  /* 0x0000000285027209 */ /* 0x000fe20007810000 */
[----:B------:R-:W1:Y:S01]  /*ade0*/  SHFL.BFLY PT, R6, R135, 0x1, 0x1f ;  /* 0x0c201f0087067f89 */ /* 0x000e6200000e0000 */
[----:B------:R-:W-:Y:S02]  /*adf0*/  FSEL R181, R198, -INF , !P4 ;  /* 0xff800000c6b57808 */ /* 0x000fe40006000000 */
[----:B------:R-:W-:Y:S01]  /*ae00*/  FMNMX.FTZ R137, R4, R2, !PT ;  /* 0x0000000204897209 */ /* 0x000fe20007810000 */
[----:B------:R-:W-:Y:S01]  /*ae10*/  FMUL.FTZ R2, R136, UR38 ;  /* 0x0000002688027c20 */ /* 0x000fe20008410000 */
[----:B------:R-:W-:-:S02]  /*ae20*/  FSEL R182, R199, -INF , !P3 ;  /* 0xff800000c7b67808 */ /* 0x000fc40005800000 */
[----:B------:R-:W-:Y:S02]  /*ae30*/  FMNMX.FTZ R137, R181, R137, !PT ;  /* 0x00000089b5897209 */ /* 0x000fe40007810000 */
[----:B------:R-:W-:Y:S02]  /*ae40*/  FSEL R180, R142, -INF , !P2 ;  /* 0xff8000008eb47808 */ /* 0x000fe40005000000 */
[----:B------:R-:W-:Y:S02]  /*ae50*/  FMNMX.FTZ R137, R182, R137, !PT ;  /* 0x00000089b6897209 */ /* 0x000fe40007810000 */
[----:B------:R-:W-:Y:S02]  /*ae60*/  FSEL R139, R143, -INF , !P1 ;  /* 0xff8000008f8b7808 */ /* 0x000fe40004800000 */
[----:B------:R-:W-:Y:S02]  /*ae70*/  FMNMX.FTZ R137, R180, R137, !PT ;  /* 0x00000089b4897209 */ /* 0x000fe40007810000 */
[----:B------:R-:W-:-:S02]  /*ae80*/  FSETP.NEU.FTZ.AND P4, PT, R136, -INF , PT ;  /* 0xff8000008800780b */ /* 0x000fc40003f9d000 */
[----:B------:R-:W-:Y:S02]  /*ae90*/  FMNMX.FTZ R137, R139, R137, !PT ;  /* 0x000000898b897209 */ /* 0x000fe40007810000 */
[----:B--2---:R-:W-:Y:S02]  /*aea0*/  FMNMX.FTZ R7, R7, R5, !PT ;  /* 0x0000000507077209 */ /* 0x004fe40007810000 */
[----:B------:R-:W-:Y:S02]  /*aeb0*/  FSEL R2, R2, RZ, P4 ;  /* 0x000000ff02027208 */ /* 0x000fe40002000000 */
[----:B-1----:R-:W-:Y:S01]  /*aec0*/  FMNMX.FTZ R135, R135, R6, !PT ;  /* 0x0000000687877209 */ /* 0x002fe20007810000 */
[----:B------:R-:W1:Y:S01]  /*aed0*/  SHFL.BFLY PT, R134, R7, 0x1, 0x1f ;  /* 0x0c201f0007867f89 */ /* 0x000e6200000e0000 */
[----:B------:R-:W-:Y:S01]  /*aee0*/  LOP3.LUT R8, R11, 0xff, RZ, 0xc0, !PT ;  /* 0x000000ff0b087812 */ /* 0x000fe200078ec0ff */
[--C-:B------:R-:W-:Y:S01]  /*aef0*/  FFMA.FTZ R5, R28, UR38, -R2.reuse ;  /* 0x000000261c057c23 */ /* 0x100fe20008010802 */
[C---:B------:R-:W-:Y:S01]  /*af00*/  FSETP.NEU.FTZ.AND P3, PT, R135.reuse, -INF , PT ;  /* 0xff8000008700780b */ /* 0x040fe20003f7d000 */
[----:B------:R-:W2:Y:S01]  /*af10*/  SHFL.BFLY PT, R6, R137, 0x2, 0x1f ;  /* 0x0c401f0089067f89 */ /* 0x000ea200000e0000 */
[----:B------:R-:W-:Y:S01]  /*af20*/  FMUL.FTZ R14, R135, UR38 ;  /* 0x00000026870e7c20 */ /* 0x000fe20008410000 */
[----:B------:R3:W-:Y:S01]  /*af30*/  MUFU.EX2 R195, R5 ;  /* 0x0000000500c37308 */ /* 0x0007e20000000800 */
[--C-:B------:R-:W-:Y:S01]  /*af40*/  FFMA.FTZ R21, R21, UR38, -R2.reuse ;  /* 0x0000002615157c23 */ /* 0x100fe20008010802 */
[----:B------:R-:W-:Y:S01]  /*af50*/  FFMA.FTZ R22, R22, UR38, -R2 ;  /* 0x0000002616167c23 */ /* 0x000fe20008010802 */
[----:B------:R-:W-:-:S02]  /*af60*/  HSET2.LE.AND R11, R26, R0, PT ;  /* 0x000000001a0b7233 */ /* 0x000fc40003803000 */
[----:B------:R-:W-:Y:S02]  /*af70*/  FSEL R14, R14, RZ, P3 ;  /* 0x000000ff0e0e7208 */ /* 0x000fe40001800000 */
[----:B------:R-:W-:Y:S01]  /*af80*/  HSET2.LE.AND R9, R9, R0, PT ;  /* 0x0000000009097233 */ /* 0x000fe20003803000 */
[----:B------:R4:W-:Y:S08]  /*af90*/  MUFU.EX2 R140, R21 ;  /* 0x00000015008c7308 */ /* 0x0009f00000000800 */
[----:B------:R-:W-:Y:S01]  /*afa0*/  MUFU.EX2 R178, R22 ;  /* 0x0000001600b27308 */ /* 0x000fe20000000800 */
[----:B---3--:R-:W-:Y:S01]  /*afb0*/  FFMA.FTZ R5, R29, UR38, -R2 ;  /* 0x000000261d057c23 */ /* 0x008fe20008010802 */
[----:B-1----:R-:W-:-:S02]  /*afc0*/  FMNMX.FTZ R134, R7, R134, !PT ;  /* 0x0000008607867209 */ /* 0x002fc40007810000 */
[----:B--2---:R-:W-:Y:S01]  /*afd0*/  FMNMX.FTZ R137, R137, R6, !PT ;  /* 0x0000000689897209 */ /* 0x004fe20007810000 */
[----:B------:R-:W-:-:S03]  /*afe0*/  FFMA.FTZ R6, R25, UR38, -R14 ;  /* 0x0000002619067c23 */ /* 0x000fc6000801080e */
[----:B------:R1:W-:Y:S01]  /*aff0*/  MUFU.EX2 R27, R5 ;  /* 0x00000005001b7308 */ /* 0x0003e20000000800 */
[----:B----4-:R-:W-:Y:S01]  /*b000*/  PRMT R21, R8, 0x5410, R10 ;  /* 0x0000541008157816 */ /* 0x010fe2000000000a */
[C---:B------:R-:W-:Y:S01]  /*b010*/  FMUL.FTZ R13, R134.reuse, UR38 ;  /* 0x00000026860d7c20 */ /* 0x040fe20008410000 */
[----:B------:R-:W2:Y:S01]  /*b020*/  SHFL.BFLY PT, R8, R137, 0x1, 0x1f ;  /* 0x0c201f0089087f89 */ /* 0x000ea200000e0000 */
[----:B------:R-:W-:Y:S02]  /*b030*/  FSETP.NEU.FTZ.AND P2, PT, R134, -INF , PT ;  /* 0xff8000008600780b */ /* 0x000fe40003f5d000 */
[----:B------:R-:W-:Y:S02]  /*b040*/  HSET2.LE.AND R10, R18, R0, PT ;  /* 0x00000000120a7233 */ /* 0x000fe40003803000 */
[----:B------:R-:W-:Y:S01]  /*b050*/  MUFU.EX2 R199, R6 ;  /* 0x0000000600c77308 */ /* 0x000fe20000000800 */
[----:B------:R-:W-:-:S05]  /*b060*/  FSEL R13, R13, RZ, P2 ;  /* 0x000000ff0d0d7208 */ /* 0x000fca0001000000 */
[----:B------:R-:W-:Y:S01]  /*b070*/  FFMA.FTZ R7, R31, UR38, -R13 ;  /* 0x000000261f077c23 */ /* 0x000fe2000801080d */
[----:B-1----:R-:W-:-:S03]  /*b080*/  FFMA.FTZ R5, R23, UR38, -R14 ;  /* 0x0000002617057c23 */ /* 0x002fc6000801080e */
[----:B------:R-:W-:Y:S08]  /*b090*/  MUFU.EX2 R192, R7 ;  /* 0x0000000700c07308 */ /* 0x000ff00000000800 */
[----:B------:R1:W-:Y:S01]  /*b0a0*/  MUFU.EX2 R179, R5 ;  /* 0x0000000500b37308 */ /* 0x0003e20000000800 */
[----:B--2---:R-:W-:Y:S02]  /*b0b0*/  FMNMX.FTZ R137, R137, R8, !PT ;  /* 0x0000000889897209 */ /* 0x004fe40007810000 */
[----:B------:R-:W-:-:S02]  /*b0c0*/  HSET2.LE.AND R8, R17, R0, PT ;  /* 0x0000000011087233 */ /* 0x000fc40003803000 */
[C---:B------:R-:W-:Y:S01]  /*b0d0*/  FSETP.NEU.FTZ.AND P1, PT, R137.reuse, -INF , PT ;  /* 0xff8000008900780b */ /* 0x040fe20003f3d000 */
[----:B------:R-:W-:-:S05]  /*b0e0*/  FMUL.FTZ R12, R137, UR38 ;  /* 0x00000026890c7c20 */ /* 0x000fca0008410000 */
[----:B------:R-:W-:-:S05]  /*b0f0*/  FSEL R12, R12, RZ, P1 ;  /* 0x000000ff0c0c7208 */ /* 0x000fca0000800000 */
[----:B------:R-:W-:Y:S01]  /*b100*/  FFMA.FTZ R4, R4, UR38, -R12 ;  /* 0x0000002604047c23 */ /* 0x000fe2000801080c */
[----:B-1----:R-:W-:-:S04]  /*b110*/  FFMA.FTZ R5, R30, UR38, -R14 ;  /* 0x000000261e057c23 */ /* 0x002fc8000801080e */
[----:B------:R1:W-:Y:S02]  /*b120*/  MUFU.EX2 R193, R5 ;  /* 0x0000000500c17308 */ /* 0x0003e40000000800 */
[----:B-1----:R-:W-:-:S06]  /*b130*/  FFMA.FTZ R5, R24, UR38, -R14 ;  /* 0x0000002618057c23 */ /* 0x002fcc000801080e */
[----:B------:R1:W-:Y:S02]  /*b140*/  MUFU.EX2 R240, R5 ;  /* 0x0000000500f07308 */ /* 0x0003e40000000800 */
[----:B-1----:R-:W-:-:S04]  /*b150*/  LOP3.LUT R5, R3, 0xffff, RZ, 0xc0, !PT ;  /* 0x0000ffff03057812 */ /* 0x002fc800078ec0ff */
[----:B------:R-:W-:Y:S02]  /*b160*/  SHF.R.U32.HI R6, RZ, 0x8, R5 ;  /* 0x00000008ff067819 */ /* 0x000fe40000011605 */
[----:B------:R-:W-:-:S04]  /*b170*/  LOP3.LUT R5, R3, 0xff, RZ, 0xc0, !PT ;  /* 0x000000ff03057812 */ /* 0x000fc800078ec0ff */
[----:B------:R-:W-:Y:S01]  /*b180*/  PRMT R16, R5, 0x5410, R6 ;  /* 0x0000541005107816 */ /* 0x000fe20000000006 */
[----:B------:R-:W-:Y:S01]  /*b190*/  FFMA.FTZ R5, R33, UR38, -R13 ;  /* 0x0000002621057c23 */ /* 0x000fe2000801080d */
[----:B------:R-:W-:-:S03]  /*b1a0*/  SHF.R.U32.HI R6, RZ, 0x10, R3 ;  /* 0x00000010ff067819 */ /* 0x000fc60000011603 */
[----:B------:R1:W-:Y:S02]  /*b1b0*/  MUFU.EX2 R194, R5 ;  /* 0x0000000500c27308 */ /* 0x0003e40000000800 */
[----:B-1----:R-:W-:Y:S02]  /*b1c0*/  SHF.R.U32.HI R5, RZ, 0x18, R3 ;  /* 0x00000018ff057819 */ /* 0x002fe40000011603 */
[----:B------:R-:W-:Y:S01]  /*b1d0*/  LOP3.LUT R3, R6, 0xff, RZ, 0xc0, !PT ;  /* 0x000000ff06037812 */ /* 0x000fe200078ec0ff */
[----:B------:R-:W-:-:S03]  /*b1e0*/  FFMA.FTZ R6, R32, UR38, -R13 ;  /* 0x0000002620067c23 */ /* 0x000fc6000801080d */
[----:B------:R-:W-:Y:S01]  /*b1f0*/  PRMT R20, R3, 0x5410, R5 ;  /* 0x0000541003147816 */ /* 0x000fe20000000005 */
[----:B------:R-:W-:Y:S01]  /*b200*/  FFMA.FTZ R3, R34, UR38, -R13 ;  /* 0x0000002622037c23 */ /* 0x000fe2000801080d */
[----:B------:R-:W-:Y:S01]  /*b210*/  FSEL R5, R135, RZ, P3 ;  /* 0x000000ff87057208 */ /* 0x000fe20001800000 */
[----:B------:R1:W-:Y:S04]  /*b220*/  MUFU.EX2 R252, R6 ;  /* 0x0000000600fc7308 */ /* 0x0003e80000000800 */
[----:B------:R-:W-:Y:S01]  /*b230*/  FADD.FTZ R15, R234, -R5 ;  /* 0x80000005ea0f7221 */ /* 0x000fe20000010000 */
[----:B------:R-:W-:-:S03]  /*b240*/  FSEL R5, R137, RZ, P1 ;  /* 0x000000ff89057208 */ /* 0x000fc60000800000 */
[----:B------:R2:W3:Y:S01]  /*b250*/  MUFU.EX2 R19, R3 ;  /* 0x0000000300137308 */ /* 0x0004e20000000800 */
[----:B------:R-:W-:-:S07]  /*b260*/  FMUL.FTZ R15, R15, UR38 ;  /* 0x000000260f0f7c20 */ /* 0x000fce0008410000 */
[----:B------:R4:W5:Y:S01]  /*b270*/  MUFU.EX2 R17, R15 ;  /* 0x0000000f00117308 */ /* 0x0009620000000800 */
[----:B-1----:R-:W-:-:S05]  /*b280*/  FSEL R6, R136, RZ, P4 ;  /* 0x000000ff88067208 */ /* 0x002fca0002000000 */
[----:B------:R-:W-:Y:S01]  /*b290*/  FADD.FTZ R7, R235, -R6 ;  /* 0x80000006eb077221 */ /* 0x000fe20000010000 */
[----:B------:R-:W-:Y:S01]  /*b2a0*/  FSEL R6, R134, RZ, P2 ;  /* 0x000000ff86067208 */ /* 0x000fe20001000000 */
[--C-:B--2---:R-:W-:Y:S01]  /*b2b0*/  FFMA.FTZ R3, R35, UR38, -R12.reuse ;  /* 0x0000002623037c23 */ /* 0x104fe2000801080c */
[----:B---3--:R-:W-:Y:S01]  /*b2c0*/  MOV R235, R19 ;  /* 0x0000001300eb7202 */ /* 0x008fe20000000f00 */
[----:B------:R-:W-:Y:S01]  /*b2d0*/  FADD.FTZ R19, R223, -R5 ;  /* 0x80000005df137221 */ /* 0x000fe20000010000 */
[----:B------:R-:W-:Y:S01]  /*b2e0*/  FFMA.FTZ R5, R133, UR38, -R12 ;  /* 0x0000002685057c23 */ /* 0x000fe2000801080c */
[----:B------:R1:W-:Y:S01]  /*b2f0*/  MUFU.EX2 R234, R3 ;  /* 0x0000000300ea7308 */ /* 0x0003e20000000800 */
[----:B------:R-:W-:Y:S01]  /*b300*/  MOV R133, R27 ;  /* 0x0000001b00857202 */ /* 0x000fe20000000f00 */
[----:B------:R-:W-:Y:S01]  /*b310*/  FADD.FTZ R6, R233, -R6 ;  /* 0x80000006e9067221 */ /* 0x000fe20000010000 */
[----:B------:R-:W2:Y:S01]  /*b320*/  LDSM.16.MT88.4 R24, [R209+0xa000] ;  /* 0x00a00000d118783b */ /* 0x000ea20000004200 */
[----:B----4-:R-:W-:Y:S01]  /*b330*/  FMUL.FTZ R15, R19, UR38 ;  /* 0x00000026130f7c20 */ /* 0x010fe20008410000 */
[----:B------:R-:W-:Y:S01]  /*b340*/  FMUL.FTZ R7, R7, UR38 ;  /* 0x0000002607077c20 */ /* 0x000fe20008410000 */
[----:B------:R-:W-:Y:S01]  /*b350*/  FMUL.FTZ R6, R6, UR38 ;  /* 0x0000002606067c20 */ /* 0x000fe20008410000 */
[-C--:B-----5:R-:W-:Y:S01]  /*b360*/  FMUL.FTZ R150, R150, R17.reuse ;  /* 0x0000001196967220 */ /* 0x0a0fe20000410000 */
[----:B------:R-:W-:Y:S01]  /*b370*/  MUFU.EX2 R223, R5 ;  /* 0x0000000500df7308 */ /* 0x000fe20000000800 */
        /* <DEDUP_REMOVED lines=8> */
[----:B-1----:R-:W-:Y:S01]  /*b400*/  FFMA.FTZ R3, R132, UR38, -R12 ;  /* 0x0000002684037c23 */ /* 0x002fe2000801080c */
        /* <DEDUP_REMOVED lines=9> */
[----:B------:R-:W-:Y:S01]  /*b4a0*/  LDSM.16.MT88.4 R32, [R213+0xb000] ;  /* 0x00b00000d520783b */ /* 0x000fe20000004200 */
[-C--:B------:R-:W-:Y:S01]  /*b4b0*/  FMUL.FTZ R70, R70, R17.reuse ;  /* 0x0000001146467220 */ /* 0x080fe20000410000 */
[-C--:B------:R-:W-:Y:S01]  /*b4c0*/  FMUL.FTZ R71, R71, R17.reuse ;  /* 0x0000001147477220 */ /* 0x080fe20000410000 */
[-C--:B------:R-:W-:Y:S01]  /*b4d0*/  FMUL.FTZ R82, R82, R17.reuse ;  /* 0x0000001152527220 */ /* 0x080fe20000410000 */
[----:B------:R-:W-:Y:S01]  /*b4e0*/  FMUL.FTZ R83, R83, R17 ;  /* 0x0000001153537220 */ /* 0x000fe20000410000 */
[----:B------:R5:W2:Y:S01]  /*b4f0*/  MUFU.EX2 R132, R4 ;  /* 0x0000000400847308 */ /* 0x000aa20000000800 */
[-C--:B---3--:R-:W-:Y:S01]  /*b500*/  FMUL.FTZ R148, R148, R18.reuse ;  /* 0x0000001294947220 */ /* 0x088fe20000410000 */
[-C--:B------:R-:W-:Y:S01]  /*b510*/  FMUL.FTZ R149, R149, R18.reuse ;  /* 0x0000001295957220 */ /* 0x080fe20000410000 */
[-C--:B------:R-:W-:Y:S01]  /*b520*/  FMUL.FTZ R156, R156, R18.reuse ;  /* 0x000000129c9c7220 */ /* 0x080fe20000410000 */
[-C--:B------:R-:W-:Y:S01]  /*b530*/  FMUL.FTZ R157, R157, R18.reuse ;  /* 0x000000129d9d7220 */ /* 0x080fe20000410000 */
[-C--:B------:R-:W-:Y:S01]  /*b540*/  FMUL.FTZ R164, R164, R18.reuse ;  /* 0x00000012a4a47220 */ /* 0x080fe20000410000 */
[-C--:B------:R-:W-:Y:S01]  /*b550*/  FMUL.FTZ R165, R165, R18.reuse ;  /* 0x00000012a5a57220 */ /* 0x080fe20000410000 */
[-C--:B------:R-:W-:Y:S01]  /*b560*/  FMUL.FTZ R172, R172, R18.reuse ;  /* 0x00000012acac7220 */ /* 0x080fe20000410000 */
[----:B------:R-:W3:Y:S01]  /*b570*/  MUFU.EX2 R15, R15 ;  /* 0x0000000f000f7308 */ /* 0x000ee20000000800 */
[----:B-1----:R-:W-:Y:S01]  /*b580*/  F2FP.F16.F32.PACK_AB R3, R133, R195 ;  /* 0x000000c38503723e */ /* 0x002fe200000000ff */
[----:B------:R-:W-:Y:S01]  /*b590*/  FMUL.FTZ R173, R173, R18 ;  /* 0x00000012adad7220 */ /* 0x000fe20000410000 */
[----:B----4-:R-:W-:Y:S01]  /*b5a0*/  F2FP.F16.F32.PACK_AB R5, R233, R234 ;  /* 0x000000eae905723e */ /* 0x010fe200000000ff */
[-C--:B------:R-:W-:Y:S01]  /*b5b0*/  FMUL.FTZ R48, R48, R18.reuse ;  /* 0x0000001230307220 */ /* 0x080fe20000410000 */
[----:B------:R-:W-:Y:S01]  /*b5c0*/  LOP3.LUT R10, R10, R3, RZ, 0xc0, !PT ;  /* 0x000000030a0a7212 */ /* 0x000fe200078ec0ff */
[----:B------:R-:W-:Y:S01]  /*b5d0*/  FMUL.FTZ R49, R49, R18 ;  /* 0x0000001231317220 */ /* 0x000fe20000410000 */
[----:B------:R-:W-:Y:S01]  /*b5e0*/  F2FP.F16.F32.PACK_AB R3, R199, R240 ;  /* 0x000000f0c703723e */ /* 0x000fe200000000ff */
[-C--:B------:R-:W-:Y:S01]  /*b5f0*/  FMUL.FTZ R36, R36, R18.reuse ;  /* 0x0000001224247220 */ /* 0x080fe20000410000 */
[--C-:B-----5:R-:W-:Y:S01]  /*b600*/  HSET2.LE.AND R4, R16, R0.reuse, PT ;  /* 0x0000000010047233 */ /* 0x120fe20003803000 */
[----:B------:R-:W-:Y:S01]  /*b610*/  FMUL.FTZ R37, R37, R18 ;  /* 0x0000001225257220 */ /* 0x000fe20000410000 */
[----:B------:R-:W-:Y:S01]  /*b620*/  LOP3.LUT R11, R11, R3, RZ, 0xc0, !PT ;  /* 0x000000030b0b7212 */ /* 0x000fe200078ec0ff */
[----:B------:R-:W1:Y:S01]  /*b630*/  MUFU.EX2 R16, R6 ;  /* 0x0000000600107308 */ /* 0x000e620000000800 */
[----:B------:R-:W-:Y:S01]  /*b640*/  F2FP.F16.F32.PACK_AB R3, R178, R140 ;  /* 0x0000008cb203723e */ /* 0x000fe200000000ff */
[-C--:B------:R-:W-:Y:S01]  /*b650*/  FMUL.FTZ R52, R52, R18.reuse ;  /* 0x0000001234347220 */ /* 0x080fe20000410000 */
[----:B--2---:R-:W-:Y:S01]  /*b660*/  F2FP.F16.F32.PACK_AB R7, R132, R223 ;  /* 0x000000df8407723e */ /* 0x004fe200000000ff */
[----:B------:R-:W-:Y:S01]  /*b670*/  FMUL.FTZ R53, R53, R18 ;  /* 0x0000001235357220 */ /* 0x000fe20000410000 */
[----:B------:R-:W-:Y:S01]  /*b680*/  LOP3.LUT R8, R8, R3, RZ, 0xc0, !PT ;  /* 0x0000000308087212 */ /* 0x000fe200078ec0ff */
[----:B---3--:R-:W-:Y:S01]  /*b690*/  FMUL.FTZ R146, R146, R15 ;  /* 0x0000000f92927220 */ /* 0x008fe20000410000 */
[----:B------:R-:W-:Y:S01]  /*b6a0*/  F2FP.F16.F32.PACK_AB R3, R193, R179 ;  /* 0x000000b3c103723e */ /* 0x000fe200000000ff */
[-C--:B------:R-:W-:Y:S01]  /*b6b0*/  FMUL.FTZ R147, R147, R15.reuse ;  /* 0x0000000f93937220 */ /* 0x080fe20000410000 */
[-C--:B------:R-:W-:Y:S01]  /*b6c0*/  FMUL.FTZ R154, R154, R15.reuse ;  /* 0x0000000f9a9a7220 */ /* 0x080fe20000410000 */
[----:B------:R-:W-:Y:S01]  /*b6d0*/  FMUL.FTZ R155, R155, R15 ;  /* 0x0000000f9b9b7220 */ /* 0x000fe20000410000 */
[----:B------:R-:W-:Y:S01]  /*b6e0*/  LOP3.LUT R9, R9, R3, RZ, 0xc0, !PT ;  /* 0x0000000309097212 */ /* 0x000fe200078ec0ff */
[-C--:B------:R-:W-:Y:S01]  /*b6f0*/  FMUL.FTZ R162, R162, R15.reuse ;  /* 0x0000000fa2a27220 */ /* 0x080fe20000410000 */
[----:B------:R-:W-:Y:S01]  /*b700*/  F2FP.F16.F32.PACK_AB R3, R194, R192 ;  /* 0x000000c0c203723e */ /* 0x000fe200000000ff */
[-C--:B------:R-:W-:Y:S01]  /*b710*/  FMUL.FTZ R163, R163, R15.reuse ;  /* 0x0000000fa3a37220 */ /* 0x080fe20000410000 */
[-C--:B------:R-:W-:Y:S01]  /*b720*/  FMUL.FTZ R170, R170, R15.reuse ;  /* 0x0000000faaaa7220 */ /* 0x080fe20000410000 */
[----:B------:R-:W-:Y:S01]  /*b730*/  FMUL.FTZ R171, R171, R15 ;  /* 0x0000000fabab7220 */ /* 0x000fe20000410000 */
[----:B------:R-:W-:Y:S01]  /*b740*/  LOP3.LUT R4, R4, R3, RZ, 0xc0, !PT ;  /* 0x0000000304047212 */ /* 0x000fe200078ec0ff */
[-C--:B-1----:R-:W-:Y:S01]  /*b750*/  FMUL.FTZ R144, R144, R16.reuse ;  /* 0x0000001090907220 */ /* 0x082fe20000410000 */
[--C-:B------:R-:W-:Y:S01]  /*b760*/  HSET2.LE.AND R3, R20, R0.reuse, PT ;  /* 0x0000000014037233 */ /* 0x100fe20003803000 */
[----:B------:R-:W-:Y:S01]  /*b770*/  FMUL.FTZ R145, R145, R16 ;  /* 0x0000001091917220 */ /* 0x000fe20000410000 */
[----:B------:R-:W-:Y:S01]  /*b780*/  F2FP.F16.F32.PACK_AB R6, R235, R252 ;  /* 0x000000fceb06723e */ /* 0x000fe200000000ff */
[-C--:B------:R-:W-:Y:S01]  /*b790*/  FMUL.FTZ R152, R152, R16.reuse ;  /* 0x0000001098987220 */ /* 0x080fe20000410000 */
[-C--:B------:R-:W-:Y:S01]  /*b7a0*/  FMUL.FTZ R153, R153, R16.reuse ;  /* 0x0000001099997220 */ /* 0x080fe20000410000 */
[----:B------:R-:W-:Y:S01]  /*b7b0*/  LOP3.LUT R5, R3, R5, RZ, 0xc0, !PT ;  /* 0x0000000503057212 */ /* 0x000fe200078ec0ff */
[-C--:B------:R-:W-:Y:S01]  /*b7c0*/  FMUL.FTZ R160, R160, R16.reuse ;  /* 0x00000010a0a07220 */ /* 0x080fe20000410000 */
[--C-:B------:R-:W-:Y:S01]  /*b7d0*/  HSET2.LE.AND R3, R138, R0.reuse, PT ;  /* 0x000000008a037233 */ /* 0x100fe20003803000 */
[-C--:B------:R-:W-:Y:S01]  /*b7e0*/  FMUL.FTZ R161, R161, R16.reuse ;  /* 0x00000010a1a17220 */ /* 0x080fe20000410000 */
[-C--:B------:R-:W-:Y:S01]  /*b7f0*/  FMUL.FTZ R168, R168, R16.reuse ;  /* 0x00000010a8a87220 */ /* 0x080fe20000410000 */
[----:B------:R-:W-:Y:S01]  /*b800*/  FMUL.FTZ R169, R169, R16 ;  /* 0x00000010a9a97220 */ /* 0x000fe20000410000 */
[C---:B------:R-:W-:Y:S01]  /*b810*/  HMMA.16816.F32 R148, R8.reuse, R24, R148 ;  /* 0x000000180894723c */ /* 0x040fe20000001894 */
[----:B------:R-:W-:Y:S01]  /*b820*/  LOP3.LUT R6, R3, R6, RZ, 0xc0, !PT ;  /* 0x0000000603067212 */ /* 0x000fe200078ec0ff */
[-C--:B------:R-:W-:Y:S01]  /*b830*/  FMUL.FTZ R40, R40, R16.reuse ;  /* 0x0000001028287220 */ /* 0x080fe20000410000 */
[----:B------:R-:W-:Y:S01]  /*b840*/  HSET2.LE.AND R3, R21, R0, PT ;  /* 0x0000000015037233 */ /* 0x000fe20003803000 */
[-C--:B------:R-:W-:Y:S01]  /*b850*/  FMUL.FTZ R41, R41, R16.reuse ;  /* 0x0000001029297220 */ /* 0x080fe20000410000 */
[----:B------:R-:W1:Y:S01]  /*b860*/  LDSM.16.MT88.4 R20, [R211+0xa000] ;  /* 0x00a00000d314783b */ /* 0x000e620000004200 */
[----:B------:R-:W-:Y:S01]  /*b870*/  HMMA.16816.F32 R28, R8, R26, R156 ;  /* 0x0000001a081c723c */ /* 0x000fe2000000189c */
[----:B------:R-:W-:Y:S01]  /*b880*/  FMUL.FTZ R42, R42, R15 ;  /* 0x0000000f2a2a7220 */ /* 0x000fe20000410000 */
[----:B------:R-:W-:Y:S01]  /*b890*/  LOP3.LUT R7, R3, R7, RZ, 0xc0, !PT ;  /* 0x0000000703077212 */ /* 0x000fe200078ec0ff */
[-C--:B------:R-:W-:Y:S01]  /*b8a0*/  FMUL.FTZ R43, R43, R15.reuse ;  /* 0x0000000f2b2b7220 */ /* 0x080fe20000410000 */
[-C--:B------:R-:W-:Y:S01]  /*b8b0*/  FMUL.FTZ R44, R44, R16.reuse ;  /* 0x000000102c2c7220 */ /* 0x080fe20000410000 */
[-C--:B------:R-:W-:Y:S01]  /*b8c0*/  FMUL.FTZ R45, R45, R16.reuse ;  /* 0x000000102d2d7220 */ /* 0x080fe20000410000 */
[-C--:B------:R-:W-:Y:S01]  /*b8d0*/  FMUL.FTZ R46, R46, R15.reuse ;  /* 0x0000000f2e2e7220 */ /* 0x080fe20000410000 */
[-C--:B------:R-:W-:Y:S01]  /*b8e0*/  FMUL.FTZ R47, R47, R15.reuse ;  /* 0x0000000f2f2f7220 */ /* 0x080fe20000410000 */
        /* <DEDUP_REMOVED lines=8> */
[----:B------:R-:W2:Y:S01]  /*b970*/  LDSM.16.MT88.4 R24, [R214+0xa000] ;  /* 0x00a00000d618783b */ /* 0x000ea20000004200 */
[-C--:B------:R-:W-:Y:S01]  /*b980*/  FMUL.FTZ R60, R60, R16.reuse ;  /* 0x000000103c3c7220 */ /* 0x080fe20000410000 */
[----:B------:R-:W-:Y:S01]  /*b990*/  FMUL.FTZ R61, R61, R16 ;  /* 0x000000103d3d7220 */ /* 0x000fe20000410000 */
[-C--:B------:R-:W-:Y:S01]  /*b9a0*/  FMUL.FTZ R62, R62, R15.reuse ;  /* 0x0000000f3e3e7220 */ /* 0x080fe20000410000 */
[----:B------:R-:W-:Y:S01]  /*b9b0*/  FMUL.FTZ R63, R63, R15 ;  /* 0x0000000f3f3f7220 */ /* 0x000fe20000410000 */
[----:B------:R-:W-:Y:S01]  /*b9c0*/  MOV R138, R240 ;  /* 0x000000f0008a7202 */ /* 0x000fe20000000f00 */
[-C--:B------:R-:W-:Y:S01]  /*b9d0*/  FMUL.FTZ R72, R72, R16.reuse ;  /* 0x0000001048487220 */ /* 0x080fe20000410000 */
[----:B------:R-:W-:Y:S01]  /*b9e0*/  FMUL.FTZ R73, R73, R16 ;  /* 0x0000001049497220 */ /* 0x000fe20000410000 */
[----:B------:R-:W-:Y:S01]  /*b9f0*/  MOV R159, R28 ;  /* 0x0000001c009f7202 */ /* 0x000fe20000000f00 */
[----:B------:R-:W-:Y:S01]  /*ba00*/  IMAD.MOV.U32 R157, RZ, RZ, R30 ;  /* 0x000000ffff9d7224 */ /* 0x000fe200078e001e */
[----:B------:R-:W-:Y:S01]  /*ba10*/  MOV R158, R29 ;  /* 0x0000001d009e7202 */ /* 0x000fe20000000f00 */
[----:B------:R-:W-:Y:S01]  /*ba20*/  FMUL.FTZ R74, R74, R15 ;  /* 0x0000000f4a4a7220 */ /* 0x000fe20000410000 */
[----:B------:R-:W-:Y:S01]  /*ba30*/  MOV R156, R31 ;  /* 0x0000001f009c7202 */ /* 0x000fe20000000f00 */
[-C--:B------:R-:W-:Y:S01]  /*ba40*/  FMUL.FTZ R75, R75, R15.reuse ;  /* 0x0000000f4b4b7220 */ /* 0x080fe20000410000 */
[----:B------:R-:W3:Y:S01]  /*ba50*/  LDSM.16.MT88.4 R28, [R214+0xb000] ;  /* 0x00b00000d61c783b */ /* 0x000ee20000004200 */
        /* <DEDUP_REMOVED lines=26> */
[C---:B------:R-:W-:Y:S01]  /*bc00*/  HMMA.16816.F32 R248, R8.reuse, R22, R172 ;  /* 0x0000001608f8723c */ /* 0x040fe200000018ac */
[----:B------:R-:W1:Y:S01]  /*bc10*/  LDSM.16.MT88.4 R20, [R213+0xa000] ;  /* 0x00a00000d514783b */ /* 0x000e620000004200 */
[----:B------:R-:W-:Y:S01]  /*bc20*/  FMUL.FTZ R125, R125, R16 ;  /* 0x000000107d7d7220 */ /* 0x000fe20000410000 */
[-C--:B------:R-:W-:Y:S01]  /*bc30*/  FMUL.FTZ R122, R122, R15.reuse ;  /* 0x0000000f7a7a7220 */ /* 0x080fe20000410000 */
[-C--:B------:R-:W-:Y:S01]  /*bc40*/  FMUL.FTZ R123, R123, R15.reuse ;  /* 0x0000000f7b7b7220 */ /* 0x080fe20000410000 */
[-C--:B------:R-:W-:Y:S01]  /*bc50*/  FMUL.FTZ R126, R126, R15.reuse ;  /* 0x0000000f7e7e7220 */ /* 0x080fe20000410000 */
[C---:B--2---:R-:W-:Y:S01]  /*bc60*/  HMMA.16816.F32 R244, R8.reuse, R26, R48 ;  /* 0x0000001a08f4723c */ /* 0x044fe20000001830 */
[----:B------:R-:W-:Y:S01]  /*bc70*/  MOV R172, R178 ;  /* 0x000000b200ac7202 */ /* 0x000fe20000000f00 */
[----:B------:R-:W-:Y:S01]  /*bc80*/  FMUL.FTZ R127, R127, R15 ;  /* 0x0000000f7f7f7220 */ /* 0x000fe20000410000 */
[----:B------:R-:W-:Y:S01]  /*bc90*/  MOV R178, R239 ;  /* 0x000000ef00b27202 */ /* 0x000fe20000000f00 */
[-C--:B------:R-:W-:Y:S01]  /*bca0*/  FMUL.FTZ R68, R68, R18.reuse ;  /* 0x0000001244447220 */ /* 0x080fe20000410000 */
[-C--:B------:R-:W-:Y:S01]  /*bcb0*/  FMUL.FTZ R69, R69, R18.reuse ;  /* 0x0000001245457220 */ /* 0x080fe20000410000 */
[-C--:B------:R-:W-:Y:S01]  /*bcc0*/  HMMA.16816.F32 R36, R8, R24.reuse, R36 ;  /* 0x000000180824723c */ /* 0x080fe20000001824 */
[----:B------:R-:W-:Y:S01]  /*bcd0*/  IMAD.MOV.U32 R51, RZ, RZ, R238 ;  /* 0x000000ffff337224 */ /* 0x000fe200078e00ee */
[----:B------:R-:W-:Y:S01]  /*bce0*/  MOV R50, R237 ;  /* 0x000000ed00327202 */ /* 0x000fe20000000f00 */
[----:B------:R-:W-:Y:S01]  /*bcf0*/  FMUL.FTZ R80, R80, R18 ;  /* 0x0000001250507220 */ /* 0x000fe20000410000 */
[----:B------:R-:W-:Y:S01]  /*bd00*/  MOV R48, R236 ;  /* 0x000000ec00307202 */ /* 0x000fe20000000f00 */
[-C--:B------:R-:W-:Y:S01]  /*bd10*/  FMUL.FTZ R81, R81, R18.reuse ;  /* 0x0000001251517220 */ /* 0x080fe20000410000 */
[C---:B------:R-:W-:Y:S01]  /*bd20*/  HMMA.16816.F32 R40, R4.reuse, R24, R40 ;  /* 0x000000180428723c */ /* 0x040fe20000001828 */
[-C--:B------:R-:W-:Y:S01]  /*bd30*/  FMUL.FTZ R84, R84, R18.reuse ;  /* 0x0000001254547220 */ /* 0x080fe20000410000 */
[-C--:B------:R-:W-:Y:S01]  /*bd40*/  FMUL.FTZ R85, R85, R18.reuse ;  /* 0x0000001255557220 */ /* 0x080fe20000410000 */
[-C--:B------:R-:W-:Y:S01]  /*bd50*/  FMUL.FTZ R86, R86, R17.reuse ;  /* 0x0000001156567220 */ /* 0x080fe20000410000 */
[----:B------:R-:W-:Y:S01]  /*bd60*/  FMUL.FTZ R87, R87, R17 ;  /* 0x0000001157577220 */ /* 0x000fe20000410000 */
[----:B------:R-:W-:Y:S01]  /*bd70*/  MOV R175, R195 ;  /* 0x000000c300af7202 */ /* 0x000fe20000000f00 */
[C---:B------:R-:W-:Y:S01]  /*bd80*/  HMMA.16816.F32 R44, R4.reuse, R26, R44 ;  /* 0x0000001a042c723c */ /* 0x040fe2000000182c */
[----:B------:R-:W2:Y:S01]  /*bd90*/  LDSM.16.MT88.4 R24, [R211+0xb000] ;  /* 0x00b00000d318783b */ /* 0x000ea20000004200 */
[----:B------:R-:W-:Y:S01]  /*bda0*/  IMAD.MOV.U32 R174, RZ, RZ, R194 ;  /* 0x000000ffffae7224 */ /* 0x000fe200078e00c2 */
[----:B------:R-:W-:Y:S01]  /*bdb0*/  MOV R173, R193 ;  /* 0x000000c100ad7202 */ /* 0x000fe20000000f00 */
[----:B------:R-:W-:Y:S01]  /*bdc0*/  FMUL.FTZ R112, R112, R18 ;  /* 0x0000001270707220 */ /* 0x000fe20000410000 */
[----:B------:R-:W-:Y:S01]  /*bdd0*/  MOV R49, R192 ;  /* 0x000000c000317202 */ /* 0x000fe20000000f00 */
[C---:B---3--:R-:W-:Y:S01]  /*bde0*/  HMMA.16816.F32 R104, R4.reuse, R28, R104 ;  /* 0x0000001c0468723c */ /* 0x048fe20000001868 */
        /* <DEDUP_REMOVED lines=14> */
[----:B------:R-:W-:Y:S01]  /*bed0*/  FMUL.FTZ R101, R101, R18 ;  /* 0x0000001265657220 */ /* 0x000fe20000410000 */
[-C--:B------:R-:W-:Y:S01]  /*bee0*/  FMUL.FTZ R102, R102, R17.reuse ;  /* 0x0000001166667220 */ /* 0x080fe20000410000 */
[----:B------:R-:W-:Y:S01]  /*bef0*/  FMUL.FTZ R103, R103, R17 ;  /* 0x0000001167677220 */ /* 0x000fe20000410000 */
[C---:B------:R-:W-:Y:S06]  /*bf00*/  HMMA.16816.F32 R56, R4.reuse, R20, R56 ;  /* 0x000000140438723c */ /* 0x040fec0000001838 */
[-C--:B------:R-:W-:Y:S06]  /*bf10*/  HMMA.16816.F32 R60, R4, R22.reuse, R60 ;  /* 0x00000016043c723c */ /* 0x080fec000000183c */
[----:B------:R-:W-:Y:S01]  /*bf20*/  HMMA.16816.F32 R236, R8, R22, R64 ;  /* 0x0000001608ec723c */ /* 0x000fe20000001840 */
[----:B------:R-:W1:Y:S05]  /*bf30*/  LDSM.16.MT88.4 R20, [R209+0xb000] ;  /* 0x00b00000d114783b */ /* 0x000e6a0000004200 */
[----:B--2---:R-:W-:Y:S01]  /*bf40*/  HMMA.16816.F32 R88, R4, R24, R88 ;  /* 0x000000180458723c */ /* 0x004fe20000001858 */
[----:B------:R-:W-:Y:S01]  /*bf50*/  MOV R67, R140 ;  /* 0x0000008c00437202 */ /* 0x000fe20000000f00 */
[----:B------:R-:W-:Y:S01]  /*bf60*/  IMAD.MOV.U32 R65, RZ, RZ, R179 ;  /* 0x000000ffff417224 */ /* 0x000fe200078e00b3 */
[----:B------:R-:W-:-:S02]  /*bf70*/  MOV R66, R178 ;  /* 0x000000b200427202 */ /* 0x000fc40000000f00 */
[----:B------:R-:W-:Y:S01]  /*bf80*/  MOV R64, R48 ;  /* 0x0000003000407202 */ /* 0x000fe20000000f00 */
[C---:B------:R-:W-:Y:S06]  /*bf90*/  HMMA.16816.F32 R92, R4.reuse, R26, R92 ;  /* 0x0000001a045c723c */ /* 0x040fec000000185c */
[C---:B------:R-:W-:Y:S06]  /*bfa0*/  HMMA.16816.F32 R120, R4.reuse, R32, R120 ;  /* 0x000000200478723c */ /* 0x040fec0000001878 */
[----:B------:R-:W-:Y:S06]  /*bfb0*/  HMMA.16816.F32 R52, R4, R34, R124 ;  /* 0x000000220434723c */ /* 0x000fec000000187c */
[----:B------:R-:W-:Y:S01]  /*bfc0*/  HMMA.16816.F32 R84, R8, R24, R84 ;  /* 0x000000180854723c */ /* 0x000fe20000001854 */
[----:B------:R-:W-:Y:S01]  /*bfd0*/  MOV R126, R176 ;  /* 0x000000b0007e7202 */ /* 0x000fe20000000f00 */
[----:B------:R-:W-:-:S04]  /*bfe0*/  IMAD.MOV.U32 R127, RZ, RZ, R177 ;  /* 0x000000ffff7f7224 */ /* 0x000fc800078e00b1 */
[----:B------:R-:W-:Y:S06]  /*bff0*/  HMMA.16816.F32 R140, R8, R30, R112 ;  /* 0x0000001e088c723c */ /* 0x000fec0000001870 */
[----:B-1----:R-:W-:Y:S01]  /*c000*/  HMMA.16816.F32 R72, R4, R20, R72 ;  /* 0x000000140448723c */ /* 0x002fe20000001848 */
[----:B------:R-:W-:Y:S01]  /*c010*/  MOV R114, R199 ;  /* 0x000000c700727202 */ /* 0x000fe20000000f00 */
[----:B------:R-:W-:-:S04]  /*c020*/  IMAD.MOV.U32 R115, RZ, RZ, R133 ;  /* 0x000000ffff737224 */ /* 0x000fc800078e0085 */
[----:B------:R-:W-:Y:S06]  /*c030*/  HMMA.16816.F32 R76, R4, R22, R76 ;  /* 0x00000016044c723c */ /* 0x000fec000000184c */
[----:B------:R-:W-:Y:S01]  /*c040*/  HMMA.16816.F32 R68, R8, R20, R68 ;  /* 0x000000140844723c */ /* 0x000fe20000001844 */
[----:B------:R-:W-:-:S04]  /*c050*/  IMAD.WIDE.U32 R4, R207, -0x2daee0ad, RZ ;  /* 0xd2511f53cf047825 */ /* 0x000fc800078e00ff */
[--C-:B------:R-:W-:Y:S01]  /*c060*/  FFMA.FTZ R6, R202, UR38, -R2.reuse ;  /* 0x00000026ca067c23 */ /* 0x100fe20008010802 */
[----:B------:R-:W-:Y:S01]  /*c070*/  FFMA.FTZ R7, R201, UR38, -R2 ;  /* 0x00000026c9077c23 */ /* 0x000fe20008010802 */
[----:B------:R-:W-:Y:S01]  /*c080*/  IMAD.MOV.U32 R207, RZ, RZ, R156 ;  /* 0x000000ffffcf7224 */ /* 0x000fe200078e009c */
[C---:B------:R-:W-:Y:S01]  /*c090*/  HMMA.16816.F32 R192, R8.reuse, R22, R80 ;  /* 0x0000001608c0723c */ /* 0x040fe20000001850 */
[C---:B------:R-:W-:Y:S01]  /*c0a0*/  LOP3.LUT R19, R4.reuse, 0xffff, RZ, 0xc0, !PT ;  /* 0x0000ffff04137812 */ /* 0x040fe200078ec0ff */
[----:B------:R1:W-:Y:S01]  /*c0b0*/  MUFU.EX2 R202, R6 ;  /* 0x0000000600ca7308 */ /* 0x0003e20000000800 */
[----:B------:R-:W-:Y:S02]  /*c0c0*/  LOP3.LUT R24, R4, 0xff, RZ, 0xc0, !PT ;  /* 0x000000ff04187812 */ /* 0x000fe400078ec0ff */
[--C-:B------:R-:W-:Y:S01]  /*c0d0*/  SHF.R.U32.HI R21, RZ, 0x10, R4.reuse ;  /* 0x00000010ff157819 */ /* 0x100fe20000011604 */
[C---:B------:R-:W-:Y:S01]  /*c0e0*/  HMMA.16816.F32 R176, R8.reuse, R26, R96 ;  /* 0x0000001a08b0723c */ /* 0x040fe20000001860 */
[----:B------:R-:W-:Y:S01]  /*c0f0*/  SHF.R.U32.HI R23, RZ, 0x18, R4 ;  /* 0x00000018ff177819 */ /* 0x000fe20000011604 */
[----:B------:R-:W-:Y:S01]  /*c100*/  FFMA.FTZ R4, R203, UR38, -R2 ;  /* 0x00000026cb047c23 */ /* 0x000fe20008010802 */
[----:B------:R-:W-:Y:S01]  /*c110*/  LOP3.LUT R3, R5, UR29, R188, 0x96, !PT ;  /* 0x0000001d05037c12 */ /* 0x000fe2000f8e96bc */
[----:B------:R-:W-:Y:S01]  /*c120*/  MUFU.EX2 R199, R7 ;  /* 0x0000000700c77308 */ /* 0x000fe20000000800 */
[----:B------:R-:W-:Y:S01]  /*c130*/  SHF.R.U32.HI R22, RZ, 0x8, R19 ;  /* 0x00000008ff167819 */ /* 0x000fe20000011613 */
[----:B------:R-:W-:Y:S01]  /*c140*/  HMMA.16816.F32 R116, R8, R32, R116 ;  /* 0x000000200874723c */ /* 0x000fe20000001874 */
[----:B------:R-:W-:Y:S01]  /*c150*/  MOV R96, R138 ;  /* 0x0000008a00607202 */ /* 0x000fe20000000f00 */
[----:B------:R-:W-:Y:S01]  /*c160*/  IMAD.MOV.U32 R80, RZ, RZ, R172 ;  /* 0x000000ffff507224 */ /* 0x000fe200078e00ac */
[----:B------:R-:W-:-:S02]  /*c170*/  LOP3.LUT R21, R21, 0xff, RZ, 0xc0, !PT ;  /* 0x000000ff15157812 */ /* 0x000fc400078ec0ff */
[----:B------:R-:W-:Y:S01]  /*c180*/  PRMT R22, R24, 0x5410, R22 ;  /* 0x0000541018167816 */ /* 0x000fe20000000016 */
[----:B------:R2:W-:Y:S01]  /*c190*/  MUFU.EX2 R198, R4 ;  /* 0x0000000400c67308 */ /* 0x0005e20000000800 */
[----:B-1----:R-:W-:Y:S01]  /*c1a0*/  FFMA.FTZ R6, R200, UR38, -R2 ;  /* 0x00000026c8067c23 */ /* 0x002fe20008010802 */
[----:B------:R-:W-:Y:S01]  /*c1b0*/  PRMT R21, R21, 0x5410, R23 ;  /* 0x0000541015157816 */ /* 0x000fe20000000017 */
[----:B------:R-:W-:Y:S01]  /*c1c0*/  FMUL.FTZ R23, R131, R17 ;  /* 0x0000001183177220 */ /* 0x000fe20000410000 */
[----:B------:R-:W-:Y:S01]  /*c1d0*/  HMMA.16816.F32 R100, R8, R28, R100 ;  /* 0x0000001c0864723c */ /* 0x000fe20000001864 */
[----:B------:R-:W-:Y:S02]  /*c1e0*/  MOV R83, R49 ;  /* 0x0000003100537202 */ /* 0x000fe40000000f00 */
[----:B------:R-:W-:Y:S02]  /*c1f0*/  MOV R82, R50 ;  /* 0x0000003200527202 */ /* 0x000fe40000000f00 */
[----:B------:R-:W-:-:S02]  /*c200*/  MOV R81, R51 ;  /* 0x0000003300517202 */ /* 0x000fc40000000f00 */
[----:B------:R-:W-:Y:S01]  /*c210*/  LDSM.16.MT88.4 R48, [R214+0xa800] ;  /* 0x00a80000d630783b */ /* 0x000fe20000004200 */
[----:B------:R-:W-:Y:S02]  /*c220*/  MOV R99, R173 ;  /* 0x000000ad00637202 */ /* 0x000fe40000000f00 */
[----:B------:R-:W-:Y:S02]  /*c230*/  MOV R98, R174 ;  /* 0x000000ae00627202 */ /* 0x000fe40000000f00 */
[----:B------:R-:W-:Y:S01]  /*c240*/  MOV R97, R175 ;  /* 0x000000af00617202 */ /* 0x000fe20000000f00 */
[----:B--2---:R-:W-:Y:S01]  /*c250*/  IMAD.WIDE.U32 R4, R189, -0x2daee0ad, RZ ;  /* 0xd2511f53bd047825 */ /* 0x004fe200078e00ff */
[----:B------:R-:W-:Y:S01]  /*c260*/  MOV R201, R96 ;  /* 0x0000006000c97202 */ /* 0x000fe20000000f00 */
[----:B------:R1:W-:Y:S01]  /*c270*/  MUFU.EX2 R189, R6 ;  /* 0x0000000600bd7308 */ /* 0x0003e20000000800 */
[----:B------:R-:W-:Y:S01]  /*c280*/  MOV R200, R97 ;  /* 0x0000006100c87202 */ /* 0x000fe20000000f00 */
[----:B------:R-:W-:Y:S01]  /*c290*/  LDSM.16.MT88.4 R172, [R211+0xa800] ;  /* 0x00a80000d3ac783b */ /* 0x000fe20000004200 */
[----:B------:R-:W-:-:S02]  /*c2a0*/  LOP3.LUT R2, R5, UR29, R126, 0x96, !PT ;  /* 0x0000001d05027c12 */ /* 0x000fc4000f8e967e */
[C---:B------:R-:W-:Y:S02]  /*c2b0*/  LOP3.LUT R5, R4.reuse, 0xffff, RZ, 0xc0, !PT ;  /* 0x0000ffff04057812 */ /* 0x040fe400078ec0ff */
[----:B------:R-:W-:Y:S02]  /*c2c0*/  LOP3.LUT R20, R4, 0xff, RZ, 0xc0, !PT ;  /* 0x000000ff04147812 */ /* 0x000fe400078ec0ff */
[--C-:B------:R-:W-:Y:S02]  /*c2d0*/  SHF.R.U32.HI R19, RZ, 0x10, R4.reuse ;  /* 0x00000010ff137819 */ /* 0x100fe40000011604 */
[----:B------:R-:W-:Y:S01]  /*c2e0*/  SHF.R.U32.HI R7, RZ, 0x18, R4 ;  /* 0x00000018ff077819 */ /* 0x000fe20000011604 */
[--C-:B------:R-:W-:Y:S01]  /*c2f0*/  FFMA.FTZ R4, R205, UR38, -R14.reuse ;  /* 0x00000026cd047c23 */ /* 0x100fe2000801080e */
[----:B------:R-:W-:Y:S02]  /*c300*/  SHF.R.U32.HI R5, RZ, 0x8, R5 ;  /* 0x00000008ff057819 */ /* 0x000fe40000011605 */
[----:B------:R-:W-:Y:S01]  /*c310*/  MOV R205, R158 ;  /* 0x0000009e00cd7202 */ /* 0x000fe20000000f00 */
[----:B------:R2:W-:Y:S01]  /*c320*/  MUFU.EX2 R188, R4 ;  /* 0x0000000400bc7308 */ /* 0x0005e20000000800 */
[----:B------:R-:W-:Y:S01]  /*c330*/  PRMT R26, R20, 0x5410, R5 ;  /* 0x00005410141a7816 */ /* 0x000fe20000000005 */
[----:B-1----:R-:W-:Y:S01]  /*c340*/  FFMA.FTZ R6, R190, UR38, -R14 ;  /* 0x00000026be067c23 */ /* 0x002fe2000801080e */
[----:B------:R-:W-:Y:S01]  /*c350*/  LOP3.LUT R5, R19, 0xff, RZ, 0xc0, !PT ;  /* 0x000000ff13057812 */ /* 0x000fe200078ec0ff */
[----:B------:R-:W-:Y:S01]  /*c360*/  FMUL.FTZ R20, R128, R18 ;  /* 0x0000001280147220 */ /* 0x000fe20000410000 */
[----:B------:R-:W-:-:S02]  /*c370*/  MOV R190, R81 ;  /* 0x0000005100be7202 */ /* 0x000fc40000000f00 */
[----:B------:R-:W-:Y:S01]  /*c380*/  PRMT R25, R5, 0x5410, R7 ;  /* 0x0000541005197816 */ /* 0x000fe20000000007 */
[----:B------:R-:W-:Y:S01]  /*c390*/  FFMA.FTZ R5, R191, UR38, -R14 ;  /* 0x00000026bf057c23 */ /* 0x000fe2000801080e */
[----:B------:R1:W-:Y:S01]  /*c3a0*/  MUFU.EX2 R138, R6 ;  /* 0x00000006008a7308 */ /* 0x0003e20000000800 */
[----:B------:R-:W-:Y:S01]  /*c3b0*/  FFMA.FTZ R7, R180, UR38, -R12 ;  /* 0x00000026b4077c23 */ /* 0x000fe2000801080c */
[----:B------:R-:W-:Y:S02]  /*c3c0*/  MOV R191, R80 ;  /* 0x0000005000bf7202 */ /* 0x000fe40000000f00 */
[----:B------:R-:W-:Y:S01]  /*c3d0*/  MOV R203, R115 ;  /* 0x0000007300cb7202 */ /* 0x000fe20000000f00 */
[----:B--2---:R-:W-:-:S03]  /*c3e0*/  FFMA.FTZ R4, R204, UR38, -R14 ;  /* 0x00000026cc047c23 */ /* 0x004fc6000801080e */
[----:B------:R-:W2:Y:S01]  /*c3f0*/  MUFU.EX2 R33, R5 ;  /* 0x0000000500217308 */ /* 0x000ea20000000800 */
[----:B------:R-:W-:-:S07]  /*c400*/  MOV R204, R159 ;  /* 0x0000009f00cc7202 */ /* 0x000fce0000000f00 */
[----:B------:R3:W4:Y:S01]  /*c410*/  MUFU.EX2 R133, R4 ;  /* 0x0000000400857308 */ /* 0x0007220000000800 */
[----:B-1----:R-:W-:Y:S01]  /*c420*/  FFMA.FTZ R6, R183, UR38, -R13 ;  /* 0x00000026b7067c23 */ /* 0x002fe2000801080d */
[----:B------:R-:W-:-:S06]  /*c430*/  MOV R183, R65 ;  /* 0x0000004100b77202 */ /* 0x000fcc0000000f00 */
[----:B------:R-:W-:Y:S01]  /*c440*/  MUFU.EX2 R29, R6 ;  /* 0x00000006001d7308 */ /* 0x000fe20000000800 */
[----:B---3--:R-:W-:-:S04]  /*c450*/  LOP3.LUT R4, R3, 0xffff, RZ, 0xc0, !PT ;  /* 0x0000ffff03047812 */ /* 0x008fc800078ec0ff */
[----:B------:R-:W-:Y:S02]  /*c460*/  SHF.R.U32.HI R5, RZ, 0x8, R4 ;  /* 0x00000008ff057819 */ /* 0x000fe40000011604 */
[----:B------:R-:W-:-:S04]  /*c470*/  LOP3.LUT R4, R3, 0xff, RZ, 0xc0, !PT ;  /* 0x000000ff03047812 */ /* 0x000fc800078ec0ff */
[----:B------:R-:W-:Y:S01]  /*c480*/  PRMT R19, R4, 0x5410, R5 ;  /* 0x0000541004137816 */ /* 0x000fe20000000005 */
[----:B------:R-:W-:Y:S01]  /*c490*/  FFMA.FTZ R4, R206, UR38, -R13 ;  /* 0x00000026ce047c23 */ /* 0x000fe2000801080d */
[--C-:B------:R-:W-:Y:S02]  /*c4a0*/  SHF.R.U32.HI R5, RZ, 0x10, R3.reuse ;  /* 0x00000010ff057819 */ /* 0x100fe40000011603 */
[----:B------:R-:W-:Y:S01]  /*c4b0*/  MOV R206, R157 ;  /* 0x0000009d00ce7202 */ /* 0x000fe20000000f00 */
[----:B------:R1:W-:Y:S01]  /*c4c0*/  MUFU.EX2 R32, R4 ;  /* 0x0000000400207308 */ /* 0x0003e20000000800 */
[----:B------:R-:W3:Y:S01]  /*c4d0*/  LDSM.16.MT88.4 R156, [R209+0xa800] ;  /* 0x00a80000d19c783b */ /* 0x000ee20000004200 */
[----:B-1----:R-:W-:Y:S02]  /*c4e0*/  SHF.R.U32.HI R4, RZ, 0x18, R3 ;  /* 0x00000018ff047819 */ /* 0x002fe40000011603 */
[----:B------:R-:W-:Y:S01]  /*c4f0*/  LOP3.LUT R3, R5, 0xff, RZ, 0xc0, !PT ;  /* 0x000000ff05037812 */ /* 0x000fe200078ec0ff */
[----:B------:R-:W-:Y:S01]  /*c500*/  FFMA.FTZ R5, R197, UR38, -R13 ;  /* 0x00000026c5057c23 */ /* 0x000fe2000801080d */
[----:B------:R-:W-:-:S02]  /*c510*/  IMAD.MOV.U32 R197, RZ, RZ, R83 ;  /* 0x000000ffffc57224 */ /* 0x000fc400078e0053 */
[----:B------:R-:W-:Y:S01]  /*c520*/  PRMT R14, R3, 0x5410, R4 ;  /* 0x00005410030e7816 */ /* 0x000fe20000000004 */
[----:B------:R1:W5:Y:S01]  /*c530*/  MUFU.EX2 R31, R5 ;  /* 0x00000005001f7308 */ /* 0x0003620000000800 */
[----:B------:R-:W-:-:S04]  /*c540*/  LOP3.LUT R3, R2, 0xffff, RZ, 0xc0, !PT ;  /* 0x0000ffff02037812 */ /* 0x000fc800078ec0ff */
[----:B------:R-:W-:Y:S02]  /*c550*/  SHF.R.U32.HI R4, RZ, 0x8, R3 ;  /* 0x00000008ff047819 */ /* 0x000fe40000011603 */
[----:B------:R-:W-:Y:S01]  /*c560*/  LOP3.LUT R3, R2, 0xff, RZ, 0xc0, !PT ;  /* 0x000000ff02037812 */ /* 0x000fe200078ec0ff */
[----:B-1----:R-:W-:-:S03]  /*c570*/  FFMA.FTZ R5, R196, UR38, -R13 ;  /* 0x00000026c4057c23 */ /* 0x002fc6000801080d */
[----:B------:R-:W-:Y:S02]  /*c580*/  PRMT R13, R3, 0x5410, R4 ;  /* 0x00005410030d7816 */ /* 0x000fe40000000004 */
[--C-:B------:R-:W-:Y:S01]  /*c590*/  SHF.R.U32.HI R3, RZ, 0x10, R2.reuse ;  /* 0x00000010ff037819 */ /* 0x100fe20000011602 */
[----:B------:R1:W-:Y:S01]  /*c5a0*/  MUFU.EX2 R30, R5 ;  /* 0x00000005001e7308 */ /* 0x0003e20000000800 */
[----:B------:R-:W-:Y:S02]  /*c5b0*/  SHF.R.U32.HI R4, RZ, 0x18, R2 ;  /* 0x00000018ff047819 */ /* 0x000fe40000011602 */
[----:B------:R-:W-:Y:S01]  /*c5c0*/  LOP3.LUT R2, R3, 0xff, RZ, 0xc0, !PT ;  /* 0x000000ff03027812 */ /* 0x000fe200078ec0ff */
[----:B------:R-:W-:Y:S01]  /*c5d0*/  FFMA.FTZ R3, R181, UR38, -R12 ;  /* 0x00000026b5037c23 */ /* 0x000fe2000801080c */
[--C-:B------:R-:W-:Y:S02]  /*c5e0*/  HSET2.LE.AND R6, R13, R0.reuse, PT ;  /* 0x000000000d067233 */ /* 0x100fe40003803000 */
[----:B------:R-:W-:Y:S01]  /*c5f0*/  PRMT R24, R2, 0x5410, R4 ;  /* 0x0000541002187816 */ /* 0x000fe20000000004 */
[--C-:B------:R-:W-:Y:S01]  /*c600*/  FFMA.FTZ R2, R182, UR38, -R12.reuse ;  /* 0x00000026b6027c23 */ /* 0x100fe2000801080c */
[----:B------:R-:W-:Y:S01]  /*c610*/  HSET2.LE.AND R4, R22, R0, PT ;  /* 0x0000000016047233 */ /* 0x000fe20003803000 */
[----:B------:R-:W-:Y:S01]  /*c620*/  FMUL.FTZ R22, R130, R17 ;  /* 0x0000001182167220 */ /* 0x000fe20000410000 */
[----:B------:R2:W-:Y:S01]  /*c630*/  MUFU.EX2 R28, R3 ;  /* 0x00000003001c7308 */ /* 0x0005e20000000800 */
[----:B------:R-:W-:Y:S01]  /*c640*/  FFMA.FTZ R12, R139, UR38, -R12 ;  /* 0x000000268b0c7c23 */ /* 0x000fe2000801080c */
[----:B------:R-:W-:-:S02]  /*c650*/  MOV R181, R66 ;  /* 0x0000004200b57202 */ /* 0x000fc40000000f00 */
[----:B------:R-:W-:Y:S02]  /*c660*/  MOV R182, R67 ;  /* 0x0000004300b67202 */ /* 0x000fe40000000f00 */
[----:B-1----:R-:W-:Y:S01]  /*c670*/  HSET2.LE.AND R5, R21, R0, PT ;  /* 0x0000000015057233 */ /* 0x002fe20003803000 */
[----:B------:R-:W-:Y:S01]  /*c680*/  FMUL.FTZ R21, R129, R18 ;  /* 0x0000001281157220 */ /* 0x000fe20000410000 */
[----:B------:R1:W3:Y:S01]  /*c690*/  MUFU.EX2 R27, R2 ;  /* 0x00000002001b7308 */ /* 0x0002e20000000800 */
[----:B------:R-:W-:Y:S02]  /*c6a0*/  MOV R196, R64 ;  /* 0x0000004000c47202 */ /* 0x000fe40000000f00 */
[----:B------:R-:W-:Y:S03]  /*c6b0*/  LDSM.16.MT88.4 R64, [R213+0xa800] ;  /* 0x00a80000d540783b */ /* 0x000fe60000004200 */
[----:B------:R-:W-:Y:S02]  /*c6c0*/  HMMA.16816.F32 R20, R8, R34, R20 ;  /* 0x000000220814723c */ /* 0x000fe40000001814 */
[----:B------:R5:W-:Y:S01]  /*c6d0*/  MUFU.EX2 R9, R7 ;  /* 0x0000000700097308 */ /* 0x000be20000000800 */
[----:B--2---:R-:W-:-:S04]  /*c6e0*/  F2FP.F16.F32.PACK_AB R3, R138, R33 ;  /* 0x000000218a03723e */ /* 0x004fc800000000ff */
[----:B------:R-:W-:Y:S01]  /*c6f0*/  LOP3.LUT R131, R5, R3, RZ, 0xc0, !PT ;  /* 0x0000000305837212 */ /* 0x000fe200078ec0ff */
[----:B------:R-:W-:Y:S01]  /*c700*/  FFMA.FTZ R11, R181, R18, R182 ;  /* 0x00000012b50b7223 */ /* 0x000fe200000100b6 */
[----:B----4-:R-:W-:Y:S01]  /*c710*/  F2FP.F16.F32.PACK_AB R5, R133, R188 ;  /* 0x000000bc8505723e */ /* 0x010fe200000000ff */
[----:B------:R-:W2:Y:S01]  /*c720*/  MUFU.EX2 R8, R12 ;  /* 0x0000000c00087308 */ /* 0x000ea20000000800 */
[----:B-1----:R-:W-:Y:S01]  /*c730*/  F2FP.F16.F32.PACK_AB R2, R189, R199 ;  /* 0x000000c7bd02723e */ /* 0x002fe200000000ff */
[----:B------:R-:W-:Y:S01]  /*c740*/  FFMA.FTZ R10, R196, R17, R183 ;  /* 0x00000011c40a7223 */ /* 0x000fe200000100b7 */
[----:B------:R-:W-:Y:S01]  /*c750*/  F2FP.F16.F32.PACK_AB R3, R198, R202 ;  /* 0x000000cac603723e */ /* 0x000fe200000000ff */
[----:B------:R-:W-:Y:S01]  /*c760*/  FADD.FTZ R11, R191, R11 ;  /* 0x0000000bbf0b7221 */ /* 0x000fe20000010000 */
[----:B------:R-:W-:Y:S02]  /*c770*/  LOP3.LUT R130, R4, R2, RZ, 0xc0, !PT ;  /* 0x0000000204827212 */ /* 0x000fe400078ec0ff */
[----:B------:R-:W-:-:S02]  /*c780*/  HSET2.LE.AND R4, R14, R0, PT ;  /* 0x000000000e047233 */ /* 0x000fc40003803000 */
[----:B-----5:R-:W-:Y:S02]  /*c790*/  F2FP.F16.F32.PACK_AB R7, R31, R32 ;  /* 0x000000201f07723e */ /* 0x020fe400000000ff */
[--C-:B------:R-:W-:Y:S02]  /*c7a0*/  HSET2.LE.AND R2, R19, R0.reuse, PT ;  /* 0x0000000013027233 */ /* 0x100fe40003803000 */
[----:B------:R-:W-:Y:S02]  /*c7b0*/  LOP3.LUT R129, R4, R5, RZ, 0xc0, !PT ;  /* 0x0000000504817212 */ /* 0x000fe400078ec0ff */
[----:B------:R-:W-:Y:S02]  /*c7c0*/  LOP3.LUT R124, R6, R7, RZ, 0xc0, !PT ;  /* 0x00000007067c7212 */ /* 0x000fe400078ec0ff */
[----:B------:R-:W1:Y:S01]  /*c7d0*/  LDSM.16.MT88.4 R4, [R213+0xb800] ;  /* 0x00b80000d504783b */ /* 0x000e620000004200 */
[----:B------:R-:W-:Y:S02]  /*c7e0*/  LOP3.LUT R128, R2, R3, RZ, 0xc0, !PT ;  /* 0x0000000302807212 */ /* 0x000fe400078ec0ff */
[----:B------:R-:W-:-:S02]  /*c7f0*/  HSET2.LE.AND R2, R24, R0, PT ;  /* 0x0000000018027233 */ /* 0x000fc40003803000 */
[----:B---3--:R-:W-:-:S03]  /*c800*/  F2FP.F16.F32.PACK_AB R3, R27, R28 ;  /* 0x0000001c1b03723e */ /* 0x008fc600000000ff */
[C---:B------:R-:W-:Y:S01]  /*c810*/  HMMA.16816.F32 R148, R128.reuse, R156, R148 ;  /* 0x0000009c8094723c */ /* 0x040fe20000001894 */
[----:B------:R-:W-:Y:S02]  /*c820*/  LOP3.LUT R125, R2, R3, RZ, 0xc0, !PT ;  /* 0x00000003027d7212 */ /* 0x000fe400078ec0ff */
[--C-:B------:R-:W-:Y:S02]  /*c830*/  HSET2.LE.AND R2, R26, R0.reuse, PT ;  /* 0x000000001a027233 */ /* 0x100fe40003803000 */
[----:B------:R-:W-:Y:S01]  /*c840*/  F2FP.F16.F32.PACK_AB R3, R29, R30 ;  /* 0x0000001e1d03723e */ /* 0x000fe200000000ff */
[C---:B------:R-:W-:Y:S03]  /*c850*/  HMMA.16816.F32 R36, R128.reuse, R48, R36 ;  /* 0x000000308024723c */ /* 0x040fe60000001824 */
[----:B------:R-:W-:Y:S02]  /*c860*/  LOP3.LUT R126, R2, R3, RZ, 0xc0, !PT ;  /* 0x00000003027e7212 */ /* 0x000fe400078ec0ff */
[----:B------:R-:W-:Y:S01]  /*c870*/  HSET2.LE.AND R2, R25, R0, PT ;  /* 0x0000000019027233 */ /* 0x000fe20003803000 */
[----:B------:R-:W-:Y:S01]  /*c880*/  HMMA.16816.F32 R164, R128, R172, R164 ;  /* 0x000000ac80a4723c */ /* 0x000fe200000018a4 */
[----:B--2---:R-:W-:-:S04]  /*c890*/  F2FP.F16.F32.PACK_AB R3, R8, R9 ;  /* 0x000000090803723e */ /* 0x004fc800000000ff */
[----:B------:R-:W-:Y:S01]  /*c8a0*/  LOP3.LUT R127, R2, R3, RZ, 0xc0, !PT ;  /* 0x00000003027f7212 */ /* 0x000fe200078ec0ff */
[----:B------:R-:W-:-:S04]  /*c8b0*/  FFMA.FTZ R2, R190, R15, R234 ;  /* 0x0000000fbe027223 */ /* 0x000fc800000100ea */
[----:B------:R-:W-:Y:S02]  /*c8c0*/  FADD.FTZ R2, R233, R2 ;  /* 0x00000002e9027221 */ /* 0x000fe40000010000 */
[----:B------:R-:W-:Y:S02]  /*c8d0*/  HMMA.16816.F32 R144, R124, R156, R144 ;  /* 0x0000009c7c90723c */ /* 0x000fe40000001890 */
[----:B------:R-:W-:-:S04]  /*c8e0*/  FADD.FTZ R2, R223, R2 ;  /* 0x00000002df027221 */ /* 0x000fc80000010000 */
[----:B------:R-:W-:Y:S01]  /*c8f0*/  HMMA.16816.F32 R152, R124, R158, R152 ;  /* 0x0000009e7c98723c */ /* 0x000fe20000001898 */
[----:B------:R-:W-:-:S04]  /*c900*/  FADD.FTZ R2, R132, R2 ;  /* 0x0000000284027221 */ /* 0x000fc80000010000 */
[----:B------:R-:W-:Y:S01]  /*c910*/  FADD.FTZ R2, R28, R2 ;  /* 0x000000021c027221 */ /* 0x000fe20000010000 */
[----:B------:R-:W-:Y:S03]  /*c920*/  HMMA.16816.F32 R156, R128, R158, R204 ;  /* 0x0000009e809c723c */ /* 0x000fe600000018cc */
[----:B------:R-:W-:-:S03]  /*c930*/  FADD.FTZ R2, R27, R2 ;  /* 0x000000021b027221 */ /* 0x000fc60000010000 */
[-C--:B-1----:R-:W-:Y:S01]  /*c940*/  HMMA.16816.F32 R120, R124, R4.reuse, R120 ;  /* 0x000000047c78723c */ /* 0x082fe20000001878 */
[----:B------:R-:W-:Y:S01]  /*c950*/  MOV R206, R82 ;  /* 0x0000005200ce7202 */ /* 0x000fe20000000f00 */
[----:B------:R-:W-:Y:S01]  /*c960*/  IMAD.MOV.U32 R205, RZ, RZ, R98 ;  /* 0x000000ffffcd7224 */ /* 0x000fe200078e0062 */
[----:B------:R-:W-:Y:S01]  /*c970*/  MOV R204, R99 ;  /* 0x0000006300cc7202 */ /* 0x000fe20000000f00 */
[----:B------:R-:W1:Y:S01]  /*c980*/  LDSM.16.MT88.4 R80, [R209+0xb800] ;  /* 0x00b80000d150783b */ /* 0x000e620000004200 */
[----:B------:R-:W-:Y:S01]  /*c990*/  MOV R207, R114 ;  /* 0x0000007200cf7202 */ /* 0x000fe20000000f00 */
[----:B------:R-:W-:Y:S01]  /*c9a0*/  FFMA.FTZ R3, R206, R16, R197 ;  /* 0x00000010ce037223 */ /* 0x000fe200000100c5 */
[----:B------:R-:W-:Y:S01]  /*c9b0*/  HMMA.16816.F32 R116, R128, R4, R116 ;  /* 0x000000048074723c */ /* 0x000fe20000001874 */
[----:B------:R-:W2:Y:S01]  /*c9c0*/  LDSM.16.MT88.4 R96, [R211+0xb800] ;  /* 0x00b80000d360783b */ /* 0x000ea20000004200 */
[----:B------:R-:W-:-:S03]  /*c9d0*/  FADD.FTZ R2, R9, R2 ;  /* 0x0000000209027221 */ /* 0x000fc60000010000 */
[----:B------:R-:W3:Y:S01]  /*c9e0*/  LDSM.16.MT88.4 R112, [R214+0xb800] ;  /* 0x00b80000d670783b */ /* 0x000ee20000004200 */
        /* <DEDUP_REMOVED lines=32> */
[C---:B-1----:R-:W-:Y:S06]  /*cbf0*/  HMMA.16816.F32 R72, R124.reuse, R80, R72 ;  /* 0x000000507c48723c */ /* 0x042fec0000001848 */
[C---:B------:R-:W-:Y:S06]  /*cc00*/  HMMA.16816.F32 R76, R124.reuse, R82, R76 ;  /* 0x000000527c4c723c */ /* 0x040fec000000184c */
[C---:B--2---:R-:W-:Y:S06]  /*cc10*/  HMMA.16816.F32 R88, R124.reuse, R96, R88 ;  /* 0x000000607c58723c */ /* 0x044fec0000001858 */
[C---:B------:R-:W-:Y:S06]  /*cc20*/  HMMA.16816.F32 R92, R124.reuse, R98, R92 ;  /* 0x000000627c5c723c */ /* 0x040fec000000185c */
[C---:B---3--:R-:W-:Y:S06]  /*cc30*/  HMMA.16816.F32 R104, R124.reuse, R112, R104 ;  /* 0x000000707c68723c */ /* 0x048fec0000001868 */
        /* <DEDUP_REMOVED lines=13> */
[----:B----4-:R-:W-:-:S15]  /*cd10*/  @!P0 BRA `(.L_x_2311) ;  /* 0x0000006800ac8947 */ /* 0x010fde0003800000 */
[----:B------:R-:W-:-:S04]  /*cd20*/  DEPBAR.LE SB0, 0x0 ;  /* 0x000080000000791a */ /* 0x000fc80000000000 */
[----:B------:R-:W-:Y:S01]  /*cd30*/  IMAD.U32 R4, RZ, RZ, UR10 ;  /* 0x0000000aff047e24 */ /* 0x000fe2000f8e00ff */
[----:B------:R-:W2:Y:S01]  /*cd40*/  LDL R247, [R1+0x74] ;  /* 0x0000740001f77983 */ /* 0x000ea20000100800 */
[----:B------:R-:W-:Y:S01]  /*cd50*/  IMAD.U32 R2, RZ, RZ, UR10 ;  /* 0x0000000aff027e24 */ /* 0x000fe2000f8e00ff */
[C---:B------:R-:W-:Y:S02]  /*cd60*/  IADD3 R240, P5, R186.reuse, -UR10, RZ ;  /* 0x8000000abaf07c10 */ /* 0x040fe4000ffbe0ff */
[----:B------:R-:W-:Y:S01]  /*cd70*/  IADD3 R4, P4, P3, R186, 0x80, -R4 ;  /* 0x00000080ba047810 */ /* 0x000fe20007b9e804 */
[----:B------:R-:W3:Y:S01]  /*cd80*/  LDL R243, [R1+0x70] ;  /* 0x0000700001f37983 */ /* 0x000ee20000100800 */
[C---:B------:R-:W-:Y:S02]  /*cd90*/  IADD3 R234, P2, R184.reuse, -UR10, RZ ;  /* 0x8000000ab8ea7c10 */ /* 0x040fe4000ff5e0ff */
[----:B------:R-:W-:Y:S01]  /*cda0*/  IADD3 R2, P1, P0, R184, 0x80, -R2 ;  /* 0x00000080b8027810 */ /* 0x000fe2000783e802 */
[----:B------:R-:W4:Y:S01]  /*cdb0*/  LDL R139, [R1+0x58] ;  /* 0x00005800018b7983 */ /* 0x000f220000100800 */
[C---:B------:R-:W-:Y:S01]  /*cdc0*/  IADD3.X R241, R187.reuse, ~UR11, RZ, P5, !PT ;  /* 0x8000000bbbf17c10 */ /* 0x040fe2000affe4ff */
[----:B------:R-:W-:Y:S01]  /*cdd0*/  BAR.SYNC.DEFER_BLOCKING 0x0 ;  /* 0x0000000000007b1d */ /* 0x000fe20000010000 */
[----:B------:R-:W-:-:S02]  /*cde0*/  IADD3.X R5, R187, ~UR11, RZ, P4, P3 ;  /* 0x8000000bbb057c10 */ /* 0x000fc4000a7e64ff */
[C---:B------:R-:W-:Y:S02]  /*cdf0*/  IADD3.X R235, R185.reuse, ~UR11, RZ, P2, !PT ;  /* 0x8000000bb9eb7c10 */ /* 0x040fe400097fe4ff */
[----:B------:R-:W-:Y:S01]  /*ce00*/  IADD3.X R3, R185, ~UR11, RZ, P1, P0 ;  /* 0x8000000bb9037c10 */ /* 0x000fe20008fe04ff */
[----:B------:R-:W5:Y:S04]  /*ce10*/  LDL R246, [R1+0x38] ;  /* 0x0000380001f67983 */ /* 0x000f680000100800 */
[----:B------:R-:W5:Y:S04]  /*ce20*/  LDL.64 R250, [R1+0x10] ;  /* 0x0000100001fa7983 */ /* 0x000f680000100a00 */
[----:B------:R-:W5:Y:S04]  /*ce30*/  LDL.64 R248, [R1+0x60] ;  /* 0x0000600001f87983 */ /* 0x000f680000100a00 */
[----:B------:R-:W-:Y:S01]  /*ce40*/  @!PT LDS RZ, [RZ] ;  /* 0x00000000fffff984 */ /* 0x000fe20000000800 */
[----:B------:R-:W-:Y:S01]  /*ce50*/  @!PT LDS RZ, [RZ] ;  /* 0x00000000fffff984 */ /* 0x000fe20000000800 */
[----:B------:R-:W-:Y:S01]  /*ce60*/  @!PT LDS RZ, [RZ] ;  /* 0x00000000fffff984 */ /* 0x000fe20000000800 */
[----:B------:R-:W-:Y:S04]  /*ce70*/  LDGSTS.E.BYPASS.LTC128B.128 [R232+0xa000], desc[UR30][R240.64] ;  /* 0x0a000000f0e87fae */ /* 0x000fe8000b901d5e */
[----:B------:R1:W-:Y:S04]  /*ce80*/  LDGSTS.E.BYPASS.LTC128B.128 [R232+0xb000], desc[UR30][R4.64] ;  /* 0x0b00000004e87fae */ /* 0x0003e8000b901d5e */
[----:B------:R-:W-:Y:S04]  /*ce90*/  LDGSTS.E.BYPASS.LTC128B.128 [R232+0xa800], desc[UR30][R234.64] ;  /* 0x0a800000eae87fae */ /* 0x000fe8000b901d5e */
[----:B------:R1:W-:Y:S04]  /*cea0*/  LDGSTS.E.BYPASS.LTC128B.128 [R232+0xb800], desc[UR30][R2.64] ;  /* 0x0b80000002e87fae */ /* 0x0003e8000b901d5e */
[----:B------:R-:W-:Y:S04]  /*ceb0*/  LDSM.16.M88.4 R20, [R208+0x8000] ;  /* 0x00800000d014783b */ /* 0x000fe80000000200 */
[----:B------:R-:W1:Y:S04]  /*cec0*/  LDSM.16.M88.4 R8, [R210+0x2000] ;  /* 0x00200000d208783b */ /* 0x000e680000000200 */
[----:B------:R-:W1:Y:S04]  /*ced0*/  LDSM.16.M88.4 R16, [R208+0x8800] ;  /* 0x00880000d010783b */ /* 0x000e680000000200 */
[----:B------:R-:W1:Y:S04]  /*cee0*/  LDSM.16.M88.4 R12, [R210] ;  /* 0x00000000d20c783b */ /* 0x000e680000000200 */
[----:B------:R-:W-:Y:S04]  /*cef0*/  LDSM.16.M88.4 R28, [R219] ;  /* 0x00000000db1c783b */ /* 0x000fe80000000200 */
[----:B-1----:R-:W1:Y:S04]  /*cf00*/  LDSM.16.M88.4 R4, [R212+0x2000] ;  /* 0x00200000d404783b */ /* 0x002e680000000200 */
[----:B------:R-:W1:Y:S01]  /*cf10*/  LDSM.16.M88.4 R24, [R222] ;  /* 0x00000000de18783b */ /* 0x000e620000000200 */
[----:B------:R-:W-:Y:S01]  /*cf20*/  UIADD3 UR32, UR37, -0x4, URZ ;  /* 0xfffffffc25207890 */ /* 0x000fe2000fffe03f */
[----:B------:R-:W-:-:S02]  /*cf30*/  IMAD.U32 R2, RZ, RZ, UR35 ;  /* 0x00000023ff027e24 */ /* 0x000fc4000f8e00ff */
[----:B------:R-:W0:Y:S01]  /*cf40*/  LDGDEPBAR ;  /* 0x00000000000079af */ /* 0x000e220000000000 */
[C---:B------:R-:W-:Y:S06]  /*cf50*/  HMMA.16816.F32 R184, R8.reuse, R20, RZ ;  /* 0x0000001408b8723c */ /* 0x040fec00000018ff */
        /* <DEDUP_REMOVED lines=10> */
[C---:B-1----:R-:W-:Y:S06]  /*d000*/  HMMA.16816.F32 R200, R4.reuse, R28, R184 ;  /* 0x0000001c04c8723c */ /* 0x042fec00000018b8 */
[C---:B------:R-:W-:Y:S06]  /*d010*/  HMMA.16816.F32 R184, R4.reuse, R24, R176 ;  /* 0x0000001804b8723c */ /* 0x040fec00000018b0 */
[C---:B------:R-:W-:Y:S06]  /*d020*/  HMMA.16816.F32 R196, R4.reuse, R30, R180 ;  /* 0x0000001e04c4723c */ /* 0x040fec00000018b4 */
[----:B------:R-:W-:Y:S01]  /*d030*/  HMMA.16816.F32 R20, R4, R26, R32 ;  /* 0x0000001a0414723c */ /* 0x000fe20000001820 */
[----:B------:R-:W1:Y:S04]  /*d040*/  LDSM.16.M88.4 R4, [R218+0x2000] ;  /* 0x00200000da04783b */ /* 0x000e680000000200 */
[----:B------:R-:W-:Y:S01]  /*d050*/  LDSM.16.M88.4 R32, [R215] ;  /* 0x00000000d720783b */ /* 0x000fe20000000200 */
[C---:B------:R-:W-:Y:S06]  /*d060*/  HMMA.16816.F32 R236, R8.reuse, R28, R192 ;  /* 0x0000001c08ec723c */ /* 0x040fec00000018c0 */
[C---:B------:R-:W-:Y:S06]  /*d070*/  HMMA.16816.F32 R192, R8.reuse, R24, R188 ;  /* 0x0000001808c0723c */ /* 0x040fec00000018bc */
[C---:B------:R-:W-:Y:S06]  /*d080*/  HMMA.16816.F32 R188, R8.reuse, R30, R204 ;  /* 0x0000001e08bc723c */ /* 0x040fec00000018cc */
[----:B------:R-:W-:Y:S01]  /*d090*/  HMMA.16816.F32 R180, R8, R26, R140 ;  /* 0x0000001a08b4723c */ /* 0x000fe2000000188c */
[----:B------:R-:W1:Y:S04]  /*d0a0*/  LDSM.16.M88.4 R8, [R218] ;  /* 0x00000000da08783b */ /* 0x000e680000000200 */
[----:B------:R-:W-:Y:S01]  /*d0b0*/  LDSM.16.M88.4 R24, [R215+0x800] ;  /* 0x00080000d718783b */ /* 0x000fe20000000200 */
[C---:B-1----:R-:W-:Y:S06]  /*d0c0*/  HMMA.16816.F32 R176, R4.reuse, R12, R200 ;  /* 0x0000000c04b0723c */ /* 0x042fec00000018c8 */
[C---:B------:R-:W-:Y:S06]  /*d0d0*/  HMMA.16816.F32 R28, R4.reuse, R16, R184 ;  /* 0x00000010041c723c */ /* 0x040fec00000018b8 */
[C---:B------:R-:W-:Y:S06]  /*d0e0*/  HMMA.16816.F32 R140, R4.reuse, R14, R196 ;  /* 0x0000000e048c723c */ /* 0x040fec00000018c4 */
[----:B------:R-:W-:Y:S01]  /*d0f0*/  HMMA.16816.F32 R20, R4, R18, R20 ;  /* 0x000000120414723c */ /* 0x000fe20000001814 */
[----:B------:R-:W1:Y:S05]  /*d100*/  LDSM.16.M88.4 R4, [R217+0x2000] ;  /* 0x00200000d904783b */ /* 0x000e6a0000000200 */
[C---:B------:R-:W-:Y:S06]  /*d110*/  HMMA.16816.F32 R236, R8.reuse, R12, R236 ;  /* 0x0000000c08ec723c */ /* 0x040fec00000018ec */
[C---:B------:R-:W-:Y:S01]  /*d120*/  HMMA.16816.F32 R200, R8.reuse, R14, R188 ;  /* 0x0000000e08c8723c */ /* 0x040fe200000018bc */
[----:B------:R-:W1:Y:S05]  /*d130*/  LDSM.16.M88.4 R12, [R217] ;  /* 0x00000000d90c783b */ /* 0x000e6a0000000200 */
[C---:B------:R-:W-:Y:S06]  /*d140*/  HMMA.16816.F32 R196, R8.reuse, R16, R192 ;  /* 0x0000001008c4723c */ /* 0x040fec00000018c0 */
[----:B------:R-:W-:Y:S01]  /*d150*/  HMMA.16816.F32 R192, R8, R18, R180 ;  /* 0x0000001208c0723c */ /* 0x000fe200000018b4 */
[----:B------:R-:W-:Y:S05]  /*d160*/  LDSM.16.M88.4 R8, [R210+0x4000] ;  /* 0x00400000d208783b */ /* 0x000fea0000000200 */
[C---:B-1----:R-:W-:Y:S06]  /*d170*/  HMMA.16816.F32 R184, R4.reuse, R34, R140 ;  /* 0x0000002204b8723c */ /* 0x042fec000000188c */
[C---:B------:R-:W-:Y:S06]  /*d180*/  HMMA.16816.F32 R188, R4.reuse, R32, R176 ;  /* 0x0000002004bc723c */ /* 0x040fec00000018b0 */
[C---:B------:R-:W-:Y:S01]  /*d190*/  HMMA.16816.F32 R180, R4.reuse, R24, R28 ;  /* 0x0000001804b4723c */ /* 0x040fe2000000181c */
[----:B------:R-:W-:Y:S05]  /*d1a0*/  LDSM.16.M88.4 R28, [R208+0x9800] ;  /* 0x00980000d01c783b */ /* 0x000fea0000000200 */
[----:B------:R-:W-:Y:S01]  /*d1b0*/  HMMA.16816.F32 R140, R4, R26, R20 ;  /* 0x0000001a048c723c */ /* 0x000fe20000001814 */
[----:B------:R-:W1:Y:S04]  /*d1c0*/  LDSM.16.M88.4 R4, [R210+0x6000] ;  /* 0x00600000d204783b */ /* 0x000e680000000200 */
[----:B------:R-:W2:Y:S01]  /*d1d0*/  LDSM.16.M88.4 R20, [R208+0x9000] ;  /* 0x00900000d014783b */ /* 0x000ea20000000200 */
[C---:B------:R-:W-:Y:S06]  /*d1e0*/  HMMA.16816.F32 R16, R12.reuse, R32, R236 ;  /* 0x000000200c10723c */ /* 0x040fec00000018ec */
[C---:B------:R-:W-:Y:S06]  /*d1f0*/  HMMA.16816.F32 R176, R12.reuse, R34, R200 ;  /* 0x000000220cb0723c */ /* 0x040fec00000018c8 */
[C---:B------:R-:W-:Y:S06]  /*d200*/  HMMA.16816.F32 R32, R12.reuse, R24, R196 ;  /* 0x000000180c20723c */ /* 0x040fec00000018c4 */
[----:B------:R-:W-:Y:S01]  /*d210*/  HMMA.16816.F32 R12, R12, R26, R192 ;  /* 0x0000001a0c0c723c */ /* 0x000fe200000018c0 */
[----:B------:R-:W-:Y:S05]  /*d220*/  LDSM.16.M88.4 R24, [R221] ;  /* 0x00000000dd18783b */ /* 0x000fea0000000200 */
[C---:B-1----:R-:W-:Y:S06]  /*d230*/  HMMA.16816.F32 R200, R4.reuse, R28, R180 ;  /* 0x0000001c04c8723c */ /* 0x042fec00000018b4 */
[C---:B--2---:R-:W-:Y:S06]  /*d240*/  HMMA.16816.F32 R192, R4.reuse, R20, R188 ;  /* 0x0000001404c0723c */ /* 0x044fec00000018bc */
        /* <DEDUP_REMOVED lines=18> */
[C---:B------:R-:W-:Y:S06]  /*d370*/  HMMA.16816.F32 R188, R4.reuse, R22, R188 ;  /* 0x0000001604bc723c */ /* 0x040fec00000018bc */
[C---:B------:R-:W-:Y:S06]  /*d380*/  HMMA.16816.F32 R192, R4.reuse, R24, R192 ;  /* 0x0000001804c0723c */ /* 0x040fec00000018c0 */
[----:B------:R-:W-:Y:S01]  /*d390*/  HMMA.16816.F32 R196, R4, R26, R184 ;  /* 0x0000001a04c4723c */ /* 0x000fe200000018b8 */
[----:B------:R-:W-:Y:S04]  /*d3a0*/  LDSM.16.M88.4 R4, [R217+0x4000] ;  /* 0x00400000d904783b */ /* 0x000fe80000000200 */
[----:B------:R-:W-:Y:S01]  /*d3b0*/  LDSM.16.M88.4 R24, [R215+0x1800] ;  /* 0x00180000d718783b */ /* 0x000fe20000000200 */
[C---:B----4-:R-:W-:Y:S03]  /*d3c0*/  HMMA.16816.F32 R20, R12.reuse, R30, R16 ;  /* 0x0000001e0c14723c */ /* 0x050fe60000001810 */
[----:B------:R-:W2:Y:S03]  /*d3d0*/  LDSM.16.M88.4 R16, [R215+0x1000] ;  /* 0x00100000d710783b */ /* 0x000ea60000000200 */
[C---:B------:R-:W-:Y:S06]  /*d3e0*/  HMMA.16816.F32 R184, R12.reuse, R32, R180 ;  /* 0x000000200cb8723c */ /* 0x040fec00000018b4 */
[C---:B------:R-:W-:Y:S06]  /*d3f0*/  HMMA.16816.F32 R180, R12.reuse, R34, R176 ;  /* 0x000000220cb4723c */ /* 0x040fec00000018b0 */
[----:B------:R-:W-:Y:S01]  /*d400*/  HMMA.16816.F32 R176, R12, R28, R140 ;  /* 0x0000001c0cb0723c */ /* 0x000fe2000000188c */
[----:B------:R-:W3:Y:S01]  /*d410*/  LDSM.16.M88.4 R12, [R217+0x6000] ;  /* 0x00600000d90c783b */ /* 0x000ee20000000200 */
[----:B------:R-:W-:Y:S01]  /*d420*/  IMAD.U32 R3, RZ, RZ, UR32 ;  /* 0x00000020ff037e24 */ /* 0x000fe2000f8e00ff */
[----:B------:R-:W-:Y:S01]  /*d430*/  UISETP.GT.AND UP0, UPT, UR32, UR23, UPT ;  /* 0x000000172000728c */ /* 0x000fe2000bf04270 */
[----:B------:R-:W-:-:S04]  /*d440*/  DEPBAR.LE SB0, 0x0 ;  /* 0x000080000000791a */ /* 0x000fc80000000000 */
[C---:B-1----:R-:W-:Y:S06]  /*d450*/  HMMA.16816.F32 R200, R8.reuse, R28, R200 ;  /* 0x0000001c08c8723c */ /* 0x042fec00000018c8 */
[----:B------:R-:W-:Y:S06]  /*d460*/  HMMA.16816.F32 R188, R8, R30, R188 ;  /* 0x0000001e08bc723c */ /* 0x000fec00000018bc */
[C---:B--2---:R-:W-:Y:S06]  /*d470*/  HMMA.16816.F32 R28, R4.reuse, R16, R184 ;  /* 0x00000010041c723c */ /* 0x044fec00000018b8 */
[----:B------:R-:W-:Y:S07]  /*d480*/  HMMA.16816.F32 R184, R4, R26, R20 ;  /* 0x0000001a04b8723c */ /* 0x000fee0000001814 */
[----:B------:R-:W-:-:S02]  /*d490*/  IMAD.WIDE.U32 R22, R247, -0x326172a9, RZ ;  /* 0xcd9e8d57f7167825 */ /* 0x000fc400078e00ff */
[----:B------:R-:W1:Y:S01]  /*d4a0*/  S2R R247, SR_TID.X ;  /* 0x0000000000f77919 */ /* 0x000e620000002100 */
[----:B------:R-:W-:Y:S06]  /*d4b0*/  HMMA.16816.F32 R140, R8, R32, R192 ;  /* 0x00000020088c723c */ /* 0x000fec00000018c0 */
[C---:B------:R-:W-:Y:S06]  /*d4c0*/  HMMA.16816.F32 R180, R4.reuse, R18, R180 ;  /* 0x0000001204b4723c */ /* 0x040fec00000018b4 */
[----:B------:R-:W-:Y:S07]  /*d4d0*/  HMMA.16816.F32 R176, R4, R24, R176 ;  /* 0x0000001804b0723c */ /* 0x000fee00000018b0 */
[----:B------:R-:W-:-:S05]  /*d4e0*/  IMAD.WIDE.U32 R4, R243, -0x2daee0ad, RZ ;  /* 0xd2511f53f3047825 */ /* 0x000fca00078e00ff */
[----:B------:R-:W-:Y:S01]  /*d4f0*/  LOP3.LUT R2, R5, UR32, R2, 0x96, !PT ;  /* 0x0000002005027c12 */ /* 0x000fe2000f8e9602 */
[----:B-1----:R-:W-:-:S05]  /*d500*/  IMAD.SHL.U32 R247, R247, 0x2, RZ ;  /* 0x00000002f7f77824 */ /* 0x002fca00078e00ff */
[----:B------:R-:W-:Y:S01]  /*d510*/  LOP3.LUT R247, R247, 0x6, RZ, 0xc0, !PT ;  /* 0x00000006f7f77812 */ /* 0x000fe200078ec0ff */
[----:B------:R-:W-:Y:S01]  /*d520*/  IMAD.WIDE.U32 R6, R2, -0x326172a9, RZ ;  /* 0xcd9e8d5702067825 */ /* 0x000fe200078e00ff */
[----:B------:R-:W-:Y:S03]  /*d530*/  HMMA.16816.F32 R32, R8, R34, R196 ;  /* 0x000000220820723c */ /* 0x000fe600000018c4 */
[----:B------:R-:W-:-:S03]  /*d540*/  IMAD R2, R3, 0x20, R247 ;  /* 0x0000002003027824 */ /* 0x000fc600078e02f7 */
[----:B---3--:R-:W-:Y:S01]  /*d550*/  HMMA.16816.F32 R8, R12, R16, R140 ;  /* 0x000000100c08723c */ /* 0x008fe2000000188c */
[C---:B------:R-:W-:Y:S01]  /*d560*/  VIADD R3, R2.reuse, 0x1 ;  /* 0x0000000102037836 */ /* 0x040fe20000000000 */
[----:B------:R-:W-:-:S04]  /*d570*/  ISETP.GE.AND P2, PT, R2, R228, PT ;  /* 0x000000e40200720c */ /* 0x000fc80003f46270 */
[C---:B------:R-:W-:Y:S02]  /*d580*/  ISETP.GE.AND P0, PT, R3.reuse, R228, PT ;  /* 0x000000e40300720c */ /* 0x040fe40003f06270 */
[-C--:B------:R-:W-:Y:S01]  /*d590*/  ISETP.LT.OR P2, PT, R2, R224.reuse, P2 ;  /* 0x000000e00200720c */ /* 0x080fe20001741670 */
[----:B------:R-:W-:Y:S01]  /*d5a0*/  IMAD.MOV.U32 R247, RZ, RZ, R139 ;  /* 0x000000fffff77224 */ /* 0x000fe200078e008b */
[----:B------:R-:W-:Y:S02]  /*d5b0*/  ISETP.LT.OR P0, PT, R3, R224, P0 ;  /* 0x000000e00300720c */ /* 0x000fe40000701670 */
[----:B------:R-:W-:Y:S02]  /*d5c0*/  LOP3.LUT R139, R7, UR21, R22, 0x96, !PT ;  /* 0x00000015078b7c12 */ /* 0x000fe4000f8e9616 */
[----:B-----5:R-:W-:Y:S02]  /*d5d0*/  LOP3.LUT R5, R23, R246, RZ, 0x3c, !PT ;  /* 0x000000f617057212 */ /* 0x020fe400078e3cff */
[----:B------:R-:W-:-:S02]  /*d5e0*/  FSEL R22, R30, -INF , !P2 ;  /* 0xff8000001e167808 */ /* 0x000fc40005000000 */
[C---:B------:R-:W-:Y:S02]  /*d5f0*/  ISETP.GE.AND P3, PT, R3.reuse, R229, PT ;  /* 0x000000e50300720c */ /* 0x040fe40003f66270 */
[CC--:B------:R-:W-:Y:S02]  /*d600*/  ISETP.GE.AND P5, PT, R3.reuse, R231.reuse, PT ;  /* 0x000000e70300720c */ /* 0x0c0fe40003fa6270 */
[----:B------:R-:W-:Y:S02]  /*d610*/  ISETP.GE.AND P1, PT, R3, R230, PT ;  /* 0x000000e60300720c */ /* 0x000fe40003f26270 */
[----:B------:R-:W-:Y:S02]  /*d620*/  FSEL R30, R31, -INF , !P0 ;  /* 0xff8000001f1e7808 */ /* 0x000fe40004000000 */
[----:B------:R-:W-:Y:S01]  /*d630*/  ISETP.GE.AND P0, PT, R2, R231, PT ;  /* 0x000000e70200720c */ /* 0x000fe20003f06270 */
[----:B------:R-:W-:Y:S01]  /*d640*/  IMAD.WIDE.U32 R20, R5, -0x2daee0ad, RZ ;  /* 0xd2511f5305147825 */ /* 0x000fe200078e00ff */
[----:B------:R-:W-:-:S02]  /*d650*/  ISETP.LT.OR P3, PT, R3, R225, P3 ;  /* 0x000000e10300720c */ /* 0x000fc40001f61670 */
[CC--:B------:R-:W-:Y:S01]  /*d660*/  ISETP.LT.OR P5, PT, R3.reuse, R227.reuse, P5 ;  /* 0x000000e30300720c */ /* 0x0c0fe20002fa1670 */
[C---:B------:R-:W-:Y:S01]  /*d670*/  VIADD R5, R2.reuse, 0x10 ;  /* 0x0000001002057836 */ /* 0x040fe20000000000 */
[----:B------:R-:W-:Y:S01]  /*d680*/  BAR.SYNC.DEFER_BLOCKING 0x0 ;  /* 0x0000000000007b1d */ /* 0x000fe20000010000 */
[----:B------:R-:W-:Y:S01]  /*d690*/  ISETP.LT.OR P1, PT, R3, R226, P1 ;  /* 0x000000e20300720c */ /* 0x000fe20000f21670 */
[C---:B------:R-:W-:Y:S01]  /*d6a0*/  VIADD R3, R2.reuse, 0x9 ;  /* 0x0000000902037836 */ /* 0x040fe20000000000 */
[----:B------:R-:W-:Y:S02]  /*d6b0*/  ISETP.LT.OR P0, PT, R2, R227, P0 ;  /* 0x000000e30200720c */ /* 0x000fe40000701670 */
[----:B------:R-:W-:Y:S02]  /*d6c0*/  FSEL R29, R29, -INF , !P3 ;  /* 0xff8000001d1d7808 */ /* 0x000fe40005800000 */
[----:B------:R-:W-:Y:S02]  /*d6d0*/  FSEL R31, R8, -INF , !P0 ;  /* 0xff800000081f7808 */ /* 0x000fe40004000000 */
[----:B------:R-:W-:-:S02]  /*d6e0*/  ISETP.GE.AND P3, PT, R3, R229, PT ;  /* 0x000000e50300720c */ /* 0x000fc40003f66270 */
[----:B------:R-:W-:Y:S01]  /*d6f0*/  ISETP.GE.AND P0, PT, R5, R229, PT ;  /* 0x000000e50500720c */ /* 0x000fe20003f06270 */
[----:B------:R-:W-:Y:S01]  /*d700*/  HMMA.16816.F32 R140, R12, R18, R32 ;  /* 0x000000120c8c723c */ /* 0x000fe20000001820 */
[-C--:B------:R-:W-:Y:S02]  /*d710*/  ISETP.LT.OR P3, PT, R3, R225.reuse, P3 ;  /* 0x000000e10300720c */ /* 0x080fe40001f61670 */
[----:B------:R-:W-:Y:S02]  /*d720*/  ISETP.LT.OR P0, PT, R5, R225, P0 ;  /* 0x000000e10500720c */ /* 0x000fe40000701670 */
[C---:B------:R-:W-:Y:S02]  /*d730*/  ISETP.GE.AND P4, PT, R2.reuse, R229, PT ;  /* 0x000000e50200720c */ /* 0x040fe40003f86270 */
[----:B------:R-:W-:Y:S01]  /*d740*/  LOP3.LUT R138, R21, UR20, R4, 0x96, !PT ;  /* 0x00000014158a7c12 */ /* 0x000fe2000f8e9604 */
[----:B------:R-:W-:Y:S01]  /*d750*/  VIADD R4, R2, 0x8 ;  /* 0x0000000802047836 */ /* 0x000fe20000000000 */
[----:B------:R-:W-:-:S02]  /*d760*/  FSEL R23, R181, -INF , !P3 ;  /* 0xff800000b5177808 */ /* 0x000fc40005800000 */
[----:B------:R-:W-:Y:S02]  /*d770*/  FSEL R194, R176, -INF , !P0 ;  /* 0xff800000b0c27808 */ /* 0x000fe40004000000 */
[----:B------:R-:W-:Y:S02]  /*d780*/  FSEL R34, R9, -INF , !P5 ;  /* 0xff80000009227808 */ /* 0x000fe40006800000 */
[----:B------:R-:W-:Y:S02]  /*d790*/  ISETP.LT.OR P4, PT, R2, R225, P4 ;  /* 0x000000e10200720c */ /* 0x000fe40002781670 */
[C---:B------:R-:W-:Y:S02]  /*d7a0*/  ISETP.GE.AND P0, PT, R3.reuse, R228, PT ;  /* 0x000000e40300720c */ /* 0x040fe40003f06270 */
[C---:B------:R-:W-:Y:S02]  /*d7b0*/  ISETP.GE.AND P3, PT, R3.reuse, R231, PT ;  /* 0x000000e70300720c */ /* 0x040fe40003f66270 */
[----:B------:R-:W-:-:S02]  /*d7c0*/  ISETP.GE.AND P5, PT, R3, R230, PT ;  /* 0x000000e60300720c */ /* 0x000fc40003fa6270 */
[----:B------:R-:W-:Y:S01]  /*d7d0*/  ISETP.GE.AND P2, PT, R4, R229, PT ;  /* 0x000000e50400720c */ /* 0x000fe20003f46270 */
[----:B------:R-:W-:Y:S01]  /*d7e0*/  HMMA.16816.F32 R200, R12, R24, R200 ;  /* 0x000000180cc8723c */ /* 0x000fe200000018c8 */
[----:B------:R-:W-:Y:S02]  /*d7f0*/  FSEL R21, R28, -INF , !P4 ;  /* 0xff8000001c157808 */ /* 0x000fe40006000000 */
[C---:B------:R-:W-:Y:S02]  /*d800*/  ISETP.LT.OR P0, PT, R3.reuse, R224, P0 ;  /* 0x000000e00300720c */ /* 0x040fe40000701670 */
[C---:B------:R-:W-:Y:S02]  /*d810*/  ISETP.LT.OR P3, PT, R3.reuse, R227, P3 ;  /* 0x000000e30300720c */ /* 0x040fe40001f61670 */
[----:B------:R-:W-:Y:S01]  /*d820*/  ISETP.LT.OR P5, PT, R3, R226, P5 ;  /* 0x000000e20300720c */ /* 0x000fe20002fa1670 */
[C---:B------:R-:W-:Y:S01]  /*d830*/  VIADD R3, R2.reuse, 0x11 ;  /* 0x0000001102037836 */ /* 0x040fe20000000000 */
[----:B------:R-:W-:-:S02]  /*d840*/  ISETP.GE.AND P4, PT, R2, R230, PT ;  /* 0x000000e60200720c */ /* 0x000fc40003f86270 */
[----:B------:R-:W-:Y:S02]  /*d850*/  ISETP.LT.OR P2, PT, R4, R225, P2 ;  /* 0x000000e10400720c */ /* 0x000fe40001741670 */
[----:B------:R-:W-:Y:S02]  /*d860*/  ISETP.LT.OR P4, PT, R2, R226, P4 ;  /* 0x000000e20200720c */ /* 0x000fe40002781670 */
[----:B------:R-:W-:Y:S02]  /*d870*/  FSEL R132, R11, -INF , !P1 ;  /* 0xff8000000b847808 */ /* 0x000fe40004800000 */
[----:B------:R-:W-:Y:S02]  /*d880*/  ISETP.GE.AND P1, PT, R3, R229, PT ;  /* 0x000000e50300720c */ /* 0x000fe40003f26270 */
[----:B------:R-:W-:Y:S02]  /*d890*/  FSEL R28, R180, -INF , !P2 ;  /* 0xff800000b41c7808 */ /* 0x000fe40005000000 */
[----:B------:R-:W-:-:S02]  /*d8a0*/  ISETP.GE.AND P6, PT, R4, R228, PT ;  /* 0x000000e40400720c */ /* 0x000fc40003fc6270 */
[----:B------:R-:W-:Y:S02]  /*d8b0*/  ISETP.GE.AND P2, PT, R4, R231, PT ;  /* 0x000000e70400720c */ /* 0x000fe40003f46270 */
[----:B------:R-:W-:Y:S02]  /*d8c0*/  FSEL R35, R10, -INF , !P4 ;  /* 0xff8000000a237808 */ /* 0x000fe40006000000 */
[C---:B------:R-:W-:Y:S02]  /*d8d0*/  ISETP.GE.AND P4, PT, R4.reuse, R230, PT ;  /* 0x000000e60400720c */ /* 0x040fe40003f86270 */
[----:B------:R-:W-:Y:S02]  /*d8e0*/  ISETP.LT.OR P1, PT, R3, R225, P1 ;  /* 0x000000e10300720c */ /* 0x000fe40000f21670 */
[C---:B------:R-:W-:Y:S02]  /*d8f0*/  ISETP.LT.OR P6, PT, R4.reuse, R224, P6 ;  /* 0x000000e00400720c */ /* 0x040fe400037c1670 */
[----:B------:R-:W-:-:S02]  /*d900*/  ISETP.LT.OR P2, PT, R4, R227, P2 ;  /* 0x000000e30400720c */ /* 0x000fc40001741670 */
[----:B------:R-:W-:Y:S01]  /*d910*/  ISETP.LT.OR P4, PT, R4, R226, P4 ;  /* 0x000000e20400720c */ /* 0x000fe20002781670 */
[----:B------:R-:W-:Y:S01]  /*d920*/  IMAD R4, R247, -0x326172a9, RZ ;  /* 0xcd9e8d57f7047824 */ /* 0x000fe200078e02ff */
[----:B------:R-:W-:Y:S02]  /*d930*/  FSEL R25, R183, -INF , !P0 ;  /* 0xff800000b7197808 */ /* 0x000fe40004000000 */
[----:B------:R-:W-:Y:S02]  /*d940*/  FSEL R192, R177, -INF , !P1 ;  /* 0xff800000b1c07808 */ /* 0x000fe40004800000 */
[----:B------:R-:W-:Y:S02]  /*d950*/  FSEL R33, R141, -INF , !P3 ;  /* 0xff8000008d217808 */ /* 0x000fe40005800000 */
[C---:B------:R-:W-:Y:S02]  /*d960*/  ISETP.GE.AND P0, PT, R3.reuse, R228, PT ;  /* 0x000000e40300720c */ /* 0x040fe40003f06270 */
[----:B------:R-:W-:-:S02]  /*d970*/  ISETP.GE.AND P1, PT, R3, R231, PT ;  /* 0x000000e70300720c */ /* 0x000fc40003f26270 */
[----:B------:R-:W-:Y:S02]  /*d980*/  ISETP.GE.AND P3, PT, R3, R230, PT ;  /* 0x000000e60300720c */ /* 0x000fe40003f66270 */
[----:B------:R-:W-:Y:S02]  /*d990*/  FSEL R24, R182, -INF , !P6 ;  /* 0xff800000b6187808 */ /* 0x000fe40007000000 */
[----:B------:R-:W-:Y:S02]  /*d9a0*/  FSEL R32, R140, -INF , !P2 ;  /* 0xff8000008c207808 */ /* 0x000fe40005000000 */
[C---:B------:R-:W-:Y:S02]  /*d9b0*/  ISETP.GE.AND P6, PT, R5.reuse, R228, PT ;  /* 0x000000e40500720c */ /* 0x040fe40003fc6270 */
[----:B------:R-:W-:Y:S02]  /*d9c0*/  ISETP.GE.AND P2, PT, R5, R231, PT ;  /* 0x000000e70500720c */ /* 0x000fe40003f46270 */
[----:B------:R-:W-:-:S02]  /*d9d0*/  FSEL R133, R142, -INF , !P4 ;  /* 0xff8000008e857808 */ /* 0x000fc40006000000 */
[C---:B------:R-:W-:Y:S02]  /*d9e0*/  ISETP.LT.OR P0, PT, R3.reuse, R224, P0 ;  /* 0x000000e00300720c */ /* 0x040fe40000701670 */
[C---:B------:R-:W-:Y:S02]  /*d9f0*/  ISETP.LT.OR P1, PT, R3.reuse, R227, P1 ;  /* 0x000000e30300720c */ /* 0x040fe40000f21670 */
[----:B------:R-:W-:Y:S01]  /*da00*/  ISETP.LT.OR P3, PT, R3, R226, P3 ;  /* 0x000000e20300720c */ /* 0x000fe20001f61670 */
[C---:B------:R-:W-:Y:S01]  /*da10*/  VIADD R3, R2.reuse, 0x18 ;  /* 0x0000001802037836 */ /* 0x040fe20000000000 */
[----:B------:R-:W-:Y:S01]  /*da20*/  ISETP.GE.AND P4, PT, R5, R230, PT ;  /* 0x000000e60500720c */ /* 0x000fe20003f86270 */
[----:B------:R-:W-:Y:S01]  /*da30*/  VIADD R2, R2, 0x19 ;  /* 0x0000001902027836 */ /* 0x000fe20000000000 */
[----:B------:R-:W-:Y:S02]  /*da40*/  LOP3.LUT R4, R7, UR21, R4, 0x96, !PT ;  /* 0x0000001507047c12 */ /* 0x000fe4000f8e9604 */
[----:B------:R-:W-:-:S02]  /*da50*/  ISETP.LT.OR P6, PT, R5, R224, P6 ;  /* 0x000000e00500720c */ /* 0x000fc400037c1670 */
[C---:B------:R-:W-:Y:S02]  /*da60*/  ISETP.LT.OR P2, PT, R5.reuse, R227, P2 ;  /* 0x000000e30500720c */ /* 0x040fe40001741670 */
[----:B------:R-:W-:Y:S01]  /*da70*/  ISETP.LT.OR P4, PT, R5, R226, P4 ;  /* 0x000000e20500720c */ /* 0x000fe20002781670 */
[----:B------:R-:W-:Y:S01]  /*da80*/  IMAD.WIDE.U32 R4, R4, -0x2daee0ad, RZ ;  /* 0xd2511f5304047825 */ /* 0x000fe200078e00ff */
[----:B------:R-:W-:Y:S02]  /*da90*/  LOP3.LUT R7, R251, UR19, R6, 0x96, !PT ;  /* 0x00000013fb077c12 */ /* 0x000fe4000f8e9606 */
[----:B------:R-:W-:Y:S02]  /*daa0*/  FSEL R193, R178, -INF , !P6 ;  /* 0xff800000b2c17808 */ /* 0x000fe40007000000 */
[----:B------:R-:W-:Y:S01]  /*dab0*/  FSEL R195, R200, -INF , !P2 ;  /* 0xff800000c8c37808 */ /* 0x000fe20005000000 */
[----:B------:R-:W-:Y:S01]  /*dac0*/  HMMA.16816.F32 R180, R12, R26, R188 ;  /* 0x0000001a0cb4723c */ /* 0x000fe200000018bc */
[----:B------:R-:W-:-:S02]  /*dad0*/  ISETP.GE.AND P6, PT, R3, R229, PT ;  /* 0x000000e50300720c */ /* 0x000fc40003fc6270 */
[C---:B------:R-:W-:Y:S01]  /*dae0*/  ISETP.GE.AND P2, PT, R2.reuse, R229, PT ;  /* 0x000000e50200720c */ /* 0x040fe20003f46270 */
[----:B------:R-:W-:Y:S01]  /*daf0*/  IMAD.WIDE.U32 R16, R7, -0x2daee0ad, RZ ;  /* 0xd2511f5307107825 */ /* 0x000fe200078e00ff */
[----:B------:R-:W-:Y:S02]  /*db00*/  LOP3.LUT R10, R5, UR18, R248, 0x96, !PT ;  /* 0x00000012050a7c12 */ /* 0x000fe4000f8e96f8 */
[----:B------:R-:W-:Y:S02]  /*db10*/  FSEL R190, R179, -INF , !P0 ;  /* 0xff800000b3be7808 */ /* 0x000fe40004000000 */
[C---:B------:R-:W-:Y:S02]  /*db20*/  ISETP.GE.AND P0, PT, R3.reuse, R228, PT ;  /* 0x000000e40300720c */ /* 0x040fe40003f06270 */
[-C--:B------:R-:W-:Y:S02]  /*db30*/  ISETP.LT.OR P6, PT, R3, R225.reuse, P6 ;  /* 0x000000e10300720c */ /* 0x080fe400037c1670 */
[----:B------:R-:W-:-:S02]  /*db40*/  ISETP.LT.OR P2, PT, R2, R225, P2 ;  /* 0x000000e10200720c */ /* 0x000fc40001741670 */
        /* <DEDUP_REMOVED lines=58> */
.L_x_2314:
[----:B------:R-:W-:Y:S01]  /*def0*/  ISETP.GE.AND P1, PT, R2, R230, PT ;  /* 0x000000e60200720c */ /* 0x000fe20003f26270 */
[----:B-1----:R-:W-:Y:S01]  /*df00*/  IMAD.WIDE.U32 R6, R8, -0x326172a9, RZ ;  /* 0xcd9e8d5708067825 */ /* 0x002fe200078e00ff */
[----:B------:R-:W-:Y:S02]  /*df10*/  LOP3.LUT R10, R179, UR12, R10, 0x96, !PT ;  /* 0x0000000cb30a7c12 */ /* 0x000fe4000f8e960a */
[C---:B------:R-:W-:Y:S01]  /*df20*/  ISETP.LT.OR P6, PT, R2.reuse, R227, P6 ;  /* 0x000000e30200720c */ /* 0x040fe200037c1670 */
[----:B------:R-:W-:Y:S01]  /*df30*/  IMAD.WIDE.U32 R4, R9, -0x2daee0ad, RZ ;  /* 0xd2511f5309047825 */ /* 0x000fe200078e00ff */
[----:B------:R-:W-:Y:S02]  /*df40*/  ISETP.LT.OR P1, PT, R2, R226, P1 ;  /* 0x000000e20200720c */ /* 0x000fe40000f21670 */
[----:B------:R-:W-:Y:S01]  /*df50*/  LOP3.LUT R12, R7, UR15, R12, 0x96, !PT ;  /* 0x0000000f070c7c12 */ /* 0x000fe2000f8e960c */
[----:B------:R-:W-:Y:S01]  /*df60*/  IMAD.WIDE.U32 R2, R16, -0x326172a9, RZ ;  /* 0xcd9e8d5710027825 */ /* 0x000fe200078e00ff */
[----:B------:R-:W-:-:S02]  /*df70*/  FMNMX.FTZ R7, R136, R21, !PT ;  /* 0x0000001588077209 */ /* 0x000fc40007810000 */
[----:B------:R-:W-:Y:S01]  /*df80*/  LOP3.LUT R14, R5, UR14, R14, 0x96, !PT ;  /* 0x0000000e050e7c12 */ /* 0x000fe2000f8e960e */
[----:B------:R-:W-:Y:S01]  /*df90*/  IMAD.WIDE.U32 R10, R10, -0x326172a9, RZ ;  /* 0xcd9e8d570a0a7825 */ /* 0x000fe200078e00ff */
[----:B------:R-:W-:Y:S02]  /*dfa0*/  LOP3.LUT R191, R3, UR13, R18, 0x96, !PT ;  /* 0x0000000d03bf7c12 */ /* 0x000fe4000f8e9612 */
[----:B------:R-:W-:Y:S01]  /*dfb0*/  FSEL R176, R181, -INF , !P6 ;  /* 0xff800000b5b07808 */ /* 0x000fe20007000000 */
[----:B------:R-:W-:Y:S01]  /*dfc0*/  IMAD.WIDE.U32 R242, R12, -0x2daee0ad, RZ ;  /* 0xd2511f530cf27825 */ /* 0x000fe200078e00ff */
[----:B------:R-:W-:Y:S02]  /*dfd0*/  LOP3.LUT R3, R11, UR22, R2, 0x96, !PT ;  /* 0x000000160b037c12 */ /* 0x000fe4000f8e9602 */
[----:B------:R-:W-:Y:S01]  /*dfe0*/  FMNMX.FTZ R2, R29, R7, !PT ;  /* 0x000000071d027209 */ /* 0x000fe20007810000 */
[----:B------:R-:W-:Y:S01]  /*dff0*/  IMAD.WIDE.U32 R14, R14, -0x326172a9, RZ ;  /* 0xcd9e8d570e0e7825 */ /* 0x000fe200078e00ff */
[----:B------:R-:W-:-:S02]  /*e000*/  LOP3.LUT R5, R10, 0xffff, RZ, 0xc0, !PT ;  /* 0x0000ffff0a057812 */ /* 0x000fc400078ec0ff */
[----:B------:R-:W-:Y:S02]  /*e010*/  FMNMX.FTZ R2, R28, R2, !PT ;  /* 0x000000021c027209 */ /* 0x000fe40007810000 */
[----:B------:R-:W-:Y:S02]  /*e020*/  LOP3.LUT R8, R243, UR12, R4, 0x96, !PT ;  /* 0x0000000cf3087c12 */ /* 0x000fe4000f8e9604 */
[----:B------:R-:W-:Y:S02]  /*e030*/  FMNMX.FTZ R2, R23, R2, !PT ;  /* 0x0000000217027209 */ /* 0x000fe40007810000 */
[----:B------:R-:W-:Y:S01]  /*e040*/  LOP3.LUT R11, R10, 0xff, RZ, 0xc0, !PT ;  /* 0x000000ff0a0b7812 */ /* 0x000fe200078ec0ff */
[----:B------:R-:W-:Y:S01]  /*e050*/  IMAD.WIDE.U32 R8, R8, -0x326172a9, RZ ;  /* 0xcd9e8d5708087825 */ /* 0x000fe200078e00ff */
[----:B------:R-:W-:Y:S02]  /*e060*/  FMNMX.FTZ R2, R194, R2, !PT ;  /* 0x00000002c2027209 */ /* 0x000fe40007810000 */
[----:B------:R-:W-:-:S02]  /*e070*/  SHF.R.U32.HI R4, RZ, 0x8, R5 ;  /* 0x00000008ff047819 */ /* 0x000fc40000011605 */
[----:B------:R-:W-:Y:S02]  /*e080*/  FMNMX.FTZ R5, R192, R2, !PT ;  /* 0x00000002c0057209 */ /* 0x000fe40007810000 */
[----:B------:R-:W-:Y:S02]  /*e090*/  PRMT R26, R11, 0x5410, R4 ;  /* 0x000054100b1a7816 */ /* 0x000fe40000000004 */
[----:B------:R-:W-:Y:S02]  /*e0a0*/  LOP3.LUT R179, R15, UR13, R6, 0x96, !PT ;  /* 0x0000000d0fb37c12 */ /* 0x000fe4000f8e9606 */
[----:B------:R-:W-:Y:S02]  /*e0b0*/  FMNMX.FTZ R4, R135, R22, !PT ;  /* 0x0000001687047209 */ /* 0x000fe40007810000 */
[----:B------:R-:W-:Y:S02]  /*e0c0*/  FMNMX.FTZ R6, R184, R5, !PT ;  /* 0x00000005b8067209 */ /* 0x000fe40007810000 */
[----:B------:R-:W-:-:S02]  /*e0d0*/  FMNMX.FTZ R5, R30, R4, !PT ;  /* 0x000000041e057209 */ /* 0x000fc40007810000 */
[----:B------:R-:W-:Y:S02]  /*e0e0*/  FMNMX.FTZ R4, R185, R6, !PT ;  /* 0x00000006b9047209 */ /* 0x000fe40007810000 */
[--C-:B------:R-:W-:Y:S02]  /*e0f0*/  SHF.R.U32.HI R7, RZ, 0x10, R10.reuse ;  /* 0x00000010ff077819 */ /* 0x100fe4000001160a */
[----:B------:R-:W-:Y:S01]  /*e100*/  FMNMX.FTZ R5, R24, R5, !PT ;  /* 0x0000000518057209 */ /* 0x000fe20007810000 */
[----:B------:R-:W1:Y:S01]  /*e110*/  SHFL.BFLY PT, R6, R4, 0x2, 0x1f ;  /* 0x0c401f0004067f89 */ /* 0x000e6200000e0000 */
[----:B------:R-:W-:Y:S02]  /*e120*/  SHF.R.U32.HI R10, RZ, 0x18, R10 ;  /* 0x00000018ff0a7819 */ /* 0x000fe4000001160a */
[----:B------:R-:W-:Y:S02]  /*e130*/  LOP3.LUT R7, R7, 0xff, RZ, 0xc0, !PT ;  /* 0x000000ff07077812 */ /* 0x000fe400078ec0ff */
[----:B------:R-:W-:-:S02]  /*e140*/  FMNMX.FTZ R5, R25, R5, !PT ;  /* 0x0000000519057209 */ /* 0x000fc40007810000 */
[----:B------:R-:W-:Y:S02]  /*e150*/  PRMT R27, R7, 0x5410, R10 ;  /* 0x00005410071b7816 */ /* 0x000fe4000000000a */
[----:B------:R-:W-:Y:S02]  /*e160*/  LOP3.LUT R7, R3, 0xffff, RZ, 0xc0, !PT ;  /* 0x0000ffff03077812 */ /* 0x000fe400078ec0ff */
[----:B------:R-:W-:Y:S02]  /*e170*/  LOP3.LUT R2, R9, UR22, R14, 0x96, !PT ;  /* 0x0000001609027c12 */ /* 0x000fe4000f8e960e */
[----:B------:R-:W-:Y:S02]  /*e180*/  FMNMX.FTZ R5, R193, R5, !PT ;  /* 0x00000005c1057209 */ /* 0x000fe40007810000 */
[C---:B------:R-:W-:Y:S02]  /*e190*/  LOP3.LUT R9, R8.reuse, 0xffff, RZ, 0xc0, !PT ;  /* 0x0000ffff08097812 */ /* 0x040fe400078ec0ff */
[----:B------:R-:W-:-:S02]  /*e1a0*/  LOP3.LUT R138, R8, 0xff, RZ, 0xc0, !PT ;  /* 0x000000ff088a7812 */ /* 0x000fc400078ec0ff */
[--C-:B------:R-:W-:Y:S02]  /*e1b0*/  SHF.R.U32.HI R11, RZ, 0x10, R8.reuse ;  /* 0x00000010ff0b7819 */ /* 0x100fe40000011608 */
[----:B------:R-:W-:Y:S02]  /*e1c0*/  SHF.R.U32.HI R10, RZ, 0x18, R8 ;  /* 0x00000018ff0a7819 */ /* 0x000fe40000011608 */
[----:B------:R-:W-:Y:S02]  /*e1d0*/  SHF.R.U32.HI R7, RZ, 0x8, R7 ;  /* 0x00000008ff077819 */ /* 0x000fe40000011607 */
[----:B------:R-:W-:Y:S02]  /*e1e0*/  LOP3.LUT R8, R3, 0xff, RZ, 0xc0, !PT ;  /* 0x000000ff03087812 */ /* 0x000fe400078ec0ff */
[----:B------:R-:W-:Y:S02]  /*e1f0*/  FMNMX.FTZ R5, R190, R5, !PT ;  /* 0x00000005be057209 */ /* 0x000fe40007810000 */
[----:B------:R-:W-:-:S02]  /*e200*/  PRMT R19, R8, 0x5410, R7 ;  /* 0x0000541008137816 */ /* 0x000fc40000000007 */
[--C-:B------:R-:W-:Y:S02]  /*e210*/  SHF.R.U32.HI R7, RZ, 0x10, R3.reuse ;  /* 0x00000010ff077819 */ /* 0x100fe40000011603 */
[----:B------:R-:W-:Y:S02]  /*e220*/  SHF.R.U32.HI R8, RZ, 0x18, R3 ;  /* 0x00000018ff087819 */ /* 0x000fe40000011603 */
[----:B------:R-:W-:Y:S02]  /*e230*/  FMNMX.FTZ R3, R186, R5, !PT ;  /* 0x00000005ba037209 */ /* 0x000fe40007810000 */
[----:B------:R-:W-:Y:S02]  /*e240*/  LOP3.LUT R7, R7, 0xff, RZ, 0xc0, !PT ;  /* 0x000000ff07077812 */ /* 0x000fe400078ec0ff */
[----:B------:R-:W-:Y:S02]  /*e250*/  FMNMX.FTZ R3, R187, R3, !PT ;  /* 0x00000003bb037209 */ /* 0x000fe40007810000 */
[----:B------:R-:W-:-:S02]  /*e260*/  FMNMX.FTZ R5, R134, R31, !PT ;  /* 0x0000001f86057209 */ /* 0x000fc40007810000 */
[----:B------:R-:W-:Y:S02]  /*e270*/  PRMT R18, R7, 0x5410, R8 ;  /* 0x0000541007127816 */ /* 0x000fe40000000008 */
[----:B-1----:R-:W-:Y:S01]  /*e280*/  FMNMX.FTZ R4, R4, R6, !PT ;  /* 0x0000000604047209 */ /* 0x002fe20007810000 */
[----:B------:R-:W1:Y:S01]  /*e290*/  SHFL.BFLY PT, R7, R3, 0x2, 0x1f ;  /* 0x0c401f0003077f89 */ /* 0x000e6200000e0000 */
[----:B------:R-:W-:Y:S02]  /*e2a0*/  FMNMX.FTZ R5, R34, R5, !PT ;  /* 0x0000000522057209 */ /* 0x000fe40007810000 */
[----:B------:R-:W-:Y:S01]  /*e2b0*/  SHF.R.U32.HI R6, RZ, 0x8, R9 ;  /* 0x00000008ff067819 */ /* 0x000fe20000011609 */
[----:B------:R-:W2:Y:S01]  /*e2c0*/  SHFL.BFLY PT, R8, R4, 0x1, 0x1f ;  /* 0x0c201f0004087f89 */ /* 0x000ea200000e0000 */
[----:B------:R-:W-:Y:S02]  /*e2d0*/  FMNMX.FTZ R5, R32, R5, !PT ;  /* 0x0000000520057209 */ /* 0x000fe40007810000 */
[----:B------:R-:W-:-:S02]  /*e2e0*/  PRMT R138, R138, 0x5410, R6 ;  /* 0x000054108a8a7816 */ /* 0x000fc40000000006 */
        /* <DEDUP_REMOVED lines=8> */
[----:B-1----:R-:W-:Y:S02]  /*e370*/  FMNMX.FTZ R3, R3, R7, !PT ;  /* 0x0000000703037209 */ /* 0x002fe40007810000 */
[----:B------:R-:W-:Y:S02]  /*e380*/  FMNMX.FTZ R9, R176, R6, !PT ;  /* 0x00000006b0097209 */ /* 0x000fe40007810000 */
[----:B------:R-:W-:Y:S01]  /*e390*/  FMNMX.FTZ R5, R132, R5, !PT ;  /* 0x0000000584057209 */ /* 0x000fe20007810000 */
[----:B------:R-:W1:Y:S01]  /*e3a0*/  SHFL.BFLY PT, R7, R3, 0x1, 0x1f ;  /* 0x0c201f0003077f89 */ /* 0x000e6200000e0000 */
[----:B--2---:R-:W-:-:S02]  /*e3b0*/  FMNMX.FTZ R237, R4, R8, !PT ;  /* 0x0000000804ed7209 */ /* 0x004fc40007810000 */
[----:B------:R-:W-:Y:S01]  /*e3c0*/  FSEL R4, R143, -INF , !P5 ;  /* 0xff8000008f047808 */ /* 0x000fe20006800000 */
[----:B------:R-:W2:Y:S01]  /*e3d0*/  SHFL.BFLY PT, R6, R9, 0x2, 0x1f ;  /* 0x0c401f0009067f89 */ /* 0x000ea200000e0000 */
[----:B------:R-:W-:Y:S01]  /*e3e0*/  FMNMX.FTZ R5, R133, R5, !PT ;  /* 0x0000000585057209 */ /* 0x000fe20007810000 */
[----:B------:R-:W-:Y:S01]  /*e3f0*/  FMUL.FTZ R12, R237, UR38 ;  /* 0x00000026ed0c7c20 */ /* 0x000fe20008410000 */
[----:B------:R-:W-:Y:S02]  /*e400*/  FSEL R143, R203, -INF , !P3 ;  /* 0xff800000cb8f7808 */ /* 0x000fe40005800000 */
[----:B------:R-:W-:Y:S02]  /*e410*/  FMNMX.FTZ R5, R4, R5, !PT ;  /* 0x0000000504057209 */ /* 0x000fe40007810000 */
[----:B------:R-:W-:Y:S02]  /*e420*/  FSETP.NEU.FTZ.AND P4, PT, R237, -INF , PT ;  /* 0xff800000ed00780b */ /* 0x000fe40003f9d000 */
[----:B------:R-:W-:-:S02]  /*e430*/  FMNMX.FTZ R5, R142, R5, !PT ;  /* 0x000000058e057209 */ /* 0x000fc40007810000 */
[----:B------:R-:W-:Y:S02]  /*e440*/  FSEL R12, R12, RZ, P4 ;  /* 0x000000ff0c0c7208 */ /* 0x000fe40002000000 */
[----:B------:R-:W-:Y:S02]  /*e450*/  FMNMX.FTZ R5, R143, R5, !PT ;  /* 0x000000058f057209 */ /* 0x000fe40007810000 */
[----:B------:R-:W-:Y:S01]  /*e460*/  MOV R196, R244 ;  /* 0x000000f400c47202 */ /* 0x000fe20000000f00 */
[--C-:B------:R-:W-:Y:S01]  /*e470*/  FFMA.FTZ R28, R28, UR38, -R12.reuse ;  /* 0x000000261c1c7c23 */ /* 0x100fe2000801080c */
[----:B------:R-:W-:Y:S01]  /*e480*/  FMNMX.FTZ R5, R141, R5, !PT ;  /* 0x000000058d057209 */ /* 0x000fe20007810000 */
[--C-:B------:R-:W-:Y:S01]  /*e490*/  FFMA.FTZ R21, R21, UR38, -R12.reuse ;  /* 0x0000002615157c23 */ /* 0x100fe2000801080c */
[--C-:B------:R-:W-:Y:S01]  /*e4a0*/  FFMA.FTZ R23, R23, UR38, -R12.reuse ;  /* 0x0000002617177c23 */ /* 0x100fe2000801080c */
[----:B-1----:R-:W-:Y:S01]  /*e4b0*/  FMNMX.FTZ R236, R3, R7, !PT ;  /* 0x0000000703ec7209 */ /* 0x002fe20007810000 */
[----:B------:R1:W-:Y:S01]  /*e4c0*/  MUFU.EX2 R177, R28 ;  /* 0x0000001c00b17308 */ /* 0x0003e20000000800 */
[----:B------:R-:W-:Y:S01]  /*e4d0*/  FMNMX.FTZ R5, R140, R5, !PT ;  /* 0x000000058c057209 */ /* 0x000fe20007810000 */
[----:B------:R-:W-:Y:S01]  /*e4e0*/  FFMA.FTZ R29, R29, UR38, -R12 ;  /* 0x000000261d1d7c23 */ /* 0x000fe2000801080c */
[----:B--2---:R-:W-:Y:S01]  /*e4f0*/  FMNMX.FTZ R8, R9, R6, !PT ;  /* 0x0000000609087209 */ /* 0x004fe20007810000 */
[C---:B------:R-:W-:Y:S01]  /*e500*/  FMUL.FTZ R13, R236.reuse, UR38 ;  /* 0x00000026ec0d7c20 */ /* 0x040fe20008410000 */
[----:B------:R-:W-:Y:S01]  /*e510*/  FSETP.NEU.FTZ.AND P3, PT, R236, -INF , PT ;  /* 0xff800000ec00780b */ /* 0x000fe20003f7d000 */
[----:B------:R-:W2:Y:S01]  /*e520*/  SHFL.BFLY PT, R3, R5, 0x2, 0x1f ;  /* 0x0c401f0005037f89 */ /* 0x000ea200000e0000 */
[----:B------:R-:W-:Y:S01]  /*e530*/  LOP3.LUT R7, R11, 0xff, RZ, 0xc0, !PT ;  /* 0x000000ff0b077812 */ /* 0x000fe200078ec0ff */
[----:B------:R3:W-:Y:S01]  /*e540*/  MUFU.EX2 R182, R21 ;  /* 0x0000001500b67308 */ /* 0x0007e20000000800 */
[----:B------:R-:W-:Y:S01]  /*e550*/  FSEL R13, R13, RZ, P3 ;  /* 0x000000ff0d0d7208 */ /* 0x000fe20001800000 */
[----:B------:R-:W4:Y:S01]  /*e560*/  SHFL.BFLY PT, R6, R8, 0x1, 0x1f ;  /* 0x0c201f0008067f89 */ /* 0x000f2200000e0000 */
[----:B------:R-:W-:-:S02]  /*e570*/  HSET2.LE.AND R11, R27, R0, PT ;  /* 0x000000001b0b7233 */ /* 0x000fc40003803000 */
[----:B------:R-:W-:Y:S01]  /*e580*/  MOV R238, R196 ;  /* 0x000000c400ee7202 */ /* 0x000fe20000000f00 */
[----:B------:R-:W-:Y:S02]  /*e590*/  FFMA.FTZ R22, R22, UR38, -R13 ;  /* 0x0000002616167c23 */ /* 0x000fe4000801080d */
[----:B------:R-:W-:Y:S01]  /*e5a0*/  MUFU.EX2 R180, R23 ;  /* 0x0000001700b47308 */ /* 0x000fe20000000800 */
[----:B-1----:R-:W-:-:S07]  /*e5b0*/  MOV R28, R233 ;  /* 0x000000e9001c7202 */ /* 0x002fce0000000f00 */
[----:B------:R-:W1:Y:S01]  /*e5c0*/  MUFU.EX2 R15, R22 ;  /* 0x00000016000f7308 */ /* 0x000e620000000800 */
[----:B---3--:R-:W-:Y:S02]  /*e5d0*/  PRMT R21, R7, 0x5410, R10 ;  /* 0x0000541007157816 */ /* 0x008fe4000000000a */
[----:B--2---:R-:W-:Y:S01]  /*e5e0*/  FMNMX.FTZ R3, R5, R3, !PT ;  /* 0x0000000305037209 */ /* 0x004fe20007810000 */
[----:B------:R-:W-:Y:S01]  /*e5f0*/  FFMA.FTZ R5, R30, UR38, -R13 ;  /* 0x000000261e057c23 */ /* 0x000fe2000801080d */
[----:B------:R-:W-:-:S03]  /*e600*/  MOV R30, R223 ;  /* 0x000000df001e7202 */ /* 0x000fc60000000f00 */
[----:B------:R-:W-:Y:S01]  /*e610*/  MUFU.EX2 R183, R29 ;  /* 0x0000001d00b77308 */ /* 0x000fe20000000800 */
[----:B----4-:R-:W-:Y:S01]  /*e620*/  FMNMX.FTZ R233, R8, R6, !PT ;  /* 0x0000000608e97209 */ /* 0x010fe20007810000 */
[----:B------:R-:W-:Y:S01]  /*e630*/  FFMA.FTZ R6, R25, UR38, -R13 ;  /* 0x0000002619067c23 */ /* 0x000fe2000801080d */
[----:B------:R-:W2:Y:S02]  /*e640*/  SHFL.BFLY PT, R8, R3, 0x1, 0x1f ;  /* 0x0c201f0003087f89 */ /* 0x000ea400000e0000 */
[C---:B------:R-:W-:Y:S01]  /*e650*/  FSETP.NEU.FTZ.AND P2, PT, R233.reuse, -INF , PT ;  /* 0xff800000e900780b */ /* 0x040fe20003f5d000 */
[----:B------:R-:W-:Y:S02]  /*e660*/  FMUL.FTZ R14, R233, UR38 ;  /* 0x00000026e90e7c20 */ /* 0x000fe40008410000 */
[----:B------:R3:W-:Y:S03]  /*e670*/  MUFU.EX2 R181, R5 ;  /* 0x0000000500b57308 */ /* 0x0007e60000000800 */
[----:B------:R-:W-:-:S05]  /*e680*/  FSEL R14, R14, RZ, P2 ;  /* 0x000000ff0e0e7208 */ /* 0x000fca0001000000 */
[----:B------:R-:W-:Y:S01]  /*e690*/  MUFU.EX2 R9, R6 ;  /* 0x0000000600097308 */ /* 0x000fe20000000800 */
[----:B------:R-:W-:-:S07]  /*e6a0*/  FFMA.FTZ R7, R31, UR38, -R14 ;  /* 0x000000261f077c23 */ /* 0x000fce000801080e */
[----:B------:R-:W-:Y:S01]  /*e6b0*/  MUFU.EX2 R29, R7 ;  /* 0x00000007001d7308 */ /* 0x000fe20000000800 */
[----:B---3--:R-:W-:Y:S01]  /*e6c0*/  FFMA.FTZ R5, R24, UR38, -R13 ;  /* 0x0000002618057c23 */ /* 0x008fe2000801080d */
[----:B--2---:R-:W-:Y:S01]  /*e6d0*/  FMNMX.FTZ R223, R3, R8, !PT ;  /* 0x0000000803df7209 */ /* 0x004fe20007810000 */
[----:B------:R-:W-:Y:S01]  /*e6e0*/  FFMA.FTZ R3, R34, UR38, -R14 ;  /* 0x0000002622037c23 */ /* 0x000fe2000801080e */
[----:B-1----:R-:W-:Y:S02]  /*e6f0*/  MOV R34, R15 ;  /* 0x0000000f00227202 */ /* 0x002fe40000000f00 */
[C---:B------:R-:W-:Y:S02]  /*e700*/  FSETP.NEU.FTZ.AND P1, PT, R223.reuse, -INF , PT ;  /* 0xff800000df00780b */ /* 0x040fe40003f3d000 */
[----:B------:R1:W2:Y:S01]  /*e710*/  MUFU.EX2 R10, R5 ;  /* 0x00000005000a7308 */ /* 0x0002a20000000800 */
[----:B------:R-:W-:Y:S01]  /*e720*/  FMUL.FTZ R15, R223, UR38 ;  /* 0x00000026df0f7c20 */ /* 0x000fe20008410000 */
[----:B------:R-:W-:-:S04]  /*e730*/  HSET2.LE.AND R8, R19, R0, PT ;  /* 0x0000000013087233 */ /* 0x000fc80003803000 */
[----:B------:R-:W-:Y:S02]  /*e740*/  FSEL R15, R15, RZ, P1 ;  /* 0x000000ff0f0f7208 */ /* 0x000fe40000800000 */
[----:B------:R3:W-:Y:S03]  /*e750*/  MUFU.EX2 R197, R3 ;  /* 0x0000000300c57308 */ /* 0x0007e60000000800 */
[----:B------:R-:W-:Y:S01]  /*e760*/  FFMA.FTZ R4, R4, UR38, -R15 ;  /* 0x0000002604047c23 */ /* 0x000fe2000801080f */
[----:B-1----:R-:W-:-:S04]  /*e770*/  LOP3.LUT R5, R2, 0xffff, RZ, 0xc0, !PT ;  /* 0x0000ffff02057812 */ /* 0x002fc800078ec0ff */
[----:B------:R-:W-:Y:S02]  /*e780*/  SHF.R.U32.HI R6, RZ, 0x8, R5 ;  /* 0x00000008ff067819 */ /* 0x000fe40000011605 */
[----:B------:R-:W-:Y:S02]  /*e790*/  LOP3.LUT R5, R2, 0xff, RZ, 0xc0, !PT ;  /* 0x000000ff02057812 */ /* 0x000fe400078ec0ff */
[----:B---3--:R-:W-:Y:S02]  /*e7a0*/  SHF.R.U32.HI R3, RZ, 0x18, R2 ;  /* 0x00000018ff037819 */ /* 0x008fe40000011602 */
[----:B------:R-:W-:Y:S02]  /*e7b0*/  PRMT R17, R5, 0x5410, R6 ;  /* 0x0000541005117816 */ /* 0x000fe40000000006 */
[----:B------:R-:W-:-:S04]  /*e7c0*/  SHF.R.U32.HI R5, RZ, 0x10, R2 ;  /* 0x00000010ff057819 */ /* 0x000fc80000011602 */
[----:B------:R-:W-:Y:S01]  /*e7d0*/  LOP3.LUT R2, R5, 0xff, RZ, 0xc0, !PT ;  /* 0x000000ff05027812 */ /* 0x000fe200078ec0ff */
[--C-:B------:R-:W-:Y:S01]  /*e7e0*/  FFMA.FTZ R5, R32, UR38, -R14.reuse ;  /* 0x0000002620057c23 */ /* 0x100fe2000801080e */
[----:B--2---:R-:W-:Y:S02]  /*e7f0*/  MOV R32, R10 ;  /* 0x0000000a00207202 */ /* 0x004fe40000000f00 */
[----:B------:R-:W-:Y:S01]  /*e800*/  PRMT R20, R2, 0x5410, R3 ;  /* 0x0000541002147816 */ /* 0x000fe20000000003 */
[----:B------:R-:W-:Y:S01]  /*e810*/  FFMA.FTZ R2, R33, UR38, -R14 ;  /* 0x0000002621027c23 */ /* 0x000fe2000801080e */
[----:B------:R1:W-:Y:S01]  /*e820*/  MUFU.EX2 R31, R5 ;  /* 0x00000005001f7308 */ /* 0x0003e20000000800 */
[----:B------:R-:W-:Y:S02]  /*e830*/  HSET2.LE.AND R10, R26, R0, PT ;  /* 0x000000001a0a7233 */ /* 0x000fe40003803000 */
[----:B------:R-:W-:Y:S01]  /*e840*/  FSEL R3, R236, RZ, P3 ;  /* 0x000000ffec037208 */ /* 0x000fe20001800000 */
[----:B------:R-:W2:Y:S01]  /*e850*/  LDSM.16.MT88.4 R24, [R209+0xa000] ;  /* 0x00a00000d118783b */ /* 0x000ea20000004200 */
[----:B------:R-:W-:-:S03]  /*e860*/  MOV R33, R245 ;  /* 0x000000f500217202 */ /* 0x000fc60000000f00 */
[----:B------:R3:W-:Y:S01]  /*e870*/  MUFU.EX2 R139, R2 ;  /* 0x00000002008b7308 */ /* 0x0007e20000000800 */
[----:B------:R-:W-:Y:S01]  /*e880*/  FADD.FTZ R7, R135, -R3 ;  /* 0x8000000387077221 */ /* 0x000fe20000010000 */
[----:B------:R-:W-:-:S03]  /*e890*/  FSEL R3, R223, RZ, P1 ;  /* 0x000000ffdf037208 */ /* 0x000fc60000800000 */
[----:B------:R-:W-:Y:S02]  /*e8a0*/  FMUL.FTZ R7, R7, UR38 ;  /* 0x0000002607077c20 */ /* 0x000fe40008410000 */
[----:B------:R-:W-:Y:S01]  /*e8b0*/  FADD.FTZ R16, R137, -R3 ;  /* 0x8000000389107221 */ /* 0x000fe20000010000 */
[----:B------:R-:W-:Y:S01]  /*e8c0*/  FFMA.FTZ R3, R133, UR38, -R15 ;  /* 0x0000002685037c23 */ /* 0x000fe2000801080f */
[----:B-1----:R-:W-:Y:S02]  /*e8d0*/  FSEL R5, R237, RZ, P4 ;  /* 0x000000ffed057208 */ /* 0x002fe40002000000 */
[----:B------:R-:W-:Y:S01]  /*e8e0*/  FMUL.FTZ R16, R16, UR38 ;  /* 0x0000002610107c20 */ /* 0x000fe20008410000 */
[----:B------:R-:W-:Y:S02]  /*e8f0*/  MUFU.EX2 R239, R3 ;  /* 0x0000000300ef7308 */ /* 0x000fe40000000800 */
[----:B------:R-:W-:Y:S01]  /*e900*/  FADD.FTZ R6, R136, -R5 ;  /* 0x8000000588067221 */ /* 0x000fe20000010000 */
[----:B------:R-:W-:Y:S01]  /*e910*/  MOV R136, R9 ;  /* 0x0000000900887202 */ /* 0x000fe20000000f00 */
[----:B---3--:R-:W-:Y:S01]  /*e920*/  FFMA.FTZ R2, R35, UR38, -R15 ;  /* 0x0000002623027c23 */ /* 0x008fe2000801080f */
[----:B------:R-:W-:Y:S01]  /*e930*/  IMAD.MOV.U32 R35, RZ, RZ, R177 ;  /* 0x000000ffff237224 */ /* 0x000fe200078e00b1 */
[----:B------:R-:W-:-:S02]  /*e940*/  HSET2.LE.AND R9, R18, R0, PT ;  /* 0x0000000012097233 */ /* 0x000fc40003803000 */
[----:B------:R1:W-:Y:S01]  /*e950*/  MUFU.EX2 R177, R4 ;  /* 0x0000000400b17308 */ /* 0x0003e20000000800 */
[----:B------:R-:W-:Y:S01]  /*e960*/  FSEL R5, R233, RZ, P2 ;  /* 0x000000ffe9057208 */ /* 0x000fe20001000000 */
[----:B------:R-:W-:-:S04]  /*e970*/  FMUL.FTZ R6, R6, UR38 ;  /* 0x0000002606067c20 */ /* 0x000fc80008410000 */
[----:B------:R-:W-:Y:S02]  /*e980*/  FADD.FTZ R5, R134, -R5 ;  /* 0x8000000586057221 */ /* 0x000fe40000010000 */
[----:B------:R3:W-:Y:S02]  /*e990*/  MUFU.EX2 R252, R2 ;  /* 0x0000000200fc7308 */ /* 0x0007e40000000800 */
[----:B------:R-:W-:-:S06]  /*e9a0*/  FMUL.FTZ R5, R5, UR38 ;  /* 0x0000002605057c20 */ /* 0x000fcc0008410000 */
[----:B------:R-:W4:Y:S01]  /*e9b0*/  MUFU.EX2 R19, R6 ;  /* 0x0000000600137308 */ /* 0x000f220000000800 */
[----:B-1----:R-:W-:-:S07]  /*e9c0*/  HSET2.LE.AND R4, R17, R0, PT ;  /* 0x0000000011047233 */ /* 0x002fce0003803000 */
[----:B------:R-:W1:Y:S01]  /*e9d0*/  MUFU.EX2 R17, R5 ;  /* 0x0000000500117308 */ /* 0x000e620000000800 */
[----:B---3--:R-:W-:-:S07]  /*e9e0*/  FFMA.FTZ R2, R132, UR38, -R15 ;  /* 0x0000002684027c23 */ /* 0x008fce000801080f */
[----:B------:R3:W5:Y:S01]  /*e9f0*/  MUFU.EX2 R243, R2 ;  /* 0x0000000200f37308 */ /* 0x0007620000000800 */
[-C--:B----4-:R-:W-:Y:S01]  /*ea00*/  FMUL.FTZ R148, R148, R19.reuse ;  /* 0x0000001394947220 */ /* 0x090fe20000410000 */
[-C--:B------:R-:W-:Y:S01]  /*ea10*/  FMUL.FTZ R149, R149, R19.reuse ;  /* 0x0000001395957220 */ /* 0x080fe20000410000 */
[-C--:B------:R-:W-:Y:S01]  /*ea20*/  FMUL.FTZ R156, R156, R19.reuse ;  /* 0x000000139c9c7220 */ /* 0x080fe20000410000 */
[-C--:B------:R-:W-:Y:S01]  /*ea30*/  FMUL.FTZ R157, R157, R19.reuse ;  /* 0x000000139d9d7220 */ /* 0x080fe20000410000 */
[-C--:B------:R-:W-:Y:S01]  /*ea40*/  FMUL.FTZ R164, R164, R19.reuse ;  /* 0x00000013a4a47220 */ /* 0x080fe20000410000 */
[-C--:B------:R-:W-:Y:S01]  /*ea50*/  FMUL.FTZ R165, R165, R19.reuse ;  /* 0x00000013a5a57220 */ /* 0x080fe20000410000 */
[----:B------:R-:W-:Y:S01]  /*ea60*/  FMUL.FTZ R172, R172, R19 ;  /* 0x00000013acac7220 */ /* 0x000fe20000410000 */
[----:B------:R-:W4:Y:S01]  /*ea70*/  MUFU.EX2 R18, R7 ;  /* 0x0000000700127308 */ /* 0x000f220000000800 */
[-C--:B-1----:R-:W-:Y:S01]  /*ea80*/  FMUL.FTZ R144, R144, R17.reuse ;  /* 0x0000001190907220 */ /* 0x082fe20000410000 */
[-C--:B------:R-:W-:Y:S01]  /*ea90*/  FMUL.FTZ R145, R145, R17.reuse ;  /* 0x0000001191917220 */ /* 0x080fe20000410000 */
[-C--:B------:R-:W-:Y:S01]  /*eaa0*/  FMUL.FTZ R152, R152, R17.reuse ;  /* 0x0000001198987220 */ /* 0x080fe20000410000 */
[-C--:B------:R-:W-:Y:S01]  /*eab0*/  FMUL.FTZ R153, R153, R17.reuse ;  /* 0x0000001199997220 */ /* 0x080fe20000410000 */
[-C--:B------:R-:W-:Y:S01]  /*eac0*/  FMUL.FTZ R160, R160, R17.reuse ;  /* 0x00000011a0a07220 */ /* 0x080fe20000410000 */
[----:B------:R-:W-:Y:S01]  /*ead0*/  FMUL.FTZ R161, R161, R17 ;  /* 0x00000011a1a17220 */ /* 0x000fe20000410000 */
[----:B------:R-:W-:Y:S01]  /*eae0*/  FMUL.FTZ R173, R173, R19 ;  /* 0x00000013adad7220 */ /* 0x000fe20000410000 */
[----:B------:R-:W1:Y:S01]  /*eaf0*/  MUFU.EX2 R16, R16 ;  /* 0x0000001000107308 */ /* 0x000e620000000800 */
[----:B---3--:R-:W-:Y:S01]  /*eb00*/  F2FP.F16.F32.PACK_AB R2, R180, R35 ;  /* 0x00000023b402723e */ /* 0x008fe200000000ff */
[-C--:B------:R-:W-:Y:S01]  /*eb10*/  FMUL.FTZ R168, R168, R17.reuse ;  /* 0x00000011a8a87220 */ /* 0x080fe20000410000 */
[----:B-----5:R-:W-:Y:S01]  /*eb20*/  F2FP.F16.F32.PACK_AB R3, R243, R252 ;  /* 0x000000fcf303723e */ /* 0x020fe200000000ff */
[----:B------:R-:W-:Y:S01]  /*eb30*/  FMUL.FTZ R169, R169, R17 ;  /* 0x00000011a9a97220 */ /* 0x000fe20000410000 */
[----:B------:R-:W-:Y:S01]  /*eb40*/  LOP3.LUT R10, R10, R2, RZ, 0xc0, !PT ;  /* 0x000000020a0a7212 */ /* 0x000fe200078ec0ff */
[-C--:B------:R-:W-:Y:S01]  /*eb50*/  FMUL.FTZ R48, R48, R19.reuse ;  /* 0x0000001330307220 */ /* 0x080fe20000410000 */
[----:B------:R-:W-:Y:S01]  /*eb60*/  F2FP.F16.F32.PACK_AB R2, R136, R32 ;  /* 0x000000208802723e */ /* 0x000fe200000000ff */
[----:B------:R-:W-:Y:S01]  /*eb70*/  FMUL.FTZ R49, R49, R19 ;  /* 0x0000001331317220 */ /* 0x000fe20000410000 */
[-C--:B----4-:R-:W-:Y:S01]  /*eb80*/  FMUL.FTZ R150, R150, R18.reuse ;  /* 0x0000001296967220 */ /* 0x090fe20000410000 */
[----:B------:R-:W-:Y:S01]  /*eb90*/  FMUL.FTZ R151, R151, R18 ;  /* 0x0000001297977220 */ /* 0x000fe20000410000 */
[----:B------:R-:W-:Y:S01]  /*eba0*/  LOP3.LUT R11, R11, R2, RZ, 0xc0, !PT ;  /* 0x000000020b0b7212 */ /* 0x000fe200078ec0ff */
[----:B------:R-:W-:Y:S01]  /*ebb0*/  FMUL.FTZ R158, R158, R18 ;  /* 0x000000129e9e7220 */ /* 0x000fe20000410000 */
[----:B------:R-:W-:Y:S01]  /*ebc0*/  F2FP.F16.F32.PACK_AB R2, R183, R182 ;  /* 0x000000b6b702723e */ /* 0x000fe200000000ff */
[-C--:B------:R-:W-:Y:S01]  /*ebd0*/  FMUL.FTZ R159, R159, R18.reuse ;  /* 0x000000129f9f7220 */ /* 0x080fe20000410000 */
[-C--:B------:R-:W-:Y:S01]  /*ebe0*/  FMUL.FTZ R166, R166, R18.reuse ;  /* 0x00000012a6a67220 */ /* 0x080fe20000410000 */
[----:B------:R-:W-:Y:S01]  /*ebf0*/  FMUL.FTZ R167, R167, R18 ;  /* 0x00000012a7a77220 */ /* 0x000fe20000410000 */
[----:B------:R-:W-:Y:S01]  /*ec00*/  LOP3.LUT R8, R8, R2, RZ, 0xc0, !PT ;  /* 0x0000000208087212 */ /* 0x000fe200078ec0ff */
[----:B-1----:R-:W-:Y:S01]  /*ec10*/  FMUL.FTZ R146, R146, R16 ;  /* 0x0000001092927220 */ /* 0x002fe20000410000 */
[----:B------:R-:W-:Y:S01]  /*ec20*/  F2FP.F16.F32.PACK_AB R2, R181, R34 ;  /* 0x00000022b502723e */ /* 0x000fe200000000ff */
[-C--:B------:R-:W-:Y:S01]  /*ec30*/  FMUL.FTZ R147, R147, R16.reuse ;  /* 0x0000001093937220 */ /* 0x080fe20000410000 */
[-C--:B------:R-:W-:Y:S01]  /*ec40*/  FMUL.FTZ R154, R154, R16.reuse ;  /* 0x000000109a9a7220 */ /* 0x080fe20000410000 */
[----:B------:R-:W-:Y:S01]  /*ec50*/  FMUL.FTZ R155, R155, R16 ;  /* 0x000000109b9b7220 */ /* 0x000fe20000410000 */
[----:B------:R-:W-:Y:S01]  /*ec60*/  LOP3.LUT R9, R9, R2, RZ, 0xc0, !PT ;  /* 0x0000000209097212 */ /* 0x000fe200078ec0ff */
[-C--:B------:R-:W-:Y:S01]  /*ec70*/  FMUL.FTZ R162, R162, R16.reuse ;  /* 0x00000010a2a27220 */ /* 0x080fe20000410000 */
[----:B------:R-:W-:Y:S01]  /*ec80*/  F2FP.F16.F32.PACK_AB R2, R197, R29 ;  /* 0x0000001dc502723e */ /* 0x000fe200000000ff */
[----:B------:R-:W-:Y:S01]  /*ec90*/  FMUL.FTZ R163, R163, R16 ;  /* 0x00000010a3a37220 */ /* 0x000fe20000410000 */
[----:B------:R-:W-:Y:S01]  /*eca0*/  FMUL.FTZ R174, R174, R18 ;  /* 0x00000012aeae7220 */ /* 0x000fe20000410000 */
[----:B------:R-:W-:Y:S01]  /*ecb0*/  FMUL.FTZ R170, R170, R16 ;  /* 0x00000010aaaa7220 */ /* 0x000fe20000410000 */
[----:B------:R-:W-:Y:S01]  /*ecc0*/  LOP3.LUT R4, R4, R2, RZ, 0xc0, !PT ;  /* 0x0000000204047212 */ /* 0x000fe200078ec0ff */
[----:B------:R-:W-:Y:S01]  /*ecd0*/  FMUL.FTZ R171, R171, R16 ;  /* 0x00000010abab7220 */ /* 0x000fe20000410000 */
[--C-:B------:R-:W-:Y:S01]  /*ece0*/  HSET2.LE.AND R2, R20, R0.reuse, PT ;  /* 0x0000000014027233 */ /* 0x100fe20003803000 */
[-C--:B------:R-:W-:Y:S01]  /*ecf0*/  FMUL.FTZ R175, R175, R18.reuse ;  /* 0x00000012afaf7220 */ /* 0x080fe20000410000 */
[C---:B--2---:R-:W-:Y:S01]  /*ed00*/  HMMA.16816.F32 R148, R8.reuse, R24, R148 ;  /* 0x000000180894723c */ /* 0x044fe20000001894 */
[-C--:B------:R-:W-:Y:S01]  /*ed10*/  FMUL.FTZ R50, R50, R18.reuse ;  /* 0x0000001232327220 */ /* 0x080fe20000410000 */
[-C--:B------:R-:W-:Y:S01]  /*ed20*/  FMUL.FTZ R51, R51, R18.reuse ;  /* 0x0000001233337220 */ /* 0x080fe20000410000 */
[----:B------:R-:W-:Y:S01]  /*ed30*/  LOP3.LUT R5, R2, R3, RZ, 0xc0, !PT ;  /* 0x0000000302057212 */ /* 0x000fe200078ec0ff */
[----:B------:R-:W-:Y:S01]  /*ed40*/  FMUL.FTZ R64, R64, R19 ;  /* 0x0000001340407220 */ /* 0x000fe20000410000 */
[--C-:B------:R-:W-:Y:S01]  /*ed50*/  HSET2.LE.AND R2, R138, R0.reuse, PT ;  /* 0x000000008a027233 */ /* 0x100fe20003803000 */
[----:B------:R-:W-:Y:S01]  /*ed60*/  HMMA.16816.F32 R248, R8, R26, R156 ;  /* 0x0000001a08f8723c */ /* 0x000fe2000000189c */
[----:B------:R-:W-:Y:S01]  /*ed70*/  F2FP.F16.F32.PACK_AB R3, R139, R31 ;  /* 0x0000001f8b03723e */ /* 0x000fe200000000ff */
[----:B------:R-:W-:Y:S01]  /*ed80*/  FMUL.FTZ R65, R65, R19 ;  /* 0x0000001341417220 */ /* 0x000fe20000410000 */
[-C--:B------:R-:W-:Y:S01]  /*ed90*/  FMUL.FTZ R66, R66, R18.reuse ;  /* 0x0000001242427220 */ /* 0x080fe20000410000 */
[-C--:B------:R-:W-:Y:S01]  /*eda0*/  FMUL.FTZ R67, R67, R18.reuse ;  /* 0x0000001243437220 */ /* 0x080fe20000410000 */
[----:B------:R-:W-:Y:S01]  /*edb0*/  LOP3.LUT R6, R2, R3, RZ, 0xc0, !PT ;  /* 0x0000000302067212 */ /* 0x000fe200078ec0ff */
[-C--:B------:R-:W-:Y:S01]  /*edc0*/  FMUL.FTZ R36, R36, R19.reuse ;  /* 0x0000001324247220 */ /* 0x080fe20000410000 */
[----:B------:R-:W-:Y:S01]  /*edd0*/  HSET2.LE.AND R2, R21, R0, PT ;  /* 0x0000000015027233 */ /* 0x000fe20003803000 */
[----:B------:R-:W-:Y:S01]  /*ede0*/  FMUL.FTZ R37, R37, R19 ;  /* 0x0000001325257220 */ /* 0x000fe20000410000 */
[----:B------:R-:W1:Y:S01]  /*edf0*/  LDSM.16.MT88.4 R20, [R211+0xa000] ;  /* 0x00a00000d314783b */ /* 0x000e620000004200 */
[----:B------:R-:W-:Y:S01]  /*ee00*/  F2FP.F16.F32.PACK_AB R3, R177, R239 ;  /* 0x000000efb103723e */ /* 0x000fe200000000ff */
[-C--:B------:R-:W-:Y:S01]  /*ee10*/  FMUL.FTZ R38, R38, R18.reuse ;  /* 0x0000001226267220 */ /* 0x080fe20000410000 */
[----:B------:R-:W-:Y:S01]  /*ee20*/  FMUL.FTZ R39, R39, R18 ;  /* 0x0000001227277220 */ /* 0x000fe20000410000 */
[----:B------:R-:W-:Y:S01]  /*ee30*/  FMUL.FTZ R40, R40, R17 ;  /* 0x0000001128287220 */ /* 0x000fe20000410000 */
[----:B------:R-:W-:Y:S01]  /*ee40*/  LOP3.LUT R7, R2, R3, RZ, 0xc0, !PT ;  /* 0x0000000302077212 */ /* 0x000fe200078ec0ff */
[-C--:B------:R-:W-:Y:S01]  /*ee50*/  FMUL.FTZ R41, R41, R17.reuse ;  /* 0x0000001129297220 */ /* 0x080fe20000410000 */
        /* <DEDUP_REMOVED lines=12> */
[----:B------:R-:W2:Y:S01]  /*ef20*/  LDSM.16.MT88.4 R24, [R214+0xa000] ;  /* 0x00a00000d618783b */ /* 0x000ea20000004200 */
        /* <DEDUP_REMOVED lines=40> */
[-C--:B------:R-:W-:Y:S01]  /*f1b0*/  FMUL.FTZ R110, R110, R16.reuse ;  /* 0x000000106e6e7220 */ /* 0x080fe20000410000 */
[-C--:B------:R-:W-:Y:S01]  /*f1c0*/  FMUL.FTZ R111, R111, R16.reuse ;  /* 0x000000106f6f7220 */ /* 0x080fe20000410000 */
[----:B------:R-:W-:Y:S01]  /*f1d0*/  FMUL.FTZ R125, R125, R17 ;  /* 0x000000117d7d7220 */ /* 0x000fe20000410000 */
[-C--:B------:R-:W-:Y:S01]  /*f1e0*/  FMUL.FTZ R122, R122, R16.reuse ;  /* 0x000000107a7a7220 */ /* 0x080fe20000410000 */
[C---:B--2---:R-:W-:Y:S01]  /*f1f0*/  HMMA.16816.F32 R204, R8.reuse, R26, R48 ;  /* 0x0000001a08cc723c */ /* 0x044fe20000001830 */
[----:B------:R-:W-:Y:S01]  /*f200*/  MOV R173, R33 ;  /* 0x0000002100ad7202 */ /* 0x000fe20000000f00 */
[----:B------:R-:W-:Y:S01]  /*f210*/  FMUL.FTZ R123, R123, R16 ;  /* 0x000000107b7b7220 */ /* 0x000fe20000410000 */
[----:B------:R-:W-:Y:S01]  /*f220*/  MOV R174, R30 ;  /* 0x0000001e00ae7202 */ /* 0x000fe20000000f00 */
[-C--:B------:R-:W-:Y:S01]  /*f230*/  FMUL.FTZ R126, R126, R16.reuse ;  /* 0x000000107e7e7220 */ /* 0x080fe20000410000 */
[----:B------:R-:W-:Y:S01]  /*f240*/  MOV R175, R29 ;  /* 0x0000001d00af7202 */ /* 0x000fe20000000f00 */
[-C--:B------:R-:W-:Y:S01]  /*f250*/  HMMA.16816.F32 R36, R8, R24.reuse, R36 ;  /* 0x000000180824723c */ /* 0x080fe20000001824 */
[----:B------:R-:W-:Y:S01]  /*f260*/  MOV R50, R197 ;  /* 0x000000c500327202 */ /* 0x000fe20000000f00 */
[----:B------:R-:W-:Y:S01]  /*f270*/  FMUL.FTZ R127, R127, R16 ;  /* 0x000000107f7f7220 */ /* 0x000fe20000410000 */
[----:B------:R-:W-:Y:S01]  /*f280*/  MOV R49, R35 ;  /* 0x0000002300317202 */ /* 0x000fe20000000f00 */
[-C--:B------:R-:W-:Y:S01]  /*f290*/  FMUL.FTZ R68, R68, R19.reuse ;  /* 0x0000001344447220 */ /* 0x080fe20000410000 */
[----:B------:R-:W-:Y:S01]  /*f2a0*/  MOV R48, R32 ;  /* 0x0000002000307202 */ /* 0x000fe20000000f00 */
[C---:B------:R-:W-:Y:S01]  /*f2b0*/  HMMA.16816.F32 R40, R4.reuse, R24, R40 ;  /* 0x000000180428723c */ /* 0x040fe20000001828 */
[----:B------:R-:W-:Y:S01]  /*f2c0*/  LDSM.16.MT88.4 R32, [R213+0xb000] ;  /* 0x00b00000d520783b */ /* 0x000fe20000004200 */
[-C--:B------:R-:W-:Y:S01]  /*f2d0*/  FMUL.FTZ R69, R69, R19.reuse ;  /* 0x0000001345457220 */ /* 0x080fe20000410000 */
[-C--:B------:R-:W-:Y:S01]  /*f2e0*/  FMUL.FTZ R70, R70, R18.reuse ;  /* 0x0000001246467220 */ /* 0x080fe20000410000 */
[-C--:B------:R-:W-:Y:S01]  /*f2f0*/  FMUL.FTZ R71, R71, R18.reuse ;  /* 0x0000001247477220 */ /* 0x080fe20000410000 */
[-C--:B------:R-:W-:Y:S01]  /*f300*/  FMUL.FTZ R80, R80, R19.reuse ;  /* 0x0000001350507220 */ /* 0x080fe20000410000 */
[----:B------:R-:W-:Y:S01]  /*f310*/  HMMA.16816.F32 R44, R4, R26, R44 ;  /* 0x0000001a042c723c */ /* 0x000fe2000000182c */
[----:B------:R-:W2:Y:S01]  /*f320*/  LDSM.16.MT88.4 R24, [R211+0xb000] ;  /* 0x00b00000d318783b */ /* 0x000ea20000004200 */
[-C--:B------:R-:W-:Y:S01]  /*f330*/  FMUL.FTZ R81, R81, R19.reuse ;  /* 0x0000001351517220 */ /* 0x080fe20000410000 */
[-C--:B------:R-:W-:Y:S01]  /*f340*/  FMUL.FTZ R82, R82, R18.reuse ;  /* 0x0000001252527220 */ /* 0x080fe20000410000 */
[-C--:B------:R-:W-:Y:S01]  /*f350*/  FMUL.FTZ R83, R83, R18.reuse ;  /* 0x0000001253537220 */ /* 0x080fe20000410000 */
[-C--:B------:R-:W-:Y:S01]  /*f360*/  FMUL.FTZ R84, R84, R19.reuse ;  /* 0x0000001354547220 */ /* 0x080fe20000410000 */
[----:B------:R-:W-:Y:S01]  /*f370*/  FMUL.FTZ R85, R85, R19 ;  /* 0x0000001355557220 */ /* 0x000fe20000410000 */
[-C--:B------:R-:W-:Y:S01]  /*f380*/  FMUL.FTZ R86, R86, R18.reuse ;  /* 0x0000001256567220 */ /* 0x080fe20000410000 */
[----:B------:R-:W-:Y:S01]  /*f390*/  FMUL.FTZ R87, R87, R18 ;  /* 0x0000001257577220 */ /* 0x000fe20000410000 */
[----:B------:R-:W-:Y:S01]  /*f3a0*/  FFMA.FTZ R2, R194, UR38, -R12 ;  /* 0x00000026c2027c23 */ /* 0x000fe2000801080c */
[----:B------:R-:W-:Y:S01]  /*f3b0*/  MOV R172, R183 ;  /* 0x000000b700ac7202 */ /* 0x000fe20000000f00 */
[----:B------:R-:W-:Y:S01]  /*f3c0*/  IMAD.MOV.U32 R51, RZ, RZ, R181 ;  /* 0x000000ffff337224 */ /* 0x000fe200078e00b5 */
[----:B------:R-:W-:Y:S01]  /*f3d0*/  MOV R159, R182 ;  /* 0x000000b6009f7202 */ /* 0x000fe20000000f00 */
[-C--:B------:R-:W-:Y:S01]  /*f3e0*/  FMUL.FTZ R100, R100, R19.reuse ;  /* 0x0000001364647220 */ /* 0x080fe20000410000 */
[----:B------:R-:W-:Y:S01]  /*f3f0*/  MOV R158, R238 ;  /* 0x000000ee009e7202 */ /* 0x000fe20000000f00 */
[-C--:B------:R-:W-:Y:S01]  /*f400*/  FMUL.FTZ R101, R101, R19.reuse ;  /* 0x0000001365657220 */ /* 0x080fe20000410000 */
[----:B------:R3:W-:Y:S01]  /*f410*/  MUFU.EX2 R238, R2 ;  /* 0x0000000200ee7308 */ /* 0x0007e20000000800 */
[C---:B-1----:R-:W-:Y:S01]  /*f420*/  HMMA.16816.F32 R196, R8.reuse, R22, R64 ;  /* 0x0000001608c4723c */ /* 0x042fe20000001840 */
[-C--:B------:R-:W-:Y:S01]  /*f430*/  FMUL.FTZ R102, R102, R18.reuse ;  /* 0x0000001266667220 */ /* 0x080fe20000410000 */
[-C--:B------:R-:W-:Y:S01]  /*f440*/  FMUL.FTZ R103, R103, R18.reuse ;  /* 0x0000001267677220 */ /* 0x080fe20000410000 */
[-C--:B------:R-:W-:Y:S01]  /*f450*/  FMUL.FTZ R96, R96, R19.reuse ;  /* 0x0000001360607220 */ /* 0x080fe20000410000 */
[----:B------:R-:W-:Y:S01]  /*f460*/  FMUL.FTZ R97, R97, R19 ;  /* 0x0000001361617220 */ /* 0x000fe20000410000 */
[----:B------:R-:W-:Y:S01]  /*f470*/  FMUL.FTZ R98, R98, R18 ;  /* 0x0000001262627220 */ /* 0x000fe20000410000 */
[-C--:B------:R-:W-:Y:S01]  /*f480*/  HMMA.16816.F32 R200, R8, R20.reuse, R52 ;  /* 0x0000001408c8723c */ /* 0x080fe20000001834 */
[----:B------:R-:W-:Y:S01]  /*f490*/  IMAD.MOV.U32 R67, RZ, RZ, R31 ;  /* 0x000000ffff437224 */ /* 0x000fe200078e001f */
[----:B------:R-:W-:Y:S01]  /*f4a0*/  MOV R66, R180 ;  /* 0x000000b400427202 */ /* 0x000fe20000000f00 */
[----:B------:R-:W1:Y:S01]  /*f4b0*/  LDSM.16.MT88.4 R28, [R214+0xb000] ;  /* 0x00b00000d61c783b */ /* 0x000e620000004200 */
[-C--:B------:R-:W-:Y:S01]  /*f4c0*/  FMUL.FTZ R99, R99, R18.reuse ;  /* 0x0000001263637220 */ /* 0x080fe20000410000 */
[----:B------:R-:W-:Y:S01]  /*f4d0*/  IMAD.MOV.U32 R65, RZ, RZ, R136 ;  /* 0x000000ffff417224 */ /* 0x000fe200078e0088 */
[C---:B------:R-:W-:Y:S01]  /*f4e0*/  HMMA.16816.F32 R56, R4.reuse, R20, R56 ;  /* 0x000000140438723c */ /* 0x040fe20000001838 */
[----:B------:R-:W-:Y:S01]  /*f4f0*/  MOV R64, R139 ;  /* 0x0000008b00407202 */ /* 0x000fe20000000f00 */
[-C--:B------:R-:W-:Y:S01]  /*f500*/  FMUL.FTZ R116, R116, R19.reuse ;  /* 0x0000001374747220 */ /* 0x080fe20000410000 */
[-C--:B------:R-:W-:Y:S01]  /*f510*/  FMUL.FTZ R117, R117, R19.reuse ;  /* 0x0000001375757220 */ /* 0x080fe20000410000 */
[----:B---3--:R-:W-:Y:S01]  /*f520*/  FFMA.FTZ R2, R192, UR38, -R12 ;  /* 0x00000026c0027c23 */ /* 0x008fe2000801080c */
[-C--:B------:R-:W-:Y:S01]  /*f530*/  FMUL.FTZ R118, R118, R18.reuse ;  /* 0x0000001276767220 */ /* 0x080fe20000410000 */
[C---:B------:R-:W-:Y:S01]  /*f540*/  HMMA.16816.F32 R60, R4.reuse, R22, R60 ;  /* 0x00000016043c723c */ /* 0x040fe2000000183c */
[----:B------:R-:W3:Y:S01]  /*f550*/  LDSM.16.MT88.4 R20, [R209+0xb000] ;  /* 0x00b00000d114783b */ /* 0x000ee20000004200 */
[----:B------:R4:W-:Y:S01]  /*f560*/  MUFU.EX2 R192, R2 ;  /* 0x0000000200c07308 */ /* 0x0009e20000000800 */
[-C--:B------:R-:W-:Y:S01]  /*f570*/  FMUL.FTZ R119, R119, R18.reuse ;  /* 0x0000001277777220 */ /* 0x080fe20000410000 */
[-C--:B------:R-:W-:Y:S01]  /*f580*/  FMUL.FTZ R112, R112, R19.reuse ;  /* 0x0000001370707220 */ /* 0x080fe20000410000 */
[----:B------:R-:W-:Y:S01]  /*f590*/  FMUL.FTZ R113, R113, R19 ;  /* 0x0000001371717220 */ /* 0x000fe20000410000 */
[----:B--2---:R-:W-:Y:S01]  /*f5a0*/  HMMA.16816.F32 R88, R4, R24, R88 ;  /* 0x000000180458723c */ /* 0x004fe20000001858 */
[-C--:B------:R-:W-:Y:S01]  /*f5b0*/  FMUL.FTZ R114, R114, R18.reuse ;  /* 0x0000001272727220 */ /* 0x080fe20000410000 */
[----:B------:R-:W-:-:S04]  /*f5c0*/  FMUL.FTZ R115, R115, R18 ;  /* 0x0000001273737220 */ /* 0x000fc80000410000 */
[C---:B------:R-:W-:Y:S06]  /*f5d0*/  HMMA.16816.F32 R92, R4.reuse, R26, R92 ;  /* 0x0000001a045c723c */ /* 0x040fec000000185c */
[C---:B------:R-:W-:Y:S06]  /*f5e0*/  HMMA.16816.F32 R120, R4.reuse, R32, R120 ;  /* 0x000000200478723c */ /* 0x040fec0000001878 */
[----:B------:R-:W-:Y:S06]  /*f5f0*/  HMMA.16816.F32 R52, R4, R34, R124 ;  /* 0x000000220434723c */ /* 0x000fec000000187c */
[----:B------:R-:W-:Y:S06]  /*f600*/  HMMA.16816.F32 R84, R8, R24, R84 ;  /* 0x000000180854723c */ /* 0x000fec0000001854 */
[C---:B-1----:R-:W-:Y:S06]  /*f610*/  HMMA.16816.F32 R104, R4.reuse, R28, R104 ;  /* 0x0000001c0468723c */ /* 0x042fec0000001868 */
[C---:B---3--:R-:W-:Y:S06]  /*f620*/  HMMA.16816.F32 R72, R4.reuse, R20, R72 ;  /* 0x000000140448723c */ /* 0x048fec0000001848 */
[C---:B------:R-:W-:Y:S06]  /*f630*/  HMMA.16816.F32 R76, R4.reuse, R22, R76 ;  /* 0x00000016044c723c */ /* 0x040fec000000184c */
[----:B------:R-:W-:Y:S06]  /*f640*/  HMMA.16816.F32 R108, R4, R30, R108 ;  /* 0x0000001e046c723c */ /* 0x000fec000000186c */
[----:B------:R-:W-:Y:S01]  /*f650*/  HMMA.16816.F32 R68, R8, R20, R68 ;  /* 0x000000140844723c */ /* 0x000fe20000001844 */
[----:B------:R-:W-:-:S04]  /*f660*/  IMAD.WIDE.U32 R4, R191, -0x2daee0ad, RZ ;  /* 0xd2511f53bf047825 */ /* 0x000fc800078e00ff */
[--C-:B------:R-:W-:Y:S01]  /*f670*/  FFMA.FTZ R7, R184, UR38, -R12.reuse ;  /* 0x00000026b8077c23 */ /* 0x100fe2000801080c */
[----:B------:R-:W-:Y:S01]  /*f680*/  FFMA.FTZ R6, R185, UR38, -R12 ;  /* 0x00000026b9067c23 */ /* 0x000fe2000801080c */
[C---:B------:R-:W-:Y:S01]  /*f690*/  HMMA.16816.F32 R180, R8.reuse, R22, R80 ;  /* 0x0000001608b4723c */ /* 0x040fe20000001850 */
[----:B------:R-:W-:Y:S01]  /*f6a0*/  LOP3.LUT R3, R5, UR29, R178, 0x96, !PT ;  /* 0x0000001d05037c12 */ /* 0x000fe2000f8e96b2 */
[----:B------:R1:W-:Y:S01]  /*f6b0*/  MUFU.EX2 R194, R7 ;  /* 0x0000000700c27308 */ /* 0x0003e20000000800 */
[C---:B------:R-:W-:Y:S01]  /*f6c0*/  LOP3.LUT R24, R4.reuse, 0xff, RZ, 0xc0, !PT ;  /* 0x000000ff04187812 */ /* 0x040fe200078ec0ff */
[----:B------:R-:W-:Y:S01]  /*f6d0*/  LDSM.16.MT88.4 R80, [R209+0xb800] ;  /* 0x00b80000d150783b */ /* 0x000fe20000004200 */
[--C-:B------:R-:W-:Y:S01]  /*f6e0*/  SHF.R.U32.HI R21, RZ, 0x10, R4.reuse ;  /* 0x00000010ff157819 */ /* 0x100fe20000011604 */
[C---:B------:R-:W-:Y:S01]  /*f6f0*/  HMMA.16816.F32 R100, R8.reuse, R28, R100 ;  /* 0x0000001c0864723c */ /* 0x040fe20000001864 */
[----:B------:R-:W-:Y:S02]  /*f700*/  LOP3.LUT R22, R4, 0xffff, RZ, 0xc0, !PT ;  /* 0x0000ffff04167812 */ /* 0x000fe400078ec0ff */
[----:B------:R-:W-:Y:S01]  /*f710*/  SHF.R.U32.HI R23, RZ, 0x18, R4 ;  /* 0x00000018ff177819 */ /* 0x000fe20000011604 */
[----:B------:R-:W-:Y:S01]  /*f720*/  IMAD.WIDE.U32 R4, R179, -0x2daee0ad, RZ ;  /* 0xd2511f53b3047825 */ /* 0x000fe200078e00ff */
[----:B------:R-:W-:Y:S01]  /*f730*/  LOP3.LUT R21, R21, 0xff, RZ, 0xc0, !PT ;  /* 0x000000ff15157812 */ /* 0x000fe200078ec0ff */
[----:B------:R-:W-:Y:S01]  /*f740*/  HMMA.16816.F32 R136, R8, R26, R96 ;  /* 0x0000001a0888723c */ /* 0x000fe20000001860 */
[----:B------:R2:W-:Y:S01]  /*f750*/  MUFU.EX2 R191, R6 ;  /* 0x0000000600bf7308 */ /* 0x0005e20000000800 */
[----:B------:R-:W-:Y:S01]  /*f760*/  SHF.R.U32.HI R22, RZ, 0x8, R22 ;  /* 0x00000008ff167819 */ /* 0x000fe20000011616 */
[----:B------:R-:W-:Y:S01]  /*f770*/  LDSM.16.MT88.4 R96, [R211+0xb800] ;  /* 0x00b80000d360783b */ /* 0x000fe20000004200 */
[----:B----4-:R-:W-:-:S02]  /*f780*/  LOP3.LUT R2, R5, UR29, R242, 0x96, !PT ;  /* 0x0000001d05027c12 */ /* 0x010fc4000f8e96f2 */
[C---:B------:R-:W-:Y:S01]  /*f790*/  LOP3.LUT R5, R4.reuse, 0xffff, RZ, 0xc0, !PT ;  /* 0x0000ffff04057812 */ /* 0x040fe200078ec0ff */
[C---:B------:R-:W-:Y:S01]  /*f7a0*/  HMMA.16816.F32 R116, R8.reuse, R32, R116 ;  /* 0x000000200874723c */ /* 0x040fe20000001874 */
[----:B------:R-:W-:Y:S02]  /*f7b0*/  LOP3.LUT R20, R4, 0xff, RZ, 0xc0, !PT ;  /* 0x000000ff04147812 */ /* 0x000fe400078ec0ff */
[--C-:B------:R-:W-:Y:S02]  /*f7c0*/  SHF.R.U32.HI R12, RZ, 0x10, R4.reuse ;  /* 0x00000010ff0c7819 */ /* 0x100fe40000011604 */
[----:B-1----:R-:W-:Y:S01]  /*f7d0*/  SHF.R.U32.HI R7, RZ, 0x18, R4 ;  /* 0x00000018ff077819 */ /* 0x002fe20000011604 */
[----:B------:R-:W-:Y:S01]  /*f7e0*/  FFMA.FTZ R4, R193, UR38, -R13 ;  /* 0x00000026c1047c23 */ /* 0x000fe2000801080d */
[----:B------:R-:W-:Y:S01]  /*f7f0*/  SHF.R.U32.HI R5, RZ, 0x8, R5 ;  /* 0x00000008ff057819 */ /* 0x000fe20000011605 */
[----:B------:R-:W-:Y:S01]  /*f800*/  HMMA.16816.F32 R132, R8, R30, R112 ;  /* 0x0000001e0884723c */ /* 0x000fe20000001870 */
[----:B------:R-:W-:Y:S01]  /*f810*/  PRMT R25, R21, 0x5410, R23 ;  /* 0x0000541015197816 */ /* 0x000fe20000000017 */
[----:B------:R1:W-:Y:S01]  /*f820*/  MUFU.EX2 R185, R4 ;  /* 0x0000000400b97308 */ /* 0x0003e20000000800 */
[----:B------:R-:W-:Y:S01]  /*f830*/  PRMT R28, R20, 0x5410, R5 ;  /* 0x00005410141c7816 */ /* 0x000fe20000000005 */
[----:B--2---:R-:W-:Y:S01]  /*f840*/  FFMA.FTZ R6, R187, UR38, -R13 ;  /* 0x00000026bb067c23 */ /* 0x004fe2000801080d */
[----:B------:R-:W-:Y:S01]  /*f850*/  LOP3.LUT R5, R12, 0xff, RZ, 0xc0, !PT ;  /* 0x000000ff0c057812 */ /* 0x000fe200078ec0ff */
[----:B------:R-:W-:Y:S01]  /*f860*/  FMUL.FTZ R12, R128, R19 ;  /* 0x00000013800c7220 */ /* 0x000fe20000410000 */
[----:B------:R-:W-:Y:S01]  /*f870*/  PRMT R26, R24, 0x5410, R22 ;  /* 0x00005410181a7816 */ /* 0x000fe20000000016 */
[----:B------:R-:W-:Y:S01]  /*f880*/  FFMA.FTZ R22, R140, UR38, -R15 ;  /* 0x000000268c167c23 */ /* 0x000fe2000801080f */
[----:B------:R-:W-:Y:S01]  /*f890*/  PRMT R27, R5, 0x5410, R7 ;  /* 0x00005410051b7816 */ /* 0x000fe20000000007 */
[----:B------:R-:W-:Y:S01]  /*f8a0*/  FFMA.FTZ R5, R186, UR38, -R13 ;  /* 0x00000026ba057c23 */ /* 0x000fe2000801080d */
[----:B------:R2:W-:Y:S01]  /*f8b0*/  MUFU.EX2 R184, R6 ;  /* 0x0000000600b87308 */ /* 0x0005e20000000800 */
[----:B------:R-:W-:Y:S01]  /*f8c0*/  FFMA.FTZ R7, R141, UR38, -R15 ;  /* 0x000000268d077c23 */ /* 0x000fe2000801080f */
[----:B------:R-:W-:Y:S01]  /*f8d0*/  MOV R140, R156 ;  /* 0x0000009c008c7202 */ /* 0x000fe20000000f00 */
[----:B------:R-:W-:Y:S01]  /*f8e0*/  LDSM.16.MT88.4 R112, [R214+0xb800] ;  /* 0x00b80000d670783b */ /* 0x000fe20000004200 */
[----:B------:R-:W-:-:S02]  /*f8f0*/  MOV R141, R175 ;  /* 0x000000af008d7202 */ /* 0x000fc40000000f00 */
[----:B------:R-:W-:Y:S01]  /*f900*/  MOV R187, R48 ;  /* 0x0000003000bb7202 */ /* 0x000fe20000000f00 */
[----:B-1----:R-:W-:Y:S01]  /*f910*/  FFMA.FTZ R4, R190, UR38, -R13 ;  /* 0x00000026be047c23 */ /* 0x002fe2000801080d */
[----:B------:R-:W1:Y:S01]  /*f920*/  MUFU.EX2 R178, R5 ;  /* 0x0000000500b27308 */ /* 0x000e620000000800 */
[----:B------:R-:W-:Y:S01]  /*f930*/  FMUL.FTZ R13, R129, R19 ;  /* 0x00000013810d7220 */ /* 0x000fe20000410000 */
[----:B------:R-:W-:Y:S01]  /*f940*/  MOV R186, R67 ;  /* 0x0000004300ba7202 */ /* 0x000fe20000000f00 */
[----:B------:R-:W-:Y:S01]  /*f950*/  IMAD.MOV.U32 R190, RZ, RZ, R66 ;  /* 0x000000ffffbe7224 */ /* 0x000fe200078e0042 */
[----:B------:R-:W-:Y:S02]  /*f960*/  MOV R242, R64 ;  /* 0x0000004000f27202 */ /* 0x000fe40000000f00 */
[----:B------:R-:W-:Y:S02]  /*f970*/  MOV R193, R65 ;  /* 0x0000004100c17202 */ /* 0x000fe40000000f00 */
[----:B------:R3:W4:Y:S01]  /*f980*/  MUFU.EX2 R179, R4 ;  /* 0x0000000400b37308 */ /* 0x0007220000000800 */
[----:B--2---:R-:W-:Y:S01]  /*f990*/  FFMA.FTZ R6, R176, UR38, -R14 ;  /* 0x00000026b0067c23 */ /* 0x004fe2000801080e */
[----:B------:R-:W-:Y:S01]  /*f9a0*/  IMAD.MOV.U32 R176, RZ, RZ, R172 ;  /* 0x000000ffffb07224 */ /* 0x000fe200078e00ac */
[----:B------:R-:W-:Y:S05]  /*f9b0*/  LDSM.16.MT88.4 R64, [R213+0xa800] ;  /* 0x00a80000d540783b */ /* 0x000fea0000004200 */
[----:B------:R-:W-:Y:S01]  /*f9c0*/  MUFU.EX2 R30, R6 ;  /* 0x00000006001e7308 */ /* 0x000fe20000000800 */
[----:B---3--:R-:W-:-:S04]  /*f9d0*/  LOP3.LUT R4, R3, 0xffff, RZ, 0xc0, !PT ;  /* 0x0000ffff03047812 */ /* 0x008fc800078ec0ff */
[----:B------:R-:W-:Y:S02]  /*f9e0*/  SHF.R.U32.HI R5, RZ, 0x8, R4 ;  /* 0x00000008ff057819 */ /* 0x000fe40000011604 */
[----:B------:R-:W-:-:S04]  /*f9f0*/  LOP3.LUT R4, R3, 0xff, RZ, 0xc0, !PT ;  /* 0x000000ff03047812 */ /* 0x000fc800078ec0ff */
[----:B------:R-:W-:Y:S01]  /*fa00*/  PRMT R23, R4, 0x5410, R5 ;  /* 0x0000541004177816 */ /* 0x000fe20000000005 */
[--C-:B------:R-:W-:Y:S01]  /*fa10*/  FFMA.FTZ R4, R195, UR38, -R14.reuse ;  /* 0x00000026c3047c23 */ /* 0x100fe2000801080e */
[--C-:B------:R-:W-:Y:S02]  /*fa20*/  SHF.R.U32.HI R5, RZ, 0x10, R3.reuse ;  /* 0x00000010ff057819 */ /* 0x100fe40000011603 */
[----:B------:R-:W-:Y:S01]  /*fa30*/  MOV R195, R49 ;  /* 0x0000003100c37202 */ /* 0x000fe20000000f00 */
[----:B------:R2:W-:Y:S02]  /*fa40*/  MUFU.EX2 R33, R4 ;  /* 0x0000000400217308 */ /* 0x0005e40000000800 */
[----:B--2---:R-:W-:Y:S02]  /*fa50*/  SHF.R.U32.HI R4, RZ, 0x18, R3 ;  /* 0x00000018ff047819 */ /* 0x004fe40000011603 */
[----:B------:R-:W-:Y:S01]  /*fa60*/  LOP3.LUT R3, R5, 0xff, RZ, 0xc0, !PT ;  /* 0x000000ff05037812 */ /* 0x000fe200078ec0ff */
[----:B------:R-:W-:Y:S01]  /*fa70*/  FFMA.FTZ R5, R189, UR38, -R14 ;  /* 0x00000026bd057c23 */ /* 0x000fe2000801080e */
[----:B------:R-:W-:-:S02]  /*fa80*/  MOV R189, R50 ;  /* 0x0000003200bd7202 */ /* 0x000fc40000000f00 */
[----:B------:R-:W-:Y:S01]  /*fa90*/  PRMT R21, R3, 0x5410, R4 ;  /* 0x0000541003157816 */ /* 0x000fe20000000004 */
[----:B------:R2:W3:Y:S01]  /*faa0*/  MUFU.EX2 R32, R5 ;  /* 0x0000000500207308 */ /* 0x0004e20000000800 */
[----:B------:R-:W-:-:S04]  /*fab0*/  LOP3.LUT R3, R2, 0xffff, RZ, 0xc0, !PT ;  /* 0x0000ffff02037812 */ /* 0x000fc800078ec0ff */
[----:B------:R-:W-:Y:S02]  /*fac0*/  SHF.R.U32.HI R4, RZ, 0x8, R3 ;  /* 0x00000008ff047819 */ /* 0x000fe40000011603 */
[----:B------:R-:W-:-:S04]  /*fad0*/  LOP3.LUT R3, R2, 0xff, RZ, 0xc0, !PT ;  /* 0x000000ff02037812 */ /* 0x000fc800078ec0ff */
[----:B------:R-:W-:Y:S02]  /*fae0*/  PRMT R20, R3, 0x5410, R4 ;  /* 0x0000541003147816 */ /* 0x000fe40000000004 */
[--C-:B------:R-:W-:Y:S02]  /*faf0*/  SHF.R.U32.HI R3, RZ, 0x10, R2.reuse ;  /* 0x00000010ff037819 */ /* 0x100fe40000011602 */
[----:B------:R-:W-:Y:S02]  /*fb00*/  SHF.R.U32.HI R4, RZ, 0x18, R2 ;  /* 0x00000018ff047819 */ /* 0x000fe40000011602 */
[----:B------:R-:W-:Y:S01]  /*fb10*/  LOP3.LUT R2, R3, 0xff, RZ, 0xc0, !PT ;  /* 0x000000ff03027812 */ /* 0x000fe200078ec0ff */
[----:B--2---:R-:W-:Y:S01]  /*fb20*/  FFMA.FTZ R5, R188, UR38, -R14 ;  /* 0x00000026bc057c23 */ /* 0x004fe2000801080e */
[--C-:B------:R-:W-:Y:S01]  /*fb30*/  FFMA.FTZ R3, R142, UR38, -R15.reuse ;  /* 0x000000268e037c23 */ /* 0x100fe2000801080f */
[-C--:B------:R-:W-:Y:S01]  /*fb40*/  FMUL.FTZ R14, R130, R18.reuse ;  /* 0x00000012820e7220 */ /* 0x080fe20000410000 */
[----:B------:R-:W-:Y:S01]  /*fb50*/  PRMT R24, R2, 0x5410, R4 ;  /* 0x0000541002187816 */ /* 0x000fe20000000004 */
[----:B------:R-:W-:Y:S01]  /*fb60*/  FFMA.FTZ R2, R143, UR38, -R15 ;  /* 0x000000268f027c23 */ /* 0x000fe2000801080f */
[----:B------:R-:W-:Y:S01]  /*fb70*/  FMUL.FTZ R15, R131, R18 ;  /* 0x00000012830f7220 */ /* 0x000fe20000410000 */
[----:B------:R2:W-:Y:S01]  /*fb80*/  MUFU.EX2 R31, R5 ;  /* 0x00000005001f7308 */ /* 0x0005e20000000800 */
[----:B------:R-:W-:-:S02]  /*fb90*/  HSET2.LE.AND R4, R26, R0, PT ;  /* 0x000000001a047233 */ /* 0x000fc40003803000 */
[----:B------:R-:W-:Y:S02]  /*fba0*/  HSET2.LE.AND R6, R20, R0, PT ;  /* 0x0000000014067233 */ /* 0x000fe40003803000 */
[----:B------:R-:W-:Y:S01]  /*fbb0*/  MOV R26, R157 ;  /* 0x0000009d001a7202 */ /* 0x000fe20000000f00 */
[----:B------:R-:W-:Y:S01]  /*fbc0*/  HMMA.16816.F32 R12, R8, R34, R12 ;  /* 0x00000022080c723c */ /* 0x000fe2000000180c */
[----:B------:R-:W-:Y:S01]  /*fbd0*/  MOV R143, R174 ;  /* 0x000000ae008f7202 */ /* 0x000fe20000000f00 */
[----:B------:R1:W-:Y:S01]  /*fbe0*/  MUFU.EX2 R29, R3 ;  /* 0x00000003001d7308 */ /* 0x0003e20000000800 */
[----:B------:R-:W-:Y:S02]  /*fbf0*/  MOV R142, R173 ;  /* 0x000000ad008e7202 */ /* 0x000fe40000000f00 */
[----:B------:R-:W-:Y:S01]  /*fc00*/  MOV R188, R51 ;  /* 0x0000003300bc7202 */ /* 0x000fe20000000f00 */
[----:B------:R-:W-:Y:S01]  /*fc10*/  LDSM.16.MT88.4 R172, [R211+0xa800] ;  /* 0x00a80000d3ac783b */ /* 0x000fe20000004200 */
[----:B------:R-:W-:Y:S01]  /*fc20*/  MOV R34, R159 ;  /* 0x0000009f00227202 */ /* 0x000fe20000000f00 */
[----:B------:R-:W-:-:S02]  /*fc30*/  IMAD.MOV.U32 R35, RZ, RZ, R158 ;  /* 0x000000ffff237224 */ /* 0x000fc400078e009e */
[----:B------:R-:W-:Y:S01]  /*fc40*/  FFMA.FTZ R10, R140, R18, R26 ;  /* 0x000000128c0a7223 */ /* 0x000fe2000001001a */
[----:B------:R3:W-:Y:S01]  /*fc50*/  MUFU.EX2 R9, R7 ;  /* 0x0000000700097308 */ /* 0x0007e20000000800 */
[----:B--2---:R-:W-:Y:S01]  /*fc60*/  HSET2.LE.AND R5, R25, R0, PT ;  /* 0x0000000019057233 */ /* 0x004fe20003803000 */
[----:B------:R-:W-:Y:S01]  /*fc70*/  FFMA.FTZ R11, R35, R19, R34 ;  /* 0x00000013230b7223 */ /* 0x000fe20000010022 */
[----:B------:R-:W-:Y:S01]  /*fc80*/  FADD.FTZ R10, R188, R10 ;  /* 0x0000000abc0a7221 */ /* 0x000fe20000010000 */
[----:B------:R-:W2:Y:S04]  /*fc90*/  LDSM.16.MT88.4 R156, [R209+0xa800] ;  /* 0x00a80000d19c783b */ /* 0x000ea80000004200 */
[----:B------:R5:W5:Y:S01]  /*fca0*/  MUFU.EX2 R25, R2 ;  /* 0x0000000200197308 */ /* 0x000b620000000800 */
[----:B-1----:R-:W-:Y:S01]  /*fcb0*/  F2FP.F16.F32.PACK_AB R3, R184, R178 ;  /* 0x000000b2b803723e */ /* 0x002fe200000000ff */
[----:B------:R-:W1:Y:S03]  /*fcc0*/  LDSM.16.MT88.4 R48, [R214+0xa800] ;  /* 0x00a80000d630783b */ /* 0x000e660000004200 */
[----:B------:R-:W-:-:S02]  /*fcd0*/  LOP3.LUT R131, R5, R3, RZ, 0xc0, !PT ;  /* 0x0000000305837212 */ /* 0x000fc400078ec0ff */
[----:B----4-:R-:W-:Y:S01]  /*fce0*/  F2FP.F16.F32.PACK_AB R5, R179, R185 ;  /* 0x000000b9b305723e */ /* 0x010fe200000000ff */
[----:B------:R-:W4:Y:S01]  /*fcf0*/  MUFU.EX2 R8, R22 ;  /* 0x0000001600087308 */ /* 0x000f220000000800 */
[----:B---3--:R-:W-:Y:S02]  /*fd00*/  F2FP.F16.F32.PACK_AB R7, R32, R33 ;  /* 0x000000212007723e */ /* 0x008fe400000000ff */
[----:B------:R-:W-:Y:S02]  /*fd10*/  F2FP.F16.F32.PACK_AB R3, R192, R238 ;  /* 0x000000eec003723e */ /* 0x000fe400000000ff */
[----:B------:R-:W-:Y:S02]  /*fd20*/  LOP3.LUT R124, R6, R7, RZ, 0xc0, !PT ;  /* 0x00000007067c7212 */ /* 0x000fe400078ec0ff */
[----:B-----5:R-:W-:-:S04]  /*fd30*/  F2FP.F16.F32.PACK_AB R2, R191, R194 ;  /* 0x000000c2bf02723e */ /* 0x020fc800000000ff */
[----:B------:R-:W-:Y:S02]  /*fd40*/  LOP3.LUT R130, R4, R2, RZ, 0xc0, !PT ;  /* 0x0000000204827212 */ /* 0x000fe400078ec0ff */
[--C-:B------:R-:W-:Y:S02]  /*fd50*/  HSET2.LE.AND R4, R21, R0.reuse, PT ;  /* 0x0000000015047233 */ /* 0x100fe40003803000 */
[----:B------:R-:W-:-:S03]  /*fd60*/  HSET2.LE.AND R2, R23, R0, PT ;  /* 0x0000000017027233 */ /* 0x000fc60003803000 */
[----:B------:R-:W-:Y:S02]  /*fd70*/  LOP3.LUT R129, R4, R5, RZ, 0xc0, !PT ;  /* 0x0000000504817212 */ /* 0x000fe400078ec0ff */
[----:B------:R-:W3:Y:S01]  /*fd80*/  LDSM.16.MT88.4 R4, [R213+0xb800] ;  /* 0x00b80000d504783b */ /* 0x000ee20000004200 */
[----:B------:R-:W-:Y:S02]  /*fd90*/  LOP3.LUT R128, R2, R3, RZ, 0xc0, !PT ;  /* 0x0000000302807212 */ /* 0x000fe400078ec0ff */
[----:B------:R-:W-:Y:S02]  /*fda0*/  HSET2.LE.AND R2, R24, R0, PT ;  /* 0x0000000018027233 */ /* 0x000fe40003803000 */
[----:B------:R-:W-:-:S03]  /*fdb0*/  F2FP.F16.F32.PACK_AB R3, R25, R29 ;  /* 0x0000001d1903723e */ /* 0x000fc600000000ff */
[C---:B--2---:R-:W-:Y:S01]  /*fdc0*/  HMMA.16816.F32 R148, R128.reuse, R156, R148 ;  /* 0x0000009c8094723c */ /* 0x044fe20000001894 */
[----:B------:R-:W-:Y:S02]  /*fdd0*/  LOP3.LUT R125, R2, R3, RZ, 0xc0, !PT ;  /* 0x00000003027d7212 */ /* 0x000fe400078ec0ff */
[--C-:B------:R-:W-:Y:S02]  /*fde0*/  HSET2.LE.AND R2, R28, R0.reuse, PT ;  /* 0x000000001c027233 */ /* 0x100fe40003803000 */
[----:B------:R-:W-:Y:S01]  /*fdf0*/  F2FP.F16.F32.PACK_AB R3, R30, R31 ;  /* 0x0000001f1e03723e */ /* 0x000fe200000000ff */
[C---:B------:R-:W-:Y:S03]  /*fe00*/  HMMA.16816.F32 R164, R128.reuse, R172, R164 ;  /* 0x000000ac80a4723c */ /* 0x040fe600000018a4 */
[----:B------:R-:W-:Y:S02]  /*fe10*/  LOP3.LUT R126, R2, R3, RZ, 0xc0, !PT ;  /* 0x00000003027e7212 */ /* 0x000fe400078ec0ff */
[----:B------:R-:W-:Y:S01]  /*fe20*/  HSET2.LE.AND R2, R27, R0, PT ;  /* 0x000000001b027233 */ /* 0x000fe20003803000 */
[----:B-1----:R-:W-:Y:S01]  /*fe30*/  HMMA.16816.F32 R36, R128, R48, R36 ;  /* 0x000000308024723c */ /* 0x002fe20000001824 */
[----:B----4-:R-:W-:-:S04]  /*fe40*/  F2FP.F16.F32.PACK_AB R3, R8, R9 ;  /* 0x000000090803723e */ /* 0x010fc800000000ff */
[----:B------:R-:W-:Y:S01]  /*fe50*/  LOP3.LUT R127, R2, R3, RZ, 0xc0, !PT ;  /* 0x00000003027f7212 */ /* 0x000fe200078ec0ff */
[----:B------:R-:W-:Y:S01]  /*fe60*/  FFMA.FTZ R3, R143, R17, R141 ;  /* 0x000000118f037223 */ /* 0x000fe2000001008d */
[----:B------:R-:W-:Y:S01]  /*fe70*/  FFMA.FTZ R2, R142, R16, R252 ;  /* 0x000000108e027223 */ /* 0x000fe200000100fc */
[----:B------:R-:W-:Y:S03]  /*fe80*/  HMMA.16816.F32 R68, R128, R80, R68 ;  /* 0x000000508044723c */ /* 0x000fe60000001844 */
[----:B------:R-:W-:-:S03]  /*fe90*/  FADD.FTZ R2, R243, R2 ;  /* 0x00000002f3027221 */ /* 0x000fc60000010000 */
[----:B------:R-:W-:Y:S01]  /*fea0*/  HMMA.16816.F32 R144, R124, R156, R144 ;  /* 0x0000009c7c90723c */ /* 0x000fe20000001890 */
[----:B------:R-:W-:-:S04]  /*feb0*/  FADD.FTZ R2, R239, R2 ;  /* 0x00000002ef027221 */ /* 0x000fc80000010000 */
[----:B------:R-:W-:Y:S01]  /*fec0*/  FADD.FTZ R2, R177, R2 ;  /* 0x00000002b1027221 */ /* 0x000fe20000010000 */
[----:B---3--:R-:W-:Y:S03]  /*fed0*/  HMMA.16816.F32 R120, R124, R4, R120 ;  /* 0x000000047c78723c */ /* 0x008fe60000001878 */
[----:B------:R-:W-:-:S03]  /*fee0*/  FADD.FTZ R2, R29, R2 ;  /* 0x000000021d027221 */ /* 0x000fc60000010000 */
[----:B------:R-:W-:Y:S01]  /*fef0*/  HMMA.16816.F32 R116, R128, R4, R116 ;  /* 0x000000048074723c */ /* 0x000fe20000001874 */
[----:B------:R-:W-:-:S04]  /*ff00*/  FADD.FTZ R2, R25, R2 ;  /* 0x0000000219027221 */ /* 0x000fc80000010000 */
        /* <DEDUP_REMOVED lines=25> */
[----:B------:R-:W-:-:S04]  /*100a0*/  FADD.FTZ R238, R30, R5 ;  /* 0x000000051eee7221 */ /* 0x000fc80000010000 */
[----:B------:R1:W-:Y:S01]  /*100b0*/  STL [R1+0x1c], R243 ;  /* 0x00001cf301007387 */ /* 0x0003e20000100800 */
[C---:B------:R-:W-:Y:S03]  /*100c0*/  HMMA.16816.F32 R44, R124.reuse, R50, R44 ;  /* 0x000000327c2c723c */ /* 0x040fe6000000182c */
[----:B------:R1:W-:Y:S03]  /*100d0*/  STL [R1+0x18], R242 ;  /* 0x000018f201007387 */ /* 0x0003e60000100800 */
[C---:B------:R-:W-:Y:S01]  /*100e0*/  HMMA.16816.F32 R56, R124.reuse, R64, R56 ;  /* 0x000000407c38723c */ /* 0x040fe20000001838 */
[----:B------:R1:W-:Y:S04]  /*100f0*/  STL [R1+0x20], R238 ;  /* 0x000020ee01007387 */ /* 0x0003e80000100800 */
[----:B------:R1:W-:Y:S01]  /*10100*/  STL [R1+0x24], R239 ;  /* 0x000024ef01007387 */ /* 0x0003e20000100800 */
        /* <DEDUP_REMOVED lines=22> */
[----:B------:R-:W-:Y:S01]  /*10270*/  MOV R134, R233 ;  /* 0x000000e900867202 */ /* 0x000fe20000000f00 */
[----:B------:R-:W-:-:S05]  /*10280*/  NOP ;  /* 0x0000000000007918 */ /* 0x000fca0000000000 */
[----:B-1----:R-:W-:-:S15]  /*10290*/  @!P0 BRA `(.L_x_2311) ;  /* 0x00000034004c8947 */ /* 0x002fde0003800000 */
[----:B------:R-:W2:Y:S01]  /*102a0*/  LDL R250, [R1+0x74] ;  /* 0x0000740001fa7983 */ /* 0x000ea20000100800 */
[----:B------:R-:W-:-:S04]  /*102b0*/  DEPBAR.LE SB0, 0x0 ;  /* 0x000080000000791a */ /* 0x000fc80000000000 */
[----:B------:R-:W3:Y:S01]  /*102c0*/  LDL R251, [R1+0x38] ;  /* 0x0000380001fb7983 */ /* 0x000ee20000100800 */
[----:B------:R-:W-:Y:S02]  /*102d0*/  IMAD.U32 R6, RZ, RZ, UR10 ;  /* 0x0000000aff067e24 */ /* 0x000fe4000f8e00ff */
[----:B------:R-:W-:Y:S01]  /*102e0*/  IMAD.U32 R2, RZ, RZ, UR10 ;  /* 0x0000000aff027e24 */ /* 0x000fe2000f8e00ff */
[----:B------:R-:W-:Y:S01]  /*102f0*/  BAR.SYNC.DEFER_BLOCKING 0x0 ;  /* 0x0000000000007b1d */ /* 0x000fe20000010000 */
[C---:B------:R-:W-:Y:S02]  /*10300*/  IADD3 R8, P5, R240.reuse, -UR10, RZ ;  /* 0x8000000af0087c10 */ /* 0x040fe4000ffbe0ff */
[----:B------:R-:W-:Y:S02]  /*10310*/  IADD3 R6, P4, P3, R240, 0x80, -R6 ;  /* 0x00000080f0067810 */ /* 0x000fe40007b9e806 */
[C---:B------:R-:W-:Y:S02]  /*10320*/  IADD3 R4, P2, R234.reuse, -UR10, RZ ;  /* 0x8000000aea047c10 */ /* 0x040fe4000ff5e0ff */
[----:B------:R-:W-:Y:S01]  /*10330*/  IADD3 R2, P1, P0, R234, 0x80, -R2 ;  /* 0x00000080ea027810 */ /* 0x000fe2000783e802 */
[----:B------:R-:W4:Y:S01]  /*10340*/  LDL R249, [R1+0x70] ;  /* 0x0000700001f97983 */ /* 0x000f220000100800 */
[----:B------:R-:W-:-:S02]  /*10350*/  IADD3.X R9, R241, ~UR11, RZ, P5, !PT ;  /* 0x8000000bf1097c10 */ /* 0x000fc4000affe4ff */
[----:B------:R-:W-:Y:S02]  /*10360*/  IADD3.X R7, R241, ~UR11, RZ, P4, P3 ;  /* 0x8000000bf1077c10 */ /* 0x000fe4000a7e64ff */
        /* <DEDUP_REMOVED lines=9> */
[----:B------:R-:W-:Y:S04]  /*10400*/  LDSM.16.M88.4 R24, [R208+0x8000] ;  /* 0x00800000d018783b */ /* 0x000fe80000000200 */
[----:B------:R-:W-:Y:S04]  /*10410*/  LDSM.16.M88.4 R20, [R208+0x8800] ;  /* 0x00880000d014783b */ /* 0x000fe80000000200 */
[----:B------:R-:W-:Y:S04]  /*10420*/  LDSM.16.M88.4 R28, [R219] ;  /* 0x00000000db1c783b */ /* 0x000fe80000000200 */
[----:B-1----:R-:W1:Y:S04]  /*10430*/  LDSM.16.M88.4 R8, [R210] ;  /* 0x00000000d208783b */ /* 0x002e680000000200 */
[----:B------:R-:W-:Y:S04]  /*10440*/  LDSM.16.M88.4 R12, [R212+0x2000] ;  /* 0x00200000d40c783b */ /* 0x000fe80000000200 */
[----:B-----5:R-:W5:Y:S04]  /*10450*/  LDSM.16.M88.4 R4, [R210+0x2000] ;  /* 0x00200000d204783b */ /* 0x020f680000000200 */
[----:B------:R-:W5:Y:S04]  /*10460*/  LDSM.16.M88.4 R32, [R222] ;  /* 0x00000000de20783b */ /* 0x000f680000000200 */
[----:B------:R-:W5:Y:S01]  /*10470*/  LDSM.16.M88.4 R16, [R212] ;  /* 0x00000000d410783b */ /* 0x000f620000000200 */
[----:B------:R-:W-:Y:S01]  /*10480*/  UIADD3 UR32, UR37, -0x5, URZ ;  /* 0xfffffffb25207890 */ /* 0x000fe2000fffe03f */
[----:B------:R-:W-:-:S02]  /*10490*/  IMAD.U32 R2, RZ, RZ, UR35 ;  /* 0x00000023ff027e24 */ /* 0x000fc4000f8e00ff */
[----:B------:R-:W0:Y:S01]  /*104a0*/  LDGDEPBAR ;  /* 0x00000000000079af */ /* 0x000e220000000000 */
[----:B-1----:R-:W-:Y:S06]  /*104b0*/  HMMA.16816.F32 R184, R8, R24, RZ ;  /* 0x0000001808b8723c */ /* 0x002fec00000018ff */
[C---:B-----5:R-:W-:Y:S06]  /*104c0*/  HMMA.16816.F32 R180, R4.reuse, R26, RZ ;  /* 0x0000001a04b4723c */ /* 0x060fec00000018ff */
[C---:B------:R-:W-:Y:S06]  /*104d0*/  HMMA.16816.F32 R136, R4.reuse, R24, RZ ;  /* 0x000000180488723c */ /* 0x040fec00000018ff */
[C---:B------:R-:W-:Y:S06]  /*104e0*/  HMMA.16816.F32 R132, R4.reuse, R20, RZ ;  /* 0x000000140484723c */ /* 0x040fec00000018ff */
[----:B------:R-:W-:Y:S01]  /*104f0*/  HMMA.16816.F32 R176, R4, R22, RZ ;  /* 0x0000001604b0723c */ /* 0x000fe200000018ff */
[----:B------:R-:W-:Y:S05]  /*10500*/  LDSM.16.M88.4 R4, [R218+0x2000] ;  /* 0x00200000da04783b */ /* 0x000fea0000000200 */
[C---:B------:R-:W-:Y:S01]  /*10510*/  HMMA.16816.F32 R192, R8.reuse, R26, RZ ;  /* 0x0000001a08c0723c */ /* 0x040fe200000018ff */
[----:B------:R-:W1:Y:S05]  /*10520*/  LDSM.16.M88.4 R24, [R216+0x8000] ;  /* 0x00800000d818783b */ /* 0x000e6a0000000200 */
[C---:B------:R-:W-:Y:S06]  /*10530*/  HMMA.16816.F32 R140, R8.reuse, R20, RZ ;  /* 0x00000014088c723c */ /* 0x040fec00000018ff */
[----:B------:R-:W-:Y:S01]  /*10540*/  HMMA.16816.F32 R188, R8, R22, RZ ;  /* 0x0000001608bc723c */ /* 0x000fe200000018ff */
[----:B------:R-:W5:Y:S04]  /*10550*/  LDSM.16.M88.4 R20, [R216+0x8800] ;  /* 0x00880000d814783b */ /* 0x000f680000000200 */
[----:B------:R-:W5:Y:S01]  /*10560*/  LDSM.16.M88.4 R8, [R218] ;  /* 0x00000000da08783b */ /* 0x000f620000000200 */
[C---:B------:R-:W-:Y:S06]  /*10570*/  HMMA.16816.F32 R180, R12.reuse, R30, R180 ;  /* 0x0000001e0cb4723c */ /* 0x040fec00000018b4 */
[C---:B------:R-:W-:Y:S01]  /*10580*/  HMMA.16816.F32 R200, R12.reuse, R28, R136 ;  /* 0x0000001c0cc8723c */ /* 0x040fe20000001888 */
[----:B------:R-:W-:Y:S05]  /*10590*/  LDSM.16.M88.4 R136, [R215] ;  /* 0x00000000d788783b */ /* 0x000fea0000000200 */
[C---:B------:R-:W-:Y:S01]  /*105a0*/  HMMA.16816.F32 R204, R12.reuse, R32, R132 ;  /* 0x000000200ccc723c */ /* 0x040fe20000001884 */
[----:B------:R-:W-:Y:S05]  /*105b0*/  LDSM.16.M88.4 R132, [R215+0x800] ;  /* 0x00080000d784783b */ /* 0x000fea0000000200 */
[----:B------:R-:W-:Y:S01]  /*105c0*/  HMMA.16816.F32 R196, R12, R34, R176 ;  /* 0x000000220cc4723c */ /* 0x000fe200000018b0 */
[----:B------:R-:W5:Y:S05]  /*105d0*/  LDSM.16.M88.4 R12, [R217+0x2000] ;  /* 0x00200000d90c783b */ /* 0x000f6a0000000200 */
[C---:B------:R-:W-:Y:S06]  /*105e0*/  HMMA.16816.F32 R176, R16.reuse, R32, R140 ;  /* 0x0000002010b0723c */ /* 0x040fec000000188c */
[C---:B------:R-:W-:Y:S06]  /*105f0*/  HMMA.16816.F32 R184, R16.reuse, R28, R184 ;  /* 0x0000001c10b8723c */ /* 0x040fec00000018b8 */
[C---:B------:R-:W-:Y:S06]  /*10600*/  HMMA.16816.F32 R140, R16.reuse, R30, R192 ;  /* 0x0000001e108c723c */ /* 0x040fec00000018c0 */
[----:B------:R-:W-:Y:S06]  /*10610*/  HMMA.16816.F32 R32, R16, R34, R188 ;  /* 0x000000221020723c */ /* 0x000fec00000018bc */
[C---:B-1----:R-:W-:Y:S06]  /*10620*/  HMMA.16816.F32 R28, R4.reuse, R26, R180 ;  /* 0x0000001a041c723c */ /* 0x042fec00000018b4 */
[C---:B-----5:R-:W-:Y:S06]  /*10630*/  HMMA.16816.F32 R180, R4.reuse, R20, R204 ;  /* 0x0000001404b4723c */ /* 0x060fec00000018cc */
[-C--:B------:R-:W-:Y:S06]  /*10640*/  HMMA.16816.F32 R16, R4, R24.reuse, R200 ;  /* 0x000000180410723c */ /* 0x080fec00000018c8 */
[C---:B------:R-:W-:Y:S06]  /*10650*/  HMMA.16816.F32 R200, R8.reuse, R24, R184 ;  /* 0x0000001808c8723c */ /* 0x040fec00000018b8 */
[C---:B------:R-:W-:Y:S06]  /*10660*/  HMMA.16816.F32 R140, R8.reuse, R26, R140 ;  /* 0x0000001a088c723c */ /* 0x040fec000000188c */
[C---:B------:R-:W-:Y:S06]  /*10670*/  HMMA.16816.F32 R192, R8.reuse, R20, R176 ;  /* 0x0000001408c0723c */ /* 0x040fec00000018b0 */
[-C--:B------:R-:W-:Y:S01]  /*10680*/  HMMA.16816.F32 R188, R8, R22.reuse, R32 ;  /* 0x0000001608bc723c */ /* 0x080fe20000001820 */
[----:B------:R-:W1:Y:S04]  /*10690*/  LDSM.16.M88.4 R8, [R217] ;  /* 0x00000000d908783b */ /* 0x000e680000000200 */
[----:B------:R-:W-:Y:S01]  /*106a0*/  LDSM.16.M88.4 R32, [R208+0x9800] ;  /* 0x00980000d020783b */ /* 0x000fe20000000200 */
[----:B------:R-:W-:Y:S03]  /*106b0*/  HMMA.16816.F32 R196, R4, R22, R196 ;  /* 0x0000001604c4723c */ /* 0x000fe600000018c4 */
[----:B------:R-:W-:Y:S03]  /*106c0*/  LDSM.16.M88.4 R4, [R210+0x6000] ;  /* 0x00600000d204783b */ /* 0x000fe60000000200 */
[C---:B------:R-:W-:Y:S01]  /*106d0*/  HMMA.16816.F32 R24, R12.reuse, R138, R28 ;  /* 0x0000008a0c18723c */ /* 0x040fe2000000181c */
[----:B------:R-:W5:Y:S05]  /*106e0*/  LDSM.16.M88.4 R28, [R208+0x9000] ;  /* 0x00900000d01c783b */ /* 0x000f6a0000000200 */
[C---:B------:R-:W-:Y:S06]  /*106f0*/  HMMA.16816.F32 R20, R12.reuse, R132, R180 ;  /* 0x000000840c14723c */ /* 0x040fec00000018b4 */
[C---:B------:R-:W-:Y:S01]  /*10700*/  HMMA.16816.F32 R184, R12.reuse, R136, R16 ;  /* 0x000000880cb8723c */ /* 0x040fe20000001810 */
[----:B------:R-:W2:Y:S05]  /*10710*/  LDSM.16.M88.4 R16, [R210+0x4000] ;  /* 0x00400000d210783b */ /* 0x000eaa0000000200 */
[----:B------:R-:W-:Y:S06]  /*10720*/  HMMA.16816.F32 R12, R12, R134, R196 ;  /* 0x000000860c0c723c */ /* 0x000fec00000018c4 */
[C---:B-1----:R-:W-:Y:S06]  /*10730*/  HMMA.16816.F32 R176, R8.reuse, R136, R200 ;  /* 0x0000008808b0723c */ /* 0x042fec00000018c8 */
[C---:B------:R-:W-:Y:S06]  /*10740*/  HMMA.16816.F32 R140, R8.reuse, R138, R140 ;  /* 0x0000008a088c723c */ /* 0x040fec000000188c */
[C---:B------:R-:W-:Y:S06]  /*10750*/  HMMA.16816.F32 R136, R8.reuse, R132, R192 ;  /* 0x000000840888723c */ /* 0x040fec00000018c0 */
[----:B------:R-:W-:Y:S01]  /*10760*/  HMMA.16816.F32 R132, R8, R134, R188 ;  /* 0x000000860884723c */ /* 0x000fe200000018bc */
[----:B------:R-:W-:Y:S05]  /*10770*/  LDSM.16.M88.4 R8, [R212+0x6000] ;  /* 0x00600000d408783b */ /* 0x000fea0000000200 */
[C---:B-----5:R-:W-:Y:S01]  /*10780*/  HMMA.16816.F32 R196, R4.reuse, R30, R24 ;  /* 0x0000001e04c4723c */ /* 0x060fe20000001818 */
[----:B------:R-:W1:Y:S05]  /*10790*/  LDSM.16.M88.4 R24, [R221] ;  /* 0x00000000dd18783b */ /* 0x000e6a0000000200 */
[C---:B------:R-:W-:Y:S01]  /*107a0*/  HMMA.16816.F32 R192, R4.reuse, R32, R20 ;  /* 0x0000002004c0723c */ /* 0x040fe20000001814 */
[----:B------:R-:W5:Y:S05]  /*107b0*/  LDSM.16.M88.4 R20, [R220] ;  /* 0x00000000dc14783b */ /* 0x000f6a0000000200 */
[C---:B------:R-:W-:Y:S06]  /*107c0*/  HMMA.16816.F32 R200, R4.reuse, R28, R184 ;  /* 0x0000001c04c8723c */ /* 0x040fec00000018b8 */
[----:B------:R-:W-:Y:S01]  /*107d0*/  HMMA.16816.F32 R188, R4, R34, R12 ;  /* 0x0000002204bc723c */ /* 0x000fe2000000180c */
[----:B------:R-:W3:Y:S04]  /*107e0*/  LDSM.16.M88.4 R12, [R212+0x4000] ;  /* 0x00400000d40c783b */ /* 0x000ee80000000200 */
[----:B------:R-:W-:Y:S01]  /*107f0*/  LDSM.16.M88.4 R4, [R218+0x6000] ;  /* 0x00600000da04783b */ /* 0x000fe20000000200 */
[C---:B--2---:R-:W-:Y:S06]  /*10800*/  HMMA.16816.F32 R184, R16.reuse, R28, R176 ;  /* 0x0000001c10b8723c */ /* 0x044fec00000018b0 */
[C---:B------:R-:W-:Y:S01]  /*10810*/  HMMA.16816.F32 R180, R16.reuse, R30, R140 ;  /* 0x0000001e10b4723c */ /* 0x040fe2000000188c */
[----:B------:R-:W-:Y:S05]  /*10820*/  LDSM.16.M88.4 R28, [R216+0x9800] ;  /* 0x00980000d81c783b */ /* 0x000fea0000000200 */
[C---:B------:R-:W-:Y:S06]  /*10830*/  HMMA.16816.F32 R176, R16.reuse, R32, R136 ;  /* 0x0000002010b0723c */ /* 0x040fec0000001888 */
[----:B------:R-:W-:Y:S01]  /*10840*/  HMMA.16816.F32 R16, R16, R34, R132 ;  /* 0x000000221010723c */ /* 0x000fe20000001884 */
[----:B------:R-:W2:Y:S05]  /*10850*/  LDSM.16.M88.4 R32, [R216+0x9000] ;  /* 0x00900000d820783b */ /* 0x000eaa0000000200 */
[C---:B-1----:R-:W-:Y:S06]  /*10860*/  HMMA.16816.F32 R140, R8.reuse, R24, R200 ;  /* 0x00000018088c723c */ /* 0x042fec00000018c8 */
[C---:B------:R-:W-:Y:S06]  /*10870*/  HMMA.16816.F32 R136, R8.reuse, R26, R196 ;  /* 0x0000001a0888723c */ /* 0x040fec00000018c4 */
[C---:B-----5:R-:W-:Y:S06]  /*10880*/  HMMA.16816.F32 R132, R8.reuse, R20, R192 ;  /* 0x000000140884723c */ /* 0x060fec00000018c0 */
[----:B------:R-:W-:Y:S06]  /*10890*/  HMMA.16816.F32 R8, R8, R22, R188 ;  /* 0x000000160808723c */ /* 0x000fec00000018bc */
[C---:B---3--:R-:W-:Y:S06]  /*108a0*/  HMMA.16816.F32 R192, R12.reuse, R26, R180 ;  /* 0x0000001a0cc0723c */ /* 0x048fec00000018b4 */
[C---:B------:R-:W-:Y:S06]  /*108b0*/  HMMA.16816.F32 R180, R12.reuse, R20, R176 ;  /* 0x000000140cb4723c */ /* 0x040fec00000018b0 */
[C---:B------:R-:W-:Y:S06]  /*108c0*/  HMMA.16816.F32 R196, R12.reuse, R24, R184 ;  /* 0x000000180cc4723c */ /* 0x040fec00000018b8 */
[----:B------:R-:W-:Y:S01]  /*108d0*/  HMMA.16816.F32 R188, R12, R22, R16 ;  /* 0x000000160cbc723c */ /* 0x000fe20000001810 */
[----:B------:R-:W1:Y:S04]  /*108e0*/  LDSM.16.M88.4 R12, [R218+0x4000] ;  /* 0x00400000da0c783b */ /* 0x000e680000000200 */
[----:B------:R-:W-:Y:S01]  /*108f0*/  LDSM.16.M88.4 R16, [R215+0x1000] ;  /* 0x00100000d710783b */ /* 0x000fe20000000200 */
[C---:B--2---:R-:W-:Y:S03]  /*10900*/  HMMA.16816.F32 R176, R4.reuse, R34, R136 ;  /* 0x0000002204b0723c */ /* 0x044fe60000001888 */
[----:B------:R-:W-:Y:S03]  /*10910*/  LDSM.16.M88.4 R20, [R215+0x1800] ;  /* 0x00180000d714783b */ /* 0x000fe60000000200 */
[C---:B------:R-:W-:Y:S06]  /*10920*/  HMMA.16816.F32 R184, R4.reuse, R32, R140 ;  /* 0x0000002004b8723c */ /* 0x040fec000000188c */
[C---:B------:R-:W-:Y:S06]  /*10930*/  HMMA.16816.F32 R136, R4.reuse, R28, R132 ;  /* 0x0000001c0488723c */ /* 0x040fec0000001884 */
[----:B------:R-:W-:Y:S01]  /*10940*/  HMMA.16816.F32 R24, R4, R30, R8 ;  /* 0x0000001e0418723c */ /* 0x000fe20000001808 */
[----:B------:R-:W2:Y:S04]  /*10950*/  LDSM.16.M88.4 R4, [R217+0x6000] ;  /* 0x00600000d904783b */ /* 0x000ea80000000200 */
[----:B------:R-:W3:Y:S01]  /*10960*/  LDSM.16.M88.4 R8, [R217+0x4000] ;  /* 0x00400000d908783b */ /* 0x000ee20000000200 */
[----:B------:R-:W-:Y:S01]  /*10970*/  IMAD.U32 R3, RZ, RZ, UR32 ;  /* 0x00000020ff037e24 */ /* 0x000fe2000f8e00ff */
[----:B------:R-:W-:Y:S01]  /*10980*/  UISETP.GT.AND UP0, UPT, UR32, UR23, UPT ;  /* 0x000000172000728c */ /* 0x000fe2000bf04270 */
[----:B------:R-:W-:-:S04]  /*10990*/  DEPBAR.LE SB0, 0x0 ;  /* 0x000080000000791a */ /* 0x000fc80000000000 */
[C---:B-1----:R-:W-:Y:S06]  /*109a0*/  HMMA.16816.F32 R140, R12.reuse, R30, R188 ;  /* 0x0000001e0c8c723c */ /* 0x042fec00000018bc */
[C---:B------:R-:W-:Y:S06]  /*109b0*/  HMMA.16816.F32 R132, R12.reuse, R32, R196 ;  /* 0x000000200c84723c */ /* 0x040fec00000018c4 */
[----:B------:R-:W-:Y:S06]  /*109c0*/  HMMA.16816.F32 R32, R12, R34, R192 ;  /* 0x000000220c20723c */ /* 0x000fec00000018c0 */
[C---:B--2---:R-:W-:Y:S07]  /*109d0*/  HMMA.16816.F32 R188, R4.reuse, R18, R176 ;  /* 0x0000001204bc723c */ /* 0x044fee00000018b0 */
[----:B------:R-:W-:Y:S01]  /*109e0*/  IMAD.WIDE.U32 R176, R250, -0x326172a9, RZ ;  /* 0xcd9e8d57fab07825 */ /* 0x000fe200078e00ff */
[C---:B------:R-:W-:Y:S06]  /*109f0*/  HMMA.16816.F32 R184, R4.reuse, R16, R184 ;  /* 0x0000001004b8723c */ /* 0x040fec00000018b8 */
[C---:B------:R-:W-:Y:S06]  /*10a00*/  HMMA.16816.F32 R196, R4.reuse, R20, R136 ;  /* 0x0000001404c4723c */ /* 0x040fec0000001888 */
[----:B------:R-:W-:Y:S07]  /*10a10*/  HMMA.16816.F32 R192, R4, R22, R24 ;  /* 0x0000001604c0723c */ /* 0x000fee0000001818 */
[----:B------:R-:W-:-:S02]  /*10a20*/  LOP3.LUT R4, R177, R251, RZ, 0x3c, !PT ;  /* 0x000000fbb1047212 */ /* 0x000fc400078e3cff */
[----:B------:R-:W1:Y:S01]  /*10a30*/  S2R R251, SR_TID.X ;  /* 0x0000000000fb7919 */ /* 0x000e620000002100 */
[----:B------:R-:W-:Y:S07]  /*10a40*/  HMMA.16816.F32 R180, R12, R28, R180 ;  /* 0x0000001c0cb4723c */ /* 0x000fee00000018b4 */
[----:B----4-:R-:W-:Y:S01]  /*10a50*/  IMAD.WIDE.U32 R14, R249, -0x2daee0ad, RZ ;  /* 0xd2511f53f90e7825 */ /* 0x010fe200078e00ff */
[----:B---3--:R-:W-:Y:S04]  /*10a60*/  HMMA.16816.F32 R28, R8, R16, R132 ;  /* 0x00000010081c723c */ /* 0x008fe80000001884 */
[----:B------:R-:W-:-:S02]  /*10a70*/  LOP3.LUT R2, R15, UR32, R2, 0x96, !PT ;  /* 0x000000200f027c12 */ /* 0x000fc4000f8e9602 */
[----:B------:R-:W-:Y:S03]  /*10a80*/  HMMA.16816.F32 R132, R8, R18, R32 ;  /* 0x000000120884723c */ /* 0x000fe60000001820 */
[----:B------:R-:W-:-:S04]  /*10a90*/  IMAD.WIDE.U32 R12, R2, -0x326172a9, RZ ;  /* 0xcd9e8d57020c7825 */ /* 0x000fc800078e00ff */
[----:B-1----:R-:W-:-:S05]  /*10aa0*/  IMAD.SHL.U32 R251, R251, 0x2, RZ ;  /* 0x00000002fbfb7824 */ /* 0x002fca00078e00ff */
[----:B------:R-:W-:-:S05]  /*10ab0*/  LOP3.LUT R251, R251, 0x6, RZ, 0xc0, !PT ;  /* 0x00000006fbfb7812 */ /* 0x000fca00078ec0ff */
[----:B------:R-:W-:-:S04]  /*10ac0*/  IMAD R2, R3, 0x20, R251 ;  /* 0x0000002003027824 */ /* 0x000fc800078e02fb */
[C---:B------:R-:W-:Y:S01]  /*10ad0*/  VIADD R3, R2.reuse, 0x1 ;  /* 0x0000000102037836 */ /* 0x040fe20000000000 */
[C---:B------:R-:W-:Y:S01]  /*10ae0*/  ISETP.GE.AND P5, PT, R2.reuse, R229, PT ;  /* 0x000000e50200720c */ /* 0x040fe20003fa6270 */
[----:B------:R-:W-:Y:S01]  /*10af0*/  HMMA.16816.F32 R32, R8, R20, R180 ;  /* 0x000000140820723c */ /* 0x000fe200000018b4 */
[CC--:B------:R-:W-:Y:S02]  /*10b00*/  ISETP.GE.AND P2, PT, R2.reuse, R228.reuse, PT ;  /* 0x000000e40200720c */ /* 0x0c0fe40003f46270 */
[C---:B------:R-:W-:Y:S01]  /*10b10*/  ISETP.GE.AND P0, PT, R3.reuse, R228, PT ;  /* 0x000000e40300720c */ /* 0x040fe20003f06270 */
[C---:B------:R-:W-:Y:S01]  /*10b20*/  VIADD R6, R2.reuse, 0x9 ;  /* 0x0000000902067836 */ /* 0x040fe20000000000 */
[C---:B------:R-:W-:Y:S02]  /*10b30*/  ISETP.LT.OR P5, PT, R2.reuse, R225, P5 ;  /* 0x000000e10200720c */ /* 0x040fe40002fa1670 */
[-C--:B------:R-:W-:Y:S01]  /*10b40*/  ISETP.LT.OR P0, PT, R3, R224.reuse, P0 ;  /* 0x000000e00300720c */ /* 0x080fe20000701670 */
[C---:B------:R-:W-:Y:S01]  /*10b50*/  VIADD R7, R2.reuse, 0x8 ;  /* 0x0000000802077836 */ /* 0x040fe20000000000 */
[----:B------:R-:W-:-:S02]  /*10b60*/  ISETP.LT.OR P2, PT, R2, R224, P2 ;  /* 0x000000e00200720c */ /* 0x000fc40001741670 */
[----:B------:R-:W-:Y:S02]  /*10b70*/  FSEL R26, R31, -INF , !P0 ;  /* 0xff8000001f1a7808 */ /* 0x000fe40004000000 */
[----:B------:R-:W-:Y:S01]  /*10b80*/  ISETP.GE.AND P0, PT, R6, R228, PT ;  /* 0x000000e40600720c */ /* 0x000fe20003f06270 */
[----:B------:R-:W-:Y:S01]  /*10b90*/  HMMA.16816.F32 R136, R8, R22, R140 ;  /* 0x000000160888723c */ /* 0x000fe2000000188c */
[-C--:B------:R-:W-:Y:S02]  /*10ba0*/  ISETP.GE.AND P3, PT, R3, R229.reuse, PT ;  /* 0x000000e50300720c */ /* 0x080fe40003f66270 */
[----:B------:R-:W-:Y:S02]  /*10bb0*/  FSEL R15, R28, -INF , !P5 ;  /* 0xff8000001c0f7808 */ /* 0x000fe40006800000 */
[----:B------:R-:W-:Y:S01]  /*10bc0*/  FSEL R18, R30, -INF , !P2 ;  /* 0xff8000001e127808 */ /* 0x000fe20005000000 */
[----:B------:R-:W-:Y:S01]  /*10bd0*/  IMAD.WIDE.U32 R24, R4, -0x2daee0ad, RZ ;  /* 0xd2511f5304187825 */ /* 0x000fe200078e00ff */
[----:B------:R-:W-:-:S02]  /*10be0*/  ISETP.GE.AND P5, PT, R7, R229, PT ;  /* 0x000000e50700720c */ /* 0x000fc40003fa6270 */
[----:B------:R-:W-:Y:S01]  /*10bf0*/  ISETP.GE.AND P2, PT, R7, R228, PT ;  /* 0x000000e40700720c */ /* 0x000fe20003f46270 */
[----:B------:R-:W-:Y:S01]  /*10c00*/  VIADD R4, R2, 0x11 ;  /* 0x0000001102047836 */ /* 0x000fe20000000000 */
[-C--:B------:R-:W-:Y:S01]  /*10c10*/  ISETP.LT.OR P0, PT, R6, R224.reuse, P0 ;  /* 0x000000e00600720c */ /* 0x080fe20000701670 */
[----:B------:R-:W-:Y:S01]  /*10c20*/  VIADD R5, R2, 0x10 ;  /* 0x0000001002057836 */ /* 0x000fe20000000000 */
[-C--:B------:R-:W-:Y:S02]  /*10c30*/  ISETP.LT.OR P3, PT, R3, R225.reuse, P3 ;  /* 0x000000e10300720c */ /* 0x080fe40001f61670 */
[C---:B------:R-:W-:Y:S02]  /*10c40*/  ISETP.LT.OR P5, PT, R7.reuse, R225, P5 ;  /* 0x000000e10700720c */ /* 0x040fe40002fa1670 */
[----:B------:R-:W-:Y:S02]  /*10c50*/  ISETP.LT.OR P2, PT, R7, R224, P2 ;  /* 0x000000e00700720c */ /* 0x000fe40001741670 */
[----:B------:R-:W-:-:S02]  /*10c60*/  ISETP.GE.AND P4, PT, R3, R231, PT ;  /* 0x000000e70300720c */ /* 0x000fc40003f86270 */
[----:B------:R-:W-:Y:S02]  /*10c70*/  ISETP.GE.AND P1, PT, R3, R230, PT ;  /* 0x000000e60300720c */ /* 0x000fe40003f26270 */
[----:B------:R-:W-:Y:S02]  /*10c80*/  FSEL R30, R135, -INF , !P0 ;  /* 0xff800000871e7808 */ /* 0x000fe40004000000 */
[----:B------:R-:W-:Y:S02]  /*10c90*/  FSEL R16, R29, -INF , !P3 ;  /* 0xff8000001d107808 */ /* 0x000fe40005800000 */
[----:B------:R-:W-:Y:S02]  /*10ca0*/  ISETP.GE.AND P0, PT, R4, R228, PT ;  /* 0x000000e40400720c */ /* 0x000fe40003f06270 */
[----:B------:R-:W-:Y:S02]  /*10cb0*/  FSEL R20, R132, -INF , !P5 ;  /* 0xff80000084147808 */ /* 0x000fe40006800000 */
[----:B------:R-:W-:-:S02]  /*10cc0*/  FSEL R29, R134, -INF , !P2 ;  /* 0xff800000861d7808 */ /* 0x000fc40005000000 */
[C---:B------:R-:W-:Y:S02]  /*10cd0*/  ISETP.GE.AND P5, PT, R5.reuse, R229, PT ;  /* 0x000000e50500720c */ /* 0x040fe40003fa6270 */
[----:B------:R-:W-:Y:S02]  /*10ce0*/  ISETP.GE.AND P2, PT, R5, R228, PT ;  /* 0x000000e40500720c */ /* 0x000fe40003f46270 */
[C---:B------:R-:W-:Y:S02]  /*10cf0*/  ISETP.LT.OR P4, PT, R3.reuse, R227, P4 ;  /* 0x000000e30300720c */ /* 0x040fe40002781670 */
[----:B------:R-:W-:Y:S01]  /*10d00*/  ISETP.LT.OR P1, PT, R3, R226, P1 ;  /* 0x000000e20300720c */ /* 0x000fe20000f21670 */
[----:B------:R-:W-:Y:S01]  /*10d10*/  VIADD R3, R2, 0x18 ;  /* 0x0000001802037836 */ /* 0x000fe20000000000 */
[----:B------:R-:W-:Y:S02]  /*10d20*/  ISETP.GE.AND P3, PT, R6, R229, PT ;  /* 0x000000e50600720c */ /* 0x000fe40003f66270 */
[----:B------:R-:W-:-:S02]  /*10d30*/  ISETP.LT.OR P0, PT, R4, R224, P0 ;  /* 0x000000e00400720c */ /* 0x000fc40000701670 */
[----:B------:R-:W-:Y:S02]  /*10d40*/  FMNMX.FTZ R8, R237, R15, !PT ;  /* 0x0000000fed087209 */ /* 0x000fe40007810000 */
[CC--:B------:R-:W-:Y:S02]  /*10d50*/  ISETP.LT.OR P5, PT, R5.reuse, R225.reuse, P5 ;  /* 0x000000e10500720c */ /* 0x0c0fe40002fa1670 */
[----:B------:R-:W-:Y:S02]  /*10d60*/  ISETP.LT.OR P2, PT, R5, R224, P2 ;  /* 0x000000e00500720c */ /* 0x000fe40001741670 */
[----:B------:R-:W-:Y:S02]  /*10d70*/  ISETP.LT.OR P3, PT, R6, R225, P3 ;  /* 0x000000e10600720c */ /* 0x000fe40001f61670 */
[----:B------:R-:W-:Y:S02]  /*10d80*/  FSEL R205, R35, -INF , !P0 ;  /* 0xff80000023cd7808 */ /* 0x000fe40004000000 */
[----:B------:R-:W-:-:S02]  /*10d90*/  FMNMX.FTZ R8, R16, R8, !PT ;  /* 0x0000000810087209 */ /* 0x000fc40007810000 */
[----:B------:R-:W-:Y:S02]  /*10da0*/  ISETP.GE.AND P0, PT, R3, R229, PT ;  /* 0x000000e50300720c */ /* 0x000fe40003f06270 */
[----:B------:R-:W-:Y:S02]  /*10db0*/  FSEL R202, R32, -INF , !P5 ;  /* 0xff80000020ca7808 */ /* 0x000fe40006800000 */
[----:B------:R-:W-:Y:S02]  /*10dc0*/  FSEL R203, R34, -INF , !P2 ;  /* 0xff80000022cb7808 */ /* 0x000fe40005000000 */
[C---:B------:R-:W-:Y:S02]  /*10dd0*/  ISETP.GE.AND P5, PT, R2.reuse, R231, PT ;  /* 0x000000e70200720c */ /* 0x040fe40003fa6270 */
[----:B------:R-:W-:Y:S02]  /*10de0*/  ISETP.GE.AND P2, PT, R2, R230, PT ;  /* 0x000000e60200720c */ /* 0x000fe40003f46270 */
[----:B------:R-:W-:-:S02]  /*10df0*/  FSEL R21, R133, -INF , !P3 ;  /* 0xff80000085157808 */ /* 0x000fc40005800000 */
[----:B------:R-:W-:Y:S02]  /*10e00*/  ISETP.GE.AND P3, PT, R4, R229, PT ;  /* 0x000000e50400720c */ /* 0x000fe40003f66270 */
[----:B------:R-:W-:Y:S02]  /*10e10*/  FMNMX.FTZ R8, R20, R8, !PT ;  /* 0x0000000814087209 */ /* 0x000fe40007810000 */
[----:B------:R-:W-:Y:S02]  /*10e20*/  ISETP.LT.OR P0, PT, R3, R225, P0 ;  /* 0x000000e10300720c */ /* 0x000fe40000701670 */
[C---:B------:R-:W-:Y:S01]  /*10e30*/  ISETP.LT.OR P5, PT, R2.reuse, R227, P5 ;  /* 0x000000e30200720c */ /* 0x040fe20002fa1670 */
[----:B------:R-:W-:Y:S01]  /*10e40*/  BAR.SYNC.DEFER_BLOCKING 0x0 ;  /* 0x0000000000007b1d */ /* 0x000fe20000010000 */
[C---:B------:R-:W-:Y:S01]  /*10e50*/  ISETP.LT.OR P2, PT, R2.reuse, R226, P2 ;  /* 0x000000e20200720c */ /* 0x040fe20001741670 */
[----:B------:R-:W-:Y:S01]  /*10e60*/  VIADD R2, R2, 0x19 ;  /* 0x0000001902027836 */ /* 0x000fe20000000000 */
[----:B------:R-:W-:-:S02]  /*10e70*/  ISETP.LT.OR P3, PT, R4, R225, P3 ;  /* 0x000000e10400720c */ /* 0x000fc40001f61670 */
[----:B------:R-:W-:Y:S02]  /*10e80*/  FMNMX.FTZ R8, R21, R8, !PT ;  /* 0x0000000815087209 */ /* 0x000fe40007810000 */
[----:B------:R-:W-:Y:S02]  /*10e90*/  FSEL R179, R136, -INF , !P0 ;  /* 0xff80000088b37808 */ /* 0x000fe40004000000 */
[----:B------:R-:W-:Y:S02]  /*10ea0*/  PLOP3.LUT P0, PT, PT, PT, UP0, 0x80, 0x0 ;  /* 0x000000000000781c */ /* 0x000fe40003f0f008 */
[----:B------:R-:W-:Y:S02]  /*10eb0*/  FSEL R201, R33, -INF , !P3 ;  /* 0xff80000021c97808 */ /* 0x000fe40005800000 */
[----:B------:R-:W-:Y:S02]  /*10ec0*/  ISETP.GE.AND P6, PT, R2, R229, PT ;  /* 0x000000e50200720c */ /* 0x000fe40003fc6270 */
[----:B------:R-:W-:-:S02]  /*10ed0*/  FMNMX.FTZ R8, R202, R8, !PT ;  /* 0x00000008ca087209 */ /* 0x000fc40007810000 */
[----:B------:R-:W-:Y:S02]  /*10ee0*/  ISETP.GE.AND P3, PT, R3, R228, PT ;  /* 0x000000e40300720c */ /* 0x000fe40003f66270 */
[----:B------:R-:W-:Y:S02]  /*10ef0*/  ISETP.LT.OR P6, PT, R2, R225, P6 ;  /* 0x000000e10200720c */ /* 0x000fe400037c1670 */
[----:B------:R-:W-:Y:S02]  /*10f00*/  FMNMX.FTZ R8, R201, R8, !PT ;  /* 0x00000008c9087209 */ /* 0x000fe40007810000 */
[----:B------:R-:W-:Y:S02]  /*10f10*/  ISETP.LT.OR P3, PT, R3, R224, P3 ;  /* 0x000000e00300720c */ /* 0x000fe40001f61670 */
[----:B------:R-:W-:Y:S02]  /*10f20*/  FSEL R200, R137, -INF , !P6 ;  /* 0xff80000089c87808 */ /* 0x000fe40007000000 */
[----:B------:R-:W-:-:S02]  /*10f30*/  FMNMX.FTZ R9, R236, R18, !PT ;  /* 0x00000012ec097209 */ /* 0x000fc40007810000 */
[----:B------:R-:W-:Y:S02]  /*10f40*/  FMNMX.FTZ R8, R179, R8, !PT ;  /* 0x00000008b3087209 */ /* 0x000fe40007810000 */
[----:B------:R-:W-:Y:S02]  /*10f50*/  LOP3.LUT R176, R13, UR21, R176, 0x96, !PT ;  /* 0x000000150db07c12 */ /* 0x000fe4000f8e96b0 */
[----:B------:R-:W-:Y:S02]  /*10f60*/  LOP3.LUT R177, R25, UR20, R14, 0x96, !PT ;  /* 0x0000001419b17c12 */ /* 0x000fe4000f8e960e */
[----:B------:R-:W-:Y:S02]  /*10f70*/  FSEL R204, R138, -INF , !P3 ;  /* 0xff8000008acc7808 */ /* 0x000fe40005800000 */
[----:B------:R-:W-:Y:S02]  /*10f80*/  ISETP.GE.AND P3, PT, R7, R231, PT ;  /* 0x000000e70700720c */ /* 0x000fe40003f66270 */
[----:B------:R-:W-:-:S02]  /*10f90*/  ISETP.GE.AND P6, PT, R2, R228, PT ;  /* 0x000000e40200720c */ /* 0x000fc40003fc6270 */
[----:B------:R-:W-:Y:S02]  /*10fa0*/  FMNMX.FTZ R17, R26, R9, !PT ;  /* 0x000000091a117209 */ /* 0x000fe40007810000 */
        /* <DEDUP_REMOVED lines=28> */
.L_x_2315:
[----:B------:R-:W2:Y:S04]  /*11170*/  LDL.LU.64 R34, [R1+0x10] ;  /* 0x0000100001227983 */ /* 0x000ea80000300a00 */
[----:B------:R-:W3:Y:S04]  /*11180*/  LDL.LU.64 R32, [R1+0x60] ;  /* 0x0000600001207983 */ /* 0x000ee80000300a00 */
[----:B-1----:R-:W4:Y:S01]  /*11190*/  LDL R10, [R1+0x58] ;  /* 0x00005800010a7983 */ /* 0x002f220000100800 */
[----:B------:R-:W-:Y:S02]  /*111a0*/  ISETP.GE.AND P0, PT, R7, R230, PT ;  /* 0x000000e60700720c */ /* 0x000fe40003f06270 */
[----:B------:R-:W-:Y:S01]  /*111b0*/  FMNMX.FTZ R8, R29, R17, !PT ;  /* 0x000000111d087209 */ /* 0x000fe20007810000 */
[----:B------:R-:W1:Y:S01]  /*111c0*/  SHFL.BFLY PT, R9, R14, 0x2, 0x1f ;  /* 0x0c401f000e097f89 */ /* 0x000e6200000e0000 */
[----:B------:R-:W-:-:S02]  /*111d0*/  ISETP.LT.OR P3, PT, R7, R227, P3 ;  /* 0x000000e30700720c */ /* 0x000fc40001f61670 */
[----:B------:R-:W-:Y:S02]  /*111e0*/  ISETP.LT.OR P0, PT, R7, R226, P0 ;  /* 0x000000e20700720c */ /* 0x000fe40000701670 */
[----:B------:R-:W-:Y:S02]  /*111f0*/  FMNMX.FTZ R7, R30, R8, !PT ;  /* 0x000000081e077209 */ /* 0x000fe40007810000 */
[----:B------:R-:W-:Y:S02]  /*11200*/  ISETP.LT.OR P6, PT, R2, R224, P6 ;  /* 0x000000e00200720c */ /* 0x000fe400037c1670 */
[----:B------:R-:W-:Y:S02]  /*11210*/  FMNMX.FTZ R7, R203, R7, !PT ;  /* 0x00000007cb077209 */ /* 0x000fe40007810000 */
[----:B------:R-:W-:Y:S02]  /*11220*/  FSEL R178, R139, -INF , !P6 ;  /* 0xff8000008bb27808 */ /* 0x000fe40007000000 */
[----:B------:R-:W-:-:S02]  /*11230*/  FSEL R27, R185, -INF , !P4 ;  /* 0xff800000b91b7808 */ /* 0x000fc40006000000 */
[----:B------:R-:W-:Y:S02]  /*11240*/  FMNMX.FTZ R7, R205, R7, !PT ;  /* 0x00000007cd077209 */ /* 0x000fe40007810000 */
[C---:B------:R-:W-:Y:S02]  /*11250*/  ISETP.GE.AND P6, PT, R5.reuse, R231, PT ;  /* 0x000000e70500720c */ /* 0x040fe40003fc6270 */
[C---:B------:R-:W-:Y:S02]  /*11260*/  ISETP.GE.AND P4, PT, R5.reuse, R230, PT ;  /* 0x000000e60500720c */ /* 0x040fe40003f86270 */
[----:B------:R-:W-:Y:S02]  /*11270*/  FMNMX.FTZ R7, R204, R7, !PT ;  /* 0x00000007cc077209 */ /* 0x000fe40007810000 */
[C---:B------:R-:W-:Y:S02]  /*11280*/  ISETP.LT.OR P6, PT, R5.reuse, R227, P6 ;  /* 0x000000e30500720c */ /* 0x040fe400037c1670 */
[----:B------:R-:W-:-:S02]  /*11290*/  ISETP.LT.OR P4, PT, R5, R226, P4 ;  /* 0x000000e20500720c */ /* 0x000fc40002781670 */
[----:B-1----:R-:W-:Y:S02]  /*112a0*/  FMNMX.FTZ R5, R14, R9, !PT ;  /* 0x000000090e057209 */ /* 0x002fe40007810000 */
[----:B------:R-:W-:Y:S02]  /*112b0*/  FSEL R17, R184, -INF , !P5 ;  /* 0xff800000b8117808 */ /* 0x000fe40006800000 */
[----:B------:R-:W-:Y:S01]  /*112c0*/  FSEL R22, R186, -INF , !P2 ;  /* 0xff800000ba167808 */ /* 0x000fe20005000000 */
[----:B------:R-:W1:Y:S01]  /*112d0*/  SHFL.BFLY PT, R9, R5, 0x1, 0x1f ;  /* 0x0c201f0005097f89 */ /* 0x000e6200000e0000 */
[----:B------:R-:W-:Y:S02]  /*112e0*/  FMNMX.FTZ R8, R178, R7, !PT ;  /* 0x00000007b2087209 */ /* 0x000fe40007810000 */
[C---:B------:R-:W-:Y:S02]  /*112f0*/  ISETP.GE.AND P5, PT, R6.reuse, R231, PT ;  /* 0x000000e70600720c */ /* 0x040fe40003fa6270 */
[C---:B------:R-:W-:Y:S01]  /*11300*/  ISETP.GE.AND P2, PT, R6.reuse, R230, PT ;  /* 0x000000e60600720c */ /* 0x040fe20003f46270 */
[----:B------:R-:W5:Y:S01]  /*11310*/  SHFL.BFLY PT, R7, R8, 0x2, 0x1f ;  /* 0x0c401f0008077f89 */ /* 0x000f6200000e0000 */
[----:B------:R-:W-:-:S02]  /*11320*/  ISETP.LT.OR P5, PT, R6, R227, P5 ;  /* 0x000000e30600720c */ /* 0x000fc40002fa1670 */
[----:B------:R-:W-:Y:S02]  /*11330*/  ISETP.LT.OR P2, PT, R6, R226, P2 ;  /* 0x000000e20600720c */ /* 0x000fe40001741670 */
[----:B------:R-:W-:Y:S02]  /*11340*/  FMNMX.FTZ R6, R233, R17, !PT ;  /* 0x00000011e9067209 */ /* 0x000fe40007810000 */
[----:B------:R-:W-:Y:S02]  /*11350*/  FSEL R28, R187, -INF , !P1 ;  /* 0xff800000bb1c7808 */ /* 0x000fe40004800000 */
[----:B------:R-:W-:Y:S02]  /*11360*/  FSEL R25, R188, -INF , !P3 ;  /* 0xff800000bc197808 */ /* 0x000fe40005800000 */
[C---:B------:R-:W-:Y:S02]  /*11370*/  ISETP.GE.AND P1, PT, R4.reuse, R231, PT ;  /* 0x000000e70400720c */ /* 0x040fe40003f26270 */
[----:B------:R-:W-:-:S02]  /*11380*/  ISETP.GE.AND P3, PT, R4, R230, PT ;  /* 0x000000e60400720c */ /* 0x000fc40003f66270 */
[----:B------:R-:W-:Y:S02]  /*11390*/  FMNMX.FTZ R6, R27, R6, !PT ;  /* 0x000000061b067209 */ /* 0x000fe40007810000 */
[----:B------:R-:W-:Y:S02]  /*113a0*/  FSEL R23, R189, -INF , !P5 ;  /* 0xff800000bd177808 */ /* 0x000fe40006800000 */
[C---:B------:R-:W-:Y:S02]  /*113b0*/  ISETP.GE.AND P5, PT, R3.reuse, R231, PT ;  /* 0x000000e70300720c */ /* 0x040fe40003fa6270 */
[----:B------:R-:W-:Y:S02]  /*113c0*/  FSEL R142, R196, -INF , !P6 ;  /* 0xff800000c48e7808 */ /* 0x000fe40007000000 */
[----:B------:R-:W-:Y:S02]  /*113d0*/  ISETP.GE.AND P6, PT, R3, R230, PT ;  /* 0x000000e60300720c */ /* 0x000fe40003fc6270 */
[----:B------:R-:W-:-:S02]  /*113e0*/  ISETP.LT.OR P1, PT, R4, R227, P1 ;  /* 0x000000e30400720c */ /* 0x000fc40000f21670 */
[----:B------:R-:W-:Y:S02]  /*113f0*/  ISETP.LT.OR P3, PT, R4, R226, P3 ;  /* 0x000000e20400720c */ /* 0x000fe40001f61670 */
[----:B------:R-:W-:Y:S02]  /*11400*/  FMNMX.FTZ R4, R25, R6, !PT ;  /* 0x0000000619047209 */ /* 0x000fe40007810000 */
[C---:B------:R-:W-:Y:S02]  /*11410*/  ISETP.LT.OR P5, PT, R3.reuse, R227, P5 ;  /* 0x000000e30300720c */ /* 0x040fe40002fa1670 */
[----:B------:R-:W-:Y:S02]  /*11420*/  ISETP.LT.OR P6, PT, R3, R226, P6 ;  /* 0x000000e20300720c */ /* 0x000fe400037c1670 */
[----:B------:R-:W-:Y:S02]  /*11430*/  FMNMX.FTZ R3, R23, R4, !PT ;  /* 0x0000000417037209 */ /* 0x000fe40007810000 */
[----:B------:R-:W-:-:S02]  /*11440*/  FSEL R186, R197, -INF , !P1 ;  /* 0xff800000c5ba7808 */ /* 0x000fc40004800000 */
[----:B------:R-:W-:Y:S02]  /*11450*/  FSEL R192, R192, -INF , !P5 ;  /* 0xff800000c0c07808 */ /* 0x000fe40006800000 */
[C---:B------:R-:W-:Y:S02]  /*11460*/  ISETP.GE.AND P1, PT, R2.reuse, R231, PT ;  /* 0x000000e70200720c */ /* 0x040fe40003f26270 */
[----:B------:R-:W-:Y:S02]  /*11470*/  ISETP.GE.AND P5, PT, R2, R230, PT ;  /* 0x000000e60200720c */ /* 0x000fe40003fa6270 */
[----:B------:R-:W-:Y:S02]  /*11480*/  FMNMX.FTZ R3, R142, R3, !PT ;  /* 0x000000038e037209 */ /* 0x000fe40007810000 */
[C---:B------:R-:W-:Y:S02]  /*11490*/  ISETP.LT.OR P1, PT, R2.reuse, R227, P1 ;  /* 0x000000e30200720c */ /* 0x040fe40000f21670 */
[----:B------:R-:W-:-:S02]  /*114a0*/  ISETP.LT.OR P5, PT, R2, R226, P5 ;  /* 0x000000e20200720c */ /* 0x000fc40002fa1670 */
[----:B------:R-:W-:Y:S02]  /*114b0*/  FMNMX.FTZ R2, R186, R3, !PT ;  /* 0x00000003ba027209 */ /* 0x000fe40007810000 */
[----:B-1----:R-:W-:Y:S02]  /*114c0*/  FMNMX.FTZ R136, R5, R9, !PT ;  /* 0x0000000905887209 */ /* 0x002fe40007810000 */
[----:B------:R-:W-:Y:S02]  /*114d0*/  FMNMX.FTZ R5, R223, R22, !PT ;  /* 0x00000016df057209 */ /* 0x000fe40007810000 */
[----:B-----5:R-:W-:Y:S02]  /*114e0*/  FMNMX.FTZ R31, R8, R7, !PT ;  /* 0x00000007081f7209 */ /* 0x020fe40007810000 */
[----:B------:R-:W-:Y:S02]  /*114f0*/  FSEL R185, R193, -INF , !P1 ;  /* 0xff800000c1b97808 */ /* 0x000fe40004800000 */
[----:B------:R-:W-:Y:S01]  /*11500*/  FMNMX.FTZ R2, R192, R2, !PT ;  /* 0x00000002c0027209 */ /* 0x000fe20007810000 */
[----:B------:R-:W1:Y:S01]  /*11510*/  SHFL.BFLY PT, R135, R31, 0x1, 0x1f ;  /* 0x0c201f001f877f89 */ /* 0x000e6200000e0000 */
[----:B------:R-:W-:-:S02]  /*11520*/  FSEL R19, R190, -INF , !P0 ;  /* 0xff800000be137808 */ /* 0x000fc40004000000 */
[----:B------:R-:W-:Y:S01]  /*11530*/  FMNMX.FTZ R3, R185, R2, !PT ;  /* 0x00000002b9037209 */ /* 0x000fe20007810000 */
[----:B------:R-:W-:Y:S01]  /*11540*/  FMUL.FTZ R2, R136, UR38 ;  /* 0x0000002688027c20 */ /* 0x000fe20008410000 */
[----:B------:R-:W-:Y:S02]  /*11550*/  FSEL R14, R191, -INF , !P2 ;  /* 0xff800000bf0e7808 */ /* 0x000fe40005000000 */
[----:B------:R-:W-:Y:S02]  /*11560*/  FSEL R143, R198, -INF , !P4 ;  /* 0xff800000c68f7808 */ /* 0x000fe40006000000 */
[----:B------:R-:W-:Y:S02]  /*11570*/  FSEL R187, R199, -INF , !P3 ;  /* 0xff800000c7bb7808 */ /* 0x000fe40005800000 */
[----:B------:R-:W-:Y:S02]  /*11580*/  FSEL R197, R194, -INF , !P6 ;  /* 0xff800000c2c57808 */ /* 0x000fe40007000000 */
[----:B------:R-:W-:-:S02]  /*11590*/  FSEL R195, R195, -INF , !P5 ;  /* 0xff800000c3c37808 */ /* 0x000fc40006800000 */
[----:B------:R-:W-:-:S04]  /*115a0*/  FSETP.NEU.FTZ.AND P0, PT, R136, -INF , PT ;  /* 0xff8000008800780b */ /* 0x000fc80003f1d000 */
[----:B------:R-:W-:-:S05]  /*115b0*/  FSEL R2, R2, RZ, P0 ;  /* 0x000000ff02027208 */ /* 0x000fca0000000000 */
[--C-:B------:R-:W-:Y:S01]  /*115c0*/  FFMA.FTZ R20, R20, UR38, -R2.reuse ;  /* 0x0000002614147c23 */ /* 0x100fe20008010802 */
[--C-:B------:R-:W-:Y:S01]  /*115d0*/  FFMA.FTZ R21, R21, UR38, -R2.reuse ;  /* 0x0000002615157c23 */ /* 0x100fe20008010802 */
[--C-:B------:R-:W-:Y:S01]  /*115e0*/  FFMA.FTZ R15, R15, UR38, -R2.reuse ;  /* 0x000000260f0f7c23 */ /* 0x100fe20008010802 */
[----:B-1----:R-:W-:Y:S01]  /*115f0*/  FMNMX.FTZ R135, R31, R135, !PT ;  /* 0x000000871f877209 */ /* 0x002fe20007810000 */
[----:B------:R-:W-:Y:S01]  /*11600*/  MUFU.EX2 R180, R20 ;  /* 0x0000001400b47308 */ /* 0x000fe20000000800 */
[----:B------:R-:W-:Y:S02]  /*11610*/  FFMA.FTZ R16, R16, UR38, -R2 ;  /* 0x0000002610107c23 */ /* 0x000fe40008010802 */
[----:B------:R-:W-:-:S05]  /*11620*/  FSETP.NEU.FTZ.AND P3, PT, R135, -INF , PT ;  /* 0xff8000008700780b */ /* 0x000fca0003f7d000 */
[----:B------:R1:W5:Y:S08]  /*11630*/  MUFU.EX2 R181, R21 ;  /* 0x0000001500b57308 */ /* 0x0003700000000800 */
[----:B------:R5:W-:Y:S08]  /*11640*/  MUFU.EX2 R182, R15 ;  /* 0x0000000f00b67308 */ /* 0x000bf00000000800 */
[----:B------:R5:W-:Y:S01]  /*11650*/  MUFU.EX2 R199, R16 ;  /* 0x0000001000c77308 */ /* 0x000be20000000800 */
[----:B--2---:R-:W-:-:S05]  /*11660*/  LOP3.LUT R8, R35, UR19, R12, 0x96, !PT ;  /* 0x0000001323087c12 */ /* 0x004fca000f8e960c */
[----:B------:R-:W-:-:S04]  /*11670*/  IMAD.WIDE.U32 R8, R8, -0x2daee0ad, RZ ;  /* 0xd2511f5308087825 */ /* 0x000fc800078e00ff */
[----:B----4-:R-:W-:Y:S02]  /*11680*/  IMAD R4, R10, -0x326172a9, RZ ;  /* 0xcd9e8d570a047824 */ /* 0x010fe400078e02ff */
[----:B------:R-:W2:Y:S03]  /*11690*/  SHFL.BFLY PT, R10, R3, 0x2, 0x1f ;  /* 0x0c401f00030a7f89 */ /* 0x000ea600000e0000 */
[----:B------:R-:W-:-:S05]  /*116a0*/  LOP3.LUT R4, R13, UR21, R4, 0x96, !PT ;  /* 0x000000150d047c12 */ /* 0x000fca000f8e9604 */
[----:B------:R-:W-:Y:S01]  /*116b0*/  IMAD.WIDE.U32 R6, R4, -0x2daee0ad, RZ ;  /* 0xd2511f5304067825 */ /* 0x000fe200078e00ff */
[----:B------:R-:W-:-:S04]  /*116c0*/  FMNMX.FTZ R4, R28, R5, !PT ;  /* 0x000000051c047209 */ /* 0x000fc80007810000 */
[----:B------:R-:W-:Y:S02]  /*116d0*/  FMNMX.FTZ R4, R19, R4, !PT ;  /* 0x0000000413047209 */ /* 0x000fe40007810000 */
[----:B------:R-:W-:Y:S02]  /*116e0*/  LOP3.LUT R11, R9, UR16, R6, 0x96, !PT ;  /* 0x00000010090b7c12 */ /* 0x000fe4000f8e9606 */
[----:B------:R-:W-:Y:S01]  /*116f0*/  FMNMX.FTZ R137, R14, R4, !PT ;  /* 0x000000040e897209 */ /* 0x000fe20007810000 */
[----:B------:R-:W-:Y:S01]  /*11700*/  IMAD.WIDE.U32 R4, R177, -0x326172a9, RZ ;  /* 0xcd9e8d57b1047825 */ /* 0x000fe200078e00ff */
[----:B---3--:R-:W-:Y:S02]  /*11710*/  LOP3.LUT R13, R7, UR18, R32, 0x96, !PT ;  /* 0x00000012070d7c12 */ /* 0x008fe4000f8e9620 */
[----:B------:R-:W-:Y:S01]  /*11720*/  FMNMX.FTZ R137, R143, R137, !PT ;  /* 0x000000898f897209 */ /* 0x000fe20007810000 */
[----:B------:R-:W-:Y:S01]  /*11730*/  IMAD.WIDE.U32 R6, R176, -0x2daee0ad, RZ ;  /* 0xd2511f53b0067825 */ /* 0x000fe200078e00ff */
[----:B------:R-:W-:-:S02]  /*11740*/  LOP3.LUT R12, R5, UR19, R12, 0x96, !PT ;  /* 0x00000013050c7c12 */ /* 0x000fc4000f8e960c */
[----:B------:R-:W-:Y:S01]  /*11750*/  FMNMX.FTZ R137, R187, R137, !PT ;  /* 0x00000089bb897209 */ /* 0x000fe20007810000 */
[----:B------:R-:W-:Y:S01]  /*11760*/  IMAD.WIDE.U32 R32, R13, -0x326172a9, RZ ;  /* 0xcd9e8d570d207825 */ /* 0x000fe200078e00ff */
[----:B--2---:R-:W-:-:S03]  /*11770*/  FMNMX.FTZ R3, R3, R10, !PT ;  /* 0x0000000a03037209 */ /* 0x004fc60007810000 */
[----:B------:R-:W-:Y:S01]  /*11780*/  FMUL.FTZ R13, R135, UR38 ;  /* 0x00000026870d7c20 */ /* 0x000fe20008410000 */
[----:B------:R-:W-:Y:S01]  /*11790*/  FMNMX.FTZ R137, R197, R137, !PT ;  /* 0x00000089c5897209 */ /* 0x000fe20007810000 */
[----:B------:R-:W-:Y:S01]  /*117a0*/  IMAD.WIDE.U32 R10, R11, -0x326172a9, RZ ;  /* 0xcd9e8d570b0a7825 */ /* 0x000fe200078e00ff */
[----:B------:R-:W-:Y:S01]  /*117b0*/  LOP3.LUT R24, R7, UR18, R24, 0x96, !PT ;  /* 0x0000001207187c12 */ /* 0x000fe2000f8e9618 */
[----:B------:R-:W2:Y:S01]  /*117c0*/  SHFL.BFLY PT, R134, R3, 0x1, 0x1f ;  /* 0x0c201f0003867f89 */ /* 0x000ea200000e0000 */
[----:B------:R-:W-:Y:S01]  /*117d0*/  FMNMX.FTZ R137, R195, R137, !PT ;  /* 0x00000089c3897209 */ /* 0x000fe20007810000 */
[----:B------:R-:W-:Y:S01]  /*117e0*/  IMAD.WIDE.U32 R140, R12, -0x2daee0ad, RZ ;  /* 0xd2511f530c8c7825 */ /* 0x000fe200078e00ff */
[----:B------:R-:W-:Y:S02]  /*117f0*/  LOP3.LUT R7, R33, UR17, R34, 0x96, !PT ;  /* 0x0000001121077c12 */ /* 0x000fe4000f8e9622 */
[----:B------:R-:W-:Y:S01]  /*11800*/  LOP3.LUT R5, R11, UR15, R32, 0x96, !PT ;  /* 0x0000000f0b057c12 */ /* 0x000fe2000f8e9620 */
[----:B------:R-:W3:Y:S01]  /*11810*/  SHFL.BFLY PT, R9, R137, 0x2, 0x1f ;  /* 0x0c401f0089097f89 */ /* 0x000ee200000e0000 */
[----:B------:R-:W-:Y:S01]  /*11820*/  IMAD.WIDE.U32 R132, R24, -0x326172a9, RZ ;  /* 0xcd9e8d5718847825 */ /* 0x000fe200078e00ff */
[----:B------:R-:W-:-:S02]  /*11830*/  LOP3.LUT R6, R141, UR16, R6, 0x96, !PT ;  /* 0x000000108d067c12 */ /* 0x000fc4000f8e9606 */
[----:B------:R-:W-:Y:S01]  /*11840*/  FSEL R13, R13, RZ, P3 ;  /* 0x000000ff0d0d7208 */ /* 0x000fe20001800000 */
[----:B-1----:R-:W-:Y:S01]  /*11850*/  IMAD.WIDE.U32 R20, R7, -0x2daee0ad, RZ ;  /* 0xd2511f5307147825 */ /* 0x002fe200078e00ff */
[----:B------:R-:W-:-:S03]  /*11860*/  LOP3.LUT R4, R133, UR17, R4, 0x96, !PT ;  /* 0x0000001185047c12 */ /* 0x000fc6000f8e9604 */
[----:B------:R-:W-:-:S04]  /*11870*/  IMAD.WIDE.U32 R138, R5, -0x2daee0ad, RZ ;  /* 0xd2511f53058a7825 */ /* 0x000fc800078e00ff */
[--C-:B------:R-:W-:Y:S01]  /*11880*/  FFMA.FTZ R18, R18, UR38, -R13.reuse ;  /* 0x0000002612127c23 */ /* 0x100fe2000801080d */
[--C-:B------:R-:W-:Y:S01]  /*11890*/  FFMA.FTZ R29, R29, UR38, -R13.reuse ;  /* 0x000000261d1d7c23 */ /* 0x100fe2000801080d */
[--C-:B------:R-:W-:Y:S01]  /*118a0*/  FFMA.FTZ R30, R30, UR38, -R13.reuse ;  /* 0x000000261e1e7c23 */ /* 0x100fe2000801080d */
[----:B------:R-:W-:Y:S01]  /*118b0*/  IMAD.WIDE.U32 R34, R6, -0x326172a9, RZ ;  /* 0xcd9e8d5706227825 */ /* 0x000fe200078e00ff */
[----:B------:R-:W-:Y:S01]  /*118c0*/  LOP3.LUT R6, R21, UR14, R8, 0x96, !PT ;  /* 0x0000000e15067c12 */ /* 0x000fe2000f8e9608 */
[----:B------:R1:W-:Y:S02]  /*118d0*/  MUFU.EX2 R252, R18 ;  /* 0x0000001200fc7308 */ /* 0x0003e40000000800 */
[----:B------:R-:W-:Y:S01]  /*118e0*/  FFMA.FTZ R26, R26, UR38, -R13 ;  /* 0x000000261a1a7c23 */ /* 0x000fe2000801080d */
[----:B------:R-:W-:Y:S01]  /*118f0*/  IMAD.WIDE.U32 R32, R4, -0x2daee0ad, RZ ;  /* 0xd2511f5304207825 */ /* 0x000fe200078e00ff */
[----:B------:R-:W-:Y:S02]  /*11900*/  LOP3.LUT R4, R139, UR12, R20, 0x96, !PT ;  /* 0x0000000c8b047c12 */ /* 0x000fe4000f8e9614 */
[----:B--2---:R-:W-:Y:S01]  /*11910*/  FMNMX.FTZ R134, R3, R134, !PT ;  /* 0x0000008603867209 */ /* 0x004fe20007810000 */
[----:B------:R-:W-:Y:S01]  /*11920*/  IMAD.WIDE.U32 R6, R6, -0x326172a9, RZ ;  /* 0xcd9e8d5706067825 */ /* 0x000fe200078e00ff */
[----:B------:R-:W-:Y:S01]  /*11930*/  LOP3.LUT R8, R35, UR15, R132, 0x96, !PT ;  /* 0x0000000f23087c12 */ /* 0x000fe2000f8e9684 */
[----:B------:R-:W-:Y:S01]  /*11940*/  MUFU.EX2 R234, R29 ;  /* 0x0000001d00ea7308 */ /* 0x000fe20000000800 */
[----:B---3--:R-:W-:Y:S01]  /*11950*/  FMNMX.FTZ R137, R137, R9, !PT ;  /* 0x0000000989897209 */ /* 0x008fe20007810000 */
[----:B------:R-:W-:-:S04]  /*11960*/  IMAD.WIDE.U32 R4, R4, -0x326172a9, RZ ;  /* 0xcd9e8d5704047825 */ /* 0x000fc800078e00ff */
[C---:B------:R-:W-:Y:S01]  /*11970*/  FMUL.FTZ R12, R134.reuse, UR38 ;  /* 0x00000026860c7c20 */ /* 0x040fe20008410000 */
[----:B------:R-:W-:Y:S01]  /*11980*/  FSETP.NEU.FTZ.AND P2, PT, R134, -INF , PT ;  /* 0xff8000008600780b */ /* 0x000fe20003f5d000 */
[----:B-----5:R-:W2:Y:S01]  /*11990*/  SHFL.BFLY PT, R15, R137, 0x1, 0x1f ;  /* 0x0c201f00890f7f89 */ /* 0x020ea200000e0000 */
[----:B------:R-:W-:Y:S01]  /*119a0*/  IMAD.WIDE.U32 R176, R8, -0x2daee0ad, RZ ;  /* 0xd2511f5308b07825 */ /* 0x000fe200078e00ff */
[----:B------:R-:W-:Y:S01]  /*119b0*/  LOP3.LUT R141, R7, UR13, R10, 0x96, !PT ;  /* 0x0000000d078d7c12 */ /* 0x000fe2000f8e960a */
[----:B------:R-:W3:Y:S01]  /*119c0*/  MUFU.EX2 R207, R30 ;  /* 0x0000001e00cf7308 */ /* 0x000ee20000000800 */
[----:B------:R-:W-:Y:S02]  /*119d0*/  LOP3.LUT R7, R4, 0xffff, RZ, 0xc0, !PT ;  /* 0x0000ffff04077812 */ /* 0x000fe400078ec0ff */
[----:B------:R-:W-:Y:S02]  /*119e0*/  FSEL R12, R12, RZ, P2 ;  /* 0x000000ff0c0c7208 */ /* 0x000fe40001000000 */
[----:B------:R-:W-:-:S02]  /*119f0*/  LOP3.LUT R9, R4, 0xff, RZ, 0xc0, !PT ;  /* 0x000000ff04097812 */ /* 0x000fc400078ec0ff */
[----:B------:R-:W-:Y:S01]  /*11a00*/  SHF.R.U32.HI R3, RZ, 0x10, R4 ;  /* 0x00000010ff037819 */ /* 0x000fe20000011604 */
[----:B------:R-:W-:Y:S01]  /*11a10*/  FFMA.FTZ R17, R17, UR38, -R12 ;  /* 0x0000002611117c23 */ /* 0x000fe2000801080c */
[----:B------:R-:W-:Y:S01]  /*11a20*/  SHF.R.U32.HI R8, RZ, 0x18, R4 ;  /* 0x00000018ff087819 */ /* 0x000fe20000011604 */
[----:B------:R-:W-:Y:S01]  /*11a30*/  FFMA.FTZ R23, R23, UR38, -R12 ;  /* 0x0000002617177c23 */ /* 0x000fe2000801080c */
[----:B------:R-:W-:Y:S01]  /*11a40*/  LOP3.LUT R11, R33, UR14, R140, 0x96, !PT ;  /* 0x0000000e210b7c12 */ /* 0x000fe2000f8e968c */
[----:B------:R4:W-:Y:S01]  /*11a50*/  MUFU.EX2 R198, R17 ;  /* 0x0000001100c67308 */ /* 0x0009e20000000800 */
[----:B------:R-:W-:Y:S01]  /*11a60*/  LOP3.LUT R4, R177, UR12, R32, 0x96, !PT ;  /* 0x0000000cb1047c12 */ /* 0x000fe2000f8e9620 */
[----:B------:R-:W-:Y:S01]  /*11a70*/  FFMA.FTZ R27, R27, UR38, -R12 ;  /* 0x000000261b1b7c23 */ /* 0x000fe2000801080c */
[----:B------:R-:W-:Y:S01]  /*11a80*/  LOP3.LUT R6, R5, UR22, R6, 0x96, !PT ;  /* 0x0000001605067c12 */ /* 0x000fe2000f8e9606 */
[----:B------:R-:W-:Y:S01]  /*11a90*/  IMAD.WIDE.U32 R10, R11, -0x326172a9, RZ ;  /* 0xcd9e8d570b0a7825 */ /* 0x000fe200078e00ff */
[----:B------:R-:W-:-:S03]  /*11aa0*/  LOP3.LUT R3, R3, 0xff, RZ, 0xc0, !PT ;  /* 0x000000ff03037812 */ /* 0x000fc600078ec0ff */
[----:B------:R-:W-:Y:S01]  /*11ab0*/  FFMA.FTZ R25, R25, UR38, -R12 ;  /* 0x0000002619197c23 */ /* 0x000fe2000801080c */
[----:B------:R-:W-:Y:S01]  /*11ac0*/  SHF.R.U32.HI R7, RZ, 0x8, R7 ;  /* 0x00000008ff077819 */ /* 0x000fe20000011607 */
[----:B------:R-:W-:Y:S01]  /*11ad0*/  IMAD.WIDE.U32 R4, R4, -0x326172a9, RZ ;  /* 0xcd9e8d5704047825 */ /* 0x000fe200078e00ff */
[----:B--2---:R-:W-:Y:S01]  /*11ae0*/  FMNMX.FTZ R137, R137, R15, !PT ;  /* 0x0000000f89897209 */ /* 0x004fe20007810000 */
[----:B------:R2:W-:Y:S01]  /*11af0*/  MUFU.EX2 R193, R23 ;  /* 0x0000001700c17308 */ /* 0x0005e20000000800 */
[----:B------:R-:W-:Y:S02]  /*11b00*/  PRMT R16, R9, 0x5410, R7 ;  /* 0x0000541009107816 */ /* 0x000fe40000000007 */
[C---:B------:R-:W-:Y:S01]  /*11b10*/  LOP3.LUT R9, R4.reuse, 0xffff, RZ, 0xc0, !PT ;  /* 0x0000ffff04097812 */ /* 0x040fe200078ec0ff */
[----:B-1----:R-:W-:Y:S01]  /*11b20*/  FMUL.FTZ R18, R137, UR38 ;  /* 0x0000002689127c20 */ /* 0x002fe20008410000 */
[----:B------:R-:W-:Y:S02]  /*11b30*/  LOP3.LUT R15, R4, 0xff, RZ, 0xc0, !PT ;  /* 0x000000ff040f7812 */ /* 0x000fe400078ec0ff */
[----:B----4-:R-:W-:Y:S01]  /*11b40*/  PRMT R17, R3, 0x5410, R8 ;  /* 0x0000541003117816 */ /* 0x010fe20000000008 */
[----:B------:R-:W1:Y:S01]  /*11b50*/  MUFU.EX2 R235, R26 ;  /* 0x0000001a00eb7308 */ /* 0x000e620000000800 */
[----:B------:R-:W-:-:S02]  /*11b60*/  LOP3.LUT R3, R5, UR22, R10, 0x96, !PT ;  /* 0x0000001605037c12 */ /* 0x000fc4000f8e960a */
[--C-:B------:R-:W-:Y:S02]  /*11b70*/  SHF.R.U32.HI R8, RZ, 0x10, R4.reuse ;  /* 0x00000010ff087819 */ /* 0x100fe40000011604 */
[----:B------:R-:W-:Y:S02]  /*11b80*/  SHF.R.U32.HI R10, RZ, 0x18, R4 ;  /* 0x00000018ff0a7819 */ /* 0x000fe40000011604 */
[----:B------:R-:W-:Y:S01]  /*11b90*/  SHF.R.U32.HI R4, RZ, 0x10, R6 ;  /* 0x00000010ff047819 */ /* 0x000fe20000011606 */
[----:B------:R-:W-:Y:S01]  /*11ba0*/  MUFU.EX2 R196, R27 ;  /* 0x0000001b00c47308 */ /* 0x000fe20000000800 */
[C---:B------:R-:W-:Y:S02]  /*11bb0*/  LOP3.LUT R5, R6.reuse, 0xffff, RZ, 0xc0, !PT ;  /* 0x0000ffff06057812 */ /* 0x040fe400078ec0ff */
[----:B------:R-:W-:Y:S02]  /*11bc0*/  LOP3.LUT R7, R6, 0xff, RZ, 0xc0, !PT ;  /* 0x000000ff06077812 */ /* 0x000fe400078ec0ff */
[----:B------:R-:W-:-:S02]  /*11bd0*/  FSETP.NEU.FTZ.AND P1, PT, R137, -INF , PT ;  /* 0xff8000008900780b */ /* 0x000fc40003f3d000 */
[----:B------:R-:W-:Y:S01]  /*11be0*/  SHF.R.U32.HI R6, RZ, 0x18, R6 ;  /* 0x00000018ff067819 */ /* 0x000fe20000011606 */
[----:B------:R4:W-:Y:S01]  /*11bf0*/  MUFU.EX2 R194, R25 ;  /* 0x0000001900c27308 */ /* 0x0009e20000000800 */
[----:B------:R-:W-:Y:S02]  /*11c00*/  LOP3.LUT R4, R4, 0xff, RZ, 0xc0, !PT ;  /* 0x000000ff04047812 */ /* 0x000fe400078ec0ff */
[----:B------:R-:W-:Y:S02]  /*11c10*/  SHF.R.U32.HI R5, RZ, 0x8, R5 ;  /* 0x00000008ff057819 */ /* 0x000fe40000011605 */
[----:B------:R-:W-:Y:S02]  /*11c20*/  LOP3.LUT R8, R8, 0xff, RZ, 0xc0, !PT ;  /* 0x000000ff08087812 */ /* 0x000fe400078ec0ff */
[----:B------:R-:W-:Y:S02]  /*11c30*/  LOP3.LUT R140, R11, UR13, R34, 0x96, !PT ;  /* 0x0000000d0b8c7c12 */ /* 0x000fe4000f8e9622 */
[----:B------:R-:W-:Y:S01]  /*11c40*/  FSEL R18, R18, RZ, P1 ;  /* 0x000000ff12127208 */ /* 0x000fe20000800000 */
[----:B------:R-:W-:Y:S01]  /*11c50*/  LDSM.16.MT88.4 R32, [R211+0xb000] ;  /* 0x00b00000d320783b */ /* 0x000fe20000004200 */
[----:B------:R-:W-:-:S02]  /*11c60*/  PRMT R21, R4, 0x5410, R6 ;  /* 0x0000541004157816 */ /* 0x000fc40000000006 */
[----:B------:R-:W-:Y:S01]  /*11c70*/  PRMT R11, R7, 0x5410, R5 ;  /* 0x00005410070b7816 */ /* 0x000fe20000000005 */
[--C-:B------:R-:W-:Y:S01]  /*11c80*/  FFMA.FTZ R22, R22, UR38, -R18.reuse ;  /* 0x0000002616167c23 */ /* 0x100fe20008010812 */
[--C-:B------:R-:W-:Y:S01]  /*11c90*/  SHF.R.U32.HI R4, RZ, 0x10, R3.reuse ;  /* 0x00000010ff047819 */ /* 0x100fe20000011603 */
[----:B------:R-:W-:Y:S01]  /*11ca0*/  FFMA.FTZ R14, R14, UR38, -R18 ;  /* 0x000000260e0e7c23 */ /* 0x000fe20008010812 */
[C---:B------:R-:W-:Y:S01]  /*11cb0*/  LOP3.LUT R5, R3.reuse, 0xffff, RZ, 0xc0, !PT ;  /* 0x0000ffff03057812 */ /* 0x040fe200078ec0ff */
[----:B------:R5:W-:Y:S01]  /*11cc0*/  MUFU.EX2 R184, R22 ;  /* 0x0000001600b87308 */ /* 0x000be20000000800 */
[----:B--2---:R-:W-:Y:S01]  /*11cd0*/  PRMT R23, R8, 0x5410, R10 ;  /* 0x0000541008177816 */ /* 0x004fe2000000000a */
[----:B----4-:R-:W2:Y:S01]  /*11ce0*/  LDSM.16.MT88.4 R24, [R209+0xa000] ;  /* 0x00a00000d118783b */ /* 0x010ea20000004200 */
[----:B------:R-:W-:Y:S01]  /*11cf0*/  LOP3.LUT R8, R3, 0xff, RZ, 0xc0, !PT ;  /* 0x000000ff03087812 */ /* 0x000fe200078ec0ff */
[--C-:B------:R-:W-:Y:S01]  /*11d00*/  FFMA.FTZ R28, R28, UR38, -R18.reuse ;  /* 0x000000261c1c7c23 */ /* 0x100fe20008010812 */
[----:B------:R-:W-:Y:S01]  /*11d10*/  SHF.R.U32.HI R7, RZ, 0x18, R3 ;  /* 0x00000018ff077819 */ /* 0x000fe20000011603 */
[----:B------:R-:W-:Y:S01]  /*11d20*/  FFMA.FTZ R19, R19, UR38, -R18 ;  /* 0x0000002613137c23 */ /* 0x000fe20008010812 */
[----:B------:R-:W-:Y:S01]  /*11d30*/  LOP3.LUT R4, R4, 0xff, RZ, 0xc0, !PT ;  /* 0x000000ff04047812 */ /* 0x000fe200078ec0ff */
[----:B------:R4:W-:Y:S01]  /*11d40*/  MUFU.EX2 R132, R14 ;  /* 0x0000000e00847308 */ /* 0x0009e20000000800 */
[----:B------:R-:W-:-:S02]  /*11d50*/  FSEL R3, R135, RZ, P3 ;  /* 0x000000ff87037208 */ /* 0x000fc40001800000 */
[----:B------:R-:W-:Y:S02]  /*11d60*/  SHF.R.U32.HI R9, RZ, 0x8, R9 ;  /* 0x00000008ff097819 */ /* 0x000fe40000011609 */
[----:B------:R-:W-:Y:S02]  /*11d70*/  SHF.R.U32.HI R6, RZ, 0x8, R5 ;  /* 0x00000008ff067819 */ /* 0x000fe40000011605 */
[----:B------:R-:W-:Y:S01]  /*11d80*/  FSEL R5, R136, RZ, P0 ;  /* 0x000000ff88057208 */ /* 0x000fe20000000000 */
[----:B------:R-:W-:Y:S01]  /*11d90*/  MUFU.EX2 R139, R28 ;  /* 0x0000001c008b7308 */ /* 0x000fe20000000800 */
[----:B------:R-:W-:Y:S01]  /*11da0*/  PRMT R20, R4, 0x5410, R7 ;  /* 0x0000541004147816 */ /* 0x000fe20000000007 */
[----:B------:R-:W-:Y:S01]  /*11db0*/  FADD.FTZ R7, R236, -R3 ;  /* 0x80000003ec077221 */ /* 0x000fe20000010000 */
[----:B-----5:R-:W-:Y:S02]  /*11dc0*/  PRMT R22, R15, 0x5410, R9 ;  /* 0x000054100f167816 */ /* 0x020fe40000000009 */
[--C-:B------:R-:W-:Y:S01]  /*11dd0*/  HSET2.LE.AND R10, R16, R0.reuse, PT ;  /* 0x00000000100a7233 */ /* 0x100fe20003803000 */
[----:B------:R-:W-:Y:S01]  /*11de0*/  FMUL.FTZ R7, R7, UR38 ;  /* 0x0000002607077c20 */ /* 0x000fe20008410000 */
[----:B------:R-:W-:Y:S01]  /*11df0*/  PRMT R15, R8, 0x5410, R6 ;  /* 0x00005410080f7816 */ /* 0x000fe20000000006 */
[----:B------:R-:W-:Y:S01]  /*11e00*/  FADD.FTZ R6, R237, -R5 ;  /* 0x80000005ed067221 */ /* 0x000fe20000010000 */
[----:B------:R-:W-:Y:S01]  /*11e10*/  FSEL R4, R137, RZ, P1 ;  /* 0x000000ff89047208 */ /* 0x000fe20000800000 */
[----:B------:R-:W5:Y:S01]  /*11e20*/  MUFU.EX2 R16, R7 ;  /* 0x0000000700107308 */ /* 0x000f620000000800 */
[----:B------:R-:W-:Y:S01]  /*11e30*/  F2FP.F16.F32.PACK_AB R3, R181, R180 ;  /* 0x000000b4b503723e */ /* 0x000fe200000000ff */
[----:B------:R-:W-:Y:S01]  /*11e40*/  FMUL.FTZ R6, R6, UR38 ;  /* 0x0000002606067c20 */ /* 0x000fe20008410000 */
[----:B------:R-:W-:Y:S01]  /*11e50*/  FSEL R5, R134, RZ, P2 ;  /* 0x000000ff86057208 */ /* 0x000fe20001000000 */
[----:B----4-:R-:W-:Y:S01]  /*11e60*/  FADD.FTZ R14, R223, -R4 ;  /* 0x80000004df0e7221 */ /* 0x010fe20000010000 */
[----:B------:R-:W-:Y:S01]  /*11e70*/  LOP3.LUT R10, R10, R3, RZ, 0xc0, !PT ;  /* 0x000000030a0a7212 */ /* 0x000fe200078ec0ff */
[----:B------:R-:W-:Y:S01]  /*11e80*/  IMAD.MOV.U32 R223, RZ, RZ, R180 ;  /* 0x000000ffffdf7224 */ /* 0x000fe200078e00b4 */
[--C-:B------:R-:W-:Y:S01]  /*11e90*/  HSET2.LE.AND R3, R17, R0.reuse, PT ;  /* 0x0000000011037233 */ /* 0x100fe20003803000 */
[----:B------:R-:W-:Y:S01]  /*11ea0*/  FADD.FTZ R9, R233, -R5 ;  /* 0x80000005e9097221 */ /* 0x000fe20000010000 */
[----:B---3--:R-:W-:Y:S01]  /*11eb0*/  F2FP.F16.F32.PACK_AB R4, R207, R234 ;  /* 0x000000eacf04723e */ /* 0x008fe200000000ff */
[----:B------:R3:W4:Y:S01]  /*11ec0*/  MUFU.EX2 R17, R6 ;  /* 0x0000000600117308 */ /* 0x0007220000000800 */
[----:B------:R-:W-:Y:S01]  /*11ed0*/  HSET2.LE.AND R5, R11, R0, PT ;  /* 0x000000000b057233 */ /* 0x000fe20003803000 */
[----:B------:R-:W-:Y:S01]  /*11ee0*/  FMUL.FTZ R14, R14, UR38 ;  /* 0x000000260e0e7c20 */ /* 0x000fe20008410000 */
[----:B------:R-:W-:-:S02]  /*11ef0*/  LOP3.LUT R11, R3, R4, RZ, 0xc0, !PT ;  /* 0x00000004030b7212 */ /* 0x000fc400078ec0ff */
[--C-:B------:R-:W-:Y:S02]  /*11f00*/  HSET2.LE.AND R3, R21, R0.reuse, PT ;  /* 0x0000000015037233 */ /* 0x100fe40003803000 */
[----:B-1----:R-:W-:Y:S01]  /*11f10*/  F2FP.F16.F32.PACK_AB R4, R235, R252 ;  /* 0x000000fceb04723e */ /* 0x002fe200000000ff */
[----:B-----5:R-:W-:Y:S01]  /*11f20*/  FMUL.FTZ R158, R158, R16 ;  /* 0x000000109e9e7220 */ /* 0x020fe20000410000 */
[----:B------:R-:W-:Y:S01]  /*11f30*/  F2FP.F16.F32.PACK_AB R7, R193, R194 ;  /* 0x000000c2c107723e */ /* 0x000fe200000000ff */
[-C--:B------:R-:W-:Y:S01]  /*11f40*/  FMUL.FTZ R159, R159, R16.reuse ;  /* 0x000000109f9f7220 */ /* 0x080fe20000410000 */
[----:B------:R-:W-:Y:S01]  /*11f50*/  MUFU.EX2 R133, R19 ;  /* 0x0000001300857308 */ /* 0x000fe20000000800 */
[-C--:B------:R-:W-:Y:S01]  /*11f60*/  FMUL.FTZ R150, R150, R16.reuse ;  /* 0x0000001096967220 */ /* 0x080fe20000410000 */
[-C--:B------:R-:W-:Y:S01]  /*11f70*/  FMUL.FTZ R151, R151, R16.reuse ;  /* 0x0000001097977220 */ /* 0x080fe20000410000 */
[-C--:B------:R-:W-:Y:S01]  /*11f80*/  FMUL.FTZ R166, R166, R16.reuse ;  /* 0x00000010a6a67220 */ /* 0x080fe20000410000 */
[-C--:B------:R-:W-:Y:S01]  /*11f90*/  FMUL.FTZ R167, R167, R16.reuse ;  /* 0x00000010a7a77220 */ /* 0x080fe20000410000 */
[----:B------:R-:W-:Y:S01]  /*11fa0*/  FMUL.FTZ R174, R174, R16 ;  /* 0x00000010aeae7220 */ /* 0x000fe20000410000 */
[----:B---3--:R-:W-:Y:S01]  /*11fb0*/  F2FP.F16.F32.PACK_AB R6, R199, R182 ;  /* 0x000000b6c706723e */ /* 0x008fe200000000ff */
[-C--:B----4-:R-:W-:Y:S01]  /*11fc0*/  FMUL.FTZ R156, R156, R17.reuse ;  /* 0x000000119c9c7220 */ /* 0x090fe20000410000 */
[-C--:B------:R-:W-:Y:S01]  /*11fd0*/  FMUL.FTZ R157, R157, R17.reuse ;  /* 0x000000119d9d7220 */ /* 0x080fe20000410000 */
[----:B------:R-:W1:Y:S01]  /*11fe0*/  MUFU.EX2 R14, R14 ;  /* 0x0000000e000e7308 */ /* 0x000e620000000800 */
[----:B------:R-:W-:Y:S01]  /*11ff0*/  LOP3.LUT R8, R5, R6, RZ, 0xc0, !PT ;  /* 0x0000000605087212 */ /* 0x000fe200078ec0ff */
[----:B------:R-:W-:Y:S01]  /*12000*/  FMUL.FTZ R5, R9, UR38 ;  /* 0x0000002609057c20 */ /* 0x000fe20008410000 */
[----:B------:R-:W-:Y:S01]  /*12010*/  LOP3.LUT R9, R3, R4, RZ, 0xc0, !PT ;  /* 0x0000000403097212 */ /* 0x000fe200078ec0ff */
[-C--:B------:R-:W-:Y:S01]  /*12020*/  FMUL.FTZ R148, R148, R17.reuse ;  /* 0x0000001194947220 */ /* 0x080fe20000410000 */
[--C-:B------:R-:W-:Y:S01]  /*12030*/  HSET2.LE.AND R3, R15, R0.reuse, PT ;  /* 0x000000000f037233 */ /* 0x100fe20003803000 */
[-C--:B------:R-:W-:Y:S01]  /*12040*/  FMUL.FTZ R149, R149, R17.reuse ;  /* 0x0000001195957220 */ /* 0x080fe20000410000 */
[--C-:B------:R-:W-:Y:S01]  /*12050*/  HSET2.LE.AND R6, R22, R0.reuse, PT ;  /* 0x0000000016067233 */ /* 0x100fe20003803000 */
[----:B------:R3:W4:Y:S01]  /*12060*/  MUFU.EX2 R15, R5 ;  /* 0x00000005000f7308 */ /* 0x0007220000000800 */
[----:B------:R-:W-:Y:S01]  /*12070*/  F2FP.F16.F32.PACK_AB R4, R196, R198 ;  /* 0x000000c6c404723e */ /* 0x000fe200000000ff */
[C---:B--2---:R-:W-:Y:S01]  /*12080*/  HMMA.16816.F32 R28, R8.reuse, R26, R156 ;  /* 0x0000001a081c723c */ /* 0x044fe2000000189c */
[----:B------:R-:W-:Y:S01]  /*12090*/  FMUL.FTZ R164, R164, R17 ;  /* 0x00000011a4a47220 */ /* 0x000fe20000410000 */
[----:B------:R-:W-:Y:S01]  /*120a0*/  LOP3.LUT R6, R6, R7, RZ, 0xc0, !PT ;  /* 0x0000000706067212 */ /* 0x000fe200078ec0ff */
[-C--:B------:R-:W-:Y:S01]  /*120b0*/  FMUL.FTZ R165, R165, R17.reuse ;  /* 0x00000011a5a57220 */ /* 0x080fe20000410000 */
[----:B------:R-:W-:Y:S01]  /*120c0*/  LOP3.LUT R4, R3, R4, RZ, 0xc0, !PT ;  /* 0x0000000403047212 */ /* 0x000fe200078ec0ff */
[-C--:B------:R-:W-:Y:S01]  /*120d0*/  FMUL.FTZ R172, R172, R17.reuse ;  /* 0x00000011acac7220 */ /* 0x080fe20000410000 */
[--C-:B------:R-:W-:Y:S01]  /*120e0*/  HSET2.LE.AND R3, R20, R0.reuse, PT ;  /* 0x0000000014037233 */ /* 0x100fe20003803000 */
[-C--:B-1----:R-:W-:Y:S01]  /*120f0*/  FMUL.FTZ R146, R146, R14.reuse ;  /* 0x0000000e92927220 */ /* 0x082fe20000410000 */
[----:B------:R-:W-:Y:S01]  /*12100*/  HSET2.LE.AND R7, R23, R0, PT ;  /* 0x0000000017077233 */ /* 0x000fe20003803000 */
[----:B------:R-:W-:Y:S01]  /*12110*/  FMUL.FTZ R147, R147, R14 ;  /* 0x0000000e93937220 */ /* 0x000fe20000410000 */
[----:B------:R-:W1:Y:S01]  /*12120*/  LDSM.16.MT88.4 R20, [R211+0xa000] ;  /* 0x00a00000d314783b */ /* 0x000e620000004200 */
[----:B------:R-:W-:Y:S01]  /*12130*/  HMMA.16816.F32 R148, R8, R24, R148 ;  /* 0x000000180894723c */ /* 0x000fe20000001894 */
[----:B------:R-:W-:Y:S01]  /*12140*/  FMUL.FTZ R173, R173, R17 ;  /* 0x00000011adad7220 */ /* 0x000fe20000410000 */
[----:B------:R-:W-:Y:S01]  /*12150*/  FMUL.FTZ R175, R175, R16 ;  /* 0x00000010afaf7220 */ /* 0x000fe20000410000 */
[----:B------:R-:W-:Y:S01]  /*12160*/  FMUL.FTZ R154, R154, R14 ;  /* 0x0000000e9a9a7220 */ /* 0x000fe20000410000 */
[----:B---3--:R-:W-:Y:S01]  /*12170*/  F2FP.F16.F32.PACK_AB R5, R139, R184 ;  /* 0x000000b88b05723e */ /* 0x008fe200000000ff */
[-C--:B----4-:R-:W-:Y:S01]  /*12180*/  FMUL.FTZ R144, R144, R15.reuse ;  /* 0x0000000f90907220 */ /* 0x090fe20000410000 */
[-C--:B------:R-:W-:Y:S01]  /*12190*/  FMUL.FTZ R145, R145, R15.reuse ;  /* 0x0000000f91917220 */ /* 0x080fe20000410000 */
[----:B------:R-:W-:Y:S01]  /*121a0*/  FMUL.FTZ R152, R152, R15 ;  /* 0x0000000f98987220 */ /* 0x000fe20000410000 */
[----:B------:R-:W-:Y:S01]  /*121b0*/  LOP3.LUT R5, R3, R5, RZ, 0xc0, !PT ;  /* 0x0000000503057212 */ /* 0x000fe200078ec0ff */
[----:B------:R-:W-:Y:S01]  /*121c0*/  FMUL.FTZ R153, R153, R15 ;  /* 0x0000000f99997220 */ /* 0x000fe20000410000 */
[----:B------:R-:W-:Y:S01]  /*121d0*/  F2FP.F16.F32.PACK_AB R3, R132, R133 ;  /* 0x000000858403723e */ /* 0x000fe200000000ff */
[----:B------:R-:W-:Y:S01]  /*121e0*/  FMUL.FTZ R155, R155, R14 ;  /* 0x0000000e9b9b7220 */ /* 0x000fe20000410000 */
[-C--:B------:R-:W-:Y:S01]  /*121f0*/  FMUL.FTZ R160, R160, R15.reuse ;  /* 0x0000000fa0a07220 */ /* 0x080fe20000410000 */
[----:B------:R-:W-:Y:S01]  /*12200*/  MOV R19, R30 ;  /* 0x0000001e00137202 */ /* 0x000fe20000000f00 */
[----:B------:R-:W-:Y:S01]  /*12210*/  FMUL.FTZ R161, R161, R15 ;  /* 0x0000000fa1a17220 */ /* 0x000fe20000410000 */
[----:B------:R-:W-:Y:S01]  /*12220*/  LOP3.LUT R7, R7, R3, RZ, 0xc0, !PT ;  /* 0x0000000307077212 */ /* 0x000fe200078ec0ff */
[----:B------:R-:W-:-:S02]  /*12230*/  IMAD.MOV.U32 R3, RZ, RZ, R29 ;  /* 0x000000ffff037224 */ /* 0x000fc400078e001d */
        /* <DEDUP_REMOVED lines=10> */
[----:B------:R-:W-:Y:S01]  /*122e0*/  FMUL.FTZ R45, R45, R15 ;  /* 0x0000000f2d2d7220 */ /* 0x000fe20000410000 */
[----:B------:R-:W-:Y:S01]  /*122f0*/  FMUL.FTZ R42, R42, R14 ;  /* 0x0000000e2a2a7220 */ /* 0x000fe20000410000 */
[----:B------:R-:W-:Y:S01]  /*12300*/  MOV R25, R28 ;  /* 0x0000001c00197202 */ /* 0x000fe20000000f00 */
[----:B------:R-:W-:-:S02]  /*12310*/  IMAD.MOV.U32 R24, RZ, RZ, R31 ;  /* 0x000000ffff187224 */ /* 0x000fc400078e001f */
[-C--:B------:R-:W-:Y:S01]  /*12320*/  FMUL.FTZ R43, R43, R14.reuse ;  /* 0x0000000e2b2b7220 */ /* 0x080fe20000410000 */
[-C--:B------:R-:W-:Y:S01]  /*12330*/  FMUL.FTZ R46, R46, R14.reuse ;  /* 0x0000000e2e2e7220 */ /* 0x080fe20000410000 */
[----:B------:R-:W-:Y:S01]  /*12340*/  FMUL.FTZ R47, R47, R14 ;  /* 0x0000000e2f2f7220 */ /* 0x000fe20000410000 */
[----:B------:R-:W-:Y:S01]  /*12350*/  MOV R233, R181 ;  /* 0x000000b500e97202 */ /* 0x000fe20000000f00 */
[----:B------:R-:W-:Y:S01]  /*12360*/  HMMA.16816.F32 R152, R4, R26, R152 ;  /* 0x0000001a0498723c */ /* 0x000fe20000001898 */
[----:B------:R-:W-:Y:S01]  /*12370*/  MOV R180, R243 ;  /* 0x000000f300b47202 */ /* 0x000fe20000000f00 */
[-C--:B------:R-:W-:Y:S01]  /*12380*/  FMUL.FTZ R56, R56, R15.reuse ;  /* 0x0000000f38387220 */ /* 0x080fe20000410000 */
[----:B------:R-:W-:Y:S01]  /*12390*/  MOV R181, R242 ;  /* 0x000000f200b57202 */ /* 0x000fe20000000f00 */
        /* <DEDUP_REMOVED lines=14> */
[C---:B------:R-:W-:Y:S01]  /*12480*/  HMMA.16816.F32 R160, R4.reuse, R20, R160 ;  /* 0x0000001404a0723c */ /* 0x040fe200000018a0 */
[----:B------:R-:W-:Y:S01]  /*12490*/  IMAD.MOV.U32 R175, RZ, RZ, R25 ;  /* 0x000000ffffaf7224 */ /* 0x000fe200078e0019 */
[----:B------:R-:W-:Y:S01]  /*124a0*/  MOV R172, R24 ;  /* 0x0000001800ac7202 */ /* 0x000fe20000000f00 */
[-C--:B------:R-:W-:Y:S01]  /*124b0*/  FMUL.FTZ R77, R77, R15.reuse ;  /* 0x0000000f4d4d7220 */ /* 0x080fe20000410000 */
[----:B------:R-:W1:Y:S01]  /*124c0*/  LDSM.16.MT88.4 R24, [R213+0xa000] ;  /* 0x00a00000d518783b */ /* 0x000e620000004200 */
[-C--:B------:R-:W-:Y:S01]  /*124d0*/  FMUL.FTZ R78, R78, R14.reuse ;  /* 0x0000000e4e4e7220 */ /* 0x080fe20000410000 */
[----:B------:R-:W-:Y:S01]  /*124e0*/  HMMA.16816.F32 R168, R4, R22, R168 ;  /* 0x0000001604a8723c */ /* 0x000fe200000018a8 */
[-C--:B------:R-:W-:Y:S01]  /*124f0*/  FMUL.FTZ R79, R79, R14.reuse ;  /* 0x0000000e4f4f7220 */ /* 0x080fe20000410000 */
[----:B------:R-:W-:Y:S01]  /*12500*/  LDSM.16.MT88.4 R20, [R209+0xb000] ;  /* 0x00b00000d114783b */ /* 0x000fe20000004200 */
[-C--:B------:R-:W-:Y:S01]  /*12510*/  FMUL.FTZ R88, R88, R15.reuse ;  /* 0x0000000f58587220 */ /* 0x080fe20000410000 */
[----:B------:R-:W-:Y:S01]  /*12520*/  FMUL.FTZ R89, R89, R15 ;  /* 0x0000000f59597220 */ /* 0x000fe20000410000 */
[----:B------:R-:W-:Y:S01]  /*12530*/  FMUL.FTZ R90, R90, R14 ;  /* 0x0000000e5a5a7220 */ /* 0x000fe20000410000 */
[----:B------:R-:W-:Y:S01]  /*12540*/  MOV R159, R29 ;  /* 0x0000001d009f7202 */ /* 0x000fe20000000f00 */
[----:B------:R-:W-:Y:S01]  /*12550*/  IMAD.MOV.U32 R158, RZ, RZ, R30 ;  /* 0x000000ffff9e7224 */ /* 0x000fe200078e001e */
[----:B------:R-:W-:Y:S01]  /*12560*/  MOV R157, R31 ;  /* 0x0000001f009d7202 */ /* 0x000fe20000000f00 */
[----:B------:R-:W-:-:S02]  /*12570*/  IMAD.MOV.U32 R156, RZ, RZ, R28 ;  /* 0x000000ffff9c7224 */ /* 0x000fc400078e001c */
[-C--:B------:R-:W-:Y:S01]  /*12580*/  FMUL.FTZ R91, R91, R14.reuse ;  /* 0x0000000e5b5b7220 */ /* 0x080fe20000410000 */
        /* <DEDUP_REMOVED lines=22> */
[--C-:B------:R-:W-:Y:S01]  /*126f0*/  FFMA.FTZ R3, R202, UR38, -R2.reuse ;  /* 0x00000026ca037c23 */ /* 0x100fe20008010802 */
        /* <DEDUP_REMOVED lines=9> */
[----:B------:R1:W-:Y:S01]  /*12790*/  MUFU.EX2 R202, R3 ;  /* 0x0000000300ca7308 */ /* 0x0003e20000000800 */
        /* <DEDUP_REMOVED lines=9> */
[----:B------:R-:W-:Y:S01]  /*12830*/  IMAD.MOV.U32 R173, RZ, RZ, R19 ;  /* 0x000000ffffad7224 */ /* 0x000fe200078e0013 */
[C---:B--2---:R-:W-:Y:S01]  /*12840*/  HMMA.16816.F32 R244, R4.reuse, R28, R40 ;  /* 0x0000001c04f4723c */ /* 0x044fe20000001828 */
[----:B------:R-:W2:Y:S01]  /*12850*/  LDSM.16.MT88.4 R40, [R213+0xb000] ;  /* 0x00b00000d528783b */ /* 0x000ea20000004200 */
[-C--:B------:R-:W-:Y:S01]  /*12860*/  FMUL.FTZ R36, R36, R17.reuse ;  /* 0x0000001124247220 */ /* 0x080fe20000410000 */
[-C--:B------:R-:W-:Y:S01]  /*12870*/  FMUL.FTZ R37, R37, R17.reuse ;  /* 0x0000001125257220 */ /* 0x080fe20000410000 */
[-C--:B------:R-:W-:Y:S01]  /*12880*/  FMUL.FTZ R38, R38, R16.reuse ;  /* 0x0000001026267220 */ /* 0x080fe20000410000 */
[-C--:B------:R-:W-:Y:S01]  /*12890*/  FMUL.FTZ R39, R39, R16.reuse ;  /* 0x0000001027277220 */ /* 0x080fe20000410000 */
[C---:B------:R-:W-:Y:S01]  /*128a0*/  HMMA.16816.F32 R240, R4.reuse, R30, R44 ;  /* 0x0000001e04f0723c */ /* 0x040fe2000000182c */
[----:B------:R-:W3:Y:S01]  /*128b0*/  LDSM.16.MT88.4 R44, [R214+0xb000] ;  /* 0x00b00000d62c783b */ /* 0x000ee20000004200 */
[----:B-1----:R-:W-:Y:S01]  /*128c0*/  FFMA.FTZ R3, R201, UR38, -R2 ;  /* 0x00000026c9037c23 */ /* 0x002fe20008010802 */
        /* <DEDUP_REMOVED lines=33> */
[----:B--2---:R-:W-:Y:S01]  /*12ae0*/  HMMA.16816.F32 R120, R4, R40, R120 ;  /* 0x000000280478723c */ /* 0x004fe20000001878 */
[----:B------:R-:W-:-:S05]  /*12af0*/  FMUL.FTZ R131, R131, R16 ;  /* 0x0000001083837220 */ /* 0x000fca0000410000 */
[C---:B---3--:R-:W-:Y:S06]  /*12b00*/  HMMA.16816.F32 R104, R4.reuse, R44, R104 ;  /* 0x0000002c0468723c */ /* 0x048fec0000001868 */
[C---:B------:R-:W-:Y:S06]  /*12b10*/  HMMA.16816.F32 R108, R4.reuse, R46, R108 ;  /* 0x0000002e046c723c */ /* 0x040fec000000186c */
[----:B------:R-:W-:Y:S06]  /*12b20*/  HMMA.16816.F32 R164, R4, R42, R124 ;  /* 0x0000002a04a4723c */ /* 0x000fec000000187c */
[----:B------:R-:W-:Y:S01]  /*12b30*/  HMMA.16816.F32 R52, R8, R24, R52 ;  /* 0x000000180834723c */ /* 0x000fe20000001834 */
[----:B------:R-:W-:Y:S01]  /*12b40*/  IMAD.WIDE.U32 R4, R141, -0x2daee0ad, RZ ;  /* 0xd2511f538d047825 */ /* 0x000fe200078e00ff */
[----:B------:R-:W-:-:S03]  /*12b50*/  MOV R125, R181 ;  /* 0x000000b5007d7202 */ /* 0x000fc60000000f00 */
[----:B------:R-:W-:Y:S01]  /*12b60*/  FFMA.FTZ R6, R179, UR38, -R2 ;  /* 0x00000026b3067c23 */ /* 0x000fe20008010802 */
[----:B------:R-:W-:Y:S01]  /*12b70*/  MOV R126, R180 ;  /* 0x000000b4007e7202 */ /* 0x000fe20000000f00 */
[----:B------:R-:W-:Y:S01]  /*12b80*/  IMAD.MOV.U32 R127, RZ, RZ, R182 ;  /* 0x000000ffff7f7224 */ /* 0x000fe200078e00b6 */
[----:B-1----:R-:W-:Y:S01]  /*12b90*/  LOP3.LUT R3, R5, UR29, R138, 0x96, !PT ;  /* 0x0000001d05037c12 */ /* 0x002fe2000f8e968a */
[C---:B------:R-:W-:Y:S01]  /*12ba0*/  HMMA.16816.F32 R180, R8.reuse, R22, R80 ;  /* 0x0000001608b4723c */ /* 0x040fe20000001850 */
[----:B------:R-:W-:Y:S01]  /*12bb0*/  LOP3.LUT R7, R4, 0xffff, RZ, 0xc0, !PT ;  /* 0x0000ffff04077812 */ /* 0x000fe200078ec0ff */
[----:B------:R1:W-:Y:S01]  /*12bc0*/  MUFU.EX2 R201, R6 ;  /* 0x0000000600c97308 */ /* 0x0003e20000000800 */
[----:B------:R-:W-:Y:S01]  /*12bd0*/  SHF.R.U32.HI R20, RZ, 0x10, R4 ;  /* 0x00000010ff147819 */ /* 0x000fe20000011604 */
[----:B------:R-:W-:Y:S01]  /*12be0*/  FFMA.FTZ R2, R200, UR38, -R2 ;  /* 0x00000026c8027c23 */ /* 0x000fe20008010802 */
[----:B------:R-:W-:Y:S01]  /*12bf0*/  SHF.R.U32.HI R19, RZ, 0x18, R4 ;  /* 0x00000018ff137819 */ /* 0x000fe20000011604 */
[C---:B------:R-:W-:Y:S01]  /*12c00*/  HMMA.16816.F32 R188, R8.reuse, R26, R64 ;  /* 0x0000001a08bc723c */ /* 0x040fe20000001840 */
[----:B------:R-:W-:Y:S01]  /*12c10*/  LOP3.LUT R22, R4, 0xff, RZ, 0xc0, !PT ;  /* 0x000000ff04167812 */ /* 0x000fe200078ec0ff */
[----:B------:R-:W-:Y:S01]  /*12c20*/  IMAD.WIDE.U32 R4, R140, -0x2daee0ad, RZ ;  /* 0xd2511f538c047825 */ /* 0x000fe200078e00ff */
[----:B------:R-:W-:Y:S01]  /*12c30*/  MOV R200, R199 ;  /* 0x000000c700c87202 */ /* 0x000fe20000000f00 */
[----:B------:R-:W-:Y:S01]  /*12c40*/  LDSM.16.MT88.4 R64, [R213+0xa800] ;  /* 0x00a80000d540783b */ /* 0x000fe20000004200 */
[----:B------:R2:W-:Y:S01]  /*12c50*/  MUFU.EX2 R199, R2 ;  /* 0x0000000200c77308 */ /* 0x0005e20000000800 */
[C---:B------:R-:W-:Y:S01]  /*12c60*/  HMMA.16816.F32 R36, R8.reuse, R28, R36 ;  /* 0x0000001c0824723c */ /* 0x040fe20000001824 */
[C---:B------:R-:W-:Y:S01]  /*12c70*/  LOP3.LUT R21, R4.reuse, 0xffff, RZ, 0xc0, !PT ;  /* 0x0000ffff04157812 */ /* 0x040fe200078ec0ff */
[----:B------:R-:W-:Y:S01]  /*12c80*/  IMAD.MOV.U32 R124, RZ, RZ, R238 ;  /* 0x000000ffff7c7224 */ /* 0x000fe200078e00ee */
[----:B------:R-:W-:Y:S01]  /*12c90*/  LOP3.LUT R26, R4, 0xff, RZ, 0xc0, !PT ;  /* 0x000000ff041a7812 */ /* 0x000fe200078ec0ff */
[----:B------:R-:W-:Y:S01]  /*12ca0*/  LDSM.16.MT88.4 R80, [R209+0xb800] ;  /* 0x00b80000d150783b */ /* 0x000fe20000004200 */
[--C-:B------:R-:W-:Y:S01]  /*12cb0*/  SHF.R.U32.HI R23, RZ, 0x10, R4.reuse ;  /* 0x00000010ff177819 */ /* 0x100fe20000011604 */
[C---:B------:R-:W-:Y:S01]  /*12cc0*/  HMMA.16816.F32 R100, R8.reuse, R44, R100 ;  /* 0x0000002c0864723c */ /* 0x040fe20000001864 */
[--C-:B-1----:R-:W-:Y:S01]  /*12cd0*/  FFMA.FTZ R6, R203, UR38, -R13.reuse ;  /* 0x00000026cb067c23 */ /* 0x102fe2000801080d */
[----:B------:R-:W-:Y:S01]  /*12ce0*/  SHF.R.U32.HI R25, RZ, 0x18, R4 ;  /* 0x00000018ff197819 */ /* 0x000fe20000011604 */
[----:B------:R-:W-:Y:S01]  /*12cf0*/  FFMA.FTZ R4, R205, UR38, -R13 ;  /* 0x00000026cd047c23 */ /* 0x000fe2000801080d */
[----:B------:R-:W-:Y:S01]  /*12d00*/  MOV R29, R239 ;  /* 0x000000ef001d7202 */ /* 0x000fe20000000f00 */
[----:B------:R1:W-:Y:S01]  /*12d10*/  MUFU.EX2 R138, R6 ;  /* 0x00000006008a7308 */ /* 0x0003e20000000800 */
[----:B------:R-:W-:Y:S01]  /*12d20*/  HMMA.16816.F32 R236, R8, R30, R48 ;  /* 0x0000001e08ec723c */ /* 0x000fe20000001830 */
[----:B------:R-:W-:Y:S01]  /*12d30*/  MOV R45, R175 ;  /* 0x000000af002d7202 */ /* 0x000fe20000000f00 */
[----:B------:R-:W-:Y:S01]  /*12d40*/  LDSM.16.MT88.4 R48, [R214+0xa800] ;  /* 0x00a80000d630783b */ /* 0x000fe20000004200 */
[----:B------:R-:W-:Y:S01]  /*12d50*/  IMAD.MOV.U32 R203, RZ, RZ, R29 ;  /* 0x000000ffffcb7224 */ /* 0x000fe200078e001d */
[----:B--2---:R-:W-:-:S02]  /*12d60*/  LOP3.LUT R2, R5, UR29, R176, 0x96, !PT ;  /* 0x0000001d05027c12 */ /* 0x004fc4000f8e96b0 */
[----:B------:R-:W-:Y:S01]  /*12d70*/  LOP3.LUT R5, R20, 0xff, RZ, 0xc0, !PT ;  /* 0x000000ff14057812 */ /* 0x000fe200078ec0ff */
[----:B------:R2:W3:Y:S01]  /*12d80*/  MUFU.EX2 R31, R4 ;  /* 0x00000004001f7308 */ /* 0x0004e20000000800 */
[----:B------:R-:W-:Y:S01]  /*12d90*/  MOV R175, R157 ;  /* 0x0000009d00af7202 */ /* 0x000fe20000000f00 */
[----:B------:R-:W-:Y:S01]  /*12da0*/  HMMA.16816.F32 R84, R8, R32, R84 ;  /* 0x000000200854723c */ /* 0x000fe20000001854 */
[----:B------:R-:W-:-:S05]  /*12db0*/  MOV R205, R124 ;  /* 0x0000007c00cd7202 */ /* 0x000fca0000000f00 */
[C---:B------:R-:W-:Y:S01]  /*12dc0*/  HMMA.16816.F32 R116, R8.reuse, R40, R116 ;  /* 0x000000280874723c */ /* 0x040fe20000001874 */
[----:B-1----:R-:W-:Y:S02]  /*12dd0*/  SHF.R.U32.HI R6, RZ, 0x8, R7 ;  /* 0x00000008ff067819 */ /* 0x002fe40000011607 */
[----:B------:R-:W-:Y:S02]  /*12de0*/  SHF.R.U32.HI R7, RZ, 0x8, R21 ;  /* 0x00000008ff077819 */ /* 0x000fe40000011615 */
[----:B------:R-:W-:Y:S02]  /*12df0*/  PRMT R24, R22, 0x5410, R6 ;  /* 0x0000541016187816 */ /* 0x000fe40000000006 */
[----:B------:R-:W-:Y:S01]  /*12e00*/  PRMT R22, R5, 0x5410, R19 ;  /* 0x0000541005167816 */ /* 0x000fe20000000013 */
[--C-:B------:R-:W-:Y:S01]  /*12e10*/  FFMA.FTZ R5, R178, UR38, -R13.reuse ;  /* 0x00000026b2057c23 */ /* 0x100fe2000801080d */
[----:B--2---:R-:W-:Y:S01]  /*12e20*/  FFMA.FTZ R4, R204, UR38, -R13 ;  /* 0x00000026cc047c23 */ /* 0x004fe2000801080d */
[----:B------:R-:W-:Y:S01]  /*12e30*/  LOP3.LUT R6, R23, 0xff, RZ, 0xc0, !PT ;  /* 0x000000ff17067812 */ /* 0x000fe200078ec0ff */
[C---:B------:R-:W-:Y:S01]  /*12e40*/  HMMA.16816.F32 R176, R8.reuse, R34, R96 ;  /* 0x0000002208b0723c */ /* 0x040fe20000001860 */
[----:B------:R-:W-:Y:S01]  /*12e50*/  PRMT R19, R26, 0x5410, R7 ;  /* 0x000054101a137816 */ /* 0x000fe20000000007 */
[----:B------:R1:W-:Y:S01]  /*12e60*/  MUFU.EX2 R30, R4 ;  /* 0x00000004001e7308 */ /* 0x0003e20000000800 */
[----:B------:R-:W-:Y:S01]  /*12e70*/  SHF.R.U32.HI R7, RZ, 0x10, R3 ;  /* 0x00000010ff077819 */ /* 0x000fe20000011603 */
[----:B------:R-:W-:Y:S01]  /*12e80*/  LDSM.16.MT88.4 R96, [R211+0xb800] ;  /* 0x00b80000d360783b */ /* 0x000fe20000004200 */
[----:B------:R-:W-:Y:S01]  /*12e90*/  PRMT R20, R6, 0x5410, R25 ;  /* 0x0000541006147816 */ /* 0x000fe20000000019 */
[----:B------:R-:W-:Y:S01]  /*12ea0*/  HMMA.16816.F32 R32, R8, R42, R128 ;  /* 0x0000002a0820723c */ /* 0x000fe20000001880 */
[----:B------:R-:W-:Y:S01]  /*12eb0*/  LOP3.LUT R13, R3, 0xff, RZ, 0xc0, !PT ;  /* 0x000000ff030d7812 */ /* 0x000fe200078ec0ff */
[----:B------:R-:W-:Y:S01]  /*12ec0*/  LDSM.16.MT88.4 R128, [R213+0xb800] ;  /* 0x00b80000d580783b */ /* 0x000fe20000004200 */
[----:B------:R-:W-:Y:S01]  /*12ed0*/  SHF.R.U32.HI R6, RZ, 0x18, R3 ;  /* 0x00000018ff067819 */ /* 0x000fe20000011603 */
[----:B------:R2:W5:Y:S01]  /*12ee0*/  MUFU.EX2 R29, R5 ;  /* 0x00000005001d7308 */ /* 0x0005620000000800 */
[----:B------:R-:W-:-:S02]  /*12ef0*/  HSET2.LE.AND R19, R19, R0, PT ;  /* 0x0000000013137233 */ /* 0x000fc40003803000 */
[----:B------:R-:W-:Y:S02]  /*12f00*/  HSET2.LE.AND R20, R20, R0, PT ;  /* 0x0000000014147233 */ /* 0x000fe40003803000 */
[----:B------:R-:W-:Y:S02]  /*12f10*/  MOV R204, R125 ;  /* 0x0000007d00cc7202 */ /* 0x000fe40000000f00 */
[----:B-1----:R-:W-:Y:S02]  /*12f20*/  LOP3.LUT R4, R3, 0xffff, RZ, 0xc0, !PT ;  /* 0x0000ffff03047812 */ /* 0x002fe400078ec0ff */
[----:B------:R-:W-:Y:S01]  /*12f30*/  LOP3.LUT R3, R7, 0xff, RZ, 0xc0, !PT ;  /* 0x000000ff07037812 */ /* 0x000fe200078ec0ff */
[----:B------:R-:W-:Y:S01]  /*12f40*/  FFMA.FTZ R7, R185, UR38, -R12 ;  /* 0x00000026b9077c23 */ /* 0x000fe2000801080c */
[----:B------:R-:W-:Y:S02]  /*12f50*/  SHF.R.U32.HI R4, RZ, 0x8, R4 ;  /* 0x00000008ff047819 */ /* 0x000fe40000011604 */
[----:B------:R-:W-:Y:S01]  /*12f60*/  MOV R185, R172 ;  /* 0x000000ac00b97202 */ /* 0x000fe20000000f00 */
[----:B------:R-:W-:-:S02]  /*12f70*/  IMAD.MOV.U32 R172, RZ, RZ, R156 ;  /* 0x000000ffffac7224 */ /* 0x000fc400078e009c */
[----:B--2---:R-:W-:Y:S01]  /*12f80*/  FFMA.FTZ R5, R142, UR38, -R12 ;  /* 0x000000268e057c23 */ /* 0x004fe2000801080c */
[----:B------:R-:W-:Y:S01]  /*12f90*/  PRMT R21, R13, 0x5410, R4 ;  /* 0x000054100d157816 */ /* 0x000fe20000000004 */
[----:B------:R-:W-:Y:S01]  /*12fa0*/  FFMA.FTZ R4, R192, UR38, -R12 ;  /* 0x00000026c0047c23 */ /* 0x000fe2000801080c */
[----:B------:R-:W-:Y:S01]  /*12fb0*/  PRMT R13, R3, 0x5410, R6 ;  /* 0x00005410030d7816 */ /* 0x000fe20000000006 */
[----:B------:R1:W-:Y:S01]  /*12fc0*/  MUFU.EX2 R28, R5 ;  /* 0x00000005001c7308 */ /* 0x0003e20000000800 */
[----:B------:R-:W-:Y:S02]  /*12fd0*/  LOP3.LUT R3, R2, 0xffff, RZ, 0xc0, !PT ;  /* 0x0000ffff02037812 */ /* 0x000fe400078ec0ff */
[----:B------:R-:W-:Y:S02]  /*12fe0*/  SHF.R.U32.HI R6, RZ, 0x10, R2 ;  /* 0x00000010ff067819 */ /* 0x000fe40000011602 */
[----:B------:R-:W-:-:S03]  /*12ff0*/  MOV R192, R127 ;  /* 0x0000007f00c07202 */ /* 0x000fc60000000f00 */
[----:B------:R2:W-:Y:S08]  /*13000*/  MUFU.EX2 R26, R4 ;  /* 0x00000004001a7308 */ /* 0x0005f00000000800 */
[----:B------:R4:W-:Y:S01]  /*13010*/  MUFU.EX2 R25, R7 ;  /* 0x0000000700197308 */ /* 0x0009e20000000800 */
[----:B-1----:R-:W-:Y:S01]  /*13020*/  FFMA.FTZ R5, R186, UR38, -R12 ;  /* 0x00000026ba057c23 */ /* 0x002fe2000801080c */
[----:B------:R-:W-:-:S06]  /*13030*/  IMAD.MOV.U32 R186, RZ, RZ, R126 ;  /* 0x000000ffffba7224 */ /* 0x000fcc00078e007e */
[----:B------:R1:W5:Y:S01]  /*13040*/  MUFU.EX2 R27, R5 ;  /* 0x00000005001b7308 */ /* 0x0003620000000800 */
[----:B--2---:R-:W-:Y:S02]  /*13050*/  LOP3.LUT R4, R2, 0xff, RZ, 0xc0, !PT ;  /* 0x000000ff02047812 */ /* 0x004fe400078ec0ff */
[--C-:B----4-:R-:W-:Y:S02]  /*13060*/  HSET2.LE.AND R7, R22, R0.reuse, PT ;  /* 0x0000000016077233 */ /* 0x110fe40003803000 */
[----:B-1----:R-:W-:Y:S02]  /*13070*/  SHF.R.U32.HI R5, RZ, 0x8, R3 ;  /* 0x00000008ff057819 */ /* 0x002fe40000011603 */
[----:B------:R-:W-:Y:S02]  /*13080*/  SHF.R.U32.HI R3, RZ, 0x18, R2 ;  /* 0x00000018ff037819 */ /* 0x000fe40000011602 */
[----:B------:R-:W-:Y:S02]  /*13090*/  LOP3.LUT R2, R6, 0xff, RZ, 0xc0, !PT ;  /* 0x000000ff06027812 */ /* 0x000fe400078ec0ff */
[----:B------:R-:W-:Y:S01]  /*130a0*/  PRMT R12, R4, 0x5410, R5 ;  /* 0x00005410040c7816 */ /* 0x000fe20000000005 */
[--C-:B------:R-:W-:Y:S01]  /*130b0*/  FFMA.FTZ R4, R187, UR38, -R18.reuse ;  /* 0x00000026bb047c23 */ /* 0x100fe20008010812 */
[--C-:B------:R-:W-:Y:S01]  /*130c0*/  HSET2.LE.AND R6, R24, R0.reuse, PT ;  /* 0x0000000018067233 */ /* 0x100fe20003803000 */
[----:B------:R-:W-:Y:S01]  /*130d0*/  IMAD.MOV.U32 R24, RZ, RZ, R173 ;  /* 0x000000ffff187224 */ /* 0x000fe200078e00ad */
[----:B------:R-:W-:Y:S01]  /*130e0*/  MOV R187, R174 ;  /* 0x000000ae00bb7202 */ /* 0x000fe20000000f00 */
[----:B------:R-:W-:Y:S01]  /*130f0*/  IMAD.MOV.U32 R173, RZ, RZ, R159 ;  /* 0x000000ffffad7224 */ /* 0x000fe200078e009f */
[----:B------:R-:W-:Y:S01]  /*13100*/  MOV R174, R158 ;  /* 0x0000009e00ae7202 */ /* 0x000fe20000000f00 */
[----:B------:R-:W-:Y:S01]  /*13110*/  MUFU.EX2 R22, R4 ;  /* 0x0000000400167308 */ /* 0x000fe20000000800 */
[----:B------:R-:W-:Y:S01]  /*13120*/  PRMT R5, R2, 0x5410, R3 ;  /* 0x0000541002057816 */ /* 0x000fe20000000003 */
[----:B------:R-:W-:Y:S01]  /*13130*/  FFMA.FTZ R2, R143, UR38, -R18 ;  /* 0x000000268f027c23 */ /* 0x000fe20008010812 */
[----:B------:R-:W1:Y:S01]  /*13140*/  LDSM.16.MT88.4 R156, [R209+0xa800] ;  /* 0x00a80000d19c783b */ /* 0x000e620000004200 */
[----:B------:R-:W-:Y:S01]  /*13150*/  HMMA.16816.F32 R140, R8, R46, R112 ;  /* 0x0000002e088c723c */ /* 0x000fe20000001870 */
[----:B------:R-:W-:-:S02]  /*13160*/  HSET2.LE.AND R3, R13, R0, PT ;  /* 0x000000000d037233 */ /* 0x000fc40003803000 */
[----:B------:R-:W-:Y:S01]  /*13170*/  LDSM.16.MT88.4 R112, [R214+0xb800] ;  /* 0x00b80000d670783b */ /* 0x000fe20000004200 */
[--C-:B------:R-:W-:Y:S01]  /*13180*/  HSET2.LE.AND R13, R5, R0.reuse, PT ;  /* 0x00000000050d7233 */ /* 0x100fe20003803000 */
[--C-:B------:R-:W-:Y:S01]  /*13190*/  FFMA.FTZ R5, R197, UR38, -R18.reuse ;  /* 0x00000026c5057c23 */ /* 0x100fe20008010812 */
[----:B------:R-:W-:Y:S01]  /*131a0*/  FFMA.FTZ R18, R195, UR38, -R18 ;  /* 0x00000026c3127c23 */ /* 0x000fe20008010812 */
[----:B------:R-:W-:Y:S01]  /*131b0*/  MOV R8, R172 ;  /* 0x000000ac00087202 */ /* 0x000fe20000000f00 */
[----:B------:R-:W-:Y:S01]  /*131c0*/  IMAD.MOV.U32 R10, RZ, RZ, R174 ;  /* 0x000000ffff0a7224 */ /* 0x000fe200078e00ae */
[----:B------:R-:W-:Y:S01]  /*131d0*/  MOV R9, R173 ;  /* 0x000000ad00097202 */ /* 0x000fe20000000f00 */
[----:B------:R2:W4:Y:S01]  /*131e0*/  MUFU.EX2 R23, R2 ;  /* 0x0000000200177308 */ /* 0x0005220000000800 */
[----:B------:R-:W-:Y:S02]  /*131f0*/  MOV R11, R175 ;  /* 0x000000af000b7202 */ /* 0x000fe40000000f00 */
[----:B------:R-:W1:Y:S01]  /*13200*/  LDSM.16.MT88.4 R172, [R211+0xa800] ;  /* 0x00a80000d3ac783b */ /* 0x000e620000004200 */
[----:B------:R-:W-:-:S04]  /*13210*/  HSET2.LE.AND R12, R12, R0, PT ;  /* 0x000000000c0c7233 */ /* 0x000fc80003803000 */
[----:B------:R-:W-:Y:S01]  /*13220*/  MUFU.EX2 R18, R18 ;  /* 0x0000001200127308 */ /* 0x000fe20000000800 */
[----:B--2---:R-:W-:-:S07]  /*13230*/  HSET2.LE.AND R2, R21, R0, PT ;  /* 0x0000000015027233 */ /* 0x004fce0003803000 */
[----:B------:R2:W1:Y:S01]  /*13240*/  MUFU.EX2 R21, R5 ;  /* 0x0000000500157308 */ /* 0x0004620000000800 */
[----:B------:R-:W-:-:S04]  /*13250*/  F2FP.F16.F32.PACK_AB R0, R206, R202 ;  /* 0x000000cace00723e */ /* 0x000fc800000000ff */
[----:B------:R-:W-:Y:S02]  /*13260*/  LOP3.LUT R4, R2, R0, RZ, 0xc0, !PT ;  /* 0x0000000002047212 */ /* 0x000fe400078ec0ff */
[----:B---3--:R-:W-:Y:S02]  /*13270*/  F2FP.F16.F32.PACK_AB R2, R31, R138 ;  /* 0x0000008a1f02723e */ /* 0x008fe400000000ff */
[----:B------:R-:W-:-:S04]  /*13280*/  F2FP.F16.F32.PACK_AB R0, R199, R201 ;  /* 0x000000c9c700723e */ /* 0x000fc800000000ff */
[----:B------:R-:W-:Y:S02]  /*13290*/  LOP3.LUT R6, R6, R0, RZ, 0xc0, !PT ;  /* 0x0000000006067212 */ /* 0x000fe400078ec0ff */
[----:B-----5:R-:W-:Y:S02]  /*132a0*/  F2FP.F16.F32.PACK_AB R0, R29, R30 ;  /* 0x0000001e1d00723e */ /* 0x020fe400000000ff */
[----:B--2---:R-:W-:Y:S02]  /*132b0*/  LOP3.LUT R5, R3, R2, RZ, 0xc0, !PT ;  /* 0x0000000203057212 */ /* 0x004fe400078ec0ff */
[----:B------:R-:W-:Y:S02]  /*132c0*/  F2FP.F16.F32.PACK_AB R2, R27, R28 ;  /* 0x0000001c1b02723e */ /* 0x000fe400000000ff */
[----:B------:R-:W-:Y:S02]  /*132d0*/  LOP3.LUT R7, R7, R0, RZ, 0xc0, !PT ;  /* 0x0000000007077212 */ /* 0x000fe400078ec0ff */
[----:B------:R-:W-:-:S02]  /*132e0*/  LOP3.LUT R124, R12, R2, RZ, 0xc0, !PT ;  /* 0x000000020c7c7212 */ /* 0x000fc400078ec0ff */
[----:B----4-:R-:W-:Y:S02]  /*132f0*/  F2FP.F16.F32.PACK_AB R0, R22, R23 ;  /* 0x000000171600723e */ /* 0x010fe400000000ff */
[----:B------:R-:W-:Y:S01]  /*13300*/  F2FP.F16.F32.PACK_AB R2, R25, R26 ;  /* 0x0000001a1902723e */ /* 0x000fe200000000ff */
[C---:B-1----:R-:W-:Y:S01]  /*13310*/  HMMA.16816.F32 R148, R4.reuse, R156, R148 ;  /* 0x0000009c0494723c */ /* 0x042fe20000001894 */
[----:B------:R-:W-:Y:S02]  /*13320*/  F2FP.F16.F32.PACK_AB R3, R18, R21 ;  /* 0x000000151203723e */ /* 0x000fe400000000ff */
[----:B------:R-:W-:Y:S01]  /*13330*/  LOP3.LUT R125, R13, R0, RZ, 0xc0, !PT ;  /* 0x000000000d7d7212 */ /* 0x000fe200078ec0ff */
[----:B------:R-:W-:Y:S01]  /*13340*/  FFMA.FTZ R0, R203, R14, R184 ;  /* 0x0000000ecb007223 */ /* 0x000fe200000100b8 */
[----:B------:R-:W-:Y:S01]  /*13350*/  LOP3.LUT R126, R19, R2, RZ, 0xc0, !PT ;  /* 0x00000002137e7212 */ /* 0x000fe200078ec0ff */
[----:B------:R-:W-:Y:S01]  /*13360*/  FFMA.FTZ R2, R205, R15, R198 ;  /* 0x0000000fcd027223 */ /* 0x000fe200000100c6 */
[----:B------:R-:W-:Y:S01]  /*13370*/  LOP3.LUT R127, R20, R3, RZ, 0xc0, !PT ;  /* 0x00000003147f7212 */ /* 0x000fe200078ec0ff */
[----:B------:R-:W-:Y:S01]  /*13380*/  FFMA.FTZ R3, R204, R16, R252 ;  /* 0x00000010cc037223 */ /* 0x000fe200000100fc */
[----:B------:R-:W-:Y:S01]  /*13390*/  HMMA.16816.F32 R36, R4, R48, R36 ;  /* 0x000000300424723c */ /* 0x000fe20000001824 */
[----:B------:R-:W-:Y:S01]  /*133a0*/  FADD.FTZ R0, R139, R0 ;  /* 0x000000008b007221 */ /* 0x000fe20000010000 */
[----:B------:R-:W-:Y:S01]  /*133b0*/  FADD.FTZ R2, R196, R2 ;  /* 0x00000002c4027221 */ /* 0x000fe20000010000 */
[----:B------:R-:W-:-:S02]  /*133c0*/  FADD.FTZ R3, R235, R3 ;  /* 0x00000003eb037221 */ /* 0x000fc40000010000 */
[----:B------:R-:W-:Y:S01]  /*133d0*/  FADD.FTZ R0, R133, R0 ;  /* 0x0000000085007221 */ /* 0x000fe20000010000 */
[C---:B------:R-:W-:Y:S01]  /*133e0*/  HMMA.16816.F32 R40, R124.reuse, R48, R244 ;  /* 0x000000307c28723c */ /* 0x040fe200000018f4 */
[----:B------:R-:W-:Y:S01]  /*133f0*/  FADD.FTZ R3, R234, R3 ;  /* 0x00000003ea037221 */ /* 0x000fe20000010000 */
[----:B------:R-:W-:Y:S01]  /*13400*/  FADD.FTZ R2, R194, R2 ;  /* 0x00000002c2027221 */ /* 0x000fe20000010000 */
[----:B------:R-:W-:Y:S02]  /*13410*/  FADD.FTZ R0, R132, R0 ;  /* 0x0000000084007221 */ /* 0x000fe40000010000 */
[----:B------:R-:W-:Y:S01]  /*13420*/  FADD.FTZ R3, R207, R3 ;  /* 0x00000003cf037221 */ /* 0x000fe20000010000 */
[C---:B------:R-:W-:Y:S01]  /*13430*/  HMMA.16816.F32 R144, R124.reuse, R156, R144 ;  /* 0x0000009c7c90723c */ /* 0x040fe20000001890 */
[----:B------:R-:W-:Y:S01]  /*13440*/  MOV R244, R45 ;  /* 0x0000002d00f47202 */ /* 0x000fe20000000f00 */
[----:B------:R-:W-:Y:S01]  /*13450*/  IMAD.MOV.U32 R245, RZ, RZ, R187 ;  /* 0x000000fffff57224 */ /* 0x000fe200078e00bb */
[----:B------:R-:W-:Y:S01]  /*13460*/  MOV R246, R24 ;  /* 0x0000001800f67202 */ /* 0x000fe20000000f00 */
[----:B------:R-:W-:Y:S01]  /*13470*/  FADD.FTZ R2, R193, R2 ;  /* 0x00000002c1027221 */ /* 0x000fe20000010000 */
[----:B------:R-:W-:Y:S01]  /*13480*/  MOV R247, R185 ;  /* 0x000000b900f77202 */ /* 0x000fe20000000f00 */
        /* <DEDUP_REMOVED lines=27> */
[----:B------:R-:W-:Y:S01]  /*13640*/  HMMA.16816.F32 R52, R4, R64, R52 ;  /* 0x000000400434723c */ /* 0x000fe20000001834 */
[----:B------:R-:W-:-:S04]  /*13650*/  FFMA.FTZ R8, R186, R17, R192 ;  /* 0x00000011ba087223 */ /* 0x000fc800000100c0 */
        /* <DEDUP_REMOVED lines=13> */
[----:B------:R-:W-:-:S04]  /*13730*/  FADD.FTZ R4, R223, R8 ;  /* 0x00000008df047221 */ /* 0x000fc80000010000 */
[----:B------:R-:W-:-:S04]  /*13740*/  FADD.FTZ R4, R233, R4 ;  /* 0x00000004e9047221 */ /* 0x000fc80000010000 */
[----:B------:R-:W-:-:S04]  /*13750*/  FADD.FTZ R4, R202, R4 ;  /* 0x00000004ca047221 */ /* 0x000fc80000010000 */
[----:B------:R-:W-:-:S04]  /*13760*/  FADD.FTZ R4, R206, R4 ;  /* 0x00000004ce047221 */ /* 0x000fc80000010000 */
[----:B------:R-:W-:-:S04]  /*13770*/  FADD.FTZ R4, R201, R4 ;  /* 0x00000004c9047221 */ /* 0x000fc80000010000 */
[----:B------:R-:W-:-:S05]  /*13780*/  FADD.FTZ R4, R199, R4 ;  /* 0x00000004c7047221 */ /* 0x000fca0000010000 */
[----:B------:R1:W-:Y:S04]  /*13790*/  STL [R1+0x1c], R4 ;  /* 0x00001c0401007387 */ /* 0x0003e80000100800 */
[----:B------:R1:W-:Y:S04]  /*137a0*/  STL [R1+0x18], R3 ;  /* 0x0000180301007387 */ /* 0x0003e80000100800 */
[----:B------:R1:W-:Y:S04]  /*137b0*/  STL [R1+0x24], R0 ;  /* 0x0000240001007387 */ /* 0x0003e80000100800 */
[----:B------:R1:W-:Y:S02]  /*137c0*/  STL [R1+0x20], R2 ;  /* 0x0000200201007387 */ /* 0x0003e40000100800 */
.L_x_2311:
[----:B------:R-:W-:-:S06]  /*137d0*/  UISETP.GT.AND UP0, UPT, UR32, UR23, UPT ;  /* 0x000000172000728c */ /* 0x000fcc000bf04270 */
[----:B------:R-:W-:-:S13]  /*137e0*/  PLOP3.LUT P0, PT, PT, PT, UP0, 0x80, 0x0 ;  /* 0x000000000000781c */ /* 0x000fda0003f0f008 */
[----:B------:R-:W-:Y:S05]  /*137f0*/  @!P0 BRA `(.L_x_2316) ;  /* 0x00000034007c8947 */ /* 0x000fea0003800000 */
[----:B------:R-:W2:Y:S01]  /*13800*/  LDL.LU R6, [R1+0x58] ;  /* 0x0000580001067983 */ /* 0x000ea20000300800 */
[----:B------:R-:W-:Y:S02]  /*13810*/  MOV R223, UR4 ;  /* 0x0000000400df7c02 */ /* 0x000fe40008000f00 */
[----:B-1----:R-:W-:Y:S01]  /*13820*/  MOV R0, 0x7054 ;  /* 0x0000705400007802 */ /* 0x002fe20000000f00 */
[----:B------:R-:W3:Y:S01]  /*13830*/  LDL.LU R5, [R1+0x74] ;  /* 0x0000740001057983 */ /* 0x000ee20000300800 */
[----:B------:R-:W-:Y:S01]  /*13840*/  IMAD.MOV.U32 R132, RZ, RZ, R135 ;  /* 0x000000ffff847224 */ /* 0x000fe200078e0087 */
[----:B------:R-:W-:Y:S01]  /*13850*/  MOV R3, R136 ;  /* 0x0000008800037202 */ /* 0x000fe20000000f00 */
[----:B------:R-:W-:Y:S01]  /*13860*/  IMAD.MOV.U32 R139, RZ, RZ, R137 ;  /* 0x000000ffff8b7224 */ /* 0x000fe200078e0089 */
[----:B------:R-:W4:Y:S01]  /*13870*/  LDL.LU R2, [R1+0x38] ;  /* 0x0000380001027983 */ /* 0x000f220000300800 */
[----:B------:R-:W-:Y:S01]  /*13880*/  MOV R138, R134 ;  /* 0x00000086008a7202 */ /* 0x000fe20000000f00 */
[----:B------:R-:W-:-:S02]  /*13890*/  USHF.L.U64.HI UR33, UR36, 0x1, UR33 ;  /* 0x0000000124217899 */ /* 0x000fc40008010221 */
[----:B------:R-:W5:Y:S01]  /*138a0*/  LDL.LU R4, [R1+0x70] ;  /* 0x0000700001047983 */ /* 0x000f620000300800 */
[----:B------:R-:W-:Y:S01]  /*138b0*/  PRMT R223, R223, R0, UR4 ;  /* 0x00000004dfdf7e16 */ /* 0x000fe20008000000 */
[----:B------:R-:W-:Y:S01]  /*138c0*/  USHF.L.U32 UR36, UR36, 0x1, URZ ;  /* 0x0000000124247899 */ /* 0x000fe2000800063f */
[----:B------:R-:W-:Y:S01]  /*138d0*/  ULDC UR4, c[0x0][0x2ec] ;  /* 0x0000bb0000047ab9 */ /* 0x000fe20000000800 */
[----:B------:R-:W-:Y:S01]  /*138e0*/  ULDC.64 UR6, c[0x0][0x218] ;  /* 0x0000860000067ab9 */ /* 0x000fe20000000a00 */
[----:B------:R-:W-:Y:S01]  /*138f0*/  ULDC.64 UR10, c[0x0][0x220] ;  /* 0x00008800000a7ab9 */ /* 0x000fe20000000a00 */
[----:B------:R-:W-:Y:S01]  /*13900*/  ULDC.64 UR8, c[0x0][0x248] ;  /* 0x0000920000087ab9 */ /* 0x000fe20000000a00 */
[----:B--2---:R-:W-:-:S04]  /*13910*/  IMAD.WIDE.U32 R8, R6, -0x326172a9, RZ ;  /* 0xcd9e8d5706087825 */ /* 0x004fc800078e00ff */
[----:B---3--:R-:W-:Y:S01]  /*13920*/  IMAD.WIDE.U32 R6, R5, -0x326172a9, RZ ;  /* 0xcd9e8d5705067825 */ /* 0x008fe200078e00ff */
[----:B------:R-:W-:Y:S01]  /*13930*/  STL.64 [R1+0x30], R8 ;  /* 0x0000300801007387 */ /* 0x000fe20000100a00 */
[----:B----4-:R-:W-:-:S03]  /*13940*/  LOP3.LUT R0, R9, R2, RZ, 0x3c, !PT ;  /* 0x0000000209007212 */ /* 0x010fc600078e3cff */
[----:B------:R1:W-:Y:S01]  /*13950*/  STL.64 [R1+0x28], R6 ;  /* 0x0000280601007387 */ /* 0x0003e20000100a00 */
[----:B------:R-:W-:Y:S01]  /*13960*/  LOP3.LUT R2, R7, R2, RZ, 0x3c, !PT ;  /* 0x0000000207027212 */ /* 0x000fe200078e3cff */
[----:B-----5:R-:W-:-:S05]  /*13970*/  IMAD.WIDE.U32 R4, R4, -0x2daee0ad, RZ ;  /* 0xd2511f5304047825 */ /* 0x020fca00078e00ff */
[----:B------:R2:W-:Y:S04]  /*13980*/  STL.64 [R1], R4 ;  /* 0x0000000401007387 */ /* 0x0005e80000100a00 */
[----:B-1----:R-:W3:Y:S04]  /*13990*/  LDL.LU.64 R6, [R1+0x68] ;  /* 0x0000680001067983 */ /* 0x002ee80000300a00 */
[----:B--2---:R-:W3:Y:S01]  /*139a0*/  LDL.LU.64 R4, [R1+0x78] ;  /* 0x0000780001047983 */ /* 0x004ee20000300a00 */
[----:B------:R-:W-:-:S04]  /*139b0*/  IMAD.WIDE.U32 R10, R0, -0x2daee0ad, RZ ;  /* 0xd2511f53000a7825 */ /* 0x000fc800078e00ff */
[----:B------:R-:W-:Y:S01]  /*139c0*/  IMAD.WIDE.U32 R8, R2, -0x2daee0ad, RZ ;  /* 0xd2511f5302087825 */ /* 0x000fe200078e00ff */
[----:B------:R1:W-:Y:S04]  /*139d0*/  STL.64 [R1+0x10], R10 ;  /* 0x0000100a01007387 */ /* 0x0003e80000100a00 */
[----:B------:R1:W-:Y:S01]  /*139e0*/  STL.64 [R1+0x8], R8 ;  /* 0x0000080801007387 */ /* 0x0003e20000100a00 */
[----:B---3--:R-:W-:-:S05]  /*139f0*/  MOV R5, R7 ;  /* 0x0000000700057202 */ /* 0x008fca0000000f00 */
[----:B------:R1:W-:Y:S01]  /*13a00*/  STL.64 [R1+0x38], R4 ;  /* 0x0000380401007387 */ /* 0x0003e20000100a00 */
[----:B------:R-:W-:Y:S05]  /*13a10*/  BRA `(.L_x_2317) ;  /* 0x0000000000687947 */ /* 0x000fea0003800000 */
.L_x_2319:
        /* <DEDUP_REMOVED lines=26> */
.L_x_2317:
        /* <DEDUP_REMOVED lines=39> */
[C---:B------:R-:W-:Y:S01]  /*13e30*/  HMMA.16816.F32 R16, R32.reuse, R18, RZ ;  /* 0x000000122010723c */ /* 0x040fe200000018ff */
[----:B------:R-:W5:Y:S05]  /*13e40*/  S2R R2, SR_TID.X ;  /* 0x0000000000027919 */ /* 0x000f6a0000002100 */
[-C--:B---3--:R-:W-:Y:S06]  /*13e50*/  HMMA.16816.F32 R20, R32, R140.reuse, RZ ;  /* 0x0000008c2014723c */ /* 0x088fec00000018ff */
[C---:B------:R-:W-:Y:S06]  /*13e60*/  HMMA.16816.F32 R24, R28.reuse, R140, RZ ;  /* 0x0000008c1c18723c */ /* 0x040fec00000018ff */
[-C--:B------:R-:W-:Y:S06]  /*13e70*/  HMMA.16816.F32 R28, R28, R142.reuse, RZ ;  /* 0x0000008e1c1c723c */ /* 0x080fec00000018ff */
[----:B------:R-:W-:Y:S01]  /*13e80*/  HMMA.16816.F32 R32, R32, R142, RZ ;  /* 0x0000008e2020723c */ /* 0x000fe200000018ff */
[----:B------:R-:W3:Y:S05]  /*13e90*/  LDSM.16.M88.4 R140, [R216+0x8800] ;  /* 0x00880000d88c783b */ /* 0x000eea0000000200 */
[-C--:B----4-:R-:W-:Y:S05]  /*13ea0*/  HMMA.16816.F32 R4, R176, R180.reuse, R4 ;  /* 0x000000b4b004723c */ /* 0x090fea0000001804 */
[----:B-----5:R-:W-:Y:S01]  /*13eb0*/  IMAD.SHL.U32 R2, R2, 0x2, RZ ;  /* 0x0000000202027824 */ /* 0x020fe200078e00ff */
[C---:B------:R-:W-:Y:S05]  /*13ec0*/  HMMA.16816.F32 R8, R184.reuse, R180, R8 ;  /* 0x000000b4b808723c */ /* 0x040fea0000001808 */
[----:B------:R-:W-:Y:S01]  /*13ed0*/  LOP3.LUT R2, R2, 0x6, RZ, 0xc0, !PT ;  /* 0x0000000602027812 */ /* 0x000fe200078ec0ff */
[-C--:B------:R-:W-:Y:S05]  /*13ee0*/  HMMA.16816.F32 R12, R184, R182.reuse, R12 ;  /* 0x000000b6b80c723c */ /* 0x080fea000000180c */
[----:B------:R-:W-:Y:S01]  /*13ef0*/  IMAD R0, R0, 0x20, R2 ;  /* 0x0000002000007824 */ /* 0x000fe200078e0202 */
[C---:B------:R-:W-:Y:S01]  /*13f00*/  HMMA.16816.F32 R16, R176.reuse, R182, R16 ;  /* 0x000000b6b010723c */ /* 0x040fe20000001810 */
[----:B------:R-:W-:Y:S03]  /*13f10*/  LDSM.16.M88.4 R180, [R217] ;  /* 0x00000000d9b4783b */ /* 0x000fe60000000200 */
[CC--:B------:R-:W-:Y:S01]  /*13f20*/  ISETP.GE.AND P1, PT, R0.reuse, R224.reuse, PT ;  /* 0x000000e00000720c */ /* 0x0c0fe20003f26270 */
[C---:B------:R-:W-:Y:S01]  /*13f30*/  VIADD R133, R0.reuse, 0x1 ;  /* 0x0000000100857836 */ /* 0x040fe20000000000 */
[-C--:B------:R-:W-:Y:S03]  /*13f40*/  HMMA.16816.F32 R20, R176, R188.reuse, R20 ;  /* 0x000000bcb014723c */ /* 0x080fe60000001814 */
[CC--:B------:R-:W-:Y:S02]  /*13f50*/  ISETP.GE.AND P3, PT, R0.reuse, R225.reuse, PT ;  /* 0x000000e10000720c */ /* 0x0c0fe40003f66270 */
[C---:B------:R-:W-:Y:S01]  /*13f60*/  ISETP.GE.AND P0, PT, R133.reuse, R224, PT ;  /* 0x000000e08500720c */ /* 0x040fe20003f06270 */
[C---:B------:R-:W-:Y:S04]  /*13f70*/  HMMA.16816.F32 R24, R184.reuse, R188, R24 ;  /* 0x000000bcb818723c */ /* 0x040fe80000001818 */
[CC--:B------:R-:W-:Y:S01]  /*13f80*/  ISETP.GE.OR P0, PT, R133.reuse, R228.reuse, !P0 ;  /* 0x000000e48500720c */ /* 0x0c0fe20004706670 */
[C---:B------:R-:W-:Y:S01]  /*13f90*/  VIADD R2, R0.reuse, 0x18 ;  /* 0x0000001800027836 */ /* 0x040fe20000000000 */
[-C--:B------:R-:W-:Y:S01]  /*13fa0*/  HMMA.16816.F32 R28, R184, R190.reuse, R28 ;  /* 0x000000beb81c723c */ /* 0x080fe2000000181c */
[----:B------:R-:W4:Y:S02]  /*13fb0*/  LDSM.16.M88.4 R184, [R215] ;  /* 0x00000000d7b8783b */ /* 0x000f240000000200 */
[C---:B------:R-:W-:Y:S02]  /*13fc0*/  ISETP.GE.AND P2, PT, R133.reuse, R225, PT ;  /* 0x000000e18500720c */ /* 0x040fe40003f46270 */
[C---:B------:R-:W-:Y:S01]  /*13fd0*/  ISETP.GE.OR P1, PT, R0.reuse, R228, !P1 ;  /* 0x000000e40000720c */ /* 0x040fe20004f26670 */
[----:B------:R-:W-:Y:S01]  /*13fe0*/  HMMA.16816.F32 R32, R176, R190, R32 ;  /* 0x000000beb020723c */ /* 0x000fe20000001820 */
[----:B------:R-:W5:Y:S03]  /*13ff0*/  LDSM.16.M88.4 R176, [R215+0x800] ;  /* 0x00080000d7b0783b */ /* 0x000f660000000200 */
[-C--:B------:R-:W-:Y:S02]  /*14000*/  ISETP.GE.OR P3, PT, R0, R229.reuse, !P3 ;  /* 0x000000e50000720c */ /* 0x080fe40005f66670 */
[-C--:B-1----:R-:W-:Y:S01]  /*14010*/  HMMA.16816.F32 R4, R192, R196.reuse, R4 ;  /* 0x000000c4c004723c */ /* 0x082fe20000001804 */
[----:B------:R-:W-:Y:S04]  /*14020*/  LDSM.16.M88.4 R188, [R210+0x4000] ;  /* 0x00400000d2bc783b */ /* 0x000fe80000000200 */
[----:B------:R-:W-:Y:S01]  /*14030*/  ISETP.GE.OR P2, PT, R133, R229, !P2 ;  /* 0x000000e58500720c */ /* 0x000fe20005746670 */
        /* <DEDUP_REMOVED lines=54> */
[-C--:B------:R-:W-:Y:S06]  /*143a0*/  HMMA.16816.F32 R28, R200, R142.reuse, R28 ;  /* 0x0000008ec81c723c */ /* 0x080fec000000181c */
[----:B------:R-:W-:Y:S06]  /*143b0*/  HMMA.16816.F32 R32, R180, R142, R32 ;  /* 0x0000008eb420723c */ /* 0x000fec0000001820 */
[-C--:B----4-:R-:W-:Y:S06]  /*143c0*/  HMMA.16816.F32 R4, R188, R192.reuse, R4 ;  /* 0x000000c0bc04723c */ /* 0x090fec0000001804 */
[C---:B-----5:R-:W-:Y:S06]  /*143d0*/  HMMA.16816.F32 R8, R204.reuse, R192, R8 ;  /* 0x000000c0cc08723c */ /* 0x060fec0000001808 */
[-C--:B------:R-:W-:Y:S06]  /*143e0*/  HMMA.16816.F32 R12, R204, R194.reuse, R12 ;  /* 0x000000c2cc0c723c */ /* 0x080fec000000180c */
[C---:B------:R-:W-:Y:S06]  /*143f0*/  HMMA.16816.F32 R16, R188.reuse, R194, R16 ;  /* 0x000000c2bc10723c */ /* 0x040fec0000001810 */
[----:B------:R-:W-:Y:S01]  /*14400*/  FSEL R143, R6, -INF , !P1 ;  /* 0xff800000068f7808 */ /* 0x000fe20004800000 */
[-C--:B------:R-:W-:Y:S04]  /*14410*/  HMMA.16816.F32 R20, R188, R176.reuse, R20 ;  /* 0x000000b0bc14723c */ /* 0x080fe80000001814 */
[----:B------:R-:W-:Y:S01]  /*14420*/  FSEL R142, R4, -INF , !P3 ;  /* 0xff800000048e7808 */ /* 0x000fe20005800000 */
[C---:B------:R-:W-:Y:S01]  /*14430*/  VIADD R6, R0.reuse, 0x9 ;  /* 0x0000000900067836 */ /* 0x040fe20000000000 */
[----:B------:R-:W-:Y:S01]  /*14440*/  ISETP.GE.AND P3, PT, R0, R227, PT ;  /* 0x000000e30000720c */ /* 0x000fe20003f66270 */
[C---:B------:R-:W-:Y:S04]  /*14450*/  HMMA.16816.F32 R24, R204.reuse, R176, R24 ;  /* 0x000000b0cc18723c */ /* 0x040fe80000001818 */
[----:B------:R-:W-:Y:S01]  /*14460*/  ISETP.GE.AND P1, PT, R6, R225, PT ;  /* 0x000000e10600720c */ /* 0x000fe20003f26270 */
[----:B------:R-:W-:Y:S01]  /*14470*/  VIADD R4, R0, 0x11 ;  /* 0x0000001100047836 */ /* 0x000fe20000000000 */
[----:B------:R-:W-:Y:S01]  /*14480*/  FMNMX.FTZ R136, R142, R3, !PT ;  /* 0x000000038e887209 */ /* 0x000fe20007810000 */
[-C--:B------:R-:W-:Y:S03]  /*14490*/  HMMA.16816.F32 R28, R204, R178.reuse, R28 ;  /* 0x000000b2cc1c723c */ /* 0x080fe6000000181c */
[----:B------:R-:W-:Y:S02]  /*144a0*/  ISETP.GE.OR P1, PT, R6, R229, !P1 ;  /* 0x000000e50600720c */ /* 0x000fe40004f26670 */
[----:B------:R-:W-:Y:S01]  /*144b0*/  FSEL R177, R7, -INF , !P0 ;  /* 0xff80000007b17808 */ /* 0x000fe20004000000 */
[C---:B------:R-:W-:Y:S01]  /*144c0*/  VIADD R7, R0.reuse, 0x8 ;  /* 0x0000000800077836 */ /* 0x040fe20000000000 */
[----:B------:R-:W-:Y:S01]  /*144d0*/  FSEL R176, R5, -INF , !P2 ;  /* 0xff80000005b07808 */ /* 0x000fe20005000000 */
[----:B------:R-:W-:Y:S01]  /*144e0*/  HMMA.16816.F32 R32, R188, R178, R32 ;  /* 0x000000b2bc20723c */ /* 0x000fe20000001820 */
[----:B------:R-:W-:Y:S03]  /*144f0*/  PLOP3.LUT P0, PT, PT, PT, UP0, 0x80, 0x0 ;  /* 0x000000000000781c */ /* 0x000fe60003f0f008 */
[C---:B------:R-:W-:Y:S01]  /*14500*/  ISETP.GE.AND P4, PT, R7.reuse, R225, PT ;  /* 0x000000e10700720c */ /* 0x040fe20003f86270 */
[----:B------:R-:W-:Y:S01]  /*14510*/  VIADD R5, R0, 0x10 ;  /* 0x0000001000057836 */ /* 0x000fe20000000000 */
[----:B------:R-:W-:Y:S02]  /*14520*/  FMNMX.FTZ R136, R176, R136, !PT ;  /* 0x00000088b0887209 */ /* 0x000fe40007810000 */
[----:B------:R-:W-:Y:S02]  /*14530*/  ISETP.GE.OR P4, PT, R7, R229, !P4 ;  /* 0x000000e50700720c */ /* 0x000fe40006786670 */
[-C--:B------:R-:W-:Y:S02]  /*14540*/  ISETP.GE.AND P6, PT, R5, R225.reuse, PT ;  /* 0x000000e10500720c */ /* 0x080fe40003fc6270 */
[----:B------:R-:W-:Y:S02]  /*14550*/  FSEL R134, R16, -INF , !P4 ;  /* 0xff80000010867808 */ /* 0x000fe40006000000 */
[----:B------:R-:W-:Y:S02]  /*14560*/  ISETP.GE.AND P2, PT, R0, R226, PT ;  /* 0x000000e20000720c */ /* 0x000fe40003f46270 */
[----:B------:R-:W-:Y:S02]  /*14570*/  ISETP.GE.AND P5, PT, R4, R225, PT ;  /* 0x000000e10400720c */ /* 0x000fe40003fa6270 */
[----:B------:R-:W-:Y:S02]  /*14580*/  FSEL R137, R17, -INF , !P1 ;  /* 0xff80000011897808 */ /* 0x000fe40004800000 */
[----:B------:R-:W-:Y:S02]  /*14590*/  ISETP.GE.OR P6, PT, R5, R229, !P6 ;  /* 0x000000e50500720c */ /* 0x000fe400077c6670 */
[----:B------:R-:W-:Y:S02]  /*145a0*/  FMNMX.FTZ R136, R134, R136, !PT ;  /* 0x0000008886887209 */ /* 0x000fe40007810000 */
[C---:B------:R-:W-:Y:S02]  /*145b0*/  ISETP.GE.OR P3, PT, R0.reuse, R231, !P3 ;  /* 0x000000e70000720c */ /* 0x040fe40005f66670 */
[C---:B------:R-:W-:Y:S01]  /*145c0*/  ISETP.GE.OR P2, PT, R0.reuse, R230, !P2 ;  /* 0x000000e60000720c */ /* 0x040fe20005746670 */
[----:B------:R-:W-:Y:S01]  /*145d0*/  VIADD R0, R0, 0x19 ;  /* 0x0000001900007836 */ /* 0x000fe20000000000 */
[----:B------:R-:W-:Y:S02]  /*145e0*/  ISETP.GE.AND P4, PT, R2, R225, PT ;  /* 0x000000e10200720c */ /* 0x000fe40003f86270 */
[----:B------:R-:W-:Y:S02]  /*145f0*/  ISETP.GE.OR P5, PT, R4, R229, !P5 ;  /* 0x000000e50400720c */ /* 0x000fe40006fa6670 */
[----:B------:R-:W-:Y:S02]  /*14600*/  FSEL R233, R20, -INF , !P6 ;  /* 0xff80000014e97808 */ /* 0x000fe40007000000 */
[----:B------:R-:W-:Y:S02]  /*14610*/  FMNMX.FTZ R136, R137, R136, !PT ;  /* 0x0000008889887209 */ /* 0x000fe40007810000 */
[----:B------:R-:W-:Y:S02]  /*14620*/  ISETP.GE.AND P1, PT, R0, R225, PT ;  /* 0x000000e10000720c */ /* 0x000fe40003f26270 */
[-C--:B------:R-:W-:Y:S02]  /*14630*/  ISETP.GE.OR P4, PT, R2, R229.reuse, !P4 ;  /* 0x000000e50200720c */ /* 0x080fe40006786670 */
[----:B------:R-:W-:Y:S02]  /*14640*/  FSEL R207, R21, -INF , !P5 ;  /* 0xff80000015cf7808 */ /* 0x000fe40006800000 */
[----:B------:R-:W-:Y:S02]  /*14650*/  FMNMX.FTZ R136, R233, R136, !PT ;  /* 0x00000088e9887209 */ /* 0x000fe40007810000 */
[----:B------:R-:W-:Y:S02]  /*14660*/  ISETP.GE.OR P1, PT, R0, R229, !P1 ;  /* 0x000000e50000720c */ /* 0x000fe40004f26670 */
[----:B------:R-:W-:Y:S02]  /*14670*/  FSEL R202, R32, -INF , !P4 ;  /* 0xff80000020ca7808 */ /* 0x000fe40006000000 */
[----:B------:R-:W-:Y:S02]  /*14680*/  FMNMX.FTZ R136, R207, R136, !PT ;  /* 0x00000088cf887209 */ /* 0x000fe40007810000 */
[----:B------:R-:W-:Y:S02]  /*14690*/  FSEL R204, R33, -INF , !P1 ;  /* 0xff80000021cc7808 */ /* 0x000fe40004800000 */
[-C--:B------:R-:W-:Y:S02]  /*146a0*/  ISETP.GE.AND P6, PT, R7, R224.reuse, PT ;  /* 0x000000e00700720c */ /* 0x080fe40003fc6270 */
[-C--:B------:R-:W-:Y:S02]  /*146b0*/  ISETP.GE.AND P5, PT, R6, R224.reuse, PT ;  /* 0x000000e00600720c */ /* 0x080fe40003fa6270 */
[-C--:B------:R-:W-:Y:S02]  /*146c0*/  ISETP.GE.AND P4, PT, R5, R224.reuse, PT ;  /* 0x000000e00500720c */ /* 0x080fe40003f86270 */
[----:B------:R-:W-:Y:S02]  /*146d0*/  ISETP.GE.AND P1, PT, R4, R224, PT ;  /* 0x000000e00400720c */ /* 0x000fe40003f26270 */
[----:B------:R-:W-:Y:S02]  /*146e0*/  FMNMX.FTZ R16, R143, R132, !PT ;  /* 0x000000848f107209 */ /* 0x000fe40007810000 */
[----:B------:R-:W-:Y:S02]  /*146f0*/  FMNMX.FTZ R136, R202, R136, !PT ;  /* 0x00000088ca887209 */ /* 0x000fe40007810000 */
[-C--:B------:R-:W-:Y:S02]  /*14700*/  ISETP.GE.OR P6, PT, R7, R228.reuse, !P6 ;  /* 0x000000e40700720c */ /* 0x080fe400077c6670 */
[-C--:B------:R-:W-:Y:S02]  /*14710*/  ISETP.GE.OR P5, PT, R6, R228.reuse, !P5 ;  /* 0x000000e40600720c */ /* 0x080fe40006fa6670 */
[-C--:B------:R-:W-:Y:S02]  /*14720*/  ISETP.GE.OR P4, PT, R5, R228.reuse, !P4 ;  /* 0x000000e40500720c */ /* 0x080fe40006786670 */
[----:B------:R-:W-:Y:S02]  /*14730*/  ISETP.GE.OR P1, PT, R4, R228, !P1 ;  /* 0x000000e40400720c */ /* 0x000fe40004f26670 */
[----:B------:R-:W-:Y:S02]  /*14740*/  FMNMX.FTZ R32, R177, R16, !PT ;  /* 0x00000010b1207209 */ /* 0x000fe40007810000 */
[----:B------:R-:W-:Y:S01]  /*14750*/  FMNMX.FTZ R136, R204, R136, !PT ;  /* 0x00000088cc887209 */ /* 0x000fe20007810000 */
[----:B------:R-:W-:Y:S08]  /*14760*/  @P0 BRA `(.L_x_2319) ;  /* 0xfffffff000ac0947 */ /* 0x000ff0000383ffff */
.L_x_2318:
[----:B------:R-:W-:Y:S01]  /*14770*/  FSEL R18, R18, -INF , !P6 ;  /* 0xff80000012127808 */ /* 0x000fe20007000000 */
[----:B------:R-:W2:Y:S01]  /*14780*/  LDL.64 R192, [R1] ;  /* 0x0000000001c07983 */ /* 0x000ea20000100a00 */
[----:B------:R-:W-:Y:S01]  /*14790*/  FSEL R19, R19, -INF , !P5 ;  /* 0xff80000013137808 */ /* 0x000fe20006800000 */
[----:B------:R-:W-:Y:S01]  /*147a0*/  UISETP.GT.AND UP0, UPT, UR37, UR23, UPT ;  /* 0x000000172500728c */ /* 0x000fe2000bf04270 */
[----:B-1----:R-:W-:Y:S01]  /*147b0*/  FMNMX.FTZ R16, R18, R32, !PT ;  /* 0x0000002012107209 */ /* 0x002fe20007810000 */
[----:B------:R-:W-:Y:S01]  /*147c0*/  UMOV UR32, UR37 ;  /* 0x0000002500207c82 */ /* 0x000fe20008000000 */
[----:B------:R-:W-:Y:S01]  /*147d0*/  FSEL R206, R22, -INF , !P4 ;  /* 0xff80000016ce7808 */ /* 0x000fe20006000000 */
[----:B------:R-:W3:Y:S01]  /*147e0*/  LDL.64 R182, [R1+0x10] ;  /* 0x0000100001b67983 */ /* 0x000ee20000100a00 */
[----:B------:R-:W-:Y:S02]  /*147f0*/  ISETP.GE.AND P0, PT, R2, R224, PT ;  /* 0x000000e00200720c */ /* 0x000fe40003f06270 */
[----:B------:R-:W-:Y:S02]  /*14800*/  FMNMX.FTZ R16, R19, R16, !PT ;  /* 0x0000001013107209 */ /* 0x000fe40007810000 */
[----:B------:R-:W-:Y:S01]  /*14810*/  FSEL R236, R23, -INF , !P1 ;  /* 0xff80000017ec7808 */ /* 0x000fe20004800000 */
[----:B------:R-:W4:Y:S01]  /*14820*/  LDL.64 R180, [R1+0x8] ;  /* 0x0000080001b47983 */ /* 0x000f220000100a00 */
[----:B------:R-:W-:Y:S02]  /*14830*/  ISETP.GE.AND P4, PT, R0, R224, PT ;  /* 0x000000e00000720c */ /* 0x000fe40003f86270 */
[----:B------:R-:W-:Y:S02]  /*14840*/  ISETP.GE.OR P0, PT, R2, R228, !P0 ;  /* 0x000000e40200720c */ /* 0x000fe40004706670 */
[----:B------:R-:W-:Y:S01]  /*14850*/  FMNMX.FTZ R135, R206, R16, !PT ;  /* 0x00000010ce877209 */ /* 0x000fe20007810000 */
[----:B------:R-:W5:Y:S01]  /*14860*/  LDL.64 R186, [R1+0x30] ;  /* 0x0000300001ba7983 */ /* 0x000f620000100a00 */
[----:B------:R-:W-:Y:S02]  /*14870*/  ISETP.GE.OR P4, PT, R0, R228, !P4 ;  /* 0x000000e40000720c */ /* 0x000fe40006786670 */
[----:B------:R-:W-:Y:S02]  /*14880*/  FSEL R191, R34, -INF , !P0 ;  /* 0xff80000022bf7808 */ /* 0x000fe40004000000 */
[----:B------:R-:W-:Y:S01]  /*14890*/  FMNMX.FTZ R135, R236, R135, !PT ;  /* 0x00000087ec877209 */ /* 0x000fe20007810000 */
[----:B------:R-:W5:Y:S01]  /*148a0*/  LDL.64 R184, [R1+0x28] ;  /* 0x0000280001b87983 */ /* 0x000f620000100a00 */
[----:B------:R-:W-:Y:S02]  /*148b0*/  ISETP.GE.AND P6, PT, R133, R227, PT ;  /* 0x000000e38500720c */ /* 0x000fe40003fc6270 */
[----:B------:R-:W-:Y:S02]  /*148c0*/  FSEL R203, R35, -INF , !P4 ;  /* 0xff80000023cb7808 */ /* 0x000fe40006000000 */
[----:B------:R-:W-:Y:S01]  /*148d0*/  FMNMX.FTZ R135, R191, R135, !PT ;  /* 0x00000087bf877209 */ /* 0x000fe20007810000 */
[----:B------:R-:W1:Y:S01]  /*148e0*/  SHFL.BFLY PT, R17, R136, 0x2, 0x1f ;  /* 0x0c401f0088117f89 */ /* 0x000e6200000e0000 */
[CC--:B------:R-:W-:Y:S02]  /*148f0*/  ISETP.GE.AND P5, PT, R133.reuse, R226.reuse, PT ;  /* 0x000000e28500720c */ /* 0x0c0fe40003fa6270 */
[----:B------:R-:W-:Y:S02]  /*14900*/  ISETP.GE.OR P6, PT, R133, R231, !P6 ;  /* 0x000000e78500720c */ /* 0x000fe400077c6670 */
[C---:B------:R-:W-:Y:S02]  /*14910*/  ISETP.GE.AND P1, PT, R7.reuse, R227, PT ;  /* 0x000000e30700720c */ /* 0x040fe40003f26270 */
[----:B------:R-:W-:Y:S02]  /*14920*/  ISETP.GE.AND P0, PT, R7, R226, PT ;  /* 0x000000e20700720c */ /* 0x000fe40003f06270 */
[----:B------:R-:W-:Y:S02]  /*14930*/  FMNMX.FTZ R135, R203, R135, !PT ;  /* 0x00000087cb877209 */ /* 0x000fe40007810000 */
[-C--:B------:R-:W-:Y:S02]  /*14940*/  ISETP.GE.OR P5, PT, R133, R230.reuse, !P5 ;  /* 0x000000e68500720c */ /* 0x080fe40006fa6670 */
[----:B------:R-:W-:Y:S02]  /*14950*/  ISETP.GE.OR P1, PT, R7, R231, !P1 ;  /* 0x000000e70700720c */ /* 0x000fe40004f26670 */
[----:B------:R-:W-:Y:S02]  /*14960*/  FSEL R20, R9, -INF , !P6 ;  /* 0xff80000009147808 */ /* 0x000fe40007000000 */
[----:B------:R-:W-:Y:S02]  /*14970*/  FSEL R16, R8, -INF , !P3 ;  /* 0xff80000008107808 */ /* 0x000fe40005800000 */
[----:B------:R-:W-:Y:S02]  /*14980*/  ISETP.GE.AND P6, PT, R5, R227, PT ;  /* 0x000000e30500720c */ /* 0x000fe40003fc6270 */
[----:B------:R-:W-:Y:S02]  /*14990*/  ISETP.GE.OR P0, PT, R7, R230, !P0 ;  /* 0x000000e60700720c */ /* 0x000fe40004706670 */
[----:B------:R-:W-:Y:S01]  /*149a0*/  FSEL R21, R11, -INF , !P5 ;  /* 0xff8000000b157808 */ /* 0x000fe20006800000 */
[----:B------:R-:W-:Y:S01]  /*149b0*/  SHFL.BFLY PT, R7, R135, 0x2, 0x1f ;  /* 0x0c401f0087077f89 */ /* 0x000fe200000e0000 */
[----:B-1----:R-:W-:Y:S02]  /*149c0*/  FMNMX.FTZ R136, R136, R17, !PT ;  /* 0x0000001188887209 */ /* 0x002fe40007810000 */
[----:B------:R-:W-:Y:S02]  /*149d0*/  FSEL R17, R10, -INF , !P2 ;  /* 0xff8000000a117808 */ /* 0x000fe40005000000 */
[C---:B------:R-:W-:Y:S03]  /*149e0*/  ISETP.GE.AND P2, PT, R5.reuse, R226, PT ;  /* 0x000000e20500720c */ /* 0x040fe60003f46270 */
[----:B------:R-:W1:Y:S01]  /*149f0*/  SHFL.BFLY PT, R8, R136, 0x1, 0x1f ;  /* 0x0c201f0088087f89 */ /* 0x000e6200000e0000 */
[----:B------:R-:W-:Y:S02]  /*14a00*/  FSEL R22, R12, -INF , !P1 ;  /* 0xff8000000c167808 */ /* 0x000fe40004800000 */
[C---:B------:R-:W-:Y:S02]  /*14a10*/  ISETP.GE.OR P6, PT, R5.reuse, R231, !P6 ;  /* 0x000000e70500720c */ /* 0x040fe400077c6670 */
[----:B------:R-:W-:Y:S02]  /*14a20*/  ISETP.GE.OR P2, PT, R5, R230, !P2 ;  /* 0x000000e60500720c */ /* 0x000fe40005746670 */
[CC--:B------:R-:W-:Y:S02]  /*14a30*/  ISETP.GE.AND P5, PT, R4.reuse, R227.reuse, PT ;  /* 0x000000e30400720c */ /* 0x0c0fe40003fa6270 */
[----:B------:R-:W-:Y:S02]  /*14a40*/  ISETP.GE.AND P1, PT, R4, R226, PT ;  /* 0x000000e20400720c */ /* 0x000fe40003f26270 */
[----:B------:R-:W-:Y:S02]  /*14a50*/  ISETP.GE.AND P4, PT, R6, R227, PT ;  /* 0x000000e30600720c */ /* 0x000fe40003f86270 */
[----:B------:R-:W-:Y:S02]  /*14a60*/  FMNMX.FTZ R5, R16, R138, !PT ;  /* 0x0000008a10057209 */ /* 0x000fe40007810000 */
[CC--:B------:R-:W-:Y:S02]  /*14a70*/  ISETP.GE.OR P5, PT, R4.reuse, R231.reuse, !P5 ;  /* 0x000000e70400720c */ /* 0x0c0fe40006fa6670 */
[----:B------:R-:W-:Y:S02]  /*14a80*/  ISETP.GE.OR P1, PT, R4, R230, !P1 ;  /* 0x000000e60400720c */ /* 0x000fe40004f26670 */
[----:B------:R-:W-:Y:S02]  /*14a90*/  ISETP.GE.OR P4, PT, R6, R231, !P4 ;  /* 0x000000e70600720c */ /* 0x000fe40006786670 */
[----:B------:R-:W-:Y:S02]  /*14aa0*/  FMNMX.FTZ R4, R20, R5, !PT ;  /* 0x0000000514047209 */ /* 0x000fe40007810000 */
[----:B------:R-:W-:Y:S02]  /*14ab0*/  ISETP.GE.AND P3, PT, R6, R226, PT ;  /* 0x000000e20600720c */ /* 0x000fe40003f66270 */
[----:B------:R-:W-:Y:S02]  /*14ac0*/  FSEL R23, R13, -INF , !P4 ;  /* 0xff8000000d177808 */ /* 0x000fe40006000000 */
[----:B------:R-:W-:Y:S02]  /*14ad0*/  FMNMX.FTZ R4, R22, R4, !PT ;  /* 0x0000000416047209 */ /* 0x000fe40007810000 */
[----:B------:R-:W-:Y:S02]  /*14ae0*/  ISETP.GE.OR P3, PT, R6, R230, !P3 ;  /* 0x000000e60600720c */ /* 0x000fe40005f66670 */
[-C--:B------:R-:W-:Y:S02]  /*14af0*/  ISETP.GE.AND P4, PT, R2, R227.reuse, PT ;  /* 0x000000e30200720c */ /* 0x080fe40003f86270 */
[----:B------:R-:W-:Y:S02]  /*14b00*/  FMNMX.FTZ R4, R23, R4, !PT ;  /* 0x0000000417047209 */ /* 0x000fe40007810000 */
[----:B------:R-:W-:Y:S02]  /*14b10*/  FSEL R205, R24, -INF , !P6 ;  /* 0xff80000018cd7808 */ /* 0x000fe40007000000 */
[----:B------:R-:W-:Y:S02]  /*14b20*/  FSEL R32, R15, -INF , !P3 ;  /* 0xff8000000f207808 */ /* 0x000fe40005800000 */
[----:B------:R-:W-:Y:S02]  /*14b30*/  FSEL R234, R25, -INF , !P5 ;  /* 0xff80000019ea7808 */ /* 0x000fe40006800000 */
[----:B------:R-:W-:Y:S02]  /*14b40*/  FMNMX.FTZ R4, R205, R4, !PT ;  /* 0x00000004cd047209 */ /* 0x000fe40007810000 */
[----:B------:R-:W-:Y:S02]  /*14b50*/  ISETP.GE.AND P3, PT, R0, R227, PT ;  /* 0x000000e30000720c */ /* 0x000fe40003f66270 */
[-C--:B------:R-:W-:Y:S02]  /*14b60*/  ISETP.GE.OR P4, PT, R2, R231.reuse, !P4 ;  /* 0x000000e70200720c */ /* 0x080fe40006786670 */
[----:B------:R-:W-:Y:S02]  /*14b70*/  FMNMX.FTZ R4, R234, R4, !PT ;  /* 0x00000004ea047209 */ /* 0x000fe40007810000 */
[----:B------:R-:W-:Y:S02]  /*14b80*/  ISETP.GE.OR P3, PT, R0, R231, !P3 ;  /* 0x000000e70000720c */ /* 0x000fe40005f66670 */
[----:B------:R-:W-:Y:S02]  /*14b90*/  FSEL R239, R28, -INF , !P4 ;  /* 0xff8000001cef7808 */ /* 0x000fe40006000000 */
[----:B-1----:R-:W-:Y:S02]  /*14ba0*/  FMNMX.FTZ R136, R136, R8, !PT ;  /* 0x0000000888887209 */ /* 0x002fe40007810000 */
[----:B------:R-:W-:Y:S02]  /*14bb0*/  FMNMX.FTZ R135, R135, R7, !PT ;  /* 0x0000000787877209 */ /* 0x000fe40007810000 */
[----:B------:R-:W-:Y:S01]  /*14bc0*/  FSEL R241, R29, -INF , !P3 ;  /* 0xff8000001df17808 */ /* 0x000fe20005800000 */
[C---:B------:R-:W-:Y:S01]  /*14bd0*/  FMUL.FTZ R141, R136.reuse, UR4 ;  /* 0x00000004888d7c20 */ /* 0x040fe20008410000 */
[----:B------:R-:W-:Y:S01]  /*14be0*/  FMNMX.FTZ R4, R239, R4, !PT ;  /* 0x00000004ef047209 */ /* 0x000fe20007810000 */
[----:B------:R-:W1:Y:S01]  /*14bf0*/  SHFL.BFLY PT, R5, R135, 0x1, 0x1f ;  /* 0x0c201f0087057f89 */ /* 0x000e6200000e0000 */
[----:B------:R-:W-:Y:S02]  /*14c00*/  FSETP.NEU.FTZ.AND P3, PT, R136, -INF , PT ;  /* 0xff8000008800780b */ /* 0x000fe40003f7d000 */
[----:B------:R-:W-:Y:S02]  /*14c10*/  FMNMX.FTZ R4, R241, R4, !PT ;  /* 0x00000004f1047209 */ /* 0x000fe40007810000 */
[----:B------:R-:W-:Y:S02]  /*14c20*/  FSEL R14, R14, -INF , !P0 ;  /* 0xff8000000e0e7808 */ /* 0x000fe40004000000 */
[C---:B------:R-:W-:Y:S01]  /*14c30*/  ISETP.GE.AND P0, PT, R2.reuse, R226, PT ;  /* 0x000000e20200720c */ /* 0x040fe20003f06270 */
[----:B------:R-:W1:Y:S01]  /*14c40*/  SHFL.BFLY PT, R9, R4, 0x2, 0x1f ;  /* 0x0c401f0004097f89 */ /* 0x000e6200000e0000 */
[----:B------:R-:W-:Y:S02]  /*14c50*/  FSEL R141, R141, RZ, P3 ;  /* 0x000000ff8d8d7208 */ /* 0x000fe40001800000 */
[----:B------:R-:W-:Y:S02]  /*14c60*/  ISETP.GE.OR P0, PT, R2, R230, !P0 ;  /* 0x000000e60200720c */ /* 0x000fe40004706670 */
[----:B------:R-:W-:Y:S01]  /*14c70*/  FMNMX.FTZ R2, R17, R139, !PT ;  /* 0x0000008b11027209 */ /* 0x000fe20007810000 */
[--C-:B------:R-:W-:Y:S01]  /*14c80*/  FFMA.FTZ R134, R134, UR4, -R141.reuse ;  /* 0x0000000486867c23 */ /* 0x100fe2000801088d */
[----:B------:R-:W-:Y:S01]  /*14c90*/  ISETP.GE.AND P4, PT, R0, R226, PT ;  /* 0x000000e20000720c */ /* 0x000fe20003f86270 */
[--C-:B------:R-:W-:Y:S01]  /*14ca0*/  FFMA.FTZ R142, R142, UR4, -R141.reuse ;  /* 0x000000048e8e7c23 */ /* 0x100fe2000801088d */
[----:B------:R-:W-:Y:S01]  /*14cb0*/  FMNMX.FTZ R2, R21, R2, !PT ;  /* 0x0000000215027209 */ /* 0x000fe20007810000 */
[----:B------:R1:W-:Y:S01]  /*14cc0*/  MUFU.EX2 R178, R134 ;  /* 0x0000008600b27308 */ /* 0x0003e20000000800 */
[----:B------:R-:W-:Y:S01]  /*14cd0*/  ISETP.GE.OR P4, PT, R0, R230, !P4 ;  /* 0x000000e60000720c */ /* 0x000fe20006786670 */
[----:B------:R-:W-:Y:S01]  /*14ce0*/  FFMA.FTZ R137, R137, UR4, -R141 ;  /* 0x0000000489897c23 */ /* 0x000fe2000801088d */
[----:B------:R-:W-:Y:S02]  /*14cf0*/  FMNMX.FTZ R2, R14, R2, !PT ;  /* 0x000000020e027209 */ /* 0x000fe40007810000 */
[----:B------:R-:W-:Y:S02]  /*14d00*/  FSEL R235, R26, -INF , !P2 ;  /* 0xff8000001aeb7808 */ /* 0x000fe40005000000 */
[----:B------:R-:W-:Y:S01]  /*14d10*/  FMNMX.FTZ R0, R32, R2, !PT ;  /* 0x0000000220007209 */ /* 0x000fe20007810000 */
[----:B------:R-:W-:Y:S01]  /*14d20*/  IMAD.U32 R2, RZ, RZ, UR35 ;  /* 0x00000023ff027e24 */ /* 0x000fe2000f8e00ff */
[----:B-1----:R-:W-:Y:S01]  /*14d30*/  FMNMX.FTZ R135, R135, R5, !PT ;  /* 0x0000000587877209 */ /* 0x002fe20007810000 */
[----:B------:R-:W-:Y:S01]  /*14d40*/  MUFU.EX2 R25, R142 ;  /* 0x0000008e00197308 */ /* 0x000fe20000000800 */
[----:B------:R-:W-:Y:S02]  /*14d50*/  FMNMX.FTZ R0, R235, R0, !PT ;  /* 0x00000000eb007209 */ /* 0x000fe40007810000 */
[C---:B------:R-:W-:Y:S01]  /*14d60*/  FSETP.NEU.FTZ.AND P2, PT, R135.reuse, -INF , PT ;  /* 0xff8000008700780b */ /* 0x040fe20003f5d000 */
[----:B------:R-:W-:Y:S01]  /*14d70*/  FMUL.FTZ R188, R135, UR4 ;  /* 0x0000000487bc7c20 */ /* 0x000fe20008410000 */
[----:B------:R-:W-:Y:S02]  /*14d80*/  FSEL R237, R27, -INF , !P1 ;  /* 0xff8000001bed7808 */ /* 0x000fe40004800000 */
[----:B------:R-:W-:Y:S03]  /*14d90*/  FMNMX.FTZ R134, R4, R9, !PT ;  /* 0x0000000904867209 */ /* 0x000fe60007810000 */
[----:B------:R-:W-:Y:S01]  /*14da0*/  MUFU.EX2 R33, R137 ;  /* 0x0000008900217308 */ /* 0x000fe20000000800 */
[----:B------:R-:W-:Y:S02]  /*14db0*/  FSEL R188, R188, RZ, P2 ;  /* 0x000000ffbcbc7208 */ /* 0x000fe40001000000 */
[----:B------:R-:W-:Y:S01]  /*14dc0*/  FSEL R243, R30, -INF , !P0 ;  /* 0xff8000001ef37808 */ /* 0x000fe20004000000 */
[----:B------:R-:W1:Y:S01]  /*14dd0*/  SHFL.BFLY PT, R15, R134, 0x1, 0x1f ;  /* 0x0c201f00860f7f89 */ /* 0x000e6200000e0000 */
[----:B------:R-:W-:Y:S01]  /*14de0*/  FMNMX.FTZ R0, R237, R0, !PT ;  /* 0x00000000ed007209 */ /* 0x000fe20007810000 */
[--C-:B------:R-:W-:Y:S01]  /*14df0*/  FFMA.FTZ R18, R18, UR4, -R188.reuse ;  /* 0x0000000412127c23 */ /* 0x100fe200080108bc */
[----:B------:R-:W-:Y:S01]  /*14e00*/  FFMA.FTZ R19, R19, UR4, -R188 ;  /* 0x0000000413137c23 */ /* 0x000fe200080108bc */
[----:B------:R-:W-:Y:S02]  /*14e10*/  FSEL R140, R31, -INF , !P4 ;  /* 0xff8000001f8c7808 */ /* 0x000fe40006000000 */
[----:B------:R-:W-:Y:S01]  /*14e20*/  FMNMX.FTZ R0, R243, R0, !PT ;  /* 0x00000000f3007209 */ /* 0x000fe20007810000 */
[----:B------:R-:W-:Y:S03]  /*14e30*/  MUFU.EX2 R250, R18 ;  /* 0x0000001200fa7308 */ /* 0x000fe60000000800 */
[----:B------:R-:W-:Y:S07]  /*14e40*/  FMNMX.FTZ R0, R140, R0, !PT ;  /* 0x000000008c007209 */ /* 0x000fee0007810000 */
[----:B------:R-:W1:Y:S02]  /*14e50*/  MUFU.EX2 R249, R19 ;  /* 0x0000001300f97308 */ /* 0x000e640000000800 */
[----:B-1----:R-:W-:Y:S04]  /*14e60*/  FMNMX.FTZ R134, R134, R15, !PT ;  /* 0x0000000f86867209 */ /* 0x002fe80007810000 */
[C---:B------:R-:W-:Y:S01]  /*14e70*/  FSETP.NEU.FTZ.AND P1, PT, R134.reuse, -INF , PT ;  /* 0xff8000008600780b */ /* 0x040fe20003f3d000 */
[----:B------:R-:W-:Y:S01]  /*14e80*/  FMUL.FTZ R189, R134, UR4 ;  /* 0x0000000486bd7c20 */ /* 0x000fe20008410000 */
[----:B------:R-:W-:Y:S04]  /*14e90*/  F2FP.F16.F32.PACK_AB R179, R249, R250 ;  /* 0x000000faf9b3723e */ /* 0x000fe800000000ff */
[----:B------:R-:W-:Y:S05]  /*14ea0*/  FSEL R189, R189, RZ, P1 ;  /* 0x000000ffbdbd7208 */ /* 0x000fea0000800000 */
[--C-:B------:R-:W-:Y:S01]  /*14eb0*/  FFMA.FTZ R20, R20, UR4, -R189.reuse ;  /* 0x0000000414147c23 */ /* 0x100fe200080108bd */
[----:B------:R-:W-:Y:S03]  /*14ec0*/  FFMA.FTZ R16, R16, UR4, -R189 ;  /* 0x0000000410107c23 */ /* 0x000fe600080108bd */
[----:B------:R-:W-:Y:S10]  /*14ed0*/  MUFU.EX2 R247, R20 ;  /* 0x0000001400f77308 */ /* 0x000ff40000000800 */
[----:B------:R-:W-:Y:S01]  /*14ee0*/  MUFU.EX2 R248, R16 ;  /* 0x0000001000f87308 */ /* 0x000fe20000000800 */
[----:B--2---:R-:W-:Y:S02]  /*14ef0*/  LOP3.LUT R5, R193, UR37, R2, 0x96, !PT ;  /* 0x00000025c1057c12 */ /* 0x004fe4000f8e9602 */
[----:B------:R-:W1:Y:S03]  /*14f00*/  SHFL.BFLY PT, R2, R0, 0x2, 0x1f ;  /* 0x0c401f0000027f89 */ /* 0x000e6600000e0000 */
[----:B------:R-:W-:Y:S01]  /*14f10*/  IMAD.WIDE.U32 R10, R5, -0x326172a9, RZ ;  /* 0xcd9e8d57050a7825 */ /* 0x000fe200078e00ff */
[--C-:B---3--:R-:W-:Y:S05]  /*14f20*/  LOP3.LUT R6, R183, UR20, R192.reuse, 0x96, !PT ;  /* 0x00000014b7067c12 */ /* 0x108fea000f8e96c0 */
[----:B------:R-:W-:Y:S01]  /*14f30*/  IMAD.WIDE.U32 R6, R6, -0x326172a9, RZ ;  /* 0xcd9e8d5706067825 */ /* 0x000fe200078e00ff */
[----:B----4-:R-:W-:Y:S04]  /*14f40*/  LOP3.LUT R8, R181, UR20, R192, 0x96, !PT ;  /* 0x00000014b5087c12 */ /* 0x010fe8000f8e96c0 */
[----:B------:R-:W-:Y:S01]  /*14f50*/  LOP3.LUT R12, R7, UR19, R10, 0x96, !PT ;  /* 0x00000013070c7c12 */ /* 0x000fe2000f8e960a */
[----:B------:R-:W-:Y:S01]  /*14f60*/  IMAD.WIDE.U32 R8, R8, -0x326172a9, RZ ;  /* 0xcd9e8d5708087825 */ /* 0x000fe200078e00ff */
[----:B-----5:R-:W-:Y:S03]  /*14f70*/  LOP3.LUT R4, R11, UR21, R186, 0x96, !PT ;  /* 0x000000150b047c12 */ /* 0x020fe6000f8e96ba */
[----:B------:R-:W-:Y:S01]  /*14f80*/  IMAD.WIDE.U32 R12, R12, -0x2daee0ad, RZ ;  /* 0xd2511f530c0c7825 */ /* 0x000fe200078e00ff */
[----:B------:R-:W-:Y:S03]  /*14f90*/  LOP3.LUT R10, R9, UR19, R10, 0x96, !PT ;  /* 0x00000013090a7c12 */ /* 0x000fe6000f8e960a */
[----:B------:R-:W-:Y:S01]  /*14fa0*/  FFMA.FTZ R9, R176, UR4, -R141 ;  /* 0x00000004b0097c23 */ /* 0x000fe2000801088d */
[----:B------:R-:W-:Y:S01]  /*14fb0*/  IMAD.WIDE.U32 R4, R4, -0x2daee0ad, RZ ;  /* 0xd2511f5304047825 */ /* 0x000fe200078e00ff */
[----:B------:R-:W-:Y:S02]  /*14fc0*/  LOP3.LUT R7, R11, UR21, R184, 0x96, !PT ;  /* 0x000000150b077c12 */ /* 0x000fe4000f8e96b8 */
[----:B------:R2:W3:Y:S01]  /*14fd0*/  MUFU.EX2 R24, R9 ;  /* 0x0000000900187308 */ /* 0x0004e20000000800 */
[----:B------:R-:W-:Y:S01]  /*14fe0*/  IMAD.WIDE.U32 R10, R10, -0x2daee0ad, RZ ;  /* 0xd2511f530a0a7825 */ /* 0x000fe200078e00ff */
[----:B------:R-:W-:Y:S01]  /*14ff0*/  LOP3.LUT R5, R5, UR18, R182, 0x96, !PT ;  /* 0x0000001205057c12 */ /* 0x000fe2000f8e96b6 */
[----:B------:R-:W-:Y:S01]  /*15000*/  LDSM.16.MT88.4 R184, [R211+0xa000] ;  /* 0x00a00000d3b8783b */ /* 0x000fe20000004200 */
[----:B------:R-:W-:Y:S01]  /*15010*/  LOP3.LUT R13, R13, UR16, R4, 0x96, !PT ;  /* 0x000000100d0d7c12 */ /* 0x000fe2000f8e9604 */
[----:B------:R-:W-:Y:S01]  /*15020*/  IMAD.WIDE.U32 R18, R7, -0x2daee0ad, RZ ;  /* 0xd2511f5307127825 */ /* 0x000fe200078e00ff */
[----:B-1----:R-:W-:Y:S03]  /*15030*/  FMNMX.FTZ R0, R0, R2, !PT ;  /* 0x0000000200007209 */ /* 0x002fe60007810000 */
[----:B------:R-:W-:Y:S01]  /*15040*/  IMAD.WIDE.U32 R4, R5, -0x326172a9, RZ ;  /* 0xcd9e8d5705047825 */ /* 0x000fe200078e00ff */
[----:B------:R-:W-:Y:S01]  /*15050*/  LOP3.LUT R7, R19, UR18, R180, 0x96, !PT ;  /* 0x0000001213077c12 */ /* 0x000fe2000f8e96b4 */
[----:B------:R-:W1:Y:S01]  /*15060*/  SHFL.BFLY PT, R2, R0, 0x1, 0x1f ;  /* 0x0c201f0000027f89 */ /* 0x000e6200000e0000 */
[----:B------:R-:W-:Y:S01]  /*15070*/  LOP3.LUT R11, R11, UR16, R18, 0x96, !PT ;  /* 0x000000100b0b7c12 */ /* 0x000fe2000f8e9612 */
[----:B------:R-:W-:Y:S01]  /*15080*/  IMAD.WIDE.U32 R192, R13, -0x326172a9, RZ ;  /* 0xcd9e8d570dc07825 */ /* 0x000fe200078e00ff */
[----:B------:R-:W-:Y:S03]  /*15090*/  LOP3.LUT R5, R5, UR17, R6, 0x96, !PT ;  /* 0x0000001105057c12 */ /* 0x000fe6000f8e9606 */
[----:B------:R-:W-:Y:S01]  /*150a0*/  FFMA.FTZ R6, R177, UR4, -R188 ;  /* 0x00000004b1067c23 */ /* 0x000fe200080108bc */
[----:B------:R-:W-:Y:S01]  /*150b0*/  IMAD.WIDE.U32 R18, R7, -0x326172a9, RZ ;  /* 0xcd9e8d5707127825 */ /* 0x000fe200078e00ff */
[----:B--2---:R-:W-:Y:S03]  /*150c0*/  LOP3.LUT R9, R193, UR15, R4, 0x96, !PT ;  /* 0x0000000fc1097c12 */ /* 0x004fe6000f8e9604 */
[----:B------:R-:W-:Y:S01]  /*150d0*/  FFMA.FTZ R4, R143, UR4, -R188 ;  /* 0x000000048f047c23 */ /* 0x000fe200080108bc */
[----:B------:R2:W-:Y:S01]  /*150e0*/  MUFU.EX2 R252, R6 ;  /* 0x0000000600fc7308 */ /* 0x0005e20000000800 */
[----:B------:R-:W-:Y:S01]  /*150f0*/  IMAD.WIDE.U32 R196, R11, -0x326172a9, RZ ;  /* 0xcd9e8d570bc47825 */ /* 0x000fe200078e00ff */
[----:B------:R-:W-:Y:S02]  /*15100*/  LOP3.LUT R7, R19, UR17, R8, 0x96, !PT ;  /* 0x0000001113077c12 */ /* 0x000fe4000f8e9608 */
[----:B---3--:R-:W-:Y:S01]  /*15110*/  F2FP.F16.F32.PACK_AB R176, R24, R25 ;  /* 0x0000001918b0723e */ /* 0x008fe200000000ff */
[----:B------:R-:W-:Y:S01]  /*15120*/  IMAD.WIDE.U32 R194, R9, -0x2daee0ad, RZ ;  /* 0xd2511f5309c27825 */ /* 0x000fe200078e00ff */
[----:B------:R-:W-:Y:S04]  /*15130*/  LOP3.LUT R8, R197, UR15, R18, 0x96, !PT ;  /* 0x0000000fc5087c12 */ /* 0x000fe8000f8e9612 */
[----:B------:R3:W4:Y:S01]  /*15140*/  MUFU.EX2 R26, R4 ;  /* 0x00000004001a7308 */ /* 0x0007220000000800 */
[----:B------:R-:W-:Y:S01]  /*15150*/  F2FP.F16.F32.PACK_AB R180, R247, R248 ;  /* 0x000000f8f7b4723e */ /* 0x000fe200000000ff */
[----:B------:R-:W-:Y:S01]  /*15160*/  IMAD.WIDE.U32 R198, R8, -0x2daee0ad, RZ ;  /* 0xd2511f5308c67825 */ /* 0x000fe200078e00ff */
[----:B-1----:R-:W-:Y:S03]  /*15170*/  FMNMX.FTZ R137, R0, R2, !PT ;  /* 0x0000000200897209 */ /* 0x002fe60007810000 */
[----:B--2---:R-:W-:Y:S01]  /*15180*/  IMAD.WIDE.U32 R6, R7, -0x2daee0ad, RZ ;  /* 0xd2511f5307067825 */ /* 0x004fe200078e00ff */
[C---:B------:R-:W-:Y:S03]  /*15190*/  FSETP.NEU.FTZ.AND P0, PT, R137.reuse, -INF , PT ;  /* 0xff8000008900780b */ /* 0x040fe60003f1d000 */
[----:B------:R-:W-:Y:S01]  /*151a0*/  FMUL.FTZ R190, R137, UR4 ;  /* 0x0000000489be7c20 */ /* 0x000fe20008410000 */
[----:B------:R-:W-:Y:S01]  /*151b0*/  LOP3.LUT R10, R7, UR14, R10, 0x96, !PT ;  /* 0x0000000e070a7c12 */ /* 0x000fe2000f8e960a */
[----:B---3--:R-:W-:Y:S03]  /*151c0*/  IMAD.WIDE.U32 R4, R5, -0x2daee0ad, RZ ;  /* 0xd2511f5305047825 */ /* 0x008fe600078e00ff */
[----:B------:R-:W-:Y:S02]  /*151d0*/  FSEL R190, R190, RZ, P0 ;  /* 0x000000ffbebe7208 */ /* 0x000fe40000000000 */
[----:B----4-:R-:W-:Y:S01]  /*151e0*/  F2FP.F16.F32.PACK_AB R177, R252, R26 ;  /* 0x0000001afcb1723e */ /* 0x010fe200000000ff */
[----:B------:R-:W-:Y:S01]  /*151f0*/  IMAD.WIDE.U32 R200, R10, -0x326172a9, RZ ;  /* 0xcd9e8d570ac87825 */ /* 0x000fe200078e00ff */
[----:B------:R-:W-:Y:S02]  /*15200*/  LOP3.LUT R12, R5, UR14, R12, 0x96, !PT ;  /* 0x0000000e050c7c12 */ /* 0x000fe4000f8e960c */
[----:B------:R-:W-:Y:S01]  /*15210*/  LOP3.LUT R5, R195, UR12, R4, 0x96, !PT ;  /* 0x0000000cc3057c12 */ /* 0x000fe2000f8e9604 */
[----:B------:R-:W-:Y:S01]  /*15220*/  FFMA.FTZ R21, R21, UR4, -R190 ;  /* 0x0000000415157c23 */ /* 0x000fe200080108be */
[----:B------:R-:W-:Y:S01]  /*15230*/  LOP3.LUT R4, R199, UR12, R6, 0x96, !PT ;  /* 0x0000000cc7047c12 */ /* 0x000fe2000f8e9606 */
[----:B------:R-:W-:Y:S04]  /*15240*/  IMAD.WIDE.U32 R142, R12, -0x326172a9, RZ ;  /* 0xcd9e8d570c8e7825 */ /* 0x000fe800078e00ff */
[----:B------:R-:W-:Y:S01]  /*15250*/  FFMA.FTZ R17, R17, UR4, -R190 ;  /* 0x0000000411117c23 */ /* 0x000fe200080108be */
[----:B------:R1:W-:Y:S01]  /*15260*/  MUFU.EX2 R245, R21 ;  /* 0x0000001500f57308 */ /* 0x0003e20000000800 */
[----:B------:R-:W-:Y:S04]  /*15270*/  IMAD.WIDE.U32 R6, R5, -0x326172a9, RZ ;  /* 0xcd9e8d5705067825 */ /* 0x000fe800078e00ff */
[----:B------:R-:W-:Y:S01]  /*15280*/  IMAD.WIDE.U32 R4, R4, -0x326172a9, RZ ;  /* 0xcd9e8d5704047825 */ /* 0x000fe200078e00ff */
[----:B------:R-:W-:Y:S04]  /*15290*/  SHF.R.U32.HI R2, RZ, 0x10, R6 ;  /* 0x00000010ff027819 */ /* 0x000fe80000011606 */
[----:B------:R-:W-:Y:S01]  /*152a0*/  MUFU.EX2 R246, R17 ;  /* 0x0000001100f67308 */ /* 0x000fe20000000800 */
[----:B------:R-:W-:Y:S01]  /*152b0*/  LOP3.LUT R0, R6, 0xffff, RZ, 0xc0, !PT ;  /* 0x0000ffff06007812 */ /* 0x000fe200078ec0ff */
[----:B------:R-:W-:Y:S01]  /*152c0*/  IMAD.MOV.U32 R199, RZ, RZ, R178 ;  /* 0x000000ffffc77224 */ /* 0x000fe200078e00b2 */
[C---:B------:R-:W-:Y:S02]  /*152d0*/  LOP3.LUT R8, R4.reuse, 0xffff, RZ, 0xc0, !PT ;  /* 0x0000ffff04087812 */ /* 0x040fe400078ec0ff */
[--C-:B------:R-:W-:Y:S02]  /*152e0*/  SHF.R.U32.HI R10, RZ, 0x10, R4.reuse ;  /* 0x00000010ff0a7819 */ /* 0x100fe40000011604 */
[----:B------:R-:W-:Y:S02]  /*152f0*/  LOP3.LUT R13, R4, 0xff, RZ, 0xc0, !PT ;  /* 0x000000ff040d7812 */ /* 0x000fe400078ec0ff */
[----:B------:R-:W-:Y:S02]  /*15300*/  SHF.R.U32.HI R11, RZ, 0x18, R4 ;  /* 0x00000018ff0b7819 */ /* 0x000fe40000011604 */
[----:B------:R-:W-:Y:S01]  /*15310*/  LOP3.LUT R4, R5, UR22, R200, 0x96, !PT ;  /* 0x0000001605047c12 */ /* 0x000fe2000f8e96c8 */
[--C-:B------:R-:W-:Y:S01]  /*15320*/  FFMA.FTZ R5, R23, UR4, -R189.reuse ;  /* 0x0000000417057c23 */ /* 0x100fe200080108bd */
[----:B------:R-:W-:Y:S02]  /*15330*/  LOP3.LUT R9, R6, 0xff, RZ, 0xc0, !PT ;  /* 0x000000ff06097812 */ /* 0x000fe400078ec0ff */
[----:B------:R-:W-:Y:S01]  /*15340*/  SHF.R.U32.HI R12, RZ, 0x18, R6 ;  /* 0x00000018ff0c7819 */ /* 0x000fe20000011606 */
[----:B------:R2:W-:Y:S01]  /*15350*/  MUFU.EX2 R242, R5 ;  /* 0x0000000500f27308 */ /* 0x0005e20000000800 */
[----:B------:R-:W-:Y:S02]  /*15360*/  LOP3.LUT R6, R7, UR22, R142, 0x96, !PT ;  /* 0x0000001607067c12 */ /* 0x000fe4000f8e968e */
[----:B------:R-:W-:Y:S01]  /*15370*/  LOP3.LUT R7, R2, 0xff, RZ, 0xc0, !PT ;  /* 0x000000ff02077812 */ /* 0x000fe200078ec0ff */
[----:B------:R-:W-:Y:S01]  /*15380*/  FFMA.FTZ R2, R22, UR4, -R189 ;  /* 0x0000000416027c23 */ /* 0x000fe200080108bd */
[----:B------:R-:W-:Y:S01]  /*15390*/  SHF.R.U32.HI R0, RZ, 0x8, R0 ;  /* 0x00000008ff007819 */ /* 0x000fe20000011600 */
[----:B-1----:R-:W1:Y:S01]  /*153a0*/  LDSM.16.MT88.4 R20, [R209+0xa000] ;  /* 0x00a00000d114783b */ /* 0x002e620000004200 */
[----:B------:R-:W-:Y:S03]  /*153b0*/  PRMT R12, R7, 0x5410, R12 ;  /* 0x00005410070c7816 */ /* 0x000fe6000000000c */
[----:B------:R3:W4:Y:S01]  /*153c0*/  MUFU.EX2 R244, R2 ;  /* 0x0000000200f47308 */ /* 0x0007220000000800 */
[----:B------:R-:W-:Y:S02]  /*153d0*/  PRMT R178, R9, 0x5410, R0 ;  /* 0x0000541009b27816 */ /* 0x000fe40000000000 */
[----:B------:R-:W-:Y:S02]  /*153e0*/  LOP3.LUT R0, R6, 0xffff, RZ, 0xc0, !PT ;  /* 0x0000ffff06007812 */ /* 0x000fe400078ec0ff */
[----:B------:R-:W-:Y:S02]  /*153f0*/  SHF.R.U32.HI R9, RZ, 0x8, R8 ;  /* 0x00000008ff097819 */ /* 0x000fe40000011608 */
[----:B------:R-:W-:Y:S01]  /*15400*/  LOP3.LUT R7, R10, 0xff, RZ, 0xc0, !PT ;  /* 0x000000ff0a077812 */ /* 0x000fe200078ec0ff */
[----:B--2---:R-:W-:Y:S01]  /*15410*/  FFMA.FTZ R5, R14, UR4, -R190 ;  /* 0x000000040e057c23 */ /* 0x004fe200080108be */
[----:B------:R-:W-:Y:S02]  /*15420*/  LOP3.LUT R8, R6, 0xff, RZ, 0xc0, !PT ;  /* 0x000000ff06087812 */ /* 0x000fe400078ec0ff */
[----:B------:R-:W-:Y:S01]  /*15430*/  PRMT R15, R13, 0x5410, R9 ;  /* 0x000054100d0f7816 */ /* 0x000fe20000000009 */
[----:B------:R2:W-:Y:S01]  /*15440*/  MUFU.EX2 R240, R5 ;  /* 0x0000000500f07308 */ /* 0x0005e20000000800 */
[----:B------:R-:W-:Y:S02]  /*15450*/  PRMT R13, R7, 0x5410, R11 ;  /* 0x00005410070d7816 */ /* 0x000fe4000000000b */
[----:B------:R-:W-:Y:S02]  /*15460*/  SHF.R.U32.HI R7, RZ, 0x18, R4 ;  /* 0x00000018ff077819 */ /* 0x000fe40000011604 */
[----:B---3--:R-:W-:Y:S02]  /*15470*/  SHF.R.U32.HI R2, RZ, 0x8, R0 ;  /* 0x00000008ff027819 */ /* 0x008fe40000011600 */
[----:B------:R-:W-:Y:S02]  /*15480*/  FSEL R0, R136, RZ, P3 ;  /* 0x000000ff88007208 */ /* 0x000fe40001800000 */
[----:B------:R-:W-:Y:S02]  /*15490*/  PRMT R11, R8, 0x5410, R2 ;  /* 0x00005410080b7816 */ /* 0x000fe40000000002 */
[----:B------:R-:W-:Y:S01]  /*154a0*/  SHF.R.U32.HI R8, RZ, 0x10, R4 ;  /* 0x00000010ff087819 */ /* 0x000fe20000011604 */
[----:B------:R-:W-:Y:S01]  /*154b0*/  FADD.FTZ R2, -R0, R3 ;  /* 0x0000000300027221 */ /* 0x000fe20000010100 */
[----:B------:R-:W-:Y:S02]  /*154c0*/  SHF.R.U32.HI R3, RZ, 0x10, R6 ;  /* 0x00000010ff037819 */ /* 0x000fe40000011606 */
[----:B------:R-:W-:Y:S02]  /*154d0*/  LOP3.LUT R0, R4, 0xffff, RZ, 0xc0, !PT ;  /* 0x0000ffff04007812 */ /* 0x000fe400078ec0ff */
[----:B--2---:R-:W-:Y:S02]  /*154e0*/  LOP3.LUT R5, R3, 0xff, RZ, 0xc0, !PT ;  /* 0x000000ff03057812 */ /* 0x004fe400078ec0ff */
[----:B------:R-:W-:Y:S02]  /*154f0*/  LOP3.LUT R3, R8, 0xff, RZ, 0xc0, !PT ;  /* 0x000000ff08037812 */ /* 0x000fe400078ec0ff */
[----:B------:R-:W-:Y:S02]  /*15500*/  LOP3.LUT R9, R4, 0xff, RZ, 0xc0, !PT ;  /* 0x000000ff04097812 */ /* 0x000fe400078ec0ff */
[----:B------:R-:W-:Y:S01]  /*15510*/  PRMT R7, R3, 0x5410, R7 ;  /* 0x0000541003077816 */ /* 0x000fe20000000007 */
[----:B------:R-:W-:Y:S01]  /*15520*/  FMUL.FTZ R3, R2, UR4 ;  /* 0x0000000402037c20 */ /* 0x000fe20008410000 */
[----:B------:R-:W-:Y:S02]  /*15530*/  SHF.R.U32.HI R4, RZ, 0x8, R0 ;  /* 0x00000008ff047819 */ /* 0x000fe40000011600 */
[----:B------:R-:W-:Y:S01]  /*15540*/  FSEL R0, R135, RZ, P2 ;  /* 0x000000ff87007208 */ /* 0x000fe20001000000 */
[----:B------:R2:W3:Y:S01]  /*15550*/  MUFU.EX2 R133, R3 ;  /* 0x0000000300857308 */ /* 0x0004e20000000800 */
[----:B------:R-:W-:Y:S01]  /*15560*/  SHF.R.U32.HI R10, RZ, 0x18, R6 ;  /* 0x00000018ff0a7819 */ /* 0x000fe20000011606 */
[----:B------:R-:W-:Y:S01]  /*15570*/  FFMA.FTZ R6, R32, UR4, -R190 ;  /* 0x0000000420067c23 */ /* 0x000fe200080108be */
[----:B------:R-:W-:Y:S01]  /*15580*/  PRMT R9, R9, 0x5410, R4 ;  /* 0x0000541009097816 */ /* 0x000fe20000000004 */
[----:B------:R-:W-:Y:S01]  /*15590*/  FADD.FTZ R2, -R0, R132 ;  /* 0x0000008400027221 */ /* 0x000fe20000010100 */
[----:B------:R-:W-:Y:S02]  /*155a0*/  FSEL R0, R134, RZ, P1 ;  /* 0x000000ff86007208 */ /* 0x000fe40000800000 */
[----:B------:R-:W-:Y:S03]  /*155b0*/  FSEL R4, R137, RZ, P0 ;  /* 0x000000ff89047208 */ /* 0x000fe60000000000 */
[----:B------:R5:W-:Y:S01]  /*155c0*/  MUFU.EX2 R238, R6 ;  /* 0x0000000600ee7308 */ /* 0x000be20000000800 */
[--C-:B------:R-:W-:Y:S02]  /*155d0*/  HSET2.LE.AND R178, R178, R223.reuse, PT ;  /* 0x000000dfb2b27233 */ /* 0x100fe40003803000 */
[--C-:B------:R-:W-:Y:S02]  /*155e0*/  HSET2.LE.AND R181, R7, R223.reuse, PT ;  /* 0x000000df07b57233 */ /* 0x100fe40003803000 */
[----:B----4-:R-:W-:Y:S02]  /*155f0*/  F2FP.F16.F32.PACK_AB R182, R242, R244 ;  /* 0x000000f4f2b6723e */ /* 0x010fe400000000ff */
[----:B------:R-:W-:Y:S01]  /*15600*/  LOP3.LUT R142, R201, UR13, R196, 0x96, !PT ;  /* 0x0000000dc98e7c12 */ /* 0x000fe2000f8e96c4 */
[----:B--2---:R-:W-:Y:S01]  /*15610*/  FADD.FTZ R3, -R0, R138 ;  /* 0x0000008a00037221 */ /* 0x004fe20000010100 */
[----:B------:R-:W-:Y:S01]  /*15620*/  FMUL.FTZ R0, R2, UR4 ;  /* 0x0000000402007c20 */ /* 0x000fe20008410000 */
[----:B------:R-:W-:Y:S01]  /*15630*/  FADD.FTZ R2, -R4, R139 ;  /* 0x0000008b04027221 */ /* 0x000fe20000010100 */
[--C-:B------:R-:W-:Y:S01]  /*15640*/  HSET2.LE.AND R4, R12, R223.reuse, PT ;  /* 0x000000df0c047233 */ /* 0x100fe20003803000 */
[C---:B---3--:R-:W-:Y:S01]  /*15650*/  FMUL.FTZ R16, R133.reuse, R156 ;  /* 0x0000009c85107220 */ /* 0x048fe20000410000 */
[----:B------:R2:W3:Y:S01]  /*15660*/  MUFU.EX2 R132, R0 ;  /* 0x0000000000847308 */ /* 0x0004e20000000800 */
[C---:B------:R-:W-:Y:S01]  /*15670*/  FMUL.FTZ R17, R133.reuse, R157 ;  /* 0x0000009d85117220 */ /* 0x040fe20000410000 */
[----:B------:R-:W-:Y:S01]  /*15680*/  MOV R157, R25 ;  /* 0x00000019009d7202 */ /* 0x000fe20000000f00 */
[----:B------:R-:W-:Y:S01]  /*15690*/  FMUL.FTZ R32, R133, R172 ;  /* 0x000000ac85207220 */ /* 0x000fe20000410000 */
[----:B-----5:R-:W-:Y:S01]  /*156a0*/  PRMT R6, R5, 0x5410, R10 ;  /* 0x0000541005067816 */ /* 0x020fe2000000000a */
[----:B------:R-:W-:Y:S01]  /*156b0*/  FMUL.FTZ R36, R133, R36 ;  /* 0x0000002485247220 */ /* 0x000fe20000410000 */
[----:B------:R-:W-:Y:S01]  /*156c0*/  F2FP.F16.F32.PACK_AB R5, R33, R199 ;  /* 0x000000c72105723e */ /* 0x000fe200000000ff */
[C---:B------:R-:W-:Y:S01]  /*156d0*/  FMUL.FTZ R37, R133.reuse, R37 ;  /* 0x0000002585257220 */ /* 0x040fe20000410000 */
[----:B------:R-:W-:Y:S01]  /*156e0*/  LOP3.LUT R179, R4, R179, RZ, 0xc0, !PT ;  /* 0x000000b304b37212 */ /* 0x000fe200078ec0ff */
[C---:B------:R-:W-:Y:S01]  /*156f0*/  FMUL.FTZ R48, R133.reuse, R48 ;  /* 0x0000003085307220 */ /* 0x040fe20000410000 */
[----:B------:R-:W-:Y:S01]  /*15700*/  LOP3.LUT R178, R178, R5, RZ, 0xc0, !PT ;  /* 0x00000005b2b27212 */ /* 0x000fe200078ec0ff */
[C---:B------:R-:W-:Y:S01]  /*15710*/  FMUL.FTZ R49, R133.reuse, R49 ;  /* 0x0000003185317220 */ /* 0x040fe20000410000 */
[--C-:B------:R-:W-:Y:S01]  /*15720*/  HSET2.LE.AND R5, R11, R223.reuse, PT ;  /* 0x000000df0b057233 */ /* 0x100fe20003803000 */
[C---:B------:R-:W-:Y:S01]  /*15730*/  FMUL.FTZ R52, R133.reuse, R52 ;  /* 0x0000003485347220 */ /* 0x040fe20000410000 */
[--C-:B------:R-:W-:Y:S01]  /*15740*/  HSET2.LE.AND R6, R6, R223.reuse, PT ;  /* 0x000000df06067233 */ /* 0x100fe20003803000 */
[----:B------:R-:W-:Y:S01]  /*15750*/  FMUL.FTZ R53, R133, R53 ;  /* 0x0000003585357220 */ /* 0x000fe20000410000 */
[----:B------:R-:W-:Y:S01]  /*15760*/  F2FP.F16.F32.PACK_AB R4, R245, R246 ;  /* 0x000000f6f504723e */ /* 0x000fe200000000ff */
[----:B--2---:R-:W-:Y:S01]  /*15770*/  FMUL.FTZ R0, R3, UR4 ;  /* 0x0000000403007c20 */ /* 0x004fe20008410000 */
[----:B------:R-:W-:Y:S01]  /*15780*/  LOP3.LUT R176, R5, R176, RZ, 0xc0, !PT ;  /* 0x000000b005b07212 */ /* 0x000fe200078ec0ff */
[----:B---3--:R-:W-:Y:S01]  /*15790*/  FMUL.FTZ R7, R132, R151 ;  /* 0x0000009784077220 */ /* 0x008fe20000410000 */
[----:B------:R-:W-:Y:S01]  /*157a0*/  LOP3.LUT R177, R6, R177, RZ, 0xc0, !PT ;  /* 0x000000b106b17212 */ /* 0x000fe200078ec0ff */
[----:B------:R2:W3:Y:S01]  /*157b0*/  MUFU.EX2 R3, R0 ;  /* 0x0000000000037308 */ /* 0x0004e20000000800 */
[--C-:B------:R-:W-:Y:S01]  /*157c0*/  HSET2.LE.AND R5, R15, R223.reuse, PT ;  /* 0x000000df0f057233 */ /* 0x100fe20003803000 */
[C---:B------:R-:W-:Y:S01]  /*157d0*/  FMUL.FTZ R18, R132.reuse, R158 ;  /* 0x0000009e84127220 */ /* 0x040fe20000410000 */
[--C-:B------:R-:W-:Y:S01]  /*157e0*/  HSET2.LE.AND R6, R13, R223.reuse, PT ;  /* 0x000000df0d067233 */ /* 0x100fe20003803000 */
[----:B------:R-:W-:Y:S01]  /*157f0*/  FMUL.FTZ R19, R132, R159 ;  /* 0x0000009f84137220 */ /* 0x000fe20000410000 */
[----:B------:R-:W-:Y:S01]  /*15800*/  F2FP.F16.F32.PACK_AB R183, R238, R240 ;  /* 0x000000f0eeb7723e */ /* 0x000fe200000000ff */
[----:B------:R-:W-:Y:S01]  /*15810*/  IMAD.MOV.U32 R158, RZ, RZ, R24 ;  /* 0x000000ffff9e7224 */ /* 0x000fe200078e0018 */
[----:B------:R-:W-:Y:S01]  /*15820*/  LOP3.LUT R181, R181, R4, RZ, 0xc0, !PT ;  /* 0x00000004b5b57212 */ /* 0x000fe200078ec0ff */
[----:B------:R-:W-:Y:S01]  /*15830*/  FMUL.FTZ R4, R133, R148 ;  /* 0x0000009485047220 */ /* 0x000fe20000410000 */
[----:B------:R-:W-:Y:S01]  /*15840*/  LOP3.LUT R182, R5, R182, RZ, 0xc0, !PT ;  /* 0x000000b605b67212 */ /* 0x000fe200078ec0ff */
[----:B------:R-:W-:Y:S01]  /*15850*/  FMUL.FTZ R5, R133, R149 ;  /* 0x0000009585057220 */ /* 0x000fe20000410000 */
[----:B------:R-:W-:Y:S01]  /*15860*/  LOP3.LUT R183, R6, R183, RZ, 0xc0, !PT ;  /* 0x000000b706b77212 */ /* 0x000fe200078ec0ff */
[C---:B------:R-:W-:Y:S01]  /*15870*/  FMUL.FTZ R6, R132.reuse, R150 ;  /* 0x0000009684067220 */ /* 0x040fe20000410000 */
[C---:B------:R-:W-:Y:S01]  /*15880*/  FMUL.FTZ R34, R132.reuse, R174 ;  /* 0x000000ae84227220 */ /* 0x040fe20000410000 */
[----:B------:R-:W-:Y:S01]  /*15890*/  LDSM.16.MT88.4 R148, [R213+0xa000] ;  /* 0x00a00000d594783b */ /* 0x000fe20000004200 */
[C---:B------:R-:W-:Y:S01]  /*158a0*/  FMUL.FTZ R35, R132.reuse, R175 ;  /* 0x000000af84237220 */ /* 0x040fe20000410000 */
[----:B------:R-:W-:Y:S01]  /*158b0*/  FMUL.FTZ R38, R132, R38 ;  /* 0x0000002684267220 */ /* 0x000fe20000410000 */
[----:B--2---:R-:W-:Y:S01]  /*158c0*/  FMUL.FTZ R0, R2, UR4 ;  /* 0x0000000402007c20 */ /* 0x004fe20008410000 */
[--C-:B------:R-:W-:Y:S01]  /*158d0*/  HSET2.LE.AND R2, R9, R223.reuse, PT ;  /* 0x000000df09027233 */ /* 0x100fe20003803000 */
[-C--:B-1----:R-:W-:Y:S01]  /*158e0*/  HMMA.16816.F32 R4, R176, R20.reuse, R4 ;  /* 0x00000014b004723c */ /* 0x082fe20000001804 */
[----:B------:R-:W-:Y:S03]  /*158f0*/  PLOP3.LUT P0, PT, PT, PT, UP0, 0x80, 0x0 ;  /* 0x000000000000781c */ /* 0x000fe60003f0f008 */
[----:B------:R-:W1:Y:S01]  /*15900*/  MUFU.EX2 R0, R0 ;  /* 0x0000000000007308 */ /* 0x000e620000000800 */
[----:B------:R-:W-:Y:S01]  /*15910*/  LOP3.LUT R180, R2, R180, RZ, 0xc0, !PT ;  /* 0x000000b402b47212 */ /* 0x000fe200078ec0ff */
[----:B------:R-:W-:Y:S01]  /*15920*/  FFMA.FTZ R2, R202, UR4, -R141 ;  /* 0x00000004ca027c23 */ /* 0x000fe2000801088d */
[C---:B---3--:R-:W-:Y:S01]  /*15930*/  FMUL.FTZ R8, R3.reuse, R144 ;  /* 0x0000009003087220 */ /* 0x048fe20000410000 */
[C---:B------:R-:W-:Y:S03]  /*15940*/  FMUL.FTZ R9, R3.reuse, R145 ;  /* 0x0000009103097220 */ /* 0x040fe60000410000 */
[C---:B------:R-:W-:Y:S03]  /*15950*/  FMUL.FTZ R12, R3.reuse, R152 ;  /* 0x00000098030c7220 */ /* 0x040fe60000410000 */
[----:B------:R2:W-:Y:S01]  /*15960*/  MUFU.EX2 R251, R2 ;  /* 0x0000000200fb7308 */ /* 0x0005e20000000800 */
[C---:B------:R-:W-:Y:S01]  /*15970*/  FMUL.FTZ R13, R3.reuse, R153 ;  /* 0x00000099030d7220 */ /* 0x040fe20000410000 */
[C---:B------:R-:W-:Y:S01]  /*15980*/  FMUL.FTZ R24, R3.reuse, R160 ;  /* 0x000000a003187220 */ /* 0x040fe20000410000 */
[C---:B------:R-:W-:Y:S01]  /*15990*/  FMUL.FTZ R25, R3.reuse, R161 ;  /* 0x000000a103197220 */ /* 0x040fe20000410000 */
[C---:B------:R-:W-:Y:S01]  /*159a0*/  FMUL.FTZ R28, R3.reuse, R168 ;  /* 0x000000a8031c7220 */ /* 0x040fe20000410000 */
[----:B------:R-:W-:Y:S01]  /*159b0*/  FMUL.FTZ R29, R3, R169 ;  /* 0x000000a9031d7220 */ /* 0x000fe20000410000 */
[----:B------:R-:W-:Y:S02]  /*159c0*/  IMAD.MOV.U32 R153, RZ, RZ, R33 ;  /* 0x000000ffff997224 */ /* 0x000fe400078e0021 */
[----:B------:R-:W-:Y:S01]  /*159d0*/  FMUL.FTZ R33, R133, R173 ;  /* 0x000000ad85217220 */ /* 0x000fe20000410000 */
[----:B------:R-:W-:Y:S01]  /*159e0*/  FMUL.FTZ R39, R132, R39 ;  /* 0x0000002784277220 */ /* 0x000fe20000410000 */
[C---:B-1----:R-:W-:Y:S01]  /*159f0*/  FMUL.FTZ R10, R0.reuse, R146 ;  /* 0x00000092000a7220 */ /* 0x042fe20000410000 */
[C---:B------:R-:W-:Y:S01]  /*15a00*/  FMUL.FTZ R11, R0.reuse, R147 ;  /* 0x00000093000b7220 */ /* 0x040fe20000410000 */
[C---:B------:R-:W-:Y:S01]  /*15a10*/  FMUL.FTZ R14, R0.reuse, R154 ;  /* 0x0000009a000e7220 */ /* 0x040fe20000410000 */
[----:B------:R-:W-:Y:S01]  /*15a20*/  FMUL.FTZ R15, R0, R155 ;  /* 0x0000009b000f7220 */ /* 0x000fe20000410000 */
[----:B------:R-:W1:Y:S01]  /*15a30*/  LDSM.16.MT88.4 R144, [R214+0xa000] ;  /* 0x00a00000d690783b */ /* 0x000e620000004200 */
[----:B------:R-:W-:Y:S02]  /*15a40*/  IMAD.MOV.U32 R155, RZ, RZ, R26 ;  /* 0x000000ffff9b7224 */ /* 0x000fe400078e001a */
[C---:B------:R-:W-:Y:S01]  /*15a50*/  FMUL.FTZ R40, R3.reuse, R40 ;  /* 0x0000002803287220 */ /* 0x040fe20000410000 */
[----:B------:R-:W-:Y:S01]  /*15a60*/  FMUL.FTZ R41, R3, R41 ;  /* 0x0000002903297220 */ /* 0x000fe20000410000 */
[C---:B------:R-:W-:Y:S03]  /*15a70*/  HMMA.16816.F32 R8, R180.reuse, R20, R8 ;  /* 0x00000014b408723c */ /* 0x040fe60000001808 */
[----:B------:R-:W-:Y:S01]  /*15a80*/  LDSM.16.MT88.4 R172, [R211+0xa800] ;  /* 0x00a80000d3ac783b */ /* 0x000fe20000004200 */
[----:B------:R-:W-:Y:S02]  /*15a90*/  IMAD.MOV.U32 R159, RZ, RZ, R155 ;  /* 0x000000ffff9f7224 */ /* 0x000fe400078e009b */
[-C--:B------:R-:W-:Y:S05]  /*15aa0*/  HMMA.16816.F32 R12, R180, R22.reuse, R12 ;  /* 0x00000016b40c723c */ /* 0x080fea000000180c */
[----:B--2---:R-:W-:Y:S01]  /*15ab0*/  FFMA.FTZ R2, R204, UR4, -R141 ;  /* 0x00000004cc027c23 */ /* 0x004fe2000801088d */
[C---:B------:R-:W-:Y:S03]  /*15ac0*/  HMMA.16816.F32 R16, R176.reuse, R22, R16 ;  /* 0x00000016b010723c */ /* 0x040fe60000001810 */
[----:B------:R2:W3:Y:S02]  /*15ad0*/  MUFU.EX2 R202, R2 ;  /* 0x0000000200ca7308 */ /* 0x0004e40000000800 */
[C---:B------:R-:W-:Y:S01]  /*15ae0*/  FMUL.FTZ R20, R133.reuse, R164 ;  /* 0x000000a485147220 */ /* 0x040fe20000410000 */
[----:B------:R-:W-:Y:S01]  /*15af0*/  FMUL.FTZ R21, R133, R165 ;  /* 0x000000a585157220 */ /* 0x000fe20000410000 */
[C---:B------:R-:W-:Y:S01]  /*15b00*/  FMUL.FTZ R22, R132.reuse, R166 ;  /* 0x000000a684167220 */ /* 0x040fe20000410000 */
[----:B------:R-:W-:Y:S03]  /*15b10*/  FMUL.FTZ R23, R132, R167 ;  /* 0x000000a784177220 */ /* 0x000fe60000410000 */
[C---:B------:R-:W-:Y:S01]  /*15b20*/  FMUL.FTZ R26, R0.reuse, R162 ;  /* 0x000000a2001a7220 */ /* 0x040fe20000410000 */
[C---:B------:R-:W-:Y:S01]  /*15b30*/  FMUL.FTZ R27, R0.reuse, R163 ;  /* 0x000000a3001b7220 */ /* 0x040fe20000410000 */
[C---:B------:R-:W-:Y:S01]  /*15b40*/  FMUL.FTZ R42, R0.reuse, R42 ;  /* 0x0000002a002a7220 */ /* 0x040fe20000410000 */
[C---:B------:R-:W-:Y:S01]  /*15b50*/  FMUL.FTZ R43, R0.reuse, R43 ;  /* 0x0000002b002b7220 */ /* 0x040fe20000410000 */
[-C--:B------:R-:W-:Y:S03]  /*15b60*/  HMMA.16816.F32 R20, R176, R184.reuse, R20 ;  /* 0x000000b8b014723c */ /* 0x080fe60000001814 */
[C---:B------:R-:W-:Y:S01]  /*15b70*/  FMUL.FTZ R30, R0.reuse, R170 ;  /* 0x000000aa001e7220 */ /* 0x040fe20000410000 */
[C---:B------:R-:W-:Y:S01]  /*15b80*/  FMUL.FTZ R31, R0.reuse, R171 ;  /* 0x000000ab001f7220 */ /* 0x040fe20000410000 */
[--C-:B--2---:R-:W-:Y:S01]  /*15b90*/  FFMA.FTZ R2, R191, UR4, -R188.reuse ;  /* 0x00000004bf027c23 */ /* 0x104fe200080108bc */
[C---:B------:R-:W-:Y:S03]  /*15ba0*/  HMMA.16816.F32 R24, R180.reuse, R184, R24 ;  /* 0x000000b8b418723c */ /* 0x040fe60000001818 */
[----:B------:R2:W-:Y:S02]  /*15bb0*/  MUFU.EX2 R200, R2 ;  /* 0x0000000200c87308 */ /* 0x0005e40000000800 */
[C---:B------:R-:W-:Y:S01]  /*15bc0*/  FMUL.FTZ R44, R3.reuse, R44 ;  /* 0x0000002c032c7220 */ /* 0x040fe20000410000 */
[-C--:B------:R-:W-:Y:S05]  /*15bd0*/  HMMA.16816.F32 R28, R180, R186.reuse, R28 ;  /* 0x000000bab41c723c */ /* 0x080fea000000181c */
[----:B------:R-:W-:Y:S01]  /*15be0*/  FMUL.FTZ R45, R3, R45 ;  /* 0x0000002d032d7220 */ /* 0x000fe20000410000 */
[C---:B------:R-:W-:Y:S05]  /*15bf0*/  HMMA.16816.F32 R32, R176.reuse, R186, R32 ;  /* 0x000000bab020723c */ /* 0x040fea0000001820 */
[C---:B------:R-:W-:Y:S01]  /*15c00*/  FMUL.FTZ R46, R0.reuse, R46 ;  /* 0x0000002e002e7220 */ /* 0x040fe20000410000 */
[-C--:B-1----:R-:W-:Y:S05]  /*15c10*/  HMMA.16816.F32 R36, R176, R144.reuse, R36 ;  /* 0x00000090b024723c */ /* 0x082fea0000001824 */
[----:B--2---:R-:W-:Y:S01]  /*15c20*/  FFMA.FTZ R2, R203, UR4, -R188 ;  /* 0x00000004cb027c23 */ /* 0x004fe200080108bc */
[C---:B------:R-:W-:Y:S05]  /*15c30*/  HMMA.16816.F32 R40, R180.reuse, R144, R40 ;  /* 0x00000090b428723c */ /* 0x040fea0000001828 */
[----:B------:R-:W-:Y:S02]  /*15c40*/  IMAD.MOV.U32 R203, RZ, RZ, R199 ;  /* 0x000000ffffcb7224 */ /* 0x000fe400078e00c7 */
[----:B------:R-:W-:Y:S01]  /*15c50*/  FMUL.FTZ R47, R0, R47 ;  /* 0x0000002f002f7220 */ /* 0x000fe20000410000 */
[----:B------:R1:W2:Y:S03]  /*15c60*/  MUFU.EX2 R199, R2 ;  /* 0x0000000200c77308 */ /* 0x0002a60000000800 */
[----:B------:R-:W-:Y:S01]  /*15c70*/  LOP3.LUT R138, R143, UR13, R192, 0x96, !PT ;  /* 0x0000000d8f8a7c12 */ /* 0x000fe2000f8e96c0 */
[C---:B------:R-:W-:Y:S01]  /*15c80*/  FMUL.FTZ R50, R132.reuse, R50 ;  /* 0x0000003284327220 */ /* 0x040fe20000410000 */
[----:B------:R-:W-:Y:S01]  /*15c90*/  FMUL.FTZ R51, R132, R51 ;  /* 0x0000003384337220 */ /* 0x000fe20000410000 */
[-C--:B------:R-:W-:Y:S03]  /*15ca0*/  HMMA.16816.F32 R44, R180, R146.reuse, R44 ;  /* 0x00000092b42c723c */ /* 0x080fe6000000182c */
[----:B------:R-:W-:Y:S04]  /*15cb0*/  IMAD.WIDE.U32 R138, R138, -0x2daee0ad, RZ ;  /* 0xd2511f538a8a7825 */ /* 0x000fe800078e00ff */
[C---:B------:R-:W-:Y:S01]  /*15cc0*/  FMUL.FTZ R54, R132.reuse, R54 ;  /* 0x0000003684367220 */ /* 0x040fe20000410000 */
[C---:B------:R-:W-:Y:S01]  /*15cd0*/  HMMA.16816.F32 R48, R176.reuse, R146, R48 ;  /* 0x00000092b030723c */ /* 0x040fe20000001830 */
[----:B------:R-:W4:Y:S03]  /*15ce0*/  LDSM.16.MT88.4 R144, [R209+0xb000] ;  /* 0x00b00000d190783b */ /* 0x000f260000004200 */
[----:B------:R-:W-:Y:S01]  /*15cf0*/  FMUL.FTZ R55, R132, R55 ;  /* 0x0000003784377220 */ /* 0x000fe20000410000 */
[----:B------:R-:W-:Y:S01]  /*15d00*/  IMAD.WIDE.U32 R142, R142, -0x2daee0ad, RZ ;  /* 0xd2511f538e8e7825 */ /* 0x000fe200078e00ff */
[----:B------:R-:W-:Y:S02]  /*15d10*/  LOP3.LUT R152, R139, UR29, R194, 0x96, !PT ;  /* 0x0000001d8b987c12 */ /* 0x000fe4000f8e96c2 */
[----:B------:R-:W-:Y:S03]  /*15d20*/  MOV R204, R153 ;  /* 0x0000009900cc7202 */ /* 0x000fe60000000f00 */
[-C--:B------:R-:W-:Y:S03]  /*15d30*/  HMMA.16816.F32 R52, R176, R148.reuse, R52 ;  /* 0x00000094b034723c */ /* 0x080fe60000001834 */
[C---:B------:R-:W-:Y:S01]  /*15d40*/  LOP3.LUT R156, R138.reuse, 0xff, RZ, 0xc0, !PT ;  /* 0x000000ff8a9c7812 */ /* 0x040fe200078ec0ff */
[C---:B------:R-:W-:Y:S01]  /*15d50*/  FMUL.FTZ R56, R3.reuse, R56 ;  /* 0x0000003803387220 */ /* 0x040fe20000410000 */
[----:B------:R-:W-:Y:S01]  /*15d60*/  LOP3.LUT R139, R138, 0xffff, RZ, 0xc0, !PT ;  /* 0x0000ffff8a8b7812 */ /* 0x000fe200078ec0ff */
[----:B------:R-:W-:Y:S01]  /*15d70*/  FMUL.FTZ R57, R3, R57 ;  /* 0x0000003903397220 */ /* 0x000fe20000410000 */
[--C-:B------:R-:W-:Y:S01]  /*15d80*/  SHF.R.U32.HI R154, RZ, 0x10, R138.reuse ;  /* 0x00000010ff9a7819 */ /* 0x100fe2000001168a */
[C---:B------:R-:W-:Y:S03]  /*15d90*/  FMUL.FTZ R58, R0.reuse, R58 ;  /* 0x0000003a003a7220 */ /* 0x040fe60000410000 */
[----:B------:R-:W-:Y:S01]  /*15da0*/  SHF.R.U32.HI R153, RZ, 0x18, R138 ;  /* 0x00000018ff997819 */ /* 0x000fe2000001168a */
[--C-:B------:R-:W-:Y:S01]  /*15db0*/  FFMA.FTZ R138, R233, UR4, -R141.reuse ;  /* 0x00000004e98a7c23 */ /* 0x100fe2000801088d */
[C---:B------:R-:W-:Y:S01]  /*15dc0*/  FMUL.FTZ R59, R0.reuse, R59 ;  /* 0x0000003b003b7220 */ /* 0x040fe20000410000 */
[----:B-1----:R-:W-:Y:S01]  /*15dd0*/  LOP3.LUT R2, R143, UR29, R198, 0x96, !PT ;  /* 0x0000001d8f027c12 */ /* 0x002fe2000f8e96c6 */
[C---:B------:R-:W-:Y:S01]  /*15de0*/  FMUL.FTZ R60, R3.reuse, R60 ;  /* 0x0000003c033c7220 */ /* 0x040fe20000410000 */
[----:B------:R1:W-:Y:S01]  /*15df0*/  MUFU.EX2 R198, R138 ;  /* 0x0000008a00c67308 */ /* 0x0003e20000000800 */
[----:B------:R-:W-:Y:S01]  /*15e00*/  FMUL.FTZ R61, R3, R61 ;  /* 0x0000003d033d7220 */ /* 0x000fe20000410000 */
[C---:B------:R-:W-:Y:S01]  /*15e10*/  FMUL.FTZ R62, R0.reuse, R62 ;  /* 0x0000003e003e7220 */ /* 0x040fe20000410000 */
[----:B------:R-:W-:Y:S01]  /*15e20*/  FMUL.FTZ R63, R0, R63 ;  /* 0x0000003f003f7220 */ /* 0x000fe20000410000 */
[C---:B------:R-:W-:Y:S04]  /*15e30*/  HMMA.16816.F32 R56, R180.reuse, R148, R56 ;  /* 0x00000094b438723c */ /* 0x040fe80000001838 */
[C---:B------:R-:W-:Y:S01]  /*15e40*/  FMUL.FTZ R64, R133.reuse, R64 ;  /* 0x0000004085407220 */ /* 0x040fe20000410000 */
[----:B------:R-:W-:Y:S01]  /*15e50*/  FMUL.FTZ R65, R133, R65 ;  /* 0x0000004185417220 */ /* 0x000fe20000410000 */
[-C--:B------:R-:W-:Y:S05]  /*15e60*/  HMMA.16816.F32 R60, R180, R150.reuse, R60 ;  /* 0x00000096b43c723c */ /* 0x080fea000000183c */
[C---:B------:R-:W-:Y:S01]  /*15e70*/  FMUL.FTZ R66, R132.reuse, R66 ;  /* 0x0000004284427220 */ /* 0x040fe20000410000 */
[----:B------:R-:W-:Y:S01]  /*15e80*/  FMUL.FTZ R67, R132, R67 ;  /* 0x0000004384437220 */ /* 0x000fe20000410000 */
[--C-:B-1----:R-:W-:Y:S01]  /*15e90*/  FFMA.FTZ R138, R206, UR4, -R188.reuse ;  /* 0x00000004ce8a7c23 */ /* 0x102fe200080108bc */
[----:B------:R-:W-:Y:S02]  /*15ea0*/  FFMA.FTZ R141, R207, UR4, -R141 ;  /* 0x00000004cf8d7c23 */ /* 0x000fe4000801088d */
[----:B------:R-:W5:Y:S01]  /*15eb0*/  LDL.LU R207, [R1+0x24] ;  /* 0x0000240001cf7983 */ /* 0x000f620000300800 */
[----:B------:R-:W-:Y:S01]  /*15ec0*/  FFMA.FTZ R188, R236, UR4, -R188 ;  /* 0x00000004ecbc7c23 */ /* 0x000fe200080108bc */
[C---:B------:R-:W-:Y:S01]  /*15ed0*/  FMUL.FTZ R68, R133.reuse, R68 ;  /* 0x0000004485447220 */ /* 0x040fe20000410000 */
[C---:B------:R-:W-:Y:S01]  /*15ee0*/  HMMA.16816.F32 R64, R176.reuse, R150, R64 ;  /* 0x00000096b040723c */ /* 0x040fe20000001840 */
[----:B------:R-:W1:Y:S01]  /*15ef0*/  LDSM.16.MT88.4 R148, [R211+0xb000] ;  /* 0x00b00000d394783b */ /* 0x000e620000004200 */
[----:B------:R3:W-:Y:S02]  /*15f00*/  MUFU.EX2 R197, R138 ;  /* 0x0000008a00c57308 */ /* 0x0007e40000000800 */
[----:B------:R-:W-:Y:S01]  /*15f10*/  FMUL.FTZ R69, R133, R69 ;  /* 0x0000004585457220 */ /* 0x000fe20000410000 */
[C---:B------:R-:W-:Y:S01]  /*15f20*/  FMUL.FTZ R70, R132.reuse, R70 ;  /* 0x0000004684467220 */ /* 0x040fe20000410000 */
[----:B------:R-:W-:Y:S01]  /*15f30*/  FMUL.FTZ R71, R132, R71 ;  /* 0x0000004784477220 */ /* 0x000fe20000410000 */
[C---:B------:R-:W-:Y:S01]  /*15f40*/  FMUL.FTZ R72, R3.reuse, R72 ;  /* 0x0000004803487220 */ /* 0x040fe20000410000 */
[C---:B------:R-:W-:Y:S01]  /*15f50*/  FMUL.FTZ R73, R3.reuse, R73 ;  /* 0x0000004903497220 */ /* 0x040fe20000410000 */
[----:B------:R-:W5:Y:S03]  /*15f60*/  LDL.LU R206, [R1+0x20] ;  /* 0x0000200001ce7983 */ /* 0x000f660000300800 */
[----:B------:R2:W1:Y:S01]  /*15f70*/  MUFU.EX2 R201, R141 ;  /* 0x0000008d00c97308 */ /* 0x0004620000000800 */
[C---:B------:R-:W-:Y:S01]  /*15f80*/  FMUL.FTZ R74, R0.reuse, R74 ;  /* 0x0000004a004a7220 */ /* 0x040fe20000410000 */
[C---:B------:R-:W-:Y:S01]  /*15f90*/  FMUL.FTZ R75, R0.reuse, R75 ;  /* 0x0000004b004b7220 */ /* 0x040fe20000410000 */
[-C--:B----4-:R-:W-:Y:S01]  /*15fa0*/  HMMA.16816.F32 R68, R176, R144.reuse, R68 ;  /* 0x00000090b044723c */ /* 0x090fe20000001844 */
[----:B------:R-:W4:Y:S02]  /*15fb0*/  LDL.LU R236, [R1+0x18] ;  /* 0x0000180001ec7983 */ /* 0x000f240000300800 */
[C---:B------:R-:W-:Y:S01]  /*15fc0*/  FMUL.FTZ R76, R3.reuse, R76 ;  /* 0x0000004c034c7220 */ /* 0x040fe20000410000 */
[----:B------:R-:W-:Y:S01]  /*15fd0*/  FMUL.FTZ R77, R3, R77 ;  /* 0x0000004d034d7220 */ /* 0x000fe20000410000 */
[----:B------:R-:W-:Y:S01]  /*15fe0*/  FMUL.FTZ R78, R0, R78 ;  /* 0x0000004e004e7220 */ /* 0x000fe20000410000 */
[C---:B------:R-:W-:Y:S01]  /*15ff0*/  HMMA.16816.F32 R72, R180.reuse, R144, R72 ;  /* 0x00000090b448723c */ /* 0x040fe20000001848 */
[----:B------:R-:W1:Y:S04]  /*16000*/  MUFU.EX2 R196, R188 ;  /* 0x000000bc00c47308 */ /* 0x000e680000000800 */
[----:B---3--:R-:W-:Y:S01]  /*16010*/  LOP3.LUT R138, R152, 0xffff, RZ, 0xc0, !PT ;  /* 0x0000ffff988a7812 */ /* 0x008fe200078ec0ff */
[----:B------:R-:W-:Y:S01]  /*16020*/  FMUL.FTZ R79, R0, R79 ;  /* 0x0000004f004f7220 */ /* 0x000fe20000410000 */
[C---:B------:R-:W-:Y:S01]  /*16030*/  FMUL.FTZ R80, R133.reuse, R80 ;  /* 0x0000005085507220 */ /* 0x040fe20000410000 */
[C---:B------:R-:W-:Y:S03]  /*16040*/  FMUL.FTZ R81, R133.reuse, R81 ;  /* 0x0000005185517220 */ /* 0x040fe60000410000 */
[----:B--2---:R-:W-:Y:S01]  /*16050*/  SHF.R.U32.HI R141, RZ, 0x8, R138 ;  /* 0x00000008ff8d7819 */ /* 0x004fe2000001168a */
[----:B------:R-:W-:Y:S01]  /*16060*/  FFMA.FTZ R138, R234, UR4, -R189 ;  /* 0x00000004ea8a7c23 */ /* 0x000fe200080108bd */
[-C--:B------:R-:W-:Y:S01]  /*16070*/  HMMA.16816.F32 R76, R180, R146.reuse, R76 ;  /* 0x00000092b44c723c */ /* 0x080fe2000000184c */
[----:B------:R-:W2:Y:S02]  /*16080*/  LDL.LU R234, [R1+0x1c] ;  /* 0x00001c0001ea7983 */ /* 0x000ea40000300800 */
[C---:B------:R-:W-:Y:S01]  /*16090*/  FMUL.FTZ R82, R132.reuse, R82 ;  /* 0x0000005284527220 */ /* 0x040fe20000410000 */
[C---:B------:R-:W-:Y:S01]  /*160a0*/  FMUL.FTZ R83, R132.reuse, R83 ;  /* 0x0000005384537220 */ /* 0x040fe20000410000 */
[C---:B------:R-:W-:Y:S01]  /*160b0*/  FMUL.FTZ R84, R133.reuse, R84 ;  /* 0x0000005485547220 */ /* 0x040fe20000410000 */
[----:B------:R-:W-:Y:S01]  /*160c0*/  FMUL.FTZ R85, R133, R85 ;  /* 0x0000005585557220 */ /* 0x000fe20000410000 */
[C---:B------:R-:W-:Y:S01]  /*160d0*/  FMUL.FTZ R86, R132.reuse, R86 ;  /* 0x0000005684567220 */ /* 0x040fe20000410000 */
[----:B------:R-:W-:Y:S01]  /*160e0*/  FMUL.FTZ R87, R132, R87 ;  /* 0x0000005784577220 */ /* 0x000fe20000410000 */
[----:B------:R3:W-:Y:S02]  /*160f0*/  MUFU.EX2 R194, R138 ;  /* 0x0000008a00c27308 */ /* 0x0007e40000000800 */
[C---:B------:R-:W-:Y:S01]  /*16100*/  HMMA.16816.F32 R80, R176.reuse, R146, R80 ;  /* 0x00000092b050723c */ /* 0x040fe20000001850 */
[----:B------:R-:W3:Y:S03]  /*16110*/  LDSM.16.MT88.4 R144, [R214+0xb000] ;  /* 0x00b00000d690783b */ /* 0x000ee60000004200 */
[C---:B------:R-:W-:Y:S01]  /*16120*/  FMUL.FTZ R88, R3.reuse, R88 ;  /* 0x0000005803587220 */ /* 0x040fe20000410000 */
[C---:B------:R-:W-:Y:S01]  /*16130*/  FMUL.FTZ R89, R3.reuse, R89 ;  /* 0x0000005903597220 */ /* 0x040fe20000410000 */
[-C--:B-1----:R-:W-:Y:S05]  /*16140*/  HMMA.16816.F32 R84, R176, R148.reuse, R84 ;  /* 0x00000094b054723c */ /* 0x082fea0000001854 */
[C---:B------:R-:W-:Y:S01]  /*16150*/  FMUL.FTZ R90, R0.reuse, R90 ;  /* 0x0000005a005a7220 */ /* 0x040fe20000410000 */
[----:B------:R-:W-:Y:S01]  /*16160*/  FMUL.FTZ R91, R0, R91 ;  /* 0x0000005b005b7220 */ /* 0x000fe20000410000 */
[C---:B------:R-:W-:Y:S01]  /*16170*/  FMUL.FTZ R92, R3.reuse, R92 ;  /* 0x0000005c035c7220 */ /* 0x040fe20000410000 */
[----:B------:R-:W-:Y:S03]  /*16180*/  FMUL.FTZ R93, R3, R93 ;  /* 0x0000005d035d7220 */ /* 0x000fe60000410000 */
[----:B---3--:R-:W-:Y:S01]  /*16190*/  LOP3.LUT R138, R2, 0xffff, RZ, 0xc0, !PT ;  /* 0x0000ffff028a7812 */ /* 0x008fe200078ec0ff */
[C---:B------:R-:W-:Y:S01]  /*161a0*/  FMUL.FTZ R94, R0.reuse, R94 ;  /* 0x0000005e005e7220 */ /* 0x040fe20000410000 */
[C---:B------:R-:W-:Y:S04]  /*161b0*/  HMMA.16816.F32 R88, R180.reuse, R148, R88 ;  /* 0x00000094b458723c */ /* 0x040fe80000001858 */
[----:B------:R-:W-:Y:S01]  /*161c0*/  FMUL.FTZ R95, R0, R95 ;  /* 0x0000005f005f7220 */ /* 0x000fe20000410000 */
[----:B------:R-:W-:Y:S01]  /*161d0*/  SHF.R.U32.HI R155, RZ, 0x10, R142 ;  /* 0x00000010ff9b7819 */ /* 0x000fe2000001168e */
[----:B------:R-:W-:Y:S01]  /*161e0*/  IMAD.MOV.U32 R233, RZ, RZ, R158 ;  /* 0x000000ffffe97224 */ /* 0x000fe200078e009e */
[----:B------:R-:W-:Y:S01]  /*161f0*/  LOP3.LUT R148, R142, 0xffff, RZ, 0xc0, !PT ;  /* 0x0000ffff8e947812 */ /* 0x000fe200078ec0ff */
[C---:B------:R-:W-:Y:S03]  /*16200*/  FMUL.FTZ R96, R133.reuse, R96 ;  /* 0x0000006085607220 */ /* 0x040fe60000410000 */
[-C--:B------:R-:W-:Y:S03]  /*16210*/  HMMA.16816.F32 R92, R180, R150.reuse, R92 ;  /* 0x00000096b45c723c */ /* 0x080fe6000000185c */
[----:B------:R-:W-:Y:S01]  /*16220*/  SHF.R.U32.HI R143, RZ, 0x8, R139 ;  /* 0x00000008ff8f7819 */ /* 0x000fe2000001168b */
[----:B------:R-:W-:Y:S01]  /*16230*/  FMUL.FTZ R97, R133, R97 ;  /* 0x0000006185617220 */ /* 0x000fe20000410000 */
[----:B------:R-:W-:Y:S01]  /*16240*/  LOP3.LUT R139, R154, 0xff, RZ, 0xc0, !PT ;  /* 0x000000ff9a8b7812 */ /* 0x000fe200078ec0ff */
[C---:B------:R-:W-:Y:S01]  /*16250*/  FMUL.FTZ R98, R132.reuse, R98 ;  /* 0x0000006284627220 */ /* 0x040fe20000410000 */
[----:B------:R-:W-:Y:S01]  /*16260*/  FMUL.FTZ R99, R132, R99 ;  /* 0x0000006384637220 */ /* 0x000fe20000410000 */
[----:B------:R-:W-:Y:S03]  /*16270*/  MOV R158, R157 ;  /* 0x0000009d009e7202 */ /* 0x000fe60000000f00 */
[----:B------:R-:W-:Y:S01]  /*16280*/  PRMT R154, R139, 0x5410, R153 ;  /* 0x000054108b9a7816 */ /* 0x000fe20000000099 */
[----:B------:R-:W-:Y:S01]  /*16290*/  FFMA.FTZ R139, R205, UR4, -R189 ;  /* 0x00000004cd8b7c23 */ /* 0x000fe200080108bd */
[----:B------:R-:W-:Y:S01]  /*162a0*/  PRMT R156, R156, 0x5410, R143 ;  /* 0x000054109c9c7816 */ /* 0x000fe2000000008f */
[C---:B------:R-:W-:Y:S02]  /*162b0*/  HMMA.16816.F32 R96, R176.reuse, R150, R96 ;  /* 0x00000096b060723c */ /* 0x040fe40000001860 */
[----:B------:R1:W3:Y:S02]  /*162c0*/  MUFU.EX2 R195, R139 ;  /* 0x0000008b00c37308 */ /* 0x0002e40000000800 */
[----:B------:R-:W-:Y:S01]  /*162d0*/  LOP3.LUT R157, R142, 0xff, RZ, 0xc0, !PT ;  /* 0x000000ff8e9d7812 */ /* 0x000fe200078ec0ff */
[C---:B------:R-:W-:Y:S01]  /*162e0*/  FMUL.FTZ R100, R133.reuse, R100 ;  /* 0x0000006485647220 */ /* 0x040fe20000410000 */
[----:B------:R-:W-:Y:S01]  /*162f0*/  SHF.R.U32.HI R149, RZ, 0x18, R142 ;  /* 0x00000018ff957819 */ /* 0x000fe2000001168e */
[----:B------:R-:W-:Y:S01]  /*16300*/  FMUL.FTZ R101, R133, R101 ;  /* 0x0000006585657220 */ /* 0x000fe20000410000 */
[----:B------:R-:W-:Y:S03]  /*16310*/  SHF.R.U32.HI R148, RZ, 0x8, R148 ;  /* 0x00000008ff947819 */ /* 0x000fe60000011694 */
[----:B------:R-:W-:Y:S01]  /*16320*/  LOP3.LUT R143, R155, 0xff, RZ, 0xc0, !PT ;  /* 0x000000ff9b8f7812 */ /* 0x000fe200078ec0ff */
[C---:B------:R-:W-:Y:S01]  /*16330*/  FMUL.FTZ R102, R132.reuse, R102 ;  /* 0x0000006684667220 */ /* 0x040fe20000410000 */
[----:B------:R-:W-:Y:S01]  /*16340*/  PRMT R155, R157, 0x5410, R148 ;  /* 0x000054109d9b7816 */ /* 0x000fe20000000094 */
[----:B------:R-:W-:Y:S01]  /*16350*/  FMUL.FTZ R103, R132, R103 ;  /* 0x0000006784677220 */ /* 0x000fe20000410000 */
[----:B------:R-:W-:Y:S01]  /*16360*/  PRMT R187, R143, 0x5410, R149 ;  /* 0x000054108fbb7816 */ /* 0x000fe20000000095 */
[C---:B------:R-:W-:Y:S01]  /*16370*/  FMUL.FTZ R104, R3.reuse, R104 ;  /* 0x0000006803687220 */ /* 0x040fe20000410000 */
[----:B------:R-:W3:Y:S01]  /*16380*/  LDSM.16.MT88.4 R148, [R213+0xb000] ;  /* 0x00b00000d594783b */ /* 0x000ee20000004200 */
[----:B------:R-:W-:Y:S01]  /*16390*/  FMUL.FTZ R105, R3, R105 ;  /* 0x0000006903697220 */ /* 0x000fe20000410000 */
[----:B-1----:R-:W-:Y:S01]  /*163a0*/  FFMA.FTZ R139, R235, UR4, -R190 ;  /* 0x00000004eb8b7c23 */ /* 0x002fe200080108be */
[C---:B------:R-:W-:Y:S01]  /*163b0*/  FMUL.FTZ R106, R0.reuse, R106 ;  /* 0x0000006a006a7220 */ /* 0x040fe20000410000 */
[-C--:B------:R-:W-:Y:S02]  /*163c0*/  HMMA.16816.F32 R100, R176, R144.reuse, R100 ;  /* 0x00000090b064723c */ /* 0x080fe40000001864 */
[----:B------:R1:W-:Y:S01]  /*163d0*/  MUFU.EX2 R192, R139 ;  /* 0x0000008b00c07308 */ /* 0x0003e20000000800 */
[----:B------:R-:W-:Y:S01]  /*163e0*/  FMUL.FTZ R107, R0, R107 ;  /* 0x0000006b006b7220 */ /* 0x000fe20000410000 */
[----:B------:R-:W-:Y:S01]  /*163f0*/  IMAD.MOV.U32 R205, RZ, RZ, R159 ;  /* 0x000000ffffcd7224 */ /* 0x000fe200078e009f */
[----:B------:R-:W-:Y:S01]  /*16400*/  MOV R235, R158 ;  /* 0x0000009e00eb7202 */ /* 0x000fe20000000f00 */
[C---:B------:R-:W-:Y:S01]  /*16410*/  FMUL.FTZ R112, R133.reuse, R112 ;  /* 0x0000007085707220 */ /* 0x040fe20000410000 */
[----:B------:R-:W-:Y:S01]  /*16420*/  FMUL.FTZ R113, R133, R113 ;  /* 0x0000007185717220 */ /* 0x000fe20000410000 */
[----:B------:R-:W-:Y:S02]  /*16430*/  FMUL.FTZ R114, R132, R114 ;  /* 0x0000007284727220 */ /* 0x000fe40000410000 */
[C---:B------:R-:W-:Y:S04]  /*16440*/  HMMA.16816.F32 R104, R180.reuse, R144, R104 ;  /* 0x00000090b468723c */ /* 0x040fe80000001868 */
[----:B------:R-:W-:Y:S01]  /*16450*/  LOP3.LUT R142, R152, 0xff, RZ, 0xc0, !PT ;  /* 0x000000ff988e7812 */ /* 0x000fe200078ec0ff */
[C---:B------:R-:W-:Y:S01]  /*16460*/  FMUL.FTZ R108, R3.reuse, R108 ;  /* 0x0000006c036c7220 */ /* 0x040fe20000410000 */
[----:B------:R-:W-:Y:S01]  /*16470*/  FMUL.FTZ R109, R3, R109 ;  /* 0x0000006d036d7220 */ /* 0x000fe20000410000 */
[----:B------:R-:W-:Y:S01]  /*16480*/  SHF.R.U32.HI R144, RZ, 0x18, R2 ;  /* 0x00000018ff907819 */ /* 0x000fe20000011602 */
[----:B------:R-:W-:Y:S03]  /*16490*/  FMUL.FTZ R110, R0, R110 ;  /* 0x0000006e006e7220 */ /* 0x000fe60000410000 */
[----:B-1----:R-:W-:Y:S01]  /*164a0*/  SHF.R.U32.HI R139, RZ, 0x8, R138 ;  /* 0x00000008ff8b7819 */ /* 0x002fe2000001168a */
[--C-:B------:R-:W-:Y:S01]  /*164b0*/  FFMA.FTZ R138, R237, UR4, -R190.reuse ;  /* 0x00000004ed8a7c23 */ /* 0x100fe200080108be */
[----:B------:R-:W-:Y:S01]  /*164c0*/  PRMT R153, R142, 0x5410, R141 ;  /* 0x000054108e997816 */ /* 0x000fe2000000008d */
[----:B------:R-:W-:Y:S01]  /*164d0*/  FMUL.FTZ R111, R0, R111 ;  /* 0x0000006f006f7220 */ /* 0x000fe20000410000 */
[----:B------:R-:W-:Y:S01]  /*164e0*/  LOP3.LUT R142, R2, 0xff, RZ, 0xc0, !PT ;  /* 0x000000ff028e7812 */ /* 0x000fe200078ec0ff */
[----:B------:R1:W1:Y:S01]  /*164f0*/  MUFU.EX2 R193, R138 ;  /* 0x0000008a00c17308 */ /* 0x0002620000000800 */
[C---:B------:R-:W-:Y:S01]  /*16500*/  FMUL.FTZ R115, R132.reuse, R115 ;  /* 0x0000007384737220 */ /* 0x040fe20000410000 */
[C---:B------:R-:W-:Y:S01]  /*16510*/  FMUL.FTZ R116, R133.reuse, R116 ;  /* 0x0000007485747220 */ /* 0x040fe20000410000 */
[----:B------:R-:W-:Y:S01]  /*16520*/  FMUL.FTZ R117, R133, R117 ;  /* 0x0000007585757220 */ /* 0x000fe20000410000 */
[----:B------:R-:W-:Y:S01]  /*16530*/  FMUL.FTZ R118, R132, R118 ;  /* 0x0000007684767220 */ /* 0x000fe20000410000 */
[-C--:B------:R-:W-:Y:S03]  /*16540*/  HMMA.16816.F32 R108, R180, R146.reuse, R108 ;  /* 0x00000092b46c723c */ /* 0x080fe6000000186c */
[----:B------:R-:W-:Y:S01]  /*16550*/  PRMT R184, R142, 0x5410, R139 ;  /* 0x000054108eb87816 */ /* 0x000fe2000000008b */
[--C-:B------:R-:W-:Y:S01]  /*16560*/  FFMA.FTZ R139, R243, UR4, -R190.reuse ;  /* 0x00000004f38b7c23 */ /* 0x100fe200080108be */
[----:B------:R-:W-:Y:S01]  /*16570*/  FMUL.FTZ R119, R132, R119 ;  /* 0x0000007784777220 */ /* 0x000fe20000410000 */
[C---:B------:R-:W-:Y:S02]  /*16580*/  HMMA.16816.F32 R112, R176.reuse, R146, R112 ;  /* 0x00000092b070723c */ /* 0x040fe40000001870 */
[----:B------:R-:W-:Y:S03]  /*16590*/  MUFU.EX2 R188, R139 ;  /* 0x0000008b00bc7308 */ /* 0x000fe60000000800 */
[----:B------:R-:W-:Y:S01]  /*165a0*/  FFMA.FTZ R190, R140, UR4, -R190 ;  /* 0x000000048cbe7c23 */ /* 0x000fe200080108be */
[-C--:B---3--:R-:W-:Y:S05]  /*165b0*/  HMMA.16816.F32 R116, R176, R148.reuse, R116 ;  /* 0x00000094b074723c */ /* 0x088fea0000001874 */
[--C-:B-1----:R-:W-:Y:S01]  /*165c0*/  FFMA.FTZ R138, R239, UR4, -R189.reuse ;  /* 0x00000004ef8a7c23 */ /* 0x102fe200080108bd */
[----:B------:R-:W-:Y:S01]  /*165d0*/  FFMA.FTZ R189, R241, UR4, -R189 ;  /* 0x00000004f1bd7c23 */ /* 0x000fe200080108bd */
[--C-:B------:R-:W-:Y:S01]  /*165e0*/  SHF.R.U32.HI R141, RZ, 0x10, R152.reuse ;  /* 0x00000010ff8d7819 */ /* 0x100fe20000011698 */
[C---:B------:R-:W-:Y:S01]  /*165f0*/  FMUL.FTZ R120, R3.reuse, R120 ;  /* 0x0000007803787220 */ /* 0x040fe20000410000 */
[----:B------:R1:W-:Y:S02]  /*16600*/  MUFU.EX2 R191, R138 ;  /* 0x0000008a00bf7308 */ /* 0x0003e40000000800 */
[C---:B------:R-:W-:Y:S01]  /*16610*/  FMUL.FTZ R121, R3.reuse, R121 ;  /* 0x0000007903797220 */ /* 0x040fe20000410000 */
[C---:B------:R-:W-:Y:S01]  /*16620*/  FMUL.FTZ R122, R0.reuse, R122 ;  /* 0x0000007a007a7220 */ /* 0x040fe20000410000 */
[C---:B------:R-:W-:Y:S01]  /*16630*/  FMUL.FTZ R123, R0.reuse, R123 ;  /* 0x0000007b007b7220 */ /* 0x040fe20000410000 */
[----:B------:R-:W-:Y:S01]  /*16640*/  SHF.R.U32.HI R152, RZ, 0x18, R152 ;  /* 0x00000018ff987819 */ /* 0x000fe20000011698 */
[----:B------:R-:W-:Y:S01]  /*16650*/  FMUL.FTZ R124, R3, R124 ;  /* 0x0000007c037c7220 */ /* 0x000fe20000410000 */
[----:B------:R-:W-:Y:S03]  /*16660*/  LOP3.LUT R141, R141, 0xff, RZ, 0xc0, !PT ;  /* 0x000000ff8d8d7812 */ /* 0x000fe600078ec0ff */
[----:B------:R-:W3:Y:S01]  /*16670*/  MUFU.EX2 R189, R189 ;  /* 0x000000bd00bd7308 */ /* 0x000ee20000000800 */
[----:B------:R-:W-:Y:S01]  /*16680*/  FMUL.FTZ R125, R3, R125 ;  /* 0x0000007d037d7220 */ /* 0x000fe20000410000 */
[C---:B------:R-:W-:Y:S01]  /*16690*/  FMUL.FTZ R126, R0.reuse, R126 ;  /* 0x0000007e007e7220 */ /* 0x040fe20000410000 */
[C---:B------:R-:W-:Y:S04]  /*166a0*/  HMMA.16816.F32 R120, R180.reuse, R148, R120 ;  /* 0x00000094b478723c */ /* 0x040fe80000001878 */
[----:B------:R-:W-:Y:S03]  /*166b0*/  PRMT R152, R141, 0x5410, R152 ;  /* 0x000054108d987816 */ /* 0x000fe60000000098 */
[----:B------:R-:W3:Y:S01]  /*166c0*/  MUFU.EX2 R190, R190 ;  /* 0x000000be00be7308 */ /* 0x000ee20000000800 */
[----:B-1----:R-:W-:Y:S03]  /*166d0*/  SHF.R.U32.HI R138, RZ, 0x10, R2 ;  /* 0x00000010ff8a7819 */ /* 0x002fe60000011602 */
[----:B------:R-:W-:Y:S01]  /*166e0*/  FMUL.FTZ R127, R0, R127 ;  /* 0x0000007f007f7220 */ /* 0x000fe20000410000 */
[--C-:B------:R-:W-:Y:S02]  /*166f0*/  HSET2.LE.AND R2, R156, R223.reuse, PT ;  /* 0x000000df9c027233 */ /* 0x100fe40003803000 */
[----:B------:R-:W1:Y:S01]  /*16700*/  LDSM.16.MT88.4 R156, [R209+0xa800] ;  /* 0x00a80000d19c783b */ /* 0x000e620000004200 */
[----:B------:R-:W-:Y:S01]  /*16710*/  LOP3.LUT R141, R138, 0xff, RZ, 0xc0, !PT ;  /* 0x000000ff8a8d7812 */ /* 0x000fe200078ec0ff */
[C---:B------:R-:W-:Y:S01]  /*16720*/  FMUL.FTZ R128, R133.reuse, R128 ;  /* 0x0000008085807220 */ /* 0x040fe20000410000 */
[--C-:B------:R-:W-:Y:S01]  /*16730*/  HSET2.LE.AND R138, R154, R223.reuse, PT ;  /* 0x000000df9a8a7233 */ /* 0x100fe20003803000 */
[-C--:B------:R-:W-:Y:S03]  /*16740*/  HMMA.16816.F32 R124, R180, R150.reuse, R124 ;  /* 0x00000096b47c723c */ /* 0x080fe6000000187c */
[----:B------:R-:W-:Y:S01]  /*16750*/  F2FP.F16.F32.PACK_AB R142, R202, R251 ;  /* 0x000000fbca8e723e */ /* 0x000fe200000000ff */
[----:B------:R-:W-:Y:S01]  /*16760*/  FMUL.FTZ R129, R133, R129 ;  /* 0x0000008185817220 */ /* 0x000fe20000410000 */
[----:B------:R-:W-:Y:S01]  /*16770*/  F2FP.F16.F32.PACK_AB R143, R199, R200 ;  /* 0x000000c8c78f723e */ /* 0x000fe200000000ff */
[C---:B------:R-:W-:Y:S01]  /*16780*/  FMUL.FTZ R130, R132.reuse, R130 ;  /* 0x0000008284827220 */ /* 0x040fe20000410000 */
[----:B------:R-:W-:Y:S01]  /*16790*/  PRMT R144, R141, 0x5410, R144 ;  /* 0x000054108d907816 */ /* 0x000fe20000000090 */
[----:B------:R-:W-:Y:S03]  /*167a0*/  FMUL.FTZ R131, R132, R131 ;  /* 0x0000008384837220 */ /* 0x000fe60000410000 */
[----:B------:R-:W-:Y:S02]  /*167b0*/  LOP3.LUT R142, R2, R142, RZ, 0xc0, !PT ;  /* 0x0000008e028e7212 */ /* 0x000fe400078ec0ff */
[----:B------:R-:W-:Y:S02]  /*167c0*/  LOP3.LUT R143, R138, R143, RZ, 0xc0, !PT ;  /* 0x0000008f8a8f7212 */ /* 0x000fe400078ec0ff */
[----:B------:R-:W-:Y:S01]  /*167d0*/  HMMA.16816.F32 R128, R176, R150, R128 ;  /* 0x00000096b080723c */ /* 0x000fe20000001880 */
[----:B------:R-:W3:Y:S03]  /*167e0*/  LDSM.16.MT88.4 R176, [R214+0xa800] ;  /* 0x00a80000d6b0783b */ /* 0x000ee60000004200 */
[--C-:B------:R-:W-:Y:S02]  /*167f0*/  HSET2.LE.AND R140, R153, R223.reuse, PT ;  /* 0x000000df998c7233 */ /* 0x100fe40003803000 */
[--C-:B------:R-:W-:Y:S02]  /*16800*/  HSET2.LE.AND R141, R152, R223.reuse, PT ;  /* 0x000000df988d7233 */ /* 0x100fe40003803000 */
[--C-:B------:R-:W-:Y:S03]  /*16810*/  HSET2.LE.AND R184, R184, R223.reuse, PT ;  /* 0x000000dfb8b87233 */ /* 0x100fe60003803000 */
[----:B------:R-:W-:Y:S02]  /*16820*/  F2FP.F16.F32.PACK_AB R2, R201, R198 ;  /* 0x000000c6c902723e */ /* 0x000fe400000000ff */
[----:B------:R-:W-:Y:S02]  /*16830*/  F2FP.F16.F32.PACK_AB R138, R196, R197 ;  /* 0x000000c5c48a723e */ /* 0x000fe400000000ff */
[----:B------:R-:W-:Y:S02]  /*16840*/  F2FP.F16.F32.PACK_AB R139, R194, R195 ;  /* 0x000000c3c28b723e */ /* 0x000fe400000000ff */
[----:B------:R-:W-:Y:S02]  /*16850*/  LOP3.LUT R140, R140, R2, RZ, 0xc0, !PT ;  /* 0x000000028c8c7212 */ /* 0x000fe400078ec0ff */
[----:B------:R-:W-:Y:S02]  /*16860*/  LOP3.LUT R141, R141, R138, RZ, 0xc0, !PT ;  /* 0x0000008a8d8d7212 */ /* 0x000fe400078ec0ff */
[----:B------:R-:W-:Y:S02]  /*16870*/  LOP3.LUT R184, R184, R139, RZ, 0xc0, !PT ;  /* 0x0000008bb8b87212 */ /* 0x000fe400078ec0ff */
[--C-:B------:R-:W-:Y:S02]  /*16880*/  HSET2.LE.AND R139, R155, R223.reuse, PT ;  /* 0x000000df9b8b7233 */ /* 0x100fe40003803000 */
[--C-:B------:R-:W-:Y:S01]  /*16890*/  HSET2.LE.AND R185, R144, R223.reuse, PT ;  /* 0x000000df90b97233 */ /* 0x100fe20003803000 */
[-C--:B-1----:R-:W-:Y:S01]  /*168a0*/  HMMA.16816.F32 R148, R140, R156.reuse, R4 ;  /* 0x0000009c8c94723c */ /* 0x082fe20000001804 */
[----:B------:R-:W1:Y:S04]  /*168b0*/  LDSM.16.MT88.4 R4, [R213+0xa800] ;  /* 0x00a80000d504783b */ /* 0x000e680000004200 */
[----:B------:R-:W-:Y:S02]  /*168c0*/  HSET2.LE.AND R187, R187, R223, PT ;  /* 0x000000dfbbbb7233 */ /* 0x000fe40003803000 */
[----:B------:R-:W-:Y:S04]  /*168d0*/  F2FP.F16.F32.PACK_AB R2, R193, R192 ;  /* 0x000000c0c102723e */ /* 0x000fe800000000ff */
[----:B---3--:R-:W-:Y:S02]  /*168e0*/  F2FP.F16.F32.PACK_AB R186, R189, R191 ;  /* 0x000000bfbdba723e */ /* 0x008fe400000000ff */
[----:B------:R-:W-:Y:S02]  /*168f0*/  F2FP.F16.F32.PACK_AB R138, R190, R188 ;  /* 0x000000bcbe8a723e */ /* 0x000fe400000000ff */
[----:B------:R-:W-:Y:S02]  /*16900*/  LOP3.LUT R185, R185, R2, RZ, 0xc0, !PT ;  /* 0x00000002b9b97212 */ /* 0x000fe400078ec0ff */
[----:B------:R-:W-:Y:S01]  /*16910*/  LOP3.LUT R186, R139, R186, RZ, 0xc0, !PT ;  /* 0x000000ba8bba7212 */ /* 0x000fe200078ec0ff */
[----:B------:R-:W-:Y:S01]  /*16920*/  IMAD.MOV.U32 R139, RZ, RZ, R137 ;  /* 0x000000ffff8b7224 */ /* 0x000fe200078e0089 */
[----:B------:R-:W-:Y:S01]  /*16930*/  LOP3.LUT R187, R187, R138, RZ, 0xc0, !PT ;  /* 0x0000008abbbb7212 */ /* 0x000fe200078ec0ff */
[----:B------:R-:W-:Y:S06]  /*16940*/  IMAD.MOV.U32 R138, RZ, RZ, R134 ;  /* 0x000000ffff8a7224 */ /* 0x000fec00078e0086 */
[C---:B------:R-:W-:Y:S01]  /*16950*/  HMMA.16816.F32 R144, R184.reuse, R156, R8 ;  /* 0x0000009cb890723c */ /* 0x040fe20000001808 */
[----:B------:R-:W3:Y:S05]  /*16960*/  LDSM.16.MT88.4 R8, [R209+0xb800] ;  /* 0x00b80000d108783b */ /* 0x000eea0000004200 */
[-C--:B------:R-:W-:Y:S03]  /*16970*/  HMMA.16816.F32 R152, R184, R158.reuse, R12 ;  /* 0x0000009eb898723c */ /* 0x080fe6000000180c */
[----:B------:R-:W2:Y:S03]  /*16980*/  LDSM.16.MT88.4 R12, [R211+0xb800] ;  /* 0x00b80000d30c783b */ /* 0x000ea60000004200 */
[C---:B------:R-:W-:Y:S05]  /*16990*/  HMMA.16816.F32 R156, R140.reuse, R158, R16 ;  /* 0x0000009e8c9c723c */ /* 0x040fea0000001810 */
[----:B------:R-:W2:Y:S01]  /*169a0*/  LDSM.16.MT88.4 R16, [R214+0xb800] ;  /* 0x00b80000d610783b */ /* 0x000ea20000004200 */
[-C--:B------:R-:W-:Y:S06]  /*169b0*/  HMMA.16816.F32 R164, R140, R172.reuse, R20 ;  /* 0x000000ac8ca4723c */ /* 0x080fec0000001814 */
[C---:B------:R-:W-:Y:S01]  /*169c0*/  HMMA.16816.F32 R160, R184.reuse, R172, R24 ;  /* 0x000000acb8a0723c */ /* 0x040fe20000001818 */
[----:B------:R-:W2:Y:S05]  /*169d0*/  LDSM.16.MT88.4 R20, [R213+0xb800] ;  /* 0x00b80000d514783b */ /* 0x000eaa0000004200 */
[-C--:B------:R-:W-:Y:S06]  /*169e0*/  HMMA.16816.F32 R168, R184, R174.reuse, R28 ;  /* 0x000000aeb8a8723c */ /* 0x080fec000000181c */
[C---:B------:R-:W-:Y:S06]  /*169f0*/  HMMA.16816.F32 R172, R140.reuse, R174, R32 ;  /* 0x000000ae8cac723c */ /* 0x040fec0000001820 */
[-C--:B------:R-:W-:Y:S05]  /*16a00*/  HMMA.16816.F32 R36, R140, R176.reuse, R36 ;  /* 0x000000b08c24723c */ /* 0x080fea0000001824 */
[----:B-----5:R-:W-:Y:S01]  /*16a10*/  FFMA.FTZ R0, R0, R207, R246 ;  /* 0x000000cf00007223 */ /* 0x020fe200000100f6 */
[C---:B------:R-:W-:Y:S05]  /*16a20*/  HMMA.16816.F32 R40, R184.reuse, R176, R40 ;  /* 0x000000b0b828723c */ /* 0x040fea0000001828 */
[----:B------:R-:W-:Y:S01]  /*16a30*/  FADD.FTZ R0, R245, R0 ;  /* 0x00000000f5007221 */ /* 0x000fe20000010000 */
[-C--:B------:R-:W-:Y:S05]  /*16a40*/  HMMA.16816.F32 R44, R184, R178.reuse, R44 ;  /* 0x000000b2b82c723c */ /* 0x080fea000000182c */
[----:B------:R-:W-:Y:S01]  /*16a50*/  FFMA.FTZ R3, R3, R206, R248 ;  /* 0x000000ce03037223 */ /* 0x000fe200000100f8 */
[C---:B------:R-:W-:Y:S05]  /*16a60*/  HMMA.16816.F32 R48, R140.reuse, R178, R48 ;  /* 0x000000b28c30723c */ /* 0x040fea0000001830 */
[----:B------:R-:W-:Y:S01]  /*16a70*/  FADD.FTZ R3, R247, R3 ;  /* 0x00000003f7037221 */ /* 0x000fe20000010000 */
[-C--:B-1----:R-:W-:Y:S05]  /*16a80*/  HMMA.16816.F32 R52, R140, R4.reuse, R52 ;  /* 0x000000048c34723c */ /* 0x082fea0000001834 */
[----:B----4-:R-:W-:Y:S01]  /*16a90*/  FFMA.FTZ R2, R132, R236, R205 ;  /* 0x000000ec84027223 */ /* 0x010fe200000100cd */
[C---:B------:R-:W-:Y:S05]  /*16aa0*/  HMMA.16816.F32 R56, R184.reuse, R4, R56 ;  /* 0x00000004b838723c */ /* 0x040fea0000001838 */
[----:B------:R-:W-:Y:S01]  /*16ab0*/  FADD.FTZ R2, R252, R2 ;  /* 0x00000002fc027221 */ /* 0x000fe20000010000 */
[-C--:B------:R-:W-:Y:S05]  /*16ac0*/  HMMA.16816.F32 R60, R184, R6.reuse, R60 ;  /* 0x00000006b83c723c */ /* 0x080fea000000183c */
[----:B------:R-:W-:Y:S01]  /*16ad0*/  FADD.FTZ R2, R250, R2 ;  /* 0x00000002fa027221 */ /* 0x000fe20000010000 */
[C---:B------:R-:W-:Y:S05]  /*16ae0*/  HMMA.16816.F32 R64, R140.reuse, R6, R64 ;  /* 0x000000068c40723c */ /* 0x040fea0000001840 */
[----:B------:R-:W-:Y:S01]  /*16af0*/  FADD.FTZ R2, R249, R2 ;  /* 0x00000002f9027221 */ /* 0x000fe20000010000 */
[-C--:B---3--:R-:W-:Y:S05]  /*16b00*/  HMMA.16816.F32 R68, R140, R8.reuse, R68 ;  /* 0x000000088c44723c */ /* 0x088fea0000001844 */
[----:B--2---:R-:W-:Y:S01]  /*16b10*/  FFMA.FTZ R4, R133, R234, R235 ;  /* 0x000000ea85047223 */ /* 0x004fe200000100eb */
        /* <DEDUP_REMOVED lines=28> */
[----:B------:R-:W-:Y:S01]  /*16ce0*/  FADD.FTZ R2, R194, R2 ;  /* 0x00000002c2027221 */ /* 0x000fe20000010000 */
[-C--:B------:R-:W-:Y:S03]  /*16cf0*/  HMMA.16816.F32 R124, R184, R22.reuse, R124 ;  /* 0x00000016b87c723c */ /* 0x080fe6000000187c */
[----:B------:R-:W-:Y:S01]  /*16d00*/  FADD.FTZ R4, R202, R4 ;  /* 0x00000004ca047221 */ /* 0x000fe20000010000 */
[----:B------:R-:W-:Y:S01]  /*16d10*/  FADD.FTZ R3, R200, R5 ;  /* 0x00000005c8037221 */ /* 0x000fe20000010000 */
[----:B------:R-:W-:Y:S01]  /*16d20*/  FADD.FTZ R2, R191, R2 ;  /* 0x00000002bf027221 */ /* 0x000fe20000010000 */
[----:B------:R-:W-:Y:S01]  /*16d30*/  FADD.FTZ R0, R188, R0 ;  /* 0x00000000bc007221 */ /* 0x000fe20000010000 */
[----:B------:R-:W-:Y:S01]  /*16d40*/  HMMA.16816.F32 R128, R140, R22, R128 ;  /* 0x000000168c80723c */ /* 0x000fe20000001880 */
[----:B------:R-:W-:Y:S03]  /*16d50*/  STL [R1+0x1c], R4 ;  /* 0x00001c0401007387 */ /* 0x000fe60000100800 */
[----:B------:R-:W-:Y:S01]  /*16d60*/  FADD.FTZ R3, R199, R3 ;  /* 0x00000003c7037221 */ /* 0x000fe20000010000 */
[----:B------:R-:W-:Y:S01]  /*16d70*/  FADD.FTZ R2, R189, R2 ;  /* 0x00000002bd027221 */ /* 0x000fe20000010000 */
[----:B------:R-:W-:Y:S01]  /*16d80*/  FADD.FTZ R0, R190, R0 ;  /* 0x00000000be007221 */ /* 0x000fe20000010000 */
[----:B------:R-:W-:Y:S02]  /*16d90*/  IMAD.MOV.U32 R132, RZ, RZ, R135 ;  /* 0x000000ffff847224 */ /* 0x000fe400078e0087 */
[----:B------:R1:W-:Y:S04]  /*16da0*/  STL [R1+0x18], R3 ;  /* 0x0000180301007387 */ /* 0x0003e80000100800 */
[----:B------:R2:W-:Y:S04]  /*16db0*/  STL [R1+0x20], R2 ;  /* 0x0000200201007387 */ /* 0x0005e80000100800 */
[----:B------:R2:W-:Y:S01]  /*16dc0*/  STL [R1+0x24], R0 ;  /* 0x0000240001007387 */ /* 0x0005e20000100800 */
[----:B-1----:R-:W-:Y:S01]  /*16dd0*/  MOV R3, R136 ;  /* 0x0000008800037202 */ /* 0x002fe20000000f00 */
[----:B------:R-:W-:Y:S06]  /*16de0*/  @P0 BRA `(.L_x_2317) ;  /* 0xffffffcc00740947 */ /* 0x000fec000383ffff */
.L_x_2316:
[----:B------:R-:W2:Y:S01]  /*16df0*/  LDL.LU R5, [R1+0x1c] ;  /* 0x00001c0001057983 */ /* 0x000ea20000300800 */
[----:B------:R-:W-:-:S03]  /*16e00*/  ULDC UR4, c[0x0][0x38c] ;  /* 0x0000e30000047ab9 */ /* 0x000fc60000000800 */
[----:B-1----:R-:W3:Y:S04]  /*16e10*/  LDL.LU R4, [R1+0x18] ;  /* 0x0000180001047983 */ /* 0x002ee80000300800 */
[----:B------:R-:W4:Y:S04]  /*16e20*/  LDL.LU R8, [R1+0x20] ;  /* 0x0000200001087983 */ /* 0x000f280000300800 */
[----:B------:R-:W5:Y:S01]  /*16e30*/  LDL.LU R7, [R1+0x24] ;  /* 0x0000240001077983 */ /* 0x000f620000300800 */
[----:B------:R-:W-:Y:S01]  /*16e40*/  UMOV UR6, 0x400 ;  /* 0x0000040000067882 */ /* 0x000fe20000000000 */
[----:B------:R-:W-:Y:S01]  /*16e50*/  UISETP.NE.AND UP0, UPT, UR28, -0x1, UPT ;  /* 0xffffffff1c00788c */ /* 0x000fe2000bf05270 */
[----:B------:R-:W1:Y:S02]  /*16e60*/  S2R R143, SR_TID.X ;  /* 0x00000000008f7919 */ /* 0x000e640000002100 */
[----:B-1----:R-:W-:-:S04]  /*16e70*/  SHF.R.S32.HI R176, RZ, 0x1f, R143 ;  /* 0x0000001fffb07819 */ /* 0x002fc8000001148f */
[----:B------:R-:W-:-:S04]  /*16e80*/  LEA.HI R142, R176, R143, RZ, 0x2 ;  /* 0x0000008fb08e7211 */ /* 0x000fc800078f10ff */
[----:B------:R-:W-:Y:S01]  /*16e90*/  SHF.R.S32.HI R26, RZ, 0x2, R142 ;  /* 0x00000002ff1a7819 */ /* 0x000fe2000001148e */
[----:B--2---:R-:W1:Y:S04]  /*16ea0*/  SHFL.BFLY PT, R2, R5, 0x2, 0x1f ;  /* 0x0c401f0005027f89 */ /* 0x004e6800000e0000 */
[----:B---3--:R-:W2:Y:S04]  /*16eb0*/  SHFL.BFLY PT, R0, R4, 0x2, 0x1f ;  /* 0x0c401f0004007f89 */ /* 0x008ea800000e0000 */
[----:B----4-:R-:W-:Y:S01]  /*16ec0*/  SHFL.BFLY PT, R3, R8, 0x2, 0x1f ;  /* 0x0c401f0008037f89 */ /* 0x010fe200000e0000 */
[----:B-1----:R-:W-:-:S03]  /*16ed0*/  FADD.FTZ R2, R2, R5 ;  /* 0x0000000502027221 */ /* 0x002fc60000010000 */
[----:B-----5:R-:W-:Y:S01]  /*16ee0*/  SHFL.BFLY PT, R5, R7, 0x2, 0x1f ;  /* 0x0c401f0007057f89 */ /* 0x020fe200000e0000 */
[----:B--2---:R-:W-:-:S03]  /*16ef0*/  FADD.FTZ R0, R0, R4 ;  /* 0x0000000400007221 */ /* 0x004fc60000010000 */
[----:B------:R-:W1:Y:S04]  /*16f00*/  SHFL.BFLY PT, R6, R2, 0x1, 0x1f ;  /* 0x0c201f0002067f89 */ /* 0x000e6800000e0000 */
[----:B------:R-:W2:Y:S01]  /*16f10*/  SHFL.BFLY PT, R4, R0, 0x1, 0x1f ;  /* 0x0c201f0000047f89 */ /* 0x000ea200000e0000 */
[----:B-1----:R-:W-:Y:S01]  /*16f20*/  FADD.FTZ R132, R2, R6 ;  /* 0x0000000602847221 */ /* 0x002fe20000010000 */
[----:B------:R-:W-:Y:S01]  /*16f30*/  FADD.FTZ R2, R3, R8 ;  /* 0x0000000803027221 */ /* 0x000fe20000010000 */
[----:B------:R-:W-:Y:S01]  /*16f40*/  MOV R3, 0x3f800000 ;  /* 0x3f80000000037802 */ /* 0x000fe20000000f00 */
[----:B--2---:R-:W-:Y:S01]  /*16f50*/  FADD.FTZ R138, R0, R4 ;  /* 0x00000004008a7221 */ /* 0x004fe20000010000 */
[----:B------:R-:W-:Y:S02]  /*16f60*/  FADD.FTZ R4, R5, R7 ;  /* 0x0000000705047221 */ /* 0x000fe40000010000 */
[----:B------:R-:W1:Y:S01]  /*16f70*/  SHFL.BFLY PT, R6, R2, 0x1, 0x1f ;  /* 0x0c201f0002067f89 */ /* 0x000e6200000e0000 */
[----:B------:R-:W-:-:S02]  /*16f80*/  FSETP.NE.FTZ.AND P6, PT, R132, RZ, PT ;  /* 0x000000ff8400720b */ /* 0x000fc40003fd5000 */
[----:B------:R-:W-:Y:S01]  /*16f90*/  MOV R0, 0x3f800000 ;  /* 0x3f80000000007802 */ /* 0x000fe20000000f00 */
[----:B------:R-:W2:Y:S01]  /*16fa0*/  SHFL.BFLY PT, R7, R4, 0x1, 0x1f ;  /* 0x0c201f0004077f89 */ /* 0x000ea200000e0000 */
[----:B------:R-:W-:Y:S02]  /*16fb0*/  SHF.R.S32.HI R5, RZ, 0x1f, R142 ;  /* 0x0000001fff057819 */ /* 0x000fe4000001148e */
[----:B------:R-:W-:Y:S02]  /*16fc0*/  FSETP.NE.FTZ.AND P0, PT, R138, RZ, PT ;  /* 0x000000ff8a00720b */ /* 0x000fe40003f15000 */
[----:B------:R-:W-:Y:S02]  /*16fd0*/  LEA.HI R5, R5, R26, RZ, 0x3 ;  /* 0x0000001a05057211 */ /* 0x000fe400078f18ff */
[----:B------:R-:W-:Y:S02]  /*16fe0*/  P2R R141, PR, RZ, 0x40 ;  /* 0x00000040ff8d7803 */ /* 0x000fe40000000000 */
[----:B------:R-:W-:Y:S01]  /*16ff0*/  LOP3.LUT R5, R5, 0xfffffff8, RZ, 0xc0, !PT ;  /* 0xfffffff805057812 */ /* 0x000fe200078ec0ff */
[----:B------:R-:W3:Y:S03]  /*17000*/  @P6 MUFU.RCP R0, R132 ;  /* 0x0000008400006308 */ /* 0x000ee60000001000 */
[----:B------:R-:W-:-:S05]  /*17010*/  IADD3 R26, R26, -R5, RZ ;  /* 0x800000051a1a7210 */ /* 0x000fca0007ffe0ff */
[----:B------:R-:W4:Y:S01]  /*17020*/  @P0 MUFU.RCP R3, R138 ;  /* 0x0000008a00030308 */ /* 0x000f220000001000 */
[----:B-1----:R-:W-:Y:S01]  /*17030*/  FADD.FTZ R133, R2, R6 ;  /* 0x0000000602857221 */ /* 0x002fe20000010000 */
[----:B------:R-:W-:Y:S01]  /*17040*/  MOV R2, 0x3f800000 ;  /* 0x3f80000000027802 */ /* 0x000fe20000000f00 */
[----:B--2---:R-:W-:-:S03]  /*17050*/  FADD.FTZ R139, R4, R7 ;  /* 0x00000007048b7221 */ /* 0x004fc60000010000 */
[----:B------:R-:W-:Y:S01]  /*17060*/  FSETP.NE.FTZ.AND P5, PT, R133, RZ, PT ;  /* 0x000000ff8500720b */ /* 0x000fe20003fb5000 */
[----:B---3--:R-:W-:Y:S01]  /*17070*/  FMUL.FTZ R0, R0, UR4 ;  /* 0x0000000400007c20 */ /* 0x008fe20008410000 */
[----:B------:R-:W-:-:S03]  /*17080*/  FSETP.NE.FTZ.AND P4, PT, R139, RZ, PT ;  /* 0x000000ff8b00720b */ /* 0x000fc60003f95000 */
        /* <DEDUP_REMOVED lines=52> */
[----:B------:R-:W-:Y:S01]  /*173d0*/  FMUL.FTZ R20, R3, R39 ;  /* 0x0000002703147220 */ /* 0x000fe20000410000 */
[C---:B------:R-:W-:Y:S01]  /*173e0*/  FMUL.FTZ R17, R2.reuse, R40 ;  /* 0x0000002802117220 */ /* 0x040fe20000410000 */
[C---:B------:R-:W-:Y:S01]  /*173f0*/  FMUL.FTZ R19, R2.reuse, R41 ;  /* 0x0000002902137220 */ /* 0x040fe20000410000 */
[C---:B------:R-:W-:Y:S01]  /*17400*/  FMUL.FTZ R25, R2.reuse, R44 ;  /* 0x0000002c02197220 */ /* 0x040fe20000410000 */
[----:B------:R-:W-:Y:S01]  /*17410*/  FMUL.FTZ R53, R2, R45 ;  /* 0x0000002d02357220 */ /* 0x000fe20000410000 */
[----:B--2---:R-:W-:Y:S01]  /*17420*/  FMUL.FTZ R0, R0, UR4 ;  /* 0x0000000400007c20 */ /* 0x004fe20008410000 */
[----:B------:R-:W1:Y:S01]  /*17430*/  S2UR UR4, SR_CgaCtaId ;  /* 0x00000000000479c3 */ /* 0x000e620000008800 */
[----:B------:R-:W-:Y:S01]  /*17440*/  F2FP.F16.F32.PACK_AB R19, R19, R17 ;  /* 0x000000111313723e */ /* 0x000fe200000000ff */
[----:B------:R-:W-:Y:S01]  /*17450*/  FMUL.FTZ R144, R2, R144 ;  /* 0x0000009002907220 */ /* 0x000fe20000410000 */
[----:B------:R-:W-:Y:S01]  /*17460*/  F2FP.F16.F32.PACK_AB R17, R51, R50 ;  /* 0x000000323311723e */ /* 0x000fe200000000ff */
        /* <DEDUP_REMOVED lines=60> */
[----:B------:R-:W-:Y:S01]  /*17830*/  LEA.HI R55, R176, R143, RZ, 0x5 ;  /* 0x0000008fb0377211 */ /* 0x000fe200078f28ff */
[----:B-1----:R-:W-:Y:S01]  /*17840*/  ULEA UR4, UR4, UR6, 0x18 ;  /* 0x0000000604047291 */ /* 0x002fe2000f8ec03f */
[----:B------:R-:W-:Y:S01]  /*17850*/  LOP3.LUT R0, R142, 0x3ffffffc, RZ, 0xc0, !PT ;  /* 0x3ffffffc8e007812 */ /* 0x000fe200078ec0ff */
[C---:B------:R-:W-:Y:S01]  /*17860*/  FMUL.FTZ R66, R3.reuse, R66 ;  /* 0x0000004203427220 */ /* 0x040fe20000410000 */
[----:B------:R-:W-:Y:S01]  /*17870*/  SHF.L.U32 R2, R26, 0x6, RZ ;  /* 0x000000061a027819 */ /* 0x000fe200000006ff */
[C---:B------:R-:W-:Y:S01]  /*17880*/  FMUL.FTZ R67, R3.reuse, R67 ;  /* 0x0000004303437220 */ /* 0x040fe20000410000 */
[----:B------:R-:W-:Y:S01]  /*17890*/  SHF.R.S32.HI R54, RZ, 0x5, R55 ;  /* 0x00000005ff367819 */ /* 0x000fe20000011437 */
[C---:B------:R-:W-:Y:S01]  /*178a0*/  FMUL.FTZ R70, R3.reuse, R70 ;  /* 0x0000004603467220 */ /* 0x040fe20000410000 */
[----:B------:R-:W-:Y:S01]  /*178b0*/  IADD3 R0, -R0, R143, RZ ;  /* 0x0000008f00007210 */ /* 0x000fe20007ffe1ff */
[C---:B------:R-:W-:Y:S01]  /*178c0*/  FMUL.FTZ R71, R3.reuse, R71 ;  /* 0x0000004703477220 */ /* 0x040fe20000410000 */
[----:B------:R-:W-:Y:S01]  /*178d0*/  LOP3.LUT R2, R2, 0x1c0, RZ, 0xc0, !PT ;  /* 0x000001c002027812 */ /* 0x000fe200078ec0ff */
[C---:B------:R-:W-:Y:S01]  /*178e0*/  FMUL.FTZ R82, R3.reuse, R82 ;  /* 0x0000005203527220 */ /* 0x040fe20000410000 */
[----:B------:R-:W-:Y:S01]  /*178f0*/  LOP3.LUT R26, R26, 0x1, RZ, 0xc0, !PT ;  /* 0x000000011a1a7812 */ /* 0x000fe200078ec0ff */
[----:B------:R-:W-:Y:S01]  /*17900*/  FMUL.FTZ R83, R3, R83 ;  /* 0x0000005303537220 */ /* 0x000fe20000410000 */
[----:B------:R-:W-:Y:S01]  /*17910*/  F2FP.F16.F32.PACK_AB R53, R53, R25 ;  /* 0x000000193535723e */ /* 0x000fe200000000ff */
        /* <DEDUP_REMOVED lines=16> */
[----:B------:R-:W-:Y:S01]  /*17a20*/  FMUL.FTZ R131, R3, R131 ;  /* 0x0000008303837220 */ /* 0x000fe20000410000 */
[----:B------:R-:W-:Y:S01]  /*17a30*/  F2FP.F16.F32.PACK_AB R4, R4, R150 ;  /* 0x000000960404723e */ /* 0x000fe200000000ff */
[----:B------:R1:W-:Y:S01]  /*17a40*/  STS [R0], R5 ;  /* 0x0000000500007388 */ /* 0x0003e20000000800 */
[C---:B------:R-:W-:Y:S01]  /*17a50*/  IADD3 R2, R0.reuse, -0x10, RZ ;  /* 0xfffffff000027810 */ /* 0x040fe20007ffe0ff */
[----:B------:R-:W-:Y:S01]  /*17a60*/  @UP0 ULDC.64 UR6, c[0x0][0x298] ;  /* 0x0000a60000060ab9 */ /* 0x000fe20000000a00 */
[----:B------:R-:W-:Y:S01]  /*17a70*/  F2FP.F16.F32.PACK_AB R3, R157, R156 ;  /* 0x0000009c9d03723e */ /* 0x000fe200000000ff */
[----:B------:R-:W-:Y:S01]  /*17a80*/  STS [R0+0x400], R4 ;  /* 0x0004000400007388 */ /* 0x000fe20000000800 */
[----:B------:R-:W-:Y:S01]  /*17a90*/  @P3 IADD3 R2, R0, 0x10, RZ ;  /* 0x0000001000023810 */ /* 0x000fe20007ffe0ff */
[----:B------:R-:W-:Y:S01]  /*17aa0*/  @UP0 UIMAD.WIDE.U32 UR10, UR28, UR6, URZ ;  /* 0x000000061c0a02a5 */ /* 0x000fe2000f8e003f */
[----:B------:R-:W-:-:S02]  /*17ab0*/  F2FP.F16.F32.PACK_AB R49, R49, R56 ;  /* 0x000000383131723e */ /* 0x000fc400000000ff */
[----:B------:R-:W-:Y:S01]  /*17ac0*/  MOV R56, 0x20 ;  /* 0x0000002000387802 */ /* 0x000fe20000000f00 */
[----:B------:R2:W-:Y:S01]  /*17ad0*/  STS [R2], R3 ;  /* 0x0000000302007388 */ /* 0x0005e20000000800 */
[----:B------:R-:W-:Y:S01]  /*17ae0*/  F2FP.F16.F32.PACK_AB R6, R6, R158 ;  /* 0x0000009e0606723e */ /* 0x000fe200000000ff */
[----:B------:R-:W-:Y:S01]  /*17af0*/  @UP0 UIMAD UR4, UR28, UR7, UR11 ;  /* 0x000000071c0402a4 */ /* 0x000fe2000f8e020b */
        /* <DEDUP_REMOVED lines=9> */
[----:B-1----:R-:W-:Y:S02]  /*17b90*/  MOV R5, 0x40 ;  /* 0x0000004000057802 */ /* 0x002fe40000000f00 */
[----:B------:R-:W-:Y:S01]  /*17ba0*/  F2FP.F16.F32.PACK_AB R14, R14, R172 ;  /* 0x000000ac0e0e723e */ /* 0x000fe200000000ff */
[----:B------:R-:W-:Y:S01]  /*17bb0*/  STS [R2+0x2000], R9 ;  /* 0x0020000902007388 */ /* 0x000fe20000000800 */
[----:B------:R-:W-:Y:S02]  /*17bc0*/  SEL R5, R5, 0xffffffc0, !P2 ;  /* 0xffffffc005057807 */ /* 0x000fe40005000000 */
[----:B------:R-:W-:Y:S01]  /*17bd0*/  F2FP.F16.F32.PACK_AB R13, R13, R174 ;  /* 0x000000ae0d0d723e */ /* 0x000fe200000000ff */
[----:B------:R-:W-:Y:S01]  /*17be0*/  STS [R2+0x2400], R12 ;  /* 0x0024000c02007388 */ /* 0x000fe20000000800 */
[----:B------:R-:W-:-:S02]  /*17bf0*/  F2FP.F16.F32.PACK_AB R15, R15, R160 ;  /* 0x000000a00f0f723e */ /* 0x000fc400000000ff */
[----:B--2---:R-:W-:Y:S02]  /*17c00*/  SEL R3, R56, 0xffffffe0, !P1 ;  /* 0xffffffe038037807 */ /* 0x004fe40004800000 */
[----:B------:R-:W-:Y:S02]  /*17c10*/  F2FP.F16.F32.PACK_AB R16, R16, R162 ;  /* 0x000000a21010723e */ /* 0x000fe400000000ff */
[----:B------:R-:W-:Y:S02]  /*17c20*/  IADD3 R4, R0, R3, RZ ;  /* 0x0000000300047210 */ /* 0x000fe40007ffe0ff */
[----:B------:R-:W-:Y:S02]  /*17c30*/  IADD3 R3, R3, R2, RZ ;  /* 0x0000000203037210 */ /* 0x000fe40007ffe0ff */
[----:B------:R-:W-:Y:S01]  /*17c40*/  F2FP.F16.F32.PACK_AB R23, R23, R168 ;  /* 0x000000a81717723e */ /* 0x000fe200000000ff */
[----:B------:R-:W-:Y:S01]  /*17c50*/  STS [R4], R11 ;  /* 0x0000000b04007388 */ /* 0x000fe20000000800 */
[----:B------:R-:W-:-:S02]  /*17c60*/  F2FP.F16.F32.PACK_AB R22, R22, R170 ;  /* 0x000000aa1616723e */ /* 0x000fc400000000ff */
[----:B------:R-:W-:Y:S01]  /*17c70*/  F2FP.F16.F32.PACK_AB R21, R21, R18 ;  /* 0x000000121515723e */ /* 0x000fe200000000ff */
[----:B------:R-:W-:Y:S01]  /*17c80*/  STS [R4+0x400], R10 ;  /* 0x0004000a04007388 */ /* 0x000fe20000000800 */
[----:B------:R-:W-:Y:S02]  /*17c90*/  F2FP.F16.F32.PACK_AB R20, R20, R38 ;  /* 0x000000261414723e */ /* 0x000fe400000000ff */
[----:B---3--:R-:W-:Y:S01]  /*17ca0*/  IADD3 R8, R0, R5, RZ ;  /* 0x0000000500087210 */ /* 0x008fe20007ffe0ff */
[----:B------:R-:W-:Y:S01]  /*17cb0*/  STS [R3], R14 ;  /* 0x0000000e03007388 */ /* 0x000fe20000000800 */
[----:B------:R-:W-:Y:S02]  /*17cc0*/  F2FP.F16.F32.PACK_AB R18, R27, R31 ;  /* 0x0000001f1b12723e */ /* 0x000fe400000000ff */
[----:B----4-:R-:W-:Y:S01]  /*17cd0*/  IADD3 R7, R5, R2, RZ ;  /* 0x0000000205077210 */ /* 0x010fe20007ffe0ff */
[----:B------:R-:W-:Y:S01]  /*17ce0*/  STS [R3+0x400], R13 ;  /* 0x0004000d03007388 */ /* 0x000fe20000000800 */
[----:B------:R-:W-:-:S02]  /*17cf0*/  F2FP.F16.F32.PACK_AB R24, R24, R42 ;  /* 0x0000002a1818723e */ /* 0x000fc400000000ff */
[----:B------:R-:W-:Y:S01]  /*17d00*/  F2FP.F16.F32.PACK_AB R52, R52, R46 ;  /* 0x0000002e3434723e */ /* 0x000fe200000000ff */
[----:B------:R1:W-:Y:S01]  /*17d10*/  STS [R4+0x2000], R15 ;  /* 0x0020000f04007388 */ /* 0x0003e20000000800 */
[----:B------:R-:W-:Y:S02]  /*17d20*/  F2FP.F16.F32.PACK_AB R51, R35, R140 ;  /* 0x0000008c2333723e */ /* 0x000fe400000000ff */
[-C--:B------:R-:W-:Y:S01]  /*17d30*/  IADD3 R6, R4, R5.reuse, RZ ;  /* 0x0000000504067210 */ /* 0x080fe20007ffe0ff */
[----:B------:R-:W-:Y:S01]  /*17d40*/  STS [R4+0x2400], R16 ;  /* 0x0024001004007388 */ /* 0x000fe20000000800 */
[----:B------:R-:W-:Y:S02]  /*17d50*/  F2FP.F16.F32.PACK_AB R47, R65, R64 ;  /* 0x00000040412f723e */ /* 0x000fe400000000ff */
[----:B------:R-:W-:Y:S01]  /*17d60*/  F2FP.F16.F32.PACK_AB R46, R67, R66 ;  /* 0x00000042432e723e */ /* 0x000fe200000000ff */
[----:B------:R-:W-:Y:S01]  /*17d70*/  STS [R3+0x2000], R23 ;  /* 0x0020001703007388 */ /* 0x000fe20000000800 */
[----:B------:R-:W-:-:S02]  /*17d80*/  IADD3 R5, R3, R5, RZ ;  /* 0x0000000503057210 */ /* 0x000fc40007ffe0ff */
        /* <DEDUP_REMOVED lines=81> */
.L_x_2320:
[----:B------:R-:W-:Y:S01]  /*182a0*/  ULDC.U8 UR6, c[0x0][0x3d9] ;  /* 0x0000f64000067ab9 */ /* 0x000fe20000000000 */
[----:B------:R1:W-:Y:S01]  /*182b0*/  STS [R7+0x4400], R13 ;  /* 0x0044000d07007388 */ /* 0x0003e20000000800 */
[----:B------:R-:W-:Y:S01]  /*182c0*/  ISETP.NE.AND P3, PT, RZ, UR6, PT ;  /* 0x00000006ff007c0c */ /* 0x000fe2000bf65270 */
[----:B------:R-:W-:Y:S02]  /*182d0*/  ULDC.U8 UR8, c[0x0][0x3d8] ;  /* 0x0000f60000087ab9 */ /* 0x000fe40000000000 */
[----:B------:R2:W-:Y:S01]  /*182e0*/  STS [R8+0x6000], R15 ;  /* 0x0060000f08007388 */ /* 0x0005e20000000800 */
[----:B------:R-:W-:-:S03]  /*182f0*/  ISETP.NE.AND P2, PT, RZ, UR8, PT ;  /* 0x00000008ff007c0c */ /* 0x000fc6000bf45270 */
[----:B------:R-:W-:Y:S01]  /*18300*/  STS [R8+0x6400], R14 ;  /* 0x0064000e08007388 */ /* 0x000fe20000000800 */
[----:B------:R-:W-:-:S03]  /*18310*/  ISETP.EQ.AND P2, PT, RZ, UR6, P2 ;  /* 0x00000006ff007c0c */ /* 0x000fc60009742270 */
[----:B------:R5:W-:Y:S04]  /*18320*/  STS [R7+0x6000], R12 ;  /* 0x0060000c07007388 */ /* 0x000be80000000800 */
[----:B------:R-:W-:Y:S04]  /*18330*/  STS [R7+0x6400], R11 ;  /* 0x0064000b07007388 */ /* 0x000fe80000000800 */
[----:B------:R3:W-:Y:S02]  /*18340*/  STS [R6+0x4400], R9 ;  /* 0x0044000906007388 */ /* 0x0007e40000000800 */
[----:B------:R-:W-:Y:S01]  /*18350*/  @!P2 PLOP3.LUT P1, PT, PT, PT, PT, 0x8, 0x0 ;  /* 0x000000000000a81c */ /* 0x000fe20003f2e170 */
[----:B------:R-:W4:Y:S01]  /*18360*/  S2R R19, SR_CTAID.Y ;  /* 0x0000000000137919 */ /* 0x000f220000002600 */
[----:B-1----:R-:W1:Y:S01]  /*18370*/  @P6 LDC R13, c[0x0][0x2e8] ;  /* 0x0000ba00ff0d6b82 */ /* 0x002e620000000800 */
[----:B------:R-:W1:Y:S01]  /*18380*/  S2R R32, SR_CTAID.Z ;  /* 0x0000000000207919 */ /* 0x000e620000002700 */
[----:B--2---:R2:W1:Y:S01]  /*18390*/  @P6 MUFU.LG2 R15, R132 ;  /* 0x00000084000f6308 */ /* 0x0044620000000c00 */
[----:B------:R-:W1:Y:S01]  /*183a0*/  S2R R20, SR_CTAID.X ;  /* 0x0000000000147919 */ /* 0x000e620000002500 */
[----:B------:R4:W-:Y:S04]  /*183b0*/  STS [R6+0x4000], R10 ;  /* 0x0040000a06007388 */ /* 0x0009e80000000800 */
[----:B-----5:R-:W1:Y:S02]  /*183c0*/  @P0 LDC R12, c[0x0][0x2e8] ;  /* 0x0000ba00ff0c0b82 */ /* 0x020e640000000800 */
[----:B------:R2:W1:Y:S01]  /*183d0*/  @P5 MUFU.LG2 R14, R133 ;  /* 0x00000085000e5308 */ /* 0x0004620000000c00 */
[----:B------:R5:W-:Y:S04]  /*183e0*/  STS [R5+0x4000], R2 ;  /* 0x0040000205007388 */ /* 0x000be80000000800 */
[----:B------:R2:W-:Y:S01]  /*183f0*/  STS [R5+0x4400], R0 ;  /* 0x0044000005007388 */ /* 0x0005e20000000800 */
[----:B---3--:R-:W3:Y:S03]  /*18400*/  @P3 LDC.64 R8, c[0x0][0x2c0] ;  /* 0x0000b000ff083b82 */ /* 0x008ee60000000a00 */
[----:B------:R2:W-:Y:S04]  /*18410*/  STS [R6+0x6000], R4 ;  /* 0x0060000406007388 */ /* 0x0005e80000000800 */
[----:B------:R2:W-:Y:S01]  /*18420*/  STS [R6+0x6400], R3 ;  /* 0x0064000306007388 */ /* 0x0005e20000000800 */
[----:B------:R-:W1:Y:S03]  /*18430*/  @P3 LDC R7, c[0x0][0x2c0] ;  /* 0x0000b000ff073b82 */ /* 0x000e660000000800 */
[----:B------:R-:W-:Y:S04]  /*18440*/  STS [R5+0x6000], R17 ;  /* 0x0060001105007388 */ /* 0x000fe80000000800 */
[----:B------:R3:W-:Y:S01]  /*18450*/  STS [R5+0x6400], R16 ;  /* 0x0064001005007388 */ /* 0x0007e20000000800 */
[----:B----4-:R-:W-:-:S02]  /*18460*/  SHF.R.S32.HI R10, RZ, 0x1f, R18 ;  /* 0x0000001fff0a7819 */ /* 0x010fc40000011412 */
[----:B-----5:R-:W-:Y:S02]  /*18470*/  LOP3.LUT R2, R55, 0xffffffe0, RZ, 0xc0, !PT ;  /* 0xffffffe037027812 */ /* 0x020fe400078ec0ff */
[----:B------:R-:W-:-:S03]  /*18480*/  LEA.HI R10, R10, R18, RZ, 0x3 ;  /* 0x000000120a0a7211 */ /* 0x000fc600078f18ff */
[----:B------:R-:W-:Y:S01]  /*18490*/  IMAD.IADD R2, R143, 0x1, -R2 ;  /* 0x000000018f027824 */ /* 0x000fe200078e0a02 */
[----:B--2---:R-:W-:Y:S02]  /*184a0*/  LOP3.LUT R0, R10, 0xfffffff8, RZ, 0xc0, !PT ;  /* 0xfffffff80a007812 */ /* 0x004fe400078ec0ff */
[----:B------:R-:W-:Y:S01]  /*184b0*/  SHF.R.S32.HI R10, RZ, 0x3, R10 ;  /* 0x00000003ff0a7819 */ /* 0x000fe2000001140a */
[----:B------:R-:W-:Y:S01]  /*184c0*/  @P3 IMAD.MOV.U32 R4, RZ, RZ, 0x1 ;  /* 0x00000001ff043424 */ /* 0x000fe200078e00ff */
[----:B------:R-:W-:Y:S02]  /*184d0*/  LOP3.LUT P6, RZ, R2, 0x3, RZ, 0xc0, !PT ;  /* 0x0000000302ff7812 */ /* 0x000fe400078cc0ff */
[----:B------:R-:W-:Y:S01]  /*184e0*/  @!P2 CS2R R2, SRZ ;  /* 0x000000000002a805 */ /* 0x000fe2000001ff00 */
[----:B------:R-:W-:Y:S01]  /*184f0*/  VIADD R6, R10, 0x10 ;  /* 0x000000100a067836 */ /* 0x000fe20000000000 */
[----:B---3--:R2:W3:Y:S01]  /*18500*/  @P0 MUFU.LG2 R5, R138 ;  /* 0x0000008a00050308 */ /* 0x0084e20000000c00 */
[----:B------:R-:W-:-:S02]  /*18510*/  IMAD.IADD R16, R18, 0x1, -R0 ;  /* 0x0000000112107824 */ /* 0x000fc400078e0a00 */
[----:B------:R-:W-:Y:S01]  /*18520*/  @P3 IMAD R0, R9, R8, RZ ;  /* 0x0000000809003224 */ /* 0x000fe200078e02ff */
[----:B------:R-:W-:Y:S06]  /*18530*/  @!P2 BRA `(.L_x_2321) ;  /* 0x00000000001ca947 */ /* 0x000fec0003800000 */
[----:B------:R-:W4:Y:S01]  /*18540*/  S2UR UR7, SR_CTAID.Y ;  /* 0x00000000000779c3 */ /* 0x000f220000002600 */
[----:B------:R-:W-:Y:S01]  /*18550*/  ULDC UR6, c[0x0][0x2c4] ;  /* 0x0000b10000067ab9 */ /* 0x000fe20000000800 */
[----:B------:R-:W-:Y:S01]  /*18560*/  PLOP3.LUT P1, PT, PT, PT, PT, 0x80, 0x0 ;  /* 0x000000000000781c */ /* 0x000fe20003f2f070 */
[----:B----4-:R-:W-:-:S04]  /*18570*/  @!UP0 UIMAD UR28, UR7, UR6, URZ ;  /* 0x00000006071c82a4 */ /* 0x010fc8000f8e023f */
[----:B------:R-:W-:Y:S02]  /*18580*/  USHF.R.S32.HI UR6, URZ, 0x1f, UR28 ;  /* 0x0000001f3f067899 */ /* 0x000fe4000801141c */
[----:B------:R-:W-:-:S04]  /*18590*/  IMAD.U32 R2, RZ, RZ, UR28 ;  /* 0x0000001cff027e24 */ /* 0x000fc8000f8e00ff */
[----:B------:R-:W-:Y:S02]  /*185a0*/  MOV R3, UR6 ;  /* 0x0000000600037c02 */ /* 0x000fe40008000f00 */
.L_x_2321:
[----:B------:R-:W-:Y:S05]  /*185b0*/  @P3 BRA `(.L_x_2322) ;  /* 0x0000000000183947 */ /* 0x000fea0003800000 */
[----:B------:R-:W4:Y:S01]  /*185c0*/  LDC R0, c[0x0][0x2c4] ;  /* 0x0000b100ff007b82 */ /* 0x000f220000000800 */
[----:B------:R-:W-:Y:S02]  /*185d0*/  ISETP.NE.AND P2, PT, RZ, UR8, PT ;  /* 0x00000008ff007c0c */ /* 0x000fe4000bf45270 */
[----:B-1----:R-:W-:-:S05]  /*185e0*/  MOV R7, 0x1 ;  /* 0x0000000100077802 */ /* 0x002fca0000000f00 */
[----:B------:R-:W1:Y:S08]  /*185f0*/  LDC R4, c[0x0][0x270] ;  /* 0x00009c00ff047b82 */ /* 0x000e700000000800 */
[----:B----4-:R-:W1:Y:S02]  /*18600*/  @P2 LDC R0, c[0x0][0x2e4] ;  /* 0x0000b900ff002b82 */ /* 0x010e640000000800 */
[----:B-1----:R-:W-:-:S07]  /*18610*/  IMAD R4, R0, R4, RZ ;  /* 0x0000000400047224 */ /* 0x002fce00078e02ff */
.L_x_2322:
[----:B------:R-:W-:Y:S01]  /*18620*/  BAR.SYNC.DEFER_BLOCKING 0x0 ;  /* 0x0000000000007b1d */ /* 0x000fe20000010000 */
[----:B------:R-:W-:Y:S01]  /*18630*/  ISETP.NE.AND P2, PT, R141, RZ, PT ;  /* 0x000000ff8d00720c */ /* 0x000fe20003f45270 */
[----:B------:R-:W-:Y:S01]  /*18640*/  IMAD R4, R19, R4, RZ ;  /* 0x0000000413047224 */ /* 0x000fe200078e02ff */
[----:B------:R-:W-:Y:S01]  /*18650*/  ISETP.GE.AND P3, PT, R6, UR5, PT ;  /* 0x0000000506007c0c */ /* 0x000fe2000bf66270 */
[----:B---3--:R-:W-:Y:S01]  /*18660*/  @P0 FMUL.FTZ R5, R5, 0.69314718246459960938 ;  /* 0x3f31721805050820 */ /* 0x008fe20000410000 */
[----:B------:R-:W-:-:S03]  /*18670*/  MOV R22, 0x7f800000 ;  /* 0x7f80000000167802 */ /* 0x000fc60000000f00 */
[----:B------:R-:W3:Y:S01]  /*18680*/  @P5 LDC R11, c[0x0][0x2e8] ;  /* 0x0000ba00ff0b5b82 */ /* 0x000ee20000000800 */
[----:B------:R-:W4:Y:S01]  /*18690*/  @P4 MUFU.LG2 R8, R139 ;  /* 0x0000008b00084308 */ /* 0x000f220000000c00 */
[----:B------:R-:W-:Y:S01]  /*186a0*/  SEL R4, R4, RZ, !P1 ;  /* 0x000000ff04047207 */ /* 0x000fe20004800000 */
[----:B------:R-:W-:Y:S01]  /*186b0*/  IMAD.MOV.U32 R19, RZ, RZ, 0x7f800000 ;  /* 0x7f800000ff137424 */ /* 0x000fe200078e00ff */
[----:B------:R-:W-:Y:S01]  /*186c0*/  MOV R23, 0x7f800000 ;  /* 0x7f80000000177802 */ /* 0x000fe20000000f00 */
[----:B-1----:R-:W-:Y:S01]  /*186d0*/  @P0 FFMA.FTZ R23, R135, R12, R5 ;  /* 0x0000000c87170223 */ /* 0x002fe20000010005 */
[----:B------:R-:W-:Y:S01]  /*186e0*/  VIADD R17, R10, 0x20 ;  /* 0x000000200a117836 */ /* 0x000fe20000000000 */
[----:B------:R-:W-:Y:S01]  /*186f0*/  BSSY B0, `(.L_x_2323) ;  /* 0x0000047000007945 */ /* 0x000fe20003800000 */
[----:B------:R-:W1:Y:S01]  /*18700*/  @P4 LDC R9, c[0x0][0x2e8] ;  /* 0x0000ba00ff094b82 */ /* 0x000e620000000800 */
[----:B------:R-:W-:Y:S01]  /*18710*/  @P2 FMUL.FTZ R6, R15, 0.69314718246459960938 ;  /* 0x3f3172180f062820 */ /* 0x000fe20000410000 */
[----:B------:R-:W-:Y:S01]  /*18720*/  IMAD R0, R32, R0, R4 ;  /* 0x0000000020007224 */ /* 0x000fe200078e0204 */
[----:B------:R-:W-:Y:S01]  /*18730*/  IADD3 R15, R10, 0x30, RZ ;  /* 0x000000300a0f7810 */ /* 0x000fe20007ffe0ff */
[----:B------:R-:W-:-:S02]  /*18740*/  IMAD R4, R20, R7, RZ ;  /* 0x0000000714047224 */ /* 0x000fc400078e02ff */
[----:B------:R-:W-:Y:S01]  /*18750*/  @P2 FFMA.FTZ R22, R136, R13, R6 ;  /* 0x0000000d88162223 */ /* 0x000fe20000010006 */
[----:B------:R-:W-:Y:S01]  /*18760*/  @P5 FMUL.FTZ R6, R14, 0.69314718246459960938 ;  /* 0x3f3172180e065820 */ /* 0x000fe20000410000 */
[----:B------:R-:W-:Y:S01]  /*18770*/  MOV R20, 0x7f800000 ;  /* 0x7f80000000147802 */ /* 0x000fe20000000f00 */
[----:B------:R-:W-:Y:S01]  /*18780*/  VIADD R12, R10, 0x40 ;  /* 0x000000400a0c7836 */ /* 0x000fe20000000000 */
[----:B------:R-:W-:Y:S01]  /*18790*/  ISETP.GE.AND P2, PT, R17, UR5, PT ;  /* 0x0000000511007c0c */ /* 0x000fe2000bf46270 */
[----:B------:R1:W2:Y:S01]  /*187a0*/  LDS.128 R28, [R232+0x3800] ;  /* 0x00380000e81c7984 */ /* 0x0002a20000000c00 */
[----:B----4-:R-:W-:Y:S01]  /*187b0*/  @P4 FMUL.FTZ R5, R8, 0.69314718246459960938 ;  /* 0x3f31721808054820 */ /* 0x010fe20000410000 */
[----:B------:R-:W-:Y:S01]  /*187c0*/  SHF.L.U32 R8, R4, 0x7, RZ ;  /* 0x0000000704087819 */ /* 0x000fe200000006ff */
[----:B------:R-:W-:Y:S01]  /*187d0*/  IMAD.SHL.U32 R16, R16, 0x8, RZ ;  /* 0x0000000810107824 */ /* 0x000fe200078e00ff */
[----:B------:R4:W2:Y:S01]  /*187e0*/  LDS.128 R24, [R232+0x7800] ;  /* 0x00780000e8187984 */ /* 0x0008a20000000c00 */
[----:B------:R-:W-:Y:S01]  /*187f0*/  ISETP.GE.AND P1, PT, R15, UR5, PT ;  /* 0x000000050f007c0c */ /* 0x000fe2000bf26270 */
[----:B---3--:R-:W-:Y:S01]  /*18800*/  @P5 FFMA.FTZ R19, R134, R11, R6 ;  /* 0x0000000b86135223 */ /* 0x008fe20000010006 */
[----:B------:R-:W-:-:S02]  /*18810*/  SHF.R.S32.HI R4, RZ, 0x1f, R8 ;  /* 0x0000001fff047819 */ /* 0x000fc40000011408 */
[----:B------:R-:W-:Y:S01]  /*18820*/  ISETP.GE.AND P0, PT, R12, UR5, PT ;  /* 0x000000050c007c0c */ /* 0x000fe2000bf06270 */
[----:B-1----:R-:W-:Y:S01]  /*18830*/  @P4 FFMA.FTZ R20, R137, R9, R5 ;  /* 0x0000000989144223 */ /* 0x002fe20000010005 */
[--C-:B------:R-:W-:Y:S02]  /*18840*/  IADD3 R5, P5, P4, R8, R2, R0.reuse ;  /* 0x0000000208057210 */ /* 0x100fe40007cbe000 */
[----:B------:R-:W-:-:S04]  /*18850*/  SHF.R.S32.HI R0, RZ, 0x1f, R0 ;  /* 0x0000001fff007819 */ /* 0x000fc80000011400 */
[----:B------:R-:W-:Y:S01]  /*18860*/  IADD3.X R4, R4, R3, R0, P5, P4 ;  /* 0x0000000304047210 */ /* 0x000fe20002fe8400 */
[----:B--2-4-:R-:W-:Y:S06]  /*18870*/  @P6 BRA `(.L_x_2324) ;  /* 0x0000000000b86947 */ /* 0x014fec0003800000 */
[----:B------:R-:W2:Y:S01]  /*18880*/  LDL.LU R33, [R1+0x80] ;  /* 0x0000800001217983 */ /* 0x000ea20000300800 */
[----:B------:R-:W-:Y:S02]  /*18890*/  SHF.R.S32.HI R0, RZ, 0x1f, R54 ;  /* 0x0000001fff007819 */ /* 0x000fe40000011436 */
[----:B------:R-:W-:Y:S02]  /*188a0*/  P2R R21, PR, RZ, 0x1 ;  /* 0x00000001ff157803 */ /* 0x000fe40000000000 */
[----:B------:R-:W-:Y:S02]  /*188b0*/  LEA.HI R0, R0, R54, RZ, 0x2 ;  /* 0x0000003600007211 */ /* 0x000fe400078f10ff */
[----:B------:R-:W-:Y:S02]  /*188c0*/  P2R R18, PR, RZ, 0x2 ;  /* 0x00000002ff127803 */ /* 0x000fe40000000000 */
[----:B------:R-:W-:-:S05]  /*188d0*/  LOP3.LUT R0, R0, 0xffffffc, RZ, 0xc0, !PT ;  /* 0x0ffffffc00007812 */ /* 0x000fca00078ec0ff */
[----:B------:R-:W-:-:S04]  /*188e0*/  IMAD.IADD R0, R54, 0x1, -R0 ;  /* 0x0000000136007824 */ /* 0x000fc800078e0a00 */
[----:B--2---:R-:W-:-:S04]  /*188f0*/  IMAD R2, R0, 0x10, R33 ;  /* 0x0000001000027824 */ /* 0x004fc800078e0221 */
        /* <DEDUP_REMOVED lines=38> */
.L_x_2324:
[----:B------:R-:W-:Y:S05]  /*18b60*/  BSYNC B0 ;  /* 0x0000000000007941 */ /* 0x000fea0003800000 */
.L_x_2323:
[----:B--2---:R1:W5:Y:S01]  /*18b70*/  LDL.64 R20, [R1+0x40] ;  /* 0x0000400001147983 */ /* 0x0043620000100a00 */
[----:B------:R-:W-:Y:S01]  /*18b80*/  SHF.R.S32.HI R3, RZ, 0x1f, R16 ;  /* 0x0000001fff037819 */ /* 0x000fe20000011410 */
[----:B------:R-:W-:Y:S01]  /*18b90*/  VIADD R0, R10, 0x50 ;  /* 0x000000500a007836 */ /* 0x000fe20000000000 */
[----:B------:R-:W-:Y:S01]  /*18ba0*/  IADD3 R2, P4, R16, UR10, RZ ;  /* 0x0000000a10027c10 */ /* 0x000fe2000ff9e0ff */
[C---:B------:R-:W-:Y:S01]  /*18bb0*/  VIADD R4, R10.reuse, 0x60 ;  /* 0x000000600a047836 */ /* 0x040fe20000000000 */
[----:B------:R1:W2:Y:S01]  /*18bc0*/  LDS.128 R12, [R232] ;  /* 0x00000000e80c7984 */ /* 0x0002a20000000c00 */
[C---:B------:R-:W-:Y:S01]  /*18bd0*/  VIADD R18, R10.reuse, 0x70 ;  /* 0x000000700a127836 */ /* 0x040fe20000000000 */
[----:B------:R-:W-:Y:S01]  /*18be0*/  IADD3.X R3, R3, UR4, RZ, P4, !PT ;  /* 0x0000000403037c10 */ /* 0x000fe2000a7fe4ff */
[----:B------:R-:W-:Y:S01]  /*18bf0*/  ULDC.64 UR6, c[0x0][0x2a0] ;  /* 0x0000a80000067ab9 */ /* 0x000fe20000000a00 */
[----:B------:R-:W-:Y:S01]  /*18c00*/  ISETP.GE.AND P4, PT, R10, UR5, PT ;  /* 0x000000050a007c0c */ /* 0x000fe2000bf86270 */
[----:B------:R-:W-:Y:S01]  /*18c10*/  BSSY B0, `(.L_x_2325) ;  /* 0x0000015000007945 */ /* 0x000fe20003800000 */
[----:B------:R1:W3:Y:S01]  /*18c20*/  LDS.128 R8, [R232+0x4000] ;  /* 0x00400000e8087984 */ /* 0x0002e20000000c00 */
[----:B------:R-:W-:Y:S01]  /*18c30*/  SHF.R.S32.HI R5, RZ, 0x1f, R32 ;  /* 0x0000001fff057819 */ /* 0x000fe20000011420 */
[----:B------:R-:W-:Y:S01]  /*18c40*/  IMAD.WIDE.U32 R16, R32, UR6, R2 ;  /* 0x0000000620107c25 */ /* 0x000fe2000f8e0002 */
[----:B------:R-:W-:-:S02]  /*18c50*/  ISETP.GE.AND P6, PT, R0, UR5, PT ;  /* 0x0000000500007c0c */ /* 0x000fc4000bfc6270 */
[----:B------:R-:W-:Y:S01]  /*18c60*/  ISETP.GE.AND P5, PT, R4, UR5, PT ;  /* 0x0000000504007c0c */ /* 0x000fe2000bfa6270 */
[----:B------:R-:W-:-:S04]  /*18c70*/  IMAD R0, R5, UR6, RZ ;  /* 0x0000000605007c24 */ /* 0x000fc8000f8e02ff */
[----:B------:R-:W-:-:S04]  /*18c80*/  IMAD R0, R32, UR7, R0 ;  /* 0x0000000720007c24 */ /* 0x000fc8000f8e0200 */
[----:B------:R-:W-:Y:S01]  /*18c90*/  IMAD.IADD R7, R0, 0x1, R17 ;  /* 0x0000000100077824 */ /* 0x000fe200078e0211 */
[----:B------:R-:W-:Y:S06]  /*18ca0*/  @P4 BRA `(.L_x_2326) ;  /* 0x00000000002c4947 */ /* 0x000fec0003800000 */
        /* <DEDUP_REMOVED lines=11> */
.L_x_2326:
[----:B------:R-:W-:Y:S05]  /*18d60*/  BSYNC B0 ;  /* 0x0000000000007941 */ /* 0x000fea0003800000 */
.L_x_2325:
[----:B--2-4-:R2:W4:Y:S01]  /*18d70*/  LDS.128 R12, [R232+0x800] ;  /* 0x00080000e80c7984 */ /* 0x0145220000000c00 */
[----:B------:R-:W-:Y:S01]  /*18d80*/  BSSY B0, `(.L_x_2327) ;  /* 0x0000012000007945 */ /* 0x000fe20003800000 */
[----:B------:R-:W-:Y:S02]  /*18d90*/  ISETP.GE.AND P4, PT, R18, UR5, PT ;  /* 0x0000000512007c0c */ /* 0x000fe4000bf86270 */
        /* <DEDUP_REMOVED lines=16> */
.L_x_2328:
[----:B------:R-:W-:Y:S05]  /*18ea0*/  BSYNC B0 ;  /* 0x0000000000007941 */ /* 0x000fea0003800000 */
.L_x_2327:
        /* <DEDUP_REMOVED lines=18> */
.L_x_2330:
[----:B------:R-:W-:Y:S05]  /*18fd0*/  BSYNC B0 ;  /* 0x0000000000007941 */ /* 0x000fea0003800000 */
.L_x_2329:
        /* <DEDUP_REMOVED lines=18> */
.L_x_2332:
[----:B------:R-:W-:Y:S05]  /*19100*/  BSYNC B0 ;  /* 0x0000000000007941 */ /* 0x000fea0003800000 */
.L_x_2331:
        /* <DEDUP_REMOVED lines=18> */
.L_x_2334:
[----:B------:R-:W-:Y:S05]  /*19230*/  BSYNC B0 ;  /* 0x0000000000007941 */ /* 0x000fea0003800000 */
.L_x_2333:
        /* <DEDUP_REMOVED lines=18> */
.L_x_2336:
[----:B------:R-:W-:Y:S05]  /*19360*/  BSYNC B0 ;  /* 0x0000000000007941 */ /* 0x000fea0003800000 */
.L_x_2335:
        /* <DEDUP_REMOVED lines=18> */
.L_x_2338:
[----:B------:R-:W-:Y:S05]  /*19490*/  BSYNC B0 ;  /* 0x0000000000007941 */ /* 0x000fea0003800000 */
.L_x_2337:
        /* <DEDUP_REMOVED lines=16> */
.L_x_2339:
        /* <DEDUP_REMOVED lines=14> */
.L_x_2947:


//--------------------- .text._ZN5flash16flash_fwd_kernelI23Flash_fwd_kernel_traitsILi128ELi128ELi32ELi4ELb0ELb0EN7cutlass6half_tE19Flash_kernel_traitsILi128ELi128ELi32ELi4ES3_EELb0ELb0ELb1ELb0ELb0ELb1ELb1ELb0EEEvNS_16Flash_fwd_paramsE --------------------------
	.section	.text._ZN5flash16flash_fwd_kernelI23Flash_fwd_kernel_traitsILi128ELi128ELi32ELi4ELb0ELb0EN7cutlass6half_tE19Flash_kernel_traitsILi128ELi128ELi32ELi4ES3_EELb0ELb0ELb1ELb0ELb0ELb1ELb1ELb0EEEvNS_16Flash_fwd_paramsE,"ax",@progbits
	.align	128
        .global         _ZN5flash16flash_fwd_kernelI23Flash_fwd_kernel_traitsILi128ELi128ELi32ELi4ELb0ELb0EN7cutlass6half_tE19Flash_kernel_traitsILi128ELi128ELi32ELi4ES3_EELb0ELb0ELb1ELb0ELb0ELb1ELb1ELb0EEEvNS_16Flash_fwd_paramsE
        .type           _ZN5flash16flash_fwd_kernelI23Flash_fwd_kernel_traitsILi128ELi128ELi32ELi4ELb0ELb0EN7cutlass6half_tE19Flash_kernel_traitsILi128ELi128ELi32ELi4ES3_EELb0ELb0ELb1ELb0ELb0ELb1ELb1ELb0EEEvNS_16Flash_fwd_paramsE,@function
        .size           _ZN5flash16flash_fwd_kernelI23Flash_fwd_kernel_traitsILi128ELi128ELi32ELi4ELb0ELb0EN7cutlass6half_tE19Flash_kernel_traitsILi128ELi128ELi32ELi4ES3_EELb0ELb0ELb1ELb0ELb0ELb1ELb1ELb0EEEvNS_16Flash_fwd_paramsE,(.L_x_2948 - _ZN5flash16flash_fwd_kernelI23Flash_fwd_kernel_traitsILi128ELi128ELi32ELi4ELb0ELb0EN7cutlass6half_tE19Flash_kernel_traitsILi128ELi128ELi32ELi4ES3_EELb0ELb0ELb1ELb0ELb0ELb1ELb1ELb0EEEvNS_16Flash_fwd_paramsE)
        .other          _ZN5flash16flash_fwd_kernelI23Flash_fwd_kernel_traitsILi128ELi128ELi32ELi4ELb0ELb0EN7cutlass6half_tE19Flash_kernel_traitsILi128ELi128ELi32ELi4ES3_EELb0ELb0ELb1ELb0ELb0ELb1ELb1ELb0EEEvNS_16Flash_fwd_paramsE,@"STO_CUDA_ENTRY STV_DEFAULT"
_ZN5flash16flash_fwd_kernelI23Flash_fwd_kernel_traitsILi128ELi128ELi32ELi4ELb0ELb0EN7cutlass6half_tE19Flash_kernel_traitsILi128ELi128ELi32ELi4ES3_EELb0ELb0ELb1ELb0ELb0ELb1ELb1ELb0EEEvNS_16Flash_fwd_paramsE:
.text._ZN5flash16flash_fwd_kernelI23Flash_fwd_kernel_traitsILi128ELi128ELi32ELi4ELb0ELb0EN7cutlass6half_tE19Flash_kernel_traitsILi128ELi128ELi32ELi4ES3_EELb0ELb0ELb1ELb0ELb0ELb1ELb1ELb0EEEvNS_16Flash_fwd_paramsE:
        /* <DEDUP_REMOVED lines=55> */
.L_x_2340:
[----:B------:R-:W-:-:S05]  /*0370*/  ULDC UR5, c[0x0][0x2c8] ;  /* 0x0000b20000057ab9 */ /* 0x000fca0000000800 */
.L_x_2341:
        /* <DEDUP_REMOVED lines=131> */
.L_x_2344:
[----:B------:R-:W-:Y:S05]  /*0bb0*/  BSYNC B0 ;  /* 0x0000000000007941 */ /* 0x000fea0003800000 */
.L_x_2343:
        /* <DEDUP_REMOVED lines=18> */
.L_x_2346:
[----:B------:R-:W-:Y:S05]  /*0ce0*/  BSYNC B0 ;  /* 0x0000000000007941 */ /* 0x000fea0003800000 */
.L_x_2345:
        /* <DEDUP_REMOVED lines=18> */
.L_x_2348:
[----:B------:R-:W-:Y:S05]  /*0e10*/  BSYNC B0 ;  /* 0x0000000000007941 */ /* 0x000fea0003800000 */
.L_x_2347:
        /* <DEDUP_REMOVED lines=17> */
.L_x_2350:
[----:B------:R-:W-:Y:S05]  /*0f30*/  BSYNC B0 ;  /* 0x0000000000007941 */ /* 0x000fea0003800000 */
.L_x_2349:
        /* <DEDUP_REMOVED lines=17> */
.L_x_2352:
[----:B------:R-:W-:Y:S05]  /*1050*/  BSYNC B0 ;  /* 0x0000000000007941 */ /* 0x000fea0003800000 */
.L_x_2351:
        /* <DEDUP_REMOVED lines=17> */
.L_x_2354:
[----:B------:R-:W-:Y:S05]  /*1170*/  BSYNC B0 ;  /* 0x0000000000007941 */ /* 0x000fea0003800000 */
.L_x_2353:
        /* <DEDUP_REMOVED lines=16> */
.L_x_2356:
[----:B------:R-:W-:Y:S05]  /*1280*/  BSYNC B0 ;  /* 0x0000000000007941 */ /* 0x000fea0003800000 */
.L_x_2355:
        /* <DEDUP_REMOVED lines=16> */
.L_x_2358:
[----:B------:R-:W-:Y:S05]  /*1390*/  BSYNC B0 ;  /* 0x0000000000007941 */ /* 0x000fea0003800000 */
.L_x_2357:
        /* <DEDUP_REMOVED lines=10> */
.L_x_2360:
[----:B------:R-:W-:Y:S05]  /*1440*/  BSYNC B0 ;  /* 0x0000000000007941 */ /* 0x000fea0003800000 */
.L_x_2359:
        /* <DEDUP_REMOVED lines=15> */
.L_x_2362:
[----:B------:R-:W-:Y:S05]  /*1540*/  BSYNC B0 ;  /* 0x0000000000007941 */ /* 0x000fea0003800000 */
.L_x_2361:
        /* <DEDUP_REMOVED lines=10> */
.L_x_2364:
[----:B------:R-:W-:Y:S05]  /*15f0*/  BSYNC B0 ;  /* 0x0000000000007941 */ /* 0x000fea0003800000 */
.L_x_2363:
        /* <DEDUP_REMOVED lines=10> */
.L_x_2366:
[----:B------:R-:W-:Y:S05]  /*16a0*/  BSYNC B0 ;  /* 0x0000000000007941 */ /* 0x000fea0003800000 */
.L_x_2365:
        /* <DEDUP_REMOVED lines=10> */
.L_x_2368:
[----:B------:R-:W-:Y:S05]  /*1750*/  BSYNC B0 ;  /* 0x0000000000007941 */ /* 0x000fea0003800000 */
.L_x_2367:
        /* <DEDUP_REMOVED lines=10> */
.L_x_2370:
[----:B------:R-:W-:Y:S05]  /*1800*/  BSYNC B0 ;  /* 0x0000000000007941 */ /* 0x000fea0003800000 */
.L_x_2369:
        /* <DEDUP_REMOVED lines=10> */
.L_x_2372:
[----:B------:R-:W-:Y:S05]  /*18b0*/  BSYNC B0 ;  /* 0x0000000000007941 */ /* 0x000fea0003800000 */
.L_x_2371:
        /* <DEDUP_REMOVED lines=10> */
.L_x_2342:
        /* <DEDUP_REMOVED lines=95> */
[----:B---3--:R-:W-:Y:S01]  /*1f50*/  @!P2 LEA R8, P1, R6, R12, 0x1 ;  /* 0x0000000c0608a211 */ /* 0x008fe200078208ff */
        /* <DEDUP_REMOVED lines=104> */
[----:B------:R-:W-:Y:S02]  /*25e0*/  @!P5 MOV R0, 0x400 ;  /* 0x000004000000d802 */ /* 0x000fe40000000f00 */
[----:B------:R-:W-:-:S03]  /*25f0*/  @!P6 LEA R12, R26, R9, 0x18 ;  /* 0x000000091a0ce211 */ /* 0x000fc600078ec0ff */
[----:B------:R-:W4:Y:S01]  /*2600*/  @!P2 LDC.64 R26, c[0x0][0x210] ;  /* 0x00008400ff1aab82 */ /* 0x000f220000000a00 */
[C---:B---3--:R-:W-:Y:S02]  /*2610*/  @!P6 LEA R8, P3, R6.reuse, R18, 0x1 ;  /* 0x000000120608e211 */ /* 0x048fe400078608ff */
[----:B------:R-:W-:Y:S02]  /*2620*/  @!P5 LEA R34, R17, R0, 0x18 ;  /* 0x000000001122d211 */ /* 0x000fe400078ec0ff */
[----:B------:R-:W-:Y:S01]  /*2630*/  @!P6 LEA.HI.X R9, R6, R19, R7, 0x1, P3 ;  /* 0x000000130609e211 */ /* 0x000fe200018f0c07 */
[----:B------:R-:W-:Y:S01]  /*2640*/  @!P1 IMAD.MOV.U32 R7, RZ, RZ, R5 ;  /* 0x000000ffff079224 */ /* 0x000fe200078e0005 */
[----:B------:R-:W-:Y:S01]  /*2650*/  @!P2 MOV R6, 0x400 ;  /* 0x000004000006a802 */ /* 0x000fe20000000f00 */
[----:B------:R-:W3:Y:S01]  /*2660*/  @!P1 LDC.64 R18, c[0x0][0x210] ;  /* 0x00008400ff129b82 */ /* 0x000ee20000000a00 */
        /* <DEDUP_REMOVED lines=16> */
[----:B----4-:R-:W-:Y:S01]  /*2770*/  @!P2 LEA R14, P3, R4, R26, 0x1 ;  /* 0x0000001a040ea211 */ /* 0x010fe200078608ff */
        /* <DEDUP_REMOVED lines=9> */
[----:B---3--:R-:W-:Y:S01]  /*2810*/  @!P1 LEA R12, P6, R4, R18, 0x1 ;  /* 0x00000012040c9211 */ /* 0x008fe200078c08ff */
        /* <DEDUP_REMOVED lines=22> */
.L_x_2373:
        /* <DEDUP_REMOVED lines=14> */
.L_x_2374:
        /* <DEDUP_REMOVED lines=21> */
[----:B------:R-:W-:Y:S01]  /*2bb0*/  @!P2 LEA R3, R16, R30, 0x1 ;  /* 0x0000001e1003a211 */ /* 0x000fe200078e08ff */
[----:B------:R-:W-:Y:S01]  /*2bc0*/  USHF.L.U32 UR14, UR10, 0x5, URZ ;  /* 0x000000050a0e7899 */ /* 0x000fe2000800063f */
[----:B------:R-:W-:Y:S01]  /*2bd0*/  LOP3.LUT R2, R0, 0x8, R2, 0xf8, !PT ;  /* 0x0000000800027812 */ /* 0x000fe200078ef802 */
[----:B------:R-:W-:Y:S01]  /*2be0*/  UIMAD UR17, UR13, UR22, URZ ;  /* 0x000000160d1172a4 */ /* 0x000fe2000f8e023f */
[----:B------:R-:W-:Y:S01]  /*2bf0*/  SHF.R.U32.HI R0, RZ, 0x3, R0 ;  /* 0x00000003ff007819 */ /* 0x000fe20000011600 */
[----:B------:R-:W-:Y:S01]  /*2c00*/  @!P1 IMAD R9, R16, 0x2, R29 ;  /* 0x0000000210099824 */ /* 0x000fe200078e021d */
[----:B------:R-:W-:Y:S01]  /*2c10*/  MOV R8, UR22 ;  /* 0x0000001600087c02 */ /* 0x000fe20008000f00 */
[----:B------:R-:W-:Y:S01]  /*2c20*/  @!PT LDS RZ, [RZ] ;  /* 0x00000000fffff984 */ /* 0x000fe20000000800 */
[----:B------:R-:W-:Y:S01]  /*2c30*/  @!PT LDS RZ, [RZ] ;  /* 0x00000000fffff984 */ /* 0x000fe20000000800 */
[----:B------:R-:W-:Y:S01]  /*2c40*/  @!PT LDS RZ, [RZ] ;  /* 0x00000000fffff984 */ /* 0x000fe20000000800 */
[----:B------:R-:W-:Y:S01]  /*2c50*/  @!P2 LDGSTS.E.BYPASS.LTC128B.128 [R3+0x3000], desc[UR18][R14.64] ;  /* 0x030000000e03afae */ /* 0x000fe2000b901d52 */
[----:B------:R-:W-:Y:S01]  /*2c60*/  LOP3.LUT R106, R2, R0, RZ, 0x3c, !PT ;  /* 0x00000000026a7212 */ /* 0x000fe200078e3cff */
[----:B------:R-:W-:Y:S01]  /*2c70*/  IMAD R0, R4, UR6, RZ ;  /* 0x0000000604007c24 */ /* 0x000fe2000f8e02ff */
[----:B------:R-:W-:Y:S01]  /*2c80*/  MOV R110, R38 ;  /* 0x00000026006e7202 */ /* 0x000fe20000000f00 */
[----:B------:R-:W-:Y:S01]  /*2c90*/  UIMAD UR17, UR23, UR14, UR17 ;  /* 0x0000000e171172a4 */ /* 0x000fe2000f8e0211 */
[----:B------:R3:W-:Y:S01]  /*2ca0*/  @!P2 LDGSTS.E.BYPASS.LTC128B.128 [R3+0x7000], desc[UR18][R14.64+0x80] ;  /* 0x070000800e03afae */ /* 0x0007e2000b901d52 */
[----:B------:R-:W-:Y:S01]  /*2cb0*/  IMAD R0, R28, UR7, R0 ;  /* 0x000000071c007c24 */ /* 0x000fe2000f8e0200 */
[----:B------:R-:W-:Y:S01]  /*2cc0*/  USHF.L.U32 UR32, UR10, 0x4, URZ ;  /* 0x000000040a207899 */ /* 0x000fe2000800063f */
[----:B------:R-:W-:Y:S01]  /*2cd0*/  IADD3.X R11, R5, UR24, R11, P6, !PT ;  /* 0x00000018050b7c10 */ /* 0x000fe2000b7fe40b */
[----:B------:R-:W-:Y:S01]  /*2ce0*/  @!P1 LDGSTS.E.BYPASS.LTC128B.128 [R9+0x3800], desc[UR18][R12.64] ;  /* 0x038000000c099fae */ /* 0x000fe2000b901d52 */
[----:B------:R-:W-:Y:S01]  /*2cf0*/  IMAD.IADD R111, R39, 0x1, R0 ;  /* 0x00000001276f7824 */ /* 0x000fe200078e0200 */
[----:B------:R-:W-:Y:S01]  /*2d00*/  USHF.L.U64.HI UR31, UR10, 0x4, UR11 ;  /* 0x000000040a1f7899 */ /* 0x000fe2000801020b */
[C---:B------:R-:W-:Y:S01]  /*2d10*/  @!P5 LEA R17, R16.reuse, R34, 0x1 ;  /* 0x000000221011d211 */ /* 0x040fe200078e08ff */
[----:B------:R4:W-:Y:S01]  /*2d20*/  @!P1 LDGSTS.E.BYPASS.LTC128B.128 [R9+0x7800], desc[UR18][R12.64+0x80] ;  /* 0x078000800c099fae */ /* 0x0009e2000b901d52 */
[----:B------:R-:W-:Y:S01]  /*2d30*/  ULDC.64 UR6, c[0x0][0x268] ;  /* 0x00009a0000067ab9 */ /* 0x000fe20000000a00 */
[----:B------:R-:W-:Y:S01]  /*2d40*/  @!P4 IMAD R16, R16, 0x2, R31 ;  /* 0x000000021010c824 */ /* 0x000fe200078e021f */
[----:B------:R-:W-:Y:S01]  /*2d50*/  USHF.L.U32 UR20, UR8, 0x5, URZ ;  /* 0x0000000508147899 */ /* 0x000fe2000800063f */
[----:B------:R-:W-:Y:S01]  /*2d60*/  LEA.HI R107, R36, R108, RZ, 0x5 ;  /* 0x0000006c246b7211 */ /* 0x000fe200078f28ff */
[----:B------:R-:W-:Y:S01]  /*2d70*/  USHF.L.U32 UR25, UR8, 0x4, URZ ;  /* 0x0000000408197899 */ /* 0x000fe2000800063f */
[----:B------:R-:W-:Y:S01]  /*2d80*/  STL.64 [R1+0x20], R38 ;  /* 0x0000202601007387 */ /* 0x000fe20000100a00 */
[----:B------:R-:W-:Y:S01]  /*2d90*/  USHF.L.U64.HI UR24, UR8, 0x4, UR9 ;  /* 0x0000000408187899 */ /* 0x000fe20008010209 */
[----:B------:R-:W-:Y:S01]  /*2da0*/  SHF.R.S32.HI R105, RZ, 0x5, R107 ;  /* 0x00000005ff697819 */ /* 0x000fe2000001146b */
[----:B------:R-:W-:Y:S01]  /*2db0*/  UISETP.GT.AND UP0, UPT, UR22, UR12, UPT ;  /* 0x0000000c1600728c */ /* 0x000fe2000bf04270 */
[----:B------:R-:W-:Y:S01]  /*2dc0*/  STL.64 [R1+0x18], R110 ;  /* 0x0000186e01007387 */ /* 0x000fe20000100a00 */
[----:B---3--:R-:W-:-:S04]  /*2dd0*/  IMAD.WIDE.U32 R2, R8, UR14, R110 ;  /* 0x0000000e08027c25 */ /* 0x008fc8000f8e006e */
[----:B------:R-:W-:Y:S01]  /*2de0*/  VIADD R0, R3, UR17 ;  /* 0x0000001103007c36 */ /* 0x000fe20008000000 */
[----:B------:R-:W-:Y:S01]  /*2df0*/  @!P4 IADD3 R3, P1, R2, UR32, RZ ;  /* 0x000000200203cc10 */ /* 0x000fe2000ff3e0ff */
[----:B------:R-:W-:Y:S01]  /*2e00*/  IMAD.WIDE.U32 R14, R28, UR6, R10 ;  /* 0x000000061c0e7c25 */ /* 0x000fe2000f8e000a */
[----:B-1----:R-:W-:Y:S01]  /*2e10*/  @!P5 LEA R6, P2, R2, R18, 0x1 ;  /* 0x000000120206d211 */ /* 0x002fe200078408ff */
[----:B----4-:R-:W1:Y:S01]  /*2e20*/  @!P3 LDC.64 R12, c[0x0][0x220] ;  /* 0x00008800ff0cbb82 */ /* 0x010e620000000a00 */
[----:B------:R-:W-:Y:S01]  /*2e30*/  @!P4 IADD3.X R5, R0, UR31, RZ, P1, !PT ;  /* 0x0000001f0005cc10 */ /* 0x000fe20008ffe4ff */
[----:B------:R-:W-:Y:S01]  /*2e40*/  IMAD R9, R4, UR6, RZ ;  /* 0x0000000604097c24 */ /* 0x000fe2000f8e02ff */
[C---:B--2---:R-:W-:Y:S01]  /*2e50*/  @!P4 LEA R4, P1, R3.reuse, R20, 0x1 ;  /* 0x000000140304c211 */ /* 0x044fe200078208ff */
[----:B------:R-:W-:Y:S01]  /*2e60*/  USHF.L.U64.HI UR17, UR8, 0x5, UR9 ;  /* 0x0000000508117899 */ /* 0x000fe20008010209 */
[----:B------:R-:W-:Y:S01]  /*2e70*/  @!P5 LEA.HI.X R7, R2, R19, R0, 0x1, P2 ;  /* 0x000000130207d211 */ /* 0x000fe200010f0c00 */
[----:B------:R-:W-:Y:S01]  /*2e80*/  IMAD R9, R28, UR7, R9 ;  /* 0x000000071c097c24 */ /* 0x000fe2000f8e0209 */
[----:B------:R-:W-:Y:S01]  /*2e90*/  @!P4 LEA.HI.X R5, R3, R21, R5, 0x1, P1 ;  /* 0x000000150305c211 */ /* 0x000fe200008f0c05 */
[----:B------:R-:W2:Y:S01]  /*2ea0*/  @!P0 LDC.64 R10, c[0x0][0x220] ;  /* 0x00008800ff0a8b82 */ /* 0x000ea20000000a00 */
[----:B------:R-:W-:Y:S01]  /*2eb0*/  UIMAD UR6, UR17, UR22, URZ ;  /* 0x00000016110672a4 */ /* 0x000fe2000f8e023f */
[----:B------:R-:W-:Y:S01]  /*2ec0*/  @!P5 LDGSTS.E.BYPASS.LTC128B.128 [R17+0x8000], desc[UR18][R6.64] ;  /* 0x080000000611dfae */ /* 0x000fe2000b901d52 */
[----:B------:R-:W-:Y:S01]  /*2ed0*/  IADD3 R239, R15, R9, RZ ;  /* 0x000000090fef7210 */ /* 0x000fe20007ffe0ff */
[----:B------:R-:W-:Y:S01]  /*2ee0*/  IMAD.MOV.U32 R238, RZ, RZ, R14 ;  /* 0x000000ffffee7224 */ /* 0x000fe200078e000e */
[----:B------:R-:W-:Y:S01]  /*2ef0*/  UIMAD UR23, UR23, UR20, UR6 ;  /* 0x00000014171772a4 */ /* 0x000fe2000f8e0206 */
[----:B------:R2:W-:Y:S01]  /*2f00*/  @!P5 LDGSTS.E.BYPASS.LTC128B.128 [R17+0x9000], desc[UR18][R6.64+0x80] ;  /* 0x090000800611dfae */ /* 0x0005e2000b901d52 */
[----:B------:R-:W-:Y:S01]  /*2f10*/  UIADD3 UR6, UR28, 0x1, -UR29 ;  /* 0x000000011c067890 */ /* 0x000fe2000fffe81d */
[----:B------:R-:W-:-:S02]  /*2f20*/  IMAD.WIDE.U32 R2, R8, UR20, R238 ;  /* 0x0000001408027c25 */ /* 0x000fc4000f8e00ee */
[----:B------:R-:W-:Y:S01]  /*2f30*/  @!P4 LDGSTS.E.BYPASS.LTC128B.128 [R16+0x8800], desc[UR18][R4.64] ;  /* 0x088000000410cfae */ /* 0x000fe2000b901d52 */
[----:B------:R-:W-:Y:S01]  /*2f40*/  UIADD3 UR30, UR6, UR30, URZ ;  /* 0x0000001e061e7290 */ /* 0x000fe2000fffe03f */
[----:B------:R-:W-:Y:S01]  /*2f50*/  VIADD R0, R3, UR23 ;  /* 0x0000001703007c36 */ /* 0x000fe20008000000 */
[----:B------:R-:W-:Y:S01]  /*2f60*/  @!P0 IADD3 R3, P1, R2, UR25, RZ ;  /* 0x0000001902038c10 */ /* 0x000fe2000ff3e0ff */
[----:B------:R3:W-:Y:S01]  /*2f70*/  @!P4 LDGSTS.E.BYPASS.LTC128B.128 [R16+0x9800], desc[UR18][R4.64+0x80] ;  /* 0x098000800410cfae */ /* 0x0007e2000b901d52 */
[----:B------:R-:W-:-:S03]  /*2f80*/  ULDC UR23, c[0x0][0x39c] ;  /* 0x0000e70000177ab9 */ /* 0x000fc60000000800 */
[----:B------:R-:W0:Y:S04]  /*2f90*/  LDGDEPBAR ;  /* 0x00000000000079af */ /* 0x000e280000000000 */
[----:B------:R-:W-:Y:S04]  /*2fa0*/  STL.64 [R1+0x30], R14 ;  /* 0x0000300e01007387 */ /* 0x000fe80000100a00 */
[----:B------:R-:W-:Y:S01]  /*2fb0*/  STL.64 [R1+0x28], R238 ;  /* 0x000028ee01007387 */ /* 0x000fe20000100a00 */
[----:B--2---:R-:W-:Y:S02]  /*2fc0*/  @!P0 LEA R6, P4, R3, R10, 0x1 ;  /* 0x0000000a03068211 */ /* 0x004fe400078808ff */
[----:B---3--:R-:W-:Y:S01]  /*2fd0*/  SHF.L.U32 R5, R24, 0x6, RZ ;  /* 0x0000000618057819 */ /* 0x008fe200000006ff */
[----:B------:R-:W-:-:S04]  /*2fe0*/  DEPBAR.LE SB0, 0x0 ;  /* 0x000080000000791a */ /* 0x000fc80000000000 */
[----:B------:R-:W-:Y:S01]  /*2ff0*/  BAR.SYNC.DEFER_BLOCKING 0x0 ;  /* 0x0000000000007b1d */ /* 0x000fe20000010000 */
[C---:B-1----:R-:W-:Y:S02]  /*3000*/  @!P3 LEA R4, P2, R2.reuse, R12, 0x1 ;  /* 0x0000000c0204b211 */ /* 0x042fe400078408ff */
[----:B------:R-:W-:Y:S02]  /*3010*/  LOP3.LUT R104, R5, 0xfffffe00, RZ, 0xc0, !PT ;  /* 0xfffffe0005687812 */ /* 0x000fe400078ec0ff */
[----:B------:R-:W-:Y:S02]  /*3020*/  @!P3 LEA.HI.X R5, R2, R13, R0, 0x1, P2 ;  /* 0x0000000d0205b211 */ /* 0x000fe400010f0c00 */
[----:B------:R-:W-:Y:S01]  /*3030*/  @!P0 IADD3.X R2, R0, UR24, RZ, P1, !PT ;  /* 0x0000001800028c10 */ /* 0x000fe20008ffe4ff */
[----:B------:R-:W-:Y:S01]  /*3040*/  IMAD R0, R33, 0x200, R26 ;  /* 0x0000020021007824 */ /* 0x000fe200078e021a */
[----:B------:R-:W-:Y:S02]  /*3050*/  LEA R8, R105, R104, 0xa ;  /* 0x0000006869087211 */ /* 0x000fe400078e50ff */
[----:B------:R-:W-:Y:S01]  /*3060*/  @!P0 LEA.HI.X R7, R3, R11, R2, 0x1, P4 ;  /* 0x0000000b03078211 */ /* 0x000fe200020f0c02 */
[----:B------:R-:W-:Y:S01]  /*3070*/  IMAD.MOV.U32 R3, RZ, RZ, 0x10 ;  /* 0x00000010ff037424 */ /* 0x000fe200078e00ff */
[----:B------:R-:W-:-:S02]  /*3080*/  IADD3 R2, R106, R8, RZ ;  /* 0x000000086a027210 */ /* 0x000fc40007ffe0ff */
[----:B------:R-:W-:Y:S02]  /*3090*/  LEA R212, R0, UR4, 0x1 ;  /* 0x0000000400d47c11 */ /* 0x000fe4000f8e08ff */
[----:B------:R-:W-:Y:S02]  /*30a0*/  LEA R214, R2, UR4, 0x1 ;  /* 0x0000000402d67c11 */ /* 0x000fe4000f8e08ff */
[----:B------:R-:W-:Y:S01]  /*30b0*/  R2P PR, R25, 0x6 ;  /* 0x0000000619007804 */ /* 0x000fe20000000000 */
[C---:B------:R-:W-:Y:S01]  /*30c0*/  VIADD R2, R212.reuse, 0x8000 ;  /* 0x00008000d4027836 */ /* 0x040fe20000000000 */
[----:B------:R-:W-:Y:S02]  /*30d0*/  MOV R0, 0xffffffe0 ;  /* 0xffffffe000007802 */ /* 0x000fe40000000f00 */
[----:B------:R-:W-:Y:S01]  /*30e0*/  IADD3 R223, R212, 0x8020, RZ ;  /* 0x00008020d4df7810 */ /* 0x000fe20007ffe0ff */
[----:B------:R-:W-:Y:S01]  /*30f0*/  @P3 STS.128 [R235+0xa000], RZ ;  /* 0x00a000ffeb003388 */ /* 0x000fe20000000c00 */
[----:B------:R-:W-:-:S02]  /*3100*/  SEL R3, R3, 0xfffffff0, !P1 ;  /* 0xfffffff003037807 */ /* 0x000fc40004800000 */
[----:B------:R-:W-:Y:S01]  /*3110*/  SEL R0, R0, 0x20, P2 ;  /* 0x0000002000007807 */ /* 0x000fe20001000000 */
[----:B------:R-:W-:Y:S01]  /*3120*/  @P3 STS.128 [R235+0xb000], RZ ;  /* 0x00b000ffeb003388 */ /* 0x000fe20000000c00 */
[----:B------:R-:W-:Y:S01]  /*3130*/  R2P PR, R35, 0x6 ;  /* 0x0000000623007804 */ /* 0x000fe20000000000 */
[--C-:B------:R-:W-:Y:S02]  /*3140*/  IMAD R216, R3, 0x2, R214.reuse ;  /* 0x0000000203d87824 */ /* 0x100fe400078e02d6 */
[----:B------:R-:W-:Y:S01]  /*3150*/  @!PT LDS RZ, [RZ] ;  /* 0x00000000fffff984 */ /* 0x000fe20000000800 */
[----:B------:R-:W-:Y:S01]  /*3160*/  @!PT LDS RZ, [RZ] ;  /* 0x00000000fffff984 */ /* 0x000fe20000000800 */
[----:B------:R-:W-:Y:S01]  /*3170*/  @!PT LDS RZ, [RZ] ;  /* 0x00000000fffff984 */ /* 0x000fe20000000800 */
[----:B------:R-:W-:Y:S01]  /*3180*/  @!P3 LDGSTS.E.BYPASS.LTC128B.128 [R235+0xa000], desc[UR18][R4.64] ;  /* 0x0a00000004ebbfae */ /* 0x000fe2000b901d52 */
[C---:B------:R-:W-:Y:S02]  /*3190*/  IMAD R222, R0.reuse, 0x2, R214 ;  /* 0x0000000200de7824 */ /* 0x040fe400078e02d6 */
[----:B------:R-:W-:Y:S01]  /*31a0*/  IMAD R220, R0, 0x2, R216 ;  /* 0x0000000200dc7824 */ /* 0x000fe200078e02d8 */
[----:B------:R-:W-:Y:S04]  /*31b0*/  @!P3 LDGSTS.E.BYPASS.LTC128B.128 [R235+0xb000], desc[UR18][R4.64+0x80] ;  /* 0x0b00008004ebbfae */ /* 0x000fe8000b901d52 */
[----:B------:R-:W-:Y:S02]  /*31c0*/  @P0 STS.128 [R235+0xa800], RZ ;  /* 0x00a800ffeb000388 */ /* 0x000fe40000000c00 */
[----:B------:R-:W-:Y:S01]  /*31d0*/  @P1 IADD3 R223, R2, -0x20, RZ ;  /* 0xffffffe002df1810 */ /* 0x000fe20007ffe0ff */
[----:B------:R-:W-:Y:S01]  /*31e0*/  IMAD.MOV.U32 R2, RZ, RZ, 0x40 ;  /* 0x00000040ff027424 */ /* 0x000fe200078e00ff */
[----:B------:R-:W-:Y:S04]  /*31f0*/  @P0 STS.128 [R235+0xb800], RZ ;  /* 0x00b800ffeb000388 */ /* 0x000fe80000000c00 */
[----:B------:R-:W-:Y:S01]  /*3200*/  @!PT LDS RZ, [RZ] ;  /* 0x00000000fffff984 */ /* 0x000fe20000000800 */
[----:B------:R-:W-:Y:S01]  /*3210*/  @!PT LDS RZ, [RZ] ;  /* 0x00000000fffff984 */ /* 0x000fe20000000800 */
[----:B------:R-:W-:Y:S01]  /*3220*/  @!PT LDS RZ, [RZ] ;  /* 0x00000000fffff984 */ /* 0x000fe20000000800 */
[----:B------:R-:W-:Y:S01]  /*3230*/  @!P0 LDGSTS.E.BYPASS.LTC128B.128 [R235+0xa800], desc[UR18][R6.64] ;  /* 0x0a80000006eb8fae */ /* 0x000fe2000b901d52 */
[----:B------:R-:W-:-:S03]  /*3240*/  SEL R2, R2, 0xffffffc0, !P2 ;  /* 0xffffffc002027807 */ /* 0x000fc60005000000 */
[----:B------:R1:W-:Y:S01]  /*3250*/  @!P0 LDGSTS.E.BYPASS.LTC128B.128 [R235+0xb800], desc[UR18][R6.64+0x80] ;  /* 0x0b80008006eb8fae */ /* 0x0003e2000b901d52 */
[----:B------:R-:W-:Y:S02]  /*3260*/  IADD3 R221, R212, R2, RZ ;  /* 0x00000002d4dd7210 */ /* 0x000fe40007ffe0ff */
[----:B------:R-:W-:Y:S01]  /*3270*/  IADD3 R219, R2, R223, RZ ;  /* 0x000000df02db7210 */ /* 0x000fe20007ffe0ff */
[----:B------:R-:W-:Y:S01]  /*3280*/  LDSM.16.M88.4 R8, [R214] ;  /* 0x00000000d608783b */ /* 0x000fe20000000200 */
[----:B------:R-:W-:-:S03]  /*3290*/  PLOP3.LUT P0, PT, PT, PT, UP0, 0x80, 0x0 ;  /* 0x000000000000781c */ /* 0x000fc60003f0f008 */
[----:B------:R-:W2:Y:S04]  /*32a0*/  LDSM.16.M88.4 R28, [R212+0x8000] ;  /* 0x00800000d41c783b */ /* 0x000ea80000000200 */
[----:B------:R-:W-:Y:S04]  /*32b0*/  LDSM.16.M88.4 R16, [R216] ;  /* 0x00000000d810783b */ /* 0x000fe80000000200 */
[----:B------:R-:W-:Y:S04]  /*32c0*/  LDSM.16.M88.4 R40, [R223] ;  /* 0x00000000df28783b */ /* 0x000fe80000000200 */
[----:B------:R-:W3:Y:S04]  /*32d0*/  LDSM.16.M88.4 R32, [R212+0x8800] ;  /* 0x00880000d420783b */ /* 0x000ee80000000200 */
[----:B------:R-:W-:Y:S04]  /*32e0*/  LDSM.16.M88.4 R12, [R216+0x2000] ;  /* 0x00200000d80c783b */ /* 0x000fe80000000200 */
[----:B-1----:R-:W1:Y:S04]  /*32f0*/  LDSM.16.M88.4 R4, [R214+0x2000] ;  /* 0x00200000d604783b */ /* 0x002e680000000200 */
[----:B------:R-:W-:Y:S04]  /*3300*/  LDSM.16.M88.4 R48, [R221+0x8000] ;  /* 0x00800000dd30783b */ /* 0x000fe80000000200 */
[----:B------:R-:W4:Y:S04]  /*3310*/  LDSM.16.M88.4 R24, [R222] ;  /* 0x00000000de18783b */ /* 0x000f280000000200 */
[----:B------:R-:W5:Y:S04]  /*3320*/  LDSM.16.M88.4 R44, [R223+0x800] ;  /* 0x00080000df2c783b */ /* 0x000f680000000200 */
[----:B------:R-:W-:Y:S01]  /*3330*/  LDSM.16.M88.4 R88, [R219] ;  /* 0x00000000db58783b */ /* 0x000fe20000000200 */
[C---:B--2---:R-:W-:Y:S03]  /*3340*/  HMMA.16816.F32 R20, R8.reuse, R28, RZ ;  /* 0x0000001c0814723c */ /* 0x044fe600000018ff */
[----:B------:R-:W-:Y:S04]  /*3350*/  LDSM.16.M88.4 R36, [R220] ;  /* 0x00000000dc24783b */ /* 0x000fe80000000200 */
[----:B------:R-:W-:Y:S01]  /*3360*/  LDSM.16.M88.4 R92, [R212+0x9000] ;  /* 0x00900000d45c783b */ /* 0x000fe20000000200 */
[C---:B------:R-:W-:Y:S03]  /*3370*/  HMMA.16816.F32 R80, R8.reuse, R30, RZ ;  /* 0x0000001e0850723c */ /* 0x040fe600000018ff */
[----:B------:R-:W-:Y:S03]  /*3380*/  LDSM.16.M88.4 R100, [R223+0x1000] ;  /* 0x00100000df64783b */ /* 0x000fe60000000200 */
[C---:B---3--:R-:W-:Y:S01]  /*3390*/  HMMA.16816.F32 R72, R8.reuse, R32, RZ ;  /* 0x000000200848723c */ /* 0x048fe200000018ff */
[----:B------:R-:W0:Y:S05]  /*33a0*/  LDGDEPBAR ;  /* 0x00000000000079af */ /* 0x000e2a0000000000 */
[----:B------:R-:W-:Y:S01]  /*33b0*/  HMMA.16816.F32 R76, R8, R34, RZ ;  /* 0x00000022084c723c */ /* 0x000fe200000018ff */
[----:B------:R-:W-:Y:S05]  /*33c0*/  LDSM.16.M88.4 R8, [R221+0x8800] ;  /* 0x00880000dd08783b */ /* 0x000fea0000000200 */
[----:B-1----:R-:W-:Y:S06]  /*33d0*/  HMMA.16816.F32 R52, R4, R28, RZ ;  /* 0x0000001c0434723c */ /* 0x002fec00000018ff */
[----:B------:R-:W-:Y:S01]  /*33e0*/  HMMA.16816.F32 R56, R16, R40, R20 ;  /* 0x000000281038723c */ /* 0x000fe20000001814 */
[----:B------:R-:W1:Y:S05]  /*33f0*/  LDSM.16.M88.4 R20, [R222+0x2000] ;  /* 0x00200000de14783b */ /* 0x000e6a0000000200 */
[C---:B------:R-:W-:Y:S06]  /*3400*/  HMMA.16816.F32 R64, R4.reuse, R30, RZ ;  /* 0x0000001e0440723c */ /* 0x040fec00000018ff */
[C---:B------:R-:W-:Y:S06]  /*3410*/  HMMA.16816.F32 R60, R4.reuse, R32, RZ ;  /* 0x00000020043c723c */ /* 0x040fec00000018ff */
[----:B------:R-:W-:Y:S01]  /*3420*/  HMMA.16816.F32 R68, R4, R34, RZ ;  /* 0x000000220444723c */ /* 0x000fe200000018ff */
[----:B------:R-:W2:Y:S04]  /*3430*/  LDSM.16.M88.4 R4, [R220+0x2000] ;  /* 0x00200000dc04783b */ /* 0x000ea80000000200 */
[----:B------:R-:W3:Y:S01]  /*3440*/  LDSM.16.M88.4 R32, [R214+0x4000] ;  /* 0x00400000d620783b */ /* 0x000ee20000000200 */
[----:B------:R-:W-:Y:S06]  /*3450*/  HMMA.16816.F32 R28, R12, R40, R52 ;  /* 0x000000280c1c723c */ /* 0x000fec0000001834 */
[----:B----4-:R-:W-:Y:S06]  /*3460*/  HMMA.16816.F32 R52, R24, R48, R56 ;  /* 0x000000301834723c */ /* 0x010fec0000001838 */
[C---:B------:R-:W-:Y:S06]  /*3470*/  HMMA.16816.F32 R84, R12.reuse, R42, R64 ;  /* 0x0000002a0c54723c */ /* 0x040fec0000001840 */
[C---:B-----5:R-:W-:Y:S06]  /*3480*/  HMMA.16816.F32 R96, R12.reuse, R44, R60 ;  /* 0x0000002c0c60723c */ /* 0x060fec000000183c */
[----:B------:R-:W-:Y:S01]  /*3490*/  HMMA.16816.F32 R60, R12, R46, R68 ;  /* 0x0000002e0c3c723c */ /* 0x000fe20000001844 */
[----:B------:R-:W-:Y:S05]  /*34a0*/  LDSM.16.M88.4 R12, [R214+0x6000] ;  /* 0x00600000d60c783b */ /* 0x000fea0000000200 */
[C---:B------:R-:W-:Y:S06]  /*34b0*/  HMMA.16816.F32 R64, R16.reuse, R44, R72 ;  /* 0x0000002c1040723c */ /* 0x040fec0000001848 */
[C---:B------:R-:W-:Y:S01]  /*34c0*/  HMMA.16816.F32 R56, R16.reuse, R42, R80 ;  /* 0x0000002a1038723c */ /* 0x040fe20000001850 */
[----:B------:R-:W-:Y:S05]  /*34d0*/  LDSM.16.M88.4 R80, [R219+0x1000] ;  /* 0x00100000db50783b */ /* 0x000fea0000000200 */
[----:B------:R-:W-:Y:S01]  /*34e0*/  HMMA.16816.F32 R44, R16, R46, R76 ;  /* 0x0000002e102c723c */ /* 0x000fe2000000184c */
[----:B------:R-:W4:Y:S05]  /*34f0*/  LDSM.16.M88.4 R16, [R219+0x800] ;  /* 0x00080000db10783b */ /* 0x000f2a0000000200 */
[----:B-1----:R-:W-:Y:S01]  /*3500*/  HMMA.16816.F32 R40, R20, R48, R28 ;  /* 0x000000301428723c */ /* 0x002fe2000000181c */
[----:B------:R-:W1:Y:S05]  /*3510*/  LDSM.16.M88.4 R28, [R216+0x4000] ;  /* 0x00400000d81c783b */ /* 0x000e6a0000000200 */
[----:B------:R-:W-:Y:S06]  /*3520*/  HMMA.16816.F32 R52, R36, R88, R52 ;  /* 0x000000582434723c */ /* 0x000fec0000001834 */
[C---:B------:R-:W-:Y:S01]  /*3530*/  HMMA.16816.F32 R72, R20.reuse, R50, R84 ;  /* 0x000000321448723c */ /* 0x040fe20000001854 */
[----:B------:R-:W-:Y:S05]  /*3540*/  LDSM.16.M88.4 R84, [R221+0x9000] ;  /* 0x00900000dd54783b */ /* 0x000fea0000000200 */
[C---:B------:R-:W-:Y:S06]  /*3550*/  HMMA.16816.F32 R76, R20.reuse, R8, R96 ;  /* 0x00000008144c723c */ /* 0x040fec0000001860 */
[----:B------:R-:W-:Y:S01]  /*3560*/  HMMA.16816.F32 R68, R20, R10, R60 ;  /* 0x0000000a1444723c */ /* 0x000fe2000000183c */
[----:B------:R-:W-:Y:S05]  /*3570*/  LDSM.16.M88.4 R20, [R222+0x4000] ;  /* 0x00400000de14783b */ /* 0x000fea0000000200 */
[C---:B------:R-:W-:Y:S06]  /*3580*/  HMMA.16816.F32 R60, R24.reuse, R50, R56 ;  /* 0x00000032183c723c */ /* 0x040fec0000001838 */
[C---:B------:R-:W-:Y:S06]  /*3590*/  HMMA.16816.F32 R56, R24.reuse, R8, R64 ;  /* 0x000000081838723c */ /* 0x040fec0000001840 */
[----:B------:R-:W-:Y:S01]  /*35a0*/  HMMA.16816.F32 R44, R24, R10, R44 ;  /* 0x0000000a182c723c */ /* 0x000fe2000000182c */
[----:B------:R-:W-:Y:S05]  /*35b0*/  LDSM.16.M88.4 R24, [R216+0x6000] ;  /* 0x00600000d818783b */ /* 0x000fea0000000200 */
[----:B--2---:R-:W-:Y:S01]  /*35c0*/  HMMA.16816.F32 R8, R4, R88, R40 ;  /* 0x000000580408723c */ /* 0x004fe20000001828 */
[----:B------:R-:W2:Y:S05]  /*35d0*/  LDSM.16.M88.4 R40, [R212+0x9800] ;  /* 0x00980000d428783b */ /* 0x000eaa0000000200 */
[----:B---3--:R-:W-:Y:S06]  /*35e0*/  HMMA.16816.F32 R48, R32, R92, R52 ;  /* 0x0000005c2030723c */ /* 0x008fec0000001834 */
[C---:B------:R-:W-:Y:S06]  /*35f0*/  HMMA.16816.F32 R72, R4.reuse, R90, R72 ;  /* 0x0000005a0448723c */ /* 0x040fec0000001848 */
[C---:B----4-:R-:W-:Y:S06]  /*3600*/  HMMA.16816.F32 R76, R4.reuse, R16, R76 ;  /* 0x00000010044c723c */ /* 0x050fec000000184c */
[----:B------:R-:W-:Y:S06]  /*3610*/  HMMA.16816.F32 R64, R4, R18, R68 ;  /* 0x000000120440723c */ /* 0x000fec0000001844 */
[C---:B------:R-:W-:Y:S06]  /*3620*/  HMMA.16816.F32 R52, R36.reuse, R16, R56 ;  /* 0x000000102434723c */ /* 0x040fec0000001838 */
[C---:B------:R-:W-:Y:S06]  /*3630*/  HMMA.16816.F32 R68, R36.reuse, R90, R60 ;  /* 0x0000005a2444723c */ /* 0x040fec000000183c */
[----:B------:R-:W-:Y:S01]  /*3640*/  HMMA.16816.F32 R44, R36, R18, R44 ;  /* 0x00000012242c723c */ /* 0x000fe2000000182c */
[----:B------:R-:W3:Y:S04]  /*3650*/  LDSM.16.M88.4 R36, [R223+0x1800] ;  /* 0x00180000df24783b */ /* 0x000ee80000000200 */
[----:B------:R-:W-:Y:S01]  /*3660*/  LDSM.16.M88.4 R16, [R220+0x4000] ;  /* 0x00400000dc10783b */ /* 0x000fe20000000200 */
[----:B------:R-:W-:Y:S03]  /*3670*/  HMMA.16816.F32 R4, R12, R92, R8 ;  /* 0x0000005c0c04723c */ /* 0x000fe60000001808 */
[----:B------:R-:W4:Y:S03]  /*3680*/  LDSM.16.M88.4 R8, [R222+0x6000] ;  /* 0x00600000de08783b */ /* 0x000f260000000200 */
[----:B-1----:R-:W-:Y:S06]  /*3690*/  HMMA.16816.F32 R48, R28, R100, R48 ;  /* 0x000000641c30723c */ /* 0x002fec0000001830 */
[C---:B------:R-:W-:Y:S06]  /*36a0*/  HMMA.16816.F32 R72, R12.reuse, R94, R72 ;  /* 0x0000005e0c48723c */ /* 0x040fec0000001848 */
[C---:B--2---:R-:W-:Y:S06]  /*36b0*/  HMMA.16816.F32 R76, R12.reuse, R40, R76 ;  /* 0x000000280c4c723c */ /* 0x044fec000000184c */
[----:B------:R-:W-:Y:S06]  /*36c0*/  HMMA.16816.F32 R60, R12, R42, R64 ;  /* 0x0000002a0c3c723c */ /* 0x000fec0000001840 */
[C---:B------:R-:W-:Y:S06]  /*36d0*/  HMMA.16816.F32 R56, R32.reuse, R40, R52 ;  /* 0x000000282038723c */ /* 0x040fec0000001834 */
[C---:B------:R-:W-:Y:S06]  /*36e0*/  HMMA.16816.F32 R64, R32.reuse, R94, R68 ;  /* 0x0000005e2040723c */ /* 0x040fec0000001844 */
[----:B------:R-:W-:Y:S01]  /*36f0*/  HMMA.16816.F32 R40, R32, R42, R44 ;  /* 0x0000002a2028723c */ /* 0x000fe2000000182c */
[----:B------:R-:W1:Y:S05]  /*3700*/  LDSM.16.M88.4 R32, [R221+0x9800] ;  /* 0x00980000dd20783b */ /* 0x000e6a0000000200 */
[----:B------:R-:W-:Y:S01]  /*3710*/  HMMA.16816.F32 R12, R24, R100, R4 ;  /* 0x00000064180c723c */ /* 0x000fe20000001804 */
[----:B------:R-:W2:Y:S05]  /*3720*/  LDSM.16.M88.4 R4, [R220+0x6000] ;  /* 0x00600000dc04783b */ /* 0x000eaa0000000200 */
[----:B------:R-:W-:Y:S06]  /*3730*/  HMMA.16816.F32 R44, R20, R84, R48 ;  /* 0x00000054142c723c */ /* 0x000fec0000001830 */
[C---:B------:R-:W-:Y:S06]  /*3740*/  HMMA.16816.F32 R48, R24.reuse, R102, R72 ;  /* 0x000000661830723c */ /* 0x040fec0000001848 */
[C---:B---3--:R-:W-:Y:S06]  /*3750*/  HMMA.16816.F32 R72, R24.reuse, R36, R76 ;  /* 0x000000241848723c */ /* 0x048fec000000184c */
[----:B------:R-:W-:Y:S06]  /*3760*/  HMMA.16816.F32 R52, R24, R38, R60 ;  /* 0x000000261834723c */ /* 0x000fec000000183c */
[----:B----4-:R-:W-:Y:S01]  /*3770*/  HMMA.16816.F32 R24, R8, R84, R12 ;  /* 0x000000540818723c */ /* 0x010fe2000000180c */
[----:B------:R-:W3:Y:S01]  /*3780*/  LDSM.16.M88.4 R12, [R219+0x1800] ;  /* 0x00180000db0c783b */ /* 0x000ee20000000200 */
[----:B------:R-:W-:-:S04]  /*3790*/  DEPBAR.LE SB0, 0x0 ;  /* 0x000080000000791a */ /* 0x000fc80000000000 */
[----:B------:R-:W-:Y:S06]  /*37a0*/  HMMA.16816.F32 R60, R28, R36, R56 ;  /* 0x000000241c3c723c */ /* 0x000fec0000001838 */
[----:B------:R-:W-:Y:S06]  /*37b0*/  HMMA.16816.F32 R68, R16, R80, R44 ;  /* 0x000000501044723c */ /* 0x000fec000000182c */
[C---:B------:R-:W-:Y:S06]  /*37c0*/  HMMA.16816.F32 R64, R28.reuse, R102, R64 ;  /* 0x000000661c40723c */ /* 0x040fec0000001840 */
[----:B------:R-:W-:Y:S06]  /*37d0*/  HMMA.16816.F32 R56, R28, R38, R40 ;  /* 0x000000261c38723c */ /* 0x000fec0000001828 */
[C---:B------:R-:W-:Y:S06]  /*37e0*/  HMMA.16816.F32 R28, R8.reuse, R86, R48 ;  /* 0x00000056081c723c */ /* 0x040fec0000001830 */
[----:B-1----:R-:W-:Y:S01]  /*37f0*/  HMMA.16816.F32 R44, R8, R32, R72 ;  /* 0x00000020082c723c */ /* 0x002fe20000001848 */
[----:B------:R-:W-:-:S05]  /*3800*/  FMUL.FTZ R2, R68, UR23 ;  /* 0x0000001744027c20 */ /* 0x000fca0008410000 */
[----:B------:R-:W-:Y:S06]  /*3810*/  HMMA.16816.F32 R40, R8, R34, R52 ;  /* 0x000000220828723c */ /* 0x000fec0000001834 */
[C---:B------:R-:W-:Y:S06]  /*3820*/  HMMA.16816.F32 R52, R20.reuse, R32, R60 ;  /* 0x000000201434723c */ /* 0x040fec000000183c */
[----:B------:R-:W-:Y:S06]  /*3830*/  HMMA.16816.F32 R48, R20, R86, R64 ;  /* 0x000000561430723c */ /* 0x000fec0000001840 */
[----:B--2---:R-:W-:Y:S06]  /*3840*/  HMMA.16816.F32 R36, R4, R80, R24 ;  /* 0x000000500424723c */ /* 0x004fec0000001818 */
[----:B------:R-:W-:Y:S01]  /*3850*/  HMMA.16816.F32 R20, R20, R34, R56 ;  /* 0x000000221414723c */ /* 0x000fe20000001838 */
[----:B------:R1:W2:Y:S05]  /*3860*/  MUFU.TANH R57, R2 ;  /* 0x0000000200397308 */ /* 0x0002aa0000002400 */
[C---:B------:R-:W-:Y:S06]  /*3870*/  HMMA.16816.F32 R8, R4.reuse, R82, R28 ;  /* 0x000000520408723c */ /* 0x040fec000000181c */
[----:B---3--:R-:W-:Y:S01]  /*3880*/  HMMA.16816.F32 R24, R4, R12, R44 ;  /* 0x0000000c0418723c */ /* 0x008fe2000000182c */
[----:B------:R-:W-:Y:S01]  /*3890*/  FMUL.FTZ R29, R71, UR23 ;  /* 0x00000017471d7c20 */ /* 0x000fe20008410000 */
[----:B-1----:R-:W-:-:S04]  /*38a0*/  FMUL.FTZ R2, R69, UR23 ;  /* 0x0000001745027c20 */ /* 0x002fc80008410000 */
[----:B------:R-:W-:Y:S01]  /*38b0*/  HMMA.16816.F32 R4, R4, R14, R40 ;  /* 0x0000000e0404723c */ /* 0x000fe20000001828 */
[----:B------:R-:W-:Y:S01]  /*38c0*/  FMUL.FTZ R36, R36, UR23 ;  /* 0x0000001724247c20 */ /* 0x000fe20008410000 */
[----:B------:R-:W-:Y:S01]  /*38d0*/  FMUL.FTZ R28, R37, UR23 ;  /* 0x00000017251c7c20 */ /* 0x000fe20008410000 */
[----:B------:R1:W3:Y:S03]  /*38e0*/  MUFU.TANH R56, R2 ;  /* 0x0000000200387308 */ /* 0x0002e60000002400 */
[C---:B------:R-:W-:Y:S05]  /*38f0*/  HMMA.16816.F32 R52, R16.reuse, R12, R52 ;  /* 0x0000000c1034723c */ /* 0x040fea0000001834 */
[----:B------:R-:W4:Y:S01]  /*3900*/  MUFU.TANH R31, R36 ;  /* 0x00000024001f7308 */ /* 0x000f220000002400 */
[----:B------:R-:W-:Y:S01]  /*3910*/  HMMA.16816.F32 R48, R16, R82, R48 ;  /* 0x000000521030723c */ /* 0x000fe20000001830 */
[----:B------:R-:W-:Y:S01]  /*3920*/  FMUL.FTZ R12, R38, UR23 ;  /* 0x00000017260c7c20 */ /* 0x000fe20008410000 */
[----:B------:R-:W-:-:S04]  /*3930*/  FMUL.FTZ R8, R8, UR23 ;  /* 0x0000001708087c20 */ /* 0x000fc80008410000 */
[----:B------:R-:W-:Y:S01]  /*3940*/  FMUL.FTZ R27, R27, UR23 ;  /* 0x000000171b1b7c20 */ /* 0x000fe20008410000 */
[----:B------:R-:W2:Y:S01]  /*3950*/  MUFU.TANH R30, R28 ;  /* 0x0000001c001e7308 */ /* 0x000ea20000002400 */
[----:B-1----:R-:W-:-:S07]  /*3960*/  FMUL.FTZ R2, R70, UR23 ;  /* 0x0000001746027c20 */ /* 0x002fce0008410000 */
[----:B------:R1:W1:Y:S08]  /*3970*/  MUFU.TANH R45, R2 ;  /* 0x00000002002d7308 */ /* 0x0002700000002400 */
[----:B------:R5:W2:Y:S01]  /*3980*/  MUFU.TANH R28, R12 ;  /* 0x0000000c001c7308 */ /* 0x000aa20000002400 */
[----:B-1----:R-:W-:-:S04]  /*3990*/  LOP3.LUT R2, R107, 0xffffffe0, RZ, 0xc0, !PT ;  /* 0xffffffe06b027812 */ /* 0x002fc800078ec0ff */
[----:B------:R-:W-:Y:S01]  /*39a0*/  IADD3 R2, -R2, R108, RZ ;  /* 0x0000006c02027210 */ /* 0x000fe20007ffe1ff */
[----:B------:R-:W-:-:S03]  /*39b0*/  IMAD.SHL.U32 R108, R108, 0x2, RZ ;  /* 0x000000026c6c7824 */ /* 0x000fc600078e00ff */
[----:B------:R-:W-:Y:S01]  /*39c0*/  SHF.R.S32.HI R13, RZ, 0x1f, R2 ;  /* 0x0000001fff0d7819 */ /* 0x000fe20000011402 */
[----:B-----5:R-:W-:Y:S01]  /*39d0*/  FMUL.FTZ R12, R25, UR23 ;  /* 0x00000017190c7c20 */ /* 0x020fe20008410000 */
[----:B------:R-:W-:Y:S02]  /*39e0*/  LOP3.LUT R251, R108, 0x6, RZ, 0xc0, !PT ;  /* 0x000000066cfb7812 */ /* 0x000fe400078ec0ff */
[----:B------:R-:W-:Y:S01]  /*39f0*/  LEA.HI R13, R13, R2, RZ, 0x2 ;  /* 0x000000020d0d7211 */ /* 0x000fe200078f10ff */
[----:B------:R-:W-:Y:S02]  /*3a00*/  FMUL.FTZ R2, R39, UR23 ;  /* 0x0000001727027c20 */ /* 0x000fe40008410000 */
[----:B------:R-:W-:Y:S01]  /*3a10*/  HMMA.16816.F32 R36, R16, R14, R20 ;  /* 0x0000000e1024723c */ /* 0x000fe20000001814 */
[----:B------:R1:W1:Y:S06]  /*3a20*/  MUFU.TANH R20, R8 ;  /* 0x0000000800147308 */ /* 0x00026c0000002400 */
[----:B------:R-:W-:Y:S01]  /*3a30*/  FMUL.FTZ R17, R26, UR23 ;  /* 0x000000171a117c20 */ /* 0x000fe20008410000 */
[----:B------:R-:W-:Y:S01]  /*3a40*/  FMUL.FTZ R16, R4, UR23 ;  /* 0x0000001704107c20 */ /* 0x000fe20008410000 */
[----:B------:R5:W2:Y:S01]  /*3a50*/  MUFU.TANH R22, R2 ;  /* 0x0000000200167308 */ /* 0x000aa20000002400 */
[----:B------:R-:W-:Y:S01]  /*3a60*/  FMUL.FTZ R18, R5, UR23 ;  /* 0x0000001705127c20 */ /* 0x000fe20008410000 */
[----:B------:R-:W-:Y:S01]  /*3a70*/  FMUL.FTZ R23, R6, UR23 ;  /* 0x0000001706177c20 */ /* 0x000fe20008410000 */
[----:B-1----:R-:W-:Y:S01]  /*3a80*/  MOV R8, UR22 ;  /* 0x0000001600087c02 */ /* 0x002fe20008000f00 */
[----:B-----5:R-:W-:Y:S01]  /*3a90*/  FMUL.FTZ R2, R9, UR23 ;  /* 0x0000001709027c20 */ /* 0x020fe20008410000 */
[----:B------:R-:W-:Y:S01]  /*3aa0*/  FMUL.FTZ R9, R10, UR23 ;  /* 0x000000170a097c20 */ /* 0x000fe20008410000 */
[----:B------:R-:W-:Y:S01]  /*3ab0*/  FMUL.FTZ R10, R11, UR23 ;  /* 0x000000170b0a7c20 */ /* 0x000fe20008410000 */
[----:B------:R-:W-:Y:S01]  /*3ac0*/  FMUL.FTZ R11, R24, UR23 ;  /* 0x00000017180b7c20 */ /* 0x000fe20008410000 */
[----:B------:R1:W1:Y:S01]  /*3ad0*/  MUFU.TANH R19, R2 ;  /* 0x0000000200137308 */ /* 0x0002620000002400 */
[----:B------:R-:W-:Y:S01]  /*3ae0*/  FMUL.FTZ R24, R7, UR23 ;  /* 0x0000001707187c20 */ /* 0x000fe20008410000 */
[----:B------:R-:W-:Y:S06]  /*3af0*/  BAR.SYNC.DEFER_BLOCKING 0x0 ;  /* 0x0000000000007b1d */ /* 0x000fec0000010000 */
[----:B--234-:R-:W-:Y:S05]  /*3b00*/  @!P0 BRA `(.L_x_2375) ;  /* 0x0000000000588947 */ /* 0x01cfea0003800000 */
[----:B------:R-:W-:-:S04]  /*3b10*/  UIADD3 UR7, UR21, -0x2, URZ ;  /* 0xfffffffe15077890 */ /* 0x000fc8000fffe03f */
[----:B------:R-:W-:Y:S02]  /*3b20*/  USHF.R.S32.HI UR6, URZ, 0x1f, UR7 ;  /* 0x0000001f3f067899 */ /* 0x000fe40008011407 */
[----:B------:R-:W-:Y:S01]  /*3b30*/  UIMAD UR33, UR13, UR7, URZ ;  /* 0x000000070d2172a4 */ /* 0x000fe2000f8e023f */
[----:B-1----:R-:W-:-:S03]  /*3b40*/  IMAD.U32 R2, RZ, RZ, UR7 ;  /* 0x00000007ff027e24 */ /* 0x002fc6000f8e00ff */
        /* <DEDUP_REMOVED lines=18> */
.L_x_2375:
[----:B--2---:R-:W-:Y:S01]  /*3c70*/  LEA R4, R105, UR27, 0x4 ;  /* 0x0000001b69047c11 */ /* 0x004fe2000f8e20ff */
[----:B------:R-:W-:Y:S01]  /*3c80*/  IMAD.U32 R25, RZ, RZ, UR30 ;  /* 0x0000001eff197e24 */ /* 0x000fe2000f8e00ff */
[----:B------:R-:W-:Y:S01]  /*3c90*/  SHF.R.S32.HI R5, RZ, 0x2, R13 ;  /* 0x00000002ff057819 */ /* 0x000fe2000001140d */
[----:B-1----:R-:W-:Y:S01]  /*3ca0*/  IMAD R2, R8, 0x20, R251 ;  /* 0x0000002008027824 */ /* 0x002fe200078e02fb */
[----:B------:R-:W-:Y:S01]  /*3cb0*/  UIADD3 UR29, UR28, -UR26, -UR29 ;  /* 0x8000001a1c1d7290 */ /* 0x000fe2000fffe81d */
[----:B------:R-:W-:Y:S02]  /*3cc0*/  MUFU.TANH R14, R9 ;  /* 0x00000009000e7308 */ /* 0x000fe40000002400 */
[----:B------:R-:W-:Y:S01]  /*3cd0*/  IMAD.IADD R4, R5, 0x1, R4 ;  /* 0x0000000105047824 */ /* 0x000fe200078e0204 */
[----:B------:R1:W-:Y:S01]  /*3ce0*/  STL [R1+0x38], R5 ;  /* 0x0000380501007387 */ /* 0x0003e20000100800 */
[----:B------:R-:W-:Y:S01]  /*3cf0*/  VIADD R32, R2, 0x1 ;  /* 0x0000000102207836 */ /* 0x000fe20000000000 */
[----:B------:R-:W-:Y:S01]  /*3d00*/  ULDC UR26, c[0x0][0x2ec] ;  /* 0x0000bb00001a7ab9 */ /* 0x000fe20000000800 */
[----:B------:R-:W-:Y:S01]  /*3d10*/  VIADD R7, R4, 0x40 ;  /* 0x0000004004077836 */ /* 0x000fe20000000000 */
[----:B------:R-:W-:Y:S01]  /*3d20*/  IADD3 R6, R25, 0x48, R4 ;  /* 0x0000004819067810 */ /* 0x000fe20007ffe004 */
[C---:B------:R-:W-:Y:S01]  /*3d30*/  VIADD R26, R2.reuse, 0x8 ;  /* 0x00000008021a7836 */ /* 0x040fe20000000000 */
[----:B------:R-:W2:Y:S01]  /*3d40*/  MUFU.TANH R9, R11 ;  /* 0x0000000b00097308 */ /* 0x000ea20000002400 */
[C---:B------:R-:W-:Y:S01]  /*3d50*/  VIADD R34, R2.reuse, 0x9 ;  /* 0x0000000902227836 */ /* 0x040fe20000000000 */
[----:B------:R-:W-:Y:S01]  /*3d60*/  VIADDMNMX R230, R7, UR29, RZ, !PT ;  /* 0x0000001d07e67c46 */ /* 0x000fe2000f8001ff */
[----:B------:R-:W-:Y:S01]  /*3d70*/  VIADD R33, R2, 0x10 ;  /* 0x0000001002217836 */ /* 0x000fe20000000000 */
[----:B------:R-:W-:Y:S01]  /*3d80*/  VIMNMX R233, R6, UR28, PT ;  /* 0x0000001c06e97c48 */ /* 0x000fe2000bfe0100 */
[C---:B------:R-:W-:Y:S01]  /*3d90*/  VIADD R8, R4.reuse, 0x48 ;  /* 0x0000004804087836 */ /* 0x040fe20000000000 */
[----:B------:R-:W-:Y:S01]  /*3da0*/  VIADDMNMX R228, R4, UR29, RZ, !PT ;  /* 0x0000001d04e47c46 */ /* 0x000fe2000f8001ff */
[C---:B------:R-:W-:Y:S01]  /*3db0*/  VIADD R40, R2.reuse, 0x11 ;  /* 0x0000001102287836 */ /* 0x040fe20000000000 */
[----:B------:R-:W3:Y:S01]  /*3dc0*/  MUFU.TANH R6, R12 ;  /* 0x0000000c00067308 */ /* 0x000ee20000002400 */
[----:B------:R-:W-:Y:S01]  /*3dd0*/  VIADD R35, R2, 0x18 ;  /* 0x0000001802237836 */ /* 0x000fe20000000000 */
[----:B------:R-:W-:Y:S01]  /*3de0*/  VIADDMNMX R229, R8, UR29, RZ, !PT ;  /* 0x0000001d08e57c46 */ /* 0x000fe2000f8001ff */
[C---:B------:R-:W-:Y:S01]  /*3df0*/  VIADD R41, R2.reuse, 0x19 ;  /* 0x0000001902297836 */ /* 0x040fe20000000000 */
[-C--:B------:R-:W-:Y:S01]  /*3e00*/  ISETP.GE.AND P5, PT, R2, R233.reuse, PT ;  /* 0x000000e90200720c */ /* 0x080fe20003fa6270 */
[----:B------:R-:W-:Y:S01]  /*3e10*/  VIADD R227, R4, 0x8 ;  /* 0x0000000804e37836 */ /* 0x000fe20000000000 */
[----:B------:R-:W-:-:S02]  /*3e20*/  ISETP.GE.AND P4, PT, R32, R233, PT ;  /* 0x000000e92000720c */ /* 0x000fc40003f86270 */
[----:B------:R4:W-:Y:S01]  /*3e30*/  MUFU.TANH R12, R17 ;  /* 0x00000011000c7308 */ /* 0x0009e20000002400 */
[----:B------:R-:W-:Y:S02]  /*3e40*/  ISETP.LT.OR P5, PT, R2, R229, P5 ;  /* 0x000000e50200720c */ /* 0x000fe40002fa1670 */
[----:B-1----:R-:W-:Y:S02]  /*3e50*/  IADD3 R5, R25, 0x40, R4 ;  /* 0x0000004019057810 */ /* 0x002fe40007ffe004 */
[----:B------:R-:W-:Y:S02]  /*3e60*/  ISETP.GE.AND P6, PT, R26, R233, PT ;  /* 0x000000e91a00720c */ /* 0x000fe40003fc6270 */
[----:B------:R-:W-:Y:S01]  /*3e70*/  VIMNMX R234, R5, UR28, PT ;  /* 0x0000001c05ea7c48 */ /* 0x000fe2000bfe0100 */
[----:B------:R1:W5:Y:S01]  /*3e80*/  MUFU.TANH R7, R16 ;  /* 0x0000001000077308 */ /* 0x0003620000002400 */
[----:B------:R-:W-:Y:S02]  /*3e90*/  ISETP.LT.OR P4, PT, R32, R229, P4 ;  /* 0x000000e52000720c */ /* 0x000fe40002781670 */
[----:B------:R-:W-:-:S02]  /*3ea0*/  ISETP.GE.AND P2, PT, R2, R234, PT ;  /* 0x000000ea0200720c */ /* 0x000fc40003f46270 */
[----:B------:R-:W-:Y:S02]  /*3eb0*/  ISETP.GE.AND P1, PT, R32, R234, PT ;  /* 0x000000ea2000720c */ /* 0x000fe40003f26270 */
[----:B------:R-:W-:Y:S01]  /*3ec0*/  ISETP.LT.OR P2, PT, R2, R230, P2 ;  /* 0x000000e60200720c */ /* 0x000fe20001741670 */
[----:B------:R-:W5:Y:S01]  /*3ed0*/  MUFU.TANH R8, R18 ;  /* 0x0000001200087308 */ /* 0x000f620000002400 */
[----:B------:R-:W-:Y:S02]  /*3ee0*/  ISETP.GE.AND P3, PT, R26, R234, PT ;  /* 0x000000ea1a00720c */ /* 0x000fe40003f66270 */
[----:B------:R-:W-:Y:S02]  /*3ef0*/  ISETP.LT.OR P1, PT, R32, R230, P1 ;  /* 0x000000e62000720c */ /* 0x000fe40000f21670 */
[----:B------:R-:W-:Y:S02]  /*3f00*/  FSEL R15, R31, -INF , !P2 ;  /* 0xff8000001f0f7808 */ /* 0x000fe40005000000 */
[----:B------:R-:W-:Y:S01]  /*3f10*/  ISETP.GE.AND P2, PT, R34, R234, PT ;  /* 0x000000ea2200720c */ /* 0x000fe20003f46270 */
[----:B------:R5:W5:Y:S01]  /*3f20*/  MUFU.TANH R13, R10 ;  /* 0x0000000a000d7308 */ /* 0x000b620000002400 */
[----:B----4-:R-:W-:-:S02]  /*3f30*/  FSEL R17, R30, -INF , !P1 ;  /* 0xff8000001e117808 */ /* 0x010fc40004800000 */
[----:B------:R-:W-:Y:S02]  /*3f40*/  ISETP.LT.OR P3, PT, R26, R230, P3 ;  /* 0x000000e61a00720c */ /* 0x000fe40001f61670 */
[----:B------:R-:W-:Y:S02]  /*3f50*/  ISETP.GE.AND P1, PT, R33, R234, PT ;  /* 0x000000ea2100720c */ /* 0x000fe40003f26270 */
[----:B-1----:R-:W-:Y:S01]  /*3f60*/  FSEL R16, R20, -INF , !P3 ;  /* 0xff80000014107808 */ /* 0x002fe20005800000 */
[----:B------:R-:W1:Y:S01]  /*3f70*/  MUFU.TANH R11, R27 ;  /* 0x0000001b000b7308 */ /* 0x000e620000002400 */
[----:B------:R-:W-:Y:S02]  /*3f80*/  ISETP.LT.OR P2, PT, R34, R230, P2 ;  /* 0x000000e62200720c */ /* 0x000fe40001741670 */
[----:B------:R-:W-:Y:S02]  /*3f90*/  FMNMX.FTZ R5, R15, R17, !PT ;  /* 0x000000110f057209 */ /* 0x000fe40007810000 */
[----:B------:R-:W-:-:S02]  /*3fa0*/  ISETP.GE.AND P3, PT, R40, R234, PT ;  /* 0x000000ea2800720c */ /* 0x000fc40003f66270 */
[----:B------:R-:W-:Y:S01]  /*3fb0*/  ISETP.LT.OR P1, PT, R33, R230, P1 ;  /* 0x000000e62100720c */ /* 0x000fe20000f21670 */
[----:B------:R-:W-:Y:S01]  /*3fc0*/  MUFU.TANH R18, R29 ;  /* 0x0000001d00127308 */ /* 0x000fe20000002400 */
[----:B------:R-:W-:Y:S02]  /*3fd0*/  FSEL R19, R19, -INF , !P2 ;  /* 0xff80000013137808 */ /* 0x000fe40005000000 */
[----:B------:R-:W-:Y:S02]  /*3fe0*/  FMNMX.FTZ R5, R16, R5, !PT ;  /* 0x0000000510057209 */ /* 0x000fe40007810000 */
[----:B------:R-:W-:Y:S02]  /*3ff0*/  ISETP.GE.AND P2, PT, R35, R234, PT ;  /* 0x000000ea2300720c */ /* 0x000fe40003f46270 */
[----:B--2---:R-:W-:Y:S02]  /*4000*/  FSEL R47, R9, -INF , !P1 ;  /* 0xff800000092f7808 */ /* 0x004fe40004800000 */
[----:B------:R-:W-:Y:S01]  /*4010*/  ISETP.LT.OR P3, PT, R40, R230, P3 ;  /* 0x000000e62800720c */ /* 0x000fe20001f61670 */
[----:B------:R-:W2:Y:S01]  /*4020*/  MUFU.TANH R9, R23 ;  /* 0x0000001700097308 */ /* 0x000ea20000002400 */
[----:B------:R-:W-:-:S02]  /*4030*/  FMNMX.FTZ R5, R19, R5, !PT ;  /* 0x0000000513057209 */ /* 0x000fc40007810000 */
[----:B------:R-:W-:Y:S02]  /*4040*/  ISETP.GE.AND P1, PT, R41, R234, PT ;  /* 0x000000ea2900720c */ /* 0x000fe40003f26270 */
[-C--:B------:R-:W-:Y:S02]  /*4050*/  ISETP.LT.OR P2, PT, R35, R230.reuse, P2 ;  /* 0x000000e62300720c */ /* 0x080fe40001741670 */
[----:B---3--:R-:W-:Y:S02]  /*4060*/  FSEL R60, R6, -INF , !P3 ;  /* 0xff800000063c7808 */ /* 0x008fe40005800000 */
[----:B------:R-:W-:Y:S02]  /*4070*/  FMNMX.FTZ R5, R47, R5, !PT ;  /* 0x000000052f057209 */ /* 0x000fe40007810000 */
[----:B------:R-:W-:Y:S02]  /*4080*/  ISETP.LT.OR P1, PT, R41, R230, P1 ;  /* 0x000000e62900720c */ /* 0x000fe40000f21670 */
[----:B-----5:R-:W-:Y:S01]  /*4090*/  FSEL R61, R7, -INF , !P2 ;  /* 0xff800000073d7808 */ /* 0x020fe20005000000 */
[----:B------:R-:W-:Y:S01]  /*40a0*/  FMUL.FTZ R7, R48, UR23 ;  /* 0x0000001730077c20 */ /* 0x000fe20008410000 */
[----:B------:R-:W-:-:S02]  /*40b0*/  FMNMX.FTZ R5, R60, R5, !PT ;  /* 0x000000053c057209 */ /* 0x000fc40007810000 */
[----:B------:R-:W-:Y:S01]  /*40c0*/  FSEL R63, R8, -INF , !P1 ;  /* 0xff800000083f7808 */ /* 0x000fe20004800000 */
[----:B------:R3:W-:Y:S01]  /*40d0*/  MUFU.TANH R23, R7 ;  /* 0x0000000700177308 */ /* 0x0007e20000002400 */
[----:B------:R-:W-:Y:S02]  /*40e0*/  FMNMX.FTZ R5, R61, R5, !PT ;  /* 0x000000053d057209 */ /* 0x000fe40007810000 */
[----:B------:R-:W-:Y:S02]  /*40f0*/  FSEL R21, R28, -INF , !P5 ;  /* 0xff8000001c157808 */ /* 0x000fe40006800000 */
[----:B------:R-:W-:Y:S02]  /*4100*/  FMNMX.FTZ R5, R63, R5, !PT ;  /* 0x000000053f057209 */ /* 0x000fe40007810000 */
[----:B------:R-:W-:Y:S01]  /*4110*/  ISETP.GE.AND P5, PT, R34, R233, PT ;  /* 0x000000e92200720c */ /* 0x000fe20003fa6270 */
[----:B------:R4:W5:Y:S01]  /*4120*/  MUFU.TANH R8, R24 ;  /* 0x0000001800087308 */ /* 0x0009620000002400 */
[----:B------:R-:W-:Y:S01]  /*4130*/  FSEL R22, R22, -INF , !P4 ;  /* 0xff80000016167808 */ /* 0x000fe20006000000 */
[----:B------:R-:W1:Y:S01]  /*4140*/  SHFL.BFLY PT, R10, R5, 0x2, 0x1f ;  /* 0x0c401f00050a7f89 */ /* 0x000e6200000e0000 */
[----:B------:R-:W-:-:S02]  /*4150*/  ISETP.LT.OR P6, PT, R26, R229, P6 ;  /* 0x000000e51a00720c */ /* 0x000fc400037c1670 */
[----:B------:R-:W-:Y:S02]  /*4160*/  ISETP.GE.AND P4, PT, R33, R233, PT ;  /* 0x000000e92100720c */ /* 0x000fe40003f86270 */
[----:B------:R-:W-:Y:S02]  /*4170*/  ISETP.LT.OR P5, PT, R34, R229, P5 ;  /* 0x000000e52200720c */ /* 0x000fe40002fa1670 */
[----:B------:R-:W-:Y:S01]  /*4180*/  FMNMX.FTZ R6, R21, R22, !PT ;  /* 0x0000001615067209 */ /* 0x000fe20007810000 */
[----:B---3--:R-:W-:Y:S01]  /*4190*/  FMUL.FTZ R7, R49, UR23 ;  /* 0x0000001731077c20 */ /* 0x008fe20008410000 */
[----:B------:R-:W-:Y:S02]  /*41a0*/  ISETP.GE.AND P3, PT, R40, R233, PT ;  /* 0x000000e92800720c */ /* 0x000fe40003f66270 */
[----:B------:R-:W-:Y:S01]  /*41b0*/  ISETP.LT.OR P4, PT, R33, R229, P4 ;  /* 0x000000e52100720c */ /* 0x000fe20002781670 */
[----:B------:R3:W5:Y:S01]  /*41c0*/  MUFU.TANH R20, R7 ;  /* 0x0000000700147308 */ /* 0x0007620000002400 */
[----:B------:R-:W-:-:S02]  /*41d0*/  FSEL R28, R13, -INF , !P5 ;  /* 0xff8000000d1c7808 */ /* 0x000fc40006800000 */
[----:B----4-:R-:W-:Y:S02]  /*41e0*/  FSEL R24, R14, -INF , !P6 ;  /* 0xff8000000e187808 */ /* 0x010fe40007000000 */
[----:B------:R-:W-:Y:S02]  /*41f0*/  ISETP.LT.OR P3, PT, R40, R229, P3 ;  /* 0x000000e52800720c */ /* 0x000fe40001f61670 */
[----:B------:R-:W-:Y:S02]  /*4200*/  FMNMX.FTZ R6, R24, R6, !PT ;  /* 0x0000000618067209 */ /* 0x000fe40007810000 */
[-C--:B------:R-:W-:Y:S02]  /*4210*/  ISETP.GE.AND P2, PT, R35, R233.reuse, PT ;  /* 0x000000e92300720c */ /* 0x080fe40003f46270 */
[----:B------:R-:W-:Y:S02]  /*4220*/  FSEL R62, R12, -INF , !P4 ;  /* 0xff8000000c3e7808 */ /* 0x000fe40006000000 */
[----:B-1----:R-:W-:Y:S01]  /*4230*/  FMNMX.FTZ R5, R5, R10, !PT ;  /* 0x0000000a05057209 */ /* 0x002fe20007810000 */
[----:B------:R-:W-:Y:S01]  /*4240*/  FMUL.FTZ R10, R55, UR23 ;  /* 0x00000017370a7c20 */ /* 0x000fe20008410000 */
[----:B------:R-:W-:Y:S01]  /*4250*/  FMNMX.FTZ R6, R28, R6, !PT ;  /* 0x000000061c067209 */ /* 0x000fe20007810000 */
[----:B---3--:R-:W-:Y:S01]  /*4260*/  FMUL.FTZ R7, R50, UR23 ;  /* 0x0000001732077c20 */ /* 0x008fe20008410000 */
[----:B------:R-:W-:Y:S01]  /*4270*/  FSEL R68, R11, -INF , !P3 ;  /* 0xff8000000b447808 */ /* 0x000fe20005800000 */
[----:B------:R-:W-:Y:S01]  /*4280*/  MUFU.TANH R42, R10 ;  /* 0x0000000a002a7308 */ /* 0x000fe20000002400 */
[----:B------:R-:W1:Y:S01]  /*4290*/  SHFL.BFLY PT, R11, R5, 0x1, 0x1f ;  /* 0x0c201f00050b7f89 */ /* 0x000e6200000e0000 */
[----:B------:R-:W-:-:S02]  /*42a0*/  ISETP.GE.AND P1, PT, R41, R233, PT ;  /* 0x000000e92900720c */ /* 0x000fc40003f26270 */
[-C--:B------:R-:W-:Y:S02]  /*42b0*/  ISETP.LT.OR P2, PT, R35, R229.reuse, P2 ;  /* 0x000000e52300720c */ /* 0x080fe40001741670 */
[----:B------:R-:W-:Y:S02]  /*42c0*/  FMNMX.FTZ R6, R62, R6, !PT ;  /* 0x000000063e067209 */ /* 0x000fe40007810000 */
[----:B------:R3:W-:Y:S01]  /*42d0*/  MUFU.TANH R44, R7 ;  /* 0x00000007002c7308 */ /* 0x0007e20000002400 */
[----:B------:R-:W-:Y:S02]  /*42e0*/  ISETP.LT.OR P1, PT, R41, R229, P1 ;  /* 0x000000e52900720c */ /* 0x000fe40000f21670 */
[----:B--2---:R-:W-:Y:S02]  /*42f0*/  FSEL R69, R9, -INF , !P2 ;  /* 0xff80000009457808 */ /* 0x004fe40005000000 */
[----:B------:R-:W-:Y:S02]  /*4300*/  FMNMX.FTZ R6, R68, R6, !PT ;  /* 0x0000000644067209 */ /* 0x000fe40007810000 */
[----:B-----5:R-:W-:Y:S01]  /*4310*/  FSEL R70, R8, -INF , !P1 ;  /* 0xff80000008467808 */ /* 0x020fe20004800000 */
[----:B------:R-:W-:Y:S01]  /*4320*/  FMUL.FTZ R8, R54, UR23 ;  /* 0x0000001736087c20 */ /* 0x000fe20008410000 */
[----:B------:R-:W-:-:S02]  /*4330*/  FMNMX.FTZ R6, R69, R6, !PT ;  /* 0x0000000645067209 */ /* 0x000fc40007810000 */
[----:B------:R-:W-:Y:S01]  /*4340*/  IADD3 R231, R25, 0x8, R4 ;  /* 0x0000000819e77810 */ /* 0x000fe20007ffe004 */
[----:B------:R-:W-:Y:S01]  /*4350*/  MUFU.TANH R43, R8 ;  /* 0x00000008002b7308 */ /* 0x000fe20000002400 */
[----:B------:R-:W-:Y:S02]  /*4360*/  FMNMX.FTZ R6, R70, R6, !PT ;  /* 0x0000000646067209 */ /* 0x000fe40007810000 */
[----:B------:R-:W-:Y:S01]  /*4370*/  VIMNMX R231, R231, UR28, PT ;  /* 0x0000001ce7e77c48 */ /* 0x000fe2000bfe0100 */
[----:B---3--:R-:W-:Y:S02]  /*4380*/  FMUL.FTZ R7, R51, UR23 ;  /* 0x0000001733077c20 */ /* 0x008fe40008410000 */
[----:B------:R-:W2:Y:S01]  /*4390*/  SHFL.BFLY PT, R9, R6, 0x2, 0x1f ;  /* 0x0c401f0006097f89 */ /* 0x000ea200000e0000 */
[----:B-1----:R-:W-:Y:S01]  /*43a0*/  FMNMX.FTZ R134, R5, R11, !PT ;  /* 0x0000000b05867209 */ /* 0x002fe20007810000 */
[----:B------:R-:W-:Y:S01]  /*43b0*/  FMUL.FTZ R5, R36, UR23 ;  /* 0x0000001724057c20 */ /* 0x000fe20008410000 */
[----:B------:R1:W-:Y:S01]  /*43c0*/  MUFU.TANH R46, R7 ;  /* 0x00000007002e7308 */ /* 0x0003e20000002400 */
[----:B------:R-:W-:-:S07]  /*43d0*/  VIADDMNMX R227, R227, UR29, RZ, !PT ;  /* 0x0000001de3e37c46 */ /* 0x000fce000f8001ff */
[----:B------:R3:W-:Y:S01]  /*43e0*/  MUFU.TANH R11, R5 ;  /* 0x00000005000b7308 */ /* 0x0007e20000002400 */
[----:B-1----:R-:W-:-:S07]  /*43f0*/  FMUL.FTZ R7, R52, UR23 ;  /* 0x0000001734077c20 */ /* 0x002fce0008410000 */
[----:B------:R1:W4:Y:S01]  /*4400*/  MUFU.TANH R14, R7 ;  /* 0x00000007000e7308 */ /* 0x0003220000002400 */
[----:B--2---:R-:W-:Y:S01]  /*4410*/  FMNMX.FTZ R6, R6, R9, !PT ;  /* 0x0000000906067209 */ /* 0x004fe20007810000 */
[----:B------:R-:W-:Y:S01]  /*4420*/  FMUL.FTZ R9, R134, UR26 ;  /* 0x0000001a86097c20 */ /* 0x000fe20008410000 */
[----:B---3--:R-:W-:-:S03]  /*4430*/  FMUL.FTZ R5, R37, UR23 ;  /* 0x0000001725057c20 */ /* 0x008fc60008410000 */
[----:B------:R-:W2:Y:S02]  /*4440*/  SHFL.BFLY PT, R137, R6, 0x1, 0x1f ;  /* 0x0c201f0006897f89 */ /* 0x000ea400000e0000 */
[----:B------:R-:W-:Y:S01]  /*4450*/  MUFU.TANH R8, R5 ;  /* 0x0000000500087308 */ /* 0x000fe20000002400 */
[----:B-1----:R-:W-:-:S07]  /*4460*/  FMUL.FTZ R7, R53, UR23 ;  /* 0x0000001735077c20 */ /* 0x002fce0008410000 */
[----:B------:R1:W3:Y:S01]  /*4470*/  MUFU.TANH R13, R7 ;  /* 0x00000007000d7308 */ /* 0x0002e20000002400 */
[----:B--2---:R-:W-:Y:S01]  /*4480*/  FMNMX.FTZ R137, R6, R137, !PT ;  /* 0x0000008906897209 */ /* 0x004fe20007810000 */
[----:B-1----:R-:W-:-:S05]  /*4490*/  IMAD.U32 R7, RZ, RZ, UR28 ;  /* 0x0000001cff077e24 */ /* 0x002fca000f8e00ff */
[----:B------:R-:W-:Y:S01]  /*44a0*/  VIADDMNMX R232, R4, UR30, R7, PT ;  /* 0x0000001e04e87c46 */ /* 0x000fe2000b800107 */
[----:B------:R-:W-:-:S03]  /*44b0*/  FMUL.FTZ R7, R38, UR23 ;  /* 0x0000001726077c20 */ /* 0x000fc60008410000 */
[-C--:B------:R-:W-:Y:S01]  /*44c0*/  ISETP.GE.AND P3, PT, R2, R232.reuse, PT ;  /* 0x000000e80200720c */ /* 0x080fe20003f66270 */
[----:B------:R1:W2:Y:S01]  /*44d0*/  MUFU.TANH R36, R7 ;  /* 0x0000000700247308 */ /* 0x0002a20000002400 */
[-C--:B------:R-:W-:Y:S02]  /*44e0*/  ISETP.GE.AND P2, PT, R32, R232.reuse, PT ;  /* 0x000000e82000720c */ /* 0x080fe40003f46270 */
[----:B------:R-:W-:Y:S02]  /*44f0*/  ISETP.GE.AND P1, PT, R26, R232, PT ;  /* 0x000000e81a00720c */ /* 0x000fe40003f26270 */
[-C--:B------:R-:W-:Y:S02]  /*4500*/  ISETP.LT.OR P3, PT, R2, R228.reuse, P3 ;  /* 0x000000e40200720c */ /* 0x080fe40001f61670 */
[----:B------:R-:W-:Y:S02]  /*4510*/  ISETP.LT.OR P2, PT, R32, R228, P2 ;  /* 0x000000e42000720c */ /* 0x000fe40001741670 */
[----:B------:R-:W-:-:S02]  /*4520*/  ISETP.GE.AND P6, PT, R34, R232, PT ;  /* 0x000000e82200720c */ /* 0x000fc40003fc6270 */
[----:B------:R-:W-:Y:S02]  /*4530*/  FSEL R10, R57, -INF , !P3 ;  /* 0xff800000390a7808 */ /* 0x000fe40005800000 */
[----:B------:R-:W-:Y:S02]  /*4540*/  FSEL R12, R56, -INF , !P2 ;  /* 0xff800000380c7808 */ /* 0x000fe40005000000 */
[----:B------:R-:W-:Y:S02]  /*4550*/  ISETP.LT.OR P1, PT, R26, R228, P1 ;  /* 0x000000e41a00720c */ /* 0x000fe40000f21670 */
        /* <DEDUP_REMOVED lines=10> */
[----:B----4-:R-:W-:Y:S02]  /*4600*/  FSEL R86, R14, -INF , !P5 ;  /* 0xff8000000e567808 */ /* 0x010fe40006800000 */
[----:B------:R-:W-:Y:S02]  /*4610*/  FMNMX.FTZ R5, R54, R5, !PT ;  /* 0x0000000536057209 */ /* 0x000fe40007810000 */
[----:B------:R-:W-:Y:S02]  /*4620*/  FSETP.NEU.FTZ.AND P1, PT, R134, -INF , PT ;  /* 0xff8000008600780b */ /* 0x000fe40003f3d000 */
[----:B------:R-:W-:Y:S02]  /*4630*/  ISETP.GE.AND P2, PT, R41, R232, PT ;  /* 0x000000e82900720c */ /* 0x000fe40003f46270 */
[----:B------:R-:W-:-:S02]  /*4640*/  ISETP.LT.OR P3, PT, R35, R228, P3 ;  /* 0x000000e42300720c */ /* 0x000fc40001f61670 */
[----:B---3--:R-:W-:Y:S02]  /*4650*/  FSEL R87, R13, -INF , !P4 ;  /* 0xff8000000d577808 */ /* 0x008fe40006000000 */
[----:B------:R-:W-:Y:S02]  /*4660*/  FMNMX.FTZ R5, R86, R5, !PT ;  /* 0x0000000556057209 */ /* 0x000fe40007810000 */
[----:B------:R-:W-:Y:S02]  /*4670*/  FSEL R9, R9, RZ, P1 ;  /* 0x000000ff09097208 */ /* 0x000fe40000800000 */
[----:B------:R-:W-:Y:S02]  /*4680*/  ISETP.LT.OR P2, PT, R41, R228, P2 ;  /* 0x000000e42900720c */ /* 0x000fe40001741670 */
[----:B------:R-:W-:Y:S01]  /*4690*/  FSEL R100, R11, -INF , !P3 ;  /* 0xff8000000b647808 */ /* 0x000fe20005800000 */
[--C-:B-1----:R-:W-:Y:S01]  /*46a0*/  FFMA.FTZ R7, R15, UR26, -R9.reuse ;  /* 0x0000001a0f077c23 */ /* 0x102fe20008010809 */
[----:B------:R-:W-:Y:S01]  /*46b0*/  FMNMX.FTZ R5, R87, R5, !PT ;  /* 0x0000000557057209 */ /* 0x000fe20007810000 */
[--C-:B------:R-:W-:Y:S01]  /*46c0*/  FFMA.FTZ R6, R16, UR26, -R9.reuse ;  /* 0x0000001a10067c23 */ /* 0x100fe20008010809 */
[----:B------:R-:W-:Y:S01]  /*46d0*/  FSEL R101, R8, -INF , !P2 ;  /* 0xff80000008657808 */ /* 0x000fe20005000000 */
[----:B------:R1:W-:Y:S01]  /*46e0*/  MUFU.EX2 R237, R7 ;  /* 0x0000000700ed7308 */ /* 0x0003e20000000800 */
[----:B------:R-:W-:Y:S01]  /*46f0*/  FMNMX.FTZ R5, R100, R5, !PT ;  /* 0x0000000564057209 */ /* 0x000fe20007810000 */
[----:B------:R-:W-:Y:S01]  /*4700*/  FMUL.FTZ R8, R137, UR26 ;  /* 0x0000001a89087c20 */ /* 0x000fe20008410000 */
[----:B------:R-:W-:Y:S01]  /*4710*/  ISETP.GE.AND P2, PT, R2, R231, PT ;  /* 0x000000e70200720c */ /* 0x000fe20003f46270 */
[----:B------:R-:W-:Y:S01]  /*4720*/  FFMA.FTZ R4, R19, UR26, -R9 ;  /* 0x0000001a13047c23 */ /* 0x000fe20008010809 */
[----:B------:R-:W-:-:S02]  /*4730*/  FMNMX.FTZ R5, R101, R5, !PT ;  /* 0x0000000565057209 */ /* 0x000fc40007810000 */
[----:B------:R-:W-:Y:S01]  /*4740*/  ISETP.LT.OR P2, PT, R2, R227, P2 ;  /* 0x000000e30200720c */ /* 0x000fe20001741670 */
[----:B------:R-:W-:Y:S01]  /*4750*/  IMAD.IADD R2, R104, 0x1, R106 ;  /* 0x0000000168027824 */ /* 0x000fe200078e026a */
[----:B------:R-:W-:Y:S01]  /*4760*/  FSETP.NEU.FTZ.AND P1, PT, R137, -INF , PT ;  /* 0xff8000008900780b */ /* 0x000fe20003f3d000 */
[----:B------:R3:W-:Y:S01]  /*4770*/  MUFU.EX2 R236, R4 ;  /* 0x0000000400ec7308 */ /* 0x0007e20000000800 */
[-C--:B------:R-:W-:Y:S02]  /*4780*/  ISETP.GE.AND P6, PT, R26, R231.reuse, PT ;  /* 0x000000e71a00720c */ /* 0x080fe40003fc6270 */
[----:B------:R-:W-:Y:S02]  /*4790*/  LEA R213, R2, UR4, 0x1 ;  /* 0x0000000402d57c11 */ /* 0x000fe4000f8e08ff */
[----:B------:R-:W-:Y:S01]  /*47a0*/  FSEL R8, R8, RZ, P1 ;  /* 0x000000ff08087208 */ /* 0x000fe20000800000 */
[----:B-1----:R-:W-:Y:S02]  /*47b0*/  FFMA.FTZ R7, R17, UR26, -R9 ;  /* 0x0000001a11077c23 */ /* 0x002fe40008010809 */
[--C-:B------:R-:W-:Y:S01]  /*47c0*/  IMAD R215, R3, 0x2, R213.reuse ;  /* 0x0000000203d77824 */ /* 0x100fe200078e02d5 */
[----:B------:R-:W-:Y:S01]  /*47d0*/  ISETP.GE.AND P1, PT, R32, R231, PT ;  /* 0x000000e72000720c */ /* 0x000fe20003f26270 */
[----:B------:R-:W-:Y:S01]  /*47e0*/  FFMA.FTZ R3, R28, UR26, -R8 ;  /* 0x0000001a1c037c23 */ /* 0x000fe20008010808 */
[----:B------:R1:W-:Y:S01]  /*47f0*/  MUFU.EX2 R225, R7 ;  /* 0x0000000700e17308 */ /* 0x0003e20000000800 */
[----:B------:R-:W-:Y:S01]  /*4800*/  IMAD R218, R0, 0x2, R213 ;  /* 0x0000000200da7824 */ /* 0x000fe200078e02d5 */
[----:B------:R-:W-:Y:S01]  /*4810*/  ISETP.LT.OR P1, PT, R32, R227, P1 ;  /* 0x000000e32000720c */ /* 0x000fe20000f21670 */
[----:B------:R-:W-:-:S02]  /*4820*/  IMAD R217, R0, 0x2, R215 ;  /* 0x0000000200d97824 */ /* 0x000fc400078e02d7 */
[----:B------:R-:W-:Y:S01]  /*4830*/  FMUL.FTZ R0, R39, UR23 ;  /* 0x0000001727007c20 */ /* 0x000fe20008410000 */
[----:B------:R-:W-:Y:S01]  /*4840*/  ISETP.LT.OR P6, PT, R26, R227, P6 ;  /* 0x000000e31a00720c */ /* 0x000fe200037c1670 */
[----:B---3--:R-:W-:Y:S01]  /*4850*/  FFMA.FTZ R4, R21, UR26, -R8 ;  /* 0x0000001a15047c23 */ /* 0x008fe20008010808 */
[-C--:B------:R-:W-:Y:S01]  /*4860*/  ISETP.GE.AND P5, PT, R34, R231.reuse, PT ;  /* 0x000000e72200720c */ /* 0x080fe20003fa6270 */
[----:B------:R-:W-:Y:S01]  /*4870*/  MUFU.EX2 R211, R3 ;  /* 0x0000000300d37308 */ /* 0x000fe20000000800 */
[----:B------:R-:W-:Y:S01]  /*4880*/  FSEL R11, R45, -INF , !P2 ;  /* 0xff8000002d0b7808 */ /* 0x000fe20005000000 */
[----:B------:R-:W-:Y:S01]  /*4890*/  LDSM.16.MT88.4 R28, [R218+0xa000] ;  /* 0x00a00000da1c783b */ /* 0x000fe20000004200 */
[----:B------:R-:W-:Y:S02]  /*48a0*/  FSEL R53, R18, -INF , !P1 ;  /* 0xff80000012357808 */ /* 0x000fe40004800000 */
[C---:B------:R-:W-:Y:S01]  /*48b0*/  ISETP.GE.AND P4, PT, R33.reuse, R231, PT ;  /* 0x000000e72100720c */ /* 0x040fe20003f86270 */
[----:B------:R-:W-:Y:S01]  /*48c0*/  LDSM.16.MT88.4 R16, [R217+0xa000] ;  /* 0x00a00000d910783b */ /* 0x000fe20000004200 */
[-C--:B------:R-:W-:Y:S01]  /*48d0*/  ISETP.LT.OR P5, PT, R34, R227.reuse, P5 ;  /* 0x000000e32200720c */ /* 0x080fe20002fa1670 */
[----:B------:R3:W4:Y:S01]  /*48e0*/  MUFU.TANH R13, R0 ;  /* 0x00000000000d7308 */ /* 0x0007220000002400 */
[----:B------:R-:W-:Y:S01]  /*48f0*/  FSEL R15, R44, -INF , !P6 ;  /* 0xff8000002c0f7808 */ /* 0x000fe20007000000 */
[----:B-1----:R-:W1:Y:S01]  /*4900*/  SHFL.BFLY PT, R7, R5, 0x2, 0x1f ;  /* 0x0c401f0005077f89 */ /* 0x002e6200000e0000 */
[----:B------:R-:W-:-:S02]  /*4910*/  ISETP.LT.OR P4, PT, R33, R227, P4 ;  /* 0x000000e32100720c */ /* 0x000fc40002781670 */
[-C--:B------:R-:W-:Y:S01]  /*4920*/  ISETP.GE.AND P3, PT, R40, R231.reuse, PT ;  /* 0x000000e72800720c */ /* 0x080fe20003f66270 */
[----:B------:R-:W-:Y:S01]  /*4930*/  LDSM.16.MT88.4 R64, [R215+0xb000] ;  /* 0x00b00000d740783b */ /* 0x000fe20000004200 */
[----:B------:R-:W-:Y:S01]  /*4940*/  FSEL R52, R46, -INF , !P5 ;  /* 0xff8000002e347808 */ /* 0x000fe20006800000 */
[----:B------:R5:W-:Y:S01]  /*4950*/  MUFU.EX2 R224, R4 ;  /* 0x0000000400e07308 */ /* 0x000be20000000800 */
[----:B------:R-:W-:Y:S01]  /*4960*/  ISETP.GE.AND P2, PT, R35, R231, PT ;  /* 0x000000e72300720c */ /* 0x000fe20003f46270 */
[----:B------:R-:W-:Y:S01]  /*4970*/  LDSM.16.MT88.4 R80, [R218+0xb000] ;  /* 0x00b00000da50783b */ /* 0x000fe20000004200 */
[----:B------:R-:W-:Y:S02]  /*4980*/  ISETP.LT.OR P3, PT, R40, R227, P3 ;  /* 0x000000e32800720c */ /* 0x000fe40001f61670 */
[----:B------:R-:W-:Y:S01]  /*4990*/  FSEL R55, R43, -INF , !P4 ;  /* 0xff8000002b377808 */ /* 0x000fe20006000000 */
[----:B------:R-:W-:Y:S01]  /*49a0*/  LDSM.16.MT88.4 R48, [R217+0xb000] ;  /* 0x00b00000d930783b */ /* 0x000fe20000004200 */
[----:B------:R-:W-:Y:S01]  /*49b0*/  ISETP.GE.AND P1, PT, R41, R231, PT ;  /* 0x000000e72900720c */ /* 0x000fe20003f26270 */
[----:B------:R-:W4:Y:S01]  /*49c0*/  MUFU.EX2 R226, R6 ;  /* 0x0000000600e27308 */ /* 0x000f220000000800 */
[----:B---3--:R-:W-:Y:S01]  /*49d0*/  FMNMX.FTZ R0, R11, R53, !PT ;  /* 0x000000350b007209 */ /* 0x008fe20007810000 */
[----:B------:R-:W-:Y:S01]  /*49e0*/  LDSM.16.MT88.4 R152, [R213+0xa800] ;  /* 0x00a80000d598783b */ /* 0x000fe20000004200 */
[----:B------:R-:W-:-:S02]  /*49f0*/  ISETP.LT.OR P2, PT, R35, R227, P2 ;  /* 0x000000e32300720c */ /* 0x000fc40001741670 */
[----:B------:R-:W-:Y:S01]  /*4a00*/  FMNMX.FTZ R0, R15, R0, !PT ;  /* 0x000000000f007209 */ /* 0x000fe20007810000 */
[----:B------:R-:W-:Y:S01]  /*4a10*/  LDSM.16.MT88.4 R32, [R213+0xb000] ;  /* 0x00b00000d520783b */ /* 0x000fe20000004200 */
[----:B------:R-:W-:Y:S02]  /*4a20*/  FSEL R71, R42, -INF , !P3 ;  /* 0xff8000002a477808 */ /* 0x000fe40005800000 */
[----:B------:R-:W-:Y:S01]  /*4a30*/  FMNMX.FTZ R0, R52, R0, !PT ;  /* 0x0000000034007209 */ /* 0x000fe20007810000 */
[----:B-----5:R-:W-:Y:S01]  /*4a40*/  FFMA.FTZ R4, R22, UR26, -R8 ;  /* 0x0000001a16047c23 */ /* 0x020fe20008010808 */
[----:B-1----:R-:W-:Y:S01]  /*4a50*/  FMNMX.FTZ R2, R5, R7, !PT ;  /* 0x0000000705027209 */ /* 0x002fe20007810000 */
[----:B------:R-:W-:Y:S01]  /*4a60*/  LDSM.16.MT88.4 R20, [R213+0xa000] ;  /* 0x00a00000d514783b */ /* 0x000fe20000004200 */
[----:B------:R-:W-:Y:S01]  /*4a70*/  FMNMX.FTZ R0, R55, R0, !PT ;  /* 0x0000000037007209 */ /* 0x000fe20007810000 */
[----:B------:R1:W3:Y:S01]  /*4a80*/  MUFU.EX2 R210, R4 ;  /* 0x0000000400d27308 */ /* 0x0002e20000000800 */
[----:B------:R-:W-:Y:S01]  /*4a90*/  ISETP.LT.OR P1, PT, R41, R227, P1 ;  /* 0x000000e32900720c */ /* 0x000fe20000f21670 */
[----:B------:R-:W5:Y:S01]  /*4aa0*/  SHFL.BFLY PT, R3, R2, 0x1, 0x1f ;  /* 0x0c201f0002037f89 */ /* 0x000f6200000e0000 */
[----:B--2---:R-:W-:-:S02]  /*4ab0*/  FSEL R84, R36, -INF , !P2 ;  /* 0xff80000024547808 */ /* 0x004fc40005000000 */
[----:B------:R-:W-:Y:S01]  /*4ac0*/  FMNMX.FTZ R0, R71, R0, !PT ;  /* 0x0000000047007209 */ /* 0x000fe20007810000 */
[----:B------:R-:W-:Y:S01]  /*4ad0*/  LDSM.16.MT88.4 R168, [R215+0xa800] ;  /* 0x00a80000d7a8783b */ /* 0x000fe20000004200 */
[----:B----4-:R-:W-:Y:S02]  /*4ae0*/  FSEL R85, R13, -INF , !P1 ;  /* 0xff8000000d557808 */ /* 0x010fe40004800000 */
[----:B------:R-:W-:Y:S01]  /*4af0*/  FMNMX.FTZ R0, R84, R0, !PT ;  /* 0x0000000054007209 */ /* 0x000fe20007810000 */
[----:B------:R-:W-:Y:S01]  /*4b00*/  LDSM.16.MT88.4 R112, [R218+0xa800] ;  /* 0x00a80000da70783b */ /* 0x000fe20000004200 */
[----:B------:R-:W-:Y:S02]  /*4b10*/  F2FP.F16.F32.PACK_AB R6, R236, R226 ;  /* 0x000000e2ec06723e */ /* 0x000fe400000000ff */
[----:B------:R-:W-:Y:S01]  /*4b20*/  FMNMX.FTZ R0, R85, R0, !PT ;  /* 0x0000000055007209 */ /* 0x000fe20007810000 */
[----:B------:R-:W-:Y:S01]  /*4b30*/  LDSM.16.MT88.4 R96, [R217+0xa800] ;  /* 0x00a80000d960783b */ /* 0x000fe20000004200 */
[----:B-1----:R-:W-:-:S03]  /*4b40*/  FFMA.FTZ R4, R24, UR26, -R8 ;  /* 0x0000001a18047c23 */ /* 0x002fc60008010808 */
[----:B------:R-:W-:Y:S01]  /*4b50*/  LDSM.16.MT88.4 R172, [R213+0xb800] ;  /* 0x00b80000d5ac783b */ /* 0x000fe20000004200 */
[----:B---3--:R-:W-:Y:S01]  /*4b60*/  F2FP.F16.F32.PACK_AB R5, R210, R224 ;  /* 0x000000e0d205723e */ /* 0x008fe200000000ff */
[----:B------:R1:W2:Y:S02]  /*4b70*/  MUFU.EX2 R209, R4 ;  /* 0x0000000400d17308 */ /* 0x0002a40000000800 */
[----:B------:R-:W3:Y:S01]  /*4b80*/  LDSM.16.MT88.4 R24, [R215+0xa000] ;  /* 0x00a00000d718783b */ /* 0x000ee20000004200 */
[----:B-----5:R-:W-:-:S03]  /*4b90*/  FMNMX.FTZ R136, R2, R3, !PT ;  /* 0x0000000302887209 */ /* 0x020fc60007810000 */
[----:B------:R-:W-:Y:S01]  /*4ba0*/  LDSM.16.MT88.4 R176, [R215+0xb800] ;  /* 0x00b80000d7b0783b */ /* 0x000fe20000004200 */
[C---:B------:R-:W-:Y:S01]  /*4bb0*/  FSETP.NEU.FTZ.AND P1, PT, R136.reuse, -INF , PT ;  /* 0xff8000008800780b */ /* 0x040fe20003f3d000 */
[----:B------:R-:W-:Y:S02]  /*4bc0*/  FMUL.FTZ R2, R136, UR26 ;  /* 0x0000001a88027c20 */ /* 0x000fe40008410000 */
[----:B------:R-:W-:Y:S03]  /*4bd0*/  LDSM.16.MT88.4 R180, [R218+0xb800] ;  /* 0x00b80000dab4783b */ /* 0x000fe60000004200 */
[----:B------:R-:W-:Y:S01]  /*4be0*/  FSEL R2, R2, RZ, P1 ;  /* 0x000000ff02027208 */ /* 0x000fe20000800000 */
[----:B------:R-:W-:Y:S01]  /*4bf0*/  LDSM.16.MT88.4 R184, [R217+0xb800] ;  /* 0x00b80000d9b8783b */ /* 0x000fe20000004200 */
[----:B-1----:R-:W-:Y:S02]  /*4c00*/  F2FP.F16.F32.PACK_AB R4, R225, R237 ;  /* 0x000000ede104723e */ /* 0x002fe400000000ff */
[----:B--2---:R-:W-:Y:S01]  /*4c10*/  F2FP.F16.F32.PACK_AB R7, R211, R209 ;  /* 0x000000d1d307723e */ /* 0x004fe200000000ff */
[----:B------:R-:W-:-:S02]  /*4c20*/  FFMA.FTZ R3, R10, UR26, -R2 ;  /* 0x0000001a0a037c23 */ /* 0x000fc40008010802 */
[----:B------:R-:W1:Y:S02]  /*4c30*/  SHFL.BFLY PT, R10, R0, 0x2, 0x1f ;  /* 0x0c401f00000a7f89 */ /* 0x000e6400000e0000 */
[----:B------:R2:W-:Y:S02]  /*4c40*/  MUFU.EX2 R196, R3 ;  /* 0x0000000300c47308 */ /* 0x0005e40000000800 */
[C---:B------:R-:W-:Y:S06]  /*4c50*/  HMMA.16816.F32 R140, R4.reuse, R20, RZ ;  /* 0x00000014048c723c */ /* 0x040fec00000018ff */
[C---:B------:R-:W-:Y:S06]  /*4c60*/  HMMA.16816.F32 R40, R4.reuse, R28, RZ ;  /* 0x0000001c0428723c */ /* 0x040fec00000018ff */
[----:B------:R-:W-:Y:S01]  /*4c70*/  HMMA.16816.F32 R56, R4, R16, RZ ;  /* 0x000000100438723c */ /* 0x000fe200000018ff */
[----:B--2---:R-:W-:-:S05]  /*4c80*/  FFMA.FTZ R3, R47, UR26, -R9 ;  /* 0x0000001a2f037c23 */ /* 0x004fca0008010809 */
[----:B---3--:R-:W-:Y:S01]  /*4c90*/  HMMA.16816.F32 R156, R4, R24, RZ ;  /* 0x00000018049c723c */ /* 0x008fe200000018ff */
[----:B------:R2:W-:Y:S01]  /*4ca0*/  MUFU.EX2 R205, R3 ;  /* 0x0000000300cd7308 */ /* 0x0005e20000000800 */
[----:B-1----:R-:W-:-:S04]  /*4cb0*/  FMNMX.FTZ R0, R0, R10, !PT ;  /* 0x0000000a00007209 */ /* 0x002fc80007810000 */
[C---:B------:R-:W-:Y:S06]  /*4cc0*/  HMMA.16816.F32 R72, R4.reuse, R32, RZ ;  /* 0x000000200448723c */ /* 0x040fec00000018ff */
[----:B------:R-:W-:Y:S01]  /*4cd0*/  HMMA.16816.F32 R88, R4, R64, RZ ;  /* 0x000000400458723c */ /* 0x000fe200000018ff */
        /* <DEDUP_REMOVED lines=12> */
[----:B-1----:R-:W-:-:S02]  /*4da0*/  FFMA.FTZ R3, R63, UR26, -R9 ;  /* 0x0000001a3f037c23 */ /* 0x002fc40008010809 */
[----:B------:R-:W1:Y:S03]  /*4db0*/  SHFL.BFLY PT, R9, R0, 0x1, 0x1f ;  /* 0x0c201f0000097f89 */ /* 0x000e6600000e0000 */
[C---:B------:R-:W-:Y:S01]  /*4dc0*/  HMMA.16816.F32 R108, R4.reuse, R82, RZ ;  /* 0x00000052046c723c */ /* 0x040fe200000018ff */
[----:B------:R2:W3:Y:S02]  /*4dd0*/  MUFU.EX2 R207, R3 ;  /* 0x0000000300cf7308 */ /* 0x0004e40000000800 */
[----:B--2---:R-:W-:Y:S01]  /*4de0*/  FFMA.FTZ R3, R62, UR26, -R8 ;  /* 0x0000001a3e037c23 */ /* 0x004fe20008010808 */
[----:B---3--:R-:W-:Y:S02]  /*4df0*/  F2FP.F16.F32.PACK_AB R126, R207, R208 ;  /* 0x000000d0cf7e723e */ /* 0x008fe400000000ff */
[----:B------:R-:W-:Y:S03]  /*4e00*/  HMMA.16816.F32 R60, R4, R18, RZ ;  /* 0x00000012043c723c */ /* 0x000fe600000018ff */
[----:B------:R2:W-:Y:S01]  /*4e10*/  MUFU.EX2 R197, R3 ;  /* 0x0000000300c57308 */ /* 0x0005e20000000800 */
[----:B-1----:R-:W-:Y:S01]  /*4e20*/  FMNMX.FTZ R135, R0, R9, !PT ;  /* 0x0000000900877209 */ /* 0x002fe20007810000 */
[----:B------:R-:W-:-:S03]  /*4e30*/  FFMA.FTZ R0, R12, UR26, -R2 ;  /* 0x0000001a0c007c23 */ /* 0x000fc60008010802 */
[----:B------:R-:W-:-:S03]  /*4e40*/  FSETP.NEU.FTZ.AND P1, PT, R135, -INF , PT ;  /* 0xff8000008700780b */ /* 0x000fc60003f3d000 */
[----:B------:R1:W3:Y:S01]  /*4e50*/  MUFU.EX2 R133, R0 ;  /* 0x0000000000857308 */ /* 0x0002e20000000800 */
[----:B--2---:R-:W-:-:S07]  /*4e60*/  FFMA.FTZ R3, R68, UR26, -R8 ;  /* 0x0000001a44037c23 */ /* 0x004fce0008010808 */
[----:B------:R2:W4:Y:S01]  /*4e70*/  MUFU.EX2 R198, R3 ;  /* 0x0000000300c67308 */ /* 0x0005220000000800 */
[----:B-1----:R-:W-:Y:S02]  /*4e80*/  FFMA.FTZ R0, R37, UR26, -R2 ;  /* 0x0000001a25007c23 */ /* 0x002fe40008010802 */
[----:B------:R-:W-:Y:S05]  /*4e90*/  HMMA.16816.F32 R36, R4, R50, RZ ;  /* 0x000000320424723c */ /* 0x000fea00000018ff */
[----:B------:R-:W-:Y:S02]  /*4ea0*/  MUFU.EX2 R138, R0 ;  /* 0x00000000008a7308 */ /* 0x000fe40000000800 */
[----:B---3--:R-:W-:Y:S01]  /*4eb0*/  F2FP.F16.F32.PACK_AB R4, R133, R196 ;  /* 0x000000c48504723e */ /* 0x008fe200000000ff */
[----:B--2---:R-:W-:Y:S01]  /*4ec0*/  FFMA.FTZ R3, R69, UR26, -R8 ;  /* 0x0000001a45037c23 */ /* 0x004fe20008010808 */
[----:B----4-:R-:W-:-:S04]  /*4ed0*/  F2FP.F16.F32.PACK_AB R125, R198, R197 ;  /* 0x000000c5c67d723e */ /* 0x010fc800000000ff */
[----:B------:R1:W-:Y:S02]  /*4ee0*/  MUFU.EX2 R199, R3 ;  /* 0x0000000300c77308 */ /* 0x0003e40000000800 */
[----:B-1----:R-:W-:Y:S01]  /*4ef0*/  FFMA.FTZ R3, R70, UR26, -R8 ;  /* 0x0000001a46037c23 */ /* 0x002fe20008010808 */
[----:B------:R-:W-:-:S05]  /*4f00*/  FMUL.FTZ R8, R135, UR26 ;  /* 0x0000001a87087c20 */ /* 0x000fca0008410000 */
[----:B------:R1:W2:Y:S01]  /*4f10*/  MUFU.EX2 R204, R3 ;  /* 0x0000000300cc7308 */ /* 0x0002a20000000800 */
[----:B------:R-:W-:Y:S01]  /*4f20*/  FSEL R0, R8, RZ, P1 ;  /* 0x000000ff08007208 */ /* 0x000fe20000800000 */
[----:B-1----:R-:W-:Y:S01]  /*4f30*/  FFMA.FTZ R3, R54, UR26, -R2 ;  /* 0x0000001a36037c23 */ /* 0x002fe20008010802 */
[----:B--2---:R-:W-:-:S05]  /*4f40*/  F2FP.F16.F32.PACK_AB R127, R204, R199 ;  /* 0x000000c7cc7f723e */ /* 0x004fca00000000ff */
[----:B------:R1:W2:Y:S02]  /*4f50*/  MUFU.EX2 R139, R3 ;  /* 0x00000003008b7308 */ /* 0x0002a40000000800 */
        /* <DEDUP_REMOVED lines=51> */
[----:B------:R-:W-:Y:S01]  /*5290*/  HMMA.16816.F32 R16, R4, R66, RZ ;  /* 0x000000420410723c */ /* 0x000fe200000018ff */
[----:B-1----:R-:W-:-:S05]  /*52a0*/  FFMA.FTZ R2, R71, UR26, -R0 ;  /* 0x0000001a47027c23 */ /* 0x002fca0008010800 */
[C---:B------:R-:W-:Y:S01]  /*52b0*/  HMMA.16816.F32 R68, R4.reuse, R32, RZ ;  /* 0x000000200444723c */ /* 0x040fe200000018ff */
[----:B------:R1:W2:Y:S05]  /*52c0*/  MUFU.EX2 R3, R2 ;  /* 0x0000000200037308 */ /* 0x0002aa0000000800 */
[----:B------:R-:W-:Y:S01]  /*52d0*/  HMMA.16816.F32 R32, R4, R34, RZ ;  /* 0x000000220420723c */ /* 0x000fe200000018ff */
[--C-:B-1----:R-:W-:Y:S01]  /*52e0*/  FFMA.FTZ R2, R84, UR26, -R0.reuse ;  /* 0x0000001a54027c23 */ /* 0x102fe20008010800 */
[----:B------:R-:W-:Y:S01]  /*52f0*/  FFMA.FTZ R0, R85, UR26, -R0 ;  /* 0x0000001a55007c23 */ /* 0x000fe20008010800 */
[----:B--2---:R-:W-:-:S03]  /*5300*/  F2FP.F16.F32.PACK_AB R129, R3, R8 ;  /* 0x000000080381723e */ /* 0x004fc600000000ff */
[----:B------:R-:W-:Y:S01]  /*5310*/  HMMA.16816.F32 R84, R4, R64, RZ ;  /* 0x000000400454723c */ /* 0x000fe200000018ff */
[----:B------:R-:W-:Y:S06]  /*5320*/  MUFU.EX2 R2, R2 ;  /* 0x0000000200027308 */ /* 0x000fec0000000800 */
[----:B------:R-:W-:Y:S01]  /*5330*/  FADD.FTZ R7, R196, R133 ;  /* 0x00000085c4077221 */ /* 0x000fe20000010000 */
[----:B------:R-:W-:Y:S01]  /*5340*/  FADD.FTZ R6, R14, R13 ;  /* 0x0000000d0e067221 */ /* 0x000fe20000010000 */
[----:B------:R-:W-:Y:S01]  /*5350*/  FADD.FTZ R5, R237, R225 ;  /* 0x000000e1ed057221 */ /* 0x000fe20000010000 */
[----:B------:R-:W-:Y:S01]  /*5360*/  FADD.FTZ R4, R224, R210 ;  /* 0x000000d2e0047221 */ /* 0x000fe20000010000 */
        /* <DEDUP_REMOVED lines=27> */
[----:B------:R1:W-:Y:S01]  /*5520*/  STL [R1+0xc], R248 ;  /* 0x00000cf801007387 */ /* 0x0003e20000100800 */
[----:B------:R-:W-:-:S02]  /*5530*/  VIADD R226, R223, 0x800 ;  /* 0x00000800dfe27836 */ /* 0x000fc40000000000 */
[C---:B------:R-:W-:Y:S01]  /*5540*/  VIADD R225, R223.reuse, 0x1000 ;  /* 0x00001000dfe17836 */ /* 0x040fe20000000000 */
[----:B------:R1:W-:Y:S01]  /*5550*/  STL [R1+0x8], R249 ;  /* 0x000008f901007387 */ /* 0x0003e20000100800 */
[C---:B------:R-:W-:Y:S01]  /*5560*/  HMMA.16816.F32 R160, R128.reuse, R168, R160 ;  /* 0x000000a880a0723c */ /* 0x040fe200000018a0 */
[----:B------:R-:W-:Y:S02]  /*5570*/  VIADD R224, R223, 0x1800 ;  /* 0x00001800dfe07836 */ /* 0x000fe40000000000 */
        /* <DEDUP_REMOVED lines=46> */
[C---:B------:R-:W-:Y:S02]  /*5860*/  ISETP.GE.AND P0, PT, R0.reuse, R234, PT ;  /* 0x000000ea0000720c */ /* 0x040fe40003f06270 */
[C---:B------:R-:W-:Y:S01]  /*5870*/  ISETP.LT.OR P3, PT, R0.reuse, R227, P3 ;  /* 0x000000e30000720c */ /* 0x040fe20001f61670 */
[----:B------:R-:W-:Y:S01]  /*5880*/  LDGSTS.E.BYPASS.LTC128B.128 [R235+0xa800], desc[UR18][R2.64] ;  /* 0x0a80000002eb7fae */ /* 0x000fe2000b901d52 */
[----:B------:R-:W-:-:S03]  /*5890*/  ISETP.LT.OR P0, PT, R0, R230, P0 ;  /* 0x000000e60000720c */ /* 0x000fc60000701670 */
        /* <DEDUP_REMOVED lines=25> */
[C---:B------:R-:W-:Y:S06]  /*5a30*/  HMMA.16816.F32 R196, R4.reuse, R22, RZ ;  /* 0x0000001604c4723c */ /* 0x040fec00000018ff */
[----:B------:R-:W-:Y:S01]  /*5a40*/  HMMA.16816.F32 R188, R4, R30, RZ ;  /* 0x0000001e04bc723c */ /* 0x000fe200000018ff */
[----:B------:R-:W-:Y:S05]  /*5a50*/  LDSM.16.M88.4 R4, [R222] ;  /* 0x00000000de04783b */ /* 0x000fea0000000200 */
[C---:B----4-:R-:W-:Y:S06]  /*5a60*/  HMMA.16816.F32 R204, R12.reuse, R20, RZ ;  /* 0x000000140ccc723c */ /* 0x050fec00000018ff */
[C---:B------:R-:W-:Y:S01]  /*5a70*/  HMMA.16816.F32 R236, R12.reuse, R22, RZ ;  /* 0x000000160cec723c */ /* 0x040fe200000018ff */
[----:B------:R-:W2:Y:S05]  /*5a80*/  LDSM.16.M88.4 R20, [R222+0x2000] ;  /* 0x00200000de14783b */ /* 0x000eaa0000000200 */
[C---:B------:R-:W-:Y:S06]  /*5a90*/  HMMA.16816.F32 R184, R12.reuse, R28, RZ ;  /* 0x0000001c0cb8723c */ /* 0x040fec00000018ff */
[----:B------:R-:W-:Y:S01]  /*5aa0*/  HMMA.16816.F32 R208, R12, R30, RZ ;  /* 0x0000001e0cd0723c */ /* 0x000fe200000018ff */
[----:B------:R-:W-:Y:S04]  /*5ab0*/  LDSM.16.M88.4 R12, [R220+0x2000] ;  /* 0x00200000dc0c783b */ /* 0x000fe80000000200 */
[----:B------:R-:W3:Y:S01]  /*5ac0*/  LDSM.16.M88.4 R28, [R219] ;  /* 0x00000000db1c783b */ /* 0x000ee20000000200 */
[C---:B-----5:R-:W-:Y:S06]  /*5ad0*/  HMMA.16816.F32 R240, R16.reuse, R32, R200 ;  /* 0x0000002010f0723c */ /* 0x060fec00000018c8 */
[C---:B-1----:R-:W-:Y:S06]  /*5ae0*/  HMMA.16816.F32 R200, R16.reuse, R172, R192 ;  /* 0x000000ac10c8723c */ /* 0x042fec00000018c0 */
[C---:B------:R-:W-:Y:S06]  /*5af0*/  HMMA.16816.F32 R196, R16.reuse, R34, R196 ;  /* 0x0000002210c4723c */ /* 0x040fec00000018c4 */
[----:B------:R-:W-:Y:S01]  /*5b00*/  HMMA.16816.F32 R192, R16, R174, R188 ;  /* 0x000000ae10c0723c */ /* 0x000fe200000018bc */
[----:B------:R-:W-:Y:S05]  /*5b10*/  LDSM.16.M88.4 R16, [R220] ;  /* 0x00000000dc10783b */ /* 0x000fea0000000200 */
[C---:B------:R-:W-:Y:S06]  /*5b20*/  HMMA.16816.F32 R188, R24.reuse, R32, R204 ;  /* 0x0000002018bc723c */ /* 0x040fec00000018cc */
[C---:B------:R-:W-:Y:S06]  /*5b30*/  HMMA.16816.F32 R184, R24.reuse, R172, R184 ;  /* 0x000000ac18b8723c */ /* 0x040fec00000018b8 */
[C---:B------:R-:W-:Y:S06]  /*5b40*/  HMMA.16816.F32 R32, R24.reuse, R34, R236 ;  /* 0x000000221820723c */ /* 0x040fec00000018ec */
[----:B------:R-:W-:Y:S01]  /*5b50*/  HMMA.16816.F32 R24, R24, R174, R208 ;  /* 0x000000ae1818723c */ /* 0x000fe200000018d0 */
[----:B------:R-:W1:Y:S05]  /*5b60*/  LDSM.16.M88.4 R172, [R219+0x800] ;  /* 0x00080000dbac783b */ /* 0x000e6a0000000200 */
[C---:B--2---:R-:W-:Y:S06]  /*5b70*/  HMMA.16816.F32 R208, R20.reuse, R180, R240 ;  /* 0x000000b414d0723c */ /* 0x044fec00000018f0 */
        /* <DEDUP_REMOVED lines=8> */
[----:B------:R-:W-:Y:S05]  /*5c00*/  LDSM.16.M88.4 R184, [R212+0x9800] ;  /* 0x00980000d4b8783b */ /* 0x000fea0000000200 */
[----:B------:R-:W-:Y:S01]  /*5c10*/  HMMA.16816.F32 R188, R4, R178, R24 ;  /* 0x000000b204bc723c */ /* 0x000fe20000001818 */
[----:B------:R-:W4:Y:S04]  /*5c20*/  LDSM.16.M88.4 R4, [R214+0x6000] ;  /* 0x00600000d604783b */ /* 0x000f280000000200 */
[----:B------:R-:W-:Y:S01]  /*5c30*/  LDSM.16.M88.4 R24, [R216+0x6000] ;  /* 0x00600000d818783b */ /* 0x000fe20000000200 */
[C---:B---3--:R-:W-:Y:S06]  /*5c40*/  HMMA.16816.F32 R176, R12.reuse, R28, R208 ;  /* 0x0000001c0cb0723c */ /* 0x048fec00000018d0 */
[C---:B------:R-:W-:Y:S06]  /*5c50*/  HMMA.16816.F32 R236, R12.reuse, R30, R204 ;  /* 0x0000001e0cec723c */ /* 0x040fec00000018cc */
[C---:B-1----:R-:W-:Y:S06]  /*5c60*/  HMMA.16816.F32 R208, R12.reuse, R172, R240 ;  /* 0x000000ac0cd0723c */ /* 0x042fec00000018f0 */
[----:B------:R-:W-:Y:S06]  /*5c70*/  HMMA.16816.F32 R200, R12, R174, R200 ;  /* 0x000000ae0cc8723c */ /* 0x000fec00000018c8 */
[C---:B------:R-:W-:Y:S06]  /*5c80*/  HMMA.16816.F32 R12, R16.reuse, R28, R196 ;  /* 0x0000001c100c723c */ /* 0x040fec00000018c4 */
[C---:B------:R-:W-:Y:S01]  /*5c90*/  HMMA.16816.F32 R192, R16.reuse, R30, R192 ;  /* 0x0000001e10c0723c */ /* 0x040fe200000018c0 */
[----:B------:R-:W-:Y:S05]  /*5ca0*/  LDSM.16.M88.4 R28, [R216+0x4000] ;  /* 0x00400000d81c783b */ /* 0x000fea0000000200 */
[C---:B------:R-:W-:Y:S01]  /*5cb0*/  HMMA.16816.F32 R204, R16.reuse, R172, R180 ;  /* 0x000000ac10cc723c */ /* 0x040fe200000018b4 */
[----:B------:R-:W1:Y:S05]  /*5cc0*/  LDSM.16.M88.4 R180, [R225] ;  /* 0x00000000e1b4783b */ /* 0x000e6a0000000200 */
[----:B------:R-:W-:Y:S01]  /*5cd0*/  HMMA.16816.F32 R196, R16, R174, R188 ;  /* 0x000000ae10c4723c */ /* 0x000fe200000018bc */
[----:B------:R-:W-:Y:S05]  /*5ce0*/  LDSM.16.M88.4 R172, [R221+0x9000] ;  /* 0x00900000ddac783b */ /* 0x000fea0000000200 */
[-C--:B--2---:R-:W-:Y:S01]  /*5cf0*/  HMMA.16816.F32 R16, R20, R32.reuse, R12 ;  /* 0x000000201410723c */ /* 0x084fe2000000180c */
[----:B------:R-:W2:Y:S05]  /*5d00*/  LDSM.16.M88.4 R12, [R222+0x4000] ;  /* 0x00400000de0c783b */ /* 0x000eaa0000000200 */
[C---:B----4-:R-:W-:Y:S06]  /*5d10*/  HMMA.16816.F32 R176, R4.reuse, R32, R176 ;  /* 0x0000002004b0723c */ /* 0x050fec00000018b0 */
[-C--:B------:R-:W-:Y:S06]  /*5d20*/  HMMA.16816.F32 R236, R4, R34.reuse, R236 ;  /* 0x0000002204ec723c */ /* 0x080fec00000018ec */
[----:B------:R-:W-:Y:S06]  /*5d30*/  HMMA.16816.F32 R192, R20, R34, R192 ;  /* 0x0000002214c0723c */ /* 0x000fec00000018c0 */
[----:B------:R-:W-:Y:S06]  /*5d40*/  HMMA.16816.F32 R240, R4, R184, R208 ;  /* 0x000000b804f0723c */ /* 0x000fec00000018d0 */
[----:B-1----:R-:W-:Y:S01]  /*5d50*/  HMMA.16816.F32 R32, R28, R180, R16 ;  /* 0x000000b41c20723c */ /* 0x002fe20000001810 */
[----:B------:R-:W-:Y:S05]  /*5d60*/  LDSM.16.M88.4 R16, [R220+0x4000] ;  /* 0x00400000dc10783b */ /* 0x000fea0000000200 */
[----:B------:R-:W-:Y:S01]  /*5d70*/  HMMA.16816.F32 R244, R4, R186, R200 ;  /* 0x000000ba04f4723c */ /* 0x000fe200000018c8 */
[----:B------:R-:W1:Y:S05]  /*5d80*/  LDSM.16.M88.4 R4, [R222+0x6000] ;  /* 0x00600000de04783b */ /* 0x000e6a0000000200 */
[----:B------:R-:W-:Y:S01]  /*5d90*/  HMMA.16816.F32 R188, R24, R180, R176 ;  /* 0x000000b418bc723c */ /* 0x000fe200000018b0 */
[----:B------:R-:W3:Y:S05]  /*5da0*/  LDSM.16.M88.4 R176, [R219+0x1000] ;  /* 0x00100000dbb0783b */ /* 0x000eea0000000200 */
[C---:B------:R-:W-:Y:S06]  /*5db0*/  HMMA.16816.F32 R204, R20.reuse, R184, R204 ;  /* 0x000000b814cc723c */ /* 0x040fec00000018cc */
[----:B------:R-:W-:Y:S01]  /*5dc0*/  HMMA.16816.F32 R208, R20, R186, R196 ;  /* 0x000000ba14d0723c */ /* 0x000fe200000018c4 */
[----:B------:R-:W-:Y:S05]  /*5dd0*/  LDSM.16.M88.4 R20, [R220+0x6000] ;  /* 0x00600000dc14783b */ /* 0x000fea0000000200 */
[----:B--2---:R-:W-:Y:S01]  /*5de0*/  HMMA.16816.F32 R184, R12, R172, R32 ;  /* 0x000000ac0cb8723c */ /* 0x004fe20000001820 */
[----:B------:R-:W2:Y:S05]  /*5df0*/  LDSM.16.M88.4 R32, [R224] ;  /* 0x00000000e020783b */ /* 0x000eaa0000000200 */
[-C--:B------:R-:W-:Y:S06]  /*5e00*/  HMMA.16816.F32 R192, R28, R182.reuse, R192 ;  /* 0x000000b61cc0723c */ /* 0x080fec00000018c0 */
[----:B------:R-:W-:Y:S06]  /*5e10*/  HMMA.16816.F32 R180, R24, R182, R236 ;  /* 0x000000b618b4723c */ /* 0x000fec00000018ec */
[----:B-1----:R-:W-:Y:S06]  /*5e20*/  HMMA.16816.F32 R188, R4, R172, R188 ;  /* 0x000000ac04bc723c */ /* 0x002fec00000018bc */
[----:B---3--:R-:W-:Y:S06]  /*5e30*/  HMMA.16816.F32 R196, R16, R176, R184 ;  /* 0x000000b010c4723c */ /* 0x008fec00000018b8 */
[-C--:B------:R-:W-:Y:S06]  /*5e40*/  HMMA.16816.F32 R184, R12, R174.reuse, R192 ;  /* 0x000000ae0cb8723c */ /* 0x080fec00000018c0 */
[----:B------:R-:W-:Y:S01]  /*5e50*/  HMMA.16816.F32 R180, R4, R174, R180 ;  /* 0x000000ae04b4723c */ /* 0x000fe200000018b4 */
[----:B------:R-:W1:Y:S05]  /*5e60*/  LDSM.16.M88.4 R172, [R221+0x9800] ;  /* 0x00980000ddac783b */ /* 0x000e6a0000000200 */
[----:B--2---:R-:W-:Y:S06]  /*5e70*/  HMMA.16816.F32 R192, R28, R32, R204 ;  /* 0x000000201cc0723c */ /* 0x004fec00000018cc */
[----:B------:R-:W-:Y:S01]  /*5e80*/  HMMA.16816.F32 R200, R20, R176, R188 ;  /* 0x000000b014c8723c */ /* 0x000fe200000018bc */
[----:B------:R-:W-:Y:S01]  /*5e90*/  FMUL.FTZ R196, R196, UR23 ;  /* 0x00000017c4c47c20 */ /* 0x000fe20008410000 */
[----:B------:R-:W-:Y:S01]  /*5ea0*/  FMUL.FTZ R197, R197, UR23 ;  /* 0x00000017c5c57c20 */ /* 0x000fe20008410000 */
[----:B------:R-:W-:Y:S01]  /*5eb0*/  FMUL.FTZ R198, R198, UR23 ;  /* 0x00000017c6c67c20 */ /* 0x000fe20008410000 */
[----:B------:R-:W-:-:S02]  /*5ec0*/  FMUL.FTZ R199, R199, UR23 ;  /* 0x00000017c7c77c20 */ /* 0x000fc40008410000 */
[C---:B------:R-:W-:Y:S01]  /*5ed0*/  HMMA.16816.F32 R204, R24.reuse, R32, R240 ;  /* 0x0000002018cc723c */ /* 0x040fe200000018f0 */
[----:B------:R-:W2:Y:S05]  /*5ee0*/  MUFU.TANH R196, R196 ;  /* 0x000000c400c47308 */ /* 0x000eaa0000002400 */
[----:B------:R-:W-:Y:S01]  /*5ef0*/  HMMA.16816.F32 R188, R24, R34, R244 ;  /* 0x0000002218bc723c */ /* 0x000fe200000018f4 */
[----:B------:R-:W3:Y:S01]  /*5f00*/  LDSM.16.M88.4 R24, [R219+0x1800] ;  /* 0x00180000db18783b */ /* 0x000ee20000000200 */
[----:B------:R-:W-:-:S04]  /*5f10*/  DEPBAR.LE SB0, 0x0 ;  /* 0x000080000000791a */ /* 0x000fc80000000000 */
[----:B------:R-:W-:Y:S01]  /*5f20*/  HMMA.16816.F32 R28, R28, R34, R208 ;  /* 0x000000221c1c723c */ /* 0x000fe200000018d0 */
[----:B------:R-:W-:Y:S05]  /*5f30*/  MUFU.TANH R197, R197 ;  /* 0x000000c500c57308 */ /* 0x000fea0000002400 */
[----:B------:R-:W-:Y:S01]  /*5f40*/  HMMA.16816.F32 R184, R16, R178, R184 ;  /* 0x000000b210b8723c */ /* 0x000fe200000018b8 */
[----:B------:R-:W-:Y:S01]  /*5f50*/  FMUL.FTZ R200, R200, UR23 ;  /* 0x00000017c8c87c20 */ /* 0x000fe20008410000 */
[----:B------:R-:W-:Y:S01]  /*5f60*/  FMUL.FTZ R202, R202, UR23 ;  /* 0x00000017caca7c20 */ /* 0x000fe20008410000 */
[----:B------:R-:W4:Y:S01]  /*5f70*/  MUFU.TANH R198, R198 ;  /* 0x000000c600c67308 */ /* 0x000f220000002400 */
[----:B------:R-:W-:Y:S01]  /*5f80*/  FMUL.FTZ R201, R201, UR23 ;  /* 0x00000017c9c97c20 */ /* 0x000fe20008410000 */
[----:B------:R-:W-:Y:S01]  /*5f90*/  FMUL.FTZ R203, R203, UR23 ;  /* 0x00000017cbcb7c20 */ /* 0x000fe20008410000 */
[----:B-1----:R-:W-:Y:S05]  /*5fa0*/  HMMA.16816.F32 R32, R12, R172, R192 ;  /* 0x000000ac0c20723c */ /* 0x002fea00000018c0 */
[----:B------:R-:W1:Y:S01]  /*5fb0*/  MUFU.TANH R200, R200 ;  /* 0x000000c800c87308 */ /* 0x000e620000002400 */
[----:B------:R-:W-:Y:S06]  /*5fc0*/  HMMA.16816.F32 R176, R20, R178, R180 ;  /* 0x000000b214b0723c */ /* 0x000fec00000018b4 */
[C---:B------:R-:W-:Y:S01]  /*5fd0*/  HMMA.16816.F32 R180, R4.reuse, R172, R204 ;  /* 0x000000ac04b4723c */ /* 0x040fe200000018cc */
[----:B------:R-:W5:Y:S05]  /*5fe0*/  MUFU.TANH R202, R202 ;  /* 0x000000ca00ca7308 */ /* 0x000f6a0000002400 */
[-C--:B------:R-:W-:Y:S01]  /*5ff0*/  HMMA.16816.F32 R188, R4, R174.reuse, R188 ;  /* 0x000000ae04bc723c */ /* 0x080fe200000018bc */
[----:B------:R-:W-:Y:S01]  /*6000*/  FMUL.FTZ R185, R185, UR23 ;  /* 0x00000017b9b97c20 */ /* 0x000fe20008410000 */
[----:B------:R-:W-:Y:S01]  /*6010*/  FMUL.FTZ R186, R186, UR23 ;  /* 0x00000017baba7c20 */ /* 0x000fe20008410000 */
[----:B------:R-:W5:Y:S01]  /*6020*/  MUFU.TANH R199, R199 ;  /* 0x000000c700c77308 */ /* 0x000f620000002400 */
[----:B------:R-:W-:Y:S01]  /*6030*/  FMUL.FTZ R184, R184, UR23 ;  /* 0x00000017b8b87c20 */ /* 0x000fe20008410000 */
[----:B------:R-:W-:Y:S01]  /*6040*/  FMUL.FTZ R187, R187, UR23 ;  /* 0x00000017bbbb7c20 */ /* 0x000fe20008410000 */
[----:B------:R-:W-:Y:S05]  /*6050*/  HMMA.16816.F32 R172, R12, R174, R28 ;  /* 0x000000ae0cac723c */ /* 0x000fea000000181c */
[----:B------:R-:W-:Y:S01]  /*6060*/  MUFU.TANH R185, R185 ;  /* 0x000000b900b97308 */ /* 0x000fe20000002400 */
[-C--:B---3--:R-:W-:Y:S01]  /*6070*/  HMMA.16816.F32 R4, R16, R24.reuse, R32 ;  /* 0x000000181004723c */ /* 0x088fe20000001820 */
[----:B------:R-:W-:Y:S01]  /*6080*/  FMUL.FTZ R176, R176, UR23 ;  /* 0x00000017b0b07c20 */ /* 0x000fe20008410000 */
[----:B------:R-:W-:Y:S01]  /*6090*/  FMUL.FTZ R178, R178, UR23 ;  /* 0x00000017b2b27c20 */ /* 0x000fe20008410000 */
[----:B--2---:R-:W-:Y:S01]  /*60a0*/  FSEL R13, R196, -INF , !P6 ;  /* 0xff800000c40d7808 */ /* 0x004fe20007000000 */
[----:B------:R-:W-:Y:S01]  /*60b0*/  FMUL.FTZ R138, R177, UR23 ;  /* 0x00000017b18a7c20 */ /* 0x000fe20008410000 */
[----:B------:R-:W-:Y:S01]  /*60c0*/  ISETP.GE.AND P6, PT, R0, R233, PT ;  /* 0x000000e90000720c */ /* 0x000fe20003fc6270 */
[----:B------:R-:W-:Y:S01]  /*60d0*/  HMMA.16816.F32 R180, R20, R24, R180 ;  /* 0x0000001814b4723c */ /* 0x000fe200000018b4 */
[----:B------:R-:W2:Y:S01]  /*60e0*/  MUFU.TANH R186, R186 ;  /* 0x000000ba00ba7308 */ /* 0x000ea20000002400 */
[----:B----4-:R-:W-:Y:S01]  /*60f0*/  FSEL R31, R198, -INF , !P3 ;  /* 0xff800000c61f7808 */ /* 0x010fe20005800000 */
[----:B------:R-:W-:Y:S01]  /*6100*/  FMUL.FTZ R139, R179, UR23 ;  /* 0x00000017b38b7c20 */ /* 0x000fe20008410000 */
[----:B------:R-:W-:-:S02]  /*6110*/  ISETP.LT.OR P6, PT, R0, R229, P6 ;  /* 0x000000e50000720c */ /* 0x000fc400037c1670 */
[----:B------:R-:W-:Y:S01]  /*6120*/  FSEL R30, R197, -INF , !P4 ;  /* 0xff800000c51e7808 */ /* 0x000fe20006000000 */
[-C--:B------:R-:W-:Y:S01]  /*6130*/  HMMA.16816.F32 R32, R20, R26.reuse, R188 ;  /* 0x0000001a1420723c */ /* 0x080fe200000018bc */
[----:B-1----:R-:W-:Y:S01]  /*6140*/  FSEL R25, R200, -INF , !P0 ;  /* 0xff800000c8197808 */ /* 0x002fe20004000000 */
[----:B------:R-:W1:Y:S01]  /*6150*/  MUFU.TANH R176, R176 ;  /* 0x000000b000b07308 */ /* 0x000e620000002400 */
[----:B-----5:R-:W-:Y:S02]  /*6160*/  FSEL R29, R202, -INF , !P6 ;  /* 0xff800000ca1d7808 */ /* 0x020fe40007000000 */
[C---:B------:R-:W-:Y:S01]  /*6170*/  ISETP.GE.AND P3, PT, R2.reuse, R232, PT ;  /* 0x000000e80200720c */ /* 0x040fe20003f66270 */
[----:B------:R-:W-:Y:S01]  /*6180*/  HMMA.16816.F32 R172, R16, R26, R172 ;  /* 0x0000001a10ac723c */ /* 0x000fe200000018ac */
[C---:B------:R-:W-:Y:S02]  /*6190*/  ISETP.GE.AND P0, PT, R2.reuse, R231, PT ;  /* 0x000000e70200720c */ /* 0x040fe40003f06270 */
[----:B------:R-:W-:Y:S01]  /*61a0*/  ISETP.GE.AND P6, PT, R2, R234, PT ;  /* 0x000000ea0200720c */ /* 0x000fe20003fc6270 */
[----:B------:R-:W3:Y:S01]  /*61b0*/  MUFU.TANH R178, R178 ;  /* 0x000000b200b27308 */ /* 0x000ee20000002400 */
[----:B------:R-:W-:Y:S01]  /*61c0*/  FMUL.FTZ R4, R4, UR23 ;  /* 0x0000001704047c20 */ /* 0x000fe20008410000 */
[----:B------:R-:W-:Y:S01]  /*61d0*/  ISETP.GE.AND P4, PT, R2, R233, PT ;  /* 0x000000e90200720c */ /* 0x000fe20003f86270 */
[----:B------:R-:W-:Y:S01]  /*61e0*/  FMUL.FTZ R7, R7, UR23 ;  /* 0x0000001707077c20 */ /* 0x000fe20008410000 */
[----:B------:R-:W-:Y:S01]  /*61f0*/  FSEL R18, R199, -INF , !P2 ;  /* 0xff800000c7127808 */ /* 0x000fe20005000000 */
[----:B------:R-:W-:Y:S01]  /*6200*/  FMUL.FTZ R6, R6, UR23 ;  /* 0x0000001706067c20 */ /* 0x000fe20008410000 */
[----:B------:R-:W-:Y:S01]  /*6210*/  ISETP.GE.AND P2, PT, R3, R232, PT ;  /* 0x000000e80300720c */ /* 0x000fe20003f46270 */
[----:B------:R-:W-:Y:S01]  /*6220*/  FMUL.FTZ R5, R5, UR23 ;  /* 0x0000001705057c20 */ /* 0x000fe20008410000 */
[----:B------:R-:W4:Y:S01]  /*6230*/  MUFU.TANH R201, R201 ;  /* 0x000000c900c97308 */ /* 0x000f220000002400 */
[C---:B------:R-:W-:Y:S01]  /*6240*/  ISETP.LT.OR P3, PT, R2.reuse, R228, P3 ;  /* 0x000000e40200720c */ /* 0x040fe20001f61670 */
[----:B------:R-:W-:Y:S01]  /*6250*/  FMUL.FTZ R132, R181, UR23 ;  /* 0x00000017b5847c20 */ /* 0x000fe20008410000 */
[----:B------:R-:W-:Y:S01]  /*6260*/  ISETP.LT.OR P0, PT, R2, R227, P0 ;  /* 0x000000e30200720c */ /* 0x000fe20000701670 */
[----:B------:R-:W-:Y:S01]  /*6270*/  FMUL.FTZ R133, R180, UR23 ;  /* 0x00000017b4857c20 */ /* 0x000fe20008410000 */
[----:B------:R-:W-:-:S02]  /*6280*/  ISETP.LT.OR P6, PT, R2, R230, P6 ;  /* 0x000000e60200720c */ /* 0x000fc400037c1670 */
[----:B------:R-:W-:Y:S01]  /*6290*/  ISETP.LT.OR P4, PT, R2, R229, P4 ;  /* 0x000000e50200720c */ /* 0x000fe20002781670 */
[----:B------:R-:W5:Y:S01]  /*62a0*/  MUFU.TANH R203, R203 ;  /* 0x000000cb00cb7308 */ /* 0x000f620000002400 */
[----:B------:R-:W-:Y:S01]  /*62b0*/  VIADD R2, R0, 0x10 ;  /* 0x0000001000027836 */ /* 0x000fe20000000000 */
[----:B------:R-:W-:Y:S02]  /*62c0*/  ISETP.LT.OR P2, PT, R3, R228, P2 ;  /* 0x000000e40300720c */ /* 0x000fe40001741670 */
[----:B--2---:R-:W-:Y:S01]  /*62d0*/  FSEL R16, R186, -INF , !P0 ;  /* 0xff800000ba107808 */ /* 0x004fe20004000000 */
[----:B------:R-:W-:Y:S01]  /*62e0*/  FMUL.FTZ R21, R174, UR23 ;  /* 0x00000017ae157c20 */ /* 0x000fe20008410000 */
[----:B-1----:R-:W-:Y:S01]  /*62f0*/  FSEL R17, R176, -INF , !P6 ;  /* 0xff800000b0117808 */ /* 0x002fe20007000000 */
[----:B------:R-:W-:Y:S01]  /*6300*/  FMUL.FTZ R20, R175, UR23 ;  /* 0x00000017af147c20 */ /* 0x000fe20008410000 */
[----:B------:R-:W1:Y:S01]  /*6310*/  MUFU.TANH R184, R184 ;  /* 0x000000b800b87308 */ /* 0x000e620000002400 */
[----:B---3--:R-:W-:-:S02]  /*6320*/  FSEL R19, R178, -INF , !P4 ;  /* 0xff800000b2137808 */ /* 0x008fc40006000000 */
[----:B------:R-:W-:Y:S02]  /*6330*/  FSEL R12, R185, -INF , !P2 ;  /* 0xff800000b90c7808 */ /* 0x000fe40005000000 */
[C---:B------:R-:W-:Y:S02]  /*6340*/  ISETP.GE.AND P0, PT, R2.reuse, R232, PT ;  /* 0x000000e80200720c */ /* 0x040fe40003f06270 */
[C---:B------:R-:W-:Y:S01]  /*6350*/  ISETP.GE.AND P6, PT, R2.reuse, R231, PT ;  /* 0x000000e70200720c */ /* 0x040fe20003fc6270 */
[----:B------:R2:W3:Y:S01]  /*6360*/  MUFU.TANH R14, R4 ;  /* 0x00000004000e7308 */ /* 0x0004e20000002400 */
[C---:B------:R-:W-:Y:S02]  /*6370*/  ISETP.GE.AND P4, PT, R2.reuse, R234, PT ;  /* 0x000000ea0200720c */ /* 0x040fe40003f86270 */
[----:B------:R-:W-:Y:S02]  /*6380*/  ISETP.GE.AND P2, PT, R2, R233, PT ;  /* 0x000000e90200720c */ /* 0x000fe40003f46270 */
[----:B----4-:R-:W-:-:S02]  /*6390*/  FSEL R24, R201, -INF , !P1 ;  /* 0xff800000c9187808 */ /* 0x010fc40004800000 */
[----:B------:R-:W-:Y:S01]  /*63a0*/  ISETP.GE.AND P1, PT, R3, R231, PT ;  /* 0x000000e70300720c */ /* 0x000fe20003f26270 */
[----:B------:R-:W4:Y:S01]  /*63b0*/  MUFU.TANH R9, R187 ;  /* 0x000000bb00097308 */ /* 0x000f220000002400 */
[C---:B------:R-:W-:Y:S02]  /*63c0*/  ISETP.LT.OR P0, PT, R2.reuse, R228, P0 ;  /* 0x000000e40200720c */ /* 0x040fe40000701670 */
[C---:B------:R-:W-:Y:S02]  /*63d0*/  ISETP.LT.OR P6, PT, R2.reuse, R227, P6 ;  /* 0x000000e30200720c */ /* 0x040fe400037c1670 */
[C---:B------:R-:W-:Y:S02]  /*63e0*/  ISETP.LT.OR P4, PT, R2.reuse, R230, P4 ;  /* 0x000000e60200720c */ /* 0x040fe40002781670 */
[----:B------:R-:W-:Y:S01]  /*63f0*/  ISETP.LT.OR P2, PT, R2, R229, P2 ;  /* 0x000000e50200720c */ /* 0x000fe20001741670 */
[----:B------:R4:W4:Y:S01]  /*6400*/  MUFU.TANH R8, R6 ;  /* 0x0000000600087308 */ /* 0x0009220000002400 */
[----:B------:R-:W-:Y:S01]  /*6410*/  VIADD R2, R0, 0x11 ;  /* 0x0000001100027836 */ /* 0x000fe20000000000 */
[----:B--2---:R-:W-:-:S02]  /*6420*/  FMNMX.FTZ R4, R136, R13, !PT ;  /* 0x0000000d88047209 */ /* 0x004fc40007810000 */
[----:B-----5:R-:W-:Y:S02]  /*6430*/  FSEL R28, R203, -INF , !P5 ;  /* 0xff800000cb1c7808 */ /* 0x020fe40006800000 */
[----:B-1----:R-:W-:Y:S02]  /*6440*/  FSEL R15, R184, -INF , !P3 ;  /* 0xff800000b80f7808 */ /* 0x002fe40005800000 */
[----:B------:R-:W1:Y:S01]  /*6450*/  MUFU.TANH R7, R7 ;  /* 0x0000000700077308 */ /* 0x000e620000002400 */
[C---:B------:R-:W-:Y:S02]  /*6460*/  ISETP.GE.AND P5, PT, R3.reuse, R234, PT ;  /* 0x000000ea0300720c */ /* 0x040fe40003fa6270 */
[C---:B------:R-:W-:Y:S02]  /*6470*/  ISETP.GE.AND P3, PT, R3.reuse, R233, PT ;  /* 0x000000e90300720c */ /* 0x040fe40003f66270 */
[----:B------:R-:W-:Y:S02]  /*6480*/  ISETP.LT.OR P1, PT, R3, R227, P1 ;  /* 0x000000e30300720c */ /* 0x000fe40000f21670 */
[----:B---3--:R-:W-:Y:S01]  /*6490*/  FSEL R181, R14, -INF , !P0 ;  /* 0xff8000000eb57808 */ /* 0x008fe20004000000 */
[----:B------:R2:W3:Y:S01]  /*64a0*/  MUFU.TANH R177, R5 ;  /* 0x0000000500b17308 */ /* 0x0004e20000002400 */
[----:B----4-:R-:W-:Y:S01]  /*64b0*/  FMUL.FTZ R6, R172, UR23 ;  /* 0x00000017ac067c20 */ /* 0x010fe20008410000 */
[----:B------:R-:W-:-:S02]  /*64c0*/  ISETP.GE.AND P0, PT, R2, R231, PT ;  /* 0x000000e70200720c */ /* 0x000fc40003f06270 */
[----:B------:R-:W-:Y:S02]  /*64d0*/  FMNMX.FTZ R4, R30, R4, !PT ;  /* 0x000000041e047209 */ /* 0x000fe40007810000 */
[C---:B------:R-:W-:Y:S02]  /*64e0*/  ISETP.LT.OR P5, PT, R3.reuse, R230, P5 ;  /* 0x000000e60300720c */ /* 0x040fe40002fa1670 */
[----:B------:R-:W4:Y:S01]  /*64f0*/  MUFU.TANH R6, R6 ;  /* 0x0000000600067308 */ /* 0x000f220000002400 */
[----:B------:R-:W-:Y:S01]  /*6500*/  ISETP.LT.OR P3, PT, R3, R229, P3 ;  /* 0x000000e50300720c */ /* 0x000fe20001f61670 */
[C---:B------:R-:W-:Y:S01]  /*6510*/  VIADD R3, R0.reuse, 0x18 ;  /* 0x0000001800037836 */ /* 0x040fe20000000000 */
[----:B------:R-:W-:Y:S01]  /*6520*/  FSEL R9, R9, -INF , !P1 ;  /* 0xff80000009097808 */ /* 0x000fe20004800000 */
[----:B------:R-:W-:Y:S01]  /*6530*/  VIADD R0, R0, 0x19 ;  /* 0x0000001900007836 */ /* 0x000fe20000000000 */
[C---:B------:R-:W-:Y:S02]  /*6540*/  ISETP.GE.AND P1, PT, R2.reuse, R232, PT ;  /* 0x000000e80200720c */ /* 0x040fe40003f26270 */
[----:B------:R-:W-:Y:S01]  /*6550*/  FMNMX.FTZ R4, R15, R4, !PT ;  /* 0x000000040f047209 */ /* 0x000fe20007810000 */
[----:B------:R-:W-:Y:S01]  /*6560*/  MUFU.TANH R138, R138 ;  /* 0x0000008a008a7308 */ /* 0x000fe20000002400 */
[----:B--2---:R-:W-:Y:S01]  /*6570*/  FMUL.FTZ R5, R173, UR23 ;  /* 0x00000017ad057c20 */ /* 0x004fe20008410000 */
[----:B------:R-:W-:-:S02]  /*6580*/  ISETP.LT.OR P0, PT, R2, R227, P0 ;  /* 0x000000e30200720c */ /* 0x000fc40000701670 */
[----:B------:R-:W-:Y:S02]  /*6590*/  ISETP.LT.OR P1, PT, R2, R228, P1 ;  /* 0x000000e40200720c */ /* 0x000fe40000f21670 */
[----:B------:R-:W-:Y:S02]  /*65a0*/  FSEL R200, R8, -INF , !P6 ;  /* 0xff80000008c87808 */ /* 0x000fe40007000000 */
[----:B------:R-:W2:Y:S01]  /*65b0*/  MUFU.TANH R5, R5 ;  /* 0x0000000500057308 */ /* 0x000ea20000002400 */
[----:B------:R-:W-:Y:S02]  /*65c0*/  ISETP.GE.AND P6, PT, R3, R232, PT ;  /* 0x000000e80300720c */ /* 0x000fe40003fc6270 */
[----:B------:R-:W-:Y:S02]  /*65d0*/  FMNMX.FTZ R4, R12, R4, !PT ;  /* 0x000000040c047209 */ /* 0x000fe40007810000 */
[----:B-1----:R-:W-:Y:S02]  /*65e0*/  FSEL R201, R7, -INF , !P0 ;  /* 0xff80000007c97808 */ /* 0x002fe40004000000 */
[----:B------:R-:W-:Y:S01]  /*65f0*/  PLOP3.LUT P0, PT, PT, PT, UP0, 0x80, 0x0 ;  /* 0x000000000000781c */ /* 0x000fe20003f0f008 */
[----:B------:R-:W1:Y:S01]  /*6600*/  MUFU.TANH R139, R139 ;  /* 0x0000008b008b7308 */ /* 0x000e620000002400 */
[----:B---3--:R-:W-:-:S02]  /*6610*/  FSEL R188, R177, -INF , !P1 ;  /* 0xff800000b1bc7808 */ /* 0x008fc40004800000 */
[C---:B------:R-:W-:Y:S02]  /*6620*/  ISETP.GE.AND P1, PT, R0.reuse, R232, PT ;  /* 0x000000e80000720c */ /* 0x040fe40003f26270 */
[----:B------:R-:W-:Y:S02]  /*6630*/  ISETP.LT.OR P6, PT, R3, R228, P6 ;  /* 0x000000e40300720c */ /* 0x000fe400037c1670 */
[----:B------:R-:W-:Y:S01]  /*6640*/  FMNMX.FTZ R4, R181, R4, !PT ;  /* 0x00000004b5047209 */ /* 0x000fe20007810000 */
[----:B------:R-:W3:Y:S01]  /*6650*/  MUFU.TANH R133, R133 ;  /* 0x0000008500857308 */ /* 0x000ee20000002400 */
[----:B------:R-:W-:Y:S01]  /*6660*/  BAR.SYNC.DEFER_BLOCKING 0x0 ;  /* 0x0000000000007b1d */ /* 0x000fe20000010000 */
[----:B------:R-:W-:Y:S02]  /*6670*/  ISETP.LT.OR P1, PT, R0, R228, P1 ;  /* 0x000000e40000720c */ /* 0x000fe40000f21670 */
[----:B----4-:R-:W-:Y:S02]  /*6680*/  FSEL R189, R6, -INF , !P6 ;  /* 0xff80000006bd7808 */ /* 0x010fe40007000000 */
[----:B------:R-:W-:-:S02]  /*6690*/  FMNMX.FTZ R4, R188, R4, !PT ;  /* 0x00000004bc047209 */ /* 0x000fc40007810000 */
[----:B------:R-:W4:Y:S01]  /*66a0*/  MUFU.TANH R132, R132 ;  /* 0x0000008400847308 */ /* 0x000f220000002400 */
[----:B--2---:R-:W-:Y:S02]  /*66b0*/  FSEL R190, R5, -INF , !P1 ;  /* 0xff80000005be7808 */ /* 0x004fe40004800000 */
[----:B------:R-:W-:Y:S02]  /*66c0*/  FMNMX.FTZ R4, R189, R4, !PT ;  /* 0x00000004bd047209 */ /* 0x000fe40007810000 */
[----:B------:R-:W-:Y:S02]  /*66d0*/  ISETP.GE.AND P6, PT, R3, R231, PT ;  /* 0x000000e70300720c */ /* 0x000fe40003fc6270 */
[----:B------:R-:W-:Y:S01]  /*66e0*/  FMNMX.FTZ R14, R135, R31, !PT ;  /* 0x0000001f870e7209 */ /* 0x000fe20007810000 */
[----:B------:R-:W2:Y:S01]  /*66f0*/  MUFU.TANH R21, R21 ;  /* 0x0000001500157308 */ /* 0x000ea20000002400 */
[----:B------:R-:W-:-:S07]  /*6700*/  FMNMX.FTZ R8, R190, R4, !PT ;  /* 0x00000004be087209 */ /* 0x000fce0007810000 */
[----:B------:R-:W1:Y:S01]  /*6710*/  MUFU.TANH R20, R20 ;  /* 0x0000001400147308 */ /* 0x000e620000002400 */
[----:B---34-:R-:W-:Y:S05]  /*6720*/  @!P0 BRA `(.L_x_2377) ;  /* 0x0000000000688947 */ /* 0x018fea0003800000 */
[----:B------:R-:W3:Y:S04]  /*6730*/  LDL.64 R236, [R1+0x20] ;  /* 0x0000200001ec7983 */ /* 0x000ee80000100a00 */
        /* <DEDUP_REMOVED lines=8> */
[----:B------:R-:W-:Y:S01]  /*67c0*/  UIADD3 UR4, UR29, UR4, URZ ;  /* 0x000000041d047290 */ /* 0x000fe2000fffe03f */
[----:B------:R-:W-:-:S05]  /*67d0*/  ULDC.64 UR6, c[0x0][0x218] ;  /* 0x0000860000067ab9 */ /* 0x000fca0000000a00 */
[----:B------:R-:W-:Y:S01]  /*67e0*/  IMAD.U32 R4, RZ, RZ, UR4 ;  /* 0x00000004ff047e24 */ /* 0x000fe2000f8e00ff */
[----:B---3--:R-:W-:-:S04]  /*67f0*/  LEA R5, P1, R5, R236, 0x5 ;  /* 0x000000ec05057211 */ /* 0x008fc800078228ff */
[----:B----4-:R-:W-:Y:S02]  /*6800*/  LEA.HI.X R6, R6, R239, R4, 0x5, P1 ;  /* 0x000000ef06067211 */ /* 0x010fe400008f2c04 */
        /* <DEDUP_REMOVED lines=12> */
.L_x_2377:
[----:B---3--:R-:W-:Y:S01]  /*68d0*/  FMNMX.FTZ R4, R18, R14, !PT ;  /* 0x0000000e12047209 */ /* 0x008fe20007810000 */
[----:B------:R-:W3:Y:S01]  /*68e0*/  SHFL.BFLY PT, R6, R8, 0x2, 0x1f ;  /* 0x0c401f0008067f89 */ /* 0x000ee200000e0000 */
[----:B------:R-:W-:Y:S01]  /*68f0*/  ISETP.GE.AND P1, PT, R0, R231, PT ;  /* 0x000000e70000720c */ /* 0x000fe20003f26270 */
[----:B------:R-:W-:Y:S01]  /*6900*/  FMUL.FTZ R5, R182, UR23 ;  /* 0x00000017b6057c20 */ /* 0x000fe20008410000 */
[----:B------:R-:W-:Y:S01]  /*6910*/  FMNMX.FTZ R4, R16, R4, !PT ;  /* 0x0000000410047209 */ /* 0x000fe20007810000 */
[----:B------:R-:W-:Y:S01]  /*6920*/  FMUL.FTZ R7, R34, UR23 ;  /* 0x0000001722077c20 */ /* 0x000fe20008410000 */
[-C--:B------:R-:W-:Y:S01]  /*6930*/  ISETP.LT.OR P6, PT, R3, R227.reuse, P6 ;  /* 0x000000e30300720c */ /* 0x080fe200037c1670 */
[----:B------:R4:W5:Y:S01]  /*6940*/  MUFU.TANH R178, R5 ;  /* 0x0000000500b27308 */ /* 0x0009620000002400 */
[----:B------:R-:W-:Y:S01]  /*6950*/  ISETP.LT.OR P1, PT, R0, R227, P1 ;  /* 0x000000e30000720c */ /* 0x000fe20000f21670 */
[----:B------:R-:W-:Y:S01]  /*6960*/  LDSM.16.MT88.4 R172, [R217+0xa000] ;  /* 0x00a00000d9ac783b */ /* 0x000fe20000004200 */
[----:B------:R-:W-:-:S02]  /*6970*/  FMNMX.FTZ R4, R9, R4, !PT ;  /* 0x0000000409047209 */ /* 0x000fc40007810000 */
[----:B--2---:R-:W-:Y:S02]  /*6980*/  FSEL R191, R21, -INF , !P6 ;  /* 0xff80000015bf7808 */ /* 0x004fe40007000000 */
[----:B-1----:R-:W-:Y:S01]  /*6990*/  FSEL R182, R20, -INF , !P1 ;  /* 0xff80000014b67808 */ /* 0x002fe20004800000 */
[----:B------:R-:W-:Y:S01]  /*69a0*/  FMUL.FTZ R20, R35, UR23 ;  /* 0x0000001723147c20 */ /* 0x000fe20008410000 */
[C---:B------:R-:W-:Y:S01]  /*69b0*/  ISETP.GE.AND P6, PT, R2.reuse, R234, PT ;  /* 0x000000ea0200720c */ /* 0x040fe20003fc6270 */
[----:B------:R-:W-:Y:S01]  /*69c0*/  MUFU.TANH R23, R7 ;  /* 0x0000000700177308 */ /* 0x000fe20000002400 */
[----:B------:R-:W-:Y:S02]  /*69d0*/  ISETP.GE.AND P1, PT, R2, R233, PT ;  /* 0x000000e90200720c */ /* 0x000fe40003f26270 */
[----:B------:R-:W-:Y:S02]  /*69e0*/  FMNMX.FTZ R4, R200, R4, !PT ;  /* 0x00000004c8047209 */ /* 0x000fe40007810000 */
[----:B------:R-:W-:-:S02]  /*69f0*/  ISETP.LT.OR P6, PT, R2, R230, P6 ;  /* 0x000000e60200720c */ /* 0x000fc400037c1670 */
[----:B------:R-:W-:Y:S01]  /*6a00*/  ISETP.LT.OR P1, PT, R2, R229, P1 ;  /* 0x000000e50200720c */ /* 0x000fe20000f21670 */
[----:B----4-:R-:W-:Y:S01]  /*6a10*/  FMUL.FTZ R5, R32, UR23 ;  /* 0x0000001720057c20 */ /* 0x010fe20008410000 */
[----:B------:R-:W-:Y:S01]  /*6a20*/  FMNMX.FTZ R2, R201, R4, !PT ;  /* 0x00000004c9027209 */ /* 0x000fe20007810000 */
[----:B------:R-:W-:Y:S01]  /*6a30*/  FMUL.FTZ R4, R33, UR23 ;  /* 0x0000001721047c20 */ /* 0x000fe20008410000 */
[----:B------:R-:W-:Y:S01]  /*6a40*/  FSEL R177, R133, -INF , !P4 ;  /* 0xff80000085b17808 */ /* 0x000fe20006000000 */
[----:B------:R1:W2:Y:S01]  /*6a50*/  MUFU.TANH R32, R5 ;  /* 0x0000000500207308 */ /* 0x0002a20000002400 */
[----:B------:R-:W-:Y:S02]  /*6a60*/  FMNMX.FTZ R2, R191, R2, !PT ;  /* 0x00000002bf027209 */ /* 0x000fe40007810000 */
[----:B-----5:R-:W-:Y:S02]  /*6a70*/  FSEL R178, R178, -INF , !P2 ;  /* 0xff800000b2b27808 */ /* 0x020fe40005000000 */
[----:B------:R-:W-:-:S02]  /*6a80*/  FMNMX.FTZ R22, R182, R2, !PT ;  /* 0x00000002b6167209 */ /* 0x000fc40007810000 */
[----:B---3--:R-:W-:Y:S01]  /*6a90*/  FMNMX.FTZ R2, R8, R6, !PT ;  /* 0x0000000608027209 */ /* 0x008fe20007810000 */
[----:B------:R3:W-:Y:S01]  /*6aa0*/  MUFU.TANH R26, R4 ;  /* 0x00000004001a7308 */ /* 0x0007e20000002400 */
[----:B------:R-:W-:Y:S01]  /*6ab0*/  FSEL R6, R138, -INF , !P5 ;  /* 0xff8000008a067808 */ /* 0x000fe20006800000 */
[----:B------:R-:W4:Y:S01]  /*6ac0*/  SHFL.BFLY PT, R8, R22, 0x2, 0x1f ;  /* 0x0c401f0016087f89 */ /* 0x000f2200000e0000 */
[CC--:B------:R-:W-:Y:S02]  /*6ad0*/  ISETP.GE.AND P5, PT, R3.reuse, R234.reuse, PT ;  /* 0x000000ea0300720c */ /* 0x0c0fe40003fa6270 */
[C---:B------:R-:W-:Y:S01]  /*6ae0*/  ISETP.GE.AND P4, PT, R0.reuse, R234, PT ;  /* 0x000000ea0000720c */ /* 0x040fe20003f86270 */
[----:B------:R-:W5:Y:S01]  /*6af0*/  SHFL.BFLY PT, R14, R2, 0x1, 0x1f ;  /* 0x0c201f00020e7f89 */ /* 0x000f6200000e0000 */
[----:B------:R-:W-:Y:S01]  /*6b00*/  ISETP.LT.OR P5, PT, R3, R230, P5 ;  /* 0x000000e60300720c */ /* 0x000fe20002fa1670 */
[----:B------:R-:W-:Y:S01]  /*6b10*/  MUFU.TANH R20, R20 ;  /* 0x0000001400147308 */ /* 0x000fe20000002400 */
[----:B-1----:R-:W-:Y:S01]  /*6b20*/  FMUL.FTZ R5, R183, UR23 ;  /* 0x00000017b7057c20 */ /* 0x002fe20008410000 */
[----:B------:R-:W-:-:S02]  /*6b30*/  ISETP.GE.AND P2, PT, R0, R233, PT ;  /* 0x000000e90000720c */ /* 0x000fc40003f46270 */
[----:B--2---:R-:W-:Y:S02]  /*6b40*/  FSEL R183, R32, -INF , !P5 ;  /* 0xff80000020b77808 */ /* 0x004fe40006800000 */
[C---:B------:R-:W-:Y:S01]  /*6b50*/  ISETP.GE.AND P5, PT, R3.reuse, R233, PT ;  /* 0x000000e90300720c */ /* 0x040fe20003fa6270 */
[----:B------:R-:W-:Y:S01]  /*6b60*/  LDSM.16.MT88.4 R32, [R213+0xa000] ;  /* 0x00a00000d520783b */ /* 0x000fe20000004200 */
[----:B------:R1:W2:Y:S01]  /*6b70*/  MUFU.TANH R27, R5 ;  /* 0x00000005001b7308 */ /* 0x0002a20000002400 */
[----:B---3--:R-:W-:Y:S02]  /*6b80*/  FMNMX.FTZ R4, R134, R25, !PT ;  /* 0x0000001986047209 */ /* 0x008fe40007810000 */
[----:B------:R-:W-:Y:S02]  /*6b90*/  ISETP.LT.OR P5, PT, R3, R229, P5 ;  /* 0x000000e50300720c */ /* 0x000fe40002fa1670 */
[----:B------:R-:W-:Y:S02]  /*6ba0*/  FMNMX.FTZ R4, R24, R4, !PT ;  /* 0x0000000418047209 */ /* 0x000fe40007810000 */
[----:B------:R-:W-:-:S02]  /*6bb0*/  ISETP.LT.OR P4, PT, R0, R230, P4 ;  /* 0x000000e60000720c */ /* 0x000fc40002781670 */
[----:B------:R-:W-:Y:S02]  /*6bc0*/  FMNMX.FTZ R4, R17, R4, !PT ;  /* 0x0000000411047209 */ /* 0x000fe40007810000 */
[----:B----4-:R-:W-:Y:S02]  /*6bd0*/  FMNMX.FTZ R3, R22, R8, !PT ;  /* 0x0000000816037209 */ /* 0x010fe40007810000 */
[----:B------:R-:W-:Y:S02]  /*6be0*/  FMNMX.FTZ R4, R6, R4, !PT ;  /* 0x0000000406047209 */ /* 0x000fe40007810000 */
[----:B-----5:R-:W-:Y:S02]  /*6bf0*/  FMNMX.FTZ R238, R2, R14, !PT ;  /* 0x0000000e02ee7209 */ /* 0x020fe40007810000 */
[----:B------:R-:W-:Y:S02]  /*6c00*/  FMNMX.FTZ R21, R177, R4, !PT ;  /* 0x00000004b1157209 */ /* 0x000fe40007810000 */
[----:B------:R-:W-:Y:S01]  /*6c10*/  FMNMX.FTZ R4, R137, R29, !PT ;  /* 0x0000001d89047209 */ /* 0x000fe20007810000 */
[----:B------:R-:W-:Y:S01]  /*6c20*/  FMUL.FTZ R14, R238, UR26 ;  /* 0x0000001aee0e7c20 */ /* 0x000fe20008410000 */
[----:B-1----:R-:W-:-:S02]  /*6c30*/  FSEL R5, R139, -INF , !P3 ;  /* 0xff8000008b057808 */ /* 0x002fc40005800000 */
[----:B------:R-:W-:Y:S02]  /*6c40*/  FMNMX.FTZ R4, R28, R4, !PT ;  /* 0x000000041c047209 */ /* 0x000fe40007810000 */
[----:B--2---:R-:W-:Y:S02]  /*6c50*/  FSEL R203, R27, -INF , !P1 ;  /* 0xff8000001bcb7808 */ /* 0x004fe40004800000 */
[----:B------:R-:W-:Y:S02]  /*6c60*/  FMNMX.FTZ R7, R19, R4, !PT ;  /* 0x0000000413077209 */ /* 0x000fe40007810000 */
[----:B------:R-:W-:Y:S02]  /*6c70*/  ISETP.LT.OR P1, PT, R0, R229, P2 ;  /* 0x000000e50000720c */ /* 0x000fe40001721670 */
[----:B------:R-:W-:Y:S02]  /*6c80*/  FMNMX.FTZ R8, R5, R7, !PT ;  /* 0x0000000705087209 */ /* 0x000fe40007810000 */
[----:B------:R-:W-:-:S02]  /*6c90*/  FSEL R208, R23, -INF , !P5 ;  /* 0xff80000017d07808 */ /* 0x000fc40006800000 */
[----:B------:R-:W-:Y:S02]  /*6ca0*/  FMNMX.FTZ R2, R178, R8, !PT ;  /* 0x00000008b2027209 */ /* 0x000fe40007810000 */
[----:B------:R-:W-:Y:S01]  /*6cb0*/  FSEL R176, R132, -INF , !P6 ;  /* 0xff80000084b07808 */ /* 0x000fe20007000000 */
[----:B------:R-:W1:Y:S01]  /*6cc0*/  SHFL.BFLY PT, R8, R3, 0x1, 0x1f ;  /* 0x0c201f0003087f89 */ /* 0x000e6200000e0000 */
[----:B------:R-:W-:Y:S02]  /*6cd0*/  FMNMX.FTZ R0, R203, R2, !PT ;  /* 0x00000002cb007209 */ /* 0x000fe40007810000 */
[----:B------:R-:W-:Y:S02]  /*6ce0*/  FSEL R209, R20, -INF , !P1 ;  /* 0xff80000014d17808 */ /* 0x000fe40004800000 */
[----:B------:R-:W-:Y:S02]  /*6cf0*/  FMNMX.FTZ R0, R208, R0, !PT ;  /* 0x00000000d0007209 */ /* 0x000fe40007810000 */
[----:B------:R-:W-:-:S02]  /*6d00*/  FMNMX.FTZ R21, R176, R21, !PT ;  /* 0x00000015b0157209 */ /* 0x000fc40007810000 */
[----:B------:R-:W-:Y:S02]  /*6d10*/  FMNMX.FTZ R0, R209, R0, !PT ;  /* 0x00000000d1007209 */ /* 0x000fe40007810000 */
[----:B------:R-:W-:Y:S02]  /*6d20*/  FSEL R202, R26, -INF , !P4 ;  /* 0xff8000001aca7808 */ /* 0x000fe40006000000 */
[----:B------:R-:W-:Y:S01]  /*6d30*/  FMNMX.FTZ R21, R183, R21, !PT ;  /* 0x00000015b7157209 */ /* 0x000fe20007810000 */
[----:B------:R-:W2:Y:S01]  /*6d40*/  SHFL.BFLY PT, R20, R0, 0x2, 0x1f ;  /* 0x0c401f0000147f89 */ /* 0x000ea200000e0000 */
[----:B------:R-:W-:Y:S02]  /*6d50*/  FSETP.NEU.FTZ.AND P4, PT, R238, -INF , PT ;  /* 0xff800000ee00780b */ /* 0x000fe40003f9d000 */
[----:B------:R-:W-:Y:S02]  /*6d60*/  FMNMX.FTZ R4, R202, R21, !PT ;  /* 0x00000015ca047209 */ /* 0x000fe40007810000 */
[----:B------:R-:W-:-:S02]  /*6d70*/  FSEL R14, R14, RZ, P4 ;  /* 0x000000ff0e0e7208 */ /* 0x000fc40002000000 */
[----:B------:R-:W-:Y:S01]  /*6d80*/  MOV R184, R250 ;  /* 0x000000fa00b87202 */ /* 0x000fe20000000f00 */
[----:B------:R-:W3:Y:S01]  /*6d90*/  SHFL.BFLY PT, R7, R4, 0x2, 0x1f ;  /* 0x0c401f0004077f89 */ /* 0x000ee200000e0000 */
[----:B------:R-:W-:Y:S01]  /*6da0*/  MOV R185, R249 ;  /* 0x000000f900b97202 */ /* 0x000fe20000000f00 */
[--C-:B------:R-:W-:Y:S01]  /*6db0*/  FFMA.FTZ R13, R13, UR26, -R14.reuse ;  /* 0x0000001a0d0d7c23 */ /* 0x100fe2000801080e */
[----:B-1----:R-:W-:Y:S01]  /*6dc0*/  FMNMX.FTZ R239, R3, R8, !PT ;  /* 0x0000000803ef7209 */ /* 0x002fe20007810000 */
[--C-:B------:R-:W-:Y:S01]  /*6dd0*/  FFMA.FTZ R12, R12, UR26, -R14.reuse ;  /* 0x0000001a0c0c7c23 */ /* 0x100fe2000801080e */
[--C-:B------:R-:W-:Y:S01]  /*6de0*/  FFMA.FTZ R30, R30, UR26, -R14.reuse ;  /* 0x0000001a1e1e7c23 */ /* 0x100fe2000801080e */
[----:B------:R1:W-:Y:S01]  /*6df0*/  MUFU.EX2 R250, R13 ;  /* 0x0000000d00fa7308 */ /* 0x0003e20000000800 */
[----:B------:R-:W-:Y:S01]  /*6e00*/  FSETP.NEU.FTZ.AND P3, PT, R239, -INF , PT ;  /* 0xff800000ef00780b */ /* 0x000fe20003f7d000 */
[----:B------:R-:W-:Y:S01]  /*6e10*/  FFMA.FTZ R15, R15, UR26, -R14 ;  /* 0x0000001a0f0f7c23 */ /* 0x000fe2000801080e */
[----:B------:R-:W-:-:S05]  /*6e20*/  MOV R186, R248 ;  /* 0x000000f800ba7202 */ /* 0x000fca0000000f00 */
[----:B------:R-:W-:Y:S01]  /*6e30*/  MUFU.EX2 R251, R12 ;  /* 0x0000000c00fb7308 */ /* 0x000fe20000000800 */
[----:B--2---:R-:W-:Y:S02]  /*6e40*/  FMNMX.FTZ R0, R0, R20, !PT ;  /* 0x0000001400007209 */ /* 0x004fe40007810000 */
[----:B------:R-:W-:Y:S04]  /*6e50*/  LDSM.16.MT88.4 R20, [R213+0xb000] ;  /* 0x00b00000d514783b */ /* 0x000fe80000004200 */
[----:B------:R-:W2:Y:S01]  /*6e60*/  SHFL.BFLY PT, R3, R0, 0x1, 0x1f ;  /* 0x0c201f0000037f89 */ /* 0x000ea200000e0000 */
[----:B-1----:R-:W-:Y:S01]  /*6e70*/  FMUL.FTZ R13, R239, UR26 ;  /* 0x0000001aef0d7c20 */ /* 0x002fe20008410000 */
[----:B---3--:R-:W-:Y:S01]  /*6e80*/  FMNMX.FTZ R2, R4, R7, !PT ;  /* 0x0000000704027209 */ /* 0x008fe20007810000 */
[----:B------:R-:W-:Y:S03]  /*6e90*/  MUFU.EX2 R249, R30 ;  /* 0x0000001e00f97308 */ /* 0x000fe60000000800 */
[----:B------:R-:W-:Y:S01]  /*6ea0*/  FSEL R13, R13, RZ, P3 ;  /* 0x000000ff0d0d7208 */ /* 0x000fe20001800000 */
[----:B------:R-:W1:Y:S04]  /*6eb0*/  SHFL.BFLY PT, R4, R2, 0x1, 0x1f ;  /* 0x0c201f0002047f89 */ /* 0x000e6800000e0000 */
[--C-:B------:R-:W-:Y:S01]  /*6ec0*/  FFMA.FTZ R9, R9, UR26, -R13.reuse ;  /* 0x0000001a09097c23 */ /* 0x100fe2000801080d */
[--C-:B------:R-:W-:Y:S01]  /*6ed0*/  FFMA.FTZ R31, R31, UR26, -R13.reuse ;  /* 0x0000001a1f1f7c23 */ /* 0x100fe2000801080d */
[--C-:B------:R-:W-:Y:S01]  /*6ee0*/  FFMA.FTZ R18, R18, UR26, -R13.reuse ;  /* 0x0000001a12127c23 */ /* 0x100fe2000801080d */
[----:B------:R-:W-:Y:S01]  /*6ef0*/  FFMA.FTZ R16, R16, UR26, -R13 ;  /* 0x0000001a10107c23 */ /* 0x000fe2000801080d */
[----:B------:R3:W-:Y:S08]  /*6f00*/  MUFU.EX2 R247, R9 ;  /* 0x0000000900f77308 */ /* 0x0007f00000000800 */
[----:B------:R-:W-:Y:S01]  /*6f10*/  MUFU.EX2 R245, R31 ;  /* 0x0000001f00f57308 */ /* 0x000fe20000000800 */
[----:B--2---:R-:W-:-:S02]  /*6f20*/  FMNMX.FTZ R236, R0, R3, !PT ;  /* 0x0000000300ec7209 */ /* 0x004fc40007810000 */
[----:B------:R-:W-:Y:S02]  /*6f30*/  FSEL R3, R238, RZ, P4 ;  /* 0x000000ffee037208 */ /* 0x000fe40002000000 */
[----:B------:R-:W-:Y:S02]  /*6f40*/  FSETP.NEU.FTZ.AND P1, PT, R236, -INF , PT ;  /* 0xff800000ec00780b */ /* 0x000fe40003f3d000 */
[----:B-1----:R-:W-:Y:S01]  /*6f50*/  FMNMX.FTZ R237, R2, R4, !PT ;  /* 0x0000000402ed7209 */ /* 0x002fe20007810000 */
[----:B---3--:R-:W-:Y:S01]  /*6f60*/  FMUL.FTZ R9, R236, UR26 ;  /* 0x0000001aec097c20 */ /* 0x008fe20008410000 */
[----:B------:R-:W-:Y:S02]  /*6f70*/  MUFU.EX2 R244, R18 ;  /* 0x0000001200f47308 */ /* 0x000fe40000000800 */
[C---:B------:R-:W-:Y:S01]  /*6f80*/  FSETP.NEU.FTZ.AND P2, PT, R237.reuse, -INF , PT ;  /* 0xff800000ed00780b */ /* 0x040fe20003f5d000 */
[----:B------:R-:W-:Y:S01]  /*6f90*/  FMUL.FTZ R12, R237, UR26 ;  /* 0x0000001aed0c7c20 */ /* 0x000fe20008410000 */
[----:B------:R-:W-:-:S02]  /*6fa0*/  FSEL R9, R9, RZ, P1 ;  /* 0x000000ff09097208 */ /* 0x000fc40000800000 */
[----:B------:R-:W-:Y:S02]  /*6fb0*/  FSEL R2, R237, RZ, P2 ;  /* 0x000000ffed027208 */ /* 0x000fe40001000000 */
[----:B------:R-:W-:Y:S01]  /*6fc0*/  FSEL R12, R12, RZ, P2 ;  /* 0x000000ff0c0c7208 */ /* 0x000fe20001000000 */
[--C-:B------:R-:W-:Y:S01]  /*6fd0*/  FFMA.FTZ R0, R5, UR26, -R9.reuse ;  /* 0x0000001a05007c23 */ /* 0x100fe20008010809 */
[--C-:B------:R-:W-:Y:S01]  /*6fe0*/  FFMA.FTZ R29, R29, UR26, -R9.reuse ;  /* 0x0000001a1d1d7c23 */ /* 0x100fe20008010809 */
[----:B------:R-:W-:Y:S01]  /*6ff0*/  FADD.FTZ R2, R134, -R2 ;  /* 0x8000000286027221 */ /* 0x000fe20000010000 */
[--C-:B------:R-:W-:Y:S01]  /*7000*/  FFMA.FTZ R28, R28, UR26, -R9.reuse ;  /* 0x0000001a1c1c7c23 */ /* 0x100fe20008010809 */
[----:B------:R1:W-:Y:S01]  /*7010*/  MUFU.EX2 R179, R0 ;  /* 0x0000000000b37308 */ /* 0x0003e20000000800 */
[--C-:B------:R-:W-:Y:S01]  /*7020*/  FFMA.FTZ R25, R25, UR26, -R12.reuse ;  /* 0x0000001a19197c23 */ /* 0x100fe2000801080c */
[----:B------:R-:W-:Y:S01]  /*7030*/  FMUL.FTZ R2, R2, UR26 ;  /* 0x0000001a02027c20 */ /* 0x000fe20008410000 */
[--C-:B------:R-:W-:Y:S01]  /*7040*/  FFMA.FTZ R24, R24, UR26, -R12.reuse ;  /* 0x0000001a18187c23 */ /* 0x100fe2000801080c */
[--C-:B------:R-:W-:Y:S01]  /*7050*/  FFMA.FTZ R17, R17, UR26, -R12.reuse ;  /* 0x0000001a11117c23 */ /* 0x100fe2000801080c */
[----:B------:R-:W-:Y:S01]  /*7060*/  FFMA.FTZ R19, R19, UR26, -R9 ;  /* 0x0000001a13137c23 */ /* 0x000fe20008010809 */
[----:B------:R-:W-:-:S02]  /*7070*/  FFMA.FTZ R6, R6, UR26, -R12 ;  /* 0x0000001a06067c23 */ /* 0x000fc4000801080c */
[----:B------:R2:W3:Y:S08]  /*7080*/  MUFU.EX2 R8, R2 ;  /* 0x0000000200087308 */ /* 0x0004f00000000800 */
[----:B------:R-:W-:Y:S01]  /*7090*/  MUFU.EX2 R246, R16 ;  /* 0x0000001000f67308 */ /* 0x000fe20000000800 */
[----:B-1----:R-:W-:-:S05]  /*70a0*/  FSEL R0, R236, RZ, P1 ;  /* 0x000000ffec007208 */ /* 0x002fca0000800000 */
[----:B------:R-:W-:Y:S02]  /*70b0*/  FADD.FTZ R0, R137, -R0 ;  /* 0x8000000089007221 */ /* 0x000fe40000010000 */
        /* <DEDUP_REMOVED lines=16> */
[----:B------:R-:W-:Y:S01]  /*71c0*/  MUFU.EX2 R243, R17 ;  /* 0x0000001100f37308 */ /* 0x000fe20000000800 */
[-C--:B------:R-:W-:Y:S01]  /*71d0*/  FMUL.FTZ R164, R164, R8.reuse ;  /* 0x00000008a4a47220 */ /* 0x080fe20000410000 */
[-C--:B------:R-:W-:Y:S01]  /*71e0*/  FMUL.FTZ R165, R165, R8.reuse ;  /* 0x00000008a5a57220 */ /* 0x080fe20000410000 */
[-C--:B------:R-:W-:Y:S01]  /*71f0*/  FMUL.FTZ R40, R40, R8.reuse ;  /* 0x0000000828287220 */ /* 0x080fe20000410000 */
[-C--:B------:R-:W-:Y:S01]  /*7200*/  FMUL.FTZ R41, R41, R8.reuse ;  /* 0x0000000829297220 */ /* 0x080fe20000410000 */
[-C--:B------:R-:W-:Y:S01]  /*7210*/  FMUL.FTZ R44, R44, R8.reuse ;  /* 0x000000082c2c7220 */ /* 0x080fe20000410000 */
[-C--:B------:R-:W-:Y:S01]  /*7220*/  FMUL.FTZ R45, R45, R8.reuse ;  /* 0x000000082d2d7220 */ /* 0x080fe20000410000 */
[----:B------:R-:W-:Y:S01]  /*7230*/  FMUL.FTZ R56, R56, R8 ;  /* 0x0000000838387220 */ /* 0x000fe20000410000 */
[----:B------:R-:W-:Y:S01]  /*7240*/  MUFU.EX2 R210, R29 ;  /* 0x0000001d00d27308 */ /* 0x000fe20000000800 */
[----:B--2---:R-:W-:Y:S01]  /*7250*/  LDSM.16.MT88.4 R24, [R218+0xb000] ;  /* 0x00b00000da18783b */ /* 0x004fe20000004200 */
[----:B---3--:R-:W-:Y:S01]  /*7260*/  F2FP.F16.F32.PACK_AB R4, R241, R242 ;  /* 0x000000f2f104723e */ /* 0x008fe200000000ff */
[-C--:B------:R-:W-:Y:S01]  /*7270*/  FMUL.FTZ R57, R57, R8.reuse ;  /* 0x0000000839397220 */ /* 0x080fe20000410000 */
[-C--:B------:R-:W-:Y:S01]  /*7280*/  FMUL.FTZ R60, R60, R8.reuse ;  /* 0x000000083c3c7220 */ /* 0x080fe20000410000 */
[-C--:B------:R-:W-:Y:S01]  /*7290*/  FMUL.FTZ R61, R61, R8.reuse ;  /* 0x000000083d3d7220 */ /* 0x080fe20000410000 */
[-C--:B------:R-:W-:Y:S01]  /*72a0*/  FMUL.FTZ R72, R72, R8.reuse ;  /* 0x0000000848487220 */ /* 0x080fe20000410000 */
[-C--:B------:R-:W-:Y:S01]  /*72b0*/  FMUL.FTZ R73, R73, R8.reuse ;  /* 0x0000000849497220 */ /* 0x080fe20000410000 */
[----:B------:R2:W3:Y:S01]  /*72c0*/  MUFU.EX2 R211, R28 ;  /* 0x0000001c00d37308 */ /* 0x0004e20000000800 */
        /* <DEDUP_REMOVED lines=14> */
[----:B------:R-:W-:Y:S01]  /*73b0*/  FMUL.FTZ R125, R125, R8 ;  /* 0x000000087d7d7220 */ /* 0x000fe20000410000 */
[----:B------:R-:W4:Y:S01]  /*73c0*/  MUFU.EX2 R180, R6 ;  /* 0x0000000600b47308 */ /* 0x000f220000000800 */
[----:B--2---:R-:W-:Y:S01]  /*73d0*/  LDSM.16.MT88.4 R28, [R217+0xb000] ;  /* 0x00b00000d91c783b */ /* 0x004fe20000004200 */
[----:B---3--:R-:W-:-:S06]  /*73e0*/  F2FP.F16.F32.PACK_AB R5, R211, R210 ;  /* 0x000000d2d305723e */ /* 0x008fcc00000000ff */
[----:B------:R-:W2:Y:S01]  /*73f0*/  MUFU.EX2 R3, R3 ;  /* 0x0000000300037308 */ /* 0x000ea20000000800 */
[----:B-----5:R-:W3:Y:S01]  /*7400*/  LDSM.16.MT88.4 R16, [R215+0xb000] ;  /* 0x00b00000d710783b */ /* 0x020ee20000004200 */
[----:B-1----:R-:W-:-:S06]  /*7410*/  F2FP.F16.F32.PACK_AB R7, R179, R240 ;  /* 0x000000f0b307723e */ /* 0x002fcc00000000ff */
[----:B------:R-:W-:Y:S01]  /*7420*/  MUFU.EX2 R248, R15 ;  /* 0x0000000f00f87308 */ /* 0x000fe20000000800 */
[----:B----4-:R-:W-:-:S07]  /*7430*/  F2FP.F16.F32.PACK_AB R6, R180, R243 ;  /* 0x000000f3b406723e */ /* 0x010fce00000000ff */
        /* <DEDUP_REMOVED lines=35> */
[-C--:B-1----:R-:W-:Y:S01]  /*7670*/  FMUL.FTZ R144, R144, R2.reuse ;  /* 0x0000000290907220 */ /* 0x082fe20000410000 */
[----:B------:R-:W-:Y:S01]  /*7680*/  FMUL.FTZ R145, R145, R2 ;  /* 0x0000000291917220 */ /* 0x000fe20000410000 */
[-C--:B--2---:R-:W-:Y:S01]  /*7690*/  FMUL.FTZ R146, R146, R0.reuse ;  /* 0x0000000092927220 */ /* 0x084fe20000410000 */
[----:B------:R-:W-:Y:S01]  /*76a0*/  FMUL.FTZ R147, R147, R0 ;  /* 0x0000000093937220 */ /* 0x000fe20000410000 */
[----:B------:R-:W-:Y:S01]  /*76b0*/  FFMA.FTZ R15, R177, UR26, -R12 ;  /* 0x0000001ab10f7c23 */ /* 0x000fe2000801080c */
        /* <DEDUP_REMOVED lines=54> */
[C---:B---3--:R-:W-:Y:S01]  /*7a20*/  HMMA.16816.F32 R88, R4.reuse, R16, R88 ;  /* 0x000000100458723c */ /* 0x048fe20000001858 */
        /* <DEDUP_REMOVED lines=18> */
[----:B------:R-:W-:-:S05]  /*7b50*/  FFMA.FTZ R3, R252, R3, R210 ;  /* 0x00000003fc037223 */ /* 0x000fca00000100d2 */
        /* <DEDUP_REMOVED lines=9> */
[C---:B------:R-:W-:Y:S01]  /*7bf0*/  HMMA.16816.F32 R144, R4.reuse, R32, R144 ;  /* 0x000000200490723c */ /* 0x040fe20000001890 */
[----:B------:R1:W-:Y:S05]  /*7c00*/  MUFU.EX2 R33, R15 ;  /* 0x0000000f00217308 */ /* 0x0003ea0000000800 */
[C---:B------:R-:W-:Y:S01]  /*7c10*/  HMMA.16816.F32 R196, R4.reuse, R34, R152 ;  /* 0x0000002204c4723c */ /* 0x040fe20000001898 */
[----:B------:R-:W2:Y:S05]  /*7c20*/  LDSM.16.MT88.4 R152, [R213+0xa800] ;  /* 0x00a80000d598783b */ /* 0x000eaa0000004200 */
[----:B------:R-:W-:Y:S01]  /*7c30*/  HMMA.16816.F32 R160, R4, R136, R160 ;  /* 0x0000008804a0723c */ /* 0x000fe200000018a0 */
[----:B-1----:R-:W-:-:S05]  /*7c40*/  FFMA.FTZ R15, R176, UR26, -R12 ;  /* 0x0000001ab00f7c23 */ /* 0x002fca000801080c */
[C---:B------:R-:W-:Y:S01]  /*7c50*/  HMMA.16816.F32 R192, R4.reuse, R138, R168 ;  /* 0x0000008a04c0723c */ /* 0x040fe200000018a8 */
[----:B------:R-:W1:Y:S01]  /*7c60*/  LDSM.16.MT88.4 R168, [R215+0xa800] ;  /* 0x00a80000d7a8783b */ /* 0x000e620000004200 */
[----:B------:R3:W4:Y:S04]  /*7c70*/  MUFU.EX2 R35, R15 ;  /* 0x0000000f00237308 */ /* 0x0007280000000800 */
[C---:B------:R-:W-:Y:S01]  /*7c80*/  HMMA.16816.F32 R136, R4.reuse, R22, R80 ;  /* 0x000000160488723c */ /* 0x040fe20000001850 */
[----:B------:R-:W-:Y:S05]  /*7c90*/  LDSM.16.MT88.4 R80, [R213+0xb800] ;  /* 0x00b80000d550783b */ /* 0x000fea0000004200 */
[C---:B------:R-:W-:Y:S06]  /*7ca0*/  HMMA.16816.F32 R36, R4.reuse, R132, R36 ;  /* 0x000000840424723c */ /* 0x040fec0000001824 */
[----:B------:R-:W-:Y:S01]  /*7cb0*/  HMMA.16816.F32 R184, R4, R134, R48 ;  /* 0x0000008604b8723c */ /* 0x000fe20000001830 */
[----:B------:R-:W5:Y:S01]  /*7cc0*/  LDSM.16.MT88.4 R48, [R218+0xa800] ;  /* 0x00a80000da30783b */ /* 0x000f620000004200 */
[--C-:B---3--:R-:W-:Y:S01]  /*7cd0*/  FFMA.FTZ R15, R183, UR26, -R12.reuse ;  /* 0x0000001ab70f7c23 */ /* 0x108fe2000801080c */
        /* <DEDUP_REMOVED lines=9> */
[----:B---3--:R-:W-:-:S05]  /*7d70*/  FFMA.FTZ R12, R178, UR26, -R9 ;  /* 0x0000001ab20c7c23 */ /* 0x008fca0008010809 */
[C---:B------:R-:W-:Y:S01]  /*7d80*/  HMMA.16816.F32 R172, R4.reuse, R174, R64 ;  /* 0x000000ae04ac723c */ /* 0x040fe20000001840 */
[----:B------:R-:W-:Y:S01]  /*7d90*/  MOV R178, R127 ;  /* 0x0000007f00b27202 */ /* 0x000fe20000000f00 */
[----:B------:R-:W3:Y:S01]  /*7da0*/  LDSM.16.MT88.4 R64, [R217+0xa800] ;  /* 0x00a80000d940783b */ /* 0x000ee20000004200 */
[----:B------:R2:W-:Y:S03]  /*7db0*/  MUFU.EX2 R22, R12 ;  /* 0x0000000c00167308 */ /* 0x0005e60000000800 */
[----:B------:R-:W-:Y:S01]  /*7dc0*/  HMMA.16816.F32 R68, R4, R20, R68 ;  /* 0x000000140444723c */ /* 0x000fe20000001844 */
[----:B----4-:R-:W-:-:S05]  /*7dd0*/  F2FP.F16.F32.PACK_AB R126, R32, R34 ;  /* 0x00000022207e723e */ /* 0x010fca00000000ff */
[C---:B------:R-:W-:Y:S06]  /*7de0*/  HMMA.16816.F32 R84, R4.reuse, R16, R84 ;  /* 0x000000100454723c */ /* 0x040fec0000001854 */
[----:B------:R-:W-:Y:S01]  /*7df0*/  HMMA.16816.F32 R132, R4, R18, R96 ;  /* 0x000000120484723c */ /* 0x000fe20000001860 */
[----:B------:R-:W4:Y:S01]  /*7e00*/  LDSM.16.MT88.4 R96, [R215+0xb800] ;  /* 0x00b80000d760783b */ /* 0x000f220000004200 */
[----:B--2---:R-:W-:-:S03]  /*7e10*/  FFMA.FTZ R12, R203, UR26, -R9 ;  /* 0x0000001acb0c7c23 */ /* 0x004fc60008010809 */
[----:B------:R-:W-:Y:S01]  /*7e20*/  LDSM.16.MT88.4 R16, [R217+0xb800] ;  /* 0x00b80000d910783b */ /* 0x000fe20000004200 */
[C---:B------:R-:W-:Y:S01]  /*7e30*/  HMMA.16816.F32 R24, R4.reuse, R26, R112 ;  /* 0x0000001a0418723c */ /* 0x040fe20000001870 */
[----:B------:R2:W1:Y:S02]  /*7e40*/  MUFU.EX2 R20, R12 ;  /* 0x0000000c00147308 */ /* 0x0004640000000800 */
[----:B------:R-:W4:Y:S03]  /*7e50*/  LDSM.16.MT88.4 R112, [R218+0xb800] ;  /* 0x00b80000da70783b */ /* 0x000f260000004200 */
[----:B------:R-:W-:Y:S07]  /*7e60*/  HMMA.16816.F32 R28, R4, R30, R128 ;  /* 0x0000001e041c723c */ /* 0x000fee0000001880 */
[----:B------:R-:W-:Y:S01]  /*7e70*/  FFMA.FTZ R4, R189, UR26, -R14 ;  /* 0x0000001abd047c23 */ /* 0x000fe2000801080e */
[----:B------:R-:W-:Y:S01]  /*7e80*/  FFMA.FTZ R5, R200, UR26, -R13 ;  /* 0x0000001ac8057c23 */ /* 0x000fe2000801080d */
[----:B------:R-:W-:Y:S01]  /*7e90*/  FFMA.FTZ R6, R178, R2, R250 ;  /* 0x00000002b2067223 */ /* 0x000fe200000100fa */
[----:B------:R-:W-:Y:S01]  /*7ea0*/  FFMA.FTZ R2, R202, R0, R245 ;  /* 0x00000000ca027223 */ /* 0x000fe200000100f5 */
[----:B------:R5:W-:Y:S01]  /*7eb0*/  MUFU.EX2 R23, R4 ;  /* 0x0000000400177308 */ /* 0x000be20000000800 */
[--C-:B--2---:R-:W-:Y:S01]  /*7ec0*/  FFMA.FTZ R12, R208, UR26, -R9.reuse ;  /* 0x0000001ad00c7c23 */ /* 0x104fe20008010809 */
[----:B------:R-:W-:Y:S01]  /*7ed0*/  FFMA.FTZ R9, R209, UR26, -R9 ;  /* 0x0000001ad1097c23 */ /* 0x000fe20008010809 */
[----:B------:R-:W-:Y:S01]  /*7ee0*/  FFMA.FTZ R0, R183, R8, R242 ;  /* 0x00000008b7007223 */ /* 0x000fe200000100f2 */
[----:B------:R-:W-:Y:S01]  /*7ef0*/  FADD.FTZ R6, R249, R6 ;  /* 0x00000006f9067221 */ /* 0x000fe20000010000 */
[----:B------:R-:W-:Y:S01]  /*7f00*/  FADD.FTZ R7, R244, R2 ;  /* 0x00000002f4077221 */ /* 0x000fe20000010000 */
[----:B-1----:R-:W-:Y:S01]  /*7f10*/  F2FP.F16.F32.PACK_AB R125, R20, R22 ;  /* 0x00000016147d723e */ /* 0x002fe200000000ff */
[----:B------:R-:W-:Y:S01]  /*7f20*/  FADD.FTZ R2, R241, R0 ;  /* 0x00000000f1027221 */ /* 0x000fe20000010000 */
[----:B------:R1:W2:Y:S01]  /*7f30*/  MUFU.EX2 R21, R12 ;  /* 0x0000000c00157308 */ /* 0x0002a20000000800 */
[----:B------:R-:W-:Y:S01]  /*7f40*/  FADD.FTZ R0, R211, R3 ;  /* 0x00000003d3007221 */ /* 0x000fe20000010000 */
[----:B------:R-:W-:Y:S01]  /*7f50*/  FADD.FTZ R6, R248, R6 ;  /* 0x00000006f8067221 */ /* 0x000fe20000010000 */
[----:B------:R-:W-:Y:S01]  /*7f60*/  FADD.FTZ R3, R246, R7 ;  /* 0x00000007f6037221 */ /* 0x000fe20000010000 */
[----:B------:R-:W-:Y:S01]  /*7f70*/  FADD.FTZ R2, R243, R2 ;  /* 0x00000002f3027221 */ /* 0x000fe20000010000 */
[----:B------:R-:W-:Y:S01]  /*7f80*/  FADD.FTZ R0, R240, R0 ;  /* 0x00000000f0007221 */ /* 0x000fe20000010000 */
[----:B------:R-:W-:Y:S01]  /*7f90*/  FADD.FTZ R6, R251, R6 ;  /* 0x00000006fb067221 */ /* 0x000fe20000010000 */
[----:B------:R-:W-:Y:S01]  /*7fa0*/  FADD.FTZ R3, R247, R3 ;  /* 0x00000003f7037221 */ /* 0x000fe20000010000 */
[----:B------:R3:W4:Y:S01]  /*7fb0*/  MUFU.EX2 R15, R9 ;  /* 0x00000009000f7308 */ /* 0x0007220000000800 */
[----:B-----5:R-:W-:Y:S01]  /*7fc0*/  FFMA.FTZ R4, R190, UR26, -R14 ;  /* 0x0000001abe047c23 */ /* 0x020fe2000801080e */
[----:B------:R-:W-:Y:S01]  /*7fd0*/  FADD.FTZ R2, R180, R2 ;  /* 0x00000002b4027221 */ /* 0x000fe20000010000 */
[----:B------:R-:W-:-:S03]  /*7fe0*/  FADD.FTZ R0, R179, R0 ;  /* 0x00000000b3007221 */ /* 0x000fc60000010000 */
[----:B------:R-:W-:Y:S01]  /*7ff0*/  FADD.FTZ R2, R33, R2 ;  /* 0x0000000221027221 */ /* 0x000fe20000010000 */
[----:B------:R-:W-:Y:S01]  /*8000*/  FADD.FTZ R0, R22, R0 ;  /* 0x0000000016007221 */ /* 0x000fe20000010000 */
[----:B-1----:R-:W-:Y:S02]  /*8010*/  FFMA.FTZ R12, R181, UR26, -R14 ;  /* 0x0000001ab50c7c23 */ /* 0x002fe4000801080e */
[----:B------:R-:W-:Y:S01]  /*8020*/  FADD.FTZ R2, R35, R2 ;  /* 0x0000000223027221 */ /* 0x000fe20000010000 */
[----:B------:R-:W-:Y:S01]  /*8030*/  FADD.FTZ R0, R20, R0 ;  /* 0x0000000014007221 */ /* 0x000fe20000010000 */
[----:B------:R-:W1:Y:S02]  /*8040*/  MUFU.EX2 R177, R12 ;  /* 0x0000000c00b17308 */ /* 0x000e640000000800 */
[----:B------:R-:W-:Y:S01]  /*8050*/  FADD.FTZ R2, R34, R2 ;  /* 0x0000000222027221 */ /* 0x000fe20000010000 */
[----:B--2---:R-:W-:Y:S01]  /*8060*/  FADD.FTZ R0, R21, R0 ;  /* 0x0000000015007221 */ /* 0x004fe20000010000 */
[----:B---3--:R-:W-:-:S02]  /*8070*/  FFMA.FTZ R9, R188, UR26, -R14 ;  /* 0x0000001abc097c23 */ /* 0x008fc4000801080e */
[----:B------:R-:W-:Y:S01]  /*8080*/  FADD.FTZ R250, R32, R2 ;  /* 0x0000000220fa7221 */ /* 0x000fe20000010000 */
[C---:B----4-:R-:W-:Y:S01]  /*8090*/  FADD.FTZ R245, R15.reuse, R0 ;  /* 0x000000000ff57221 */ /* 0x050fe20000010000 */
[----:B------:R-:W-:Y:S01]  /*80a0*/  F2FP.F16.F32.PACK_AB R127, R15, R21 ;  /* 0x000000150f7f723e */ /* 0x000fe200000000ff */
[----:B------:R2:W3:Y:S06]  /*80b0*/  MUFU.EX2 R14, R4 ;  /* 0x00000004000e7308 */ /* 0x0004ec0000000800 */
[----:B------:R-:W-:Y:S02]  /*80c0*/  HMMA.16816.F32 R140, R124, R152, R140 ;  /* 0x000000987c8c723c */ /* 0x000fe4000000188c */
[----:B------:R-:W4:Y:S01]  /*80d0*/  MUFU.EX2 R176, R9 ;  /* 0x0000000900b07308 */ /* 0x000f220000000800 */
[----:B-1----:R-:W-:-:S03]  /*80e0*/  FADD.FTZ R6, R177, R6 ;  /* 0x00000006b1067221 */ /* 0x002fc60000010000 */
[C---:B------:R-:W-:Y:S04]  /*80f0*/  HMMA.16816.F32 R148, R124.reuse, R154, R148 ;  /* 0x0000009a7c94723c */ /* 0x040fe80000001894 */
[----:B------:R-:W1:Y:S01]  /*8100*/  MUFU.EX2 R12, R5 ;  /* 0x00000005000c7308 */ /* 0x000e620000000800 */
[----:B--2---:R-:W-:Y:S01]  /*8110*/  FFMA.FTZ R4, R201, UR26, -R13 ;  /* 0x0000001ac9047c23 */ /* 0x004fe2000801080d */
[----:B---3--:R-:W-:Y:S01]  /*8120*/  F2FP.F16.F32.PACK_AB R130, R14, R23 ;  /* 0x000000170e82723e */ /* 0x008fe200000000ff */
[C---:B------:R-:W-:Y:S05]  /*8130*/  HMMA.16816.F32 R156, R124.reuse, R168, R156 ;  /* 0x000000a87c9c723c */ /* 0x040fea000000189c */
[----:B------:R2:W3:Y:S01]  /*8140*/  MUFU.EX2 R9, R4 ;  /* 0x0000000400097308 */ /* 0x0004e20000000800 */
[C---:B----4-:R-:W-:Y:S01]  /*8150*/  FADD.FTZ R6, R176.reuse, R6 ;  /* 0x00000006b0067221 */ /* 0x050fe20000010000 */
[----:B------:R-:W-:Y:S01]  /*8160*/  F2FP.F16.F32.PACK_AB R128, R176, R177 ;  /* 0x000000b1b080723e */ /* 0x000fe200000000ff */
[----:B------:R-:W-:Y:S02]  /*8170*/  HMMA.16816.F32 R164, R124, R170, R164 ;  /* 0x000000aa7ca4723c */ /* 0x000fe400000018a4 */
[----:B------:R-:W-:Y:S01]  /*8180*/  FADD.FTZ R6, R23, R6 ;  /* 0x0000000617067221 */ /* 0x000fe20000010000 */
[----:B-1----:R-:W-:-:S03]  /*8190*/  FADD.FTZ R3, R12, R3 ;  /* 0x000000030c037221 */ /* 0x002fc60000010000 */
[----:B------:R-:W-:Y:S01]  /*81a0*/  FADD.FTZ R252, R14, R6 ;  /* 0x000000060efc7221 */ /* 0x000fe20000010000 */
[C---:B------:R-:W-:Y:S04]  /*81b0*/  HMMA.16816.F32 R40, R124.reuse, R48, R40 ;  /* 0x000000307c28723c */ /* 0x040fe80000001828 */
[----:B------:R1:W-:Y:S01]  /*81c0*/  STL [R1+0xc], R252 ;  /* 0x00000cfc01007387 */ /* 0x0003e20000100800 */
[----:B--2---:R-:W-:Y:S01]  /*81d0*/  FFMA.FTZ R4, R191, UR26, -R13 ;  /* 0x0000001abf047c23 */ /* 0x004fe2000801080d */
[C---:B---3--:R-:W-:Y:S01]  /*81e0*/  FADD.FTZ R3, R9.reuse, R3 ;  /* 0x0000000309037221 */ /* 0x048fe20000010000 */
[----:B------:R-:W-:Y:S01]  /*81f0*/  F2FP.F16.F32.PACK_AB R129, R9, R12 ;  /* 0x0000000c0981723e */ /* 0x000fe200000000ff */
[C---:B------:R-:W-:Y:S01]  /*8200*/  HMMA.16816.F32 R44, R124.reuse, R50, R44 ;  /* 0x000000327c2c723c */ /* 0x040fe2000000182c */
[----:B------:R2:W-:Y:S05]  /*8210*/  MUFU.EX2 R5, R4 ;  /* 0x0000000400057308 */ /* 0x0005ea0000000800 */
[C---:B------:R-:W-:Y:S06]  /*8220*/  HMMA.16816.F32 R56, R124.reuse, R64, R56 ;  /* 0x000000407c38723c */ /* 0x040fec0000001838 */
[----:B------:R-:W-:Y:S01]  /*8230*/  HMMA.16816.F32 R60, R124, R66, R60 ;  /* 0x000000427c3c723c */ /* 0x000fe2000000183c */
[----:B--2---:R-:W-:-:S05]  /*8240*/  FFMA.FTZ R4, R182, UR26, -R13 ;  /* 0x0000001ab6047c23 */ /* 0x004fca000801080d */
[C---:B------:R-:W-:Y:S01]  /*8250*/  HMMA.16816.F32 R72, R124.reuse, R80, R72 ;  /* 0x000000507c48723c */ /* 0x040fe20000001848 */
[----:B------:R-:W2:Y:S05]  /*8260*/  MUFU.EX2 R4, R4 ;  /* 0x0000000400047308 */ /* 0x000eaa0000000800 */
[C---:B------:R-:W-:Y:S06]  /*8270*/  HMMA.16816.F32 R76, R124.reuse, R82, R76 ;  /* 0x000000527c4c723c */ /* 0x040fec000000184c */
[C---:B------:R-:W-:Y:S06]  /*8280*/  HMMA.16816.F32 R88, R124.reuse, R96, R88 ;  /* 0x000000607c58723c */ /* 0x040fec0000001858 */
[----:B------:R-:W-:Y:S01]  /*8290*/  HMMA.16816.F32 R92, R124, R98, R92 ;  /* 0x000000627c5c723c */ /* 0x000fe2000000185c */
[----:B--2---:R-:W-:Y:S01]  /*82a0*/  F2FP.F16.F32.PACK_AB R131, R4, R5 ;  /* 0x000000050483723e */ /* 0x004fe200000000ff */
[----:B------:R-:W-:-:S04]  /*82b0*/  FADD.FTZ R5, R5, R3 ;  /* 0x0000000305057221 */ /* 0x000fc80000010000 */
[----:B------:R-:W-:Y:S01]  /*82c0*/  HMMA.16816.F32 R104, R124, R112, R104 ;  /* 0x000000707c68723c */ /* 0x000fe20000001868 */
[----:B------:R-:W-:-:S05]  /*82d0*/  FADD.FTZ R249, R4, R5 ;  /* 0x0000000504f97221 */ /* 0x000fca0000010000 */
[----:B------:R-:W-:Y:S01]  /*82e0*/  HMMA.16816.F32 R108, R124, R114, R108 ;  /* 0x000000727c6c723c */ /* 0x000fe2000000186c */
        /* <DEDUP_REMOVED lines=32> */
[----:B------:R-:W-:Y:S01]  /*84f0*/  MOV R14, UR4 ;  /* 0x00000004000e7c02 */ /* 0x000fe20008000f00 */
[----:B------:R-:W-:Y:S01]  /*8500*/  BAR.SYNC.DEFER_BLOCKING 0x0 ;  /* 0x0000000000007b1d */ /* 0x000fe20000010000 */
[----:B------:R-:W-:Y:S01]  /*8510*/  IADD3 R16, P2, R10, -UR4, RZ ;  /* 0x800000040a107c10 */ /* 0x000fe2000ff5e0ff */
[----:B------:R-:W-:Y:S01]  /*8520*/  IMAD.U32 R0, RZ, RZ, UR8 ;  /* 0x00000008ff007e24 */ /* 0x000fe2000f8e00ff */
[----:B------:R-:W-:Y:S01]  /*8530*/  IADD3 R14, P1, P0, -R14, UR20, R10 ;  /* 0x000000140e0e7c10 */ /* 0x000fe2000f83e10a */
[----:B------:R-:W-:Y:S01]  /*8540*/  UISETP.GT.AND UP0, UPT, UR22, UR12, UPT ;  /* 0x0000000c1600728c */ /* 0x000fe2000bf04270 */
[----:B------:R-:W-:-:S02]  /*8550*/  IADD3.X R17, R11, ~UR8, RZ, P2, !PT ;  /* 0x800000080b117c10 */ /* 0x000fc400097fe4ff */
[----:B------:R-:W-:Y:S01]  /*8560*/  IADD3.X R15, ~R0, UR17, R11, P1, P0 ;  /* 0x00000011000f7c10 */ /* 0x000fe20008fe050b */
[----:B------:R-:W-:Y:S02]  /*8570*/  IMAD.U32 R0, RZ, RZ, UR22 ;  /* 0x00000016ff007e24 */ /* 0x000fe4000f8e00ff */
[----:B------:R-:W-:Y:S01]  /*8580*/  PLOP3.LUT P0, PT, PT, PT, UP0, 0x80, 0x0 ;  /* 0x000000000000781c */ /* 0x000fe20003f0f008 */
[----:B------:R-:W-:Y:S01]  /*8590*/  @!PT LDS RZ, [RZ] ;  /* 0x00000000fffff984 */ /* 0x000fe20000000800 */
[----:B------:R-:W-:Y:S01]  /*85a0*/  @!PT LDS RZ, [RZ] ;  /* 0x00000000fffff984 */ /* 0x000fe20000000800 */
[----:B------:R-:W-:Y:S01]  /*85b0*/  @!PT LDS RZ, [RZ] ;  /* 0x00000000fffff984 */ /* 0x000fe20000000800 */
[----:B------:R2:W-:Y:S01]  /*85c0*/  LDGSTS.E.BYPASS.LTC128B.128 [R235+0xa000], desc[UR18][R16.64] ;  /* 0x0a00000010eb7fae */ /* 0x0005e2000b901d52 */
[----:B-1----:R-:W-:-:S03]  /*85d0*/  SHF.L.U32 R244, R244, 0x1, RZ ;  /* 0x00000001f4f47819 */ /* 0x002fc600000006ff */
[----:B------:R2:W-:Y:S01]  /*85e0*/  LDGSTS.E.BYPASS.LTC128B.128 [R235+0xb000], desc[UR18][R16.64+0x80] ;  /* 0x0b00008010eb7fae */ /* 0x0005e2000b901d52 */
[----:B------:R-:W-:-:S03]  /*85f0*/  LOP3.LUT R244, R244, 0x6, RZ, 0xc0, !PT ;  /* 0x00000006f4f47812 */ /* 0x000fc600078ec0ff */
[----:B------:R2:W-:Y:S01]  /*8600*/  LDGSTS.E.BYPASS.LTC128B.128 [R235+0xa800], desc[UR18][R14.64] ;  /* 0x0a8000000eeb7fae */ /* 0x0005e2000b901d52 */
[----:B------:R-:W-:-:S03]  /*8610*/  LEA R0, R0, R244, 0x5 ;  /* 0x000000f400007211 */ /* 0x000fc600078e28ff */
[----:B------:R2:W-:Y:S01]  /*8620*/  LDGSTS.E.BYPASS.LTC128B.128 [R235+0xb800], desc[UR18][R14.64+0x80] ;  /* 0x0b8000800eeb7fae */ /* 0x0005e2000b901d52 */
[C---:B------:R-:W-:Y:S01]  /*8630*/  ISETP.GE.AND P6, PT, R0.reuse, R232, PT ;  /* 0x000000e80000720c */ /* 0x040fe20003fc6270 */
[C---:B------:R-:W-:Y:S02]  /*8640*/  VIADD R3, R0.reuse, 0x11 ;  /* 0x0000001100037836 */ /* 0x040fe40000000000 */
[----:B------:R-:W-:Y:S01]  /*8650*/  LDSM.16.M88.4 R132, [R212+0x8000] ;  /* 0x00800000d484783b */ /* 0x000fe20000000200 */
[C---:B------:R-:W-:Y:S02]  /*8660*/  ISETP.GE.AND P4, PT, R0.reuse, R231, PT ;  /* 0x000000e70000720c */ /* 0x040fe40003f86270 */
[C---:B------:R-:W-:Y:S01]  /*8670*/  ISETP.GE.AND P3, PT, R0.reuse, R234, PT ;  /* 0x000000ea0000720c */ /* 0x040fe20003f66270 */
[----:B------:R-:W1:Y:S01]  /*8680*/  LDSM.16.M88.4 R8, [R214+0x2000] ;  /* 0x00200000d608783b */ /* 0x000e620000000200 */
[C---:B------:R-:W-:Y:S02]  /*8690*/  ISETP.GE.AND P2, PT, R0.reuse, R233, PT ;  /* 0x000000e90000720c */ /* 0x040fe40003f46270 */
[C---:B------:R-:W-:Y:S01]  /*86a0*/  IADD3 R2, R0.reuse, 0x18, RZ ;  /* 0x0000001800027810 */ /* 0x040fe20007ffe0ff */
[----:B------:R-:W3:Y:S01]  /*86b0*/  LDSM.16.M88.4 R32, [R212+0x8800] ;  /* 0x00880000d420783b */ /* 0x000ee20000000200 */
[----:B------:R-:W-:-:S02]  /*86c0*/  ISETP.LT.OR P6, PT, R0, R228, P6 ;  /* 0x000000e40000720c */ /* 0x000fc400037c1670 */
[C---:B------:R-:W-:Y:S01]  /*86d0*/  ISETP.LT.OR P4, PT, R0.reuse, R227, P4 ;  /* 0x000000e30000720c */ /* 0x040fe20002781670 */
[----:B------:R-:W4:Y:S01]  /*86e0*/  LDSM.16.M88.4 R20, [R214] ;  /* 0x00000000d614783b */ /* 0x000f220000000200 */
[C---:B------:R-:W-:Y:S02]  /*86f0*/  ISETP.LT.OR P3, PT, R0.reuse, R230, P3 ;  /* 0x000000e60000720c */ /* 0x040fe40001f61670 */
[----:B------:R-:W-:Y:S01]  /*8700*/  ISETP.LT.OR P2, PT, R0, R229, P2 ;  /* 0x000000e50000720c */ /* 0x000fe20001741670 */
[----:B------:R-:W-:Y:S04]  /*8710*/  LDSM.16.M88.4 R136, [R223] ;  /* 0x00000000df88783b */ /* 0x000fe80000000200 */
[----:B------:R-:W5:Y:S04]  /*8720*/  LDSM.16.M88.4 R4, [R216+0x2000] ;  /* 0x00200000d804783b */ /* 0x000f680000000200 */
[----:B------:R-:W2:Y:S04]  /*8730*/  LDSM.16.M88.4 R172, [R226] ;  /* 0x00000000e2ac783b */ /* 0x000ea80000000200 */
[----:B------:R-:W2:Y:S04]  /*8740*/  LDSM.16.M88.4 R28, [R216] ;  /* 0x00000000d81c783b */ /* 0x000ea80000000200 */
[----:B------:R-:W-:Y:S04]  /*8750*/  LDSM.16.M88.4 R24, [R222+0x2000] ;  /* 0x00200000de18783b */ /* 0x000fe80000000200 */
[----:B------:R-:W2:Y:S04]  /*8760*/  LDSM.16.M88.4 R180, [R221+0x8000] ;  /* 0x00800000ddb4783b */ /* 0x000ea80000000200 */
[----:B------:R-:W2:Y:S01]  /*8770*/  LDSM.16.M88.4 R176, [R221+0x8800] ;  /* 0x00880000ddb0783b */ /* 0x000ea20000000200 */
[C---:B-1----:R-:W-:Y:S03]  /*8780*/  HMMA.16816.F32 R196, R8.reuse, R132, RZ ;  /* 0x0000008408c4723c */ /* 0x042fe600000018ff */
[----:B------:R-:W0:Y:S03]  /*8790*/  LDGDEPBAR ;  /* 0x00000000000079af */ /* 0x000e260000000000 */
[C---:B---3--:R-:W-:Y:S06]  /*87a0*/  HMMA.16816.F32 R188, R8.reuse, R32, RZ ;  /* 0x0000002008bc723c */ /* 0x048fec00000018ff */
[C---:B------:R-:W-:Y:S06]  /*87b0*/  HMMA.16816.F32 R192, R8.reuse, R134, RZ ;  /* 0x0000008608c0723c */ /* 0x040fec00000018ff */
[----:B------:R-:W-:Y:S06]  /*87c0*/  HMMA.16816.F32 R184, R8, R34, RZ ;  /* 0x0000002208b8723c */ /* 0x000fec00000018ff */
[C---:B----4-:R-:W-:Y:S06]  /*87d0*/  HMMA.16816.F32 R200, R20.reuse, R132, RZ ;  /* 0x0000008414c8723c */ /* 0x050fec00000018ff */
[C---:B------:R-:W-:Y:S06]  /*87e0*/  HMMA.16816.F32 R8, R20.reuse, R32, RZ ;  /* 0x000000201408723c */ /* 0x040fec00000018ff */
[C---:B------:R-:W-:Y:S06]  /*87f0*/  HMMA.16816.F32 R132, R20.reuse, R134, RZ ;  /* 0x000000861484723c */ /* 0x040fec00000018ff */
[----:B------:R-:W-:Y:S06]  /*8800*/  HMMA.16816.F32 R32, R20, R34, RZ ;  /* 0x000000221420723c */ /* 0x000fec00000018ff */
[C---:B-----5:R-:W-:Y:S06]  /*8810*/  HMMA.16816.F32 R208, R4.reuse, R136, R196 ;  /* 0x0000008804d0723c */ /* 0x060fec00000018c4 */
[C---:B--2---:R-:W-:Y:S06]  /*8820*/  HMMA.16816.F32 R196, R4.reuse, R172, R188 ;  /* 0x000000ac04c4723c */ /* 0x044fec00000018bc */
[C---:B------:R-:W-:Y:S06]  /*8830*/  HMMA.16816.F32 R204, R4.reuse, R138, R192 ;  /* 0x0000008a04cc723c */ /* 0x040fec00000018c0 */
[----:B------:R-:W-:Y:S01]  /*8840*/  HMMA.16816.F32 R20, R4, R174, R184 ;  /* 0x000000ae0414723c */ /* 0x000fe200000018b8 */
[----:B------:R-:W1:Y:S05]  /*8850*/  LDSM.16.M88.4 R4, [R222] ;  /* 0x00000000de04783b */ /* 0x000e6a0000000200 */
[C---:B------:R-:W-:Y:S06]  /*8860*/  HMMA.16816.F32 R188, R28.reuse, R136, R200 ;  /* 0x000000881cbc723c */ /* 0x040fec00000018c8 */
[C---:B------:R-:W-:Y:S01]  /*8870*/  HMMA.16816.F32 R200, R28.reuse, R172, R8 ;  /* 0x000000ac1cc8723c */ /* 0x040fe20000001808 */
[----:B------:R-:W-:Y:S05]  /*8880*/  LDSM.16.M88.4 R8, [R220+0x2000] ;  /* 0x00200000dc08783b */ /* 0x000fea0000000200 */
[C---:B------:R-:W-:Y:S01]  /*8890*/  HMMA.16816.F32 R184, R28.reuse, R138, R132 ;  /* 0x0000008a1cb8723c */ /* 0x040fe20000001884 */
[----:B------:R-:W2:Y:S05]  /*88a0*/  LDSM.16.M88.4 R132, [R219] ;  /* 0x00000000db84783b */ /* 0x000eaa0000000200 */
[----:B------:R-:W-:Y:S01]  /*88b0*/  HMMA.16816.F32 R172, R28, R174, R32 ;  /* 0x000000ae1cac723c */ /* 0x000fe20000001820 */
[----:B------:R-:W3:Y:S05]  /*88c0*/  LDSM.16.M88.4 R28, [R219+0x800] ;  /* 0x00080000db1c783b */ /* 0x000eea0000000200 */
[C---:B------:R-:W-:Y:S06]  /*88d0*/  HMMA.16816.F32 R136, R24.reuse, R180, R208 ;  /* 0x000000b41888723c */ /* 0x040fec00000018d0 */
[C---:B------:R-:W-:Y:S06]  /*88e0*/  HMMA.16816.F32 R192, R24.reuse, R176, R196 ;  /* 0x000000b018c0723c */ /* 0x040fec00000018c4 */
[C---:B------:R-:W-:Y:S06]  /*88f0*/  HMMA.16816.F32 R32, R24.reuse, R182, R204 ;  /* 0x000000b61820723c */ /* 0x040fec00000018cc */
[----:B------:R-:W-:Y:S01]  /*8900*/  HMMA.16816.F32 R24, R24, R178, R20 ;  /* 0x000000b21818723c */ /* 0x000fe20000001814 */
[----:B------:R-:W4:Y:S05]  /*8910*/  LDSM.16.M88.4 R20, [R220] ;  /* 0x00000000dc14783b */ /* 0x000f2a0000000200 */
[C---:B-1----:R-:W-:Y:S06]  /*8920*/  HMMA.16816.F32 R188, R4.reuse, R180, R188 ;  /* 0x000000b404bc723c */ /* 0x042fec00000018bc */
[C---:B------:R-:W-:Y:S06]  /*8930*/  HMMA.16816.F32 R184, R4.reuse, R182, R184 ;  /* 0x000000b604b8723c */ /* 0x040fec00000018b8 */
[----:B------:R-:W-:Y:S06]  /*8940*/  HMMA.16816.F32 R180, R4, R176, R200 ;  /* 0x000000b004b4723c */ /* 0x000fec00000018c8 */
[C---:B--2---:R-:W-:Y:S01]  /*8950*/  HMMA.16816.F32 R196, R8.reuse, R132, R136 ;  /* 0x0000008408c4723c */ /* 0x044fe20000001888 */
[----:B------:R-:W-:Y:S05]  /*8960*/  LDSM.16.M88.4 R136, [R212+0x9000] ;  /* 0x00900000d488783b */ /* 0x000fea0000000200 */
[----:B------:R-:W-:Y:S01]  /*8970*/  HMMA.16816.F32 R208, R8, R134, R32 ;  /* 0x0000008608d0723c */ /* 0x000fe20000001820 */
[----:B------:R-:W1:Y:S05]  /*8980*/  LDSM.16.M88.4 R32, [R214+0x4000] ;  /* 0x00400000d620783b */ /* 0x000e6a0000000200 */
[----:B------:R-:W-:Y:S01]  /*8990*/  HMMA.16816.F32 R200, R4, R178, R172 ;  /* 0x000000b204c8723c */ /* 0x000fe200000018ac */
[----:B------:R-:W2:Y:S05]  /*89a0*/  LDSM.16.M88.4 R4, [R214+0x6000] ;  /* 0x00600000d604783b */ /* 0x000eaa0000000200 */
[C---:B---3--:R-:W-:Y:S06]  /*89b0*/  HMMA.16816.F32 R204, R8.reuse, R28, R192 ;  /* 0x0000001c08cc723c */ /* 0x048fec00000018c0 */
[----:B------:R-:W-:Y:S01]  /*89c0*/  HMMA.16816.F32 R176, R8, R30, R24 ;  /* 0x0000001e08b0723c */ /* 0x000fe20000001818 */
[----:B------:R-:W3:Y:S05]  /*89d0*/  LDSM.16.M88.4 R8, [R212+0x9800] ;  /* 0x00980000d408783b */ /* 0x000eea0000000200 */
[C---:B----4-:R-:W-:Y:S06]  /*89e0*/  HMMA.16816.F32 R24, R20.reuse, R132, R188 ;  /* 0x000000841418723c */ /* 0x050fec00000018bc */
[C---:B------:R-:W-:Y:S01]  /*89f0*/  HMMA.16816.F32 R192, R20.reuse, R134, R184 ;  /* 0x0000008614c0723c */ /* 0x040fe200000018b8 */
[----:B------:R-:W-:Y:S05]  /*8a00*/  LDSM.16.M88.4 R132, [R216+0x4000] ;  /* 0x00400000d884783b */ /* 0x000fea0000000200 */
[C---:B------:R-:W-:Y:S01]  /*8a10*/  HMMA.16816.F32 R172, R20.reuse, R28, R180 ;  /* 0x0000001c14ac723c */ /* 0x040fe200000018b4 */
[----:B------:R-:W4:Y:S05]  /*8a20*/  LDSM.16.M88.4 R180, [R225] ;  /* 0x00000000e1b4783b */ /* 0x000f2a0000000200 */
[----:B------:R-:W-:Y:S01]  /*8a30*/  HMMA.16816.F32 R184, R20, R30, R200 ;  /* 0x0000001e14b8723c */ /* 0x000fe200000018c8 */
[----:B------:R-:W5:Y:S05]  /*8a40*/  LDSM.16.M88.4 R28, [R216+0x6000] ;  /* 0x00600000d81c783b */ /* 0x000f6a0000000200 */
[-C--:B-1----:R-:W-:Y:S01]  /*8a50*/  HMMA.16816.F32 R20, R32, R136.reuse, R24 ;  /* 0x000000882014723c */ /* 0x082fe20000001818 */
[----:B------:R-:W-:Y:S05]  /*8a60*/  LDSM.16.M88.4 R24, [R222+0x4000] ;  /* 0x00400000de18783b */ /* 0x000fea0000000200 */
[C---:B--2---:R-:W-:Y:S06]  /*8a70*/  HMMA.16816.F32 R188, R4.reuse, R136, R196 ;  /* 0x0000008804bc723c */ /* 0x044fec00000018c4 */
[C---:B---3--:R-:W-:Y:S06]  /*8a80*/  HMMA.16816.F32 R240, R4.reuse, R8, R204 ;  /* 0x0000000804f0723c */ /* 0x048fec00000018cc */
[C---:B------:R-:W-:Y:S01]  /*8a90*/  HMMA.16816.F32 R204, R4.reuse, R10, R176 ;  /* 0x0000000a04cc723c */ /* 0x040fe200000018b0 */
[----:B------:R-:W1:Y:S05]  /*8aa0*/  LDSM.16.M88.4 R176, [R221+0x9000] ;  /* 0x00900000ddb0783b */ /* 0x000e6a0000000200 */
[----:B------:R-:W-:Y:S06]  /*8ab0*/  HMMA.16816.F32 R196, R4, R138, R208 ;  /* 0x0000008a04c4723c */ /* 0x000fec00000018d0 */
[----:B----4-:R-:W-:Y:S01]  /*8ac0*/  HMMA.16816.F32 R4, R132, R180, R20 ;  /* 0x000000b48404723c */ /* 0x010fe20000001814 */
[----:B------:R-:W2:Y:S05]  /*8ad0*/  LDSM.16.M88.4 R20, [R222+0x6000] ;  /* 0x00600000de14783b */ /* 0x000eaa0000000200 */
[C---:B------:R-:W-:Y:S01]  /*8ae0*/  HMMA.16816.F32 R192, R32.reuse, R138, R192 ;  /* 0x0000008a20c0723c */ /* 0x040fe200000018c0 */
[----:B------:R-:W3:Y:S05]  /*8af0*/  LDSM.16.M88.4 R136, [R224] ;  /* 0x00000000e088783b */ /* 0x000eea0000000200 */
[C---:B------:R-:W-:Y:S01]  /*8b00*/  HMMA.16816.F32 R200, R32.reuse, R8, R172 ;  /* 0x0000000820c8723c */ /* 0x040fe200000018ac */
[----:B------:R-:W-:Y:S05]  /*8b10*/  LDSM.16.M88.4 R172, [R219+0x1000] ;  /* 0x00100000dbac783b */ /* 0x000fea0000000200 */
[----:B------:R-:W-:Y:S01]  /*8b20*/  HMMA.16816.F32 R208, R32, R10, R184 ;  /* 0x0000000a20d0723c */ /* 0x000fe200000018b8 */
[----:B------:R-:W4:Y:S05]  /*8b30*/  LDSM.16.M88.4 R8, [R220+0x4000] ;  /* 0x00400000dc08783b */ /* 0x000f2a0000000200 */
[----:B-----5:R-:W-:Y:S06]  /*8b40*/  HMMA.16816.F32 R32, R28, R180, R188 ;  /* 0x000000b41c20723c */ /* 0x020fec00000018bc */
[----:B-1----:R-:W-:Y:S01]  /*8b50*/  HMMA.16816.F32 R184, R24, R176, R4 ;  /* 0x000000b018b8723c */ /* 0x002fe20000001804 */
[----:B------:R-:W1:Y:S05]  /*8b60*/  LDSM.16.M88.4 R4, [R220+0x6000] ;  /* 0x00600000dc04783b */ /* 0x000e6a0000000200 */
[-C--:B------:R-:W-:Y:S06]  /*8b70*/  HMMA.16816.F32 R196, R28, R182.reuse, R196 ;  /* 0x000000b61cc4723c */ /* 0x080fec00000018c4 */
[----:B------:R-:W-:Y:S06]  /*8b80*/  HMMA.16816.F32 R180, R132, R182, R192 ;  /* 0x000000b684b4723c */ /* 0x000fec00000018c0 */
[----:B--2---:R-:W-:Y:S06]  /*8b90*/  HMMA.16816.F32 R32, R20, R176, R32 ;  /* 0x000000b01420723c */ /* 0x004fec0000001820 */
[C---:B---3--:R-:W-:Y:S06]  /*8ba0*/  HMMA.16816.F32 R240, R28.reuse, R136, R240 ;  /* 0x000000881cf0723c */ /* 0x048fec00000018f0 */
[----:B------:R-:W-:Y:S06]  /*8bb0*/  HMMA.16816.F32 R204, R28, R138, R204 ;  /* 0x0000008a1ccc723c */ /* 0x000fec00000018cc */
[-C--:B----4-:R-:W-:Y:S06]  /*8bc0*/  HMMA.16816.F32 R28, R8, R172.reuse, R184 ;  /* 0x000000ac081c723c */ /* 0x090fec00000018b8 */
[----:B-1----:R-:W-:Y:S01]  /*8bd0*/  HMMA.16816.F32 R188, R4, R172, R32 ;  /* 0x000000ac04bc723c */ /* 0x002fe20000001820 */
[----:B------:R-:W1:Y:S05]  /*8be0*/  LDSM.16.M88.4 R32, [R221+0x9800] ;  /* 0x00980000dd20783b */ /* 0x000e6a0000000200 */
[----:B------:R-:W-:Y:S06]  /*8bf0*/  HMMA.16816.F32 R192, R132, R136, R200 ;  /* 0x0000008884c0723c */ /* 0x000fec00000018c8 */
[-C--:B------:R-:W-:Y:S06]  /*8c00*/  HMMA.16816.F32 R180, R24, R178.reuse, R180 ;  /* 0x000000b218b4723c */ /* 0x080fec00000018b4 */
[----:B------:R-:W-:Y:S01]  /*8c10*/  FMUL.FTZ R28, R28, UR23 ;  /* 0x000000171c1c7c20 */ /* 0x000fe20008410000 */
[----:B------:R-:W-:Y:S01]  /*8c20*/  FMUL.FTZ R29, R29, UR23 ;  /* 0x000000171d1d7c20 */ /* 0x000fe20008410000 */
[----:B------:R-:W-:Y:S01]  /*8c30*/  FMUL.FTZ R30, R30, UR23 ;  /* 0x000000171e1e7c20 */ /* 0x000fe20008410000 */
[----:B------:R-:W-:Y:S01]  /*8c40*/  HMMA.16816.F32 R176, R20, R178, R196 ;  /* 0x000000b214b0723c */ /* 0x000fe200000018c4 */
[----:B------:R-:W2:Y:S02]  /*8c50*/  MUFU.TANH R201, R28 ;  /* 0x0000001c00c97308 */ /* 0x000ea40000002400 */
[----:B------:R-:W-:Y:S01]  /*8c60*/  FMUL.FTZ R188, R188, UR23 ;  /* 0x00000017bcbc7c20 */ /* 0x000fe20008410000 */
[----:B------:R-:W-:-:S02]  /*8c70*/  FMUL.FTZ R189, R189, UR23 ;  /* 0x00000017bdbd7c20 */ /* 0x000fc40008410000 */
[----:B------:R-:W-:Y:S01]  /*8c80*/  HMMA.16816.F32 R184, R132, R138, R208 ;  /* 0x0000008a84b8723c */ /* 0x000fe200000018d0 */
[----:B------:R-:W-:Y:S02]  /*8c90*/  FMUL.FTZ R197, R31, UR23 ;  /* 0x000000171fc57c20 */ /* 0x000fe40008410000 */
[----:B------:R-:W3:Y:S06]  /*8ca0*/  MUFU.TANH R202, R29 ;  /* 0x0000001d00ca7308 */ /* 0x000eec0000002400 */
[----:B------:R-:W-:Y:S02]  /*8cb0*/  HMMA.16816.F32 R180, R8, R174, R180 ;  /* 0x000000ae08b4723c */ /* 0x000fe400000018b4 */
[----:B------:R4:W2:Y:S04]  /*8cc0*/  MUFU.TANH R200, R30 ;  /* 0x0000001e00c87308 */ /* 0x0008a80000002400 */
[-C--:B-1----:R-:W-:Y:S04]  /*8cd0*/  HMMA.16816.F32 R136, R24, R32.reuse, R192 ;  /* 0x000000201888723c */ /* 0x082fe800000018c0 */
[----:B------:R1:W1:Y:S02]  /*8ce0*/  MUFU.TANH R196, R188 ;  /* 0x000000bc00c47308 */ /* 0x0002640000002400 */
[----:B------:R-:W-:Y:S06]  /*8cf0*/  HMMA.16816.F32 R132, R20, R32, R240 ;  /* 0x000000201484723c */ /* 0x000fec00000018f0 */
[----:B------:R-:W-:Y:S01]  /*8d00*/  HMMA.16816.F32 R24, R24, R34, R184 ;  /* 0x000000221818723c */ /* 0x000fe200000018b8 */
[----:B----4-:R-:W4:Y:S01]  /*8d10*/  LDSM.16.M88.4 R28, [R219+0x1800] ;  /* 0x00180000db1c783b */ /* 0x010f220000000200 */
[----:B------:R5:W2:Y:S01]  /*8d20*/  MUFU.TANH R192, R189 ;  /* 0x000000bd00c07308 */ /* 0x000aa20000002400 */
[----:B------:R-:W-:-:S04]  /*8d30*/  DEPBAR.LE SB0, 0x0 ;  /* 0x000080000000791a */ /* 0x000fc80000000000 */
[----:B------:R-:W-:Y:S01]  /*8d40*/  HMMA.16816.F32 R20, R20, R34, R204 ;  /* 0x000000221414723c */ /* 0x000fe200000018cc */
[----:B------:R-:W-:Y:S01]  /*8d50*/  FMUL.FTZ R13, R180, UR23 ;  /* 0x00000017b40d7c20 */ /* 0x000fe20008410000 */
[----:B-1----:R-:W-:Y:S01]  /*8d60*/  FMUL.FTZ R188, R191, UR23 ;  /* 0x00000017bfbc7c20 */ /* 0x002fe20008410000 */
[----:B------:R-:W-:Y:S01]  /*8d70*/  FMUL.FTZ R32, R181, UR23 ;  /* 0x00000017b5207c20 */ /* 0x000fe20008410000 */
[----:B------:R-:W-:Y:S01]  /*8d80*/  FMUL.FTZ R33, R182, UR23 ;  /* 0x00000017b6217c20 */ /* 0x000fe20008410000 */
[----:B------:R-:W1:Y:S01]  /*8d90*/  MUFU.TANH R197, R197 ;  /* 0x000000c500c57308 */ /* 0x000e620000002400 */
[----:B------:R-:W-:Y:S01]  /*8da0*/  HMMA.16816.F32 R176, R4, R174, R176 ;  /* 0x000000ae04b0723c */ /* 0x000fe200000018b0 */
[----:B-----5:R-:W-:-:S06]  /*8db0*/  FMUL.FTZ R189, R190, UR23 ;  /* 0x00000017bebd7c20 */ /* 0x020fcc0008410000 */
[----:B------:R-:W1:Y:S08]  /*8dc0*/  MUFU.TANH R188, R188 ;  /* 0x000000bc00bc7308 */ /* 0x000e700000002400 */
[----:B------:R-:W1:Y:S08]  /*8dd0*/  MUFU.TANH R189, R189 ;  /* 0x000000bd00bd7308 */ /* 0x000e700000002400 */
[----:B------:R-:W1:Y:S01]  /*8de0*/  MUFU.TANH R13, R13 ;  /* 0x0000000d000d7308 */ /* 0x000e620000002400 */
[C---:B----4-:R-:W-:Y:S07]  /*8df0*/  HMMA.16816.F32 R136, R8.reuse, R28, R136 ;  /* 0x0000001c0888723c */ /* 0x050fee0000001888 */
[----:B------:R-:W4:Y:S01]  /*8e00*/  MUFU.TANH R32, R32 ;  /* 0x0000002000207308 */ /* 0x000f220000002400 */
[----:B------:R-:W-:Y:S07]  /*8e10*/  HMMA.16816.F32 R24, R8, R30, R24 ;  /* 0x0000001e0818723c */ /* 0x000fee0000001818 */
[----:B------:R-:W1:Y:S01]  /*8e20*/  MUFU.TANH R33, R33 ;  /* 0x0000002100217308 */ /* 0x000e620000002400 */
[C---:B------:R-:W-:Y:S06]  /*8e30*/  HMMA.16816.F32 R132, R4.reuse, R28, R132 ;  /* 0x0000001c0484723c */ /* 0x040fec0000001884 */
[----:B------:R-:W-:Y:S01]  /*8e40*/  HMMA.16816.F32 R172, R4, R30, R20 ;  /* 0x0000001e04ac723c */ /* 0x000fe20000001814 */
[----:B------:R-:W-:Y:S01]  /*8e50*/  FMUL.FTZ R28, R183, UR23 ;  /* 0x00000017b71c7c20 */ /* 0x000fe20008410000 */
[----:B------:R-:W-:-:S05]  /*8e60*/  FMUL.FTZ R18, R136, UR23 ;  /* 0x0000001788127c20 */ /* 0x000fca0008410000 */
[----:B------:R-:W-:Y:S01]  /*8e70*/  FMUL.FTZ R20, R176, UR23 ;  /* 0x00000017b0147c20 */ /* 0x000fe20008410000 */
[----:B------:R-:W-:Y:S01]  /*8e80*/  FMUL.FTZ R19, R137, UR23 ;  /* 0x0000001789137c20 */ /* 0x000fe20008410000 */
[----:B------:R-:W1:Y:S01]  /*8e90*/  MUFU.TANH R28, R28 ;  /* 0x0000001c001c7308 */ /* 0x000e620000002400 */
[C---:B------:R-:W-:Y:S01]  /*8ea0*/  VIADD R7, R0.reuse, 0x1 ;  /* 0x0000000100077836 */ /* 0x040fe20000000000 */
[----:B------:R-:W-:Y:S01]  /*8eb0*/  IADD3 R6, R0, 0x8, RZ ;  /* 0x0000000800067810 */ /* 0x000fe20007ffe0ff */
[----:B------:R-:W-:Y:S01]  /*8ec0*/  FMUL.FTZ R12, R24, UR23 ;  /* 0x00000017180c7c20 */ /* 0x000fe20008410000 */
[C---:B------:R-:W-:Y:S01]  /*8ed0*/  VIADD R5, R0.reuse, 0x9 ;  /* 0x0000000900057836 */ /* 0x040fe20000000000 */
[C---:B------:R-:W-:Y:S01]  /*8ee0*/  IADD3 R4, R0.reuse, 0x10, RZ ;  /* 0x0000001000047810 */ /* 0x040fe20007ffe0ff */
[----:B------:R-:W-:Y:S01]  /*8ef0*/  BAR.SYNC.DEFER_BLOCKING 0x0 ;  /* 0x0000000000007b1d */ /* 0x000fe20000010000 */
[----:B------:R-:W-:Y:S02]  /*8f00*/  ISETP.GE.AND P5, PT, R7, R232, PT ;  /* 0x000000e80700720c */ /* 0x000fe40003fa6270 */
[----:B------:R-:W-:-:S03]  /*8f10*/  IADD3 R0, R0, 0x19, RZ ;  /* 0x0000001900007810 */ /* 0x000fc60007ffe0ff */
[----:B------:R-:W1:Y:S08]  /*8f20*/  MUFU.TANH R20, R20 ;  /* 0x0000001400147308 */ /* 0x000e700000002400 */
[----:B------:R-:W1:Y:S08]  /*8f30*/  MUFU.TANH R18, R18 ;  /* 0x0000001200127308 */ /* 0x000e700000002400 */
[----:B------:R-:W1:Y:S01]  /*8f40*/  MUFU.TANH R19, R19 ;  /* 0x0000001300137308 */ /* 0x000e620000002400 */
[----:B--234-:R-:W-:Y:S05]  /*8f50*/  @!P0 BRA `(.L_x_2378) ;  /* 0x0000000000688947 */ /* 0x01cfea0003800000 */
        /* <DEDUP_REMOVED lines=26> */
.L_x_2378:
[----:B------:R-:W-:Y:S01]  /*9100*/  ISETP.LT.OR P5, PT, R7, R228, P5 ;  /* 0x000000e40700720c */ /* 0x000fe20002fa1670 */
[----:B--2---:R-:W-:Y:S01]  /*9110*/  FMUL.FTZ R9, R25, UR23 ;  /* 0x0000001719097c20 */ /* 0x004fe20008410000 */
[----:B------:R-:W-:Y:S01]  /*9120*/  FSEL R8, R201, -INF , !P6 ;  /* 0xff800000c9087808 */ /* 0x000fe20007000000 */
[----:B------:R-:W2:Y:S01]  /*9130*/  MUFU.TANH R12, R12 ;  /* 0x0000000c000c7308 */ /* 0x000ea20000002400 */
[----:B------:R-:W-:Y:S01]  /*9140*/  FSEL R10, R202, -INF , !P5 ;  /* 0xff800000ca0a7808 */ /* 0x000fe20006800000 */
[----:B------:R-:W-:Y:S01]  /*9150*/  FMUL.FTZ R23, R27, UR23 ;  /* 0x000000171b177c20 */ /* 0x000fe20008410000 */
[-C--:B------:R-:W-:Y:S01]  /*9160*/  ISETP.GE.AND P1, PT, R6, R232.reuse, PT ;  /* 0x000000e80600720c */ /* 0x080fe20003f26270 */
[----:B------:R-:W-:Y:S01]  /*9170*/  FMUL.FTZ R27, R175, UR23 ;  /* 0x00000017af1b7c20 */ /* 0x000fe20008410000 */
[-C--:B------:R-:W-:Y:S02]  /*9180*/  ISETP.GE.AND P6, PT, R5, R232.reuse, PT ;  /* 0x000000e80500720c */ /* 0x080fe40003fc6270 */
[----:B------:R-:W-:Y:S01]  /*9190*/  ISETP.GE.AND P5, PT, R4, R232, PT ;  /* 0x000000e80400720c */ /* 0x000fe20003fa6270 */
[----:B------:R3:W4:Y:S01]  /*91a0*/  MUFU.TANH R21, R9 ;  /* 0x0000000900157308 */ /* 0x0007220000002400 */
[----:B------:R-:W-:-:S02]  /*91b0*/  ISETP.LT.OR P1, PT, R6, R228, P1 ;  /* 0x000000e40600720c */ /* 0x000fc40000f21670 */
[-C--:B------:R-:W-:Y:S02]  /*91c0*/  ISETP.LT.OR P6, PT, R5, R228.reuse, P6 ;  /* 0x000000e40500720c */ /* 0x080fe400037c1670 */
[----:B------:R-:W-:Y:S02]  /*91d0*/  ISETP.LT.OR P5, PT, R4, R228, P5 ;  /* 0x000000e40400720c */ /* 0x000fe40002fa1670 */
[----:B-1----:R-:W-:Y:S01]  /*91e0*/  FSEL R13, R13, -INF , !P1 ;  /* 0xff8000000d0d7808 */ /* 0x002fe20004800000 */
[----:B------:R-:W-:Y:S01]  /*91f0*/  MUFU.TANH R27, R27 ;  /* 0x0000001b001b7308 */ /* 0x000fe20000002400 */
[----:B------:R-:W-:Y:S02]  /*9200*/  FSEL R11, R32, -INF , !P6 ;  /* 0xff800000200b7808 */ /* 0x000fe40007000000 */
[----:B------:R-:W-:Y:S02]  /*9210*/  FSEL R201, R18, -INF , !P5 ;  /* 0xff80000012c97808 */ /* 0x000fe40006800000 */
[----:B------:R-:W-:-:S02]  /*9220*/  ISETP.GE.AND P1, PT, R3, R232, PT ;  /* 0x000000e80300720c */ /* 0x000fc40003f26270 */
[-C--:B------:R-:W-:Y:S02]  /*9230*/  ISETP.GE.AND P6, PT, R2, R232.reuse, PT ;  /* 0x000000e80200720c */ /* 0x080fe40003fc6270 */
[----:B------:R-:W-:Y:S01]  /*9240*/  ISETP.GE.AND P5, PT, R0, R232, PT ;  /* 0x000000e80000720c */ /* 0x000fe20003fa6270 */
[----:B---3--:R-:W-:Y:S01]  /*9250*/  FMUL.FTZ R9, R177, UR23 ;  /* 0x00000017b1097c20 */ /* 0x008fe20008410000 */
[-C--:B------:R-:W-:Y:S02]  /*9260*/  ISETP.LT.OR P1, PT, R3, R228.reuse, P1 ;  /* 0x000000e40300720c */ /* 0x080fe40000f21670 */
[-C--:B------:R-:W-:Y:S01]  /*9270*/  ISETP.LT.OR P6, PT, R2, R228.reuse, P6 ;  /* 0x000000e40200720c */ /* 0x080fe200037c1670 */
[----:B------:R1:W-:Y:S01]  /*9280*/  MUFU.TANH R31, R9 ;  /* 0x00000009001f7308 */ /* 0x0003e20000002400 */
[----:B------:R-:W-:Y:S02]  /*9290*/  ISETP.LT.OR P5, PT, R0, R228, P5 ;  /* 0x000000e40000720c */ /* 0x000fe40002fa1670 */
[----:B------:R-:W-:-:S02]  /*92a0*/  FSEL R202, R19, -INF , !P1 ;  /* 0xff80000013ca7808 */ /* 0x000fc40004800000 */
[----:B--2---:R-:W-:Y:S01]  /*92b0*/  FSEL R207, R12, -INF , !P6 ;  /* 0xff8000000ccf7808 */ /* 0x004fe20007000000 */
[----:B------:R-:W-:Y:S01]  /*92c0*/  FMUL.FTZ R12, R138, UR23 ;  /* 0x000000178a0c7c20 */ /* 0x000fe20008410000 */
[----:B----4-:R-:W-:Y:S02]  /*92d0*/  FSEL R211, R21, -INF , !P5 ;  /* 0xff80000015d37808 */ /* 0x010fe40006800000 */
[C---:B------:R-:W-:Y:S01]  /*92e0*/  ISETP.GE.AND P1, PT, R7.reuse, R231, PT ;  /* 0x000000e70700720c */ /* 0x040fe20003f26270 */
[----:B------:R2:W-:Y:S01]  /*92f0*/  MUFU.TANH R29, R12 ;  /* 0x0000000c001d7308 */ /* 0x0005e20000002400 */
[C---:B------:R-:W-:Y:S02]  /*9300*/  ISETP.GE.AND P6, PT, R7.reuse, R234, PT ;  /* 0x000000ea0700720c */ /* 0x040fe40003fc6270 */
[C---:B------:R-:W-:Y:S02]  /*9310*/  ISETP.GE.AND P5, PT, R7.reuse, R233, PT ;  /* 0x000000e90700720c */ /* 0x040fe40003fa6270 */
[C---:B------:R-:W-:Y:S01]  /*9320*/  ISETP.LT.OR P1, PT, R7.reuse, R227, P1 ;  /* 0x000000e30700720c */ /* 0x040fe20000f21670 */
[----:B-1----:R-:W-:Y:S01]  /*9330*/  FMUL.FTZ R9, R178, UR23 ;  /* 0x00000017b2097c20 */ /* 0x002fe20008410000 */
[----:B------:R-:W-:-:S02]  /*9340*/  ISETP.LT.OR P6, PT, R7, R230, P6 ;  /* 0x000000e60700720c */ /* 0x000fc400037c1670 */
[----:B------:R-:W-:Y:S01]  /*9350*/  ISETP.LT.OR P5, PT, R7, R229, P5 ;  /* 0x000000e50700720c */ /* 0x000fe20002fa1670 */
[----:B------:R1:W3:Y:S01]  /*9360*/  MUFU.TANH R24, R9 ;  /* 0x0000000900187308 */ /* 0x0002e20000002400 */
[----:B------:R-:W-:Y:S02]  /*9370*/  FSEL R7, R200, -INF , !P4 ;  /* 0xff800000c8077808 */ /* 0x000fe40006000000 */
[----:B------:R-:W-:Y:S02]  /*9380*/  FSEL R18, R189, -INF , !P2 ;  /* 0xff800000bd127808 */ /* 0x000fe40005000000 */
[----:B------:R-:W-:Y:S01]  /*9390*/  ISETP.GE.AND P4, PT, R6, R231, PT ;  /* 0x000000e70600720c */ /* 0x000fe20003f86270 */
[----:B--2---:R-:W-:Y:S01]  /*93a0*/  FMUL.FTZ R12, R26, UR23 ;  /* 0x000000171a0c7c20 */ /* 0x004fe20008410000 */
[----:B------:R-:W-:Y:S02]  /*93b0*/  ISETP.GE.AND P2, PT, R6, R233, PT ;  /* 0x000000e90600720c */ /* 0x000fe40003f46270 */
[----:B------:R-:W-:Y:S01]  /*93c0*/  FSEL R19, R197, -INF , !P1 ;  /* 0xff800000c5137808 */ /* 0x000fe20004800000 */
[----:B------:R2:W-:Y:S01]  /*93d0*/  MUFU.TANH R26, R12 ;  /* 0x0000000c001a7308 */ /* 0x0005e20000002400 */
[----:B------:R-:W-:-:S02]  /*93e0*/  FSEL R21, R192, -INF , !P6 ;  /* 0xff800000c0157808 */ /* 0x000fc40007000000 */
[----:B------:R-:W-:Y:S02]  /*93f0*/  FSEL R22, R188, -INF , !P5 ;  /* 0xff800000bc167808 */ /* 0x000fe40006800000 */
[----:B------:R-:W-:Y:S01]  /*9400*/  ISETP.GE.AND P1, PT, R5, R231, PT ;  /* 0x000000e70500720c */ /* 0x000fe20003f26270 */
[----:B-1----:R-:W-:Y:S01]  /*9410*/  FMUL.FTZ R9, R179, UR23 ;  /* 0x00000017b3097c20 */ /* 0x002fe20008410000 */
[C---:B------:R-:W-:Y:S01]  /*9420*/  ISETP.GE.AND P6, PT, R5.reuse, R234, PT ;  /* 0x000000ea0500720c */ /* 0x040fe20003fc6270 */
[----:B------:R-:W-:Y:S01]  /*9430*/  LDSM.16.MT88.4 R176, [R217+0xa000] ;  /* 0x00a00000d9b0783b */ /* 0x000fe20000004200 */
[----:B------:R-:W-:Y:S01]  /*9440*/  ISETP.GE.AND P5, PT, R5, R233, PT ;  /* 0x000000e90500720c */ /* 0x000fe20003fa6270 */
[----:B------:R1:W-:Y:S01]  /*9450*/  MUFU.TANH R137, R9 ;  /* 0x0000000900897308 */ /* 0x0003e20000002400 */
[C---:B------:R-:W-:Y:S02]  /*9460*/  ISETP.LT.OR P4, PT, R6.reuse, R227, P4 ;  /* 0x000000e30600720c */ /* 0x040fe40002781670 */
[----:B------:R-:W-:-:S02]  /*9470*/  ISETP.LT.OR P2, PT, R6, R229, P2 ;  /* 0x000000e50600720c */ /* 0x000fc40001741670 */
[----:B------:R-:W-:Y:S01]  /*9480*/  ISETP.LT.OR P1, PT, R5, R227, P1 ;  /* 0x000000e30500720c */ /* 0x000fe20000f21670 */
[----:B--2---:R-:W-:Y:S01]  /*9490*/  FMUL.FTZ R12, R133, UR23 ;  /* 0x00000017850c7c20 */ /* 0x004fe20008410000 */
[C---:B------:R-:W-:Y:S02]  /*94a0*/  ISETP.LT.OR P6, PT, R5.reuse, R230, P6 ;  /* 0x000000e60500720c */ /* 0x040fe400037c1670 */
[----:B------:R-:W-:Y:S01]  /*94b0*/  ISETP.LT.OR P5, PT, R5, R229, P5 ;  /* 0x000000e50500720c */ /* 0x000fe20002fa1670 */
[----:B------:R2:W-:Y:S01]  /*94c0*/  MUFU.TANH R30, R12 ;  /* 0x0000000c001e7308 */ /* 0x0005e20000002400 */
[----:B------:R-:W-:Y:S02]  /*94d0*/  FMNMX.FTZ R5, R238, R8, !PT ;  /* 0x00000008ee057209 */ /* 0x000fe40007810000 */
[----:B------:R-:W-:Y:S02]  /*94e0*/  MOV R204, R252 ;  /* 0x000000fc00cc7202 */ /* 0x000fe40000000f00 */
[----:B------:R-:W-:-:S02]  /*94f0*/  FMNMX.FTZ R5, R10, R5, !PT ;  /* 0x000000050a057209 */ /* 0x000fc40007810000 */
[----:B-1----:R-:W-:Y:S02]  /*9500*/  FSEL R9, R196, -INF , !P3 ;  /* 0xff800000c4097808 */ /* 0x002fe40005800000 */
[C---:B------:R-:W-:Y:S02]  /*9510*/  ISETP.GE.AND P3, PT, R6.reuse, R234, PT ;  /* 0x000000ea0600720c */ /* 0x040fe40003f66270 */
[----:B------:R-:W-:Y:S02]  /*9520*/  FMNMX.FTZ R5, R13, R5, !PT ;  /* 0x000000050d057209 */ /* 0x000fe40007810000 */
[----:B------:R-:W-:Y:S01]  /*9530*/  ISETP.LT.OR P3, PT, R6, R230, P3 ;  /* 0x000000e60600720c */ /* 0x000fe20001f61670 */
[----:B------:R-:W-:Y:S01]  /*9540*/  FMUL.FTZ R6, R139, UR23 ;  /* 0x000000178b067c20 */ /* 0x000fe20008410000 */
[----:B------:R-:W-:Y:S02]  /*9550*/  FMNMX.FTZ R5, R11, R5, !PT ;  /* 0x000000050b057209 */ /* 0x000fe40007810000 */
[----:B------:R-:W-:Y:S01]  /*9560*/  FSEL R20, R20, -INF , !P3 ;  /* 0xff80000014147808 */ /* 0x000fe20005800000 */
[----:B------:R1:W4:Y:S01]  /*9570*/  MUFU.TANH R25, R6 ;  /* 0x0000000600197308 */ /* 0x0003220000002400 */
[----:B------:R-:W-:-:S02]  /*9580*/  ISETP.GE.AND P3, PT, R4, R234, PT ;  /* 0x000000ea0400720c */ /* 0x000fc40003f66270 */
[----:B--2---:R-:W-:Y:S02]  /*9590*/  FMNMX.FTZ R12, R239, R7, !PT ;  /* 0x00000007ef0c7209 */ /* 0x004fe40007810000 */
[----:B------:R-:W-:Y:S02]  /*95a0*/  ISETP.LT.OR P3, PT, R4, R230, P3 ;  /* 0x000000e60400720c */ /* 0x000fe40001f61670 */
[----:B------:R-:W-:Y:S02]  /*95b0*/  FMNMX.FTZ R12, R19, R12, !PT ;  /* 0x0000000c130c7209 */ /* 0x000fe40007810000 */
[----:B------:R-:W-:Y:S02]  /*95c0*/  MOV R191, R249 ;  /* 0x000000f900bf7202 */ /* 0x000fe40000000f00 */
[----:B------:R-:W-:Y:S02]  /*95d0*/  MOV R205, R250 ;  /* 0x000000fa00cd7202 */ /* 0x000fe40000000f00 */
[----:B------:R-:W-:Y:S01]  /*95e0*/  MOV R206, R245 ;  /* 0x000000f500ce7202 */ /* 0x000fe20000000f00 */
[----:B-1----:R-:W-:-:S04]  /*95f0*/  FMUL.FTZ R6, R132, UR23 ;  /* 0x0000001784067c20 */ /* 0x002fc80008410000 */
[----:B------:R1:W-:Y:S02]  /*9600*/  MUFU.TANH R35, R6 ;  /* 0x0000000600237308 */ /* 0x0003e40000002400 */
[----:B-1----:R-:W-:Y:S02]  /*9610*/  FSEL R6, R33, -INF , !P4 ;  /* 0xff80000021067808 */ /* 0x002fe40006000000 */
[----:B---3--:R-:W-:Y:S02]  /*9620*/  FSEL R33, R24, -INF , !P2 ;  /* 0xff80000018217808 */ /* 0x008fe40005000000 */
[C---:B------:R-:W-:Y:S02]  /*9630*/  ISETP.GE.AND P4, PT, R4.reuse, R231, PT ;  /* 0x000000e70400720c */ /* 0x040fe40003f86270 */
[----:B------:R1:W2:Y:S01]  /*9640*/  MUFU.TANH R24, R23 ;  /* 0x0000001700187308 */ /* 0x0002a20000002400 */
[C---:B------:R-:W-:Y:S02]  /*9650*/  ISETP.GE.AND P2, PT, R4.reuse, R233, PT ;  /* 0x000000e90400720c */ /* 0x040fe40003f46270 */
[----:B------:R-:W-:-:S02]  /*9660*/  ISETP.LT.OR P4, PT, R4, R227, P4 ;  /* 0x000000e30400720c */ /* 0x000fc40002781670 */
[----:B------:R-:W-:Y:S02]  /*9670*/  ISETP.LT.OR P2, PT, R4, R229, P2 ;  /* 0x000000e50400720c */ /* 0x000fe40001741670 */
[----:B------:R-:W-:Y:S02]  /*9680*/  FMNMX.FTZ R4, R201, R5, !PT ;  /* 0x00000005c9047209 */ /* 0x000fe40007810000 */
[----:B------:R-:W-:Y:S02]  /*9690*/  FSEL R5, R28, -INF , !P1 ;  /* 0xff8000001c057808 */ /* 0x000fe40004800000 */
[----:B------:R-:W-:Y:S02]  /*96a0*/  FMNMX.FTZ R4, R202, R4, !PT ;  /* 0x00000004ca047209 */ /* 0x000fe40007810000 */
[----:B------:R-:W-:Y:S02]  /*96b0*/  ISETP.GE.AND P1, PT, R3, R231, PT ;  /* 0x000000e70300720c */ /* 0x000fe40003f26270 */
[----:B------:R-:W-:-:S02]  /*96c0*/  FMNMX.FTZ R4, R207, R4, !PT ;  /* 0x00000004cf047209 */ /* 0x000fc40007810000 */
[----:B------:R-:W-:Y:S01]  /*96d0*/  ISETP.LT.OR P1, PT, R3, R227, P1 ;  /* 0x000000e30300720c */ /* 0x000fe20000f21670 */
[----:B-1----:R-:W-:Y:S01]  /*96e0*/  FMUL.FTZ R23, R134, UR23 ;  /* 0x0000001786177c20 */ /* 0x002fe20008410000 */
[----:B------:R-:W-:Y:S02]  /*96f0*/  FMNMX.FTZ R4, R211, R4, !PT ;  /* 0x00000004d3047209 */ /* 0x000fe40007810000 */
[----:B----4-:R-:W-:Y:S01]  /*9700*/  FSEL R209, R25, -INF , !P1 ;  /* 0xff80000019d17808 */ /* 0x010fe20004800000 */
[----:B------:R1:W-:Y:S01]  /*9710*/  MUFU.TANH R34, R23 ;  /* 0x0000001700227308 */ /* 0x0003e20000002400 */
[----:B------:R-:W-:Y:S01]  /*9720*/  FSEL R210, R29, -INF , !P4 ;  /* 0xff8000001dd27808 */ /* 0x000fe20006000000 */
[----:B------:R-:W3:Y:S01]  /*9730*/  SHFL.BFLY PT, R25, R4, 0x2, 0x1f ;  /* 0x0c401f0004197f89 */ /* 0x000ee200000e0000 */
[-C--:B------:R-:W-:Y:S02]  /*9740*/  ISETP.GE.AND P4, PT, R2, R231.reuse, PT ;  /* 0x000000e70200720c */ /* 0x080fe40003f86270 */
[----:B------:R-:W-:-:S02]  /*9750*/  ISETP.GE.AND P1, PT, R0, R231, PT ;  /* 0x000000e70000720c */ /* 0x000fc40003f26270 */
[----:B------:R-:W-:Y:S02]  /*9760*/  FMNMX.FTZ R12, R6, R12, !PT ;  /* 0x0000000c060c7209 */ /* 0x000fe40007810000 */
[-C--:B------:R-:W-:Y:S02]  /*9770*/  ISETP.LT.OR P4, PT, R2, R227.reuse, P4 ;  /* 0x000000e30200720c */ /* 0x080fe40002781670 */
[----:B------:R-:W-:Y:S02]  /*9780*/  ISETP.LT.OR P1, PT, R0, R227, P1 ;  /* 0x000000e30000720c */ /* 0x000fe40000f21670 */
[----:B------:R-:W-:Y:S02]  /*9790*/  FMNMX.FTZ R12, R5, R12, !PT ;  /* 0x0000000c050c7209 */ /* 0x000fe40007810000 */
[----:B------:R-:W-:Y:S02]  /*97a0*/  FSEL R189, R26, -INF , !P4 ;  /* 0xff8000001abd7808 */ /* 0x000fe40006000000 */
[----:B--2---:R-:W-:Y:S01]  /*97b0*/  FSEL R208, R24, -INF , !P1 ;  /* 0xff80000018d07808 */ /* 0x004fe20004800000 */
[----:B-1----:R-:W-:Y:S01]  /*97c0*/  FMUL.FTZ R23, R172, UR23 ;  /* 0x00000017ac177c20 */ /* 0x002fe20008410000 */
[C---:B------:R-:W-:Y:S01]  /*97d0*/  ISETP.GE.AND P4, PT, R3.reuse, R234, PT ;  /* 0x000000ea0300720c */ /* 0x040fe20003f86270 */
[----:B------:R-:W-:Y:S01]  /*97e0*/  FMUL.FTZ R24, R174, UR23 ;  /* 0x00000017ae187c20 */ /* 0x000fe20008410000 */
[----:B------:R-:W-:Y:S01]  /*97f0*/  ISETP.GE.AND P1, PT, R3, R233, PT ;  /* 0x000000e90300720c */ /* 0x000fe20003f26270 */
[----:B------:R1:W2:Y:S01]  /*9800*/  MUFU.TANH R32, R23 ;  /* 0x0000001700207308 */ /* 0x0002a20000002400 */
[----:B------:R-:W-:-:S02]  /*9810*/  FMNMX.FTZ R12, R210, R12, !PT ;  /* 0x0000000cd20c7209 */ /* 0x000fc40007810000 */
[C---:B------:R-:W-:Y:S02]  /*9820*/  ISETP.LT.OR P4, PT, R3.reuse, R230, P4 ;  /* 0x000000e60300720c */ /* 0x040fe40002781670 */
[----:B------:R-:W-:Y:S02]  /*9830*/  ISETP.LT.OR P1, PT, R3, R229, P1 ;  /* 0x000000e50300720c */ /* 0x000fe40000f21670 */
[----:B------:R-:W-:Y:S01]  /*9840*/  FMNMX.FTZ R3, R209, R12, !PT ;  /* 0x0000000cd1037209 */ /* 0x000fe20007810000 */
[----:B------:R-:W-:Y:S01]  /*9850*/  FMUL.FTZ R12, R173, UR23 ;  /* 0x00000017ad0c7c20 */ /* 0x000fe20008410000 */
[----:B---3--:R-:W-:Y:S01]  /*9860*/  FMNMX.FTZ R136, R4, R25, !PT ;  /* 0x0000001904887209 */ /* 0x008fe20007810000 */
[----:B------:R-:W-:Y:S01]  /*9870*/  LDSM.16.MT88.4 R172, [R218+0xa000] ;  /* 0x00a00000daac783b */ /* 0x000fe20000004200 */
[----:B------:R-:W-:Y:S01]  /*9880*/  FSEL R28, R31, -INF , !P6 ;  /* 0xff8000001f1c7808 */ /* 0x000fe20007000000 */
[----:B------:R3:W4:Y:S01]  /*9890*/  MUFU.TANH R29, R12 ;  /* 0x0000000c001d7308 */ /* 0x0007220000002400 */
[----:B------:R-:W-:Y:S01]  /*98a0*/  FSEL R182, R35, -INF , !P3 ;  /* 0xff80000023b67808 */ /* 0x000fe20005800000 */
[----:B------:R-:W5:Y:S01]  /*98b0*/  SHFL.BFLY PT, R26, R136, 0x1, 0x1f ;  /* 0x0c201f00881a7f89 */ /* 0x000f6200000e0000 */
[-C--:B------:R-:W-:Y:S01]  /*98c0*/  ISETP.GE.AND P6, PT, R2, R234.reuse, PT ;  /* 0x000000ea0200720c */ /* 0x080fe20003fc6270 */
[----:B-1----:R-:W-:Y:S01]  /*98d0*/  FMUL.FTZ R23, R135, UR23 ;  /* 0x0000001787177c20 */ /* 0x002fe20008410000 */
[----:B------:R-:W-:-:S02]  /*98e0*/  ISETP.GE.AND P3, PT, R0, R234, PT ;  /* 0x000000ea0000720c */ /* 0x000fc40003f66270 */
[-C--:B------:R-:W-:Y:S01]  /*98f0*/  ISETP.LT.OR P6, PT, R2, R230.reuse, P6 ;  /* 0x000000e60200720c */ /* 0x080fe200037c1670 */
[----:B------:R-:W1:Y:S01]  /*9900*/  MUFU.TANH R31, R23 ;  /* 0x00000017001f7308 */ /* 0x000e620000002400 */
[----:B------:R-:W-:Y:S02]  /*9910*/  FSEL R181, R30, -INF , !P4 ;  /* 0xff8000001eb57808 */ /* 0x000fe40006000000 */
[----:B------:R-:W-:Y:S02]  /*9920*/  ISETP.LT.OR P3, PT, R0, R230, P3 ;  /* 0x000000e60000720c */ /* 0x000fe40001f61670 */
[----:B--2---:R-:W-:Y:S02]  /*9930*/  FSEL R180, R32, -INF , !P6 ;  /* 0xff80000020b47808 */ /* 0x004fe40007000000 */
[----:B------:R-:W-:Y:S01]  /*9940*/  ISETP.GE.AND P4, PT, R2, R233, PT ;  /* 0x000000e90200720c */ /* 0x000fe20003f86270 */
[----:B------:R2:W5:Y:S01]  /*9950*/  MUFU.TANH R30, R24 ;  /* 0x00000018001e7308 */ /* 0x0005620000002400 */
[----:B---3--:R-:W-:-:S02]  /*9960*/  FMNMX.FTZ R12, R237, R9, !PT ;  /* 0x00000009ed0c7209 */ /* 0x008fc40007810000 */
[----:B----4-:R-:W-:Y:S02]  /*9970*/  FSEL R183, R29, -INF , !P3 ;  /* 0xff8000001db77808 */ /* 0x010fe40005800000 */
[----:B------:R-:W-:Y:S02]  /*9980*/  FMNMX.FTZ R4, R21, R12, !PT ;  /* 0x0000000c15047209 */ /* 0x000fe40007810000 */
[----:B------:R-:W-:Y:S02]  /*9990*/  ISETP.LT.OR P4, PT, R2, R229, P4 ;  /* 0x000000e50200720c */ /* 0x000fe40002781670 */
[----:B------:R-:W-:Y:S02]  /*99a0*/  FMNMX.FTZ R4, R20, R4, !PT ;  /* 0x0000000414047209 */ /* 0x000fe40007810000 */
[----:B------:R-:W-:Y:S02]  /*99b0*/  FSEL R200, R34, -INF , !P2 ;  /* 0xff80000022c87808 */ /* 0x000fe40005000000 */
[----:B------:R-:W-:-:S02]  /*99c0*/  FMNMX.FTZ R4, R28, R4, !PT ;  /* 0x000000041c047209 */ /* 0x000fc40007810000 */
[----:B------:R-:W-:Y:S02]  /*99d0*/  ISETP.GE.AND P2, PT, R0, R233, PT ;  /* 0x000000e90000720c */ /* 0x000fe40003f46270 */
[----:B------:R-:W-:Y:S02]  /*99e0*/  FMNMX.FTZ R12, R182, R4, !PT ;  /* 0x00000004b60c7209 */ /* 0x000fe40007810000 */
[----:B------:R-:W-:Y:S02]  /*99f0*/  FMNMX.FTZ R4, R236, R18, !PT ;  /* 0x00000012ec047209 */ /* 0x000fe40007810000 */
[----:B------:R-:W-:Y:S02]  /*9a00*/  FMNMX.FTZ R12, R181, R12, !PT ;  /* 0x0000000cb50c7209 */ /* 0x000fe40007810000 */
[----:B------:R-:W-:Y:S02]  /*9a10*/  FMNMX.FTZ R4, R22, R4, !PT ;  /* 0x0000000416047209 */ /* 0x000fe40007810000 */
[----:B--2---:R-:W-:-:S02]  /*9a20*/  FSEL R24, R137, -INF , !P5 ;  /* 0xff80000089187808 */ /* 0x004fc40006800000 */
[----:B------:R-:W-:Y:S02]  /*9a30*/  FMNMX.FTZ R4, R33, R4, !PT ;  /* 0x0000000421047209 */ /* 0x000fe40007810000 */
[----:B------:R-:W-:Y:S02]  /*9a40*/  FMNMX.FTZ R134, R180, R12, !PT ;  /* 0x0000000cb4867209 */ /* 0x000fe40007810000 */
[----:B------:R-:W-:Y:S02]  /*9a50*/  FMNMX.FTZ R2, R24, R4, !PT ;  /* 0x0000000418027209 */ /* 0x000fe40007810000 */
[----:B------:R-:W-:Y:S02]  /*9a60*/  FMNMX.FTZ R134, R183, R134, !PT ;  /* 0x00000086b7867209 */ /* 0x000fe40007810000 */
[----:B-1----:R-:W-:Y:S02]  /*9a70*/  FSEL R203, R31, -INF , !P1 ;  /* 0xff8000001fcb7808 */ /* 0x002fe40004800000 */
[----:B------:R-:W-:Y:S01]  /*9a80*/  FMNMX.FTZ R2, R200, R2, !PT ;  /* 0x00000002c8027209 */ /* 0x000fe20007810000 */
[----:B------:R-:W1:Y:S01]  /*9a90*/  SHFL.BFLY PT, R23, R134, 0x2, 0x1f ;  /* 0x0c401f0086177f89 */ /* 0x000e6200000e0000 */
[----:B------:R-:W-:-:S02]  /*9aa0*/  ISETP.LT.OR P1, PT, R0, R229, P2 ;  /* 0x000000e50000720c */ /* 0x000fc40001721670 */
[----:B-----5:R-:W-:Y:S02]  /*9ab0*/  FSEL R252, R30, -INF , !P4 ;  /* 0xff8000001efc7808 */ /* 0x020fe40006000000 */
[----:B------:R-:W-:Y:S02]  /*9ac0*/  FMNMX.FTZ R0, R203, R2, !PT ;  /* 0x00000002cb007209 */ /* 0x000fe40007810000 */
[----:B------:R-:W-:Y:S02]  /*9ad0*/  FSEL R190, R27, -INF , !P1 ;  /* 0xff8000001bbe7808 */ /* 0x000fe40004800000 */
[----:B------:R-:W-:Y:S02]  /*9ae0*/  FMNMX.FTZ R0, R252, R0, !PT ;  /* 0x00000000fc007209 */ /* 0x000fe40007810000 */
[----:B------:R-:W-:Y:S02]  /*9af0*/  FMNMX.FTZ R136, R136, R26, !PT ;  /* 0x0000001a88887209 */ /* 0x000fe40007810000 */
[----:B------:R-:W-:-:S02]  /*9b00*/  FMNMX.FTZ R0, R190, R0, !PT ;  /* 0x00000000be007209 */ /* 0x000fc40007810000 */
[C---:B------:R-:W-:Y:S01]  /*9b10*/  FSETP.NEU.FTZ.AND P4, PT, R136.reuse, -INF , PT ;  /* 0xff8000008800780b */ /* 0x040fe20003f9d000 */
[----:B------:R-:W-:Y:S01]  /*9b20*/  FMUL.FTZ R12, R136, UR26 ;  /* 0x0000001a880c7c20 */ /* 0x000fe20008410000 */
[----:B------:R-:W-:Y:S01]  /*9b30*/  FMNMX.FTZ R3, R189, R3, !PT ;  /* 0x00000003bd037209 */ /* 0x000fe20007810000 */
[----:B------:R-:W2:Y:S03]  /*9b40*/  SHFL.BFLY PT, R4, R0, 0x2, 0x1f ;  /* 0x0c401f0000047f89 */ /* 0x000ea600000e0000 */
[----:B------:R-:W-:Y:S02]  /*9b50*/  FSEL R12, R12, RZ, P4 ;  /* 0x000000ff0c0c7208 */ /* 0x000fe40002000000 */
[----:B------:R-:W-:Y:S02]  /*9b60*/  FMNMX.FTZ R3, R208, R3, !PT ;  /* 0x00000003d0037209 */ /* 0x000fe40007810000 */
[----:B-1----:R-:W-:Y:S01]  /*9b70*/  FMNMX.FTZ R134, R134, R23, !PT ;  /* 0x0000001786867209 */ /* 0x002fe20007810000 */
[--C-:B------:R-:W-:Y:S01]  /*9b80*/  FFMA.FTZ R8, R8, UR26, -R12.reuse ;  /* 0x0000001a08087c23 */ /* 0x100fe2000801080c */
[--C-:B------:R-:W-:Y:S01]  /*9b90*/  FFMA.FTZ R10, R10, UR26, -R12.reuse ;  /* 0x0000001a0a0a7c23 */ /* 0x100fe2000801080c */
[----:B------:R-:W1:Y:S01]  /*9ba0*/  SHFL.BFLY PT, R25, R3, 0x2, 0x1f ;  /* 0x0c401f0003197f89 */ /* 0x000e6200000e0000 */
[--C-:B------:R-:W-:Y:S01]  /*9bb0*/  FFMA.FTZ R2, R11, UR26, -R12.reuse ;  /* 0x0000001a0b027c23 */ /* 0x100fe2000801080c */
[----:B------:R3:W-:Y:S01]  /*9bc0*/  MUFU.EX2 R198, R8 ;  /* 0x0000000800c67308 */ /* 0x0007e20000000800 */
[----:B------:R-:W-:-:S07]  /*9bd0*/  FFMA.FTZ R13, R13, UR26, -R12 ;  /* 0x0000001a0d0d7c23 */ /* 0x000fce000801080c */
[----:B------:R-:W-:Y:S01]  /*9be0*/  MUFU.EX2 R197, R10 ;  /* 0x0000000a00c57308 */ /* 0x000fe20000000800 */
[----:B--2---:R-:W-:-:S07]  /*9bf0*/  FMNMX.FTZ R0, R0, R4, !PT ;  /* 0x0000000400007209 */ /* 0x004fce0007810000 */
[----:B------:R2:W-:Y:S01]  /*9c00*/  MUFU.EX2 R199, R2 ;  /* 0x0000000200c77308 */ /* 0x0005e20000000800 */
[----:B---3--:R-:W3:Y:S04]  /*9c10*/  SHFL.BFLY PT, R8, R134, 0x1, 0x1f ;  /* 0x0c201f0086087f89 */ /* 0x008ee800000e0000 */
[----:B------:R-:W4:Y:S01]  /*9c20*/  SHFL.BFLY PT, R137, R0, 0x1, 0x1f ;  /* 0x0c201f0000897f89 */ /* 0x000f2200000e0000 */
[----:B-1----:R-:W-:Y:S02]  /*9c30*/  FMNMX.FTZ R3, R3, R25, !PT ;  /* 0x0000001903037209 */ /* 0x002fe40007810000 */
[----:B------:R1:W-:Y:S03]  /*9c40*/  MUFU.EX2 R196, R13 ;  /* 0x0000000d00c47308 */ /* 0x0003e60000000800 */
[----:B------:R-:W5:Y:S01]  /*9c50*/  SHFL.BFLY PT, R135, R3, 0x1, 0x1f ;  /* 0x0c201f0003877f89 */ /* 0x000f6200000e0000 */
[----:B--2---:R-:W-:-:S05]  /*9c60*/  FSEL R2, R136, RZ, P4 ;  /* 0x000000ff88027208 */ /* 0x004fca0002000000 */
[----:B------:R-:W-:Y:S01]  /*9c70*/  FADD.FTZ R2, R238, -R2 ;  /* 0x80000002ee027221 */ /* 0x000fe20000010000 */
[----:B---3--:R-:W-:-:S03]  /*9c80*/  FMNMX.FTZ R134, R134, R8, !PT ;  /* 0x0000000886867209 */ /* 0x008fc60007810000 */
[----:B------:R-:W-:Y:S01]  /*9c90*/  FMUL.FTZ R8, R2, UR26 ;  /* 0x0000001a02087c20 */ /* 0x000fe20008410000 */
[C---:B------:R-:W-:Y:S01]  /*9ca0*/  FSETP.NEU.FTZ.AND P2, PT, R134.reuse, -INF , PT ;  /* 0xff8000008600780b */ /* 0x040fe20003f5d000 */
[----:B------:R-:W-:Y:S01]  /*9cb0*/  FMUL.FTZ R10, R134, UR26 ;  /* 0x0000001a860a7c20 */ /* 0x000fe20008410000 */
[----:B----4-:R-:W-:-:S03]  /*9cc0*/  FMNMX.FTZ R137, R0, R137, !PT ;  /* 0x0000008900897209 */ /* 0x010fc60007810000 */
[----:B------:R-:W2:Y:S01]  /*9cd0*/  MUFU.EX2 R8, R8 ;  /* 0x0000000800087308 */ /* 0x000ea20000000800 */
[----:B------:R-:W-:Y:S02]  /*9ce0*/  FSEL R10, R10, RZ, P2 ;  /* 0x000000ff0a0a7208 */ /* 0x000fe40001000000 */
[----:B------:R-:W-:Y:S02]  /*9cf0*/  FSETP.NEU.FTZ.AND P1, PT, R137, -INF , PT ;  /* 0xff8000008900780b */ /* 0x000fe40003f3d000 */
[----:B-----5:R-:W-:Y:S01]  /*9d00*/  FMNMX.FTZ R135, R3, R135, !PT ;  /* 0x0000008703877209 */ /* 0x020fe20007810000 */
[--C-:B------:R-:W-:Y:S01]  /*9d10*/  FFMA.FTZ R9, R9, UR26, -R10.reuse ;  /* 0x0000001a09097c23 */ /* 0x100fe2000801080a */
[--C-:B------:R-:W-:Y:S01]  /*9d20*/  FFMA.FTZ R0, R28, UR26, -R10.reuse ;  /* 0x0000001a1c007c23 */ /* 0x100fe2000801080a */
[--C-:B------:R-:W-:Y:S01]  /*9d30*/  FFMA.FTZ R21, R21, UR26, -R10.reuse ;  /* 0x0000001a15157c23 */ /* 0x100fe2000801080a */
[--C-:B------:R-:W-:Y:S01]  /*9d40*/  FFMA.FTZ R20, R20, UR26, -R10.reuse ;  /* 0x0000001a14147c23 */ /* 0x100fe2000801080a */
[----:B------:R3:W-:Y:S01]  /*9d50*/  MUFU.EX2 R185, R9 ;  /* 0x0000000900b97308 */ /* 0x0007e20000000800 */
[C---:B------:R-:W-:Y:S01]  /*9d60*/  FMUL.FTZ R3, R135.reuse, UR26 ;  /* 0x0000001a87037c20 */ /* 0x040fe20008410000 */
[----:B------:R-:W-:Y:S01]  /*9d70*/  FSETP.NEU.FTZ.AND P3, PT, R135, -INF , PT ;  /* 0xff8000008700780b */ /* 0x000fe20003f7d000 */
[----:B------:R-:W-:Y:S01]  /*9d80*/  LDSM.16.MT88.4 R28, [R215+0xa000] ;  /* 0x00a00000d71c783b */ /* 0x000fe20000004200 */
[----:B-1----:R-:W-:Y:S01]  /*9d90*/  FFMA.FTZ R13, R182, UR26, -R10 ;  /* 0x0000001ab60d7c23 */ /* 0x002fe2000801080a */
[-C--:B--2---:R-:W-:Y:S01]  /*9da0*/  FMUL.FTZ R160, R160, R8.reuse ;  /* 0x00000008a0a07220 */ /* 0x084fe20000410000 */
[----:B------:R-:W-:Y:S01]  /*9db0*/  FSEL R11, R3, RZ, P3 ;  /* 0x000000ff030b7208 */ /* 0x000fe20001800000 */
[-C--:B------:R-:W-:Y:S01]  /*9dc0*/  FMUL.FTZ R161, R161, R8.reuse ;  /* 0x00000008a1a17220 */ /* 0x080fe20000410000 */
[----:B------:R1:W-:Y:S01]  /*9dd0*/  MUFU.EX2 R187, R0 ;  /* 0x0000000000bb7308 */ /* 0x0003e20000000800 */
[----:B------:R-:W-:Y:S01]  /*9de0*/  FSEL R3, R135, RZ, P3 ;  /* 0x000000ff87037208 */ /* 0x000fe20001800000 */
[-C--:B------:R-:W-:Y:S01]  /*9df0*/  FMUL.FTZ R168, R168, R8.reuse ;  /* 0x00000008a8a87220 */ /* 0x080fe20000410000 */
[--C-:B------:R-:W-:Y:S01]  /*9e00*/  FFMA.FTZ R7, R7, UR26, -R11.reuse ;  /* 0x0000001a07077c23 */ /* 0x100fe2000801080b */
[--C-:B------:R-:W-:Y:S01]  /*9e10*/  FFMA.FTZ R6, R6, UR26, -R11.reuse ;  /* 0x0000001a06067c23 */ /* 0x100fe2000801080b */
[----:B------:R-:W-:Y:S01]  /*9e20*/  FFMA.FTZ R5, R5, UR26, -R11 ;  /* 0x0000001a05057c23 */ /* 0x000fe2000801080b */
[----:B------:R-:W-:Y:S01]  /*9e30*/  FADD.FTZ R3, R239, -R3 ;  /* 0x80000003ef037221 */ /* 0x000fe20000010000 */
[----:B------:R-:W-:Y:S01]  /*9e40*/  FFMA.FTZ R19, R19, UR26, -R11 ;  /* 0x0000001a13137c23 */ /* 0x000fe2000801080b */
[----:B------:R-:W2:Y:S01]  /*9e50*/  MUFU.EX2 R184, R21 ;  /* 0x0000001500b87308 */ /* 0x000ea20000000800 */
[----:B---3--:R-:W-:Y:S01]  /*9e60*/  FMUL.FTZ R9, R137, UR26 ;  /* 0x0000001a89097c20 */ /* 0x008fe20008410000 */
[----:B------:R-:W-:Y:S01]  /*9e70*/  FMUL.FTZ R3, R3, UR26 ;  /* 0x0000001a03037c20 */ /* 0x000fe20008410000 */
[-C--:B------:R-:W-:Y:S01]  /*9e80*/  FMUL.FTZ R169, R169, R8.reuse ;  /* 0x00000008a9a97220 */ /* 0x080fe20000410000 */
[-C--:B------:R-:W-:Y:S01]  /*9e90*/  FMUL.FTZ R80, R80, R8.reuse ;  /* 0x0000000850507220 */ /* 0x080fe20000410000 */
[-C--:B------:R-:W-:Y:S01]  /*9ea0*/  FMUL.FTZ R81, R81, R8.reuse ;  /* 0x0000000851517220 */ /* 0x080fe20000410000 */
[----:B------:R-:W-:Y:S01]  /*9eb0*/  FSEL R9, R9, RZ, P1 ;  /* 0x000000ff09097208 */ /* 0x000fe20000800000 */
[-C--:B------:R-:W-:Y:S01]  /*9ec0*/  FMUL.FTZ R152, R152, R8.reuse ;  /* 0x0000000898987220 */ /* 0x080fe20000410000 */
[----:B------:R-:W-:Y:S01]  /*9ed0*/  MUFU.EX2 R186, R20 ;  /* 0x0000001400ba7308 */ /* 0x000fe20000000800 */
[-C--:B------:R-:W-:Y:S01]  /*9ee0*/  FMUL.FTZ R153, R153, R8.reuse ;  /* 0x0000000899997220 */ /* 0x080fe20000410000 */
[-C--:B------:R-:W-:Y:S01]  /*9ef0*/  FMUL.FTZ R68, R68, R8.reuse ;  /* 0x0000000844447220 */ /* 0x080fe20000410000 */
[--C-:B-1----:R-:W-:Y:S01]  /*9f00*/  FFMA.FTZ R0, R33, UR26, -R9.reuse ;  /* 0x0000001a21007c23 */ /* 0x102fe20008010809 */
[--C-:B------:R-:W-:Y:S01]  /*9f10*/  FFMA.FTZ R18, R18, UR26, -R9.reuse ;  /* 0x0000001a12127c23 */ /* 0x100fe20008010809 */
[--C-:B------:R-:W-:Y:S01]  /*9f20*/  FFMA.FTZ R22, R22, UR26, -R9.reuse ;  /* 0x0000001a16167c23 */ /* 0x100fe20008010809 */
[----:B------:R-:W-:Y:S01]  /*9f30*/  LDSM.16.MT88.4 R32, [R215+0xb000] ;  /* 0x00b00000d720783b */ /* 0x000fe20000004200 */
[-C--:B------:R-:W-:Y:S01]  /*9f40*/  FMUL.FTZ R69, R69, R8.reuse ;  /* 0x0000000845457220 */ /* 0x080fe20000410000 */
[----:B------:R1:W-:Y:S01]  /*9f50*/  MUFU.EX2 R139, R0 ;  /* 0x00000000008b7308 */ /* 0x0003e20000000800 */
[----:B--2---:R-:W-:Y:S01]  /*9f60*/  F2FP.F16.F32.PACK_AB R4, R184, R185 ;  /* 0x000000b9b804723e */ /* 0x004fe200000000ff */
        /* <DEDUP_REMOVED lines=15> */
[----:B-1----:R-:W-:Y:S01]  /*a060*/  FFMA.FTZ R0, R24, UR26, -R9 ;  /* 0x0000001a18007c23 */ /* 0x002fe20008010809 */
[-C--:B------:R-:W-:Y:S01]  /*a070*/  FMUL.FTZ R97, R97, R8.reuse ;  /* 0x0000000861617220 */ /* 0x080fe20000410000 */
[----:B------:R-:W-:Y:S01]  /*a080*/  LDSM.16.MT88.4 R24, [R213+0xb000] ;  /* 0x00b00000d518783b */ /* 0x000fe20000004200 */
[-C--:B------:R-:W-:Y:S01]  /*a090*/  FMUL.FTZ R100, R100, R8.reuse ;  /* 0x0000000864647220 */ /* 0x080fe20000410000 */
[-C--:B------:R-:W-:Y:S01]  /*a0a0*/  FMUL.FTZ R101, R101, R8.reuse ;  /* 0x0000000865657220 */ /* 0x080fe20000410000 */
[-C--:B------:R-:W-:Y:S01]  /*a0b0*/  FMUL.FTZ R112, R112, R8.reuse ;  /* 0x0000000870707220 */ /* 0x080fe20000410000 */
[----:B------:R-:W-:Y:S01]  /*a0c0*/  FMUL.FTZ R113, R113, R8 ;  /* 0x0000000871717220 */ /* 0x000fe20000410000 */
[----:B------:R1:W4:Y:S01]  /*a0d0*/  MUFU.EX2 R138, R0 ;  /* 0x00000000008a7308 */ /* 0x0003220000000800 */
[----:B--2---:R-:W-:Y:S01]  /*a0e0*/  MOV R18, R210 ;  /* 0x000000d200127202 */ /* 0x004fe20000000f00 */
[-C--:B------:R-:W-:Y:S01]  /*a0f0*/  FMUL.FTZ R116, R116, R8.reuse ;  /* 0x0000000874747220 */ /* 0x080fe20000410000 */
[-C--:B------:R-:W-:Y:S01]  /*a100*/  FMUL.FTZ R117, R117, R8.reuse ;  /* 0x0000000875757220 */ /* 0x080fe20000410000 */
[-C--:B------:R-:W-:Y:S01]  /*a110*/  FMUL.FTZ R128, R128, R8.reuse ;  /* 0x0000000880807220 */ /* 0x080fe20000410000 */
[----:B------:R-:W-:-:S03]  /*a120*/  FMUL.FTZ R129, R129, R8 ;  /* 0x0000000881817220 */ /* 0x000fc60000410000 */
[----:B------:R4:W-:Y:S01]  /*a130*/  MUFU.EX2 R193, R7 ;  /* 0x0000000700c17308 */ /* 0x0009e20000000800 */
[----:B---3--:R-:W2:Y:S07]  /*a140*/  LDSM.16.MT88.4 R20, [R213+0xa000] ;  /* 0x00a00000d514783b */ /* 0x008eae0000004200 */
[----:B------:R3:W-:Y:S01]  /*a150*/  MUFU.EX2 R194, R6 ;  /* 0x0000000600c27308 */ /* 0x0007e20000000800 */
[----:B-1----:R-:W-:-:S05]  /*a160*/  FSEL R0, R134, RZ, P2 ;  /* 0x000000ff86007208 */ /* 0x002fca0001000000 */
[----:B------:R-:W-:Y:S01]  /*a170*/  FADD.FTZ R2, R237, -R0 ;  /* 0x80000000ed027221 */ /* 0x000fe20000010000 */
[----:B------:R-:W-:Y:S01]  /*a180*/  FSEL R0, R137, RZ, P1 ;  /* 0x000000ff89007208 */ /* 0x000fe20000800000 */
[----:B------:R1:W-:Y:S01]  /*a190*/  MUFU.EX2 R195, R5 ;  /* 0x0000000500c37308 */ /* 0x0003e20000000800 */
[----:B----4-:R-:W-:Y:S01]  /*a1a0*/  F2FP.F16.F32.PACK_AB R7, R138, R139 ;  /* 0x0000008b8a07723e */ /* 0x010fe200000000ff */
[----:B------:R-:W-:Y:S02]  /*a1b0*/  FMUL.FTZ R2, R2, UR26 ;  /* 0x0000001a02027c20 */ /* 0x000fe40008410000 */
[----:B------:R-:W-:-:S04]  /*a1c0*/  FADD.FTZ R0, R236, -R0 ;  /* 0x80000000ec007221 */ /* 0x000fc80000010000 */
[----:B------:R-:W-:Y:S01]  /*a1d0*/  FMUL.FTZ R0, R0, UR26 ;  /* 0x0000001a00007c20 */ /* 0x000fe20008410000 */
[----:B------:R-:W4:Y:S01]  /*a1e0*/  MUFU.EX2 R2, R2 ;  /* 0x0000000200027308 */ /* 0x000f220000000800 */
[----:B---3--:R-:W-:-:S07]  /*a1f0*/  F2FP.F16.F32.PACK_AB R6, R187, R186 ;  /* 0x000000babb06723e */ /* 0x008fce00000000ff */
[----:B------:R-:W3:Y:S01]  /*a200*/  MUFU.EX2 R0, R0 ;  /* 0x0000000000007308 */ /* 0x000ee20000000800 */
[----:B-1----:R-:W-:-:S07]  /*a210*/  F2FP.F16.F32.PACK_AB R5, R133, R132 ;  /* 0x000000848505723e */ /* 0x002fce00000000ff */
[----:B------:R-:W-:Y:S01]  /*a220*/  MUFU.EX2 R192, R19 ;  /* 0x0000001300c07308 */ /* 0x000fe20000000800 */
[-C--:B----4-:R-:W-:Y:S01]  /*a230*/  FMUL.FTZ R40, R40, R2.reuse ;  /* 0x0000000228287220 */ /* 0x090fe20000410000 */
[-C--:B------:R-:W-:Y:S01]  /*a240*/  FMUL.FTZ R41, R41, R2.reuse ;  /* 0x0000000229297220 */ /* 0x080fe20000410000 */
[-C--:B------:R-:W-:Y:S01]  /*a250*/  FMUL.FTZ R44, R44, R2.reuse ;  /* 0x000000022c2c7220 */ /* 0x080fe20000410000 */
[-C--:B------:R-:W-:Y:S01]  /*a260*/  FMUL.FTZ R45, R45, R2.reuse ;  /* 0x000000022d2d7220 */ /* 0x080fe20000410000 */
[-C--:B------:R-:W-:Y:S01]  /*a270*/  FMUL.FTZ R140, R140, R2.reuse ;  /* 0x000000028c8c7220 */ /* 0x080fe20000410000 */
[-C--:B------:R-:W-:Y:S01]  /*a280*/  FMUL.FTZ R141, R141, R2.reuse ;  /* 0x000000028d8d7220 */ /* 0x080fe20000410000 */
[----:B------:R-:W-:Y:S01]  /*a290*/  FMUL.FTZ R148, R148, R2 ;  /* 0x0000000294947220 */ /* 0x000fe20000410000 */
[----:B------:R-:W1:Y:S01]  /*a2a0*/  MUFU.EX2 R3, R3 ;  /* 0x0000000300037308 */ /* 0x000e620000000800 */
[-C--:B---3--:R-:W-:Y:S01]  /*a2b0*/  FMUL.FTZ R42, R42, R0.reuse ;  /* 0x000000002a2a7220 */ /* 0x088fe20000410000 */
[-C--:B------:R-:W-:Y:S01]  /*a2c0*/  FMUL.FTZ R43, R43, R0.reuse ;  /* 0x000000002b2b7220 */ /* 0x080fe20000410000 */
[-C--:B------:R-:W-:Y:S01]  /*a2d0*/  FMUL.FTZ R46, R46, R0.reuse ;  /* 0x000000002e2e7220 */ /* 0x080fe20000410000 */
[----:B------:R-:W-:Y:S01]  /*a2e0*/  FMUL.FTZ R47, R47, R0 ;  /* 0x000000002f2f7220 */ /* 0x000fe20000410000 */
[-C--:B------:R-:W-:Y:S01]  /*a2f0*/  FMUL.FTZ R149, R149, R2.reuse ;  /* 0x0000000295957220 */ /* 0x080fe20000410000 */
[-C--:B------:R-:W-:Y:S01]  /*a300*/  FMUL.FTZ R156, R156, R2.reuse ;  /* 0x000000029c9c7220 */ /* 0x080fe20000410000 */
[----:B------:R-:W-:Y:S01]  /*a310*/  FMUL.FTZ R157, R157, R2 ;  /* 0x000000029d9d7220 */ /* 0x000fe20000410000 */
[-C--:B------:R-:W-:Y:S01]  /*a320*/  FMUL.FTZ R142, R142, R0.reuse ;  /* 0x000000008e8e7220 */ /* 0x080fe20000410000 */
[C---:B------:R-:W-:Y:S01]  /*a330*/  HMMA.16816.F32 R244, R4.reuse, R172, R40 ;  /* 0x000000ac04f4723c */ /* 0x040fe20000001828 */
[----:B------:R-:W3:Y:S01]  /*a340*/  LDSM.16.MT88.4 R40, [R218+0xb000] ;  /* 0x00b00000da28783b */ /* 0x000ee20000004200 */
[----:B------:R-:W-:Y:S01]  /*a350*/  FMUL.FTZ R143, R143, R0 ;  /* 0x000000008f8f7220 */ /* 0x000fe20000410000 */
[-C--:B------:R-:W-:Y:S01]  /*a360*/  FMUL.FTZ R164, R164, R2.reuse ;  /* 0x00000002a4a47220 */ /* 0x080fe20000410000 */
[----:B------:R-:W-:Y:S01]  /*a370*/  FMUL.FTZ R165, R165, R2 ;  /* 0x00000002a5a57220 */ /* 0x000fe20000410000 */
[-C--:B------:R-:W-:Y:S01]  /*a380*/  FMUL.FTZ R150, R150, R0.reuse ;  /* 0x0000000096967220 */ /* 0x080fe20000410000 */
[C---:B------:R-:W-:Y:S01]  /*a390*/  HMMA.16816.F32 R248, R4.reuse, R174, R44 ;  /* 0x000000ae04f8723c */ /* 0x040fe2000000182c */
[----:B------:R-:W4:Y:S01]  /*a3a0*/  LDSM.16.MT88.4 R44, [R217+0xb000] ;  /* 0x00b00000d92c783b */ /* 0x000f220000004200 */
        /* <DEDUP_REMOVED lines=45> */
[C---:B--2---:R-:W-:Y:S01]  /*a680*/  HMMA.16816.F32 R140, R4.reuse, R20, R140 ;  /* 0x00000014048c723c */ /* 0x044fe2000000188c */
[-C--:B-1----:R-:W-:Y:S01]  /*a690*/  FMUL.FTZ R162, R162, R3.reuse ;  /* 0x00000003a2a27220 */ /* 0x082fe20000410000 */
[-C--:B------:R-:W-:Y:S01]  /*a6a0*/  FMUL.FTZ R163, R163, R3.reuse ;  /* 0x00000003a3a37220 */ /* 0x080fe20000410000 */
[-C--:B------:R-:W-:Y:S01]  /*a6b0*/  FMUL.FTZ R170, R170, R3.reuse ;  /* 0x00000003aaaa7220 */ /* 0x080fe20000410000 */
        /* <DEDUP_REMOVED lines=35> */
[----:B------:R-:W-:-:S03]  /*a8f0*/  FMUL.FTZ R131, R131, R3 ;  /* 0x0000000383837220 */ /* 0x000fc60000410000 */
[C---:B------:R-:W-:Y:S06]  /*a900*/  HMMA.16816.F32 R76, R4.reuse, R26, R76 ;  /* 0x0000001a044c723c */ /* 0x040fec000000184c */
[C---:B------:R-:W-:Y:S06]  /*a910*/  HMMA.16816.F32 R88, R4.reuse, R32, R88 ;  /* 0x000000200458723c */ /* 0x040fec0000001858 */
[C---:B------:R-:W-:Y:S06]  /*a920*/  HMMA.16816.F32 R92, R4.reuse, R34, R92 ;  /* 0x00000022045c723c */ /* 0x040fec000000185c */
[C---:B---3--:R-:W-:Y:S06]  /*a930*/  HMMA.16816.F32 R104, R4.reuse, R40, R104 ;  /* 0x000000280468723c */ /* 0x048fec0000001868 */
[C---:B------:R-:W-:Y:S06]  /*a940*/  HMMA.16816.F32 R108, R4.reuse, R42, R108 ;  /* 0x0000002a046c723c */ /* 0x040fec000000186c */
[C---:B----4-:R-:W-:Y:S06]  /*a950*/  HMMA.16816.F32 R120, R4.reuse, R44, R120 ;  /* 0x0000002c0478723c */ /* 0x050fec0000001878 */
        /* <DEDUP_REMOVED lines=8> */
[----:B------:R-:W-:Y:S01]  /*a9e0*/  HMMA.16816.F32 R160, R4, R28, R160 ;  /* 0x0000001c04a0723c */ /* 0x000fe200000018a0 */
[----:B------:R1:W-:Y:S01]  /*a9f0*/  MUFU.EX2 R29, R13 ;  /* 0x0000000d001d7308 */ /* 0x0003e20000000800 */
[----:B------:R-:W-:-:S04]  /*aa00*/  MOV R127, R189 ;  /* 0x000000bd007f7202 */ /* 0x000fc80000000f00 */
[C---:B------:R-:W-:Y:S06]  /*aa10*/  HMMA.16816.F32 R208, R4.reuse, R30, R168 ;  /* 0x0000001e04d0723c */ /* 0x040fec00000018a8 */
[----:B------:R-:W-:Y:S01]  /*aa20*/  HMMA.16816.F32 R236, R4, R22, R152 ;  /* 0x0000001604ec723c */ /* 0x000fe20000001898 */
[----:B------:R-:W-:Y:S01]  /*aa30*/  MOV R171, R190 ;  /* 0x000000be00ab7202 */ /* 0x000fe20000000f00 */
[----:B------:R-:W2:Y:S01]  /*aa40*/  LDSM.16.MT88.4 R152, [R213+0xa800] ;  /* 0x00a80000d598783b */ /* 0x000ea20000004200 */
[----:B-1----:R-:W-:-:S04]  /*aa50*/  FFMA.FTZ R13, R181, UR26, -R10 ;  /* 0x0000001ab50d7c23 */ /* 0x002fc8000801080a */
[----:B------:R-:W-:Y:S01]  /*aa60*/  MOV R23, R204 ;  /* 0x000000cc00177202 */ /* 0x000fe20000000f00 */
[C---:B------:R-:W-:Y:S01]  /*aa70*/  HMMA.16816.F32 R68, R4.reuse, R24, R68 ;  /* 0x000000180444723c */ /* 0x040fe20000001844 */
[----:B------:R-:W-:Y:S01]  /*aa80*/  MOV R22, R191 ;  /* 0x000000bf00167202 */ /* 0x000fe20000000f00 */
[----:B------:R1:W-:Y:S04]  /*aa90*/  MUFU.EX2 R30, R13 ;  /* 0x0000000d001e7308 */ /* 0x0003e80000000800 */
[C---:B------:R-:W-:Y:S06]  /*aaa0*/  HMMA.16816.F32 R144, R4.reuse, R20, R144 ;  /* 0x000000140490723c */ /* 0x040fec0000001890 */
[----:B------:R-:W-:Y:S01]  /*aab0*/  HMMA.16816.F32 R52, R4, R176, R52 ;  /* 0x000000b00434723c */ /* 0x000fe20000001834 */
[----:B------:R-:W-:-:S02]  /*aac0*/  MOV R20, R205 ;  /* 0x000000cd00147202 */ /* 0x000fc40000000f00 */
[----:B------:R-:W-:-:S03]  /*aad0*/  MOV R21, R206 ;  /* 0x000000ce00157202 */ /* 0x000fc60000000f00 */
[C---:B------:R-:W-:Y:S01]  /*aae0*/  HMMA.16816.F32 R188, R4.reuse, R178, R64 ;  /* 0x000000b204bc723c */ /* 0x040fe20000001840 */
[--C-:B-1----:R-:W-:Y:S01]  /*aaf0*/  FFMA.FTZ R13, R180, UR26, -R10.reuse ;  /* 0x0000001ab40d7c23 */ /* 0x102fe2000801080a */
[----:B------:R-:W-:Y:S01]  /*ab00*/  FFMA.FTZ R10, R183, UR26, -R10 ;  /* 0x0000001ab70a7c23 */ /* 0x000fe2000801080a */
[----:B------:R-:W-:Y:S02]  /*ab10*/  LDSM.16.MT88.4 R64, [R217+0xa800] ;  /* 0x00a80000d940783b */ /* 0x000fe40000004200 */
[----:B------:R-:W-:Y:S01]  /*ab20*/  MUFU.EX2 R31, R13 ;  /* 0x0000000d001f7308 */ /* 0x000fe20000000800 */
[C---:B------:R-:W-:Y:S01]  /*ab30*/  HMMA.16816.F32 R180, R4.reuse, R26, R80 ;  /* 0x0000001a04b4723c */ /* 0x040fe20000001850 */
[----:B------:R-:W-:Y:S05]  /*ab40*/  LDSM.16.MT88.4 R80, [R213+0xb800] ;  /* 0x00b80000d550783b */ /* 0x000fea0000004200 */
[----:B------:R-:W-:Y:S01]  /*ab50*/  HMMA.16816.F32 R36, R4, R172, R36 ;  /* 0x000000ac0424723c */ /* 0x000fe20000001824 */
[----:B------:R1:W3:Y:S01]  /*ab60*/  MUFU.EX2 R28, R10 ;  /* 0x0000000a001c7308 */ /* 0x0002e20000000800 */
[----:B------:R-:W-:-:S02]  /*ab70*/  MOV R27, R20 ;  /* 0x00000014001b7202 */ /* 0x000fc40000000f00 */
[----:B------:R-:W-:Y:S02]  /*ab80*/  MOV R20, R19 ;  /* 0x0000001300147202 */ /* 0x000fe40000000f00 */
[----:B------:R-:W-:Y:S01]  /*ab90*/  HMMA.16816.F32 R204, R4, R174, R48 ;  /* 0x000000ae04cc723c */ /* 0x000fe20000001830 */
[----:B------:R-:W-:Y:S01]  /*aba0*/  LDSM.16.MT88.4 R48, [R218+0xa800] ;  /* 0x00a80000da30783b */ /* 0x000fe20000004200 */
[----:B------:R-:W-:-:S04]  /*abb0*/  FFMA.FTZ R2, R27, R2, R185 ;  /* 0x000000021b027223 */ /* 0x000fc800000100b9 */
[----:B------:R-:W-:Y:S01]  /*abc0*/  HMMA.16816.F32 R84, R4, R32, R84 ;  /* 0x000000200454723c */ /* 0x000fe20000001854 */
[----:B-1----:R-:W-:-:S05]  /*abd0*/  FFMA.FTZ R10, R200, UR26, -R9 ;  /* 0x0000001ac80a7c23 */ /* 0x002fca0008010809 */
[C---:B------:R-:W-:Y:S01]  /*abe0*/  HMMA.16816.F32 R176, R4.reuse, R34, R96 ;  /* 0x0000002204b0723c */ /* 0x040fe20000001860 */
[----:B------:R-:W-:Y:S01]  /*abf0*/  MOV R200, R21 ;  /* 0x0000001500c87202 */ /* 0x000fe20000000f00 */
[----:B------:R-:W-:Y:S01]  /*ac00*/  LDSM.16.MT88.4 R96, [R215+0xb800] ;  /* 0x00b80000d760783b */ /* 0x000fe20000004200 */
[----:B------:R1:W-:Y:S01]  /*ac10*/  MUFU.EX2 R26, R10 ;  /* 0x0000000a001a7308 */ /* 0x0003e20000000800 */
[----:B------:R-:W-:Y:S02]  /*ac20*/  MOV R21, R18 ;  /* 0x0000001200157202 */ /* 0x000fe40000000f00 */
[----:B------:R-:W-:Y:S01]  /*ac30*/  HMMA.16816.F32 R100, R4, R40, R100 ;  /* 0x000000280464723c */ /* 0x000fe20000001864 */
[----:B------:R-:W-:-:S05]  /*ac40*/  FFMA.FTZ R0, R200, R0, R132 ;  /* 0x00000000c8007223 */ /* 0x000fca0000010084 */
[----:B------:R-:W-:Y:S01]  /*ac50*/  HMMA.16816.F32 R172, R4, R42, R112 ;  /* 0x0000002a04ac723c */ /* 0x000fe20000001870 */
[----:B------:R-:W-:Y:S01]  /*ac60*/  MOV R41, R126 ;  /* 0x0000007e00297202 */ /* 0x000fe20000000f00 */
[----:B------:R-:W-:Y:S01]  /*ac70*/  LDSM.16.MT88.4 R112, [R218+0xb800] ;  /* 0x00b80000da70783b */ /* 0x000fe20000004200 */
[----:B---3--:R-:W-:-:S03]  /*ac80*/  F2FP.F16.F32.PACK_AB R126, R28, R31 ;  /* 0x0000001f1c7e723e */ /* 0x008fc600000000ff */
[----:B------:R-:W-:Y:S01]  /*ac90*/  HMMA.16816.F32 R116, R4, R44, R116 ;  /* 0x0000002c0474723c */ /* 0x000fe20000001874 */
[----:B-1----:R-:W-:Y:S01]  /*aca0*/  FFMA.FTZ R10, R203, UR26, -R9 ;  /* 0x0000001acb0a7c23 */ /* 0x002fe20008010809 */
[----:B------:R-:W-:-:S03]  /*acb0*/  MOV R203, R22 ;  /* 0x0000001600cb7202 */ /* 0x000fc60000000f00 */
[----:B------:R1:W3:Y:S01]  /*acc0*/  MUFU.EX2 R24, R10 ;  /* 0x0000000a00187308 */ /* 0x0002e20000000800 */
[----:B------:R-:W-:Y:S01]  /*acd0*/  HMMA.16816.F32 R32, R4, R46, R128 ;  /* 0x0000002e0420723c */ /* 0x000fe20000001880 */
[----:B------:R-:W-:-:S06]  /*ace0*/  FFMA.FTZ R3, R203, R3, R193 ;  /* 0x00000003cb037223 */ /* 0x000fcc00000100c1 */
[----:B------:R-:W-:-:S04]  /*acf0*/  FFMA.FTZ R5, R21, UR26, -R11 ;  /* 0x0000001a15057c23 */ /* 0x000fc8000801080b */
[----:B------:R-:W-:Y:S01]  /*ad00*/  MUFU.EX2 R7, R5 ;  /* 0x0000000500077308 */ /* 0x000fe20000000800 */
[--C-:B-1----:R-:W-:Y:S01]  /*ad10*/  FFMA.FTZ R10, R252, UR26, -R9.reuse ;  /* 0x0000001afc0a7c23 */ /* 0x102fe20008010809 */
[----:B------:R-:W-:Y:S01]  /*ad20*/  MOV R252, R23 ;  /* 0x0000001700fc7202 */ /* 0x000fe20000000f00 */
[----:B------:R-:W-:Y:S01]  /*ad30*/  FFMA.FTZ R9, R171, UR26, -R9 ;  /* 0x0000001aab097c23 */ /* 0x000fe20008010809 */
[----:B------:R-:W-:-:S04]  /*ad40*/  MOV R23, R124 ;  /* 0x0000007c00177202 */ /* 0x000fc80000000f00 */
[----:B------:R1:W-:Y:S01]  /*ad50*/  MUFU.EX2 R25, R10 ;  /* 0x0000000a00197308 */ /* 0x0003e20000000800 */
[----:B------:R-:W4:Y:S01]  /*ad60*/  LDSM.16.MT88.4 R168, [R215+0xa800] ;  /* 0x00a80000d7a8783b */ /* 0x000f220000004200 */
[----:B------:R-:W-:Y:S01]  /*ad70*/  FFMA.FTZ R8, R252, R8, R198 ;  /* 0x00000008fc087223 */ /* 0x000fe200000100c6 */
[----:B------:R-:W-:Y:S01]  /*ad80*/  F2FP.F16.F32.PACK_AB R124, R30, R29 ;  /* 0x0000001d1e7c723e */ /* 0x000fe200000000ff */
[----:B------:R-:W-:-:S04]  /*ad90*/  FFMA.FTZ R4, R23, UR26, -R12 ;  /* 0x0000001a17047c23 */ /* 0x000fc8000801080c */
[----:B------:R5:W2:Y:S01]  /*ada0*/  MUFU.EX2 R19, R9 ;  /* 0x0000000900137308 */ /* 0x000aa20000000800 */
[----:B-1----:R-:W-:Y:S01]  /*adb0*/  FFMA.FTZ R10, R201, UR26, -R12 ;  /* 0x0000001ac90a7c23 */ /* 0x002fe2000801080c */
[----:B------:R-:W-:Y:S02]  /*adc0*/  MOV R201, R125 ;  /* 0x0000007d00c97202 */ /* 0x000fe40000000f00 */
[----:B---3--:R-:W-:-:S04]  /*add0*/  F2FP.F16.F32.PACK_AB R125, R24, R26 ;  /* 0x0000001a187d723e */ /* 0x008fc800000000ff */
[----:B------:R-:W-:Y:S01]  /*ade0*/  MUFU.EX2 R18, R10 ;  /* 0x0000000a00127308 */ /* 0x000fe20000000800 */
[----:B-----5:R-:W-:Y:S01]  /*adf0*/  FFMA.FTZ R9, R202, UR26, -R12 ;  /* 0x0000001aca097c23 */ /* 0x020fe2000801080c */
[----:B------:R-:W-:Y:S02]  /*ae00*/  MOV R202, R127 ;  /* 0x0000007f00ca7202 */ /* 0x000fe40000000f00 */
[----:B--2---:R-:W-:-:S04]  /*ae10*/  F2FP.F16.F32.PACK_AB R127, R19, R25 ;  /* 0x00000019137f723e */ /* 0x004fc800000000ff */
[----:B------:R1:W-:Y:S03]  /*ae20*/  MUFU.EX2 R10, R4 ;  /* 0x00000004000a7308 */ /* 0x0003e60000000800 */
[C---:B------:R-:W-:Y:S05]  /*ae30*/  HMMA.16816.F32 R140, R124.reuse, R152, R140 ;  /* 0x000000987c8c723c */ /* 0x040fea000000188c */
[----:B------:R-:W2:Y:S01]  /*ae40*/  MUFU.EX2 R13, R9 ;  /* 0x00000009000d7308 */ /* 0x000ea20000000800 */
[----:B------:R-:W-:Y:S01]  /*ae50*/  HMMA.16816.F32 R148, R124, R154, R148 ;  /* 0x0000009a7c94723c */ /* 0x000fe20000001894 */
[----:B-1----:R-:W-:Y:S01]  /*ae60*/  FFMA.FTZ R4, R20, UR26, -R12 ;  /* 0x0000001a14047c23 */ /* 0x002fe2000801080c */
[----:B------:R-:W-:Y:S01]  /*ae70*/  FADD.FTZ R12, R197, R8 ;  /* 0x00000008c50c7221 */ /* 0x000fe20000010000 */
[----:B------:R-:W1:Y:S01]  /*ae80*/  LDSM.16.MT88.4 R20, [R217+0xb800] ;  /* 0x00b80000d914783b */ /* 0x000e620000004200 */
[----:B------:R-:W-:-:S03]  /*ae90*/  FADD.FTZ R8, R133, R0 ;  /* 0x0000000085087221 */ /* 0x000fc60000010000 */
[----:B------:R3:W5:Y:S01]  /*aea0*/  MUFU.EX2 R9, R4 ;  /* 0x0000000400097308 */ /* 0x0007620000000800 */
[----:B----4-:R-:W-:Y:S01]  /*aeb0*/  HMMA.16816.F32 R156, R124, R168, R156 ;  /* 0x000000a87c9c723c */ /* 0x010fe2000000189c */
[----:B------:R-:W-:Y:S01]  /*aec0*/  FADD.FTZ R8, R139, R8 ;  /* 0x000000088b087221 */ /* 0x000fe20000010000 */
[----:B--2---:R-:W-:-:S04]  /*aed0*/  F2FP.F16.F32.PACK_AB R128, R13, R18 ;  /* 0x000000120d80723e */ /* 0x004fc800000000ff */
[C---:B------:R-:W-:Y:S06]  /*aee0*/  HMMA.16816.F32 R164, R124.reuse, R170, R164 ;  /* 0x000000aa7ca4723c */ /* 0x040fec00000018a4 */
[----:B------:R-:W-:Y:S01]  /*aef0*/  HMMA.16816.F32 R44, R124, R50, R248 ;  /* 0x000000327c2c723c */ /* 0x000fe200000018f8 */
[----:B---3--:R-:W-:Y:S01]  /*af00*/  FFMA.FTZ R4, R41, UR26, -R11 ;  /* 0x0000001a29047c23 */ /* 0x008fe2000801080b */
[----:B-----5:R-:W-:-:S04]  /*af10*/  F2FP.F16.F32.PACK_AB R130, R9, R10 ;  /* 0x0000000a0982723e */ /* 0x020fc800000000ff */
[C---:B------:R-:W-:Y:S01]  /*af20*/  HMMA.16816.F32 R40, R124.reuse, R48, R244 ;  /* 0x000000307c28723c */ /* 0x040fe200000018f4 */
[----:B------:R2:W3:Y:S05]  /*af30*/  MUFU.EX2 R6, R4 ;  /* 0x0000000400067308 */ /* 0x0004ea0000000800 */
[C---:B------:R-:W-:Y:S06]  /*af40*/  HMMA.16816.F32 R56, R124.reuse, R64, R56 ;  /* 0x000000407c38723c */ /* 0x040fec0000001838 */
[C---:B------:R-:W-:Y:S06]  /*af50*/  HMMA.16816.F32 R60, R124.reuse, R66, R60 ;  /* 0x000000427c3c723c */ /* 0x040fec000000183c */
[----:B------:R-:W-:Y:S01]  /*af60*/  HMMA.16816.F32 R72, R124, R80, R72 ;  /* 0x000000507c48723c */ /* 0x000fe20000001848 */
[----:B--2---:R-:W-:Y:S01]  /*af70*/  FFMA.FTZ R4, R202, UR26, -R11 ;  /* 0x0000001aca047c23 */ /* 0x004fe2000801080b */
[----:B---3--:R-:W-:-:S03]  /*af80*/  F2FP.F16.F32.PACK_AB R129, R6, R7 ;  /* 0x000000070681723e */ /* 0x008fc600000000ff */
[----:B------:R2:W-:Y:S01]  /*af90*/  MUFU.EX2 R5, R4 ;  /* 0x0000000400057308 */ /* 0x0005e20000000800 */
[C---:B------:R-:W-:Y:S06]  /*afa0*/  HMMA.16816.F32 R76, R124.reuse, R82, R76 ;  /* 0x000000527c4c723c */ /* 0x040fec000000184c */
[C---:B------:R-:W-:Y:S06]  /*afb0*/  HMMA.16816.F32 R88, R124.reuse, R96, R88 ;  /* 0x000000607c58723c */ /* 0x040fec0000001858 */
[----:B------:R-:W-:Y:S01]  /*afc0*/  HMMA.16816.F32 R92, R124, R98, R92 ;  /* 0x000000627c5c723c */ /* 0x000fe2000000185c */
[----:B--2---:R-:W-:Y:S01]  /*afd0*/  FFMA.FTZ R4, R201, UR26, -R11 ;  /* 0x0000001ac9047c23 */ /* 0x004fe2000801080b */
[----:B------:R-:W-:Y:S01]  /*afe0*/  FADD.FTZ R11, R192, R3 ;  /* 0x00000003c00b7221 */ /* 0x000fe20000010000 */
[----:B------:R-:W-:Y:S01]  /*aff0*/  FADD.FTZ R3, R184, R2 ;  /* 0x00000002b8037221 */ /* 0x000fe20000010000 */
[----:B------:R-:W-:-:S02]  /*b000*/  FADD.FTZ R2, R196, R12 ;  /* 0x0000000cc4027221 */ /* 0x000fc40000010000 */
[C---:B------:R-:W-:Y:S01]  /*b010*/  HMMA.16816.F32 R104, R124.reuse, R112, R104 ;  /* 0x000000707c68723c */ /* 0x040fe20000001868 */
[----:B------:R-:W-:Y:S01]  /*b020*/  FADD.FTZ R0, R194, R11 ;  /* 0x0000000bc2007221 */ /* 0x000fe20000010000 */
[----:B------:R-:W2:Y:S01]  /*b030*/  MUFU.EX2 R4, R4 ;  /* 0x0000000400047308 */ /* 0x000ea20000000800 */
        /* <DEDUP_REMOVED lines=16> */
[----:B--2---:R-:W-:Y:S01]  /*b140*/  F2FP.F16.F32.PACK_AB R131, R4, R5 ;  /* 0x000000050483723e */ /* 0x004fe200000000ff */
[----:B------:R-:W-:Y:S01]  /*b150*/  FADD.FTZ R5, R5, R6 ;  /* 0x0000000605057221 */ /* 0x000fe20000010000 */
[----:B------:R-:W-:Y:S01]  /*b160*/  FADD.FTZ R0, R31, R0 ;  /* 0x000000001f007221 */ /* 0x000fe20000010000 */
[----:B------:R-:W-:-:S02]  /*b170*/  FADD.FTZ R2, R25, R2 ;  /* 0x0000000219027221 */ /* 0x000fc40000010000 */
[----:B------:R-:W-:Y:S06]  /*b180*/  HMMA.16816.F32 R124, R124, R22, R240 ;  /* 0x000000167c7c723c */ /* 0x000fec00000018f0 */
[----:B------:R-:W-:Y:S01]  /*b190*/  HMMA.16816.F32 R144, R128, R152, R144 ;  /* 0x000000988090723c */ /* 0x000fe20000001890 */
[----:B------:R-:W-:Y:S01]  /*b1a0*/  FADD.FTZ R242, R28, R0 ;  /* 0x000000001cf27221 */ /* 0x000fe20000010000 */
[----:B------:R-:W-:-:S04]  /*b1b0*/  FADD.FTZ R243, R19, R2 ;  /* 0x0000000213f37221 */ /* 0x000fc80000010000 */
[C---:B------:R-:W-:Y:S06]  /*b1c0*/  HMMA.16816.F32 R152, R128.reuse, R154, R236 ;  /* 0x0000009a8098723c */ /* 0x040fec00000018ec */
        /* <DEDUP_REMOVED lines=37> */
[----:B------:R-:W-:Y:S02]  /*b420*/  IADD3.X R3, R15, ~UR8, RZ, P1, P0 ;  /* 0x800000080f037c10 */ /* 0x000fe40008fe04ff */
[----:B------:R-:W-:Y:S01]  /*b430*/  PLOP3.LUT P0, PT, PT, PT, UP0, 0x80, 0x0 ;  /* 0x000000000000781c */ /* 0x000fe20003f0f008 */
        /* <DEDUP_REMOVED lines=8> */
[----:B-1----:R-:W-:-:S03]  /*b4c0*/  SHF.L.U32 R252, R252, 0x1, RZ ;  /* 0x00000001fcfc7819 */ /* 0x002fc600000006ff */
[----:B------:R-:W1:Y:S01]  /*b4d0*/  LDSM.16.M88.4 R8, [R214+0x2000] ;  /* 0x00200000d608783b */ /* 0x000e620000000200 */
[----:B------:R-:W-:-:S03]  /*b4e0*/  LOP3.LUT R252, R252, 0x6, RZ, 0xc0, !PT ;  /* 0x00000006fcfc7812 */ /* 0x000fc600078ec0ff */
[----:B------:R-:W4:Y:S01]  /*b4f0*/  LDSM.16.M88.4 R24, [R212+0x8800] ;  /* 0x00880000d418783b */ /* 0x000f220000000200 */
[----:B------:R-:W-:-:S03]  /*b500*/  LEA R0, R0, R252, 0x5 ;  /* 0x000000fc00007211 */ /* 0x000fc600078e28ff */
[----:B------:R-:W5:Y:S01]  /*b510*/  LDSM.16.M88.4 R12, [R214] ;  /* 0x00000000d60c783b */ /* 0x000f620000000200 */
[C---:B------:R-:W-:Y:S02]  /*b520*/  ISETP.GE.AND P6, PT, R0.reuse, R232, PT ;  /* 0x000000e80000720c */ /* 0x040fe40003fc6270 */
[C---:B------:R-:W-:Y:S01]  /*b530*/  ISETP.GE.AND P4, PT, R0.reuse, R231, PT ;  /* 0x000000e70000720c */ /* 0x040fe20003f86270 */
[----:B------:R-:W-:Y:S01]  /*b540*/  LDSM.16.M88.4 R32, [R223] ;  /* 0x00000000df20783b */ /* 0x000fe20000000200 */
[C---:B------:R-:W-:Y:S02]  /*b550*/  ISETP.GE.AND P5, PT, R0.reuse, R234, PT ;  /* 0x000000ea0000720c */ /* 0x040fe40003fa6270 */
[C---:B------:R-:W-:Y:S01]  /*b560*/  ISETP.GE.AND P2, PT, R0.reuse, R233, PT ;  /* 0x000000e90000720c */ /* 0x040fe20003f46270 */
[----:B--2---:R-:W2:Y:S01]  /*b570*/  LDSM.16.M88.4 R4, [R216+0x2000] ;  /* 0x00200000d804783b */ /* 0x004ea20000000200 */
[C---:B------:R-:W-:Y:S01]  /*b580*/  ISETP.LT.OR P6, PT, R0.reuse, R228, P6 ;  /* 0x000000e40000720c */ /* 0x040fe200037c1670 */
[----:B---3--:R-:W-:-:S02]  /*b590*/  VIADD R3, R0, 0x11 ;  /* 0x0000001100037836 */ /* 0x008fc40000000000 */
[----:B------:R-:W3:Y:S01]  /*b5a0*/  LDSM.16.M88.4 R172, [R226] ;  /* 0x00000000e2ac783b */ /* 0x000ee20000000200 */
[C---:B------:R-:W-:Y:S02]  /*b5b0*/  IADD3 R2, R0.reuse, 0x18, RZ ;  /* 0x0000001800027810 */ /* 0x040fe40007ffe0ff */
[C---:B------:R-:W-:Y:S01]  /*b5c0*/  ISETP.LT.OR P4, PT, R0.reuse, R227, P4 ;  /* 0x000000e30000720c */ /* 0x040fe20002781670 */
[----:B------:R-:W3:Y:S01]  /*b5d0*/  LDSM.16.M88.4 R20, [R216] ;  /* 0x00000000d814783b */ /* 0x000ee20000000200 */
[C---:B------:R-:W-:Y:S02]  /*b5e0*/  ISETP.LT.OR P5, PT, R0.reuse, R230, P5 ;  /* 0x000000e60000720c */ /* 0x040fe40002fa1670 */
[----:B------:R-:W-:Y:S01]  /*b5f0*/  ISETP.LT.OR P2, PT, R0, R229, P2 ;  /* 0x000000e50000720c */ /* 0x000fe20001741670 */
[----:B------:R-:W-:Y:S04]  /*b600*/  LDSM.16.M88.4 R16, [R222+0x2000] ;  /* 0x00200000de10783b */ /* 0x000fe80000000200 */
[----:B------:R-:W3:Y:S04]  /*b610*/  LDSM.16.M88.4 R180, [R221+0x8000] ;  /* 0x00800000ddb4783b */ /* 0x000ee80000000200 */
[----:B------:R-:W3:Y:S01]  /*b620*/  LDSM.16.M88.4 R176, [R221+0x8800] ;  /* 0x00880000ddb0783b */ /* 0x000ee20000000200 */
[C---:B-1----:R-:W-:Y:S03]  /*b630*/  HMMA.16816.F32 R196, R8.reuse, R28, RZ ;  /* 0x0000001c08c4723c */ /* 0x042fe600000018ff */
[----:B------:R-:W0:Y:S03]  /*b640*/  LDGDEPBAR ;  /* 0x00000000000079af */ /* 0x000e260000000000 */
[C---:B----4-:R-:W-:Y:S06]  /*b650*/  HMMA.16816.F32 R188, R8.reuse, R24, RZ ;  /* 0x0000001808bc723c */ /* 0x050fec00000018ff */
[C---:B------:R-:W-:Y:S06]  /*b660*/  HMMA.16816.F32 R192, R8.reuse, R30, RZ ;  /* 0x0000001e08c0723c */ /* 0x040fec00000018ff */
[----:B------:R-:W-:Y:S06]  /*b670*/  HMMA.16816.F32 R184, R8, R26, RZ ;  /* 0x0000001a08b8723c */ /* 0x000fec00000018ff */
[C---:B-----5:R-:W-:Y:S06]  /*b680*/  HMMA.16816.F32 R200, R12.reuse, R28, RZ ;  /* 0x0000001c0cc8723c */ /* 0x060fec00000018ff */
[C---:B------:R-:W-:Y:S06]  /*b690*/  HMMA.16816.F32 R8, R12.reuse, R24, RZ ;  /* 0x000000180c08723c */ /* 0x040fec00000018ff */
[C---:B------:R-:W-:Y:S06]  /*b6a0*/  HMMA.16816.F32 R28, R12.reuse, R30, RZ ;  /* 0x0000001e0c1c723c */ /* 0x040fec00000018ff */
[----:B------:R-:W-:Y:S06]  /*b6b0*/  HMMA.16816.F32 R24, R12, R26, RZ ;  /* 0x0000001a0c18723c */ /* 0x000fec00000018ff */
[C---:B--2---:R-:W-:Y:S06]  /*b6c0*/  HMMA.16816.F32 R208, R4.reuse, R32, R196 ;  /* 0x0000002004d0723c */ /* 0x044fec00000018c4 */
[C---:B---3--:R-:W-:Y:S06]  /*b6d0*/  HMMA.16816.F32 R196, R4.reuse, R172, R188 ;  /* 0x000000ac04c4723c */ /* 0x048fec00000018bc */
        /* <DEDUP_REMOVED lines=68> */
[----:B------:R-:W-:Y:S01]  /*bb20*/  FMUL.FTZ R139, R189, UR23 ;  /* 0x00000017bd8b7c20 */ /* 0x000fe20008410000 */
[----:B------:R-:W-:Y:S01]  /*bb30*/  FMUL.FTZ R138, R190, UR23 ;  /* 0x00000017be8a7c20 */ /* 0x000fe20008410000 */
[----:B------:R-:W-:Y:S01]  /*bb40*/  HMMA.16816.F32 R184, R28, R34, R208 ;  /* 0x000000221cb8723c */ /* 0x000fe200000018d0 */
[----:B------:R-:W-:Y:S01]  /*bb50*/  FMUL.FTZ R196, R23, UR23 ;  /* 0x0000001717c47c20 */ /* 0x000fe20008410000 */
[----:B------:R-:W-:Y:S01]  /*bb60*/  FMUL.FTZ R133, R191, UR23 ;  /* 0x00000017bf857c20 */ /* 0x000fe20008410000 */
[----:B------:R-:W3:Y:S06]  /*bb70*/  MUFU.TANH R202, R21 ;  /* 0x0000001500ca7308 */ /* 0x000eec0000002400 */
[----:B------:R-:W-:Y:S02]  /*bb80*/  HMMA.16816.F32 R180, R8, R174, R180 ;  /* 0x000000ae08b4723c */ /* 0x000fe400000018b4 */
[----:B------:R4:W2:Y:S04]  /*bb90*/  MUFU.TANH R200, R22 ;  /* 0x0000001600c87308 */ /* 0x0008a80000002400 */
[-C--:B-1----:R-:W-:Y:S04]  /*bba0*/  HMMA.16816.F32 R32, R16, R24.reuse, R192 ;  /* 0x000000181020723c */ /* 0x082fe800000018c0 */
[----:B------:R-:W1:Y:S02]  /*bbb0*/  MUFU.TANH R196, R196 ;  /* 0x000000c400c47308 */ /* 0x000e640000002400 */
[C---:B------:R-:W-:Y:S06]  /*bbc0*/  HMMA.16816.F32 R28, R12.reuse, R24, R244 ;  /* 0x000000180c1c723c */ /* 0x040fec00000018f4 */
[----:B------:R-:W-:Y:S01]  /*bbd0*/  HMMA.16816.F32 R12, R12, R26, R204 ;  /* 0x0000001a0c0c723c */ /* 0x000fe200000018cc */
[----:B----4-:R-:W4:Y:S01]  /*bbe0*/  LDSM.16.M88.4 R20, [R219+0x1800] ;  /* 0x00180000db14783b */ /* 0x010f220000000200 */
[----:B------:R-:W1:Y:S01]  /*bbf0*/  MUFU.TANH R188, R188 ;  /* 0x000000bc00bc7308 */ /* 0x000e620000002400 */
[----:B------:R-:W-:-:S04]  /*bc00*/  DEPBAR.LE SB0, 0x0 ;  /* 0x000080000000791a */ /* 0x000fc80000000000 */
[----:B------:R-:W-:Y:S01]  /*bc10*/  HMMA.16816.F32 R16, R16, R26, R184 ;  /* 0x0000001a1010723c */ /* 0x000fe200000018b8 */
[----:B------:R-:W-:Y:S01]  /*bc20*/  FMUL.FTZ R132, R180, UR23 ;  /* 0x00000017b4847c20 */ /* 0x000fe20008410000 */
[----:B------:R-:W-:Y:S01]  /*bc30*/  FMUL.FTZ R25, R181, UR23 ;  /* 0x00000017b5197c20 */ /* 0x000fe20008410000 */
[----:B------:R-:W1:Y:S03]  /*bc40*/  MUFU.TANH R139, R139 ;  /* 0x0000008b008b7308 */ /* 0x000e660000002400 */
[----:B------:R-:W-:Y:S01]  /*bc50*/  HMMA.16816.F32 R176, R4, R174, R176 ;  /* 0x000000ae04b0723c */ /* 0x000fe200000018b0 */
[----:B------:R-:W-:Y:S01]  /*bc60*/  FMUL.FTZ R27, R182, UR23 ;  /* 0x00000017b61b7c20 */ /* 0x000fe20008410000 */
[----:B------:R-:W-:-:S03]  /*bc70*/  FMUL.FTZ R26, R183, UR23 ;  /* 0x00000017b71a7c20 */ /* 0x000fc60008410000 */
[----:B------:R-:W1:Y:S08]  /*bc80*/  MUFU.TANH R138, R138 ;  /* 0x0000008a008a7308 */ /* 0x000e700000002400 */
[----:B------:R-:W1:Y:S08]  /*bc90*/  MUFU.TANH R133, R133 ;  /* 0x0000008500857308 */ /* 0x000e700000002400 */
[----:B------:R-:W1:Y:S03]  /*bca0*/  MUFU.TANH R132, R132 ;  /* 0x0000008400847308 */ /* 0x000e660000002400 */
[----:B------:R-:W-:Y:S01]  /*bcb0*/  FMUL.FTZ R24, R176, UR23 ;  /* 0x00000017b0187c20 */ /* 0x000fe20008410000 */
[-C--:B----4-:R-:W-:Y:S04]  /*bcc0*/  HMMA.16816.F32 R32, R8, R20.reuse, R32 ;  /* 0x000000140820723c */ /* 0x090fe80000001820 */
[----:B------:R-:W4:Y:S02]  /*bcd0*/  MUFU.TANH R25, R25 ;  /* 0x0000001900197308 */ /* 0x000f240000002400 */
[C---:B------:R-:W-:Y:S06]  /*bce0*/  HMMA.16816.F32 R28, R4.reuse, R20, R28 ;  /* 0x00000014041c723c */ /* 0x040fec000000181c */
[----:B------:R-:W1:Y:S01]  /*bcf0*/  MUFU.TANH R27, R27 ;  /* 0x0000001b001b7308 */ /* 0x000e620000002400 */
[-C--:B------:R-:W-:Y:S07]  /*bd00*/  HMMA.16816.F32 R172, R4, R22.reuse, R12 ;  /* 0x0000001604ac723c */ /* 0x080fee000000180c */
[----:B------:R-:W1:Y:S01]  /*bd10*/  MUFU.TANH R26, R26 ;  /* 0x0000001a001a7308 */ /* 0x000e620000002400 */
[----:B------:R-:W-:Y:S01]  /*bd20*/  HMMA.16816.F32 R20, R8, R22, R16 ;  /* 0x000000160814723c */ /* 0x000fe20000001810 */
[C---:B------:R-:W-:Y:S01]  /*bd30*/  VIADD R7, R0.reuse, 0x1 ;  /* 0x0000000100077836 */ /* 0x040fe20000000000 */
[C---:B------:R-:W-:Y:S01]  /*bd40*/  IADD3 R6, R0.reuse, 0x8, RZ ;  /* 0x0000000800067810 */ /* 0x040fe20007ffe0ff */
[C---:B------:R-:W-:Y:S01]  /*bd50*/  VIADD R5, R0.reuse, 0x9 ;  /* 0x0000000900057836 */ /* 0x040fe20000000000 */
[C---:B------:R-:W-:Y:S01]  /*bd60*/  IADD3 R4, R0.reuse, 0x10, RZ ;  /* 0x0000001000047810 */ /* 0x040fe20007ffe0ff */
[----:B------:R-:W-:-:S02]  /*bd70*/  VIADD R0, R0, 0x19 ;  /* 0x0000001900007836 */ /* 0x000fc40000000000 */
[----:B------:R-:W-:Y:S01]  /*bd80*/  FMUL.FTZ R13, R32, UR23 ;  /* 0x00000017200d7c20 */ /* 0x000fe20008410000 */
[----:B------:R-:W-:Y:S01]  /*bd90*/  FMUL.FTZ R14, R33, UR23 ;  /* 0x00000017210e7c20 */ /* 0x000fe20008410000 */
[----:B------:R-:W1:Y:S01]  /*bda0*/  MUFU.TANH R24, R24 ;  /* 0x0000001800187308 */ /* 0x000e620000002400 */
[----:B------:R-:W-:Y:S01]  /*bdb0*/  BAR.SYNC.DEFER_BLOCKING 0x0 ;  /* 0x0000000000007b1d */ /* 0x000fe20000010000 */
[----:B------:R-:W-:-:S06]  /*bdc0*/  ISETP.GE.AND P3, PT, R7, R232, PT ;  /* 0x000000e80700720c */ /* 0x000fcc0003f66270 */
[----:B------:R-:W1:Y:S08]  /*bdd0*/  MUFU.TANH R13, R13 ;  /* 0x0000000d000d7308 */ /* 0x000e700000002400 */
[----:B------:R-:W1:Y:S01]  /*bde0*/  MUFU.TANH R14, R14 ;  /* 0x0000000e000e7308 */ /* 0x000e620000002400 */
[----:B------:R-:W-:Y:S01]  /*bdf0*/  FMUL.FTZ R12, R20, UR23 ;  /* 0x00000017140c7c20 */ /* 0x000fe20008410000 */
[----:B--234-:R-:W-:Y:S06]  /*be00*/  @!P0 BRA `(.L_x_2379) ;  /* 0x0000000000688947 */ /* 0x01cfec0003800000 */
        /* <DEDUP_REMOVED lines=26> */
.L_x_2379:
[----:B------:R-:W-:Y:S01]  /*bfb0*/  ISETP.LT.OR P3, PT, R7, R228, P3 ;  /* 0x000000e40700720c */ /* 0x000fe20001f61670 */
[----:B--2---:R-:W-:Y:S01]  /*bfc0*/  FMUL.FTZ R9, R21, UR23 ;  /* 0x0000001715097c20 */ /* 0x004fe20008410000 */
[----:B------:R-:W2:Y:S01]  /*bfd0*/  MUFU.TANH R10, R12 ;  /* 0x0000000c000a7308 */ /* 0x000ea20000002400 */
[----:B------:R-:W-:Y:S02]  /*bfe0*/  FSEL R8, R201, -INF , !P6 ;  /* 0xff800000c9087808 */ /* 0x000fe40007000000 */
[----:B------:R-:W-:Y:S02]  /*bff0*/  FSEL R17, R202, -INF , !P3 ;  /* 0xff800000ca117808 */ /* 0x000fe40005800000 */
[-C--:B------:R-:W-:Y:S02]  /*c000*/  ISETP.GE.AND P1, PT, R6, R232.reuse, PT ;  /* 0x000000e80600720c */ /* 0x080fe40003f26270 */
[-C--:B------:R-:W-:Y:S01]  /*c010*/  ISETP.GE.AND P6, PT, R5, R232.reuse, PT ;  /* 0x000000e80500720c */ /* 0x080fe20003fc6270 */
[----:B------:R3:W4:Y:S01]  /*c020*/  MUFU.TANH R12, R9 ;  /* 0x00000009000c7308 */ /* 0x0007220000002400 */
[----:B------:R-:W-:-:S02]  /*c030*/  ISETP.GE.AND P3, PT, R4, R232, PT ;  /* 0x000000e80400720c */ /* 0x000fc40003f66270 */
[-C--:B------:R-:W-:Y:S02]  /*c040*/  ISETP.LT.OR P1, PT, R6, R228.reuse, P1 ;  /* 0x000000e40600720c */ /* 0x080fe40000f21670 */
[-C--:B------:R-:W-:Y:S02]  /*c050*/  ISETP.LT.OR P6, PT, R5, R228.reuse, P6 ;  /* 0x000000e40500720c */ /* 0x080fe400037c1670 */
[----:B------:R-:W-:Y:S02]  /*c060*/  ISETP.LT.OR P3, PT, R4, R228, P3 ;  /* 0x000000e40400720c */ /* 0x000fe40001f61670 */
[----:B-1----:R-:W-:Y:S02]  /*c070*/  FSEL R16, R132, -INF , !P1 ;  /* 0xff80000084107808 */ /* 0x002fe40004800000 */
[----:B------:R-:W-:Y:S02]  /*c080*/  FSEL R11, R25, -INF , !P6 ;  /* 0xff800000190b7808 */ /* 0x000fe40007000000 */
[----:B------:R-:W-:-:S02]  /*c090*/  FSEL R192, R13, -INF , !P3 ;  /* 0xff8000000dc07808 */ /* 0x000fc40005800000 */
[-C--:B------:R-:W-:Y:S02]  /*c0a0*/  ISETP.GE.AND P1, PT, R3, R232.reuse, PT ;  /* 0x000000e80300720c */ /* 0x080fe40003f26270 */
[-C--:B------:R-:W-:Y:S01]  /*c0b0*/  ISETP.GE.AND P6, PT, R2, R232.reuse, PT ;  /* 0x000000e80200720c */ /* 0x080fe20003fc6270 */
[----:B---3--:R-:W-:Y:S01]  /*c0c0*/  FMUL.FTZ R9, R177, UR23 ;  /* 0x00000017b1097c20 */ /* 0x008fe20008410000 */
[----:B------:R-:W-:Y:S02]  /*c0d0*/  ISETP.GE.AND P3, PT, R0, R232, PT ;  /* 0x000000e80000720c */ /* 0x000fe40003f66270 */
[-C--:B------:R-:W-:Y:S01]  /*c0e0*/  ISETP.LT.OR P1, PT, R3, R228.reuse, P1 ;  /* 0x000000e40300720c */ /* 0x080fe20000f21670 */
[----:B------:R1:W-:Y:S01]  /*c0f0*/  MUFU.TANH R132, R9 ;  /* 0x0000000900847308 */ /* 0x0003e20000002400 */
[-C--:B------:R-:W-:Y:S02]  /*c100*/  ISETP.LT.OR P6, PT, R2, R228.reuse, P6 ;  /* 0x000000e40200720c */ /* 0x080fe400037c1670 */
[----:B------:R-:W-:-:S02]  /*c110*/  ISETP.LT.OR P3, PT, R0, R228, P3 ;  /* 0x000000e40000720c */ /* 0x000fc40001f61670 */
[----:B------:R-:W-:Y:S02]  /*c120*/  FSEL R193, R14, -INF , !P1 ;  /* 0xff8000000ec17808 */ /* 0x000fe40004800000 */
[----:B--2---:R-:W-:Y:S01]  /*c130*/  FSEL R206, R10, -INF , !P6 ;  /* 0xff8000000ace7808 */ /* 0x004fe20007000000 */
[----:B------:R-:W-:Y:S01]  /*c140*/  FMUL.FTZ R10, R34, UR23 ;  /* 0x00000017220a7c20 */ /* 0x000fe20008410000 */
[----:B----4-:R-:W-:Y:S01]  /*c150*/  FSEL R205, R12, -INF , !P3 ;  /* 0xff8000000ccd7808 */ /* 0x010fe20005800000 */
[----:B------:R-:W-:Y:S01]  /*c160*/  FMUL.FTZ R12, R22, UR23 ;  /* 0x00000017160c7c20 */ /* 0x000fe20008410000 */
[C---:B------:R-:W-:Y:S01]  /*c170*/  ISETP.GE.AND P1, PT, R7.reuse, R231, PT ;  /* 0x000000e70700720c */ /* 0x040fe20003f26270 */
[----:B------:R-:W-:Y:S01]  /*c180*/  MUFU.TANH R33, R10 ;  /* 0x0000000a00217308 */ /* 0x000fe20000002400 */
[C---:B------:R-:W-:Y:S02]  /*c190*/  ISETP.GE.AND P6, PT, R7.reuse, R234, PT ;  /* 0x000000ea0700720c */ /* 0x040fe40003fc6270 */
[----:B------:R-:W-:-:S02]  /*c1a0*/  ISETP.GE.AND P3, PT, R7, R233, PT ;  /* 0x000000e90700720c */ /* 0x000fc40003f66270 */
[C---:B------:R-:W-:Y:S01]  /*c1b0*/  ISETP.LT.OR P1, PT, R7.reuse, R227, P1 ;  /* 0x000000e30700720c */ /* 0x040fe20000f21670 */
[----:B-1----:R-:W-:Y:S01]  /*c1c0*/  FMUL.FTZ R9, R178, UR23 ;  /* 0x00000017b2097c20 */ /* 0x002fe20008410000 */
[C---:B------:R-:W-:Y:S01]  /*c1d0*/  ISETP.LT.OR P6, PT, R7.reuse, R230, P6 ;  /* 0x000000e60700720c */ /* 0x040fe200037c1670 */
[----:B------:R1:W-:Y:S01]  /*c1e0*/  MUFU.TANH R21, R12 ;  /* 0x0000000c00157308 */ /* 0x0003e20000002400 */
[----:B------:R-:W-:Y:S02]  /*c1f0*/  ISETP.LT.OR P3, PT, R7, R229, P3 ;  /* 0x000000e50700720c */ /* 0x000fe40001f61670 */
[----:B------:R-:W-:Y:S02]  /*c200*/  FSEL R15, R196, -INF , !P1 ;  /* 0xff800000c40f7808 */ /* 0x000fe40004800000 */
[----:B------:R-:W-:Y:S02]  /*c210*/  FSEL R18, R139, -INF , !P6 ;  /* 0xff8000008b127808 */ /* 0x000fe40007000000 */
[----:B------:R-:W-:Y:S01]  /*c220*/  FSEL R19, R133, -INF , !P3 ;  /* 0xff80000085137808 */ /* 0x000fe20005800000 */
[----:B------:R2:W3:Y:S01]  /*c230*/  MUFU.TANH R32, R9 ;  /* 0x0000000900207308 */ /* 0x0004e20000002400 */
[----:B------:R-:W-:-:S02]  /*c240*/  ISETP.GE.AND P1, PT, R5, R231, PT ;  /* 0x000000e70500720c */ /* 0x000fc40003f26270 */
[C---:B------:R-:W-:Y:S02]  /*c250*/  ISETP.GE.AND P6, PT, R5.reuse, R234, PT ;  /* 0x000000ea0500720c */ /* 0x040fe40003fc6270 */
[C---:B------:R-:W-:Y:S02]  /*c260*/  ISETP.GE.AND P3, PT, R5.reuse, R233, PT ;  /* 0x000000e90500720c */ /* 0x040fe40003f66270 */
[C---:B------:R-:W-:Y:S02]  /*c270*/  ISETP.LT.OR P1, PT, R5.reuse, R227, P1 ;  /* 0x000000e30500720c */ /* 0x040fe40000f21670 */
[C---:B------:R-:W-:Y:S01]  /*c280*/  ISETP.LT.OR P6, PT, R5.reuse, R230, P6 ;  /* 0x000000e60500720c */ /* 0x040fe200037c1670 */
[----:B-1----:R-:W-:Y:S01]  /*c290*/  FMUL.FTZ R12, R30, UR23 ;  /* 0x000000171e0c7c20 */ /* 0x002fe20008410000 */
[----:B------:R-:W-:Y:S02]  /*c2a0*/  ISETP.LT.OR P3, PT, R5, R229, P3 ;  /* 0x000000e50500720c */ /* 0x000fe40001f61670 */
[----:B------:R-:W-:Y:S01]  /*c2b0*/  FMNMX.FTZ R5, R136, R8, !PT ;  /* 0x0000000888057209 */ /* 0x000fe20007810000 */
[----:B------:R1:W4:Y:S01]  /*c2c0*/  MUFU.TANH R30, R12 ;  /* 0x0000000c001e7308 */ /* 0x0003220000002400 */
[----:B------:R-:W-:Y:S01]  /*c2d0*/  FSEL R7, R200, -INF , !P4 ;  /* 0xff800000c8077808 */ /* 0x000fe20006000000 */
[----:B--2---:R-:W-:Y:S01]  /*c2e0*/  FMUL.FTZ R9, R179, UR23 ;  /* 0x00000017b3097c20 */ /* 0x004fe20008410000 */
[----:B------:R-:W-:-:S02]  /*c2f0*/  FMNMX.FTZ R5, R17, R5, !PT ;  /* 0x0000000511057209 */ /* 0x000fc40007810000 */
[----:B------:R-:W-:-:S03]  /*c300*/  FSEL R13, R138, -INF , !P2 ;  /* 0xff8000008a0d7808 */ /* 0x000fc60005000000 */
[----:B------:R2:W-:Y:S01]  /*c310*/  MUFU.TANH R176, R9 ;  /* 0x0000000900b07308 */ /* 0x0005e20000002400 */
[C---:B------:R-:W-:Y:S02]  /*c320*/  ISETP.GE.AND P4, PT, R6.reuse, R231, PT ;  /* 0x000000e70600720c */ /* 0x040fe40003f86270 */
[----:B------:R-:W-:Y:S02]  /*c330*/  ISETP.GE.AND P2, PT, R6, R233, PT ;  /* 0x000000e90600720c */ /* 0x000fe40003f46270 */
[----:B------:R-:W-:Y:S02]  /*c340*/  FMNMX.FTZ R5, R16, R5, !PT ;  /* 0x0000000510057209 */ /* 0x000fe40007810000 */
[C---:B------:R-:W-:Y:S02]  /*c350*/  ISETP.LT.OR P4, PT, R6.reuse, R227, P4 ;  /* 0x000000e30600720c */ /* 0x040fe40002781670 */
[----:B------:R-:W-:Y:S01]  /*c360*/  ISETP.LT.OR P2, PT, R6, R229, P2 ;  /* 0x000000e50600720c */ /* 0x000fe20001741670 */
[----:B-1----:R-:W-:Y:S01]  /*c370*/  FMUL.FTZ R12, R172, UR23 ;  /* 0x00000017ac0c7c20 */ /* 0x002fe20008410000 */
[----:B------:R-:W-:-:S02]  /*c380*/  FMNMX.FTZ R5, R11, R5, !PT ;  /* 0x000000050b057209 */ /* 0x000fc40007810000 */
[----:B------:R-:W-:Y:S02]  /*c390*/  FSEL R10, R27, -INF , !P4 ;  /* 0xff8000001b0a7808 */ /* 0x000fe40006000000 */
[----:B------:R-:W-:Y:S02]  /*c3a0*/  FMNMX.FTZ R5, R192, R5, !PT ;  /* 0x00000005c0057209 */ /* 0x000fe40007810000 */
[----:B--2---:R-:W-:Y:S02]  /*c3b0*/  FSEL R9, R188, -INF , !P5 ;  /* 0xff800000bc097808 */ /* 0x004fe40006800000 */
[C---:B------:R-:W-:Y:S02]  /*c3c0*/  ISETP.GE.AND P5, PT, R6.reuse, R234, PT ;  /* 0x000000ea0600720c */ /* 0x040fe40003fa6270 */
[----:B------:R-:W-:Y:S02]  /*c3d0*/  FMNMX.FTZ R5, R193, R5, !PT ;  /* 0x00000005c1057209 */ /* 0x000fe40007810000 */
[----:B------:R-:W-:Y:S01]  /*c3e0*/  ISETP.LT.OR P5, PT, R6, R230, P5 ;  /* 0x000000e60600720c */ /* 0x000fe20002fa1670 */
[----:B------:R-:W-:Y:S01]  /*c3f0*/  FMUL.FTZ R6, R35, UR23 ;  /* 0x0000001723067c20 */ /* 0x000fe20008410000 */
[----:B------:R-:W-:-:S02]  /*c400*/  FMNMX.FTZ R5, R206, R5, !PT ;  /* 0x00000005ce057209 */ /* 0x000fc40007810000 */
[----:B------:R-:W-:Y:S01]  /*c410*/  ISETP.GE.AND P4, PT, R4, R231, PT ;  /* 0x000000e70400720c */ /* 0x000fe20003f86270 */
[----:B------:R1:W-:Y:S01]  /*c420*/  MUFU.TANH R25, R6 ;  /* 0x0000000600197308 */ /* 0x0003e20000002400 */
[----:B------:R-:W-:Y:S02]  /*c430*/  FMNMX.FTZ R5, R205, R5, !PT ;  /* 0x00000005cd057209 */ /* 0x000fe40007810000 */
[----:B------:R-:W-:Y:S01]  /*c440*/  FSEL R14, R24, -INF , !P5 ;  /* 0xff800000180e7808 */ /* 0x000fe20006800000 */
[----:B------:R-:W-:Y:S01]  /*c450*/  FMUL.FTZ R24, R175, UR23 ;  /* 0x00000017af187c20 */ /* 0x000fe20008410000 */
[----:B---3--:R-:W-:Y:S01]  /*c460*/  FSEL R32, R32, -INF , !P2 ;  /* 0xff80000020207808 */ /* 0x008fe20005000000 */
[----:B------:R-:W2:Y:S01]  /*c470*/  SHFL.BFLY PT, R22, R5, 0x2, 0x1f ;  /* 0x0c401f0005167f89 */ /* 0x000ea200000e0000 */
[C---:B------:R-:W-:Y:S02]  /*c480*/  ISETP.GE.AND P5, PT, R4.reuse, R234, PT ;  /* 0x000000ea0400720c */ /* 0x040fe40003fa6270 */
[----:B------:R-:W-:-:S02]  /*c490*/  ISETP.GE.AND P2, PT, R4, R233, PT ;  /* 0x000000e90400720c */ /* 0x000fc40003f46270 */
[C---:B------:R-:W-:Y:S02]  /*c4a0*/  ISETP.LT.OR P4, PT, R4.reuse, R227, P4 ;  /* 0x000000e30400720c */ /* 0x040fe40002781670 */
[C---:B------:R-:W-:Y:S02]  /*c4b0*/  ISETP.LT.OR P5, PT, R4.reuse, R230, P5 ;  /* 0x000000e60400720c */ /* 0x040fe40002fa1670 */
[----:B------:R-:W-:Y:S01]  /*c4c0*/  ISETP.LT.OR P2, PT, R4, R229, P2 ;  /* 0x000000e50400720c */ /* 0x000fe20001741670 */
[----:B------:R-:W-:Y:S01]  /*c4d0*/  FMUL.FTZ R4, R29, UR23 ;  /* 0x000000171d047c20 */ /* 0x000fe20008410000 */
[----:B-1----:R-:W-:Y:S01]  /*c4e0*/  FMUL.FTZ R6, R28, UR23 ;  /* 0x000000171c067c20 */ /* 0x002fe20008410000 */
[----:B------:R-:W-:Y:S01]  /*c4f0*/  FSEL R250, R33, -INF , !P4 ;  /* 0xff80000021fa7808 */ /* 0x000fe20006000000 */
[----:B------:R1:W-:Y:S01]  /*c500*/  MUFU.TANH R29, R12 ;  /* 0x0000000c001d7308 */ /* 0x0003e20000002400 */
[----:B------:R-:W-:Y:S02]  /*c510*/  ISETP.GE.AND P4, PT, R2, R231, PT ;  /* 0x000000e70200720c */ /* 0x000fe40003f86270 */
[----:B----4-:R-:W-:-:S02]  /*c520*/  FSEL R194, R30, -INF , !P2 ;  /* 0xff8000001ec27808 */ /* 0x010fc40005000000 */
[----:B------:R-:W-:Y:S02]  /*c530*/  ISETP.LT.OR P4, PT, R2, R227, P4 ;  /* 0x000000e30200720c */ /* 0x000fe40002781670 */
[----:B------:R-:W-:Y:S01]  /*c540*/  ISETP.GE.AND P2, PT, R0, R233, PT ;  /* 0x000000e90000720c */ /* 0x000fe20003f46270 */
[----:B------:R3:W4:Y:S01]  /*c550*/  MUFU.TANH R34, R6 ;  /* 0x0000000600227308 */ /* 0x0007220000002400 */
[----:B------:R-:W-:Y:S01]  /*c560*/  FSEL R252, R21, -INF , !P4 ;  /* 0xff80000015fc7808 */ /* 0x000fe20006000000 */
[----:B------:R-:W-:Y:S01]  /*c570*/  FMUL.FTZ R21, R174, UR23 ;  /* 0x00000017ae157c20 */ /* 0x000fe20008410000 */
[C---:B------:R-:W-:Y:S02]  /*c580*/  ISETP.GE.AND P4, PT, R3.reuse, R234, PT ;  /* 0x000000ea0300720c */ /* 0x040fe40003f86270 */
[----:B------:R-:W-:Y:S02]  /*c590*/  MOV R199, R242 ;  /* 0x000000f200c77202 */ /* 0x000fe40000000f00 */
[----:B------:R-:W-:Y:S01]  /*c5a0*/  ISETP.LT.OR P4, PT, R3, R230, P4 ;  /* 0x000000e60300720c */ /* 0x000fe20002781670 */
[----:B------:R5:W2:Y:S01]  /*c5b0*/  MUFU.TANH R27, R4 ;  /* 0x00000004001b7308 */ /* 0x000aa20000002400 */
[----:B-1----:R-:W-:-:S02]  /*c5c0*/  FMNMX.FTZ R12, R134, R9, !PT ;  /* 0x00000009860c7209 */ /* 0x002fc40007810000 */
[----:B------:R-:W-:Y:S02]  /*c5d0*/  MOV R203, R243 ;  /* 0x000000f300cb7202 */ /* 0x000fe40000000f00 */
[----:B------:R-:W-:Y:S02]  /*c5e0*/  MOV R198, R237 ;  /* 0x000000ed00c67202 */ /* 0x000fe40000000f00 */
[----:B------:R-:W-:Y:S01]  /*c5f0*/  MOV R197, R236 ;  /* 0x000000ec00c57202 */ /* 0x000fe20000000f00 */
[----:B---3--:R-:W-:Y:S01]  /*c600*/  FMUL.FTZ R6, R23, UR23 ;  /* 0x0000001717067c20 */ /* 0x008fe20008410000 */
[----:B----4-:R-:W-:Y:S02]  /*c610*/  FSEL R182, R34, -INF , !P5 ;  /* 0xff80000022b67808 */ /* 0x010fe40006800000 */
[C---:B------:R-:W-:Y:S01]  /*c620*/  ISETP.GE.AND P5, PT, R0.reuse, R234, PT ;  /* 0x000000ea0000720c */ /* 0x040fe20003fa6270 */
[----:B------:R1:W3:Y:S03]  /*c630*/  MUFU.TANH R20, R6 ;  /* 0x0000000600147308 */ /* 0x0002e60000002400 */
[----:B------:R-:W-:-:S02]  /*c640*/  ISETP.LT.OR P5, PT, R0, R230, P5 ;  /* 0x000000e60000720c */ /* 0x000fc40002fa1670 */
[----:B-----5:R-:W-:Y:S02]  /*c650*/  FMNMX.FTZ R4, R135, R7, !PT ;  /* 0x0000000787047209 */ /* 0x020fe40007810000 */
[----:B--2---:R-:W-:Y:S02]  /*c660*/  FSEL R181, R27, -INF , !P4 ;  /* 0xff8000001bb57808 */ /* 0x004fe40006000000 */
[----:B------:R-:W-:Y:S01]  /*c670*/  FMNMX.FTZ R4, R15, R4, !PT ;  /* 0x000000040f047209 */ /* 0x000fe20007810000 */
[----:B------:R-:W2:Y:S01]  /*c680*/  MUFU.TANH R27, R21 ;  /* 0x00000015001b7308 */ /* 0x000ea20000002400 */
[----:B------:R-:W-:Y:S02]  /*c690*/  ISETP.GE.AND P4, PT, R2, R233, PT ;  /* 0x000000e90200720c */ /* 0x000fe40003f86270 */
[----:B------:R-:W-:Y:S02]  /*c6a0*/  FMNMX.FTZ R4, R10, R4, !PT ;  /* 0x000000040a047209 */ /* 0x000fe40007810000 */
[----:B------:R-:W-:-:S02]  /*c6b0*/  ISETP.LT.OR P4, PT, R2, R229, P4 ;  /* 0x000000e50200720c */ /* 0x000fc40002781670 */
[----:B-1----:R-:W-:Y:S02]  /*c6c0*/  FSEL R6, R26, -INF , !P1 ;  /* 0xff8000001a067808 */ /* 0x002fe40004800000 */
[C---:B------:R-:W-:Y:S02]  /*c6d0*/  ISETP.GE.AND P1, PT, R3.reuse, R231, PT ;  /* 0x000000e70300720c */ /* 0x040fe40003f26270 */
[----:B------:R-:W-:Y:S02]  /*c6e0*/  FMNMX.FTZ R4, R6, R4, !PT ;  /* 0x0000000406047209 */ /* 0x000fe40007810000 */
[----:B------:R-:W-:Y:S02]  /*c6f0*/  ISETP.LT.OR P1, PT, R3, R227, P1 ;  /* 0x000000e30300720c */ /* 0x000fe40000f21670 */
[----:B------:R-:W-:Y:S02]  /*c700*/  FMNMX.FTZ R4, R250, R4, !PT ;  /* 0x00000004fa047209 */ /* 0x000fe40007810000 */
[----:B------:R-:W-:-:S02]  /*c710*/  FSEL R204, R25, -INF , !P1 ;  /* 0xff80000019cc7808 */ /* 0x000fc40004800000 */
[----:B------:R-:W-:Y:S02]  /*c720*/  ISETP.GE.AND P1, PT, R0, R231, PT ;  /* 0x000000e70000720c */ /* 0x000fe40003f26270 */
[----:B------:R-:W-:Y:S02]  /*c730*/  FMNMX.FTZ R4, R204, R4, !PT ;  /* 0x00000004cc047209 */ /* 0x000fe40007810000 */
[----:B------:R-:W-:Y:S02]  /*c740*/  ISETP.LT.OR P1, PT, R0, R227, P1 ;  /* 0x000000e30000720c */ /* 0x000fe40000f21670 */
[----:B------:R-:W-:Y:S02]  /*c750*/  FSEL R25, R132, -INF , !P6 ;  /* 0xff80000084197808 */ /* 0x000fe40007000000 */
[----:B---3--:R-:W-:Y:S01]  /*c760*/  FSEL R251, R20, -INF , !P1 ;  /* 0xff80000014fb7808 */ /* 0x008fe20004800000 */
[----:B------:R-:W-:Y:S01]  /*c770*/  FMUL.FTZ R20, R31, UR23 ;  /* 0x000000171f147c20 */ /* 0x000fe20008410000 */
[----:B------:R-:W-:-:S02]  /*c780*/  ISETP.GE.AND P1, PT, R3, R233, PT ;  /* 0x000000e90300720c */ /* 0x000fc40003f26270 */
[----:B------:R-:W-:Y:S01]  /*c790*/  FMNMX.FTZ R4, R252, R4, !PT ;  /* 0x00000004fc047209 */ /* 0x000fe20007810000 */
[----:B------:R-:W1:Y:S01]  /*c7a0*/  MUFU.TANH R28, R20 ;  /* 0x00000014001c7308 */ /* 0x000e620000002400 */
[----:B------:R-:W-:Y:S01]  /*c7b0*/  ISETP.LT.OR P1, PT, R3, R229, P1 ;  /* 0x000000e50300720c */ /* 0x000fe20000f21670 */
[----:B------:R-:W-:Y:S01]  /*c7c0*/  FMUL.FTZ R3, R173, UR23 ;  /* 0x00000017ad037c20 */ /* 0x000fe20008410000 */
[----:B------:R-:W-:Y:S02]  /*c7d0*/  FMNMX.FTZ R4, R251, R4, !PT ;  /* 0x00000004fb047209 */ /* 0x000fe40007810000 */
[C---:B------:R-:W-:Y:S02]  /*c7e0*/  ISETP.GE.AND P6, PT, R2.reuse, R234, PT ;  /* 0x000000ea0200720c */ /* 0x040fe40003fc6270 */
[----:B--2---:R-:W-:Y:S01]  /*c7f0*/  FSEL R248, R27, -INF , !P4 ;  /* 0xff8000001bf87808 */ /* 0x004fe20006000000 */
[----:B------:R2:W3:Y:S01]  /*c800*/  MUFU.TANH R26, R3 ;  /* 0x00000003001a7308 */ /* 0x0004e20000002400 */
[----:B------:R-:W-:-:S04]  /*c810*/  ISETP.LT.OR P6, PT, R2, R230, P6 ;  /* 0x000000e60200720c */ /* 0x000fc800037c1670 */
[----:B------:R-:W-:Y:S02]  /*c820*/  FSEL R180, R29, -INF , !P6 ;  /* 0xff8000001db47808 */ /* 0x000fe40007000000 */
[----:B-1----:R-:W-:Y:S02]  /*c830*/  FSEL R195, R28, -INF , !P1 ;  /* 0xff8000001cc37808 */ /* 0x002fe40004800000 */
[----:B------:R-:W-:Y:S01]  /*c840*/  ISETP.LT.OR P1, PT, R0, R229, P2 ;  /* 0x000000e50000720c */ /* 0x000fe20001721670 */
[----:B------:R-:W-:Y:S01]  /*c850*/  LDSM.16.MT88.4 R28, [R215+0xa000] ;  /* 0x00a00000d71c783b */ /* 0x000fe20000004200 */
[----:B--2---:R-:W-:Y:S02]  /*c860*/  FMNMX.FTZ R3, R5, R22, !PT ;  /* 0x0000001605037209 */ /* 0x004fe40007810000 */
[----:B------:R-:W-:Y:S01]  /*c870*/  FMNMX.FTZ R5, R18, R12, !PT ;  /* 0x0000000c12057209 */ /* 0x000fe20007810000 */
[----:B------:R-:W1:Y:S01]  /*c880*/  SHFL.BFLY PT, R22, R4, 0x2, 0x1f ;  /* 0x0c401f0004167f89 */ /* 0x000e6200000e0000 */
[----:B---3--:R-:W-:-:S02]  /*c890*/  FSEL R183, R26, -INF , !P5 ;  /* 0xff8000001ab77808 */ /* 0x008fc40006800000 */
[----:B------:R-:W-:Y:S01]  /*c8a0*/  FMNMX.FTZ R5, R14, R5, !PT ;  /* 0x000000050e057209 */ /* 0x000fe20007810000 */
[----:B------:R-:W2:Y:S01]  /*c8b0*/  SHFL.BFLY PT, R23, R3, 0x1, 0x1f ;  /* 0x0c201f0003177f89 */ /* 0x000ea200000e0000 */
[----:B------:R3:W4:Y:S02]  /*c8c0*/  MUFU.TANH R26, R24 ;  /* 0x00000018001a7308 */ /* 0x0007240000002400 */
[----:B------:R-:W-:-:S04]  /*c8d0*/  FMNMX.FTZ R5, R25, R5, !PT ;  /* 0x0000000519057209 */ /* 0x000fc80007810000 */
[----:B------:R-:W-:Y:S02]  /*c8e0*/  FMNMX.FTZ R12, R182, R5, !PT ;  /* 0x00000005b60c7209 */ /* 0x000fe40007810000 */
[----:B------:R-:W-:Y:S02]  /*c8f0*/  FMNMX.FTZ R5, R137, R13, !PT ;  /* 0x0000000d89057209 */ /* 0x000fe40007810000 */
[----:B------:R-:W-:Y:S02]  /*c900*/  FMNMX.FTZ R12, R181, R12, !PT ;  /* 0x0000000cb50c7209 */ /* 0x000fe40007810000 */
[----:B------:R-:W-:Y:S02]  /*c910*/  FMNMX.FTZ R5, R19, R5, !PT ;  /* 0x0000000513057209 */ /* 0x000fe40007810000 */
[----:B------:R-:W-:Y:S02]  /*c920*/  FMNMX.FTZ R12, R180, R12, !PT ;  /* 0x0000000cb40c7209 */ /* 0x000fe40007810000 */
[----:B------:R-:W-:-:S02]  /*c930*/  FMNMX.FTZ R20, R32, R5, !PT ;  /* 0x0000000520147209 */ /* 0x000fc40007810000 */
[----:B---3--:R-:W-:Y:S02]  /*c940*/  FSEL R24, R176, -INF , !P3 ;  /* 0xff800000b0187808 */ /* 0x008fe40005800000 */
[----:B------:R-:W-:Y:S02]  /*c950*/  FMNMX.FTZ R5, R183, R12, !PT ;  /* 0x0000000cb7057209 */ /* 0x000fe40007810000 */
[----:B------:R-:W-:Y:S02]  /*c960*/  FMNMX.FTZ R2, R24, R20, !PT ;  /* 0x0000001418027209 */ /* 0x000fe40007810000 */
[----:B----4-:R-:W-:Y:S01]  /*c970*/  FSEL R249, R26, -INF , !P1 ;  /* 0xff8000001af97808 */ /* 0x010fe20004800000 */
[----:B------:R-:W3:Y:S01]  /*c980*/  SHFL.BFLY PT, R21, R5, 0x2, 0x1f ;  /* 0x0c401f0005157f89 */ /* 0x000ee200000e0000 */
[----:B------:R-:W-:Y:S02]  /*c990*/  FMNMX.FTZ R2, R194, R2, !PT ;  /* 0x00000002c2027209 */ /* 0x000fe40007810000 */
[----:B-1----:R-:W-:-:S02]  /*c9a0*/  FMNMX.FTZ R4, R4, R22, !PT ;  /* 0x0000001604047209 */ /* 0x002fc40007810000 */
[----:B------:R-:W-:Y:S02]  /*c9b0*/  FMNMX.FTZ R0, R195, R2, !PT ;  /* 0x00000002c3007209 */ /* 0x000fe40007810000 */
[----:B--2---:R-:W-:Y:S02]  /*c9c0*/  FMNMX.FTZ R242, R3, R23, !PT ;  /* 0x0000001703f27209 */ /* 0x004fe40007810000 */
[----:B------:R-:W-:Y:S01]  /*c9d0*/  FMNMX.FTZ R0, R248, R0, !PT ;  /* 0x00000000f8007209 */ /* 0x000fe20007810000 */
[----:B------:R-:W1:Y:S01]  /*c9e0*/  SHFL.BFLY PT, R3, R4, 0x1, 0x1f ;  /* 0x0c201f0004037f89 */ /* 0x000e6200000e0000 */
[C---:B------:R-:W-:Y:S01]  /*c9f0*/  FSETP.NEU.FTZ.AND P4, PT, R242.reuse, -INF , PT ;  /* 0xff800000f200780b */ /* 0x040fe20003f9d000 */
[----:B------:R-:W-:Y:S01]  /*ca00*/  FMUL.FTZ R12, R242, UR26 ;  /* 0x0000001af20c7c20 */ /* 0x000fe20008410000 */
[----:B------:R-:W-:-:S04]  /*ca10*/  FMNMX.FTZ R0, R249, R0, !PT ;  /* 0x00000000f9007209 */ /* 0x000fc80007810000 */
[----:B------:R-:W-:Y:S01]  /*ca20*/  FSEL R12, R12, RZ, P4 ;  /* 0x000000ff0c0c7208 */ /* 0x000fe20002000000 */
[----:B------:R-:W2:Y:S04]  /*ca30*/  SHFL.BFLY PT, R20, R0, 0x2, 0x1f ;  /* 0x0c401f0000147f89 */ /* 0x000ea800000e0000 */
[--C-:B------:R-:W-:Y:S01]  /*ca40*/  FFMA.FTZ R8, R8, UR26, -R12.reuse ;  /* 0x0000001a08087c23 */ /* 0x100fe2000801080c */
[--C-:B------:R-:W-:Y:S01]  /*ca50*/  FFMA.FTZ R17, R17, UR26, -R12.reuse ;  /* 0x0000001a11117c23 */ /* 0x100fe2000801080c */
[----:B---3--:R-:W-:Y:S01]  /*ca60*/  FMNMX.FTZ R2, R5, R21, !PT ;  /* 0x0000001505027209 */ /* 0x008fe20007810000 */
[--C-:B------:R-:W-:Y:S01]  /*ca70*/  FFMA.FTZ R16, R16, UR26, -R12.reuse ;  /* 0x0000001a10107c23 */ /* 0x100fe2000801080c */
[----:B------:R-:W-:Y:S03]  /*ca80*/  MUFU.EX2 R190, R8 ;  /* 0x0000000800be7308 */ /* 0x000fe60000000800 */
[----:B------:R-:W3:Y:S01]  /*ca90*/  SHFL.BFLY PT, R5, R2, 0x1, 0x1f ;  /* 0x0c201f0002057f89 */ /* 0x000ee200000e0000 */
[----:B-1----:R-:W-:Y:S01]  /*caa0*/  FMNMX.FTZ R243, R4, R3, !PT ;  /* 0x0000000304f37209 */ /* 0x002fe20007810000 */
[----:B------:R-:W-:-:S03]  /*cab0*/  FFMA.FTZ R3, R11, UR26, -R12 ;  /* 0x0000001a0b037c23 */ /* 0x000fc6000801080c */
[----:B------:R-:W-:Y:S01]  /*cac0*/  MUFU.EX2 R189, R17 ;  /* 0x0000001100bd7308 */ /* 0x000fe20000000800 */
[C---:B------:R-:W-:Y:S01]  /*cad0*/  FSETP.NEU.FTZ.AND P3, PT, R243.reuse, -INF , PT ;  /* 0xff800000f300780b */ /* 0x040fe20003f7d000 */
[----:B------:R-:W-:Y:S01]  /*cae0*/  FMUL.FTZ R4, R243, UR26 ;  /* 0x0000001af3047c20 */ /* 0x000fe20008410000 */
[----:B--2---:R-:W-:-:S05]  /*caf0*/  FMNMX.FTZ R0, R0, R20, !PT ;  /* 0x0000001400007209 */ /* 0x004fca0007810000 */
[----:B------:R1:W-:Y:S01]  /*cb00*/  MUFU.EX2 R191, R3 ;  /* 0x0000000300bf7308 */ /* 0x0003e20000000800 */
[----:B------:R-:W-:Y:S01]  /*cb10*/  FSEL R11, R4, RZ, P3 ;  /* 0x000000ff040b7208 */ /* 0x000fe20001800000 */
[----:B------:R-:W-:Y:S04]  /*cb20*/  LDSM.16.MT88.4 R20, [R213+0xb000] ;  /* 0x00b00000d514783b */ /* 0x000fe80000004200 */
[--C-:B------:R-:W-:Y:S01]  /*cb30*/  FFMA.FTZ R10, R10, UR26, -R11.reuse ;  /* 0x0000001a0a0a7c23 */ /* 0x100fe2000801080b */
[--C-:B------:R-:W-:Y:S01]  /*cb40*/  FFMA.FTZ R7, R7, UR26, -R11.reuse ;  /* 0x0000001a07077c23 */ /* 0x100fe2000801080b */
[--C-:B------:R-:W-:Y:S01]  /*cb50*/  FFMA.FTZ R6, R6, UR26, -R11.reuse ;  /* 0x0000001a06067c23 */ /* 0x100fe2000801080b */
[----:B---3--:R-:W-:Y:S01]  /*cb60*/  FMNMX.FTZ R237, R2, R5, !PT ;  /* 0x0000000502ed7209 */ /* 0x008fe20007810000 */
[----:B------:R2:W-:Y:S01]  /*cb70*/  MUFU.EX2 R186, R10 ;  /* 0x0000000a00ba7308 */ /* 0x0005e20000000800 */
[----:B------:R-:W-:-:S02]  /*cb80*/  FFMA.FTZ R15, R15, UR26, -R11 ;  /* 0x0000001a0f0f7c23 */ /* 0x000fc4000801080b */
[C---:B------:R-:W-:Y:S01]  /*cb90*/  FSETP.NEU.FTZ.AND P2, PT, R237.reuse, -INF , PT ;  /* 0xff800000ed00780b */ /* 0x040fe20003f5d000 */
[----:B------:R-:W-:Y:S01]  /*cba0*/  FMUL.FTZ R2, R237, UR26 ;  /* 0x0000001aed027c20 */ /* 0x000fe20008410000 */
[----:B-1----:R-:W1:Y:S03]  /*cbb0*/  SHFL.BFLY PT, R3, R0, 0x1, 0x1f ;  /* 0x0c201f0000037f89 */ /* 0x002e6600000e0000 */
[----:B------:R-:W-:Y:S08]  /*cbc0*/  MUFU.EX2 R185, R7 ;  /* 0x0000000700b97308 */ /* 0x000ff00000000800 */
[----:B------:R-:W-:Y:S01]  /*cbd0*/  MUFU.EX2 R187, R6 ;  /* 0x0000000600bb7308 */ /* 0x000fe20000000800 */
[----:B--2---:R-:W-:-:S02]  /*cbe0*/  FSEL R10, R2, RZ, P2 ;  /* 0x000000ff020a7208 */ /* 0x004fc40001000000 */
[----:B------:R-:W-:-:S03]  /*cbf0*/  FSEL R2, R242, RZ, P4 ;  /* 0x000000fff2027208 */ /* 0x000fc60002000000 */
[--C-:B------:R-:W-:Y:S01]  /*cc00*/  FFMA.FTZ R9, R9, UR26, -R10.reuse ;  /* 0x0000001a09097c23 */ /* 0x100fe2000801080a */
[----:B------:R-:W-:Y:S01]  /*cc10*/  FFMA.FTZ R18, R18, UR26, -R10 ;  /* 0x0000001a12127c23 */ /* 0x000fe2000801080a */
[----:B------:R-:W-:Y:S01]  /*cc20*/  FADD.FTZ R2, R136, -R2 ;  /* 0x8000000288027221 */ /* 0x000fe20000010000 */
[--C-:B------:R-:W-:Y:S01]  /*cc30*/  FFMA.FTZ R14, R14, UR26, -R10.reuse ;  /* 0x0000001a0e0e7c23 */ /* 0x100fe2000801080a */
[----:B------:R2:W-:Y:S02]  /*cc40*/  MUFU.EX2 R177, R9 ;  /* 0x0000000900b17308 */ /* 0x0005e40000000800 */
[----:B------:R-:W-:Y:S01]  /*cc50*/  FMUL.FTZ R8, R2, UR26 ;  /* 0x0000001a02087c20 */ /* 0x000fe20008410000 */
[----:B-1----:R-:W-:Y:S01]  /*cc60*/  FMNMX.FTZ R236, R0, R3, !PT ;  /* 0x0000000300ec7209 */ /* 0x002fe20007810000 */
[----:B------:R-:W-:-:S04]  /*cc70*/  FFMA.FTZ R0, R25, UR26, -R10 ;  /* 0x0000001a19007c23 */ /* 0x000fc8000801080a */
[----:B------:R-:W1:Y:S01]  /*cc80*/  MUFU.EX2 R176, R18 ;  /* 0x0000001200b07308 */ /* 0x000e620000000800 */
[----:B------:R-:W-:-:S07]  /*cc90*/  FSETP.NEU.FTZ.AND P1, PT, R236, -INF , PT ;  /* 0xff800000ec00780b */ /* 0x000fce0003f3d000 */
[----:B------:R3:W-:Y:S01]  /*cca0*/  MUFU.EX2 R179, R0 ;  /* 0x0000000000b37308 */ /* 0x0007e20000000800 */
[----:B--2---:R-:W-:-:S05]  /*ccb0*/  FMUL.FTZ R9, R236, UR26 ;  /* 0x0000001aec097c20 */ /* 0x004fca0008410000 */
[----:B------:R-:W-:Y:S02]  /*ccc0*/  FSEL R9, R9, RZ, P1 ;  /* 0x000000ff09097208 */ /* 0x000fe40000800000 */
[----:B------:R-:W2:Y:S01]  /*ccd0*/  MUFU.EX2 R178, R14 ;  /* 0x0000000e00b27308 */ /* 0x000ea20000000800 */
[----:B-1----:R-:W-:Y:S02]  /*cce0*/  F2FP.F16.F32.PACK_AB R4, R176, R177 ;  /* 0x000000b1b004723e */ /* 0x002fe400000000ff */
[--C-:B------:R-:W-:Y:S01]  /*ccf0*/  FFMA.FTZ R13, R13, UR26, -R9.reuse ;  /* 0x0000001a0d0d7c23 */ /* 0x100fe20008010809 */
[----:B------:R-:W-:-:S04]  /*cd00*/  FFMA.FTZ R19, R19, UR26, -R9 ;  /* 0x0000001a13137c23 */ /* 0x000fc80008010809 */
[----:B------:R1:W-:Y:S01]  /*cd10*/  MUFU.EX2 R172, R13 ;  /* 0x0000000d00ac7308 */ /* 0x0003e20000000800 */
[----:B---3--:R-:W-:Y:S02]  /*cd20*/  FFMA.FTZ R0, R32, UR26, -R9 ;  /* 0x0000001a20007c23 */ /* 0x008fe40008010809 */
[----:B------:R-:W-:Y:S05]  /*cd30*/  LDSM.16.MT88.4 R32, [R218+0xb000] ;  /* 0x00b00000da20783b */ /* 0x000fea0000004200 */
[----:B------:R3:W-:Y:S01]  /*cd40*/  MUFU.EX2 R175, R0 ;  /* 0x0000000000af7308 */ /* 0x0007e20000000800 */
[----:B--2---:R-:W-:Y:S02]  /*cd50*/  F2FP.F16.F32.PACK_AB R6, R179, R178 ;  /* 0x000000b2b306723e */ /* 0x004fe400000000ff */
[----:B------:R-:W-:-:S05]  /*cd60*/  MOV R14, R206 ;  /* 0x000000ce000e7202 */ /* 0x000fca0000000f00 */
[----:B------:R-:W2:Y:S01]  /*cd70*/  MUFU.EX2 R173, R19 ;  /* 0x0000001300ad7308 */ /* 0x000ea20000000800 */
[----:B-1----:R-:W-:-:S07]  /*cd80*/  FFMA.FTZ R13, R182, UR26, -R10 ;  /* 0x0000001ab60d7c23 */ /* 0x002fce000801080a */
[----:B------:R1:W-:Y:S01]  /*cd90*/  MUFU.EX2 R188, R16 ;  /* 0x0000001000bc7308 */ /* 0x0003e20000000800 */
[----:B---3--:R-:W-:Y:S02]  /*cda0*/  FFMA.FTZ R0, R24, UR26, -R9 ;  /* 0x0000001a18007c23 */ /* 0x008fe40008010809 */
[----:B------:R-:W-:Y:S05]  /*cdb0*/  LDSM.16.MT88.4 R24, [R215+0xb000] ;  /* 0x00b00000d718783b */ /* 0x000fea0000004200 */
[----:B------:R3:W4:Y:S01]  /*cdc0*/  MUFU.EX2 R174, R0 ;  /* 0x0000000000ae7308 */ /* 0x0007220000000800 */
[----:B--2---:R-:W-:-:S07]  /*cdd0*/  F2FP.F16.F32.PACK_AB R5, R173, R172 ;  /* 0x000000acad05723e */ /* 0x004fce00000000ff */
[----:B------:R2:W-:Y:S01]  /*cde0*/  MUFU.EX2 R184, R15 ;  /* 0x0000000f00b87308 */ /* 0x0005e20000000800 */
[----:B-1----:R-:W-:Y:S07]  /*cdf0*/  LDSM.16.MT88.4 R16, [R213+0xa000] ;  /* 0x00a00000d510783b */ /* 0x002fee0000004200 */
[----:B------:R-:W1:Y:S01]  /*ce00*/  MUFU.EX2 R8, R8 ;  /* 0x0000000800087308 */ /* 0x000e620000000800 */
[----:B---3--:R-:W-:Y:S02]  /*ce10*/  FSEL R0, R237, RZ, P2 ;  /* 0x000000ffed007208 */ /* 0x008fe40001000000 */
[----:B----4-:R-:W-:-:S03]  /*ce20*/  F2FP.F16.F32.PACK_AB R7, R174, R175 ;  /* 0x000000afae07723e */ /* 0x010fc600000000ff */
[----:B------:R-:W-:Y:S01]  /*ce30*/  FADD.FTZ R2, R134, -R0 ;  /* 0x8000000086027221 */ /* 0x000fe20000010000 */
[----:B------:R-:W-:Y:S02]  /*ce40*/  FSEL R0, R236, RZ, P1 ;  /* 0x000000ffec007208 */ /* 0x000fe40000800000 */
[----:B--2---:R-:W-:Y:S01]  /*ce50*/  MOV R15, R205 ;  /* 0x000000cd000f7202 */ /* 0x004fe20000000f00 */
[----:B------:R-:W-:Y:S02]  /*ce60*/  FMUL.FTZ R2, R2, UR26 ;  /* 0x0000001a02027c20 */ /* 0x000fe40008410000 */
[----:B------:R-:W-:Y:S02]  /*ce70*/  FADD.FTZ R0, R137, -R0 ;  /* 0x8000000089007221 */ /* 0x000fe40000010000 */
[----:B------:R2:W3:Y:S01]  /*ce80*/  MUFU.EX2 R3, R2 ;  /* 0x0000000200037308 */ /* 0x0004e20000000800 */
[----:B------:R-:W-:Y:S01]  /*ce90*/  LDSM.16.MT88.4 R136, [R217+0xa000] ;  /* 0x00a00000d988783b */ /* 0x000fe20000004200 */
[----:B------:R-:W-:Y:S01]  /*cea0*/  FMUL.FTZ R0, R0, UR26 ;  /* 0x0000001a00007c20 */ /* 0x000fe20008410000 */
[-C--:B-1----:R-:W-:Y:S01]  /*ceb0*/  FMUL.FTZ R160, R160, R8.reuse ;  /* 0x00000008a0a07220 */ /* 0x082fe20000410000 */
        /* <DEDUP_REMOVED lines=13> */
[----:B--2---:R-:W-:Y:S01]  /*cf90*/  FSEL R2, R243, RZ, P3 ;  /* 0x000000fff3027208 */ /* 0x004fe20001800000 */
[-C--:B---3--:R-:W-:Y:S01]  /*cfa0*/  FMUL.FTZ R40, R40, R3.reuse ;  /* 0x0000000328287220 */ /* 0x088fe20000410000 */
[-C--:B------:R-:W-:Y:S01]  /*cfb0*/  FMUL.FTZ R41, R41, R3.reuse ;  /* 0x0000000329297220 */ /* 0x080fe20000410000 */
[-C--:B------:R-:W-:Y:S01]  /*cfc0*/  FMUL.FTZ R140, R140, R3.reuse ;  /* 0x000000038c8c7220 */ /* 0x080fe20000410000 */
[-C--:B------:R-:W-:Y:S01]  /*cfd0*/  FMUL.FTZ R141, R141, R3.reuse ;  /* 0x000000038d8d7220 */ /* 0x080fe20000410000 */
[----:B------:R-:W-:Y:S01]  /*cfe0*/  FADD.FTZ R2, R135, -R2 ;  /* 0x8000000287027221 */ /* 0x000fe20000010000 */
[-C--:B------:R-:W-:Y:S01]  /*cff0*/  FMUL.FTZ R148, R148, R3.reuse ;  /* 0x0000000394947220 */ /* 0x080fe20000410000 */
[----:B------:R-:W2:Y:S01]  /*d000*/  LDSM.16.MT88.4 R132, [R218+0xa000] ;  /* 0x00a00000da84783b */ /* 0x000ea20000004200 */
[-C--:B-1----:R-:W-:Y:S01]  /*d010*/  FMUL.FTZ R42, R42, R0.reuse ;  /* 0x000000002a2a7220 */ /* 0x082fe20000410000 */
[-C--:B------:R-:W-:Y:S01]  /*d020*/  FMUL.FTZ R43, R43, R0.reuse ;  /* 0x000000002b2b7220 */ /* 0x080fe20000410000 */
        /* <DEDUP_REMOVED lines=37> */
[C---:B--2---:R-:W-:Y:S01]  /*d280*/  HMMA.16816.F32 R244, R4.reuse, R132, R40 ;  /* 0x0000008404f4723c */ /* 0x044fe20000001828 */
        /* <DEDUP_REMOVED lines=84> */
[----:B------:R-:W-:-:S05]  /*d7d0*/  FMUL.FTZ R131, R131, R2 ;  /* 0x0000000283837220 */ /* 0x000fca0000410000 */
[C---:B------:R-:W-:Y:S06]  /*d7e0*/  HMMA.16816.F32 R104, R4.reuse, R32, R104 ;  /* 0x000000200468723c */ /* 0x040fec0000001868 */
[C---:B------:R-:W-:Y:S06]  /*d7f0*/  HMMA.16816.F32 R108, R4.reuse, R34, R108 ;  /* 0x00000022046c723c */ /* 0x040fec000000186c */
[C---:B--2---:R-:W-:Y:S06]  /*d800*/  HMMA.16816.F32 R120, R4.reuse, R40, R120 ;  /* 0x000000280478723c */ /* 0x044fec0000001878 */
        /* <DEDUP_REMOVED lines=11> */
[C---:B------:R-:W-:Y:S01]  /*d8c0*/  HMMA.16816.F32 R200, R4.reuse, R30, R168 ;  /* 0x0000001e04c8723c */ /* 0x040fe200000018a8 */
[----:B------:R-:W-:Y:S05]  /*d8d0*/  LDSM.16.MT88.4 R168, [R215+0xa800] ;  /* 0x00a80000d7a8783b */ /* 0x000fea0000004200 */
[----:B------:R-:W-:Y:S01]  /*d8e0*/  HMMA.16816.F32 R68, R4, R20, R68 ;  /* 0x000000140444723c */ /* 0x000fe20000001844 */
[----:B-1----:R-:W-:-:S05]  /*d8f0*/  FFMA.FTZ R13, R181, UR26, -R10 ;  /* 0x0000001ab50d7c23 */ /* 0x002fca000801080a */
[C---:B------:R-:W-:Y:S01]  /*d900*/  HMMA.16816.F32 R204, R4.reuse, R18, R152 ;  /* 0x0000001204cc723c */ /* 0x040fe20000001898 */
[----:B------:R-:W-:Y:S01]  /*d910*/  LDSM.16.MT88.4 R152, [R213+0xa800] ;  /* 0x00a80000d598783b */ /* 0x000fe20000004200 */
[----:B------:R1:W-:Y:S04]  /*d920*/  MUFU.EX2 R30, R13 ;  /* 0x0000000d001e7308 */ /* 0x0003e80000000800 */
[C---:B------:R-:W-:Y:S06]  /*d930*/  HMMA.16816.F32 R144, R4.reuse, R16, R144 ;  /* 0x000000100490723c */ /* 0x040fec0000001890 */
[----:B------:R-:W-:Y:S01]  /*d940*/  HMMA.16816.F32 R36, R4, R132, R36 ;  /* 0x000000840424723c */ /* 0x000fe20000001824 */
[----:B------:R-:W-:-:S05]  /*d950*/  MOV R17, R197 ;  /* 0x000000c500117202 */ /* 0x000fca0000000f00 */
[----:B------:R-:W-:Y:S01]  /*d960*/  HMMA.16816.F32 R196, R4, R134, R48 ;  /* 0x0000008604c4723c */ /* 0x000fe20000001830 */
[----:B------:R-:W2:Y:S01]  /*d970*/  LDSM.16.MT88.4 R48, [R218+0xa800] ;  /* 0x00a80000da30783b */ /* 0x000ea20000004200 */
[--C-:B-1----:R-:W-:Y:S01]  /*d980*/  FFMA.FTZ R13, R180, UR26, -R10.reuse ;  /* 0x0000001ab40d7c23 */ /* 0x102fe2000801080a */
[----:B------:R-:W-:-:S03]  /*d990*/  FFMA.FTZ R10, R183, UR26, -R10 ;  /* 0x0000001ab70a7c23 */ /* 0x000fc6000801080a */
[C---:B------:R-:W-:Y:S01]  /*d9a0*/  HMMA.16816.F32 R52, R4.reuse, R136, R52 ;  /* 0x000000880434723c */ /* 0x040fe20000001834 */
[----:B------:R1:W-:Y:S05]  /*d9b0*/  MUFU.EX2 R28, R10 ;  /* 0x0000000a001c7308 */ /* 0x0003ea0000000800 */
[C---:B------:R-:W-:Y:S01]  /*d9c0*/  HMMA.16816.F32 R180, R4.reuse, R138, R64 ;  /* 0x0000008a04b4723c */ /* 0x040fe20000001840 */
[----:B------:R-:W3:Y:S02]  /*d9d0*/  LDSM.16.MT88.4 R64, [R217+0xa800] ;  /* 0x00a80000d940783b */ /* 0x000ee40000004200 */
[----:B------:R-:W4:Y:S03]  /*d9e0*/  MUFU.EX2 R31, R13 ;  /* 0x0000000d001f7308 */ /* 0x000f260000000800 */
[----:B------:R-:W-:Y:S01]  /*d9f0*/  HMMA.16816.F32 R84, R4, R24, R84 ;  /* 0x000000180454723c */ /* 0x000fe20000001854 */
[----:B-1----:R-:W-:-:S05]  /*da00*/  FFMA.FTZ R10, R194, UR26, -R9 ;  /* 0x0000001ac20a7c23 */ /* 0x002fca0008010809 */
[C---:B------:R-:W-:Y:S01]  /*da10*/  HMMA.16816.F32 R132, R4.reuse, R26, R96 ;  /* 0x0000001a0484723c */ /* 0x040fe20000001860 */
[----:B------:R-:W-:Y:S01]  /*da20*/  MOV R194, R126 ;  /* 0x0000007e00c27202 */ /* 0x000fe20000000f00 */
[----:B------:R-:W-:Y:S01]  /*da30*/  LDSM.16.MT88.4 R96, [R215+0xb800] ;  /* 0x00b80000d760783b */ /* 0x000fe20000004200 */
[----:B------:R1:W-:Y:S03]  /*da40*/  MUFU.EX2 R21, R10 ;  /* 0x0000000a00157308 */ /* 0x0003e60000000800 */
[----:B------:R-:W-:Y:S01]  /*da50*/  HMMA.16816.F32 R100, R4, R32, R100 ;  /* 0x000000200464723c */ /* 0x000fe20000001864 */
[----:B----4-:R-:W-:Y:S01]  /*da60*/  F2FP.F16.F32.PACK_AB R126, R28, R31 ;  /* 0x0000001f1c7e723e */ /* 0x010fe200000000ff */
[----:B------:R-:W-:-:S04]  /*da70*/  FFMA.FTZ R0, R194, R0, R172 ;  /* 0x00000000c2007223 */ /* 0x000fc800000100ac */
[C---:B------:R-:W-:Y:S01]  /*da80*/  HMMA.16816.F32 R136, R4.reuse, R22, R80 ;  /* 0x000000160488723c */ /* 0x040fe20000001850 */
[----:B------:R-:W4:Y:S05]  /*da90*/  LDSM.16.MT88.4 R80, [R213+0xb800] ;  /* 0x00b80000d550783b */ /* 0x000f2a0000004200 */
[C---:B------:R-:W-:Y:S01]  /*daa0*/  HMMA.16816.F32 R32, R4.reuse, R34, R112 ;  /* 0x000000220420723c */ /* 0x040fe20000001870 */
[----:B------:R-:W-:Y:S01]  /*dab0*/  MOV R22, R124 ;  /* 0x0000007c00167202 */ /* 0x000fe20000000f00 */
[----:B-1----:R-:W-:Y:S01]  /*dac0*/  FFMA.FTZ R10, R195, UR26, -R9 ;  /* 0x0000001ac30a7c23 */ /* 0x002fe20008010809 */
[----:B------:R-:W-:Y:S01]  /*dad0*/  MOV R195, R17 ;  /* 0x0000001100c37202 */ /* 0x000fe20000000f00 */
[----:B------:R-:W-:Y:S01]  /*dae0*/  LDSM.16.MT88.4 R112, [R218+0xb800] ;  /* 0x00b80000da70783b */ /* 0x000fe20000004200 */
[----:B------:R-:W-:Y:S01]  /*daf0*/  MOV R23, R125 ;  /* 0x0000007d00177202 */ /* 0x000fe20000000f00 */
[----:B------:R1:W5:Y:S01]  /*db00*/  MUFU.EX2 R19, R10 ;  /* 0x0000000a00137308 */ /* 0x0003620000000800 */
[----:B------:R-:W-:Y:S01]  /*db10*/  HMMA.16816.F32 R116, R4, R40, R116 ;  /* 0x000000280474723c */ /* 0x000fe20000001874 */
[----:B------:R-:W-:Y:S01]  /*db20*/  F2FP.F16.F32.PACK_AB R124, R30, R29 ;  /* 0x0000001d1e7c723e */ /* 0x000fe200000000ff */
[----:B------:R-:W-:Y:S01]  /*db30*/  FFMA.FTZ R8, R195, R8, R190 ;  /* 0x00000008c3087223 */ /* 0x000fe200000100be */
[----:B------:R-:W-:Y:S01]  /*db40*/  FFMA.FTZ R2, R22, R2, R185 ;  /* 0x0000000216027223 */ /* 0x000fe200000100b9 */
[----:B------:R-:W-:-:S02]  /*db50*/  FFMA.FTZ R3, R23, R3, R177 ;  /* 0x0000000317037223 */ /* 0x000fc400000100b1 */
[----:B------:R-:W-:Y:S02]  /*db60*/  HMMA.16816.F32 R24, R4, R42, R128 ;  /* 0x0000002a0418723c */ /* 0x000fe40000001880 */
[----:B------:R-:W-:-:S04]  /*db70*/  FADD.FTZ R3, R176, R3 ;  /* 0x00000003b0037221 */ /* 0x000fc80000010000 */
[----:B------:R-:W-:Y:S01]  /*db80*/  FADD.FTZ R3, R178, R3 ;  /* 0x00000003b2037221 */ /* 0x000fe20000010000 */
[----:B------:R-:W-:Y:S01]  /*db90*/  FFMA.FTZ R4, R14, UR26, -R12 ;  /* 0x0000001a0e047c23 */ /* 0x000fe2000801080c */
[----:B------:R-:W-:Y:S01]  /*dba0*/  FFMA.FTZ R5, R250, UR26, -R11 ;  /* 0x0000001afa057c23 */ /* 0x000fe2000801080b */
[--C-:B-1----:R-:W-:Y:S01]  /*dbb0*/  FFMA.FTZ R10, R248, UR26, -R9.reuse ;  /* 0x0000001af80a7c23 */ /* 0x102fe20008010809 */
[----:B------:R-:W-:Y:S01]  /*dbc0*/  FFMA.FTZ R9, R249, UR26, -R9 ;  /* 0x0000001af9097c23 */ /* 0x000fe20008010809 */
[----:B------:R-:W-:Y:S01]  /*dbd0*/  MOV R248, R127 ;  /* 0x0000007f00f87202 */ /* 0x000fe20000000f00 */
[----:B------:R-:W-:Y:S01]  /*dbe0*/  MUFU.EX2 R7, R5 ;  /* 0x0000000500077308 */ /* 0x000fe20000000800 */
[----:B-----5:R-:W-:-:S07]  /*dbf0*/  F2FP.F16.F32.PACK_AB R125, R19, R21 ;  /* 0x00000015137d723e */ /* 0x020fce00000000ff */
[----:B------:R1:W-:Y:S08]  /*dc00*/  MUFU.EX2 R20, R10 ;  /* 0x0000000a00147308 */ /* 0x0003f00000000800 */
[----:B------:R5:W2:Y:S01]  /*dc10*/  MUFU.EX2 R18, R9 ;  /* 0x0000000900127308 */ /* 0x000aa20000000800 */
[----:B-1----:R-:W-:-:S07]  /*dc20*/  FFMA.FTZ R10, R192, UR26, -R12 ;  /* 0x0000001ac00a7c23 */ /* 0x002fce000801080c */
[----:B------:R-:W-:Y:S01]  /*dc30*/  MUFU.EX2 R17, R10 ;  /* 0x0000000a00117308 */ /* 0x000fe20000000800 */
[----:B-----5:R-:W-:Y:S01]  /*dc40*/  FFMA.FTZ R9, R193, UR26, -R12 ;  /* 0x0000001ac1097c23 */ /* 0x020fe2000801080c */
[----:B--2---:R-:W-:-:S06]  /*dc50*/  F2FP.F16.F32.PACK_AB R127, R18, R20 ;  /* 0x00000014127f723e */ /* 0x004fcc00000000ff */
[----:B------:R1:W-:Y:S01]  /*dc60*/  MUFU.EX2 R10, R4 ;  /* 0x00000004000a7308 */ /* 0x0003e20000000800 */
[C---:B------:R-:W-:Y:S07]  /*dc70*/  HMMA.16816.F32 R40, R124.reuse, R48, R244 ;  /* 0x000000307c28723c */ /* 0x040fee00000018f4 */
[----:B------:R-:W2:Y:S01]  /*dc80*/  MUFU.EX2 R16, R9 ;  /* 0x0000000900107308 */ /* 0x000ea20000000800 */
[C---:B------:R-:W-:Y:S06]  /*dc90*/  HMMA.16816.F32 R140, R124.reuse, R152, R140 ;  /* 0x000000987c8c723c */ /* 0x040fec000000188c */
[----:B------:R-:W-:Y:S01]  /*dca0*/  HMMA.16816.F32 R148, R124, R154, R148 ;  /* 0x0000009a7c94723c */ /* 0x000fe20000001894 */
[----:B-1----:R-:W-:-:S02]  /*dcb0*/  FFMA.FTZ R4, R15, UR26, -R12 ;  /* 0x0000001a0f047c23 */ /* 0x002fc4000801080c */
[----:B------:R-:W1:Y:S02]  /*dcc0*/  LDSM.16.MT88.4 R12, [R217+0xb800] ;  /* 0x00b80000d90c783b */ /* 0x000e640000004200 */
[----:B------:R5:W3:Y:S01]  /*dcd0*/  MUFU.EX2 R9, R4 ;  /* 0x0000000400097308 */ /* 0x000ae20000000800 */
[----:B------:R-:W-:Y:S01]  /*dce0*/  HMMA.16816.F32 R156, R124, R168, R156 ;  /* 0x000000a87c9c723c */ /* 0x000fe2000000189c */
[----:B--2---:R-:W-:-:S05]  /*dcf0*/  F2FP.F16.F32.PACK_AB R128, R16, R17 ;  /* 0x000000111080723e */ /* 0x004fca00000000ff */
[C---:B------:R-:W-:Y:S06]  /*dd00*/  HMMA.16816.F32 R164, R124.reuse, R170, R164 ;  /* 0x000000aa7ca4723c */ /* 0x040fec00000018a4 */
[----:B------:R-:W-:Y:S01]  /*dd10*/  HMMA.16816.F32 R44, R124, R50, R44 ;  /* 0x000000327c2c723c */ /* 0x000fe2000000182c */
[----:B-----5:R-:W-:Y:S01]  /*dd20*/  FFMA.FTZ R4, R248, UR26, -R11 ;  /* 0x0000001af8047c23 */ /* 0x020fe2000801080b */
[----:B---3--:R-:W-:-:S04]  /*dd30*/  F2FP.F16.F32.PACK_AB R130, R9, R10 ;  /* 0x0000000a0982723e */ /* 0x008fc800000000ff */
[C---:B------:R-:W-:Y:S01]  /*dd40*/  HMMA.16816.F32 R56, R124.reuse, R64, R56 ;  /* 0x000000407c38723c */ /* 0x040fe20000001838 */
[----:B------:R2:W3:Y:S05]  /*dd50*/  MUFU.EX2 R6, R4 ;  /* 0x0000000400067308 */ /* 0x0004ea0000000800 */
[C---:B------:R-:W-:Y:S06]  /*dd60*/  HMMA.16816.F32 R60, R124.reuse, R66, R60 ;  /* 0x000000427c3c723c */ /* 0x040fec000000183c */
[C---:B----4-:R-:W-:Y:S06]  /*dd70*/  HMMA.16816.F32 R72, R124.reuse, R80, R72 ;  /* 0x000000507c48723c */ /* 0x050fec0000001848 */
        /* <DEDUP_REMOVED lines=8> */
[----:B------:R-:W-:-:S04]  /*de00*/  FADD.FTZ R11, R184, R2 ;  /* 0x00000002b80b7221 */ /* 0x000fc80000010000 */
[C---:B------:R-:W-:Y:S01]  /*de10*/  HMMA.16816.F32 R104, R124.reuse, R112, R104 ;  /* 0x000000707c68723c */ /* 0x040fe20000001868 */
[----:B------:R-:W1:Y:S05]  /*de20*/  MUFU.EX2 R4, R4 ;  /* 0x0000000400047308 */ /* 0x000e6a0000000800 */
[C---:B------:R-:W-:Y:S06]  /*de30*/  HMMA.16816.F32 R108, R124.reuse, R114, R108 ;  /* 0x000000727c6c723c */ /* 0x040fec000000186c */
        /* <DEDUP_REMOVED lines=80> */
[----:B------:R-:W-:Y:S03]  /*e340*/  LDSM.16.M88.4 R12, [R216+0x2000] ;  /* 0x00200000d80c783b */ /* 0x000fe60000000200 */
[----:B------:R-:W-:Y:S01]  /*e350*/  IMAD R0, R0, 0x20, R248 ;  /* 0x0000002000007824 */ /* 0x000fe200078e02f8 */
[----:B--2---:R-:W1:Y:S04]  /*e360*/  LDSM.16.M88.4 R8, [R214] ;  /* 0x00000000d608783b */ /* 0x004e680000000200 */
[----:B------:R-:W-:Y:S01]  /*e370*/  LDSM.16.M88.4 R28, [R226] ;  /* 0x00000000e21c783b */ /* 0x000fe20000000200 */
[----:B------:R-:W-:-:S02]  /*e380*/  ISETP.GE.AND P6, PT, R0, R232, PT ;  /* 0x000000e80000720c */ /* 0x000fc40003fc6270 */
[C---:B------:R-:W-:Y:S01]  /*e390*/  ISETP.GE.AND P2, PT, R0.reuse, R231, PT ;  /* 0x000000e70000720c */ /* 0x040fe20003f46270 */
[----:B---3--:R-:W2:Y:S01]  /*e3a0*/  LDSM.16.M88.4 R4, [R214+0x2000] ;  /* 0x00200000d604783b */ /* 0x008ea20000000200 */
[C---:B------:R-:W-:Y:S01]  /*e3b0*/  ISETP.LT.OR P6, PT, R0.reuse, R228, P6 ;  /* 0x000000e40000720c */ /* 0x040fe200037c1670 */
[C---:B----4-:R-:W-:Y:S02]  /*e3c0*/  VIADD R2, R0.reuse, 0x1 ;  /* 0x0000000100027836 */ /* 0x050fe40000000000 */
[----:B------:R-:W-:Y:S01]  /*e3d0*/  LDSM.16.M88.4 R32, [R223] ;  /* 0x00000000df20783b */ /* 0x000fe20000000200 */
[C---:B------:R-:W-:Y:S02]  /*e3e0*/  ISETP.GE.AND P0, PT, R0.reuse, R234, PT ;  /* 0x000000ea0000720c */ /* 0x040fe40003f06270 */
[----:B------:R-:W-:Y:S01]  /*e3f0*/  ISETP.LT.OR P2, PT, R0, R227, P2 ;  /* 0x000000e30000720c */ /* 0x000fe20001741670 */
[----:B------:R-:W3:Y:S01]  /*e400*/  LDSM.16.M88.4 R16, [R216] ;  /* 0x00000000d810783b */ /* 0x000ee20000000200 */
        /* <DEDUP_REMOVED lines=16> */
[----:B------:R-:W-:Y:S06]  /*e510*/  HMMA.16816.F32 R180, R4, R26, RZ ;  /* 0x0000001a04b4723c */ /* 0x000fec00000018ff */
[----:B------:R-:W-:Y:S06]  /*e520*/  HMMA.16816.F32 R172, R8, R20, RZ ;  /* 0x0000001408ac723c */ /* 0x000fec00000018ff */
[----:B------:R-:W-:Y:S01]  /*e530*/  HMMA.16816.F32 R184, R4, R24, RZ ;  /* 0x0000001804b8723c */ /* 0x000fe200000018ff */
[----:B------:R-:W-:Y:S04]  /*e540*/  LDSM.16.M88.4 R24, [R221+0x8000] ;  /* 0x00800000dd18783b */ /* 0x000fe80000000200 */
[----:B------:R-:W-:Y:S01]  /*e550*/  LDSM.16.M88.4 R4, [R222+0x2000] ;  /* 0x00200000de04783b */ /* 0x000fe20000000200 */
[----:B------:R-:W-:Y:S03]  /*e560*/  HMMA.16816.F32 R20, R8, R22, RZ ;  /* 0x000000160814723c */ /* 0x000fe600000018ff */
[----:B------:R-:W1:Y:S03]  /*e570*/  LDSM.16.M88.4 R8, [R222] ;  /* 0x00000000de08783b */ /* 0x000e660000000200 */
[C---:B------:R-:W-:Y:S06]  /*e580*/  HMMA.16816.F32 R200, R12.reuse, R28, R176 ;  /* 0x0000001c0cc8723c */ /* 0x040fec00000018b0 */
[----:B------:R-:W-:Y:S06]  /*e590*/  HMMA.16816.F32 R176, R12, R30, R136 ;  /* 0x0000001e0cb0723c */ /* 0x000fec0000001888 */
[----:B---3--:R-:W-:Y:S06]  /*e5a0*/  HMMA.16816.F32 R136, R16, R32, R192 ;  /* 0x000000201088723c */ /* 0x008fec00000018c0 */
[-C--:B------:R-:W-:Y:S06]  /*e5b0*/  HMMA.16816.F32 R180, R12, R34.reuse, R180 ;  /* 0x000000220cb4723c */ /* 0x080fec00000018b4 */
[C---:B------:R-:W-:Y:S06]  /*e5c0*/  HMMA.16816.F32 R196, R16.reuse, R34, R188 ;  /* 0x0000002210c4723c */ /* 0x040fec00000018bc */
[C---:B------:R-:W-:Y:S06]  /*e5d0*/  HMMA.16816.F32 R204, R16.reuse, R28, R172 ;  /* 0x0000001c10cc723c */ /* 0x040fec00000018ac */
[----:B------:R-:W-:Y:S01]  /*e5e0*/  HMMA.16816.F32 R188, R16, R30, R20 ;  /* 0x0000001e10bc723c */ /* 0x000fe20000001814 */
[----:B------:R-:W-:Y:S04]  /*e5f0*/  LDSM.16.M88.4 R28, [R219] ;  /* 0x00000000db1c783b */ /* 0x000fe80000000200 */
[----:B------:R-:W2:Y:S01]  /*e600*/  LDSM.16.M88.4 R16, [R220] ;  /* 0x00000000dc10783b */ /* 0x000ea20000000200 */
[----:B------:R-:W-:Y:S03]  /*e610*/  HMMA.16816.F32 R184, R12, R32, R184 ;  /* 0x000000200cb8723c */ /* 0x000fe600000018b8 */
[----:B------:R-:W3:Y:S03]  /*e620*/  LDSM.16.M88.4 R12, [R220+0x2000] ;  /* 0x00200000dc0c783b */ /* 0x000ee60000000200 */
[----:B-1----:R-:W-:Y:S01]  /*e630*/  HMMA.16816.F32 R136, R8, R24, R136 ;  /* 0x000000180888723c */ /* 0x002fe20000001888 */
[----:B------:R-:W1:Y:S04]  /*e640*/  LDSM.16.M88.4 R32, [R219+0x800] ;  /* 0x00080000db20783b */ /* 0x000e680000000200 */
[----:B------:R-:W-:Y:S01]  /*e650*/  LDSM.16.M88.4 R20, [R214+0x4000] ;  /* 0x00400000d614783b */ /* 0x000fe20000000200 */
[C---:B------:R-:W-:Y:S06]  /*e660*/  HMMA.16816.F32 R180, R4.reuse, R26, R180 ;  /* 0x0000001a04b4723c */ /* 0x040fec00000018b4 */
[C---:B------:R-:W-:Y:S06]  /*e670*/  HMMA.16816.F32 R172, R4.reuse, R132, R200 ;  /* 0x0000008404ac723c */ /* 0x040fec00000018c8 */
[C---:B------:R-:W-:Y:S01]  /*e680*/  HMMA.16816.F32 R192, R4.reuse, R134, R176 ;  /* 0x0000008604c0723c */ /* 0x040fe200000018b0 */
[----:B------:R-:W4:Y:S05]  /*e690*/  LDSM.16.M88.4 R176, [R212+0x9000] ;  /* 0x00900000d4b0783b */ /* 0x000f2a0000000200 */
[----:B------:R-:W-:Y:S01]  /*e6a0*/  HMMA.16816.F32 R184, R4, R24, R184 ;  /* 0x0000001804b8723c */ /* 0x000fe200000018b8 */
[----:B------:R-:W-:Y:S05]  /*e6b0*/  LDSM.16.M88.4 R4, [R214+0x6000] ;  /* 0x00600000d604783b */ /* 0x000fea0000000200 */
[C---:B------:R-:W-:Y:S01]  /*e6c0*/  HMMA.16816.F32 R200, R8.reuse, R26, R196 ;  /* 0x0000001a08c8723c */ /* 0x040fe200000018c4 */
[----:B------:R-:W-:Y:S05]  /*e6d0*/  LDSM.16.M88.4 R24, [R216+0x4000] ;  /* 0x00400000d818783b */ /* 0x000fea0000000200 */
[C---:B------:R-:W-:Y:S06]  /*e6e0*/  HMMA.16816.F32 R204, R8.reuse, R132, R204 ;  /* 0x0000008408cc723c */ /* 0x040fec00000018cc */
[----:B------:R-:W-:Y:S06]  /*e6f0*/  HMMA.16816.F32 R196, R8, R134, R188 ;  /* 0x0000008608c4723c */ /* 0x000fec00000018bc */
[----:B--2---:R-:W-:Y:S01]  /*e700*/  HMMA.16816.F32 R8, R16, R28, R136 ;  /* 0x0000001c1008723c */ /* 0x004fe20000001888 */
[----:B------:R-:W2:Y:S05]  /*e710*/  LDSM.16.M88.4 R136, [R212+0x9800] ;  /* 0x00980000d488783b */ /* 0x000eaa0000000200 */
[C---:B---3--:R-:W-:Y:S06]  /*e720*/  HMMA.16816.F32 R208, R12.reuse, R30, R180 ;  /* 0x0000001e0cd0723c */ /* 0x048fec00000018b4 */
[C---:B-1----:R-:W-:Y:S01]  /*e730*/  HMMA.16816.F32 R180, R12.reuse, R32, R172 ;  /* 0x000000200cb4723c */ /* 0x042fe200000018ac */
[----:B------:R-:W1:Y:S05]  /*e740*/  LDSM.16.M88.4 R172, [R225] ;  /* 0x00000000e1ac783b */ /* 0x000e6a0000000200 */
[----:B------:R-:W-:Y:S06]  /*e750*/  HMMA.16816.F32 R184, R12, R28, R184 ;  /* 0x0000001c0cb8723c */ /* 0x000fec00000018b8 */
[----:B------:R-:W-:Y:S06]  /*e760*/  HMMA.16816.F32 R28, R16, R30, R200 ;  /* 0x0000001e101c723c */ /* 0x000fec00000018c8 */
[----:B----4-:R-:W-:Y:S06]  /*e770*/  HMMA.16816.F32 R8, R20, R176, R8 ;  /* 0x000000b01408723c */ /* 0x010fec0000001808 */
[----:B------:R-:W-:Y:S01]  /*e780*/  HMMA.16816.F32 R132, R12, R34, R192 ;  /* 0x000000220c84723c */ /* 0x000fe200000018c0 */
[----:B------:R-:W-:Y:S05]  /*e790*/  LDSM.16.M88.4 R12, [R222+0x4000] ;  /* 0x00400000de0c783b */ /* 0x000fea0000000200 */
[C---:B------:R-:W-:Y:S06]  /*e7a0*/  HMMA.16816.F32 R188, R16.reuse, R32, R204 ;  /* 0x0000002010bc723c */ /* 0x040fec00000018cc */
[----:B------:R-:W-:Y:S01]  /*e7b0*/  HMMA.16816.F32 R196, R16, R34, R196 ;  /* 0x0000002210c4723c */ /* 0x000fe200000018c4 */
[----:B------:R-:W3:Y:S04]  /*e7c0*/  LDSM.16.M88.4 R32, [R221+0x9000] ;  /* 0x00900000dd20783b */ /* 0x000ee80000000200 */
[----:B------:R-:W4:Y:S01]  /*e7d0*/  LDSM.16.M88.4 R16, [R216+0x6000] ;  /* 0x00600000d810783b */ /* 0x000f220000000200 */
[----:B--2---:R-:W-:Y:S06]  /*e7e0*/  HMMA.16816.F32 R204, R4, R136, R180 ;  /* 0x0000008804cc723c */ /* 0x004fec00000018b4 */
[----:B------:R-:W-:Y:S06]  /*e7f0*/  HMMA.16816.F32 R180, R20, R178, R28 ;  /* 0x000000b214b4723c */ /* 0x000fec000000181c */
[----:B-1----:R-:W-:Y:S01]  /*e800*/  HMMA.16816.F32 R28, R24, R172, R8 ;  /* 0x000000ac181c723c */ /* 0x002fe20000001808 */
[----:B------:R-:W1:Y:S05]  /*e810*/  LDSM.16.M88.4 R8, [R222+0x6000] ;  /* 0x00600000de08783b */ /* 0x000e6a0000000200 */
[C---:B------:R-:W-:Y:S06]  /*e820*/  HMMA.16816.F32 R184, R4.reuse, R176, R184 ;  /* 0x000000b004b8723c */ /* 0x040fec00000018b8 */
[C---:B------:R-:W-:Y:S06]  /*e830*/  HMMA.16816.F32 R208, R4.reuse, R178, R208 ;  /* 0x000000b204d0723c */ /* 0x040fec00000018d0 */
[----:B------:R-:W-:Y:S01]  /*e840*/  HMMA.16816.F32 R200, R4, R138, R132 ;  /* 0x0000008a04c8723c */ /* 0x000fe20000001884 */
[----:B------:R-:W-:Y:S04]  /*e850*/  LDSM.16.M88.4 R132, [R219+0x1000] ;  /* 0x00100000db84783b */ /* 0x000fe80000000200 */
[----:B------:R-:W2:Y:S01]  /*e860*/  LDSM.16.M88.4 R4, [R220+0x4000] ;  /* 0x00400000dc04783b */ /* 0x000ea20000000200 */
[----:B---3--:R-:W-:Y:S06]  /*e870*/  HMMA.16816.F32 R28, R12, R32, R28 ;  /* 0x000000200c1c723c */ /* 0x008fec000000181c */
[----:B----4-:R-:W-:Y:S06]  /*e880*/  HMMA.16816.F32 R176, R16, R172, R184 ;  /* 0x000000ac10b0723c */ /* 0x010fec00000018b8 */
[-C--:B------:R-:W-:Y:S06]  /*e890*/  HMMA.16816.F32 R180, R24, R174.reuse, R180 ;  /* 0x000000ae18b4723c */ /* 0x080fec00000018b4 */
[----:B------:R-:W-:Y:S06]  /*e8a0*/  HMMA.16816.F32 R172, R16, R174, R208 ;  /* 0x000000ae10ac723c */ /* 0x000fec00000018d0 */
[C---:B------:R-:W-:Y:S06]  /*e8b0*/  HMMA.16816.F32 R192, R20.reuse, R136, R188 ;  /* 0x0000008814c0723c */ /* 0x040fec00000018bc */
[----:B------:R-:W-:Y:S01]  /*e8c0*/  HMMA.16816.F32 R196, R20, R138, R196 ;  /* 0x0000008a14c4723c */ /* 0x000fe200000018c4 */
[----:B------:R-:W3:Y:S05]  /*e8d0*/  LDSM.16.M88.4 R20, [R220+0x6000] ;  /* 0x00600000dc14783b */ /* 0x000eea0000000200 */
[----:B-1----:R-:W-:Y:S06]  /*e8e0*/  HMMA.16816.F32 R136, R8, R32, R176 ;  /* 0x000000200888723c */ /* 0x002fec00000018b0 */
[----:B--2---:R-:W-:Y:S01]  /*e8f0*/  HMMA.16816.F32 R184, R4, R132, R28 ;  /* 0x0000008404b8723c */ /* 0x004fe2000000181c */
[----:B------:R-:W1:Y:S05]  /*e900*/  LDSM.16.M88.4 R28, [R224] ;  /* 0x00000000e01c783b */ /* 0x000e6a0000000200 */
[-C--:B------:R-:W-:Y:S06]  /*e910*/  HMMA.16816.F32 R176, R12, R34.reuse, R180 ;  /* 0x000000220cb0723c */ /* 0x080fec00000018b4 */
[----:B------:R-:W-:Y:S01]  /*e920*/  HMMA.16816.F32 R188, R8, R34, R172 ;  /* 0x0000002208bc723c */ /* 0x000fe200000018ac */
[----:B------:R-:W2:Y:S11]  /*e930*/  LDSM.16.M88.4 R32, [R221+0x9800] ;  /* 0x00980000dd20783b */ /* 0x000eb60000000200 */
[----:B------:R-:W-:Y:S01]  /*e940*/  FMUL.FTZ R184, R184, UR23 ;  /* 0x00000017b8b87c20 */ /* 0x000fe20008410000 */
[----:B------:R-:W-:Y:S01]  /*e950*/  FMUL.FTZ R185, R185, UR23 ;  /* 0x00000017b9b97c20 */ /* 0x000fe20008410000 */
[----:B------:R-:W-:Y:S01]  /*e960*/  FMUL.FTZ R186, R186, UR23 ;  /* 0x00000017baba7c20 */ /* 0x000fe20008410000 */
[----:B------:R-:W-:Y:S01]  /*e970*/  FMUL.FTZ R187, R187, UR23 ;  /* 0x00000017bbbb7c20 */ /* 0x000fe20008410000 */
[----:B------:R-:W4:Y:S01]  /*e980*/  MUFU.TANH R208, R184 ;  /* 0x000000b800d07308 */ /* 0x000f220000002400 */
[C---:B---3--:R-:W-:Y:S07]  /*e990*/  HMMA.16816.F32 R180, R20.reuse, R132, R136 ;  /* 0x0000008414b4723c */ /* 0x048fee0000001888 */
[----:B------:R-:W-:Y:S01]  /*e9a0*/  MUFU.TANH R209, R185 ;  /* 0x000000b900d17308 */ /* 0x000fe20000002400 */
[----:B------:R-:W-:Y:S06]  /*e9b0*/  HMMA.16816.F32 R188, R20, R134, R188 ;  /* 0x0000008614bc723c */ /* 0x000fec00000018bc */
[C---:B-1----:R-:W-:Y:S01]  /*e9c0*/  HMMA.16816.F32 R172, R24.reuse, R28, R192 ;  /* 0x0000001c18ac723c */ /* 0x042fe200000018c0 */
[----:B------:R-:W1:Y:S05]  /*e9d0*/  MUFU.TANH R3, R186 ;  /* 0x000000ba00037308 */ /* 0x000e6a0000002400 */
[----:B------:R-:W-:Y:S01]  /*e9e0*/  HMMA.16816.F32 R136, R24, R30, R196 ;  /* 0x0000001e1888723c */ /* 0x000fe200000018c4 */
[----:B------:R-:W3:Y:S01]  /*e9f0*/  LDSM.16.M88.4 R24, [R219+0x1800] ;  /* 0x00180000db18783b */ /* 0x000ee20000000200 */
[----:B------:R-:W-:-:S04]  /*ea00*/  DEPBAR.LE SB0, 0x0 ;  /* 0x000080000000791a */ /* 0x000fc80000000000 */
[----:B------:R5:W-:Y:S01]  /*ea10*/  MUFU.TANH R210, R187 ;  /* 0x000000bb00d27308 */ /* 0x000be20000002400 */
[----:B------:R-:W-:Y:S01]  /*ea20*/  FMUL.FTZ R180, R180, UR23 ;  /* 0x00000017b4b47c20 */ /* 0x000fe20008410000 */
[----:B------:R-:W-:Y:S01]  /*ea30*/  FMUL.FTZ R182, R182, UR23 ;  /* 0x00000017b6b67c20 */ /* 0x000fe20008410000 */
[----:B------:R-:W-:Y:S01]  /*ea40*/  FMUL.FTZ R181, R181, UR23 ;  /* 0x00000017b5b57c20 */ /* 0x000fe20008410000 */
[----:B------:R-:W-:Y:S02]  /*ea50*/  FMUL.FTZ R183, R183, UR23 ;  /* 0x00000017b7b77c20 */ /* 0x000fe40008410000 */
[----:B------:R-:W-:Y:S02]  /*ea60*/  FMUL.FTZ R188, R188, UR23 ;  /* 0x00000017bcbc7c20 */ /* 0x000fe40008410000 */
[----:B------:R-:W-:Y:S08]  /*ea70*/  MUFU.TANH R180, R180 ;  /* 0x000000b400b47308 */ /* 0x000ff00000002400 */
[----:B------:R-:W1:Y:S01]  /*ea80*/  MUFU.TANH R182, R182 ;  /* 0x000000b600b67308 */ /* 0x000e620000002400 */
[----:B-----5:R-:W-:Y:S06]  /*ea90*/  HMMA.16816.F32 R184, R4, R134, R176 ;  /* 0x0000008604b8723c */ /* 0x020fec00000018b0 */
[C---:B------:R-:W-:Y:S01]  /*eaa0*/  HMMA.16816.F32 R176, R16.reuse, R28, R204 ;  /* 0x0000001c10b0723c */ /* 0x040fe200000018cc */
[----:B------:R-:W5:Y:S05]  /*eab0*/  MUFU.TANH R181, R181 ;  /* 0x000000b500b57308 */ /* 0x000f6a0000002400 */
[----:B------:R-:W-:Y:S03]  /*eac0*/  HMMA.16816.F32 R16, R16, R30, R200 ;  /* 0x0000001e1010723c */ /* 0x000fe600000018c8 */
[----:B------:R-:W5:Y:S03]  /*ead0*/  MUFU.TANH R183, R183 ;  /* 0x000000b700b77308 */ /* 0x000f660000002400 */
[C---:B--2---:R-:W-:Y:S06]  /*eae0*/  HMMA.16816.F32 R28, R12.reuse, R32, R172 ;  /* 0x000000200c1c723c */ /* 0x044fec00000018ac */
[----:B------:R-:W-:Y:S01]  /*eaf0*/  HMMA.16816.F32 R12, R12, R34, R136 ;  /* 0x000000220c0c723c */ /* 0x000fe20000001888 */
[----:B------:R-:W-:Y:S01]  /*eb00*/  FMUL.FTZ R184, R184, UR23 ;  /* 0x00000017b8b87c20 */ /* 0x000fe20008410000 */
[----:B------:R-:W-:Y:S01]  /*eb10*/  FMUL.FTZ R186, R186, UR23 ;  /* 0x00000017baba7c20 */ /* 0x000fe20008410000 */
[----:B------:R-:W-:Y:S01]  /*eb20*/  FMUL.FTZ R185, R185, UR23 ;  /* 0x00000017b9b97c20 */ /* 0x000fe20008410000 */
[----:B------:R-:W-:-:S02]  /*eb30*/  FMUL.FTZ R187, R187, UR23 ;  /* 0x00000017bbbb7c20 */ /* 0x000fc40008410000 */
[C---:B------:R-:W-:Y:S01]  /*eb40*/  HMMA.16816.F32 R132, R8.reuse, R32, R176 ;  /* 0x000000200884723c */ /* 0x040fe200000018b0 */
[----:B------:R-:W2:Y:S01]  /*eb50*/  MUFU.TANH R184, R184 ;  /* 0x000000b800b87308 */ /* 0x000ea20000002400 */
[----:B------:R-:W-:Y:S01]  /*eb60*/  FMUL.FTZ R137, R189, UR23 ;  /* 0x00000017bd897c20 */ /* 0x000fe20008410000 */
[----:B------:R-:W-:Y:S01]  /*eb70*/  FMUL.FTZ R138, R190, UR23 ;  /* 0x00000017be8a7c20 */ /* 0x000fe20008410000 */
[----:B------:R-:W-:Y:S02]  /*eb80*/  FMUL.FTZ R139, R191, UR23 ;  /* 0x00000017bf8b7c20 */ /* 0x000fe40008410000 */
[----:B------:R-:W-:Y:S03]  /*eb90*/  HMMA.16816.F32 R32, R8, R34, R16 ;  /* 0x000000220820723c */ /* 0x000fe60000001810 */
[----:B------:R-:W2:Y:S03]  /*eba0*/  MUFU.TANH R186, R186 ;  /* 0x000000ba00ba7308 */ /* 0x000ea60000002400 */
[----:B---3--:R-:W-:Y:S01]  /*ebb0*/  HMMA.16816.F32 R28, R4, R24, R28 ;  /* 0x00000018041c723c */ /* 0x008fe2000000181c */
[----:B----4-:R-:W-:-:S02]  /*ebc0*/  FSEL R8, R208, -INF , !P6 ;  /* 0xff800000d0087808 */ /* 0x010fc40007000000 */
[C---:B------:R-:W-:Y:S02]  /*ebd0*/  ISETP.GE.AND P6, PT, R0.reuse, R233, PT ;  /* 0x000000e90000720c */ /* 0x040fe40003fc6270 */
[----:B------:R-:W-:Y:S01]  /*ebe0*/  MUFU.TANH R185, R185 ;  /* 0x000000b900b97308 */ /* 0x000fe20000002400 */
[----:B------:R-:W-:Y:S01]  /*ebf0*/  HMMA.16816.F32 R4, R4, R26, R12 ;  /* 0x0000001a0404723c */ /* 0x000fe2000000180c */
[C---:B------:R-:W-:Y:S02]  /*ec00*/  ISETP.LT.OR P6, PT, R0.reuse, R229, P6 ;  /* 0x000000e50000720c */ /* 0x040fe400037c1670 */
[----:B-1----:R-:W-:Y:S01]  /*ec10*/  FSEL R9, R3, -INF , !P2 ;  /* 0xff80000003097808 */ /* 0x002fe20005000000 */
[----:B------:R-:W-:Y:S01]  /*ec20*/  VIADD R3, R0, 0x9 ;  /* 0x0000000900037836 */ /* 0x000fe20000000000 */
[----:B------:R-:W-:Y:S01]  /*ec30*/  FSEL R19, R182, -INF , !P6 ;  /* 0xff800000b6137808 */ /* 0x000fe20007000000 */
[----:B------:R-:W-:Y:S01]  /*ec40*/  HMMA.16816.F32 R132, R20, R24, R132 ;  /* 0x000000181484723c */ /* 0x000fe20000001884 */
[----:B------:R-:W-:Y:S01]  /*ec50*/  MUFU.TANH R16, R187 ;  /* 0x000000bb00107308 */ /* 0x000fe20000002400 */
[----:B------:R-:W-:-:S02]  /*ec60*/  FSEL R14, R180, -INF , !P0 ;  /* 0xff800000b40e7808 */ /* 0x000fc40004000000 */
[----:B------:R-:W-:Y:S02]  /*ec70*/  FSEL R13, R209, -INF , !P3 ;  /* 0xff800000d10d7808 */ /* 0x000fe40005800000 */
[C---:B------:R-:W-:Y:S01]  /*ec80*/  ISETP.GE.AND P2, PT, R2.reuse, R232, PT ;  /* 0x000000e80200720c */ /* 0x040fe20003f46270 */
[----:B------:R-:W-:Y:S01]  /*ec90*/  HMMA.16816.F32 R32, R20, R26, R32 ;  /* 0x0000001a1420723c */ /* 0x000fe20000001820 */
[C---:B------:R-:W-:Y:S01]  /*eca0*/  ISETP.GE.AND P0, PT, R2.reuse, R231, PT ;  /* 0x000000e70200720c */ /* 0x040fe20003f06270 */
[----:B------:R-:W1:Y:S01]  /*ecb0*/  MUFU.TANH R18, R188 ;  /* 0x000000bc00127308 */ /* 0x000e620000002400 */
[----:B------:R-:W-:Y:S02]  /*ecc0*/  ISETP.GE.AND P6, PT, R2, R234, PT ;  /* 0x000000ea0200720c */ /* 0x000fe40003fc6270 */
[----:B------:R-:W-:Y:S01]  /*ecd0*/  FMUL.FTZ R28, R28, UR23 ;  /* 0x000000171c1c7c20 */ /* 0x000fe20008410000 */
[C---:B------:R-:W-:Y:S01]  /*ece0*/  ISETP.GE.AND P3, PT, R2.reuse, R233, PT ;  /* 0x000000e90200720c */ /* 0x040fe20003f66270 */
[----:B------:R-:W-:Y:S01]  /*ecf0*/  FMUL.FTZ R29, R29, UR23 ;  /* 0x000000171d1d7c20 */ /* 0x000fe20008410000 */
[----:B------:R-:W-:Y:S01]  /*ed00*/  ISETP.LT.OR P2, PT, R2, R228, P2 ;  /* 0x000000e40200720c */ /* 0x000fe20001741670 */
[----:B------:R-:W-:Y:S01]  /*ed10*/  FMUL.FTZ R30, R30, UR23 ;  /* 0x000000171e1e7c20 */ /* 0x000fe20008410000 */
[----:B------:R3:W4:Y:S01]  /*ed20*/  MUFU.TANH R136, R28 ;  /* 0x0000001c00887308 */ /* 0x0007220000002400 */
[C---:B------:R-:W-:Y:S01]  /*ed30*/  ISETP.LT.OR P0, PT, R2.reuse, R227, P0 ;  /* 0x000000e30200720c */ /* 0x040fe20000701670 */
[----:B------:R-:W-:Y:S01]  /*ed40*/  FMUL.FTZ R5, R5, UR23 ;  /* 0x0000001705057c20 */ /* 0x000fe20008410000 */
[----:B------:R-:W-:Y:S01]  /*ed50*/  ISETP.LT.OR P6, PT, R2, R230, P6 ;  /* 0x000000e60200720c */ /* 0x000fe200037c1670 */
[----:B------:R-:W-:Y:S01]  /*ed60*/  FMUL.FTZ R4, R4, UR23 ;  /* 0x0000001704047c20 */ /* 0x000fe20008410000 */
[----:B------:R-:W-:Y:S01]  /*ed70*/  ISETP.LT.OR P3, PT, R2, R229, P3 ;  /* 0x000000e50200720c */ /* 0x000fe20001f61670 */
[----:B------:R-:W-:Y:S01]  /*ed80*/  VIADD R2, R0, 0x10 ;  /* 0x0000001000027836 */ /* 0x000fe20000000000 */
[----:B------:R-:W-:Y:S01]  /*ed90*/  FSEL R17, R210, -INF , !P4 ;  /* 0xff800000d2117808 */ /* 0x000fe20006000000 */
[----:B------:R1:W4:Y:S01]  /*eda0*/  MUFU.TANH R12, R29 ;  /* 0x0000001d000c7308 */ /* 0x0003220000002400 */
[----:B-----5:R-:W-:Y:S01]  /*edb0*/  FSEL R24, R181, -INF , !P1 ;  /* 0xff800000b5187808 */ /* 0x020fe20004800000 */
[----:B------:R-:W-:Y:S01]  /*edc0*/  FMUL.FTZ R21, R6, UR23 ;  /* 0x0000001706157c20 */ /* 0x000fe20008410000 */
[----:B------:R-:W-:Y:S01]  /*edd0*/  ISETP.GE.AND P4, PT, R3, R232, PT ;  /* 0x000000e80300720c */ /* 0x000fe20003f86270 */
[----:B------:R-:W-:Y:S01]  /*ede0*/  FMUL.FTZ R7, R7, UR23 ;  /* 0x0000001707077c20 */ /* 0x000fe20008410000 */
[----:B------:R-:W-:-:S02]  /*edf0*/  ISETP.GE.AND P1, PT, R3, R231, PT ;  /* 0x000000e70300720c */ /* 0x000fc40003f26270 */
[----:B------:R-:W-:Y:S01]  /*ee00*/  FSEL R25, R183, -INF , !P5 ;  /* 0xff800000b7197808 */ /* 0x000fe20006800000 */
[----:B------:R-:W5:Y:S01]  /*ee10*/  MUFU.TANH R5, R5 ;  /* 0x0000000500057308 */ /* 0x000f620000002400 */
[----:B--2---:R-:W-:Y:S01]  /*ee20*/  FSEL R11, R184, -INF , !P2 ;  /* 0xff800000b80b7808 */ /* 0x004fe20005000000 */
[----:B---3--:R-:W-:Y:S01]  /*ee30*/  FMUL.FTZ R28, R31, UR23 ;  /* 0x000000171f1c7c20 */ /* 0x008fe20008410000 */
[C---:B------:R-:W-:Y:S02]  /*ee40*/  ISETP.GE.AND P5, PT, R3.reuse, R234, PT ;  /* 0x000000ea0300720c */ /* 0x040fe40003fa6270 */
[C---:B------:R-:W-:Y:S02]  /*ee50*/  ISETP.GE.AND P2, PT, R3.reuse, R233, PT ;  /* 0x000000e90300720c */ /* 0x040fe40003f46270 */
[----:B------:R-:W-:Y:S01]  /*ee60*/  FSEL R15, R186, -INF , !P0 ;  /* 0xff800000ba0f7808 */ /* 0x000fe20004000000 */
[----:B------:R-:W2:Y:S01]  /*ee70*/  MUFU.TANH R30, R30 ;  /* 0x0000001e001e7308 */ /* 0x000ea20000002400 */
[----:B------:R-:W-:Y:S01]  /*ee80*/  ISETP.GE.AND P0, PT, R2, R232, PT ;  /* 0x000000e80200720c */ /* 0x000fe20003f06270 */
[----:B-1----:R-:W-:Y:S01]  /*ee90*/  FMUL.FTZ R29, R132, UR23 ;  /* 0x00000017841d7c20 */ /* 0x002fe20008410000 */
[----:B------:R-:W-:-:S02]  /*eea0*/  ISETP.LT.OR P4, PT, R3, R228, P4 ;  /* 0x000000e40300720c */ /* 0x000fc40002781670 */
[C---:B------:R-:W-:Y:S02]  /*eeb0*/  ISETP.LT.OR P1, PT, R3.reuse, R227, P1 ;  /* 0x000000e30300720c */ /* 0x040fe40000f21670 */
[C---:B------:R-:W-:Y:S01]  /*eec0*/  ISETP.LT.OR P5, PT, R3.reuse, R230, P5 ;  /* 0x000000e60300720c */ /* 0x040fe20002fa1670 */
[----:B------:R1:W3:Y:S01]  /*eed0*/  MUFU.TANH R6, R4 ;  /* 0x0000000400067308 */ /* 0x0002e20000002400 */
[----:B------:R-:W-:Y:S01]  /*eee0*/  ISETP.LT.OR P2, PT, R3, R229, P2 ;  /* 0x000000e50300720c */ /* 0x000fe20001741670 */
[----:B------:R-:W-:Y:S01]  /*eef0*/  VIADD R3, R0, 0x11 ;  /* 0x0000001100037836 */ /* 0x000fe20000000000 */
[----:B------:R-:W-:Y:S02]  /*ef00*/  ISETP.LT.OR P0, PT, R2, R228, P0 ;  /* 0x000000e40200720c */ /* 0x000fe40000701670 */
[----:B------:R-:W-:Y:S02]  /*ef10*/  FSEL R18, R18, -INF , !P6 ;  /* 0xff80000012127808 */ /* 0x000fe40007000000 */
[----:B------:R-:W-:Y:S01]  /*ef20*/  FSEL R10, R185, -INF , !P4 ;  /* 0xff800000b90a7808 */ /* 0x000fe20006000000 */
[----:B------:R-:W1:Y:S01]  /*ef30*/  MUFU.TANH R137, R137 ;  /* 0x0000008900897308 */ /* 0x000e620000002400 */
[----:B------:R-:W-:-:S02]  /*ef40*/  FSEL R16, R16, -INF , !P1 ;  /* 0xff80000010107808 */ /* 0x000fc40004800000 */
[C---:B------:R-:W-:Y:S02]  /*ef50*/  ISETP.GE.AND P6, PT, R2.reuse, R231, PT ;  /* 0x000000e70200720c */ /* 0x040fe40003fc6270 */
[C---:B------:R-:W-:Y:S02]  /*ef60*/  ISETP.GE.AND P4, PT, R2.reuse, R234, PT ;  /* 0x000000ea0200720c */ /* 0x040fe40003f86270 */
[----:B------:R-:W-:Y:S01]  /*ef70*/  ISETP.GE.AND P1, PT, R2, R233, PT ;  /* 0x000000e90200720c */ /* 0x000fe20003f26270 */
[----:B------:R-:W2:Y:S01]  /*ef80*/  MUFU.TANH R138, R138 ;  /* 0x0000008a008a7308 */ /* 0x000ea20000002400 */
[----:B----4-:R-:W-:Y:S02]  /*ef90*/  FSEL R181, R136, -INF , !P0 ;  /* 0xff80000088b57808 */ /* 0x010fe40004000000 */
[----:B------:R-:W-:Y:S02]  /*efa0*/  ISETP.GE.AND P0, PT, R3, R232, PT ;  /* 0x000000e80300720c */ /* 0x000fe40003f06270 */
[----:B------:R-:W-:-:S02]  /*efb0*/  ISETP.LT.OR P6, PT, R2, R227, P6 ;  /* 0x000000e30200720c */ /* 0x000fc400037c1670 */
[C---:B------:R-:W-:Y:S01]  /*efc0*/  ISETP.LT.OR P4, PT, R2.reuse, R230, P4 ;  /* 0x000000e60200720c */ /* 0x040fe20002781670 */
[----:B------:R-:W4:Y:S01]  /*efd0*/  MUFU.TANH R139, R139 ;  /* 0x0000008b008b7308 */ /* 0x000f220000002400 */
[----:B------:R-:W-:Y:S01]  /*efe0*/  ISETP.LT.OR P1, PT, R2, R229, P1 ;  /* 0x000000e50200720c */ /* 0x000fe20000f21670 */
[C---:B------:R-:W-:Y:S01]  /*eff0*/  VIADD R2, R0.reuse, 0x18 ;  /* 0x0000001800027836 */ /* 0x040fe20000000000 */
[----:B------:R-:W-:Y:S01]  /*f000*/  ISETP.LT.OR P0, PT, R3, R228, P0 ;  /* 0x000000e40300720c */ /* 0x000fe20000701670 */
[----:B------:R-:W-:Y:S01]  /*f010*/  VIADD R0, R0, 0x19 ;  /* 0x0000001900007836 */ /* 0x000fe20000000000 */
[----:B-1----:R-:W-:Y:S02]  /*f020*/  FMNMX.FTZ R4, R242, R8, !PT ;  /* 0x00000008f2047209 */ /* 0x002fe40007810000 */
[----:B------:R-:W-:Y:S01]  /*f030*/  FSEL R193, R12, -INF , !P0 ;  /* 0xff8000000cc17808 */ /* 0x000fe20004000000 */
[----:B------:R-:W1:Y:S01]  /*f040*/  MUFU.TANH R28, R28 ;  /* 0x0000001c001c7308 */ /* 0x000e620000002400 */
[----:B------:R-:W-:Y:S01]  /*f050*/  BAR.SYNC.DEFER_BLOCKING 0x0 ;  /* 0x0000000000007b1d */ /* 0x000fe20000010000 */
[----:B------:R-:W-:-:S02]  /*f060*/  ISETP.GE.AND P0, PT, R0, R232, PT ;  /* 0x000000e80000720c */ /* 0x000fc40003f06270 */
[----:B------:R-:W-:Y:S02]  /*f070*/  FMNMX.FTZ R4, R13, R4, !PT ;  /* 0x000000040d047209 */ /* 0x000fe40007810000 */
[----:B------:R-:W-:Y:S02]  /*f080*/  ISETP.LT.OR P0, PT, R0, R228, P0 ;  /* 0x000000e40000720c */ /* 0x000fe40000701670 */
[----:B------:R-:W-:Y:S01]  /*f090*/  FMNMX.FTZ R4, R11, R4, !PT ;  /* 0x000000040b047209 */ /* 0x000fe20007810000 */
[----:B------:R-:W1:Y:S01]  /*f0a0*/  MUFU.TANH R29, R29 ;  /* 0x0000001d001d7308 */ /* 0x000e620000002400 */
[----:B-----5:R-:W-:Y:S02]  /*f0b0*/  FSEL R183, R5, -INF , !P0 ;  /* 0xff80000005b77808 */ /* 0x020fe40004000000 */
[----:B------:R-:W-:Y:S02]  /*f0c0*/  PLOP3.LUT P0, PT, PT, PT, UP0, 0x80, 0x0 ;  /* 0x000000000000781c */ /* 0x000fe40003f0f008 */
[----:B--2---:R-:W-:-:S02]  /*f0d0*/  FSEL R200, R30, -INF , !P6 ;  /* 0xff8000001ec87808 */ /* 0x004fc40007000000 */
[----:B------:R-:W-:Y:S01]  /*f0e0*/  ISETP.GE.AND P6, PT, R2, R232, PT ;  /* 0x000000e80200720c */ /* 0x000fe20003fc6270 */
[----:B------:R-:W2:Y:S01]  /*f0f0*/  MUFU.TANH R21, R21 ;  /* 0x0000001500157308 */ /* 0x000ea20000002400 */
[----:B------:R-:W-:Y:S02]  /*f100*/  FMNMX.FTZ R4, R10, R4, !PT ;  /* 0x000000040a047209 */ /* 0x000fe40007810000 */
[----:B------:R-:W-:Y:S02]  /*f110*/  ISETP.LT.OR P6, PT, R2, R228, P6 ;  /* 0x000000e40200720c */ /* 0x000fe400037c1670 */
[----:B------:R-:W-:Y:S02]  /*f120*/  FMNMX.FTZ R4, R181, R4, !PT ;  /* 0x00000004b5047209 */ /* 0x000fe40007810000 */
[----:B---3--:R-:W-:Y:S01]  /*f130*/  FSEL R182, R6, -INF , !P6 ;  /* 0xff80000006b67808 */ /* 0x008fe20007000000 */
[----:B------:R3:W1:Y:S01]  /*f140*/  MUFU.TANH R20, R7 ;  /* 0x0000000700147308 */ /* 0x0006620000002400 */
[----:B------:R-:W-:-:S02]  /*f150*/  ISETP.GE.AND P6, PT, R3, R231, PT ;  /* 0x000000e70300720c */ /* 0x000fc40003fc6270 */
[----:B------:R-:W-:Y:S02]  /*f160*/  FMNMX.FTZ R4, R193, R4, !PT ;  /* 0x00000004c1047209 */ /* 0x000fe40007810000 */
[----:B------:R-:W-:Y:S02]  /*f170*/  ISETP.LT.OR P6, PT, R3, R227, P6 ;  /* 0x000000e30300720c */ /* 0x000fe400037c1670 */
[----:B------:R-:W-:Y:S01]  /*f180*/  FMNMX.FTZ R12, R182, R4, !PT ;  /* 0x00000004b60c7209 */ /* 0x000fe20007810000 */
[----:B----4-:R-:W-:Y:S10]  /*f190*/  @!P0 BRA `(.L_x_2380) ;  /* 0x0000000000688947 */ /* 0x010ff40003800000 */
[----:B------:R-:W4:Y:S04]  /*f1a0*/  LDL.64 R250, [R1+0x20] ;  /* 0x0000200001fa7983 */ /* 0x000f280000100a00 */
[----:B------:R-:W5:Y:S01]  /*f1b0*/  LDL.64 R248, [R1+0x18] ;  /* 0x0000180001f87983 */ /* 0x000f620000100a00 */
        /* <DEDUP_REMOVED lines=10> */
[----:B----4-:R-:W-:-:S04]  /*f260*/  LEA R5, P0, R5, R250, 0x5 ;  /* 0x000000fa05057211 */ /* 0x010fc800078028ff */
[----:B-----5:R-:W-:Y:S02]  /*f270*/  LEA.HI.X R6, R6, R249, R4, 0x5, P0 ;  /* 0x000000f906067211 */ /* 0x020fe400000f2c04 */
[----:B------:R-:W-:-:S04]  /*f280*/  LEA R4, P0, R5, UR6, 0x1 ;  /* 0x0000000605047c11 */ /* 0x000fc8000f8008ff */
[----:B------:R-:W-:Y:S02]  /*f290*/  LEA.HI.X R5, R5, UR7, R6, 0x1, P0 ;  /* 0x0000000705057c11 */ /* 0x000fe400080f0c06 */
[----:B------:R-:W-:-:S03]  /*f2a0*/  IADD3 R6, P0, R4, UR14, RZ ;  /* 0x0000000e04067c10 */ /* 0x000fc6000ff1e0ff */
[----:B------:R-:W-:Y:S01]  /*f2b0*/  @!PT LDS RZ, [RZ] ;  /* 0x00000000fffff984 */ /* 0x000fe20000000800 */
[----:B------:R-:W-:Y:S01]  /*f2c0*/  @!PT LDS RZ, [RZ] ;  /* 0x00000000fffff984 */ /* 0x000fe20000000800 */
[----:B------:R-:W-:Y:S01]  /*f2d0*/  @!PT LDS RZ, [RZ] ;  /* 0x00000000fffff984 */ /* 0x000fe20000000800 */
[----:B------:R4:W-:Y:S01]  /*f2e0*/  LDGSTS.E.BYPASS.LTC128B.128 [R235+0x8000], desc[UR18][R4.64] ;  /* 0x0800000004eb7fae */ /* 0x0009e2000b901d52 */
[----:B---3--:R-:W-:-:S03]  /*f2f0*/  IADD3.X R7, R5, UR13, RZ, P0, !PT ;  /* 0x0000000d05077c10 */ /* 0x008fc600087fe4ff */
[----:B------:R4:W-:Y:S04]  /*f300*/  LDGSTS.E.BYPASS.LTC128B.128 [R235+0x9000], desc[UR18][R4.64+0x80] ;  /* 0x0900008004eb7fae */ /* 0x0009e8000b901d52 */
[----:B------:R4:W-:Y:S04]  /*f310*/  LDGSTS.E.BYPASS.LTC128B.128 [R235+0x8800], desc[UR18][R6.64] ;  /* 0x0880000006eb7fae */ /* 0x0009e8000b901d52 */
[----:B------:R4:W-:Y:S04]  /*f320*/  LDGSTS.E.BYPASS.LTC128B.128 [R235+0x9800], desc[UR18][R6.64+0x80] ;  /* 0x0980008006eb7fae */ /* 0x0009e8000b901d52 */
[----:B------:R-:W0:Y:S02]  /*f330*/  LDGDEPBAR ;  /* 0x00000000000079af */ /* 0x000e240000000000 */
.L_x_2380:
[----:B----4-:R-:W-:Y:S01]  /*f340*/  FMNMX.FTZ R4, R183, R12, !PT ;  /* 0x0000000cb7047209 */ /* 0x010fe20007810000 */
[----:B------:R-:W-:Y:S01]  /*f350*/  FMUL.FTZ R6, R133, UR23 ;  /* 0x0000001785067c20 */ /* 0x000fe20008410000 */
[----:B-1----:R-:W-:Y:S01]  /*f360*/  FSEL R195, R28, -INF , !P6 ;  /* 0xff8000001cc37808 */ /* 0x002fe20007000000 */
[----:B---3--:R-:W-:Y:S01]  /*f370*/  FMUL.FTZ R7, R135, UR23 ;  /* 0x0000001787077c20 */ /* 0x008fe20008410000 */
[-C--:B------:R-:W-:Y:S01]  /*f380*/  ISETP.GE.AND P0, PT, R2, R231.reuse, PT ;  /* 0x000000e70200720c */ /* 0x080fe20003f06270 */
[----:B------:R-:W1:Y:S01]  /*f390*/  SHFL.BFLY PT, R12, R4, 0x2, 0x1f ;  /* 0x0c401f00040c7f89 */ /* 0x000e6200000e0000 */
[----:B------:R-:W-:Y:S01]  /*f3a0*/  ISETP.GE.AND P6, PT, R0, R231, PT ;  /* 0x000000e70000720c */ /* 0x000fe20003fc6270 */
[----:B------:R3:W4:Y:S01]  /*f3b0*/  MUFU.TANH R22, R6 ;  /* 0x0000000600167308 */ /* 0x0007220000002400 */
[----:B------:R-:W-:Y:S01]  /*f3c0*/  FMNMX.FTZ R5, R243, R9, !PT ;  /* 0x00000009f3057209 */ /* 0x000fe20007810000 */
[----:B------:R-:W-:Y:S01]  /*f3d0*/  LDSM.16.MT88.4 R176, [R213+0xb000] ;  /* 0x00b00000d5b0783b */ /* 0x000fe20000004200 */
[----:B------:R-:W-:-:S02]  /*f3e0*/  ISETP.LT.OR P0, PT, R2, R227, P0 ;  /* 0x000000e30200720c */ /* 0x000fc40000701670 */
[----:B------:R-:W-:Y:S02]  /*f3f0*/  ISETP.LT.OR P6, PT, R0, R227, P6 ;  /* 0x000000e30000720c */ /* 0x000fe400037c1670 */
[----:B------:R-:W-:Y:S01]  /*f400*/  FMNMX.FTZ R5, R17, R5, !PT ;  /* 0x0000000511057209 */ /* 0x000fe20007810000 */
[----:B------:R5:W-:Y:S01]  /*f410*/  MUFU.TANH R23, R7 ;  /* 0x0000000700177308 */ /* 0x000be20000002400 */
[----:B--2---:R-:W-:Y:S02]  /*f420*/  FSEL R194, R21, -INF , !P0 ;  /* 0xff80000015c27808 */ /* 0x004fe40004000000 */
[----:B------:R-:W-:Y:S01]  /*f430*/  FSEL R192, R20, -INF , !P6 ;  /* 0xff80000014c07808 */ /* 0x000fe20007000000 */
[----:B------:R-:W-:Y:S01]  /*f440*/  FMUL.FTZ R20, R35, UR23 ;  /* 0x0000001723147c20 */ /* 0x000fe20008410000 */
[C---:B------:R-:W-:Y:S02]  /*f450*/  ISETP.GE.AND P0, PT, R3.reuse, R234, PT ;  /* 0x000000ea0300720c */ /* 0x040fe40003f06270 */
[----:B------:R-:W-:-:S02]  /*f460*/  ISETP.GE.AND P6, PT, R3, R233, PT ;  /* 0x000000e90300720c */ /* 0x000fc40003fc6270 */
[----:B------:R-:W-:Y:S01]  /*f470*/  FMNMX.FTZ R5, R15, R5, !PT ;  /* 0x000000050f057209 */ /* 0x000fe20007810000 */
[----:B---3--:R-:W-:Y:S01]  /*f480*/  FMUL.FTZ R6, R134, UR23 ;  /* 0x0000001786067c20 */ /* 0x008fe20008410000 */
[C---:B------:R-:W-:Y:S01]  /*f490*/  ISETP.LT.OR P0, PT, R3.reuse, R230, P0 ;  /* 0x000000e60300720c */ /* 0x040fe20000701670 */
[----:B------:R-:W-:Y:S01]  /*f4a0*/  MUFU.TANH R20, R20 ;  /* 0x0000001400147308 */ /* 0x000fe20000002400 */
[----:B------:R-:W-:Y:S01]  /*f4b0*/  ISETP.LT.OR P6, PT, R3, R229, P6 ;  /* 0x000000e50300720c */ /* 0x000fe200037c1670 */
[----:B------:R-:W-:Y:S01]  /*f4c0*/  FMUL.FTZ R3, R33, UR23 ;  /* 0x0000001721037c20 */ /* 0x000fe20008410000 */
[----:B------:R-:W-:Y:S02]  /*f4d0*/  FMNMX.FTZ R5, R16, R5, !PT ;  /* 0x0000000510057209 */ /* 0x000fe40007810000 */
[----:B-1----:R-:W-:Y:S02]  /*f4e0*/  FMNMX.FTZ R136, R4, R12, !PT ;  /* 0x0000000c04887209 */ /* 0x002fe40007810000 */
[----:B------:R-:W-:Y:S01]  /*f4f0*/  FMNMX.FTZ R5, R200, R5, !PT ;  /* 0x00000005c8057209 */ /* 0x000fe20007810000 */
[----:B------:R1:W-:Y:S01]  /*f500*/  MUFU.TANH R21, R3 ;  /* 0x0000000300157308 */ /* 0x0003e20000002400 */
[----:B------:R-:W-:Y:S01]  /*f510*/  FSEL R132, R29, -INF , !P4 ;  /* 0xff8000001d847808 */ /* 0x000fe20006000000 */
[----:B-----5:R-:W2:Y:S01]  /*f520*/  SHFL.BFLY PT, R7, R136, 0x1, 0x1f ;  /* 0x0c201f0088077f89 */ /* 0x020ea200000e0000 */
[----:B------:R-:W-:-:S02]  /*f530*/  FMNMX.FTZ R5, R195, R5, !PT ;  /* 0x00000005c3057209 */ /* 0x000fc40007810000 */
[----:B----4-:R-:W-:Y:S02]  /*f540*/  FSEL R201, R22, -INF , !P0 ;  /* 0xff80000016c97808 */ /* 0x010fe40004000000 */
[----:B------:R-:W-:Y:S01]  /*f550*/  FMNMX.FTZ R135, R194, R5, !PT ;  /* 0x00000005c2877209 */ /* 0x000fe20007810000 */
[----:B------:R3:W4:Y:S01]  /*f560*/  MUFU.TANH R133, R6 ;  /* 0x0000000600857308 */ /* 0x0007220000002400 */
[----:B------:R-:W-:Y:S02]  /*f570*/  FSEL R5, R137, -INF , !P5 ;  /* 0xff80000089057808 */ /* 0x000fe40006800000 */
[----:B------:R-:W-:Y:S02]  /*f580*/  FSEL R4, R138, -INF , !P3 ;  /* 0xff8000008a047808 */ /* 0x000fe40005800000 */
[-C--:B------:R-:W-:Y:S02]  /*f590*/  ISETP.GE.AND P5, PT, R2, R234.reuse, PT ;  /* 0x000000ea0200720c */ /* 0x080fe40003fa6270 */
[----:B------:R-:W-:-:S02]  /*f5a0*/  ISETP.GE.AND P4, PT, R0, R234, PT ;  /* 0x000000ea0000720c */ /* 0x000fc40003f86270 */
[----:B-1----:R-:W-:Y:S02]  /*f5b0*/  FMNMX.FTZ R3, R237, R14, !PT ;  /* 0x0000000eed037209 */ /* 0x002fe40007810000 */
[----:B------:R-:W-:Y:S02]  /*f5c0*/  ISETP.LT.OR P5, PT, R2, R230, P5 ;  /* 0x000000e60200720c */ /* 0x000fe40002fa1670 */
[----:B------:R-:W-:Y:S02]  /*f5d0*/  FMNMX.FTZ R3, R24, R3, !PT ;  /* 0x0000000318037209 */ /* 0x000fe40007810000 */
[----:B------:R-:W-:Y:S02]  /*f5e0*/  ISETP.GE.AND P0, PT, R2, R233, PT ;  /* 0x000000e90200720c */ /* 0x000fe40003f06270 */
[----:B------:R-:W-:Y:S01]  /*f5f0*/  FMNMX.FTZ R3, R18, R3, !PT ;  /* 0x0000000312037209 */ /* 0x000fe20007810000 */
[----:B---3--:R-:W-:Y:S01]  /*f600*/  FMUL.FTZ R6, R32, UR23 ;  /* 0x0000001720067c20 */ /* 0x008fe20008410000 */
[----:B----4-:R-:W-:-:S02]  /*f610*/  FSEL R133, R133, -INF , !P1 ;  /* 0xff80000085857808 */ /* 0x010fc40004800000 */
[----:B------:R-:W-:Y:S01]  /*f620*/  FMNMX.FTZ R3, R5, R3, !PT ;  /* 0x0000000305037209 */ /* 0x000fe20007810000 */
[----:B------:R1:W3:Y:S01]  /*f630*/  MUFU.TANH R26, R6 ;  /* 0x00000006001a7308 */ /* 0x0002e20000002400 */
[----:B------:R-:W-:Y:S02]  /*f640*/  FMNMX.FTZ R135, R192, R135, !PT ;  /* 0x00000087c0877209 */ /* 0x000fe40007810000 */
[----:B------:R-:W-:Y:S02]  /*f650*/  FMNMX.FTZ R134, R132, R3, !PT ;  /* 0x0000000384867209 */ /* 0x000fe40007810000 */
[----:B------:R-:W-:Y:S01]  /*f660*/  FMNMX.FTZ R3, R236, R19, !PT ;  /* 0x00000013ec037209 */ /* 0x000fe20007810000 */
[----:B------:R-:W4:Y:S01]  /*f670*/  SHFL.BFLY PT, R12, R135, 0x2, 0x1f ;  /* 0x0c401f00870c7f89 */ /* 0x000f2200000e0000 */
[----:B------:R-:W-:Y:S02]  /*f680*/  ISETP.LT.OR P4, PT, R0, R230, P4 ;  /* 0x000000e60000720c */ /* 0x000fe40002781670 */
[----:B------:R-:W-:-:S02]  /*f690*/  FMNMX.FTZ R134, R201, R134, !PT ;  /* 0x00000086c9867209 */ /* 0x000fc40007810000 */
[----:B------:R-:W-:Y:S02]  /*f6a0*/  ISETP.GE.AND P1, PT, R0, R233, PT ;  /* 0x000000e90000720c */ /* 0x000fe40003f26270 */
[----:B--2---:R-:W-:Y:S02]  /*f6b0*/  FMNMX.FTZ R136, R136, R7, !PT ;  /* 0x0000000788887209 */ /* 0x004fe40007810000 */
[----:B------:R-:W-:Y:S01]  /*f6c0*/  ISETP.LT.OR P0, PT, R2, R229, P0 ;  /* 0x000000e50200720c */ /* 0x000fe20000701670 */
[----:B-1----:R-:W-:Y:S01]  /*f6d0*/  FMUL.FTZ R6, R34, UR23 ;  /* 0x0000001722067c20 */ /* 0x002fe20008410000 */
[----:B---3--:R-:W-:Y:S01]  /*f6e0*/  FSEL R202, R26, -INF , !P5 ;  /* 0xff8000001aca7808 */ /* 0x008fe20006800000 */
[----:B------:R-:W-:Y:S01]  /*f6f0*/  LDSM.16.MT88.4 R32, [R218+0xa000] ;  /* 0x00a00000da20783b */ /* 0x000fe20000004200 */
[----:B------:R-:W-:Y:S01]  /*f700*/  FSEL R238, R23, -INF , !P6 ;  /* 0xff80000017ee7808 */ /* 0x000fe20007000000 */
[----:B------:R1:W2:Y:S01]  /*f710*/  MUFU.TANH R22, R6 ;  /* 0x0000000600167308 */ /* 0x0002a20000002400 */
[----:B------:R-:W-:-:S02]  /*f720*/  FSEL R203, R21, -INF , !P4 ;  /* 0xff80000015cb7808 */ /* 0x000fc40006000000 */
[----:B------:R-:W-:Y:S02]  /*f730*/  FMNMX.FTZ R134, R202, R134, !PT ;  /* 0x00000086ca867209 */ /* 0x000fe40007810000 */
[----:B------:R-:W-:Y:S02]  /*f740*/  ISETP.LT.OR P1, PT, R0, R229, P1 ;  /* 0x000000e50000720c */ /* 0x000fe40000f21670 */
[----:B------:R-:W-:Y:S02]  /*f750*/  FMNMX.FTZ R134, R203, R134, !PT ;  /* 0x00000086cb867209 */ /* 0x000fe40007810000 */
[----:B------:R-:W-:Y:S02]  /*f760*/  FSEL R239, R20, -INF , !P1 ;  /* 0xff80000014ef7808 */ /* 0x000fe40004800000 */
[----:B----4-:R-:W-:Y:S01]  /*f770*/  FMNMX.FTZ R135, R135, R12, !PT ;  /* 0x0000000c87877209 */ /* 0x010fe20007810000 */
[----:B------:R-:W3:Y:S01]  /*f780*/  SHFL.BFLY PT, R2, R134, 0x2, 0x1f ;  /* 0x0c401f0086027f89 */ /* 0x000ee200000e0000 */
[C---:B------:R-:W-:Y:S01]  /*f790*/  FMUL.FTZ R12, R136.reuse, UR26 ;  /* 0x0000001a880c7c20 */ /* 0x040fe20008410000 */
[----:B------:R-:W-:-:S02]  /*f7a0*/  FSETP.NEU.FTZ.AND P3, PT, R136, -INF , PT ;  /* 0xff8000008800780b */ /* 0x000fc40003f7d000 */
[----:B------:R-:W-:Y:S02]  /*f7b0*/  MOV R27, R247 ;  /* 0x000000f7001b7202 */ /* 0x000fe40000000f00 */
[----:B-1----:R-:W-:Y:S02]  /*f7c0*/  FMNMX.FTZ R6, R25, R3, !PT ;  /* 0x0000000319067209 */ /* 0x002fe40007810000 */
[----:B------:R-:W-:Y:S02]  /*f7d0*/  FSEL R3, R139, -INF , !P2 ;  /* 0xff8000008b037808 */ /* 0x000fe40005000000 */
[----:B------:R-:W-:Y:S02]  /*f7e0*/  FMNMX.FTZ R6, R4, R6, !PT ;  /* 0x0000000604067209 */ /* 0x000fe40007810000 */
[----:B--2---:R-:W-:Y:S02]  /*f7f0*/  FSEL R240, R22, -INF , !P0 ;  /* 0xff80000016f07808 */ /* 0x004fe40004000000 */
[----:B------:R-:W-:-:S02]  /*f800*/  FMNMX.FTZ R6, R3, R6, !PT ;  /* 0x0000000603067209 */ /* 0x000fc40007810000 */
[----:B------:R-:W-:Y:S02]  /*f810*/  FSEL R12, R12, RZ, P3 ;  /* 0x000000ff0c0c7208 */ /* 0x000fe40001800000 */
[----:B------:R-:W-:Y:S02]  /*f820*/  FMNMX.FTZ R7, R133, R6, !PT ;  /* 0x0000000685077209 */ /* 0x000fe40007810000 */
[----:B------:R-:W1:Y:S01]  /*f830*/  SHFL.BFLY PT, R6, R135, 0x1, 0x1f ;  /* 0x0c201f0087067f89 */ /* 0x000e6200000e0000 */
[--C-:B------:R-:W-:Y:S01]  /*f840*/  FFMA.FTZ R11, R11, UR26, -R12.reuse ;  /* 0x0000001a0b0b7c23 */ /* 0x100fe2000801080c */
[----:B------:R-:W-:Y:S01]  /*f850*/  FMNMX.FTZ R0, R238, R7, !PT ;  /* 0x00000007ee007209 */ /* 0x000fe20007810000 */
[--C-:B------:R-:W-:Y:S01]  /*f860*/  FFMA.FTZ R8, R8, UR26, -R12.reuse ;  /* 0x0000001a08087c23 */ /* 0x100fe2000801080c */
[----:B---3--:R-:W-:Y:S01]  /*f870*/  FMNMX.FTZ R134, R134, R2, !PT ;  /* 0x0000000286867209 */ /* 0x008fe20007810000 */
[----:B------:R2:W-:Y:S01]  /*f880*/  MUFU.EX2 R252, R11 ;  /* 0x0000000b00fc7308 */ /* 0x0005e20000000800 */
[----:B------:R-:W-:Y:S01]  /*f890*/  FMNMX.FTZ R0, R240, R0, !PT ;  /* 0x00000000f0007209 */ /* 0x000fe20007810000 */
[--C-:B------:R-:W-:Y:S01]  /*f8a0*/  FFMA.FTZ R10, R10, UR26, -R12.reuse ;  /* 0x0000001a0a0a7c23 */ /* 0x100fe2000801080c */
[----:B------:R-:W-:Y:S01]  /*f8b0*/  MOV R30, R246 ;  /* 0x000000f6001e7202 */ /* 0x000fe20000000f00 */
[----:B------:R-:W3:Y:S01]  /*f8c0*/  SHFL.BFLY PT, R7, R134, 0x1, 0x1f ;  /* 0x0c201f0086077f89 */ /* 0x000ee200000e0000 */
[----:B------:R-:W-:Y:S01]  /*f8d0*/  FMNMX.FTZ R0, R239, R0, !PT ;  /* 0x00000000ef007209 */ /* 0x000fe20007810000 */
[----:B------:R-:W-:Y:S01]  /*f8e0*/  FFMA.FTZ R13, R13, UR26, -R12 ;  /* 0x0000001a0d0d7c23 */ /* 0x000fe2000801080c */
[----:B------:R-:W-:Y:S01]  /*f8f0*/  MOV R172, R245 ;  /* 0x000000f500ac7202 */ /* 0x000fe20000000f00 */
[----:B------:R-:W-:Y:S01]  /*f900*/  MUFU.EX2 R31, R8 ;  /* 0x00000008001f7308 */ /* 0x000fe20000000800 */
[----:B------:R-:W-:Y:S01]  /*f910*/  MOV R173, R244 ;  /* 0x000000f400ad7202 */ /* 0x000fe20000000f00 */
[----:B------:R-:W4:Y:S01]  /*f920*/  SHFL.BFLY PT, R20, R0, 0x2, 0x1f ;  /* 0x0c401f0000147f89 */ /* 0x000f2200000e0000 */
[----:B------:R-:W-:-:S02]  /*f930*/  MOV R184, R30 ;  /* 0x0000001e00b87202 */ /* 0x000fc40000000f00 */
[----:B------:R-:W-:-:S03]  /*f940*/  MOV R185, R27 ;  /* 0x0000001b00b97202 */ /* 0x000fc60000000f00 */
[----:B------:R5:W4:Y:S01]  /*f950*/  MUFU.EX2 R175, R10 ;  /* 0x0000000a00af7308 */ /* 0x000b220000000800 */
[----:B-1----:R-:W-:-:S04]  /*f960*/  FMNMX.FTZ R135, R135, R6, !PT ;  /* 0x0000000687877209 */ /* 0x002fc80007810000 */
[C---:B------:R-:W-:Y:S01]  /*f970*/  FSETP.NEU.FTZ.AND P2, PT, R135.reuse, -INF , PT ;  /* 0xff8000008700780b */ /* 0x040fe20003f5d000 */
[----:B------:R-:W-:Y:S02]  /*f980*/  FMUL.FTZ R2, R135, UR26 ;  /* 0x0000001a87027c20 */ /* 0x000fe40008410000 */
[----:B------:R1:W1:Y:S01]  /*f990*/  MUFU.EX2 R174, R13 ;  /* 0x0000000d00ae7308 */ /* 0x0002620000000800 */
[----:B---3--:R-:W-:Y:S02]  /*f9a0*/  FMNMX.FTZ R134, R134, R7, !PT ;  /* 0x0000000786867209 */ /* 0x008fe40007810000 */
[----:B--2---:R-:W-:Y:S02]  /*f9b0*/  FSEL R11, R2, RZ, P2 ;  /* 0x000000ff020b7208 */ /* 0x004fe40001000000 */
[----:B------:R-:W-:Y:S01]  /*f9c0*/  FSEL R2, R136, RZ, P3 ;  /* 0x000000ff88027208 */ /* 0x000fe20001800000 */
[----:B-----5:R-:W-:Y:S01]  /*f9d0*/  FMUL.FTZ R10, R134, UR26 ;  /* 0x0000001a860a7c20 */ /* 0x020fe20008410000 */
[----:B----4-:R-:W-:Y:S01]  /*f9e0*/  FMNMX.FTZ R0, R0, R20, !PT ;  /* 0x0000001400007209 */ /* 0x010fe20007810000 */
[--C-:B------:R-:W-:Y:S01]  /*f9f0*/  FFMA.FTZ R9, R9, UR26, -R11.reuse ;  /* 0x0000001a09097c23 */ /* 0x100fe2000801080b */
[----:B------:R-:W-:Y:S01]  /*fa00*/  FSETP.NEU.FTZ.AND P1, PT, R134, -INF , PT ;  /* 0xff8000008600780b */ /* 0x000fe20003f3d000 */
[----:B------:R-:W-:Y:S01]  /*fa10*/  FADD.FTZ R2, R242, -R2 ;  /* 0x80000002f2027221 */ /* 0x000fe20000010000 */
[--C-:B------:R-:W-:Y:S01]  /*fa20*/  FFMA.FTZ R17, R17, UR26, -R11.reuse ;  /* 0x0000001a11117c23 */ /* 0x100fe2000801080b */
[----:B------:R-:W2:Y:S01]  /*fa30*/  SHFL.BFLY PT, R137, R0, 0x1, 0x1f ;  /* 0x0c201f0000897f89 */ /* 0x000ea200000e0000 */
[----:B------:R3:W-:Y:S01]  /*fa40*/  MUFU.EX2 R249, R9 ;  /* 0x0000000900f97308 */ /* 0x0007e20000000800 */
[----:B------:R-:W-:Y:S01]  /*fa50*/  FMUL.FTZ R8, R2, UR26 ;  /* 0x0000001a02087c20 */ /* 0x000fe20008410000 */
[----:B------:R-:W-:Y:S01]  /*fa60*/  FSEL R10, R10, RZ, P1 ;  /* 0x000000ff0a0a7208 */ /* 0x000fe20000800000 */
[--C-:B------:R-:W-:Y:S01]  /*fa70*/  FFMA.FTZ R15, R15, UR26, -R11.reuse ;  /* 0x0000001a0f0f7c23 */ /* 0x100fe2000801080b */
[----:B------:R-:W-:Y:S01]  /*fa80*/  FFMA.FTZ R16, R16, UR26, -R11 ;  /* 0x0000001a10107c23 */ /* 0x000fe2000801080b */
[----:B------:R-:W-:Y:S01]  /*fa90*/  MOV R242, R175 ;  /* 0x000000af00f27202 */ /* 0x000fe20000000f00 */
[----:B------:R-:W-:Y:S01]  /*faa0*/  LDSM.16.MT88.4 R20, [R215+0xa000] ;  /* 0x00a00000d714783b */ /* 0x000fe20000004200 */
[--C-:B------:R-:W-:Y:S01]  /*fab0*/  FFMA.FTZ R14, R14, UR26, -R10.reuse ;  /* 0x0000001a0e0e7c23 */ /* 0x100fe2000801080a */
[--C-:B------:R-:W-:Y:S01]  /*fac0*/  FFMA.FTZ R24, R24, UR26, -R10.reuse ;  /* 0x0000001a18187c23 */ /* 0x100fe2000801080a */
[--C-:B------:R-:W-:Y:S01]  /*fad0*/  FFMA.FTZ R18, R18, UR26, -R10.reuse ;  /* 0x0000001a12127c23 */ /* 0x100fe2000801080a */
[--C-:B------:R-:W-:Y:S01]  /*fae0*/  FFMA.FTZ R5, R5, UR26, -R10.reuse ;  /* 0x0000001a05057c23 */ /* 0x100fe2000801080a */
[----:B------:R4:W-:Y:S01]  /*faf0*/  MUFU.EX2 R246, R14 ;  /* 0x0000000e00f67308 */ /* 0x0009e20000000800 */
[----:B-1----:R-:W-:-:S07]  /*fb00*/  FFMA.FTZ R13, R132, UR26, -R10 ;  /* 0x0000001a840d7c23 */ /* 0x002fce000801080a */
[----:B------:R-:W-:Y:S01]  /*fb10*/  MUFU.EX2 R245, R24 ;  /* 0x0000001800f57308 */ /* 0x000fe20000000800 */
[----:B--2---:R-:W-:Y:S02]  /*fb20*/  FMNMX.FTZ R137, R0, R137, !PT ;  /* 0x0000008900897209 */ /* 0x004fe40007810000 */
[----:B------:R-:W-:Y:S02]  /*fb30*/  FSEL R0, R134, RZ, P1 ;  /* 0x000000ff86007208 */ /* 0x000fe40000800000 */
[C---:B------:R-:W-:Y:S01]  /*fb40*/  FSETP.NEU.FTZ.AND P0, PT, R137.reuse, -INF , PT ;  /* 0xff8000008900780b */ /* 0x040fe20003f1d000 */
[----:B---3--:R-:W-:Y:S02]  /*fb50*/  FMUL.FTZ R9, R137, UR26 ;  /* 0x0000001a89097c20 */ /* 0x008fe40008410000 */
[----:B------:R-:W-:Y:S01]  /*fb60*/  MUFU.EX2 R247, R18 ;  /* 0x0000001200f77308 */ /* 0x000fe20000000800 */
[----:B------:R-:W-:Y:S01]  /*fb70*/  FADD.FTZ R2, R237, -R0 ;  /* 0x80000000ed027221 */ /* 0x000fe20000010000 */
[----:B------:R-:W-:-:S02]  /*fb80*/  FSEL R0, R137, RZ, P0 ;  /* 0x000000ff89007208 */ /* 0x000fc40000000000 */
[----:B------:R-:W-:Y:S01]  /*fb90*/  FSEL R9, R9, RZ, P0 ;  /* 0x000000ff09097208 */ /* 0x000fe20000000000 */
[----:B------:R-:W-:Y:S01]  /*fba0*/  FMUL.FTZ R2, R2, UR26 ;  /* 0x0000001a02027c20 */ /* 0x000fe20008410000 */
[----:B------:R-:W-:Y:S01]  /*fbb0*/  MOV R237, R174 ;  /* 0x000000ae00ed7202 */ /* 0x000fe20000000f00 */
[----:B------:R-:W-:Y:S01]  /*fbc0*/  FADD.FTZ R0, R236, -R0 ;  /* 0x80000000ec007221 */ /* 0x000fe20000010000 */
[----:B------:R-:W1:Y:S01]  /*fbd0*/  MUFU.EX2 R180, R5 ;  /* 0x0000000500b47308 */ /* 0x000e620000000800 */
[--C-:B------:R-:W-:Y:S01]  /*fbe0*/  FFMA.FTZ R19, R19, UR26, -R9.reuse ;  /* 0x0000001a13137c23 */ /* 0x100fe20008010809 */
[--C-:B------:R-:W-:Y:S01]  /*fbf0*/  FFMA.FTZ R25, R25, UR26, -R9.reuse ;  /* 0x0000001a19197c23 */ /* 0x100fe20008010809 */
[----:B------:R-:W-:Y:S01]  /*fc00*/  FMUL.FTZ R0, R0, UR26 ;  /* 0x0000001a00007c20 */ /* 0x000fe20008410000 */
[--C-:B------:R-:W-:Y:S01]  /*fc10*/  FFMA.FTZ R4, R4, UR26, -R9.reuse ;  /* 0x0000001a04047c23 */ /* 0x100fe20008010809 */
[----:B------:R-:W-:Y:S01]  /*fc20*/  FFMA.FTZ R3, R3, UR26, -R9 ;  /* 0x0000001a03037c23 */ /* 0x000fe20008010809 */
[----:B------:R-:W-:-:S02]  /*fc30*/  MOV R236, R173 ;  /* 0x000000ad00ec7202 */ /* 0x000fc40000000f00 */
[----:B------:R-:W-:Y:S01]  /*fc40*/  MUFU.EX2 R241, R19 ;  /* 0x0000001300f17308 */ /* 0x000fe20000000800 */
[----:B----4-:R-:W-:-:S07]  /*fc50*/  MOV R14, R184 ;  /* 0x000000b8000e7202 */ /* 0x010fce0000000f00 */
[----:B------:R-:W2:Y:S01]  /*fc60*/  MUFU.EX2 R244, R25 ;  /* 0x0000001900f47308 */ /* 0x000ea20000000800 */
[----:B-1----:R-:W-:-:S07]  /*fc70*/  F2FP.F16.F32.PACK_AB R6, R180, R247 ;  /* 0x000000f7b406723e */ /* 0x002fce00000000ff */
[----:B------:R1:W-:Y:S08]  /*fc80*/  MUFU.EX2 R139, R4 ;  /* 0x00000004008b7308 */ /* 0x0003f00000000800 */
[----:B------:R-:W3:Y:S01]  /*fc90*/  MUFU.EX2 R138, R3 ;  /* 0x00000003008a7308 */ /* 0x000ee20000000800 */
[----:B--2---:R-:W-:Y:S01]  /*fca0*/  F2FP.F16.F32.PACK_AB R5, R244, R241 ;  /* 0x000000f1f405723e */ /* 0x004fe200000000ff */
[----:B------:R-:W-:Y:S06]  /*fcb0*/  LDSM.16.MT88.4 R24, [R215+0xb000] ;  /* 0x00b00000d718783b */ /* 0x000fec0000004200 */
[----:B------:R-:W2:Y:S01]  /*fcc0*/  MUFU.EX2 R2, R2 ;  /* 0x0000000200027308 */ /* 0x000ea20000000800 */
[----:B-1----:R-:W-:-:S07]  /*fcd0*/  F2FP.F16.F32.PACK_AB R4, R245, R246 ;  /* 0x000000f6f504723e */ /* 0x002fce00000000ff */
[----:B------:R-:W1:Y:S01]  /*fce0*/  MUFU.EX2 R0, R0 ;  /* 0x0000000000007308 */ /* 0x000e620000000800 */
[----:B---3--:R-:W-:Y:S02]  /*fcf0*/  F2FP.F16.F32.PACK_AB R7, R138, R139 ;  /* 0x0000008b8a07723e */ /* 0x008fe400000000ff */
[----:B------:R-:W-:-:S05]  /*fd00*/  FSEL R3, R135, RZ, P2 ;  /* 0x000000ff87037208 */ /* 0x000fca0001000000 */
[----:B------:R3:W-:Y:S01]  /*fd10*/  MUFU.EX2 R250, R15 ;  /* 0x0000000f00fa7308 */ /* 0x0007e20000000800 */
[-C--:B--2---:R-:W-:Y:S01]  /*fd20*/  FMUL.FTZ R40, R40, R2.reuse ;  /* 0x0000000228287220 */ /* 0x084fe20000410000 */
[----:B------:R-:W-:Y:S01]  /*fd30*/  FMUL.FTZ R41, R41, R2 ;  /* 0x0000000229297220 */ /* 0x000fe20000410000 */
[----:B------:R-:W-:Y:S01]  /*fd40*/  FADD.FTZ R3, R243, -R3 ;  /* 0x80000003f3037221 */ /* 0x000fe20000010000 */
[----:B------:R-:W-:Y:S01]  /*fd50*/  MOV R243, R172 ;  /* 0x000000ac00f37202 */ /* 0x000fe20000000f00 */
[----:B------:R-:W-:Y:S01]  /*fd60*/  FMUL.FTZ R140, R140, R2 ;  /* 0x000000028c8c7220 */ /* 0x000fe20000410000 */
[----:B------:R-:W-:Y:S01]  /*fd70*/  LDSM.16.MT88.4 R172, [R217+0xa000] ;  /* 0x00a00000d9ac783b */ /* 0x000fe20000004200 */
[----:B------:R-:W-:Y:S01]  /*fd80*/  FMUL.FTZ R3, R3, UR26 ;  /* 0x0000001a03037c20 */ /* 0x000fe20008410000 */
[----:B------:R-:W-:Y:S01]  /*fd90*/  MUFU.EX2 R248, R17 ;  /* 0x0000001100f87308 */ /* 0x000fe20000000800 */
[-C--:B-1----:R-:W-:Y:S01]  /*fda0*/  FMUL.FTZ R42, R42, R0.reuse ;  /* 0x000000002a2a7220 */ /* 0x082fe20000410000 */
[----:B------:R-:W-:Y:S01]  /*fdb0*/  FMUL.FTZ R43, R43, R0 ;  /* 0x000000002b2b7220 */ /* 0x000fe20000410000 */
[-C--:B------:R-:W-:Y:S01]  /*fdc0*/  FMUL.FTZ R141, R141, R2.reuse ;  /* 0x000000028d8d7220 */ /* 0x080fe20000410000 */
[-C--:B------:R-:W-:Y:S01]  /*fdd0*/  FMUL.FTZ R148, R148, R2.reuse ;  /* 0x0000000294947220 */ /* 0x080fe20000410000 */
[----:B------:R-:W-:Y:S01]  /*fde0*/  FMUL.FTZ R149, R149, R2 ;  /* 0x0000000295957220 */ /* 0x000fe20000410000 */
[-C--:B------:R-:W-:Y:S01]  /*fdf0*/  FMUL.FTZ R142, R142, R0.reuse ;  /* 0x000000008e8e7220 */ /* 0x080fe20000410000 */
[----:B------:R-:W-:Y:S01]  /*fe00*/  FMUL.FTZ R143, R143, R0 ;  /* 0x000000008f8f7220 */ /* 0x000fe20000410000 */
[----:B------:R1:W-:Y:S01]  /*fe10*/  MUFU.EX2 R251, R16 ;  /* 0x0000001000fb7308 */ /* 0x0003e20000000800 */
[----:B---3--:R-:W-:Y:S01]  /*fe20*/  MOV R15, R31 ;  /* 0x0000001f000f7202 */ /* 0x008fe20000000f00 */
[C---:B------:R-:W-:Y:S01]  /*fe30*/  HMMA.16816.F32 R208, R4.reuse, R32, R40 ;  /* 0x0000002004d0723c */ /* 0x040fe20000001828 */
[----:B------:R-:W-:Y:S01]  /*fe40*/  LDSM.16.MT88.4 R28, [R218+0xb000] ;  /* 0x00b00000da1c783b */ /* 0x000fe20000004200 */
[-C--:B------:R-:W-:Y:S01]  /*fe50*/  FMUL.FTZ R156, R156, R2.reuse ;  /* 0x000000029c9c7220 */ /* 0x080fe20000410000 */
[-C--:B------:R-:W-:Y:S01]  /*fe60*/  FMUL.FTZ R157, R157, R2.reuse ;  /* 0x000000029d9d7220 */ /* 0x080fe20000410000 */
[-C--:B------:R-:W-:Y:S01]  /*fe70*/  FMUL.FTZ R164, R164, R2.reuse ;  /* 0x00000002a4a47220 */ /* 0x080fe20000410000 */
[----:B------:R-:W-:Y:S01]  /*fe80*/  LDSM.16.MT88.4 R40, [R217+0xb000] ;  /* 0x00b00000d928783b */ /* 0x000fe20000004200 */
[----:B------:R-:W2:Y:S01]  /*fe90*/  MUFU.EX2 R8, R8 ;  /* 0x0000000800087308 */ /* 0x000ea20000000800 */
[----:B------:R-:W-:Y:S01]  /*fea0*/  FMUL.FTZ R165, R165, R2 ;  /* 0x00000002a5a57220 */ /* 0x000fe20000410000 */
[-C--:B------:R-:W-:Y:S01]  /*feb0*/  FMUL.FTZ R150, R150, R0.reuse ;  /* 0x0000000096967220 */ /* 0x080fe20000410000 */
[----:B------:R-:W-:Y:S01]  /*fec0*/  FMUL.FTZ R151, R151, R0 ;  /* 0x0000000097977220 */ /* 0x000fe20000410000 */
[----:B------:R-:W-:Y:S01]  /*fed0*/  FMUL.FTZ R44, R44, R2 ;  /* 0x000000022c2c7220 */ /* 0x000fe20000410000 */
[-C--:B------:R-:W-:Y:S01]  /*fee0*/  FMUL.FTZ R158, R158, R0.reuse ;  /* 0x000000009e9e7220 */ /* 0x080fe20000410000 */
[----:B------:R-:W-:Y:S01]  /*fef0*/  FMUL.FTZ R159, R159, R0 ;  /* 0x000000009f9f7220 */ /* 0x000fe20000410000 */
[-C--:B------:R-:W-:Y:S01]  /*ff00*/  FMUL.FTZ R45, R45, R2.reuse ;  /* 0x000000022d2d7220 */ /* 0x080fe20000410000 */
[----:B------:R-:W3:Y:S01]  /*ff10*/  MUFU.EX2 R3, R3 ;  /* 0x0000000300037308 */ /* 0x000ee20000000800 */
[----:B-1----:R-:W1:Y:S01]  /*ff20*/  LDSM.16.MT88.4 R16, [R213+0xa000] ;  /* 0x00a00000d510783b */ /* 0x002e620000004200 */
        /* <DEDUP_REMOVED lines=120> */
[----:B------:R-:W-:Y:S01]  /*106b0*/  FMUL.FTZ R131, R131, R3 ;  /* 0x0000000383837220 */ /* 0x000fe20000410000 */
[----:B------:R-:W-:Y:S01]  /*106c0*/  FFMA.FTZ R0, R236, R0, R241 ;  /* 0x00000000ec007223 */ /* 0x000fe200000100f1 */
[----:B------:R-:W-:Y:S01]  /*106d0*/  HMMA.16816.F32 R120, R4, R40, R120 ;  /* 0x000000280478723c */ /* 0x000fe20000001878 */
[----:B------:R-:W-:-:S02]  /*106e0*/  FFMA.FTZ R2, R243, R2, R246 ;  /* 0x00000002f3027223 */ /* 0x000fc400000100f6 */
[----:B------:R-:W-:Y:S02]  /*106f0*/  FADD.FTZ R0, R244, R0 ;  /* 0x00000000f4007221 */ /* 0x000fe40000010000 */
[----:B------:R-:W-:Y:S01]  /*10700*/  FADD.FTZ R2, R245, R2 ;  /* 0x00000002f5027221 */ /* 0x000fe20000010000 */
[----:B------:R-:W-:Y:S01]  /*10710*/  HMMA.16816.F32 R204, R4, R42, R124 ;  /* 0x0000002a04cc723c */ /* 0x000fe2000000187c */
[----:B------:R-:W-:Y:S02]  /*10720*/  FADD.FTZ R0, R139, R0 ;  /* 0x000000008b007221 */ /* 0x000fe40000010000 */
[----:B------:R-:W-:Y:S02]  /*10730*/  FADD.FTZ R2, R247, R2 ;  /* 0x00000002f7027221 */ /* 0x000fe40000010000 */
[----:B------:R-:W-:Y:S02]  /*10740*/  FADD.FTZ R0, R138, R0 ;  /* 0x000000008a007221 */ /* 0x000fe40000010000 */
[----:B------:R-:W-:Y:S01]  /*10750*/  F2FP.F16.F32.PACK_AB R4, R237, R15 ;  /* 0x0000000fed04723e */ /* 0x000fe200000000ff */
[----:B------:R-:W-:Y:S01]  /*10760*/  FADD.FTZ R2, R180, R2 ;  /* 0x00000002b4027221 */ /* 0x000fe20000010000 */
[----:B------:R-:W-:-:S02]  /*10770*/  F2FP.F16.F32.PACK_AB R5, R248, R249 ;  /* 0x000000f9f805723e */ /* 0x000fc400000000ff */
[----:B------:R-:W-:Y:S02]  /*10780*/  F2FP.F16.F32.PACK_AB R6, R242, R252 ;  /* 0x000000fcf206723e */ /* 0x000fe400000000ff */
[----:B------:R-:W-:Y:S02]  /*10790*/  F2FP.F16.F32.PACK_AB R7, R251, R250 ;  /* 0x000000fafb07723e */ /* 0x000fe400000000ff */
[----:B------:R-:W-:-:S05]  /*107a0*/  MOV R127, R185 ;  /* 0x000000b9007f7202 */ /* 0x000fca0000000f00 */
[C---:B------:R-:W-:Y:S01]  /*107b0*/  HMMA.16816.F32 R188, R4.reuse, R22, R168 ;  /* 0x0000001604bc723c */ /* 0x040fe200000018a8 */
[----:B------:R1:W2:Y:S01]  /*107c0*/  MUFU.EX2 R22, R13 ;  /* 0x0000000d00167308 */ /* 0x0002a20000000800 */
[----:B------:R-:W-:Y:S04]  /*107d0*/  LDSM.16.MT88.4 R168, [R215+0xa800] ;  /* 0x00a80000d7a8783b */ /* 0x000fe80000004200 */
[C---:B------:R-:W-:Y:S06]  /*107e0*/  HMMA.16816.F32 R36, R4.reuse, R32, R36 ;  /* 0x000000200424723c */ /* 0x040fec0000001824 */
[----:B------:R-:W-:Y:S01]  /*107f0*/  HMMA.16816.F32 R184, R4, R34, R48 ;  /* 0x0000002204b8723c */ /* 0x000fe20000001830 */
[----:B------:R-:W-:Y:S01]  /*10800*/  LDSM.16.MT88.4 R48, [R218+0xa800] ;  /* 0x00a80000da30783b */ /* 0x000fe20000004200 */
[----:B-1----:R-:W-:-:S04]  /*10810*/  FFMA.FTZ R13, R201, UR26, -R10 ;  /* 0x0000001ac90d7c23 */ /* 0x002fc8000801080a */
[C---:B------:R-:W-:Y:S01]  /*10820*/  HMMA.16816.F32 R52, R4.reuse, R172, R52 ;  /* 0x000000ac0434723c */ /* 0x040fe20000001834 */
[----:B------:R-:W-:Y:S01]  /*10830*/  MOV R201, R14 ;  /* 0x0000000e00c97202 */ /* 0x000fe20000000f00 */
[--C-:B------:R-:W-:Y:S01]  /*10840*/  FFMA.FTZ R14, R202, UR26, -R10.reuse ;  /* 0x0000001aca0e7c23 */ /* 0x100fe2000801080a */
[----:B------:R-:W-:Y:S01]  /*10850*/  FFMA.FTZ R10, R203, UR26, -R10 ;  /* 0x0000001acb0a7c23 */ /* 0x000fe2000801080a */
[----:B------:R-:W-:Y:S01]  /*10860*/  MOV R202, R127 ;  /* 0x0000007f00ca7202 */ /* 0x000fe20000000f00 */
[----:B--2---:R-:W-:Y:S01]  /*10870*/  FADD.FTZ R2, R22, R2 ;  /* 0x0000000216027221 */ /* 0x004fe20000010000 */
[----:B------:R-:W-:Y:S01]  /*10880*/  HMMA.16816.F32 R68, R4, R176, R68 ;  /* 0x000000b00444723c */ /* 0x000fe20000001844 */
[----:B------:R-:W-:Y:S01]  /*10890*/  MOV R203, R15 ;  /* 0x0000000f00cb7202 */ /* 0x000fe20000000f00 */
[----:B------:R-:W-:-:S04]  /*108a0*/  FFMA.FTZ R3, R201, R3, R249 ;  /* 0x00000003c9037223 */ /* 0x000fc800000100f9 */
        /* <DEDUP_REMOVED lines=15> */
[----:B------:R-:W1:Y:S04]  /*109a0*/  LDSM.16.MT88.4 R80, [R213+0xb800] ;  /* 0x00b80000d550783b */ /* 0x000e680000004200 */
[C---:B------:R-:W-:Y:S01]  /*109b0*/  HMMA.16816.F32 R28, R4.reuse, R30, R112 ;  /* 0x0000001e041c723c */ /* 0x040fe20000001870 */
[----:B------:R2:W-:Y:S01]  /*109c0*/  MUFU.EX2 R16, R10 ;  /* 0x0000000a00107308 */ /* 0x0005e20000000800 */
[--C-:B---3--:R-:W-:Y:S01]  /*109d0*/  FFMA.FTZ R13, R133, UR26, -R9.reuse ;  /* 0x0000001a850d7c23 */ /* 0x108fe20008010809 */
[----:B------:R-:W3:Y:S01]  /*109e0*/  LDSM.16.MT88.4 R112, [R218+0xb800] ;  /* 0x00b80000da70783b */ /* 0x000ee20000004200 */
[C---:B----4-:R-:W-:Y:S01]  /*109f0*/  FADD.FTZ R2, R21.reuse, R2 ;  /* 0x0000000215027221 */ /* 0x050fe20000010000 */
[----:B------:R-:W-:Y:S01]  /*10a00*/  F2FP.F16.F32.PACK_AB R124, R21, R22 ;  /* 0x00000016157c723e */ /* 0x000fe200000000ff */
[C---:B------:R-:W-:Y:S03]  /*10a10*/  HMMA.16816.F32 R116, R4.reuse, R40, R116 ;  /* 0x000000280474723c */ /* 0x040fe60000001874 */
[----:B------:R-:W4:Y:S01]  /*10a20*/  MUFU.EX2 R18, R13 ;  /* 0x0000000d00127308 */ /* 0x000f220000000800 */
[----:B------:R-:W-:Y:S01]  /*10a30*/  FADD.FTZ R2, R20, R2 ;  /* 0x0000000214027221 */ /* 0x000fe20000010000 */
[C---:B------:R-:W-:Y:S01]  /*10a40*/  F2FP.F16.F32.PACK_AB R126, R19.reuse, R20 ;  /* 0x00000014137e723e */ /* 0x040fe200000000ff */
[----:B------:R-:W-:Y:S02]  /*10a50*/  HMMA.16816.F32 R24, R4, R42, R128 ;  /* 0x0000002a0418723c */ /* 0x000fe40000001880 */
[----:B------:R-:W-:Y:S01]  /*10a60*/  FADD.FTZ R2, R19, R2 ;  /* 0x0000000213027221 */ /* 0x000fe20000010000 */
[----:B--2---:R-:W-:-:S04]  /*10a70*/  FFMA.FTZ R10, R240, UR26, -R9 ;  /* 0x0000001af00a7c23 */ /* 0x004fc80008010809 */
[----:B------:R-:W-:Y:S01]  /*10a80*/  FFMA.FTZ R4, R193, UR26, -R12 ;  /* 0x0000001ac1047c23 */ /* 0x000fe2000801080c */
[----:B------:R-:W-:Y:S01]  /*10a90*/  FFMA.FTZ R9, R239, UR26, -R9 ;  /* 0x0000001aef097c23 */ /* 0x000fe20008010809 */
[----:B------:R-:W-:Y:S01]  /*10aa0*/  FFMA.FTZ R5, R200, UR26, -R11 ;  /* 0x0000001ac8057c23 */ /* 0x000fe2000801080b */
[----:B------:R-:W2:Y:S01]  /*10ab0*/  MUFU.EX2 R17, R10 ;  /* 0x0000000a00117308 */ /* 0x000ea20000000800 */
[----:B------:R-:W-:Y:S01]  /*10ac0*/  FFMA.FTZ R7, R202, R8, R203 ;  /* 0x00000008ca077223 */ /* 0x000fe200000100cb */
[----:B----4-:R-:W-:-:S03]  /*10ad0*/  FADD.FTZ R0, R18, R0 ;  /* 0x0000000012007221 */ /* 0x010fc60000010000 */
[----:B------:R-:W-:Y:S01]  /*10ae0*/  FADD.FTZ R8, R237, R7 ;  /* 0x00000007ed087221 */ /* 0x000fe20000010000 */
[----:B------:R-:W-:Y:S01]  /*10af0*/  FADD.FTZ R7, R248, R3 ;  /* 0x00000003f8077221 */ /* 0x000fe20000010000 */
[----:B------:R-:W-:Y:S01]  /*10b00*/  F2FP.F16.F32.PACK_AB R125, R16, R18 ;  /* 0x00000012107d723e */ /* 0x000fe200000000ff */
[----:B------:R4:W-:Y:S01]  /*10b10*/  MUFU.EX2 R133, R4 ;  /* 0x0000000400857308 */ /* 0x0009e20000000800 */
[----:B------:R-:W-:Y:S01]  /*10b20*/  FADD.FTZ R3, R252, R8 ;  /* 0x00000008fc037221 */ /* 0x000fe20000010000 */
[----:B------:R-:W-:Y:S01]  /*10b30*/  FADD.FTZ R7, R250, R7 ;  /* 0x00000007fa077221 */ /* 0x000fe20000010000 */
[----:B------:R-:W-:Y:S02]  /*10b40*/  FADD.FTZ R0, R16, R0 ;  /* 0x0000000010007221 */ /* 0x000fe40000010000 */
[----:B------:R-:W-:Y:S01]  /*10b50*/  FADD.FTZ R3, R242, R3 ;  /* 0x00000003f2037221 */ /* 0x000fe20000010000 */
[----:B------:R-:W-:Y:S02]  /*10b60*/  FADD.FTZ R7, R251, R7 ;  /* 0x00000007fb077221 */ /* 0x000fe40000010000 */
[----:B------:R5:W1:Y:S01]  /*10b70*/  MUFU.EX2 R10, R9 ;  /* 0x00000009000a7308 */ /* 0x000a620000000800 */
[----:B--2---:R-:W-:Y:S01]  /*10b80*/  FADD.FTZ R0, R17, R0 ;  /* 0x0000000011007221 */ /* 0x004fe20000010000 */
[----:B----4-:R-:W-:-:S06]  /*10b90*/  FFMA.FTZ R4, R182, UR26, -R12 ;  /* 0x0000001ab6047c23 */ /* 0x010fcc000801080c */
[----:B------:R2:W-:Y:S01]  /*10ba0*/  MUFU.EX2 R132, R4 ;  /* 0x0000000400847308 */ /* 0x0005e20000000800 */
[----:B-----5:R-:W-:Y:S01]  /*10bb0*/  FFMA.FTZ R9, R181, UR26, -R12 ;  /* 0x0000001ab5097c23 */ /* 0x020fe2000801080c */
[C---:B-1----:R-:W-:Y:S01]  /*10bc0*/  F2FP.F16.F32.PACK_AB R127, R10.reuse, R17 ;  /* 0x000000110a7f723e */ /* 0x042fe200000000ff */
[----:B------:R-:W-:-:S05]  /*10bd0*/  FADD.FTZ R0, R10, R0 ;  /* 0x000000000a007221 */ /* 0x000fca0000010000 */
[----:B------:R-:W1:Y:S01]  /*10be0*/  MUFU.EX2 R181, R9 ;  /* 0x0000000900b57308 */ /* 0x000e620000000800 */
[C---:B------:R-:W-:Y:S07]  /*10bf0*/  HMMA.16816.F32 R140, R124.reuse, R152, R140 ;  /* 0x000000987c8c723c */ /* 0x040fee000000188c */
[----:B------:R-:W4:Y:S01]  /*10c00*/  MUFU.EX2 R9, R5 ;  /* 0x0000000500097308 */ /* 0x000f220000000800 */
[----:B--2---:R-:W-:Y:S01]  /*10c10*/  FFMA.FTZ R4, R183, UR26, -R12 ;  /* 0x0000001ab7047c23 */ /* 0x004fe2000801080c */
[C---:B------:R-:W-:Y:S01]  /*10c20*/  HMMA.16816.F32 R148, R124.reuse, R154, R148 ;  /* 0x0000009a7c94723c */ /* 0x040fe20000001894 */
[----:B------:R-:W2:Y:S05]  /*10c30*/  LDSM.16.MT88.4 R12, [R217+0xb800] ;  /* 0x00b80000d90c783b */ /* 0x000eaa0000004200 */
[----:B------:R5:W3:Y:S01]  /*10c40*/  MUFU.EX2 R23, R4 ;  /* 0x0000000400177308 */ /* 0x000ae20000000800 */
[----:B-1----:R-:W-:Y:S01]  /*10c50*/  FADD.FTZ R3, R181, R3 ;  /* 0x00000003b5037221 */ /* 0x002fe20000010000 */
[C---:B------:R-:W-:Y:S01]  /*10c60*/  F2FP.F16.F32.PACK_AB R128, R133.reuse, R181 ;  /* 0x000000b58580723e */ /* 0x040fe200000000ff */
[----:B------:R-:W-:Y:S02]  /*10c70*/  HMMA.16816.F32 R156, R124, R168, R156 ;  /* 0x000000a87c9c723c */ /* 0x000fe4000000189c */
[----:B------:R-:W-:Y:S01]  /*10c80*/  FADD.FTZ R3, R133, R3 ;  /* 0x0000000385037221 */ /* 0x000fe20000010000 */
[----:B----4-:R-:W-:-:S03]  /*10c90*/  FADD.FTZ R7, R9, R7 ;  /* 0x0000000709077221 */ /* 0x010fc60000010000 */
[----:B------:R-:W-:Y:S01]  /*10ca0*/  FADD.FTZ R3, R132, R3 ;  /* 0x0000000384037221 */ /* 0x000fe20000010000 */
[----:B------:R-:W-:Y:S01]  /*10cb0*/  HMMA.16816.F32 R164, R124, R170, R164 ;  /* 0x000000aa7ca4723c */ /* 0x000fe200000018a4 */
[----:B-----5:R-:W-:Y:S01]  /*10cc0*/  FFMA.FTZ R4, R195, UR26, -R11 ;  /* 0x0000001ac3047c23 */ /* 0x020fe2000801080b */
[----:B---3--:R-:W-:-:S04]  /*10cd0*/  F2FP.F16.F32.PACK_AB R130, R23, R132 ;  /* 0x000000841782723e */ /* 0x008fc800000000ff */
[C---:B------:R-:W-:Y:S01]  /*10ce0*/  HMMA.16816.F32 R40, R124.reuse, R48, R208 ;  /* 0x000000307c28723c */ /* 0x040fe200000018d0 */
[----:B------:R1:W3:Y:S05]  /*10cf0*/  MUFU.EX2 R6, R4 ;  /* 0x0000000400067308 */ /* 0x0002ea0000000800 */
[C---:B------:R-:W-:Y:S06]  /*10d00*/  HMMA.16816.F32 R44, R124.reuse, R50, R44 ;  /* 0x000000327c2c723c */ /* 0x040fec000000182c */
[C---:B------:R-:W-:Y:S06]  /*10d10*/  HMMA.16816.F32 R56, R124.reuse, R64, R56 ;  /* 0x000000407c38723c */ /* 0x040fec0000001838 */
[----:B------:R-:W-:Y:S01]  /*10d20*/  HMMA.16816.F32 R60, R124, R66, R60 ;  /* 0x000000427c3c723c */ /* 0x000fe2000000183c */
[----:B-1----:R-:W-:Y:S01]  /*10d30*/  FFMA.FTZ R4, R194, UR26, -R11 ;  /* 0x0000001ac2047c23 */ /* 0x002fe2000801080b */
[C---:B---3--:R-:W-:Y:S01]  /*10d40*/  F2FP.F16.F32.PACK_AB R129, R6.reuse, R9 ;  /* 0x000000090681723e */ /* 0x048fe200000000ff */
[----:B------:R-:W-:-:S02]  /*10d50*/  FADD.FTZ R6, R6, R7 ;  /* 0x0000000706067221 */ /* 0x000fc40000010000 */
[----:B------:R1:W-:Y:S01]  /*10d60*/  MUFU.EX2 R5, R4 ;  /* 0x0000000400057308 */ /* 0x0003e20000000800 */
[C---:B------:R-:W-:Y:S06]  /*10d70*/  HMMA.16816.F32 R72, R124.reuse, R80, R72 ;  /* 0x000000507c48723c */ /* 0x040fec0000001848 */
[C---:B------:R-:W-:Y:S06]  /*10d80*/  HMMA.16816.F32 R76, R124.reuse, R82, R76 ;  /* 0x000000527c4c723c */ /* 0x040fec000000184c */
[----:B------:R-:W-:Y:S01]  /*10d90*/  HMMA.16816.F32 R88, R124, R96, R88 ;  /* 0x000000607c58723c */ /* 0x000fe20000001858 */
[----:B-1----:R-:W-:-:S05]  /*10da0*/  FFMA.FTZ R4, R192, UR26, -R11 ;  /* 0x0000001ac0047c23 */ /* 0x002fca000801080b */
[C---:B------:R-:W-:Y:S01]  /*10db0*/  HMMA.16816.F32 R92, R124.reuse, R98, R92 ;  /* 0x000000627c5c723c */ /* 0x040fe2000000185c */
[----:B------:R-:W1:Y:S05]  /*10dc0*/  MUFU.EX2 R4, R4 ;  /* 0x0000000400047308 */ /* 0x000e6a0000000800 */
[C---:B------:R-:W-:Y:S06]  /*10dd0*/  HMMA.16816.F32 R104, R124.reuse, R112, R104 ;  /* 0x000000707c68723c */ /* 0x040fec0000001868 */
[C---:B------:R-:W-:Y:S06]  /*10de0*/  HMMA.16816.F32 R108, R124.reuse, R114, R108 ;  /* 0x000000727c6c723c */ /* 0x040fec000000186c */
[----:B--2---:R-:W-:Y:S01]  /*10df0*/  HMMA.16816.F32 R120, R124, R12, R120 ;  /* 0x0000000c7c78723c */ /* 0x004fe20000001878 */
[----:B-1----:R-:W-:Y:S01]  /*10e00*/  F2FP.F16.F32.PACK_AB R131, R4, R5 ;  /* 0x000000050483723e */ /* 0x002fe200000000ff */
[----:B------:R-:W-:Y:S01]  /*10e10*/  FADD.FTZ R5, R5, R6 ;  /* 0x0000000605057221 */ /* 0x000fe20000010000 */
[----:B------:R-:W-:-:S03]  /*10e20*/  FADD.FTZ R6, R23, R3 ;  /* 0x0000000317067221 */ /* 0x000fc60000010000 */
[----:B------:R-:W-:Y:S01]  /*10e30*/  HMMA.16816.F32 R124, R124, R14, R204 ;  /* 0x0000000e7c7c723c */ /* 0x000fe200000018cc */
[----:B------:R-:W-:Y:S01]  /*10e40*/  FADD.FTZ R3, R4, R5 ;  /* 0x0000000504037221 */ /* 0x000fe20000010000 */
[----:B------:R1:W-:Y:S04]  /*10e50*/  STL [R1+0xc], R6 ;  /* 0x00000c0601007387 */ /* 0x0003e80000100800 */
        /* <DEDUP_REMOVED lines=20> */
.L_x_2376:
        /* <DEDUP_REMOVED lines=19> */
.L_x_2384:
        /* <DEDUP_REMOVED lines=26> */
.L_x_2382:
[----:B-12---:R-:W2:Y:S01]  /*11270*/  LDL.64 R4, [R1+0x10] ;  /* 0x0000100001047983 */ /* 0x006ea20000100a00 */
[----:B------:R-:W-:Y:S04]  /*11280*/  DEPBAR.LE SB0, 0x0 ;  /* 0x000080000000791a */ /* 0x000fe80000000000 */
[----:B------:R-:W-:Y:S01]  /*11290*/  UIADD3 UR23, UR22, -0x1, URZ ;  /* 0xffffffff16177890 */ /* 0x000fe2000fffe03f */
[----:B------:R-:W-:Y:S03]  /*112a0*/  BAR.SYNC.DEFER_BLOCKING 0x0 ;  /* 0x0000000000007b1d */ /* 0x000fe60000010000 */
[----:B------:R-:W-:Y:S02]  /*112b0*/  USHF.R.S32.HI UR27, URZ, 0x1f, UR23 ;  /* 0x0000001f3f1b7899 */ /* 0x000fe40008011417 */
[----:B------:R-:W-:Y:S01]  /*112c0*/  UIMAD UR26, UR17, UR23, URZ ;  /* 0x00000017111a72a4 */ /* 0x000fe2000f8e023f */
[----:B------:R-:W-:Y:S01]  /*112d0*/  IMAD.U32 R6, RZ, RZ, UR23 ;  /* 0x00000017ff067e24 */ /* 0x000fe2000f8e00ff */
[----:B------:R-:W-:Y:S02]  /*112e0*/  UISETP.GT.AND UP0, UPT, UR23, UR12, UPT ;  /* 0x0000000c1700728c */ /* 0x000fe4000bf04270 */
[----:B------:R-:W-:Y:S01]  /*112f0*/  UIMAD UR26, UR27, UR20, UR26 ;  /* 0x000000141b1a72a4 */ /* 0x000fe2000f8e021a */
[----:B--2---:R-:W-:Y:S01]  /*11300*/  IMAD.WIDE.U32 R6, R6, UR20, R4 ;  /* 0x0000001406067c25 */ /* 0x004fe2000f8e0004 */
[----:B------:R-:W1:Y:S04]  /*11310*/  S2R R2, SR_TID.X ;  /* 0x0000000000027919 */ /* 0x000e680000002100 */
        /* <DEDUP_REMOVED lines=9> */
[----:B------:R-:W-:Y:S07]  /*113b0*/  IADD3.X R7, R5, UR24, RZ, P0, !PT ;  /* 0x0000001805077c10 */ /* 0x000fee00087fe4ff */
[----:B------:R-:W-:Y:S08]  /*113c0*/  LDGSTS.E.BYPASS.LTC128B.128 [R235+0xb000], desc[UR18][R4.64+0x80] ;  /* 0x0b00008004eb7fae */ /* 0x000ff0000b901d52 */
[----:B------:R-:W-:Y:S01]  /*113d0*/  LDGSTS.E.BYPASS.LTC128B.128 [R235+0xa800], desc[UR18][R6.64] ;  /* 0x0a80000006eb7fae */ /* 0x000fe2000b901d52 */
[----:B-1----:R-:W-:Y:S07]  /*113e0*/  IMAD.SHL.U32 R2, R2, 0x2, RZ ;  /* 0x0000000202027824 */ /* 0x002fee00078e00ff */
[----:B------:R1:W-:Y:S01]  /*113f0*/  LDGSTS.E.BYPASS.LTC128B.128 [R235+0xb800], desc[UR18][R6.64+0x80] ;  /* 0x0b80008006eb7fae */ /* 0x0003e2000b901d52 */
[----:B------:R-:W-:Y:S05]  /*11400*/  LOP3.LUT R2, R2, 0x6, RZ, 0xc0, !PT ;  /* 0x0000000602027812 */ /* 0x000fea00078ec0ff */
[----:B------:R-:W-:Y:S02]  /*11410*/  IMAD R0, R0, 0x20, R2 ;  /* 0x0000002000007824 */ /* 0x000fe400078e0202 */
[----:B------:R-:W-:Y:S02]  /*11420*/  LDSM.16.M88.4 R32, [R214] ;  /* 0x00000000d620783b */ /* 0x000fe40000000200 */
[C---:B------:R-:W-:Y:S01]  /*11430*/  VIADD R2, R0.reuse, 0x1 ;  /* 0x0000000100027836 */ /* 0x040fe20000000000 */
[CC--:B------:R-:W-:Y:S02]  /*11440*/  ISETP.GE.AND P5, PT, R0.reuse, R228.reuse, PT ;  /* 0x000000e40000720c */ /* 0x0c0fe40003fa6270 */
[-C--:B------:R-:W-:Y:S02]  /*11450*/  ISETP.GE.AND P1, PT, R0, R227.reuse, PT ;  /* 0x000000e30000720c */ /* 0x080fe40003f26270 */
[C---:B------:R-:W-:Y:S01]  /*11460*/  ISETP.GE.AND P6, PT, R2.reuse, R228, PT ;  /* 0x000000e40200720c */ /* 0x040fe20003fc6270 */
[----:B------:R-:W1:Y:S01]  /*11470*/  LDSM.16.M88.4 R16, [R212+0x8000] ;  /* 0x00800000d410783b */ /* 0x000e620000000200 */
[C---:B------:R-:W-:Y:S02]  /*11480*/  ISETP.GE.AND P2, PT, R2.reuse, R227, PT ;  /* 0x000000e30200720c */ /* 0x040fe40003f46270 */
[C---:B------:R-:W-:Y:S02]  /*11490*/  ISETP.GE.AND P4, PT, R2.reuse, R230, PT ;  /* 0x000000e60200720c */ /* 0x040fe40003f86270 */
[C---:B------:R-:W-:Y:S02]  /*114a0*/  ISETP.GE.AND P3, PT, R2.reuse, R229, PT ;  /* 0x000000e50200720c */ /* 0x040fe40003f66270 */
[C---:B------:R-:W-:Y:S01]  /*114b0*/  ISETP.GE.OR P6, PT, R2.reuse, R232, !P6 ;  /* 0x000000e80200720c */ /* 0x040fe200077c6670 */
[----:B------:R-:W2:Y:S01]  /*114c0*/  LDSM.16.M88.4 R28, [R214+0x2000] ;  /* 0x00200000d61c783b */ /* 0x000ea20000000200 */
[C---:B------:R-:W-:Y:S02]  /*114d0*/  ISETP.GE.OR P2, PT, R2.reuse, R231, !P2 ;  /* 0x000000e70200720c */ /* 0x040fe40005746670 */
[C---:B------:R-:W-:Y:S02]  /*114e0*/  ISETP.GE.OR P4, PT, R2.reuse, R234, !P4 ;  /* 0x000000ea0200720c */ /* 0x040fe40006786670 */
[----:B------:R-:W-:Y:S01]  /*114f0*/  ISETP.GE.OR P3, PT, R2, R233, !P3 ;  /* 0x000000e90200720c */ /* 0x000fe20005f66670 */
[C---:B------:R-:W-:Y:S01]  /*11500*/  VIADD R2, R0.reuse, 0x8 ;  /* 0x0000000800027836 */ /* 0x040fe20000000000 */
[C---:B------:R-:W-:Y:S01]  /*11510*/  ISETP.GE.OR P5, PT, R0.reuse, R232, !P5 ;  /* 0x000000e80000720c */ /* 0x040fe20006fa6670 */
[----:B------:R-:W3:Y:S01]  /*11520*/  LDSM.16.M88.4 R172, [R212+0x8800] ;  /* 0x00880000d4ac783b */ /* 0x000ee20000000200 */
[C---:B------:R-:W-:Y:S02]  /*11530*/  ISETP.GE.OR P1, PT, R0.reuse, R231, !P1 ;  /* 0x000000e70000720c */ /* 0x040fe40004f26670 */
[C---:B------:R-:W-:Y:S04]  /*11540*/  ISETP.GE.AND P0, PT, R0.reuse, R230, PT ;  /* 0x000000e60000720c */ /* 0x040fe80003f06270 */
[----:B------:R-:W-:Y:S01]  /*11550*/  ISETP.GE.OR P0, PT, R0, R234, !P0 ;  /* 0x000000ea0000720c */ /* 0x000fe20004706670 */
        /* <DEDUP_REMOVED lines=11> */
[----:B------:R-:W3:Y:S03]  /*11610*/  LDSM.16.M88.4 R196, [R221+0x8000] ;  /* 0x00800000ddc4783b */ /* 0x000ee60000000200 */
        /* <DEDUP_REMOVED lines=70> */
[-C--:B------:R-:W-:Y:S01]  /*11a80*/  HMMA.16816.F32 R28, R172, R186.reuse, R28 ;  /* 0x000000baac1c723c */ /* 0x080fe2000000181c */
[----:B------:R-:W3:Y:S01]  /*11a90*/  LDSM.16.M88.4 R172, [R219+0x1800] ;  /* 0x00180000dbac783b */ /* 0x000ee20000000200 */
[----:B------:R-:W-:Y:S04]  /*11aa0*/  DEPBAR.LE SB0, 0x0 ;  /* 0x000080000000791a */ /* 0x000fe80000000000 */
[----:B------:R-:W-:Y:S01]  /*11ab0*/  HMMA.16816.F32 R32, R204, R186, R32 ;  /* 0x000000bacc20723c */ /* 0x000fe20000001820 */
[----:B------:R-:W-:Y:S05]  /*11ac0*/  BAR.SYNC.DEFER_BLOCKING 0x0 ;  /* 0x0000000000007b1d */ /* 0x000fea0000010000 */
[-C--:B-1----:R-:W-:Y:S06]  /*11ad0*/  HMMA.16816.F32 R4, R188, R192.reuse, R4 ;  /* 0x000000c0bc04723c */ /* 0x082fec0000001804 */
[C---:B--2---:R-:W-:Y:S06]  /*11ae0*/  HMMA.16816.F32 R8, R176.reuse, R192, R8 ;  /* 0x000000c0b008723c */ /* 0x044fec0000001808 */
[-C--:B------:R-:W-:Y:S06]  /*11af0*/  HMMA.16816.F32 R12, R176, R194.reuse, R12 ;  /* 0x000000c2b00c723c */ /* 0x080fec000000180c */
[C---:B------:R-:W-:Y:S06]  /*11b00*/  HMMA.16816.F32 R16, R188.reuse, R194, R16 ;  /* 0x000000c2bc10723c */ /* 0x040fec0000001810 */
[----:B------:R-:W-:Y:S01]  /*11b10*/  FMUL.FTZ R6, R6, UR21 ;  /* 0x0000001506067c20 */ /* 0x000fe20008410000 */
[----:B------:R-:W-:Y:S01]  /*11b20*/  FMUL.FTZ R5, R5, UR21 ;  /* 0x0000001505057c20 */ /* 0x000fe20008410000 */
[----:B------:R-:W-:Y:S01]  /*11b30*/  FMUL.FTZ R7, R7, UR21 ;  /* 0x0000001507077c20 */ /* 0x000fe20008410000 */
[-C--:B---3--:R-:W-:Y:S03]  /*11b40*/  HMMA.16816.F32 R20, R188, R172.reuse, R20 ;  /* 0x000000acbc14723c */ /* 0x088fe60000001814 */
[----:B------:R-:W-:Y:S01]  /*11b50*/  MUFU.TANH R6, R6 ;  /* 0x0000000600067308 */ /* 0x000fe20000002400 */
[----:B------:R-:W-:Y:S01]  /*11b60*/  FMUL.FTZ R4, R4, UR21 ;  /* 0x0000001504047c20 */ /* 0x000fe20008410000 */
[----:B------:R-:W-:Y:S01]  /*11b70*/  FMUL.FTZ R11, R11, UR21 ;  /* 0x000000150b0b7c20 */ /* 0x000fe20008410000 */
[----:B------:R-:W-:Y:S01]  /*11b80*/  FMUL.FTZ R8, R8, UR21 ;  /* 0x0000001508087c20 */ /* 0x000fe20008410000 */
[C---:B------:R-:W-:Y:S06]  /*11b90*/  HMMA.16816.F32 R24, R176.reuse, R172, R24 ;  /* 0x000000acb018723c */ /* 0x040fec0000001818 */
[----:B------:R-:W1:Y:S01]  /*11ba0*/  MUFU.TANH R133, R4 ;  /* 0x0000000400857308 */ /* 0x000e620000002400 */
[----:B------:R-:W-:Y:S01]  /*11bb0*/  FMUL.FTZ R13, R13, UR21 ;  /* 0x000000150d0d7c20 */ /* 0x000fe20008410000 */
[----:B------:R-:W-:Y:S03]  /*11bc0*/  FMUL.FTZ R12, R12, UR21 ;  /* 0x000000150c0c7c20 */ /* 0x000fe60008410000 */
[----:B------:R-:W-:Y:S01]  /*11bd0*/  FMUL.FTZ R16, R16, UR21 ;  /* 0x0000001510107c20 */ /* 0x000fe20008410000 */
[----:B------:R-:W-:Y:S01]  /*11be0*/  FMUL.FTZ R10, R10, UR21 ;  /* 0x000000150a0a7c20 */ /* 0x000fe20008410000 */
[-C--:B------:R-:W-:Y:S03]  /*11bf0*/  HMMA.16816.F32 R28, R176, R174.reuse, R28 ;  /* 0x000000aeb01c723c */ /* 0x080fe6000000181c */
[----:B------:R-:W-:Y:S01]  /*11c00*/  MUFU.TANH R134, R13 ;  /* 0x0000000d00867308 */ /* 0x000fe20000002400 */
[----:B------:R-:W-:Y:S01]  /*11c10*/  FMUL.FTZ R9, R9, UR21 ;  /* 0x0000001509097c20 */ /* 0x000fe20008410000 */
        /* <DEDUP_REMOVED lines=9> */
[----:B------:R2:W3:Y:S01]  /*11cb0*/  MUFU.TANH R13, R16 ;  /* 0x00000010000d7308 */ /* 0x0004e20000002400 */
[----:B------:R-:W-:Y:S01]  /*11cc0*/  FMUL.FTZ R14, R14, UR21 ;  /* 0x000000150e0e7c20 */ /* 0x000fe20008410000 */
[----:B------:R-:W-:Y:S08]  /*11cd0*/  FMUL.FTZ R25, R25, UR21 ;  /* 0x0000001519197c20 */ /* 0x000ff00008410000 */
[----:B------:R-:W4:Y:S01]  /*11ce0*/  MUFU.TANH R5, R5 ;  /* 0x0000000500057308 */ /* 0x000f220000002400 */
[----:B-1----:R-:W-:Y:S02]  /*11cf0*/  FSEL R11, R133, -INF , !P5 ;  /* 0xff800000850b7808 */ /* 0x002fe40006800000 */
[C---:B------:R-:W-:Y:S01]  /*11d00*/  ISETP.GE.AND P5, PT, R2.reuse, R228, PT ;  /* 0x000000e40200720c */ /* 0x040fe20003fa6270 */
[----:B------:R-:W-:Y:S03]  /*11d10*/  FMUL.FTZ R35, R35, UR21 ;  /* 0x0000001523237c20 */ /* 0x000fe60008410000 */
[----:B------:R-:W-:Y:S03]  /*11d20*/  ISETP.GE.OR P5, PT, R2, R232, !P5 ;  /* 0x000000e80200720c */ /* 0x000fe60006fa6670 */
[----:B------:R-:W1:Y:S01]  /*11d30*/  MUFU.TANH R7, R7 ;  /* 0x0000000700077308 */ /* 0x000e620000002400 */
[----:B--2---:R-:W-:Y:S01]  /*11d40*/  FMUL.FTZ R16, R19, UR21 ;  /* 0x0000001513107c20 */ /* 0x004fe20008410000 */
[----:B---3--:R-:W-:Y:S08]  /*11d50*/  FSEL R13, R13, -INF , !P5 ;  /* 0xff8000000d0d7808 */ /* 0x008ff00006800000 */
[----:B------:R2:W-:Y:S01]  /*11d60*/  MUFU.TANH R137, R12 ;  /* 0x0000000c00897308 */ /* 0x0005e20000002400 */
[----:B----4-:R-:W-:Y:S01]  /*11d70*/  FSEL R133, R5, -INF , !P6 ;  /* 0xff80000005857808 */ /* 0x010fe20007000000 */
[----:B------:R-:W-:Y:S01]  /*11d80*/  VIADD R5, R0, 0x10 ;  /* 0x0000001000057836 */ /* 0x000fe20000000000 */
[C---:B------:R-:W-:Y:S04]  /*11d90*/  ISETP.GE.AND P6, PT, R2.reuse, R230, PT ;  /* 0x000000e60200720c */ /* 0x040fe80003fc6270 */
[C---:B------:R-:W-:Y:S03]  /*11da0*/  ISETP.GE.OR P6, PT, R2.reuse, R234, !P6 ;  /* 0x000000ea0200720c */ /* 0x040fe600077c6670 */
[----:B------:R-:W3:Y:S01]  /*11db0*/  MUFU.TANH R8, R8 ;  /* 0x0000000800087308 */ /* 0x000ee20000002400 */
[----:B-1----:R-:W-:Y:S02]  /*11dc0*/  FSEL R19, R7, -INF , !P2 ;  /* 0xff80000007137808 */ /* 0x002fe40005000000 */
[C---:B------:R-:W-:Y:S02]  /*11dd0*/  ISETP.GE.AND P2, PT, R2.reuse, R229, PT ;  /* 0x000000e50200720c */ /* 0x040fe40003f46270 */
[----:B------:R-:W-:Y:S02]  /*11de0*/  FMNMX.FTZ R7, R11, R3, !PT ;  /* 0x000000030b077209 */ /* 0x000fe40007810000 */
[----:B------:R-:W-:Y:S03]  /*11df0*/  ISETP.GE.OR P2, PT, R2, R233, !P2 ;  /* 0x000000e90200720c */ /* 0x000fe60005746670 */
[----:B------:R3:W-:Y:S01]  /*11e00*/  MUFU.TANH R180, R10 ;  /* 0x0000000a00b47308 */ /* 0x0007e20000002400 */
[----:B--2---:R-:W-:Y:S01]  /*11e10*/  FSEL R12, R6, -INF , !P1 ;  /* 0xff800000060c7808 */ /* 0x004fe20004800000 */
[----:B------:R-:W-:Y:S01]  /*11e20*/  FMUL.FTZ R6, R32, UR21 ;  /* 0x0000001520067c20 */ /* 0x000fe20008410000 */
[C---:B------:R-:W-:Y:S02]  /*11e30*/  ISETP.GE.AND P1, PT, R2.reuse, R227, PT ;  /* 0x000000e30200720c */ /* 0x040fe40003f26270 */
[----:B------:R-:W-:Y:S02]  /*11e40*/  FMNMX.FTZ R7, R133, R7, !PT ;  /* 0x0000000785077209 */ /* 0x000fe40007810000 */
[----:B------:R-:W-:Y:S03]  /*11e50*/  ISETP.GE.OR P1, PT, R2, R231, !P1 ;  /* 0x000000e70200720c */ /* 0x000fe60004f26670 */
[----:B------:R-:W1:Y:S01]  /*11e60*/  MUFU.TANH R9, R9 ;  /* 0x0000000900097308 */ /* 0x000e620000002400 */
[----:B------:R-:W-:Y:S01]  /*11e70*/  VIADD R2, R0, 0x9 ;  /* 0x0000000900027836 */ /* 0x000fe20000000000 */
[----:B------:R-:W-:Y:S04]  /*11e80*/  FMNMX.FTZ R136, R13, R7, !PT ;  /* 0x000000070d887209 */ /* 0x000fe80007810000 */
[----:B------:R-:W-:Y:S04]  /*11e90*/  ISETP.GE.AND P5, PT, R2, R230, PT ;  /* 0x000000e60200720c */ /* 0x000fe80003fa6270 */
[----:B------:R-:W-:Y:S01]  /*11ea0*/  MUFU.TANH R4, R18 ;  /* 0x0000001200047308 */ /* 0x000fe20000002400 */
[----:B---3--:R-:W-:Y:S01]  /*11eb0*/  FSEL R10, R8, -INF , !P0 ;  /* 0xff800000080a7808 */ /* 0x008fe20004000000 */
[----:B------:R-:W-:Y:S01]  /*11ec0*/  FMUL.FTZ R8, R34, UR21 ;  /* 0x0000001522087c20 */ /* 0x000fe20008410000 */
[C---:B------:R-:W-:Y:S02]  /*11ed0*/  ISETP.GE.AND P0, PT, R2.reuse, R228, PT ;  /* 0x000000e40200720c */ /* 0x040fe40003f06270 */
[C---:B------:R-:W-:Y:S02]  /*11ee0*/  ISETP.GE.OR P5, PT, R2.reuse, R234, !P5 ;  /* 0x000000ea0200720c */ /* 0x040fe40006fa6670 */
[C---:B------:R-:W-:Y:S03]  /*11ef0*/  ISETP.GE.OR P0, PT, R2.reuse, R232, !P0 ;  /* 0x000000e80200720c */ /* 0x040fe60004706670 */
[----:B------:R1:W-:Y:S10]  /*11f00*/  MUFU.TANH R189, R20 ;  /* 0x0000001400bd7308 */ /* 0x0003f40000002400 */
[----:B------:R-:W2:Y:S10]  /*11f10*/  MUFU.TANH R18, R17 ;  /* 0x0000001100127308 */ /* 0x000eb40000002400 */
[----:B------:R-:W3:Y:S01]  /*11f20*/  MUFU.TANH R16, R16 ;  /* 0x0000001000107308 */ /* 0x000ee20000002400 */
[----:B-1----:R-:W-:Y:S01]  /*11f30*/  FSEL R20, R9, -INF , !P4 ;  /* 0xff80000009147808 */ /* 0x002fe20006000000 */
[----:B------:R-:W-:Y:S01]  /*11f40*/  FMUL.FTZ R9, R33, UR21 ;  /* 0x0000001521097c20 */ /* 0x000fe20008410000 */
[C---:B------:R-:W-:Y:S04]  /*11f50*/  ISETP.GE.AND P4, PT, R2.reuse, R227, PT ;  /* 0x000000e30200720c */ /* 0x040fe80003f86270 */
[----:B------:R-:W-:Y:S03]  /*11f60*/  ISETP.GE.OR P4, PT, R2, R231, !P4 ;  /* 0x000000e70200720c */ /* 0x000fe60006786670 */
[----:B------:R-:W1:Y:S01]  /*11f70*/  MUFU.TANH R22, R22 ;  /* 0x0000001600167308 */ /* 0x000e620000002400 */
[----:B--2---:R-:W-:Y:S02]  /*11f80*/  FSEL R18, R18, -INF , !P0 ;  /* 0xff80000012127808 */ /* 0x004fe40004000000 */
[C---:B------:R-:W-:Y:S02]  /*11f90*/  ISETP.GE.AND P0, PT, R5.reuse, R228, PT ;  /* 0x000000e40500720c */ /* 0x040fe40003f06270 */
[----:B------:R-:W-:Y:S01]  /*11fa0*/  FSEL R17, R4, -INF , !P1 ;  /* 0xff80000004117808 */ /* 0x000fe20004800000 */
[----:B------:R-:W-:Y:S01]  /*11fb0*/  VIADD R4, R0, 0x11 ;  /* 0x0000001100047836 */ /* 0x000fe20000000000 */
[C---:B------:R-:W-:Y:S03]  /*11fc0*/  ISETP.GE.OR P0, PT, R5.reuse, R232, !P0 ;  /* 0x000000e80500720c */ /* 0x040fe60004706670 */
[----:B------:R-:W2:Y:S01]  /*11fd0*/  MUFU.TANH R190, R21 ;  /* 0x0000001500be7308 */ /* 0x000ea20000002400 */
[----:B---3--:R-:W-:Y:S02]  /*11fe0*/  FSEL R16, R16, -INF , !P4 ;  /* 0xff80000010107808 */ /* 0x008fe40006000000 */
[----:B------:R-:W-:Y:S02]  /*11ff0*/  ISETP.GE.AND P1, PT, R2, R229, PT ;  /* 0x000000e50200720c */ /* 0x000fe40003f26270 */
[----:B------:R-:W-:Y:S02]  /*12000*/  ISETP.GE.AND P4, PT, R5, R227, PT ;  /* 0x000000e30500720c */ /* 0x000fe40003f86270 */
[----:B------:R-:W-:Y:S03]  /*12010*/  FSEL R189, R189, -INF , !P0 ;  /* 0xff800000bdbd7808 */ /* 0x000fe60004000000 */
[----:B------:R-:W3:Y:S01]  /*12020*/  MUFU.TANH R192, R23 ;  /* 0x0000001700c07308 */ /* 0x000ee20000002400 */
[----:B------:R-:W-:Y:S02]  /*12030*/  ISETP.GE.AND P0, PT, R4, R228, PT ;  /* 0x000000e40400720c */ /* 0x000fe40003f06270 */
[----:B------:R-:W-:Y:S01]  /*12040*/  ISETP.GE.OR P1, PT, R2, R233, !P1 ;  /* 0x000000e90200720c */ /* 0x000fe20004f26670 */
[----:B------:R-:W-:Y:S01]  /*12050*/  VIADD R2, R0, 0x18 ;  /* 0x0000001800027836 */ /* 0x000fe20000000000 */
[----:B------:R-:W-:Y:S02]  /*12060*/  ISETP.GE.OR P4, PT, R5, R231, !P4 ;  /* 0x000000e70500720c */ /* 0x000fe40006786670 */
[----:B------:R-:W-:Y:S03]  /*12070*/  ISETP.GE.OR P0, PT, R4, R232, !P0 ;  /* 0x000000e80400720c */ /* 0x000fe60004706670 */
[----:B------:R-:W4:Y:S01]  /*12080*/  MUFU.TANH R6, R6 ;  /* 0x0000000600067308 */ /* 0x000f220000002400 */
[----:B-1----:R-:W-:Y:S02]  /*12090*/  FSEL R191, R22, -INF , !P4 ;  /* 0xff80000016bf7808 */ /* 0x002fe40006000000 */
[----:B------:R-:W-:Y:S02]  /*120a0*/  ISETP.GE.AND P4, PT, R4, R227, PT ;  /* 0x000000e30400720c */ /* 0x000fe40003f86270 */
[----:B--2---:R-:W-:Y:S02]  /*120b0*/  FSEL R190, R190, -INF , !P0 ;  /* 0xff800000bebe7808 */ /* 0x004fe40004000000 */
[----:B------:R-:W-:Y:S03]  /*120c0*/  ISETP.GE.AND P0, PT, R2, R228, PT ;  /* 0x000000e40200720c */ /* 0x000fe60003f06270 */
[----:B------:R-:W1:Y:S01]  /*120d0*/  MUFU.TANH R8, R8 ;  /* 0x0000000800087308 */ /* 0x000e620000002400 */
[----:B------:R-:W-:Y:S02]  /*120e0*/  ISETP.GE.OR P4, PT, R4, R231, !P4 ;  /* 0x000000e70400720c */ /* 0x000fe40006786670 */
[----:B------:R-:W-:Y:S02]  /*120f0*/  ISETP.GE.OR P0, PT, R2, R232, !P0 ;  /* 0x000000e80200720c */ /* 0x000fe40004706670 */
[----:B---3--:R-:W-:Y:S02]  /*12100*/  FSEL R192, R192, -INF , !P4 ;  /* 0xff800000c0c07808 */ /* 0x008fe40006000000 */
[----:B------:R-:W-:Y:S03]  /*12110*/  ISETP.GE.AND P4, PT, R0, R229, PT ;  /* 0x000000e50000720c */ /* 0x000fe60003f86270 */
[----:B------:R2:W-:Y:S01]  /*12120*/  MUFU.TANH R21, R15 ;  /* 0x0000000f00157308 */ /* 0x0005e20000002400 */
[----:B----4-:R-:W-:Y:S02]  /*12130*/  FSEL R196, R6, -INF , !P0 ;  /* 0xff80000006c47808 */ /* 0x010fe40004000000 */
[----:B------:R-:W-:Y:S02]  /*12140*/  ISETP.GE.AND P0, PT, R2, R227, PT ;  /* 0x000000e30200720c */ /* 0x000fe40003f06270 */
[C---:B------:R-:W-:Y:S01]  /*12150*/  ISETP.GE.OR P4, PT, R0.reuse, R233, !P4 ;  /* 0x000000e90000720c */ /* 0x040fe20006786670 */
[----:B------:R-:W-:Y:S01]  /*12160*/  VIADD R0, R0, 0x19 ;  /* 0x0000001900007836 */ /* 0x000fe20000000000 */
[----:B------:R-:W-:Y:S03]  /*12170*/  ISETP.GE.OR P0, PT, R2, R231, !P0 ;  /* 0x000000e70200720c */ /* 0x000fe60004706670 */
[----:B------:R-:W3:Y:S01]  /*12180*/  MUFU.TANH R9, R9 ;  /* 0x0000000900097308 */ /* 0x000ee20000002400 */
[----:B------:R-:W-:Y:S02]  /*12190*/  FMNMX.FTZ R6, R12, R132, !PT ;  /* 0x000000840c067209 */ /* 0x000fe40007810000 */
[----:B-1----:R-:W-:Y:S02]  /*121a0*/  FSEL R197, R8, -INF , !P0 ;  /* 0xff80000008c57808 */ /* 0x002fe40004000000 */
[C---:B------:R-:W-:Y:S02]  /*121b0*/  ISETP.GE.AND P0, PT, R0.reuse, R228, PT ;  /* 0x000000e40000720c */ /* 0x040fe40003f06270 */
[----:B------:R-:W-:Y:S03]  /*121c0*/  FMNMX.FTZ R6, R19, R6, !PT ;  /* 0x0000000613067209 */ /* 0x000fe60007810000 */
[----:B------:R-:W1:Y:S01]  /*121d0*/  MUFU.TANH R35, R35 ;  /* 0x0000002300237308 */ /* 0x000e620000002400 */
[----:B------:R-:W-:Y:S01]  /*121e0*/  ISETP.GE.OR P0, PT, R0, R232, !P0 ;  /* 0x000000e80000720c */ /* 0x000fe20004706670 */
[----:B--2---:R-:W-:Y:S01]  /*121f0*/  FMUL.FTZ R15, R24, UR21 ;  /* 0x00000015180f7c20 */ /* 0x004fe20008410000 */
[----:B------:R-:W-:Y:S02]  /*12200*/  FMNMX.FTZ R6, R17, R6, !PT ;  /* 0x0000000611067209 */ /* 0x000fe40007810000 */
[----:B------:R-:W-:Y:S02]  /*12210*/  FMNMX.FTZ R136, R18, R136, !PT ;  /* 0x0000008812887209 */ /* 0x000fe40007810000 */
[----:B------:R-:W-:Y:S03]  /*12220*/  FMNMX.FTZ R6, R16, R6, !PT ;  /* 0x0000000610067209 */ /* 0x000fe60007810000 */
[----:B------:R2:W4:Y:S01]  /*12230*/  MUFU.TANH R22, R14 ;  /* 0x0000000e00167308 */ /* 0x0005220000002400 */
[----:B---3--:R-:W-:Y:S02]  /*12240*/  FSEL R194, R9, -INF , !P0 ;  /* 0xff80000009c27808 */ /* 0x008fe40004000000 */
[C---:B------:R-:W-:Y:S02]  /*12250*/  ISETP.GE.AND P0, PT, R0.reuse, R227, PT ;  /* 0x000000e30000720c */ /* 0x040fe40003f06270 */
[----:B------:R-:W-:Y:S02]  /*12260*/  FMNMX.FTZ R136, R189, R136, !PT ;  /* 0x00000088bd887209 */ /* 0x000fe40007810000 */
[----:B------:R-:W-:Y:S03]  /*12270*/  ISETP.GE.OR P0, PT, R0, R231, !P0 ;  /* 0x000000e70000720c */ /* 0x000fe60004706670 */
[----:B------:R-:W3:Y:S01]  /*12280*/  MUFU.TANH R15, R15 ;  /* 0x0000000f000f7308 */ /* 0x000ee20000002400 */
[----:B------:R-:W-:Y:S02]  /*12290*/  FMNMX.FTZ R6, R191, R6, !PT ;  /* 0x00000006bf067209 */ /* 0x000fe40007810000 */
[----:B-1----:R-:W-:Y:S02]  /*122a0*/  FSEL R195, R35, -INF , !P0 ;  /* 0xff80000023c37808 */ /* 0x002fe40004000000 */
[----:B------:R-:W-:Y:S02]  /*122b0*/  PLOP3.LUT P0, PT, PT, PT, UP0, 0x80, 0x0 ;  /* 0x000000000000781c */ /* 0x000fe40003f0f008 */
[----:B------:R-:W-:Y:S02]  /*122c0*/  FMNMX.FTZ R136, R190, R136, !PT ;  /* 0x00000088be887209 */ /* 0x000fe40007810000 */
[----:B------:R-:W-:Y:S02]  /*122d0*/  FMNMX.FTZ R6, R192, R6, !PT ;  /* 0x00000006c0067209 */ /* 0x000fe40007810000 */
[----:B------:R-:W-:Y:S02]  /*122e0*/  FMNMX.FTZ R136, R196, R136, !PT ;  /* 0x00000088c4887209 */ /* 0x000fe40007810000 */
[----:B------:R-:W-:Y:S02]  /*122f0*/  FMNMX.FTZ R6, R197, R6, !PT ;  /* 0x00000006c5067209 */ /* 0x000fe40007810000 */
[----:B------:R-:W-:Y:S02]  /*12300*/  FMNMX.FTZ R136, R194, R136, !PT ;  /* 0x00000088c2887209 */ /* 0x000fe40007810000 */
[----:B------:R-:W-:Y:S01]  /*12310*/  FMNMX.FTZ R135, R195, R6, !PT ;  /* 0x00000006c3877209 */ /* 0x000fe20007810000 */
[----:B--234-:R-:W-:Y:S06]  /*12320*/  @P0 BRA `(.L_x_2384) ;  /* 0xffffffec00680947 */ /* 0x01cfec000383ffff */
.L_x_2383:
[----:B------:R-:W2:Y:S01]  /*12330*/  SHFL.BFLY PT, R14, R136, 0x2, 0x1f ;  /* 0x0c401f00880e7f89 */ /* 0x000ea200000e0000 */
[-C--:B------:R-:W-:Y:S01]  /*12340*/  ISETP.GE.AND P0, PT, R5, R230.reuse, PT ;  /* 0x000000e60500720c */ /* 0x080fe20003f06270 */
[----:B------:R-:W-:Y:S01]  /*12350*/  FMUL.FTZ R28, R28, UR21 ;  /* 0x000000151c1c7c20 */ /* 0x000fe20008410000 */
[----:B-1----:R-:W-:Y:S05]  /*12360*/  FSEL R8, R137, -INF , !P6 ;  /* 0xff80000089087808 */ /* 0x002fea0007000000 */
[----:B------:R-:W1:Y:S01]  /*12370*/  SHFL.BFLY PT, R6, R135, 0x2, 0x1f ;  /* 0x0c401f0087067f89 */ /* 0x000e6200000e0000 */
[----:B------:R-:W-:Y:S01]  /*12380*/  FSEL R9, R134, -INF , !P5 ;  /* 0xff80000086097808 */ /* 0x000fe20006800000 */
[----:B------:R-:W3:Y:S01]  /*12390*/  MUFU.TANH R25, R25 ;  /* 0x0000001900197308 */ /* 0x000ee20000002400 */
[----:B------:R-:W-:Y:S01]  /*123a0*/  ISETP.GE.AND P6, PT, R4, R230, PT ;  /* 0x000000e60400720c */ /* 0x000fe20003fc6270 */
[----:B------:R-:W-:Y:S01]  /*123b0*/  FMUL.FTZ R26, R26, UR21 ;  /* 0x000000151a1a7c20 */ /* 0x000fe20008410000 */
[C---:B------:R-:W-:Y:S01]  /*123c0*/  ISETP.GE.AND P5, PT, R4.reuse, R229, PT ;  /* 0x000000e50400720c */ /* 0x040fe20003fa6270 */
[----:B------:R-:W-:Y:S01]  /*123d0*/  FMUL.FTZ R29, R29, UR21 ;  /* 0x000000151d1d7c20 */ /* 0x000fe20008410000 */
[-C--:B------:R-:W-:Y:S01]  /*123e0*/  ISETP.GE.OR P0, PT, R5, R234.reuse, !P0 ;  /* 0x000000ea0500720c */ /* 0x080fe20004706670 */
[----:B------:R-:W-:Y:S01]  /*123f0*/  FMUL.FTZ R27, R27, UR21 ;  /* 0x000000151b1b7c20 */ /* 0x000fe20008410000 */
[C---:B------:R-:W-:Y:S03]  /*12400*/  ISETP.GE.OR P6, PT, R4.reuse, R234, !P6 ;  /* 0x000000ea0400720c */ /* 0x040fe600077c6670 */
[----:B------:R-:W4:Y:S01]  /*12410*/  MUFU.TANH R28, R28 ;  /* 0x0000001c001c7308 */ /* 0x000f220000002400 */
[----:B------:R-:W-:Y:S01]  /*12420*/  ISETP.GE.OR P5, PT, R4, R233, !P5 ;  /* 0x000000e90400720c */ /* 0x000fe20006fa6670 */
[----:B------:R-:W-:Y:S01]  /*12430*/  FMUL.FTZ R30, R30, UR21 ;  /* 0x000000151e1e7c20 */ /* 0x000fe20008410000 */
[----:B------:R-:W-:Y:S01]  /*12440*/  FSEL R193, R15, -INF , !P0 ;  /* 0xff8000000fc17808 */ /* 0x000fe20004000000 */
[----:B------:R-:W-:Y:S01]  /*12450*/  FMUL.FTZ R31, R31, UR21 ;  /* 0x000000151f1f7c20 */ /* 0x000fe20008410000 */
[----:B------:R-:W-:Y:S01]  /*12460*/  FMNMX.FTZ R4, R10, R138, !PT ;  /* 0x0000008a0a047209 */ /* 0x000fe20007810000 */
[----:B------:R-:W-:Y:S01]  /*12470*/  LDSM.16.MT88.4 R184, [R215+0xa000] ;  /* 0x00a00000d7b8783b */ /* 0x000fe20000004200 */
[----:B------:R-:W-:Y:S03]  /*12480*/  FSEL R7, R180, -INF , !P4 ;  /* 0xff800000b4077808 */ /* 0x000fe60006000000 */
[----:B------:R-:W5:Y:S01]  /*12490*/  MUFU.TANH R26, R26 ;  /* 0x0000001a001a7308 */ /* 0x000f620000002400 */
[----:B------:R-:W-:Y:S01]  /*124a0*/  FMNMX.FTZ R4, R20, R4, !PT ;  /* 0x0000000414047209 */ /* 0x000fe20007810000 */
[----:B------:R-:W-:Y:S01]  /*124b0*/  UISETP.GT.AND UP0, UPT, UR23, UR12, UPT ;  /* 0x0000000c1700728c */ /* 0x000fe2000bf04270 */
[C---:B------:R-:W-:Y:S01]  /*124c0*/  ISETP.GE.AND P4, PT, R5.reuse, R229, PT ;  /* 0x000000e50500720c */ /* 0x040fe20003f86270 */
[----:B------:R-:W-:Y:S01]  /*124d0*/  UMOV UR22, UR23 ;  /* 0x0000001700167c82 */ /* 0x000fe20008000000 */
[----:B------:R-:W-:Y:S02]  /*124e0*/  FMNMX.FTZ R4, R8, R4, !PT ;  /* 0x0000000408047209 */ /* 0x000fe40007810000 */
[----:B------:R-:W-:Y:S03]  /*124f0*/  ISETP.GE.OR P4, PT, R5, R233, !P4 ;  /* 0x000000e90500720c */ /* 0x000fe60006786670 */
[----:B------:R-:W5:Y:S01]  /*12500*/  MUFU.TANH R29, R29 ;  /* 0x0000001d001d7308 */ /* 0x000f620000002400 */
[----:B------:R-:W-:Y:S02]  /*12510*/  FSEL R5, R181, -INF , !P3 ;  /* 0xff800000b5057808 */ /* 0x000fe40005800000 */
[----:B------:R-:W-:Y:S02]  /*12520*/  ISETP.GE.AND P0, PT, R2, R230, PT ;  /* 0x000000e60200720c */ /* 0x000fe40003f06270 */
[----:B------:R-:W-:Y:S02]  /*12530*/  FMNMX.FTZ R134, R9, R4, !PT ;  /* 0x0000000409867209 */ /* 0x000fe40007810000 */
[----:B------:R-:W-:Y:S03]  /*12540*/  FSEL R4, R22, -INF , !P2 ;  /* 0xff80000016047808 */ /* 0x000fe60005000000 */
[----:B------:R-:W5:Y:S01]  /*12550*/  MUFU.TANH R27, R27 ;  /* 0x0000001b001b7308 */ /* 0x000f620000002400 */
[----:B------:R-:W-:Y:S02]  /*12560*/  FMNMX.FTZ R134, R193, R134, !PT ;  /* 0x00000086c1867209 */ /* 0x000fe40007810000 */
[----:B------:R-:W-:Y:S07]  /*12570*/  ISETP.GE.OR P0, PT, R2, R234, !P0 ;  /* 0x000000ea0200720c */ /* 0x000fee0004706670 */
[----:B------:R-:W5:Y:S10]  /*12580*/  MUFU.TANH R30, R30 ;  /* 0x0000001e001e7308 */ /* 0x000f740000002400 */
[----:B------:R-:W5:Y:S01]  /*12590*/  MUFU.TANH R31, R31 ;  /* 0x0000001f001f7308 */ /* 0x000f620000002400 */
[----:B--2---:R-:W-:Y:S02]  /*125a0*/  FMNMX.FTZ R136, R136, R14, !PT ;  /* 0x0000000e88887209 */ /* 0x004fe40007810000 */
[----:B------:R-:W-:Y:S02]  /*125b0*/  FMNMX.FTZ R14, R7, R139, !PT ;  /* 0x0000008b070e7209 */ /* 0x000fe40007810000 */
[----:B---3--:R-:W-:Y:S01]  /*125c0*/  FSEL R201, R25, -INF , !P6 ;  /* 0xff80000019c97808 */ /* 0x008fe20007000000 */
[----:B------:R-:W2:Y:S01]  /*125d0*/  SHFL.BFLY PT, R15, R136, 0x1, 0x1f ;  /* 0x0c201f00880f7f89 */ /* 0x000ea200000e0000 */
[----:B------:R-:W-:Y:S02]  /*125e0*/  FMNMX.FTZ R14, R5, R14, !PT ;  /* 0x0000000e050e7209 */ /* 0x000fe40007810000 */
[----:B------:R-:W-:Y:S02]  /*125f0*/  ISETP.GE.AND P6, PT, R0, R230, PT ;  /* 0x000000e60000720c */ /* 0x000fe40003fc6270 */
[----:B-1----:R-:W-:Y:S02]  /*12600*/  FMNMX.FTZ R135, R135, R6, !PT ;  /* 0x0000000687877209 */ /* 0x002fe40007810000 */
[----:B------:R-:W-:Y:S02]  /*12610*/  FSEL R6, R21, -INF , !P1 ;  /* 0xff80000015067808 */ /* 0x000fe40004800000 */
[----:B------:R-:W-:Y:S01]  /*12620*/  FMNMX.FTZ R14, R4, R14, !PT ;  /* 0x0000000e040e7209 */ /* 0x000fe20007810000 */
[----:B------:R-:W1:Y:S01]  /*12630*/  SHFL.BFLY PT, R21, R135, 0x1, 0x1f ;  /* 0x0c201f0087157f89 */ /* 0x000e6200000e0000 */
[----:B----4-:R-:W-:Y:S02]  /*12640*/  FSEL R198, R28, -INF , !P0 ;  /* 0xff8000001cc67808 */ /* 0x010fe40004000000 */
[----:B------:R-:W-:Y:S02]  /*12650*/  FMNMX.FTZ R134, R201, R134, !PT ;  /* 0x00000086c9867209 */ /* 0x000fe40007810000 */
[----:B------:R-:W-:Y:S02]  /*12660*/  ISETP.GE.OR P6, PT, R0, R234, !P6 ;  /* 0x000000ea0000720c */ /* 0x000fe400077c6670 */
[-C--:B------:R-:W-:Y:S02]  /*12670*/  ISETP.GE.AND P0, PT, R2, R229.reuse, PT ;  /* 0x000000e50200720c */ /* 0x080fe40003f06270 */
[----:B-----5:R-:W-:Y:S02]  /*12680*/  FSEL R200, R26, -INF , !P4 ;  /* 0xff8000001ac87808 */ /* 0x020fe40006000000 */
[----:B------:R-:W-:Y:S02]  /*12690*/  FMNMX.FTZ R14, R6, R14, !PT ;  /* 0x0000000e060e7209 */ /* 0x000fe40007810000 */
[----:B------:R-:W-:Y:S02]  /*126a0*/  FSEL R199, R29, -INF , !P6 ;  /* 0xff8000001dc77808 */ /* 0x000fe40007000000 */
[----:B------:R-:W-:Y:S02]  /*126b0*/  FMNMX.FTZ R134, R198, R134, !PT ;  /* 0x00000086c6867209 */ /* 0x000fe40007810000 */
[----:B------:R-:W-:Y:S02]  /*126c0*/  ISETP.GE.AND P1, PT, R0, R229, PT ;  /* 0x000000e50000720c */ /* 0x000fe40003f26270 */
[----:B------:R-:W-:Y:S02]  /*126d0*/  ISETP.GE.OR P0, PT, R2, R233, !P0 ;  /* 0x000000e90200720c */ /* 0x000fe40004706670 */
[----:B--2---:R-:W-:Y:S02]  /*126e0*/  FMNMX.FTZ R136, R136, R15, !PT ;  /* 0x0000000f88887209 */ /* 0x004fe40007810000 */
[----:B------:R-:W-:Y:S02]  /*126f0*/  FSEL R202, R27, -INF , !P5 ;  /* 0xff8000001bca7808 */ /* 0x000fe40006800000 */
[----:B------:R-:W-:Y:S01]  /*12700*/  FMNMX.FTZ R2, R200, R14, !PT ;  /* 0x0000000ec8027209 */ /* 0x000fe20007810000 */
[----:B------:R-:W-:Y:S01]  /*12710*/  FMUL.FTZ R173, R136, UR4 ;  /* 0x0000000488ad7c20 */ /* 0x000fe20008410000 */
[----:B------:R-:W-:Y:S02]  /*12720*/  FMNMX.FTZ R134, R199, R134, !PT ;  /* 0x00000086c7867209 */ /* 0x000fe40007810000 */
[----:B------:R-:W-:Y:S02]  /*12730*/  ISETP.GE.OR P1, PT, R0, R233, !P1 ;  /* 0x000000e90000720c */ /* 0x000fe40004f26670 */
[----:B------:R-:W-:Y:S01]  /*12740*/  FSEL R203, R30, -INF , !P0 ;  /* 0xff8000001ecb7808 */ /* 0x000fe20004000000 */
[----:B------:R-:W2:Y:S01]  /*12750*/  SHFL.BFLY PT, R22, R134, 0x2, 0x1f ;  /* 0x0c401f0086167f89 */ /* 0x000ea200000e0000 */
[----:B------:R-:W-:Y:S02]  /*12760*/  FMNMX.FTZ R0, R202, R2, !PT ;  /* 0x00000002ca007209 */ /* 0x000fe40007810000 */
[----:B------:R-:W-:Y:S02]  /*12770*/  FSETP.NEU.FTZ.AND P3, PT, R136, -INF , PT ;  /* 0xff8000008800780b */ /* 0x000fe40003f7d000 */
[----:B------:R-:W-:Y:S02]  /*12780*/  FMNMX.FTZ R0, R203, R0, !PT ;  /* 0x00000000cb007209 */ /* 0x000fe40007810000 */
[----:B------:R-:W-:Y:S02]  /*12790*/  FSEL R172, R31, -INF , !P1 ;  /* 0xff8000001fac7808 */ /* 0x000fe40004800000 */
[----:B------:R-:W-:Y:S02]  /*127a0*/  FSEL R173, R173, RZ, P3 ;  /* 0x000000ffadad7208 */ /* 0x000fe40001800000 */
[----:B------:R-:W-:Y:S02]  /*127b0*/  FMNMX.FTZ R0, R172, R0, !PT ;  /* 0x00000000ac007209 */ /* 0x000fe40007810000 */
[----:B-1----:R-:W-:Y:S01]  /*127c0*/  FMNMX.FTZ R135, R135, R21, !PT ;  /* 0x0000001587877209 */ /* 0x002fe20007810000 */
[--C-:B------:R-:W-:Y:S01]  /*127d0*/  FFMA.FTZ R11, R11, UR4, -R173.reuse ;  /* 0x000000040b0b7c23 */ /* 0x100fe200080108ad */
[--C-:B------:R-:W-:Y:S01]  /*127e0*/  FFMA.FTZ R133, R133, UR4, -R173.reuse ;  /* 0x0000000485857c23 */ /* 0x100fe200080108ad */
[----:B------:R-:W1:Y:S01]  /*127f0*/  SHFL.BFLY PT, R2, R0, 0x2, 0x1f ;  /* 0x0c401f0000027f89 */ /* 0x000e6200000e0000 */
[C---:B------:R-:W-:Y:S01]  /*12800*/  FSETP.NEU.FTZ.AND P2, PT, R135.reuse, -INF , PT ;  /* 0xff8000008700780b */ /* 0x040fe20003f5d000 */
[----:B------:R3:W-:Y:S01]  /*12810*/  MUFU.EX2 R34, R11 ;  /* 0x0000000b00227308 */ /* 0x0007e20000000800 */
[----:B------:R-:W-:Y:S01]  /*12820*/  FMUL.FTZ R174, R135, UR4 ;  /* 0x0000000487ae7c20 */ /* 0x000fe20008410000 */
[--C-:B------:R-:W-:Y:S01]  /*12830*/  FFMA.FTZ R13, R13, UR4, -R173.reuse ;  /* 0x000000040d0d7c23 */ /* 0x100fe200080108ad */
[----:B------:R-:W-:Y:S01]  /*12840*/  FFMA.FTZ R18, R18, UR4, -R173 ;  /* 0x0000000412127c23 */ /* 0x000fe200080108ad */
[----:B--2---:R-:W-:Y:S06]  /*12850*/  FMNMX.FTZ R134, R134, R22, !PT ;  /* 0x0000001686867209 */ /* 0x004fec0007810000 */
[----:B------:R-:W2:Y:S01]  /*12860*/  MUFU.EX2 R35, R133 ;  /* 0x0000008500237308 */ /* 0x000ea20000000800 */
[----:B------:R-:W-:Y:S05]  /*12870*/  FSEL R174, R174, RZ, P2 ;  /* 0x000000ffaeae7208 */ /* 0x000fea0001000000 */
[--C-:B------:R-:W-:Y:S01]  /*12880*/  FFMA.FTZ R12, R12, UR4, -R174.reuse ;  /* 0x000000040c0c7c23 */ /* 0x100fe200080108ae */
[--C-:B------:R-:W-:Y:S01]  /*12890*/  FFMA.FTZ R19, R19, UR4, -R174.reuse ;  /* 0x0000000413137c23 */ /* 0x100fe200080108ae */
[--C-:B------:R-:W-:Y:S01]  /*128a0*/  FFMA.FTZ R17, R17, UR4, -R174.reuse ;  /* 0x0000000411117c23 */ /* 0x100fe200080108ae */
[----:B---3--:R-:W3:Y:S01]  /*128b0*/  SHFL.BFLY PT, R11, R134, 0x1, 0x1f ;  /* 0x0c201f00860b7f89 */ /* 0x008ee200000e0000 */
[----:B------:R-:W-:Y:S01]  /*128c0*/  FFMA.FTZ R16, R16, UR4, -R174 ;  /* 0x0000000410107c23 */ /* 0x000fe200080108ae */
[----:B------:R-:W-:Y:S01]  /*128d0*/  MUFU.EX2 R252, R12 ;  /* 0x0000000c00fc7308 */ /* 0x000fe20000000800 */
[----:B-1----:R-:W-:Y:S02]  /*128e0*/  FMNMX.FTZ R0, R0, R2, !PT ;  /* 0x0000000200007209 */ /* 0x002fe40007810000 */
[----:B--2---:R-:W-:Y:S03]  /*128f0*/  F2FP.F16.F32.PACK_AB R176, R35, R34 ;  /* 0x0000002223b0723e */ /* 0x004fe600000000ff */
[----:B------:R-:W1:Y:S04]  /*12900*/  SHFL.BFLY PT, R2, R0, 0x1, 0x1f ;  /* 0x0c201f0000027f89 */ /* 0x000e6800000e0000 */
[----:B------:R-:W2:Y:S10]  /*12910*/  MUFU.EX2 R33, R19 ;  /* 0x0000001300217308 */ /* 0x000eb40000000800 */
[----:B------:R-:W-:Y:S01]  /*12920*/  MUFU.EX2 R24, R13 ;  /* 0x0000000d00187308 */ /* 0x000fe20000000800 */
[----:B---3--:R-:W-:Y:S09]  /*12930*/  FMNMX.FTZ R134, R134, R11, !PT ;  /* 0x0000000b86867209 */ /* 0x008ff20007810000 */
[----:B------:R-:W3:Y:S01]  /*12940*/  MUFU.EX2 R32, R18 ;  /* 0x0000001200207308 */ /* 0x000ee20000000800 */
[C---:B------:R-:W-:Y:S01]  /*12950*/  FSETP.NEU.FTZ.AND P1, PT, R134.reuse, -INF , PT ;  /* 0xff8000008600780b */ /* 0x040fe20003f3d000 */
[----:B------:R-:W-:Y:S01]  /*12960*/  FMUL.FTZ R175, R134, UR4 ;  /* 0x0000000486af7c20 */ /* 0x000fe20008410000 */
[----:B--2---:R-:W-:Y:S04]  /*12970*/  F2FP.F16.F32.PACK_AB R177, R33, R252 ;  /* 0x000000fc21b1723e */ /* 0x004fe800000000ff */
[----:B------:R-:W-:Y:S03]  /*12980*/  FSEL R175, R175, RZ, P1 ;  /* 0x000000ffafaf7208 */ /* 0x000fe60000800000 */
[----:B------:R-:W-:Y:S01]  /*12990*/  MUFU.EX2 R250, R17 ;  /* 0x0000001100fa7308 */ /* 0x000fe20000000800 */
[----:B-1----:R-:W-:Y:S02]  /*129a0*/  FMNMX.FTZ R137, R0, R2, !PT ;  /* 0x0000000200897209 */ /* 0x002fe40007810000 */
[----:B------:R-:W-:Y:S01]  /*129b0*/  FSEL R0, R136, RZ, P3 ;  /* 0x000000ff88007208 */ /* 0x000fe20001800000 */
[----:B------:R-:W-:Y:S01]  /*129c0*/  FFMA.FTZ R20, R20, UR4, -R175 ;  /* 0x0000000414147c23 */ /* 0x000fe200080108af */
[----:B------:R-:W-:Y:S01]  /*129d0*/  FSEL R2, R135, RZ, P2 ;  /* 0x000000ff87027208 */ /* 0x000fe20001000000 */
[C---:B------:R-:W-:Y:S01]  /*129e0*/  FMUL.FTZ R188, R137.reuse, UR4 ;  /* 0x0000000489bc7c20 */ /* 0x040fe20008410000 */
[----:B------:R-:W-:Y:S01]  /*129f0*/  FSETP.NEU.FTZ.AND P0, PT, R137, -INF , PT ;  /* 0xff8000008900780b */ /* 0x000fe20003f1d000 */
[----:B------:R-:W-:Y:S02]  /*12a00*/  FADD.FTZ R0, -R0, R3 ;  /* 0x0000000300007221 */ /* 0x000fe40000010100 */
[----:B------:R1:W-:Y:S01]  /*12a10*/  MUFU.EX2 R248, R20 ;  /* 0x0000001400f87308 */ /* 0x0003e20000000800 */
[----:B------:R-:W-:Y:S01]  /*12a20*/  FADD.FTZ R2, -R2, R132 ;  /* 0x0000008402027221 */ /* 0x000fe20000010100 */
[----:B------:R-:W-:Y:S01]  /*12a30*/  FSEL R188, R188, RZ, P0 ;  /* 0x000000ffbcbc7208 */ /* 0x000fe20000000000 */
[----:B------:R-:W-:Y:S01]  /*12a40*/  FMUL.FTZ R3, R0, UR4 ;  /* 0x0000000400037c20 */ /* 0x000fe20008410000 */
[----:B------:R-:W-:Y:S01]  /*12a50*/  FSEL R0, R134, RZ, P1 ;  /* 0x000000ff86007208 */ /* 0x000fe20000800000 */
[----:B------:R-:W-:Y:S01]  /*12a60*/  FMUL.FTZ R2, R2, UR4 ;  /* 0x0000000402027c20 */ /* 0x000fe20008410000 */
[--C-:B------:R-:W-:Y:S01]  /*12a70*/  FFMA.FTZ R10, R10, UR4, -R175.reuse ;  /* 0x000000040a0a7c23 */ /* 0x100fe200080108af */
[--C-:B------:R-:W-:Y:S03]  /*12a80*/  FFMA.FTZ R7, R7, UR4, -R188.reuse ;  /* 0x0000000407077c23 */ /* 0x100fe600080108bc */
[----:B------:R2:W4:Y:S01]  /*12a90*/  MUFU.EX2 R133, R3 ;  /* 0x0000000300857308 */ /* 0x0005220000000800 */
[--C-:B------:R-:W-:Y:S01]  /*12aa0*/  FFMA.FTZ R5, R5, UR4, -R188.reuse ;  /* 0x0000000405057c23 */ /* 0x100fe200080108bc */
[--C-:B------:R-:W-:Y:S01]  /*12ab0*/  FFMA.FTZ R4, R4, UR4, -R188.reuse ;  /* 0x0000000404047c23 */ /* 0x100fe200080108bc */
[--C-:B------:R-:W-:Y:S01]  /*12ac0*/  FFMA.FTZ R6, R6, UR4, -R188.reuse ;  /* 0x0000000406067c23 */ /* 0x100fe200080108bc */
[--C-:B------:R-:W-:Y:S01]  /*12ad0*/  FFMA.FTZ R8, R8, UR4, -R175.reuse ;  /* 0x0000000408087c23 */ /* 0x100fe200080108af */
[----:B------:R-:W-:Y:S01]  /*12ae0*/  FFMA.FTZ R9, R9, UR4, -R175 ;  /* 0x0000000409097c23 */ /* 0x000fe200080108af */
[----:B---3--:R-:W-:Y:S01]  /*12af0*/  F2FP.F16.F32.PACK_AB R178, R32, R24 ;  /* 0x0000001820b2723e */ /* 0x008fe200000000ff */
[----:B------:R-:W-:Y:S03]  /*12b00*/  FFMA.FTZ R172, R172, UR4, -R188 ;  /* 0x00000004acac7c23 */ /* 0x000fe600080108bc */
[----:B------:R3:W5:Y:S01]  /*12b10*/  MUFU.EX2 R132, R2 ;  /* 0x0000000200847308 */ /* 0x0007620000000800 */
[----:B-1----:R-:W1:Y:S09]  /*12b20*/  LDSM.16.MT88.4 R20, [R213+0xa000] ;  /* 0x00a00000d514783b */ /* 0x002e720000004200 */
[----:B------:R-:W5:Y:S01]  /*12b30*/  MUFU.EX2 R251, R16 ;  /* 0x0000001000fb7308 */ /* 0x000f620000000800 */
[----:B--2---:R-:W-:Y:S01]  /*12b40*/  FADD.FTZ R3, -R0, R138 ;  /* 0x0000008a00037221 */ /* 0x004fe20000010100 */
[----:B------:R-:W-:Y:S01]  /*12b50*/  FSEL R0, R137, RZ, P0 ;  /* 0x000000ff89007208 */ /* 0x000fe20000000000 */
[C---:B----4-:R-:W-:Y:S01]  /*12b60*/  FMUL.FTZ R17, R133.reuse, R153 ;  /* 0x0000009985117220 */ /* 0x050fe20000410000 */
[C---:B------:R-:W-:Y:S01]  /*12b70*/  FMUL.FTZ R36, R133.reuse, R36 ;  /* 0x0000002485247220 */ /* 0x040fe20000410000 */
[C---:B------:R-:W-:Y:S01]  /*12b80*/  FMUL.FTZ R37, R133.reuse, R37 ;  /* 0x0000002585257220 */ /* 0x040fe20000410000 */
[----:B------:R-:W-:Y:S01]  /*12b90*/  FMUL.FTZ R48, R133, R48 ;  /* 0x0000003085307220 */ /* 0x000fe20000410000 */
[----:B------:R-:W-:Y:S03]  /*12ba0*/  FADD.FTZ R0, -R0, R139 ;  /* 0x0000008b00007221 */ /* 0x000fe60000010100 */
[----:B------:R2:W-:Y:S01]  /*12bb0*/  MUFU.EX2 R210, R7 ;  /* 0x0000000700d27308 */ /* 0x0005e20000000800 */
[----:B---3--:R-:W-:Y:S01]  /*12bc0*/  FMUL.FTZ R2, R3, UR4 ;  /* 0x0000000403027c20 */ /* 0x008fe20008410000 */
[--C-:B------:R-:W-:Y:S01]  /*12bd0*/  FFMA.FTZ R3, R189, UR4, -R173.reuse ;  /* 0x00000004bd037c23 */ /* 0x100fe200080108ad */
[----:B------:R-:W-:Y:S01]  /*12be0*/  FMUL.FTZ R0, R0, UR4 ;  /* 0x0000000400007c20 */ /* 0x000fe20008410000 */
[C---:B-----5:R-:W-:Y:S01]  /*12bf0*/  FMUL.FTZ R18, R132.reuse, R154 ;  /* 0x0000009a84127220 */ /* 0x060fe20000410000 */
[C---:B------:R-:W-:Y:S01]  /*12c00*/  FMUL.FTZ R19, R132.reuse, R155 ;  /* 0x0000009b84137220 */ /* 0x040fe20000410000 */
[C---:B------:R-:W-:Y:S01]  /*12c10*/  FMUL.FTZ R38, R132.reuse, R38 ;  /* 0x0000002684267220 */ /* 0x040fe20000410000 */
[C---:B------:R-:W-:Y:S03]  /*12c20*/  FMUL.FTZ R39, R132.reuse, R39 ;  /* 0x0000002784277220 */ /* 0x040fe60000410000 */
[----:B------:R3:W4:Y:S01]  /*12c30*/  MUFU.EX2 R211, R5 ;  /* 0x0000000500d37308 */ /* 0x0007220000000800 */
[----:B------:R-:W-:Y:S01]  /*12c40*/  F2FP.F16.F32.PACK_AB R179, R251, R250 ;  /* 0x000000fafbb3723e */ /* 0x000fe200000000ff */
[C---:B------:R-:W-:Y:S01]  /*12c50*/  FMUL.FTZ R16, R133.reuse, R152 ;  /* 0x0000009885107220 */ /* 0x040fe20000410000 */
[C---:B------:R-:W-:Y:S01]  /*12c60*/  FMUL.FTZ R49, R133.reuse, R49 ;  /* 0x0000003185317220 */ /* 0x040fe20000410000 */
        /* <DEDUP_REMOVED lines=8> */
[C---:B------:R-:W-:Y:S01]  /*12cf0*/  FMUL.FTZ R64, R133.reuse, R64 ;  /* 0x0000004085407220 */ /* 0x040fe20000410000 */
[C---:B------:R-:W-:Y:S01]  /*12d00*/  FMUL.FTZ R65, R133.reuse, R65 ;  /* 0x0000004185417220 */ /* 0x040fe20000410000 */
[C---:B------:R-:W-:Y:S01]  /*12d10*/  FMUL.FTZ R66, R132.reuse, R66 ;  /* 0x0000004284427220 */ /* 0x040fe20000410000 */
[C---:B------:R-:W-:Y:S03]  /*12d20*/  FMUL.FTZ R67, R132.reuse, R67 ;  /* 0x0000004384437220 */ /* 0x040fe60000410000 */
[----:B------:R2:W1:Y:S01]  /*12d30*/  MUFU.EX2 R236, R6 ;  /* 0x0000000600ec7308 */ /* 0x0004620000000800 */
[----:B---3--:R-:W-:Y:S01]  /*12d40*/  FMUL.FTZ R5, R133, R145 ;  /* 0x0000009185057220 */ /* 0x008fe20000410000 */
[----:B----4-:R-:W-:Y:S01]  /*12d50*/  F2FP.F16.F32.PACK_AB R181, R211, R210 ;  /* 0x000000d2d3b5723e */ /* 0x010fe200000000ff */
[C---:B------:R-:W-:Y:S01]  /*12d60*/  FMUL.FTZ R68, R133.reuse, R68 ;  /* 0x0000004485447220 */ /* 0x040fe20000410000 */
[C---:B------:R-:W-:Y:S01]  /*12d70*/  FMUL.FTZ R69, R133.reuse, R69 ;  /* 0x0000004585457220 */ /* 0x040fe20000410000 */
[C---:B------:R-:W-:Y:S01]  /*12d80*/  FMUL.FTZ R70, R132.reuse, R70 ;  /* 0x0000004684467220 */ /* 0x040fe20000410000 */
[C---:B------:R-:W-:Y:S01]  /*12d90*/  FMUL.FTZ R71, R132.reuse, R71 ;  /* 0x0000004784477220 */ /* 0x040fe20000410000 */
[C---:B------:R-:W-:Y:S03]  /*12da0*/  FMUL.FTZ R80, R133.reuse, R80 ;  /* 0x0000005085507220 */ /* 0x040fe60000410000 */
[----:B------:R-:W3:Y:S01]  /*12db0*/  MUFU.EX2 R249, R10 ;  /* 0x0000000a00f97308 */ /* 0x000ee20000000800 */
[C---:B-----5:R-:W-:Y:S01]  /*12dc0*/  FMUL.FTZ R4, R133.reuse, R144 ;  /* 0x0000009085047220 */ /* 0x060fe20000410000 */
[C---:B------:R-:W-:Y:S01]  /*12dd0*/  FMUL.FTZ R81, R133.reuse, R81 ;  /* 0x0000005185517220 */ /* 0x040fe20000410000 */
[C---:B------:R-:W-:Y:S01]  /*12de0*/  FMUL.FTZ R82, R132.reuse, R82 ;  /* 0x0000005284527220 */ /* 0x040fe20000410000 */
[C---:B------:R-:W-:Y:S01]  /*12df0*/  FMUL.FTZ R83, R132.reuse, R83 ;  /* 0x0000005384537220 */ /* 0x040fe20000410000 */
[C---:B------:R-:W-:Y:S01]  /*12e00*/  FMUL.FTZ R84, R133.reuse, R84 ;  /* 0x0000005485547220 */ /* 0x040fe20000410000 */
[----:B------:R-:W-:Y:S01]  /*12e10*/  FMUL.FTZ R85, R133, R85 ;  /* 0x0000005585557220 */ /* 0x000fe20000410000 */
[C---:B------:R-:W-:Y:S03]  /*12e20*/  FMUL.FTZ R86, R132.reuse, R86 ;  /* 0x0000005684567220 */ /* 0x040fe60000410000 */
[----:B------:R-:W-:Y:S01]  /*12e30*/  MUFU.EX2 R238, R8 ;  /* 0x0000000800ee7308 */ /* 0x000fe20000000800 */
[----:B--2---:R-:W-:Y:S01]  /*12e40*/  FMUL.FTZ R6, R132, R146 ;  /* 0x0000009284067220 */ /* 0x004fe20000410000 */
[----:B-1----:R-:W-:Y:S01]  /*12e50*/  F2FP.F16.F32.PACK_AB R183, R236, R237 ;  /* 0x000000edecb7723e */ /* 0x002fe200000000ff */
[----:B------:R-:W-:Y:S01]  /*12e60*/  LDSM.16.MT88.4 R144, [R217+0xa000] ;  /* 0x00a00000d990783b */ /* 0x000fe20000004200 */
[--C-:B------:R-:W-:Y:S01]  /*12e70*/  FFMA.FTZ R138, R191, UR4, -R174.reuse ;  /* 0x00000004bf8a7c23 */ /* 0x100fe200080108ae */
[----:B------:R-:W-:Y:S01]  /*12e80*/  FMUL.FTZ R87, R132, R87 ;  /* 0x0000005784577220 */ /* 0x000fe20000410000 */
[C---:B------:R-:W-:Y:S01]  /*12e90*/  FMUL.FTZ R96, R133.reuse, R96 ;  /* 0x0000006085607220 */ /* 0x040fe20000410000 */
[C---:B------:R-:W-:Y:S01]  /*12ea0*/  FMUL.FTZ R97, R133.reuse, R97 ;  /* 0x0000006185617220 */ /* 0x040fe20000410000 */
[-C--:B------:R-:W-:Y:S02]  /*12eb0*/  HMMA.16816.F32 R4, R176, R20.reuse, R4 ;  /* 0x00000014b004723c */ /* 0x080fe40000001804 */
[----:B------:R-:W1:Y:S01]  /*12ec0*/  MUFU.EX2 R239, R9 ;  /* 0x0000000900ef7308 */ /* 0x000e620000000800 */
[----:B------:R-:W-:Y:S01]  /*12ed0*/  PLOP3.LUT P0, PT, PT, PT, UP0, 0x80, 0x0 ;  /* 0x000000000000781c */ /* 0x000fe20003f0f008 */
[----:B------:R-:W-:Y:S01]  /*12ee0*/  LDSM.16.MT88.4 R152, [R213+0xa800] ;  /* 0x00a80000d598783b */ /* 0x000fe20000004200 */
[----:B---3--:R-:W-:Y:S01]  /*12ef0*/  F2FP.F16.F32.PACK_AB R180, R248, R249 ;  /* 0x000000f9f8b4723e */ /* 0x008fe200000000ff */
[C---:B------:R-:W-:Y:S01]  /*12f00*/  FMUL.FTZ R98, R132.reuse, R98 ;  /* 0x0000006284627220 */ /* 0x040fe20000410000 */
[C---:B------:R-:W-:Y:S01]  /*12f10*/  FMUL.FTZ R99, R132.reuse, R99 ;  /* 0x0000006384637220 */ /* 0x040fe20000410000 */
[C---:B------:R-:W-:Y:S04]  /*12f20*/  FMUL.FTZ R100, R133.reuse, R100 ;  /* 0x0000006485647220 */ /* 0x040fe80000410000 */
[----:B------:R-:W2:Y:S01]  /*12f30*/  MUFU.EX2 R2, R2 ;  /* 0x0000000200027308 */ /* 0x000ea20000000800 */
[C---:B------:R-:W-:Y:S01]  /*12f40*/  FMUL.FTZ R101, R133.reuse, R101 ;  /* 0x0000006585657220 */ /* 0x040fe20000410000 */
[C---:B------:R-:W-:Y:S01]  /*12f50*/  FMUL.FTZ R102, R132.reuse, R102 ;  /* 0x0000006684667220 */ /* 0x040fe20000410000 */
[C---:B------:R-:W-:Y:S01]  /*12f60*/  FMUL.FTZ R103, R132.reuse, R103 ;  /* 0x0000006784677220 */ /* 0x040fe20000410000 */
[C---:B------:R-:W-:Y:S01]  /*12f70*/  FMUL.FTZ R112, R133.reuse, R112 ;  /* 0x0000007085707220 */ /* 0x040fe20000410000 */
[----:B------:R-:W-:Y:S01]  /*12f80*/  FMUL.FTZ R113, R133, R113 ;  /* 0x0000007185717220 */ /* 0x000fe20000410000 */
[C---:B------:R-:W-:Y:S04]  /*12f90*/  FMUL.FTZ R114, R132.reuse, R114 ;  /* 0x0000007284727220 */ /* 0x040fe80000410000 */
[----:B------:R-:W3:Y:S01]  /*12fa0*/  MUFU.EX2 R0, R0 ;  /* 0x0000000000007308 */ /* 0x000ee20000000800 */
[----:B-1----:R-:W-:Y:S01]  /*12fb0*/  F2FP.F16.F32.PACK_AB R182, R239, R238 ;  /* 0x000000eeefb6723e */ /* 0x002fe200000000ff */
[C---:B------:R-:W-:Y:S01]  /*12fc0*/  FMUL.FTZ R115, R132.reuse, R115 ;  /* 0x0000007384737220 */ /* 0x040fe20000410000 */
[C---:B------:R-:W-:Y:S01]  /*12fd0*/  FMUL.FTZ R116, R133.reuse, R116 ;  /* 0x0000007485747220 */ /* 0x040fe20000410000 */
[C---:B------:R-:W-:Y:S01]  /*12fe0*/  FMUL.FTZ R117, R133.reuse, R117 ;  /* 0x0000007585757220 */ /* 0x040fe20000410000 */
[C---:B------:R-:W-:Y:S01]  /*12ff0*/  FMUL.FTZ R118, R132.reuse, R118 ;  /* 0x0000007684767220 */ /* 0x040fe20000410000 */
[----:B------:R-:W-:Y:S01]  /*13000*/  FMUL.FTZ R119, R132, R119 ;  /* 0x0000007784777220 */ /* 0x000fe20000410000 */
        /* <DEDUP_REMOVED lines=20> */
[----:B------:R-:W4:Y:S01]  /*13150*/  LDSM.16.MT88.4 R148, [R213+0xb000] ;  /* 0x00b00000d594783b */ /* 0x000f220000004200 */
[----:B-1----:R-:W-:Y:S01]  /*13160*/  FFMA.FTZ R3, R190, UR4, -R173 ;  /* 0x00000004be037c23 */ /* 0x002fe200080108ad */
        /* <DEDUP_REMOVED lines=8> */
[----:B------:R-:W-:Y:S01]  /*131f0*/  MOV R163, R24 ;  /* 0x0000001800a37202 */ /* 0x000fe20000000f00 */
[----:B------:R-:W-:Y:S01]  /*13200*/  FMUL.FTZ R24, R2, R156 ;  /* 0x0000009c02187220 */ /* 0x000fe20000410000 */
[----:B---3--:R-:W-:Y:S01]  /*13210*/  FFMA.FTZ R138, R201, UR4, -R175 ;  /* 0x00000004c98a7c23 */ /* 0x008fe200080108af */
[--C-:B-1----:R-:W-:Y:S01]  /*13220*/  FFMA.FTZ R3, R192, UR4, -R174.reuse ;  /* 0x00000004c0037c23 */ /* 0x102fe200080108ae */
[-C--:B------:R-:W-:Y:S02]  /*13230*/  HMMA.16816.F32 R20, R176, R184.reuse, R20 ;  /* 0x000000b8b014723c */ /* 0x080fe40000001814 */
[----:B------:R-:W-:Y:S01]  /*13240*/  MUFU.EX2 R209, R138 ;  /* 0x0000008a00d17308 */ /* 0x000fe20000000800 */
[----:B------:R-:W-:Y:S01]  /*13250*/  MOV R160, R35 ;  /* 0x0000002300a07202 */ /* 0x000fe20000000f00 */
[C---:B------:R-:W-:Y:S01]  /*13260*/  FMUL.FTZ R35, R132.reuse, R171 ;  /* 0x000000ab84237220 */ /* 0x040fe20000410000 */
[----:B------:R-:W-:Y:S01]  /*13270*/  MOV R161, R34 ;  /* 0x0000002200a17202 */ /* 0x000fe20000000f00 */
[C---:B------:R-:W-:Y:S06]  /*13280*/  HMMA.16816.F32 R24, R180.reuse, R184, R24 ;  /* 0x000000b8b418723c */ /* 0x040fec0000001818 */
[----:B------:R1:W3:Y:S01]  /*13290*/  MUFU.EX2 R244, R3 ;  /* 0x0000000300f47308 */ /* 0x0002e20000000800 */
[----:B------:R-:W-:Y:S01]  /*132a0*/  MOV R162, R33 ;  /* 0x0000002100a27202 */ /* 0x000fe20000000f00 */
[-C--:B------:R-:W-:Y:S03]  /*132b0*/  HMMA.16816.F32 R28, R180, R186.reuse, R28 ;  /* 0x000000bab41c723c */ /* 0x080fe6000000181c */
[----:B------:R-:W-:Y:S01]  /*132c0*/  MOV R156, R32 ;  /* 0x00000020009c7202 */ /* 0x000fe20000000f00 */
[C---:B------:R-:W-:Y:S01]  /*132d0*/  FMUL.FTZ R32, R133.reuse, R168 ;  /* 0x000000a885207220 */ /* 0x040fe20000410000 */
[----:B------:R-:W-:Y:S01]  /*132e0*/  FMUL.FTZ R33, R133, R169 ;  /* 0x000000a985217220 */ /* 0x000fe20000410000 */
[----:B------:R-:W-:Y:S02]  /*132f0*/  FMUL.FTZ R34, R132, R170 ;  /* 0x000000aa84227220 */ /* 0x000fe40000410000 */
[----:B------:R5:W-:Y:S01]  /*13300*/  MUFU.EX2 R138, R172 ;  /* 0x000000ac008a7308 */ /* 0x000be20000000800 */
[----:B------:R-:W-:Y:S02]  /*13310*/  LDSM.16.MT88.4 R168, [R215+0xa800] ;  /* 0x00a80000d7a8783b */ /* 0x000fe40000004200 */
[----:B------:R-:W-:Y:S01]  /*13320*/  FMUL.FTZ R41, R2, R41 ;  /* 0x0000002902297220 */ /* 0x000fe20000410000 */
[C---:B------:R-:W-:Y:S01]  /*13330*/  FMUL.FTZ R42, R0.reuse, R42 ;  /* 0x0000002a002a7220 */ /* 0x040fe20000410000 */
[----:B------:R-:W-:Y:S01]  /*13340*/  FMUL.FTZ R43, R0, R43 ;  /* 0x0000002b002b7220 */ /* 0x000fe20000410000 */
[----:B------:R-:W-:Y:S01]  /*13350*/  FMUL.FTZ R44, R2, R44 ;  /* 0x0000002c022c7220 */ /* 0x000fe20000410000 */
[C---:B------:R-:W-:Y:S02]  /*13360*/  HMMA.16816.F32 R32, R176.reuse, R186, R32 ;  /* 0x000000bab020723c */ /* 0x040fe40000001820 */
[----:B------:R-:W-:Y:S02]  /*13370*/  LDSM.16.MT88.4 R184, [R218+0xa800] ;  /* 0x00a80000dab8783b */ /* 0x000fe40000004200 */
[--C-:B-1----:R-:W-:Y:S01]  /*13380*/  FFMA.FTZ R3, R196, UR4, -R173.reuse ;  /* 0x00000004c4037c23 */ /* 0x102fe200080108ad */
[----:B------:R-:W-:Y:S01]  /*13390*/  FFMA.FTZ R173, R194, UR4, -R173 ;  /* 0x00000004c2ad7c23 */ /* 0x000fe200080108ad */
[-C--:B--2---:R-:W-:Y:S02]  /*133a0*/  HMMA.16816.F32 R36, R176, R140.reuse, R36 ;  /* 0x0000008cb024723c */ /* 0x084fe40000001824 */
[----:B------:R1:W-:Y:S03]  /*133b0*/  MUFU.EX2 R242, R3 ;  /* 0x0000000300f27308 */ /* 0x0003e60000000800 */
[----:B------:R-:W-:Y:S01]  /*133c0*/  FMUL.FTZ R45, R2, R45 ;  /* 0x0000002d022d7220 */ /* 0x000fe20000410000 */
[C---:B------:R-:W-:Y:S06]  /*133d0*/  HMMA.16816.F32 R40, R180.reuse, R140, R40 ;  /* 0x0000008cb428723c */ /* 0x040fec0000001828 */
[----:B------:R-:W2:Y:S01]  /*133e0*/  MUFU.EX2 R243, R173 ;  /* 0x000000ad00f37308 */ /* 0x000ea20000000800 */
[C---:B------:R-:W-:Y:S01]  /*133f0*/  FMUL.FTZ R46, R0.reuse, R46 ;  /* 0x0000002e002e7220 */ /* 0x040fe20000410000 */
[----:B------:R-:W-:Y:S03]  /*13400*/  FMUL.FTZ R47, R0, R47 ;  /* 0x0000002f002f7220 */ /* 0x000fe60000410000 */
[----:B-----5:R-:W-:Y:S01]  /*13410*/  F2FP.F16.F32.PACK_AB R172, R246, R247 ;  /* 0x000000f7f6ac723e */ /* 0x020fe200000000ff */
[C---:B------:R-:W-:Y:S01]  /*13420*/  FMUL.FTZ R56, R2.reuse, R56 ;  /* 0x0000003802387220 */ /* 0x040fe20000410000 */
[----:B------:R-:W-:Y:S01]  /*13430*/  FMUL.FTZ R57, R2, R57 ;  /* 0x0000003902397220 */ /* 0x000fe20000410000 */
[C---:B------:R-:W-:Y:S01]  /*13440*/  FMUL.FTZ R58, R0.reuse, R58 ;  /* 0x0000003a003a7220 */ /* 0x040fe20000410000 */
[-C--:B------:R-:W-:Y:S03]  /*13450*/  HMMA.16816.F32 R44, R180, R142.reuse, R44 ;  /* 0x0000008eb42c723c */ /* 0x080fe6000000182c */
[--C-:B-1----:R-:W-:Y:S01]  /*13460*/  FFMA.FTZ R3, R197, UR4, -R174.reuse ;  /* 0x00000004c5037c23 */ /* 0x102fe200080108ae */
[----:B------:R-:W-:Y:S01]  /*13470*/  FFMA.FTZ R174, R195, UR4, -R174 ;  /* 0x00000004c3ae7c23 */ /* 0x000fe200080108ae */
[----:B------:R-:W-:Y:S01]  /*13480*/  FMUL.FTZ R59, R0, R59 ;  /* 0x0000003b003b7220 */ /* 0x000fe20000410000 */
[C---:B------:R-:W-:Y:S01]  /*13490*/  HMMA.16816.F32 R48, R176.reuse, R142, R48 ;  /* 0x0000008eb030723c */ /* 0x040fe20000001830 */
[----:B------:R-:W1:Y:S01]  /*134a0*/  LDSM.16.MT88.4 R140, [R215+0xb000] ;  /* 0x00b00000d78c783b */ /* 0x000e620000004200 */
[----:B------:R5:W-:Y:S03]  /*134b0*/  MUFU.EX2 R240, R3 ;  /* 0x0000000300f07308 */ /* 0x000be60000000800 */
[C---:B------:R-:W-:Y:S01]  /*134c0*/  FMUL.FTZ R60, R2.reuse, R60 ;  /* 0x0000003c023c7220 */ /* 0x040fe20000410000 */
[-C--:B------:R-:W-:Y:S06]  /*134d0*/  HMMA.16816.F32 R52, R176, R144.reuse, R52 ;  /* 0x00000090b034723c */ /* 0x080fec0000001834 */
[----:B------:R-:W2:Y:S01]  /*134e0*/  MUFU.EX2 R241, R174 ;  /* 0x000000ae00f17308 */ /* 0x000ea20000000800 */
[----:B------:R-:W-:Y:S01]  /*134f0*/  FMUL.FTZ R61, R2, R61 ;  /* 0x0000003d023d7220 */ /* 0x000fe20000410000 */
[C---:B------:R-:W-:Y:S04]  /*13500*/  HMMA.16816.F32 R56, R180.reuse, R144, R56 ;  /* 0x00000090b438723c */ /* 0x040fe80000001838 */
[C---:B------:R-:W-:Y:S01]  /*13510*/  FMUL.FTZ R62, R0.reuse, R62 ;  /* 0x0000003e003e7220 */ /* 0x040fe20000410000 */
[----:B------:R-:W-:Y:S01]  /*13520*/  FMUL.FTZ R63, R0, R63 ;  /* 0x0000003f003f7220 */ /* 0x000fe20000410000 */
[--C-:B-----5:R-:W-:Y:S01]  /*13530*/  FFMA.FTZ R3, R193, UR4, -R175.reuse ;  /* 0x00000004c1037c23 */ /* 0x120fe200080108af */
        /* <DEDUP_REMOVED lines=15> */
[--C-:B-----5:R-:W-:Y:S01]  /*13630*/  FFMA.FTZ R3, R198, UR4, -R175.reuse ;  /* 0x00000004c6037c23 */ /* 0x120fe200080108af */
[----:B------:R-:W-:Y:S01]  /*13640*/  FFMA.FTZ R175, R199, UR4, -R175 ;  /* 0x00000004c7af7c23 */ /* 0x000fe200080108af */
[C---:B------:R-:W-:Y:S01]  /*13650*/  FMUL.FTZ R88, R2.reuse, R88 ;  /* 0x0000005802587220 */ /* 0x040fe20000410000 */
[----:B------:R-:W-:Y:S01]  /*13660*/  LDSM.16.MT88.4 R196, [R218+0xb800] ;  /* 0x00b80000dac4783b */ /* 0x000fe20000004200 */
[----:B------:R4:W-:Y:S01]  /*13670*/  MUFU.EX2 R207, R3 ;  /* 0x0000000300cf7308 */ /* 0x0009e20000000800 */
[----:B------:R-:W-:Y:S01]  /*13680*/  FMUL.FTZ R89, R2, R89 ;  /* 0x0000005902597220 */ /* 0x000fe20000410000 */
[-C--:B------:R-:W-:Y:S03]  /*13690*/  HMMA.16816.F32 R76, R180, R150.reuse, R76 ;  /* 0x00000096b44c723c */ /* 0x080fe6000000184c */
[C---:B------:R-:W-:Y:S01]  /*136a0*/  FMUL.FTZ R90, R0.reuse, R90 ;  /* 0x0000005a005a7220 */ /* 0x040fe20000410000 */
[----:B------:R-:W-:Y:S01]  /*136b0*/  FMUL.FTZ R91, R0, R91 ;  /* 0x0000005b005b7220 */ /* 0x000fe20000410000 */
[C---:B------:R-:W-:Y:S01]  /*136c0*/  FMUL.FTZ R92, R2.reuse, R92 ;  /* 0x0000005c025c7220 */ /* 0x040fe20000410000 */
[C---:B------:R-:W-:Y:S02]  /*136d0*/  HMMA.16816.F32 R80, R176.reuse, R150, R80 ;  /* 0x00000096b050723c */ /* 0x040fe40000001850 */
[----:B------:R-:W5:Y:S03]  /*136e0*/  MUFU.EX2 R206, R175 ;  /* 0x000000af00ce7308 */ /* 0x000f660000000800 */
[----:B------:R-:W-:Y:S01]  /*136f0*/  FMUL.FTZ R93, R2, R93 ;  /* 0x0000005d025d7220 */ /* 0x000fe20000410000 */
[-C--:B-1----:R-:W-:Y:S05]  /*13700*/  HMMA.16816.F32 R84, R176, R140.reuse, R84 ;  /* 0x0000008cb054723c */ /* 0x082fea0000001854 */
[C---:B------:R-:W-:Y:S01]  /*13710*/  FMUL.FTZ R94, R0.reuse, R94 ;  /* 0x0000005e005e7220 */ /* 0x040fe20000410000 */
[C---:B------:R-:W-:Y:S05]  /*13720*/  HMMA.16816.F32 R88, R180.reuse, R140, R88 ;  /* 0x0000008cb458723c */ /* 0x040fea0000001858 */
[----:B------:R-:W-:Y:S01]  /*13730*/  FMUL.FTZ R95, R0, R95 ;  /* 0x0000005f005f7220 */ /* 0x000fe20000410000 */
[--C-:B----4-:R-:W-:Y:S01]  /*13740*/  FFMA.FTZ R3, R200, UR4, -R188.reuse ;  /* 0x00000004c8037c23 */ /* 0x110fe200080108bc */
[C---:B------:R-:W-:Y:S01]  /*13750*/  FMUL.FTZ R104, R2.reuse, R104 ;  /* 0x0000006802687220 */ /* 0x040fe20000410000 */
[----:B------:R-:W-:Y:S02]  /*13760*/  FMUL.FTZ R105, R2, R105 ;  /* 0x0000006902697220 */ /* 0x000fe40000410000 */
[----:B------:R1:W-:Y:S01]  /*13770*/  MUFU.EX2 R205, R3 ;  /* 0x0000000300cd7308 */ /* 0x0003e20000000800 */
[C---:B------:R-:W-:Y:S01]  /*13780*/  FMUL.FTZ R106, R0.reuse, R106 ;  /* 0x0000006a006a7220 */ /* 0x040fe20000410000 */
[-C--:B------:R-:W-:Y:S03]  /*13790*/  HMMA.16816.F32 R92, R180, R142.reuse, R92 ;  /* 0x0000008eb45c723c */ /* 0x080fe6000000185c */
[----:B------:R-:W-:Y:S01]  /*137a0*/  FMUL.FTZ R107, R0, R107 ;  /* 0x0000006b006b7220 */ /* 0x000fe20000410000 */
[C---:B------:R-:W-:Y:S01]  /*137b0*/  FMUL.FTZ R108, R2.reuse, R108 ;  /* 0x0000006c026c7220 */ /* 0x040fe20000410000 */
[----:B------:R-:W-:Y:S01]  /*137c0*/  FMUL.FTZ R109, R2, R109 ;  /* 0x0000006d026d7220 */ /* 0x000fe20000410000 */
[C---:B------:R-:W-:Y:S01]  /*137d0*/  HMMA.16816.F32 R96, R176.reuse, R142, R96 ;  /* 0x0000008eb060723c */ /* 0x040fe20000001860 */
[----:B------:R-:W4:Y:S04]  /*137e0*/  LDSM.16.MT88.4 R140, [R217+0xb000] ;  /* 0x00b00000d98c783b */ /* 0x000f280000004200 */
[C---:B------:R-:W-:Y:S01]  /*137f0*/  FMUL.FTZ R110, R0.reuse, R110 ;  /* 0x0000006e006e7220 */ /* 0x040fe20000410000 */
[-C--:B---3--:R-:W-:Y:S05]  /*13800*/  HMMA.16816.F32 R100, R176, R144.reuse, R100 ;  /* 0x00000090b064723c */ /* 0x088fea0000001864 */
[----:B------:R-:W-:Y:S01]  /*13810*/  FMUL.FTZ R111, R0, R111 ;  /* 0x0000006f006f7220 */ /* 0x000fe20000410000 */
[C---:B------:R-:W-:Y:S05]  /*13820*/  HMMA.16816.F32 R104, R180.reuse, R144, R104 ;  /* 0x00000090b468723c */ /* 0x040fea0000001868 */
[--C-:B-1----:R-:W-:Y:S01]  /*13830*/  FFMA.FTZ R3, R202, UR4, -R188.reuse ;  /* 0x00000004ca037c23 */ /* 0x102fe200080108bc */
[-C--:B------:R-:W-:Y:S03]  /*13840*/  HMMA.16816.F32 R108, R180, R146.reuse, R108 ;  /* 0x00000092b46c723c */ /* 0x080fe6000000186c */
[----:B------:R1:W3:Y:S02]  /*13850*/  MUFU.EX2 R139, R3 ;  /* 0x00000003008b7308 */ /* 0x0002e40000000800 */
        /* <DEDUP_REMOVED lines=9> */
[----:B-1----:R-:W-:Y:S01]  /*138f0*/  FFMA.FTZ R3, R203, UR4, -R188 ;  /* 0x00000004cb037c23 */ /* 0x002fe200080108bc */
[----:B------:R-:W-:Y:S01]  /*13900*/  F2FP.F16.F32.PACK_AB R173, R244, R245 ;  /* 0x000000f5f4ad723e */ /* 0x000fe200000000ff */
[----:B------:R-:W1:Y:S01]  /*13910*/  LDSM.16.MT88.4 R188, [R217+0xa800] ;  /* 0x00a80000d9bc783b */ /* 0x000e620000004200 */
[-C--:B----4-:R-:W-:Y:S01]  /*13920*/  HMMA.16816.F32 R116, R176, R140.reuse, R116 ;  /* 0x0000008cb074723c */ /* 0x090fe20000001874 */
[----:B------:R4:W3:Y:S02]  /*13930*/  MUFU.EX2 R204, R3 ;  /* 0x0000000300cc7308 */ /* 0x0008e40000000800 */
[----:B--2---:R-:W-:Y:S01]  /*13940*/  F2FP.F16.F32.PACK_AB R174, R243, R242 ;  /* 0x000000f2f3ae723e */ /* 0x004fe200000000ff */
[----:B------:R-:W-:Y:S01]  /*13950*/  FMUL.FTZ R129, R133, R129 ;  /* 0x0000008185817220 */ /* 0x000fe20000410000 */
[----:B------:R-:W-:Y:S01]  /*13960*/  F2FP.F16.F32.PACK_AB R175, R241, R240 ;  /* 0x000000f0f1af723e */ /* 0x000fe200000000ff */
[C---:B------:R-:W-:Y:S01]  /*13970*/  HMMA.16816.F32 R120, R180.reuse, R140, R120 ;  /* 0x0000008cb478723c */ /* 0x040fe20000001878 */
[----:B------:R-:W-:Y:S04]  /*13980*/  LDSM.16.MT88.4 R200, [R217+0xb800] ;  /* 0x00b80000d9c8783b */ /* 0x000fe80000004200 */
[C---:B------:R-:W-:Y:S01]  /*13990*/  FMUL.FTZ R130, R132.reuse, R130 ;  /* 0x0000008284827220 */ /* 0x040fe20000410000 */
[-C--:B------:R-:W-:Y:S03]  /*139a0*/  HMMA.16816.F32 R124, R180, R142.reuse, R124 ;  /* 0x0000008eb47c723c */ /* 0x080fe6000000187c */
[----:B------:R-:W2:Y:S02]  /*139b0*/  LDSM.16.MT88.4 R180, [R213+0xb800] ;  /* 0x00b80000d5b4783b */ /* 0x000ea40000004200 */
[----:B------:R-:W-:Y:S07]  /*139c0*/  FMUL.FTZ R131, R132, R131 ;  /* 0x0000008384837220 */ /* 0x000fee0000410000 */
[----:B------:R-:W-:Y:S06]  /*139d0*/  HMMA.16816.F32 R128, R176, R142, R128 ;  /* 0x0000008eb080723c */ /* 0x000fec0000001880 */
[-C--:B------:R-:W-:Y:S01]  /*139e0*/  HMMA.16816.F32 R144, R172, R152.reuse, R4 ;  /* 0x00000098ac90723c */ /* 0x080fe20000001804 */
[----:B------:R-:W2:Y:S04]  /*139f0*/  LDL.LU R4, [R1+0xc] ;  /* 0x00000c0001047983 */ /* 0x000ea80000300800 */
[----:B------:R-:W-:Y:S01]  /*13a00*/  F2FP.F16.F32.PACK_AB R176, R209, R208 ;  /* 0x000000d0d1b0723e */ /* 0x000fe200000000ff */
[----:B----4-:R-:W4:Y:S01]  /*13a10*/  LDL.LU R3, [R1+0x8] ;  /* 0x0000080001037983 */ /* 0x010f220000300800 */
[----:B-----5:R-:W-:Y:S04]  /*13a20*/  F2FP.F16.F32.PACK_AB R178, R206, R207 ;  /* 0x000000cfceb2723e */ /* 0x020fe800000000ff */
[----:B---3--:R-:W-:Y:S02]  /*13a30*/  F2FP.F16.F32.PACK_AB R177, R139, R205 ;  /* 0x000000cd8bb1723e */ /* 0x008fe400000000ff */
[----:B------:R-:W-:Y:S02]  /*13a40*/  F2FP.F16.F32.PACK_AB R179, R138, R204 ;  /* 0x000000cc8ab3723e */ /* 0x000fe400000000ff */
[----:B------:R-:W-:Y:S02]  /*13a50*/  MOV R5, R162 ;  /* 0x000000a200057202 */ /* 0x000fe40000000f00 */
[----:B------:R-:W-:Y:S02]  /*13a60*/  MOV R7, R156 ;  /* 0x0000009c00077202 */ /* 0x000fe40000000f00 */
[----:B------:R-:W-:Y:S01]  /*13a70*/  MOV R6, R163 ;  /* 0x000000a300067202 */ /* 0x000fe20000000f00 */
[C---:B------:R-:W-:Y:S01]  /*13a80*/  HMMA.16816.F32 R140, R176.reuse, R152, R8 ;  /* 0x00000098b08c723c */ /* 0x040fe20000001808 */
[----:B------:R-:W3:Y:S04]  /*13a90*/  LDL.LU R9, [R1+0x4] ;  /* 0x0000040001097983 */ /* 0x000ee80000300800 */
[----:B------:R-:W5:Y:S01]  /*13aa0*/  LDL.LU R8, [R1] ;  /* 0x0000000001087983 */ /* 0x000f620000300800 */
        /* <DEDUP_REMOVED lines=34> */
[----:B----4-:R-:W-:Y:S01]  /*13cd0*/  FFMA.FTZ R3, R132, R3, R252 ;  /* 0x0000000384037223 */ /* 0x010fe200000100fc */
[----:B------:R-:W-:Y:S02]  /*13ce0*/  MOV R132, R135 ;  /* 0x0000008700847202 */ /* 0x000fe40000000f00 */
[----:B------:R-:W-:Y:S01]  /*13cf0*/  FADD.FTZ R6, R6, R4 ;  /* 0x0000000406067221 */ /* 0x000fe20000010000 */
[----:B------:R-:W-:Y:S04]  /*13d00*/  FADD.FTZ R3, R5, R3 ;  /* 0x0000000305037221 */ /* 0x000fe80000010000 */
[----:B------:R-:W-:Y:S01]  /*13d10*/  FADD.FTZ R5, R250, R3 ;  /* 0x00000003fa057221 */ /* 0x000fe20000010000 */
[----:B---3--:R-:W-:Y:S04]  /*13d20*/  FFMA.FTZ R2, R2, R9, R249 ;  /* 0x0000000902027223 */ /* 0x008fe800000100f9 */
[----:B------:R-:W-:Y:S01]  /*13d30*/  FADD.FTZ R2, R248, R2 ;  /* 0x00000002f8027221 */ /* 0x000fe20000010000 */
[----:B-----5:R-:W-:Y:S03]  /*13d40*/  FFMA.FTZ R0, R0, R8, R210 ;  /* 0x0000000800007223 */ /* 0x020fe600000100d2 */
        /* <DEDUP_REMOVED lines=31> */
.L_x_2381:
        /* <DEDUP_REMOVED lines=107> */
.L_x_2385:
        /* <DEDUP_REMOVED lines=24> */
.L_x_2386:
        /* <DEDUP_REMOVED lines=343> */
.L_x_2388:
[----:B------:R-:W-:Y:S05]  /*15ce0*/  BSYNC B0 ;  /* 0x0000000000007941 */ /* 0x000fea0003800000 */
.L_x_2387:
        /* <DEDUP_REMOVED lines=31> */
.L_x_2390:
[----:B------:R-:W-:Y:S05]  /*15ee0*/  BSYNC B0 ;  /* 0x0000000000007941 */ /* 0x000fea0003800000 */
.L_x_2389:
        /* <DEDUP_REMOVED lines=19> */
.L_x_2392:
[----:B------:R-:W-:Y:S05]  /*16020*/  BSYNC B0 ;  /* 0x0000000000007941 */ /* 0x000fea0003800000 */
.L_x_2391:
        /* <DEDUP_REMOVED lines=18> */
.L_x_2394:
[----:B------:R-:W-:Y:S05]  /*16150*/  BSYNC B0 ;  /* 0x0000000000007941 */ /* 0x000fea0003800000 */
.L_x_2393:
        /* <DEDUP_REMOVED lines=18> */
.L_x_2396:
[----:B------:R-:W-:Y:S05]  /*16280*/  BSYNC B0 ;  /* 0x0000000000007941 */ /* 0x000fea0003800000 */
.L_x_2395:
        /* <DEDUP_REMOVED lines=18> */
.L_x_2398:
[----:B------:R-:W-:Y:S05]  /*163b0*/  BSYNC B0 ;  /* 0x0000000000007941 */ /* 0x000fea0003800000 */
.L_x_2397:
        /* <DEDUP_REMOVED lines=18> */
.L_x_2400:
[----:B------:R-:W-:Y:S05]  /*164e0*/  BSYNC B0 ;  /* 0x0000000000007941 */ /* 0x000fea0003800000 */
.L_x_2399:
        /* <DEDUP_REMOVED lines=18> */
.L_x_2402:
[----:B------:R-:W-:Y:S05]  /*16610*/  BSYNC B0 ;  /* 0x0000000000007941 */ /* 0x000fea0003800000 */
.L_x_2401:
        /* <DEDUP_REMOVED lines=16> */
.L_x_2403:
        /* <DEDUP_REMOVED lines=14> */
.L_x_2948:


//--------------------- .text._ZN5flash16flash_fwd_kernelI23Flash_fwd_kernel_traitsILi128ELi128ELi32ELi4ELb0ELb0EN7cutlass6half_tE19Flash_kernel_traitsILi128ELi128ELi32ELi4ES3_EELb1ELb0ELb1ELb1ELb0ELb0ELb0ELb0EEEvNS_16Flash_fwd_paramsE --------------------------
	.section	.text._ZN5flash16flash_fwd_kernelI23Flash_fwd_kernel_traitsILi128ELi128ELi32ELi4ELb0ELb0EN7cutlass6half_tE19Flash_kernel_traitsILi128ELi128ELi32ELi4ES3_EELb1ELb0ELb1ELb1ELb0ELb0ELb0ELb0EEEvNS_16Flash_fwd_paramsE,"ax",@progbits
	.align	128
        .global         _ZN5flash16flash_fwd_kernelI23Flash_fwd_kernel_traitsILi128ELi128ELi32ELi4ELb0ELb0EN7cutlass6half_tE19Flash_kernel_traitsILi128ELi128ELi32ELi4ES3_EELb1ELb0ELb1ELb1ELb0ELb0ELb0ELb0EEEvNS_16Flash_fwd_paramsE
        .type           _ZN5flash16flash_fwd_kernelI23Flash_fwd_kernel_traitsILi128ELi128ELi32ELi4ELb0ELb0EN7cutlass6half_tE19Flash_kernel_traitsILi128ELi128ELi32ELi4ES3_EELb1ELb0ELb1ELb1ELb0ELb0ELb0ELb0EEEvNS_16Flash_fwd_paramsE,@function
        .size           _ZN5flash16flash_fwd_kernelI23Flash_fwd_kernel_traitsILi128ELi128ELi32ELi4ELb0ELb0EN7cutlass6half_tE19Flash_kernel_traitsILi128ELi128ELi32ELi4ES3_EELb1ELb0ELb1ELb1ELb0ELb0ELb0ELb0EEEvNS_16Flash_fwd_paramsE,(.L_x_2949 - _ZN5flash16flash_fwd_kernelI23Flash_fwd_kernel_traitsILi128ELi128ELi32ELi4ELb0ELb0EN7cutlass6half_tE19Flash_kernel_traitsILi128ELi128ELi32ELi4ES3_EELb1ELb0ELb1ELb1ELb0ELb0ELb0ELb0EEEvNS_16Flash_fwd_paramsE)
        .other          _ZN5flash16flash_fwd_kernelI23Flash_fwd_kernel_traitsILi128ELi128ELi32ELi4ELb0ELb0EN7cutlass6half_tE19Flash_kernel_traitsILi128ELi128ELi32ELi4ES3_EELb1ELb0ELb1ELb1ELb0ELb0ELb0ELb0EEEvNS_16Flash_fwd_paramsE,@"STO_CUDA_ENTRY STV_DEFAULT"
_ZN5flash16flash_fwd_kernelI23Flash_fwd_kernel_traitsILi128ELi128ELi32ELi4ELb0ELb0EN7cutlass6half_tE19Flash_kernel_traitsILi128ELi128ELi32ELi4ES3_EELb1ELb0ELb1ELb1ELb0ELb0ELb0ELb0EEEvNS_16Flash_fwd_paramsE:
.text._ZN5flash16flash_fwd_kernelI23Flash_fwd_kernel_traitsILi128ELi128ELi32ELi4ELb0ELb0EN7cutlass6half_tE19Flash_kernel_traitsILi128ELi128ELi32ELi4ES3_EELb1ELb0ELb1ELb1ELb0ELb0ELb0ELb0EEEvNS_16Flash_fwd_paramsE:
        /* <DEDUP_REMOVED lines=93> */
.L_x_2404:
[----:B------:R-:W-:Y:S01]  /*05d0*/  ULDC UR8, c[0x0][0x2c8] ;  /* 0x0000b20000087ab9 */ /* 0x000fe20000000800 */
.L_x_2405:
        /* <DEDUP_REMOVED lines=129> */
.L_x_2408:
[----:B------:R-:W-:Y:S05]  /*0df0*/  BSYNC B0 ;  /* 0x0000000000007941 */ /* 0x000fea0003800000 */
.L_x_2407:
        /* <DEDUP_REMOVED lines=21> */
.L_x_2410:
[----:B------:R-:W-:Y:S05]  /*0f50*/  BSYNC B0 ;  /* 0x0000000000007941 */ /* 0x000fea0003800000 */
.L_x_2409:
        /* <DEDUP_REMOVED lines=21> */
.L_x_2412:
[----:B------:R-:W-:Y:S05]  /*10b0*/  BSYNC B0 ;  /* 0x0000000000007941 */ /* 0x000fea0003800000 */
.L_x_2411:
        /* <DEDUP_REMOVED lines=21> */
.L_x_2414:
[----:B------:R-:W-:Y:S05]  /*1210*/  BSYNC B0 ;  /* 0x0000000000007941 */ /* 0x000fea0003800000 */
.L_x_2413:
        /* <DEDUP_REMOVED lines=20> */
.L_x_2416:
[----:B------:R-:W-:Y:S05]  /*1360*/  BSYNC B0 ;  /* 0x0000000000007941 */ /* 0x000fea0003800000 */
.L_x_2415:
        /* <DEDUP_REMOVED lines=20> */
.L_x_2418:
[----:B------:R-:W-:Y:S05]  /*14b0*/  BSYNC B0 ;  /* 0x0000000000007941 */ /* 0x000fea0003800000 */
.L_x_2417:
        /* <DEDUP_REMOVED lines=20> */
.L_x_2420:
[----:B------:R-:W-:Y:S05]  /*1600*/  BSYNC B0 ;  /* 0x0000000000007941 */ /* 0x000fea0003800000 */
.L_x_2419:
        /* <DEDUP_REMOVED lines=20> */
.L_x_2422:
[----:B------:R-:W-:Y:S05]  /*1750*/  BSYNC B0 ;  /* 0x0000000000007941 */ /* 0x000fea0003800000 */
.L_x_2421:
        /* <DEDUP_REMOVED lines=10> */
.L_x_2424:
[----:B------:R-:W-:Y:S05]  /*1800*/  BSYNC B0 ;  /* 0x0000000000007941 */ /* 0x000fea0003800000 */
.L_x_2423:
        /* <DEDUP_REMOVED lines=15> */
.L_x_2426:
[----:B------:R-:W-:Y:S05]  /*1900*/  BSYNC B0 ;  /* 0x0000000000007941 */ /* 0x000fea0003800000 */
.L_x_2425:
        /* <DEDUP_REMOVED lines=10> */
.L_x_2428:
[----:B------:R-:W-:Y:S05]  /*19b0*/  BSYNC B0 ;  /* 0x0000000000007941 */ /* 0x000fea0003800000 */
.L_x_2427:
        /* <DEDUP_REMOVED lines=10> */
.L_x_2430:
[----:B------:R-:W-:Y:S05]  /*1a60*/  BSYNC B0 ;  /* 0x0000000000007941 */ /* 0x000fea0003800000 */
.L_x_2429:
        /* <DEDUP_REMOVED lines=10> */
.L_x_2432:
[----:B------:R-:W-:Y:S05]  /*1b10*/  BSYNC B0 ;  /* 0x0000000000007941 */ /* 0x000fea0003800000 */
.L_x_2431:
        /* <DEDUP_REMOVED lines=10> */
.L_x_2434:
[----:B------:R-:W-:Y:S05]  /*1bc0*/  BSYNC B0 ;  /* 0x0000000000007941 */ /* 0x000fea0003800000 */
.L_x_2433:
        /* <DEDUP_REMOVED lines=10> */
.L_x_2436:
[----:B------:R-:W-:Y:S05]  /*1c70*/  BSYNC B0 ;  /* 0x0000000000007941 */ /* 0x000fea0003800000 */
.L_x_2435:
        /* <DEDUP_REMOVED lines=10> */
.L_x_2406:
[----:B------:R-:W2:Y:S01]  /*1d20*/  LDC R14, c[0x0][0x278] ;  /* 0x00009e00ff0e7b82 */ /* 0x000ea20000000800 */
[----:B------:R-:W3:Y:S01]  /*1d30*/  S2R R7, SR_CTAID.Z ;  /* 0x0000000000077919 */ /* 0x000ee20000002700 */
        /* <DEDUP_REMOVED lines=19> */
[----:B--2---:R-:W-:Y:S01]  /*1e70*/  IABS R0, R14 ;  /* 0x0000000e00007213 */ /* 0x004fe20000000000 */
[----:B------:R-:W-:Y:S01]  /*1e80*/  @!UP0 UIMAD UR7, UR7, UR4, URZ ;  /* 0x00000004070782a4 */ /* 0x000fe2000f8e023f */
[----:B------:R-:W-:Y:S01]  /*1e90*/  IMAD.IADD R4, R96, 0x1, -R4 ;  /* 0x0000000160047824 */ /* 0x000fe200078e0a04 */
[----:B------:R-:W-:-:S02]  /*1ea0*/  @!UP0 UIMAD.WIDE.U32 UR32, UR23, UR4, URZ ;  /* 0x00000004172082a5 */ /* 0x000fc4000f8e003f */
[----:B------:R-:W-:Y:S01]  /*1eb0*/  IMAD.MOV.U32 R10, RZ, RZ, R0 ;  /* 0x000000ffff0a7224 */ /* 0x000fe200078e0000 */
[----:B------:R-:W-:Y:S02]  /*1ec0*/  @UP1 UIMAD.WIDE.U32 UR34, UR29, UR8, URZ ;  /* 0x000000081d2212a5 */ /* 0x000fe4000f8e003f */
[----:B------:R-:W-:Y:S01]  /*1ed0*/  @!UP0 UIMAD UR5, UR23, UR5, UR7 ;  /* 0x00000005170582a4 */ /* 0x000fe2000f8e0207 */
[----:B------:R-:W2:Y:S01]  /*1ee0*/  I2F.RP R2, R10 ;  /* 0x0000000a00027306 */ /* 0x000ea20000209400 */
[----:B---3--:R-:W-:Y:S01]  /*1ef0*/  IABS R7, R7 ;  /* 0x0000000700077213 */ /* 0x008fe20000000000 */
[----:B------:R-:W-:Y:S02]  /*1f00*/  @UP1 UIMAD UR29, UR29, UR9, URZ ;  /* 0x000000091d1d12a4 */ /* 0x000fe4000f8e023f */
[----:B------:R-:W-:Y:S02]  /*1f10*/  @!UP0 UIADD3 UR10, UR33, UR5, URZ ;  /* 0x00000005210a8290 */ /* 0x000fe4000fffe03f */
[----:B------:R-:W-:Y:S01]  /*1f20*/  @UP1 UIADD3 UR29, UR35, UR29, URZ ;  /* 0x0000001d231d1290 */ /* 0x000fe2000fffe03f */
[----:B------:R-:W-:Y:S01]  /*1f30*/  @!UP0 UMOV UR12, UR32 ;  /* 0x00000020000c8c82 */ /* 0x000fe20008000000 */
[----:B--2---:R-:W2:Y:S02]  /*1f40*/  MUFU.RCP R2, R2 ;  /* 0x0000000200027308 */ /* 0x004ea40000001000 */
[----:B--2---:R-:W-:-:S06]  /*1f50*/  VIADD R2, R2, 0xffffffe ;  /* 0x0ffffffe02027836 */ /* 0x004fcc0000000000 */
[----:B------:R-:W2:Y:S02]  /*1f60*/  F2I.FTZ.U32.TRUNC.NTZ R3, R2 ;  /* 0x0000000200037305 */ /* 0x000ea4000021f000 */
[----:B--2---:R-:W-:Y:S02]  /*1f70*/  IMAD.MOV R0, RZ, RZ, -R3 ;  /* 0x000000ffff007224 */ /* 0x004fe400078e0a03 */
        /* <DEDUP_REMOVED lines=39> */
.L_x_2437:
        /* <DEDUP_REMOVED lines=23> */
.L_x_2438:
[----:B------:R-:W-:Y:S01]  /*2360*/  IMAD R5, R7, UR8, RZ ;  /* 0x0000000807057c24 */ /* 0x000fe2000f8e02ff */
[----:B------:R-:W-:Y:S01]  /*2370*/  LOP3.LUT R11, R21, 0xfffffff8, RZ, 0xc0, !PT ;  /* 0xfffffff8150b7812 */ /* 0x000fe200078ec0ff */
[----:B------:R-:W-:Y:S01]  /*2380*/  IMAD.WIDE.U32 R2, R6, UR8, R132 ;  /* 0x0000000806027c25 */ /* 0x000fe2000f8e0084 */
[----:B------:R-:W-:Y:S01]  /*2390*/  ULDC.64 UR4, c[0x0][0x258] ;  /* 0x0000960000047ab9 */ /* 0x000fe20000000a00 */
[----:B------:R-:W-:Y:S02]  /*23a0*/  BSSY B0, `(.L_x_2439) ;  /* 0x000004b000007945 */ /* 0x000fe40003800000 */
[----:B------:R-:W-:Y:S01]  /*23b0*/  IMAD.SHL.U32 R13, R10, 0x8, RZ ;  /* 0x000000080a0d7824 */ /* 0x000fe200078e00ff */
[----:B------:R-:W-:Y:S01]  /*23c0*/  IADD3 R10, P1, R2, UR34, RZ ;  /* 0x00000022020a7c10 */ /* 0x000fe2000ff3e0ff */
[----:B------:R-:W-:Y:S02]  /*23d0*/  IMAD R5, R6, UR9, R5 ;  /* 0x0000000906057c24 */ /* 0x000fe4000f8e0205 */
[----:B------:R-:W-:Y:S01]  /*23e0*/  IMAD.IADD R19, R4, 0x1, -R11 ;  /* 0x0000000104137824 */ /* 0x000fe200078e0a0b */
[----:B------:R-:W-:Y:S01]  /*23f0*/  LOP3.LUT R12, R12, 0xfffffe00, R13, 0xf8, !PT ;  /* 0xfffffe000c0c7812 */ /* 0x000fe200078ef80d */
[----:B------:R-:W-:Y:S01]  /*2400*/  @P6 VIADD R0, R0, 0x1 ;  /* 0x0000000100006836 */ /* 0x000fe20000000000 */
[----:B------:R-:W-:Y:S01]  /*2410*/  IADD3.X R11, R3, UR29, R5, P1, !PT ;  /* 0x0000001d030b7c10 */ /* 0x000fe20008ffe405 */
[----:B------:R-:W-:Y:S01]  /*2420*/  IMAD.WIDE.U32 R2, R6, UR6, R132 ;  /* 0x0000000606027c25 */ /* 0x000fe2000f8e0084 */
[----:B------:R-:W2:Y:S01]  /*2430*/  S2UR UR29, SR_CgaCtaId ;  /* 0x00000000001d79c3 */ /* 0x000ea20000008800 */
[----:B------:R-:W-:Y:S01]  /*2440*/  MOV R13, UR4 ;  /* 0x00000004000d7c02 */ /* 0x000fe20008000f00 */
[----:B------:R-:W-:Y:S01]  /*2450*/  UIMAD UR4, UR19, UR4, URZ ;  /* 0x00000004130472a4 */ /* 0x000fe2000f8e023f */
[----:B------:R-:W-:Y:S01]  /*2460*/  IMAD R4, R7, UR6, RZ ;  /* 0x0000000607047c24 */ /* 0x000fe2000f8e02ff */
[----:B------:R-:W-:Y:S01]  /*2470*/  @!P2 IADD3 R0, -R0, RZ, RZ ;  /* 0x000000ff0000a210 */ /* 0x000fe20007ffe1ff */
[----:B------:R-:W-:Y:S01]  /*2480*/  VIADD R99, R132, 0x40 ;  /* 0x0000004084637836 */ /* 0x000fe20000000000 */
[----:B------:R-:W-:Y:S01]  /*2490*/  IADD3 R2, P2, R2, UR32, RZ ;  /* 0x0000002002027c10 */ /* 0x000fe2000ff5e0ff */
[C---:B------:R-:W-:Y:S01]  /*24a0*/  IMAD R5, R6.reuse, UR7, R4 ;  /* 0x0000000706057c24 */ /* 0x040fe2000f8e0204 */
[----:B------:R-:W-:Y:S01]  /*24b0*/  @!P5 LOP3.LUT R0, RZ, R14, RZ, 0x33, !PT ;  /* 0x0000000eff00d212 */ /* 0x000fe200078e33ff */
[----:B------:R-:W-:Y:S01]  /*24c0*/  VIADD R18, R6, 0x10 ;  /* 0x0000001006127836 */ /* 0x000fe20000000000 */
[----:B------:R-:W-:Y:S01]  /*24d0*/  IADD3 R14, P1, R132, UR12, RZ ;  /* 0x0000000c840e7c10 */ /* 0x000fe2000ff3e0ff */
[----:B------:R-:W-:Y:S01]  /*24e0*/  UIMAD UR5, UR22, UR5, UR4 ;  /* 0x00000005160572a4 */ /* 0x000fe2000f8e0204 */
[----:B------:R-:W-:Y:S01]  /*24f0*/  IADD3.X R3, R3, UR13, R5, P2, !PT ;  /* 0x0000000d03037c10 */ /* 0x000fe200097fe405 */
[----:B------:R-:W-:Y:S01]  /*2500*/  ULDC.64 UR12, c[0x0][0x260] ;  /* 0x00009800000c7ab9 */ /* 0x000fe20000000a00 */
[----:B------:R-:W-:Y:S01]  /*2510*/  IADD3.X R15, R133, UR10, RZ, P1, !PT ;  /* 0x0000000a850f7c10 */ /* 0x000fe20008ffe4ff */
[----:B------:R-:W-:Y:S01]  /*2520*/  ULDC.64 UR10, c[0x0][0x268] ;  /* 0x00009a00000a7ab9 */ /* 0x000fe20000000a00 */
[----:B------:R-:W-:Y:S01]  /*2530*/  IMAD.WIDE.U32 R28, R0, UR12, R10 ;  /* 0x0000000c001c7c25 */ /* 0x000fe2000f8e000a */
[----:B------:R-:W-:Y:S01]  /*2540*/  SHF.R.S32.HI R4, RZ, 0x1f, R0 ;  /* 0x0000001fff047819 */ /* 0x000fe20000011400 */
[----:B------:R-:W-:Y:S01]  /*2550*/  UMOV UR4, 0x400 ;  /* 0x0000040000047882 */ /* 0x000fe20000000000 */
[----:B------:R-:W-:Y:S01]  /*2560*/  ISETP.GE.AND P6, PT, R6, UR14, PT ;  /* 0x0000000e06007c0c */ /* 0x000fe2000bfc6270 */
[----:B------:R-:W-:Y:S01]  /*2570*/  IMAD.WIDE.U32 R26, R0, UR10, R2 ;  /* 0x0000000a001a7c25 */ /* 0x000fe2000f8e0002 */
[----:B------:R3:W-:Y:S01]  /*2580*/  STL.64 [R1+0x68], R28 ;  /* 0x0000681c01007387 */ /* 0x0007e20000100a00 */
[----:B------:R-:W-:-:S02]  /*2590*/  ISETP.GE.AND P5, PT, R18, UR14, PT ;  /* 0x0000000e12007c0c */ /* 0x000fc4000bfa6270 */
[C---:B------:R-:W-:Y:S01]  /*25a0*/  IMAD R5, R4.reuse, UR12, RZ ;  /* 0x0000000c04057c24 */ /* 0x040fe2000f8e02ff */
[----:B------:R3:W-:Y:S01]  /*25b0*/  STL.64 [R1+0x78], R26 ;  /* 0x0000781a01007387 */ /* 0x0007e20000100a00 */
[----:B------:R-:W-:Y:S01]  /*25c0*/  IMAD R4, R4, UR10, RZ ;  /* 0x0000000a04047c24 */ /* 0x000fe2000f8e02ff */
[----:B--2---:R-:W-:Y:S01]  /*25d0*/  ULEA UR4, UR29, UR4, 0x18 ;  /* 0x000000041d047291 */ /* 0x004fe2000f8ec03f */
[----:B------:R-:W-:Y:S01]  /*25e0*/  IMAD.WIDE.U32 R14, R13, UR22, R14 ;  /* 0x000000160d0e7c25 */ /* 0x000fe2000f8e000e */
[----:B------:R3:W-:Y:S01]  /*25f0*/  STL [R1+0x58], R99 ;  /* 0x0000586301007387 */ /* 0x0007e20000100800 */
[----:B------:R-:W-:Y:S02]  /*2600*/  R2P PR, R19, 0x6 ;  /* 0x0000000613007804 */ /* 0x000fe40000000000 */
[C---:B------:R-:W-:Y:S01]  /*2610*/  IMAD R23, R0.reuse, UR11, R4 ;  /* 0x0000000b00177c24 */ /* 0x040fe2000f8e0204 */
[----:B------:R-:W-:Y:S01]  /*2620*/  MOV R4, 0x10 ;  /* 0x0000001000047802 */ /* 0x000fe20000000f00 */
[----:B------:R-:W-:Y:S01]  /*2630*/  IMAD.MOV.U32 R2, RZ, RZ, 0x20 ;  /* 0x00000020ff027424 */ /* 0x000fe200078e00ff */
[----:B------:R-:W-:Y:S01]  /*2640*/  IADD3 R11, R15, UR5, RZ ;  /* 0x000000050f0b7c10 */ /* 0x000fe2000fffe0ff */
[----:B------:R-:W-:Y:S01]  /*2650*/  IMAD R22, R0, UR13, R5 ;  /* 0x0000000d00167c24 */ /* 0x000fe2000f8e0205 */
[----:B------:R-:W-:-:S02]  /*2660*/  IADD3 R3, R6, 0x50, RZ ;  /* 0x0000005006037810 */ /* 0x000fc40007ffe0ff */
        /* <DEDUP_REMOVED lines=13> */
[----:B------:R-:W2:Y:S01]  /*2740*/  @!P6 LDC.64 R16, c[0x0][0x210] ;  /* 0x00008400ff10eb82 */ /* 0x000ea20000000a00 */
        /* <DEDUP_REMOVED lines=16> */
.L_x_2440:
[----:B------:R-:W-:Y:S05]  /*2850*/  BSYNC B0 ;  /* 0x0000000000007941 */ /* 0x000fea0003800000 */
.L_x_2439:
        /* <DEDUP_REMOVED lines=33> */
.L_x_2442:
[----:B------:R-:W-:Y:S05]  /*2a70*/  BSYNC B0 ;  /* 0x0000000000007941 */ /* 0x000fea0003800000 */
.L_x_2441:
        /* <DEDUP_REMOVED lines=34> */
.L_x_2444:
[----:B------:R-:W-:Y:S05]  /*2ca0*/  BSYNC B0 ;  /* 0x0000000000007941 */ /* 0x000fea0003800000 */
.L_x_2443:
        /* <DEDUP_REMOVED lines=33> */
.L_x_2446:
[----:B------:R-:W-:Y:S05]  /*2ec0*/  BSYNC B0 ;  /* 0x0000000000007941 */ /* 0x000fea0003800000 */
.L_x_2445:
        /* <DEDUP_REMOVED lines=31> */
.L_x_2448:
[----:B------:R-:W-:Y:S05]  /*30c0*/  BSYNC B0 ;  /* 0x0000000000007941 */ /* 0x000fea0003800000 */
.L_x_2447:
        /* <DEDUP_REMOVED lines=31> */
.L_x_2450:
[----:B------:R-:W-:Y:S05]  /*32c0*/  BSYNC B0 ;  /* 0x0000000000007941 */ /* 0x000fea0003800000 */
.L_x_2449:
        /* <DEDUP_REMOVED lines=31> */
.L_x_2452:
[----:B------:R-:W-:Y:S05]  /*34c0*/  BSYNC B0 ;  /* 0x0000000000007941 */ /* 0x000fea0003800000 */
.L_x_2451:
        /* <DEDUP_REMOVED lines=32> */
.L_x_2454:
[----:B------:R-:W-:Y:S05]  /*36d0*/  BSYNC B0 ;  /* 0x0000000000007941 */ /* 0x000fea0003800000 */
.L_x_2453:
        /* <DEDUP_REMOVED lines=33> */
.L_x_2456:
[----:B------:R-:W-:Y:S05]  /*38f0*/  BSYNC B0 ;  /* 0x0000000000007941 */ /* 0x000fea0003800000 */
.L_x_2455:
        /* <DEDUP_REMOVED lines=26> */
.L_x_2458:
[----:B------:R-:W-:Y:S05]  /*3aa0*/  BSYNC B0 ;  /* 0x0000000000007941 */ /* 0x000fea0003800000 */
.L_x_2457:
        /* <DEDUP_REMOVED lines=15> */
[----:B------:R-:W-:-:S03]  /*3ba0*/  @UP1 ULDC UR10, c[0x0][0x2e8] ;  /* 0x0000ba00000a1ab9 */ /* 0x000fc60000000800 */
[----:B------:R-:W-:Y:S01]  /*3bb0*/  @UP1 ULEA.HI.X UR13, UR38, UR13, UR11, 0x2, UP0 ;  /* 0x0000000d260d1291 */ /* 0x000fe200080f140b */
[----:B-1----:R-:W-:-:S05]  /*3bc0*/  IMAD.U32 R8, RZ, RZ, UR12 ;  /* 0x0000000cff087e24 */ /* 0x002fca000f8e00ff */
[----:B------:R-:W-:-:S05]  /*3bd0*/  IMAD.U32 R9, RZ, RZ, UR13 ;  /* 0x0000000dff097e24 */ /* 0x000fca000f8e00ff */
[----:B------:R1:W5:Y:S01]  /*3be0*/  @P0 LDG.E R10, desc[UR24][R8.64] ;  /* 0x00000018080a0981 */ /* 0x000362000c1e1900 */
[----:B------:R-:W-:Y:S01]  /*3bf0*/  SHF.R.S32.HI R7, RZ, 0x4, R24 ;  /* 0x00000004ff077819 */ /* 0x000fe20000011418 */
[----:B------:R-:W-:Y:S01]  /*3c00*/  IMAD.SHL.U32 R0, R20, 0x40, RZ ;  /* 0x0000004014007824 */ /* 0x000fe200078e00ff */
[----:B------:R-:W-:Y:S01]  /*3c10*/  ISETP.GE.AND P1, PT, R6, UR5, PT ;  /* 0x0000000506007c0c */ /* 0x000fe2000bf26270 */
[----:B------:R-:W-:Y:S01]  /*3c20*/  BAR.SYNC.DEFER_BLOCKING 0x0 ;  /* 0x0000000000007b1d */ /* 0x000fe20000010000 */
[----:B------:R-:W-:Y:S01]  /*3c30*/  LEA.HI R3, R24, R7, RZ, 0x1 ;  /* 0x0000000718037211 */ /* 0x000fe200078f08ff */
[----:B------:R-:W-:Y:S01]  /*3c40*/  IMAD.SHL.U32 R5, R6, 0x8, RZ ;  /* 0x0000000806057824 */ /* 0x000fe200078e00ff */
[----:B------:R-:W-:Y:S01]  /*3c50*/  LOP3.LUT R0, R0, 0x1c0, RZ, 0xc0, !PT ;  /* 0x000001c000007812 */ /* 0x000fe200078ec0ff */
[----:B------:R-:W-:Y:S01]  /*3c60*/  IMAD.SHL.U32 R6, R19, 0x40, RZ ;  /* 0x0000004013067824 */ /* 0x000fe200078e00ff */
[----:B------:R-:W-:Y:S01]  /*3c70*/  LOP3.LUT R3, R3, 0xfffffffe, RZ, 0xc0, !PT ;  /* 0xfffffffe03037812 */ /* 0x000fe200078ec0ff */
[----:B------:R-:W-:Y:S01]  /*3c80*/  IMAD.IADD R13, R27, 0x1, R23 ;  /* 0x000000011b0d7824 */ /* 0x000fe200078e0217 */
[----:B------:R-:W-:Y:S01]  /*3c90*/  USHF.L.U64.HI UR12, UR6, 0x5, UR7 ;  /* 0x00000005060c7899 */ /* 0x000fe20008010207 */
[----:B------:R-:W-:Y:S01]  /*3ca0*/  IMAD.MOV.U32 R12, RZ, RZ, R26 ;  /* 0x000000ffff0c7224 */ /* 0x000fe200078e001a */
[----:B------:R-:W-:Y:S01]  /*3cb0*/  USHF.L.U32 UR13, UR6, 0x5, URZ ;  /* 0x00000005060d7899 */ /* 0x000fe2000800063f */
[----:B------:R-:W-:Y:S01]  /*3cc0*/  IMAD.IADD R3, R7, 0x1, -R3 ;  /* 0x0000000107037824 */ /* 0x000fe200078e0a03 */
[----:B------:R-:W-:Y:S01]  /*3cd0*/  UIADD3 UR23, UR27, 0x1, -UR28 ;  /* 0x000000011b177890 */ /* 0x000fe2000fffe81c */
[----:B------:R-:W-:Y:S01]  /*3ce0*/  BSSY B0, `(.L_x_2459) ;  /* 0x0000034000007945 */ /* 0x000fe20003800000 */
[----:B------:R2:W-:Y:S01]  /*3cf0*/  STL.64 [R1+0x70], R12 ;  /* 0x0000700c01007387 */ /* 0x0005e20000100a00 */
[----:B------:R-:W-:Y:S01]  /*3d00*/  IMAD.SHL.U32 R7, R3, 0x8, RZ ;  /* 0x0000000803077824 */ /* 0x000fe200078e00ff */
[----:B------:R-:W-:Y:S01]  /*3d10*/  UMOV UR19, URZ ;  /* 0x0000003f00137c82 */ /* 0x000fe20008000000 */
[----:B------:R-:W-:Y:S01]  /*3d20*/  UIADD3 UR23, UR23, UR20, URZ ;  /* 0x0000001417177290 */ /* 0x000fe2000fffe03f */
[----:B------:R-:W-:Y:S01]  /*3d30*/  ISETP.GE.AND P3, PT, R18, UR5, PT ;  /* 0x0000000512007c0c */ /* 0x000fe2000bf66270 */
[----:B-1----:R-:W5:Y:S01]  /*3d40*/  @P0 MUFU.RCP R9, UR10 ;  /* 0x0000000a00090d08 */ /* 0x002f620008001000 */
[----:B------:R-:W-:Y:S01]  /*3d50*/  LOP3.LUT R8, R0, 0x8, R5, 0xf8, !PT ;  /* 0x0000000800087812 */ /* 0x000fe200078ef805 */
[----:B------:R-:W-:Y:S01]  /*3d60*/  UIMAD UR10, UR12, UR29, URZ ;  /* 0x0000001d0c0a72a4 */ /* 0x000fe2000f8e023f */
[----:B------:R-:W-:Y:S01]  /*3d70*/  SHF.R.U32.HI R5, RZ, 0x3, R0 ;  /* 0x00000003ff057819 */ /* 0x000fe20000011600 */
[----:B------:R2:W-:Y:S01]  /*3d80*/  @P1 STS.128 [R219+0xa000], RZ ;  /* 0x00a000ffdb001388 */ /* 0x0005e20000000c00 */
[----:B------:R-:W-:Y:S01]  /*3d90*/  LOP3.LUT R0, R6, 0x1c0, RZ, 0xc0, !PT ;  /* 0x000001c006007812 */ /* 0x000fe200078ec0ff */
[----:B------:R-:W-:Y:S01]  /*3da0*/  UIMAD UR10, UR36, UR13, UR10 ;  /* 0x0000000d240a72a4 */ /* 0x000fe2000f8e020a */
[----:B------:R-:W-:Y:S01]  /*3db0*/  LOP3.LUT R5, R8, R5, RZ, 0x3c, !PT ;  /* 0x0000000508057212 */ /* 0x000fe200078e3cff */
[----:B------:R2:W-:Y:S01]  /*3dc0*/  @P1 STS.128 [R219+0xb000], RZ ;  /* 0x00b000ffdb001388 */ /* 0x0005e20000000c00 */
[----:B------:R-:W-:-:S02]  /*3dd0*/  LOP3.LUT R7, R0, 0x8, R7, 0xf8, !PT ;  /* 0x0000000800077812 */ /* 0x000fc400078ef807 */
[----:B------:R-:W-:Y:S01]  /*3de0*/  SHF.R.U32.HI R6, RZ, 0x3, R0 ;  /* 0x00000003ff067819 */ /* 0x000fe20000011600 */
[----:B------:R-:W-:Y:S01]  /*3df0*/  IMAD R0, R3, 0x200, R5 ;  /* 0x0000020003007824 */ /* 0x000fe200078e0205 */
[----:B------:R-:W-:Y:S01]  /*3e00*/  SHF.R.S32.HI R5, RZ, 0x5, R25 ;  /* 0x00000005ff057819 */ /* 0x000fe20000011419 */
[----:B------:R-:W-:Y:S01]  /*3e10*/  IMAD.SHL.U32 R3, R21, 0x40, RZ ;  /* 0x0000004015037824 */ /* 0x000fe200078e00ff */
[----:B------:R-:W-:Y:S01]  /*3e20*/  LOP3.LUT R94, R7, R6, RZ, 0x3c, !PT ;  /* 0x00000006075e7212 */ /* 0x000fe200078e3cff */
[----:B------:R-:W-:Y:S01]  /*3e30*/  IMAD.U32 R6, RZ, RZ, UR29 ;  /* 0x0000001dff067e24 */ /* 0x000fe2000f8e00ff */
[----:B------:R-:W-:Y:S02]  /*3e40*/  LEA R204, R0, UR4, 0x1 ;  /* 0x0000000400cc7c11 */ /* 0x000fe4000f8e08ff */
[----:B------:R-:W-:Y:S01]  /*3e50*/  LOP3.LUT R93, R3, 0xfffffe00, RZ, 0xc0, !PT ;  /* 0xfffffe00035d7812 */ /* 0x000fe200078ec0ff */
[----:B------:R-:W-:-:S04]  /*3e60*/  IMAD.WIDE.U32 R6, R6, UR13, R12 ;  /* 0x0000000d06067c25 */ /* 0x000fc8000f8e000c */
[----:B------:R-:W-:Y:S02]  /*3e70*/  IMAD R3, R5, 0x400, R93 ;  /* 0x0000040005037824 */ /* 0x000fe400078e025d */
[----:B------:R-:W-:Y:S02]  /*3e80*/  VIADD R0, R7, UR10 ;  /* 0x0000000a07007c36 */ /* 0x000fe40008000000 */
[----:B------:R-:W-:Y:S02]  /*3e90*/  IMAD.IADD R3, R94, 0x1, R3 ;  /* 0x000000015e037824 */ /* 0x000fe400078e0203 */
[----:B-----5:R-:W-:-:S05]  /*3ea0*/  @P0 FMUL.FTZ R8, R10, R9 ;  /* 0x000000090a080220 */ /* 0x020fca0000410000 */
[----:B------:R-:W-:-:S13]  /*3eb0*/  @P0 R2UR UR11, R8 ;  /* 0x00000000080b02ca */ /* 0x000fda00000e0000 */
        /* <DEDUP_REMOVED lines=22> */
.L_x_2460:
[----:B------:R-:W-:Y:S05]  /*4020*/  BSYNC B0 ;  /* 0x0000000000007941 */ /* 0x000fea0003800000 */
.L_x_2459:
        /* <DEDUP_REMOVED lines=29> */
.L_x_2462:
[----:B------:R-:W-:Y:S05]  /*4200*/  BSYNC B0 ;  /* 0x0000000000007941 */ /* 0x000fea0003800000 */
.L_x_2461:
[----:B---3--:R-:W-:Y:S01]  /*4210*/  LDSM.16.M88.4 R24, [R204+0x8000] ;  /* 0x00800000cc18783b */ /* 0x008fe20000000200 */
[----:B------:R-:W-:Y:S01]  /*4220*/  R2P PR, R20, 0x6 ;  /* 0x0000000614007804 */ /* 0x000fe20000000000 */
[C---:B------:R-:W-:Y:S01]  /*4230*/  VIADD R0, R204.reuse, 0x8000 ;  /* 0x00008000cc007836 */ /* 0x040fe20000000000 */
[----:B------:R-:W-:Y:S01]  /*4240*/  UIADD3 UR28, UR27, -UR28, URZ ;  /* 0x8000001c1b1c7290 */ /* 0x000fe2000fffe03f */
[----:B-12---:R-:W1:Y:S01]  /*4250*/  LDSM.16.M88.4 R8, [R206+0x2000] ;  /* 0x00200000ce08783b */ /* 0x006e620000000200 */
[----:B------:R-:W-:Y:S01]  /*4260*/  VIADD R215, R204, 0x8020 ;  /* 0x00008020ccd77836 */ /* 0x000fe20000000000 */
[----:B------:R-:W-:Y:S01]  /*4270*/  UMOV UR5, UR29 ;  /* 0x0000001d00057c82 */ /* 0x000fe20008000000 */
[--C-:B------:R-:W-:Y:S01]  /*4280*/  IMAD R208, R4, 0x2, R206.reuse ;  /* 0x0000000204d07824 */ /* 0x100fe200078e02ce */
[----:B------:R-:W2:Y:S01]  /*4290*/  LDSM.16.M88.4 R32, [R204+0x8800] ;  /* 0x00880000cc20783b */ /* 0x000ea20000000200 */
[C---:B------:R-:W-:Y:S01]  /*42a0*/  IMAD R214, R2.reuse, 0x2, R206 ;  /* 0x0000000202d67824 */ /* 0x040fe200078e02ce */
[----:B------:R-:W-:Y:S01]  /*42b0*/  UISETP.GT.AND UP0, UPT, UR5, UR15, UPT ;  /* 0x0000000f0500728c */ /* 0x000fe2000bf04270 */
[----:B------:R-:W-:Y:S01]  /*42c0*/  IMAD R213, R2, 0x2, R208 ;  /* 0x0000000202d57824 */ /* 0x000fe200078e02d0 */
[----:B----4-:R-:W3:Y:S01]  /*42d0*/  LDSM.16.M88.4 R16, [R206] ;  /* 0x00000000ce10783b */ /* 0x010ee20000000200 */
[----:B------:R-:W-:-:S02]  /*42e0*/  IMAD.U32 R3, RZ, RZ, UR17 ;  /* 0x00000011ff037e24 */ /* 0x000fc4000f8e00ff */
[----:B------:R-:W-:Y:S01]  /*42f0*/  @P1 VIADD R215, R0, 0xffffffe0 ;  /* 0xffffffe000d71836 */ /* 0x000fe20000000000 */
[----:B------:R-:W-:Y:S01]  /*4300*/  LDSM.16.M88.4 R12, [R208+0x2000] ;  /* 0x00200000d00c783b */ /* 0x000fe20000000200 */
[----:B------:R-:W-:Y:S02]  /*4310*/  IMAD.MOV.U32 R0, RZ, RZ, 0x40 ;  /* 0x00000040ff007424 */ /* 0x000fe400078e00ff */
[----:B------:R-:W-:Y:S01]  /*4320*/  IMAD R252, R3, 0x8, R5 ;  /* 0x0000000803fc7824 */ /* 0x000fe200078e0205 */
[----:B------:R-:W4:Y:S01]  /*4330*/  LDSM.16.M88.4 R36, [R215] ;  /* 0x00000000d724783b */ /* 0x000f220000000200 */
[----:B------:R-:W-:Y:S01]  /*4340*/  LEA R3, R5, UR26, 0x4 ;  /* 0x0000001a05037c11 */ /* 0x000fe2000f8e20ff */
[----:B------:R-:W-:Y:S01]  /*4350*/  IMAD.SHL.U32 R96, R96, 0x2, RZ ;  /* 0x0000000260607824 */ /* 0x000fe200078e00ff */
[----:B------:R-:W-:Y:S01]  /*4360*/  SEL R0, R0, 0xffffffc0, !P2 ;  /* 0xffffffc000007807 */ /* 0x000fe20005000000 */
[----:B------:R-:W5:Y:S01]  /*4370*/  LDSM.16.M88.4 R44, [R215+0x800] ;  /* 0x00080000d72c783b */ /* 0x000f620000000200 */
[----:B------:R-:W-:Y:S01]  /*4380*/  IMAD.U32 R7, RZ, RZ, UR28 ;  /* 0x0000001cff077e24 */ /* 0x000fe2000f8e00ff */
[----:B------:R-:W-:Y:S01]  /*4390*/  ULDC.U8 UR26, c[0x0][0x388] ;  /* 0x0000e200001a7ab9 */ /* 0x000fe20000000000 */
[----:B------:R-:W-:Y:S01]  /*43a0*/  LOP3.LUT R6, R96, 0x6, RZ, 0xc0, !PT ;  /* 0x0000000660067812 */ /* 0x000fe200078ec0ff */
[----:B------:R-:W5:Y:S01]  /*43b0*/  LDSM.16.M88.4 R20, [R208] ;  /* 0x00000000d014783b */ /* 0x000f620000000200 */
[----:B------:R-:W-:-:S02]  /*43c0*/  IMAD.IADD R212, R204, 0x1, R0 ;  /* 0x00000001ccd47824 */ /* 0x000fc400078e0200 */
[----:B------:R-:W-:Y:S01]  /*43d0*/  IMAD.IADD R211, R0, 0x1, R215 ;  /* 0x0000000100d37824 */ /* 0x000fe200078e02d7 */
[----:B------:R-:W-:Y:S01]  /*43e0*/  LDSM.16.M88.4 R28, [R214] ;  /* 0x00000000d61c783b */ /* 0x000fe20000000200 */
[----:B------:R-:W-:Y:S01]  /*43f0*/  SHF.R.S32.HI R0, RZ, 0x1f, R92 ;  /* 0x0000001fff007819 */ /* 0x000fe2000001145c */
[C---:B------:R-:W-:Y:S02]  /*4400*/  VIADD R218, R215.reuse, 0x800 ;  /* 0x00000800d7da7836 */ /* 0x040fe40000000000 */
[----:B------:R-:W-:Y:S01]  /*4410*/  LDSM.16.M88.4 R40, [R212+0x8000] ;  /* 0x00800000d428783b */ /* 0x000fe20000000200 */
[----:B------:R-:W-:Y:S01]  /*4420*/  LEA.HI R0, R0, R92, RZ, 0x2 ;  /* 0x0000005c00007211 */ /* 0x000fe200078f10ff */
[C---:B------:R-:W-:Y:S02]  /*4430*/  VIADD R217, R215.reuse, 0x1000 ;  /* 0x00001000d7d97836 */ /* 0x040fe40000000000 */
[----:B------:R-:W-:Y:S01]  /*4440*/  LDSM.16.M88.4 R68, [R212+0x8800] ;  /* 0x00880000d444783b */ /* 0x000fe20000000200 */
[----:B------:R-:W-:Y:S01]  /*4450*/  SHF.R.S32.HI R0, RZ, 0x2, R0 ;  /* 0x00000002ff007819 */ /* 0x000fe20000011400 */
[----:B------:R-:W-:Y:S01]  /*4460*/  VIADD R216, R215, 0x1800 ;  /* 0x00001800d7d87836 */ /* 0x000fe20000000000 */
[C---:B-1----:R-:W-:Y:S01]  /*4470*/  HMMA.16816.F32 R64, R8.reuse, R24, RZ ;  /* 0x000000180840723c */ /* 0x042fe200000018ff */
[----:B------:R-:W0:Y:S02]  /*4480*/  LDGDEPBAR ;  /* 0x00000000000079af */ /* 0x000e240000000000 */
[----:B------:R-:W-:Y:S01]  /*4490*/  IMAD.IADD R5, R0, 0x1, R3 ;  /* 0x0000000100057824 */ /* 0x000fe200078e0203 */
[----:B------:R-:W-:Y:S01]  /*44a0*/  LOP3.LUT R0, R94, R93, RZ, 0xfc, !PT ;  /* 0x0000005d5e007212 */ /* 0x000fe200078efcff */
[----:B------:R-:W-:Y:S01]  /*44b0*/  IMAD.U32 R3, RZ, RZ, UR29 ;  /* 0x0000001dff037e24 */ /* 0x000fe2000f8e00ff */
[C---:B--2---:R-:W-:Y:S02]  /*44c0*/  HMMA.16816.F32 R56, R8.reuse, R32, RZ ;  /* 0x000000200838723c */ /* 0x044fe400000018ff */
[--C-:B------:R-:W-:Y:S01]  /*44d0*/  IADD3 R222, R7, 0x8, R5.reuse ;  /* 0x0000000807de7810 */ /* 0x100fe20007ffe005 */
[----:B------:R-:W-:Y:S01]  /*44e0*/  IMAD R3, R3, 0x20, R6 ;  /* 0x0000002003037824 */ /* 0x000fe200078e0206 */
[--C-:B------:R-:W-:Y:S01]  /*44f0*/  IADD3 R227, R7, 0x40, R5.reuse ;  /* 0x0000004007e37810 */ /* 0x100fe20007ffe005 */
[----:B------:R-:W-:Y:S01]  /*4500*/  VIADD R221, R5, UR28 ;  /* 0x0000001c05dd7c36 */ /* 0x000fe20008000000 */
[----:B------:R-:W-:Y:S01]  /*4510*/  IADD3 R232, R7, 0x48, R5 ;  /* 0x0000004807e87810 */ /* 0x000fe20007ffe005 */
[----:B------:R-:W-:Y:S01]  /*4520*/  HMMA.16816.F32 R60, R8, R26, RZ ;  /* 0x0000001a083c723c */ /* 0x000fe200000018ff */
[----:B------:R-:W-:Y:S01]  /*4530*/  VIADD R6, R3, 0x1 ;  /* 0x0000000103067836 */ /* 0x000fe20000000000 */
[----:B------:R-:W-:Y:S01]  /*4540*/  VIADDMNMX R225, R222, -UR21, RZ, !PT ;  /* 0x80000015dee17c46 */ /* 0x000fe2000f8001ff */
[----:B------:R-:W-:Y:S01]  /*4550*/  IMAD.IADD R7, R227, 0x1, -R3 ;  /* 0x00000001e3077824 */ /* 0x000fe200078e0a03 */
[----:B------:R-:W-:-:S02]  /*4560*/  VIADDMNMX R226, R221, -UR21, RZ, !PT ;  /* 0x80000015dde27c46 */ /* 0x000fc4000f8001ff */
[----:B------:R-:W-:Y:S01]  /*4570*/  HMMA.16816.F32 R48, R8, R34, RZ ;  /* 0x000000220830723c */ /* 0x000fe200000018ff */
[----:B------:R-:W1:Y:S01]  /*4580*/  LDSM.16.M88.4 R8, [R214+0x2000] ;  /* 0x00200000d608783b */ /* 0x000e620000000200 */
[----:B------:R-:W-:Y:S02]  /*4590*/  VIADDMNMX R224, R227, -UR21, RZ, !PT ;  /* 0x80000015e3e07c46 */ /* 0x000fe4000f8001ff */
[----:B------:R-:W-:Y:S01]  /*45a0*/  VIADDMNMX R223, R232, -UR21, RZ, !PT ;  /* 0x80000015e8df7c46 */ /* 0x000fe2000f8001ff */
[----:B------:R-:W-:Y:S01]  /*45b0*/  UIADD3 UR21, UR30, -0x4ab325aa, URZ ;  /* 0xb54cda561e157890 */ /* 0x000fe2000fffe03f */
[C---:B---3--:R-:W-:Y:S06]  /*45c0*/  HMMA.16816.F32 R52, R16.reuse, R24, RZ ;  /* 0x000000181034723c */ /* 0x048fec00000018ff */
[C---:B------:R-:W-:Y:S06]  /*45d0*/  HMMA.16816.F32 R72, R16.reuse, R26, RZ ;  /* 0x0000001a1048723c */ /* 0x040fec00000018ff */
[C---:B------:R-:W-:Y:S06]  /*45e0*/  HMMA.16816.F32 R84, R16.reuse, R32, RZ ;  /* 0x000000201054723c */ /* 0x040fec00000018ff */
[----:B------:R-:W-:Y:S01]  /*45f0*/  HMMA.16816.F32 R76, R16, R34, RZ ;  /* 0x00000022104c723c */ /* 0x000fe200000018ff */
[----:B------:R-:W-:Y:S04]  /*4600*/  LDSM.16.M88.4 R32, [R211] ;  /* 0x00000000d320783b */ /* 0x000fe80000000200 */
[----:B------:R-:W-:Y:S01]  /*4610*/  LDSM.16.M88.4 R16, [R213] ;  /* 0x00000000d510783b */ /* 0x000fe20000000200 */
[C---:B----4-:R-:W-:Y:S06]  /*4620*/  HMMA.16816.F32 R80, R12.reuse, R36, R64 ;  /* 0x000000240c50723c */ /* 0x050fec0000001840 */
[C---:B-----5:R-:W-:Y:S06]  /*4630*/  HMMA.16816.F32 R64, R12.reuse, R44, R56 ;  /* 0x0000002c0c40723c */ /* 0x060fec0000001838 */
[C---:B------:R-:W-:Y:S06]  /*4640*/  HMMA.16816.F32 R60, R12.reuse, R38, R60 ;  /* 0x000000260c3c723c */ /* 0x040fec000000183c */
[----:B------:R-:W-:Y:S01]  /*4650*/  HMMA.16816.F32 R48, R12, R46, R48 ;  /* 0x0000002e0c30723c */ /* 0x000fe20000001830 */
[----:B------:R-:W2:Y:S05]  /*4660*/  LDSM.16.M88.4 R12, [R213+0x2000] ;  /* 0x00200000d50c783b */ /* 0x000eaa0000000200 */
[C---:B------:R-:W-:Y:S01]  /*4670*/  HMMA.16816.F32 R24, R20.reuse, R36, R52 ;  /* 0x000000241418723c */ /* 0x040fe20000001834 */
[----:B------:R-:W3:Y:S05]  /*4680*/  LDSM.16.M88.4 R52, [R211+0x800] ;  /* 0x00080000d334783b */ /* 0x000eea0000000200 */
[C---:B------:R-:W-:Y:S01]  /*4690*/  HMMA.16816.F32 R56, R20.reuse, R38, R72 ;  /* 0x000000261438723c */ /* 0x040fe20000001848 */
[----:B------:R-:W-:Y:S05]  /*46a0*/  LDSM.16.M88.4 R36, [R204+0x9000] ;  /* 0x00900000cc24783b */ /* 0x000fea0000000200 */
[C---:B------:R-:W-:Y:S06]  /*46b0*/  HMMA.16816.F32 R88, R20.reuse, R44, R84 ;  /* 0x0000002c1458723c */ /* 0x040fec0000001854 */
[----:B------:R-:W-:Y:S06]  /*46c0*/  HMMA.16816.F32 R72, R20, R46, R76 ;  /* 0x0000002e1448723c */ /* 0x000fec000000184c */
[C---:B-1----:R-:W-:Y:S06]  /*46d0*/  HMMA.16816.F32 R80, R8.reuse, R40, R80 ;  /* 0x000000280850723c */ /* 0x042fec0000001850 */
[C---:B------:R-:W-:Y:S06]  /*46e0*/  HMMA.16816.F32 R84, R8.reuse, R68, R64 ;  /* 0x000000440854723c */ /* 0x040fec0000001840 */
[C---:B------:R-:W-:Y:S06]  /*46f0*/  HMMA.16816.F32 R76, R8.reuse, R42, R60 ;  /* 0x0000002a084c723c */ /* 0x040fec000000183c */
[----:B------:R-:W-:Y:S01]  /*4700*/  HMMA.16816.F32 R44, R8, R70, R48 ;  /* 0x00000046082c723c */ /* 0x000fe20000001830 */
[----:B------:R-:W1:Y:S04]  /*4710*/  LDSM.16.M88.4 R8, [R206+0x6000] ;  /* 0x00600000ce08783b */ /* 0x000e680000000200 */
[----:B------:R-:W4:Y:S01]  /*4720*/  LDSM.16.M88.4 R48, [R204+0x9800] ;  /* 0x00980000cc30783b */ /* 0x000f220000000200 */
[C---:B------:R-:W-:Y:S03]  /*4730*/  HMMA.16816.F32 R20, R28.reuse, R40, R24 ;  /* 0x000000281c14723c */ /* 0x040fe60000001818 */
[----:B------:R-:W5:Y:S03]  /*4740*/  LDSM.16.M88.4 R24, [R206+0x4000] ;  /* 0x00400000ce18783b */ /* 0x000f660000000200 */
[C---:B------:R-:W-:Y:S01]  /*4750*/  HMMA.16816.F32 R56, R28.reuse, R42, R56 ;  /* 0x0000002a1c38723c */ /* 0x040fe20000001838 */
[----:B------:R-:W-:Y:S05]  /*4760*/  LDSM.16.M88.4 R40, [R215+0x1000] ;  /* 0x00100000d728783b */ /* 0x000fea0000000200 */
[C---:B------:R-:W-:Y:S06]  /*4770*/  HMMA.16816.F32 R88, R28.reuse, R68, R88 ;  /* 0x000000441c58723c */ /* 0x040fec0000001858 */
[----:B------:R-:W-:Y:S01]  /*4780*/  HMMA.16816.F32 R64, R28, R70, R72 ;  /* 0x000000461c40723c */ /* 0x000fe20000001848 */
[----:B------:R-:W-:Y:S05]  /*4790*/  LDSM.16.M88.4 R28, [R208+0x4000] ;  /* 0x00400000d01c783b */ /* 0x000fea0000000200 */
[C---:B--2---:R-:W-:Y:S06]  /*47a0*/  HMMA.16816.F32 R60, R12.reuse, R32, R80 ;  /* 0x000000200c3c723c */ /* 0x044fec0000001850 */
[C---:B------:R-:W-:Y:S06]  /*47b0*/  HMMA.16816.F32 R76, R12.reuse, R34, R76 ;  /* 0x000000220c4c723c */ /* 0x040fec000000184c */
[C---:B---3--:R-:W-:Y:S06]  /*47c0*/  HMMA.16816.F32 R84, R12.reuse, R52, R84 ;  /* 0x000000340c54723c */ /* 0x048fec0000001854 */
[----:B------:R-:W-:Y:S01]  /*47d0*/  HMMA.16816.F32 R72, R12, R54, R44 ;  /* 0x000000360c48723c */ /* 0x000fe2000000182c */
[----:B------:R-:W-:Y:S05]  /*47e0*/  LDSM.16.M88.4 R44, [R215+0x1800] ;  /* 0x00180000d72c783b */ /* 0x000fea0000000200 */
[C---:B------:R-:W-:Y:S01]  /*47f0*/  HMMA.16816.F32 R12, R16.reuse, R32, R20 ;  /* 0x00000020100c723c */ /* 0x040fe20000001814 */
[----:B------:R-:W2:Y:S05]  /*4800*/  LDSM.16.M88.4 R20, [R208+0x6000] ;  /* 0x00600000d014783b */ /* 0x000eaa0000000200 */
[C---:B------:R-:W-:Y:S01]  /*4810*/  HMMA.16816.F32 R56, R16.reuse, R34, R56 ;  /* 0x000000221038723c */ /* 0x040fe20000001838 */
[----:B------:R-:W-:Y:S05]  /*4820*/  LDSM.16.M88.4 R32, [R212+0x9000] ;  /* 0x00900000d420783b */ /* 0x000fea0000000200 */
[C---:B------:R-:W-:Y:S06]  /*4830*/  HMMA.16816.F32 R88, R16.reuse, R52, R88 ;  /* 0x000000341058723c */ /* 0x040fec0000001858 */
[----:B------:R-:W-:Y:S01]  /*4840*/  HMMA.16816.F32 R80, R16, R54, R64 ;  /* 0x000000361050723c */ /* 0x000fe20000001840 */
[----:B------:R-:W-:Y:S05]  /*4850*/  LDSM.16.M88.4 R16, [R214+0x4000] ;  /* 0x00400000d610783b */ /* 0x000fea0000000200 */
[C---:B-1----:R-:W-:Y:S06]  /*4860*/  HMMA.16816.F32 R68, R8.reuse, R36, R60 ;  /* 0x000000240844723c */ /* 0x042fec000000183c */
[C---:B------:R-:W-:Y:S06]  /*4870*/  HMMA.16816.F32 R64, R8.reuse, R38, R76 ;  /* 0x000000260840723c */ /* 0x040fec000000184c */
[C---:B----4-:R-:W-:Y:S06]  /*4880*/  HMMA.16816.F32 R60, R8.reuse, R48, R84 ;  /* 0x00000030083c723c */ /* 0x050fec0000001854 */
[----:B------:R-:W-:Y:S06]  /*4890*/  HMMA.16816.F32 R52, R8, R50, R72 ;  /* 0x000000320834723c */ /* 0x000fec0000001848 */
[C---:B-----5:R-:W-:Y:S01]  /*48a0*/  HMMA.16816.F32 R8, R24.reuse, R36, R12 ;  /* 0x000000241808723c */ /* 0x060fe2000000180c */
[----:B------:R-:W1:Y:S05]  /*48b0*/  LDSM.16.M88.4 R12, [R214+0x6000] ;  /* 0x00600000d60c783b */ /* 0x000e6a0000000200 */
[C---:B------:R-:W-:Y:S01]  /*48c0*/  HMMA.16816.F32 R36, R24.reuse, R38, R56 ;  /* 0x000000261824723c */ /* 0x040fe20000001838 */
[----:B------:R-:W3:Y:S05]  /*48d0*/  LDSM.16.M88.4 R56, [R212+0x9800] ;  /* 0x00980000d438783b */ /* 0x000eea0000000200 */
        /* <DEDUP_REMOVED lines=9> */
[----:B------:R-:W-:Y:S05]  /*4970*/  LDSM.16.M88.4 R8, [R213+0x6000] ;  /* 0x00600000d508783b */ /* 0x000fea0000000200 */
[----:B------:R-:W-:Y:S01]  /*4980*/  HMMA.16816.F32 R60, R28, R42, R36 ;  /* 0x0000002a1c3c723c */ /* 0x000fe20000001824 */
[----:B------:R-:W2:Y:S01]  /*4990*/  LDSM.16.M88.4 R36, [R211+0x1800] ;  /* 0x00180000d324783b */ /* 0x000ea20000000200 */
[----:B------:R-:W-:-:S04]  /*49a0*/  DEPBAR.LE SB0, 0x0 ;  /* 0x000080000000791a */ /* 0x000fc80000000000 */
[C---:B------:R-:W-:Y:S06]  /*49b0*/  HMMA.16816.F32 R64, R28.reuse, R44, R88 ;  /* 0x0000002c1c40723c */ /* 0x040fec0000001858 */
[----:B------:R-:W-:Y:S06]  /*49c0*/  HMMA.16816.F32 R52, R28, R46, R84 ;  /* 0x0000002e1c34723c */ /* 0x000fec0000001854 */
[C---:B-1----:R-:W-:Y:S06]  /*49d0*/  HMMA.16816.F32 R48, R12.reuse, R32, R48 ;  /* 0x000000200c30723c */ /* 0x042fec0000001830 */
[C---:B------:R-:W-:Y:S06]  /*49e0*/  HMMA.16816.F32 R44, R12.reuse, R34, R80 ;  /* 0x000000220c2c723c */ /* 0x040fec0000001850 */
[C---:B---3--:R-:W-:Y:S06]  /*49f0*/  HMMA.16816.F32 R40, R12.reuse, R56, R76 ;  /* 0x000000380c28723c */ /* 0x048fec000000184c */
[----:B------:R-:W-:Y:S06]  /*4a00*/  HMMA.16816.F32 R28, R12, R58, R72 ;  /* 0x0000003a0c1c723c */ /* 0x000fec0000001848 */
[C---:B------:R-:W-:Y:S06]  /*4a10*/  HMMA.16816.F32 R12, R16.reuse, R32, R68 ;  /* 0x00000020100c723c */ /* 0x040fec0000001844 */
[C---:B------:R-:W-:Y:S06]  /*4a20*/  HMMA.16816.F32 R32, R16.reuse, R34, R60 ;  /* 0x000000221020723c */ /* 0x040fec000000183c */
[----:B------:R-:W-:Y:S06]  /*4a30*/  HMMA.16816.F32 R60, R16, R56, R64 ;  /* 0x00000038103c723c */ /* 0x000fec0000001840 */
[----:B--2---:R-:W-:Y:S06]  /*4a40*/  HMMA.16816.F32 R64, R8, R38, R28 ;  /* 0x000000260840723c */ /* 0x004fec000000181c */
[----:B------:R-:W-:Y:S06]  /*4a50*/  HMMA.16816.F32 R28, R20, R24, R12 ;  /* 0x00000018141c723c */ /* 0x000fec000000180c */
[----:B------:R-:W-:Y:S06]  /*4a60*/  HMMA.16816.F32 R52, R16, R58, R52 ;  /* 0x0000003a1034723c */ /* 0x000fec0000001834 */
[C---:B------:R-:W-:Y:S06]  /*4a70*/  HMMA.16816.F32 R48, R8.reuse, R24, R48 ;  /* 0x000000180830723c */ /* 0x040fec0000001830 */
[C---:B------:R-:W-:Y:S06]  /*4a80*/  HMMA.16816.F32 R44, R8.reuse, R26, R44 ;  /* 0x0000001a082c723c */ /* 0x040fec000000182c */
[-C--:B------:R-:W-:Y:S06]  /*4a90*/  HMMA.16816.F32 R56, R8, R36.reuse, R40 ;  /* 0x000000240838723c */ /* 0x080fec0000001828 */
[----:B------:R-:W-:Y:S01]  /*4aa0*/  HMMA.16816.F32 R60, R20, R36, R60 ;  /* 0x00000024143c723c */ /* 0x000fe2000000183c */
[----:B------:R-:W-:-:S02]  /*4ab0*/  IMAD.U32 R9, RZ, RZ, UR27 ;  /* 0x0000001bff097e24 */ /* 0x000fc4000f8e00ff */
[----:B------:R-:W-:Y:S02]  /*4ac0*/  IMAD.U32 R8, RZ, RZ, UR23 ;  /* 0x00000017ff087e24 */ /* 0x000fe4000f8e00ff */
[----:B------:R-:W-:Y:S01]  /*4ad0*/  IMAD.IADD R11, R222, 0x1, -R3 ;  /* 0x00000001de0b7824 */ /* 0x000fe200078e0a03 */
[----:B------:R-:W-:Y:S01]  /*4ae0*/  VIADDMNMX R231, R5, UR23, R9, PT ;  /* 0x0000001705e77c46 */ /* 0x000fe2000b800109 */
[C---:B------:R-:W-:Y:S01]  /*4af0*/  IMAD.IADD R10, R221.reuse, 0x1, -R3 ;  /* 0x00000001dd0a7824 */ /* 0x040fe200078e0a03 */
[C-C-:B------:R-:W-:Y:S01]  /*4b00*/  IADD3 R16, R8.reuse, 0x8, R5.reuse ;  /* 0x0000000808107810 */ /* 0x140fe20007ffe005 */
[C---:B------:R-:W-:Y:S01]  /*4b10*/  HMMA.16816.F32 R52, R20.reuse, R38, R52 ;  /* 0x000000261434723c */ /* 0x040fe20000001834 */
[C-C-:B------:R-:W-:Y:S01]  /*4b20*/  IADD3 R17, R8.reuse, 0x40, R5.reuse ;  /* 0x0000004008117810 */ /* 0x140fe20007ffe005 */
[----:B------:R-:W-:Y:S01]  /*4b30*/  UIADD3 UR23, UR31, 0x646e171e, URZ ;  /* 0x646e171e1f177890 */ /* 0x000fe2000fffe03f */
[----:B------:R-:W-:Y:S01]  /*4b40*/  IADD3 R15, R8, 0x48, R5 ;  /* 0x00000048080f7810 */ /* 0x000fe20007ffe005 */
[--C-:B------:R-:W-:Y:S01]  /*4b50*/  IMAD.IADD R5, R221, 0x1, -R6.reuse ;  /* 0x00000001dd057824 */ /* 0x100fe200078e0a06 */
[----:B------:R-:W-:Y:S01]  /*4b60*/  IABS R9, R11 ;  /* 0x0000000b00097213 */ /* 0x000fe20000000000 */
[----:B------:R-:W-:Y:S01]  /*4b70*/  IMAD.IADD R11, R227, 0x1, -R6 ;  /* 0x00000001e30b7824 */ /* 0x000fe200078e0a06 */
[----:B------:R-:W-:Y:S01]  /*4b80*/  IABS R10, R10 ;  /* 0x0000000a000a7213 */ /* 0x000fe20000000000 */
[----:B------:R-:W-:Y:S01]  /*4b90*/  HMMA.16816.F32 R32, R20, R26, R32 ;  /* 0x0000001a1420723c */ /* 0x000fe20000001820 */
[----:B------:R-:W-:-:S02]  /*4ba0*/  I2FP.F32.S32 R9, R9 ;  /* 0x0000000900097245 */ /* 0x000fc40000201400 */
[----:B------:R-:W-:Y:S01]  /*4bb0*/  IABS R8, R5 ;  /* 0x0000000500087213 */ /* 0x000fe20000000000 */
[----:B------:R-:W-:Y:S01]  /*4bc0*/  IMAD.IADD R5, R232, 0x1, -R3 ;  /* 0x00000001e8057824 */ /* 0x000fe200078e0a03 */
[----:B------:R-:W-:Y:S01]  /*4bd0*/  I2FP.F32.S32 R10, R10 ;  /* 0x0000000a000a7245 */ /* 0x000fe20000201400 */
[----:B------:R-:W-:Y:S01]  /*4be0*/  FFMA.FTZ R13, R9, -UR19, R30 ;  /* 0x80000013090d7c23 */ /* 0x000fe2000801001e */
[----:B------:R-:W-:Y:S01]  /*4bf0*/  IMAD.IADD R9, R222, 0x1, -R6 ;  /* 0x00000001de097824 */ /* 0x000fe200078e0a06 */
[----:B------:R-:W-:Y:S01]  /*4c00*/  VIMNMX R230, R16, UR27, PT ;  /* 0x0000001b10e67c48 */ /* 0x000fe2000bfe0100 */
[----:B------:R-:W-:Y:S02]  /*4c10*/  IMAD.MOV.U32 R12, RZ, RZ, R8 ;  /* 0x000000ffff0c7224 */ /* 0x000fe400078e0008 */
[----:B------:R-:W-:Y:S01]  /*4c20*/  FFMA.FTZ R14, R10, -UR19, R28 ;  /* 0x800000130a0e7c23 */ /* 0x000fe2000801001c */
[----:B------:R-:W-:Y:S02]  /*4c30*/  IABS R5, R5 ;  /* 0x0000000500057213 */ /* 0x000fe40000000000 */
[----:B------:R-:W-:-:S02]  /*4c40*/  IABS R10, R7 ;  /* 0x00000007000a7213 */ /* 0x000fc40000000000 */
[----:B------:R-:W-:Y:S02]  /*4c50*/  IABS R7, R11 ;  /* 0x0000000b00077213 */ /* 0x000fe40000000000 */
[----:B------:R-:W-:Y:S01]  /*4c60*/  IABS R8, R9 ;  /* 0x0000000900087213 */ /* 0x000fe20000000000 */
[----:B------:R-:W-:Y:S01]  /*4c70*/  IMAD.MOV.U32 R9, RZ, RZ, R5 ;  /* 0x000000ffff097224 */ /* 0x000fe200078e0005 */
[----:B------:R-:W-:Y:S01]  /*4c80*/  I2FP.F32.S32 R10, R10 ;  /* 0x0000000a000a7245 */ /* 0x000fe20000201400 */
[----:B------:R-:W-:Y:S01]  /*4c90*/  IMAD.MOV.U32 R5, RZ, RZ, R7 ;  /* 0x000000ffff057224 */ /* 0x000fe200078e0007 */
[----:B------:R-:W-:Y:S02]  /*4ca0*/  ISETP.GE.AND P6, PT, R6, R231, PT ;  /* 0x000000e70600720c */ /* 0x000fe40003fc6270 */
[----:B------:R-:W-:Y:S01]  /*4cb0*/  I2FP.F32.S32 R7, R9 ;  /* 0x0000000900077245 */ /* 0x000fe20000201400 */
[----:B------:R-:W-:Y:S01]  /*4cc0*/  FFMA.FTZ R11, R10, -UR19, R48 ;  /* 0x800000130a0b7c23 */ /* 0x000fe20008010030 */
[----:B------:R-:W-:-:S02]  /*4cd0*/  I2FP.F32.S32 R9, R12 ;  /* 0x0000000c00097245 */ /* 0x000fc40000201400 */
[----:B------:R-:W-:Y:S01]  /*4ce0*/  I2FP.F32.S32 R5, R5 ;  /* 0x0000000500057245 */ /* 0x000fe20000201400 */
[----:B------:R-:W-:Y:S01]  /*4cf0*/  FFMA.FTZ R10, R7, -UR19, R50 ;  /* 0x80000013070a7c23 */ /* 0x000fe20008010032 */
[----:B------:R-:W-:Y:S01]  /*4d00*/  ISETP.GE.AND P4, PT, R3, R231, PT ;  /* 0x000000e70300720c */ /* 0x000fe20003f86270 */
[----:B------:R-:W-:Y:S01]  /*4d10*/  FFMA.FTZ R7, R9, -UR19, R29 ;  /* 0x8000001309077c23 */ /* 0x000fe2000801001d */
[----:B------:R-:W-:Y:S01]  /*4d20*/  ISETP.GE.AND P2, PT, R3, R230, PT ;  /* 0x000000e60300720c */ /* 0x000fe20003f46270 */
[----:B------:R-:W-:Y:S01]  /*4d30*/  FFMA.FTZ R12, R5, -UR19, R49 ;  /* 0x80000013050c7c23 */ /* 0x000fe20008010031 */
[----:B------:R-:W-:Y:S01]  /*4d40*/  VIMNMX R229, R17, UR27, PT ;  /* 0x0000001b11e57c48 */ /* 0x000fe2000bfe0100 */
[----:B------:R-:W-:Y:S01]  /*4d50*/  VIADD R5, R3, 0x8 ;  /* 0x0000000803057836 */ /* 0x000fe20000000000 */
[----:B------:R-:W-:Y:S02]  /*4d60*/  VIMNMX R228, R15, UR27, PT ;  /* 0x0000001b0fe47c48 */ /* 0x000fe4000bfe0100 */
[-C--:B------:R-:W-:Y:S01]  /*4d70*/  ISETP.LT.OR P6, PT, R6, R226.reuse, P6 ;  /* 0x000000e20600720c */ /* 0x080fe200037c1670 */
[----:B------:R-:W-:Y:S01]  /*4d80*/  IMAD.IADD R9, R227, 0x1, -R5 ;  /* 0x00000001e3097824 */ /* 0x000fe200078e0a05 */
[----:B------:R-:W-:-:S02]  /*4d90*/  ISETP.LT.OR P4, PT, R3, R226, P4 ;  /* 0x000000e20300720c */ /* 0x000fc40002781670 */
[C---:B------:R-:W-:Y:S02]  /*4da0*/  ISETP.LT.OR P2, PT, R3.reuse, R225, P2 ;  /* 0x000000e10300720c */ /* 0x040fe40001741670 */
[C---:B------:R-:W-:Y:S02]  /*4db0*/  ISETP.GE.AND P3, PT, R3.reuse, R229, PT ;  /* 0x000000e50300720c */ /* 0x040fe40003f66270 */
[----:B------:R-:W-:Y:S02]  /*4dc0*/  ISETP.GE.AND P1, PT, R3, R228, PT ;  /* 0x000000e40300720c */ /* 0x000fe40003f26270 */
[----:B------:R-:W-:Y:S01]  /*4dd0*/  FSEL R37, R7, -INF , !P6 ;  /* 0xff80000007257808 */ /* 0x000fe20007000000 */
[----:B------:R-:W-:Y:S01]  /*4de0*/  IMAD.IADD R7, R221, 0x1, -R5 ;  /* 0x00000001dd077824 */ /* 0x000fe200078e0a05 */
[----:B------:R-:W-:Y:S02]  /*4df0*/  I2FP.F32.S32 R8, R8 ;  /* 0x0000000800087245 */ /* 0x000fe40000201400 */
[----:B------:R-:W-:-:S02]  /*4e00*/  FSEL R36, R14, -INF , !P4 ;  /* 0xff8000000e247808 */ /* 0x000fc40006000000 */
[----:B------:R-:W-:Y:S01]  /*4e10*/  FSEL R39, R13, -INF , !P2 ;  /* 0xff8000000d277808 */ /* 0x000fe20005000000 */
[----:B------:R-:W-:Y:S01]  /*4e20*/  FFMA.FTZ R19, R8, -UR19, R31 ;  /* 0x8000001308137c23 */ /* 0x000fe2000801001f */
[----:B------:R-:W-:Y:S01]  /*4e30*/  ISETP.GE.AND P0, PT, R6, R230, PT ;  /* 0x000000e60600720c */ /* 0x000fe20003f06270 */
[----:B------:R-:W-:Y:S01]  /*4e40*/  IMAD.IADD R8, R222, 0x1, -R5 ;  /* 0x00000001de087824 */ /* 0x000fe200078e0a05 */
[C---:B------:R-:W-:Y:S02]  /*4e50*/  ISETP.GE.AND P4, PT, R6.reuse, R229, PT ;  /* 0x000000e50600720c */ /* 0x040fe40003f86270 */
[C---:B------:R-:W-:Y:S02]  /*4e60*/  ISETP.LT.OR P3, PT, R3.reuse, R224, P3 ;  /* 0x000000e00300720c */ /* 0x040fe40001f61670 */
[----:B------:R-:W-:Y:S02]  /*4e70*/  ISETP.GE.AND P2, PT, R6, R228, PT ;  /* 0x000000e40600720c */ /* 0x000fe40003f46270 */
[----:B------:R-:W-:-:S02]  /*4e80*/  ISETP.LT.OR P1, PT, R3, R223, P1 ;  /* 0x000000df0300720c */ /* 0x000fc40000f21670 */
[----:B------:R-:W-:Y:S02]  /*4e90*/  FSEL R49, R11, -INF , !P3 ;  /* 0xff8000000b317808 */ /* 0x000fe40005800000 */
[----:B------:R-:W-:Y:S01]  /*4ea0*/  FSEL R76, R10, -INF , !P1 ;  /* 0xff8000000a4c7808 */ /* 0x000fe20004800000 */
[----:B------:R-:W-:Y:S01]  /*4eb0*/  IMAD.IADD R10, R232, 0x1, -R5 ;  /* 0x00000001e80a7824 */ /* 0x000fe200078e0a05 */
[C---:B------:R-:W-:Y:S02]  /*4ec0*/  ISETP.LT.OR P0, PT, R6.reuse, R225, P0 ;  /* 0x000000e10600720c */ /* 0x040fe40000701670 */
[C---:B------:R-:W-:Y:S02]  /*4ed0*/  ISETP.LT.OR P4, PT, R6.reuse, R224, P4 ;  /* 0x000000e00600720c */ /* 0x040fe40002781670 */
[----:B------:R-:W-:Y:S01]  /*4ee0*/  ISETP.LT.OR P2, PT, R6, R223, P2 ;  /* 0x000000df0600720c */ /* 0x000fe20001741670 */
[----:B------:R-:W-:Y:S01]  /*4ef0*/  IMAD.IADD R6, R232, 0x1, -R6 ;  /* 0x00000001e8067824 */ /* 0x000fe200078e0a06 */
[----:B------:R-:W-:Y:S01]  /*4f00*/  IABS R7, R7 ;  /* 0x0000000700077213 */ /* 0x000fe20000000000 */
[----:B------:R-:W-:Y:S01]  /*4f10*/  BAR.SYNC.DEFER_BLOCKING 0x0 ;  /* 0x0000000000007b1d */ /* 0x000fe20000010000 */
        /* <DEDUP_REMOVED lines=10> */
[----:B------:R-:W-:Y:S02]  /*4fc0*/  IABS R7, R8 ;  /* 0x0000000800077213 */ /* 0x000fe40000000000 */
[----:B------:R-:W-:Y:S02]  /*4fd0*/  IABS R6, R9 ;  /* 0x0000000900067213 */ /* 0x000fe40000000000 */
[----:B------:R-:W-:Y:S01]  /*4fe0*/  IABS R8, R10 ;  /* 0x0000000a00087213 */ /* 0x000fe20000000000 */
        /* <DEDUP_REMOVED lines=10> */
[----:B------:R-:W-:-:S02]  /*5090*/  VIADD R5, R3, 0x9 ;  /* 0x0000000903057836 */ /* 0x000fc40000000000 */
[----:B------:R-:W-:Y:S01]  /*50a0*/  FFMA.FTZ R18, R9, -UR19, R34 ;  /* 0x8000001309127c23 */ /* 0x000fe20008010022 */
[----:B------:R-:W-:Y:S01]  /*50b0*/  FFMA.FTZ R17, R7, -UR19, R44 ;  /* 0x8000001307117c23 */ /* 0x000fe2000801002c */
[----:B------:R-:W-:Y:S01]  /*50c0*/  FSEL R51, R8, -INF , !P2 ;  /* 0xff80000008337808 */ /* 0x000fe20005000000 */
[----:B------:R-:W-:Y:S01]  /*50d0*/  FFMA.FTZ R16, R6, -UR19, R46 ;  /* 0x8000001306107c23 */ /* 0x000fe2000801002e */
[--C-:B------:R-:W-:Y:S01]  /*50e0*/  IMAD.IADD R7, R221, 0x1, -R5.reuse ;  /* 0x00000001dd077824 */ /* 0x100fe200078e0a05 */
[----:B------:R-:W-:Y:S01]  /*50f0*/  FSEL R38, R19, -INF , !P0 ;  /* 0xff80000013267808 */ /* 0x000fe20004000000 */
[----:B------:R-:W-:Y:S01]  /*5100*/  VIADD R6, R3, 0x10 ;  /* 0x0000001003067836 */ /* 0x000fe20000000000 */
[----:B------:R-:W-:Y:S01]  /*5110*/  FSEL R43, R12, -INF , !P4 ;  /* 0xff8000000c2b7808 */ /* 0x000fe20006000000 */
[--C-:B------:R-:W-:Y:S01]  /*5120*/  IMAD.IADD R8, R222, 0x1, -R5.reuse ;  /* 0x00000001de087824 */ /* 0x100fe200078e0a05 */
[----:B------:R-:W-:Y:S01]  /*5130*/  IABS R7, R7 ;  /* 0x0000000700077213 */ /* 0x000fe20000000000 */
[----:B------:R-:W-:Y:S01]  /*5140*/  IMAD.IADD R9, R221, 0x1, -R6 ;  /* 0x00000001dd097824 */ /* 0x000fe200078e0a06 */
[----:B------:R-:W-:Y:S01]  /*5150*/  FSEL R25, R10, -INF , !P5 ;  /* 0xff8000000a197808 */ /* 0x000fe20006800000 */
[--C-:B------:R-:W-:Y:S01]  /*5160*/  IMAD.IADD R11, R227, 0x1, -R5.reuse ;  /* 0x00000001e30b7824 */ /* 0x100fe200078e0a05 */
[C---:B------:R-:W-:Y:S01]  /*5170*/  ISETP.GE.AND P0, PT, R5.reuse, R231, PT ;  /* 0x000000e70500720c */ /* 0x040fe20003f06270 */
[----:B------:R-:W-:Y:S01]  /*5180*/  IMAD.IADD R10, R232, 0x1, -R5 ;  /* 0x00000001e80a7824 */ /* 0x000fe200078e0a05 */
[C---:B------:R-:W-:Y:S01]  /*5190*/  ISETP.GE.AND P4, PT, R5.reuse, R230, PT ;  /* 0x000000e60500720c */ /* 0x040fe20003f86270 */
[----:B------:R-:W-:Y:S01]  /*51a0*/  IMAD.MOV.U32 R13, RZ, RZ, R7 ;  /* 0x000000ffff0d7224 */ /* 0x000fe200078e0007 */
[----:B------:R-:W-:-:S02]  /*51b0*/  ISETP.GE.AND P2, PT, R5, R229, PT ;  /* 0x000000e50500720c */ /* 0x000fc40003f46270 */
[C---:B------:R-:W-:Y:S02]  /*51c0*/  ISETP.GE.AND P5, PT, R5.reuse, R228, PT ;  /* 0x000000e40500720c */ /* 0x040fe40003fa6270 */
[----:B------:R-:W-:Y:S02]  /*51d0*/  IABS R9, R9 ;  /* 0x0000000900097213 */ /* 0x000fe40000000000 */
[C---:B------:R-:W-:Y:S02]  /*51e0*/  ISETP.LT.OR P0, PT, R5.reuse, R226, P0 ;  /* 0x000000e20500720c */ /* 0x040fe40000701670 */
[C---:B------:R-:W-:Y:S01]  /*51f0*/  ISETP.LT.OR P4, PT, R5.reuse, R225, P4 ;  /* 0x000000e10500720c */ /* 0x040fe20002781670 */
[----:B------:R-:W-:Y:S01]  /*5200*/  IMAD.MOV.U32 R12, RZ, RZ, R9 ;  /* 0x000000ffff0c7224 */ /* 0x000fe200078e0009 */
[C---:B------:R-:W-:Y:S02]  /*5210*/  ISETP.LT.OR P2, PT, R5.reuse, R224, P2 ;  /* 0x000000e00500720c */ /* 0x040fe40001741670 */
[----:B------:R-:W-:-:S02]  /*5220*/  ISETP.LT.OR P5, PT, R5, R223, P5 ;  /* 0x000000df0500720c */ /* 0x000fc40002fa1670 */
[----:B------:R-:W-:Y:S02]  /*5230*/  IABS R7, R8 ;  /* 0x0000000800077213 */ /* 0x000fe40000000000 */
[----:B------:R-:W-:Y:S02]  /*5240*/  IABS R5, R11 ;  /* 0x0000000b00057213 */ /* 0x000fe40000000000 */
[----:B------:R-:W-:Y:S01]  /*5250*/  IABS R8, R10 ;  /* 0x0000000a00087213 */ /* 0x000fe20000000000 */
[----:B------:R-:W-:Y:S01]  /*5260*/  IMAD.MOV.U32 R9, RZ, RZ, R7 ;  /* 0x000000ffff097224 */ /* 0x000fe200078e0007 */
[----:B------:R-:W-:Y:S01]  /*5270*/  I2FP.F32.S32 R11, R13 ;  /* 0x0000000d000b7245 */ /* 0x000fe20000201400 */
[----:B------:R-:W-:Y:S01]  /*5280*/  IMAD.MOV.U32 R7, RZ, RZ, R5 ;  /* 0x000000ffff077224 */ /* 0x000fe200078e0005 */
[----:B------:R-:W-:Y:S01]  /*5290*/  FSEL R34, R18, -INF , !P3 ;  /* 0xff80000012227808 */ /* 0x000fe20005800000 */
[----:B------:R-:W-:Y:S01]  /*52a0*/  IMAD.MOV.U32 R5, RZ, RZ, R8 ;  /* 0x000000ffff057224 */ /* 0x000fe200078e0008 */
[----:B------:R-:W-:Y:S01]  /*52b0*/  I2FP.F32.S32 R10, R9 ;  /* 0x00000009000a7245 */ /* 0x000fe20000201400 */
[----:B------:R-:W-:Y:S01]  /*52c0*/  FFMA.FTZ R9, R11, -UR19, R33 ;  /* 0x800000130b097c23 */ /* 0x000fe20008010021 */
[----:B------:R-:W-:Y:S01]  /*52d0*/  I2FP.F32.S32 R8, R7 ;  /* 0x0000000700087245 */ /* 0x000fe20000201400 */
[----:B------:R-:W-:Y:S01]  /*52e0*/  IMAD.IADD R11, R227, 0x1, -R6 ;  /* 0x00000001e30b7824 */ /* 0x000fe200078e0a06 */
[----:B------:R-:W-:Y:S01]  /*52f0*/  I2FP.F32.S32 R5, R5 ;  /* 0x0000000500057245 */ /* 0x000fe20000201400 */
[----:B------:R-:W-:Y:S01]  /*5300*/  FFMA.FTZ R20, R10, -UR19, R35 ;  /* 0x800000130a147c23 */ /* 0x000fe20008010023 */
[----:B------:R-:W-:Y:S01]  /*5310*/  I2FP.F32.S32 R7, R12 ;  /* 0x0000000c00077245 */ /* 0x000fe20000201400 */
[----:B------:R-:W-:Y:S01]  /*5320*/  FFMA.FTZ R19, R8, -UR19, R45 ;  /* 0x8000001308137c23 */ /* 0x000fe2000801002d */
[----:B------:R-:W-:Y:S01]  /*5330*/  FSEL R42, R17, -INF , !P1 ;  /* 0xff800000112a7808 */ /* 0x000fe20004800000 */
[----:B------:R-:W-:Y:S01]  /*5340*/  FFMA.FTZ R15, R5, -UR19, R47 ;  /* 0x80000013050f7c23 */ /* 0x000fe2000801002f */
[----:B------:R-:W-:-:S02]  /*5350*/  VIADD R5, R3, 0x11 ;  /* 0x0000001103057836 */ /* 0x000fc40000000000 */
[----:B------:R-:W-:Y:S01]  /*5360*/  FFMA.FTZ R14, R7, -UR19, R60 ;  /* 0x80000013070e7c23 */ /* 0x000fe2000801003c */
[----:B------:R-:W-:Y:S01]  /*5370*/  FSEL R50, R16, -INF , !P6 ;  /* 0xff80000010327808 */ /* 0x000fe20007000000 */
[--C-:B------:R-:W-:Y:S01]  /*5380*/  IMAD.IADD R7, R222, 0x1, -R6.reuse ;  /* 0x00000001de077824 */ /* 0x100fe200078e0a06 */
[----:B------:R-:W-:Y:S01]  /*5390*/  FSEL R24, R9, -INF , !P0 ;  /* 0xff80000009187808 */ /* 0x000fe20004000000 */
[--C-:B------:R-:W-:Y:S01]  /*53a0*/  IMAD.IADD R8, R221, 0x1, -R5.reuse ;  /* 0x00000001dd087824 */ /* 0x100fe200078e0a05 */
[----:B------:R-:W-:Y:S01]  /*53b0*/  ISETP.GE.AND P3, PT, R6, R231, PT ;  /* 0x000000e70600720c */ /* 0x000fe20003f66270 */
[----:B------:R-:W-:Y:S01]  /*53c0*/  IMAD.IADD R10, R232, 0x1, -R6 ;  /* 0x00000001e80a7824 */ /* 0x000fe200078e0a06 */
[----:B------:R-:W-:Y:S01]  /*53d0*/  ISETP.GE.AND P1, PT, R6, R230, PT ;  /* 0x000000e60600720c */ /* 0x000fe20003f26270 */
[----:B------:R-:W-:Y:S01]  /*53e0*/  IMAD.IADD R12, R222, 0x1, -R5 ;  /* 0x00000001de0c7824 */ /* 0x000fe200078e0a05 */
[C---:B------:R-:W-:Y:S02]  /*53f0*/  ISETP.GE.AND P6, PT, R6.reuse, R229, PT ;  /* 0x000000e50600720c */ /* 0x040fe40003fc6270 */
[----:B------:R-:W-:-:S02]  /*5400*/  ISETP.GE.AND P0, PT, R6, R228, PT ;  /* 0x000000e40600720c */ /* 0x000fc40003f06270 */
[C---:B------:R-:W-:Y:S02]  /*5410*/  ISETP.LT.OR P3, PT, R6.reuse, R226, P3 ;  /* 0x000000e20600720c */ /* 0x040fe40001f61670 */
[C---:B------:R-:W-:Y:S02]  /*5420*/  ISETP.LT.OR P1, PT, R6.reuse, R225, P1 ;  /* 0x000000e10600720c */ /* 0x040fe40000f21670 */
[C---:B------:R-:W-:Y:S02]  /*5430*/  ISETP.LT.OR P6, PT, R6.reuse, R224, P6 ;  /* 0x000000e00600720c */ /* 0x040fe400037c1670 */
[----:B------:R-:W-:Y:S02]  /*5440*/  ISETP.LT.OR P0, PT, R6, R223, P0 ;  /* 0x000000df0600720c */ /* 0x000fe40000701670 */
[----:B------:R-:W-:Y:S02]  /*5450*/  IABS R7, R7 ;  /* 0x0000000700077213 */ /* 0x000fe40000000000 */
[----:B------:R-:W-:-:S02]  /*5460*/  IABS R9, R8 ;  /* 0x0000000800097213 */ /* 0x000fc40000000000 */
        /* <DEDUP_REMOVED lines=9> */
[----:B------:R-:W-:-:S02]  /*5500*/  IABS R9, R12 ;  /* 0x0000000c00097213 */ /* 0x000fc40000000000 */
[----:B------:R-:W-:Y:S01]  /*5510*/  I2FP.F32.S32 R6, R6 ;  /* 0x0000000600067245 */ /* 0x000fe20000201400 */
[----:B------:R-:W-:Y:S01]  /*5520*/  FFMA.FTZ R18, R11, -UR19, R62 ;  /* 0x800000130b127c23 */ /* 0x000fe2000801003e */
[----:B------:R-:W-:Y:S02]  /*5530*/  I2FP.F32.S32 R10, R7 ;  /* 0x00000007000a7245 */ /* 0x000fe40000201400 */
[----:B------:R-:W-:Y:S01]  /*5540*/  I2FP.F32.S32 R7, R9 ;  /* 0x0000000900077245 */ /* 0x000fe20000201400 */
[----:B------:R-:W-:Y:S01]  /*5550*/  FFMA.FTZ R16, R6, -UR19, R58 ;  /* 0x8000001306107c23 */ /* 0x000fe2000801003a */
[----:B------:R-:W-:Y:S01]  /*5560*/  VIADD R6, R3, 0x18 ;  /* 0x0000001803067836 */ /* 0x000fe20000000000 */
[----:B------:R-:W-:Y:S01]  /*5570*/  I2FP.F32.S32 R8, R13 ;  /* 0x0000000d00087245 */ /* 0x000fe20000201400 */
[----:B------:R-:W-:Y:S02]  /*5580*/  IMAD.IADD R9, R227, 0x1, -R5 ;  /* 0x00000001e3097824 */ /* 0x000fe400078e0a05 */
[----:B------:R-:W-:Y:S01]  /*5590*/  FFMA.FTZ R12, R7, -UR19, R63 ;  /* 0x80000013070c7c23 */ /* 0x000fe2000801003f */
[----:B------:R-:W-:Y:S01]  /*55a0*/  FSEL R48, R15, -INF , !P5 ;  /* 0xff8000000f307808 */ /* 0x000fe20006800000 */
[----:B------:R-:W-:Y:S01]  /*55b0*/  IMAD.IADD R7, R221, 0x1, -R6 ;  /* 0x00000001dd077824 */ /* 0x000fe200078e0a06 */
[----:B------:R-:W-:Y:S01]  /*55c0*/  FSEL R30, R14, -INF , !P3 ;  /* 0xff8000000e1e7808 */ /* 0x000fe20005800000 */
[----:B------:R-:W-:Y:S01]  /*55d0*/  FFMA.FTZ R13, R8, -UR19, R61 ;  /* 0x80000013080d7c23 */ /* 0x000fe2000801003d */
[C---:B------:R-:W-:Y:S01]  /*55e0*/  ISETP.GE.AND P4, PT, R5.reuse, R231, PT ;  /* 0x000000e70500720c */ /* 0x040fe20003f86270 */
[----:B------:R-:W-:Y:S01]  /*55f0*/  IMAD.IADD R8, R232, 0x1, -R5 ;  /* 0x00000001e8087824 */ /* 0x000fe200078e0a05 */
[C---:B------:R-:W-:Y:S01]  /*5600*/  ISETP.GE.AND P2, PT, R5.reuse, R230, PT ;  /* 0x000000e60500720c */ /* 0x040fe20003f46270 */
[----:B------:R-:W-:Y:S01]  /*5610*/  FFMA.FTZ R17, R10, -UR19, R56 ;  /* 0x800000130a117c23 */ /* 0x000fe20008010038 */
[----:B------:R-:W-:Y:S01]  /*5620*/  ISETP.GE.AND P5, PT, R5, R229, PT ;  /* 0x000000e50500720c */ /* 0x000fe20003fa6270 */
[----:B------:R-:W-:Y:S01]  /*5630*/  IMAD.IADD R10, R227, 0x1, -R6 ;  /* 0x00000001e30a7824 */ /* 0x000fe200078e0a06 */
[----:B------:R-:W-:Y:S01]  /*5640*/  ISETP.GE.AND P3, PT, R5, R228, PT ;  /* 0x000000e40500720c */ /* 0x000fe20003f66270 */
[----:B------:R-:W-:Y:S01]  /*5650*/  VIADD R3, R3, 0x19 ;  /* 0x0000001903037836 */ /* 0x000fe20000000000 */
[----:B------:R-:W-:-:S02]  /*5660*/  ISETP.LT.OR P4, PT, R5, R226, P4 ;  /* 0x000000e20500720c */ /* 0x000fc40002781670 */
[C---:B------:R-:W-:Y:S02]  /*5670*/  ISETP.LT.OR P2, PT, R5.reuse, R225, P2 ;  /* 0x000000e10500720c */ /* 0x040fe40001741670 */
[C---:B------:R-:W-:Y:S02]  /*5680*/  ISETP.LT.OR P5, PT, R5.reuse, R224, P5 ;  /* 0x000000e00500720c */ /* 0x040fe40002fa1670 */
[----:B------:R-:W-:Y:S02]  /*5690*/  ISETP.LT.OR P3, PT, R5, R223, P3 ;  /* 0x000000df0500720c */ /* 0x000fe40001f61670 */
[----:B------:R-:W-:Y:S01]  /*56a0*/  IABS R5, R7 ;  /* 0x0000000700057213 */ /* 0x000fe20000000000 */
[----:B------:R-:W-:Y:S01]  /*56b0*/  IMAD.IADD R7, R222, 0x1, -R6 ;  /* 0x00000001de077824 */ /* 0x000fe200078e0a06 */
[----:B------:R-:W-:Y:S02]  /*56c0*/  IABS R8, R8 ;  /* 0x0000000800087213 */ /* 0x000fe40000000000 */
[----:B------:R-:W-:Y:S01]  /*56d0*/  FSEL R32, R18, -INF , !P1 ;  /* 0xff80000012207808 */ /* 0x000fe20004800000 */
[----:B------:R-:W-:Y:S01]  /*56e0*/  IMAD.MOV.U32 R11, RZ, RZ, R5 ;  /* 0x000000ffff0b7224 */ /* 0x000fe200078e0005 */
[----:B------:R-:W-:-:S02]  /*56f0*/  IABS R7, R7 ;  /* 0x0000000700077213 */ /* 0x000fc40000000000 */
[----:B------:R-:W-:Y:S02]  /*5700*/  IABS R5, R10 ;  /* 0x0000000a00057213 */ /* 0x000fe40000000000 */
[----:B------:R-:W-:Y:S01]  /*5710*/  I2FP.F32.S32 R11, R11 ;  /* 0x0000000b000b7245 */ /* 0x000fe20000201400 */
[----:B------:R-:W-:Y:S01]  /*5720*/  IMAD.MOV.U32 R10, RZ, RZ, R7 ;  /* 0x000000ffff0a7224 */ /* 0x000fe200078e0007 */
[----:B------:R-:W-:Y:S02]  /*5730*/  I2FP.F32.S32 R7, R8 ;  /* 0x0000000800077245 */ /* 0x000fe40000201400 */
[C---:B------:R-:W-:Y:S02]  /*5740*/  ISETP.GE.AND P1, PT, R6.reuse, R231, PT ;  /* 0x000000e70600720c */ /* 0x040fe40003f26270 */
[----:B------:R-:W-:Y:S01]  /*5750*/  I2FP.F32.S32 R8, R5 ;  /* 0x0000000500087245 */ /* 0x000fe20000201400 */
[----:B------:R-:W-:Y:S01]  /*5760*/  FFMA.FTZ R5, R7, -UR19, R59 ;  /* 0x8000001307057c23 */ /* 0x000fe2000801003b */
[----:B------:R-:W-:Y:S01]  /*5770*/  IABS R9, R9 ;  /* 0x0000000900097213 */ /* 0x000fe20000000000 */
[----:B------:R-:W-:Y:S01]  /*5780*/  FFMA.FTZ R7, R11, -UR19, R52 ;  /* 0x800000130b077c23 */ /* 0x000fe20008010034 */
[----:B------:R-:W-:Y:S01]  /*5790*/  ISETP.LT.OR P1, PT, R6, R226, P1 ;  /* 0x000000e20600720c */ /* 0x000fe20000f21670 */
[----:B------:R-:W-:Y:S01]  /*57a0*/  FFMA.FTZ R14, R8, -UR19, R64 ;  /* 0x80000013080e7c23 */ /* 0x000fe20008010040 */
[----:B------:R-:W-:Y:S01]  /*57b0*/  I2FP.F32.S32 R9, R9 ;  /* 0x0000000900097245 */ /* 0x000fe20000201400 */
[----:B------:R-:W-:Y:S01]  /*57c0*/  IMAD.IADD R8, R227, 0x1, -R3 ;  /* 0x00000001e3087824 */ /* 0x000fe200078e0a03 */
[----:B------:R-:W-:-:S02]  /*57d0*/  FSEL R90, R16, -INF , !P0 ;  /* 0xff800000105a7808 */ /* 0x000fc40004000000 */
[----:B------:R-:W-:Y:S01]  /*57e0*/  FSEL R26, R13, -INF , !P4 ;  /* 0xff8000000d1a7808 */ /* 0x000fe20006000000 */
[----:B------:R-:W-:Y:S01]  /*57f0*/  FFMA.FTZ R9, R9, -UR19, R57 ;  /* 0x8000001309097c23 */ /* 0x000fe20008010039 */
[----:B------:R-:W-:Y:S02]  /*5800*/  FSEL R31, R12, -INF , !P2 ;  /* 0xff8000000c1f7808 */ /* 0x000fe40005000000 */
[----:B------:R-:W-:Y:S01]  /*5810*/  FSEL R27, R7, -INF , !P1 ;  /* 0xff800000071b7808 */ /* 0x000fe20004800000 */
[----:B------:R-:W-:Y:S01]  /*5820*/  IMAD.IADD R7, R221, 0x1, -R3 ;  /* 0x00000001dd077824 */ /* 0x000fe200078e0a03 */
[C---:B------:R-:W-:Y:S02]  /*5830*/  ISETP.GE.AND P0, PT, R6.reuse, R230, PT ;  /* 0x000000e60600720c */ /* 0x040fe40003f06270 */
[C---:B------:R-:W-:Y:S02]  /*5840*/  ISETP.GE.AND P4, PT, R6.reuse, R229, PT ;  /* 0x000000e50600720c */ /* 0x040fe40003f86270 */
[----:B------:R-:W-:-:S02]  /*5850*/  ISETP.GE.AND P2, PT, R6, R228, PT ;  /* 0x000000e40600720c */ /* 0x000fc40003f46270 */
[----:B------:R-:W-:Y:S01]  /*5860*/  FSEL R91, R5, -INF , !P3 ;  /* 0xff800000055b7808 */ /* 0x000fe20005800000 */
[----:B------:R-:W-:Y:S01]  /*5870*/  IMAD.IADD R5, R232, 0x1, -R6 ;  /* 0x00000001e8057824 */ /* 0x000fe200078e0a06 */
[C---:B------:R-:W-:Y:S02]  /*5880*/  ISETP.LT.OR P0, PT, R6.reuse, R225, P0 ;  /* 0x000000e10600720c */ /* 0x040fe40000701670 */
[C---:B------:R-:W-:Y:S02]  /*5890*/  ISETP.LT.OR P4, PT, R6.reuse, R224, P4 ;  /* 0x000000e00600720c */ /* 0x040fe40002781670 */
[----:B------:R-:W-:Y:S02]  /*58a0*/  ISETP.LT.OR P2, PT, R6, R223, P2 ;  /* 0x000000df0600720c */ /* 0x000fe40001741670 */
[----:B------:R-:W-:Y:S01]  /*58b0*/  IABS R6, R7 ;  /* 0x0000000700067213 */ /* 0x000fe20000000000 */
[----:B------:R-:W-:Y:S01]  /*58c0*/  IMAD.IADD R7, R222, 0x1, -R3 ;  /* 0x00000001de077824 */ /* 0x000fe200078e0a03 */
[----:B------:R-:W-:-:S02]  /*58d0*/  I2FP.F32.S32 R10, R10 ;  /* 0x0000000a000a7245 */ /* 0x000fc40000201400 */
[----:B------:R-:W-:Y:S02]  /*58e0*/  FSEL R59, R17, -INF , !P6 ;  /* 0xff800000113b7808 */ /* 0x000fe40007000000 */
[----:B------:R-:W-:Y:S01]  /*58f0*/  FSEL R88, R9, -INF , !P5 ;  /* 0xff80000009587808 */ /* 0x000fe20006800000 */
[----:B------:R-:W-:Y:S01]  /*5900*/  IMAD.MOV.U32 R9, RZ, RZ, R6 ;  /* 0x000000ffff097224 */ /* 0x000fe200078e0006 */
[C---:B------:R-:W-:Y:S01]  /*5910*/  ISETP.GE.AND P6, PT, R3.reuse, R231, PT ;  /* 0x000000e70300720c */ /* 0x040fe20003fc6270 */
[----:B------:R-:W-:Y:S01]  /*5920*/  FFMA.FTZ R11, R10, -UR19, R54 ;  /* 0x800000130a0b7c23 */ /* 0x000fe20008010036 */
[C---:B------:R-:W-:Y:S01]  /*5930*/  ISETP.GE.AND P5, PT, R3.reuse, R230, PT ;  /* 0x000000e60300720c */ /* 0x040fe20003fa6270 */
[----:B------:R-:W-:Y:S01]  /*5940*/  IMAD.U32 R10, RZ, RZ, UR26 ;  /* 0x0000001aff0a7e24 */ /* 0x000fe2000f8e00ff */
[C---:B------:R-:W-:Y:S02]  /*5950*/  ISETP.GE.AND P3, PT, R3.reuse, R229, PT ;  /* 0x000000e50300720c */ /* 0x040fe40003f66270 */
[----:B------:R-:W-:-:S02]  /*5960*/  ISETP.GE.AND P1, PT, R3, R228, PT ;  /* 0x000000e40300720c */ /* 0x000fc40003f26270 */
[----:B------:R-:W-:Y:S02]  /*5970*/  IABS R5, R5 ;  /* 0x0000000500057213 */ /* 0x000fe40000000000 */
[----:B------:R-:W-:Y:S02]  /*5980*/  IABS R6, R7 ;  /* 0x0000000700067213 */ /* 0x000fe40000000000 */
[C---:B------:R-:W-:Y:S01]  /*5990*/  ISETP.LT.OR P6, PT, R3.reuse, R226, P6 ;  /* 0x000000e20300720c */ /* 0x040fe200037c1670 */
[----:B------:R-:W-:Y:S01]  /*59a0*/  IMAD.MOV.U32 R7, RZ, RZ, R5 ;  /* 0x000000ffff077224 */ /* 0x000fe200078e0005 */
[C---:B------:R-:W-:Y:S01]  /*59b0*/  ISETP.LT.OR P5, PT, R3.reuse, R225, P5 ;  /* 0x000000e10300720c */ /* 0x040fe20002fa1670 */
[----:B------:R-:W-:Y:S01]  /*59c0*/  IMAD.MOV.U32 R5, RZ, RZ, R6 ;  /* 0x000000ffff057224 */ /* 0x000fe200078e0006 */
[C---:B------:R-:W-:Y:S02]  /*59d0*/  ISETP.LT.OR P3, PT, R3.reuse, R224, P3 ;  /* 0x000000e00300720c */ /* 0x040fe40001f61670 */
[----:B------:R-:W-:Y:S01]  /*59e0*/  ISETP.LT.OR P1, PT, R3, R223, P1 ;  /* 0x000000df0300720c */ /* 0x000fe20000f21670 */
[----:B------:R-:W-:Y:S01]  /*59f0*/  IMAD.IADD R3, R232, 0x1, -R3 ;  /* 0x00000001e8037824 */ /* 0x000fe200078e0a03 */
        /* <DEDUP_REMOVED lines=12> */
[----:B------:R-:W-:Y:S01]  /*5ac0*/  LEA R10, R10, UR26, 0x10 ;  /* 0x0000001a0a0a7c11 */ /* 0x000fe2000f8e80ff */
[----:B------:R-:W-:Y:S01]  /*5ad0*/  FFMA.FTZ R5, R5, -UR19, R65 ;  /* 0x8000001305057c23 */ /* 0x000fe20008010041 */
[----:B------:R-:W-:Y:S01]  /*5ae0*/  FSEL R56, R14, -INF , !P4 ;  /* 0xff8000000e387808 */ /* 0x000fe20006000000 */
[----:B------:R-:W-:Y:S01]  /*5af0*/  FFMA.FTZ R3, R3, -UR19, R67 ;  /* 0x8000001303037c23 */ /* 0x000fe20008010043 */
[----:B------:R-:W-:-:S02]  /*5b00*/  FSEL R58, R7, -INF , !P2 ;  /* 0xff800000073a7808 */ /* 0x000fc40005000000 */
        /* <DEDUP_REMOVED lines=50> */
.L_x_2465:
[----:B------:R-:W-:Y:S05]  /*5e30*/  BSYNC B0 ;  /* 0x0000000000007941 */ /* 0x000fea0003800000 */
.L_x_2464:
[----:B------:R-:W0:Y:S02]  /*5e40*/  LDGDEPBAR ;  /* 0x00000000000079af */ /* 0x000e240000000000 */
.L_x_2463:
[----:B------:R-:W-:Y:S01]  /*5e50*/  FMNMX.FTZ R3, R36, R37, !PT ;  /* 0x0000002524037209 */ /* 0x000fe20007810000 */
[----:B------:R-:W-:Y:S01]  /*5e60*/  IMAD.WIDE.U32 R138, R98, -0x2daee0ad, RZ ;  /* 0xd2511f53628a7825 */ /* 0x000fe200078e00ff */
[----:B------:R-:W-:Y:S01]  /*5e70*/  FMNMX.FTZ R5, R39, R38, !PT ;  /* 0x0000002627057209 */ /* 0x000fe20007810000 */
[----:B------:R-:W-:Y:S01]  /*5e80*/  UIADD3 UR37, UR30, -0x61c88647, URZ ;  /* 0x9e3779b91e257890 */ /* 0x000fe2000fffe03f */
[----:B------:R-:W-:Y:S01]  /*5e90*/  FMNMX.FTZ R3, R25, R3, !PT ;  /* 0x0000000319037209 */ /* 0x000fe20007810000 */
[----:B--2---:R-:W-:Y:S01]  /*5ea0*/  IMAD.WIDE.U32 R8, R252, -0x326172a9, RZ ;  /* 0xcd9e8d57fc087825 */ /* 0x004fe200078e00ff */
[----:B------:R-:W-:Y:S01]  /*5eb0*/  FMNMX.FTZ R5, R34, R5, !PT ;  /* 0x0000000522057209 */ /* 0x000fe20007810000 */
[----:B------:R-:W-:Y:S01]  /*5ec0*/  ULDC UR38, c[0x0][0x2ec] ;  /* 0x0000bb0000267ab9 */ /* 0x000fe20000000800 */
[----:B------:R-:W-:Y:S01]  /*5ed0*/  FMNMX.FTZ R3, R24, R3, !PT ;  /* 0x0000000318037209 */ /* 0x000fe20007810000 */
[----:B-1----:R-:W-:Y:S01]  /*5ee0*/  VIADD R7, R252, 0x4 ;  /* 0x00000004fc077836 */ /* 0x002fe20000000000 */
[----:B------:R-:W-:Y:S01]  /*5ef0*/  FMNMX.FTZ R5, R33, R5, !PT ;  /* 0x0000000521057209 */ /* 0x000fe20007810000 */
[----:B------:R-:W-:Y:S01]  /*5f00*/  UIADD3 UR39, UR31, -0x4498517b, URZ ;  /* 0xbb67ae851f277890 */ /* 0x000fe2000fffe03f */
[----:B------:R-:W-:Y:S01]  /*5f10*/  FMNMX.FTZ R3, R30, R3, !PT ;  /* 0x000000031e037209 */ /* 0x000fe20007810000 */
[----:B------:R-:W-:Y:S01]  /*5f20*/  UIADD3 UR33, UR31, 0x76cf5d0a, URZ ;  /* 0x76cf5d0a1f217890 */ /* 0x000fe2000fffe03f */
[----:B------:R-:W-:Y:S01]  /*5f30*/  FMNMX.FTZ R5, R32, R5, !PT ;  /* 0x0000000520057209 */ /* 0x000fe20007810000 */
[----:B------:R-:W-:Y:S01]  /*5f40*/  UIADD3 UR36, UR30, 0x3c6ef372, URZ ;  /* 0x3c6ef3721e247890 */ /* 0x000fe2000fffe03f */
        /* <DEDUP_REMOVED lines=8> */
[----:B------:R-:W-:Y:S01]  /*5fd0*/  FMNMX.FTZ R3, R21, R3, !PT ;  /* 0x0000000315037209 */ /* 0x000fe20007810000 */
[----:B------:R-:W-:Y:S01]  /*5fe0*/  UIADD3 UR10, UR31, -0x56f99767, URZ ;  /* 0xa90668991f0a7890 */ /* 0x000fe2000fffe03f */
[----:B------:R-:W-:Y:S01]  /*5ff0*/  FMNMX.FTZ R5, R28, R5, !PT ;  /* 0x000000051c057209 */ /* 0x000fe20007810000 */
[----:B------:R-:W-:Y:S01]  /*6000*/  UIADD3 UR11, UR30, 0x1715609d, URZ ;  /* 0x1715609d1e0b7890 */ /* 0x000fe2000fffe03f */
[----:B------:R-:W-:Y:S01]  /*6010*/  LOP3.LUT R11, R97, UR30, RZ, 0x3c, !PT ;  /* 0x0000001e610b7c12 */ /* 0x000fe2000f8e3cff */
[----:B------:R-:W1:Y:S01]  /*6020*/  SHFL.BFLY PT, R6, R3, 0x2, 0x1f ;  /* 0x0c401f0003067f89 */ /* 0x000e6200000e0000 */
[----:B------:R-:W-:-:S02]  /*6030*/  LEA R205, R0, UR4, 0x1 ;  /* 0x0000000400cd7c11 */ /* 0x000fc4000f8e08ff */
[----:B------:R-:W-:Y:S01]  /*6040*/  LOP3.LUT R13, R9, R11, RZ, 0x3c, !PT ;  /* 0x0000000b090d7212 */ /* 0x000fe200078e3cff */
[----:B------:R-:W2:Y:S01]  /*6050*/  SHFL.BFLY PT, R135, R5, 0x2, 0x1f ;  /* 0x0c401f0005877f89 */ /* 0x000ea200000e0000 */
[----:B------:R-:W-:Y:S01]  /*6060*/  FMNMX.FTZ R9, R76, R51, !PT ;  /* 0x000000334c097209 */ /* 0x000fe20007810000 */
[----:B------:R-:W-:Y:S02]  /*6070*/  IMAD R207, R4, 0x2, R205 ;  /* 0x0000000204cf7824 */ /* 0x000fe400078e02cd */
[----:B------:R-:W-:Y:S01]  /*6080*/  STL [R1+0x5c], R11 ;  /* 0x00005c0b01007387 */ /* 0x000fe20000100800 */
[----:B------:R-:W-:-:S03]  /*6090*/  IMAD.WIDE.U32 R234, R13, -0x2daee0ad, RZ ;  /* 0xd2511f530dea7825 */ /* 0x000fc600078e00ff */
[----:B------:R-:W-:Y:S01]  /*60a0*/  LDSM.16.MT88.4 R156, [R205+0xa000] ;  /* 0x00a00000cd9c783b */ /* 0x000fe20000004200 */
[C---:B------:R-:W-:Y:S02]  /*60b0*/  IMAD R210, R2.reuse, 0x2, R205 ;  /* 0x0000000202d27824 */ /* 0x040fe400078e02cd */
[----:B------:R-:W-:Y:S01]  /*60c0*/  IMAD R209, R2, 0x2, R207 ;  /* 0x0000000202d17824 */ /* 0x000fe200078e02cf */
[----:B------:R-:W-:Y:S04]  /*60d0*/  LDSM.16.MT88.4 R192, [R205+0xb000] ;  /* 0x00b00000cdc0783b */ /* 0x000fe80000004200 */
[----:B------:R-:W-:Y:S01]  /*60e0*/  LDSM.16.MT88.4 R44, [R210+0xa000] ;  /* 0x00a00000d22c783b */ /* 0x000fe20000004200 */
[----:B-1----:R-:W-:Y:S01]  /*60f0*/  FMNMX.FTZ R3, R3, R6, !PT ;  /* 0x0000000603037209 */ /* 0x002fe20007810000 */
[----:B------:R-:W-:-:S02]  /*6100*/  IMAD.U32 R6, RZ, RZ, UR31 ;  /* 0x0000001fff067e24 */ /* 0x000fc4000f8e00ff */
[----:B------:R-:W-:Y:S01]  /*6110*/  LDSM.16.MT88.4 R72, [R209+0xa000] ;  /* 0x00a00000d148783b */ /* 0x000fe20000004200 */
[----:B--2---:R-:W-:-:S03]  /*6120*/  FMNMX.FTZ R135, R5, R135, !PT ;  /* 0x0000008705877209 */ /* 0x004fc60007810000 */
[----:B------:R-:W1:Y:S01]  /*6130*/  SHFL.BFLY PT, R136, R3, 0x1, 0x1f ;  /* 0x0c201f0003887f89 */ /* 0x000e6200000e0000 */
[----:B------:R-:W-:-:S03]  /*6140*/  LOP3.LUT R6, R139, UR5, R6, 0x96, !PT ;  /* 0x000000058b067c12 */ /* 0x000fc6000f8e9606 */
[----:B------:R-:W2:Y:S02]  /*6150*/  SHFL.BFLY PT, R20, R135, 0x1, 0x1f ;  /* 0x0c201f0087147f89 */ /* 0x000ea400000e0000 */
[----:B------:R-:W-:Y:S02]  /*6160*/  IMAD.WIDE.U32 R22, R6, -0x326172a9, RZ ;  /* 0xcd9e8d5706167825 */ /* 0x000fe400078e00ff */
[----:B------:R-:W-:Y:S02]  /*6170*/  LDSM.16.MT88.4 R180, [R207+0xb000] ;  /* 0x00b00000cfb4783b */ /* 0x000fe40000004200 */
[----:B------:R-:W-:Y:S01]  /*6180*/  IMAD.WIDE.U32 R6, R7, -0x326172a9, RZ ;  /* 0xcd9e8d5707067825 */ /* 0x000fe200078e00ff */
[----:B------:R-:W-:Y:S01]  /*6190*/  LOP3.LUT R17, R23, UR37, R8, 0x96, !PT ;  /* 0x0000002517117c12 */ /* 0x000fe2000f8e9608 */
[----:B------:R-:W-:Y:S01]  /*61a0*/  LDSM.16.MT88.4 R184, [R210+0xb000] ;  /* 0x00b00000d2b8783b */ /* 0x000fe20000004200 */
[----:B------:R-:W-:Y:S02]  /*61b0*/  FMNMX.FTZ R8, R49, R43, !PT ;  /* 0x0000002b31087209 */ /* 0x000fe40007810000 */
[----:B------:R-:W-:Y:S01]  /*61c0*/  LOP3.LUT R16, R23, UR37, R6, 0x96, !PT ;  /* 0x0000002517107c12 */ /* 0x000fe2000f8e9606 */
[----:B------:R-:W-:Y:S01]  /*61d0*/  LDSM.16.MT88.4 R188, [R209+0xb000] ;  /* 0x00b00000d1bc783b */ /* 0x000fe20000004200 */
[----:B------:R-:W-:-:S03]  /*61e0*/  LOP3.LUT R12, R7, R11, RZ, 0x3c, !PT ;  /* 0x0000000b070c7212 */ /* 0x000fc600078e3cff */
[----:B------:R-:W-:Y:S01]  /*61f0*/  IMAD.WIDE.U32 R18, R16, -0x2daee0ad, RZ ;  /* 0xd2511f5310127825 */ /* 0x000fe200078e00ff */
[----:B------:R-:W-:Y:S01]  /*6200*/  LDSM.16.MT88.4 R60, [R207+0xa800] ;  /* 0x00a80000cf3c783b */ /* 0x000fe20000004200 */
[----:B-1----:R-:W-:Y:S02]  /*6210*/  FMNMX.FTZ R136, R3, R136, !PT ;  /* 0x0000008803887209 */ /* 0x002fe40007810000 */
[----:B------:R-:W-:Y:S01]  /*6220*/  IMAD.WIDE.U32 R16, R17, -0x2daee0ad, RZ ;  /* 0xd2511f5311107825 */ /* 0x000fe200078e00ff */
[----:B------:R-:W-:Y:S01]  /*6230*/  FMNMX.FTZ R3, R42, R8, !PT ;  /* 0x000000082a037209 */ /* 0x000fe20007810000 */
[----:B------:R-:W-:Y:S01]  /*6240*/  LDSM.16.MT88.4 R92, [R209+0xa800] ;  /* 0x00a80000d15c783b */ /* 0x000fe20000004200 */
[----:B------:R-:W-:Y:S01]  /*6250*/  FMNMX.FTZ R8, R50, R9, !PT ;  /* 0x0000000932087209 */ /* 0x000fe20007810000 */
[----:B------:R-:W-:Y:S01]  /*6260*/  FMUL.FTZ R9, R136, UR38 ;  /* 0x0000002688097c20 */ /* 0x000fe20008410000 */
        /* <DEDUP_REMOVED lines=9> */
[----:B------:R-:W-:Y:S02]  /*6300*/  FMNMX.FTZ R6, R56, R6, !PT ;  /* 0x0000000638067209 */ /* 0x000fe40007810000 */
[----:B------:R-:W-:-:S02]  /*6310*/  FSETP.NEU.FTZ.AND P1, PT, R136, -INF , PT ;  /* 0xff8000008800780b */ /* 0x000fc40003f3d000 */
[----:B------:R-:W-:Y:S02]  /*6320*/  FMNMX.FTZ R11, R58, R5, !PT ;  /* 0x000000053a0b7209 */ /* 0x000fe40007810000 */
[----:B------:R-:W-:Y:S02]  /*6330*/  FMNMX.FTZ R5, R57, R6, !PT ;  /* 0x0000000639057209 */ /* 0x000fe40007810000 */
[----:B------:R-:W-:Y:S01]  /*6340*/  FSEL R3, R9, RZ, P1 ;  /* 0x000000ff09037208 */ /* 0x000fe20000800000 */
[----:B------:R-:W-:Y:S01]  /*6350*/  IMAD.WIDE.U32 R8, R12, -0x2daee0ad, RZ ;  /* 0xd2511f530c087825 */ /* 0x000fe200078e00ff */
[----:B------:R-:W-:Y:S01]  /*6360*/  FMNMX.FTZ R11, R89, R11, !PT ;  /* 0x0000000b590b7209 */ /* 0x000fe20007810000 */
[----:B------:R-:W1:Y:S01]  /*6370*/  SHFL.BFLY PT, R14, R5, 0x2, 0x1f ;  /* 0x0c401f00050e7f89 */ /* 0x000e6200000e0000 */
[----:B--2---:R-:W-:Y:S01]  /*6380*/  FMNMX.FTZ R135, R135, R20, !PT ;  /* 0x0000001487877209 */ /* 0x004fe20007810000 */
[--C-:B------:R-:W-:Y:S01]  /*6390*/  FFMA.FTZ R7, R36, UR38, -R3.reuse ;  /* 0x0000002624077c23 */ /* 0x100fe20008010803 */
[----:B------:R-:W-:Y:S01]  /*63a0*/  LOP3.LUT R6, R9, UR39, R138, 0x96, !PT ;  /* 0x0000002709067c12 */ /* 0x000fe2000f8e968a */
[----:B------:R-:W2:Y:S01]  /*63b0*/  SHFL.BFLY PT, R15, R11, 0x2, 0x1f ;  /* 0x0c401f000b0f7f89 */ /* 0x000ea200000e0000 */
[--C-:B------:R-:W-:Y:S01]  /*63c0*/  FFMA.FTZ R12, R25, UR38, -R3.reuse ;  /* 0x00000026190c7c23 */ /* 0x100fe20008010803 */
[----:B------:R3:W-:Y:S01]  /*63d0*/  MUFU.EX2 R121, R7 ;  /* 0x0000000700797308 */ /* 0x0007e20000000800 */
[----:B------:R-:W-:Y:S01]  /*63e0*/  LOP3.LUT R9, R19, UR33, R8, 0x96, !PT ;  /* 0x0000002113097c12 */ /* 0x000fe2000f8e9608 */
[----:B------:R-:W-:Y:S01]  /*63f0*/  FFMA.FTZ R13, R24, UR38, -R3 ;  /* 0x00000026180d7c23 */ /* 0x000fe20008010803 */
[----:B------:R-:W-:-:S05]  /*6400*/  FSETP.NEU.FTZ.AND P1, PT, R135, -INF , PT ;  /* 0xff8000008700780b */ /* 0x000fca0003f3d000 */
[----:B------:R-:W-:Y:S08]  /*6410*/  MUFU.EX2 R105, R12 ;  /* 0x0000000c00697308 */ /* 0x000ff00000000800 */
[----:B------:R4:W5:Y:S01]  /*6420*/  MUFU.EX2 R104, R13 ;  /* 0x0000000d00687308 */ /* 0x0009620000000800 */
[----:B---3--:R-:W-:Y:S01]  /*6430*/  FFMA.FTZ R7, R37, UR38, -R3 ;  /* 0x0000002625077c23 */ /* 0x008fe20008010803 */
[----:B-1----:R-:W-:-:S02]  /*6440*/  FMNMX.FTZ R5, R5, R14, !PT ;  /* 0x0000000e05057209 */ /* 0x002fc40007810000 */
[----:B--2---:R-:W-:-:S03]  /*6450*/  FMNMX.FTZ R11, R11, R15, !PT ;  /* 0x0000000f0b0b7209 */ /* 0x004fc60007810000 */
[----:B------:R-:W1:Y:S01]  /*6460*/  SHFL.BFLY PT, R134, R5, 0x1, 0x1f ;  /* 0x0c201f0005867f89 */ /* 0x000e6200000e0000 */
[----:B------:R2:W3:Y:S03]  /*6470*/  MUFU.EX2 R120, R7 ;  /* 0x0000000700787308 */ /* 0x0004e60000000800 */
[----:B------:R-:W3:Y:S01]  /*6480*/  SHFL.BFLY PT, R137, R11, 0x1, 0x1f ;  /* 0x0c201f000b897f89 */ /* 0x000ee200000e0000 */
[----:B----4-:R-:W-:Y:S02]  /*6490*/  LOP3.LUT R13, R17, UR33, R234, 0x96, !PT ;  /* 0x00000021110d7c12 */ /* 0x010fe4000f8e96ea */
[----:B-----5:R-:W-:Y:S02]  /*64a0*/  F2FP.F16.F32.PACK_AB R2, R104, R105 ;  /* 0x000000696802723e */ /* 0x020fe400000000ff */
[----:B--2---:R-:W-:-:S05]  /*64b0*/  LOP3.LUT R7, R235, UR39, R138, 0x96, !PT ;  /* 0x00000027eb077c12 */ /* 0x004fca000f8e968a */
[----:B------:R-:W-:Y:S01]  /*64c0*/  IMAD.WIDE.U32 R240, R7, -0x326172a9, RZ ;  /* 0xcd9e8d5707f07825 */ /* 0x000fe200078e00ff */
[----:B-1----:R-:W-:-:S03]  /*64d0*/  FMNMX.FTZ R134, R5, R134, !PT ;  /* 0x0000008605867209 */ /* 0x002fc60007810000 */
[----:B------:R-:W-:Y:S01]  /*64e0*/  IMAD.WIDE.U32 R6, R6, -0x326172a9, RZ ;  /* 0xcd9e8d5706067825 */ /* 0x000fe200078e00ff */
[--C-:B------:R-:W-:Y:S02]  /*64f0*/  LOP3.LUT R8, R241, UR36, R22.reuse, 0x96, !PT ;  /* 0x00000024f1087c12 */ /* 0x100fe4000f8e9616 */
[----:B---3--:R-:W-:Y:S02]  /*6500*/  FMNMX.FTZ R137, R11, R137, !PT ;  /* 0x000000890b897209 */ /* 0x008fe40007810000 */
[----:B------:R-:W-:Y:S01]  /*6510*/  LOP3.LUT R12, R7, UR36, R22, 0x96, !PT ;  /* 0x00000024070c7c12 */ /* 0x000fe2000f8e9616 */
[----:B------:R-:W-:-:S04]  /*6520*/  IMAD.WIDE.U32 R24, R8, -0x2daee0ad, RZ ;  /* 0xd2511f5308187825 */ /* 0x000fc800078e00ff */
[----:B------:R-:W-:Y:S01]  /*6530*/  FFMA.FTZ R7, R30, UR38, -R3 ;  /* 0x000000261e077c23 */ /* 0x000fe20008010803 */
[----:B------:R-:W-:Y:S01]  /*6540*/  IMAD.WIDE.U32 R22, R9, -0x326172a9, RZ ;  /* 0xcd9e8d5709167825 */ /* 0x000fe200078e00ff */
[----:B------:R-:W-:Y:S02]  /*6550*/  LOP3.LUT R17, R25, UR29, R16, 0x96, !PT ;  /* 0x0000001d19117c12 */ /* 0x000fe4000f8e9610 */
[----:B------:R1:W-:Y:S01]  /*6560*/  MUFU.EX2 R106, R7 ;  /* 0x00000007006a7308 */ /* 0x0003e20000000800 */
[----:B------:R-:W-:Y:S01]  /*6570*/  IMAD.WIDE.U32 R8, R12, -0x2daee0ad, RZ ;  /* 0xd2511f530c087825 */ /* 0x000fe200078e00ff */
[----:B------:R-:W-:-:S04]  /*6580*/  LOP3.LUT R14, R23, UR32, R6, 0x96, !PT ;  /* 0x00000020170e7c12 */ /* 0x000fc8000f8e9606 */
[----:B------:R-:W-:Y:S01]  /*6590*/  LOP3.LUT R16, R9, UR29, R18, 0x96, !PT ;  /* 0x0000001d09107c12 */ /* 0x000fe2000f8e9612 */
[----:B------:R-:W-:-:S04]  /*65a0*/  IMAD.WIDE.U32 R18, R13, -0x326172a9, RZ ;  /* 0xcd9e8d570d127825 */ /* 0x000fc800078e00ff */
[----:B------:R-:W-:Y:S01]  /*65b0*/  FFMA.FTZ R9, R21, UR38, -R3 ;  /* 0x0000002615097c23 */ /* 0x000fe20008010803 */
[----:B------:R-:W-:Y:S01]  /*65c0*/  IMAD.WIDE.U32 R20, R17, -0x326172a9, RZ ;  /* 0xcd9e8d5711147825 */ /* 0x000fe200078e00ff */
[----:B------:R-:W-:Y:S02]  /*65d0*/  LOP3.LUT R6, R19, UR32, R240, 0x96, !PT ;  /* 0x0000002013067c12 */ /* 0x000fe4000f8e96f0 */
[----:B------:R2:W-:Y:S01]  /*65e0*/  MUFU.EX2 R250, R9 ;  /* 0x0000000900fa7308 */ /* 0x0005e20000000800 */
[----:B------:R-:W-:-:S04]  /*65f0*/  IMAD.WIDE.U32 R14, R14, -0x2daee0ad, RZ ;  /* 0xd2511f530e0e7825 */ /* 0x000fc800078e00ff */
[----:B-1----:R-:W-:-:S04]  /*6600*/  FFMA.FTZ R7, R26, UR38, -R3 ;  /* 0x000000261a077c23 */ /* 0x002fc80008010803 */
[----:B------:R1:W-:Y:S01]  /*6610*/  MUFU.EX2 R107, R7 ;  /* 0x00000007006b7308 */ /* 0x0003e20000000800 */
[----:B--2---:R-:W-:Y:S02]  /*6620*/  LOP3.LUT R9, R21, UR28, R18, 0x96, !PT ;  /* 0x0000001c15097c12 */ /* 0x004fe4000f8e9612 */
[----:B------:R-:W-:Y:S01]  /*6630*/  LOP3.LUT R21, R15, UR27, R8, 0x96, !PT ;  /* 0x0000001b0f157c12 */ /* 0x000fe2000f8e9608 */
[----:B-1----:R-:W-:Y:S01]  /*6640*/  FFMA.FTZ R7, R27, UR38, -R3 ;  /* 0x000000261b077c23 */ /* 0x002fe20008010803 */
[----:B------:R-:W-:Y:S01]  /*6650*/  FMUL.FTZ R3, R135, UR38 ;  /* 0x0000002687037c20 */ /* 0x000fe20008410000 */
[----:B------:R-:W-:Y:S02]  /*6660*/  IMAD.WIDE.U32 R26, R16, -0x326172a9, RZ ;  /* 0xcd9e8d57101a7825 */ /* 0x000fe400078e00ff */
[----:B------:R1:W-:Y:S02]  /*6670*/  MUFU.EX2 R251, R7 ;  /* 0x0000000700fb7308 */ /* 0x0003e40000000800 */
[----:B------:R-:W-:Y:S01]  /*6680*/  FSEL R3, R3, RZ, P1 ;  /* 0x000000ff03037208 */ /* 0x000fe20000800000 */
[----:B------:R-:W-:Y:S01]  /*6690*/  IMAD.WIDE.U32 R16, R9, -0x2daee0ad, RZ ;  /* 0xd2511f5309107825 */ /* 0x000fe200078e00ff */
[----:B------:R-:W-:-:S02]  /*66a0*/  LOP3.LUT R5, R27, UR28, R22, 0x96, !PT ;  /* 0x0000001c1b057c12 */ /* 0x000fc4000f8e9616 */
[----:B------:R-:W-:Y:S01]  /*66b0*/  FSETP.NEU.FTZ.AND P1, PT, R134, -INF , PT ;  /* 0xff8000008600780b */ /* 0x000fe20003f3d000 */
[--C-:B------:R-:W-:Y:S01]  /*66c0*/  FFMA.FTZ R11, R33, UR38, -R3.reuse ;  /* 0x00000026210b7c23 */ /* 0x100fe20008010803 */
[----:B------:R-:W-:Y:S01]  /*66d0*/  FFMA.FTZ R13, R31, UR38, -R3 ;  /* 0x000000261f0d7c23 */ /* 0x000fe20008010803 */
[----:B------:R-:W-:-:S04]  /*66e0*/  IMAD.WIDE.U32 R40, R5, -0x2daee0ad, RZ ;  /* 0xd2511f5305287825 */ /* 0x000fc800078e00ff */
[--C-:B------:R-:W-:Y:S01]  /*66f0*/  FFMA.FTZ R5, R34, UR38, -R3.reuse ;  /* 0x0000002622057c23 */ /* 0x100fe20008010803 */
[--C-:B------:R-:W-:Y:S01]  /*6700*/  FFMA.FTZ R18, R28, UR38, -R3.reuse ;  /* 0x000000261c127c23 */ /* 0x100fe20008010803 */
[----:B------:R-:W-:Y:S01]  /*6710*/  MUFU.EX2 R245, R11 ;  /* 0x0000000b00f57308 */ /* 0x000fe20000000800 */
[----:B------:R-:W-:Y:S01]  /*6720*/  LOP3.LUT R19, R41, UR10, R14, 0x96, !PT ;  /* 0x0000000a29137c12 */ /* 0x000fe2000f8e960e */
[--C-:B------:R-:W-:Y:S01]  /*6730*/  FFMA.FTZ R14, R29, UR38, -R3.reuse ;  /* 0x000000261d0e7c23 */ /* 0x100fe20008010803 */
[----:B-1----:R-:W-:Y:S01]  /*6740*/  IMAD.WIDE.U32 R6, R6, -0x2daee0ad, RZ ;  /* 0xd2511f5306067825 */ /* 0x002fe200078e00ff */
[----:B------:R-:W1:Y:S04]  /*6750*/  LDSM.16.MT88.4 R28, [R207+0xa000] ;  /* 0x00a00000cf1c783b */ /* 0x000e680000004200 */
[----:B------:R2:W3:Y:S01]  /*6760*/  MUFU.EX2 R247, R5 ;  /* 0x0000000500f77308 */ /* 0x0004e20000000800 */
[----:B------:R-:W-:Y:S01]  /*6770*/  LOP3.LUT R12, R7, UR27, R24, 0x96, !PT ;  /* 0x0000001b070c7c12 */ /* 0x000fe2000f8e9618 */
[----:B------:R-:W-:Y:S01]  /*6780*/  FFMA.FTZ R7, R39, UR38, -R3 ;  /* 0x0000002627077c23 */ /* 0x000fe20008010803 */
[----:B------:R-:W-:Y:S01]  /*6790*/  LOP3.LUT R6, R17, UR10, R6, 0x96, !PT ;  /* 0x0000000a11067c12 */ /* 0x000fe2000f8e9606 */
[----:B------:R-:W-:-:S04]  /*67a0*/  IMAD.WIDE.U32 R24, R21, -0x326172a9, RZ ;  /* 0xcd9e8d5715187825 */ /* 0x000fc800078e00ff */
[----:B------:R4:W-:Y:S01]  /*67b0*/  MUFU.EX2 R249, R7 ;  /* 0x0000000700f97308 */ /* 0x0009e20000000800 */
[----:B------:R-:W-:-:S05]  /*67c0*/  IMAD.WIDE.U32 R8, R12, -0x326172a9, RZ ;  /* 0xcd9e8d570c087825 */ /* 0x000fca00078e00ff */
[----:B------:R-:W-:Y:S02]  /*67d0*/  LOP3.LUT R9, R9, UR11, R20, 0x96, !PT ;  /* 0x0000000b09097c12 */ /* 0x000fe4000f8e9614 */
[----:B------:R-:W-:Y:S01]  /*67e0*/  MUFU.EX2 R244, R13 ;  /* 0x0000000d00f47308 */ /* 0x000fe20000000800 */
[----:B--2---:R-:W-:-:S07]  /*67f0*/  FFMA.FTZ R5, R32, UR38, -R3 ;  /* 0x0000002620057c23 */ /* 0x004fce0008010803 */
[----:B------:R-:W-:Y:S01]  /*6800*/  MUFU.EX2 R246, R5 ;  /* 0x0000000500f67308 */ /* 0x000fe20000000800 */
[----:B----4-:R-:W-:-:S07]  /*6810*/  FFMA.FTZ R7, R38, UR38, -R3 ;  /* 0x0000002626077c23 */ /* 0x010fce0008010803 */
[----:B------:R2:W4:Y:S08]  /*6820*/  MUFU.EX2 R248, R7 ;  /* 0x0000000700f87308 */ /* 0x0005300000000800 */
[----:B------:R5:W-:Y:S08]  /*6830*/  MUFU.EX2 R243, R14 ;  /* 0x0000000e00f37308 */ /* 0x000bf00000000800 */
[----:B------:R-:W1:Y:S01]  /*6840*/  MUFU.EX2 R242, R18 ;  /* 0x0000001200f27308 */ /* 0x000e620000000800 */
[----:B--2---:R-:W-:-:S03]  /*6850*/  IMAD.WIDE.U32 R6, R6, -0x326172a9, RZ ;  /* 0xcd9e8d5706067825 */ /* 0x004fc600078e00ff */
[----:B------:R-:W-:Y:S02]  /*6860*/  LOP3.LUT R0, R6, 0xffff, RZ, 0xc0, !PT ;  /* 0x0000ffff06007812 */ /* 0x000fe400078ec0ff */
[----:B------:R-:W-:Y:S01]  /*6870*/  LOP3.LUT R3, R7, UR21, R8, 0x96, !PT ;  /* 0x0000001507037c12 */ /* 0x000fe2000f8e9608 */
[----:B------:R-:W-:Y:S01]  /*6880*/  IMAD.WIDE.U32 R8, R9, -0x2daee0ad, RZ ;  /* 0xd2511f5309087825 */ /* 0x000fe200078e00ff */
[----:B------:R-:W-:Y:S02]  /*6890*/  SHF.R.U32.HI R12, RZ, 0x8, R0 ;  /* 0x00000008ff0c7819 */ /* 0x000fe40000011600 */
[----:B------:R-:W-:Y:S02]  /*68a0*/  LOP3.LUT R0, R3, 0xffff, RZ, 0xc0, !PT ;  /* 0x0000ffff03007812 */ /* 0x000fe400078ec0ff */
[----:B------:R-:W-:Y:S02]  /*68b0*/  SHF.R.U32.HI R7, RZ, 0x10, R6 ;  /* 0x00000010ff077819 */ /* 0x000fe40000011606 */
[----:B------:R-:W-:-:S02]  /*68c0*/  SHF.R.U32.HI R4, RZ, 0x10, R3 ;  /* 0x00000010ff047819 */ /* 0x000fc40000011603 */
[----:B------:R-:W-:Y:S02]  /*68d0*/  LOP3.LUT R17, R6, 0xff, RZ, 0xc0, !PT ;  /* 0x000000ff06117812 */ /* 0x000fe400078ec0ff */
[----:B------:R-:W-:Y:S02]  /*68e0*/  SHF.R.U32.HI R15, RZ, 0x18, R6 ;  /* 0x00000018ff0f7819 */ /* 0x000fe40000011606 */
[----:B------:R-:W-:Y:S02]  /*68f0*/  LOP3.LUT R6, R3, 0xff, RZ, 0xc0, !PT ;  /* 0x000000ff03067812 */ /* 0x000fe400078ec0ff */
[----:B------:R-:W-:Y:S02]  /*6900*/  SHF.R.U32.HI R5, RZ, 0x18, R3 ;  /* 0x00000018ff057819 */ /* 0x000fe40000011603 */
[----:B------:R-:W-:Y:S02]  /*6910*/  SHF.R.U32.HI R3, RZ, 0x8, R0 ;  /* 0x00000008ff037819 */ /* 0x000fe40000011600 */
[----:B------:R-:W-:-:S02]  /*6920*/  LOP3.LUT R7, R7, 0xff, RZ, 0xc0, !PT ;  /* 0x000000ff07077812 */ /* 0x000fc400078ec0ff */
[----:B------:R-:W-:Y:S02]  /*6930*/  LOP3.LUT R0, R4, 0xff, RZ, 0xc0, !PT ;  /* 0x000000ff04007812 */ /* 0x000fe400078ec0ff */
[----:B------:R-:W-:Y:S02]  /*6940*/  PRMT R4, R17, 0x5410, R12 ;  /* 0x0000541011047816 */ /* 0x000fe4000000000c */
[----:B------:R-:W-:Y:S02]  /*6950*/  PRMT R12, R7, 0x5410, R15 ;  /* 0x00005410070c7816 */ /* 0x000fe4000000000f */
[----:B------:R-:W-:Y:S02]  /*6960*/  PRMT R7, R0, 0x5410, R5 ;  /* 0x0000541000077816 */ /* 0x000fe40000000005 */
[----:B------:R-:W-:Y:S01]  /*6970*/  PRMT R13, R6, 0x5410, R3 ;  /* 0x00005410060d7816 */ /* 0x000fe20000000003 */
[----:B------:R-:W-:Y:S01]  /*6980*/  FMUL.FTZ R3, R134, UR38 ;  /* 0x0000002686037c20 */ /* 0x000fe20008410000 */
[----:B------:R-:W-:-:S02]  /*6990*/  HSET2.LE.AND R0, R4, R10, PT ;  /* 0x0000000a04007233 */ /* 0x000fc40003803000 */
[----:B------:R-:W-:Y:S02]  /*69a0*/  F2FP.F16.F32.PACK_AB R5, R120, R121 ;  /* 0x000000797805723e */ /* 0x000fe400000000ff */
[--C-:B------:R-:W-:Y:S02]  /*69b0*/  HSET2.LE.AND R4, R13, R10.reuse, PT ;  /* 0x0000000a0d047233 */ /* 0x100fe40003803000 */
[----:B------:R-:W-:Y:S02]  /*69c0*/  LOP3.LUT R6, R0, R2, RZ, 0xc0, !PT ;  /* 0x0000000200067212 */ /* 0x000fe400078ec0ff */
[----:B------:R-:W-:Y:S02]  /*69d0*/  FSEL R0, R3, RZ, P1 ;  /* 0x000000ff03007208 */ /* 0x000fe40000800000 */
[----:B------:R-:W-:Y:S02]  /*69e0*/  HSET2.LE.AND R2, R12, R10, PT ;  /* 0x0000000a0c027233 */ /* 0x000fe40003803000 */
[----:B---3--:R-:W-:-:S02]  /*69f0*/  F2FP.F16.F32.PACK_AB R3, R245, R247 ;  /* 0x000000f7f503723e */ /* 0x008fc400000000ff */
[----:B------:R-:W-:Y:S02]  /*6a00*/  HSET2.LE.AND R12, R7, R10, PT ;  /* 0x0000000a070c7233 */ /* 0x000fe40003803000 */
[----:B------:R-:W-:Y:S01]  /*6a10*/  LOP3.LUT R7, R2, R3, RZ, 0xc0, !PT ;  /* 0x0000000302077212 */ /* 0x000fe200078ec0ff */
[----:B------:R-:W-:Y:S01]  /*6a20*/  FFMA.FTZ R2, R49, UR38, -R0 ;  /* 0x0000002631027c23 */ /* 0x000fe20008010800 */
[----:B----4-:R-:W-:Y:S02]  /*6a30*/  F2FP.F16.F32.PACK_AB R13, R248, R249 ;  /* 0x000000f9f80d723e */ /* 0x010fe400000000ff */
[----:B------:R-:W-:Y:S01]  /*6a40*/  LOP3.LUT R4, R4, R5, RZ, 0xc0, !PT ;  /* 0x0000000504047212 */ /* 0x000fe200078ec0ff */
[----:B------:R2:W-:Y:S01]  /*6a50*/  MUFU.EX2 R239, R2 ;  /* 0x0000000200ef7308 */ /* 0x0005e20000000800 */
[----:B------:R-:W-:Y:S02]  /*6a60*/  LOP3.LUT R11, R9, UR23, R16, 0x96, !PT ;  /* 0x00000017090b7c12 */ /* 0x000fe4000f8e9610 */
[----:B------:R-:W-:Y:S01]  /*6a70*/  LOP3.LUT R5, R12, R13, RZ, 0xc0, !PT ;  /* 0x0000000d0c057212 */ /* 0x000fe200078ec0ff */
[----:B------:R-:W-:Y:S01]  /*6a80*/  FMUL.FTZ R12, R137, UR38 ;  /* 0x00000026890c7c20 */ /* 0x000fe20008410000 */
[----:B------:R-:W-:-:S02]  /*6a90*/  LOP3.LUT R9, R8, 0xffff, RZ, 0xc0, !PT ;  /* 0x0000ffff08097812 */ /* 0x000fc400078ec0ff */
[----:B------:R-:W-:Y:S02]  /*6aa0*/  LOP3.LUT R13, R8, 0xff, RZ, 0xc0, !PT ;  /* 0x000000ff080d7812 */ /* 0x000fe400078ec0ff */
[--C-:B-----5:R-:W-:Y:S01]  /*6ab0*/  SHF.R.U32.HI R14, RZ, 0x10, R8.reuse ;  /* 0x00000010ff0e7819 */ /* 0x120fe20000011608 */
[C---:B------:R-:W-:Y:S01]  /*6ac0*/  HMMA.16816.F32 R148, R4.reuse, R156, RZ ;  /* 0x0000009c0494723c */ /* 0x040fe200000018ff */
[----:B------:R-:W-:Y:S01]  /*6ad0*/  SHF.R.U32.HI R17, RZ, 0x18, R8 ;  /* 0x00000018ff117819 */ /* 0x000fe20000011608 */
[--C-:B------:R-:W-:Y:S01]  /*6ae0*/  FFMA.FTZ R8, R42, UR38, -R0.reuse ;  /* 0x000000262a087c23 */ /* 0x100fe20008010800 */
[----:B------:R-:W-:Y:S02]  /*6af0*/  SHF.R.U32.HI R9, RZ, 0x8, R9 ;  /* 0x00000008ff097819 */ /* 0x000fe40000011609 */
[----:B------:R-:W-:Y:S01]  /*6b00*/  FSETP.NEU.FTZ.AND P1, PT, R137, -INF , PT ;  /* 0xff8000008900780b */ /* 0x000fe20003f3d000 */
[----:B------:R-:W-:Y:S01]  /*6b10*/  MUFU.EX2 R238, R8 ;  /* 0x0000000800ee7308 */ /* 0x000fe20000000800 */
[----:B--2---:R-:W-:Y:S01]  /*6b20*/  FFMA.FTZ R2, R43, UR38, -R0 ;  /* 0x000000262b027c23 */ /* 0x004fe20008010800 */
[----:B------:R-:W-:Y:S01]  /*6b30*/  PRMT R20, R13, 0x5410, R9 ;  /* 0x000054100d147816 */ /* 0x000fe20000000009 */
[----:B-1----:R-:W-:Y:S01]  /*6b40*/  HMMA.16816.F32 R164, R4, R28, RZ ;  /* 0x0000001c04a4723c */ /* 0x002fe200000018ff */
[----:B------:R-:W-:-:S02]  /*6b50*/  SHF.R.U32.HI R9, RZ, 0x10, R11 ;  /* 0x00000010ff097819 */ /* 0x000fc4000001160b */
[----:B------:R-:W-:Y:S02]  /*6b60*/  SHF.R.U32.HI R13, RZ, 0x18, R11 ;  /* 0x00000018ff0d7819 */ /* 0x000fe4000001160b */
[----:B------:R1:W-:Y:S01]  /*6b70*/  MUFU.EX2 R237, R2 ;  /* 0x0000000200ed7308 */ /* 0x0003e20000000800 */
[C---:B------:R-:W-:Y:S06]  /*6b80*/  HMMA.16816.F32 R36, R4.reuse, R44, RZ ;  /* 0x0000002c0424723c */ /* 0x040fec00000018ff */
[C---:B------:R-:W-:Y:S06]  /*6b90*/  HMMA.16816.F32 R52, R4.reuse, R72, RZ ;  /* 0x000000480434723c */ /* 0x040fec00000018ff */
[----:B------:R-:W-:Y:S01]  /*6ba0*/  HMMA.16816.F32 R68, R4, R192, RZ ;  /* 0x000000c00444723c */ /* 0x000fe200000018ff */
[----:B-1----:R-:W-:-:S05]  /*6bb0*/  IMAD.WIDE.U32 R2, R19, -0x326172a9, RZ ;  /* 0xcd9e8d5713027825 */ /* 0x002fca00078e00ff */
[C---:B------:R-:W-:Y:S01]  /*6bc0*/  HMMA.16816.F32 R84, R4.reuse, R180, RZ ;  /* 0x000000b40454723c */ /* 0x040fe200000018ff */
[----:B------:R-:W-:Y:S02]  /*6bd0*/  LOP3.LUT R8, R3, UR21, R24, 0x96, !PT ;  /* 0x0000001503087c12 */ /* 0x000fe4000f8e9618 */
[C---:B------:R-:W-:Y:S01]  /*6be0*/  LOP3.LUT R15, R2.reuse, 0xffff, RZ, 0xc0, !PT ;  /* 0x0000ffff020f7812 */ /* 0x040fe200078ec0ff */
[----:B------:R-:W-:Y:S01]  /*6bf0*/  FFMA.FTZ R3, R35, UR38, -R0 ;  /* 0x0000002623037c23 */ /* 0x000fe20008010800 */
[----:B------:R-:W-:Y:S01]  /*6c00*/  LOP3.LUT R19, R2, 0xff, RZ, 0xc0, !PT ;  /* 0x000000ff02137812 */ /* 0x000fe200078ec0ff */
[C---:B------:R-:W-:Y:S01]  /*6c10*/  HMMA.16816.F32 R100, R4.reuse, R184, RZ ;  /* 0x000000b80464723c */ /* 0x040fe200000018ff */
[--C-:B------:R-:W-:Y:S01]  /*6c20*/  SHF.R.U32.HI R16, RZ, 0x10, R2.reuse ;  /* 0x00000010ff107819 */ /* 0x100fe20000011602 */
[----:B------:R1:W2:Y:S01]  /*6c30*/  MUFU.EX2 R236, R3 ;  /* 0x0000000300ec7308 */ /* 0x0002a20000000800 */
[----:B------:R-:W-:Y:S01]  /*6c40*/  SHF.R.U32.HI R18, RZ, 0x18, R2 ;  /* 0x00000018ff127819 */ /* 0x000fe20000011602 */
[----:B------:R-:W3:Y:S01]  /*6c50*/  LDSM.16.MT88.4 R32, [R205+0xa800] ;  /* 0x00a80000cd20783b */ /* 0x000ee20000004200 */
[----:B------:R-:W-:Y:S01]  /*6c60*/  FSEL R2, R12, RZ, P1 ;  /* 0x000000ff0c027208 */ /* 0x000fe20000800000 */
[----:B------:R-:W-:Y:S01]  /*6c70*/  HMMA.16816.F32 R116, R4, R188, RZ ;  /* 0x000000bc0474723c */ /* 0x000fe200000018ff */
[----:B------:R-:W-:-:S02]  /*6c80*/  LOP3.LUT R12, R14, 0xff, RZ, 0xc0, !PT ;  /* 0x000000ff0e0c7812 */ /* 0x000fc400078ec0ff */
[----:B------:R-:W-:Y:S02]  /*6c90*/  LOP3.LUT R14, R11, 0xff, RZ, 0xc0, !PT ;  /* 0x000000ff0b0e7812 */ /* 0x000fe400078ec0ff */
[----:B------:R-:W-:Y:S01]  /*6ca0*/  PRMT R22, R12, 0x5410, R17 ;  /* 0x000054100c167816 */ /* 0x000fe20000000011 */
[----:B------:R-:W-:Y:S01]  /*6cb0*/  HMMA.16816.F32 R152, R4, R158, RZ ;  /* 0x0000009e0498723c */ /* 0x000fe200000018ff */
[----:B------:R-:W-:-:S05]  /*6cc0*/  LOP3.LUT R12, R16, 0xff, RZ, 0xc0, !PT ;  /* 0x000000ff100c7812 */ /* 0x000fca00078ec0ff */
[----:B------:R-:W-:Y:S01]  /*6cd0*/  HMMA.16816.F32 R168, R4, R30, RZ ;  /* 0x0000001e04a8723c */ /* 0x000fe200000018ff */
[----:B-1----:R-:W-:-:S04]  /*6ce0*/  LOP3.LUT R3, R11, 0xffff, RZ, 0xc0, !PT ;  /* 0x0000ffff0b037812 */ /* 0x002fc800078ec0ff */
[----:B------:R-:W-:Y:S01]  /*6cf0*/  SHF.R.U32.HI R11, RZ, 0x8, R3 ;  /* 0x00000008ff0b7819 */ /* 0x000fe20000011603 */
[C---:B------:R-:W-:Y:S01]  /*6d00*/  HMMA.16816.F32 R64, R4.reuse, R74, RZ ;  /* 0x0000004a0440723c */ /* 0x040fe200000018ff */
[----:B------:R-:W-:Y:S01]  /*6d10*/  LOP3.LUT R3, R9, 0xff, RZ, 0xc0, !PT ;  /* 0x000000ff09037812 */ /* 0x000fe200078ec0ff */
[----:B------:R-:W-:Y:S01]  /*6d20*/  FFMA.FTZ R9, R50, UR38, -R2 ;  /* 0x0000002632097c23 */ /* 0x000fe20008010802 */
[----:B------:R-:W-:Y:S02]  /*6d30*/  PRMT R21, R14, 0x5410, R11 ;  /* 0x000054100e157816 */ /* 0x000fe4000000000b */
[----:B------:R-:W-:Y:S01]  /*6d40*/  PRMT R23, R3, 0x5410, R13 ;  /* 0x0000541003177816 */ /* 0x000fe2000000000d */
[----:B------:R1:W-:Y:S01]  /*6d50*/  MUFU.EX2 R233, R9 ;  /* 0x0000000900e97308 */ /* 0x0003e20000000800 */
[C---:B------:R-:W-:Y:S01]  /*6d60*/  LOP3.LUT R3, R8.reuse, 0xffff, RZ, 0xc0, !PT ;  /* 0x0000ffff08037812 */ /* 0x040fe200078ec0ff */
[----:B------:R-:W-:Y:S01]  /*6d70*/  HMMA.16816.F32 R80, R4, R194, RZ ;  /* 0x000000c20450723c */ /* 0x000fe200000018ff */
[----:B------:R-:W-:-:S02]  /*6d80*/  LOP3.LUT R13, R8, 0xff, RZ, 0xc0, !PT ;  /* 0x000000ff080d7812 */ /* 0x000fc400078ec0ff */
[----:B------:R-:W-:Y:S01]  /*6d90*/  SHF.R.U32.HI R11, RZ, 0x8, R3 ;  /* 0x00000008ff0b7819 */ /* 0x000fe20000011603 */
[----:B------:R-:W-:Y:S02]  /*6da0*/  FFMA.FTZ R3, R48, UR38, -R2 ;  /* 0x0000002630037c23 */ /* 0x000fe40008010802 */
[----:B------:R-:W-:Y:S01]  /*6db0*/  HMMA.16816.F32 R96, R4, R182, RZ ;  /* 0x000000b60460723c */ /* 0x000fe200000018ff */
[----:B------:R-:W-:Y:S01]  /*6dc0*/  PRMT R17, R13, 0x5410, R11 ;  /* 0x000054100d117816 */ /* 0x000fe2000000000b */
[----:B------:R4:W5:Y:S01]  /*6dd0*/  MUFU.EX2 R220, R3 ;  /* 0x0000000300dc7308 */ /* 0x0009620000000800 */
[----:B------:R-:W-:-:S03]  /*6de0*/  SHF.R.U32.HI R11, RZ, 0x18, R8 ;  /* 0x00000018ff0b7819 */ /* 0x000fc60000011608 */
[----:B------:R-:W-:Y:S01]  /*6df0*/  HMMA.16816.F32 R112, R4, R186, RZ ;  /* 0x000000ba0470723c */ /* 0x000fe200000018ff */
[----:B-1----:R-:W-:Y:S02]  /*6e00*/  SHF.R.U32.HI R9, RZ, 0x8, R15 ;  /* 0x00000008ff097819 */ /* 0x002fe4000001160f */
[----:B------:R-:W-:Y:S01]  /*6e10*/  PRMT R15, R12, 0x5410, R18 ;  /* 0x000054100c0f7816 */ /* 0x000fe20000000012 */
[----:B------:R-:W-:Y:S01]  /*6e20*/  FFMA.FTZ R12, R76, UR38, -R2 ;  /* 0x000000264c0c7c23 */ /* 0x000fe20008010802 */
[----:B------:R-:W-:Y:S01]  /*6e30*/  PRMT R14, R19, 0x5410, R9 ;  /* 0x00005410130e7816 */ /* 0x000fe20000000009 */
[----:B------:R-:W1:Y:S02]  /*6e40*/  LDSM.16.MT88.4 R76, [R210+0xa800] ;  /* 0x00a80000d24c783b */ /* 0x000e640000004200 */
[----:B------:R2:W-:Y:S01]  /*6e50*/  MUFU.EX2 R203, R12 ;  /* 0x0000000c00cb7308 */ /* 0x0005e20000000800 */
[----:B------:R-:W-:Y:S02]  /*6e60*/  HSET2.LE.AND R15, R15, R10, PT ;  /* 0x0000000a0f0f7233 */ /* 0x000fe40003803000 */
[----:B----4-:R-:W-:-:S02]  /*6e70*/  SHF.R.U32.HI R3, RZ, 0x10, R8 ;  /* 0x00000010ff037819 */ /* 0x010fc40000011608 */
[----:B------:R-:W-:Y:S02]  /*6e80*/  F2FP.F16.F32.PACK_AB R8, R250, R251 ;  /* 0x000000fbfa08723e */ /* 0x000fe400000000ff */
[----:B------:R-:W-:Y:S02]  /*6e90*/  LOP3.LUT R9, R3, 0xff, RZ, 0xc0, !PT ;  /* 0x000000ff03097812 */ /* 0x000fe400078ec0ff */
[--C-:B------:R-:W-:Y:S02]  /*6ea0*/  HSET2.LE.AND R3, R20, R10.reuse, PT ;  /* 0x0000000a14037233 */ /* 0x100fe40003803000 */
[--C-:B------:R-:W-:Y:S02]  /*6eb0*/  HSET2.LE.AND R14, R14, R10.reuse, PT ;  /* 0x0000000a0e0e7233 */ /* 0x100fe40003803000 */
[----:B------:R-:W-:Y:S02]  /*6ec0*/  PRMT R16, R9, 0x5410, R11 ;  /* 0x0000541009107816 */ /* 0x000fe4000000000b */
[----:B------:R-:W-:Y:S01]  /*6ed0*/  LOP3.LUT R130, R3, R8, RZ, 0xc0, !PT ;  /* 0x0000000803827212 */ /* 0x000fe200078ec0ff */
[----:B------:R-:W-:Y:S01]  /*6ee0*/  FFMA.FTZ R3, R51, UR38, -R2 ;  /* 0x0000002633037c23 */ /* 0x000fe20008010802 */
[----:B------:R-:W-:Y:S01]  /*6ef0*/  F2FP.F16.F32.PACK_AB R8, R242, R243 ;  /* 0x000000f3f208723e */ /* 0x000fe200000000ff */
[----:B------:R-:W-:Y:S01]  /*6f00*/  HMMA.16816.F32 R48, R4, R46, RZ ;  /* 0x0000002e0430723c */ /* 0x000fe200000018ff */
[----:B--2---:R-:W-:Y:S01]  /*6f10*/  F2FP.F16.F32.PACK_AB R12, R236, R238 ;  /* 0x000000eeec0c723e */ /* 0x004fe200000000ff */
[----:B------:R2:W4:Y:S01]  /*6f20*/  MUFU.EX2 R202, R3 ;  /* 0x0000000300ca7308 */ /* 0x0005220000000800 */
[----:B------:R-:W-:-:S02]  /*6f30*/  HSET2.LE.AND R9, R21, R10, PT ;  /* 0x0000000a15097233 */ /* 0x000fc40003803000 */
[----:B------:R-:W-:Y:S02]  /*6f40*/  LOP3.LUT R14, R14, R12, RZ, 0xc0, !PT ;  /* 0x0000000c0e0e7212 */ /* 0x000fe400078ec0ff */
[----:B------:R-:W-:Y:S02]  /*6f50*/  F2FP.F16.F32.PACK_AB R11, R107, R106 ;  /* 0x0000006a6b0b723e */ /* 0x000fe400000000ff */
[----:B-----5:R-:W-:Y:S02]  /*6f60*/  F2FP.F16.F32.PACK_AB R13, R220, R233 ;  /* 0x000000e9dc0d723e */ /* 0x020fe400000000ff */
[----:B------:R-:W-:Y:S02]  /*6f70*/  LOP3.LUT R128, R9, R11, RZ, 0xc0, !PT ;  /* 0x0000000b09807212 */ /* 0x000fe400078ec0ff */
[----:B------:R-:W-:Y:S02]  /*6f80*/  HSET2.LE.AND R9, R16, R10, PT ;  /* 0x0000000a10097233 */ /* 0x000fe40003803000 */
[----:B------:R-:W-:-:S02]  /*6f90*/  LOP3.LUT R15, R15, R13, RZ, 0xc0, !PT ;  /* 0x0000000d0f0f7212 */ /* 0x000fc400078ec0ff */
[--C-:B------:R-:W-:Y:S02]  /*6fa0*/  HSET2.LE.AND R16, R23, R10.reuse, PT ;  /* 0x0000000a17107233 */ /* 0x100fe40003803000 */
[--C-:B--2---:R-:W-:Y:S02]  /*6fb0*/  HSET2.LE.AND R3, R22, R10.reuse, PT ;  /* 0x0000000a16037233 */ /* 0x104fe40003803000 */
[----:B----4-:R-:W-:Y:S01]  /*6fc0*/  F2FP.F16.F32.PACK_AB R11, R202, R203 ;  /* 0x000000cbca0b723e */ /* 0x010fe200000000ff */
[----:B------:R-:W-:Y:S02]  /*6fd0*/  HMMA.16816.F32 R20, R4, R190, RZ ;  /* 0x000000be0414723c */ /* 0x000fe400000018ff */
[----:B------:R-:W-:Y:S02]  /*6fe0*/  LOP3.LUT R131, R3, R8, RZ, 0xc0, !PT ;  /* 0x0000000803837212 */ /* 0x000fe400078ec0ff */
[----:B------:R-:W-:Y:S02]  /*6ff0*/  HSET2.LE.AND R3, R17, R10, PT ;  /* 0x0000000a11037233 */ /* 0x000fe40003803000 */
[----:B------:R-:W-:-:S02]  /*7000*/  F2FP.F16.F32.PACK_AB R8, R237, R239 ;  /* 0x000000efed08723e */ /* 0x000fc400000000ff */
[----:B------:R-:W-:Y:S02]  /*7010*/  LOP3.LUT R13, R9, R11, RZ, 0xc0, !PT ;  /* 0x0000000b090d7212 */ /* 0x000fe400078ec0ff */
[----:B------:R-:W-:Y:S01]  /*7020*/  LOP3.LUT R12, R3, R8, RZ, 0xc0, !PT ;  /* 0x00000008030c7212 */ /* 0x000fe200078ec0ff */
[----:B------:R-:W-:Y:S01]  /*7030*/  FFMA.FTZ R3, R59, UR38, -R0 ;  /* 0x000000263b037c23 */ /* 0x000fe20008010800 */
[----:B------:R-:W-:-:S03]  /*7040*/  F2FP.F16.F32.PACK_AB R17, R244, R246 ;  /* 0x000000f6f411723e */ /* 0x000fc600000000ff */
[----:B------:R2:W-:Y:S01]  /*7050*/  MUFU.EX2 R201, R3 ;  /* 0x0000000300c97308 */ /* 0x0005e20000000800 */
[----:B------:R-:W-:Y:S01]  /*7060*/  LOP3.LUT R129, R16, R17, RZ, 0xc0, !PT ;  /* 0x0000001110817212 */ /* 0x000fe200078ec0ff */
[C---:B------:R-:W-:Y:S01]  /*7070*/  HMMA.16816.F32 R160, R12.reuse, R28, RZ ;  /* 0x0000001c0ca0723c */ /* 0x040fe200000018ff */
[----:B------:R-:W4:Y:S05]  /*7080*/  LDSM.16.MT88.4 R16, [R209+0xb800] ;  /* 0x00b80000d110783b */ /* 0x000f2a0000004200 */
[C---:B------:R-:W-:Y:S06]  /*7090*/  HMMA.16816.F32 R172, R12.reuse, R30, RZ ;  /* 0x0000001e0cac723c */ /* 0x040fec00000018ff */
[----:B------:R-:W-:Y:S01]  /*70a0*/  HMMA.16816.F32 R144, R12, R156, RZ ;  /* 0x0000009c0c90723c */ /* 0x000fe200000018ff */
[----:B------:R-:W-:-:S02]  /*70b0*/  IMAD.MOV.U32 R30, RZ, RZ, R105 ;  /* 0x000000ffff1e7224 */ /* 0x000fc400078e0069 */
[----:B--2---:R-:W-:Y:S01]  /*70c0*/  FFMA.FTZ R3, R88, UR38, -R0 ;  /* 0x0000002658037c23 */ /* 0x004fe20008010800 */
[----:B------:R-:W-:Y:S02]  /*70d0*/  IMAD.MOV.U32 R31, RZ, RZ, R104 ;  /* 0x000000ffff1f7224 */ /* 0x000fe400078e0068 */
[C---:B------:R-:W-:Y:S01]  /*70e0*/  HMMA.16816.F32 R164, R128.reuse, R60, R164 ;  /* 0x0000003c80a4723c */ /* 0x040fe200000018a4 */
[----:B------:R2:W-:Y:S05]  /*70f0*/  MUFU.EX2 R200, R3 ;  /* 0x0000000300c87308 */ /* 0x0005ea0000000800 */
[C---:B------:R-:W-:Y:S06]  /*7100*/  HMMA.16816.F32 R168, R128.reuse, R62, R168 ;  /* 0x0000003e80a8723c */ /* 0x040fec00000018a8 */
[----:B---3--:R-:W-:Y:S01]  /*7110*/  HMMA.16816.F32 R148, R128, R32, R148 ;  /* 0x000000208094723c */ /* 0x008fe20000001894 */
[--C-:B--2---:R-:W-:Y:S01]  /*7120*/  FFMA.FTZ R3, R56, UR38, -R0.reuse ;  /* 0x0000002638037c23 */ /* 0x104fe20008010800 */
[----:B------:R-:W-:-:S04]  /*7130*/  FFMA.FTZ R0, R57, UR38, -R0 ;  /* 0x0000002639007c23 */ /* 0x000fc80008010800 */
[C---:B-1----:R-:W-:Y:S01]  /*7140*/  HMMA.16816.F32 R36, R128.reuse, R76, R36 ;  /* 0x0000004c8024723c */ /* 0x042fe20000001824 */
[----:B------:R1:W-:Y:S05]  /*7150*/  MUFU.EX2 R199, R3 ;  /* 0x0000000300c77308 */ /* 0x0003ea0000000800 */
[C---:B------:R-:W-:Y:S03]  /*7160*/  HMMA.16816.F32 R52, R128.reuse, R92, R52 ;  /* 0x0000005c8034723c */ /* 0x040fe60000001834 */
[----:B------:R2:W3:Y:S03]  /*7170*/  MUFU.EX2 R198, R0 ;  /* 0x0000000000c67308 */ /* 0x0004e60000000800 */
[C---:B------:R-:W-:Y:S06]  /*7180*/  HMMA.16816.F32 R68, R128.reuse, R140, R68 ;  /* 0x0000008c8044723c */ /* 0x040fec0000001844 */
[----:B------:R-:W-:Y:S01]  /*7190*/  HMMA.16816.F32 R84, R128, R176, R84 ;  /* 0x000000b08054723c */ /* 0x000fe20000001854 */
[----:B-1----:R-:W-:-:S04]  /*71a0*/  FFMA.FTZ R3, R91, UR38, -R2 ;  /* 0x000000265b037c23 */ /* 0x002fc80008010802 */
[----:B------:R-:W-:Y:S01]  /*71b0*/  MUFU.EX2 R196, R3 ;  /* 0x0000000300c47308 */ /* 0x000fe20000000800 */
[----:B------:R-:W-:Y:S01]  /*71c0*/  HMMA.16816.F32 R100, R128, R108, R100 ;  /* 0x0000006c8064723c */ /* 0x000fe20000001864 */
[----:B--2---:R-:W-:-:S05]  /*71d0*/  FFMA.FTZ R0, R90, UR38, -R2 ;  /* 0x000000265a007c23 */ /* 0x004fca0008010802 */
[C---:B----4-:R-:W-:Y:S01]  /*71e0*/  HMMA.16816.F32 R116, R128.reuse, R16, R116 ;  /* 0x000000108074723c */ /* 0x050fe20000001874 */
[----:B------:R1:W-:Y:S05]  /*71f0*/  MUFU.EX2 R197, R0 ;  /* 0x0000000000c57308 */ /* 0x0003ea0000000800 */
[C---:B------:R-:W-:Y:S06]  /*7200*/  HMMA.16816.F32 R152, R128.reuse, R34, R152 ;  /* 0x000000228098723c */ /* 0x040fec0000001898 */
[----:B------:R-:W-:Y:S01]  /*7210*/  HMMA.16816.F32 R48, R128, R78, R48 ;  /* 0x0000004e8030723c */ /* 0x000fe20000001830 */
[----:B-1----:R-:W-:-:S05]  /*7220*/  LOP3.LUT R0, R25, UR11, R26, 0x96, !PT ;  /* 0x0000000b19007c12 */ /* 0x002fca000f8e961a */
[----:B------:R-:W-:Y:S01]  /*7230*/  HMMA.16816.F32 R64, R128, R94, R64 ;  /* 0x0000005e8040723c */ /* 0x000fe20000001840 */
[----:B------:R-:W-:-:S04]  /*7240*/  IMAD.WIDE.U32 R4, R0, -0x2daee0ad, RZ ;  /* 0xd2511f5300047825 */ /* 0x000fc800078e00ff */
[--C-:B------:R-:W-:Y:S01]  /*7250*/  FFMA.FTZ R0, R58, UR38, -R2.reuse ;  /* 0x000000263a007c23 */ /* 0x100fe20008010802 */
[----:B------:R-:W-:Y:S01]  /*7260*/  FFMA.FTZ R2, R89, UR38, -R2 ;  /* 0x0000002659027c23 */ /* 0x000fe20008010802 */
[C---:B------:R-:W-:Y:S01]  /*7270*/  HMMA.16816.F32 R80, R128.reuse, R142, R80 ;  /* 0x0000008e8050723c */ /* 0x040fe20000001850 */
[C---:B------:R-:W-:Y:S01]  /*7280*/  LOP3.LUT R3, R4.reuse, 0xffff, RZ, 0xc0, !PT ;  /* 0x0000ffff04037812 */ /* 0x040fe200078ec0ff */
[----:B------:R1:W-:Y:S01]  /*7290*/  MUFU.EX2 R29, R0 ;  /* 0x00000000001d7308 */ /* 0x0003e20000000800 */
[----:B------:R-:W-:Y:S02]  /*72a0*/  LOP3.LUT R6, R4, 0xff, RZ, 0xc0, !PT ;  /* 0x000000ff04067812 */ /* 0x000fe400078ec0ff */
[----:B------:R-:W-:Y:S01]  /*72b0*/  SHF.R.U32.HI R3, RZ, 0x8, R3 ;  /* 0x00000008ff037819 */ /* 0x000fe20000011603 */
[C---:B------:R-:W-:Y:S01]  /*72c0*/  HMMA.16816.F32 R96, R128.reuse, R178, R96 ;  /* 0x000000b28060723c */ /* 0x040fe20000001860 */
[----:B------:R-:W-:Y:S02]  /*72d0*/  SHF.R.U32.HI R8, RZ, 0x18, R4 ;  /* 0x00000018ff087819 */ /* 0x000fe40000011604 */
[----:B------:R-:W-:Y:S01]  /*72e0*/  PRMT R7, R6, 0x5410, R3 ;  /* 0x0000541006077816 */ /* 0x000fe20000000003 */
[----:B------:R2:W4:Y:S02]  /*72f0*/  MUFU.EX2 R28, R2 ;  /* 0x00000002001c7308 */ /* 0x0005240000000800 */
[C---:B------:R-:W-:Y:S06]  /*7300*/  HMMA.16816.F32 R112, R128.reuse, R110, R112 ;  /* 0x0000006e8070723c */ /* 0x040fec0000001870 */
[----:B------:R-:W-:Y:S01]  /*7310*/  HMMA.16816.F32 R128, R128, R18, R20 ;  /* 0x000000128080723c */ /* 0x000fe20000001814 */
[----:B-1----:R-:W-:-:S02]  /*7320*/  LOP3.LUT R0, R5, UR23, R40, 0x96, !PT ;  /* 0x0000001705007c12 */ /* 0x002fc4000f8e9628 */
[----:B------:R-:W-:Y:S02]  /*7330*/  SHF.R.U32.HI R5, RZ, 0x10, R4 ;  /* 0x00000010ff057819 */ /* 0x000fe40000011604 */
[--C-:B------:R-:W-:Y:S01]  /*7340*/  SHF.R.U32.HI R4, RZ, 0x10, R0.reuse ;  /* 0x00000010ff047819 */ /* 0x100fe20000011600 */
[C---:B------:R-:W-:Y:S01]  /*7350*/  HMMA.16816.F32 R40, R12.reuse, R44, RZ ;  /* 0x0000002c0c28723c */ /* 0x040fe200000018ff */
[----:B------:R-:W-:Y:S02]  /*7360*/  LOP3.LUT R6, R5, 0xff, RZ, 0xc0, !PT ;  /* 0x000000ff05067812 */ /* 0x000fe400078ec0ff */
[C---:B--2---:R-:W-:Y:S02]  /*7370*/  LOP3.LUT R2, R0.reuse, 0xffff, RZ, 0xc0, !PT ;  /* 0x0000ffff00027812 */ /* 0x044fe400078ec0ff */
[----:B------:R-:W-:Y:S01]  /*7380*/  LOP3.LUT R5, R0, 0xff, RZ, 0xc0, !PT ;  /* 0x000000ff00057812 */ /* 0x000fe200078ec0ff */
[----:B------:R-:W-:Y:S01]  /*7390*/  HMMA.16816.F32 R44, R12, R46, RZ ;  /* 0x0000002e0c2c723c */ /* 0x000fe200000018ff */
[----:B------:R-:W-:-:S02]  /*73a0*/  SHF.R.U32.HI R3, RZ, 0x18, R0 ;  /* 0x00000018ff037819 */ /* 0x000fc40000011600 */
[----:B------:R-:W-:Y:S02]  /*73b0*/  LOP3.LUT R0, R4, 0xff, RZ, 0xc0, !PT ;  /* 0x000000ff04007812 */ /* 0x000fe400078ec0ff */
[----:B------:R-:W-:Y:S01]  /*73c0*/  SHF.R.U32.HI R2, RZ, 0x8, R2 ;  /* 0x00000008ff027819 */ /* 0x000fe20000011602 */
[C---:B------:R-:W-:Y:S01]  /*73d0*/  HMMA.16816.F32 R56, R12.reuse, R72, RZ ;  /* 0x000000480c38723c */ /* 0x040fe200000018ff */
[----:B------:R-:W-:Y:S02]  /*73e0*/  PRMT R0, R0, 0x5410, R3 ;  /* 0x0000541000007816 */ /* 0x000fe40000000003 */
[----:B------:R-:W-:Y:S02]  /*73f0*/  PRMT R5, R5, 0x5410, R2 ;  /* 0x0000541005057816 */ /* 0x000fe40000000002 */
[----:B------:R-:W-:Y:S01]  /*7400*/  HSET2.LE.AND R2, R7, R10, PT ;  /* 0x0000000a07027233 */ /* 0x000fe20003803000 */
[----:B------:R-:W-:Y:S01]  /*7410*/  HMMA.16816.F32 R156, R12, R158, RZ ;  /* 0x0000009e0c9c723c */ /* 0x000fe200000018ff */
[----:B------:R-:W-:-:S02]  /*7420*/  PRMT R4, R6, 0x5410, R8 ;  /* 0x0000541006047816 */ /* 0x000fc40000000008 */
[--C-:B------:R-:W-:Y:S02]  /*7430*/  HSET2.LE.AND R7, R0, R10.reuse, PT ;  /* 0x0000000a00077233 */ /* 0x100fe40003803000 */
[----:B---3--:R-:W-:Y:S01]  /*7440*/  F2FP.F16.F32.PACK_AB R0, R198, R199 ;  /* 0x000000c7c600723e */ /* 0x008fe200000000ff */
[C---:B------:R-:W-:Y:S01]  /*7450*/  HMMA.16816.F32 R88, R12.reuse, R180, RZ ;  /* 0x000000b40c58723c */ /* 0x040fe200000018ff */
[--C-:B------:R-:W-:Y:S02]  /*7460*/  HSET2.LE.AND R4, R4, R10.reuse, PT ;  /* 0x0000000a04047233 */ /* 0x100fe40003803000 */
[----:B------:R-:W-:Y:S02]  /*7470*/  HSET2.LE.AND R6, R5, R10, PT ;  /* 0x0000000a05067233 */ /* 0x000fe40003803000 */
[----:B------:R-:W-:Y:S01]  /*7480*/  LOP3.LUT R126, R2, R0, RZ, 0xc0, !PT ;  /* 0x00000000027e7212 */ /* 0x000fe200078ec0ff */
[----:B------:R-:W-:Y:S01]  /*7490*/  IMAD.MOV.U32 R2, RZ, RZ, R121 ;  /* 0x000000ffff027224 */ /* 0x000fe200078e0079 */
[----:B----4-:R-:W-:Y:S01]  /*74a0*/  F2FP.F16.F32.PACK_AB R3, R28, R29 ;  /* 0x0000001d1c03723e */ /* 0x010fe200000000ff */
[----:B------:R-:W-:Y:S01]  /*74b0*/  HMMA.16816.F32 R8, R12, R194, RZ ;  /* 0x000000c20c08723c */ /* 0x000fe200000018ff */
[----:B------:R-:W-:-:S02]  /*74c0*/  F2FP.F16.F32.PACK_AB R5, R200, R201 ;  /* 0x000000c9c805723e */ /* 0x000fc400000000ff */
[----:B------:R-:W-:Y:S02]  /*74d0*/  F2FP.F16.F32.PACK_AB R0, R196, R197 ;  /* 0x000000c5c400723e */ /* 0x000fe400000000ff */
[----:B------:R-:W-:Y:S01]  /*74e0*/  LOP3.LUT R127, R4, R3, RZ, 0xc0, !PT ;  /* 0x00000003047f7212 */ /* 0x000fe200078ec0ff */
[----:B------:R-:W-:Y:S01]  /*74f0*/  IMAD.MOV.U32 R3, RZ, RZ, R120 ;  /* 0x000000ffff037224 */ /* 0x000fe200078e0078 */
[----:B------:R-:W-:Y:S01]  /*7500*/  LOP3.LUT R124, R6, R5, RZ, 0xc0, !PT ;  /* 0x00000005067c7212 */ /* 0x000fe200078ec0ff */
[C---:B------:R-:W-:Y:S01]  /*7510*/  HMMA.16816.F32 R120, R12.reuse, R188, RZ ;  /* 0x000000bc0c78723c */ /* 0x040fe200000018ff */
[----:B------:R-:W-:Y:S01]  /*7520*/  LOP3.LUT R125, R7, R0, RZ, 0xc0, !PT ;  /* 0x00000000077d7212 */ /* 0x000fe200078ec0ff */
[----:B------:R-:W-:Y:S01]  /*7530*/  FADD.FTZ R3, R2, R3 ;  /* 0x0000000302037221 */ /* 0x000fe20000010000 */
[----:B------:R-:W-:Y:S01]  /*7540*/  FADD.FTZ R2, R249, R248 ;  /* 0x000000f8f9027221 */ /* 0x000fe20000010000 */
[----:B------:R-:W-:Y:S02]  /*7550*/  FADD.FTZ R0, R239, R237 ;  /* 0x000000edef007221 */ /* 0x000fe40000010000 */
[----:B------:R-:W-:Y:S01]  /*7560*/  HMMA.16816.F32 R4, R12, R74, RZ ;  /* 0x0000004a0c04723c */ /* 0x000fe200000018ff */
[----:B------:R-:W-:Y:S01]  /*7570*/  FADD.FTZ R3, R30, R3 ;  /* 0x000000031e037221 */ /* 0x000fe20000010000 */
[----:B------:R-:W-:Y:S01]  /*7580*/  FADD.FTZ R2, R247, R2 ;  /* 0x00000002f7027221 */ /* 0x000fe20000010000 */
[----:B------:R-:W-:-:S02]  /*7590*/  FADD.FTZ R0, R238, R0 ;  /* 0x00000000ee007221 */ /* 0x000fc40000010000 */
[----:B------:R-:W-:Y:S01]  /*75a0*/  FADD.FTZ R3, R31, R3 ;  /* 0x000000031f037221 */ /* 0x000fe20000010000 */
[----:B------:R-:W-:Y:S01]  /*75b0*/  HMMA.16816.F32 R160, R124, R60, R160 ;  /* 0x0000003c7ca0723c */ /* 0x000fe200000018a0 */
[----:B------:R-:W-:Y:S01]  /*75c0*/  FADD.FTZ R2, R245, R2 ;  /* 0x00000002f5027221 */ /* 0x000fe20000010000 */
[----:B------:R-:W-:-:S03]  /*75d0*/  FADD.FTZ R0, R236, R0 ;  /* 0x00000000ec007221 */ /* 0x000fc60000010000 */
[----:B------:R-:W-:Y:S01]  /*75e0*/  FADD.FTZ R2, R246, R2 ;  /* 0x00000002f6027221 */ /* 0x000fe20000010000 */
[C---:B------:R-:W-:Y:S01]  /*75f0*/  HMMA.16816.F32 R172, R124.reuse, R62, R172 ;  /* 0x0000003e7cac723c */ /* 0x040fe200000018ac */
[----:B------:R-:W-:Y:S02]  /*7600*/  FADD.FTZ R0, R201, R0 ;  /* 0x00000000c9007221 */ /* 0x000fe40000010000 */
[----:B------:R-:W-:Y:S02]  /*7610*/  FADD.FTZ R2, R244, R2 ;  /* 0x00000002f4027221 */ /* 0x000fe40000010000 */
[----:B------:R-:W-:Y:S01]  /*7620*/  FADD.FTZ R0, R200, R0 ;  /* 0x00000000c8007221 */ /* 0x000fe20000010000 */
[C---:B------:R-:W-:Y:S06]  /*7630*/  HMMA.16816.F32 R144, R124.reuse, R32, R144 ;  /* 0x000000207c90723c */ /* 0x040fec0000001890 */
[----:B------:R-:W-:Y:S01]  /*7640*/  HMMA.16816.F32 R60, R124, R94, R4 ;  /* 0x0000005e7c3c723c */ /* 0x000fe20000001804 */
[----:B------:R-:W-:-:S02]  /*7650*/  IMAD.MOV.U32 R32, RZ, RZ, R106 ;  /* 0x000000ffff207224 */ /* 0x000fc400078e006a */
[----:B------:R-:W-:Y:S02]  /*7660*/  IMAD.MOV.U32 R33, RZ, RZ, R107 ;  /* 0x000000ffff217224 */ /* 0x000fe400078e006b */
[----:B------:R-:W-:Y:S01]  /*7670*/  FADD.FTZ R3, R32, R3 ;  /* 0x0000000320037221 */ /* 0x000fe20000010000 */
[C---:B------:R-:W-:Y:S01]  /*7680*/  HMMA.16816.F32 R104, R12.reuse, R184, RZ ;  /* 0x000000b80c68723c */ /* 0x040fe200000018ff */
[----:B------:R-:W-:Y:S02]  /*7690*/  FADD.FTZ R4, R203, R202 ;  /* 0x000000cacb047221 */ /* 0x000fe40000010000 */
[----:B------:R-:W-:Y:S02]  /*76a0*/  FADD.FTZ R3, R33, R3 ;  /* 0x0000000321037221 */ /* 0x000fe40000010000 */
[----:B------:R-:W-:Y:S01]  /*76b0*/  FADD.FTZ R4, R233, R4 ;  /* 0x00000004e9047221 */ /* 0x000fe20000010000 */
[C---:B------:R-:W-:Y:S01]  /*76c0*/  HMMA.16816.F32 R72, R12.reuse, R192, RZ ;  /* 0x000000c00c48723c */ /* 0x040fe200000018ff */
[----:B------:R-:W-:Y:S01]  /*76d0*/  FADD.FTZ R5, R251, R3 ;  /* 0x00000003fb057221 */ /* 0x000fe20000010000 */
[----:B------:R-:W-:Y:S01]  /*76e0*/  FADD.FTZ R3, R243, R2 ;  /* 0x00000002f3037221 */ /* 0x000fe20000010000 */
[----:B------:R-:W-:Y:S01]  /*76f0*/  FADD.FTZ R4, R220, R4 ;  /* 0x00000004dc047221 */ /* 0x000fe20000010000 */
[----:B------:R-:W-:Y:S01]  /*7700*/  FADD.FTZ R2, R199, R0 ;  /* 0x00000000c7027221 */ /* 0x000fe20000010000 */
[----:B------:R-:W-:Y:S01]  /*7710*/  FADD.FTZ R249, R250, R5 ;  /* 0x00000005faf97221 */ /* 0x000fe20000010000 */
[C---:B------:R-:W-:Y:S01]  /*7720*/  HMMA.16816.F32 R20, R12.reuse, R182, RZ ;  /* 0x000000b60c14723c */ /* 0x040fe200000018ff */
[----:B------:R-:W-:Y:S01]  /*7730*/  FADD.FTZ R4, R197, R4 ;  /* 0x00000004c5047221 */ /* 0x000fe20000010000 */
[----:B------:R-:W-:Y:S01]  /*7740*/  FADD.FTZ R242, R242, R3 ;  /* 0x00000003f2f27221 */ /* 0x000fe20000010000 */
[----:B------:R-:W-:Y:S01]  /*7750*/  FADD.FTZ R248, R198, R2 ;  /* 0x00000002c6f87221 */ /* 0x000fe20000010000 */
[----:B------:R1:W-:Y:S01]  /*7760*/  STL [R1+0x48], R249 ;  /* 0x000048f901007387 */ /* 0x0003e20000100800 */
[----:B------:R-:W-:Y:S01]  /*7770*/  FADD.FTZ R4, R196, R4 ;  /* 0x00000004c4047221 */ /* 0x000fe20000010000 */
[----:B------:R-:W-:Y:S02]  /*7780*/  HMMA.16816.F32 R24, R12, R186, RZ ;  /* 0x000000ba0c18723c */ /* 0x000fe400000018ff */
[----:B------:R1:W-:Y:S01]  /*7790*/  STL [R1+0x4c], R242 ;  /* 0x00004cf201007387 */ /* 0x0003e20000100800 */
[----:B------:R-:W-:-:S03]  /*77a0*/  FADD.FTZ R0, R29, R4 ;  /* 0x000000041d007221 */ /* 0x000fc60000010000 */
[----:B------:R-:W-:Y:S01]  /*77b0*/  HMMA.16816.F32 R12, R12, R190, RZ ;  /* 0x000000be0c0c723c */ /* 0x000fe200000018ff */
[----:B------:R-:W-:-:S05]  /*77c0*/  FADD.FTZ R243, R28, R0 ;  /* 0x000000001cf37221 */ /* 0x000fca0000010000 */
        /* <DEDUP_REMOVED lines=25> */
[----:B------:R-:W1:Y:S01]  /*7960*/  S2R R247, SR_TID.X ;  /* 0x0000000000f77919 */ /* 0x000e620000002100 */
[----:B------:R-:W-:-:S04]  /*7970*/  UISETP.GT.AND UP0, UPT, UR40, UR15, UPT ;  /* 0x0000000f2800728c */ /* 0x000fc8000bf04270 */
[----:B------:R-:W4:Y:S08]  /*7980*/  @!P3 LDC.64 R10, c[0x0][0x220] ;  /* 0x00008800ff0abb82 */ /* 0x000f300000000a00 */
[----:B------:R-:W5:Y:S01]  /*7990*/  @!P3 LDC.64 R8, c[0x0][0x220] ;  /* 0x00008800ff08bb82 */ /* 0x000f620000000a00 */
[----:B------:R-:W-:Y:S01]  /*79a0*/  @P3 STS.128 [R219+0xa000], RZ ;  /* 0x00a000ffdb003388 */ /* 0x000fe20000000c00 */
[----:B-1----:R-:W-:-:S05]  /*79b0*/  IMAD.SHL.U32 R247, R247, 0x2, RZ ;  /* 0x00000002f7f77824 */ /* 0x002fca00078e00ff */
[----:B------:R-:W-:Y:S02]  /*79c0*/  LOP3.LUT R247, R247, 0x6, RZ, 0xc0, !PT ;  /* 0x00000006f7f77812 */ /* 0x000fe400078ec0ff */
[----:B--2---:R-:W-:Y:S01]  /*79d0*/  ISETP.GE.AND P2, PT, R31, UR4, PT ;  /* 0x000000041f007c0c */ /* 0x004fe2000bf46270 */
[----:B------:R-:W-:-:S04]  /*79e0*/  UIMAD UR4, UR12, UR40, URZ ;  /* 0x000000280c0472a4 */ /* 0x000fc8000f8e023f */
[----:B------:R-:W-:Y:S01]  /*79f0*/  UIMAD UR4, UR5, UR13, UR4 ;  /* 0x0000000d050472a4 */ /* 0x000fe2000f8e0204 */
[----:B---3--:R-:W-:-:S05]  /*7a00*/  IMAD.WIDE.U32 R2, R2, UR13, R32 ;  /* 0x0000000d02027c25 */ /* 0x008fca000f8e0020 */
[----:B------:R-:W-:Y:S01]  /*7a10*/  VIADD R3, R3, UR4 ;  /* 0x0000000403037c36 */ /* 0x000fe20008000000 */
[C---:B------:R-:W-:Y:S01]  /*7a20*/  IADD3 R0, P0, R2.reuse, UR22, RZ ;  /* 0x0000001602007c10 */ /* 0x040fe2000ff1e0ff */
[----:B------:R-:W1:Y:S01]  /*7a30*/  @!P2 LDC.64 R6, c[0x0][0x220] ;  /* 0x00008800ff06ab82 */ /* 0x000e620000000a00 */
[----:B----4-:R-:W-:Y:S02]  /*7a40*/  @!P3 LEA R10, P5, R2, R10, 0x1 ;  /* 0x0000000a020ab211 */ /* 0x010fe400078a08ff */
[----:B------:R-:W-:Y:S02]  /*7a50*/  IADD3.X R5, R3, UR20, RZ, P0, !PT ;  /* 0x0000001403057c10 */ /* 0x000fe400087fe4ff */
[----:B-----5:R-:W-:Y:S02]  /*7a60*/  @!P3 LEA R8, P4, R0, R8, 0x1 ;  /* 0x000000080008b211 */ /* 0x020fe400078808ff */
[----:B------:R-:W-:Y:S01]  /*7a70*/  @!P3 LEA.HI.X R11, R2, R11, R3, 0x1, P5 ;  /* 0x0000000b020bb211 */ /* 0x000fe200028f0c03 */
[----:B------:R-:W2:Y:S01]  /*7a80*/  @!P2 LDC.64 R12, c[0x0][0x220] ;  /* 0x00008800ff0cab82 */ /* 0x000ea20000000a00 */
[----:B------:R-:W-:-:S03]  /*7a90*/  @!P3 LEA.HI.X R9, R0, R9, R5, 0x1, P4 ;  /* 0x000000090009b211 */ /* 0x000fc600020f0c05 */
        /* <DEDUP_REMOVED lines=36> */
[----:B------:R-:W3:Y:S01]  /*7ce0*/  LDSM.16.M88.4 R12, [R206] ;  /* 0x00000000ce0c783b */ /* 0x000ee20000000200 */
[C---:B------:R-:W-:Y:S02]  /*7cf0*/  ISETP.LT.OR P5, PT, R2.reuse, R226, P5 ;  /* 0x000000e20200720c */ /* 0x040fe40002fa1670 */
[C---:B------:R-:W-:Y:S01]  /*7d00*/  ISETP.LT.OR P4, PT, R2.reuse, R225, P4 ;  /* 0x000000e10200720c */ /* 0x040fe20002781670 */
[----:B------:R-:W-:Y:S01]  /*7d10*/  LDSM.16.M88.4 R32, [R215] ;  /* 0x00000000d720783b */ /* 0x000fe20000000200 */
[----:B------:R-:W-:-:S03]  /*7d20*/  ISETP.LT.OR P1, PT, R2, R224, P1 ;  /* 0x000000e00200720c */ /* 0x000fc60000f21670 */
[----:B-1----:R-:W1:Y:S04]  /*7d30*/  LDSM.16.M88.4 R8, [R206+0x2000] ;  /* 0x00200000ce08783b */ /* 0x002e680000000200 */
[----:B------:R-:W-:Y:S04]  /*7d40*/  LDSM.16.M88.4 R28, [R218] ;  /* 0x00000000da1c783b */ /* 0x000fe80000000200 */
[----:B--2---:R-:W2:Y:S04]  /*7d50*/  LDSM.16.M88.4 R4, [R208+0x2000] ;  /* 0x00200000d004783b */ /* 0x004ea80000000200 */
[----:B------:R-:W0:Y:S01]  /*7d60*/  LDGDEPBAR ;  /* 0x00000000000079af */ /* 0x000e220000000000 */
[C---:B---3--:R-:W-:Y:S06]  /*7d70*/  HMMA.16816.F32 R188, R12.reuse, R20, RZ ;  /* 0x000000140cbc723c */ /* 0x048fec00000018ff */
[----:B------:R-:W-:Y:S06]  /*7d80*/  HMMA.16816.F32 R200, R12, R22, RZ ;  /* 0x000000160cc8723c */ /* 0x000fec00000018ff */
[C---:B-1----:R-:W-:Y:S06]  /*7d90*/  HMMA.16816.F32 R180, R8.reuse, R20, RZ ;  /* 0x0000001408b4723c */ /* 0x042fec00000018ff */
[C---:B------:R-:W-:Y:S06]  /*7da0*/  HMMA.16816.F32 R140, R8.reuse, R16, RZ ;  /* 0x00000010088c723c */ /* 0x040fec00000018ff */
[C---:B------:R-:W-:Y:S06]  /*7db0*/  HMMA.16816.F32 R176, R8.reuse, R22, RZ ;  /* 0x0000001608b0723c */ /* 0x040fec00000018ff */
[----:B------:R-:W-:Y:S01]  /*7dc0*/  HMMA.16816.F32 R24, R8, R18, RZ ;  /* 0x000000120818723c */ /* 0x000fe200000018ff */
[----:B------:R-:W1:Y:S05]  /*7dd0*/  LDSM.16.M88.4 R8, [R208] ;  /* 0x00000000d008783b */ /* 0x000e6a0000000200 */
[C---:B--2---:R-:W-:Y:S06]  /*7de0*/  HMMA.16816.F32 R192, R4.reuse, R32, R180 ;  /* 0x0000002004c0723c */ /* 0x044fec00000018b4 */
[C---:B------:R-:W-:Y:S06]  /*7df0*/  HMMA.16816.F32 R184, R4.reuse, R28, R140 ;  /* 0x0000001c04b8723c */ /* 0x040fec000000188c */
[C---:B------:R-:W-:Y:S06]  /*7e00*/  HMMA.16816.F32 R180, R4.reuse, R34, R176 ;  /* 0x0000002204b4723c */ /* 0x040fec00000018b0 */
[----:B------:R-:W-:Y:S01]  /*7e10*/  HMMA.16816.F32 R140, R4, R30, R24 ;  /* 0x0000001e048c723c */ /* 0x000fe20000001818 */
[----:B------:R-:W-:Y:S04]  /*7e20*/  LDSM.16.M88.4 R4, [R214+0x2000] ;  /* 0x00200000d604783b */ /* 0x000fe80000000200 */
[----:B------:R-:W2:Y:S01]  /*7e30*/  LDSM.16.M88.4 R24, [R212+0x8800] ;  /* 0x00880000d418783b */ /* 0x000ea20000000200 */
[C---:B------:R-:W-:Y:S06]  /*7e40*/  HMMA.16816.F32 R236, R12.reuse, R16, RZ ;  /* 0x000000100cec723c */ /* 0x040fec00000018ff */
[----:B------:R-:W-:Y:S01]  /*7e50*/  HMMA.16816.F32 R196, R12, R18, RZ ;  /* 0x000000120cc4723c */ /* 0x000fe200000018ff */
[----:B------:R-:W3:Y:S04]  /*7e60*/  LDSM.16.M88.4 R16, [R212+0x8000] ;  /* 0x00800000d410783b */ /* 0x000ee80000000200 */
[----:B------:R-:W4:Y:S01]  /*7e70*/  LDSM.16.M88.4 R12, [R214] ;  /* 0x00000000d60c783b */ /* 0x000f220000000200 */
[C---:B-1----:R-:W-:Y:S06]  /*7e80*/  HMMA.16816.F32 R20, R8.reuse, R32, R188 ;  /* 0x000000200814723c */ /* 0x042fec00000018bc */
[C---:B------:R-:W-:Y:S06]  /*7e90*/  HMMA.16816.F32 R32, R8.reuse, R34, R200 ;  /* 0x000000220820723c */ /* 0x040fec00000018c8 */
[C---:B------:R-:W-:Y:S06]  /*7ea0*/  HMMA.16816.F32 R176, R8.reuse, R28, R236 ;  /* 0x0000001c08b0723c */ /* 0x040fec00000018ec */
[----:B------:R-:W-:Y:S01]  /*7eb0*/  HMMA.16816.F32 R28, R8, R30, R196 ;  /* 0x0000001e081c723c */ /* 0x000fe200000018c4 */
[----:B------:R-:W-:Y:S05]  /*7ec0*/  LDSM.16.M88.4 R8, [R213] ;  /* 0x00000000d508783b */ /* 0x000fea0000000200 */
[C---:B--2---:R-:W-:Y:S06]  /*7ed0*/  HMMA.16816.F32 R200, R4.reuse, R24, R184 ;  /* 0x0000001804c8723c */ /* 0x044fec00000018b8 */
[C---:B------:R-:W-:Y:S06]  /*7ee0*/  HMMA.16816.F32 R196, R4.reuse, R26, R140 ;  /* 0x0000001a04c4723c */ /* 0x040fec000000188c */
[C---:B---3--:R-:W-:Y:S06]  /*7ef0*/  HMMA.16816.F32 R192, R4.reuse, R16, R192 ;  /* 0x0000001004c0723c */ /* 0x048fec00000018c0 */
[----:B------:R-:W-:Y:S01]  /*7f00*/  HMMA.16816.F32 R184, R4, R18, R180 ;  /* 0x0000001204b8723c */ /* 0x000fe200000018b4 */
[----:B------:R-:W-:Y:S05]  /*7f10*/  LDSM.16.M88.4 R4, [R213+0x2000] ;  /* 0x00200000d504783b */ /* 0x000fea0000000200 */
[C---:B----4-:R-:W-:Y:S01]  /*7f20*/  HMMA.16816.F32 R188, R12.reuse, R16, R20 ;  /* 0x000000100cbc723c */ /* 0x050fe20000001814 */
[----:B------:R-:W1:Y:S05]  /*7f30*/  LDSM.16.M88.4 R20, [R211] ;  /* 0x00000000d314783b */ /* 0x000e6a0000000200 */
[C---:B------:R-:W-:Y:S01]  /*7f40*/  HMMA.16816.F32 R180, R12.reuse, R18, R32 ;  /* 0x000000120cb4723c */ /* 0x040fe20000001820 */
[----:B------:R-:W2:Y:S04]  /*7f50*/  LDSM.16.M88.4 R16, [R211+0x800] ;  /* 0x00080000d310783b */ /* 0x000ea80000000200 */
[----:B------:R-:W-:Y:S01]  /*7f60*/  LDSM.16.M88.4 R32, [R204+0x9800] ;  /* 0x00980000cc20783b */ /* 0x000fe20000000200 */
[C---:B------:R-:W-:Y:S06]  /*7f70*/  HMMA.16816.F32 R176, R12.reuse, R24, R176 ;  /* 0x000000180cb0723c */ /* 0x040fec00000018b0 */
[----:B------:R-:W-:Y:S01]  /*7f80*/  HMMA.16816.F32 R24, R12, R26, R28 ;  /* 0x0000001a0c18723c */ /* 0x000fe2000000181c */
[----:B------:R-:W-:Y:S04]  /*7f90*/  LDSM.16.M88.4 R12, [R206+0x6000] ;  /* 0x00600000ce0c783b */ /* 0x000fe80000000200 */
[----:B------:R-:W3:Y:S01]  /*7fa0*/  LDSM.16.M88.4 R28, [R204+0x9000] ;  /* 0x00900000cc1c783b */ /* 0x000ee20000000200 */
[C---:B-1----:R-:W-:Y:S06]  /*7fb0*/  HMMA.16816.F32 R140, R4.reuse, R20, R192 ;  /* 0x00000014048c723c */ /* 0x042fec00000018c0 */
[C---:B------:R-:W-:Y:S06]  /*7fc0*/  HMMA.16816.F32 R184, R4.reuse, R22, R184 ;  /* 0x0000001604b8723c */ /* 0x040fec00000018b8 */
[C---:B--2---:R-:W-:Y:S06]  /*7fd0*/  HMMA.16816.F32 R192, R4.reuse, R16, R200 ;  /* 0x0000001004c0723c */ /* 0x044fec00000018c8 */
[----:B------:R-:W-:Y:S06]  /*7fe0*/  HMMA.16816.F32 R4, R4, R18, R196 ;  /* 0x000000120404723c */ /* 0x000fec00000018c4 */
[C---:B------:R-:W-:Y:S06]  /*7ff0*/  HMMA.16816.F32 R200, R8.reuse, R22, R180 ;  /* 0x0000001608c8723c */ /* 0x040fec00000018b4 */
[----:B------:R-:W-:Y:S06]  /*8000*/  HMMA.16816.F32 R196, R8, R16, R176 ;  /* 0x0000001008c4723c */ /* 0x000fec00000018b0 */
[----:B---3--:R-:W-:Y:S06]  /*8010*/  HMMA.16816.F32 R180, R12, R28, R140 ;  /* 0x0000001c0cb4723c */ /* 0x008fec000000188c */
[----:B------:R-:W-:Y:S01]  /*8020*/  HMMA.16816.F32 R236, R8, R20, R188 ;  /* 0x0000001408ec723c */ /* 0x000fe200000018bc */
[----:B------:R-:W-:Y:S05]  /*8030*/  LDSM.16.M88.4 R20, [R216] ;  /* 0x00000000d814783b */ /* 0x000fea0000000200 */
[C---:B------:R-:W-:Y:S06]  /*8040*/  HMMA.16816.F32 R176, R12.reuse, R30, R184 ;  /* 0x0000001e0cb0723c */ /* 0x040fec00000018b8 */
[----:B------:R-:W-:Y:S06]  /*8050*/  HMMA.16816.F32 R140, R12, R32, R192 ;  /* 0x000000200c8c723c */ /* 0x000fec00000018c0 */
[----:B------:R-:W-:Y:S01]  /*8060*/  HMMA.16816.F32 R188, R8, R18, R24 ;  /* 0x0000001208bc723c */ /* 0x000fe20000001818 */
[----:B------:R-:W-:Y:S04]  /*8070*/  LDSM.16.M88.4 R24, [R217] ;  /* 0x00000000d918783b */ /* 0x000fe80000000200 */
[----:B------:R-:W1:Y:S01]  /*8080*/  LDSM.16.M88.4 R8, [R206+0x4000] ;  /* 0x00400000ce08783b */ /* 0x000e620000000200 */
[----:B------:R-:W-:Y:S03]  /*8090*/  HMMA.16816.F32 R12, R12, R34, R4 ;  /* 0x000000220c0c723c */ /* 0x000fe60000001804 */
[----:B------:R-:W2:Y:S04]  /*80a0*/  LDSM.16.M88.4 R4, [R208+0x6000] ;  /* 0x00600000d004783b */ /* 0x000ea80000000200 */
[----:B------:R-:W3:Y:S01]  /*80b0*/  LDSM.16.M88.4 R16, [R208+0x4000] ;  /* 0x00400000d010783b */ /* 0x000ee20000000200 */
[----:B-1----:R-:W-:Y:S06]  /*80c0*/  HMMA.16816.F32 R236, R8, R28, R236 ;  /* 0x0000001c08ec723c */ /* 0x002fec00000018ec */
[----:B--2---:R-:W-:Y:S06]  /*80d0*/  HMMA.16816.F32 R184, R4, R24, R180 ;  /* 0x0000001804b8723c */ /* 0x004fec00000018b4 */
        /* <DEDUP_REMOVED lines=8> */
[----:B------:R-:W1:Y:S04]  /*8160*/  LDSM.16.M88.4 R4, [R214+0x6000] ;  /* 0x00600000d604783b */ /* 0x000e680000000200 */
[----:B------:R-:W2:Y:S01]  /*8170*/  LDSM.16.M88.4 R12, [R214+0x4000] ;  /* 0x00400000d60c783b */ /* 0x000ea20000000200 */
[C---:B---3--:R-:W-:Y:S06]  /*8180*/  HMMA.16816.F32 R140, R16.reuse, R24, R236 ;  /* 0x00000018108c723c */ /* 0x048fec00000018ec */
        /* <DEDUP_REMOVED lines=9> */
[----:B------:R-:W1:Y:S04]  /*8220*/  LDSM.16.M88.4 R8, [R213+0x4000] ;  /* 0x00400000d508783b */ /* 0x000e680000000200 */
[----:B------:R-:W3:Y:S01]  /*8230*/  LDSM.16.M88.4 R4, [R213+0x6000] ;  /* 0x00600000d504783b */ /* 0x000ee20000000200 */
[----:B--2---:R-:W-:Y:S01]  /*8240*/  HMMA.16816.F32 R140, R12, R28, R140 ;  /* 0x0000001c0c8c723c */ /* 0x004fe2000000188c */
[----:B------:R-:W-:-:S05]  /*8250*/  DEPBAR.LE SB0, 0x0 ;  /* 0x000080000000791a */ /* 0x000fca0000000000 */
[C---:B------:R-:W-:Y:S06]  /*8260*/  HMMA.16816.F32 R28, R12.reuse, R30, R200 ;  /* 0x0000001e0c1c723c */ /* 0x040fec00000018c8 */
[C---:B------:R-:W-:Y:S06]  /*8270*/  HMMA.16816.F32 R24, R12.reuse, R32, R24 ;  /* 0x000000200c18723c */ /* 0x040fec0000001818 */
[----:B------:R-:W-:Y:S06]  /*8280*/  HMMA.16816.F32 R12, R12, R34, R192 ;  /* 0x000000220c0c723c */ /* 0x000fec00000018c0 */
[-C--:B-1----:R-:W-:Y:S06]  /*8290*/  HMMA.16816.F32 R140, R8, R16.reuse, R140 ;  /* 0x00000010088c723c */ /* 0x082fec000000188c */
[C---:B---3--:R-:W-:Y:S06]  /*82a0*/  HMMA.16816.F32 R188, R4.reuse, R16, R188 ;  /* 0x0000001004bc723c */ /* 0x048fec00000018bc */
[C---:B------:R-:W-:Y:S06]  /*82b0*/  HMMA.16816.F32 R184, R4.reuse, R18, R184 ;  /* 0x0000001204b8723c */ /* 0x040fec00000018b8 */
[C---:B------:R-:W-:Y:S06]  /*82c0*/  HMMA.16816.F32 R192, R4.reuse, R20, R180 ;  /* 0x0000001404c0723c */ /* 0x040fec00000018b4 */
        /* <DEDUP_REMOVED lines=10> */
[----:B------:R-:W-:Y:S07]  /*8370*/  HMMA.16816.F32 R180, R8, R22, R12 ;  /* 0x0000001608b4723c */ /* 0x000fee000000180c */
        /* <DEDUP_REMOVED lines=46> */
[C---:B------:R-:W-:Y:S01]  /*8660*/  ISETP.GE.AND P6, PT, R2.reuse, R231, PT ;  /* 0x000000e70200720c */ /* 0x040fe20003fc6270 */
        /* <DEDUP_REMOVED lines=36> */
[C---:B------:R-:W-:Y:S01]  /*88b0*/  ISETP.GE.AND P5, PT, R3.reuse, R229, PT ;  /* 0x000000e50300720c */ /* 0x040fe20003fa6270 */
[--C-:B------:R-:W-:Y:S01]  /*88c0*/  IMAD.IADD R6, R222, 0x1, -R2.reuse ;  /* 0x00000001de067824 */ /* 0x100fe200078e0a02 */
[----:B------:R-:W-:Y:S01]  /*88d0*/  ISETP.GE.AND P4, PT, R3, R228, PT ;  /* 0x000000e40300720c */ /* 0x000fe20003f86270 */
        /* <DEDUP_REMOVED lines=29> */
[C---:B------:R-:W-:Y:S01]  /*8ab0*/  ISETP.GE.AND P1, PT, R2.reuse, R231, PT ;  /* 0x000000e70200720c */ /* 0x040fe20003f26270 */
[--C-:B------:R-:W-:Y:S01]  /*8ac0*/  IMAD.IADD R4, R221, 0x1, -R3.reuse ;  /* 0x00000001dd047824 */ /* 0x100fe200078e0a03 */
[----:B------:R-:W-:Y:S01]  /*8ad0*/  ISETP.GE.AND P0, PT, R2, R230, PT ;  /* 0x000000e60200720c */ /* 0x000fe20003f06270 */
[--C-:B------:R-:W-:Y:S01]  /*8ae0*/  IMAD.IADD R6, R222, 0x1, -R3.reuse ;  /* 0x00000001de067824 */ /* 0x100fe200078e0a03 */
[C---:B------:R-:W-:Y:S01]  /*8af0*/  ISETP.GE.AND P6, PT, R2.reuse, R229, PT ;  /* 0x000000e50200720c */ /* 0x040fe20003fc6270 */
        /* <DEDUP_REMOVED lines=30> */
[----:B------:R-:W-:Y:S01]  /*8ce0*/  VIADD R2, R0, 0x18 ;  /* 0x0000001800027836 */ /* 0x000fe20000000000 */
[C---:B------:R-:W-:Y:S01]  /*8cf0*/  ISETP.GE.AND P1, PT, R3.reuse, R230, PT ;  /* 0x000000e60300720c */ /* 0x040fe20003f26270 */
        /* <DEDUP_REMOVED lines=127> */
.L_x_2469:
[----:B------:R-:W-:Y:S05]  /*94f0*/  BSYNC B0 ;  /* 0x0000000000007941 */ /* 0x000fea0003800000 */
.L_x_2468:
[----:B------:R-:W0:Y:S02]  /*9500*/  LDGDEPBAR ;  /* 0x00000000000079af */ /* 0x000e240000000000 */
.L_x_2467:
[----:B------:R-:W3:Y:S01]  /*9510*/  LDL R11, [R1+0x5c] ;  /* 0x00005c00010b7983 */ /* 0x000ee20000100800 */
[----:B------:R-:W-:Y:S01]  /*9520*/  FMNMX.FTZ R0, R136, R14, !PT ;  /* 0x0000000e88007209 */ /* 0x000fe20007810000 */
[----:B------:R-:W-:Y:S01]  /*9530*/  UMOV UR5, UR40 ;  /* 0x0000002800057c82 */ /* 0x000fe20008000000 */
        /* <DEDUP_REMOVED lines=17> */
[----:B------:R-:W-:-:S02]  /*9650*/  IADD3 R7, R252, 0x4, RZ ;  /* 0x00000004fc077810 */ /* 0x000fc40007ffe0ff */
[----:B------:R-:W-:Y:S02]  /*9660*/  FMNMX.FTZ R6, R137, R35, !PT ;  /* 0x0000002389067209 */ /* 0x000fe40007810000 */
[----:B------:R-:W-:Y:S01]  /*9670*/  FMNMX.FTZ R2, R181, R2, !PT ;  /* 0x00000002b5027209 */ /* 0x000fe20007810000 */
[----:B------:R-:W-:Y:S01]  /*9680*/  IMAD.WIDE.U32 R8, R7, -0x326172a9, RZ ;  /* 0xcd9e8d5707087825 */ /* 0x000fe200078e00ff */
[----:B------:R-:W-:-:S03]  /*9690*/  MOV R5, UR31 ;  /* 0x0000001f00057c02 */ /* 0x000fc60008000f00 */
[----:B------:R-:W-:Y:S01]  /*96a0*/  SHFL.BFLY PT, R7, R2, 0x2, 0x1f ;  /* 0x0c401f0002077f89 */ /* 0x000fe200000e0000 */
[----:B------:R-:W-:-:S05]  /*96b0*/  LOP3.LUT R5, R139, UR40, R5, 0x96, !PT ;  /* 0x000000288b057c12 */ /* 0x000fca000f8e9605 */
[----:B------:R-:W-:-:S03]  /*96c0*/  IMAD.WIDE.U32 R28, R5, -0x326172a9, RZ ;  /* 0xcd9e8d57051c7825 */ /* 0x000fc600078e00ff */
[----:B------:R-:W-:Y:S02]  /*96d0*/  LOP3.LUT R5, R241, UR36, R28, 0x96, !PT ;  /* 0x00000024f1057c12 */ /* 0x000fe4000f8e961c */
[----:B-1----:R-:W-:Y:S02]  /*96e0*/  FMNMX.FTZ R0, R0, R4, !PT ;  /* 0x0000000400007209 */ /* 0x002fe40007810000 */
[----:B------:R-:W-:Y:S02]  /*96f0*/  FMNMX.FTZ R4, R27, R3, !PT ;  /* 0x000000031b047209 */ /* 0x000fe40007810000 */
[----:B------:R-:W-:Y:S01]  /*9700*/  FMNMX.FTZ R3, R132, R6, !PT ;  /* 0x0000000684037209 */ /* 0x000fe20007810000 */
[----:B------:R-:W1:Y:S01]  /*9710*/  SHFL.BFLY PT, R10, R0, 0x1, 0x1f ;  /* 0x0c201f00000a7f89 */ /* 0x000e6200000e0000 */
        /* <DEDUP_REMOVED lines=13> */
[----:B------:R-:W-:Y:S01]  /*97f0*/  FMNMX.FTZ R0, R2, R7, !PT ;  /* 0x0000000702007209 */ /* 0x000fe20007810000 */
[----:B------:R-:W-:Y:S01]  /*9800*/  SHFL.BFLY PT, R15, R3, 0x2, 0x1f ;  /* 0x0c401f00030f7f89 */ /* 0x000fe200000e0000 */
[C---:B------:R-:W-:Y:S01]  /*9810*/  FSETP.NEU.FTZ.AND P6, PT, R235.reuse, -INF , PT ;  /* 0xff800000eb00780b */ /* 0x040fe20003fdd000 */
[----:B------:R-:W-:Y:S02]  /*9820*/  FMUL.FTZ R2, R235, UR38 ;  /* 0x00000026eb027c20 */ /* 0x000fe40008410000 */
[----:B------:R-:W1:Y:S03]  /*9830*/  SHFL.BFLY PT, R13, R0, 0x1, 0x1f ;  /* 0x0c201f00000d7f89 */ /* 0x000e6600000e0000 */
[----:B------:R-:W-:-:S02]  /*9840*/  FSEL R2, R2, RZ, P6 ;  /* 0x000000ff02027208 */ /* 0x000fc40003000000 */
[----:B--2---:R-:W-:Y:S02]  /*9850*/  FMNMX.FTZ R12, R6, R12, !PT ;  /* 0x0000000c060c7209 */ /* 0x004fe40007810000 */
[----:B---3--:R-:W-:Y:S02]  /*9860*/  LOP3.LUT R4, R9, R11, RZ, 0x3c, !PT ;  /* 0x0000000b09047212 */ /* 0x008fe400078e3cff */
[----:B------:R-:W-:-:S03]  /*9870*/  LOP3.LUT R9, R29, UR37, R8, 0x96, !PT ;  /* 0x000000251d097c12 */ /* 0x000fc6000f8e9608 */
[----:B------:R-:W-:-:S04]  /*9880*/  IMAD.WIDE.U32 R140, R4, -0x2daee0ad, RZ ;  /* 0xd2511f53048c7825 */ /* 0x000fc800078e00ff */
[----:B------:R-:W-:Y:S01]  /*9890*/  IMAD R4, R252, -0x326172a9, RZ ;  /* 0xcd9e8d57fc047824 */ /* 0x000fe200078e02ff */
[----:B------:R-:W-:Y:S01]  /*98a0*/  LOP3.LUT R8, R141, UR39, R138, 0x96, !PT ;  /* 0x000000278d087c12 */ /* 0x000fe2000f8e968a */
[----:B------:R-:W-:-:S04]  /*98b0*/  IMAD.WIDE.U32 R30, R9, -0x2daee0ad, RZ ;  /* 0xd2511f53091e7825 */ /* 0x000fc800078e00ff */
[----:B------:R-:W-:Y:S01]  /*98c0*/  FFMA.FTZ R9, R14, UR38, -R2 ;  /* 0x000000260e097c23 */ /* 0x000fe20008010802 */
[----:B------:R2:W-:Y:S01]  /*98d0*/  STL.64 [R1], R140 ;  /* 0x0000008c01007387 */ /* 0x0005e20000100a00 */
[----:B------:R-:W-:Y:S01]  /*98e0*/  LOP3.LUT R4, R29, UR37, R4, 0x96, !PT ;  /* 0x000000251d047c12 */ /* 0x000fe2000f8e9604 */
[----:B------:R-:W-:Y:S01]  /*98f0*/  IMAD.WIDE.U32 R138, R8, -0x326172a9, RZ ;  /* 0xcd9e8d57088a7825 */ /* 0x000fe200078e00ff */
[----:B------:R3:W-:Y:S03]  /*9900*/  MUFU.EX2 R201, R9 ;  /* 0x0000000900c97308 */ /* 0x0007e60000000800 */
[----:B------:R-:W-:-:S04]  /*9910*/  IMAD.WIDE.U32 R10, R4, -0x2daee0ad, RZ ;  /* 0xd2511f53040a7825 */ /* 0x000fc800078e00ff */
[----:B------:R-:W-:Y:S01]  /*9920*/  IMAD.WIDE.U32 R4, R5, -0x2daee0ad, RZ ;  /* 0xd2511f5305047825 */ /* 0x000fe200078e00ff */
[----:B------:R-:W-:Y:S02]  /*9930*/  LOP3.LUT R7, R11, UR33, R234, 0x96, !PT ;  /* 0x000000210b077c12 */ /* 0x000fe4000f8e96ea */
[----:B-1----:R-:W-:Y:S01]  /*9940*/  FMNMX.FTZ R234, R0, R13, !PT ;  /* 0x0000000d00ea7209 */ /* 0x002fe20007810000 */
[----:B------:R-:W-:Y:S01]  /*9950*/  FFMA.FTZ R0, R18, UR38, -R2 ;  /* 0x0000002612007c23 */ /* 0x000fe20008010802 */
[----:B------:R-:W-:Y:S01]  /*9960*/  LOP3.LUT R8, R5, UR29, R10, 0x96, !PT ;  /* 0x0000001d05087c12 */ /* 0x000fe2000f8e960a */
[----:B------:R-:W-:Y:S01]  /*9970*/  IMAD.WIDE.U32 R16, R7, -0x326172a9, RZ ;  /* 0xcd9e8d5707107825 */ /* 0x000fe200078e00ff */
[----:B------:R-:W-:-:S03]  /*9980*/  LOP3.LUT R7, R31, UR33, R140, 0x96, !PT ;  /* 0x000000211f077c12 */ /* 0x000fc6000f8e968c */
[----:B------:R-:W-:Y:S01]  /*9990*/  FFMA.FTZ R5, R20, UR38, -R2 ;  /* 0x0000002614057c23 */ /* 0x000fe20008010802 */
[----:B------:R-:W-:Y:S01]  /*99a0*/  LOP3.LUT R10, R139, UR36, R28, 0x96, !PT ;  /* 0x000000248b0a7c12 */ /* 0x000fe2000f8e961c */
[----:B---3--:R-:W-:Y:S01]  /*99b0*/  IMAD.WIDE.U32 R8, R8, -0x326172a9, RZ ;  /* 0xcd9e8d5708087825 */ /* 0x008fe200078e00ff */
[----:B------:R-:W-:Y:S01]  /*99c0*/  LOP3.LUT R14, R17, UR32, R240, 0x96, !PT ;  /* 0x00000020110e7c12 */ /* 0x000fe2000f8e96f0 */
[----:B------:R1:W-:Y:S01]  /*99d0*/  MUFU.EX2 R143, R5 ;  /* 0x00000005008f7308 */ /* 0x0003e20000000800 */
[----:B------:R-:W-:Y:S01]  /*99e0*/  FSETP.NEU.FTZ.AND P5, PT, R234, -INF , PT ;  /* 0xff800000ea00780b */ /* 0x000fe20003fbd000 */
[----:B------:R-:W-:Y:S01]  /*99f0*/  IMAD.WIDE.U32 R6, R7, -0x326172a9, RZ ;  /* 0xcd9e8d5707067825 */ /* 0x000fe200078e00ff */
[----:B------:R-:W-:Y:S02]  /*9a00*/  LOP3.LUT R11, R9, UR28, R16, 0x96, !PT ;  /* 0x0000001c090b7c12 */ /* 0x000fe4000f8e9610 */
[----:B------:R-:W3:Y:S01]  /*9a10*/  SHFL.BFLY PT, R16, R12, 0x1, 0x1f ;  /* 0x0c201f000c107f89 */ /* 0x000ee200000e0000 */
[----:B------:R-:W-:Y:S01]  /*9a20*/  IMAD.WIDE.U32 R28, R10, -0x2daee0ad, RZ ;  /* 0xd2511f530a1c7825 */ /* 0x000fe200078e00ff */
[----:B------:R-:W-:Y:S01]  /*9a30*/  LOP3.LUT R10, R7, UR32, R138, 0x96, !PT ;  /* 0x00000020070a7c12 */ /* 0x000fe2000f8e968a */
[----:B--2---:R2:W-:Y:S01]  /*9a40*/  MUFU.EX2 R140, R0 ;  /* 0x00000000008c7308 */ /* 0x0045e20000000800 */
[----:B------:R-:W-:Y:S01]  /*9a50*/  FMNMX.FTZ R9, R3, R15, !PT ;  /* 0x0000000f03097209 */ /* 0x000fe20007810000 */
[----:B------:R-:W-:Y:S01]  /*9a60*/  IMAD.WIDE.U32 R14, R14, -0x2daee0ad, RZ ;  /* 0xd2511f530e0e7825 */ /* 0x000fe200078e00ff */
[----:B------:R-:W-:-:S03]  /*9a70*/  LOP3.LUT R7, R29, UR29, R30, 0x96, !PT ;  /* 0x0000001d1d077c12 */ /* 0x000fc6000f8e961e */
[----:B------:R-:W-:Y:S01]  /*9a80*/  FMUL.FTZ R3, R234, UR38 ;  /* 0x00000026ea037c20 */ /* 0x000fe20008410000 */
[----:B------:R-:W-:Y:S01]  /*9a90*/  IMAD.WIDE.U32 R138, R11, -0x2daee0ad, RZ ;  /* 0xd2511f530b8a7825 */ /* 0x000fe200078e00ff */
[----:B------:R-:W-:-:S03]  /*9aa0*/  LOP3.LUT R15, R15, UR27, R4, 0x96, !PT ;  /* 0x0000001b0f0f7c12 */ /* 0x000fc6000f8e9604 */
[----:B-1----:R-:W-:Y:S01]  /*9ab0*/  FFMA.FTZ R5, R19, UR38, -R2 ;  /* 0x0000002613057c23 */ /* 0x002fe20008010802 */
[----:B------:R-:W-:Y:S01]  /*9ac0*/  IMAD.WIDE.U32 R18, R7, -0x326172a9, RZ ;  /* 0xcd9e8d5707127825 */ /* 0x000fe200078e00ff */
[----:B------:R-:W-:Y:S02]  /*9ad0*/  FSEL R3, R3, RZ, P5 ;  /* 0x000000ff03037208 */ /* 0x000fe40002800000 */
[----:B------:R-:W-:Y:S01]  /*9ae0*/  LOP3.LUT R4, R139, UR10, R14, 0x96, !PT ;  /* 0x0000000a8b047c12 */ /* 0x000fe2000f8e960e */
[----:B------:R-:W-:Y:S01]  /*9af0*/  IMAD.WIDE.U32 R10, R10, -0x2daee0ad, RZ ;  /* 0xd2511f530a0a7825 */ /* 0x000fe200078e00ff */
[----:B------:R-:W-:Y:S01]  /*9b00*/  LOP3.LUT R7, R19, UR28, R6, 0x96, !PT ;  /* 0x0000001c13077c12 */ /* 0x000fe2000f8e9606 */
[----:B------:R1:W-:Y:S02]  /*9b10*/  MUFU.EX2 R196, R5 ;  /* 0x0000000500c47308 */ /* 0x0003e40000000800 */
[----:B--2---:R-:W-:Y:S01]  /*9b20*/  FFMA.FTZ R0, R22, UR38, -R3 ;  /* 0x0000002616007c23 */ /* 0x004fe20008010803 */
[----:B------:R-:W-:-:S04]  /*9b30*/  IMAD.WIDE.U32 R14, R15, -0x326172a9, RZ ;  /* 0xcd9e8d570f0e7825 */ /* 0x000fc800078e00ff */
[--C-:B------:R-:W-:Y:S01]  /*9b40*/  FFMA.FTZ R6, R24, UR38, -R3.reuse ;  /* 0x0000002618067c23 */ /* 0x100fe20008010803 */
[----:B------:R-:W-:Y:S02]  /*9b50*/  LOP3.LUT R11, R11, UR27, R28, 0x96, !PT ;  /* 0x0000001b0b0b7c12 */ /* 0x000fe4000f8e961c */
[----:B---3--:R-:W-:Y:S01]  /*9b60*/  FMNMX.FTZ R233, R12, R16, !PT ;  /* 0x000000100ce97209 */ /* 0x008fe20007810000 */
[----:B------:R-:W-:Y:S01]  /*9b70*/  IMAD.WIDE.U32 R202, R7, -0x2daee0ad, RZ ;  /* 0xd2511f5307ca7825 */ /* 0x000fe200078e00ff */
[----:B------:R-:W2:Y:S01]  /*9b80*/  SHFL.BFLY PT, R16, R9, 0x1, 0x1f ;  /* 0x0c201f0009107f89 */ /* 0x000ea200000e0000 */
[----:B------:R3:W-:Y:S01]  /*9b90*/  MUFU.EX2 R197, R0 ;  /* 0x0000000000c57308 */ /* 0x0007e20000000800 */
[----:B------:R-:W-:Y:S01]  /*9ba0*/  LOP3.LUT R195, R15, UR11, R8, 0x96, !PT ;  /* 0x0000000b0fc37c12 */ /* 0x000fe2000f8e9608 */
[C---:B------:R-:W-:Y:S01]  /*9bb0*/  FMUL.FTZ R13, R233.reuse, UR38 ;  /* 0x00000026e90d7c20 */ /* 0x040fe20008410000 */
[----:B------:R-:W-:Y:S01]  /*9bc0*/  FSETP.NEU.FTZ.AND P4, PT, R233, -INF , PT ;  /* 0xff800000e900780b */ /* 0x000fe20003f9d000 */
[----:B------:R-:W-:Y:S01]  /*9bd0*/  FFMA.FTZ R7, R23, UR38, -R3 ;  /* 0x0000002617077c23 */ /* 0x000fe20008010803 */
[----:B------:R-:W-:Y:S02]  /*9be0*/  LDSM.16.MT88.4 R28, [R209+0xa000] ;  /* 0x00a00000d11c783b */ /* 0x000fe40000004200 */
[----:B------:R-:W-:Y:S01]  /*9bf0*/  FSEL R13, R13, RZ, P4 ;  /* 0x000000ff0d0d7208 */ /* 0x000fe20002000000 */
[----:B-1----:R-:W-:Y:S01]  /*9c00*/  IMAD.WIDE.U32 R4, R4, -0x326172a9, RZ ;  /* 0xcd9e8d5704047825 */ /* 0x002fe200078e00ff */
[----:B------:R1:W-:Y:S02]  /*9c10*/  MUFU.EX2 R141, R6 ;  /* 0x00000006008d7308 */ /* 0x0003e40000000800 */
[----:B------:R-:W-:-:S02]  /*9c20*/  LOP3.LUT R8, R4, 0xffff, RZ, 0xc0, !PT ;  /* 0x0000ffff04087812 */ /* 0x000fc400078ec0ff */
[----:B------:R-:W-:Y:S02]  /*9c30*/  LOP3.LUT R15, R4, 0xff, RZ, 0xc0, !PT ;  /* 0x000000ff040f7812 */ /* 0x000fe400078ec0ff */
[----:B---3--:R-:W-:Y:S02]  /*9c40*/  LOP3.LUT R0, R5, UR21, R14, 0x96, !PT ;  /* 0x0000001505007c12 */ /* 0x008fe4000f8e960e */
[----:B------:R3:W4:Y:S01]  /*9c50*/  MUFU.EX2 R133, R7 ;  /* 0x0000000700857308 */ /* 0x0007220000000800 */
[--C-:B------:R-:W-:Y:S02]  /*9c60*/  SHF.R.U32.HI R12, RZ, 0x10, R4.reuse ;  /* 0x00000010ff0c7819 */ /* 0x100fe40000011604 */
[----:B------:R-:W-:Y:S01]  /*9c70*/  SHF.R.U32.HI R14, RZ, 0x18, R4 ;  /* 0x00000018ff0e7819 */ /* 0x000fe20000011604 */
[----:B------:R-:W-:-:S04]  /*9c80*/  IMAD.WIDE.U32 R4, R11, -0x326172a9, RZ ;  /* 0xcd9e8d570b047825 */ /* 0x000fc800078e00ff */
[----:B------:R-:W-:Y:S01]  /*9c90*/  FFMA.FTZ R11, R21, UR38, -R3 ;  /* 0x00000026150b7c23 */ /* 0x000fe20008010803 */
[----:B--2---:R-:W-:Y:S02]  /*9ca0*/  FMNMX.FTZ R220, R9, R16, !PT ;  /* 0x0000001009dc7209 */ /* 0x004fe40007810000 */
[----:B-1----:R-:W-:Y:S01]  /*9cb0*/  LOP3.LUT R6, R203, UR10, R10, 0x96, !PT ;  /* 0x0000000acb067c12 */ /* 0x002fe2000f8e960a */
[----:B------:R1:W-:Y:S01]  /*9cc0*/  MUFU.EX2 R178, R11 ;  /* 0x0000000b00b27308 */ /* 0x0003e20000000800 */
[----:B------:R-:W-:Y:S01]  /*9cd0*/  SHF.R.U32.HI R10, RZ, 0x8, R8 ;  /* 0x00000008ff0a7819 */ /* 0x000fe20000011608 */
[----:B------:R-:W-:Y:S01]  /*9ce0*/  IMAD.MOV.U32 R9, RZ, RZ, 0x7054 ;  /* 0x00007054ff097424 */ /* 0x000fe200078e00ff */
[----:B------:R-:W-:Y:S01]  /*9cf0*/  LOP3.LUT R8, R12, 0xff, RZ, 0xc0, !PT ;  /* 0x000000ff0c087812 */ /* 0x000fe200078ec0ff */
[----:B------:R-:W-:Y:S01]  /*9d00*/  FMUL.FTZ R12, R220, UR38 ;  /* 0x00000026dc0c7c20 */ /* 0x000fe20008410000 */
[----:B------:R-:W-:Y:S01]  /*9d10*/  LOP3.LUT R139, R5, UR11, R18, 0x96, !PT ;  /* 0x0000000b058b7c12 */ /* 0x000fe2000f8e9612 */
[----:B------:R-:W-:Y:S01]  /*9d20*/  FFMA.FTZ R5, R32, UR38, -R13 ;  /* 0x0000002620057c23 */ /* 0x000fe2000801080d */
[----:B------:R-:W-:Y:S01]  /*9d30*/  PRMT R20, R15, 0x5410, R10 ;  /* 0x000054100f147816 */ /* 0x000fe2000000000a */
[----:B---3--:R-:W-:Y:S01]  /*9d40*/  IMAD.WIDE.U32 R6, R6, -0x326172a9, RZ ;  /* 0xcd9e8d5706067825 */ /* 0x008fe200078e00ff */
[----:B------:R-:W-:Y:S01]  /*9d50*/  PRMT R21, R8, 0x5410, R14 ;  /* 0x0000541008157816 */ /* 0x000fe2000000000e */
[----:B------:R2:W3:Y:S01]  /*9d60*/  MUFU.EX2 R22, R5 ;  /* 0x0000000500167308 */ /* 0x0004e20000000800 */
[----:B------:R-:W-:-:S02]  /*9d70*/  LOP3.LUT R10, R0, 0xff, RZ, 0xc0, !PT ;  /* 0x000000ff000a7812 */ /* 0x000fc400078ec0ff */
[----:B------:R-:W-:Y:S02]  /*9d80*/  LOP3.LUT R4, R7, UR21, R4, 0x96, !PT ;  /* 0x0000001507047c12 */ /* 0x000fe4000f8e9604 */
[C---:B------:R-:W-:Y:S02]  /*9d90*/  LOP3.LUT R15, R6.reuse, 0xff, RZ, 0xc0, !PT ;  /* 0x000000ff060f7812 */ /* 0x040fe400078ec0ff */
[----:B-1----:R-:W-:Y:S02]  /*9da0*/  LOP3.LUT R11, R6, 0xffff, RZ, 0xc0, !PT ;  /* 0x0000ffff060b7812 */ /* 0x002fe400078ec0ff */
[--C-:B------:R-:W-:Y:S02]  /*9db0*/  SHF.R.U32.HI R14, RZ, 0x10, R6.reuse ;  /* 0x00000010ff0e7819 */ /* 0x100fe40000011606 */
[----:B------:R-:W-:Y:S01]  /*9dc0*/  SHF.R.U32.HI R24, RZ, 0x18, R6 ;  /* 0x00000018ff187819 */ /* 0x000fe20000011606 */
[----:B------:R-:W-:Y:S01]  /*9dd0*/  FFMA.FTZ R6, R33, UR38, -R13 ;  /* 0x0000002621067c23 */ /* 0x000fe2000801080d */
[----:B------:R-:W-:-:S02]  /*9de0*/  SHF.R.U32.HI R7, RZ, 0x10, R0 ;  /* 0x00000010ff077819 */ /* 0x000fc40000011600 */
[----:B------:R-:W-:Y:S01]  /*9df0*/  SHF.R.U32.HI R8, RZ, 0x18, R0 ;  /* 0x00000018ff087819 */ /* 0x000fe20000011600 */
[----:B------:R1:W-:Y:S01]  /*9e00*/  MUFU.EX2 R142, R6 ;  /* 0x00000006008e7308 */ /* 0x0003e20000000800 */
[----:B--2---:R-:W-:Y:S02]  /*9e10*/  LOP3.LUT R5, R0, 0xffff, RZ, 0xc0, !PT ;  /* 0x0000ffff00057812 */ /* 0x004fe400078ec0ff */
[----:B------:R-:W-:Y:S02]  /*9e20*/  LOP3.LUT R0, R7, 0xff, RZ, 0xc0, !PT ;  /* 0x000000ff07007812 */ /* 0x000fe400078ec0ff */
[----:B------:R-:W-:Y:S02]  /*9e30*/  SHF.R.U32.HI R5, RZ, 0x8, R5 ;  /* 0x00000008ff057819 */ /* 0x000fe40000011605 */
[----:B------:R-:W-:Y:S02]  /*9e40*/  FSETP.NEU.FTZ.AND P1, PT, R220, -INF , PT ;  /* 0xff800000dc00780b */ /* 0x000fe40003f3d000 */
[----:B------:R-:W-:Y:S01]  /*9e50*/  PRMT R17, R0, 0x5410, R8 ;  /* 0x0000541000117816 */ /* 0x000fe20000000008 */
[----:B------:R-:W-:Y:S01]  /*9e60*/  FFMA.FTZ R0, R25, UR38, -R13 ;  /* 0x0000002619007c23 */ /* 0x000fe2000801080d */
[----:B------:R-:W-:-:S02]  /*9e70*/  PRMT R10, R10, 0x5410, R5 ;  /* 0x000054100a0a7816 */ /* 0x000fc40000000005 */
[----:B------:R-:W-:Y:S02]  /*9e80*/  FSEL R12, R12, RZ, P1 ;  /* 0x000000ff0c0c7208 */ /* 0x000fe40000800000 */
[----:B------:R-:W-:Y:S01]  /*9e90*/  SHF.R.U32.HI R5, RZ, 0x8, R11 ;  /* 0x00000008ff057819 */ /* 0x000fe2000001160b */
[----:B-1----:R-:W-:Y:S01]  /*9ea0*/  FFMA.FTZ R6, R27, UR38, -R13 ;  /* 0x000000261b067c23 */ /* 0x002fe2000801080d */
[----:B----4-:R-:W-:Y:S02]  /*9eb0*/  MOV R32, R133 ;  /* 0x0000008500207202 */ /* 0x010fe40000000f00 */
[----:B------:R-:W-:Y:S01]  /*9ec0*/  MUFU.EX2 R133, R0 ;  /* 0x0000000000857308 */ /* 0x000fe20000000800 */
[----:B------:R-:W-:Y:S02]  /*9ed0*/  PRMT R16, R15, 0x5410, R5 ;  /* 0x000054100f107816 */ /* 0x000fe40000000005 */
[----:B------:R-:W-:Y:S02]  /*9ee0*/  LOP3.LUT R5, R4, 0xffff, RZ, 0xc0, !PT ;  /* 0x0000ffff04057812 */ /* 0x000fe400078ec0ff */
[----:B------:R-:W-:-:S02]  /*9ef0*/  LOP3.LUT R7, R14, 0xff, RZ, 0xc0, !PT ;  /* 0x000000ff0e077812 */ /* 0x000fc400078ec0ff */
[----:B------:R-:W-:Y:S01]  /*9f00*/  SHF.R.U32.HI R8, RZ, 0x18, R4 ;  /* 0x00000018ff087819 */ /* 0x000fe20000011604 */
[----:B------:R1:W-:Y:S01]  /*9f10*/  MUFU.EX2 R176, R6 ;  /* 0x0000000600b07308 */ /* 0x0003e20000000800 */
[----:B------:R-:W-:Y:S02]  /*9f20*/  PRMT R24, R7, 0x5410, R24 ;  /* 0x0000541007187816 */ /* 0x000fe40000000018 */
[----:B------:R-:W-:Y:S02]  /*9f30*/  FSEL R7, R235, RZ, P6 ;  /* 0x000000ffeb077208 */ /* 0x000fe40003000000 */
[----:B------:R-:W-:Y:S02]  /*9f40*/  MOV R203, R248 ;  /* 0x000000f800cb7202 */ /* 0x000fe40000000f00 */
[----:B-1----:R-:W-:-:S04]  /*9f50*/  MOV R6, UR26 ;  /* 0x0000001a00067c02 */ /* 0x002fc80008000f00 */
[----:B------:R-:W-:Y:S01]  /*9f60*/  PRMT R0, R6, R9, UR26 ;  /* 0x0000001a06007e16 */ /* 0x000fe20008000009 */
[--C-:B------:R-:W-:Y:S01]  /*9f70*/  FFMA.FTZ R6, R35, UR38, -R12.reuse ;  /* 0x0000002623067c23 */ /* 0x100fe2000801080c */
[----:B------:R-:W-:Y:S01]  /*9f80*/  FADD.FTZ R9, R136, -R7 ;  /* 0x8000000788097221 */ /* 0x000fe20000010000 */
[----:B------:R-:W-:Y:S01]  /*9f90*/  FFMA.FTZ R7, R132, UR38, -R12 ;  /* 0x0000002684077c23 */ /* 0x000fe2000801080c */
[----:B------:R-:W-:Y:S01]  /*9fa0*/  MOV R136, R143 ;  /* 0x0000008f00887202 */ /* 0x000fe20000000f00 */
[----:B------:R1:W-:Y:S01]  /*9fb0*/  MUFU.EX2 R179, R6 ;  /* 0x0000000600b37308 */ /* 0x0003e20000000800 */
[----:B------:R-:W-:-:S07]  /*9fc0*/  FMUL.FTZ R9, R9, UR38 ;  /* 0x0000002609097c20 */ /* 0x000fce0008410000 */
[----:B------:R2:W-:Y:S01]  /*9fd0*/  MUFU.EX2 R143, R7 ;  /* 0x00000007008f7308 */ /* 0x0005e20000000800 */
[----:B-1----:R-:W-:Y:S02]  /*9fe0*/  SHF.R.U32.HI R6, RZ, 0x8, R5 ;  /* 0x00000008ff067819 */ /* 0x002fe40000011605 */
[----:B------:R-:W-:-:S04]  /*9ff0*/  LOP3.LUT R5, R4, 0xff, RZ, 0xc0, !PT ;  /* 0x000000ff04057812 */ /* 0x000fc800078ec0ff */
[----:B------:R-:W-:Y:S02]  /*a000*/  PRMT R19, R5, 0x5410, R6 ;  /* 0x0000541005137816 */ /* 0x000fe40000000006 */
[----:B------:R-:W-:Y:S02]  /*a010*/  SHF.R.U32.HI R5, RZ, 0x10, R4 ;  /* 0x00000010ff057819 */ /* 0x000fe40000011604 */
[----:B------:R-:W-:Y:S02]  /*a020*/  FSEL R4, R234, RZ, P5 ;  /* 0x000000ffea047208 */ /* 0x000fe40002800000 */
[----:B------:R-:W-:Y:S02]  /*a030*/  LOP3.LUT R5, R5, 0xff, RZ, 0xc0, !PT ;  /* 0x000000ff05057812 */ /* 0x000fe400078ec0ff */
[----:B------:R-:W-:Y:S01]  /*a040*/  FSEL R6, R233, RZ, P4 ;  /* 0x000000ffe9067208 */ /* 0x000fe20002000000 */
[----:B------:R-:W-:Y:S01]  /*a050*/  FADD.FTZ R11, R135, -R4 ;  /* 0x80000004870b7221 */ /* 0x000fe20000010000 */
[----:B------:R-:W-:Y:S01]  /*a060*/  PRMT R18, R5, 0x5410, R8 ;  /* 0x0000541005127816 */ /* 0x000fe20000000008 */
[--C-:B------:R-:W-:Y:S01]  /*a070*/  FFMA.FTZ R4, R34, UR38, -R12.reuse ;  /* 0x0000002622047c23 */ /* 0x100fe2000801080c */
[----:B------:R-:W-:Y:S01]  /*a080*/  FSEL R5, R220, RZ, P1 ;  /* 0x000000ffdc057208 */ /* 0x000fe20000800000 */
[----:B------:R-:W-:Y:S01]  /*a090*/  FFMA.FTZ R8, R26, UR38, -R12 ;  /* 0x000000261a087c23 */ /* 0x000fe2000801080c */
[----:B------:R-:W-:Y:S01]  /*a0a0*/  FADD.FTZ R15, R134, -R6 ;  /* 0x80000006860f7221 */ /* 0x000fe20000010000 */
[----:B------:R1:W-:Y:S01]  /*a0b0*/  MUFU.EX2 R177, R4 ;  /* 0x0000000400b17308 */ /* 0x0003e20000000800 */
[--C-:B------:R-:W-:Y:S01]  /*a0c0*/  HSET2.LE.AND R6, R20, R0.reuse, PT ;  /* 0x0000000014067233 */ /* 0x100fe20003803000 */
[----:B------:R-:W-:Y:S01]  /*a0d0*/  FADD.FTZ R14, R137, -R5 ;  /* 0x80000005890e7221 */ /* 0x000fe20000010000 */
[----:B---3--:R-:W-:Y:S01]  /*a0e0*/  MOV R137, R22 ;  /* 0x0000001600897202 */ /* 0x008fe20000000f00 */
[----:B------:R-:W-:Y:S01]  /*a0f0*/  FMUL.FTZ R15, R15, UR38 ;  /* 0x000000260f0f7c20 */ /* 0x000fe20008410000 */
[--C-:B--2---:R-:W-:Y:S01]  /*a100*/  HSET2.LE.AND R7, R21, R0.reuse, PT ;  /* 0x0000000015077233 */ /* 0x104fe20003803000 */
[----:B------:R-:W-:Y:S01]  /*a110*/  FMUL.FTZ R14, R14, UR38 ;  /* 0x000000260e0e7c20 */ /* 0x000fe20008410000 */
[----:B------:R-:W2:Y:S01]  /*a120*/  LDSM.16.MT88.4 R20, [R205+0xa000] ;  /* 0x00a00000cd14783b */ /* 0x000ea20000004200 */
[----:B------:R3:W-:Y:S01]  /*a130*/  MUFU.EX2 R132, R8 ;  /* 0x0000000800847308 */ /* 0x0007e20000000800 */
[--C-:B------:R-:W-:Y:S01]  /*a140*/  HSET2.LE.AND R5, R10, R0.reuse, PT ;  /* 0x000000000a057233 */ /* 0x100fe20003803000 */
[----:B------:R-:W-:Y:S01]  /*a150*/  FMUL.FTZ R11, R11, UR38 ;  /* 0x000000260b0b7c20 */ /* 0x000fe20008410000 */
[----:B------:R-:W-:-:S05]  /*a160*/  HSET2.LE.AND R10, R16, R0, PT ;  /* 0x00000000100a7233 */ /* 0x000fca0003803000 */
[----:B------:R-:W4:Y:S01]  /*a170*/  MUFU.EX2 R16, R11 ;  /* 0x0000000b00107308 */ /* 0x000f220000000800 */
[----:B-1----:R-:W-:-:S04]  /*a180*/  F2FP.F16.F32.PACK_AB R4, R140, R196 ;  /* 0x000000c48c04723e */ /* 0x002fc800000000ff */
[----:B------:R-:W-:Y:S02]  /*a190*/  LOP3.LUT R6, R6, R4, RZ, 0xc0, !PT ;  /* 0x0000000406067212 */ /* 0x000fe400078ec0ff */
[----:B------:R-:W-:Y:S01]  /*a1a0*/  F2FP.F16.F32.PACK_AB R4, R178, R32 ;  /* 0x00000020b204723e */ /* 0x000fe200000000ff */
[----:B------:R-:W1:Y:S01]  /*a1b0*/  MUFU.EX2 R15, R15 ;  /* 0x0000000f000f7308 */ /* 0x000e620000000800 */
[----:B---3--:R-:W-:Y:S02]  /*a1c0*/  F2FP.F16.F32.PACK_AB R8, R136, R201 ;  /* 0x000000c98808723e */ /* 0x008fe400000000ff */
[----:B------:R-:W-:Y:S02]  /*a1d0*/  LOP3.LUT R7, R7, R4, RZ, 0xc0, !PT ;  /* 0x0000000407077212 */ /* 0x000fe400078ec0ff */
[----:B------:R-:W-:Y:S02]  /*a1e0*/  LOP3.LUT R4, R5, R8, RZ, 0xc0, !PT ;  /* 0x0000000805047212 */ /* 0x000fe400078ec0ff */
[--C-:B------:R-:W-:Y:S01]  /*a1f0*/  HSET2.LE.AND R5, R17, R0.reuse, PT ;  /* 0x0000000011057233 */ /* 0x100fe20003803000 */
[----:B------:R-:W3:Y:S01]  /*a200*/  MUFU.EX2 R14, R14 ;  /* 0x0000000e000e7308 */ /* 0x000ee20000000800 */
[----:B------:R-:W-:Y:S01]  /*a210*/  F2FP.F16.F32.PACK_AB R8, R141, R197 ;  /* 0x000000c58d08723e */ /* 0x000fe200000000ff */
[-C--:B----4-:R-:W-:Y:S01]  /*a220*/  FMUL.FTZ R150, R150, R16.reuse ;  /* 0x0000001096967220 */ /* 0x090fe20000410000 */
[--C-:B------:R-:W-:Y:S01]  /*a230*/  HSET2.LE.AND R11, R24, R0.reuse, PT ;  /* 0x00000000180b7233 */ /* 0x100fe20003803000 */
[----:B------:R-:W-:Y:S01]  /*a240*/  FMUL.FTZ R151, R151, R16 ;  /* 0x0000001097977220 */ /* 0x000fe20000410000 */
[----:B------:R-:W-:Y:S01]  /*a250*/  LOP3.LUT R5, R5, R8, RZ, 0xc0, !PT ;  /* 0x0000000805057212 */ /* 0x000fe200078ec0ff */
[----:B------:R-:W-:Y:S01]  /*a260*/  FMUL.FTZ R154, R154, R16 ;  /* 0x000000109a9a7220 */ /* 0x000fe20000410000 */
[----:B------:R-:W-:Y:S01]  /*a270*/  F2FP.F16.F32.PACK_AB R8, R132, R177 ;  /* 0x000000b18408723e */ /* 0x000fe200000000ff */
[----:B------:R4:W5:Y:S01]  /*a280*/  MUFU.EX2 R17, R9 ;  /* 0x0000000900117308 */ /* 0x0009620000000800 */
[-C--:B-1----:R-:W-:Y:S01]  /*a290*/  FMUL.FTZ R144, R144, R15.reuse ;  /* 0x0000000f90907220 */ /* 0x082fe20000410000 */
[-C--:B------:R-:W-:Y:S01]  /*a2a0*/  FMUL.FTZ R145, R145, R15.reuse ;  /* 0x0000000f91917220 */ /* 0x080fe20000410000 */
[----:B------:R-:W-:Y:S01]  /*a2b0*/  LOP3.LUT R11, R11, R8, RZ, 0xc0, !PT ;  /* 0x000000080b0b7212 */ /* 0x000fe200078ec0ff */
[----:B------:R-:W-:Y:S01]  /*a2c0*/  FMUL.FTZ R155, R155, R16 ;  /* 0x000000109b9b7220 */ /* 0x000fe20000410000 */
[--C-:B------:R-:W-:Y:S01]  /*a2d0*/  HSET2.LE.AND R8, R19, R0.reuse, PT ;  /* 0x0000000013087233 */ /* 0x100fe20003803000 */
[-C--:B------:R-:W-:Y:S01]  /*a2e0*/  FMUL.FTZ R156, R156, R15.reuse ;  /* 0x0000000f9c9c7220 */ /* 0x080fe20000410000 */
[-C--:B------:R-:W-:Y:S01]  /*a2f0*/  FMUL.FTZ R157, R157, R15.reuse ;  /* 0x0000000f9d9d7220 */ /* 0x080fe20000410000 */
[----:B------:R-:W1:Y:S01]  /*a300*/  LDSM.16.MT88.4 R24, [R207+0xa000] ;  /* 0x00a00000cf18783b */ /* 0x000e620000004200 */
[-C--:B---3--:R-:W-:Y:S01]  /*a310*/  FMUL.FTZ R146, R146, R14.reuse ;  /* 0x0000000e92927220 */ /* 0x088fe20000410000 */
[-C--:B------:R-:W-:Y:S01]  /*a320*/  FMUL.FTZ R147, R147, R14.reuse ;  /* 0x0000000e93937220 */ /* 0x080fe20000410000 */
[-C--:B------:R-:W-:Y:S01]  /*a330*/  FMUL.FTZ R158, R158, R14.reuse ;  /* 0x0000000e9e9e7220 */ /* 0x080fe20000410000 */
[-C--:B------:R-:W-:Y:S01]  /*a340*/  FMUL.FTZ R159, R159, R14.reuse ;  /* 0x0000000e9f9f7220 */ /* 0x080fe20000410000 */
[-C--:B------:R-:W-:Y:S01]  /*a350*/  FMUL.FTZ R172, R172, R15.reuse ;  /* 0x0000000facac7220 */ /* 0x080fe20000410000 */
[----:B------:R-:W-:Y:S01]  /*a360*/  FMUL.FTZ R173, R173, R15 ;  /* 0x0000000fadad7220 */ /* 0x000fe20000410000 */
[-C--:B------:R-:W-:Y:S01]  /*a370*/  FMUL.FTZ R174, R174, R14.reuse ;  /* 0x0000000eaeae7220 */ /* 0x080fe20000410000 */
[----:B------:R-:W-:Y:S01]  /*a380*/  FMUL.FTZ R175, R175, R14 ;  /* 0x0000000eafaf7220 */ /* 0x000fe20000410000 */
[----:B----4-:R-:W-:Y:S01]  /*a390*/  F2FP.F16.F32.PACK_AB R9, R133, R176 ;  /* 0x000000b08509723e */ /* 0x010fe200000000ff */
[-C--:B-----5:R-:W-:Y:S01]  /*a3a0*/  FMUL.FTZ R148, R148, R17.reuse ;  /* 0x0000001194947220 */ /* 0x0a0fe20000410000 */
[-C--:B------:R-:W-:Y:S01]  /*a3b0*/  FMUL.FTZ R149, R149, R17.reuse ;  /* 0x0000001195957220 */ /* 0x080fe20000410000 */
[----:B------:R-:W-:Y:S01]  /*a3c0*/  FMUL.FTZ R152, R152, R17 ;  /* 0x0000001198987220 */ /* 0x000fe20000410000 */
[----:B------:R-:W-:Y:S01]  /*a3d0*/  LOP3.LUT R10, R10, R9, RZ, 0xc0, !PT ;  /* 0x000000090a0a7212 */ /* 0x000fe200078ec0ff */
[----:B------:R-:W-:Y:S01]  /*a3e0*/  FMUL.FTZ R153, R153, R17 ;  /* 0x0000001199997220 */ /* 0x000fe20000410000 */
[----:B------:R-:W-:Y:S01]  /*a3f0*/  F2FP.F16.F32.PACK_AB R9, R142, R137 ;  /* 0x000000898e09723e */ /* 0x000fe200000000ff */
[-C--:B------:R-:W-:Y:S01]  /*a400*/  FMUL.FTZ R44, R44, R15.reuse ;  /* 0x0000000f2c2c7220 */ /* 0x080fe20000410000 */
[----:B------:R-:W-:Y:S01]  /*a410*/  FMUL.FTZ R45, R45, R15 ;  /* 0x0000000f2d2d7220 */ /* 0x000fe20000410000 */
[C---:B--2---:R-:W-:Y:S01]  /*a420*/  HMMA.16816.F32 R148, R4.reuse, R20, R148 ;  /* 0x000000140494723c */ /* 0x044fe20000001894 */
[----:B------:R-:W-:Y:S01]  /*a430*/  LOP3.LUT R8, R8, R9, RZ, 0xc0, !PT ;  /* 0x0000000908087212 */ /* 0x000fe200078ec0ff */
[-C--:B------:R-:W-:Y:S01]  /*a440*/  FMUL.FTZ R46, R46, R14.reuse ;  /* 0x0000000e2e2e7220 */ /* 0x080fe20000410000 */
[----:B------:R-:W-:Y:S01]  /*a450*/  HSET2.LE.AND R9, R18, R0, PT ;  /* 0x0000000012097233 */ /* 0x000fe20003803000 */
[----:B------:R-:W-:Y:S01]  /*a460*/  FMUL.FTZ R47, R47, R14 ;  /* 0x0000000e2f2f7220 */ /* 0x000fe20000410000 */
[----:B------:R-:W-:Y:S01]  /*a470*/  F2FP.F16.F32.PACK_AB R18, R143, R179 ;  /* 0x000000b38f12723e */ /* 0x000fe200000000ff */
[----:B------:R-:W-:Y:S01]  /*a480*/  HMMA.16816.F32 R152, R4, R22, R152 ;  /* 0x000000160498723c */ /* 0x000fe20000001898 */
[-C--:B------:R-:W-:Y:S01]  /*a490*/  FMUL.FTZ R164, R164, R17.reuse ;  /* 0x00000011a4a47220 */ /* 0x080fe20000410000 */
[----:B------:R-:W-:Y:S01]  /*a4a0*/  FMUL.FTZ R165, R165, R17 ;  /* 0x00000011a5a57220 */ /* 0x000fe20000410000 */
[----:B------:R-:W-:Y:S01]  /*a4b0*/  LOP3.LUT R9, R9, R18, RZ, 0xc0, !PT ;  /* 0x0000001209097212 */ /* 0x000fe200078ec0ff */
[-C--:B------:R-:W-:Y:S01]  /*a4c0*/  FMUL.FTZ R166, R166, R16.reuse ;  /* 0x00000010a6a67220 */ /* 0x080fe20000410000 */
[----:B------:R-:W-:Y:S01]  /*a4d0*/  FMUL.FTZ R167, R167, R16 ;  /* 0x00000010a7a77220 */ /* 0x000fe20000410000 */
[-C--:B------:R-:W-:Y:S01]  /*a4e0*/  FMUL.FTZ R160, R160, R15.reuse ;  /* 0x0000000fa0a07220 */ /* 0x080fe20000410000 */
[----:B------:R-:W-:Y:S01]  /*a4f0*/  FMUL.FTZ R161, R161, R15 ;  /* 0x0000000fa1a17220 */ /* 0x000fe20000410000 */
[-C--:B------:R-:W-:Y:S01]  /*a500*/  FMUL.FTZ R162, R162, R14.reuse ;  /* 0x0000000ea2a27220 */ /* 0x080fe20000410000 */
[----:B------:R-:W-:Y:S01]  /*a510*/  FMUL.FTZ R163, R163, R14 ;  /* 0x0000000ea3a37220 */ /* 0x000fe20000410000 */
[C---:B------:R-:W-:Y:S01]  /*a520*/  HMMA.16816.F32 R144, R8.reuse, R20, R144 ;  /* 0x000000140890723c */ /* 0x040fe20000001890 */
[-C--:B------:R-:W-:Y:S01]  /*a530*/  FMUL.FTZ R168, R168, R17.reuse ;  /* 0x00000011a8a87220 */ /* 0x080fe20000410000 */
[-C--:B------:R-:W-:Y:S01]  /*a540*/  FMUL.FTZ R169, R169, R17.reuse ;  /* 0x00000011a9a97220 */ /* 0x080fe20000410000 */
[-C--:B------:R-:W-:Y:S01]  /*a550*/  FMUL.FTZ R170, R170, R16.reuse ;  /* 0x00000010aaaa7220 */ /* 0x080fe20000410000 */
[-C--:B------:R-:W-:Y:S01]  /*a560*/  FMUL.FTZ R171, R171, R16.reuse ;  /* 0x00000010abab7220 */ /* 0x080fe20000410000 */
[-C--:B------:R-:W-:Y:S01]  /*a570*/  FMUL.FTZ R36, R36, R17.reuse ;  /* 0x0000001124247220 */ /* 0x080fe20000410000 */
[C---:B------:R-:W-:Y:S01]  /*a580*/  HMMA.16816.F32 R244, R8.reuse, R22, R156 ;  /* 0x0000001608f4723c */ /* 0x040fe2000000189c */
[----:B------:R-:W2:Y:S01]  /*a590*/  LDSM.16.MT88.4 R20, [R210+0xa000] ;  /* 0x00a00000d214783b */ /* 0x000ea20000004200 */
        /* <DEDUP_REMOVED lines=13> */
[----:B-1----:R-:W-:Y:S01]  /*a670*/  HMMA.16816.F32 R248, R8, R26, R172 ;  /* 0x0000001a08f8723c */ /* 0x002fe200000018ac */
[----:B------:R-:W-:Y:S01]  /*a680*/  MOV R157, R242 ;  /* 0x000000f2009d7202 */ /* 0x000fe20000000f00 */
[-C--:B------:R-:W-:Y:S01]  /*a690*/  FMUL.FTZ R52, R52, R17.reuse ;  /* 0x0000001134347220 */ /* 0x080fe20000410000 */
[-C--:B------:R-:W-:Y:S01]  /*a6a0*/  FMUL.FTZ R53, R53, R17.reuse ;  /* 0x0000001135357220 */ /* 0x080fe20000410000 */
[-C--:B------:R-:W-:Y:S01]  /*a6b0*/  FMUL.FTZ R64, R64, R17.reuse ;  /* 0x0000001140407220 */ /* 0x080fe20000410000 */
[-C--:B------:R-:W-:Y:S01]  /*a6c0*/  FMUL.FTZ R65, R65, R17.reuse ;  /* 0x0000001141417220 */ /* 0x080fe20000410000 */
[-C--:B------:R-:W-:Y:S01]  /*a6d0*/  HMMA.16816.F32 R164, R4, R24.reuse, R164 ;  /* 0x0000001804a4723c */ /* 0x080fe200000018a4 */
[----:B------:R-:W-:Y:S01]  /*a6e0*/  MOV R172, R196 ;  /* 0x000000c400ac7202 */ /* 0x000fe20000000f00 */
[----:B------:R-:W-:Y:S01]  /*a6f0*/  FMUL.FTZ R68, R68, R17 ;  /* 0x0000001144447220 */ /* 0x000fe20000410000 */
[----:B------:R-:W-:Y:S01]  /*a700*/  MOV R173, R243 ;  /* 0x000000f300ad7202 */ /* 0x000fe20000000f00 */
        /* <DEDUP_REMOVED lines=16> */
[----:B--2---:R-:W-:Y:S01]  /*a810*/  HMMA.16816.F32 R196, R8, R22, R44 ;  /* 0x0000001608c4723c */ /* 0x004fe2000000182c */
[-C--:B------:R-:W-:Y:S01]  /*a820*/  FMUL.FTZ R83, R83, R16.reuse ;  /* 0x0000001053537220 */ /* 0x080fe20000410000 */
[-C--:B------:R-:W-:Y:S01]  /*a830*/  FMUL.FTZ R97, R97, R17.reuse ;  /* 0x0000001161617220 */ /* 0x080fe20000410000 */
[-C--:B------:R-:W-:Y:S01]  /*a840*/  FMUL.FTZ R100, R100, R17.reuse ;  /* 0x0000001164647220 */ /* 0x080fe20000410000 */
[-C--:B------:R-:W-:Y:S01]  /*a850*/  FMUL.FTZ R101, R101, R17.reuse ;  /* 0x0000001165657220 */ /* 0x080fe20000410000 */
[----:B------:R-:W-:Y:S01]  /*a860*/  FMUL.FTZ R86, R86, R16 ;  /* 0x0000001056567220 */ /* 0x000fe20000410000 */
[-C--:B------:R-:W-:Y:S01]  /*a870*/  HMMA.16816.F32 R236, R4, R20.reuse, R36 ;  /* 0x0000001404ec723c */ /* 0x080fe20000001824 */
[----:B------:R-:W-:Y:S01]  /*a880*/  MOV R44, R32 ;  /* 0x00000020002c7202 */ /* 0x000fe20000000f00 */
[----:B------:R-:W-:Y:S01]  /*a890*/  LDSM.16.MT88.4 R36, [R209+0xb000] ;  /* 0x00b00000d124783b */ /* 0x000fe20000004200 */
        /* <DEDUP_REMOVED lines=9> */
[C---:B------:R-:W-:Y:S01]  /*a930*/  HMMA.16816.F32 R48, R4.reuse, R22, R48 ;  /* 0x000000160430723c */ /* 0x040fe20000001830 */
[----:B------:R-:W3:Y:S01]  /*a940*/  LDSM.16.MT88.4 R20, [R205+0xb000] ;  /* 0x00b00000cd14783b */ /* 0x000ee20000004200 */
        /* <DEDUP_REMOVED lines=21> */
[----:B------:R-:W-:Y:S01]  /*aaa0*/  IMAD.MOV.U32 R174, RZ, RZ, R203 ;  /* 0x000000ffffae7224 */ /* 0x000fe200078e00cb */
[C---:B-1----:R-:W-:Y:S01]  /*aab0*/  HMMA.16816.F32 R84, R4.reuse, R24, R84 ;  /* 0x000000180454723c */ /* 0x042fe20000001854 */
[----:B------:R-:W-:Y:S01]  /*aac0*/  MOV R18, R177 ;  /* 0x000000b100127202 */ /* 0x000fe20000000f00 */
[-C--:B------:R-:W-:Y:S01]  /*aad0*/  FMUL.FTZ R76, R76, R15.reuse ;  /* 0x0000000f4c4c7220 */ /* 0x080fe20000410000 */
[----:B------:R-:W-:Y:S01]  /*aae0*/  FMUL.FTZ R77, R77, R15 ;  /* 0x0000000f4d4d7220 */ /* 0x000fe20000410000 */
[-C--:B------:R-:W-:Y:S01]  /*aaf0*/  FMUL.FTZ R78, R78, R14.reuse ;  /* 0x0000000e4e4e7220 */ /* 0x080fe20000410000 */
[----:B------:R-:W-:Y:S01]  /*ab00*/  FMUL.FTZ R79, R79, R14 ;  /* 0x0000000e4f4f7220 */ /* 0x000fe20000410000 */
[----:B------:R-:W-:Y:S01]  /*ab10*/  HMMA.16816.F32 R96, R4, R26, R96 ;  /* 0x0000001a0460723c */ /* 0x000fe20000001860 */
[----:B------:R-:W-:-:S02]  /*ab20*/  IMAD.MOV.U32 R19, RZ, RZ, R176 ;  /* 0x000000ffff137224 */ /* 0x000fc400078e00b0 */
[-C--:B------:R-:W-:Y:S01]  /*ab30*/  FMUL.FTZ R92, R92, R15.reuse ;  /* 0x0000000f5c5c7220 */ /* 0x080fe20000410000 */
[----:B------:R-:W-:Y:S01]  /*ab40*/  FMUL.FTZ R93, R93, R15 ;  /* 0x0000000f5d5d7220 */ /* 0x000fe20000410000 */
[-C--:B------:R-:W-:Y:S01]  /*ab50*/  FMUL.FTZ R94, R94, R14.reuse ;  /* 0x0000000e5e5e7220 */ /* 0x080fe20000410000 */
[----:B------:R-:W-:Y:S01]  /*ab60*/  FMUL.FTZ R95, R95, R14 ;  /* 0x0000000e5f5f7220 */ /* 0x000fe20000410000 */
[C---:B--2---:R-:W-:Y:S01]  /*ab70*/  HMMA.16816.F32 R100, R4.reuse, R32, R100 ;  /* 0x000000200464723c */ /* 0x044fe20000001864 */
[----:B------:R-:W-:Y:S01]  /*ab80*/  MOV R45, R143 ;  /* 0x0000008f002d7202 */ /* 0x000fe20000000f00 */
[-C--:B------:R-:W-:Y:S01]  /*ab90*/  FMUL.FTZ R56, R56, R15.reuse ;  /* 0x0000000f38387220 */ /* 0x080fe20000410000 */
[----:B------:R-:W-:Y:S01]  /*aba0*/  MOV R46, R142 ;  /* 0x0000008e002e7202 */ /* 0x000fe20000000f00 */
[----:B------:R-:W-:Y:S01]  /*abb0*/  FMUL.FTZ R57, R57, R15 ;  /* 0x0000000f39397220 */ /* 0x000fe20000410000 */
[----:B------:R-:W-:Y:S01]  /*abc0*/  MOV R47, R141 ;  /* 0x0000008d002f7202 */ /* 0x000fe20000000f00 */
[C---:B---3--:R-:W-:Y:S01]  /*abd0*/  HMMA.16816.F32 R68, R4.reuse, R20, R68 ;  /* 0x000000140444723c */ /* 0x048fe20000001844 */
[----:B------:R-:W-:Y:S01]  /*abe0*/  MOV R175, R179 ;  /* 0x000000b300af7202 */ /* 0x000fe20000000f00 */
        /* <DEDUP_REMOVED lines=25> */
[----:B------:R-:W-:-:S03]  /*ad80*/  FMUL.FTZ R127, R127, R14 ;  /* 0x0000000e7f7f7220 */ /* 0x000fc60000410000 */
[C---:B------:R-:W-:Y:S01]  /*ad90*/  HMMA.16816.F32 R72, R8.reuse, R20, R72 ;  /* 0x000000140848723c */ /* 0x040fe20000001848 */
[----:B------:R-:W-:Y:S01]  /*ada0*/  FFMA.FTZ R4, R188, UR38, -R2 ;  /* 0x00000026bc047c23 */ /* 0x000fe20008010802 */
[----:B------:R-:W-:Y:S01]  /*adb0*/  MOV R131, R140 ;  /* 0x0000008c00837202 */ /* 0x000fe20000000f00 */
[----:B------:R-:W-:Y:S01]  /*adc0*/  IMAD.MOV.U32 R129, RZ, RZ, R133 ;  /* 0x000000ffff817224 */ /* 0x000fe200078e0085 */
[----:B------:R-:W-:Y:S01]  /*add0*/  MOV R128, R132 ;  /* 0x0000008400807202 */ /* 0x000fe20000000f00 */
[----:B------:R1:W-:Y:S01]  /*ade0*/  MUFU.EX2 R188, R4 ;  /* 0x0000000400bc7308 */ /* 0x0003e20000000800 */
[----:B------:R-:W-:Y:S01]  /*adf0*/  HMMA.16816.F32 R88, R8, R24, R88 ;  /* 0x000000180858723c */ /* 0x000fe20000001858 */
[----:B------:R-:W-:-:S05]  /*ae00*/  MOV R130, R178 ;  /* 0x000000b200827202 */ /* 0x000fca0000000f00 */
[C---:B------:R-:W-:Y:S01]  /*ae10*/  HMMA.16816.F32 R140, R8.reuse, R22, R76 ;  /* 0x00000016088c723c */ /* 0x040fe2000000184c */
[----:B------:R-:W-:Y:S05]  /*ae20*/  LDSM.16.MT88.4 R76, [R205+0xb800] ;  /* 0x00b80000cd4c783b */ /* 0x000fea0000004200 */
[C---:B------:R-:W-:Y:S01]  /*ae30*/  HMMA.16816.F32 R132, R8.reuse, R26, R92 ;  /* 0x0000001a0884723c */ /* 0x040fe2000000185c */
[----:B------:R-:W-:Y:S01]  /*ae40*/  FFMA.FTZ R22, R186, UR38, -R12 ;  /* 0x00000026ba167c23 */ /* 0x000fe2000801080c */
[----:B------:R-:W-:Y:S01]  /*ae50*/  MOV R186, R47 ;  /* 0x0000002f00ba7202 */ /* 0x000fe20000000f00 */
[----:B------:R-:W-:Y:S01]  /*ae60*/  LDSM.16.MT88.4 R92, [R207+0xb800] ;  /* 0x00b80000cf5c783b */ /* 0x000fe20000004200 */
[----:B-1----:R-:W-:Y:S01]  /*ae70*/  FFMA.FTZ R4, R187, UR38, -R2 ;  /* 0x00000026bb047c23 */ /* 0x002fe20008010802 */
[----:B------:R-:W-:Y:S01]  /*ae80*/  MOV R47, R156 ;  /* 0x0000009c002f7202 */ /* 0x000fe20000000f00 */
[----:B------:R-:W-:Y:S01]  /*ae90*/  HMMA.16816.F32 R56, R8, R28, R56 ;  /* 0x0000001c0838723c */ /* 0x000fe20000001838 */
[----:B------:R-:W-:Y:S01]  /*aea0*/  FFMA.FTZ R26, R192, UR38, -R12 ;  /* 0x00000026c01a7c23 */ /* 0x000fe2000801080c */
[----:B------:R1:W-:Y:S01]  /*aeb0*/  MUFU.EX2 R201, R4 ;  /* 0x0000000400c97308 */ /* 0x0003e20000000800 */
[----:B------:R-:W-:Y:S01]  /*aec0*/  IMAD.MOV.U32 R192, RZ, RZ, R46 ;  /* 0x000000ffffc07224 */ /* 0x000fe200078e002e */
[----:B------:R-:W-:-:S02]  /*aed0*/  MOV R46, R158 ;  /* 0x0000009e002e7202 */ /* 0x000fc40000000f00 */
[C---:B------:R-:W-:Y:S01]  /*aee0*/  HMMA.16816.F32 R176, R8.reuse, R30, R60 ;  /* 0x0000001e08b0723c */ /* 0x040fe2000000183c */
[----:B------:R-:W-:Y:S03]  /*aef0*/  LDSM.16.MT88.4 R60, [R209+0xa800] ;  /* 0x00a80000d13c783b */ /* 0x000fe60000004200 */
[----:B------:R-:W-:Y:S02]  /*af00*/  MUFU.EX2 R26, R26 ;  /* 0x0000001a001a7308 */ /* 0x000fe40000000800 */
[C---:B------:R-:W-:Y:S06]  /*af10*/  HMMA.16816.F32 R104, R8.reuse, R32, R104 ;  /* 0x000000200868723c */ /* 0x040fec0000001868 */
[C---:B------:R-:W-:Y:S01]  /*af20*/  HMMA.16816.F32 R32, R8.reuse, R34, R108 ;  /* 0x000000220820723c */ /* 0x040fe2000000186c */
[--C-:B-1----:R-:W-:Y:S01]  /*af30*/  FFMA.FTZ R4, R182, UR38, -R2.reuse ;  /* 0x00000026b6047c23 */ /* 0x102fe20008010802 */
[----:B------:R-:W-:Y:S01]  /*af40*/  FFMA.FTZ R2, R180, UR38, -R2 ;  /* 0x00000026b4027c23 */ /* 0x000fe20008010802 */
[----:B------:R-:W-:Y:S02]  /*af50*/  LDSM.16.MT88.4 R108, [R210+0xb800] ;  /* 0x00b80000d26c783b */ /* 0x000fe40000004200 */
[----:B------:R1:W-:Y:S01]  /*af60*/  MUFU.EX2 R203, R4 ;  /* 0x0000000400cb7308 */ /* 0x0003e20000000800 */
[C---:B------:R-:W-:Y:S06]  /*af70*/  HMMA.16816.F32 R120, R8.reuse, R36, R120 ;  /* 0x000000240878723c */ /* 0x040fec0000001878 */
[----:B------:R-:W-:Y:S01]  /*af80*/  HMMA.16816.F32 R28, R8, R38, R124 ;  /* 0x00000026081c723c */ /* 0x000fe2000000187c */
[----:B------:R2:W-:Y:S01]  /*af90*/  MUFU.EX2 R187, R2 ;  /* 0x0000000200bb7308 */ /* 0x0005e20000000800 */
[----:B-1----:R-:W-:Y:S01]  /*afa0*/  IMAD.WIDE.U32 R4, R195, -0x2daee0ad, RZ ;  /* 0xd2511f53c3047825 */ /* 0x002fe200078e00ff */
[----:B------:R-:W-:-:S02]  /*afb0*/  MOV R195, R130 ;  /* 0x0000008200c37202 */ /* 0x000fc40000000f00 */
[C---:B------:R-:W-:Y:S02]  /*afc0*/  LOP3.LUT R7, R4.reuse, 0xffff, RZ, 0xc0, !PT ;  /* 0x0000ffff04077812 */ /* 0x040fe400078ec0ff */
[----:B------:R-:W-:Y:S01]  /*afd0*/  LOP3.LUT R21, R4, 0xff, RZ, 0xc0, !PT ;  /* 0x000000ff04157812 */ /* 0x000fe200078ec0ff */
[----:B--2---:R-:W-:Y:S01]  /*afe0*/  FFMA.FTZ R2, R191, UR38, -R3 ;  /* 0x00000026bf027c23 */ /* 0x004fe20008010803 */
[--C-:B------:R-:W-:Y:S02]  /*aff0*/  SHF.R.U32.HI R20, RZ, 0x10, R4.reuse ;  /* 0x00000010ff147819 */ /* 0x100fe40000011604 */
[----:B------:R-:W-:Y:S01]  /*b000*/  SHF.R.U32.HI R25, RZ, 0x18, R4 ;  /* 0x00000018ff197819 */ /* 0x000fe20000011604 */
[----:B------:R1:W-:Y:S01]  /*b010*/  MUFU.EX2 R180, R2 ;  /* 0x0000000200b47308 */ /* 0x0003e20000000800 */
[----:B------:R-:W-:Y:S01]  /*b020*/  LOP3.LUT R6, R5, UR23, R138, 0x96, !PT ;  /* 0x0000001705067c12 */ /* 0x000fe2000f8e968a */
[----:B------:R-:W-:Y:S01]  /*b030*/  FFMA.FTZ R5, R193, UR38, -R13 ;  /* 0x00000026c1057c23 */ /* 0x000fe2000801080d */
[----:B------:R-:W-:Y:S01]  /*b040*/  SHF.R.U32.HI R7, RZ, 0x8, R7 ;  /* 0x00000008ff077819 */ /* 0x000fe20000011607 */
[----:B------:R-:W-:Y:S01]  /*b050*/  IMAD.MOV.U32 R193, RZ, RZ, R131 ;  /* 0x000000ffffc17224 */ /* 0x000fe200078e0083 */
[----:B------:R-:W-:-:S02]  /*b060*/  LOP3.LUT R11, R6, 0xff, RZ, 0xc0, !PT ;  /* 0x000000ff060b7812 */ /* 0x000fc400078ec0ff */
[----:B------:R-:W-:Y:S02]  /*b070*/  PRMT R21, R21, 0x5410, R7 ;  /* 0x0000541015157816 */ /* 0x000fe40000000007 */
[----:B------:R-:W-:Y:S02]  /*b080*/  SHF.R.U32.HI R10, RZ, 0x18, R6 ;  /* 0x00000018ff0a7819 */ /* 0x000fe40000011606 */
[----:B------:R-:W-:Y:S01]  /*b090*/  MOV R191, R128 ;  /* 0x0000008000bf7202 */ /* 0x000fe20000000f00 */
[----:B-1----:R-:W-:Y:S01]  /*b0a0*/  FFMA.FTZ R2, R190, UR38, -R3 ;  /* 0x00000026be027c23 */ /* 0x002fe20008010803 */
[----:B------:R-:W-:-:S03]  /*b0b0*/  MOV R190, R129 ;  /* 0x0000008100be7202 */ /* 0x000fc60000000f00 */
[----:B------:R1:W-:Y:S02]  /*b0c0*/  MUFU.EX2 R182, R2 ;  /* 0x0000000200b67308 */ /* 0x0003e40000000800 */
[--C-:B-1----:R-:W-:Y:S01]  /*b0d0*/  FFMA.FTZ R2, R184, UR38, -R3.reuse ;  /* 0x00000026b8027c23 */ /* 0x102fe20008010803 */
[----:B------:R-:W-:-:S05]  /*b0e0*/  FFMA.FTZ R3, R181, UR38, -R3 ;  /* 0x00000026b5037c23 */ /* 0x000fca0008010803 */
[----:B------:R-:W-:Y:S08]  /*b0f0*/  MUFU.EX2 R184, R2 ;  /* 0x0000000200b87308 */ /* 0x000ff00000000800 */
[----:B------:R1:W2:Y:S02]  /*b100*/  MUFU.EX2 R181, R3 ;  /* 0x0000000300b57308 */ /* 0x0002a40000000800 */
[----:B-1----:R-:W-:-:S06]  /*b110*/  IMAD.WIDE.U32 R2, R139, -0x2daee0ad, RZ ;  /* 0xd2511f538b027825 */ /* 0x002fcc00078e00ff */
[----:B------:R1:W-:Y:S01]  /*b120*/  MUFU.EX2 R139, R5 ;  /* 0x00000005008b7308 */ /* 0x0003e20000000800 */
[----:B------:R-:W-:Y:S02]  /*b130*/  LOP3.LUT R4, R3, UR23, R202, 0x96, !PT ;  /* 0x0000001703047c12 */ /* 0x000fe4000f8e96ca */
[----:B------:R-:W-:Y:S02]  /*b140*/  MOV R202, R18 ;  /* 0x0000001200ca7202 */ /* 0x000fe40000000f00 */
[----:B------:R-:W-:Y:S01]  /*b150*/  LOP3.LUT R18, R2, 0xffff, RZ, 0xc0, !PT ;  /* 0x0000ffff02127812 */ /* 0x000fe200078ec0ff */
[----:B------:R-:W-:Y:S01]  /*b160*/  FFMA.FTZ R3, R194, UR38, -R13 ;  /* 0x00000026c2037c23 */ /* 0x000fe2000801080d */
[----:B------:R-:W-:Y:S02]  /*b170*/  MOV R194, R19 ;  /* 0x0000001300c27202 */ /* 0x000fe40000000f00 */
[----:B------:R-:W-:Y:S01]  /*b180*/  LOP3.LUT R24, R2, 0xff, RZ, 0xc0, !PT ;  /* 0x000000ff02187812 */ /* 0x000fe200078ec0ff */
[----:B------:R3:W-:Y:S01]  /*b190*/  MUFU.EX2 R138, R3 ;  /* 0x00000003008a7308 */ /* 0x0007e20000000800 */
[----:B------:R-:W-:-:S02]  /*b1a0*/  SHF.R.U32.HI R19, RZ, 0x10, R2 ;  /* 0x00000010ff137819 */ /* 0x000fc40000011602 */
[----:B------:R-:W-:Y:S01]  /*b1b0*/  SHF.R.U32.HI R23, RZ, 0x18, R2 ;  /* 0x00000018ff177819 */ /* 0x000fe20000011602 */
[----:B------:R-:W-:Y:S01]  /*b1c0*/  FFMA.FTZ R2, R183, UR38, -R13 ;  /* 0x00000026b7027c23 */ /* 0x000fe2000801080d */
[----:B------:R-:W-:Y:S01]  /*b1d0*/  MOV R183, R172 ;  /* 0x000000ac00b77202 */ /* 0x000fe20000000f00 */
[----:B------:R-:W-:Y:S01]  /*b1e0*/  IMAD.MOV.U32 R172, RZ, RZ, R173 ;  /* 0x000000ffffac7224 */ /* 0x000fe200078e00ad */
[----:B------:R-:W-:Y:S02]  /*b1f0*/  MOV R173, R174 ;  /* 0x000000ae00ad7202 */ /* 0x000fe40000000f00 */
[----:B------:R-:W-:Y:S02]  /*b200*/  MOV R174, R175 ;  /* 0x000000af00ae7202 */ /* 0x000fe40000000f00 */
[----:B------:R-:W-:Y:S02]  /*b210*/  MOV R175, R137 ;  /* 0x0000008900af7202 */ /* 0x000fe40000000f00 */
[----:B-1----:R-:W-:-:S02]  /*b220*/  LOP3.LUT R5, R20, 0xff, RZ, 0xc0, !PT ;  /* 0x000000ff14057812 */ /* 0x002fc400078ec0ff */
[----:B------:R-:W-:Y:S01]  /*b230*/  SHF.R.U32.HI R8, RZ, 0x10, R4 ;  /* 0x00000010ff087819 */ /* 0x000fe20000011604 */
[----:B---3--:R-:W-:Y:S01]  /*b240*/  FFMA.FTZ R3, R189, UR38, -R13 ;  /* 0x00000026bd037c23 */ /* 0x008fe2000801080d */
[--C-:B------:R-:W-:Y:S01]  /*b250*/  FFMA.FTZ R13, R200, UR38, -R12.reuse ;  /* 0x00000026c80d7c23 */ /* 0x100fe2000801080c */
[----:B------:R-:W-:Y:S01]  /*b260*/  FFMA.FTZ R12, R185, UR38, -R12 ;  /* 0x00000026b90c7c23 */ /* 0x000fe2000801080c */
[----:B------:R-:W-:Y:S01]  /*b270*/  MOV R185, R136 ;  /* 0x0000008800b97202 */ /* 0x000fe20000000f00 */
[----:B------:R1:W-:Y:S01]  /*b280*/  MUFU.EX2 R137, R3 ;  /* 0x0000000300897308 */ /* 0x0003e20000000800 */
[----:B------:R-:W-:Y:S02]  /*b290*/  PRMT R20, R5, 0x5410, R25 ;  /* 0x0000541005147816 */ /* 0x000fe40000000019 */
[----:B------:R-:W-:Y:S02]  /*b2a0*/  SHF.R.U32.HI R5, RZ, 0x10, R6 ;  /* 0x00000010ff057819 */ /* 0x000fe40000011606 */
[----:B------:R-:W-:-:S02]  /*b2b0*/  LOP3.LUT R9, R4, 0xff, RZ, 0xc0, !PT ;  /* 0x000000ff04097812 */ /* 0x000fc400078ec0ff */
[----:B------:R-:W-:Y:S01]  /*b2c0*/  SHF.R.U32.HI R7, RZ, 0x18, R4 ;  /* 0x00000018ff077819 */ /* 0x000fe20000011604 */
[----:B------:R3:W4:Y:S01]  /*b2d0*/  MUFU.EX2 R136, R2 ;  /* 0x0000000200887308 */ /* 0x0007220000000800 */
[----:B------:R-:W-:Y:S02]  /*b2e0*/  MOV R131, R175 ;  /* 0x000000af00837202 */ /* 0x000fe40000000f00 */
[----:B------:R-:W-:Y:S02]  /*b2f0*/  MOV R130, R173 ;  /* 0x000000ad00827202 */ /* 0x000fe40000000f00 */
[----:B------:R-:W-:Y:S02]  /*b300*/  MOV R189, R44 ;  /* 0x0000002c00bd7202 */ /* 0x000fe40000000f00 */
[----:B------:R-:W-:Y:S01]  /*b310*/  MOV R200, R45 ;  /* 0x0000002d00c87202 */ /* 0x000fe20000000f00 */
[----:B------:R5:W-:Y:S01]  /*b320*/  MUFU.EX2 R27, R13 ;  /* 0x0000000d001b7308 */ /* 0x000be20000000800 */
[----:B-1----:R-:W-:Y:S01]  /*b330*/  SHF.R.U32.HI R3, RZ, 0x8, R18 ;  /* 0x00000008ff037819 */ /* 0x002fe20000011612 */
[----:B------:R-:W-:Y:S01]  /*b340*/  IMAD.MOV.U32 R45, RZ, RZ, R159 ;  /* 0x000000ffff2d7224 */ /* 0x000fe200078e009f */
[----:B------:R-:W-:-:S02]  /*b350*/  MOV R44, R157 ;  /* 0x0000009d002c7202 */ /* 0x000fc40000000f00 */
[----:B------:R-:W-:Y:S01]  /*b360*/  MOV R25, R172 ;  /* 0x000000ac00197202 */ /* 0x000fe20000000f00 */
[----:B------:R-:W1:Y:S01]  /*b370*/  LDSM.16.MT88.4 R156, [R205+0xa800] ;  /* 0x00a80000cd9c783b */ /* 0x000e620000004200 */
[----:B---3--:R-:W-:Y:S02]  /*b380*/  LOP3.LUT R2, R19, 0xff, RZ, 0xc0, !PT ;  /* 0x000000ff13027812 */ /* 0x008fe400078ec0ff */
[----:B------:R-:W-:Y:S01]  /*b390*/  PRMT R19, R24, 0x5410, R3 ;  /* 0x0000541018137816 */ /* 0x000fe20000000003 */
[----:B------:R-:W-:Y:S01]  /*b3a0*/  IMAD.MOV.U32 R24, RZ, RZ, R174 ;  /* 0x000000ffff187224 */ /* 0x000fe200078e00ae */
[----:B------:R-:W-:Y:S01]  /*b3b0*/  PRMT R18, R2, 0x5410, R23 ;  /* 0x0000541002127816 */ /* 0x000fe20000000017 */
[----:B------:R-:W-:Y:S01]  /*b3c0*/  LDSM.16.MT88.4 R172, [R207+0xa800] ;  /* 0x00a80000cfac783b */ /* 0x000fe20000004200 */
[----:B------:R-:W-:Y:S01]  /*b3d0*/  LOP3.LUT R3, R6, 0xffff, RZ, 0xc0, !PT ;  /* 0x0000ffff06037812 */ /* 0x000fe200078ec0ff */
[----:B------:R-:W-:Y:S01]  /*b3e0*/  MUFU.EX2 R23, R22 ;  /* 0x0000001600177308 */ /* 0x000fe20000000800 */
[----:B------:R-:W-:-:S02]  /*b3f0*/  LOP3.LUT R2, R4, 0xffff, RZ, 0xc0, !PT ;  /* 0x0000ffff04027812 */ /* 0x000fc400078ec0ff */
[----:B------:R-:W-:Y:S02]  /*b400*/  SHF.R.U32.HI R6, RZ, 0x8, R3 ;  /* 0x00000008ff067819 */ /* 0x000fe40000011603 */
[----:B------:R-:W-:Y:S02]  /*b410*/  LOP3.LUT R4, R5, 0xff, RZ, 0xc0, !PT ;  /* 0x000000ff05047812 */ /* 0x000fe400078ec0ff */
[----:B------:R-:W-:Y:S01]  /*b420*/  SHF.R.U32.HI R3, RZ, 0x8, R2 ;  /* 0x00000008ff037819 */ /* 0x000fe20000011602 */
[----:B------:R3:W1:Y:S01]  /*b430*/  MUFU.EX2 R22, R12 ;  /* 0x0000000c00167308 */ /* 0x0006620000000800 */
[----:B------:R-:W-:Y:S02]  /*b440*/  LOP3.LUT R2, R8, 0xff, RZ, 0xc0, !PT ;  /* 0x000000ff08027812 */ /* 0x000fe400078ec0ff */
[----:B-----5:R-:W-:Y:S02]  /*b450*/  PRMT R13, R11, 0x5410, R6 ;  /* 0x000054100b0d7816 */ /* 0x020fe40000000006 */
[----:B------:R-:W-:-:S02]  /*b460*/  HSET2.LE.AND R6, R19, R0, PT ;  /* 0x0000000013067233 */ /* 0x000fc40003803000 */
[----:B------:R-:W-:Y:S02]  /*b470*/  PRMT R11, R9, 0x5410, R3 ;  /* 0x00005410090b7816 */ /* 0x000fe40000000003 */
[----:B--2---:R-:W-:Y:S02]  /*b480*/  F2FP.F16.F32.PACK_AB R5, R181, R184 ;  /* 0x000000b8b505723e */ /* 0x004fe400000000ff */
[----:B------:R-:W-:Y:S02]  /*b490*/  F2FP.F16.F32.PACK_AB R3, R187, R203 ;  /* 0x000000cbbb03723e */ /* 0x000fe400000000ff */
[----:B------:R-:W-:Y:S02]  /*b4a0*/  HSET2.LE.AND R8, R18, R0, PT ;  /* 0x0000000012087233 */ /* 0x000fe40003803000 */
[----:B------:R-:W-:Y:S02]  /*b4b0*/  MOV R19, R44 ;  /* 0x0000002c00137202 */ /* 0x000fe40000000f00 */
[----:B---3--:R-:W-:-:S02]  /*b4c0*/  PRMT R12, R4, 0x5410, R10 ;  /* 0x00005410040c7816 */ /* 0x008fc4000000000a */
[----:B------:R-:W-:Y:S02]  /*b4d0*/  PRMT R10, R2, 0x5410, R7 ;  /* 0x00005410020a7816 */ /* 0x000fe40000000007 */
[----:B------:R-:W-:Y:S02]  /*b4e0*/  HSET2.LE.AND R4, R20, R0, PT ;  /* 0x0000000014047233 */ /* 0x000fe40003803000 */
[----:B----4-:R-:W-:Y:S02]  /*b4f0*/  F2FP.F16.F32.PACK_AB R7, R136, R137 ;  /* 0x000000898807723e */ /* 0x010fe400000000ff */
[----:B------:R-:W-:Y:S02]  /*b500*/  MOV R20, R131 ;  /* 0x0000008300147202 */ /* 0x000fe40000000f00 */
[----:B------:R-:W-:Y:S02]  /*b510*/  LOP3.LUT R131, R4, R5, RZ, 0xc0, !PT ;  /* 0x0000000504837212 */ /* 0x000fe400078ec0ff */
[----:B------:R-:W-:-:S02]  /*b520*/  LOP3.LUT R126, R6, R7, RZ, 0xc0, !PT ;  /* 0x00000007067e7212 */ /* 0x000fc400078ec0ff */
[----:B------:R-:W-:Y:S02]  /*b530*/  F2FP.F16.F32.PACK_AB R5, R182, R180 ;  /* 0x000000b4b605723e */ /* 0x000fe400000000ff */
[----:B------:R-:W-:Y:S02]  /*b540*/  F2FP.F16.F32.PACK_AB R7, R138, R139 ;  /* 0x0000008b8a07723e */ /* 0x000fe400000000ff */
[--C-:B------:R-:W-:Y:S02]  /*b550*/  HSET2.LE.AND R4, R12, R0.reuse, PT ;  /* 0x000000000c047233 */ /* 0x100fe40003803000 */
[--C-:B------:R-:W-:Y:S02]  /*b560*/  HSET2.LE.AND R6, R11, R0.reuse, PT ;  /* 0x000000000b067233 */ /* 0x100fe40003803000 */
[----:B------:R-:W-:Y:S02]  /*b570*/  HSET2.LE.AND R2, R21, R0, PT ;  /* 0x0000000015027233 */ /* 0x000fe40003803000 */
[----:B------:R-:W-:-:S02]  /*b580*/  LOP3.LUT R129, R4, R5, RZ, 0xc0, !PT ;  /* 0x0000000504817212 */ /* 0x000fc400078ec0ff */
[----:B------:R-:W-:Y:S02]  /*b590*/  LOP3.LUT R124, R6, R7, RZ, 0xc0, !PT ;  /* 0x00000007067c7212 */ /* 0x000fe400078ec0ff */
[----:B------:R-:W2:Y:S01]  /*b5a0*/  LDSM.16.MT88.4 R4, [R209+0xb800] ;  /* 0x00b80000d104783b */ /* 0x000ea20000004200 */
[----:B------:R-:W-:Y:S02]  /*b5b0*/  MOV R21, R130 ;  /* 0x0000008200157202 */ /* 0x000fe40000000f00 */
[----:B------:R-:W-:Y:S02]  /*b5c0*/  LOP3.LUT R130, R2, R3, RZ, 0xc0, !PT ;  /* 0x0000000302827212 */ /* 0x000fe400078ec0ff */
[----:B------:R-:W-:Y:S01]  /*b5d0*/  HSET2.LE.AND R2, R13, R0, PT ;  /* 0x000000000d027233 */ /* 0x000fe20003803000 */
[----:B------:R-:W-:Y:S01]  /*b5e0*/  IMAD.MOV.U32 R13, RZ, RZ, R46 ;  /* 0x000000ffff0d7224 */ /* 0x000fe200078e002e */
[----:B------:R-:W-:Y:S02]  /*b5f0*/  MOV R18, R45 ;  /* 0x0000002d00127202 */ /* 0x000fe40000000f00 */
[----:B------:R-:W-:-:S02]  /*b600*/  MOV R12, R47 ;  /* 0x0000002f000c7202 */ /* 0x000fc40000000f00 */
[----:B------:R-:W3:Y:S01]  /*b610*/  LDSM.16.MT88.4 R44, [R210+0xa800] ;  /* 0x00a80000d22c783b */ /* 0x000ee20000004200 */
[----:B-1----:R-:W-:Y:S02]  /*b620*/  F2FP.F16.F32.PACK_AB R9, R22, R23 ;  /* 0x000000171609723e */ /* 0x002fe400000000ff */
[----:B------:R-:W-:Y:S02]  /*b630*/  F2FP.F16.F32.PACK_AB R3, R201, R188 ;  /* 0x000000bcc903723e */ /* 0x000fe400000000ff */
[----:B------:R-:W-:Y:S02]  /*b640*/  LOP3.LUT R127, R8, R9, RZ, 0xc0, !PT ;  /* 0x00000009087f7212 */ /* 0x000fe400078ec0ff */
[----:B------:R-:W-:Y:S02]  /*b650*/  HSET2.LE.AND R8, R10, R0, PT ;  /* 0x000000000a087233 */ /* 0x000fe40003803000 */
[----:B------:R-:W-:Y:S02]  /*b660*/  F2FP.F16.F32.PACK_AB R9, R26, R27 ;  /* 0x0000001b1a09723e */ /* 0x000fe400000000ff */
[----:B------:R-:W-:Y:S01]  /*b670*/  LOP3.LUT R128, R2, R3, RZ, 0xc0, !PT ;  /* 0x0000000302807212 */ /* 0x000fe200078ec0ff */
[----:B------:R-:W-:Y:S01]  /*b680*/  FFMA.FTZ R2, R21, R15, R20 ;  /* 0x0000000f15027223 */ /* 0x000fe20000010014 */
[----:B------:R-:W-:Y:S01]  /*b690*/  LOP3.LUT R125, R8, R9, RZ, 0xc0, !PT ;  /* 0x00000009087d7212 */ /* 0x000fe200078ec0ff */
[----:B------:R-:W-:Y:S01]  /*b6a0*/  FFMA.FTZ R9, R13, R17, R12 ;  /* 0x000000110d097223 */ /* 0x000fe2000001000c */
[----:B------:R-:W-:Y:S01]  /*b6b0*/  FFMA.FTZ R8, R19, R16, R18 ;  /* 0x0000001013087223 */ /* 0x000fe20000010012 */
[----:B------:R-:W-:-:S02]  /*b6c0*/  FFMA.FTZ R3, R25, R14, R24 ;  /* 0x0000000e19037223 */ /* 0x000fc40000010018 */
[----:B------:R-:W-:Y:S01]  /*b6d0*/  FADD.FTZ R11, R185, R9 ;  /* 0x00000009b90b7221 */ /* 0x000fe20000010000 */
[----:B------:R-:W-:Y:S01]  /*b6e0*/  FADD.FTZ R10, R186, R8 ;  /* 0x00000008ba0a7221 */ /* 0x000fe20000010000 */
[----:B------:R-:W-:Y:S01]  /*b6f0*/  FADD.FTZ R9, R192, R2 ;  /* 0x00000002c0097221 */ /* 0x000fe20000010000 */
[----:B------:R-:W-:Y:S01]  /*b700*/  FADD.FTZ R8, R200, R3 ;  /* 0x00000003c8087221 */ /* 0x000fe20000010000 */
[----:B------:R-:W-:Y:S01]  /*b710*/  FADD.FTZ R2, R183, R11 ;  /* 0x0000000bb7027221 */ /* 0x000fe20000010000 */
[----:B------:R-:W-:Y:S01]  /*b720*/  FADD.FTZ R3, R189, R10 ;  /* 0x0000000abd037221 */ /* 0x000fe20000010000 */
[----:B------:R-:W-:Y:S01]  /*b730*/  HMMA.16816.F32 R148, R128, R156, R148 ;  /* 0x0000009c8094723c */ /* 0x000fe20000001894 */
[----:B------:R-:W-:Y:S02]  /*b740*/  FADD.FTZ R8, R202, R8 ;  /* 0x00000008ca087221 */ /* 0x000fe40000010000 */
[----:B------:R-:W-:-:S03]  /*b750*/  FADD.FTZ R3, R195, R3 ;  /* 0x00000003c3037221 */ /* 0x000fc60000010000 */
[----:B--2---:R-:W-:Y:S01]  /*b760*/  HMMA.16816.F32 R116, R128, R4, R116 ;  /* 0x000000048074723c */ /* 0x004fe20000001874 */
[----:B------:R-:W-:-:S04]  /*b770*/  FADD.FTZ R3, R180, R3 ;  /* 0x00000003b4037221 */ /* 0x000fc80000010000 */
[----:B------:R-:W-:Y:S01]  /*b780*/  FADD.FTZ R3, R182, R3 ;  /* 0x00000003b6037221 */ /* 0x000fe20000010000 */
[----:B------:R-:W-:Y:S06]  /*b790*/  HMMA.16816.F32 R120, R124, R4, R120 ;  /* 0x000000047c78723c */ /* 0x000fec0000001878 */
[----:B------:R-:W-:Y:S01]  /*b7a0*/  HMMA.16816.F32 R152, R128, R158, R152 ;  /* 0x0000009e8098723c */ /* 0x000fe20000001898 */
        /* <DEDUP_REMOVED lines=11> */
[----:B------:R-:W-:-:S05]  /*b860*/  FADD.FTZ R5, R26, R5 ;  /* 0x000000051a057221 */ /* 0x000fca0000010000 */
        /* <DEDUP_REMOVED lines=38> */
[----:B------:R-:W-:-:S03]  /*bad0*/  MOV R137, R220 ;  /* 0x000000dc00897202 */ /* 0x000fc60000000f00 */
        /* <DEDUP_REMOVED lines=16> */
[----:B------:R-:W-:Y:S01]  /*bbe0*/  IMAD.U32 R2, RZ, RZ, UR40 ;  /* 0x00000028ff027e24 */ /* 0x000fe2000f8e00ff */
[----:B------:R-:W1:Y:S01]  /*bbf0*/  S2R R251, SR_TID.X ;  /* 0x0000000000fb7919 */ /* 0x000e620000002100 */
[----:B------:R-:W-:Y:S01]  /*bc00*/  IMAD.U32 R5, RZ, RZ, UR40 ;  /* 0x00000028ff057e24 */ /* 0x000fe2000f8e00ff */
[----:B------:R-:W-:-:S03]  /*bc10*/  UIADD3 UR4, UR41, UR4, URZ ;  /* 0x0000000429047290 */ /* 0x000fc6000fffe03f */
[----:B------:R-:W5:Y:S03]  /*bc20*/  @!P3 LDC.64 R10, c[0x0][0x220] ;  /* 0x00008800ff0abb82 */ /* 0x000f660000000a00 */
[----:B------:R-:W-:-:S05]  /*bc30*/  IMAD.U32 R4, RZ, RZ, UR4 ;  /* 0x00000004ff047e24 */ /* 0x000fca000f8e00ff */
[----:B------:R-:W5:Y:S01]  /*bc40*/  @!P2 LDC.64 R6, c[0x0][0x220] ;  /* 0x00008800ff06ab82 */ /* 0x000f620000000a00 */
[----:B------:R-:W-:Y:S01]  /*bc50*/  @P3 STS.128 [R219+0xa000], RZ ;  /* 0x00a000ffdb003388 */ /* 0x000fe20000000c00 */
[----:B-1----:R-:W-:-:S05]  /*bc60*/  IMAD.SHL.U32 R251, R251, 0x2, RZ ;  /* 0x00000002fbfb7824 */ /* 0x002fca00078e00ff */
[----:B------:R-:W-:Y:S02]  /*bc70*/  LOP3.LUT R251, R251, 0x6, RZ, 0xc0, !PT ;  /* 0x00000006fbfb7812 */ /* 0x000fe400078ec0ff */
[----:B--2---:R-:W-:-:S04]  /*bc80*/  LEA R2, P1, R2, R194, 0x5 ;  /* 0x000000c202027211 */ /* 0x004fc800078228ff */
[C---:B------:R-:W-:Y:S02]  /*bc90*/  IADD3 R3, P0, R2.reuse, UR22, RZ ;  /* 0x0000001602037c10 */ /* 0x040fe4000ff1e0ff */
[----:B---3--:R-:W-:Y:S02]  /*bca0*/  LEA.HI.X R4, R5, R191, R4, 0x5, P1 ;  /* 0x000000bf05047211 */ /* 0x008fe400008f2c04 */
[C---:B----4-:R-:W-:Y:S02]  /*bcb0*/  @!P3 LEA R12, P5, R2.reuse, R12, 0x1 ;  /* 0x0000000c020cb211 */ /* 0x050fe400078a08ff */
[----:B-----5:R-:W-:Y:S02]  /*bcc0*/  @!P2 LEA R8, P1, R2, R8, 0x1 ;  /* 0x000000080208a211 */ /* 0x020fe400078208ff */
[----:B------:R-:W-:Y:S02]  /*bcd0*/  @!P3 LEA R10, P4, R3, R10, 0x1 ;  /* 0x0000000a030ab211 */ /* 0x000fe400078808ff */
[----:B------:R-:W-:-:S02]  /*bce0*/  IADD3.X R5, R4, UR20, RZ, P0, !PT ;  /* 0x0000001404057c10 */ /* 0x000fc400087fe4ff */
[C-C-:B------:R-:W-:Y:S02]  /*bcf0*/  @!P3 LEA.HI.X R13, R2.reuse, R13, R4.reuse, 0x1, P5 ;  /* 0x0000000d020db211 */ /* 0x140fe400028f0c04 */
[C---:B------:R-:W-:Y:S02]  /*bd00*/  @!P2 LEA R6, P0, R3.reuse, R6, 0x1 ;  /* 0x000000060306a211 */ /* 0x040fe400078008ff */
[----:B------:R-:W-:Y:S01]  /*bd10*/  @!P2 LEA.HI.X R9, R2, R9, R4, 0x1, P1 ;  /* 0x000000090209a211 */ /* 0x000fe200008f0c04 */
[----:B------:R-:W-:Y:S01]  /*bd20*/  @!PT LDS RZ, [RZ] ;  /* 0x00000000fffff984 */ /* 0x000fe20000000800 */
[----:B------:R-:W-:Y:S01]  /*bd30*/  @!PT LDS RZ, [RZ] ;  /* 0x00000000fffff984 */ /* 0x000fe20000000800 */
[----:B------:R-:W-:Y:S01]  /*bd40*/  @!PT LDS RZ, [RZ] ;  /* 0x00000000fffff984 */ /* 0x000fe20000000800 */
[----:B------:R1:W-:Y:S01]  /*bd50*/  @!P3 LDGSTS.E.BYPASS.LTC128B.128 [R219+0xa000], desc[UR24][R12.64] ;  /* 0x0a0000000cdbbfae */ /* 0x0003e2000b901d58 */
        /* <DEDUP_REMOVED lines=9> */
[C---:B------:R-:W-:Y:S01]  /*bdf0*/  VIADD R3, R2.reuse, 0x1 ;  /* 0x0000000102037836 */ /* 0x040fe20000000000 */
[CC--:B------:R-:W-:Y:S01]  /*be00*/  ISETP.GE.AND P0, PT, R2.reuse, R231.reuse, PT ;  /* 0x000000e70200720c */ /* 0x0c0fe20003f06270 */
[----:B------:R-:W-:Y:S01]  /*be10*/  @P3 STS.128 [R219+0xa800], RZ ;  /* 0x00a800ffdb003388 */ /* 0x000fe20000000c00 */
[C---:B------:R-:W-:Y:S02]  /*be20*/  ISETP.GE.AND P6, PT, R2.reuse, R230, PT ;  /* 0x000000e60200720c */ /* 0x040fe40003fc6270 */
[----:B------:R-:W-:Y:S01]  /*be30*/  ISETP.LT.OR P0, PT, R2, R226, P0 ;  /* 0x000000e20200720c */ /* 0x000fe20000701670 */
[----:B------:R-:W-:Y:S01]  /*be40*/  @!PT LDS RZ, [RZ] ;  /* 0x00000000fffff984 */ /* 0x000fe20000000800 */
[----:B------:R-:W-:Y:S01]  /*be50*/  @!PT LDS RZ, [RZ] ;  /* 0x00000000fffff984 */ /* 0x000fe20000000800 */
[----:B------:R-:W-:Y:S01]  /*be60*/  @!PT LDS RZ, [RZ] ;  /* 0x00000000fffff984 */ /* 0x000fe20000000800 */
[----:B------:R2:W-:Y:S01]  /*be70*/  @!P3 LDGSTS.E.BYPASS.LTC128B.128 [R219+0xa800], desc[UR24][R10.64] ;  /* 0x0a8000000adbbfae */ /* 0x0005e2000b901d58 */
[C---:B------:R-:W-:Y:S02]  /*be80*/  ISETP.GE.AND P5, PT, R3.reuse, R231, PT ;  /* 0x000000e70300720c */ /* 0x040fe40003fa6270 */
[C---:B------:R-:W-:Y:S01]  /*be90*/  ISETP.GE.AND P4, PT, R3.reuse, R230, PT ;  /* 0x000000e60300720c */ /* 0x040fe20003f86270 */
[----:B------:R-:W-:Y:S01]  /*bea0*/  @P2 STS.128 [R219+0xb800], RZ ;  /* 0x00b800ffdb002388 */ /* 0x000fe20000000c00 */
[----:B------:R-:W-:-:S02]  /*beb0*/  ISETP.GE.AND P1, PT, R3, R229, PT ;  /* 0x000000e50300720c */ /* 0x000fc40003f26270 */
[-C--:B------:R-:W-:Y:S01]  /*bec0*/  ISETP.LT.OR P6, PT, R2, R225.reuse, P6 ;  /* 0x000000e10200720c */ /* 0x080fe200037c1670 */
[----:B------:R-:W-:Y:S01]  /*bed0*/  @!PT LDS RZ, [RZ] ;  /* 0x00000000fffff984 */ /* 0x000fe20000000800 */
[----:B------:R-:W-:Y:S01]  /*bee0*/  @!PT LDS RZ, [RZ] ;  /* 0x00000000fffff984 */ /* 0x000fe20000000800 */
[----:B------:R-:W-:Y:S01]  /*bef0*/  @!PT LDS RZ, [RZ] ;  /* 0x00000000fffff984 */ /* 0x000fe20000000800 */
[----:B------:R3:W-:Y:S01]  /*bf00*/  @!P2 LDGSTS.E.BYPASS.LTC128B.128 [R219+0xb800], desc[UR24][R6.64+0x80] ;  /* 0x0b80008006dbafae */ /* 0x0007e2000b901d58 */
[C---:B------:R-:W-:Y:S02]  /*bf10*/  ISETP.LT.OR P5, PT, R3.reuse, R226, P5 ;  /* 0x000000e20300720c */ /* 0x040fe40002fa1670 */
[C---:B------:R-:W-:Y:S01]  /*bf20*/  ISETP.LT.OR P4, PT, R3.reuse, R225, P4 ;  /* 0x000000e10300720c */ /* 0x040fe20002781670 */
[----:B------:R-:W-:Y:S01]  /*bf30*/  LDSM.16.M88.4 R24, [R204+0x8000] ;  /* 0x00800000cc18783b */ /* 0x000fe20000000200 */
[----:B------:R-:W-:-:S03]  /*bf40*/  ISETP.LT.OR P1, PT, R3, R224, P1 ;  /* 0x000000e00300720c */ /* 0x000fc60000f21670 */
[----:B------:R-:W-:Y:S04]  /*bf50*/  LDSM.16.M88.4 R20, [R204+0x8800] ;  /* 0x00880000cc14783b */ /* 0x000fe80000000200 */
[----:B-1----:R-:W1:Y:S04]  /*bf60*/  LDSM.16.M88.4 R12, [R206] ;  /* 0x00000000ce0c783b */ /* 0x002e680000000200 */
[----:B------:R-:W-:Y:S04]  /*bf70*/  LDSM.16.M88.4 R28, [R218] ;  /* 0x00000000da1c783b */ /* 0x000fe80000000200 */
[----:B--2---:R-:W2:Y:S04]  /*bf80*/  LDSM.16.M88.4 R8, [R206+0x2000] ;  /* 0x00200000ce08783b */ /* 0x004ea80000000200 */
[----:B------:R-:W-:Y:S04]  /*bf90*/  LDSM.16.M88.4 R32, [R215] ;  /* 0x00000000d720783b */ /* 0x000fe80000000200 */
[----:B---3--:R-:W3:Y:S04]  /*bfa0*/  LDSM.16.M88.4 R4, [R208+0x2000] ;  /* 0x00200000d004783b */ /* 0x008ee80000000200 */
[----:B------:R-:W4:Y:S04]  /*bfb0*/  LDSM.16.M88.4 R16, [R208] ;  /* 0x00000000d010783b */ /* 0x000f280000000200 */
[----:B------:R-:W0:Y:S01]  /*bfc0*/  LDGDEPBAR ;  /* 0x00000000000079af */ /* 0x000e220000000000 */
[C---:B-1----:R-:W-:Y:S06]  /*bfd0*/  HMMA.16816.F32 R176, R12.reuse, R20, RZ ;  /* 0x000000140cb0723c */ /* 0x042fec00000018ff */
[-C--:B------:R-:W-:Y:S06]  /*bfe0*/  HMMA.16816.F32 R180, R12, R24.reuse, RZ ;  /* 0x000000180cb4723c */ /* 0x080fec00000018ff */
[C---:B--2---:R-:W-:Y:S06]  /*bff0*/  HMMA.16816.F32 R140, R8.reuse, R24, RZ ;  /* 0x00000018088c723c */ /* 0x044fec00000018ff */
[C---:B------:R-:W-:Y:S06]  /*c000*/  HMMA.16816.F32 R132, R8.reuse, R20, RZ ;  /* 0x000000140884723c */ /* 0x040fec00000018ff */
[C---:B------:R-:W-:Y:S06]  /*c010*/  HMMA.16816.F32 R136, R8.reuse, R26, RZ ;  /* 0x0000001a0888723c */ /* 0x040fec00000018ff */
[-C--:B------:R-:W-:Y:S06]  /*c020*/  HMMA.16816.F32 R8, R8, R22.reuse, RZ ;  /* 0x000000160808723c */ /* 0x080fec00000018ff */
[C---:B------:R-:W-:Y:S01]  /*c030*/  HMMA.16816.F32 R188, R12.reuse, R22, RZ ;  /* 0x000000160cbc723c */ /* 0x040fe200000018ff */
[----:B------:R-:W-:Y:S05]  /*c040*/  LDSM.16.M88.4 R20, [R212+0x8000] ;  /* 0x00800000d414783b */ /* 0x000fea0000000200 */
[----:B------:R-:W-:Y:S01]  /*c050*/  HMMA.16816.F32 R192, R12, R26, RZ ;  /* 0x0000001a0cc0723c */ /* 0x000fe200000018ff */
[----:B------:R-:W-:Y:S04]  /*c060*/  LDSM.16.M88.4 R24, [R212+0x8800] ;  /* 0x00880000d418783b */ /* 0x000fe80000000200 */
[----:B------:R-:W-:Y:S01]  /*c070*/  LDSM.16.M88.4 R12, [R214] ;  /* 0x00000000d60c783b */ /* 0x000fe20000000200 */
[C---:B---3--:R-:W-:Y:S06]  /*c080*/  HMMA.16816.F32 R136, R4.reuse, R34, R136 ;  /* 0x000000220488723c */ /* 0x048fec0000001888 */
[C---:B------:R-:W-:Y:S01]  /*c090*/  HMMA.16816.F32 R200, R4.reuse, R30, R8 ;  /* 0x0000001e04c8723c */ /* 0x040fe20000001808 */
[----:B------:R-:W1:Y:S05]  /*c0a0*/  LDSM.16.M88.4 R8, [R214+0x2000] ;  /* 0x00200000d608783b */ /* 0x000e6a0000000200 */
[C---:B------:R-:W-:Y:S06]  /*c0b0*/  HMMA.16816.F32 R140, R4.reuse, R32, R140 ;  /* 0x00000020048c723c */ /* 0x040fec000000188c */
[-C--:B------:R-:W-:Y:S01]  /*c0c0*/  HMMA.16816.F32 R132, R4, R28.reuse, R132 ;  /* 0x0000001c0484723c */ /* 0x080fe20000001884 */
[----:B------:R-:W-:Y:S05]  /*c0d0*/  LDSM.16.M88.4 R4, [R213+0x2000] ;  /* 0x00200000d504783b */ /* 0x000fea0000000200 */
[C---:B----4-:R-:W-:Y:S06]  /*c0e0*/  HMMA.16816.F32 R184, R16.reuse, R28, R176 ;  /* 0x0000001c10b8723c */ /* 0x050fec00000018b0 */
[C---:B------:R-:W-:Y:S06]  /*c0f0*/  HMMA.16816.F32 R196, R16.reuse, R32, R180 ;  /* 0x0000002010c4723c */ /* 0x040fec00000018b4 */
[C---:B------:R-:W-:Y:S01]  /*c100*/  HMMA.16816.F32 R176, R16.reuse, R30, R188 ;  /* 0x0000001e10b0723c */ /* 0x040fe200000018bc */
[----:B------:R-:W2:Y:S05]  /*c110*/  LDSM.16.M88.4 R28, [R211] ;  /* 0x00000000d31c783b */ /* 0x000eaa0000000200 */
[----:B------:R-:W-:Y:S01]  /*c120*/  HMMA.16816.F32 R180, R16, R34, R192 ;  /* 0x0000002210b4723c */ /* 0x000fe200000018c0 */
[----:B------:R-:W3:Y:S05]  /*c130*/  LDSM.16.M88.4 R16, [R211+0x800] ;  /* 0x00080000d310783b */ /* 0x000eea0000000200 */
[C---:B-1----:R-:W-:Y:S06]  /*c140*/  HMMA.16816.F32 R136, R8.reuse, R22, R136 ;  /* 0x000000160888723c */ /* 0x042fec0000001888 */
[C---:B------:R-:W-:Y:S06]  /*c150*/  HMMA.16816.F32 R140, R8.reuse, R20, R140 ;  /* 0x00000014088c723c */ /* 0x040fec000000188c */
[C---:B------:R-:W-:Y:S06]  /*c160*/  HMMA.16816.F32 R132, R8.reuse, R24, R132 ;  /* 0x000000180884723c */ /* 0x040fec0000001884 */
[----:B------:R-:W-:Y:S01]  /*c170*/  HMMA.16816.F32 R32, R8, R26, R200 ;  /* 0x0000001a0820723c */ /* 0x000fe200000018c8 */
[----:B------:R-:W1:Y:S05]  /*c180*/  LDSM.16.M88.4 R8, [R213] ;  /* 0x00000000d508783b */ /* 0x000e6a0000000200 */
[C---:B------:R-:W-:Y:S06]  /*c190*/  HMMA.16816.F32 R200, R12.reuse, R20, R196 ;  /* 0x000000140cc8723c */ /* 0x040fec00000018c4 */
[C---:B------:R-:W-:Y:S06]  /*c1a0*/  HMMA.16816.F32 R196, R12.reuse, R22, R180 ;  /* 0x000000160cc4723c */ /* 0x040fec00000018b4 */
[----:B------:R-:W-:Y:S06]  /*c1b0*/  HMMA.16816.F32 R192, R12, R24, R184 ;  /* 0x000000180cc0723c */ /* 0x000fec00000018b8 */
[C---:B--2---:R-:W-:Y:S06]  /*c1c0*/  HMMA.16816.F32 R180, R4.reuse, R30, R136 ;  /* 0x0000001e04b4723c */ /* 0x044fec0000001888 */
[C---:B------:R-:W-:Y:S06]  /*c1d0*/  HMMA.16816.F32 R184, R4.reuse, R28, R140 ;  /* 0x0000001c04b8723c */ /* 0x040fec000000188c */
[C---:B---3--:R-:W-:Y:S06]  /*c1e0*/  HMMA.16816.F32 R136, R4.reuse, R16, R132 ;  /* 0x000000100488723c */ /* 0x048fec0000001884 */
[----:B------:R-:W-:Y:S01]  /*c1f0*/  HMMA.16816.F32 R20, R4, R18, R32 ;  /* 0x000000120414723c */ /* 0x000fe20000001820 */
[----:B------:R-:W-:Y:S04]  /*c200*/  LDSM.16.M88.4 R4, [R206+0x6000] ;  /* 0x00600000ce04783b */ /* 0x000fe80000000200 */
[----:B------:R-:W2:Y:S01]  /*c210*/  LDSM.16.M88.4 R32, [R204+0x9800] ;  /* 0x00980000cc20783b */ /* 0x000ea20000000200 */
[----:B------:R-:W-:Y:S03]  /*c220*/  HMMA.16816.F32 R188, R12, R26, R176 ;  /* 0x0000001a0cbc723c */ /* 0x000fe600000018b0 */
[----:B------:R-:W3:Y:S03]  /*c230*/  LDSM.16.M88.4 R24, [R204+0x9000] ;  /* 0x00900000cc18783b */ /* 0x000ee60000000200 */
[C---:B-1----:R-:W-:Y:S01]  /*c240*/  HMMA.16816.F32 R176, R8.reuse, R30, R196 ;  /* 0x0000001e08b0723c */ /* 0x042fe200000018c4 */
[----:B------:R-:W1:Y:S05]  /*c250*/  LDSM.16.M88.4 R12, [R206+0x4000] ;  /* 0x00400000ce0c783b */ /* 0x000e6a0000000200 */
[C---:B------:R-:W-:Y:S01]  /*c260*/  HMMA.16816.F32 R140, R8.reuse, R28, R200 ;  /* 0x0000001c088c723c */ /* 0x040fe200000018c8 */
[----:B------:R-:W-:Y:S05]  /*c270*/  LDSM.16.M88.4 R28, [R216] ;  /* 0x00000000d81c783b */ /* 0x000fea0000000200 */
[C---:B------:R-:W-:Y:S06]  /*c280*/  HMMA.16816.F32 R192, R8.reuse, R16, R192 ;  /* 0x0000001008c0723c */ /* 0x040fec00000018c0 */
[----:B------:R-:W-:Y:S01]  /*c290*/  HMMA.16816.F32 R132, R8, R18, R188 ;  /* 0x000000120884723c */ /* 0x000fe200000018bc */
[----:B------:R-:W-:Y:S04]  /*c2a0*/  LDSM.16.M88.4 R8, [R208+0x6000] ;  /* 0x00600000d008783b */ /* 0x000fe80000000200 */
[----:B------:R-:W-:Y:S01]  /*c2b0*/  LDSM.16.M88.4 R16, [R208+0x4000] ;  /* 0x00400000d010783b */ /* 0x000fe20000000200 */
[C---:B--2---:R-:W-:Y:S03]  /*c2c0*/  HMMA.16816.F32 R196, R4.reuse, R34, R20 ;  /* 0x0000002204c4723c */ /* 0x044fe60000001814 */
[----:B------:R-:W2:Y:S03]  /*c2d0*/  LDSM.16.M88.4 R20, [R217] ;  /* 0x00000000d914783b */ /* 0x000ea60000000200 */
[C---:B---3--:R-:W-:Y:S06]  /*c2e0*/  HMMA.16816.F32 R240, R4.reuse, R24, R184 ;  /* 0x0000001804f0723c */ /* 0x048fec00000018b8 */
[C---:B------:R-:W-:Y:S06]  /*c2f0*/  HMMA.16816.F32 R236, R4.reuse, R26, R180 ;  /* 0x0000001a04ec723c */ /* 0x040fec00000018b4 */
[----:B------:R-:W-:Y:S01]  /*c300*/  HMMA.16816.F32 R200, R4, R32, R136 ;  /* 0x0000002004c8723c */ /* 0x000fe20000001888 */
[----:B------:R-:W-:Y:S05]  /*c310*/  LDSM.16.M88.4 R4, [R214+0x6000] ;  /* 0x00600000d604783b */ /* 0x000fea0000000200 */
[C---:B-1----:R-:W-:Y:S06]  /*c320*/  HMMA.16816.F32 R184, R12.reuse, R26, R176 ;  /* 0x0000001a0cb8723c */ /* 0x042fec00000018b0 */
[C---:B------:R-:W-:Y:S06]  /*c330*/  HMMA.16816.F32 R180, R12.reuse, R32, R192 ;  /* 0x000000200cb4723c */ /* 0x040fec00000018c0 */
[C---:B------:R-:W-:Y:S01]  /*c340*/  HMMA.16816.F32 R176, R12.reuse, R34, R132 ;  /* 0x000000220cb0723c */ /* 0x040fe20000001884 */
[----:B------:R-:W1:Y:S05]  /*c350*/  LDSM.16.M88.4 R32, [R212+0x9000] ;  /* 0x00900000d420783b */ /* 0x000e6a0000000200 */
[----:B------:R-:W-:Y:S01]  /*c360*/  HMMA.16816.F32 R188, R12, R24, R140 ;  /* 0x000000180cbc723c */ /* 0x000fe2000000188c */
[----:B------:R-:W3:Y:S04]  /*c370*/  LDSM.16.M88.4 R24, [R212+0x9800] ;  /* 0x00980000d418783b */ /* 0x000ee80000000200 */
[----:B------:R-:W4:Y:S01]  /*c380*/  LDSM.16.M88.4 R12, [R214+0x4000] ;  /* 0x00400000d60c783b */ /* 0x000f220000000200 */
[C---:B--2---:R-:W-:Y:S06]  /*c390*/  HMMA.16816.F32 R140, R8.reuse, R20, R240 ;  /* 0x00000014088c723c */ /* 0x044fec00000018f0 */
[C---:B------:R-:W-:Y:S06]  /*c3a0*/  HMMA.16816.F32 R136, R8.reuse, R22, R236 ;  /* 0x000000160888723c */ /* 0x040fec00000018ec */
[C---:B------:R-:W-:Y:S06]  /*c3b0*/  HMMA.16816.F32 R132, R8.reuse, R28, R200 ;  /* 0x0000001c0884723c */ /* 0x040fec00000018c8 */
[----:B------:R-:W-:Y:S06]  /*c3c0*/  HMMA.16816.F32 R8, R8, R30, R196 ;  /* 0x0000001e0808723c */ /* 0x000fec00000018c4 */
[C---:B------:R-:W-:Y:S06]  /*c3d0*/  HMMA.16816.F32 R196, R16.reuse, R20, R188 ;  /* 0x0000001410c4723c */ /* 0x040fec00000018bc */
[C---:B------:R-:W-:Y:S01]  /*c3e0*/  HMMA.16816.F32 R192, R16.reuse, R22, R184 ;  /* 0x0000001610c0723c */ /* 0x040fe200000018b8 */
[----:B------:R-:W-:Y:S05]  /*c3f0*/  LDSM.16.M88.4 R20, [R211+0x1800] ;  /* 0x00180000d314783b */ /* 0x000fea0000000200 */
[----:B------:R-:W-:Y:S06]  /*c400*/  HMMA.16816.F32 R184, R16, R30, R176 ;  /* 0x0000001e10b8723c */ /* 0x000fec00000018b0 */
[----:B-1----:R-:W-:Y:S06]  /*c410*/  HMMA.16816.F32 R176, R4, R34, R136 ;  /* 0x0000002204b0723c */ /* 0x002fec0000001888 */
[----:B------:R-:W-:Y:S01]  /*c420*/  HMMA.16816.F32 R188, R16, R28, R180 ;  /* 0x0000001c10bc723c */ /* 0x000fe200000018b4 */
[----:B------:R-:W-:Y:S05]  /*c430*/  LDSM.16.M88.4 R16, [R211+0x1000] ;  /* 0x00100000d310783b */ /* 0x000fea0000000200 */
[C---:B---3--:R-:W-:Y:S01]  /*c440*/  HMMA.16816.F32 R136, R4.reuse, R26, R8 ;  /* 0x0000001a0488723c */ /* 0x048fe20000001808 */
[----:B------:R-:W1:Y:S05]  /*c450*/  LDSM.16.M88.4 R8, [R213+0x4000] ;  /* 0x00400000d508783b */ /* 0x000e6a0000000200 */
[C---:B------:R-:W-:Y:S06]  /*c460*/  HMMA.16816.F32 R180, R4.reuse, R32, R140 ;  /* 0x0000002004b4723c */ /* 0x040fec000000188c */
[----:B------:R-:W-:Y:S01]  /*c470*/  HMMA.16816.F32 R140, R4, R24, R132 ;  /* 0x00000018048c723c */ /* 0x000fe20000001884 */
[----:B------:R-:W2:Y:S01]  /*c480*/  LDSM.16.M88.4 R4, [R213+0x6000] ;  /* 0x00600000d504783b */ /* 0x000ea20000000200 */
[----:B------:R-:W-:-:S04]  /*c490*/  DEPBAR.LE SB0, 0x0 ;  /* 0x000080000000791a */ /* 0x000fc80000000000 */
[C---:B----4-:R-:W-:Y:S06]  /*c4a0*/  HMMA.16816.F32 R132, R12.reuse, R32, R196 ;  /* 0x000000200c84723c */ /* 0x050fec00000018c4 */
[C---:B------:R-:W-:Y:S06]  /*c4b0*/  HMMA.16816.F32 R32, R12.reuse, R34, R192 ;  /* 0x000000220c20723c */ /* 0x040fec00000018c0 */
[C---:B------:R-:W-:Y:S06]  /*c4c0*/  HMMA.16816.F32 R28, R12.reuse, R24, R188 ;  /* 0x000000180c1c723c */ /* 0x040fec00000018bc */
[----:B------:R-:W-:Y:S06]  /*c4d0*/  HMMA.16816.F32 R12, R12, R26, R184 ;  /* 0x0000001a0c0c723c */ /* 0x000fec00000018b8 */
[C---:B-1----:R-:W-:Y:S06]  /*c4e0*/  HMMA.16816.F32 R132, R8.reuse, R16, R132 ;  /* 0x000000100884723c */ /* 0x042fec0000001884 */
[----:B------:R-:W-:Y:S06]  /*c4f0*/  HMMA.16816.F32 R32, R8, R18, R32 ;  /* 0x000000120820723c */ /* 0x000fec0000001820 */
[C---:B--2---:R-:W-:Y:S06]  /*c500*/  HMMA.16816.F32 R180, R4.reuse, R16, R180 ;  /* 0x0000001004b4723c */ /* 0x044fec00000018b4 */
[C---:B------:R-:W-:Y:S06]  /*c510*/  HMMA.16816.F32 R176, R4.reuse, R18, R176 ;  /* 0x0000001204b0723c */ /* 0x040fec00000018b0 */
[C---:B------:R-:W-:Y:S06]  /*c520*/  HMMA.16816.F32 R188, R4.reuse, R20, R140 ;  /* 0x0000001404bc723c */ /* 0x040fec000000188c */
[----:B------:R-:W-:Y:S06]  /*c530*/  HMMA.16816.F32 R192, R4, R22, R136 ;  /* 0x0000001604c0723c */ /* 0x000fec0000001888 */
[----:B------:R-:W-:Y:S01]  /*c540*/  HMMA.16816.F32 R136, R8, R20, R28 ;  /* 0x000000140888723c */ /* 0x000fe2000000181c */
[----:B------:R-:W-:-:S02]  /*c550*/  IMAD.IADD R5, R221, 0x1, -R2 ;  /* 0x00000001dd057824 */ /* 0x000fc400078e0a02 */
[--C-:B------:R-:W-:Y:S02]  /*c560*/  IMAD.IADD R4, R222, 0x1, -R2.reuse ;  /* 0x00000001de047824 */ /* 0x100fe400078e0a02 */
[--C-:B------:R-:W-:Y:S01]  /*c570*/  IMAD.IADD R7, R227, 0x1, -R2.reuse ;  /* 0x00000001e3077824 */ /* 0x100fe200078e0a02 */
[----:B------:R-:W-:Y:S01]  /*c580*/  HMMA.16816.F32 R184, R8, R22, R12 ;  /* 0x0000001608b8723c */ /* 0x000fe2000000180c */
[----:B------:R-:W-:Y:S02]  /*c590*/  IABS R6, R5 ;  /* 0x0000000500067213 */ /* 0x000fe40000000000 */
[----:B------:R-:W-:Y:S02]  /*c5a0*/  IABS R5, R4 ;  /* 0x0000000400057213 */ /* 0x000fe40000000000 */
[----:B------:R-:W-:Y:S01]  /*c5b0*/  IABS R4, R7 ;  /* 0x0000000700047213 */ /* 0x000fe20000000000 */
[----:B------:R-:W-:Y:S02]  /*c5c0*/  IMAD.IADD R7, R221, 0x1, -R3 ;  /* 0x00000001dd077824 */ /* 0x000fe400078e0a03 */
[----:B------:R-:W-:-:S05]  /*c5d0*/  IMAD.IADD R8, R232, 0x1, -R2 ;  /* 0x00000001e8087824 */ /* 0x000fca00078e0a02 */
[----:B------:R-:W-:Y:S01]  /*c5e0*/  IABS R9, R8 ;  /* 0x0000000800097213 */ /* 0x000fe20000000000 */
[----:B------:R-:W-:Y:S01]  /*c5f0*/  IMAD.MOV.U32 R8, RZ, RZ, R4 ;  /* 0x000000ffff087224 */ /* 0x000fe200078e0004 */
[----:B------:R-:W-:Y:S02]  /*c600*/  IABS R4, R7 ;  /* 0x0000000700047213 */ /* 0x000fe40000000000 */
        /* <DEDUP_REMOVED lines=20> */
[----:B------:R-:W-:Y:S02]  /*c750*/  IABS R5, R4 ;  /* 0x0000000400057213 */ /* 0x000fe40000000000 */
[C---:B------:R-:W-:Y:S02]  /*c760*/  ISETP.GE.AND P6, PT, R2.reuse, R229, PT ;  /* 0x000000e50200720c */ /* 0x040fe40003fc6270 */
[----:B------:R-:W-:Y:S01]  /*c770*/  IABS R4, R3 ;  /* 0x0000000300047213 */ /* 0x000fe20000000000 */
[----:B------:R-:W-:Y:S01]  /*c780*/  IMAD.MOV.U32 R3, RZ, RZ, R7 ;  /* 0x000000ffff037224 */ /* 0x000fe200078e0007 */
        /* <DEDUP_REMOVED lines=8> */
[----:B------:R-:W-:Y:S02]  /*c810*/  I2FP.F32.S32 R4, R4 ;  /* 0x0000000400047245 */ /* 0x000fe40000201400 */
[----:B------:R-:W-:Y:S01]  /*c820*/  ISETP.LT.OR P6, PT, R2, R223, P6 ;  /* 0x000000df0200720c */ /* 0x000fe200037c1670 */
[----:B------:R-:W-:Y:S01]  /*c830*/  IMAD.IADD R7, R222, 0x1, -R3 ;  /* 0x00000001de077824 */ /* 0x000fe200078e0a03 */
[----:B------:R-:W-:Y:S01]  /*c840*/  FSEL R18, R8, -INF , !P5 ;  /* 0xff80000008127808 */ /* 0x000fe20006800000 */
[----:B------:R-:W-:Y:S01]  /*c850*/  FFMA.FTZ R10, R4, -UR19, R183 ;  /* 0x80000013040a7c23 */ /* 0x000fe200080100b7 */
[----:B------:R-:W-:Y:S01]  /*c860*/  FSEL R140, R9, -INF , !P6 ;  /* 0xff800000098c7808 */ /* 0x000fe20007000000 */
[--C-:B------:R-:W-:Y:S01]  /*c870*/  IMAD.IADD R8, R221, 0x1, -R3.reuse ;  /* 0x00000001dd087824 */ /* 0x100fe200078e0a03 */
[----:B------:R-:W-:Y:S01]  /*c880*/  FSEL R24, R6, -INF , !P4 ;  /* 0xff80000006187808 */ /* 0x000fe20006000000 */
[----:B------:R-:W-:Y:S01]  /*c890*/  VIADD R4, R2, 0x9 ;  /* 0x0000000902047836 */ /* 0x000fe20000000000 */
        /* <DEDUP_REMOVED lines=20> */
[----:B------:R-:W-:Y:S01]  /*c9e0*/  I2FP.F32.S32 R7, R7 ;  /* 0x0000000700077245 */ /* 0x000fe20000201400 */
[----:B------:R-:W-:Y:S01]  /*c9f0*/  IMAD.IADD R8, R222, 0x1, -R4 ;  /* 0x00000001de087824 */ /* 0x000fe200078e0a04 */
[----:B------:R-:W-:-:S02]  /*ca00*/  I2FP.F32.S32 R6, R6 ;  /* 0x0000000600067245 */ /* 0x000fc40000201400 */
        /* <DEDUP_REMOVED lines=15> */
[----:B------:R-:W-:Y:S01]  /*cb00*/  IMAD.IADD R5, R221, 0x1, -R3 ;  /* 0x00000001dd057824 */ /* 0x000fe200078e0a03 */
[----:B------:R-:W-:-:S02]  /*cb10*/  ISETP.GE.AND P5, PT, R4, R229, PT ;  /* 0x000000e50400720c */ /* 0x000fc40003fa6270 */
        /* <DEDUP_REMOVED lines=12> */
[----:B------:R-:W-:Y:S02]  /*cbe0*/  I2FP.F32.S32 R11, R11 ;  /* 0x0000000b000b7245 */ /* 0x000fe40000201400 */
[----:B------:R-:W-:Y:S02]  /*cbf0*/  IABS R5, R5 ;  /* 0x0000000500057213 */ /* 0x000fe40000000000 */
[----:B------:R-:W-:Y:S01]  /*cc00*/  I2FP.F32.S32 R6, R6 ;  /* 0x0000000600067245 */ /* 0x000fe20000201400 */
[----:B------:R-:W-:Y:S01]  /*cc10*/  FFMA.FTZ R11, R11, -UR19, R178 ;  /* 0x800000130b0b7c23 */ /* 0x000fe200080100b2 */
        /* <DEDUP_REMOVED lines=20> */
[----:B------:R-:W-:Y:S02]  /*cd60*/  I2FP.F32.S32 R10, R10 ;  /* 0x0000000a000a7245 */ /* 0x000fe40000201400 */
[C---:B------:R-:W-:Y:S02]  /*cd70*/  ISETP.LT.OR P1, PT, R3.reuse, R226, P1 ;  /* 0x000000e20300720c */ /* 0x040fe40000f21670 */
[C---:B------:R-:W-:Y:S01]  /*cd80*/  ISETP.LT.OR P0, PT, R3.reuse, R225, P0 ;  /* 0x000000e10300720c */ /* 0x040fe20000701670 */
[----:B------:R-:W-:Y:S01]  /*cd90*/  FFMA.FTZ R14, R10, -UR19, R179 ;  /* 0x800000130a0e7c23 */ /* 0x000fe200080100b3 */
[C---:B------:R-:W-:Y:S02]  /*cda0*/  ISETP.LT.OR P6, PT, R3.reuse, R224, P6 ;  /* 0x000000e00300720c */ /* 0x040fe400037c1670 */
[----:B------:R-:W-:Y:S01]  /*cdb0*/  ISETP.LT.OR P5, PT, R3, R223, P5 ;  /* 0x000000df0300720c */ /* 0x000fe20002fa1670 */
[----:B------:R-:W-:Y:S01]  /*cdc0*/  IMAD.IADD R3, R232, 0x1, -R3 ;  /* 0x00000001e8037824 */ /* 0x000fe200078e0a03 */
[----:B------:R-:W-:-:S02]  /*cdd0*/  IABS R9, R6 ;  /* 0x0000000600097213 */ /* 0x000fc40000000000 */
[----:B------:R-:W-:Y:S02]  /*cde0*/  IABS R5, R5 ;  /* 0x0000000500057213 */ /* 0x000fe40000000000 */
        /* <DEDUP_REMOVED lines=21> */
[----:B------:R-:W-:Y:S01]  /*cf40*/  ISETP.GE.AND P4, PT, R4, R231, PT ;  /* 0x000000e70400720c */ /* 0x000fe20003f86270 */
[----:B------:R-:W-:Y:S01]  /*cf50*/  IMAD.IADD R7, R232, 0x1, -R4 ;  /* 0x00000001e8077824 */ /* 0x000fe200078e0a04 */
[----:B------:R-:W-:Y:S01]  /*cf60*/  ISETP.GE.AND P1, PT, R4, R230, PT ;  /* 0x000000e60400720c */ /* 0x000fe20003f26270 */
[----:B------:R-:W-:Y:S01]  /*cf70*/  VIADD R2, R2, 0x19 ;  /* 0x0000001902027836 */ /* 0x000fe20000000000 */
[----:B------:R-:W-:-:S02]  /*cf80*/  ISETP.GE.AND P0, PT, R4, R229, PT ;  /* 0x000000e50400720c */ /* 0x000fc40003f06270 */
[----:B------:R-:W-:Y:S02]  /*cf90*/  FSEL R200, R8, -INF , !P6 ;  /* 0xff80000008c87808 */ /* 0x000fe40007000000 */
[C---:B------:R-:W-:Y:S02]  /*cfa0*/  ISETP.GE.AND P6, PT, R4.reuse, R228, PT ;  /* 0x000000e40400720c */ /* 0x040fe40003fc6270 */
[C---:B------:R-:W-:Y:S02]  /*cfb0*/  ISETP.LT.OR P4, PT, R4.reuse, R226, P4 ;  /* 0x000000e20400720c */ /* 0x040fe40002781670 */
[C---:B------:R-:W-:Y:S02]  /*cfc0*/  ISETP.LT.OR P1, PT, R4.reuse, R225, P1 ;  /* 0x000000e10400720c */ /* 0x040fe40000f21670 */
[C---:B------:R-:W-:Y:S02]  /*cfd0*/  ISETP.LT.OR P0, PT, R4.reuse, R224, P0 ;  /* 0x000000e00400720c */ /* 0x040fe40000701670 */
[----:B------:R-:W-:Y:S01]  /*cfe0*/  ISETP.LT.OR P6, PT, R4, R223, P6 ;  /* 0x000000df0400720c */ /* 0x000fe200037c1670 */
[----:B------:R-:W-:Y:S01]  /*cff0*/  IMAD.IADD R4, R227, 0x1, -R3 ;  /* 0x00000001e3047824 */ /* 0x000fe200078e0a03 */
[----:B------:R-:W-:-:S02]  /*d000*/  FSEL R203, R10, -INF , !P5 ;  /* 0xff8000000acb7808 */ /* 0x000fc40006800000 */
[----:B------:R-:W-:Y:S02]  /*d010*/  FSEL R196, R9, -INF , !P4 ;  /* 0xff80000009c47808 */ /* 0x000fe40006000000 */
[----:B------:R-:W-:Y:S01]  /*d020*/  FSEL R202, R6, -INF , !P1 ;  /* 0xff80000006ca7808 */ /* 0x000fe20004800000 */
[--C-:B------:R-:W-:Y:S01]  /*d030*/  IMAD.IADD R6, R221, 0x1, -R3.reuse ;  /* 0x00000001dd067824 */ /* 0x100fe200078e0a03 */
[----:B------:R-:W-:Y:S01]  /*d040*/  FSEL R201, R5, -INF , !P0 ;  /* 0xff80000005c97808 */ /* 0x000fe20004000000 */
[----:B------:R-:W-:Y:S01]  /*d050*/  IMAD.IADD R5, R222, 0x1, -R3 ;  /* 0x00000001de057824 */ /* 0x000fe200078e0a03 */
[C---:B------:R-:W-:Y:S02]  /*d060*/  ISETP.GE.AND P5, PT, R3.reuse, R231, PT ;  /* 0x000000e70300720c */ /* 0x040fe40003fa6270 */
[C---:B------:R-:W-:Y:S02]  /*d070*/  ISETP.GE.AND P4, PT, R3.reuse, R230, PT ;  /* 0x000000e60300720c */ /* 0x040fe40003f86270 */
[----:B------:R-:W-:-:S02]  /*d080*/  ISETP.GE.AND P1, PT, R3, R229, PT ;  /* 0x000000e50300720c */ /* 0x000fc40003f26270 */
[C---:B------:R-:W-:Y:S02]  /*d090*/  ISETP.GE.AND P0, PT, R3.reuse, R228, PT ;  /* 0x000000e40300720c */ /* 0x040fe40003f06270 */
[----:B------:R-:W-:Y:S02]  /*d0a0*/  IABS R7, R7 ;  /* 0x0000000700077213 */ /* 0x000fe40000000000 */
[C---:B------:R-:W-:Y:S02]  /*d0b0*/  ISETP.LT.OR P5, PT, R3.reuse, R226, P5 ;  /* 0x000000e20300720c */ /* 0x040fe40002fa1670 */
[C---:B------:R-:W-:Y:S02]  /*d0c0*/  ISETP.LT.OR P4, PT, R3.reuse, R225, P4 ;  /* 0x000000e10300720c */ /* 0x040fe40002781670 */
[C---:B------:R-:W-:Y:S02]  /*d0d0*/  ISETP.LT.OR P1, PT, R3.reuse, R224, P1 ;  /* 0x000000e00300720c */ /* 0x040fe40000f21670 */
[----:B------:R-:W-:Y:S01]  /*d0e0*/  ISETP.LT.OR P0, PT, R3, R223, P0 ;  /* 0x000000df0300720c */ /* 0x000fe20000701670 */
[----:B------:R-:W-:Y:S01]  /*d0f0*/  IMAD.IADD R3, R232, 0x1, -R3 ;  /* 0x00000001e8037824 */ /* 0x000fe200078e0a03 */
[----:B------:R-:W-:Y:S01]  /*d100*/  IABS R9, R4 ;  /* 0x0000000400097213 */ /* 0x000fe20000000000 */
[----:B------:R-:W-:Y:S01]  /*d110*/  IMAD.MOV.U32 R4, RZ, RZ, R7 ;  /* 0x000000ffff047224 */ /* 0x000fe200078e0007 */
[----:B------:R-:W-:-:S02]  /*d120*/  IABS R6, R6 ;  /* 0x0000000600067213 */ /* 0x000fc40000000000 */
[----:B------:R-:W-:Y:S01]  /*d130*/  IABS R8, R3 ;  /* 0x0000000300087213 */ /* 0x000fe20000000000 */
[----:B------:R-:W-:Y:S01]  /*d140*/  IMAD.MOV.U32 R7, RZ, RZ, R9 ;  /* 0x000000ffff077224 */ /* 0x000fe200078e0009 */
[----:B------:R-:W-:Y:S02]  /*d150*/  I2FP.F32.S32 R3, R4 ;  /* 0x0000000400037245 */ /* 0x000fe40000201400 */
[----:B------:R-:W-:Y:S02]  /*d160*/  IABS R5, R5 ;  /* 0x0000000500057213 */ /* 0x000fe40000000000 */
[----:B------:R-:W-:Y:S01]  /*d170*/  I2FP.F32.S32 R6, R6 ;  /* 0x0000000600067245 */ /* 0x000fe20000201400 */
[----:B------:R-:W-:Y:S01]  /*d180*/  FFMA.FTZ R4, R3, -UR19, R191 ;  /* 0x8000001303047c23 */ /* 0x000fe200080100bf */
        /* <DEDUP_REMOVED lines=59> */
[C---:B------:R-:W-:Y:S02]  /*d540*/  IADD3 R3, P5, R2.reuse, UR35, RZ ;  /* 0x0000002302037c10 */ /* 0x040fe4000ffbe0ff */
        /* <DEDUP_REMOVED lines=31> */
.L_x_2472:
[----:B------:R-:W-:Y:S05]  /*d740*/  BSYNC B0 ;  /* 0x0000000000007941 */ /* 0x000fea0003800000 */
.L_x_2471:
[----:B------:R-:W0:Y:S02]  /*d750*/  LDGDEPBAR ;  /* 0x00000000000079af */ /* 0x000e240000000000 */
.L_x_2470:
[----:B------:R-:W3:Y:S04]  /*d760*/  LDL R5, [R1+0x80] ;  /* 0x0000800001057983 */ /* 0x000ee80000100800 */
[----:B-1----:R-:W4:Y:S04]  /*d770*/  LDL R9, [R1+0x5c] ;  /* 0x00005c0001097983 */ /* 0x002f280000100800 */
[----:B------:R-:W5:Y:S01]  /*d780*/  LDL.64 R132, [R1] ;  /* 0x0000000001847983 */ /* 0x000f620000100a00 */
[----:B--2---:R-:W-:Y:S01]  /*d790*/  FMNMX.FTZ R2, R235, R17, !PT ;  /* 0x00000011eb027209 */ /* 0x004fe20007810000 */
[----:B------:R-:W-:Y:S01]  /*d7a0*/  IMAD.WIDE.U32 R12, R252, -0x326172a9, RZ ;  /* 0xcd9e8d57fc0c7825 */ /* 0x000fe200078e00ff */
[----:B------:R-:W-:Y:S01]  /*d7b0*/  FMNMX.FTZ R4, R234, R21, !PT ;  /* 0x00000015ea047209 */ /* 0x000fe20007810000 */
[----:B------:R-:W-:Y:S01]  /*d7c0*/  UIADD3 UR4, UR31, -0x4498517b, URZ ;  /* 0xbb67ae851f047890 */ /* 0x000fe2000fffe03f */
[----:B------:R-:W-:Y:S01]  /*d7d0*/  FMNMX.FTZ R2, R18, R2, !PT ;  /* 0x0000000212027209 */ /* 0x000fe20007810000 */
[----:B------:R-:W-:Y:S01]  /*d7e0*/  IMAD.MOV.U32 R236, RZ, RZ, R244 ;  /* 0x000000ffffec7224 */ /* 0x000fe200078e00f4 */
[----:B------:R-:W-:Y:S01]  /*d7f0*/  FMNMX.FTZ R4, R24, R4, !PT ;  /* 0x0000000418047209 */ /* 0x000fe20007810000 */
[----:B------:R-:W-:Y:S01]  /*d800*/  UMOV UR5, UR39 ;  /* 0x0000002700057c82 */ /* 0x000fe20008000000 */
        /* <DEDUP_REMOVED lines=13> */
[----:B------:R-:W1:Y:S01]  /*d8e0*/  SHFL.BFLY PT, R136, R2, 0x2, 0x1f ;  /* 0x0c401f0002887f89 */ /* 0x000e6200000e0000 */
[----:B------:R-:W-:-:S02]  /*d8f0*/  FMNMX.FTZ R3, R30, R3, !PT ;  /* 0x000000031e037209 */ /* 0x000fc40007810000 */
[----:B------:R-:W-:Y:S01]  /*d900*/  FMNMX.FTZ R8, R220, R140, !PT ;  /* 0x0000008cdc087209 */ /* 0x000fe20007810000 */
[----:B------:R-:W2:Y:S01]  /*d910*/  SHFL.BFLY PT, R135, R4, 0x2, 0x1f ;  /* 0x0c401f0004877f89 */ /* 0x000ea200000e0000 */
[----:B------:R-:W-:Y:S02]  /*d920*/  MOV R181, R247 ;  /* 0x000000f700b57202 */ /* 0x000fe40000000f00 */
[----:B------:R-:W-:Y:S02]  /*d930*/  MOV R182, R246 ;  /* 0x000000f600b67202 */ /* 0x000fe40000000f00 */
[----:B------:R-:W-:Y:S02]  /*d940*/  MOV R183, R245 ;  /* 0x000000f500b77202 */ /* 0x000fe40000000f00 */
[----:B-1----:R-:W-:Y:S02]  /*d950*/  FMNMX.FTZ R136, R2, R136, !PT ;  /* 0x0000008802887209 */ /* 0x002fe40007810000 */
[----:B------:R-:W-:-:S02]  /*d960*/  MOV R2, UR31 ;  /* 0x0000001f00027c02 */ /* 0x000fc40008000f00 */
[----:B--2---:R-:W-:Y:S01]  /*d970*/  FMNMX.FTZ R135, R4, R135, !PT ;  /* 0x0000008704877209 */ /* 0x004fe20007810000 */
[----:B------:R-:W1:Y:S02]  /*d980*/  SHFL.BFLY PT, R11, R136, 0x1, 0x1f ;  /* 0x0c201f00880b7f89 */ /* 0x000e6400000e0000 */
[----:B-1----:R-:W-:-:S04]  /*d990*/  FMNMX.FTZ R136, R136, R11, !PT ;  /* 0x0000000b88887209 */ /* 0x002fc80007810000 */
[----:B------:R-:W-:Y:S01]  /*d9a0*/  FSETP.NEU.FTZ.AND P6, PT, R136, -INF , PT ;  /* 0xff8000008800780b */ /* 0x000fe20003fdd000 */
[----:B---3--:R-:W-:Y:S01]  /*d9b0*/  IMAD.WIDE.U32 R6, R5, -0x2daee0ad, RZ ;  /* 0xd2511f5305067825 */ /* 0x008fe200078e00ff */
[----:B------:R-:W-:Y:S02]  /*d9c0*/  FMNMX.FTZ R5, R28, R3, !PT ;  /* 0x000000031c057209 */ /* 0x000fe40007810000 */
[----:B----4-:R-:W-:Y:S02]  /*d9d0*/  LOP3.LUT R14, R13, R9, RZ, 0x3c, !PT ;  /* 0x000000090d0e7212 */ /* 0x010fe400078e3cff */
[----:B------:R-:W-:Y:S02]  /*d9e0*/  LOP3.LUT R2, R7, UR39, R2, 0x96, !PT ;  /* 0x0000002707027c12 */ /* 0x000fe4000f8e9602 */
[----:B------:R-:W-:Y:S01]  /*d9f0*/  FMNMX.FTZ R7, R31, R8, !PT ;  /* 0x000000081f077209 */ /* 0x000fe20007810000 */
[----:B------:R-:W-:Y:S01]  /*da00*/  IMAD.WIDE.U32 R14, R14, -0x2daee0ad, RZ ;  /* 0xd2511f530e0e7825 */ /* 0x000fe200078e00ff */
[----:B------:R-:W-:-:S02]  /*da10*/  FMNMX.FTZ R5, R26, R5, !PT ;  /* 0x000000051a057209 */ /* 0x000fc40007810000 */
[----:B------:R-:W-:Y:S01]  /*da20*/  FMNMX.FTZ R7, R29, R7, !PT ;  /* 0x000000071d077209 */ /* 0x000fe20007810000 */
[----:B------:R-:W-:Y:S01]  /*da30*/  IMAD.WIDE.U32 R2, R2, -0x326172a9, RZ ;  /* 0xcd9e8d5702027825 */ /* 0x000fe200078e00ff */
[----:B------:R-:W-:Y:S02]  /*da40*/  FMNMX.FTZ R8, R200, R5, !PT ;  /* 0x00000005c8087209 */ /* 0x000fe40007810000 */
[----:B------:R-:W-:Y:S02]  /*da50*/  FMNMX.FTZ R5, R27, R7, !PT ;  /* 0x000000071b057209 */ /* 0x000fe40007810000 */
[----:B------:R-:W-:Y:S02]  /*da60*/  FMNMX.FTZ R7, R201, R8, !PT ;  /* 0x00000008c9077209 */ /* 0x000fe40007810000 */
[----:B------:R-:W-:Y:S02]  /*da70*/  IADD3 R13, R252, 0x4, RZ ;  /* 0x00000004fc0d7810 */ /* 0x000fe40007ffe0ff */
[----:B------:R-:W-:-:S02]  /*da80*/  FMNMX.FTZ R7, R194, R7, !PT ;  /* 0x00000007c2077209 */ /* 0x000fc40007810000 */
[----:B------:R-:W-:Y:S01]  /*da90*/  FMNMX.FTZ R5, R203, R5, !PT ;  /* 0x00000005cb057209 */ /* 0x000fe20007810000 */
[----:B------:R-:W-:Y:S01]  /*daa0*/  IMAD R4, R13, -0x326172a9, RZ ;  /* 0xcd9e8d570d047824 */ /* 0x000fe200078e02ff */
[----:B------:R-:W-:Y:S02]  /*dab0*/  FMNMX.FTZ R8, R190, R7, !PT ;  /* 0x00000007be087209 */ /* 0x000fe40007810000 */
[--C-:B-----5:R-:W-:Y:S02]  /*dac0*/  LOP3.LUT R10, R133, UR4, R6.reuse, 0x96, !PT ;  /* 0x00000004850a7c12 */ /* 0x120fe4000f8e9606 */
[----:B------:R-:W-:Y:S01]  /*dad0*/  LOP3.LUT R9, R15, UR4, R6, 0x96, !PT ;  /* 0x000000040f097c12 */ /* 0x000fe2000f8e9606 */
[----:B------:R-:W1:Y:S01]  /*dae0*/  SHFL.BFLY PT, R134, R8, 0x2, 0x1f ;  /* 0x0c401f0008867f89 */ /* 0x000e6200000e0000 */
[----:B------:R-:W-:Y:S01]  /*daf0*/  FMNMX.FTZ R5, R199, R5, !PT ;  /* 0x00000005c7057209 */ /* 0x000fe20007810000 */
[----:B------:R-:W-:Y:S01]  /*db00*/  IMAD.WIDE.U32 R34, R10, -0x326172a9, RZ ;  /* 0xcd9e8d570a227825 */ /* 0x000fe200078e00ff */
[----:B------:R-:W-:Y:S01]  /*db10*/  LOP3.LUT R10, R3, UR37, R4, 0x96, !PT ;  /* 0x00000025030a7c12 */ /* 0x000fe2000f8e9604 */
[----:B------:R-:W2:Y:S01]  /*db20*/  SHFL.BFLY PT, R15, R135, 0x1, 0x1f ;  /* 0x0c201f00870f7f89 */ /* 0x000ea200000e0000 */
[----:B------:R-:W-:Y:S01]  /*db30*/  FMNMX.FTZ R6, R192, R5, !PT ;  /* 0x00000005c0067209 */ /* 0x000fe20007810000 */
[----:B------:R-:W-:Y:S01]  /*db40*/  IMAD.WIDE.U32 R4, R9, -0x326172a9, RZ ;  /* 0xcd9e8d5709047825 */ /* 0x000fe200078e00ff */
[----:B------:R-:W-:-:S02]  /*db50*/  LOP3.LUT R12, R3, UR37, R12, 0x96, !PT ;  /* 0x00000025030c7c12 */ /* 0x000fc4000f8e960c */
[----:B------:R-:W-:Y:S01]  /*db60*/  FMNMX.FTZ R3, R191, R6, !PT ;  /* 0x00000006bf037209 */ /* 0x000fe20007810000 */
[----:B------:R-:W-:Y:S01]  /*db70*/  FMUL.FTZ R6, R136, UR38 ;  /* 0x0000002688067c20 */ /* 0x000fe20008410000 */
[--C-:B------:R-:W-:Y:S01]  /*db80*/  LOP3.LUT R7, R5, UR36, R2.reuse, 0x96, !PT ;  /* 0x0000002405077c12 */ /* 0x100fe2000f8e9602 */
[----:B------:R-:W-:Y:S01]  /*db90*/  IMAD.WIDE.U32 R12, R12, -0x2daee0ad, RZ ;  /* 0xd2511f530c0c7825 */ /* 0x000fe200078e00ff */
[----:B------:R-:W-:Y:S01]  /*dba0*/  LOP3.LUT R9, R35, UR36, R2, 0x96, !PT ;  /* 0x0000002423097c12 */ /* 0x000fe2000f8e9602 */
[----:B------:R-:W3:Y:S01]  /*dbb0*/  SHFL.BFLY PT, R137, R3, 0x2, 0x1f ;  /* 0x0c401f0003897f89 */ /* 0x000ee200000e0000 */
[----:B------:R-:W-:Y:S01]  /*dbc0*/  FSEL R2, R6, RZ, P6 ;  /* 0x000000ff06027208 */ /* 0x000fe20003000000 */
[----:B------:R-:W-:Y:S01]  /*dbd0*/  IMAD.WIDE.U32 R6, R7, -0x2daee0ad, RZ ;  /* 0xd2511f5307067825 */ /* 0x000fe200078e00ff */
[----:B------:R-:W-:-:S03]  /*dbe0*/  LOP3.LUT R13, R13, UR33, R14, 0x96, !PT ;  /* 0x000000210d0d7c12 */ /* 0x000fc6000f8e960e */
[----:B------:R-:W-:Y:S01]  /*dbf0*/  IMAD.WIDE.U32 R10, R10, -0x2daee0ad, RZ ;  /* 0xd2511f530a0a7825 */ /* 0x000fe200078e00ff */
[----:B------:R-:W-:-:S03]  /*dc00*/  LOP3.LUT R14, R7, UR29, R12, 0x96, !PT ;  /* 0x0000001d070e7c12 */ /* 0x000fc6000f8e960c */
[----:B------:R-:W-:Y:S01]  /*dc10*/  FFMA.FTZ R5, R17, UR38, -R2 ;  /* 0x0000002611057c23 */ /* 0x000fe20008010802 */
[----:B------:R-:W-:Y:S01]  /*dc20*/  IMAD.WIDE.U32 R32, R9, -0x2daee0ad, RZ ;  /* 0xd2511f5309207825 */ /* 0x000fe200078e00ff */
[----:B------:R-:W-:Y:S02]  /*dc30*/  LOP3.LUT R11, R11, UR33, R132, 0x96, !PT ;  /* 0x000000210b0b7c12 */ /* 0x000fe4000f8e9684 */
[----:B------:R4:W-:Y:S01]  /*dc40*/  MUFU.EX2 R237, R5 ;  /* 0x0000000500ed7308 */ /* 0x0009e20000000800 */
[----:B-1----:R-:W-:Y:S01]  /*dc50*/  FMNMX.FTZ R134, R8, R134, !PT ;  /* 0x0000008608867209 */ /* 0x002fe20007810000 */
[----:B------:R-:W-:Y:S01]  /*dc60*/  IMAD.WIDE.U32 R12, R13, -0x326172a9, RZ ;  /* 0xcd9e8d570d0c7825 */ /* 0x000fe200078e00ff */
[----:B------:R-:W-:Y:S02]  /*dc70*/  LOP3.LUT R9, R33, UR29, R10, 0x96, !PT ;  /* 0x0000001d21097c12 */ /* 0x000fe4000f8e960a */
[----:B--2---:R-:W-:Y:S01]  /*dc80*/  FMNMX.FTZ R135, R135, R15, !PT ;  /* 0x0000000f87877209 */ /* 0x004fe20007810000 */
[----:B------:R-:W-:Y:S01]  /*dc90*/  IMAD.WIDE.U32 R10, R11, -0x326172a9, RZ ;  /* 0xcd9e8d570b0a7825 */ /* 0x000fe200078e00ff */
[----:B------:R-:W-:-:S03]  /*dca0*/  LOP3.LUT R8, R13, UR32, R4, 0x96, !PT ;  /* 0x000000200d087c12 */ /* 0x000fc6000f8e9604 */
[--C-:B------:R-:W-:Y:S01]  /*dcb0*/  FFMA.FTZ R4, R20, UR38, -R2.reuse ;  /* 0x0000002614047c23 */ /* 0x100fe20008010802 */
[----:B------:R-:W1:Y:S01]  /*dcc0*/  SHFL.BFLY PT, R13, R134, 0x1, 0x1f ;  /* 0x0c201f00860d7f89 */ /* 0x000e6200000e0000 */
[----:B------:R-:W-:Y:S02]  /*dcd0*/  FSETP.NEU.FTZ.AND P5, PT, R135, -INF , PT ;  /* 0xff8000008700780b */ /* 0x000fe40003fbd000 */
[----:B------:R-:W2:Y:S01]  /*dce0*/  MUFU.EX2 R178, R4 ;  /* 0x0000000400b27308 */ /* 0x000ea20000000800 */
[----:B---3--:R-:W-:Y:S01]  /*dcf0*/  FMNMX.FTZ R137, R3, R137, !PT ;  /* 0x0000008903897209 */ /* 0x008fe20007810000 */
[--C-:B------:R-:W-:Y:S01]  /*dd00*/  FFMA.FTZ R3, R16, UR38, -R2.reuse ;  /* 0x0000002610037c23 */ /* 0x100fe20008010802 */
[----:B----4-:R-:W-:Y:S01]  /*dd10*/  FFMA.FTZ R5, R18, UR38, -R2 ;  /* 0x0000002612057c23 */ /* 0x010fe20008010802 */
[----:B------:R-:W-:-:S04]  /*dd20*/  IMAD.WIDE.U32 R18, R9, -0x326172a9, RZ ;  /* 0xcd9e8d5709127825 */ /* 0x000fc800078e00ff */
[----:B------:R-:W3:Y:S01]  /*dd30*/  MUFU.EX2 R177, R3 ;  /* 0x0000000300b17308 */ /* 0x000ee20000000800 */
[----:B------:R-:W-:Y:S01]  /*dd40*/  IMAD.WIDE.U32 R8, R8, -0x2daee0ad, RZ ;  /* 0xd2511f5308087825 */ /* 0x000fe200078e00ff */
[----:B------:R-:W-:-:S06]  /*dd50*/  LOP3.LUT R7, R19, UR28, R10, 0x96, !PT ;  /* 0x0000001c13077c12 */ /* 0x000fcc000f8e960a */
[----:B------:R4:W-:Y:S01]  /*dd60*/  MUFU.EX2 R185, R5 ;  /* 0x0000000500b97308 */ /* 0x0009e20000000800 */
[----:B------:R-:W-:Y:S01]  /*dd70*/  IMAD.WIDE.U32 R142, R7, -0x2daee0ad, RZ ;  /* 0xd2511f53078e7825 */ /* 0x000fe200078e00ff */
[----:B-1----:R-:W-:-:S04]  /*dd80*/  FMNMX.FTZ R134, R134, R13, !PT ;  /* 0x0000000d86867209 */ /* 0x002fc80007810000 */
[C---:B------:R-:W-:Y:S01]  /*dd90*/  FSETP.NEU.FTZ.AND P4, PT, R134.reuse, -INF , PT ;  /* 0xff8000008600780b */ /* 0x040fe20003f9d000 */
[----:B------:R-:W-:-:S05]  /*dda0*/  FMUL.FTZ R13, R134, UR38 ;  /* 0x00000026860d7c20 */ /* 0x000fca0008410000 */
[----:B------:R-:W-:Y:S02]  /*ddb0*/  FSEL R13, R13, RZ, P4 ;  /* 0x000000ff0d0d7208 */ /* 0x000fe40002000000 */
[----:B----4-:R-:W-:Y:S01]  /*ddc0*/  LOP3.LUT R5, R11, UR32, R34, 0x96, !PT ;  /* 0x000000200b057c12 */ /* 0x010fe2000f8e9622 */
[----:B------:R-:W-:-:S04]  /*ddd0*/  IMAD.WIDE.U32 R10, R14, -0x326172a9, RZ ;  /* 0xcd9e8d570e0a7825 */ /* 0x000fc800078e00ff */
[----:B------:R-:W-:Y:S01]  /*dde0*/  FMUL.FTZ R14, R135, UR38 ;  /* 0x00000026870e7c20 */ /* 0x000fe20008410000 */
[----:B------:R-:W-:Y:S01]  /*ddf0*/  IMAD.WIDE.U32 R4, R5, -0x2daee0ad, RZ ;  /* 0xd2511f5305047825 */ /* 0x000fe200078e00ff */
[----:B------:R-:W-:-:S03]  /*de00*/  LOP3.LUT R12, R11, UR28, R12, 0x96, !PT ;  /* 0x0000001c0b0c7c12 */ /* 0x000fc6000f8e960c */
[----:B------:R-:W-:Y:S02]  /*de10*/  FSEL R14, R14, RZ, P5 ;  /* 0x000000ff0e0e7208 */ /* 0x000fe40002800000 */
[----:B------:R-:W-:Y:S01]  /*de20*/  LOP3.LUT R7, R5, UR27, R32, 0x96, !PT ;  /* 0x0000001b05077c12 */ /* 0x000fe2000f8e9620 */
[----:B------:R-:W-:Y:S01]  /*de30*/  IMAD.WIDE.U32 R132, R12, -0x2daee0ad, RZ ;  /* 0xd2511f530c847825 */ /* 0x000fe200078e00ff */
[----:B------:R-:W-:Y:S01]  /*de40*/  LOP3.LUT R4, R143, UR10, R4, 0x96, !PT ;  /* 0x0000000a8f047c12 */ /* 0x000fe2000f8e9604 */
[----:B------:R-:W1:Y:S01]  /*de50*/  SHFL.BFLY PT, R12, R137, 0x1, 0x1f ;  /* 0x0c201f00890c7f89 */ /* 0x000e6200000e0000 */
[----:B------:R-:W-:Y:S01]  /*de60*/  LOP3.LUT R11, R9, UR27, R6, 0x96, !PT ;  /* 0x0000001b090b7c12 */ /* 0x000fe2000f8e9606 */
[----:B------:R-:W-:Y:S01]  /*de70*/  FFMA.FTZ R3, R21, UR38, -R14 ;  /* 0x0000002615037c23 */ /* 0x000fe2000801080e */
[----:B------:R-:W-:Y:S01]  /*de80*/  IMAD.WIDE.U32 R6, R7, -0x326172a9, RZ ;  /* 0xcd9e8d5707067825 */ /* 0x000fe200078e00ff */
[----:B------:R-:W-:-:S03]  /*de90*/  LOP3.LUT R9, R133, UR10, R8, 0x96, !PT ;  /* 0x0000000a85097c12 */ /* 0x000fc6000f8e9608 */
[----:B------:R-:W-:Y:S01]  /*dea0*/  FFMA.FTZ R8, R24, UR38, -R14 ;  /* 0x0000002618087c23 */ /* 0x000fe2000801080e */
[----:B------:R4:W-:Y:S01]  /*deb0*/  MUFU.EX2 R180, R3 ;  /* 0x0000000300b47308 */ /* 0x0009e20000000800 */
[----:B------:R-:W-:Y:S01]  /*dec0*/  IMAD.WIDE.U32 R4, R4, -0x326172a9, RZ ;  /* 0xcd9e8d5704047825 */ /* 0x000fe200078e00ff */
[----:B------:R-:W-:Y:S01]  /*ded0*/  LOP3.LUT R193, R7, UR11, R18, 0x96, !PT ;  /* 0x0000000b07c17c12 */ /* 0x000fe2000f8e9612 */
[----:B------:R-:W-:Y:S01]  /*dee0*/  LDSM.16.MT88.4 R32, [R210+0xb000] ;  /* 0x00b00000d220783b */ /* 0x000fe20000004200 */
[C---:B------:R-:W-:Y:S02]  /*def0*/  LOP3.LUT R17, R4.reuse, 0xffff, RZ, 0xc0, !PT ;  /* 0x0000ffff04117812 */ /* 0x040fe400078ec0ff */
[----:B------:R-:W-:Y:S02]  /*df00*/  LOP3.LUT R21, R4, 0xff, RZ, 0xc0, !PT ;  /* 0x000000ff04157812 */ /* 0x000fe400078ec0ff */
[----:B------:R5:W-:Y:S01]  /*df10*/  MUFU.EX2 R186, R8 ;  /* 0x0000000800ba7308 */ /* 0x000be20000000800 */
[----:B------:R-:W-:-:S02]  /*df20*/  SHF.R.U32.HI R18, RZ, 0x10, R4 ;  /* 0x00000010ff127819 */ /* 0x000fc40000011604 */
[----:B------:R-:W-:Y:S02]  /*df30*/  SHF.R.U32.HI R19, RZ, 0x18, R4 ;  /* 0x00000018ff137819 */ /* 0x000fe40000011604 */
[----:B----4-:R-:W-:Y:S01]  /*df40*/  LOP3.LUT R3, R5, UR21, R6, 0x96, !PT ;  /* 0x0000001505037c12 */ /* 0x010fe2000f8e9606 */
[----:B------:R-:W-:Y:S01]  /*df50*/  IMAD.WIDE.U32 R6, R11, -0x326172a9, RZ ;  /* 0xcd9e8d570b067825 */ /* 0x000fe200078e00ff */
[----:B-1----:R-:W-:-:S03]  /*df60*/  FMNMX.FTZ R137, R137, R12, !PT ;  /* 0x0000000c89897209 */ /* 0x002fc60007810000 */
[----:B------:R-:W-:Y:S01]  /*df70*/  IMAD.WIDE.U32 R4, R9, -0x326172a9, RZ ;  /* 0xcd9e8d5709047825 */ /* 0x000fe200078e00ff */
[----:B------:R-:W-:-:S03]  /*df80*/  LOP3.LUT R133, R7, UR11, R10, 0x96, !PT ;  /* 0x0000000b07857c12 */ /* 0x000fc6000f8e960a */
[--C-:B------:R-:W-:Y:S01]  /*df90*/  FFMA.FTZ R7, R22, UR38, -R14.reuse ;  /* 0x0000002616077c23 */ /* 0x100fe2000801080e */
[----:B------:R-:W-:Y:S01]  /*dfa0*/  LOP3.LUT R9, R3, 0xff, RZ, 0xc0, !PT ;  /* 0x000000ff03097812 */ /* 0x000fe200078ec0ff */
[----:B-----5:R-:W-:Y:S01]  /*dfb0*/  FFMA.FTZ R8, R23, UR38, -R14 ;  /* 0x0000002617087c23 */ /* 0x020fe2000801080e */
[----:B------:R-:W-:Y:S01]  /*dfc0*/  LOP3.LUT R6, R5, UR21, R6, 0x96, !PT ;  /* 0x0000001505067c12 */ /* 0x000fe2000f8e9606 */
[----:B------:R1:W-:Y:S01]  /*dfd0*/  MUFU.EX2 R176, R7 ;  /* 0x0000000700b07308 */ /* 0x0003e20000000800 */
[C---:B------:R-:W-:Y:S01]  /*dfe0*/  LOP3.LUT R10, R4.reuse, 0xffff, RZ, 0xc0, !PT ;  /* 0x0000ffff040a7812 */ /* 0x040fe200078ec0ff */
[----:B------:R-:W-:Y:S01]  /*dff0*/  FMUL.FTZ R12, R137, UR38 ;  /* 0x00000026890c7c20 */ /* 0x000fe20008410000 */
[----:B------:R-:W-:Y:S02]  /*e000*/  SHF.R.U32.HI R5, RZ, 0x8, R17 ;  /* 0x00000008ff057819 */ /* 0x000fe40000011611 */
[----:B------:R-:W-:Y:S02]  /*e010*/  LOP3.LUT R15, R4, 0xff, RZ, 0xc0, !PT ;  /* 0x000000ff040f7812 */ /* 0x000fe400078ec0ff */
[--C-:B------:R-:W-:Y:S01]  /*e020*/  SHF.R.U32.HI R11, RZ, 0x10, R4.reuse ;  /* 0x00000010ff0b7819 */ /* 0x100fe20000011604 */
[----:B------:R4:W-:Y:S01]  /*e030*/  MUFU.EX2 R195, R8 ;  /* 0x0000000800c37308 */ /* 0x0009e20000000800 */
[----:B------:R-:W-:Y:S01]  /*e040*/  SHF.R.U32.HI R16, RZ, 0x18, R4 ;  /* 0x00000018ff107819 */ /* 0x000fe20000011604 */
[----:B------:R-:W-:Y:S01]  /*e050*/  FFMA.FTZ R4, R25, UR38, -R13 ;  /* 0x0000002619047c23 */ /* 0x000fe2000801080d */
[----:B------:R-:W-:Y:S01]  /*e060*/  PRMT R21, R21, 0x5410, R5 ;  /* 0x0000541015157816 */ /* 0x000fe20000000005 */
[----:B------:R-:W-:Y:S01]  /*e070*/  FFMA.FTZ R5, R30, UR38, -R13 ;  /* 0x000000261e057c23 */ /* 0x000fe2000801080d */
[----:B------:R-:W-:-:S03]  /*e080*/  FSETP.NEU.FTZ.AND P1, PT, R137, -INF , PT ;  /* 0xff8000008900780b */ /* 0x000fc60003f3d000 */
[----:B------:R5:W-:Y:S01]  /*e090*/  MUFU.EX2 R238, R4 ;  /* 0x0000000400ee7308 */ /* 0x000be20000000800 */
[----:B-1----:R-:W-:Y:S02]  /*e0a0*/  LOP3.LUT R7, R18, 0xff, RZ, 0xc0, !PT ;  /* 0x000000ff12077812 */ /* 0x002fe400078ec0ff */
[----:B------:R-:W-:Y:S02]  /*e0b0*/  FSEL R12, R12, RZ, P1 ;  /* 0x000000ff0c0c7208 */ /* 0x000fe40000800000 */
[----:B------:R-:W-:Y:S02]  /*e0c0*/  PRMT R25, R7, 0x5410, R19 ;  /* 0x0000541007197816 */ /* 0x000fe40000000013 */
[--C-:B------:R-:W-:Y:S01]  /*e0d0*/  SHF.R.U32.HI R7, RZ, 0x18, R3.reuse ;  /* 0x00000018ff077819 */ /* 0x100fe20000011603 */
[----:B------:R1:W-:Y:S01]  /*e0e0*/  MUFU.EX2 R184, R5 ;  /* 0x0000000500b87308 */ /* 0x0003e20000000800 */
[----:B----4-:R-:W-:Y:S02]  /*e0f0*/  SHF.R.U32.HI R8, RZ, 0x10, R3 ;  /* 0x00000010ff087819 */ /* 0x010fe40000011603 */
[----:B-----5:R-:W-:-:S02]  /*e100*/  LOP3.LUT R4, R3, 0xffff, RZ, 0xc0, !PT ;  /* 0x0000ffff03047812 */ /* 0x020fc400078ec0ff */
[----:B------:R-:W-:Y:S02]  /*e110*/  LOP3.LUT R3, R8, 0xff, RZ, 0xc0, !PT ;  /* 0x000000ff08037812 */ /* 0x000fe400078ec0ff */
[----:B------:R-:W-:Y:S02]  /*e120*/  SHF.R.U32.HI R4, RZ, 0x8, R4 ;  /* 0x00000008ff047819 */ /* 0x000fe40000011604 */
[----:B------:R-:W-:Y:S01]  /*e130*/  PRMT R20, R3, 0x5410, R7 ;  /* 0x0000541003147816 */ /* 0x000fe20000000007 */
[--C-:B------:R-:W-:Y:S01]  /*e140*/  FFMA.FTZ R3, R26, UR38, -R13.reuse ;  /* 0x000000261a037c23 */ /* 0x100fe2000801080d */
[----:B-1----:R-:W-:Y:S01]  /*e150*/  FFMA.FTZ R5, R28, UR38, -R13 ;  /* 0x000000261c057c23 */ /* 0x002fe2000801080d */
[----:B------:R-:W-:Y:S02]  /*e160*/  PRMT R18, R9, 0x5410, R4 ;  /* 0x0000541009127816 */ /* 0x000fe40000000004 */
[----:B------:R1:W-:Y:S01]  /*e170*/  MUFU.EX2 R141, R3 ;  /* 0x00000003008d7308 */ /* 0x0003e20000000800 */
[----:B------:R-:W-:-:S02]  /*e180*/  LOP3.LUT R4, R11, 0xff, RZ, 0xc0, !PT ;  /* 0x000000ff0b047812 */ /* 0x000fc400078ec0ff */
[----:B------:R-:W-:Y:S02]  /*e190*/  FSEL R7, R136, RZ, P6 ;  /* 0x000000ff88077208 */ /* 0x000fe40003000000 */
[----:B------:R-:W-:-:S03]  /*e1a0*/  PRMT R11, R4, 0x5410, R16 ;  /* 0x00005410040b7816 */ /* 0x000fc60000000010 */
[----:B------:R4:W5:Y:S01]  /*e1b0*/  MUFU.EX2 R187, R5 ;  /* 0x0000000500bb7308 */ /* 0x0009620000000800 */
[----:B------:R-:W-:Y:S01]  /*e1c0*/  FADD.FTZ R17, R235, -R7 ;  /* 0x80000007eb117221 */ /* 0x000fe20000010000 */
[----:B------:R-:W-:Y:S02]  /*e1d0*/  FSEL R7, R135, RZ, P5 ;  /* 0x000000ff87077208 */ /* 0x000fe40002800000 */
[----:B------:R-:W-:Y:S01]  /*e1e0*/  HSET2.LE.AND R11, R11, R0, PT ;  /* 0x000000000b0b7233 */ /* 0x000fe20003803000 */
[----:B------:R-:W-:Y:S01]  /*e1f0*/  FMUL.FTZ R17, R17, UR38 ;  /* 0x0000002611117c20 */ /* 0x000fe20008410000 */
[----:B-1----:R-:W-:-:S04]  /*e200*/  LOP3.LUT R3, R6, 0xffff, RZ, 0xc0, !PT ;  /* 0x0000ffff06037812 */ /* 0x002fc800078ec0ff */
[----:B------:R-:W-:Y:S02]  /*e210*/  SHF.R.U32.HI R4, RZ, 0x8, R3 ;  /* 0x00000008ff047819 */ /* 0x000fe40000011603 */
[----:B------:R-:W-:Y:S02]  /*e220*/  LOP3.LUT R3, R6, 0xff, RZ, 0xc0, !PT ;  /* 0x000000ff06037812 */ /* 0x000fe400078ec0ff */
[----:B----4-:R-:W-:Y:S02]  /*e230*/  SHF.R.U32.HI R5, RZ, 0x8, R10 ;  /* 0x00000008ff057819 */ /* 0x010fe4000001160a */
[----:B------:R-:W-:Y:S01]  /*e240*/  PRMT R24, R3, 0x5410, R4 ;  /* 0x0000541003187816 */ /* 0x000fe20000000004 */
[--C-:B------:R-:W-:Y:S01]  /*e250*/  FFMA.FTZ R4, R29, UR38, -R12.reuse ;  /* 0x000000261d047c23 */ /* 0x100fe2000801080c */
[----:B------:R-:W-:Y:S01]  /*e260*/  PRMT R10, R15, 0x5410, R5 ;  /* 0x000054100f0a7816 */ /* 0x000fe20000000005 */
[----:B------:R-:W-:Y:S01]  /*e270*/  FFMA.FTZ R5, R140, UR38, -R12 ;  /* 0x000000268c057c23 */ /* 0x000fe2000801080c */
[----:B--2---:R-:W-:Y:S01]  /*e280*/  MOV R140, R178 ;  /* 0x000000b2008c7202 */ /* 0x004fe20000000f00 */
[----:B------:R1:W-:Y:S01]  /*e290*/  MUFU.EX2 R179, R4 ;  /* 0x0000000400b37308 */ /* 0x0003e20000000800 */
[--C-:B------:R-:W-:Y:S01]  /*e2a0*/  SHF.R.U32.HI R3, RZ, 0x10, R6.reuse ;  /* 0x00000010ff037819 */ /* 0x100fe20000011606 */
[----:B------:R-:W-:Y:S01]  /*e2b0*/  FADD.FTZ R15, R234, -R7 ;  /* 0x80000007ea0f7221 */ /* 0x000fe20000010000 */
[----:B------:R-:W-:-:S02]  /*e2c0*/  SHF.R.U32.HI R6, RZ, 0x18, R6 ;  /* 0x00000018ff067819 */ /* 0x000fc40000011606 */
[----:B------:R-:W-:Y:S01]  /*e2d0*/  LOP3.LUT R3, R3, 0xff, RZ, 0xc0, !PT ;  /* 0x000000ff03037812 */ /* 0x000fe200078ec0ff */
[----:B------:R-:W-:Y:S01]  /*e2e0*/  FMUL.FTZ R15, R15, UR38 ;  /* 0x000000260f0f7c20 */ /* 0x000fe20008410000 */
[--C-:B------:R-:W-:Y:S01]  /*e2f0*/  HSET2.LE.AND R10, R10, R0.reuse, PT ;  /* 0x000000000a0a7233 */ /* 0x100fe20003803000 */
[----:B------:R2:W-:Y:S01]  /*e300*/  MUFU.EX2 R28, R5 ;  /* 0x00000005001c7308 */ /* 0x0005e20000000800 */
[----:B------:R-:W-:Y:S02]  /*e310*/  PRMT R19, R3, 0x5410, R6 ;  /* 0x0000541003137816 */ /* 0x000fe40000000006 */
[----:B------:R-:W-:Y:S02]  /*e320*/  HSET2.LE.AND R6, R21, R0, PT ;  /* 0x0000000015067233 */ /* 0x000fe40003803000 */
[----:B---3--:R-:W-:Y:S02]  /*e330*/  F2FP.F16.F32.PACK_AB R3, R177, R140 ;  /* 0x0000008cb103723e */ /* 0x008fe400000000ff */
[----:B-----5:R-:W-:-:S02]  /*e340*/  F2FP.F16.F32.PACK_AB R7, R141, R187 ;  /* 0x000000bb8d07723e */ /* 0x020fc400000000ff */
[----:B-1----:R-:W-:Y:S02]  /*e350*/  FSEL R4, R137, RZ, P1 ;  /* 0x000000ff89047208 */ /* 0x002fe40000800000 */
[----:B------:R-:W-:Y:S02]  /*e360*/  LOP3.LUT R10, R10, R3, RZ, 0xc0, !PT ;  /* 0x000000030a0a7212 */ /* 0x000fe400078ec0ff */
[----:B------:R-:W-:Y:S01]  /*e370*/  F2FP.F16.F32.PACK_AB R3, R176, R195 ;  /* 0x000000c3b003723e */ /* 0x000fe200000000ff */
[----:B------:R-:W-:Y:S01]  /*e380*/  FADD.FTZ R9, R220, -R4 ;  /* 0x80000004dc097221 */ /* 0x000fe20000010000 */
[----:B------:R-:W-:Y:S01]  /*e390*/  HSET2.LE.AND R4, R18, R0, PT ;  /* 0x0000000012047233 */ /* 0x000fe20003803000 */
[----:B--2---:R-:W-:Y:S01]  /*e3a0*/  FFMA.FTZ R5, R31, UR38, -R12 ;  /* 0x000000261f057c23 */ /* 0x004fe2000801080c */
[----:B------:R-:W-:Y:S01]  /*e3b0*/  LOP3.LUT R11, R11, R3, RZ, 0xc0, !PT ;  /* 0x000000030b0b7212 */ /* 0x000fe200078ec0ff */
[----:B------:R-:W-:Y:S01]  /*e3c0*/  FMUL.FTZ R9, R9, UR38 ;  /* 0x0000002609097c20 */ /* 0x000fe20008410000 */
[----:B------:R-:W1:Y:S01]  /*e3d0*/  MUFU.EX2 R18, R17 ;  /* 0x0000001100127308 */ /* 0x000e620000000800 */
[----:B------:R-:W-:-:S07]  /*e3e0*/  LOP3.LUT R6, R6, R7, RZ, 0xc0, !PT ;  /* 0x0000000706067212 */ /* 0x000fce00078ec0ff */
[----:B------:R2:W3:Y:S08]  /*e3f0*/  MUFU.EX2 R178, R5 ;  /* 0x0000000500b27308 */ /* 0x0004f00000000800 */
[----:B------:R-:W4:Y:S01]  /*e400*/  MUFU.EX2 R17, R15 ;  /* 0x0000000f00117308 */ /* 0x000f220000000800 */
[-C--:B-1----:R-:W-:Y:S01]  /*e410*/  FMUL.FTZ R148, R148, R18.reuse ;  /* 0x0000001294947220 */ /* 0x082fe20000410000 */
[-C--:B------:R-:W-:Y:S01]  /*e420*/  FMUL.FTZ R149, R149, R18.reuse ;  /* 0x0000001295957220 */ /* 0x080fe20000410000 */
[-C--:B------:R-:W-:Y:S01]  /*e430*/  FMUL.FTZ R152, R152, R18.reuse ;  /* 0x0000001298987220 */ /* 0x080fe20000410000 */
[-C--:B------:R-:W-:Y:S01]  /*e440*/  FMUL.FTZ R153, R153, R18.reuse ;  /* 0x0000001299997220 */ /* 0x080fe20000410000 */
[-C--:B------:R-:W-:Y:S01]  /*e450*/  FMUL.FTZ R36, R36, R18.reuse ;  /* 0x0000001224247220 */ /* 0x080fe20000410000 */
[-C--:B------:R-:W-:Y:S01]  /*e460*/  FMUL.FTZ R37, R37, R18.reuse ;  /* 0x0000001225257220 */ /* 0x080fe20000410000 */
[-C--:B------:R-:W-:Y:S01]  /*e470*/  FMUL.FTZ R168, R168, R18.reuse ;  /* 0x00000012a8a87220 */ /* 0x080fe20000410000 */
[----:B------:R1:W5:Y:S01]  /*e480*/  MUFU.EX2 R15, R9 ;  /* 0x00000009000f7308 */ /* 0x0003620000000800 */
[----:B--2---:R-:W-:Y:S01]  /*e490*/  FSEL R5, R134, RZ, P4 ;  /* 0x000000ff86057208 */ /* 0x004fe20002000000 */
[----:B------:R-:W-:Y:S01]  /*e4a0*/  FMUL.FTZ R169, R169, R18 ;  /* 0x00000012a9a97220 */ /* 0x000fe20000410000 */
[----:B---3--:R-:W-:Y:S01]  /*e4b0*/  F2FP.F16.F32.PACK_AB R3, R178, R28 ;  /* 0x0000001cb203723e */ /* 0x008fe200000000ff */
[-C--:B------:R-:W-:Y:S01]  /*e4c0*/  FMUL.FTZ R164, R164, R18.reuse ;  /* 0x00000012a4a47220 */ /* 0x080fe20000410000 */
[-C--:B------:R-:W-:Y:S01]  /*e4d0*/  FMUL.FTZ R165, R165, R18.reuse ;  /* 0x00000012a5a57220 */ /* 0x080fe20000410000 */
[----:B------:R-:W-:Y:S01]  /*e4e0*/  FADD.FTZ R8, R233, -R5 ;  /* 0x80000005e9087221 */ /* 0x000fe20000010000 */
[----:B------:R-:W-:Y:S01]  /*e4f0*/  FFMA.FTZ R5, R27, UR38, -R12 ;  /* 0x000000261b057c23 */ /* 0x000fe2000801080c */
[----:B------:R-:W-:Y:S01]  /*e500*/  FMUL.FTZ R48, R48, R18 ;  /* 0x0000001230307220 */ /* 0x000fe20000410000 */
[-C--:B----4-:R-:W-:Y:S01]  /*e510*/  FMUL.FTZ R150, R150, R17.reuse ;  /* 0x0000001196967220 */ /* 0x090fe20000410000 */
[----:B------:R-:W-:Y:S01]  /*e520*/  FMUL.FTZ R8, R8, UR38 ;  /* 0x0000002608087c20 */ /* 0x000fe20008410000 */
[----:B------:R2:W3:Y:S01]  /*e530*/  MUFU.EX2 R235, R5 ;  /* 0x0000000500eb7308 */ /* 0x0004e20000000800 */
[-C--:B------:R-:W-:Y:S01]  /*e540*/  FMUL.FTZ R151, R151, R17.reuse ;  /* 0x0000001197977220 */ /* 0x080fe20000410000 */
[-C--:B------:R-:W-:Y:S01]  /*e550*/  FMUL.FTZ R154, R154, R17.reuse ;  /* 0x000000119a9a7220 */ /* 0x080fe20000410000 */
[-C--:B------:R-:W-:Y:S01]  /*e560*/  FMUL.FTZ R155, R155, R17.reuse ;  /* 0x000000119b9b7220 */ /* 0x080fe20000410000 */
[-C--:B------:R-:W-:Y:S01]  /*e570*/  FMUL.FTZ R38, R38, R17.reuse ;  /* 0x0000001126267220 */ /* 0x080fe20000410000 */
[----:B------:R-:W-:Y:S01]  /*e580*/  FMUL.FTZ R39, R39, R17 ;  /* 0x0000001127277220 */ /* 0x000fe20000410000 */
[----:B-1----:R-:W-:Y:S01]  /*e590*/  F2FP.F16.F32.PACK_AB R9, R186, R180 ;  /* 0x000000b4ba09723e */ /* 0x002fe200000000ff */
[-C--:B-----5:R-:W-:Y:S01]  /*e5a0*/  FMUL.FTZ R146, R146, R15.reuse ;  /* 0x0000000f92927220 */ /* 0x0a0fe20000410000 */
[----:B------:R1:W4:Y:S01]  /*e5b0*/  MUFU.EX2 R16, R8 ;  /* 0x0000000800107308 */ /* 0x0003220000000800 */
        /* <DEDUP_REMOVED lines=8> */
[----:B--2---:R-:W-:Y:S01]  /*e640*/  F2FP.F16.F32.PACK_AB R5, R184, R238 ;  /* 0x000000eeb805723e */ /* 0x004fe200000000ff */
[----:B------:R-:W-:Y:S01]  /*e650*/  FMUL.FTZ R167, R167, R17 ;  /* 0x00000011a7a77220 */ /* 0x000fe20000410000 */
[----:B---3--:R-:W-:Y:S01]  /*e660*/  F2FP.F16.F32.PACK_AB R7, R235, R179 ;  /* 0x000000b3eb07723e */ /* 0x008fe200000000ff */
[----:B------:R-:W-:Y:S01]  /*e670*/  FMUL.FTZ R174, R174, R15 ;  /* 0x0000000faeae7220 */ /* 0x000fe20000410000 */
[----:B------:R-:W-:Y:S01]  /*e680*/  LOP3.LUT R4, R4, R5, RZ, 0xc0, !PT ;  /* 0x0000000504047212 */ /* 0x000fe200078ec0ff */
[-C--:B------:R-:W-:Y:S01]  /*e690*/  FMUL.FTZ R175, R175, R15.reuse ;  /* 0x0000000fafaf7220 */ /* 0x080fe20000410000 */
[--C-:B------:R-:W-:Y:S01]  /*e6a0*/  HSET2.LE.AND R5, R20, R0.reuse, PT ;  /* 0x0000000014057233 */ /* 0x100fe20003803000 */
[----:B------:R-:W-:Y:S01]  /*e6b0*/  FMUL.FTZ R42, R42, R15 ;  /* 0x0000000f2a2a7220 */ /* 0x000fe20000410000 */
[----:B------:R-:W2:Y:S01]  /*e6c0*/  LDSM.16.MT88.4 R20, [R205+0xa000] ;  /* 0x00a00000cd14783b */ /* 0x000ea20000004200 */
[----:B-1----:R-:W-:Y:S01]  /*e6d0*/  F2FP.F16.F32.PACK_AB R8, R185, R237 ;  /* 0x000000edb908723e */ /* 0x002fe200000000ff */
[-C--:B----4-:R-:W-:Y:S01]  /*e6e0*/  FMUL.FTZ R144, R144, R16.reuse ;  /* 0x0000001090907220 */ /* 0x090fe20000410000 */
[----:B------:R-:W-:Y:S01]  /*e6f0*/  LOP3.LUT R5, R5, R3, RZ, 0xc0, !PT ;  /* 0x0000000305057212 */ /* 0x000fe200078ec0ff */
[-C--:B------:R-:W-:Y:S01]  /*e700*/  FMUL.FTZ R145, R145, R16.reuse ;  /* 0x0000001091917220 */ /* 0x080fe20000410000 */
[--C-:B------:R-:W-:Y:S01]  /*e710*/  HSET2.LE.AND R3, R25, R0.reuse, PT ;  /* 0x0000000019037233 */ /* 0x100fe20003803000 */
[-C--:B------:R-:W-:Y:S01]  /*e720*/  FMUL.FTZ R156, R156, R16.reuse ;  /* 0x000000109c9c7220 */ /* 0x080fe20000410000 */
[-C--:B------:R-:W-:Y:S01]  /*e730*/  FMUL.FTZ R157, R157, R16.reuse ;  /* 0x000000109d9d7220 */ /* 0x080fe20000410000 */
[-C--:B------:R-:W-:Y:S01]  /*e740*/  FMUL.FTZ R160, R160, R16.reuse ;  /* 0x00000010a0a07220 */ /* 0x080fe20000410000 */
[-C--:B------:R-:W-:Y:S01]  /*e750*/  FMUL.FTZ R161, R161, R16.reuse ;  /* 0x00000010a1a17220 */ /* 0x080fe20000410000 */
[----:B------:R-:W-:Y:S01]  /*e760*/  LOP3.LUT R7, R3, R7, RZ, 0xc0, !PT ;  /* 0x0000000703077212 */ /* 0x000fe200078ec0ff */
[-C--:B------:R-:W-:Y:S01]  /*e770*/  FMUL.FTZ R172, R172, R16.reuse ;  /* 0x00000010acac7220 */ /* 0x080fe20000410000 */
[--C-:B------:R-:W-:Y:S01]  /*e780*/  HSET2.LE.AND R3, R24, R0.reuse, PT ;  /* 0x0000000018037233 */ /* 0x100fe20003803000 */
[-C--:B------:R-:W-:Y:S01]  /*e790*/  FMUL.FTZ R173, R173, R16.reuse ;  /* 0x00000010adad7220 */ /* 0x080fe20000410000 */
[----:B------:R-:W1:Y:S01]  /*e7a0*/  LDSM.16.MT88.4 R24, [R207+0xa000] ;  /* 0x00a00000cf18783b */ /* 0x000e620000004200 */
[-C--:B------:R-:W-:Y:S01]  /*e7b0*/  FMUL.FTZ R40, R40, R16.reuse ;  /* 0x0000001028287220 */ /* 0x080fe20000410000 */
[----:B------:R-:W-:Y:S01]  /*e7c0*/  FMUL.FTZ R41, R41, R16 ;  /* 0x0000001029297220 */ /* 0x000fe20000410000 */
[----:B------:R-:W-:Y:S01]  /*e7d0*/  LOP3.LUT R8, R3, R8, RZ, 0xc0, !PT ;  /* 0x0000000803087212 */ /* 0x000fe200078ec0ff */
[----:B------:R-:W-:Y:S01]  /*e7e0*/  FMUL.FTZ R43, R43, R15 ;  /* 0x0000000f2b2b7220 */ /* 0x000fe20000410000 */
[----:B------:R-:W-:Y:S01]  /*e7f0*/  HSET2.LE.AND R3, R19, R0, PT ;  /* 0x0000000013037233 */ /* 0x000fe20003803000 */
[----:B------:R-:W-:Y:S01]  /*e800*/  FMUL.FTZ R49, R49, R18 ;  /* 0x0000001231317220 */ /* 0x000fe20000410000 */
[----:B------:R-:W-:Y:S01]  /*e810*/  FMUL.FTZ R50, R50, R17 ;  /* 0x0000001132327220 */ /* 0x000fe20000410000 */
[-C--:B------:R-:W-:Y:S01]  /*e820*/  FMUL.FTZ R44, R44, R16.reuse ;  /* 0x000000102c2c7220 */ /* 0x080fe20000410000 */
[-C--:B------:R-:W-:Y:S01]  /*e830*/  FMUL.FTZ R45, R45, R16.reuse ;  /* 0x000000102d2d7220 */ /* 0x080fe20000410000 */
[----:B------:R-:W-:Y:S01]  /*e840*/  LOP3.LUT R9, R3, R9, RZ, 0xc0, !PT ;  /* 0x0000000903097212 */ /* 0x000fe200078ec0ff */
[-C--:B------:R-:W-:Y:S01]  /*e850*/  FMUL.FTZ R46, R46, R15.reuse ;  /* 0x0000000f2e2e7220 */ /* 0x080fe20000410000 */
[----:B------:R-:W-:Y:S01]  /*e860*/  FMUL.FTZ R47, R47, R15 ;  /* 0x0000000f2f2f7220 */ /* 0x000fe20000410000 */
[----:B------:R-:W-:Y:S01]  /*e870*/  FMUL.FTZ R51, R51, R17 ;  /* 0x0000001133337220 */ /* 0x000fe20000410000 */
[--C-:B------:R-:W-:Y:S01]  /*e880*/  FFMA.FTZ R3, R197, UR38, -R2.reuse ;  /* 0x00000026c5037c23 */ /* 0x100fe20008010802 */
        /* <DEDUP_REMOVED lines=11> */
[-C--:B--2---:R-:W-:Y:S01]  /*e940*/  HMMA.16816.F32 R144, R4, R20.reuse, R144 ;  /* 0x000000140490723c */ /* 0x084fe20000001890 */
        /* <DEDUP_REMOVED lines=8> */
[----:B---3--:R-:W-:Y:S01]  /*e9d0*/  FFMA.FTZ R3, R196, UR38, -R2 ;  /* 0x00000026c4037c23 */ /* 0x008fe20008010802 */
[-C--:B------:R-:W-:Y:S01]  /*e9e0*/  FMUL.FTZ R62, R62, R15.reuse ;  /* 0x0000000f3e3e7220 */ /* 0x080fe20000410000 */
[-C--:B------:R-:W-:Y:S01]  /*e9f0*/  FMUL.FTZ R63, R63, R15.reuse ;  /* 0x0000000f3f3f7220 */ /* 0x080fe20000410000 */
[-C--:B------:R-:W-:Y:S01]  /*ea00*/  HMMA.16816.F32 R156, R4, R22.reuse, R156 ;  /* 0x00000016049c723c */ /* 0x080fe2000000189c */
[----:B------:R2:W-:Y:S01]  /*ea10*/  MUFU.EX2 R233, R3 ;  /* 0x0000000300e97308 */ /* 0x0005e20000000800 */
[-C--:B------:R-:W-:Y:S01]  /*ea20*/  FMUL.FTZ R74, R74, R15.reuse ;  /* 0x0000000f4a4a7220 */ /* 0x080fe20000410000 */
[-C--:B------:R-:W-:Y:S01]  /*ea30*/  FMUL.FTZ R75, R75, R15.reuse ;  /* 0x0000000f4b4b7220 */ /* 0x080fe20000410000 */
[-C--:B------:R-:W-:Y:S01]  /*ea40*/  FMUL.FTZ R78, R78, R15.reuse ;  /* 0x0000000f4e4e7220 */ /* 0x080fe20000410000 */
[-C--:B------:R-:W-:Y:S01]  /*ea50*/  FMUL.FTZ R79, R79, R15.reuse ;  /* 0x0000000f4f4f7220 */ /* 0x080fe20000410000 */
[C---:B------:R-:W-:Y:S01]  /*ea60*/  HMMA.16816.F32 R244, R8.reuse, R22, R152 ;  /* 0x0000001608f4723c */ /* 0x040fe20000001898 */
[----:B------:R-:W3:Y:S01]  /*ea70*/  LDSM.16.MT88.4 R20, [R210+0xa000] ;  /* 0x00a00000d214783b */ /* 0x000ee20000004200 */
[-C--:B------:R-:W-:Y:S01]  /*ea80*/  FMUL.FTZ R93, R93, R16.reuse ;  /* 0x000000105d5d7220 */ /* 0x080fe20000410000 */
[-C--:B------:R-:W-:Y:S01]  /*ea90*/  FMUL.FTZ R104, R104, R16.reuse ;  /* 0x0000001068687220 */ /* 0x080fe20000410000 */
[----:B------:R-:W-:Y:S01]  /*eaa0*/  FMUL.FTZ R105, R105, R16 ;  /* 0x0000001069697220 */ /* 0x000fe20000410000 */
[----:B------:R-:W-:Y:S01]  /*eab0*/  FMUL.FTZ R90, R90, R15 ;  /* 0x0000000f5a5a7220 */ /* 0x000fe20000410000 */
[----:B-1----:R-:W-:Y:S01]  /*eac0*/  HMMA.16816.F32 R248, R8, R26, R168 ;  /* 0x0000001a08f8723c */ /* 0x002fe200000018a8 */
[----:B------:R-:W-:Y:S01]  /*ead0*/  MOV R152, R237 ;  /* 0x000000ed00987202 */ /* 0x000fe20000000f00 */
[----:B------:R-:W-:Y:S01]  /*eae0*/  IMAD.MOV.U32 R153, RZ, RZ, R182 ;  /* 0x000000ffff997224 */ /* 0x000fe200078e00b6 */
[----:B------:R-:W-:Y:S01]  /*eaf0*/  MOV R154, R181 ;  /* 0x000000b5009a7202 */ /* 0x000fe20000000f00 */
[----:B------:R-:W-:Y:S01]  /*eb00*/  FMUL.FTZ R91, R91, R15 ;  /* 0x0000000f5b5b7220 */ /* 0x000fe20000410000 */
[----:B------:R-:W-:Y:S01]  /*eb10*/  MOV R155, R180 ;  /* 0x000000b4009b7202 */ /* 0x000fe20000000f00 */
[-C--:B------:R-:W-:Y:S01]  /*eb20*/  HMMA.16816.F32 R160, R4, R24.reuse, R160 ;  /* 0x0000001804a0723c */ /* 0x080fe200000018a0 */
[----:B------:R-:W-:Y:S01]  /*eb30*/  MOV R171, R238 ;  /* 0x000000ee00ab7202 */ /* 0x000fe20000000f00 */
[--C-:B--2---:R-:W-:Y:S01]  /*eb40*/  FFMA.FTZ R3, R188, UR38, -R2.reuse ;  /* 0x00000026bc037c23 */ /* 0x104fe20008010802 */
[----:B------:R-:W-:Y:S01]  /*eb50*/  MOV R169, R236 ;  /* 0x000000ec00a97202 */ /* 0x000fe20000000f00 */
[----:B------:R-:W-:Y:S01]  /*eb60*/  FFMA.FTZ R2, R138, UR38, -R2 ;  /* 0x000000268a027c23 */ /* 0x000fe20008010802 */
[----:B------:R-:W-:Y:S01]  /*eb70*/  MOV R170, R28 ;  /* 0x0000001c00aa7202 */ /* 0x000fe20000000f00 */
[----:B------:R-:W-:Y:S01]  /*eb80*/  HMMA.16816.F32 R164, R8, R24, R164 ;  /* 0x0000001808a4723c */ /* 0x000fe200000018a4 */
[----:B------:R-:W1:Y:S01]  /*eb90*/  LDSM.16.MT88.4 R28, [R209+0xa000] ;  /* 0x00a00000d11c783b */ /* 0x000e620000004200 */
[----:B------:R2:W-:Y:S01]  /*eba0*/  MUFU.EX2 R197, R2 ;  /* 0x0000000200c57308 */ /* 0x0005e20000000800 */
[----:B------:R-:W-:Y:S01]  /*ebb0*/  MOV R168, R183 ;  /* 0x000000b700a87202 */ /* 0x000fe20000000f00 */
[-C--:B------:R-:W-:Y:S01]  /*ebc0*/  FMUL.FTZ R108, R108, R16.reuse ;  /* 0x000000106c6c7220 */ /* 0x080fe20000410000 */
[-C--:B------:R-:W-:Y:S01]  /*ebd0*/  FMUL.FTZ R109, R109, R16.reuse ;  /* 0x000000106d6d7220 */ /* 0x080fe20000410000 */
[----:B------:R-:W-:Y:S01]  /*ebe0*/  HMMA.16816.F32 R172, R4, R26, R172 ;  /* 0x0000001a04ac723c */ /* 0x000fe200000018ac */
[----:B------:R-:W4:Y:S01]  /*ebf0*/  LDSM.16.MT88.4 R24, [R207+0xb000] ;  /* 0x00b00000cf18783b */ /* 0x000f220000004200 */
        /* <DEDUP_REMOVED lines=10> */
[----:B------:R-:W-:Y:S01]  /*eca0*/  MUFU.EX2 R234, R3 ;  /* 0x0000000300ea7308 */ /* 0x000fe20000000800 */
[----:B--2---:R-:W-:Y:S01]  /*ecb0*/  FFMA.FTZ R2, R198, UR38, -R14 ;  /* 0x00000026c6027c23 */ /* 0x004fe2000801080e */
[-C--:B------:R-:W-:Y:S01]  /*ecc0*/  FMUL.FTZ R68, R68, R18.reuse ;  /* 0x0000001244447220 */ /* 0x080fe20000410000 */
[-C--:B------:R-:W-:Y:S01]  /*ecd0*/  FMUL.FTZ R69, R69, R18.reuse ;  /* 0x0000001245457220 */ /* 0x080fe20000410000 */
[-C--:B------:R-:W-:Y:S01]  /*ece0*/  FMUL.FTZ R70, R70, R17.reuse ;  /* 0x0000001146467220 */ /* 0x080fe20000410000 */
[-C--:B---3--:R-:W-:Y:S01]  /*ecf0*/  HMMA.16816.F32 R240, R8, R20.reuse, R36 ;  /* 0x0000001408f0723c */ /* 0x088fe20000001824 */
[----:B------:R-:W2:Y:S01]  /*ed00*/  LDSM.16.MT88.4 R36, [R209+0xb000] ;  /* 0x00b00000d124783b */ /* 0x000ea20000004200 */
        /* <DEDUP_REMOVED lines=17> */
[----:B------:R-:W3:Y:S01]  /*ee20*/  LDSM.16.MT88.4 R20, [R205+0xb000] ;  /* 0x00b00000cd14783b */ /* 0x000ee20000004200 */
[-C--:B------:R-:W-:Y:S01]  /*ee30*/  FMUL.FTZ R81, R81, R18.reuse ;  /* 0x0000001251517220 */ /* 0x080fe20000410000 */
[-C--:B------:R-:W-:Y:S01]  /*ee40*/  FMUL.FTZ R82, R82, R17.reuse ;  /* 0x0000001152527220 */ /* 0x080fe20000410000 */
[----:B------:R-:W-:Y:S01]  /*ee50*/  FMUL.FTZ R83, R83, R17 ;  /* 0x0000001153537220 */ /* 0x000fe20000410000 */
[-C--:B------:R-:W-:Y:S01]  /*ee60*/  FMUL.FTZ R96, R96, R18.reuse ;  /* 0x0000001260607220 */ /* 0x080fe20000410000 */
[C---:B-1----:R-:W-:Y:S01]  /*ee70*/  HMMA.16816.F32 R56, R4.reuse, R28, R56 ;  /* 0x0000001c0438723c */ /* 0x042fe20000001838 */
[----:B------:R-:W-:Y:S01]  /*ee80*/  IMAD.MOV.U32 R50, RZ, RZ, R186 ;  /* 0x000000ffff327224 */ /* 0x000fe200078e00ba */
[----:B------:R-:W-:Y:S01]  /*ee90*/  MOV R51, R185 ;  /* 0x000000b900337202 */ /* 0x000fe20000000f00 */
[----:B------:R-:W-:Y:S01]  /*eea0*/  FMUL.FTZ R97, R97, R18 ;  /* 0x0000001261617220 */ /* 0x000fe20000410000 */
[----:B------:R-:W-:Y:S01]  /*eeb0*/  MOV R49, R184 ;  /* 0x000000b800317202 */ /* 0x000fe20000000f00 */
[-C--:B------:R-:W-:Y:S01]  /*eec0*/  FMUL.FTZ R98, R98, R17.reuse ;  /* 0x0000001162627220 */ /* 0x080fe20000410000 */
[C---:B------:R-:W-:Y:S01]  /*eed0*/  HMMA.16816.F32 R60, R4.reuse, R30, R60 ;  /* 0x0000001e043c723c */ /* 0x040fe2000000183c */
[----:B------:R-:W-:Y:S01]  /*eee0*/  MOV R48, R178 ;  /* 0x000000b200307202 */ /* 0x000fe20000000f00 */
[-C--:B------:R-:W-:Y:S01]  /*eef0*/  FMUL.FTZ R99, R99, R17.reuse ;  /* 0x0000001163637220 */ /* 0x080fe20000410000 */
[-C--:B------:R-:W-:Y:S01]  /*ef00*/  FMUL.FTZ R100, R100, R18.reuse ;  /* 0x0000001264647220 */ /* 0x080fe20000410000 */
[-C--:B------:R-:W-:Y:S01]  /*ef10*/  FMUL.FTZ R101, R101, R18.reuse ;  /* 0x0000001265657220 */ /* 0x080fe20000410000 */
[-C--:B------:R-:W-:Y:S01]  /*ef20*/  FMUL.FTZ R102, R102, R17.reuse ;  /* 0x0000001166667220 */ /* 0x080fe20000410000 */
[C---:B----4-:R-:W-:Y:S01]  /*ef30*/  HMMA.16816.F32 R88, R4.reuse, R24, R88 ;  /* 0x000000180458723c */ /* 0x050fe20000001858 */
        /* <DEDUP_REMOVED lines=9> */
[----:B------:R-:W-:Y:S01]  /*efd0*/  FMUL.FTZ R119, R119, R17 ;  /* 0x0000001177777220 */ /* 0x000fe20000410000 */
[-C--:B------:R-:W-:Y:S01]  /*efe0*/  FMUL.FTZ R128, R128, R18.reuse ;  /* 0x0000001280807220 */ /* 0x080fe20000410000 */
[C---:B------:R-:W-:Y:S01]  /*eff0*/  HMMA.16816.F32 R92, R4.reuse, R26, R92 ;  /* 0x0000001a045c723c */ /* 0x040fe2000000185c */
[----:B------:R-:W-:Y:S01]  /*f000*/  MOV R126, R195 ;  /* 0x000000c3007e7202 */ /* 0x000fe20000000f00 */
[----:B------:R-:W-:Y:S01]  /*f010*/  FMUL.FTZ R129, R129, R18 ;  /* 0x0000001281817220 */ /* 0x000fe20000410000 */
[----:B------:R1:W-:Y:S01]  /*f020*/  MUFU.EX2 R195, R2 ;  /* 0x0000000200c37308 */ /* 0x0003e20000000800 */
[----:B------:R-:W-:Y:S01]  /*f030*/  MOV R125, R187 ;  /* 0x000000bb007d7202 */ /* 0x000fe20000000f00 */
[----:B------:R-:W-:Y:S01]  /*f040*/  FMUL.FTZ R130, R130, R17 ;  /* 0x0000001182827220 */ /* 0x000fe20000410000 */
[----:B------:R-:W-:Y:S01]  /*f050*/  HMMA.16816.F32 R104, R4, R32, R104 ;  /* 0x000000200468723c */ /* 0x000fe20000001868 */
[----:B------:R-:W-:Y:S01]  /*f060*/  MOV R124, R179 ;  /* 0x000000b3007c7202 */ /* 0x000fe20000000f00 */
[----:B------:R-:W-:Y:S01]  /*f070*/  FMUL.FTZ R131, R131, R17 ;  /* 0x0000001183837220 */ /* 0x000fe20000410000 */
[----:B------:R-:W-:-:S03]  /*f080*/  MOV R127, R140 ;  /* 0x0000008c007f7202 */ /* 0x000fc60000000f00 */
[C---:B---3--:R-:W-:Y:S06]  /*f090*/  HMMA.16816.F32 R72, R4.reuse, R20, R72 ;  /* 0x000000140448723c */ /* 0x048fec0000001848 */
[----:B------:R-:W-:Y:S01]  /*f0a0*/  HMMA.16816.F32 R76, R4, R22, R76 ;  /* 0x00000016044c723c */ /* 0x000fe2000000184c */
[----:B-1----:R-:W-:-:S04]  /*f0b0*/  FFMA.FTZ R2, R189, UR38, -R14 ;  /* 0x00000026bd027c23 */ /* 0x002fc8000801080e */
[----:B------:R1:W-:Y:S01]  /*f0c0*/  MUFU.EX2 R189, R2 ;  /* 0x0000000200bd7308 */ /* 0x0003e20000000800 */
[C---:B------:R-:W-:Y:S06]  /*f0d0*/  HMMA.16816.F32 R108, R4.reuse, R34, R108 ;  /* 0x00000022046c723c */ /* 0x040fec000000186c */
[----:B------:R-:W-:Y:S06]  /*f0e0*/  HMMA.16816.F32 R120, R4, R36, R120 ;  /* 0x000000240478723c */ /* 0x000fec0000001878 */
[C---:B------:R-:W-:Y:S01]  /*f0f0*/  HMMA.16816.F32 R68, R8.reuse, R20, R68 ;  /* 0x000000140844723c */ /* 0x040fe20000001844 */
[----:B------:R-:W-:Y:S01]  /*f100*/  FFMA.FTZ R4, R139, UR38, -R14 ;  /* 0x000000268b047c23 */ /* 0x000fe2000801080e */
[----:B------:R-:W-:Y:S01]  /*f110*/  FFMA.FTZ R6, R201, UR38, -R13 ;  /* 0x00000026c9067c23 */ /* 0x000fe2000801080d */
[----:B------:R-:W-:Y:S01]  /*f120*/  MOV R201, R124 ;  /* 0x0000007c00c97202 */ /* 0x000fe20000000f00 */
[----:B-1----:R-:W-:Y:S01]  /*f130*/  IMAD.WIDE.U32 R2, R133, -0x2daee0ad, RZ ;  /* 0xd2511f5385027825 */ /* 0x002fe200078e00ff */
[----:B------:R-:W-:Y:S01]  /*f140*/  MUFU.EX2 R196, R4 ;  /* 0x0000000400c47308 */ /* 0x000fe20000000800 */
[----:B------:R-:W-:Y:S03]  /*f150*/  HMMA.16816.F32 R84, R8, R24, R84 ;  /* 0x000000180854723c */ /* 0x000fe60000001854 */
[----:B------:R-:W-:-:S02]  /*f160*/  LOP3.LUT R5, R3, UR23, R132, 0x96, !PT ;  /* 0x0000001703057c12 */ /* 0x000fc4000f8e9684 */
[----:B------:R-:W-:Y:S01]  /*f170*/  LOP3.LUT R7, R2, 0xffff, RZ, 0xc0, !PT ;  /* 0x0000ffff02077812 */ /* 0x000fe200078ec0ff */
[----:B------:R-:W-:Y:S01]  /*f180*/  FFMA.FTZ R3, R200, UR38, -R13 ;  /* 0x00000026c8037c23 */ /* 0x000fe2000801080d */
[----:B------:R-:W-:Y:S01]  /*f190*/  LOP3.LUT R21, R2, 0xff, RZ, 0xc0, !PT ;  /* 0x000000ff02157812 */ /* 0x000fe200078ec0ff */
[C---:B------:R-:W-:Y:S01]  /*f1a0*/  HMMA.16816.F32 R184, R8.reuse, R30, R64 ;  /* 0x0000001e08b8723c */ /* 0x040fe20000001840 */
[--C-:B------:R-:W-:Y:S01]  /*f1b0*/  SHF.R.U32.HI R19, RZ, 0x10, R2.reuse ;  /* 0x00000010ff137819 */ /* 0x100fe20000011602 */
[----:B------:R1:W-:Y:S01]  /*f1c0*/  MUFU.EX2 R188, R3 ;  /* 0x0000000300bc7308 */ /* 0x0003e20000000800 */
[----:B------:R-:W-:Y:S02]  /*f1d0*/  SHF.R.U32.HI R25, RZ, 0x18, R2 ;  /* 0x00000018ff197819 */ /* 0x000fe40000011602 */
[----:B------:R-:W-:Y:S01]  /*f1e0*/  SHF.R.U32.HI R7, RZ, 0x8, R7 ;  /* 0x00000008ff077819 */ /* 0x000fe20000011607 */
[C---:B------:R-:W-:Y:S01]  /*f1f0*/  HMMA.16816.F32 R52, R8.reuse, R28, R52 ;  /* 0x0000001c0834723c */ /* 0x040fe20000001834 */
[----:B------:R-:W-:Y:S01]  /*f200*/  MOV R64, R142 ;  /* 0x0000008e00407202 */ /* 0x000fe20000000f00 */
[----:B------:R-:W-:Y:S01]  /*f210*/  IMAD.MOV.U32 R67, RZ, RZ, R141 ;  /* 0x000000ffff437224 */ /* 0x000fe200078e008d */
[----:B------:R-:W-:Y:S01]  /*f220*/  MOV R65, R143 ;  /* 0x0000008f00417202 */ /* 0x000fe20000000f00 */
[----:B------:R2:W-:Y:S01]  /*f230*/  MUFU.EX2 R139, R6 ;  /* 0x00000006008b7308 */ /* 0x0005e20000000800 */
[----:B------:R-:W-:Y:S01]  /*f240*/  PRMT R21, R21, 0x5410, R7 ;  /* 0x0000541015157816 */ /* 0x000fe20000000007 */
[----:B------:R-:W-:Y:S01]  /*f250*/  HMMA.16816.F32 R140, R8, R26, R96 ;  /* 0x0000001a088c723c */ /* 0x000fe20000001860 */
[----:B------:R-:W-:Y:S01]  /*f260*/  MOV R29, R177 ;  /* 0x000000b1001d7202 */ /* 0x000fe20000000f00 */
[----:B------:R-:W-:Y:S01]  /*f270*/  LDSM.16.MT88.4 R96, [R207+0xb800] ;  /* 0x00b80000cf60783b */ /* 0x000fe20000004200 */
[----:B------:R-:W-:-:S02]  /*f280*/  MOV R28, R176 ;  /* 0x000000b0001c7202 */ /* 0x000fc40000000f00 */
[----:B------:R-:W-:Y:S01]  /*f290*/  MOV R198, R67 ;  /* 0x0000004300c67202 */ /* 0x000fe20000000f00 */
[----:B------:R-:W-:Y:S01]  /*f2a0*/  HMMA.16816.F32 R176, R8, R22, R80 ;  /* 0x0000001608b0723c */ /* 0x000fe20000001850 */
[----:B-1----:R-:W-:-:S04]  /*f2b0*/  IMAD.WIDE.U32 R2, R193, -0x2daee0ad, RZ ;  /* 0xd2511f53c1027825 */ /* 0x002fc800078e00ff */
[----:B------:R-:W-:Y:S01]  /*f2c0*/  FFMA.FTZ R26, R202, UR38, -R14 ;  /* 0x00000026ca1a7c23 */ /* 0x000fe2000801080e */
[----:B------:R-:W-:Y:S01]  /*f2d0*/  MOV R200, R28 ;  /* 0x0000001c00c87202 */ /* 0x000fe20000000f00 */
[----:B------:R-:W-:Y:S01]  /*f2e0*/  LDSM.16.MT88.4 R80, [R205+0xb800] ;  /* 0x00b80000cd50783b */ /* 0x000fe20000004200 */
[----:B------:R-:W-:Y:S01]  /*f2f0*/  MOV R193, R29 ;  /* 0x0000001d00c17202 */ /* 0x000fe20000000f00 */
[C---:B------:R-:W-:Y:S01]  /*f300*/  HMMA.16816.F32 R100, R8.reuse, R32, R100 ;  /* 0x000000200864723c */ /* 0x040fe20000001864 */
[----:B------:R-:W-:Y:S01]  /*f310*/  LOP3.LUT R4, R3, UR23, R64, 0x96, !PT ;  /* 0x0000001703047c12 */ /* 0x000fe2000f8e9640 */
[----:B------:R-:W-:Y:S01]  /*f320*/  FFMA.FTZ R22, R192, UR38, -R12 ;  /* 0x00000026c0167c23 */ /* 0x000fe2000801080c */
[C---:B------:R-:W-:Y:S01]  /*f330*/  LOP3.LUT R3, R2.reuse, 0xffff, RZ, 0xc0, !PT ;  /* 0x0000ffff02037812 */ /* 0x040fe200078ec0ff */
[----:B------:R-:W-:Y:S01]  /*f340*/  MUFU.EX2 R26, R26 ;  /* 0x0000001a001a7308 */ /* 0x000fe20000000800 */
[----:B------:R-:W-:Y:S01]  /*f350*/  LOP3.LUT R24, R2, 0xff, RZ, 0xc0, !PT ;  /* 0x000000ff02187812 */ /* 0x000fe200078ec0ff */
[C---:B------:R-:W-:Y:S01]  /*f360*/  HMMA.16816.F32 R32, R8.reuse, R34, R112 ;  /* 0x000000220820723c */ /* 0x040fe20000001870 */
[--C-:B------:R-:W-:Y:S01]  /*f370*/  SHF.R.U32.HI R20, RZ, 0x10, R2.reuse ;  /* 0x00000010ff147819 */ /* 0x100fe20000011602 */
[----:B------:R-:W-:Y:S01]  /*f380*/  LDSM.16.MT88.4 R64, [R209+0xa800] ;  /* 0x00a80000d140783b */ /* 0x000fe20000004200 */
[----:B------:R-:W-:Y:S01]  /*f390*/  SHF.R.U32.HI R23, RZ, 0x18, R2 ;  /* 0x00000018ff177819 */ /* 0x000fe20000011602 */
[----:B------:R-:W-:Y:S01]  /*f3a0*/  FFMA.FTZ R2, R194, UR38, -R13 ;  /* 0x00000026c2027c23 */ /* 0x000fe2000801080d */
[----:B------:R-:W-:Y:S01]  /*f3b0*/  SHF.R.U32.HI R3, RZ, 0x8, R3 ;  /* 0x00000008ff037819 */ /* 0x000fe20000011603 */
[C---:B------:R-:W-:Y:S01]  /*f3c0*/  HMMA.16816.F32 R116, R8.reuse, R36, R116 ;  /* 0x000000240874723c */ /* 0x040fe20000001874 */
[----:B--2---:R-:W-:Y:S01]  /*f3d0*/  LOP3.LUT R6, R19, 0xff, RZ, 0xc0, !PT ;  /* 0x000000ff13067812 */ /* 0x004fe200078ec0ff */
[----:B------:R1:W-:Y:S01]  /*f3e0*/  MUFU.EX2 R138, R2 ;  /* 0x00000002008a7308 */ /* 0x0003e20000000800 */
[----:B------:R-:W-:Y:S01]  /*f3f0*/  PRMT R19, R24, 0x5410, R3 ;  /* 0x0000541018137816 */ /* 0x000fe20000000003 */
[----:B------:R-:W-:Y:S01]  /*f400*/  IMAD.MOV.U32 R194, RZ, RZ, R125 ;  /* 0x000000ffffc27224 */ /* 0x000fe200078e007d */
[----:B------:R-:W-:Y:S01]  /*f410*/  LOP3.LUT R3, R5, 0xffff, RZ, 0xc0, !PT ;  /* 0x0000ffff05037812 */ /* 0x000fe200078ec0ff */
[----:B------:R-:W-:Y:S01]  /*f420*/  HMMA.16816.F32 R28, R8, R38, R128 ;  /* 0x00000026081c723c */ /* 0x000fe20000001880 */
[----:B------:R-:W-:Y:S01]  /*f430*/  SHF.R.U32.HI R7, RZ, 0x18, R4 ;  /* 0x00000018ff077819 */ /* 0x000fe20000011604 */
[----:B------:R-:W-:Y:S01]  /*f440*/  LDSM.16.MT88.4 R112, [R210+0xb800] ;  /* 0x00b80000d270783b */ /* 0x000fe20000004200 */
[----:B------:R-:W-:-:S02]  /*f450*/  MOV R202, R126 ;  /* 0x0000007e00ca7202 */ /* 0x000fc40000000f00 */
[----:B------:R-:W-:Y:S02]  /*f460*/  MOV R126, R169 ;  /* 0x000000a9007e7202 */ /* 0x000fe40000000f00 */
[----:B------:R-:W-:Y:S02]  /*f470*/  SHF.R.U32.HI R8, RZ, 0x10, R4 ;  /* 0x00000010ff087819 */ /* 0x000fe40000011604 */
[----:B------:R-:W-:Y:S02]  /*f480*/  LOP3.LUT R11, R5, 0xff, RZ, 0xc0, !PT ;  /* 0x000000ff050b7812 */ /* 0x000fe400078ec0ff */
[----:B------:R-:W-:Y:S01]  /*f490*/  SHF.R.U32.HI R10, RZ, 0x18, R5 ;  /* 0x00000018ff0a7819 */ /* 0x000fe20000011605 */
[----:B-1----:R-:W-:Y:S01]  /*f4a0*/  FFMA.FTZ R2, R190, UR38, -R13 ;  /* 0x00000026be027c23 */ /* 0x002fe2000801080d */
[----:B------:R-:W-:Y:S01]  /*f4b0*/  FFMA.FTZ R13, R199, UR38, -R12 ;  /* 0x00000026c70d7c23 */ /* 0x000fe2000801080c */
[----:B------:R-:W-:Y:S02]  /*f4c0*/  LOP3.LUT R9, R4, 0xff, RZ, 0xc0, !PT ;  /* 0x000000ff04097812 */ /* 0x000fe400078ec0ff */
[----:B------:R1:W2:Y:S01]  /*f4d0*/  MUFU.EX2 R133, R2 ;  /* 0x0000000200857308 */ /* 0x0002a20000000800 */
[----:B------:R-:W-:Y:S01]  /*f4e0*/  MOV R199, R49 ;  /* 0x0000003100c77202 */ /* 0x000fe20000000f00 */
[----:B------:R-:W-:Y:S01]  /*f4f0*/  IMAD.MOV.U32 R49, RZ, RZ, R155 ;  /* 0x000000ffff317224 */ /* 0x000fe200078e009b */
[----:B------:R-:W-:-:S02]  /*f500*/  MOV R192, R50 ;  /* 0x0000003200c07202 */ /* 0x000fc40000000f00 */
[----:B------:R-:W-:Y:S02]  /*f510*/  MOV R50, R154 ;  /* 0x0000009a00327202 */ /* 0x000fe40000000f00 */
[----:B------:R-:W-:Y:S01]  /*f520*/  MOV R190, R127 ;  /* 0x0000007f00be7202 */ /* 0x000fe20000000f00 */
[----:B------:R-:W-:Y:S01]  /*f530*/  MUFU.EX2 R27, R13 ;  /* 0x0000000d001b7308 */ /* 0x000fe20000000800 */
[----:B------:R-:W-:Y:S02]  /*f540*/  MOV R24, R170 ;  /* 0x000000aa00187202 */ /* 0x000fe40000000f00 */
[----:B------:R-:W-:Y:S01]  /*f550*/  MOV R127, R171 ;  /* 0x000000ab007f7202 */ /* 0x000fe20000000f00 */
[--C-:B-1----:R-:W-:Y:S01]  /*f560*/  FFMA.FTZ R2, R203, UR38, -R12.reuse ;  /* 0x00000026cb027c23 */ /* 0x102fe2000801080c */
[----:B------:R-:W-:Y:S01]  /*f570*/  FFMA.FTZ R12, R191, UR38, -R12 ;  /* 0x00000026bf0c7c23 */ /* 0x000fe2000801080c */
[----:B------:R-:W-:Y:S02]  /*f580*/  MOV R203, R48 ;  /* 0x0000003000cb7202 */ /* 0x000fe40000000f00 */
[----:B------:R1:W3:Y:S01]  /*f590*/  MUFU.EX2 R132, R2 ;  /* 0x0000000200847308 */ /* 0x0002e20000000800 */
[----:B------:R-:W-:-:S02]  /*f5a0*/  MOV R191, R51 ;  /* 0x0000003300bf7202 */ /* 0x000fc40000000f00 */
[----:B------:R-:W-:Y:S02]  /*f5b0*/  MOV R51, R152 ;  /* 0x0000009800337202 */ /* 0x000fe40000000f00 */
[----:B------:R-:W-:Y:S02]  /*f5c0*/  MOV R48, R153 ;  /* 0x0000009900307202 */ /* 0x000fe40000000f00 */
[----:B------:R-:W4:Y:S01]  /*f5d0*/  LDSM.16.MT88.4 R152, [R205+0xa800] ;  /* 0x00a80000cd98783b */ /* 0x000f220000004200 */
[----:B-1----:R-:W-:Y:S02]  /*f5e0*/  LOP3.LUT R2, R20, 0xff, RZ, 0xc0, !PT ;  /* 0x000000ff14027812 */ /* 0x002fe400078ec0ff */
[----:B------:R-:W-:Y:S01]  /*f5f0*/  PRMT R20, R6, 0x5410, R25 ;  /* 0x0000541006147816 */ /* 0x000fe20000000019 */
[----:B------:R-:W-:Y:S01]  /*f600*/  IMAD.MOV.U32 R25, RZ, RZ, R168 ;  /* 0x000000ffff197224 */ /* 0x000fe200078e00a8 */
[----:B------:R-:W-:Y:S01]  /*f610*/  PRMT R14, R2, 0x5410, R23 ;  /* 0x00005410020e7816 */ /* 0x000fe20000000017 */
[----:B------:R-:W-:Y:S01]  /*f620*/  LDSM.16.MT88.4 R168, [R207+0xa800] ;  /* 0x00a80000cfa8783b */ /* 0x000fe20000004200 */
[----:B------:R-:W-:Y:S01]  /*f630*/  SHF.R.U32.HI R6, RZ, 0x10, R5 ;  /* 0x00000010ff067819 */ /* 0x000fe20000011605 */
[----:B------:R-:W-:Y:S01]  /*f640*/  MUFU.EX2 R23, R22 ;  /* 0x0000001600177308 */ /* 0x000fe20000000800 */
[----:B------:R-:W-:-:S02]  /*f650*/  LOP3.LUT R2, R4, 0xffff, RZ, 0xc0, !PT ;  /* 0x0000ffff04027812 */ /* 0x000fc400078ec0ff */
[----:B------:R-:W-:Y:S02]  /*f660*/  SHF.R.U32.HI R5, RZ, 0x8, R3 ;  /* 0x00000008ff057819 */ /* 0x000fe40000011603 */
[----:B------:R-:W-:Y:S02]  /*f670*/  LOP3.LUT R4, R6, 0xff, RZ, 0xc0, !PT ;  /* 0x000000ff06047812 */ /* 0x000fe400078ec0ff */
[----:B------:R-:W-:Y:S01]  /*f680*/  SHF.R.U32.HI R3, RZ, 0x8, R2 ;  /* 0x00000008ff037819 */ /* 0x000fe20000011602 */
[----:B------:R1:W5:Y:S01]  /*f690*/  MUFU.EX2 R22, R12 ;  /* 0x0000000c00167308 */ /* 0x0003620000000800 */
[----:B------:R-:W-:Y:S02]  /*f6a0*/  LOP3.LUT R2, R8, 0xff, RZ, 0xc0, !PT ;  /* 0x000000ff08027812 */ /* 0x000fe400078ec0ff */
[----:B------:R-:W-:Y:S02]  /*f6b0*/  PRMT R13, R4, 0x5410, R10 ;  /* 0x00005410040d7816 */ /* 0x000fe4000000000a */
[----:B------:R-:W-:-:S02]  /*f6c0*/  PRMT R10, R2, 0x5410, R7 ;  /* 0x00005410020a7816 */ /* 0x000fc40000000007 */
[--C-:B------:R-:W-:Y:S02]  /*f6d0*/  HSET2.LE.AND R4, R20, R0.reuse, PT ;  /* 0x0000000014047233 */ /* 0x100fe40003803000 */
[--C-:B------:R-:W-:Y:S02]  /*f6e0*/  HSET2.LE.AND R6, R19, R0.reuse, PT ;  /* 0x0000000013067233 */ /* 0x100fe40003803000 */
[----:B--2---:R-:W-:Y:S02]  /*f6f0*/  F2FP.F16.F32.PACK_AB R7, R133, R138 ;  /* 0x0000008a8507723e */ /* 0x004fe400000000ff */
[----:B------:R-:W-:Y:S02]  /*f700*/  HSET2.LE.AND R2, R21, R0, PT ;  /* 0x0000000015027233 */ /* 0x000fe40003803000 */
[----:B------:R-:W-:Y:S02]  /*f710*/  MOV R21, R126 ;  /* 0x0000007e00157202 */ /* 0x000fe40000000f00 */
[----:B-1----:R-:W-:-:S02]  /*f720*/  PRMT R12, R11, 0x5410, R5 ;  /* 0x000054100b0c7816 */ /* 0x002fc40000000005 */
[----:B------:R-:W-:Y:S02]  /*f730*/  PRMT R11, R9, 0x5410, R3 ;  /* 0x00005410090b7816 */ /* 0x000fe40000000003 */
[----:B------:R-:W-:Y:S02]  /*f740*/  F2FP.F16.F32.PACK_AB R5, R196, R189 ;  /* 0x000000bdc405723e */ /* 0x000fe400000000ff */
[----:B------:R-:W-:Y:S02]  /*f750*/  LOP3.LUT R126, R6, R7, RZ, 0xc0, !PT ;  /* 0x00000007067e7212 */ /* 0x000fe400078ec0ff */
[----:B------:R-:W-:Y:S02]  /*f760*/  LOP3.LUT R131, R4, R5, RZ, 0xc0, !PT ;  /* 0x0000000504837212 */ /* 0x000fe400078ec0ff */
[----:B------:R-:W-:Y:S02]  /*f770*/  F2FP.F16.F32.PACK_AB R5, R139, R188 ;  /* 0x000000bc8b05723e */ /* 0x000fe400000000ff */
[----:B---3--:R-:W-:-:S02]  /*f780*/  F2FP.F16.F32.PACK_AB R7, R27, R132 ;  /* 0x000000841b07723e */ /* 0x008fc400000000ff */
[--C-:B------:R-:W-:Y:S02]  /*f790*/  HSET2.LE.AND R4, R11, R0.reuse, PT ;  /* 0x000000000b047233 */ /* 0x100fe40003803000 */
[----:B------:R-:W-:Y:S02]  /*f7a0*/  HSET2.LE.AND R6, R10, R0, PT ;  /* 0x000000000a067233 */ /* 0x000fe40003803000 */
[----:B------:R-:W-:Y:S02]  /*f7b0*/  F2FP.F16.F32.PACK_AB R3, R197, R234 ;  /* 0x000000eac503723e */ /* 0x000fe400000000ff */
[----:B------:R-:W-:Y:S02]  /*f7c0*/  LOP3.LUT R124, R4, R5, RZ, 0xc0, !PT ;  /* 0x00000005047c7212 */ /* 0x000fe400078ec0ff */
[----:B------:R-:W-:Y:S02]  /*f7d0*/  LOP3.LUT R125, R6, R7, RZ, 0xc0, !PT ;  /* 0x00000007067d7212 */ /* 0x000fe400078ec0ff */
[----:B------:R-:W1:Y:S01]  /*f7e0*/  LDSM.16.MT88.4 R4, [R209+0xb800] ;  /* 0x00b80000d104783b */ /* 0x000e620000004200 */
[----:B------:R-:W-:-:S02]  /*f7f0*/  LOP3.LUT R130, R2, R3, RZ, 0xc0, !PT ;  /* 0x0000000302827212 */ /* 0x000fc400078ec0ff */
[--C-:B------:R-:W-:Y:S02]  /*f800*/  HSET2.LE.AND R8, R14, R0.reuse, PT ;  /* 0x000000000e087233 */ /* 0x100fe40003803000 */
[----:B------:R-:W-:Y:S02]  /*f810*/  HSET2.LE.AND R2, R12, R0, PT ;  /* 0x000000000c027233 */ /* 0x000fe40003803000 */
[----:B------:R-:W-:Y:S02]  /*f820*/  MOV R19, R48 ;  /* 0x0000003000137202 */ /* 0x000fe40000000f00 */
[----:B------:R-:W-:Y:S02]  /*f830*/  MOV R14, R49 ;  /* 0x00000031000e7202 */ /* 0x000fe40000000f00 */
[----:B------:R-:W-:Y:S02]  /*f840*/  MOV R12, R50 ;  /* 0x00000032000c7202 */ /* 0x000fe40000000f00 */
[----:B------:R-:W-:-:S02]  /*f850*/  MOV R11, R51 ;  /* 0x00000033000b7202 */ /* 0x000fc40000000f00 */
[----:B------:R-:W2:Y:S01]  /*f860*/  LDSM.16.MT88.4 R48, [R210+0xa800] ;  /* 0x00a80000d230783b */ /* 0x000ea20000004200 */
[----:B-----5:R-:W-:Y:S02]  /*f870*/  F2FP.F16.F32.PACK_AB R9, R22, R23 ;  /* 0x000000171609723e */ /* 0x020fe400000000ff */
[----:B------:R-:W-:Y:S02]  /*f880*/  MOV R20, R127 ;  /* 0x0000007f00147202 */ /* 0x000fe40000000f00 */
[----:B------:R-:W-:Y:S02]  /*f890*/  LOP3.LUT R127, R8, R9, RZ, 0xc0, !PT ;  /* 0x00000009087f7212 */ /* 0x000fe400078ec0ff */
[----:B------:R-:W-:Y:S02]  /*f8a0*/  HSET2.LE.AND R8, R13, R0, PT ;  /* 0x000000000d087233 */ /* 0x000fe40003803000 */
[----:B------:R-:W-:Y:S02]  /*f8b0*/  F2FP.F16.F32.PACK_AB R9, R26, R195 ;  /* 0x000000c31a09723e */ /* 0x000fe400000000ff */
[----:B------:R-:W-:Y:S01]  /*f8c0*/  F2FP.F16.F32.PACK_AB R3, R233, R220 ;  /* 0x000000dce903723e */ /* 0x000fe200000000ff */
[C---:B----4-:R-:W-:Y:S01]  /*f8d0*/  HMMA.16816.F32 R144, R124.reuse, R152, R144 ;  /* 0x000000987c90723c */ /* 0x050fe20000001890 */
[----:B------:R-:W-:Y:S01]  /*f8e0*/  LOP3.LUT R129, R8, R9, RZ, 0xc0, !PT ;  /* 0x0000000908817212 */ /* 0x000fe200078ec0ff */
[----:B------:R-:W-:Y:S01]  /*f8f0*/  FFMA.FTZ R9, R12, R18, R11 ;  /* 0x000000120c097223 */ /* 0x000fe2000001000b */
[----:B------:R-:W-:Y:S01]  /*f900*/  LOP3.LUT R128, R2, R3, RZ, 0xc0, !PT ;  /* 0x0000000302807212 */ /* 0x000fe200078ec0ff */
[----:B------:R-:W-:Y:S01]  /*f910*/  FFMA.FTZ R8, R19, R17, R14 ;  /* 0x0000001113087223 */ /* 0x000fe2000001000e */
[----:B------:R-:W-:Y:S01]  /*f920*/  FFMA.FTZ R2, R21, R16, R20 ;  /* 0x0000001015027223 */ /* 0x000fe20000010014 */
[----:B------:R-:W-:Y:S01]  /*f930*/  FFMA.FTZ R3, R25, R15, R24 ;  /* 0x0000000f19037223 */ /* 0x000fe20000010018 */
[----:B------:R-:W-:Y:S01]  /*f940*/  FADD.FTZ R11, R191, R9 ;  /* 0x00000009bf0b7221 */ /* 0x000fe20000010000 */
[----:B------:R-:W-:Y:S01]  /*f950*/  FADD.FTZ R10, R192, R8 ;  /* 0x00000008c00a7221 */ /* 0x000fe20000010000 */
[----:B------:R-:W-:Y:S01]  /*f960*/  FADD.FTZ R9, R199, R2 ;  /* 0x00000002c7097221 */ /* 0x000fe20000010000 */
[----:B------:R-:W-:Y:S01]  /*f970*/  FADD.FTZ R8, R203, R3 ;  /* 0x00000003cb087221 */ /* 0x000fe20000010000 */
[----:B------:R-:W-:Y:S01]  /*f980*/  FADD.FTZ R2, R190, R11 ;  /* 0x0000000bbe027221 */ /* 0x000fe20000010000 */
[----:B------:R-:W-:Y:S01]  /*f990*/  FADD.FTZ R3, R202, R10 ;  /* 0x0000000aca037221 */ /* 0x000fe20000010000 */
[----:B-1----:R-:W-:Y:S01]  /*f9a0*/  HMMA.16816.F32 R120, R124, R4, R120 ;  /* 0x000000047c78723c */ /* 0x002fe20000001878 */
[----:B------:R-:W-:-:S02]  /*f9b0*/  FADD.FTZ R8, R201, R8 ;  /* 0x00000008c9087221 */ /* 0x000fc40000010000 */
[----:B------:R-:W-:-:S03]  /*f9c0*/  FADD.FTZ R3, R200, R3 ;  /* 0x00000003c8037221 */ /* 0x000fc60000010000 */
[----:B------:R-:W-:Y:S01]  /*f9d0*/  HMMA.16816.F32 R116, R128, R4, R116 ;  /* 0x000000048074723c */ /* 0x000fe20000001874 */
[----:B------:R-:W-:-:S04]  /*f9e0*/  FADD.FTZ R3, R195, R3 ;  /* 0x00000003c3037221 */ /* 0x000fc80000010000 */
[----:B------:R-:W-:Y:S01]  /*f9f0*/  FADD.FTZ R3, R26, R3 ;  /* 0x000000031a037221 */ /* 0x000fe20000010000 */
        /* <DEDUP_REMOVED lines=13> */
[----:B------:R-:W-:Y:S06]  /*fad0*/  HMMA.16816.F32 R164, R128, R168, R164 ;  /* 0x000000a880a4723c */ /* 0x000fec00000018a4 */
[C---:B------:R-:W-:Y:S06]  /*fae0*/  HMMA.16816.F32 R172, R124.reuse, R170, R172 ;  /* 0x000000aa7cac723c */ /* 0x040fec00000018ac */
        /* <DEDUP_REMOVED lines=50> */
[----:B------:R-:W2:Y:S01]  /*fe10*/  S2R R235, SR_TID.X ;  /* 0x0000000000eb7919 */ /* 0x000ea20000002100 */
[----:B------:R-:W-:Y:S01]  /*fe20*/  IMAD.U32 R5, RZ, RZ, UR40 ;  /* 0x00000028ff057e24 */ /* 0x000fe2000f8e00ff */
[----:B------:R-:W-:-:S03]  /*fe30*/  UIADD3 UR4, UR41, UR4, URZ ;  /* 0x0000000429047290 */ /* 0x000fc6000fffe03f */
[----:B------:R-:W5:Y:S03]  /*fe40*/  @!P3 LDC.64 R10, c[0x0][0x220] ;  /* 0x00008800ff0abb82 */ /* 0x000f660000000a00 */
[----:B------:R-:W-:-:S05]  /*fe50*/  IMAD.U32 R4, RZ, RZ, UR4 ;  /* 0x00000004ff047e24 */ /* 0x000fca000f8e00ff */
[----:B------:R-:W5:Y:S01]  /*fe60*/  @!P2 LDC.64 R6, c[0x0][0x220] ;  /* 0x00008800ff06ab82 */ /* 0x000f620000000a00 */
[----:B------:R-:W-:Y:S01]  /*fe70*/  @P3 STS.128 [R219+0xa000], RZ ;  /* 0x00a000ffdb003388 */ /* 0x000fe20000000c00 */
[----:B--2---:R-:W-:-:S05]  /*fe80*/  IMAD.SHL.U32 R235, R235, 0x2, RZ ;  /* 0x00000002ebeb7824 */ /* 0x004fca00078e00ff */
[----:B------:R-:W-:Y:S02]  /*fe90*/  LOP3.LUT R235, R235, 0x6, RZ, 0xc0, !PT ;  /* 0x00000006ebeb7812 */ /* 0x000fe400078ec0ff */
[----:B---3--:R-:W-:-:S04]  /*fea0*/  LEA R2, P1, R2, R202, 0x5 ;  /* 0x000000ca02027211 */ /* 0x008fc800078228ff */
[C---:B------:R-:W-:Y:S02]  /*feb0*/  IADD3 R3, P0, R2.reuse, UR22, RZ ;  /* 0x0000001602037c10 */ /* 0x040fe4000ff1e0ff */
[----:B----4-:R-:W-:Y:S02]  /*fec0*/  LEA.HI.X R4, R5, R201, R4, 0x5, P1 ;  /* 0x000000c905047211 */ /* 0x010fe400008f2c04 */
[C---:B-1----:R-:W-:Y:S02]  /*fed0*/  @!P3 LEA R12, P5, R2.reuse, R12, 0x1 ;  /* 0x0000000c020cb211 */ /* 0x042fe400078a08ff */
        /* <DEDUP_REMOVED lines=217> */
[----:B------:R-:W-:Y:S01]  /*10c70*/  IABS R12, R8 ;  /* 0x00000008000c7213 */ /* 0x000fe20000000000 */
[----:B------:R-:W-:Y:S01]  /*10c80*/  FFMA.FTZ R5, R5, -UR19, R184 ;  /* 0x8000001305057c23 */ /* 0x000fe200080100b8 */
[----:B------:R-:W-:Y:S01]  /*10c90*/  FSEL R24, R7, -INF , !P6 ;  /* 0xff80000007187808 */ /* 0x000fe20007000000 */
[----:B------:R-:W-:Y:S01]  /*10ca0*/  FFMA.FTZ R9, R3, -UR19, R33 ;  /* 0x8000001303097c23 */ /* 0x000fe20008010021 */
[----:B------:R-:W-:Y:S01]  /*10cb0*/  FSEL R33, R10, -INF , !P0 ;  /* 0xff8000000a217808 */ /* 0x000fe20004000000 */
[----:B------:R-:W-:Y:S01]  /*10cc0*/  VIADD R3, R2, 0x10 ;  /* 0x0000001002037836 */ /* 0x000fe20000000000 */
[----:B------:R-:W-:Y:S01]  /*10cd0*/  FSEL R26, R6, -INF , !P5 ;  /* 0xff800000061a7808 */ /* 0x000fe20006800000 */
[----:B------:R-:W-:Y:S01]  /*10ce0*/  IMAD.IADD R6, R227, 0x1, -R4 ;  /* 0x00000001e3067824 */ /* 0x000fe200078e0a04 */
        /* <DEDUP_REMOVED lines=12> */
[----:B------:R-:W-:Y:S01]  /*10db0*/  IABS R8, R6 ;  /* 0x0000000600087213 */ /* 0x000fe20000000000 */
[----:B------:R-:W-:Y:S01]  /*10dc0*/  IMAD.MOV.U32 R6, RZ, RZ, R12 ;  /* 0x000000ffff067224 */ /* 0x000fe200078e000c */
[----:B------:R-:W-:-:S02]  /*10dd0*/  I2FP.F32.S32 R11, R11 ;  /* 0x0000000b000b7245 */ /* 0x000fc40000201400 */
[----:B------:R-:W-:Y:S02]  /*10de0*/  IABS R10, R4 ;  /* 0x00000004000a7213 */ /* 0x000fe40000000000 */
[----:B------:R-:W-:Y:S01]  /*10df0*/  IABS R4, R7 ;  /* 0x0000000700047213 */ /* 0x000fe20000000000 */
[----:B------:R-:W-:Y:S01]  /*10e00*/  IMAD.MOV.U32 R7, RZ, RZ, R8 ;  /* 0x000000ffff077224 */ /* 0x000fe200078e0008 */
[----:B------:R-:W-:Y:S01]  /*10e10*/  IABS R5, R5 ;  /* 0x0000000500057213 */ /* 0x000fe20000000000 */
[----:B------:R-:W-:Y:S01]  /*10e20*/  FFMA.FTZ R11, R11, -UR19, R186 ;  /* 0x800000130b0b7c23 */ /* 0x000fe200080100ba */
        /* <DEDUP_REMOVED lines=179> */
.L_x_2475:
[----:B------:R-:W-:Y:S05]  /*11960*/  BSYNC B0 ;  /* 0x0000000000007941 */ /* 0x000fea0003800000 */
.L_x_2474:
[----:B------:R-:W0:Y:S02]  /*11970*/  LDGDEPBAR ;  /* 0x00000000000079af */ /* 0x000e240000000000 */
.L_x_2473:
[----:B-1----:R-:W3:Y:S04]  /*11980*/  LDL R6, [R1+0x80] ;  /* 0x0000800001067983 */ /* 0x002ee80000100800 */
[----:B------:R-:W4:Y:S04]  /*11990*/  LDL R9, [R1+0x5c] ;  /* 0x00005c0001097983 */ /* 0x000f280000100800 */
[----:B------:R-:W5:Y:S01]  /*119a0*/  LDL.64 R176, [R1] ;  /* 0x0000000001b07983 */ /* 0x000f620000100a00 */
[----:B--2---:R-:W-:Y:S01]  /*119b0*/  FMNMX.FTZ R2, R136, R17, !PT ;  /* 0x0000001188027209 */ /* 0x004fe20007810000 */
[----:B------:R-:W-:Y:S01]  /*119c0*/  IMAD.WIDE.U32 R10, R252, -0x326172a9, RZ ;  /* 0xcd9e8d57fc0a7825 */ /* 0x000fe200078e00ff */
[----:B------:R-:W-:Y:S01]  /*119d0*/  FMNMX.FTZ R5, R135, R27, !PT ;  /* 0x0000001b87057209 */ /* 0x000fe20007810000 */
[----:B------:R-:W-:Y:S01]  /*119e0*/  UIADD3 UR4, UR31, -0x4498517b, URZ ;  /* 0xbb67ae851f047890 */ /* 0x000fe2000fffe03f */
        /* <DEDUP_REMOVED lines=19> */
[----:B------:R-:W-:Y:S01]  /*11b20*/  SHFL.BFLY PT, R12, R5, 0x2, 0x1f ;  /* 0x0c401f00050c7f89 */ /* 0x000fe200000e0000 */
[----:B------:R-:W-:Y:S02]  /*11b30*/  IADD3 R18, R252, 0x4, RZ ;  /* 0x00000004fc127810 */ /* 0x000fe40007ffe0ff */
[----:B------:R-:W-:-:S04]  /*11b40*/  FMNMX.FTZ R8, R33, R8, !PT ;  /* 0x0000000821087209 */ /* 0x000fc80007810000 */
[----:B------:R-:W-:Y:S02]  /*11b50*/  FMNMX.FTZ R8, R32, R8, !PT ;  /* 0x0000000820087209 */ /* 0x000fe40007810000 */
[----:B-1----:R-:W-:Y:S02]  /*11b60*/  FMNMX.FTZ R4, R2, R4, !PT ;  /* 0x0000000402047209 */ /* 0x002fe40007810000 */
[----:B------:R-:W-:-:S03]  /*11b70*/  MOV R2, UR31 ;  /* 0x0000001f00027c02 */ /* 0x000fc60008000f00 */
[----:B------:R-:W1:Y:S02]  /*11b80*/  SHFL.BFLY PT, R13, R4, 0x1, 0x1f ;  /* 0x0c201f00040d7f89 */ /* 0x000e6400000e0000 */
[----:B-1----:R-:W-:-:S04]  /*11b90*/  FMNMX.FTZ R235, R4, R13, !PT ;  /* 0x0000000d04eb7209 */ /* 0x002fc80007810000 */
[----:B------:R-:W-:Y:S01]  /*11ba0*/  FSETP.NEU.FTZ.AND P6, PT, R235, -INF , PT ;  /* 0xff800000eb00780b */ /* 0x000fe20003fdd000 */
[----:B---3--:R-:W-:Y:S01]  /*11bb0*/  IMAD.WIDE.U32 R6, R6, -0x2daee0ad, RZ ;  /* 0xd2511f5306067825 */ /* 0x008fe200078e00ff */
[----:B----4-:R-:W-:-:S04]  /*11bc0*/  LOP3.LUT R14, R11, R9, RZ, 0x3c, !PT ;  /* 0x000000090b0e7212 */ /* 0x010fc800078e3cff */
[----:B------:R-:W-:Y:S02]  /*11bd0*/  LOP3.LUT R2, R7, UR39, R2, 0x96, !PT ;  /* 0x0000002707027c12 */ /* 0x000fe4000f8e9602 */
[----:B------:R-:W-:Y:S01]  /*11be0*/  FMNMX.FTZ R7, R31, R3, !PT ;  /* 0x000000031f077209 */ /* 0x000fe20007810000 */
[----:B------:R-:W-:Y:S01]  /*11bf0*/  IMAD.WIDE.U32 R14, R14, -0x2daee0ad, RZ ;  /* 0xd2511f530e0e7825 */ /* 0x000fe200078e00ff */
[----:B-----5:R-:W-:Y:S02]  /*11c00*/  LOP3.LUT R11, R177, UR4, R6, 0x96, !PT ;  /* 0x00000004b10b7c12 */ /* 0x020fe4000f8e9606 */
[----:B------:R-:W-:Y:S01]  /*11c10*/  FMNMX.FTZ R7, R29, R7, !PT ;  /* 0x000000071d077209 */ /* 0x000fe20007810000 */
[----:B------:R-:W-:Y:S01]  /*11c20*/  IMAD.WIDE.U32 R2, R2, -0x326172a9, RZ ;  /* 0xcd9e8d5702027825 */ /* 0x000fe200078e00ff */
[----:B------:R-:W-:Y:S02]  /*11c30*/  MOV R177, R234 ;  /* 0x000000ea00b17202 */ /* 0x000fe40000000f00 */
[----:B------:R-:W-:Y:S01]  /*11c40*/  FMNMX.FTZ R9, R194, R7, !PT ;  /* 0x00000007c2097209 */ /* 0x000fe20007810000 */
[----:B------:R-:W-:Y:S01]  /*11c50*/  IMAD.WIDE.U32 R140, R11, -0x326172a9, RZ ;  /* 0xcd9e8d570b8c7825 */ /* 0x000fe200078e00ff */
[----:B------:R-:W-:-:S02]  /*11c60*/  FMNMX.FTZ R7, R30, R8, !PT ;  /* 0x000000081e077209 */ /* 0x000fc40007810000 */
[----:B------:R-:W-:Y:S02]  /*11c70*/  FMNMX.FTZ R8, R200, R9, !PT ;  /* 0x00000009c8087209 */ /* 0x000fe40007810000 */
[----:B------:R-:W-:Y:S02]  /*11c80*/  FMNMX.FTZ R7, R202, R7, !PT ;  /* 0x00000007ca077209 */ /* 0x000fe40007810000 */
[----:B------:R-:W-:Y:S02]  /*11c90*/  FMNMX.FTZ R9, R191, R8, !PT ;  /* 0x00000008bf097209 */ /* 0x000fe40007810000 */
[----:B------:R-:W-:Y:S01]  /*11ca0*/  FMNMX.FTZ R8, R5, R12, !PT ;  /* 0x0000000c05087209 */ /* 0x000fe20007810000 */
[----:B------:R-:W-:Y:S01]  /*11cb0*/  IMAD R5, R18, -0x326172a9, RZ ;  /* 0xcd9e8d5712057824 */ /* 0x000fe200078e02ff */
[----:B------:R-:W-:Y:S02]  /*11cc0*/  FMNMX.FTZ R9, R186, R9, !PT ;  /* 0x00000009ba097209 */ /* 0x000fe40007810000 */
[----:B------:R-:W-:Y:S01]  /*11cd0*/  LOP3.LUT R16, R3, UR37, R10, 0x96, !PT ;  /* 0x0000002503107c12 */ /* 0x000fe2000f8e960a */
[----:B------:R-:W-:Y:S01]  /*11ce0*/  SHFL.BFLY PT, R20, R8, 0x1, 0x1f ;  /* 0x0c201f0008147f89 */ /* 0x000fe200000e0000 */
[----:B------:R-:W-:-:S02]  /*11cf0*/  LOP3.LUT R10, R15, UR4, R6, 0x96, !PT ;  /* 0x000000040f0a7c12 */ /* 0x000fc4000f8e9606 */
[----:B------:R-:W-:Y:S01]  /*11d00*/  FMNMX.FTZ R6, R193, R7, !PT ;  /* 0x00000007c1067209 */ /* 0x000fe20007810000 */
[----:B------:R-:W1:Y:S01]  /*11d10*/  SHFL.BFLY PT, R18, R9, 0x2, 0x1f ;  /* 0x0c401f0009127f89 */ /* 0x000e6200000e0000 */
[----:B------:R-:W-:Y:S01]  /*11d20*/  LOP3.LUT R11, R3, UR37, R5, 0x96, !PT ;  /* 0x00000025030b7c12 */ /* 0x000fe2000f8e9605 */
[----:B------:R-:W-:Y:S01]  /*11d30*/  IMAD.WIDE.U32 R4, R10, -0x326172a9, RZ ;  /* 0xcd9e8d570a047825 */ /* 0x000fe200078e00ff */
[----:B------:R-:W-:Y:S02]  /*11d40*/  FMNMX.FTZ R6, R188, R6, !PT ;  /* 0x00000006bc067209 */ /* 0x000fe40007810000 */
[----:B------:R-:W-:Y:S01]  /*11d50*/  LOP3.LUT R15, R141, UR36, R2, 0x96, !PT ;  /* 0x000000248d0f7c12 */ /* 0x000fe2000f8e9602 */
[----:B------:R-:W-:Y:S01]  /*11d60*/  IMAD.WIDE.U32 R12, R16, -0x2daee0ad, RZ ;  /* 0xd2511f53100c7825 */ /* 0x000fe200078e00ff */
[----:B------:R-:W-:-:S03]  /*11d70*/  FMNMX.FTZ R3, R187, R6, !PT ;  /* 0x00000006bb037209 */ /* 0x000fc60007810000 */
[----:B------:R-:W-:Y:S01]  /*11d80*/  FMUL.FTZ R6, R235, UR38 ;  /* 0x00000026eb067c20 */ /* 0x000fe20008410000 */
[----:B------:R-:W-:Y:S01]  /*11d90*/  LOP3.LUT R7, R5, UR36, R2, 0x96, !PT ;  /* 0x0000002405077c12 */ /* 0x000fe2000f8e9602 */
[----:B------:R-:W-:Y:S01]  /*11da0*/  IMAD.WIDE.U32 R10, R11, -0x2daee0ad, RZ ;  /* 0xd2511f530b0a7825 */ /* 0x000fe200078e00ff */
[----:B------:R-:W-:Y:S01]  /*11db0*/  LOP3.LUT R13, R13, UR33, R14, 0x96, !PT ;  /* 0x000000210d0d7c12 */ /* 0x000fe2000f8e960e */
[----:B------:R-:W2:Y:S01]  /*11dc0*/  SHFL.BFLY PT, R19, R3, 0x2, 0x1f ;  /* 0x0c401f0003137f89 */ /* 0x000ea200000e0000 */
[----:B------:R-:W-:Y:S01]  /*11dd0*/  FSEL R2, R6, RZ, P6 ;  /* 0x000000ff06027208 */ /* 0x000fe20003000000 */
[----:B------:R-:W-:Y:S01]  /*11de0*/  IMAD.WIDE.U32 R6, R7, -0x2daee0ad, RZ ;  /* 0xd2511f5307067825 */ /* 0x000fe200078e00ff */
[----:B------:R-:W-:-:S03]  /*11df0*/  LOP3.LUT R11, R11, UR33, R176, 0x96, !PT ;  /* 0x000000210b0b7c12 */ /* 0x000fc6000f8e96b0 */
[----:B------:R-:W-:-:S04]  /*11e00*/  IMAD.WIDE.U32 R34, R15, -0x2daee0ad, RZ ;  /* 0xd2511f530f227825 */ /* 0x000fc800078e00ff */
[----:B------:R-:W-:Y:S01]  /*11e10*/  FFMA.FTZ R5, R17, UR38, -R2 ;  /* 0x0000002611057c23 */ /* 0x000fe20008010802 */
[----:B------:R-:W-:Y:S01]  /*11e20*/  LOP3.LUT R17, R7, UR29, R12, 0x96, !PT ;  /* 0x0000001d07117c12 */ /* 0x000fe2000f8e960c */
[----:B------:R-:W-:Y:S01]  /*11e30*/  IMAD.WIDE.U32 R12, R13, -0x326172a9, RZ ;  /* 0xcd9e8d570d0c7825 */ /* 0x000fe200078e00ff */
[----:B------:R-:W-:Y:S01]  /*11e40*/  LOP3.LUT R14, R35, UR29, R10, 0x96, !PT ;  /* 0x0000001d230e7c12 */ /* 0x000fe2000f8e960a */
[----:B------:R3:W4:Y:S01]  /*11e50*/  MUFU.EX2 R178, R5 ;  /* 0x0000000500b27308 */ /* 0x0007220000000800 */
[----:B-1----:R-:W-:Y:S01]  /*11e60*/  FMNMX.FTZ R15, R9, R18, !PT ;  /* 0x00000012090f7209 */ /* 0x002fe20007810000 */
[----:B------:R-:W-:Y:S01]  /*11e70*/  IMAD.WIDE.U32 R10, R11, -0x326172a9, RZ ;  /* 0xcd9e8d570b0a7825 */ /* 0x000fe200078e00ff */
[----:B------:R-:W-:-:S03]  /*11e80*/  LOP3.LUT R9, R13, UR32, R4, 0x96, !PT ;  /* 0x000000200d097c12 */ /* 0x000fc6000f8e9604 */
[----:B------:R-:W-:Y:S01]  /*11e90*/  FFMA.FTZ R4, R24, UR38, -R2 ;  /* 0x0000002618047c23 */ /* 0x000fe20008010802 */
[----:B------:R-:W-:Y:S01]  /*11ea0*/  FMNMX.FTZ R234, R8, R20, !PT ;  /* 0x0000001408ea7209 */ /* 0x000fe20007810000 */
[----:B------:R-:W1:Y:S02]  /*11eb0*/  SHFL.BFLY PT, R13, R15, 0x1, 0x1f ;  /* 0x0c201f000f0d7f89 */ /* 0x000e6400000e0000 */
[----:B------:R-:W5:Y:S01]  /*11ec0*/  MUFU.EX2 R179, R4 ;  /* 0x0000000400b37308 */ /* 0x000f620000000800 */
[----:B------:R-:W-:Y:S01]  /*11ed0*/  FSETP.NEU.FTZ.AND P5, PT, R234, -INF , PT ;  /* 0xff800000ea00780b */ /* 0x000fe20003fbd000 */
[----:B------:R-:W-:Y:S01]  /*11ee0*/  IMAD.WIDE.U32 R8, R9, -0x2daee0ad, RZ ;  /* 0xd2511f5309087825 */ /* 0x000fe200078e00ff */
[----:B--2---:R-:W-:-:S03]  /*11ef0*/  FMNMX.FTZ R16, R3, R19, !PT ;  /* 0x0000001303107209 */ /* 0x004fc60007810000 */
[--C-:B------:R-:W-:Y:S01]  /*11f00*/  FFMA.FTZ R3, R21, UR38, -R2.reuse ;  /* 0x0000002615037c23 */ /* 0x100fe20008010802 */
[----:B---3--:R-:W-:Y:S01]  /*11f10*/  FFMA.FTZ R5, R22, UR38, -R2 ;  /* 0x0000002616057c23 */ /* 0x008fe20008010802 */
[----:B------:R-:W-:-:S04]  /*11f20*/  IMAD.WIDE.U32 R22, R14, -0x326172a9, RZ ;  /* 0xcd9e8d570e167825 */ /* 0x000fc800078e00ff */
[----:B------:R-:W-:Y:S01]  /*11f30*/  FMUL.FTZ R14, R234, UR38 ;  /* 0x00000026ea0e7c20 */ /* 0x000fe20008410000 */
[----:B------:R2:W-:Y:S01]  /*11f40*/  MUFU.EX2 R176, R3 ;  /* 0x0000000300b07308 */ /* 0x0005e20000000800 */
[----:B------:R-:W-:-:S03]  /*11f50*/  LOP3.LUT R7, R23, UR28, R10, 0x96, !PT ;  /* 0x0000001c17077c12 */ /* 0x000fc6000f8e960a */
[----:B------:R-:W-:-:S04]  /*11f60*/  FSEL R14, R14, RZ, P5 ;  /* 0x000000ff0e0e7208 */ /* 0x000fc80002800000 */
[----:B------:R3:W-:Y:S01]  /*11f70*/  MUFU.EX2 R181, R5 ;  /* 0x0000000500b57308 */ /* 0x0007e20000000800 */
[----:B------:R-:W-:-:S04]  /*11f80*/  IMAD.WIDE.U32 R248, R7, -0x2daee0ad, RZ ;  /* 0xd2511f5307f87825 */ /* 0x000fc800078e00ff */
[----:B--2---:R-:W-:-:S04]  /*11f90*/  FFMA.FTZ R3, R27, UR38, -R14 ;  /* 0x000000261b037c23 */ /* 0x004fc8000801080e */
[----:B------:R2:W5:Y:S01]  /*11fa0*/  MUFU.EX2 R24, R3 ;  /* 0x0000000300187308 */ /* 0x0005620000000800 */
[----:B---3--:R-:W-:Y:S01]  /*11fb0*/  LOP3.LUT R5, R11, UR32, R140, 0x96, !PT ;  /* 0x000000200b057c12 */ /* 0x008fe2000f8e968c */
[----:B------:R-:W-:-:S04]  /*11fc0*/  IMAD.WIDE.U32 R10, R17, -0x326172a9, RZ ;  /* 0xcd9e8d57110a7825 */ /* 0x000fc800078e00ff */
[----:B------:R-:W-:Y:S01]  /*11fd0*/  IMAD.WIDE.U32 R4, R5, -0x2daee0ad, RZ ;  /* 0xd2511f5305047825 */ /* 0x000fe200078e00ff */
[----:B------:R-:W-:Y:S02]  /*11fe0*/  LOP3.LUT R12, R11, UR28, R12, 0x96, !PT ;  /* 0x0000001c0b0c7c12 */ /* 0x000fe4000f8e960c */
[----:B------:R-:W-:Y:S02]  /*11ff0*/  LOP3.LUT R11, R9, UR27, R6, 0x96, !PT ;  /* 0x0000001b090b7c12 */ /* 0x000fe4000f8e9606 */
[----:B------:R-:W-:Y:S01]  /*12000*/  LOP3.LUT R7, R5, UR27, R34, 0x96, !PT ;  /* 0x0000001b05077c12 */ /* 0x000fe2000f8e9622 */
[----:B------:R-:W-:Y:S01]  /*12010*/  IMAD.WIDE.U32 R140, R12, -0x2daee0ad, RZ ;  /* 0xd2511f530c8c7825 */ /* 0x000fe200078e00ff */
[----:B------:R-:W-:Y:S01]  /*12020*/  LOP3.LUT R4, R249, UR10, R4, 0x96, !PT ;  /* 0x0000000af9047c12 */ /* 0x000fe2000f8e9604 */
[----:B------:R-:W3:Y:S02]  /*12030*/  SHFL.BFLY PT, R12, R16, 0x1, 0x1f ;  /* 0x0c201f00100c7f89 */ /* 0x000ee400000e0000 */
[----:B----4-:R-:W-:Y:S01]  /*12040*/  IMAD.MOV.U32 R249, RZ, RZ, R178 ;  /* 0x000000fffff97224 */ /* 0x010fe200078e00b2 */
[----:B------:R-:W-:Y:S01]  /*12050*/  MOV R178, R233 ;  /* 0x000000e900b27202 */ /* 0x000fe20000000f00 */
[----:B------:R-:W-:Y:S01]  /*12060*/  IMAD.WIDE.U32 R6, R7, -0x326172a9, RZ ;  /* 0xcd9e8d5707067825 */ /* 0x000fe200078e00ff */
[----:B-1----:R-:W-:-:S02]  /*12070*/  FMNMX.FTZ R233, R15, R13, !PT ;  /* 0x0000000d0fe97209 */ /* 0x002fc40007810000 */
[----:B------:R-:W-:Y:S01]  /*12080*/  LOP3.LUT R9, R141, UR10, R8, 0x96, !PT ;  /* 0x0000000a8d097c12 */ /* 0x000fe2000f8e9608 */
[----:B------:R-:W-:Y:S01]  /*12090*/  IMAD.WIDE.U32 R4, R4, -0x326172a9, RZ ;  /* 0xcd9e8d5704047825 */ /* 0x000fe200078e00ff */
[----:B------:R-:W-:-:S03]  /*120a0*/  FSETP.NEU.FTZ.AND P4, PT, R233, -INF , PT ;  /* 0xff800000e900780b */ /* 0x000fc60003f9d000 */
[----:B------:R-:W-:Y:S01]  /*120b0*/  FMUL.FTZ R13, R233, UR38 ;  /* 0x00000026e90d7c20 */ /* 0x000fe20008410000 */
[----:B------:R-:W-:Y:S01]  /*120c0*/  LOP3.LUT R195, R7, UR11, R22, 0x96, !PT ;  /* 0x0000000b07c37c12 */ /* 0x000fe2000f8e9616 */
[----:B------:R-:W-:Y:S01]  /*120d0*/  FFMA.FTZ R8, R28, UR38, -R14 ;  /* 0x000000261c087c23 */ /* 0x000fe2000801080e */
[----:B--2---:R-:W-:Y:S01]  /*120e0*/  LOP3.LUT R3, R5, UR21, R6, 0x96, !PT ;  /* 0x0000001505037c12 */ /* 0x004fe2000f8e9606 */
[----:B------:R-:W-:Y:S01]  /*120f0*/  IMAD.WIDE.U32 R6, R11, -0x326172a9, RZ ;  /* 0xcd9e8d570b067825 */ /* 0x000fe200078e00ff */
[C---:B------:R-:W-:Y:S01]  /*12100*/  LOP3.LUT R18, R4.reuse, 0xffff, RZ, 0xc0, !PT ;  /* 0x0000ffff04127812 */ /* 0x040fe200078ec0ff */
[----:B------:R1:W-:Y:S01]  /*12110*/  MUFU.EX2 R180, R8 ;  /* 0x0000000800b47308 */ /* 0x0003e20000000800 */
[----:B------:R-:W-:Y:S02]  /*12120*/  LOP3.LUT R21, R4, 0xff, RZ, 0xc0, !PT ;  /* 0x000000ff04157812 */ /* 0x000fe400078ec0ff */
[--C-:B------:R-:W-:Y:S02]  /*12130*/  SHF.R.U32.HI R19, RZ, 0x10, R4.reuse ;  /* 0x00000010ff137819 */ /* 0x100fe40000011604 */
[----:B------:R-:W-:Y:S01]  /*12140*/  SHF.R.U32.HI R20, RZ, 0x18, R4 ;  /* 0x00000018ff147819 */ /* 0x000fe20000011604 */
[----:B------:R-:W-:Y:S01]  /*12150*/  IMAD.WIDE.U32 R4, R9, -0x326172a9, RZ ;  /* 0xcd9e8d5709047825 */ /* 0x000fe200078e00ff */
[----:B------:R-:W-:-:S02]  /*12160*/  FSEL R13, R13, RZ, P4 ;  /* 0x000000ff0d0d7208 */ /* 0x000fc40002000000 */
[----:B------:R-:W-:Y:S01]  /*12170*/  LOP3.LUT R141, R7, UR11, R10, 0x96, !PT ;  /* 0x0000000b078d7c12 */ /* 0x000fe2000f8e960a */
[----:B------:R-:W-:Y:S01]  /*12180*/  FFMA.FTZ R7, R25, UR38, -R14 ;  /* 0x0000002619077c23 */ /* 0x000fe2000801080e */
[C---:B------:R-:W-:Y:S02]  /*12190*/  LOP3.LUT R10, R4.reuse, 0xffff, RZ, 0xc0, !PT ;  /* 0x0000ffff040a7812 */ /* 0x040fe400078ec0ff */
[----:B------:R-:W-:Y:S01]  /*121a0*/  LOP3.LUT R15, R4, 0xff, RZ, 0xc0, !PT ;  /* 0x000000ff040f7812 */ /* 0x000fe200078ec0ff */
[----:B------:R2:W-:Y:S01]  /*121b0*/  MUFU.EX2 R34, R7 ;  /* 0x0000000700227308 */ /* 0x0005e20000000800 */
[--C-:B------:R-:W-:Y:S02]  /*121c0*/  SHF.R.U32.HI R11, RZ, 0x10, R4.reuse ;  /* 0x00000010ff0b7819 */ /* 0x100fe40000011604 */
[----:B------:R-:W-:Y:S01]  /*121d0*/  SHF.R.U32.HI R17, RZ, 0x18, R4 ;  /* 0x00000018ff117819 */ /* 0x000fe20000011604 */
[----:B------:R-:W-:Y:S01]  /*121e0*/  FFMA.FTZ R4, R132, UR38, -R13 ;  /* 0x0000002684047c23 */ /* 0x000fe2000801080d */
[----:B-1----:R-:W-:Y:S01]  /*121f0*/  FFMA.FTZ R8, R26, UR38, -R14 ;  /* 0x000000261a087c23 */ /* 0x002fe2000801080e */
[----:B-----5:R-:W-:-:S02]  /*12200*/  MOV R132, R179 ;  /* 0x000000b300847202 */ /* 0x020fc40000000f00 */
[----:B------:R-:W-:Y:S01]  /*12210*/  LOP3.LUT R6, R5, UR21, R6, 0x96, !PT ;  /* 0x0000001505067c12 */ /* 0x000fe2000f8e9606 */
[----:B------:R1:W-:Y:S01]  /*12220*/  MUFU.EX2 R203, R4 ;  /* 0x0000000400cb7308 */ /* 0x0003e20000000800 */
[----:B------:R-:W-:Y:S01]  /*12230*/  MOV R179, R178 ;  /* 0x000000b200b37202 */ /* 0x000fe20000000f00 */
[----:B------:R-:W-:Y:S01]  /*12240*/  IMAD.MOV.U32 R178, RZ, RZ, R220 ;  /* 0x000000ffffb27224 */ /* 0x000fe200078e00dc */
[----:B------:R-:W-:Y:S02]  /*12250*/  SHF.R.U32.HI R5, RZ, 0x8, R18 ;  /* 0x00000008ff057819 */ /* 0x000fe40000011612 */
[----:B---3--:R-:W-:Y:S02]  /*12260*/  FMNMX.FTZ R220, R16, R12, !PT ;  /* 0x0000000c10dc7209 */ /* 0x008fe40007810000 */
[----:B------:R-:W-:Y:S01]  /*12270*/  PRMT R18, R21, 0x5410, R5 ;  /* 0x0000541015127816 */ /* 0x000fe20000000005 */
[----:B------:R3:W4:Y:S01]  /*12280*/  MUFU.EX2 R250, R8 ;  /* 0x0000000800fa7308 */ /* 0x0007220000000800 */
[----:B--2---:R-:W-:Y:S01]  /*12290*/  LOP3.LUT R7, R19, 0xff, RZ, 0xc0, !PT ;  /* 0x000000ff13077812 */ /* 0x004fe200078ec0ff */
[----:B------:R-:W-:Y:S01]  /*122a0*/  FFMA.FTZ R5, R133, UR38, -R13 ;  /* 0x0000002685057c23 */ /* 0x000fe2000801080d */
[----:B------:R-:W-:Y:S01]  /*122b0*/  LOP3.LUT R9, R3, 0xff, RZ, 0xc0, !PT ;  /* 0x000000ff03097812 */ /* 0x000fe200078ec0ff */
[----:B------:R-:W-:Y:S01]  /*122c0*/  FMUL.FTZ R12, R220, UR38 ;  /* 0x00000026dc0c7c20 */ /* 0x000fe20008410000 */
[----:B------:R-:W-:-:S02]  /*122d0*/  PRMT R25, R7, 0x5410, R20 ;  /* 0x0000541007197816 */ /* 0x000fc40000000014 */
[--C-:B------:R-:W-:Y:S01]  /*122e0*/  SHF.R.U32.HI R7, RZ, 0x18, R3.reuse ;  /* 0x00000018ff077819 */ /* 0x100fe20000011603 */
[----:B------:R2:W-:Y:S01]  /*122f0*/  MUFU.EX2 R21, R5 ;  /* 0x0000000500157308 */ /* 0x0005e20000000800 */
[----:B-1----:R-:W-:Y:S02]  /*12300*/  LOP3.LUT R4, R3, 0xffff, RZ, 0xc0, !PT ;  /* 0x0000ffff03047812 */ /* 0x002fe400078ec0ff */
[----:B------:R-:W-:Y:S02]  /*12310*/  FSETP.NEU.FTZ.AND P1, PT, R220, -INF , PT ;  /* 0xff800000dc00780b */ /* 0x000fe40003f3d000 */
[----:B------:R-:W-:Y:S02]  /*12320*/  SHF.R.U32.HI R4, RZ, 0x8, R4 ;  /* 0x00000008ff047819 */ /* 0x000fe40000011604 */
[----:B------:R-:W-:Y:S02]  /*12330*/  FSEL R12, R12, RZ, P1 ;  /* 0x000000ff0c0c7208 */ /* 0x000fe40000800000 */
[----:B---3--:R-:W-:-:S02]  /*12340*/  SHF.R.U32.HI R8, RZ, 0x10, R3 ;  /* 0x00000010ff087819 */ /* 0x008fc40000011603 */
[----:B------:R-:W-:Y:S02]  /*12350*/  PRMT R16, R9, 0x5410, R4 ;  /* 0x0000541009107816 */ /* 0x000fe40000000004 */
[----:B------:R-:W-:Y:S02]  /*12360*/  LOP3.LUT R3, R8, 0xff, RZ, 0xc0, !PT ;  /* 0x000000ff08037812 */ /* 0x000fe400078ec0ff */
[----:B------:R-:W-:Y:S01]  /*12370*/  SHF.R.U32.HI R4, RZ, 0x8, R10 ;  /* 0x00000008ff047819 */ /* 0x000fe2000001160a */
[----:B--2---:R-:W-:Y:S01]  /*12380*/  FFMA.FTZ R5, R31, UR38, -R13 ;  /* 0x000000261f057c23 */ /* 0x004fe2000801080d */
[----:B------:R-:W-:Y:S01]  /*12390*/  PRMT R20, R3, 0x5410, R7 ;  /* 0x0000541003147816 */ /* 0x000fe20000000007 */
[----:B------:R-:W-:Y:S01]  /*123a0*/  FFMA.FTZ R3, R29, UR38, -R13 ;  /* 0x000000261d037c23 */ /* 0x000fe2000801080d */
[----:B------:R-:W-:Y:S01]  /*123b0*/  PRMT R10, R15, 0x5410, R4 ;  /* 0x000054100f0a7816 */ /* 0x000fe20000000004 */
[----:B------:R1:W-:Y:S01]  /*123c0*/  MUFU.EX2 R183, R5 ;  /* 0x0000000500b77308 */ /* 0x0003e20000000800 */
[----:B------:R-:W-:Y:S01]  /*123d0*/  FFMA.FTZ R4, R138, UR38, -R12 ;  /* 0x000000268a047c23 */ /* 0x000fe2000801080c */
[----:B------:R-:W-:-:S02]  /*123e0*/  MOV R133, R24 ;  /* 0x0000001800857202 */ /* 0x000fc40000000f00 */
[----:B------:R-:W-:Y:S02]  /*123f0*/  FSEL R7, R235, RZ, P6 ;  /* 0x000000ffeb077208 */ /* 0x000fe40003000000 */
[----:B------:R-:W-:Y:S02]  /*12400*/  HSET2.LE.AND R10, R10, R0, PT ;  /* 0x000000000a0a7233 */ /* 0x000fe40003803000 */
[----:B------:R2:W-:Y:S01]  /*12410*/  MUFU.EX2 R182, R3 ;  /* 0x0000000300b67308 */ /* 0x0005e20000000800 */
[----:B------:R-:W-:Y:S01]  /*12420*/  FADD.FTZ R7, R136, -R7 ;  /* 0x8000000788077221 */ /* 0x000fe20000010000 */
[----:B------:R-:W-:Y:S02]  /*12430*/  MOV R136, R179 ;  /* 0x000000b300887202 */ /* 0x000fe40000000f00 */
[----:B------:R-:W-:Y:S01]  /*12440*/  MOV R138, R178 ;  /* 0x000000b2008a7202 */ /* 0x000fe20000000f00 */
[----:B------:R-:W-:-:S03]  /*12450*/  FMUL.FTZ R7, R7, UR38 ;  /* 0x0000002607077c20 */ /* 0x000fc60008410000 */
[----:B------:R3:W-:Y:S01]  /*12460*/  MUFU.EX2 R251, R4 ;  /* 0x0000000400fb7308 */ /* 0x0007e20000000800 */
[----:B-1----:R-:W-:-:S04]  /*12470*/  LOP3.LUT R5, R11, 0xff, RZ, 0xc0, !PT ;  /* 0x000000ff0b057812 */ /* 0x002fc800078ec0ff */
[----:B------:R-:W-:Y:S02]  /*12480*/  PRMT R11, R5, 0x5410, R17 ;  /* 0x00005410050b7816 */ /* 0x000fe40000000011 */
[----:B------:R-:W-:Y:S02]  /*12490*/  FSEL R5, R234, RZ, P5 ;  /* 0x000000ffea057208 */ /* 0x000fe40002800000 */
[C---:B--2---:R-:W-:Y:S02]  /*124a0*/  LOP3.LUT R3, R6.reuse, 0xffff, RZ, 0xc0, !PT ;  /* 0x0000ffff06037812 */ /* 0x044fe400078ec0ff */
[----:B------:R-:W-:Y:S01]  /*124b0*/  HSET2.LE.AND R11, R11, R0, PT ;  /* 0x000000000b0b7233 */ /* 0x000fe20003803000 */
[----:B------:R-:W-:Y:S01]  /*124c0*/  FADD.FTZ R15, R135, -R5 ;  /* 0x80000005870f7221 */ /* 0x000fe20000010000 */
[----:B------:R-:W-:Y:S01]  /*124d0*/  FFMA.FTZ R5, R33, UR38, -R12 ;  /* 0x0000002621057c23 */ /* 0x000fe2000801080c */
[----:B------:R-:W-:Y:S02]  /*124e0*/  IMAD.MOV.U32 R135, RZ, RZ, R177 ;  /* 0x000000ffff877224 */ /* 0x000fe400078e00b1 */
[----:B------:R-:W-:Y:S01]  /*124f0*/  FMUL.FTZ R15, R15, UR38 ;  /* 0x000000260f0f7c20 */ /* 0x000fe20008410000 */
[----:B---3--:R-:W-:Y:S01]  /*12500*/  SHF.R.U32.HI R4, RZ, 0x8, R3 ;  /* 0x00000008ff047819 */ /* 0x008fe20000011603 */
[----:B------:R1:W-:Y:S01]  /*12510*/  MUFU.EX2 R26, R5 ;  /* 0x00000005001a7308 */ /* 0x0003e20000000800 */
[----:B------:R-:W-:-:S04]  /*12520*/  LOP3.LUT R3, R6, 0xff, RZ, 0xc0, !PT ;  /* 0x000000ff06037812 */ /* 0x000fc800078ec0ff */
[----:B------:R-:W-:Y:S01]  /*12530*/  PRMT R24, R3, 0x5410, R4 ;  /* 0x0000541003187816 */ /* 0x000fe20000000004 */
[----:B------:R-:W-:Y:S01]  /*12540*/  FFMA.FTZ R4, R32, UR38, -R12 ;  /* 0x0000002620047c23 */ /* 0x000fe2000801080c */
[--C-:B------:R-:W-:Y:S01]  /*12550*/  SHF.R.U32.HI R3, RZ, 0x10, R6.reuse ;  /* 0x00000010ff037819 */ /* 0x100fe20000011606 */
[----:B------:R-:W2:Y:S01]  /*12560*/  MUFU.EX2 R17, R15 ;  /* 0x0000000f00117308 */ /* 0x000ea20000000800 */
[----:B------:R-:W-:Y:S02]  /*12570*/  SHF.R.U32.HI R6, RZ, 0x18, R6 ;  /* 0x00000018ff067819 */ /* 0x000fe40000011606 */
[----:B------:R-:W-:-:S04]  /*12580*/  LOP3.LUT R3, R3, 0xff, RZ, 0xc0, !PT ;  /* 0x000000ff03037812 */ /* 0x000fc800078ec0ff */
[----:B------:R-:W-:Y:S01]  /*12590*/  PRMT R19, R3, 0x5410, R6 ;  /* 0x0000541003137816 */ /* 0x000fe20000000006 */
[----:B------:R3:W-:Y:S01]  /*125a0*/  MUFU.EX2 R27, R4 ;  /* 0x00000004001b7308 */ /* 0x0007e20000000800 */
[----:B-1----:R-:W-:Y:S02]  /*125b0*/  FSEL R5, R233, RZ, P4 ;  /* 0x000000ffe9057208 */ /* 0x002fe40002000000 */
[----:B------:R-:W-:Y:S02]  /*125c0*/  F2FP.F16.F32.PACK_AB R3, R176, R132 ;  /* 0x00000084b003723e */ /* 0x000fe400000000ff */
[--C-:B------:R-:W-:Y:S01]  /*125d0*/  HSET2.LE.AND R6, R18, R0.reuse, PT ;  /* 0x0000000012067233 */ /* 0x100fe20003803000 */
[----:B------:R-:W-:Y:S01]  /*125e0*/  FADD.FTZ R9, R134, -R5 ;  /* 0x8000000586097221 */ /* 0x000fe20000010000 */
[----:B------:R-:W-:Y:S01]  /*125f0*/  FFMA.FTZ R5, R30, UR38, -R12 ;  /* 0x000000261e057c23 */ /* 0x000fe2000801080c */
[----:B------:R-:W-:Y:S01]  /*12600*/  MOV R134, R139 ;  /* 0x0000008b00867202 */ /* 0x000fe20000000f00 */
[----:B------:R1:W5:Y:S01]  /*12610*/  MUFU.EX2 R18, R7 ;  /* 0x0000000700127308 */ /* 0x0003620000000800 */
[----:B------:R-:W-:Y:S01]  /*12620*/  LOP3.LUT R10, R10, R3, RZ, 0xc0, !PT ;  /* 0x000000030a0a7212 */ /* 0x000fe200078ec0ff */
[----:B------:R-:W-:Y:S01]  /*12630*/  FMUL.FTZ R9, R9, UR38 ;  /* 0x0000002609097c20 */ /* 0x000fe20008410000 */
[----:B----4-:R-:W-:Y:S01]  /*12640*/  F2FP.F16.F32.PACK_AB R3, R34, R250 ;  /* 0x000000fa2203723e */ /* 0x010fe200000000ff */
[-C--:B--2---:R-:W-:Y:S01]  /*12650*/  FMUL.FTZ R150, R150, R17.reuse ;  /* 0x0000001196967220 */ /* 0x084fe20000410000 */
[-C--:B------:R-:W-:Y:S01]  /*12660*/  FMUL.FTZ R151, R151, R17.reuse ;  /* 0x0000001197977220 */ /* 0x080fe20000410000 */
[----:B------:R-:W-:Y:S01]  /*12670*/  FMUL.FTZ R154, R154, R17 ;  /* 0x000000119a9a7220 */ /* 0x000fe20000410000 */
[----:B------:R-:W-:Y:S01]  /*12680*/  LOP3.LUT R11, R11, R3, RZ, 0xc0, !PT ;  /* 0x000000030b0b7212 */ /* 0x000fe200078ec0ff */
[----:B------:R2:W4:Y:S01]  /*12690*/  MUFU.EX2 R139, R5 ;  /* 0x00000005008b7308 */ /* 0x0005220000000800 */
[----:B---3--:R-:W-:Y:S01]  /*126a0*/  FSEL R4, R220, RZ, P1 ;  /* 0x000000ffdc047208 */ /* 0x008fe20000800000 */
[----:B------:R-:W-:Y:S01]  /*126b0*/  FMUL.FTZ R155, R155, R17 ;  /* 0x000000119b9b7220 */ /* 0x000fe20000410000 */
[----:B------:R-:W-:Y:S01]  /*126c0*/  F2FP.F16.F32.PACK_AB R3, R26, R251 ;  /* 0x000000fb1a03723e */ /* 0x000fe200000000ff */
[-C--:B------:R-:W-:Y:S01]  /*126d0*/  FMUL.FTZ R38, R38, R17.reuse ;  /* 0x0000001126267220 */ /* 0x080fe20000410000 */
[----:B------:R-:W-:Y:S01]  /*126e0*/  FMUL.FTZ R39, R39, R17 ;  /* 0x0000001127277220 */ /* 0x000fe20000410000 */
[----:B------:R-:W-:Y:S01]  /*126f0*/  FADD.FTZ R8, R137, -R4 ;  /* 0x8000000489087221 */ /* 0x000fe20000010000 */
[----:B------:R-:W-:Y:S01]  /*12700*/  MOV R137, R21 ;  /* 0x0000001500897202 */ /* 0x000fe20000000f00 */
[----:B------:R-:W-:Y:S01]  /*12710*/  FMUL.FTZ R166, R166, R17 ;  /* 0x00000011a6a67220 */ /* 0x000fe20000410000 */
[--C-:B------:R-:W-:Y:S01]  /*12720*/  HSET2.LE.AND R4, R16, R0.reuse, PT ;  /* 0x0000000010047233 */ /* 0x100fe20003803000 */
[----:B------:R-:W-:Y:S01]  /*12730*/  FMUL.FTZ R8, R8, UR38 ;  /* 0x0000002608087c20 */ /* 0x000fe20008410000 */
[----:B-1----:R-:W-:Y:S01]  /*12740*/  F2FP.F16.F32.PACK_AB R7, R182, R183 ;  /* 0x000000b7b607723e */ /* 0x002fe200000000ff */
[----:B------:R-:W1:Y:S01]  /*12750*/  MUFU.EX2 R16, R9 ;  /* 0x0000000900107308 */ /* 0x000e620000000800 */
[-C--:B-----5:R-:W-:Y:S01]  /*12760*/  FMUL.FTZ R148, R148, R18.reuse ;  /* 0x0000001294947220 */ /* 0x0a0fe20000410000 */
[-C--:B------:R-:W-:Y:S01]  /*12770*/  FMUL.FTZ R149, R149, R18.reuse ;  /* 0x0000001295957220 */ /* 0x080fe20000410000 */
[----:B------:R-:W-:Y:S01]  /*12780*/  LOP3.LUT R6, R6, R7, RZ, 0xc0, !PT ;  /* 0x0000000706067212 */ /* 0x000fe200078ec0ff */
[-C--:B------:R-:W-:Y:S01]  /*12790*/  FMUL.FTZ R152, R152, R18.reuse ;  /* 0x0000001298987220 */ /* 0x080fe20000410000 */
[----:B--2---:R-:W-:Y:S01]  /*127a0*/  F2FP.F16.F32.PACK_AB R5, R137, R203 ;  /* 0x000000cb8905723e */ /* 0x004fe200000000ff */
[-C--:B------:R-:W-:Y:S01]  /*127b0*/  FMUL.FTZ R153, R153, R18.reuse ;  /* 0x0000001299997220 */ /* 0x080fe20000410000 */
[----:B----4-:R-:W-:Y:S01]  /*127c0*/  F2FP.F16.F32.PACK_AB R7, R139, R27 ;  /* 0x0000001b8b07723e */ /* 0x010fe200000000ff */
[----:B------:R-:W2:Y:S01]  /*127d0*/  MUFU.EX2 R15, R8 ;  /* 0x00000008000f7308 */ /* 0x000ea20000000800 */
[----:B------:R-:W-:Y:S01]  /*127e0*/  LOP3.LUT R4, R4, R5, RZ, 0xc0, !PT ;  /* 0x0000000504047212 */ /* 0x000fe200078ec0ff */
[-C--:B------:R-:W-:Y:S01]  /*127f0*/  FMUL.FTZ R36, R36, R18.reuse ;  /* 0x0000001224247220 */ /* 0x080fe20000410000 */
[--C-:B------:R-:W-:Y:S01]  /*12800*/  HSET2.LE.AND R5, R20, R0.reuse, PT ;  /* 0x0000000014057233 */ /* 0x100fe20003803000 */
[-C--:B------:R-:W-:Y:S01]  /*12810*/  FMUL.FTZ R37, R37, R18.reuse ;  /* 0x0000001225257220 */ /* 0x080fe20000410000 */
[----:B------:R-:W3:Y:S01]  /*12820*/  LDSM.16.MT88.4 R20, [R205+0xa000] ;  /* 0x00a00000cd14783b */ /* 0x000ee20000004200 */
[-C--:B------:R-:W-:Y:S01]  /*12830*/  FMUL.FTZ R164, R164, R18.reuse ;  /* 0x00000012a4a47220 */ /* 0x080fe20000410000 */
[----:B------:R-:W-:Y:S01]  /*12840*/  FMUL.FTZ R165, R165, R18 ;  /* 0x00000012a5a57220 */ /* 0x000fe20000410000 */
[----:B------:R-:W-:Y:S01]  /*12850*/  LOP3.LUT R5, R5, R3, RZ, 0xc0, !PT ;  /* 0x0000000305057212 */ /* 0x000fe200078ec0ff */
[-C--:B-1----:R-:W-:Y:S01]  /*12860*/  FMUL.FTZ R144, R144, R16.reuse ;  /* 0x0000001090907220 */ /* 0x082fe20000410000 */
[--C-:B------:R-:W-:Y:S01]  /*12870*/  HSET2.LE.AND R3, R25, R0.reuse, PT ;  /* 0x0000000019037233 */ /* 0x100fe20003803000 */
[-C--:B------:R-:W-:Y:S01]  /*12880*/  FMUL.FTZ R145, R145, R16.reuse ;  /* 0x0000001091917220 */ /* 0x080fe20000410000 */
[----:B------:R-:W-:Y:S01]  /*12890*/  F2FP.F16.F32.PACK_AB R9, R180, R133 ;  /* 0x00000085b409723e */ /* 0x000fe200000000ff */
[-C--:B------:R-:W-:Y:S01]  /*128a0*/  FMUL.FTZ R156, R156, R16.reuse ;  /* 0x000000109c9c7220 */ /* 0x080fe20000410000 */
[-C--:B------:R-:W-:Y:S01]  /*128b0*/  FMUL.FTZ R157, R157, R16.reuse ;  /* 0x000000109d9d7220 */ /* 0x080fe20000410000 */
[----:B------:R-:W-:Y:S01]  /*128c0*/  LOP3.LUT R7, R3, R7, RZ, 0xc0, !PT ;  /* 0x0000000703077212 */ /* 0x000fe200078ec0ff */
[----:B------:R-:W-:Y:S01]  /*128d0*/  FMUL.FTZ R160, R160, R16 ;  /* 0x00000010a0a07220 */ /* 0x000fe20000410000 */
[--C-:B------:R-:W-:Y:S01]  /*128e0*/  HSET2.LE.AND R3, R24, R0.reuse, PT ;  /* 0x0000000018037233 */ /* 0x100fe20003803000 */
[----:B--2---:R-:W-:Y:S01]  /*128f0*/  FMUL.FTZ R146, R146, R15 ;  /* 0x0000000f92927220 */ /* 0x004fe20000410000 */
[----:B------:R-:W-:Y:S01]  /*12900*/  F2FP.F16.F32.PACK_AB R8, R181, R249 ;  /* 0x000000f9b508723e */ /* 0x000fe200000000ff */
[-C--:B------:R-:W-:Y:S01]  /*12910*/  FMUL.FTZ R147, R147, R15.reuse ;  /* 0x0000000f93937220 */ /* 0x080fe20000410000 */
[-C--:B------:R-:W-:Y:S01]  /*12920*/  FMUL.FTZ R158, R158, R15.reuse ;  /* 0x0000000f9e9e7220 */ /* 0x080fe20000410000 */
[-C--:B------:R-:W-:Y:S01]  /*12930*/  FMUL.FTZ R159, R159, R15.reuse ;  /* 0x0000000f9f9f7220 */ /* 0x080fe20000410000 */
[----:B------:R-:W-:Y:S01]  /*12940*/  LOP3.LUT R8, R3, R8, RZ, 0xc0, !PT ;  /* 0x0000000803087212 */ /* 0x000fe200078ec0ff */
[----:B------:R-:W-:Y:S01]  /*12950*/  FMUL.FTZ R161, R161, R16 ;  /* 0x00000010a1a17220 */ /* 0x000fe20000410000 */
[----:B------:R-:W-:Y:S01]  /*12960*/  HSET2.LE.AND R3, R19, R0, PT ;  /* 0x0000000013037233 */ /* 0x000fe20003803000 */
[----:B------:R-:W-:Y:S01]  /*12970*/  FMUL.FTZ R162, R162, R15 ;  /* 0x0000000fa2a27220 */ /* 0x000fe20000410000 */
[----:B------:R-:W-:Y:S01]  /*12980*/  MOV R19, R27 ;  /* 0x0000001b00137202 */ /* 0x000fe20000000f00 */
[----:B------:R-:W-:Y:S01]  /*12990*/  FMUL.FTZ R163, R163, R15 ;  /* 0x0000000fa3a37220 */ /* 0x000fe20000410000 */
[----:B------:R-:W-:Y:S01]  /*129a0*/  FMUL.FTZ R167, R167, R17 ;  /* 0x00000011a7a77220 */ /* 0x000fe20000410000 */
[----:B------:R-:W-:Y:S01]  /*129b0*/  LOP3.LUT R9, R3, R9, RZ, 0xc0, !PT ;  /* 0x0000000903097212 */ /* 0x000fe200078ec0ff */
[----:B------:R-:W-:-:S02]  /*129c0*/  IMAD.MOV.U32 R3, RZ, RZ, R26 ;  /* 0x000000ffff037224 */ /* 0x000fc400078e001a */
[-C--:B------:R-:W-:Y:S01]  /*129d0*/  FMUL.FTZ R168, R168, R18.reuse ;  /* 0x00000012a8a87220 */ /* 0x080fe20000410000 */
[----:B------:R-:W1:Y:S01]  /*129e0*/  LDSM.16.MT88.4 R24, [R207+0xa000] ;  /* 0x00a00000cf18783b */ /* 0x000e620000004200 */
        /* <DEDUP_REMOVED lines=11> */
[-C--:B---3--:R-:W-:Y:S01]  /*12aa0*/  HMMA.16816.F32 R144, R4, R20.reuse, R144 ;  /* 0x000000140490723c */ /* 0x088fe20000001890 */
[-C--:B------:R-:W-:Y:S01]  /*12ab0*/  FMUL.FTZ R48, R48, R18.reuse ;  /* 0x0000001230307220 */ /* 0x080fe20000410000 */
[----:B------:R-:W-:Y:S01]  /*12ac0*/  FMUL.FTZ R49, R49, R18 ;  /* 0x0000001231317220 */ /* 0x000fe20000410000 */
[----:B------:R-:W-:Y:S01]  /*12ad0*/  FMUL.FTZ R50, R50, R17 ;  /* 0x0000001132327220 */ /* 0x000fe20000410000 */
[-C--:B------:R-:W-:Y:S01]  /*12ae0*/  FMUL.FTZ R44, R44, R16.reuse ;  /* 0x000000102c2c7220 */ /* 0x080fe20000410000 */
[-C--:B------:R-:W-:Y:S01]  /*12af0*/  FMUL.FTZ R45, R45, R16.reuse ;  /* 0x000000102d2d7220 */ /* 0x080fe20000410000 */
[----:B------:R-:W-:Y:S01]  /*12b00*/  HMMA.16816.F32 R148, R8, R20, R148 ;  /* 0x000000140894723c */ /* 0x000fe20000001894 */
[-C--:B------:R-:W-:Y:S01]  /*12b10*/  FMUL.FTZ R46, R46, R15.reuse ;  /* 0x0000000f2e2e7220 */ /* 0x080fe20000410000 */
[----:B------:R-:W-:Y:S01]  /*12b20*/  FMUL.FTZ R47, R47, R15 ;  /* 0x0000000f2f2f7220 */ /* 0x000fe20000410000 */
[----:B------:R-:W-:Y:S01]  /*12b30*/  FMUL.FTZ R51, R51, R17 ;  /* 0x0000001133337220 */ /* 0x000fe20000410000 */
[----:B------:R-:W-:Y:S01]  /*12b40*/  LDSM.16.MT88.4 R28, [R209+0xa000] ;  /* 0x00a00000d11c783b */ /* 0x000fe20000004200 */
[-C--:B------:R-:W-:Y:S01]  /*12b50*/  FMUL.FTZ R124, R124, R16.reuse ;  /* 0x000000107c7c7220 */ /* 0x080fe20000410000 */
[-C--:B------:R-:W-:Y:S01]  /*12b60*/  HMMA.16816.F32 R156, R4, R22.reuse, R156 ;  /* 0x00000016049c723c */ /* 0x080fe2000000189c */
[-C--:B------:R-:W-:Y:S01]  /*12b70*/  FMUL.FTZ R125, R125, R16.reuse ;  /* 0x000000107d7d7220 */ /* 0x080fe20000410000 */
[-C--:B------:R-:W-:Y:S01]  /*12b80*/  FMUL.FTZ R126, R126, R15.reuse ;  /* 0x0000000f7e7e7220 */ /* 0x080fe20000410000 */
[----:B------:R-:W-:Y:S01]  /*12b90*/  FMUL.FTZ R127, R127, R15 ;  /* 0x0000000f7f7f7220 */ /* 0x000fe20000410000 */
        /* <DEDUP_REMOVED lines=9> */
[----:B------:R-:W-:Y:S01]  /*12c30*/  MOV R154, R34 ;  /* 0x00000022009a7202 */ /* 0x000fe20000000f00 */
[-C--:B------:R-:W-:Y:S01]  /*12c40*/  FMUL.FTZ R77, R77, R16.reuse ;  /* 0x000000104d4d7220 */ /* 0x080fe20000410000 */
[----:B------:R-:W-:Y:S01]  /*12c50*/  LDSM.16.MT88.4 R32, [R210+0xb000] ;  /* 0x00b00000d220783b */ /* 0x000fe20000004200 */
[-C--:B-1----:R-:W-:Y:S01]  /*12c60*/  HMMA.16816.F32 R160, R4, R24.reuse, R160 ;  /* 0x0000001804a0723c */ /* 0x082fe200000018a0 */
        /* <DEDUP_REMOVED lines=23> */
[-C--:B------:R-:W-:Y:S01]  /*12de0*/  FMUL.FTZ R109, R109, R16.reuse ;  /* 0x000000106d6d7220 */ /* 0x080fe20000410000 */
[----:B------:R-:W-:Y:S01]  /*12df0*/  MOV R171, R203 ;  /* 0x000000cb00ab7202 */ /* 0x000fe20000000f00 */
[-C--:B------:R-:W-:Y:S01]  /*12e00*/  FMUL.FTZ R120, R120, R16.reuse ;  /* 0x0000001078787220 */ /* 0x080fe20000410000 */
[-C--:B------:R-:W-:Y:S01]  /*12e10*/  FMUL.FTZ R94, R94, R15.reuse ;  /* 0x0000000f5e5e7220 */ /* 0x080fe20000410000 */
[-C--:B------:R-:W-:Y:S01]  /*12e20*/  FMUL.FTZ R95, R95, R15.reuse ;  /* 0x0000000f5f5f7220 */ /* 0x080fe20000410000 */
[----:B------:R-:W-:Y:S01]  /*12e30*/  FMUL.FTZ R121, R121, R16 ;  /* 0x0000001079797220 */ /* 0x000fe20000410000 */
[-C--:B------:R-:W-:Y:S01]  /*12e40*/  FMUL.FTZ R106, R106, R15.reuse ;  /* 0x0000000f6a6a7220 */ /* 0x080fe20000410000 */
[-C--:B--2---:R-:W-:Y:S01]  /*12e50*/  HMMA.16816.F32 R236, R8, R20.reuse, R36 ;  /* 0x0000001408ec723c */ /* 0x084fe20000001824 */
[----:B------:R-:W2:Y:S01]  /*12e60*/  LDSM.16.MT88.4 R36, [R209+0xb000] ;  /* 0x00b00000d124783b */ /* 0x000ea20000004200 */
        /* <DEDUP_REMOVED lines=10> */
[-C--:B------:R-:W-:Y:S01]  /*12f10*/  HMMA.16816.F32 R44, R4, R22.reuse, R44 ;  /* 0x00000016042c723c */ /* 0x080fe2000000182c */
[----:B------:R-:W-:Y:S01]  /*12f20*/  MOV R170, R251 ;  /* 0x000000fb00aa7202 */ /* 0x000fe20000000f00 */
[-C--:B------:R-:W-:Y:S01]  /*12f30*/  FMUL.FTZ R68, R68, R18.reuse ;  /* 0x0000001244447220 */ /* 0x080fe20000410000 */
[-C--:B------:R-:W-:Y:S01]  /*12f40*/  FMUL.FTZ R69, R69, R18.reuse ;  /* 0x0000001245457220 */ /* 0x080fe20000410000 */
[-C--:B------:R-:W-:Y:S01]  /*12f50*/  FMUL.FTZ R70, R70, R17.reuse ;  /* 0x0000001146467220 */ /* 0x080fe20000410000 */
[-C--:B------:R-:W-:Y:S01]  /*12f60*/  FMUL.FTZ R71, R71, R17.reuse ;  /* 0x0000001147477220 */ /* 0x080fe20000410000 */
[----:B------:R-:W-:Y:S01]  /*12f70*/  HMMA.16816.F32 R196, R8, R22, R48 ;  /* 0x0000001608c4723c */ /* 0x000fe20000001830 */
[----:B------:R-:W3:Y:S01]  /*12f80*/  LDSM.16.MT88.4 R20, [R205+0xb000] ;  /* 0x00b00000cd14783b */ /* 0x000ee20000004200 */
[-C--:B------:R-:W-:Y:S01]  /*12f90*/  FMUL.FTZ R84, R84, R18.reuse ;  /* 0x0000001254547220 */ /* 0x080fe20000410000 */
[----:B------:R-:W-:Y:S01]  /*12fa0*/  FMUL.FTZ R85, R85, R18 ;  /* 0x0000001255557220 */ /* 0x000fe20000410000 */
[-C--:B------:R-:W-:Y:S01]  /*12fb0*/  FMUL.FTZ R86, R86, R17.reuse ;  /* 0x0000001156567220 */ /* 0x080fe20000410000 */
[----:B------:R-:W-:Y:S01]  /*12fc0*/  FMUL.FTZ R87, R87, R17 ;  /* 0x0000001157577220 */ /* 0x000fe20000410000 */
[C---:B------:R-:W-:Y:S01]  /*12fd0*/  HMMA.16816.F32 R56, R4.reuse, R28, R56 ;  /* 0x0000001c0438723c */ /* 0x040fe20000001838 */
[----:B------:R-:W-:Y:S01]  /*12fe0*/  MOV R48, R3 ;  /* 0x0000000300307202 */ /* 0x000fe20000000f00 */
[--C-:B------:R-:W-:Y:S01]  /*12ff0*/  FFMA.FTZ R3, R190, UR38, -R2.reuse ;  /* 0x00000026be037c23 */ /* 0x100fe20008010802 */
[----:B------:R-:W-:Y:S01]  /*13000*/  MOV R168, R132 ;  /* 0x0000008400a87202 */ /* 0x000fe20000000f00 */
[-C--:B------:R-:W-:Y:S01]  /*13010*/  FMUL.FTZ R80, R80, R18.reuse ;  /* 0x0000001250507220 */ /* 0x080fe20000410000 */
[----:B------:R-:W-:Y:S01]  /*13020*/  MOV R169, R135 ;  /* 0x0000008700a97202 */ /* 0x000fe20000000f00 */
[----:B------:R4:W-:Y:S01]  /*13030*/  MUFU.EX2 R249, R3 ;  /* 0x0000000300f97308 */ /* 0x0009e20000000800 */
[C---:B------:R-:W-:Y:S01]  /*13040*/  HMMA.16816.F32 R60, R4.reuse, R30, R60 ;  /* 0x0000001e043c723c */ /* 0x040fe2000000183c */
[-C--:B------:R-:W-:Y:S01]  /*13050*/  FMUL.FTZ R81, R81, R18.reuse ;  /* 0x0000001251517220 */ /* 0x080fe20000410000 */
[-C--:B------:R-:W-:Y:S01]  /*13060*/  FMUL.FTZ R82, R82, R17.reuse ;  /* 0x0000001152527220 */ /* 0x080fe20000410000 */
[----:B------:R-:W-:Y:S01]  /*13070*/  FMUL.FTZ R83, R83, R17 ;  /* 0x0000001153537220 */ /* 0x000fe20000410000 */
[----:B------:R-:W-:Y:S01]  /*13080*/  MOV R49, R137 ;  /* 0x0000008900317202 */ /* 0x000fe20000000f00 */
[----:B------:R-:W-:Y:S01]  /*13090*/  FMUL.FTZ R96, R96, R18 ;  /* 0x0000001260607220 */ /* 0x000fe20000410000 */
[C---:B-1----:R-:W-:Y:S01]  /*130a0*/  HMMA.16816.F32 R88, R4.reuse, R24, R88 ;  /* 0x000000180458723c */ /* 0x042fe20000001858 */
[----:B------:R-:W-:Y:S01]  /*130b0*/  MOV R153, R138 ;  /* 0x0000008a00997202 */ /* 0x000fe20000000f00 */
[-C--:B------:R-:W-:Y:S01]  /*130c0*/  FMUL.FTZ R97, R97, R18.reuse ;  /* 0x0000001261617220 */ /* 0x080fe20000410000 */
[-C--:B------:R-:W-:Y:S01]  /*130d0*/  FMUL.FTZ R98, R98, R17.reuse ;  /* 0x0000001162627220 */ /* 0x080fe20000410000 */
[-C--:B------:R-:W-:Y:S01]  /*130e0*/  FMUL.FTZ R99, R99, R17.reuse ;  /* 0x0000001163637220 */ /* 0x080fe20000410000 */
[-C--:B------:R-:W-:Y:S01]  /*130f0*/  FMUL.FTZ R64, R64, R18.reuse ;  /* 0x0000001240407220 */ /* 0x080fe20000410000 */
[C---:B--2---:R-:W-:Y:S01]  /*13100*/  HMMA.16816.F32 R176, R4.reuse, R38, R124 ;  /* 0x0000002604b0723c */ /* 0x044fe2000000187c */
[-C--:B------:R-:W-:Y:S01]  /*13110*/  FMUL.FTZ R65, R65, R18.reuse ;  /* 0x0000001241417220 */ /* 0x080fe20000410000 */
[-C--:B------:R-:W-:Y:S01]  /*13120*/  FMUL.FTZ R66, R66, R17.reuse ;  /* 0x0000001142427220 */ /* 0x080fe20000410000 */
[----:B------:R-:W-:Y:S01]  /*13130*/  FMUL.FTZ R67, R67, R17 ;  /* 0x0000001143437220 */ /* 0x000fe20000410000 */
[----:B----4-:R-:W-:Y:S01]  /*13140*/  FFMA.FTZ R3, R189, UR38, -R2 ;  /* 0x00000026bd037c23 */ /* 0x010fe20008010802 */
[----:B------:R-:W-:Y:S01]  /*13150*/  FMUL.FTZ R100, R100, R18 ;  /* 0x0000001264647220 */ /* 0x000fe20000410000 */
[C---:B------:R-:W-:Y:S01]  /*13160*/  HMMA.16816.F32 R92, R4.reuse, R26, R92 ;  /* 0x0000001a045c723c */ /* 0x040fe2000000185c */
[----:B------:R-:W-:Y:S01]  /*13170*/  IMAD.MOV.U32 R127, RZ, RZ, R250 ;  /* 0x000000ffff7f7224 */ /* 0x000fe200078e00fa */
[----:B------:R-:W-:Y:S01]  /*13180*/  MOV R125, R182 ;  /* 0x000000b6007d7202 */ /* 0x000fe20000000f00 */
[----:B------:R1:W-:Y:S01]  /*13190*/  MUFU.EX2 R250, R3 ;  /* 0x0000000300fa7308 */ /* 0x0003e20000000800 */
[----:B------:R-:W-:Y:S01]  /*131a0*/  MOV R126, R183 ;  /* 0x000000b7007e7202 */ /* 0x000fe20000000f00 */
[----:B------:R-:W-:Y:S01]  /*131b0*/  FMUL.FTZ R101, R101, R18 ;  /* 0x0000001265657220 */ /* 0x000fe20000410000 */
[----:B------:R-:W-:Y:S01]  /*131c0*/  HMMA.16816.F32 R104, R4, R32, R104 ;  /* 0x000000200468723c */ /* 0x000fe20000001868 */
[----:B------:R-:W-:Y:S01]  /*131d0*/  MOV R124, R19 ;  /* 0x00000013007c7202 */ /* 0x000fe20000000f00 */
[----:B------:R-:W-:-:S02]  /*131e0*/  IMAD.MOV.U32 R19, RZ, RZ, R134 ;  /* 0x000000ffff137224 */ /* 0x000fc400078e0086 */
[-C--:B------:R-:W-:Y:S01]  /*131f0*/  FMUL.FTZ R102, R102, R17.reuse ;  /* 0x0000001166667220 */ /* 0x080fe20000410000 */
[-C--:B------:R-:W-:Y:S01]  /*13200*/  FMUL.FTZ R103, R103, R17.reuse ;  /* 0x0000001167677220 */ /* 0x080fe20000410000 */
[-C--:B------:R-:W-:Y:S01]  /*13210*/  FMUL.FTZ R112, R112, R18.reuse ;  /* 0x0000001270707220 */ /* 0x080fe20000410000 */
[C---:B---3--:R-:W-:Y:S01]  /*13220*/  HMMA.16816.F32 R72, R4.reuse, R20, R72 ;  /* 0x000000140448723c */ /* 0x048fe20000001848 */
[-C--:B------:R-:W-:Y:S01]  /*13230*/  FMUL.FTZ R113, R113, R18.reuse ;  /* 0x0000001271717220 */ /* 0x080fe20000410000 */
[-C--:B------:R-:W-:Y:S01]  /*13240*/  FMUL.FTZ R114, R114, R17.reuse ;  /* 0x0000001172727220 */ /* 0x080fe20000410000 */
[-C--:B------:R-:W-:Y:S01]  /*13250*/  FMUL.FTZ R115, R115, R17.reuse ;  /* 0x0000001173737220 */ /* 0x080fe20000410000 */
[-C--:B------:R-:W-:Y:S01]  /*13260*/  FMUL.FTZ R116, R116, R18.reuse ;  /* 0x0000001274747220 */ /* 0x080fe20000410000 */
[-C--:B------:R-:W-:Y:S01]  /*13270*/  FMUL.FTZ R117, R117, R18.reuse ;  /* 0x0000001275757220 */ /* 0x080fe20000410000 */
[C---:B------:R-:W-:Y:S01]  /*13280*/  HMMA.16816.F32 R76, R4.reuse, R22, R76 ;  /* 0x00000016044c723c */ /* 0x040fe2000000184c */
[-C--:B------:R-:W-:Y:S01]  /*13290*/  FMUL.FTZ R118, R118, R17.reuse ;  /* 0x0000001176767220 */ /* 0x080fe20000410000 */
[--C-:B-1----:R-:W-:Y:S01]  /*132a0*/  FFMA.FTZ R3, R184, UR38, -R2.reuse ;  /* 0x00000026b8037c23 */ /* 0x102fe20008010802 */
[----:B------:R-:W-:Y:S01]  /*132b0*/  FFMA.FTZ R2, R142, UR38, -R2 ;  /* 0x000000268e027c23 */ /* 0x000fe20008010802 */
[-C--:B------:R-:W-:Y:S01]  /*132c0*/  FMUL.FTZ R119, R119, R17.reuse ;  /* 0x0000001177777220 */ /* 0x080fe20000410000 */
[-C--:B------:R-:W-:Y:S01]  /*132d0*/  FMUL.FTZ R128, R128, R18.reuse ;  /* 0x0000001280807220 */ /* 0x080fe20000410000 */
[C---:B------:R-:W-:Y:S01]  /*132e0*/  HMMA.16816.F32 R108, R4.reuse, R34, R108 ;  /* 0x00000022046c723c */ /* 0x040fe2000000186c */
[----:B------:R1:W-:Y:S01]  /*132f0*/  MUFU.EX2 R203, R2 ;  /* 0x0000000200cb7308 */ /* 0x0003e20000000800 */
[----:B------:R-:W-:Y:S01]  /*13300*/  FMUL.FTZ R129, R129, R18 ;  /* 0x0000001281817220 */ /* 0x000fe20000410000 */
[-C--:B------:R-:W-:Y:S01]  /*13310*/  FMUL.FTZ R130, R130, R17.reuse ;  /* 0x0000001182827220 */ /* 0x080fe20000410000 */
[----:B------:R-:W-:Y:S01]  /*13320*/  FMUL.FTZ R131, R131, R17 ;  /* 0x0000001183837220 */ /* 0x000fe20000410000 */
[----:B------:R-:W-:Y:S01]  /*13330*/  IMAD.MOV.U32 R51, RZ, RZ, R181 ;  /* 0x000000ffff337224 */ /* 0x000fe200078e00b5 */
[----:B------:R-:W-:Y:S01]  /*13340*/  HMMA.16816.F32 R120, R4, R36, R120 ;  /* 0x000000240478723c */ /* 0x000fe20000001878 */
[----:B------:R-:W-:-:S02]  /*13350*/  MOV R50, R180 ;  /* 0x000000b400327202 */ /* 0x000fc40000000f00 */
[----:B------:R-:W-:Y:S03]  /*13360*/  MUFU.EX2 R251, R3 ;  /* 0x0000000300fb7308 */ /* 0x000fe60000000800 */
[C---:B------:R-:W-:Y:S01]  /*13370*/  HMMA.16816.F32 R52, R8.reuse, R28, R52 ;  /* 0x0000001c0834723c */ /* 0x040fe20000001834 */
[----:B------:R-:W-:Y:S01]  /*13380*/  IMAD.MOV.U32 R6, RZ, RZ, R155 ;  /* 0x000000ffff067224 */ /* 0x000fe200078e009b */
[----:B------:R-:W-:Y:S01]  /*13390*/  MOV R7, R154 ;  /* 0x0000009a00077202 */ /* 0x000fe20000000f00 */
[--C-:B------:R-:W-:Y:S01]  /*133a0*/  FFMA.FTZ R4, R143, UR38, -R14.reuse ;  /* 0x000000268f047c23 */ /* 0x100fe2000801080e */
[----:B------:R-:W-:Y:S01]  /*133b0*/  MOV R5, R139 ;  /* 0x0000008b00057202 */ /* 0x000fe20000000f00 */
[----:B------:R-:W-:Y:S02]  /*133c0*/  IMAD.MOV.U32 R155, RZ, RZ, R133 ;  /* 0x000000ffff9b7224 */ /* 0x000fe400078e0085 */
[----:B-1----:R-:W-:Y:S01]  /*133d0*/  FFMA.FTZ R2, R192, UR38, -R14 ;  /* 0x00000026c0027c23 */ /* 0x002fe2000801080e */
[----:B------:R-:W-:Y:S01]  /*133e0*/  IMAD.MOV.U32 R29, RZ, RZ, R6 ;  /* 0x000000ffff1d7224 */ /* 0x000fe200078e0006 */
[----:B------:R-:W-:Y:S01]  /*133f0*/  MOV R192, R5 ;  /* 0x0000000500c07202 */ /* 0x000fe20000000f00 */
[----:B------:R-:W-:Y:S01]  /*13400*/  HMMA.16816.F32 R68, R8, R20, R68 ;  /* 0x000000140844723c */ /* 0x000fe20000001844 */
[----:B------:R1:W-:Y:S01]  /*13410*/  MUFU.EX2 R189, R2 ;  /* 0x0000000200bd7308 */ /* 0x0003e20000000800 */
[----:B------:R-:W-:-:S02]  /*13420*/  MOV R6, R7 ;  /* 0x0000000700067202 */ /* 0x000fc40000000f00 */
[----:B------:R-:W-:Y:S02]  /*13430*/  MOV R154, R136 ;  /* 0x00000088009a7202 */ /* 0x000fe40000000f00 */
[C---:B------:R-:W-:Y:S03]  /*13440*/  HMMA.16816.F32 R84, R8.reuse, R24, R84 ;  /* 0x000000180854723c */ /* 0x040fe60000001854 */
[----:B------:R-:W-:Y:S03]  /*13450*/  MUFU.EX2 R190, R4 ;  /* 0x0000000400be7308 */ /* 0x000fe60000000800 */
[----:B------:R-:W-:Y:S01]  /*13460*/  HMMA.16816.F32 R136, R8, R22, R80 ;  /* 0x000000160888723c */ /* 0x000fe20000001850 */
[----:B------:R-:W-:Y:S01]  /*13470*/  LDSM.16.MT88.4 R80, [R205+0xb800] ;  /* 0x00b80000cd50783b */ /* 0x000fe20000004200 */
[----:B-1----:R-:W-:-:S04]  /*13480*/  FFMA.FTZ R2, R185, UR38, -R14 ;  /* 0x00000026b9027c23 */ /* 0x002fc8000801080e */
[C---:B------:R-:W-:Y:S01]  /*13490*/  HMMA.16816.F32 R132, R8.reuse, R26, R96 ;  /* 0x0000001a0884723c */ /* 0x040fe20000001860 */
[----:B------:R-:W-:Y:S01]  /*134a0*/  FFMA.FTZ R22, R188, UR38, -R12 ;  /* 0x00000026bc167c23 */ /* 0x000fe2000801080c */
[----:B------:R-:W-:Y:S01]  /*134b0*/  IMAD.MOV.U32 R188, RZ, RZ, R50 ;  /* 0x000000ffffbc7224 */ /* 0x000fe200078e0032 */
[----:B------:R1:W-:Y:S01]  /*134c0*/  MUFU.EX2 R185, R2 ;  /* 0x0000000200b97308 */ /* 0x0003e20000000800 */
[----:B------:R-:W-:Y:S01]  /*134d0*/  IMAD.MOV.U32 R50, RZ, RZ, R154 ;  /* 0x000000ffff327224 */ /* 0x000fe200078e009a */
[----:B------:R-:W-:Y:S01]  /*134e0*/  LDSM.16.MT88.4 R96, [R207+0xb800] ;  /* 0x00b80000cf60783b */ /* 0x000fe20000004200 */
[C---:B------:R-:W-:Y:S01]  /*134f0*/  HMMA.16816.F32 R180, R8.reuse, R30, R64 ;  /* 0x0000001e08b4723c */ /* 0x040fe20000001840 */
[----:B------:R-:W-:Y:S02]  /*13500*/  FFMA.FTZ R26, R201, UR38, -R14 ;  /* 0x00000026c91a7c23 */ /* 0x000fe4000801080e */
[----:B------:R-:W-:Y:S03]  /*13510*/  LDSM.16.MT88.4 R64, [R209+0xa800] ;  /* 0x00a80000d140783b */ /* 0x000fe60000004200 */
[C---:B------:R-:W-:Y:S01]  /*13520*/  HMMA.16816.F32 R100, R8.reuse, R32, R100 ;  /* 0x000000200864723c */ /* 0x040fe20000001864 */
[----:B------:R-:W-:Y:S05]  /*13530*/  MUFU.EX2 R26, R26 ;  /* 0x0000001a001a7308 */ /* 0x000fea0000000800 */
[----:B------:R-:W-:Y:S01]  /*13540*/  HMMA.16816.F32 R32, R8, R34, R112 ;  /* 0x000000220820723c */ /* 0x000fe20000001870 */
[----:B------:R-:W-:Y:S01]  /*13550*/  LDSM.16.MT88.4 R112, [R210+0xb800] ;  /* 0x00b80000d270783b */ /* 0x000fe20000004200 */
[----:B-1----:R-:W-:-:S04]  /*13560*/  IMAD.WIDE.U32 R2, R141, -0x2daee0ad, RZ ;  /* 0xd2511f538d027825 */ /* 0x002fc800078e00ff */
[----:B------:R-:W-:Y:S01]  /*13570*/  HMMA.16816.F32 R116, R8, R36, R116 ;  /* 0x000000240874723c */ /* 0x000fe20000001874 */
[----:B------:R-:W-:Y:S02]  /*13580*/  LOP3.LUT R5, R3, UR23, R140, 0x96, !PT ;  /* 0x0000001703057c12 */ /* 0x000fe4000f8e968c */
[----:B------:R-:W-:Y:S01]  /*13590*/  LOP3.LUT R7, R2, 0xffff, RZ, 0xc0, !PT ;  /* 0x0000ffff02077812 */ /* 0x000fe200078ec0ff */
[----:B------:R-:W-:Y:S01]  /*135a0*/  FFMA.FTZ R3, R194, UR38, -R13 ;  /* 0x00000026c2037c23 */ /* 0x000fe2000801080d */
[----:B------:R-:W-:Y:S02]  /*135b0*/  MOV R194, R125 ;  /* 0x0000007d00c27202 */ /* 0x000fe40000000f00 */
[----:B------:R-:W-:Y:S01]  /*135c0*/  MOV R125, R126 ;  /* 0x0000007e007d7202 */ /* 0x000fe20000000f00 */
[----:B------:R-:W-:Y:S01]  /*135d0*/  IMAD.MOV.U32 R126, RZ, RZ, R127 ;  /* 0x000000ffff7e7224 */ /* 0x000fe200078e007f */
[----:B------:R-:W-:Y:S01]  /*135e0*/  MOV R127, R168 ;  /* 0x000000a8007f7202 */ /* 0x000fe20000000f00 */
[----:B------:R1:W-:Y:S01]  /*135f0*/  MUFU.EX2 R184, R3 ;  /* 0x0000000300b87308 */ /* 0x0003e20000000800 */
[----:B------:R-:W-:Y:S01]  /*13600*/  MOV R168, R169 ;  /* 0x000000a900a87202 */ /* 0x000fe20000000f00 */
[----:B------:R-:W-:Y:S01]  /*13610*/  IMAD.MOV.U32 R201, RZ, RZ, R126 ;  /* 0x000000ffffc97224 */ /* 0x000fe200078e007e */
[----:B------:R-:W-:-:S02]  /*13620*/  MOV R169, R19 ;  /* 0x0000001300a97202 */ /* 0x000fc40000000f00 */
[----:B------:R-:W-:Y:S02]  /*13630*/  LOP3.LUT R21, R2, 0xff, RZ, 0xc0, !PT ;  /* 0x000000ff02157812 */ /* 0x000fe400078ec0ff */
[--C-:B------:R-:W-:Y:S02]  /*13640*/  SHF.R.U32.HI R19, RZ, 0x10, R2.reuse ;  /* 0x00000010ff137819 */ /* 0x100fe40000011602 */
[----:B------:R-:W-:Y:S02]  /*13650*/  SHF.R.U32.HI R25, RZ, 0x18, R2 ;  /* 0x00000018ff197819 */ /* 0x000fe40000011602 */
[----:B------:R-:W-:Y:S02]  /*13660*/  SHF.R.U32.HI R7, RZ, 0x8, R7 ;  /* 0x00000008ff077819 */ /* 0x000fe40000011607 */
[----:B------:R-:W-:Y:S02]  /*13670*/  MOV R126, R169 ;  /* 0x000000a9007e7202 */ /* 0x000fe40000000f00 */
[----:B------:R-:W-:Y:S01]  /*13680*/  PRMT R21, R21, 0x5410, R7 ;  /* 0x0000541015157816 */ /* 0x000fe20000000007 */
[----:B-1----:R-:W-:-:S04]  /*13690*/  IMAD.WIDE.U32 R2, R195, -0x2daee0ad, RZ ;  /* 0xd2511f53c3027825 */ /* 0x002fc800078e00ff */
[----:B------:R-:W-:Y:S01]  /*136a0*/  IMAD.MOV.U32 R195, RZ, RZ, R6 ;  /* 0x000000ffffc37224 */ /* 0x000fe200078e0006 */
[----:B------:R-:W-:Y:S01]  /*136b0*/  LOP3.LUT R4, R3, UR23, R248, 0x96, !PT ;  /* 0x0000001703047c12 */ /* 0x000fe2000f8e96f8 */
[--C-:B------:R-:W-:Y:S01]  /*136c0*/  FFMA.FTZ R6, R200, UR38, -R13.reuse ;  /* 0x00000026c8067c23 */ /* 0x100fe2000801080d */
[C---:B------:R-:W-:Y:S02]  /*136d0*/  LOP3.LUT R3, R2.reuse, 0xffff, RZ, 0xc0, !PT ;  /* 0x0000ffff02037812 */ /* 0x040fe400078ec0ff */
[----:B------:R-:W-:Y:S01]  /*136e0*/  LOP3.LUT R24, R2, 0xff, RZ, 0xc0, !PT ;  /* 0x000000ff02187812 */ /* 0x000fe200078ec0ff */
[----:B------:R1:W-:Y:S01]  /*136f0*/  MUFU.EX2 R143, R6 ;  /* 0x00000006008f7308 */ /* 0x0003e20000000800 */
[--C-:B------:R-:W-:Y:S02]  /*13700*/  SHF.R.U32.HI R20, RZ, 0x10, R2.reuse ;  /* 0x00000010ff147819 */ /* 0x100fe40000011602 */
[----:B------:R-:W-:Y:S01]  /*13710*/  SHF.R.U32.HI R23, RZ, 0x18, R2 ;  /* 0x00000018ff177819 */ /* 0x000fe20000011602 */
[----:B------:R-:W-:Y:S01]  /*13720*/  FFMA.FTZ R2, R191, UR38, -R13 ;  /* 0x00000026bf027c23 */ /* 0x000fe2000801080d */
[----:B------:R-:W-:-:S02]  /*13730*/  SHF.R.U32.HI R3, RZ, 0x8, R3 ;  /* 0x00000008ff037819 */ /* 0x000fc40000011603 */
[----:B------:R-:W-:Y:S01]  /*13740*/  MOV R200, R29 ;  /* 0x0000001d00c87202 */ /* 0x000fe20000000f00 */
[----:B------:R2:W-:Y:S01]  /*13750*/  MUFU.EX2 R142, R2 ;  /* 0x00000002008e7308 */ /* 0x0005e20000000800 */
[----:B------:R-:W-:Y:S01]  /*13760*/  HMMA.16816.F32 R28, R8, R38, R128 ;  /* 0x00000026081c723c */ /* 0x000fe20000001880 */
[--C-:B------:R-:W-:Y:S02]  /*13770*/  SHF.R.U32.HI R7, RZ, 0x18, R4.reuse ;  /* 0x00000018ff077819 */ /* 0x100fe40000011604 */
[----:B------:R-:W-:Y:S02]  /*13780*/  MOV R248, R124 ;  /* 0x0000007c00f87202 */ /* 0x000fe40000000f00 */
[----:B------:R-:W-:Y:S02]  /*13790*/  MOV R191, R125 ;  /* 0x0000007d00bf7202 */ /* 0x000fe40000000f00 */
[----:B------:R-:W-:Y:S02]  /*137a0*/  SHF.R.U32.HI R8, RZ, 0x10, R4 ;  /* 0x00000010ff087819 */ /* 0x000fe40000011604 */
[----:B-1----:R-:W-:-:S02]  /*137b0*/  LOP3.LUT R6, R19, 0xff, RZ, 0xc0, !PT ;  /* 0x000000ff13067812 */ /* 0x002fc400078ec0ff */
[----:B------:R-:W-:Y:S01]  /*137c0*/  PRMT R19, R24, 0x5410, R3 ;  /* 0x0000541018137816 */ /* 0x000fe20000000003 */
[----:B------:R-:W-:Y:S01]  /*137d0*/  IMAD.MOV.U32 R24, RZ, RZ, R170 ;  /* 0x000000ffff187224 */ /* 0x000fe200078e00aa */
[C---:B------:R-:W-:Y:S02]  /*137e0*/  LOP3.LUT R3, R5.reuse, 0xffff, RZ, 0xc0, !PT ;  /* 0x0000ffff05037812 */ /* 0x040fe400078ec0ff */
[----:B------:R-:W-:Y:S01]  /*137f0*/  LOP3.LUT R11, R5, 0xff, RZ, 0xc0, !PT ;  /* 0x000000ff050b7812 */ /* 0x000fe200078ec0ff */
[----:B--2---:R-:W-:Y:S01]  /*13800*/  FFMA.FTZ R2, R186, UR38, -R13 ;  /* 0x00000026ba027c23 */ /* 0x004fe2000801080d */
[----:B------:R-:W-:Y:S01]  /*13810*/  FFMA.FTZ R13, R193, UR38, -R12 ;  /* 0x00000026c10d7c23 */ /* 0x000fe2000801080c */
[----:B------:R-:W-:Y:S02]  /*13820*/  SHF.R.U32.HI R10, RZ, 0x18, R5 ;  /* 0x00000018ff0a7819 */ /* 0x000fe40000011605 */
[----:B------:R1:W2:Y:S01]  /*13830*/  MUFU.EX2 R141, R2 ;  /* 0x00000002008d7308 */ /* 0x0002a20000000800 */
[----:B------:R-:W-:-:S02]  /*13840*/  LOP3.LUT R9, R4, 0xff, RZ, 0xc0, !PT ;  /* 0x000000ff04097812 */ /* 0x000fc400078ec0ff */
[----:B------:R-:W-:Y:S02]  /*13850*/  MOV R193, R49 ;  /* 0x0000003100c17202 */ /* 0x000fe40000000f00 */
[----:B------:R-:W-:Y:S02]  /*13860*/  MOV R49, R155 ;  /* 0x0000009b00317202 */ /* 0x000fe40000000f00 */
[----:B------:R-:W-:Y:S01]  /*13870*/  MOV R186, R127 ;  /* 0x0000007f00ba7202 */ /* 0x000fe20000000f00 */
[----:B------:R-:W-:Y:S01]  /*13880*/  MUFU.EX2 R27, R13 ;  /* 0x0000000d001b7308 */ /* 0x000fe20000000800 */
[----:B------:R-:W-:Y:S01]  /*13890*/  MOV R127, R171 ;  /* 0x000000ab007f7202 */ /* 0x000fe20000000f00 */
[--C-:B-1----:R-:W-:Y:S01]  /*138a0*/  FFMA.FTZ R2, R202, UR38, -R12.reuse ;  /* 0x00000026ca027c23 */ /* 0x102fe2000801080c */
[----:B------:R-:W-:Y:S01]  /*138b0*/  FFMA.FTZ R12, R187, UR38, -R12 ;  /* 0x00000026bb0c7c23 */ /* 0x000fe2000801080c */
[----:B------:R-:W-:-:S04]  /*138c0*/  MOV R202, R48 ;  /* 0x0000003000ca7202 */ /* 0x000fc80000000f00 */
[----:B------:R1:W3:Y:S01]  /*138d0*/  MUFU.EX2 R140, R2 ;  /* 0x00000002008c7308 */ /* 0x0002e20000000800 */
[----:B------:R-:W-:Y:S02]  /*138e0*/  MOV R187, R51 ;  /* 0x0000003300bb7202 */ /* 0x000fe40000000f00 */
[----:B------:R-:W-:Y:S02]  /*138f0*/  MOV R51, R152 ;  /* 0x0000009800337202 */ /* 0x000fe40000000f00 */
[----:B------:R-:W-:Y:S02]  /*13900*/  MOV R48, R153 ;  /* 0x0000009900307202 */ /* 0x000fe40000000f00 */
[----:B------:R-:W4:Y:S01]  /*13910*/  LDSM.16.MT88.4 R152, [R205+0xa800] ;  /* 0x00a80000cd98783b */ /* 0x000f220000004200 */
[----:B-1----:R-:W-:Y:S02]  /*13920*/  LOP3.LUT R2, R20, 0xff, RZ, 0xc0, !PT ;  /* 0x000000ff14027812 */ /* 0x002fe400078ec0ff */
[----:B------:R-:W-:-:S02]  /*13930*/  PRMT R20, R6, 0x5410, R25 ;  /* 0x0000541006147816 */ /* 0x000fc40000000019 */
[----:B------:R-:W-:Y:S02]  /*13940*/  PRMT R14, R2, 0x5410, R23 ;  /* 0x00005410020e7816 */ /* 0x000fe40000000017 */
[----:B------:R-:W-:Y:S01]  /*13950*/  SHF.R.U32.HI R6, RZ, 0x10, R5 ;  /* 0x00000010ff067819 */ /* 0x000fe20000011605 */
[----:B------:R-:W-:Y:S01]  /*13960*/  MUFU.EX2 R23, R22 ;  /* 0x0000001600177308 */ /* 0x000fe20000000800 */
[----:B------:R-:W-:Y:S02]  /*13970*/  LOP3.LUT R2, R4, 0xffff, RZ, 0xc0, !PT ;  /* 0x0000ffff04027812 */ /* 0x000fe400078ec0ff */
[----:B------:R-:W-:Y:S02]  /*13980*/  SHF.R.U32.HI R5, RZ, 0x8, R3 ;  /* 0x00000008ff057819 */ /* 0x000fe40000011603 */
[----:B------:R-:W-:Y:S02]  /*13990*/  LOP3.LUT R4, R6, 0xff, RZ, 0xc0, !PT ;  /* 0x000000ff06047812 */ /* 0x000fe400078ec0ff */
[----:B------:R-:W-:Y:S01]  /*139a0*/  SHF.R.U32.HI R3, RZ, 0x8, R2 ;  /* 0x00000008ff037819 */ /* 0x000fe20000011602 */
[----:B------:R1:W5:Y:S01]  /*139b0*/  MUFU.EX2 R22, R12 ;  /* 0x0000000c00167308 */ /* 0x0003620000000800 */
[----:B------:R-:W-:-:S02]  /*139c0*/  LOP3.LUT R2, R8, 0xff, RZ, 0xc0, !PT ;  /* 0x000000ff08027812 */ /* 0x000fc400078ec0ff */
[----:B------:R-:W-:Y:S02]  /*139d0*/  PRMT R13, R4, 0x5410, R10 ;  /* 0x00005410040d7816 */ /* 0x000fe4000000000a */
[----:B------:R-:W-:Y:S02]  /*139e0*/  PRMT R10, R2, 0x5410, R7 ;  /* 0x00005410020a7816 */ /* 0x000fe40000000007 */
[--C-:B------:R-:W-:Y:S02]  /*139f0*/  HSET2.LE.AND R4, R20, R0.reuse, PT ;  /* 0x0000000014047233 */ /* 0x100fe40003803000 */
[--C-:B------:R-:W-:Y:S01]  /*13a00*/  HSET2.LE.AND R6, R19, R0.reuse, PT ;  /* 0x0000000013067233 */ /* 0x100fe20003803000 */
[----:B------:R-:W-:Y:S01]  /*13a10*/  IMAD.MOV.U32 R19, RZ, RZ, R48 ;  /* 0x000000ffff137224 */ /* 0x000fe200078e0030 */
[----:B--2---:R-:W-:Y:S02]  /*13a20*/  F2FP.F16.F32.PACK_AB R7, R141, R142 ;  /* 0x0000008e8d07723e */ /* 0x004fe400000000ff */
[----:B------:R-:W-:-:S02]  /*13a30*/  HSET2.LE.AND R2, R21, R0, PT ;  /* 0x0000000015027233 */ /* 0x000fc40003803000 */
[----:B------:R-:W-:Y:S02]  /*13a40*/  MOV R21, R126 ;  /* 0x0000007e00157202 */ /* 0x000fe40000000f00 */
[----:B-1----:R-:W-:Y:S02]  /*13a50*/  PRMT R12, R11, 0x5410, R5 ;  /* 0x000054100b0c7816 */ /* 0x002fe40000000005 */
[----:B------:R-:W-:Y:S02]  /*13a60*/  PRMT R11, R9, 0x5410, R3 ;  /* 0x00005410090b7816 */ /* 0x000fe40000000003 */
[----:B------:R-:W-:Y:S02]  /*13a70*/  F2FP.F16.F32.PACK_AB R5, R190, R185 ;  /* 0x000000b9be05723e */ /* 0x000fe400000000ff */
[----:B------:R-:W-:Y:S02]  /*13a80*/  LOP3.LUT R126, R6, R7, RZ, 0xc0, !PT ;  /* 0x00000007067e7212 */ /* 0x000fe400078ec0ff */
[----:B------:R-:W-:-:S02]  /*13a90*/  LOP3.LUT R131, R4, R5, RZ, 0xc0, !PT ;  /* 0x0000000504837212 */ /* 0x000fc400078ec0ff */
[----:B------:R-:W-:Y:S02]  /*13aa0*/  F2FP.F16.F32.PACK_AB R5, R143, R184 ;  /* 0x000000b88f05723e */ /* 0x000fe400000000ff */
[----:B---3--:R-:W-:Y:S02]  /*13ab0*/  F2FP.F16.F32.PACK_AB R7, R27, R140 ;  /* 0x0000008c1b07723e */ /* 0x008fe400000000ff */
[--C-:B------:R-:W-:Y:S02]  /*13ac0*/  HSET2.LE.AND R4, R11, R0.reuse, PT ;  /* 0x000000000b047233 */ /* 0x100fe40003803000 */
[----:B------:R-:W-:Y:S02]  /*13ad0*/  HSET2.LE.AND R6, R10, R0, PT ;  /* 0x000000000a067233 */ /* 0x000fe40003803000 */
[----:B------:R-:W-:Y:S02]  /*13ae0*/  F2FP.F16.F32.PACK_AB R3, R203, R251 ;  /* 0x000000fbcb03723e */ /* 0x000fe400000000ff */
[----:B------:R-:W-:-:S02]  /*13af0*/  LOP3.LUT R124, R4, R5, RZ, 0xc0, !PT ;  /* 0x00000005047c7212 */ /* 0x000fc400078ec0ff */
[----:B------:R-:W-:Y:S02]  /*13b00*/  LOP3.LUT R125, R6, R7, RZ, 0xc0, !PT ;  /* 0x00000007067d7212 */ /* 0x000fe400078ec0ff */
[----:B------:R-:W1:Y:S01]  /*13b10*/  LDSM.16.MT88.4 R4, [R209+0xb800] ;  /* 0x00b80000d104783b */ /* 0x000e620000004200 */
[----:B------:R-:W-:Y:S02]  /*13b20*/  LOP3.LUT R130, R2, R3, RZ, 0xc0, !PT ;  /* 0x0000000302827212 */ /* 0x000fe400078ec0ff */
[--C-:B------:R-:W-:Y:S02]  /*13b30*/  HSET2.LE.AND R8, R14, R0.reuse, PT ;  /* 0x000000000e087233 */ /* 0x100fe40003803000 */
[----:B------:R-:W-:Y:S02]  /*13b40*/  HSET2.LE.AND R2, R12, R0, PT ;  /* 0x000000000c027233 */ /* 0x000fe40003803000 */
[----:B------:R-:W-:Y:S02]  /*13b50*/  MOV R25, R168 ;  /* 0x000000a800197202 */ /* 0x000fe40000000f00 */
[----:B------:R-:W-:Y:S01]  /*13b60*/  MOV R14, R49 ;  /* 0x00000031000e7202 */ /* 0x000fe20000000f00 */
[----:B------:R-:W2:Y:S01]  /*13b70*/  LDSM.16.MT88.4 R168, [R207+0xa800] ;  /* 0x00a80000cfa8783b */ /* 0x000ea20000004200 */
[----:B------:R-:W-:-:S02]  /*13b80*/  MOV R12, R50 ;  /* 0x00000032000c7202 */ /* 0x000fc40000000f00 */
[----:B------:R-:W-:Y:S02]  /*13b90*/  MOV R11, R51 ;  /* 0x00000033000b7202 */ /* 0x000fe40000000f00 */
[----:B------:R-:W3:Y:S01]  /*13ba0*/  LDSM.16.MT88.4 R48, [R210+0xa800] ;  /* 0x00a80000d230783b */ /* 0x000ee20000004200 */
[----:B-----5:R-:W-:Y:S02]  /*13bb0*/  F2FP.F16.F32.PACK_AB R9, R22, R23 ;  /* 0x000000171609723e */ /* 0x020fe400000000ff */
[----:B------:R-:W-:Y:S02]  /*13bc0*/  MOV R20, R127 ;  /* 0x0000007f00147202 */ /* 0x000fe40000000f00 */
[----:B------:R-:W-:Y:S02]  /*13bd0*/  LOP3.LUT R127, R8, R9, RZ, 0xc0, !PT ;  /* 0x00000009087f7212 */ /* 0x000fe400078ec0ff */
[----:B------:R-:W-:Y:S02]  /*13be0*/  HSET2.LE.AND R8, R13, R0, PT ;  /* 0x000000000d087233 */ /* 0x000fe40003803000 */
[----:B------:R-:W-:-:S02]  /*13bf0*/  F2FP.F16.F32.PACK_AB R9, R26, R189 ;  /* 0x000000bd1a09723e */ /* 0x000fc400000000ff */
        /* <DEDUP_REMOVED lines=31> */
[----:B--2---:R-:W-:Y:S01]  /*13df0*/  HMMA.16816.F32 R160, R124, R168, R160 ;  /* 0x000000a87ca0723c */ /* 0x004fe200000018a0 */
[----:B------:R-:W-:-:S05]  /*13e00*/  FADD.FTZ R5, R27, R5 ;  /* 0x000000051b057221 */ /* 0x000fca0000010000 */
[----:B------:R-:W-:Y:S06]  /*13e10*/  HMMA.16816.F32 R164, R128, R168, R164 ;  /* 0x000000a880a4723c */ /* 0x000fec00000018a4 */
        /* <DEDUP_REMOVED lines=26> */
[----:B------:R-:W-:-:S04]  /*13fc0*/  MOV R134, R233 ;  /* 0x000000e900867202 */ /* 0x000fc80000000f00 */
        /* <DEDUP_REMOVED lines=28> */
[----:B------:R-:W3:Y:S01]  /*14190*/  S2R R248, SR_TID.X ;  /* 0x0000000000f87919 */ /* 0x000ee20000002100 */
[----:B------:R-:W-:Y:S01]  /*141a0*/  IMAD.U32 R5, RZ, RZ, UR40 ;  /* 0x00000028ff057e24 */ /* 0x000fe2000f8e00ff */
[----:B------:R-:W-:-:S03]  /*141b0*/  UIADD3 UR4, UR41, UR4, URZ ;  /* 0x0000000429047290 */ /* 0x000fc6000fffe03f */
[----:B------:R-:W5:Y:S03]  /*141c0*/  @!P3 LDC.64 R10, c[0x0][0x220] ;  /* 0x00008800ff0abb82 */ /* 0x000f660000000a00 */
[----:B------:R-:W-:-:S05]  /*141d0*/  IMAD.U32 R4, RZ, RZ, UR4 ;  /* 0x00000004ff047e24 */ /* 0x000fca000f8e00ff */
[----:B------:R-:W5:Y:S01]  /*141e0*/  @!P2 LDC.64 R6, c[0x0][0x220] ;  /* 0x00008800ff06ab82 */ /* 0x000f620000000a00 */
[----:B------:R-:W-:Y:S01]  /*141f0*/  @P3 STS.128 [R219+0xa000], RZ ;  /* 0x00a000ffdb003388 */ /* 0x000fe20000000c00 */
[----:B---3--:R-:W-:-:S05]  /*14200*/  IMAD.SHL.U32 R248, R248, 0x2, RZ ;  /* 0x00000002f8f87824 */ /* 0x008fca00078e00ff */
[----:B------:R-:W-:Y:S02]  /*14210*/  LOP3.LUT R248, R248, 0x6, RZ, 0xc0, !PT ;  /* 0x00000006f8f87812 */ /* 0x000fe400078ec0ff */
[----:B--2---:R-:W-:-:S04]  /*14220*/  LEA R2, P1, R2, R200, 0x5 ;  /* 0x000000c802027211 */ /* 0x004fc800078228ff */
        /* <DEDUP_REMOVED lines=427> */
.L_x_2478:
[----:B------:R-:W-:Y:S05]  /*15ce0*/  BSYNC B0 ;  /* 0x0000000000007941 */ /* 0x000fea0003800000 */
.L_x_2477:
[----:B------:R-:W0:Y:S02]  /*15cf0*/  LDGDEPBAR ;  /* 0x00000000000079af */ /* 0x000e240000000000 */
.L_x_2476:
[----:B-1----:R-:W3:Y:S04]  /*15d00*/  LDL R7, [R1+0x80] ;  /* 0x0000800001077983 */ /* 0x002ee80000100800 */
[----:B------:R-:W4:Y:S04]  /*15d10*/  LDL R6, [R1+0x5c] ;  /* 0x00005c0001067983 */ /* 0x000f280000100800 */
[----:B------:R-:W5:Y:S01]  /*15d20*/  LDL.LU.64 R138, [R1] ;  /* 0x00000000018a7983 */ /* 0x000f620000300a00 */
[----:B------:R-:W-:Y:S01]  /*15d30*/  FMNMX.FTZ R136, R235, R15, !PT ;  /* 0x0000000feb887209 */ /* 0x000fe20007810000 */
[----:B------:R-:W-:Y:S01]  /*15d40*/  IMAD.WIDE.U32 R16, R252, -0x326172a9, RZ ;  /* 0xcd9e8d57fc107825 */ /* 0x000fe200078e00ff */
[----:B--2---:R-:W-:Y:S01]  /*15d50*/  FMNMX.FTZ R2, R234, R27, !PT ;  /* 0x0000001bea027209 */ /* 0x004fe20007810000 */
        /* <DEDUP_REMOVED lines=18> */
[----:B------:R-:W-:Y:S02]  /*15e80*/  IADD3 R11, R252, 0x4, RZ ;  /* 0x00000004fc0b7810 */ /* 0x000fe40007ffe0ff */
[----:B------:R-:W-:Y:S01]  /*15e90*/  FMNMX.FTZ R4, R133, R4, !PT ;  /* 0x0000000485047209 */ /* 0x000fe20007810000 */
[----:B------:R-:W2:Y:S01]  /*15ea0*/  SHFL.BFLY PT, R135, R2, 0x2, 0x1f ;  /* 0x0c401f0002877f89 */ /* 0x000ea200000e0000 */
[----:B------:R-:W-:Y:S02]  /*15eb0*/  MOV R180, R246 ;  /* 0x000000f600b47202 */ /* 0x000fe40000000f00 */
[----:B------:R-:W-:Y:S02]  /*15ec0*/  FMNMX.FTZ R4, R32, R4, !PT ;  /* 0x0000000420047209 */ /* 0x000fe40007810000 */
[----:B------:R-:W-:-:S02]  /*15ed0*/  MOV R181, R245 ;  /* 0x000000f500b57202 */ /* 0x000fc40000000f00 */
[----:B------:R-:W-:Y:S02]  /*15ee0*/  FMNMX.FTZ R4, R30, R4, !PT ;  /* 0x000000041e047209 */ /* 0x000fe40007810000 */
[----:B------:R-:W-:Y:S02]  /*15ef0*/  MOV R183, R244 ;  /* 0x000000f400b77202 */ /* 0x000fe40000000f00 */
[----:B------:R-:W-:-:S04]  /*15f00*/  FMNMX.FTZ R4, R202, R4, !PT ;  /* 0x00000004ca047209 */ /* 0x000fc80007810000 */
[----:B------:R-:W-:-:S04]  /*15f10*/  FMNMX.FTZ R4, R201, R4, !PT ;  /* 0x00000004c9047209 */ /* 0x000fc80007810000 */
[----:B------:R-:W-:Y:S02]  /*15f20*/  FMNMX.FTZ R12, R195, R4, !PT ;  /* 0x00000004c30c7209 */ /* 0x000fe40007810000 */
[----:B-1----:R-:W-:Y:S02]  /*15f30*/  FMNMX.FTZ R136, R136, R3, !PT ;  /* 0x0000000388887209 */ /* 0x002fe40007810000 */
[----:B------:R-:W-:Y:S02]  /*15f40*/  FMNMX.FTZ R3, R220, R142, !PT ;  /* 0x0000008edc037209 */ /* 0x000fe40007810000 */
[----:B--2---:R-:W-:Y:S01]  /*15f50*/  FMNMX.FTZ R135, R2, R135, !PT ;  /* 0x0000008702877209 */ /* 0x004fe20007810000 */
[----:B------:R-:W1:Y:S01]  /*15f60*/  SHFL.BFLY PT, R5, R136, 0x1, 0x1f ;  /* 0x0c201f0088057f89 */ /* 0x000e6200000e0000 */
[----:B------:R-:W-:Y:S02]  /*15f70*/  FMNMX.FTZ R3, R34, R3, !PT ;  /* 0x0000000322037209 */ /* 0x000fe40007810000 */
[----:B------:R-:W-:Y:S01]  /*15f80*/  FMNMX.FTZ R12, R189, R12, !PT ;  /* 0x0000000cbd0c7209 */ /* 0x000fe20007810000 */
[----:B------:R-:W-:Y:S01]  /*15f90*/  SHFL.BFLY PT, R23, R135, 0x1, 0x1f ;  /* 0x0c201f0087177f89 */ /* 0x000fe200000e0000 */
[----:B------:R-:W-:-:S03]  /*15fa0*/  FMNMX.FTZ R3, R33, R3, !PT ;  /* 0x0000000321037209 */ /* 0x000fc60007810000 */
[----:B------:R-:W2:Y:S01]  /*15fb0*/  SHFL.BFLY PT, R134, R12, 0x2, 0x1f ;  /* 0x0c401f000c867f89 */ /* 0x000ea200000e0000 */
[----:B------:R-:W-:-:S04]  /*15fc0*/  FMNMX.FTZ R3, R31, R3, !PT ;  /* 0x000000031f037209 */ /* 0x000fc80007810000 */
[----:B------:R-:W-:-:S04]  /*15fd0*/  FMNMX.FTZ R2, R203, R3, !PT ;  /* 0x00000003cb027209 */ /* 0x000fc80007810000 */
[----:B------:R-:W-:-:S04]  /*15fe0*/  FMNMX.FTZ R2, R196, R2, !PT ;  /* 0x00000002c4027209 */ /* 0x000fc80007810000 */
[----:B------:R-:W-:Y:S02]  /*15ff0*/  FMNMX.FTZ R2, R193, R2, !PT ;  /* 0x00000002c1027209 */ /* 0x000fe40007810000 */
[----:B-1----:R-:W-:Y:S02]  /*16000*/  FMNMX.FTZ R136, R136, R5, !PT ;  /* 0x0000000588887209 */ /* 0x002fe40007810000 */
[----:B------:R-:W-:Y:S02]  /*16010*/  FMNMX.FTZ R3, R190, R2, !PT ;  /* 0x00000002be037209 */ /* 0x000fe40007810000 */
[----:B------:R-:W-:Y:S01]  /*16020*/  MOV R5, UR31 ;  /* 0x0000001f00057c02 */ /* 0x000fe20008000f00 */
[C---:B------:R-:W-:Y:S01]  /*16030*/  FMUL.FTZ R2, R136.reuse, UR38 ;  /* 0x0000002688027c20 */ /* 0x040fe20008410000 */
[----:B------:R-:W-:Y:S01]  /*16040*/  FSETP.NEU.FTZ.AND P0, PT, R136, -INF , PT ;  /* 0xff8000008800780b */ /* 0x000fe20003f1d000 */
[----:B------:R-:W1:Y:S01]  /*16050*/  SHFL.BFLY PT, R21, R3, 0x2, 0x1f ;  /* 0x0c401f0003157f89 */ /* 0x000e6200000e0000 */
[----:B--2---:R-:W-:-:S02]  /*16060*/  FMNMX.FTZ R134, R12, R134, !PT ;  /* 0x000000860c867209 */ /* 0x004fc40007810000 */
[----:B------:R-:W-:Y:S02]  /*16070*/  FSEL R2, R2, RZ, P0 ;  /* 0x000000ff02027208 */ /* 0x000fe40000000000 */
[----:B------:R-:W-:-:S04]  /*16080*/  FMNMX.FTZ R135, R135, R23, !PT ;  /* 0x0000001787877209 */ /* 0x000fc80007810000 */
[----:B------:R-:W-:Y:S02]  /*16090*/  FSETP.NEU.FTZ.AND P2, PT, R135, -INF , PT ;  /* 0xff8000008700780b */ /* 0x000fe40003f5d000 */
[----:B-1----:R-:W-:-:S05]  /*160a0*/  FMNMX.FTZ R3, R3, R21, !PT ;  /* 0x0000001503037209 */ /* 0x002fca0007810000 */
[----:B------:R-:W1:Y:S02]  /*160b0*/  SHFL.BFLY PT, R137, R3, 0x1, 0x1f ;  /* 0x0c201f0003897f89 */ /* 0x000e6400000e0000 */
[----:B-1----:R-:W-:Y:S01]  /*160c0*/  FMNMX.FTZ R137, R3, R137, !PT ;  /* 0x0000008903897209 */ /* 0x002fe20007810000 */
[----:B---3--:R-:W-:Y:S01]  /*160d0*/  IMAD.WIDE.U32 R8, R7, -0x2daee0ad, RZ ;  /* 0xd2511f5307087825 */ /* 0x008fe200078e00ff */
[----:B----4-:R-:W-:-:S04]  /*160e0*/  LOP3.LUT R6, R17, R6, RZ, 0x3c, !PT ;  /* 0x0000000611067212 */ /* 0x010fc800078e3cff */
[----:B------:R-:W-:Y:S01]  /*160f0*/  LOP3.LUT R4, R9, UR39, R5, 0x96, !PT ;  /* 0x0000002709047c12 */ /* 0x000fe2000f8e9605 */
[----:B------:R-:W-:Y:S01]  /*16100*/  IMAD R9, R11, -0x326172a9, RZ ;  /* 0xcd9e8d570b097824 */ /* 0x000fe200078e02ff */
[----:B-----5:R-:W-:Y:S01]  /*16110*/  LOP3.LUT R10, R139, UR4, R8, 0x96, !PT ;  /* 0x000000048b0a7c12 */ /* 0x020fe2000f8e9608 */
[----:B------:R-:W-:-:S04]  /*16120*/  IMAD.WIDE.U32 R6, R6, -0x2daee0ad, RZ ;  /* 0xd2511f5306067825 */ /* 0x000fc800078e00ff */
[----:B------:R-:W-:Y:S01]  /*16130*/  IMAD.WIDE.U32 R4, R4, -0x326172a9, RZ ;  /* 0xcd9e8d5704047825 */ /* 0x000fe200078e00ff */
[----:B------:R-:W-:-:S03]  /*16140*/  LOP3.LUT R8, R7, UR4, R8, 0x96, !PT ;  /* 0x0000000407087c12 */ /* 0x000fc6000f8e9608 */
[----:B------:R-:W-:Y:S01]  /*16150*/  FFMA.FTZ R7, R15, UR38, -R2 ;  /* 0x000000260f077c23 */ /* 0x000fe20008010802 */
[----:B------:R-:W-:Y:S01]  /*16160*/  IMAD.WIDE.U32 R10, R10, -0x326172a9, RZ ;  /* 0xcd9e8d570a0a7825 */ /* 0x000fe200078e00ff */
[C---:B------:R-:W-:Y:S02]  /*16170*/  LOP3.LUT R14, R5.reuse, UR37, R9, 0x96, !PT ;  /* 0x00000025050e7c12 */ /* 0x040fe4000f8e9609 */
[----:B------:R1:W2:Y:S01]  /*16180*/  MUFU.EX2 R176, R7 ;  /* 0x0000000700b07308 */ /* 0x0002a20000000800 */
[----:B------:R-:W-:Y:S01]  /*16190*/  LOP3.LUT R16, R5, UR37, R16, 0x96, !PT ;  /* 0x0000002505107c12 */ /* 0x000fe2000f8e9610 */
[----:B------:R-:W-:Y:S01]  /*161a0*/  IMAD.WIDE.U32 R8, R8, -0x326172a9, RZ ;  /* 0xcd9e8d5708087825 */ /* 0x000fe200078e00ff */
[----:B------:R-:W-:-:S03]  /*161b0*/  LOP3.LUT R18, R11, UR36, R4, 0x96, !PT ;  /* 0x000000240b127c12 */ /* 0x000fc6000f8e9604 */
[----:B------:R-:W-:Y:S01]  /*161c0*/  FFMA.FTZ R5, R20, UR38, -R2 ;  /* 0x0000002614057c23 */ /* 0x000fe20008010802 */
[----:B------:R-:W3:Y:S01]  /*161d0*/  SHFL.BFLY PT, R11, R134, 0x1, 0x1f ;  /* 0x0c201f00860b7f89 */ /* 0x000ee200000e0000 */
[----:B------:R-:W-:Y:S01]  /*161e0*/  IMAD.WIDE.U32 R14, R14, -0x2daee0ad, RZ ;  /* 0xd2511f530e0e7825 */ /* 0x000fe200078e00ff */
[----:B------:R-:W-:-:S03]  /*161f0*/  LOP3.LUT R13, R9, UR36, R4, 0x96, !PT ;  /* 0x00000024090d7c12 */ /* 0x000fc6000f8e9604 */
[----:B------:R-:W-:Y:S01]  /*16200*/  FFMA.FTZ R4, R25, UR38, -R2 ;  /* 0x0000002619047c23 */ /* 0x000fe20008010802 */
[----:B------:R-:W4:Y:S01]  /*16210*/  MUFU.EX2 R178, R5 ;  /* 0x0000000500b27308 */ /* 0x000f220000000800 */
[----:B------:R-:W-:-:S04]  /*16220*/  IMAD.WIDE.U32 R18, R18, -0x2daee0ad, RZ ;  /* 0xd2511f5312127825 */ /* 0x000fc800078e00ff */
[----:B------:R-:W-:Y:S01]  /*16230*/  IMAD.WIDE.U32 R16, R16, -0x2daee0ad, RZ ;  /* 0xd2511f5310107825 */ /* 0x000fe200078e00ff */
[----:B------:R-:W-:-:S03]  /*16240*/  LOP3.LUT R20, R19, UR29, R14, 0x96, !PT ;  /* 0x0000001d13147c12 */ /* 0x000fc6000f8e960e */
[----:B------:R-:W-:Y:S01]  /*16250*/  FMUL.FTZ R14, R135, UR38 ;  /* 0x00000026870e7c20 */ /* 0x000fe20008410000 */
[----:B-1----:R-:W-:Y:S01]  /*16260*/  LOP3.LUT R7, R15, UR33, R138, 0x96, !PT ;  /* 0x000000210f077c12 */ /* 0x002fe2000f8e968a */
[----:B------:R-:W-:Y:S01]  /*16270*/  IMAD.WIDE.U32 R12, R13, -0x2daee0ad, RZ ;  /* 0xd2511f530d0c7825 */ /* 0x000fe200078e00ff */
[----:B------:R-:W-:Y:S01]  /*16280*/  LOP3.LUT R22, R17, UR33, R6, 0x96, !PT ;  /* 0x0000002111167c12 */ /* 0x000fe2000f8e9606 */
[----:B------:R1:W-:Y:S02]  /*16290*/  MUFU.EX2 R185, R4 ;  /* 0x0000000400b97308 */ /* 0x0003e40000000800 */
[----:B------:R-:W-:Y:S01]  /*162a0*/  FFMA.FTZ R6, R24, UR38, -R2 ;  /* 0x0000002618067c23 */ /* 0x000fe20008010802 */
[----:B------:R-:W-:Y:S01]  /*162b0*/  IMAD.WIDE.U32 R20, R20, -0x326172a9, RZ ;  /* 0xcd9e8d5714147825 */ /* 0x000fe200078e00ff */
[----:B------:R-:W-:Y:S02]  /*162c0*/  FSEL R14, R14, RZ, P2 ;  /* 0x000000ff0e0e7208 */ /* 0x000fe40001000000 */
[----:B------:R-:W-:Y:S01]  /*162d0*/  LOP3.LUT R16, R13, UR29, R16, 0x96, !PT ;  /* 0x0000001d0d107c12 */ /* 0x000fe2000f8e9610 */
[----:B------:R-:W-:Y:S01]  /*162e0*/  IMAD.WIDE.U32 R22, R22, -0x326172a9, RZ ;  /* 0xcd9e8d5716167825 */ /* 0x000fe200078e00ff */
[----:B------:R5:W-:Y:S01]  /*162f0*/  MUFU.EX2 R191, R6 ;  /* 0x0000000600bf7308 */ /* 0x000be20000000800 */
[----:B---3--:R-:W-:-:S02]  /*16300*/  FMNMX.FTZ R134, R134, R11, !PT ;  /* 0x0000000b86867209 */ /* 0x008fc40007810000 */
[----:B------:R-:W-:-:S04]  /*16310*/  IMAD.WIDE.U32 R16, R16, -0x326172a9, RZ ;  /* 0xcd9e8d5710107825 */ /* 0x000fc800078e00ff */
[----:B------:R-:W-:Y:S01]  /*16320*/  FFMA.FTZ R3, R26, UR38, -R14 ;  /* 0x000000261a037c23 */ /* 0x000fe2000801080e */
[C---:B------:R-:W-:Y:S01]  /*16330*/  FSETP.NEU.FTZ.AND P1, PT, R134.reuse, -INF , PT ;  /* 0xff8000008600780b */ /* 0x040fe20003f3d000 */
[----:B------:R-:W-:Y:S01]  /*16340*/  FMUL.FTZ R13, R134, UR38 ;  /* 0x00000026860d7c20 */ /* 0x000fe20008410000 */
[----:B------:R-:W-:Y:S01]  /*16350*/  LOP3.LUT R22, R17, UR28, R22, 0x96, !PT ;  /* 0x0000001c11167c12 */ /* 0x000fe2000f8e9616 */
[----:B------:R3:W-:Y:S01]  /*16360*/  MUFU.EX2 R179, R3 ;  /* 0x0000000300b37308 */ /* 0x0007e20000000800 */
[----:B-1----:R-:W-:-:S04]  /*16370*/  IMAD.WIDE.U32 R4, R7, -0x326172a9, RZ ;  /* 0xcd9e8d5707047825 */ /* 0x002fc800078e00ff */
[----:B------:R-:W-:Y:S01]  /*16380*/  FFMA.FTZ R7, R27, UR38, -R14 ;  /* 0x000000261b077c23 */ /* 0x000fe2000801080e */
[----:B------:R-:W-:Y:S01]  /*16390*/  FSEL R13, R13, RZ, P1 ;  /* 0x000000ff0d0d7208 */ /* 0x000fe20000800000 */
[----:B------:R-:W1:Y:S01]  /*163a0*/  LDSM.16.MT88.4 R24, [R205+0xa000] ;  /* 0x00a00000cd18783b */ /* 0x000e620000004200 */
[----:B------:R-:W-:Y:S01]  /*163b0*/  IMAD.WIDE.U32 R138, R22, -0x2daee0ad, RZ ;  /* 0xd2511f53168a7825 */ /* 0x000fe200078e00ff */
[----:B------:R-:W-:Y:S02]  /*163c0*/  LOP3.LUT R5, R5, UR32, R10, 0x96, !PT ;  /* 0x0000002005057c12 */ /* 0x000fe4000f8e960a */
[----:B------:R-:W-:Y:S01]  /*163d0*/  LOP3.LUT R9, R21, UR28, R4, 0x96, !PT ;  /* 0x0000001c15097c12 */ /* 0x000fe2000f8e9604 */
[----:B------:R2:W1:Y:S01]  /*163e0*/  MUFU.EX2 R35, R7 ;  /* 0x0000000700237308 */ /* 0x0004620000000800 */
[----:B-----5:R-:W-:Y:S01]  /*163f0*/  LOP3.LUT R6, R23, UR32, R8, 0x96, !PT ;  /* 0x0000002017067c12 */ /* 0x020fe2000f8e9608 */
[----:B------:R-:W-:-:S04]  /*16400*/  IMAD.WIDE.U32 R4, R5, -0x2daee0ad, RZ ;  /* 0xd2511f5305047825 */ /* 0x000fc800078e00ff */
[----:B------:R-:W-:Y:S01]  /*16410*/  FFMA.FTZ R8, R29, UR38, -R14 ;  /* 0x000000261d087c23 */ /* 0x000fe2000801080e */
[----:B------:R-:W-:Y:S01]  /*16420*/  IMAD.WIDE.U32 R140, R9, -0x2daee0ad, RZ ;  /* 0xd2511f53098c7825 */ /* 0x000fe200078e00ff */
[----:B------:R-:W-:Y:S02]  /*16430*/  LOP3.LUT R9, R5, UR27, R18, 0x96, !PT ;  /* 0x0000001b05097c12 */ /* 0x000fe4000f8e9612 */
[----:B------:R5:W-:Y:S01]  /*16440*/  MUFU.EX2 R177, R8 ;  /* 0x0000000800b17308 */ /* 0x000be20000000800 */
[----:B---3--:R-:W-:Y:S01]  /*16450*/  FFMA.FTZ R3, R132, UR38, -R13 ;  /* 0x0000002684037c23 */ /* 0x008fe2000801080d */
[----:B------:R-:W-:Y:S01]  /*16460*/  LOP3.LUT R5, R141, UR10, R4, 0x96, !PT ;  /* 0x0000000a8d057c12 */ /* 0x000fe2000f8e9604 */
[----:B------:R-:W-:-:S05]  /*16470*/  FFMA.FTZ R4, R28, UR38, -R14 ;  /* 0x000000261c047c23 */ /* 0x000fca000801080e */
[----:B------:R3:W-:Y:S01]  /*16480*/  MUFU.EX2 R184, R4 ;  /* 0x0000000400b87308 */ /* 0x0007e20000000800 */
[----:B--2---:R-:W-:-:S05]  /*16490*/  IMAD.WIDE.U32 R6, R6, -0x2daee0ad, RZ ;  /* 0xd2511f5306067825 */ /* 0x004fca00078e00ff */
[----:B------:R-:W-:Y:S02]  /*164a0*/  LOP3.LUT R10, R7, UR27, R12, 0x96, !PT ;  /* 0x0000001b070a7c12 */ /* 0x000fe4000f8e960c */
[----:B------:R-:W-:Y:S01]  /*164b0*/  LOP3.LUT R6, R139, UR10, R6, 0x96, !PT ;  /* 0x0000000a8b067c12 */ /* 0x000fe2000f8e9606 */
[----:B-----5:R-:W-:Y:S01]  /*164c0*/  IMAD.WIDE.U32 R8, R9, -0x326172a9, RZ ;  /* 0xcd9e8d5709087825 */ /* 0x020fe200078e00ff */
[----:B------:R2:W-:Y:S03]  /*164d0*/  MUFU.EX2 R182, R3 ;  /* 0x0000000300b67308 */ /* 0x0005e60000000800 */
[----:B------:R-:W-:Y:S01]  /*164e0*/  IMAD.WIDE.U32 R10, R10, -0x326172a9, RZ ;  /* 0xcd9e8d570a0a7825 */ /* 0x000fe200078e00ff */
[----:B------:R-:W-:-:S03]  /*164f0*/  LOP3.LUT R141, R9, UR11, R20, 0x96, !PT ;  /* 0x0000000b098d7c12 */ /* 0x000fc6000f8e9614 */
[----:B---3--:R-:W-:Y:S01]  /*16500*/  IMAD.WIDE.U32 R4, R5, -0x326172a9, RZ ;  /* 0xcd9e8d5705047825 */ /* 0x008fe200078e00ff */
[----:B------:R-:W-:-:S03]  /*16510*/  LOP3.LUT R139, R11, UR11, R16, 0x96, !PT ;  /* 0x0000000b0b8b7c12 */ /* 0x000fc6000f8e9610 */
[----:B------:R-:W-:Y:S01]  /*16520*/  IMAD.WIDE.U32 R6, R6, -0x326172a9, RZ ;  /* 0xcd9e8d5706067825 */ /* 0x000fe200078e00ff */
[----:B------:R-:W-:Y:S02]  /*16530*/  LOP3.LUT R8, R5, UR21, R8, 0x96, !PT ;  /* 0x0000001505087c12 */ /* 0x000fe4000f8e9608 */
[C---:B------:R-:W-:Y:S02]  /*16540*/  LOP3.LUT R9, R4.reuse, 0xffff, RZ, 0xc0, !PT ;  /* 0x0000ffff04097812 */ /* 0x040fe400078ec0ff */
[----:B------:R-:W-:Y:S02]  /*16550*/  LOP3.LUT R12, R4, 0xff, RZ, 0xc0, !PT ;  /* 0x000000ff040c7812 */ /* 0x000fe400078ec0ff */
[--C-:B------:R-:W-:Y:S02]  /*16560*/  SHF.R.U32.HI R5, RZ, 0x10, R4.reuse ;  /* 0x00000010ff057819 */ /* 0x100fe40000011604 */
[----:B------:R-:W-:Y:S01]  /*16570*/  SHF.R.U32.HI R11, RZ, 0x18, R4 ;  /* 0x00000018ff0b7819 */ /* 0x000fe20000011604 */
[----:B------:R-:W-:Y:S01]  /*16580*/  FFMA.FTZ R4, R133, UR38, -R13 ;  /* 0x0000002685047c23 */ /* 0x000fe2000801080d */
[----:B------:R-:W-:-:S02]  /*16590*/  SHF.R.U32.HI R9, RZ, 0x8, R9 ;  /* 0x00000008ff097819 */ /* 0x000fc40000011609 */
[----:B--2---:R-:W-:Y:S01]  /*165a0*/  LOP3.LUT R3, R7, UR21, R10, 0x96, !PT ;  /* 0x0000001507037c12 */ /* 0x004fe2000f8e960a */
[----:B------:R2:W-:Y:S01]  /*165b0*/  MUFU.EX2 R186, R4 ;  /* 0x0000000400ba7308 */ /* 0x0005e20000000800 */
[----:B------:R-:W-:Y:S02]  /*165c0*/  LOP3.LUT R5, R5, 0xff, RZ, 0xc0, !PT ;  /* 0x000000ff05057812 */ /* 0x000fe400078ec0ff */
[----:B------:R-:W-:Y:S02]  /*165d0*/  FSEL R10, R136, RZ, P0 ;  /* 0x000000ff880a7208 */ /* 0x000fe40000000000 */
[----:B------:R-:W-:Y:S01]  /*165e0*/  PRMT R22, R12, 0x5410, R9 ;  /* 0x000054100c167816 */ /* 0x000fe20000000009 */
[C---:B------:R-:W-:Y:S01]  /*165f0*/  FMUL.FTZ R12, R137.reuse, UR38 ;  /* 0x00000026890c7c20 */ /* 0x040fe20008410000 */
[----:B------:R-:W-:Y:S01]  /*16600*/  FSETP.NEU.FTZ.AND P0, PT, R137, -INF , PT ;  /* 0xff8000008900780b */ /* 0x000fe20003f1d000 */
[----:B------:R-:W-:Y:S01]  /*16610*/  FADD.FTZ R19, R235, -R10 ;  /* 0x8000000aeb137221 */ /* 0x000fe20000010000 */
[----:B------:R-:W-:-:S02]  /*16620*/  PRMT R28, R5, 0x5410, R11 ;  /* 0x00005410051c7816 */ /* 0x000fc4000000000b */
[C---:B------:R-:W-:Y:S02]  /*16630*/  LOP3.LUT R15, R6.reuse, 0xffff, RZ, 0xc0, !PT ;  /* 0x0000ffff060f7812 */ /* 0x040fe400078ec0ff */
[----:B------:R-:W-:Y:S02]  /*16640*/  LOP3.LUT R18, R6, 0xff, RZ, 0xc0, !PT ;  /* 0x000000ff06127812 */ /* 0x000fe400078ec0ff */
[--C-:B------:R-:W-:Y:S01]  /*16650*/  SHF.R.U32.HI R16, RZ, 0x10, R6.reuse ;  /* 0x00000010ff107819 */ /* 0x100fe20000011606 */
[----:B--2---:R-:W-:Y:S01]  /*16660*/  FFMA.FTZ R4, R32, UR38, -R13 ;  /* 0x0000002620047c23 */ /* 0x004fe2000801080d */
[----:B------:R-:W-:Y:S02]  /*16670*/  SHF.R.U32.HI R17, RZ, 0x18, R6 ;  /* 0x00000018ff117819 */ /* 0x000fe40000011606 */
[----:B------:R-:W-:Y:S01]  /*16680*/  FSEL R5, R137, RZ, P0 ;  /* 0x000000ff89057208 */ /* 0x000fe20000000000 */
[----:B------:R2:W-:Y:S01]  /*16690*/  MUFU.EX2 R132, R4 ;  /* 0x0000000400847308 */ /* 0x0005e20000000800 */
[----:B------:R-:W-:-:S02]  /*166a0*/  FSEL R7, R135, RZ, P2 ;  /* 0x000000ff87077208 */ /* 0x000fc40001000000 */
[----:B------:R-:W-:Y:S01]  /*166b0*/  FSEL R6, R134, RZ, P1 ;  /* 0x000000ff86067208 */ /* 0x000fe20000800000 */
[----:B------:R-:W-:Y:S01]  /*166c0*/  FADD.FTZ R23, R220, -R5 ;  /* 0x80000005dc177221 */ /* 0x000fe20000010000 */
[----:B------:R-:W-:Y:S01]  /*166d0*/  FSEL R12, R12, RZ, P0 ;  /* 0x000000ff0c0c7208 */ /* 0x000fe20000000000 */
[----:B------:R-:W-:Y:S01]  /*166e0*/  FADD.FTZ R20, R234, -R7 ;  /* 0x80000007ea147221 */ /* 0x000fe20000010000 */
[----:B------:R-:W-:Y:S01]  /*166f0*/  MOV R133, R176 ;  /* 0x000000b000857202 */ /* 0x000fe20000000f00 */
[----:B------:R-:W-:Y:S01]  /*16700*/  FADD.FTZ R21, R233, -R6 ;  /* 0x80000006e9157221 */ /* 0x000fe20000010000 */
[----:B------:R-:W-:Y:S01]  /*16710*/  SHF.R.U32.HI R5, RZ, 0x10, R8 ;  /* 0x00000010ff057819 */ /* 0x000fe20000011608 */
[--C-:B------:R-:W-:Y:S01]  /*16720*/  FFMA.FTZ R6, R142, UR38, -R12.reuse ;  /* 0x000000268e067c23 */ /* 0x100fe2000801080c */
[----:B------:R-:W-:Y:S01]  /*16730*/  FFMA.FTZ R7, R34, UR38, -R12 ;  /* 0x0000002622077c23 */ /* 0x000fe2000801080c */
[----:B------:R-:W-:Y:S02]  /*16740*/  LOP3.LUT R10, R8, 0xff, RZ, 0xc0, !PT ;  /* 0x000000ff080a7812 */ /* 0x000fe400078ec0ff */
[----:B------:R-:W-:Y:S01]  /*16750*/  SHF.R.U32.HI R9, RZ, 0x18, R8 ;  /* 0x00000018ff097819 */ /* 0x000fe20000011608 */
[----:B------:R3:W-:Y:S01]  /*16760*/  MUFU.EX2 R235, R6 ;  /* 0x0000000600eb7308 */ /* 0x0007e20000000800 */
[----:B----4-:R-:W-:Y:S01]  /*16770*/  MOV R142, R178 ;  /* 0x000000b2008e7202 */ /* 0x010fe20000000f00 */
[----:B--2---:R-:W-:Y:S01]  /*16780*/  FFMA.FTZ R4, R30, UR38, -R13 ;  /* 0x000000261e047c23 */ /* 0x004fe2000801080d */
[----:B------:R-:W-:-:S05]  /*16790*/  MOV R178, R247 ;  /* 0x000000f700b27202 */ /* 0x000fca0000000f00 */
[----:B------:R2:W-:Y:S08]  /*167a0*/  MUFU.EX2 R176, R4 ;  /* 0x0000000400b07308 */ /* 0x0005f00000000800 */
[----:B------:R4:W5:Y:S01]  /*167b0*/  MUFU.EX2 R234, R7 ;  /* 0x0000000700ea7308 */ /* 0x0009620000000800 */
[----:B---3--:R-:W-:Y:S02]  /*167c0*/  SHF.R.U32.HI R6, RZ, 0x8, R15 ;  /* 0x00000008ff067819 */ /* 0x008fe4000001160f */
[----:B--2---:R-:W-:-:S04]  /*167d0*/  LOP3.LUT R4, R8, 0xffff, RZ, 0xc0, !PT ;  /* 0x0000ffff08047812 */ /* 0x004fc800078ec0ff */
[----:B------:R-:W-:Y:S02]  /*167e0*/  SHF.R.U32.HI R8, RZ, 0x8, R4 ;  /* 0x00000008ff087819 */ /* 0x000fe40000011604 */
[----:B------:R-:W-:Y:S02]  /*167f0*/  LOP3.LUT R4, R5, 0xff, RZ, 0xc0, !PT ;  /* 0x000000ff05047812 */ /* 0x000fe400078ec0ff */
[----:B------:R-:W-:Y:S02]  /*16800*/  LOP3.LUT R5, R16, 0xff, RZ, 0xc0, !PT ;  /* 0x000000ff10057812 */ /* 0x000fe400078ec0ff */
[----:B------:R-:W-:Y:S02]  /*16810*/  PRMT R16, R10, 0x5410, R8 ;  /* 0x000054100a107816 */ /* 0x000fe40000000008 */
[----:B------:R-:W-:Y:S01]  /*16820*/  PRMT R15, R4, 0x5410, R9 ;  /* 0x00005410040f7816 */ /* 0x000fe20000000009 */
[--C-:B------:R-:W-:Y:S01]  /*16830*/  FFMA.FTZ R9, R31, UR38, -R12.reuse ;  /* 0x000000261f097c23 */ /* 0x100fe2000801080c */
[----:B------:R-:W-:Y:S01]  /*16840*/  PRMT R11, R5, 0x5410, R17 ;  /* 0x00005410050b7816 */ /* 0x000fe20000000011 */
[----:B------:R-:W-:Y:S01]  /*16850*/  FFMA.FTZ R5, R33, UR38, -R12 ;  /* 0x0000002621057c23 */ /* 0x000fe2000801080c */
[----:B------:R-:W-:Y:S01]  /*16860*/  PRMT R10, R18, 0x5410, R6 ;  /* 0x00005410120a7816 */ /* 0x000fe20000000006 */
[----:B------:R-:W-:Y:S01]  /*16870*/  MUFU.EX2 R220, R9 ;  /* 0x0000000900dc7308 */ /* 0x000fe20000000800 */
[----:B------:R-:W-:Y:S01]  /*16880*/  LOP3.LUT R4, R3, 0xffff, RZ, 0xc0, !PT ;  /* 0x0000ffff03047812 */ /* 0x000fe200078ec0ff */
[----:B------:R-:W-:Y:S01]  /*16890*/  FMUL.FTZ R18, R19, UR38 ;  /* 0x0000002613127c20 */ /* 0x000fe20008410000 */
[----:B------:R-:W-:Y:S01]  /*168a0*/  SHF.R.U32.HI R6, RZ, 0x10, R3 ;  /* 0x00000010ff067819 */ /* 0x000fe20000011603 */
[----:B------:R-:W-:Y:S01]  /*168b0*/  FMUL.FTZ R17, R20, UR38 ;  /* 0x0000002614117c20 */ /* 0x000fe20008410000 */
[----:B----4-:R-:W-:Y:S01]  /*168c0*/  SHF.R.U32.HI R7, RZ, 0x8, R4 ;  /* 0x00000008ff077819 */ /* 0x010fe20000011604 */
[----:B-1----:R-:W-:Y:S01]  /*168d0*/  IMAD.MOV.U32 R19, RZ, RZ, R35 ;  /* 0x000000ffff137224 */ /* 0x002fe200078e0023 */
[----:B------:R-:W-:Y:S01]  /*168e0*/  LOP3.LUT R8, R3, 0xff, RZ, 0xc0, !PT ;  /* 0x000000ff03087812 */ /* 0x000fe200078ec0ff */
[----:B------:R1:W-:Y:S01]  /*168f0*/  MUFU.EX2 R233, R5 ;  /* 0x0000000500e97308 */ /* 0x0003e20000000800 */
[----:B------:R-:W-:-:S02]  /*16900*/  LOP3.LUT R4, R6, 0xff, RZ, 0xc0, !PT ;  /* 0x000000ff06047812 */ /* 0x000fc400078ec0ff */
[--C-:B------:R-:W-:Y:S02]  /*16910*/  HSET2.LE.AND R10, R10, R0.reuse, PT ;  /* 0x000000000a0a7233 */ /* 0x100fe40003803000 */
[--C-:B------:R-:W-:Y:S02]  /*16920*/  HSET2.LE.AND R11, R11, R0.reuse, PT ;  /* 0x000000000b0b7233 */ /* 0x100fe40003803000 */
[----:B------:R-:W-:Y:S01]  /*16930*/  PRMT R8, R8, 0x5410, R7 ;  /* 0x0000541008087816 */ /* 0x000fe20000000007 */
[----:B------:R-:W2:Y:S01]  /*16940*/  MUFU.EX2 R18, R18 ;  /* 0x0000001200127308 */ /* 0x000ea20000000800 */
[----:B------:R-:W-:Y:S01]  /*16950*/  HSET2.LE.AND R6, R15, R0, PT ;  /* 0x000000000f067233 */ /* 0x000fe20003803000 */
[----:B------:R-:W-:Y:S01]  /*16960*/  FMUL.FTZ R15, R23, UR38 ;  /* 0x00000026170f7c20 */ /* 0x000fe20008410000 */
[----:B-----5:R-:W-:-:S05]  /*16970*/  F2FP.F16.F32.PACK_AB R7, R234, R235 ;  /* 0x000000ebea07723e */ /* 0x020fca00000000ff */
[----:B------:R-:W3:Y:S01]  /*16980*/  MUFU.EX2 R17, R17 ;  /* 0x0000001100117308 */ /* 0x000ee20000000800 */
[----:B-1----:R-:W-:Y:S02]  /*16990*/  SHF.R.U32.HI R5, RZ, 0x18, R3 ;  /* 0x00000018ff057819 */ /* 0x002fe40000011603 */
[----:B------:R-:W-:Y:S02]  /*169a0*/  F2FP.F16.F32.PACK_AB R3, R191, R185 ;  /* 0x000000b9bf03723e */ /* 0x000fe400000000ff */
[----:B------:R-:W-:Y:S02]  /*169b0*/  PRMT R9, R4, 0x5410, R5 ;  /* 0x0000541004097816 */ /* 0x000fe40000000005 */
[----:B------:R-:W-:Y:S01]  /*169c0*/  LOP3.LUT R10, R10, R3, RZ, 0xc0, !PT ;  /* 0x000000030a0a7212 */ /* 0x000fe200078ec0ff */
[----:B------:R-:W1:Y:S01]  /*169d0*/  MUFU.EX2 R15, R15 ;  /* 0x0000000f000f7308 */ /* 0x000e620000000800 */
[--C-:B------:R-:W-:Y:S01]  /*169e0*/  HSET2.LE.AND R4, R16, R0.reuse, PT ;  /* 0x0000000010047233 */ /* 0x100fe20003803000 */
[----:B------:R-:W-:Y:S01]  /*169f0*/  FMUL.FTZ R16, R21, UR38 ;  /* 0x0000002615107c20 */ /* 0x000fe20008410000 */
[----:B------:R-:W-:Y:S01]  /*16a00*/  F2FP.F16.F32.PACK_AB R3, R179, R184 ;  /* 0x000000b8b303723e */ /* 0x000fe200000000ff */
[----:B--2---:R-:W-:Y:S01]  /*16a10*/  FMUL.FTZ R152, R152, R18 ;  /* 0x0000001298987220 */ /* 0x004fe20000410000 */
[----:B------:R-:W-:Y:S01]  /*16a20*/  F2FP.F16.F32.PACK_AB R5, R186, R182 ;  /* 0x000000b6ba05723e */ /* 0x000fe200000000ff */
[-C--:B------:R-:W-:Y:S01]  /*16a30*/  FMUL.FTZ R153, R153, R18.reuse ;  /* 0x0000001299997220 */ /* 0x080fe20000410000 */
[----:B------:R-:W-:Y:S01]  /*16a40*/  LOP3.LUT R11, R11, R3, RZ, 0xc0, !PT ;  /* 0x000000030b0b7212 */ /* 0x000fe200078ec0ff */
[----:B------:R-:W2:Y:S01]  /*16a50*/  MUFU.EX2 R16, R16 ;  /* 0x0000001000107308 */ /* 0x000ea20000000800 */
[----:B------:R-:W-:Y:S01]  /*16a60*/  LOP3.LUT R4, R4, R5, RZ, 0xc0, !PT ;  /* 0x0000000504047212 */ /* 0x000fe200078ec0ff */
[----:B---3--:R-:W-:Y:S01]  /*16a70*/  FMUL.FTZ R154, R154, R17 ;  /* 0x000000119a9a7220 */ /* 0x008fe20000410000 */
[----:B------:R-:W-:Y:S01]  /*16a80*/  LOP3.LUT R5, R6, R7, RZ, 0xc0, !PT ;  /* 0x0000000706057212 */ /* 0x000fe200078ec0ff */
[----:B------:R-:W-:Y:S01]  /*16a90*/  FMUL.FTZ R155, R155, R17 ;  /* 0x000000119b9b7220 */ /* 0x000fe20000410000 */
[--C-:B------:R-:W-:Y:S01]  /*16aa0*/  HSET2.LE.AND R3, R22, R0.reuse, PT ;  /* 0x0000000016037233 */ /* 0x100fe20003803000 */
[----:B------:R-:W-:Y:S01]  /*16ab0*/  FMUL.FTZ R148, R148, R18 ;  /* 0x0000001294947220 */ /* 0x000fe20000410000 */
[----:B------:R-:W-:Y:S01]  /*16ac0*/  F2FP.F16.F32.PACK_AB R6, R176, R132 ;  /* 0x00000084b006723e */ /* 0x000fe200000000ff */
[----:B------:R-:W3:Y:S01]  /*16ad0*/  LDSM.16.MT88.4 R20, [R207+0xa000] ;  /* 0x00a00000cf14783b */ /* 0x000ee20000004200 */
[----:B------:R-:W-:Y:S01]  /*16ae0*/  F2FP.F16.F32.PACK_AB R7, R220, R233 ;  /* 0x000000e9dc07723e */ /* 0x000fe200000000ff */
[----:B------:R-:W-:Y:S01]  /*16af0*/  FMUL.FTZ R149, R149, R18 ;  /* 0x0000001295957220 */ /* 0x000fe20000410000 */
[----:B------:R-:W-:Y:S01]  /*16b00*/  LOP3.LUT R6, R3, R6, RZ, 0xc0, !PT ;  /* 0x0000000603067212 */ /* 0x000fe200078ec0ff */
[----:B------:R-:W-:Y:S01]  /*16b10*/  FMUL.FTZ R150, R150, R17 ;  /* 0x0000001196967220 */ /* 0x000fe20000410000 */
[--C-:B------:R-:W-:Y:S01]  /*16b20*/  HSET2.LE.AND R3, R28, R0.reuse, PT ;  /* 0x000000001c037233 */ /* 0x100fe20003803000 */
[-C--:B-1----:R-:W-:Y:S01]  /*16b30*/  FMUL.FTZ R146, R146, R15.reuse ;  /* 0x0000000f92927220 */ /* 0x082fe20000410000 */
[----:B------:R-:W1:Y:S01]  /*16b40*/  LDSM.16.MT88.4 R28, [R210+0xa000] ;  /* 0x00a00000d21c783b */ /* 0x000e620000004200 */
[----:B------:R-:W-:Y:S01]  /*16b50*/  FMUL.FTZ R147, R147, R15 ;  /* 0x0000000f93937220 */ /* 0x000fe20000410000 */
[-C--:B--2---:R-:W-:Y:S01]  /*16b60*/  FMUL.FTZ R144, R144, R16.reuse ;  /* 0x0000001090907220 */ /* 0x084fe20000410000 */
[----:B------:R-:W-:Y:S01]  /*16b70*/  LOP3.LUT R7, R3, R7, RZ, 0xc0, !PT ;  /* 0x0000000703077212 */ /* 0x000fe200078ec0ff */
[-C--:B------:R-:W-:Y:S01]  /*16b80*/  FMUL.FTZ R145, R145, R16.reuse ;  /* 0x0000001091917220 */ /* 0x080fe20000410000 */
[--C-:B------:R-:W-:Y:S01]  /*16b90*/  HSET2.LE.AND R3, R8, R0.reuse, PT ;  /* 0x0000000008037233 */ /* 0x100fe20003803000 */
[----:B------:R-:W-:Y:S01]  /*16ba0*/  FMUL.FTZ R151, R151, R17 ;  /* 0x0000001197977220 */ /* 0x000fe20000410000 */
[----:B------:R-:W-:Y:S01]  /*16bb0*/  F2FP.F16.F32.PACK_AB R8, R142, R133 ;  /* 0x000000858e08723e */ /* 0x000fe200000000ff */
[-C--:B------:R-:W-:Y:S01]  /*16bc0*/  FMUL.FTZ R156, R156, R16.reuse ;  /* 0x000000109c9c7220 */ /* 0x080fe20000410000 */
[----:B------:R-:W-:Y:S01]  /*16bd0*/  FMUL.FTZ R157, R157, R16 ;  /* 0x000000109d9d7220 */ /* 0x000fe20000410000 */
[-C--:B------:R-:W-:Y:S01]  /*16be0*/  FMUL.FTZ R158, R158, R15.reuse ;  /* 0x0000000f9e9e7220 */ /* 0x080fe20000410000 */
[----:B------:R-:W-:Y:S01]  /*16bf0*/  LOP3.LUT R8, R3, R8, RZ, 0xc0, !PT ;  /* 0x0000000803087212 */ /* 0x000fe200078ec0ff */
[----:B------:R-:W-:Y:S01]  /*16c00*/  FMUL.FTZ R159, R159, R15 ;  /* 0x0000000f9f9f7220 */ /* 0x000fe20000410000 */
[----:B------:R-:W-:Y:S01]  /*16c10*/  HSET2.LE.AND R3, R9, R0, PT ;  /* 0x0000000009037233 */ /* 0x000fe20003803000 */
[-C--:B------:R-:W-:Y:S01]  /*16c20*/  FMUL.FTZ R164, R164, R18.reuse ;  /* 0x00000012a4a47220 */ /* 0x080fe20000410000 */
[----:B------:R-:W-:Y:S01]  /*16c30*/  F2FP.F16.F32.PACK_AB R9, R177, R19 ;  /* 0x00000013b109723e */ /* 0x000fe200000000ff */
[----:B------:R-:W-:Y:S01]  /*16c40*/  FMUL.FTZ R165, R165, R18 ;  /* 0x00000012a5a57220 */ /* 0x000fe20000410000 */
        /* <DEDUP_REMOVED lines=9> */
[----:B------:R-:W-:Y:S01]  /*16ce0*/  HMMA.16816.F32 R32, R8, R26, R152 ;  /* 0x0000001a0820723c */ /* 0x000fe20000001898 */
        /* <DEDUP_REMOVED lines=14> */
[-C--:B------:R-:W-:Y:S01]  /*16dd0*/  HMMA.16816.F32 R144, R4, R24.reuse, R144 ;  /* 0x000000180490723c */ /* 0x080fe20000001890 */
[-C--:B------:R-:W-:Y:S01]  /*16de0*/  FMUL.FTZ R44, R44, R16.reuse ;  /* 0x000000102c2c7220 */ /* 0x080fe20000410000 */
[-C--:B------:R-:W-:Y:S01]  /*16df0*/  FMUL.FTZ R45, R45, R16.reuse ;  /* 0x000000102d2d7220 */ /* 0x080fe20000410000 */
[-C--:B------:R-:W-:Y:S01]  /*16e00*/  FMUL.FTZ R56, R56, R16.reuse ;  /* 0x0000001038387220 */ /* 0x080fe20000410000 */
[-C--:B------:R-:W-:Y:S01]  /*16e10*/  FMUL.FTZ R57, R57, R16.reuse ;  /* 0x0000001039397220 */ /* 0x080fe20000410000 */
[-C--:B------:R-:W-:Y:S01]  /*16e20*/  FMUL.FTZ R60, R60, R16.reuse ;  /* 0x000000103c3c7220 */ /* 0x080fe20000410000 */
[----:B------:R-:W-:Y:S01]  /*16e30*/  HMMA.16816.F32 R148, R8, R24, R148 ;  /* 0x000000180894723c */ /* 0x000fe20000001894 */
[-C--:B------:R-:W-:Y:S01]  /*16e40*/  FMUL.FTZ R61, R61, R16.reuse ;  /* 0x000000103d3d7220 */ /* 0x080fe20000410000 */
[----:B------:R-:W-:Y:S01]  /*16e50*/  FMUL.FTZ R72, R72, R16 ;  /* 0x0000001048487220 */ /* 0x000fe20000410000 */
[----:B------:R-:W-:Y:S01]  /*16e60*/  MOV R3, R33 ;  /* 0x0000002100037202 */ /* 0x000fe20000000f00 */
[----:B------:R-:W-:Y:S01]  /*16e70*/  IMAD.MOV.U32 R154, RZ, RZ, R34 ;  /* 0x000000ffff9a7224 */ /* 0x000fe200078e0022 */
[----:B------:R-:W-:Y:S01]  /*16e80*/  MOV R153, R35 ;  /* 0x0000002300997202 */ /* 0x000fe20000000f00 */
[C---:B------:R-:W-:Y:S01]  /*16e90*/  HMMA.16816.F32 R156, R4.reuse, R26, R156 ;  /* 0x0000001a049c723c */ /* 0x040fe2000000189c */
[----:B------:R-:W-:Y:S01]  /*16ea0*/  MOV R152, R32 ;  /* 0x0000002000987202 */ /* 0x000fe20000000f00 */
[----:B------:R-:W2:Y:S01]  /*16eb0*/  LDSM.16.MT88.4 R24, [R209+0xa000] ;  /* 0x00a00000d118783b */ /* 0x000ea20000004200 */
[-C--:B------:R-:W-:Y:S01]  /*16ec0*/  FMUL.FTZ R73, R73, R16.reuse ;  /* 0x0000001049497220 */ /* 0x080fe20000410000 */
[-C--:B------:R-:W-:Y:S01]  /*16ed0*/  FMUL.FTZ R46, R46, R15.reuse ;  /* 0x0000000f2e2e7220 */ /* 0x080fe20000410000 */
[-C--:B------:R-:W-:Y:S01]  /*16ee0*/  FMUL.FTZ R47, R47, R15.reuse ;  /* 0x0000000f2f2f7220 */ /* 0x080fe20000410000 */
[-C--:B---3--:R-:W-:Y:S01]  /*16ef0*/  HMMA.16816.F32 R160, R4, R20.reuse, R160 ;  /* 0x0000001404a0723c */ /* 0x088fe200000018a0 */
[----:B------:R-:W-:Y:S01]  /*16f00*/  LDSM.16.MT88.4 R32, [R207+0xb000] ;  /* 0x00b00000cf20783b */ /* 0x000fe20000004200 */
        /* <DEDUP_REMOVED lines=22> */
[----:B-1----:R-:W-:Y:S01]  /*17070*/  HMMA.16816.F32 R236, R4, R28, R40 ;  /* 0x0000001c04ec723c */ /* 0x002fe20000001828 */
[----:B------:R-:W-:Y:S01]  /*17080*/  LDSM.16.MT88.4 R40, [R209+0xb000] ;  /* 0x00b00000d128783b */ /* 0x000fe20000004200 */
[----:B------:R-:W-:-:S02]  /*17090*/  IMAD.MOV.U32 R171, RZ, RZ, R3 ;  /* 0x000000ffffab7224 */ /* 0x000fc400078e0003 */
[----:B------:R-:W-:Y:S01]  /*170a0*/  FFMA.FTZ R3, R198, UR38, -R2 ;  /* 0x00000026c6037c23 */ /* 0x000fe20008010802 */
        /* <DEDUP_REMOVED lines=31> */
[C---:B------:R-:W-:Y:S01]  /*172a0*/  HMMA.16816.F32 R44, R4.reuse, R30, R44 ;  /* 0x0000001e042c723c */ /* 0x040fe2000000182c */
[----:B------:R-:W-:Y:S01]  /*172b0*/  MOV R168, R179 ;  /* 0x000000b300a87202 */ /* 0x000fe20000000f00 */
[----:B------:R-:W-:Y:S01]  /*172c0*/  IMAD.MOV.U32 R29, RZ, RZ, R178 ;  /* 0x000000ffff1d7224 */ /* 0x000fe200078e00b2 */
[----:B------:R-:W-:Y:S01]  /*172d0*/  MOV R169, R180 ;  /* 0x000000b400a97202 */ /* 0x000fe20000000f00 */
[--C-:B----4-:R-:W-:Y:S01]  /*172e0*/  FFMA.FTZ R3, R197, UR38, -R2.reuse ;  /* 0x00000026c5037c23 */ /* 0x110fe20008010802 */
[----:B------:R-:W-:Y:S01]  /*172f0*/  MOV R170, R182 ;  /* 0x000000b600aa7202 */ /* 0x000fe20000000f00 */
[C---:B--2---:R-:W-:Y:S01]  /*17300*/  HMMA.16816.F32 R56, R4.reuse, R24, R56 ;  /* 0x000000180438723c */ /* 0x044fe20000001838 */
[----:B------:R-:W-:Y:S01]  /*17310*/  MOV R28, R177 ;  /* 0x000000b1001c7202 */ /* 0x000fe20000000f00 */
[----:B------:R2:W-:Y:S01]  /*17320*/  MUFU.EX2 R197, R3 ;  /* 0x0000000300c57308 */ /* 0x0005e20000000800 */
        /* <DEDUP_REMOVED lines=36> */
[----:B------:R-:W-:Y:S01]  /*17570*/  FMUL.FTZ R129, R129, R18 ;  /* 0x0000001281817220 */ /* 0x000fe20000410000 */
[-C--:B------:R-:W-:Y:S01]  /*17580*/  FMUL.FTZ R130, R130, R17.reuse ;  /* 0x0000001182827220 */ /* 0x080fe20000410000 */
[----:B------:R-:W-:Y:S01]  /*17590*/  FMUL.FTZ R131, R131, R17 ;  /* 0x0000001183837220 */ /* 0x000fe20000410000 */
[C---:B------:R-:W-:Y:S06]  /*175a0*/  HMMA.16816.F32 R108, R4.reuse, R38, R108 ;  /* 0x00000026046c723c */ /* 0x040fec000000186c */
[C---:B------:R-:W-:Y:S06]  /*175b0*/  HMMA.16816.F32 R120, R4.reuse, R40, R120 ;  /* 0x000000280478723c */ /* 0x040fec0000001878 */
[----:B------:R-:W-:Y:S06]  /*175c0*/  HMMA.16816.F32 R164, R4, R42, R124 ;  /* 0x0000002a04a4723c */ /* 0x000fec000000187c */
[----:B------:R-:W-:Y:S01]  /*175d0*/  HMMA.16816.F32 R52, R8, R24, R52 ;  /* 0x000000180834723c */ /* 0x000fe20000001834 */
[--C-:B------:R-:W-:Y:S01]  /*175e0*/  FFMA.FTZ R5, R192, UR38, -R2.reuse ;  /* 0x00000026c0057c23 */ /* 0x100fe20008010802 */
[----:B------:R-:W-:Y:S01]  /*175f0*/  FFMA.FTZ R4, R143, UR38, -R2 ;  /* 0x000000268f047c23 */ /* 0x000fe20008010802 */
[----:B--2---:R-:W-:Y:S01]  /*17600*/  IMAD.WIDE.U32 R2, R139, -0x2daee0ad, RZ ;  /* 0xd2511f538b027825 */ /* 0x004fe200078e00ff */
[----:B------:R-:W-:-:S03]  /*17610*/  MOV R127, R176 ;  /* 0x000000b0007f7202 */ /* 0x000fc60000000f00 */
[----:B------:R-:W-:Y:S01]  /*17620*/  FFMA.FTZ R6, R194, UR38, -R14 ;  /* 0x00000026c2067c23 */ /* 0x000fe2000801080e */
[C---:B------:R-:W-:Y:S01]  /*17630*/  HMMA.16816.F32 R68, R8.reuse, R20, R68 ;  /* 0x000000140844723c */ /* 0x040fe20000001844 */
[----:B------:R1:W-:Y:S01]  /*17640*/  MUFU.EX2 R192, R5 ;  /* 0x0000000500c07308 */ /* 0x0003e20000000800 */
[----:B------:R-:W-:Y:S01]  /*17650*/  MOV R194, R168 ;  /* 0x000000a800c27202 */ /* 0x000fe20000000f00 */
[----:B------:R-:W-:Y:S01]  /*17660*/  IMAD.MOV.U32 R125, RZ, RZ, R185 ;  /* 0x000000ffff7d7224 */ /* 0x000fe200078e00b9 */
[C---:B------:R-:W-:Y:S02]  /*17670*/  LOP3.LUT R25, R2.reuse, 0xff, RZ, 0xc0, !PT ;  /* 0x000000ff02197812 */ /* 0x040fe400078ec0ff */
[C---:B------:R-:W-:Y:S01]  /*17680*/  HMMA.16816.F32 R176, R8.reuse, R22, R80 ;  /* 0x0000001608b0723c */ /* 0x040fe20000001850 */
[----:B------:R-:W-:Y:S01]  /*17690*/  LOP3.LUT R21, R2, 0xffff, RZ, 0xc0, !PT ;  /* 0x0000ffff02157812 */ /* 0x000fe200078ec0ff */
[----:B------:R-:W-:Y:S01]  /*176a0*/  LDSM.16.MT88.4 R80, [R205+0xb800] ;  /* 0x00b80000cd50783b */ /* 0x000fe20000004200 */
[--C-:B------:R-:W-:Y:S01]  /*176b0*/  SHF.R.U32.HI R24, RZ, 0x10, R2.reuse ;  /* 0x00000010ff187819 */ /* 0x100fe20000011602 */
[----:B------:R2:W-:Y:S01]  /*176c0*/  MUFU.EX2 R143, R6 ;  /* 0x00000006008f7308 */ /* 0x0005e20000000800 */
[----:B------:R-:W-:Y:S01]  /*176d0*/  MOV R168, R169 ;  /* 0x000000a900a87202 */ /* 0x000fe20000000f00 */
[----:B------:R-:W-:Y:S01]  /*176e0*/  HMMA.16816.F32 R84, R8, R32, R84 ;  /* 0x000000200854723c */ /* 0x000fe20000001854 */
[----:B------:R-:W-:-:S02]  /*176f0*/  SHF.R.U32.HI R23, RZ, 0x18, R2 ;  /* 0x00000018ff177819 */ /* 0x000fc40000011602 */
[----:B------:R-:W-:Y:S02]  /*17700*/  MOV R169, R170 ;  /* 0x000000aa00a97202 */ /* 0x000fe40000000f00 */
[----:B------:R-:W-:Y:S01]  /*17710*/  MOV R170, R171 ;  /* 0x000000ab00aa7202 */ /* 0x000fe20000000f00 */
[----:B------:R-:W-:Y:S01]  /*17720*/  IMAD.MOV.U32 R171, RZ, RZ, R154 ;  /* 0x000000ffffab7224 */ /* 0x000fe200078e009a */
[----:B-1----:R-:W-:Y:S01]  /*17730*/  LOP3.LUT R5, R3, UR23, R138, 0x96, !PT ;  /* 0x0000001703057c12 */ /* 0x002fe2000f8e968a */
[----:B------:R-:W-:Y:S01]  /*17740*/  IMAD.WIDE.U32 R2, R141, -0x2daee0ad, RZ ;  /* 0xd2511f538d027825 */ /* 0x000fe200078e00ff */
[----:B------:R-:W-:Y:S01]  /*17750*/  MOV R7, R132 ;  /* 0x0000008400077202 */ /* 0x000fe20000000f00 */
[----:B------:R-:W-:Y:S01]  /*17760*/  HMMA.16816.F32 R32, R8, R34, R96 ;  /* 0x000000220820723c */ /* 0x000fe20000001860 */
[----:B------:R-:W-:Y:S01]  /*17770*/  MOV R132, R181 ;  /* 0x000000b500847202 */ /* 0x000fe20000000f00 */
[----:B------:R-:W-:Y:S01]  /*17780*/  LDSM.16.MT88.4 R96, [R207+0xb800] ;  /* 0x00b80000cf60783b */ /* 0x000fe20000004200 */
[----:B------:R-:W-:-:S02]  /*17790*/  MOV R154, R155 ;  /* 0x0000009b009a7202 */ /* 0x000fc40000000f00 */
[----:B------:R-:W-:Y:S01]  /*177a0*/  MOV R155, R19 ;  /* 0x00000013009b7202 */ /* 0x000fe20000000f00 */
[C---:B------:R-:W-:Y:S01]  /*177b0*/  HMMA.16816.F32 R180, R8.reuse, R26, R64 ;  /* 0x0000001a08b4723c */ /* 0x040fe20000001840 */
[----:B------:R-:W-:Y:S01]  /*177c0*/  MOV R126, R186 ;  /* 0x000000ba007e7202 */ /* 0x000fe20000000f00 */
[--C-:B--2---:R-:W-:Y:S01]  /*177d0*/  FFMA.FTZ R6, R201, UR38, -R13.reuse ;  /* 0x00000026c9067c23 */ /* 0x104fe2000801080d */
[----:B------:R-:W-:Y:S01]  /*177e0*/  MOV R124, R184 ;  /* 0x000000b8007c7202 */ /* 0x000fe20000000f00 */
[----:B------:R-:W-:Y:S01]  /*177f0*/  LDSM.16.MT88.4 R64, [R209+0xa800] ;  /* 0x00a80000d140783b */ /* 0x000fe20000004200 */
[C---:B------:R-:W-:Y:S01]  /*17800*/  LOP3.LUT R19, R2.reuse, 0xffff, RZ, 0xc0, !PT ;  /* 0x0000ffff02137812 */ /* 0x040fe200078ec0ff */
[C---:B------:R-:W-:Y:S01]  /*17810*/  HMMA.16816.F32 R184, R8.reuse, R30, R48 ;  /* 0x0000001e08b8723c */ /* 0x040fe20000001830 */
[----:B------:R-:W-:Y:S01]  /*17820*/  LOP3.LUT R20, R2, 0xff, RZ, 0xc0, !PT ;  /* 0x000000ff02147812 */ /* 0x000fe200078ec0ff */
[----:B------:R1:W-:Y:S01]  /*17830*/  MUFU.EX2 R139, R6 ;  /* 0x00000006008b7308 */ /* 0x0003e20000000800 */
[----:B------:R-:W-:Y:S01]  /*17840*/  SHF.R.U32.HI R22, RZ, 0x10, R2 ;  /* 0x00000010ff167819 */ /* 0x000fe20000011602 */
[----:B------:R-:W-:Y:S01]  /*17850*/  FFMA.FTZ R27, R190, UR38, -R12 ;  /* 0x00000026be1b7c23 */ /* 0x000fe2000801080c */
[----:B------:R-:W-:Y:S01]  /*17860*/  SHF.R.U32.HI R26, RZ, 0x18, R2 ;  /* 0x00000018ff1a7819 */ /* 0x000fe20000011602 */
[--C-:B------:R-:W-:Y:S01]  /*17870*/  FFMA.FTZ R2, R188, UR38, -R14.reuse ;  /* 0x00000026bc027c23 */ /* 0x100fe2000801080e */
[----:B------:R-:W-:Y:S01]  /*17880*/  MOV R51, R191 ;  /* 0x000000bf00337202 */ /* 0x000fe20000000f00 */
[----:B------:R-:W-:Y:S01]  /*17890*/  FFMA.FTZ R30, R200, UR38, -R14 ;  /* 0x00000026c81e7c23 */ /* 0x000fe2000801080e */
[----:B------:R-:W-:Y:S01]  /*178a0*/  MOV R188, R7 ;  /* 0x0000000700bc7202 */ /* 0x000fe20000000f00 */
[----:B------:R2:W3:Y:S01]  /*178b0*/  MUFU.EX2 R191, R4 ;  /* 0x0000000400bf7308 */ /* 0x0004e20000000800 */
[----:B------:R-:W-:Y:S01]  /*178c0*/  FFMA.FTZ R7, R195, UR38, -R13 ;  /* 0x00000026c3077c23 */ /* 0x000fe2000801080d */
[----:B------:R-:W-:Y:S01]  /*178d0*/  MOV R200, R51 ;  /* 0x0000003300c87202 */ /* 0x000fe20000000f00 */
[----:B------:R-:W-:Y:S01]  /*178e0*/  HMMA.16816.F32 R100, R8, R36, R100 ;  /* 0x000000240864723c */ /* 0x000fe20000001864 */
[----:B------:R-:W-:-:S02]  /*178f0*/  MOV R201, R125 ;  /* 0x0000007d00c97202 */ /* 0x000fc40000000f00 */
[----:B------:R-:W-:Y:S02]  /*17900*/  MOV R190, R169 ;  /* 0x000000a900be7202 */ /* 0x000fe40000000f00 */
[----:B------:R4:W-:Y:S01]  /*17910*/  MUFU.EX2 R141, R2 ;  /* 0x00000002008d7308 */ /* 0x0009e20000000800 */
[----:B-1----:R-:W-:Y:S01]  /*17920*/  LOP3.LUT R6, R22, 0xff, RZ, 0xc0, !PT ;  /* 0x000000ff16067812 */ /* 0x002fe200078ec0ff */
[----:B------:R-:W-:Y:S01]  /*17930*/  HMMA.16816.F32 R116, R8, R40, R116 ;  /* 0x000000280874723c */ /* 0x000fe20000001874 */
[----:B------:R-:W-:Y:S02]  /*17940*/  MOV R125, R171 ;  /* 0x000000ab007d7202 */ /* 0x000fe40000000f00 */
[----:B------:R-:W-:Y:S02]  /*17950*/  MOV R51, R152 ;  /* 0x0000009800337202 */ /* 0x000fe40000000f00 */
[----:B------:R-:W-:Y:S01]  /*17960*/  MOV R152, R132 ;  /* 0x0000008400987202 */ /* 0x000fe20000000f00 */
[----:B------:R-:W-:Y:S01]  /*17970*/  MUFU.EX2 R138, R7 ;  /* 0x00000007008a7308 */ /* 0x000fe20000000800 */
[----:B--2---:R-:W-:Y:S01]  /*17980*/  FFMA.FTZ R4, R199, UR38, -R14 ;  /* 0x00000026c7047c23 */ /* 0x004fe2000801080e */
[----:B------:R-:W-:Y:S01]  /*17990*/  MOV R199, R127 ;  /* 0x0000007f00c77202 */ /* 0x000fe20000000f00 */
[----:B------:R-:W-:Y:S01]  /*179a0*/  FFMA.FTZ R14, R189, UR38, -R13 ;  /* 0x00000026bd0e7c23 */ /* 0x000fe2000801080d */
[----:B------:R-:W-:Y:S01]  /*179b0*/  MOV R127, R29 ;  /* 0x0000001d007f7202 */ /* 0x000fe20000000f00 */
[----:B------:R-:W-:Y:S01]  /*179c0*/  IMAD.MOV.U32 R29, RZ, RZ, R142 ;  /* 0x000000ffff1d7224 */ /* 0x000fe200078e008e */
[----:B------:R-:W-:Y:S01]  /*179d0*/  MOV R189, R28 ;  /* 0x0000001c00bd7202 */ /* 0x000fe20000000f00 */
[--C-:B------:R-:W-:Y:S01]  /*179e0*/  FFMA.FTZ R28, R203, UR38, -R12.reuse ;  /* 0x00000026cb1c7c23 */ /* 0x100fe2000801080c */
[----:B------:R1:W-:Y:S01]  /*179f0*/  MUFU.EX2 R142, R4 ;  /* 0x00000004008e7308 */ /* 0x0003e20000000800 */
[----:B----4-:R-:W-:Y:S01]  /*17a00*/  SHF.R.U32.HI R2, RZ, 0x8, R21 ;  /* 0x00000008ff027819 */ /* 0x010fe20000011615 */
[--C-:B------:R-:W-:Y:S01]  /*17a10*/  FFMA.FTZ R21, R193, UR38, -R12.reuse ;  /* 0x00000026c1157c23 */ /* 0x100fe2000801080c */
[----:B------:R-:W-:Y:S01]  /*17a20*/  MOV R203, R29 ;  /* 0x0000001d00cb7202 */ /* 0x000fe20000000f00 */
[----:B------:R-:W-:Y:S01]  /*17a30*/  FFMA.FTZ R29, R196, UR38, -R12 ;  /* 0x00000026c41d7c23 */ /* 0x000fe2000801080c */
[----:B------:R-:W-:Y:S01]  /*17a40*/  PRMT R25, R25, 0x5410, R2 ;  /* 0x0000541019197816 */ /* 0x000fe20000000002 */
[----:B------:R-:W-:Y:S01]  /*17a50*/  IMAD.MOV.U32 R196, RZ, RZ, R127 ;  /* 0x000000ffffc47224 */ /* 0x000fe200078e007f */
[----:B------:R-:W-:Y:S01]  /*17a60*/  SHF.R.U32.HI R2, RZ, 0x8, R19 ;  /* 0x00000008ff027819 */ /* 0x000fe20000011613 */
[----:B------:R-:W-:Y:S01]  /*17a70*/  MUFU.EX2 R132, R21 ;  /* 0x0000001500847308 */ /* 0x000fe20000000800 */
[----:B------:R-:W-:Y:S01]  /*17a80*/  MOV R193, R168 ;  /* 0x000000a800c17202 */ /* 0x000fe20000000f00 */
[----:B------:R-:W-:Y:S01]  /*17a90*/  IMAD.MOV.U32 R168, RZ, RZ, R153 ;  /* 0x000000ffffa87224 */ /* 0x000fe200078e0099 */
[----:B------:R-:W-:-:S02]  /*17aa0*/  PRMT R20, R20, 0x5410, R2 ;  /* 0x0000541014147816 */ /* 0x000fc40000000002 */
[----:B------:R-:W-:Y:S02]  /*17ab0*/  LOP3.LUT R2, R5, 0xffff, RZ, 0xc0, !PT ;  /* 0x0000ffff05027812 */ /* 0x000fe400078ec0ff */
[----:B------:R-:W-:Y:S01]  /*17ac0*/  PRMT R19, R6, 0x5410, R26 ;  /* 0x0000541006137816 */ /* 0x000fe2000000001a */
[----:B------:R-:W-:Y:S01]  /*17ad0*/  MUFU.EX2 R31, R27 ;  /* 0x0000001b001f7308 */ /* 0x000fe20000000800 */
[----:B-1----:R-:W-:Y:S01]  /*17ae0*/  LOP3.LUT R4, R3, UR23, R140, 0x96, !PT ;  /* 0x0000001703047c12 */ /* 0x002fe2000f8e968c */
[----:B------:R-:W-:Y:S01]  /*17af0*/  FFMA.FTZ R3, R202, UR38, -R13 ;  /* 0x00000026ca037c23 */ /* 0x000fe2000801080d */
[----:B------:R-:W-:Y:S01]  /*17b00*/  SHF.R.U32.HI R12, RZ, 0x18, R5 ;  /* 0x00000018ff0c7819 */ /* 0x000fe20000011605 */
[----:B------:R-:W-:Y:S01]  /*17b10*/  IMAD.MOV.U32 R202, RZ, RZ, R124 ;  /* 0x000000ffffca7224 */ /* 0x000fe200078e007c */
[----:B------:R-:W-:Y:S02]  /*17b20*/  SHF.R.U32.HI R6, RZ, 0x10, R4 ;  /* 0x00000010ff067819 */ /* 0x000fe40000011604 */
[----:B------:R-:W-:Y:S01]  /*17b30*/  MOV R153, R133 ;  /* 0x0000008500997202 */ /* 0x000fe20000000f00 */
[----:B------:R1:W-:Y:S01]  /*17b40*/  MUFU.EX2 R140, R3 ;  /* 0x00000003008c7308 */ /* 0x0003e20000000800 */
[----:B------:R-:W-:-:S02]  /*17b50*/  LOP3.LUT R7, R4, 0xff, RZ, 0xc0, !PT ;  /* 0x000000ff04077812 */ /* 0x000fc400078ec0ff */
[----:B------:R-:W-:Y:S01]  /*17b60*/  MOV R124, R170 ;  /* 0x000000aa007c7202 */ /* 0x000fe20000000f00 */
[----:B------:R-:W-:Y:S01]  /*17b70*/  IMAD.MOV.U32 R171, RZ, RZ, R153 ;  /* 0x000000ffffab7224 */ /* 0x000fe200078e0099 */
[----:B------:R-:W-:Y:S02]  /*17b80*/  MOV R170, R154 ;  /* 0x0000009a00aa7202 */ /* 0x000fe40000000f00 */
[----:B------:R-:W-:Y:S01]  /*17b90*/  MOV R169, R155 ;  /* 0x0000009b00a97202 */ /* 0x000fe20000000f00 */
[----:B------:R2:W4:Y:S01]  /*17ba0*/  MUFU.EX2 R133, R14 ;  /* 0x0000000e00857308 */ /* 0x0005220000000800 */
[----:B------:R-:W-:Y:S02]  /*17bb0*/  MOV R36, R51 ;  /* 0x0000003300247202 */ /* 0x000fe40000000f00 */
[----:B------:R-:W-:Y:S01]  /*17bc0*/  LDSM.16.MT88.4 R48, [R210+0xa800] ;  /* 0x00a80000d230783b */ /* 0x000fe20000004200 */
[----:B------:R-:W-:Y:S02]  /*17bd0*/  MOV R195, R126 ;  /* 0x0000007e00c37202 */ /* 0x000fe40000000f00 */
[----:B------:R-:W-:-:S02]  /*17be0*/  MOV R37, R124 ;  /* 0x0000007c00257202 */ /* 0x000fc40000000f00 */
[----:B------:R-:W-:Y:S01]  /*17bf0*/  MUFU.EX2 R28, R28 ;  /* 0x0000001c001c7308 */ /* 0x000fe20000000800 */
[----:B-1----:R-:W-:-:S04]  /*17c00*/  LOP3.LUT R3, R24, 0xff, RZ, 0xc0, !PT ;  /* 0x000000ff18037812 */ /* 0x002fc800078ec0ff */
[----:B------:R-:W-:Y:S02]  /*17c10*/  PRMT R23, R3, 0x5410, R23 ;  /* 0x0000541003177816 */ /* 0x000fe40000000017 */
[----:B------:R-:W-:Y:S01]  /*17c20*/  SHF.R.U32.HI R3, RZ, 0x8, R2 ;  /* 0x00000008ff037819 */ /* 0x000fe20000011602 */
[----:B------:R-:W1:Y:S01]  /*17c30*/  MUFU.EX2 R29, R29 ;  /* 0x0000001d001d7308 */ /* 0x000e620000000800 */
[----:B------:R-:W-:Y:S02]  /*17c40*/  LOP3.LUT R2, R5, 0xff, RZ, 0xc0, !PT ;  /* 0x000000ff05027812 */ /* 0x000fe400078ec0ff */
[----:B--2---:R-:W-:Y:S02]  /*17c50*/  HSET2.LE.AND R14, R23, R0, PT ;  /* 0x00000000170e7233 */ /* 0x004fe40003803000 */
[----:B------:R-:W-:Y:S02]  /*17c60*/  PRMT R13, R2, 0x5410, R3 ;  /* 0x00005410020d7816 */ /* 0x000fe40000000003 */
[----:B------:R-:W-:Y:S01]  /*17c70*/  SHF.R.U32.HI R3, RZ, 0x10, R5 ;  /* 0x00000010ff037819 */ /* 0x000fe20000011605 */
[----:B------:R-:W2:Y:S01]  /*17c80*/  MUFU.EX2 R30, R30 ;  /* 0x0000001e001e7308 */ /* 0x000ea20000000800 */
[----:B------:R-:W-:-:S02]  /*17c90*/  LOP3.LUT R2, R4, 0xffff, RZ, 0xc0, !PT ;  /* 0x0000ffff04027812 */ /* 0x000fc400078ec0ff */
[----:B------:R-:W-:Y:S02]  /*17ca0*/  SHF.R.U32.HI R5, RZ, 0x18, R4 ;  /* 0x00000018ff057819 */ /* 0x000fe40000011604 */
[----:B------:R-:W-:Y:S02]  /*17cb0*/  LOP3.LUT R4, R3, 0xff, RZ, 0xc0, !PT ;  /* 0x000000ff03047812 */ /* 0x000fe400078ec0ff */
[----:B------:R-:W-:Y:S02]  /*17cc0*/  SHF.R.U32.HI R3, RZ, 0x8, R2 ;  /* 0x00000008ff037819 */ /* 0x000fe40000011602 */
[----:B------:R-:W-:Y:S02]  /*17cd0*/  LOP3.LUT R2, R6, 0xff, RZ, 0xc0, !PT ;  /* 0x000000ff06027812 */ /* 0x000fe400078ec0ff */
[----:B------:R-:W-:Y:S02]  /*17ce0*/  PRMT R6, R4, 0x5410, R12 ;  /* 0x0000541004067816 */ /* 0x000fe4000000000c */
[----:B------:R-:W-:-:S02]  /*17cf0*/  PRMT R5, R2, 0x5410, R5 ;  /* 0x0000541002057816 */ /* 0x000fc40000000005 */
[----:B------:R-:W-:Y:S02]  /*17d00*/  PRMT R7, R7, 0x5410, R3 ;  /* 0x0000541007077816 */ /* 0x000fe40000000003 */
[--C-:B------:R-:W-:Y:S02]  /*17d10*/  HSET2.LE.AND R2, R25, R0.reuse, PT ;  /* 0x0000000019027233 */ /* 0x100fe40003803000 */
[--C-:B------:R-:W-:Y:S01]  /*17d20*/  HSET2.LE.AND R4, R20, R0.reuse, PT ;  /* 0x0000000014047233 */ /* 0x100fe20003803000 */
[C---:B------:R-:W-:Y:S01]  /*17d30*/  HMMA.16816.F32 R24, R8.reuse, R38, R112 ;  /* 0x000000260818723c */ /* 0x040fe20000001870 */
[--C-:B------:R-:W-:Y:S01]  /*17d40*/  HSET2.LE.AND R3, R19, R0.reuse, PT ;  /* 0x0000000013037233 */ /* 0x100fe20003803000 */
[----:B------:R-:W-:Y:S01]  /*17d50*/  LDSM.16.MT88.4 R112, [R210+0xb800] ;  /* 0x00b80000d270783b */ /* 0x000fe20000004200 */
[----:B------:R-:W-:Y:S02]  /*17d60*/  MOV R19, R152 ;  /* 0x0000009800137202 */ /* 0x000fe40000000f00 */
[--C-:B------:R-:W-:Y:S01]  /*17d70*/  HSET2.LE.AND R12, R13, R0.reuse, PT ;  /* 0x000000000d0c7233 */ /* 0x100fe20003803000 */
[----:B------:R-:W-:Y:S01]  /*17d80*/  HMMA.16816.F32 R20, R8, R42, R128 ;  /* 0x0000002a0814723c */ /* 0x000fe20000001880 */
[----:B------:R-:W-:Y:S01]  /*17d90*/  MOV R39, R168 ;  /* 0x000000a800277202 */ /* 0x000fe20000000f00 */
[----:B------:R-:W5:Y:S01]  /*17da0*/  LDSM.16.MT88.4 R152, [R205+0xa800] ;  /* 0x00a80000cd98783b */ /* 0x000f620000004200 */
[--C-:B------:R-:W-:Y:S01]  /*17db0*/  HSET2.LE.AND R13, R6, R0.reuse, PT ;  /* 0x00000000060d7233 */ /* 0x100fe20003803000 */
[----:B------:R-:W-:Y:S01]  /*17dc0*/  IMAD.MOV.U32 R38, RZ, RZ, R125 ;  /* 0x000000ffff267224 */ /* 0x000fe200078e007d */
[----:B------:R-:W-:Y:S01]  /*17dd0*/  HSET2.LE.AND R7, R7, R0, PT ;  /* 0x0000000007077233 */ /* 0x000fe20003803000 */
[----:B------:R-:W-:Y:S01]  /*17de0*/  LDSM.16.MT88.4 R128, [R209+0xb800] ;  /* 0x00b80000d180783b */ /* 0x000fe20000004200 */
[----:B------:R-:W-:-:S02]  /*17df0*/  MOV R11, R169 ;  /* 0x000000a9000b7202 */ /* 0x000fc40000000f00 */
[----:B------:R-:W-:Y:S02]  /*17e00*/  MOV R10, R170 ;  /* 0x000000aa000a7202 */ /* 0x000fe40000000f00 */
[----:B------:R-:W-:Y:S02]  /*17e10*/  MOV R9, R171 ;  /* 0x000000ab00097202 */ /* 0x000fe40000000f00 */
[----:B------:R-:W5:Y:S01]  /*17e20*/  LDSM.16.MT88.4 R168, [R207+0xa800] ;  /* 0x00a80000cfa8783b */ /* 0x000f620000004200 */
[----:B------:R-:W-:Y:S02]  /*17e30*/  HSET2.LE.AND R5, R5, R0, PT ;  /* 0x0000000005057233 */ /* 0x000fe40003803000 */
[----:B---3--:R-:W-:Y:S01]  /*17e40*/  F2FP.F16.F32.PACK_AB R0, R191, R192 ;  /* 0x000000c0bf00723e */ /* 0x008fe200000000ff */
[----:B------:R-:W-:-:S03]  /*17e50*/  FFMA.FTZ R8, R10, R18, R9 ;  /* 0x000000120a087223 */ /* 0x000fc60000010009 */
[----:B------:R-:W-:Y:S01]  /*17e60*/  LOP3.LUT R6, R2, R0, RZ, 0xc0, !PT ;  /* 0x0000000002067212 */ /* 0x000fe200078ec0ff */
[----:B------:R-:W-:Y:S01]  /*17e70*/  FADD.FTZ R10, R203, R8 ;  /* 0x00000008cb0a7221 */ /* 0x000fe20000010000 */
[----:B----4-:R-:W-:Y:S02]  /*17e80*/  F2FP.F16.F32.PACK_AB R0, R133, R138 ;  /* 0x0000008a8500723e */ /* 0x010fe400000000ff */
[----:B------:R-:W-:Y:S02]  /*17e90*/  F2FP.F16.F32.PACK_AB R2, R31, R132 ;  /* 0x000000841f02723e */ /* 0x000fe400000000ff */
[----:B------:R-:W-:Y:S02]  /*17ea0*/  LOP3.LUT R126, R4, R0, RZ, 0xc0, !PT ;  /* 0x00000000047e7212 */ /* 0x000fe400078ec0ff */
[----:B------:R-:W-:Y:S02]  /*17eb0*/  LOP3.LUT R127, R3, R2, RZ, 0xc0, !PT ;  /* 0x00000002037f7212 */ /* 0x000fe400078ec0ff */
[----:B------:R-:W-:-:S02]  /*17ec0*/  F2FP.F16.F32.PACK_AB R0, R139, R140 ;  /* 0x0000008c8b00723e */ /* 0x000fc400000000ff */
[----:B-1----:R-:W-:Y:S02]  /*17ed0*/  F2FP.F16.F32.PACK_AB R2, R29, R28 ;  /* 0x0000001c1d02723e */ /* 0x002fe400000000ff */
[----:B------:R-:W-:Y:S02]  /*17ee0*/  LOP3.LUT R124, R7, R0, RZ, 0xc0, !PT ;  /* 0x00000000077c7212 */ /* 0x000fe400078ec0ff */
[----:B--2---:R-:W-:Y:S02]  /*17ef0*/  F2FP.F16.F32.PACK_AB R3, R30, R142 ;  /* 0x0000008e1e03723e */ /* 0x004fe400000000ff */
[----:B------:R-:W-:Y:S02]  /*17f00*/  LOP3.LUT R125, R5, R2, RZ, 0xc0, !PT ;  /* 0x00000002057d7212 */ /* 0x000fe400078ec0ff */
[----:B------:R-:W-:Y:S02]  /*17f10*/  F2FP.F16.F32.PACK_AB R0, R141, R143 ;  /* 0x0000008f8d00723e */ /* 0x000fe400000000ff */
[----:B------:R-:W-:-:S02]  /*17f20*/  F2FP.F16.F32.PACK_AB R2, R197, R198 ;  /* 0x000000c6c502723e */ /* 0x000fc400000000ff */
        /* <DEDUP_REMOVED lines=8> */
[----:B------:R-:W-:Y:S01]  /*17fb0*/  FADD.FTZ R3, R201, R10 ;  /* 0x0000000ac9037221 */ /* 0x000fe20000010000 */
[----:B------:R-:W-:Y:S01]  /*17fc0*/  FADD.FTZ R8, R234, R2 ;  /* 0x00000002ea087221 */ /* 0x000fe20000010000 */
[----:B------:R-:W-:Y:S01]  /*17fd0*/  FADD.FTZ R2, R202, R9 ;  /* 0x00000009ca027221 */ /* 0x000fe20000010000 */
[----:B------:R-:W-:Y:S01]  /*17fe0*/  FADD.FTZ R0, R188, R0 ;  /* 0x00000000bc007221 */ /* 0x000fe20000010000 */
[----:B-----5:R-:W-:Y:S01]  /*17ff0*/  HMMA.16816.F32 R144, R124, R152, R144 ;  /* 0x000000987c90723c */ /* 0x020fe20000001890 */
[----:B------:R-:W-:Y:S01]  /*18000*/  FADD.FTZ R8, R233, R8 ;  /* 0x00000008e9087221 */ /* 0x000fe20000010000 */
[----:B------:R-:W-:Y:S01]  /*18010*/  FADD.FTZ R3, R200, R3 ;  /* 0x00000003c8037221 */ /* 0x000fe20000010000 */
[----:B------:R-:W-:Y:S01]  /*18020*/  FADD.FTZ R2, R194, R2 ;  /* 0x00000002c2027221 */ /* 0x000fe20000010000 */
[----:B------:R-:W-:-:S02]  /*18030*/  FADD.FTZ R0, R199, R0 ;  /* 0x00000000c7007221 */ /* 0x000fc40000010000 */
[----:B------:R-:W-:Y:S01]  /*18040*/  HMMA.16816.F32 R148, R4, R152, R148 ;  /* 0x000000980494723c */ /* 0x000fe20000001894 */
[----:B------:R-:W-:Y:S01]  /*18050*/  FADD.FTZ R3, R198, R3 ;  /* 0x00000003c6037221 */ /* 0x000fe20000010000 */
[----:B------:R-:W-:Y:S01]  /*18060*/  FADD.FTZ R2, R142, R2 ;  /* 0x000000028e027221 */ /* 0x000fe20000010000 */
[----:B------:R-:W-:Y:S02]  /*18070*/  FADD.FTZ R0, R140, R0 ;  /* 0x000000008c007221 */ /* 0x000fe40000010000 */
[----:B------:R-:W-:Y:S01]  /*18080*/  FADD.FTZ R3, R197, R3 ;  /* 0x00000003c5037221 */ /* 0x000fe20000010000 */
        /* <DEDUP_REMOVED lines=36> */
[----:B------:R-:W-:-:S02]  /*182d0*/  FADD.FTZ R4, R28, R4 ;  /* 0x000000041c047221 */ /* 0x000fc40000010000 */
[----:B------:R-:W-:Y:S01]  /*182e0*/  FADD.FTZ R3, R141, R3 ;  /* 0x000000038d037221 */ /* 0x000fe20000010000 */
[----:B------:R-:W-:Y:S01]  /*182f0*/  FADD.FTZ R2, R133, R2 ;  /* 0x0000000285027221 */ /* 0x000fe20000010000 */
[----:B------:R-:W-:-:S04]  /*18300*/  FADD.FTZ R4, R29, R4 ;  /* 0x000000041d047221 */ /* 0x000fc80000010000 */
[----:B------:R-:W-:Y:S01]  /*18310*/  FADD.FTZ R0, R132, R4 ;  /* 0x0000000484007221 */ /* 0x000fe20000010000 */
[----:B------:R-:W-:-:S03]  /*18320*/  FADD.FTZ R4, R191, R5 ;  /* 0x00000005bf047221 */ /* 0x000fc60000010000 */
[----:B------:R-:W-:Y:S02]  /*18330*/  FADD.FTZ R0, R31, R0 ;  /* 0x000000001f007221 */ /* 0x000fe40000010000 */
[----:B------:R4:W-:Y:S04]  /*18340*/  STL [R1+0x48], R4 ;  /* 0x0000480401007387 */ /* 0x0009e80000100800 */
[----:B------:R4:W-:Y:S04]  /*18350*/  STL [R1+0x4c], R3 ;  /* 0x00004c0301007387 */ /* 0x0009e80000100800 */
[----:B------:R4:W-:Y:S04]  /*18360*/  STL [R1+0x54], R2 ;  /* 0x0000540201007387 */ /* 0x0009e80000100800 */
[----:B------:R4:W-:Y:S02]  /*18370*/  STL [R1+0x50], R0 ;  /* 0x0000500001007387 */ /* 0x0009e40000100800 */
.L_x_2466:
[----:B------:R-:W-:-:S06]  /*18380*/  UISETP.GT.AND UP0, UPT, UR5, UR15, UPT ;  /* 0x0000000f0500728c */ /* 0x000fcc000bf04270 */
[----:B------:R-:W-:-:S13]  /*18390*/  PLOP3.LUT P0, PT, PT, PT, UP0, 0x80, 0x0 ;  /* 0x000000000000781c */ /* 0x000fda0003f0f008 */
[----:B------:R-:W-:Y:S05]  /*183a0*/  @!P0 BRA `(.L_x_2479) ;  /* 0x0000004000688947 */ /* 0x000fea0003800000 */
[----:B------:R-:W5:Y:S01]  /*183b0*/  LDL.LU R6, [R1+0x5c] ;  /* 0x00005c0001067983 */ /* 0x000f620000300800 */
[----:B------:R-:W-:Y:S01]  /*183c0*/  ULDC UR4, c[0x0][0x2d0] ;  /* 0x0000b40000047ab9 */ /* 0x000fe20000000800 */
[----:B----4-:R-:W4:Y:S01]  /*183d0*/  S2R R2, SR_TID.X ;  /* 0x0000000000027919 */ /* 0x010f220000002100 */
[----:B--2---:R-:W-:Y:S01]  /*183e0*/  IMAD.U32 R220, RZ, RZ, UR26 ;  /* 0x0000001affdc7e24 */ /* 0x004fe2000f8e00ff */
[----:B------:R-:W-:Y:S01]  /*183f0*/  MOV R133, R135 ;  /* 0x0000008700857202 */ /* 0x000fe20000000f00 */
[----:B------:R-:W-:Y:S01]  /*18400*/  IMAD.MOV.U32 R132, RZ, RZ, R136 ;  /* 0x000000ffff847224 */ /* 0x000fe200078e0088 */
[----:B------:R-:W2:Y:S01]  /*18410*/  LDL.LU R3, [R1+0x80] ;  /* 0x0000800001037983 */ /* 0x000ea20000300800 */
[----:B------:R-:W-:Y:S01]  /*18420*/  MOV R139, R137 ;  /* 0x00000089008b7202 */ /* 0x000fe20000000f00 */
[----:B------:R-:W-:Y:S01]  /*18430*/  IMAD.MOV.U32 R138, RZ, RZ, R134 ;  /* 0x000000ffff8a7224 */ /* 0x000fe200078e0086 */
[----:B------:R-:W-:Y:S01]  /*18440*/  ULDC UR8, c[0x0][0x2d0] ;  /* 0x0000b40000087ab9 */ /* 0x000fe20000000800 */
[----:B------:R-:W-:Y:S01]  /*18450*/  ULDC.64 UR6, c[0x0][0x248] ;  /* 0x0000920000067ab9 */ /* 0x000fe20000000a00 */
[----:B----4-:R-:W-:-:S04]  /*18460*/  SHF.R.S32.HI R0, RZ, 0x1f, R2 ;  /* 0x0000001fff007819 */ /* 0x010fc80000011402 */
[----:B------:R-:W-:-:S04]  /*18470*/  LEA.HI R0, R0, R2, RZ, 0x3 ;  /* 0x0000000200007211 */ /* 0x000fc800078f18ff */
[----:B------:R-:W-:-:S05]  /*18480*/  LOP3.LUT R0, R0, 0xfffffff8, RZ, 0xc0, !PT ;  /* 0xfffffff800007812 */ /* 0x000fca00078ec0ff */
[----:B------:R-:W-:Y:S01]  /*18490*/  IMAD.IADD R0, R2, 0x1, -R0 ;  /* 0x0000000102007824 */ /* 0x000fe200078e0a00 */
[----:B------:R-:W-:-:S04]  /*184a0*/  MOV R2, 0x7054 ;  /* 0x0000705400027802 */ /* 0x000fc80000000f00 */
[----:B------:R-:W-:Y:S02]  /*184b0*/  SHF.L.U32 R0, R0, 0x3, RZ ;  /* 0x0000000300007819 */ /* 0x000fe400000006ff */
[----:B------:R-:W-:Y:S02]  /*184c0*/  PRMT R220, R220, R2, UR26 ;  /* 0x0000001adcdc7e16 */ /* 0x000fe40008000002 */
[----:B------:R-:W-:Y:S01]  /*184d0*/  ISETP.GE.AND P4, PT, R0, UR4, PT ;  /* 0x0000000400007c0c */ /* 0x000fe2000bf86270 */
[----:B------:R-:W-:Y:S01]  /*184e0*/  VIADD R0, R252, 0x4 ;  /* 0x00000004fc007836 */ /* 0x000fe20000000000 */
[----:B------:R-:W-:-:S11]  /*184f0*/  ULDC UR4, c[0x0][0x2ec] ;  /* 0x0000bb0000047ab9 */ /* 0x000fd60000000800 */
[----:B------:R-:W4:Y:S08]  /*18500*/  @!P4 LDC.64 R8, c[0x0][0x220] ;  /* 0x00008800ff08cb82 */ /* 0x000f300000000a00 */
[----:B------:R-:W1:Y:S01]  /*18510*/  @!P4 LDC.64 R4, c[0x0][0x220] ;  /* 0x00008800ff04cb82 */ /* 0x000e620000000a00 */
[----:B----4-:R4:W-:Y:S04]  /*18520*/  @!P4 STL.64 [R1+0x40], R8 ;  /* 0x000040080100c387 */ /* 0x0109e80000100a00 */
[----:B-1----:R1:W-:Y:S01]  /*18530*/  @!P4 STL.64 [R1+0x38], R4 ;  /* 0x000038040100c387 */ /* 0x0023e20000100a00 */
[----:B----4-:R-:W-:-:S05]  /*18540*/  IMAD.WIDE.U32 R8, R252, -0x326172a9, RZ ;  /* 0xcd9e8d57fc087825 */ /* 0x010fca00078e00ff */
[----:B------:R-:W-:Y:S01]  /*18550*/  STL.64 [R1+0x28], R8 ;  /* 0x0000280801007387 */ /* 0x000fe20000100a00 */
[----:B-1----:R-:W-:-:S05]  /*18560*/  IMAD.WIDE.U32 R4, R0, -0x326172a9, RZ ;  /* 0xcd9e8d5700047825 */ /* 0x002fca00078e00ff */
[----:B------:R2:W-:Y:S01]  /*18570*/  STL.64 [R1+0x20], R4 ;  /* 0x0000200401007387 */ /* 0x0005e20000100a00 */
[-C--:B-----5:R-:W-:Y:S02]  /*18580*/  LOP3.LUT R2, R5, R6.reuse, RZ, 0x3c, !PT ;  /* 0x0000000605027212 */ /* 0x0a0fe400078e3cff */
[----:B------:R-:W-:Y:S01]  /*18590*/  LOP3.LUT R0, R9, R6, RZ, 0x3c, !PT ;  /* 0x0000000609007212 */ /* 0x000fe200078e3cff */
[----:B--2---:R-:W-:-:S05]  /*185a0*/  IMAD.WIDE.U32 R4, R3, -0x2daee0ad, RZ ;  /* 0xd2511f5303047825 */ /* 0x004fca00078e00ff */
[----:B------:R1:W-:Y:S04]  /*185b0*/  STL.64 [R1+0x8], R4 ;  /* 0x0000080401007387 */ /* 0x0003e80000100a00 */
[----:B------:R-:W2:Y:S04]  /*185c0*/  LDL.LU.64 R6, [R1+0x70] ;  /* 0x0000700001067983 */ /* 0x000ea80000300a00 */
[----:B-1----:R-:W4:Y:S01]  /*185d0*/  LDL.LU.64 R4, [R1+0x78] ;  /* 0x0000780001047983 */ /* 0x002f220000300a00 */
[----:B------:R-:W-:-:S04]  /*185e0*/  IMAD.WIDE.U32 R8, R0, -0x2daee0ad, RZ ;  /* 0xd2511f5300087825 */ /* 0x000fc800078e00ff */
[----:B------:R-:W-:Y:S01]  /*185f0*/  IMAD.WIDE.U32 R2, R2, -0x2daee0ad, RZ ;  /* 0xd2511f5302027825 */ /* 0x000fe200078e00ff */
[----:B------:R-:W-:Y:S04]  /*18600*/  STL.64 [R1+0x18], R8 ;  /* 0x0000180801007387 */ /* 0x000fe80000100a00 */
[----:B------:R2:W-:Y:S02]  /*18610*/  STL.64 [R1+0x10], R2 ;  /* 0x0000100201007387 */ /* 0x0005e40000100a00 */
[----:B--2---:R-:W-:Y:S01]  /*18620*/  IMAD.MOV.U32 R3, RZ, RZ, R7 ;  /* 0x000000ffff037224 */ /* 0x004fe200078e0007 */
[----:B----4-:R-:W-:-:S05]  /*18630*/  MOV R2, R4 ;  /* 0x0000000400027202 */ /* 0x010fca0000000f00 */
[----:B------:R1:W-:Y:S01]  /*18640*/  STL.64 [R1+0x30], R2 ;  /* 0x0000300201007387 */ /* 0x0003e20000100a00 */
[----:B------:R-:W-:Y:S05]  /*18650*/  BRA `(.L_x_2480) ;  /* 0x0000000000c47947 */ /* 0x000fea0003800000 */
.L_x_2482:
        /* <DEDUP_REMOVED lines=49> */
.L_x_2480:
[----:B-1----:R-:W2:Y:S01]  /*18970*/  LDL R0, [R1+0x58] ;  /* 0x0000580001007983 */ /* 0x002ea20000100800 */
[----:B------:R-:W-:Y:S04]  /*18980*/  DEPBAR.LE SB0, 0x0 ;  /* 0x000080000000791a */ /* 0x000fe80000000000 */
[----:B------:R-:W4:Y:S01]  /*18990*/  LDL.64 R8, [R1+0x30] ;  /* 0x0000300001087983 */ /* 0x000f220000100a00 */
[----:B------:R-:W-:Y:S03]  /*189a0*/  UIADD3 UR9, UR5, -0x1, URZ ;  /* 0xffffffff05097890 */ /* 0x000fe6000fffe03f */
[----:B------:R-:W5:Y:S01]  /*189b0*/  LDL R5, [R1+0x40] ;  /* 0x0000400001057983 */ /* 0x000f620000100800 */
[----:B------:R-:W-:Y:S02]  /*189c0*/  USHF.R.S32.HI UR26, URZ, 0x1f, UR9 ;  /* 0x0000001f3f1a7899 */ /* 0x000fe40008011409 */
[----:B------:R-:W-:Y:S01]  /*189d0*/  UIMAD UR18, UR12, UR9, URZ ;  /* 0x000000090c1272a4 */ /* 0x000fe2000f8e023f */
[----:B------:R-:W3:Y:S01]  /*189e0*/  LDL R15, [R1+0x44] ;  /* 0x00004400010f7983 */ /* 0x000ee20000100800 */
[----:B-1----:R-:W-:Y:S01]  /*189f0*/  IMAD.U32 R2, RZ, RZ, UR9 ;  /* 0x00000009ff027e24 */ /* 0x002fe2000f8e00ff */
[----:B------:R-:W-:Y:S02]  /*18a00*/  UISETP.GT.AND UP0, UPT, UR9, UR15, UPT ;  /* 0x0000000f0900728c */ /* 0x000fe4000bf04270 */
[----:B------:R-:W3:Y:S01]  /*18a10*/  LDL R4, [R1+0x38] ;  /* 0x0000380001047983 */ /* 0x000ee20000100800 */
[----:B------:R-:W-:Y:S03]  /*18a20*/  UIMAD UR18, UR26, UR13, UR18 ;  /* 0x0000000d1a1272a4 */ /* 0x000fe6000f8e0212 */
[----:B------:R-:W3:Y:S01]  /*18a30*/  LDL R14, [R1+0x3c] ;  /* 0x00003c00010e7983 */ /* 0x000ee20000100800 */
[----:B------:R-:W-:Y:S06]  /*18a40*/  BAR.SYNC.DEFER_BLOCKING 0x0 ;  /* 0x0000000000007b1d */ /* 0x000fec0000010000 */
[----:B------:R-:W-:Y:S01]  /*18a50*/  @P4 STS.128 [R219+0xa000], RZ ;  /* 0x00a000ffdb004388 */ /* 0x000fe20000000c00 */
[----:B--2---:R-:W-:Y:S01]  /*18a60*/  ISETP.GE.AND P2, PT, R0, UR8, PT ;  /* 0x0000000800007c0c */ /* 0x004fe2000bf46270 */
[----:B----4-:R-:W-:Y:S04]  /*18a70*/  IMAD.WIDE.U32 R2, R2, UR13, R8 ;  /* 0x0000000d02027c25 */ /* 0x010fe8000f8e0008 */
[----:B------:R-:W-:Y:S01]  /*18a80*/  VIADD R3, R3, UR18 ;  /* 0x0000001203037c36 */ /* 0x000fe20008000000 */
[C---:B-----5:R-:W-:Y:S02]  /*18a90*/  @!P4 LEA R10, P5, R2.reuse, R5, 0x1 ;  /* 0x00000005020ac211 */ /* 0x060fe400078a08ff */
[C---:B------:R-:W-:Y:S05]  /*18aa0*/  IADD3 R0, P0, R2.reuse, UR22, RZ ;  /* 0x0000001602007c10 */ /* 0x040fea000ff1e0ff */
[----:B------:R-:W1:Y:S01]  /*18ab0*/  @!P2 LDC.64 R6, c[0x0][0x220] ;  /* 0x00008800ff06ab82 */ /* 0x000e620000000a00 */
[----:B---3--:R-:W-:Y:S02]  /*18ac0*/  @!P4 LEA.HI.X R11, R2, R15, R3, 0x1, P5 ;  /* 0x0000000f020bc211 */ /* 0x008fe400028f0c03 */
        /* <DEDUP_REMOVED lines=39> */
[----:B------:R-:W-:Y:S01]  /*18d40*/  VIADD R2, R0, 0x1 ;  /* 0x0000000100027836 */ /* 0x000fe20000000000 */
[----:B------:R-:W4:Y:S01]  /*18d50*/  LDSM.16.M88.4 R180, [R215] ;  /* 0x00000000d7b4783b */ /* 0x000f220000000200 */
[C---:B------:R-:W-:Y:S02]  /*18d60*/  IMAD.IADD R3, R222.reuse, 0x1, -R0 ;  /* 0x00000001de037824 */ /* 0x040fe400078e0a00 */
[C-C-:B------:R-:W-:Y:S01]  /*18d70*/  IMAD.IADD R134, R221.reuse, 0x1, -R2.reuse ;  /* 0x00000001dd867824 */ /* 0x140fe200078e0a02 */
[----:B------:R-:W5:Y:S01]  /*18d80*/  LDSM.16.M88.4 R184, [R208+0x2000] ;  /* 0x00200000d0b8783b */ /* 0x000f620000000200 */
[----:B------:R-:W-:Y:S01]  /*18d90*/  IMAD.IADD R136, R222, 0x1, -R2 ;  /* 0x00000001de887824 */ /* 0x000fe200078e0a02 */
[----:B------:R-:W-:Y:S01]  /*18da0*/  IABS R135, R3 ;  /* 0x0000000300877213 */ /* 0x000fe20000000000 */
[--C-:B------:R-:W-:Y:S01]  /*18db0*/  IMAD.IADD R137, R221, 0x1, -R0.reuse ;  /* 0x00000001dd897824 */ /* 0x100fe200078e0a00 */
[----:B------:R-:W5:Y:S01]  /*18dc0*/  LDSM.16.M88.4 R188, [R218] ;  /* 0x00000000dabc783b */ /* 0x000f620000000200 */
[----:B------:R-:W-:Y:S02]  /*18dd0*/  IABS R134, R134 ;  /* 0x0000008600867213 */ /* 0x000fe40000000000 */
[----:B------:R-:W-:Y:S01]  /*18de0*/  IABS R3, R136 ;  /* 0x0000008800037213 */ /* 0x000fe20000000000 */
[----:B------:R-:W-:Y:S01]  /*18df0*/  LDSM.16.M88.4 R192, [R214] ;  /* 0x00000000d6c0783b */ /* 0x000fe20000000200 */
[----:B------:R-:W-:Y:S01]  /*18e00*/  I2FP.F32.S32 R134, R134 ;  /* 0x0000008600867245 */ /* 0x000fe20000201400 */
[--C-:B------:R-:W-:Y:S01]  /*18e10*/  IMAD.IADD R136, R232, 0x1, -R0.reuse ;  /* 0x00000001e8887824 */ /* 0x100fe200078e0a00 */
[----:B------:R-:W-:Y:S01]  /*18e20*/  I2FP.F32.S32 R3, R3 ;  /* 0x0000000300037245 */ /* 0x000fe20000201400 */
[----:B------:R-:W5:Y:S01]  /*18e30*/  LDSM.16.M88.4 R196, [R212+0x8000] ;  /* 0x00800000d4c4783b */ /* 0x000f620000000200 */
[----:B------:R-:W-:Y:S02]  /*18e40*/  I2FP.F32.S32 R135, R135 ;  /* 0x0000008700877245 */ /* 0x000fe40000201400 */
[C---:B------:R-:W-:Y:S01]  /*18e50*/  ISETP.GE.AND P5, PT, R2.reuse, R226, PT ;  /* 0x000000e20200720c */ /* 0x040fe20003fa6270 */
[-C--:B--2---:R-:W-:Y:S01]  /*18e60*/  HMMA.16816.F32 R4, R32, R16.reuse, RZ ;  /* 0x000000102004723c */ /* 0x084fe200000018ff */
[----:B------:R-:W-:Y:S02]  /*18e70*/  LDSM.16.M88.4 R200, [R211] ;  /* 0x00000000d3c8783b */ /* 0x000fe40000000200 */
[C---:B------:R-:W-:Y:S02]  /*18e80*/  ISETP.GE.AND P6, PT, R2.reuse, R225, PT ;  /* 0x000000e10200720c */ /* 0x040fe40003fc6270 */
[C---:B------:R-:W-:Y:S01]  /*18e90*/  ISETP.GE.AND P1, PT, R2.reuse, R224, PT ;  /* 0x000000e00200720c */ /* 0x040fe20003f26270 */
[C---:B---3--:R-:W-:Y:S02]  /*18ea0*/  HMMA.16816.F32 R8, R28.reuse, R16, RZ ;  /* 0x000000101c08723c */ /* 0x048fe400000018ff */
[C---:B------:R-:W-:Y:S02]  /*18eb0*/  ISETP.GE.AND P3, PT, R2.reuse, R223, PT ;  /* 0x000000df0200720c */ /* 0x040fe40003f66270 */
[C---:B------:R-:W-:Y:S02]  /*18ec0*/  ISETP.GE.OR P5, PT, R2.reuse, R231, !P5 ;  /* 0x000000e70200720c */ /* 0x040fe40006fa6670 */
[-C--:B------:R-:W-:Y:S01]  /*18ed0*/  HMMA.16816.F32 R12, R28, R18.reuse, RZ ;  /* 0x000000121c0c723c */ /* 0x080fe200000018ff */
[----:B------:R-:W-:Y:S02]  /*18ee0*/  IABS R137, R137 ;  /* 0x0000008900897213 */ /* 0x000fe40000000000 */
[C---:B------:R-:W-:Y:S02]  /*18ef0*/  ISETP.GE.OR P6, PT, R2.reuse, R230, !P6 ;  /* 0x000000e60200720c */ /* 0x040fe400077c6670 */
[C---:B------:R-:W-:Y:S01]  /*18f00*/  ISETP.GE.OR P1, PT, R2.reuse, R229, !P1 ;  /* 0x000000e50200720c */ /* 0x040fe20004f26670 */
[C---:B------:R-:W-:Y:S02]  /*18f10*/  HMMA.16816.F32 R16, R32.reuse, R18, RZ ;  /* 0x000000122010723c */ /* 0x040fe400000018ff */
[----:B------:R-:W-:Y:S03]  /*18f20*/  ISETP.GE.OR P3, PT, R2, R228, !P3 ;  /* 0x000000e40200720c */ /* 0x000fe60005f66670 */
[----:B------:R-:W-:Y:S01]  /*18f30*/  I2FP.F32.S32 R137, R137 ;  /* 0x0000008900897245 */ /* 0x000fe20000201400 */
        /* <DEDUP_REMOVED lines=9> */
[----:B------:R-:W2:Y:S05]  /*18fd0*/  LDSM.16.M88.4 R180, [R212+0x8800] ;  /* 0x00880000d4b4783b */ /* 0x000eaa0000000200 */
[-C--:B------:R-:W-:Y:S06]  /*18fe0*/  HMMA.16816.F32 R20, R176, R188.reuse, R20 ;  /* 0x000000bcb014723c */ /* 0x080fec0000001814 */
[C---:B------:R-:W-:Y:S06]  /*18ff0*/  HMMA.16816.F32 R24, R184.reuse, R188, R24 ;  /* 0x000000bcb818723c */ /* 0x040fec0000001818 */
[-C--:B------:R-:W-:Y:S01]  /*19000*/  HMMA.16816.F32 R28, R184, R190.reuse, R28 ;  /* 0x000000beb81c723c */ /* 0x080fe2000000181c */
[----:B------:R-:W3:Y:S05]  /*19010*/  LDSM.16.M88.4 R184, [R213] ;  /* 0x00000000d5b8783b */ /* 0x000eea0000000200 */
[----:B------:R-:W-:Y:S01]  /*19020*/  HMMA.16816.F32 R32, R176, R190, R32 ;  /* 0x000000beb020723c */ /* 0x000fe20000001820 */
[----:B------:R-:W4:Y:S04]  /*19030*/  LDSM.16.M88.4 R176, [R213+0x2000] ;  /* 0x00200000d5b0783b */ /* 0x000f280000000200 */
[----:B------:R-:W5:Y:S01]  /*19040*/  LDSM.16.M88.4 R188, [R211+0x800] ;  /* 0x00080000d3bc783b */ /* 0x000f620000000200 */
[-C--:B------:R-:W-:Y:S06]  /*19050*/  HMMA.16816.F32 R4, R192, R196.reuse, R4 ;  /* 0x000000c4c004723c */ /* 0x080fec0000001804 */
[C---:B-1----:R-:W-:Y:S06]  /*19060*/  HMMA.16816.F32 R8, R140.reuse, R196, R8 ;  /* 0x000000c48c08723c */ /* 0x042fec0000001808 */
[-C--:B------:R-:W-:Y:S06]  /*19070*/  HMMA.16816.F32 R12, R140, R198.reuse, R12 ;  /* 0x000000c68c0c723c */ /* 0x080fec000000180c */
[C---:B------:R-:W-:Y:S01]  /*19080*/  HMMA.16816.F32 R16, R192.reuse, R198, R16 ;  /* 0x000000c6c010723c */ /* 0x040fe20000001810 */
[----:B------:R-:W-:Y:S05]  /*19090*/  LDSM.16.M88.4 R196, [R204+0x9800] ;  /* 0x00980000ccc4783b */ /* 0x000fea0000000200 */
[-C--:B--2---:R-:W-:Y:S06]  /*190a0*/  HMMA.16816.F32 R20, R192, R180.reuse, R20 ;  /* 0x000000b4c014723c */ /* 0x084fec0000001814 */
[C---:B------:R-:W-:Y:S06]  /*190b0*/  HMMA.16816.F32 R24, R140.reuse, R180, R24 ;  /* 0x000000b48c18723c */ /* 0x040fec0000001818 */
[-C--:B------:R-:W-:Y:S01]  /*190c0*/  HMMA.16816.F32 R28, R140, R182.reuse, R28 ;  /* 0x000000b68c1c723c */ /* 0x080fe2000000181c */
[----:B------:R-:W-:Y:S05]  /*190d0*/  LDSM.16.M88.4 R140, [R206+0x4000] ;  /* 0x00400000ce8c783b */ /* 0x000fea0000000200 */
[----:B------:R-:W-:Y:S01]  /*190e0*/  HMMA.16816.F32 R32, R192, R182, R32 ;  /* 0x000000b6c020723c */ /* 0x000fe20000001820 */
[----:B------:R-:W1:Y:S04]  /*190f0*/  LDSM.16.M88.4 R180, [R204+0x9000] ;  /* 0x00900000ccb4783b */ /* 0x000e680000000200 */
[----:B------:R-:W2:Y:S01]  /*19100*/  LDSM.16.M88.4 R192, [R206+0x6000] ;  /* 0x00600000cec0783b */ /* 0x000ea20000000200 */
[-C--:B---3--:R-:W-:Y:S06]  /*19110*/  HMMA.16816.F32 R4, R184, R200.reuse, R4 ;  /* 0x000000c8b804723c */ /* 0x088fec0000001804 */
[C---:B----4-:R-:W-:Y:S06]  /*19120*/  HMMA.16816.F32 R8, R176.reuse, R200, R8 ;  /* 0x000000c8b008723c */ /* 0x050fec0000001808 */
[-C--:B------:R-:W-:Y:S06]  /*19130*/  HMMA.16816.F32 R12, R176, R202.reuse, R12 ;  /* 0x000000cab00c723c */ /* 0x080fec000000180c */
[C---:B------:R-:W-:Y:S01]  /*19140*/  HMMA.16816.F32 R16, R184.reuse, R202, R16 ;  /* 0x000000cab810723c */ /* 0x040fe20000001810 */
[----:B------:R-:W-:Y:S05]  /*19150*/  LDSM.16.M88.4 R200, [R217] ;  /* 0x00000000d9c8783b */ /* 0x000fea0000000200 */
[-C--:B-----5:R-:W-:Y:S06]  /*19160*/  HMMA.16816.F32 R20, R184, R188.reuse, R20 ;  /* 0x000000bcb814723c */ /* 0x0a0fec0000001814 */
[C---:B------:R-:W-:Y:S06]  /*19170*/  HMMA.16816.F32 R24, R176.reuse, R188, R24 ;  /* 0x000000bcb018723c */ /* 0x040fec0000001818 */
[-C--:B------:R-:W-:Y:S01]  /*19180*/  HMMA.16816.F32 R28, R176, R190.reuse, R28 ;  /* 0x000000beb01c723c */ /* 0x080fe2000000181c */
[----:B------:R-:W3:Y:S05]  /*19190*/  LDSM.16.M88.4 R176, [R208+0x4000] ;  /* 0x00400000d0b0783b */ /* 0x000eea0000000200 */
[----:B------:R-:W-:Y:S01]  /*191a0*/  HMMA.16816.F32 R32, R184, R190, R32 ;  /* 0x000000beb820723c */ /* 0x000fe20000001820 */
[----:B------:R-:W4:Y:S04]  /*191b0*/  LDSM.16.M88.4 R184, [R208+0x6000] ;  /* 0x00600000d0b8783b */ /* 0x000f280000000200 */
[----:B------:R-:W-:Y:S01]  /*191c0*/  LDSM.16.M88.4 R188, [R214+0x4000] ;  /* 0x00400000d6bc783b */ /* 0x000fe20000000200 */
[-C--:B-1----:R-:W-:Y:S06]  /*191d0*/  HMMA.16816.F32 R4, R140, R180.reuse, R4 ;  /* 0x000000b48c04723c */ /* 0x082fec0000001804 */
[C---:B--2---:R-:W-:Y:S06]  /*191e0*/  HMMA.16816.F32 R8, R192.reuse, R180, R8 ;  /* 0x000000b4c008723c */ /* 0x044fec0000001808 */
[-C--:B------:R-:W-:Y:S06]  /*191f0*/  HMMA.16816.F32 R12, R192, R182.reuse, R12 ;  /* 0x000000b6c00c723c */ /* 0x080fec000000180c */
[C---:B------:R-:W-:Y:S01]  /*19200*/  HMMA.16816.F32 R16, R140.reuse, R182, R16 ;  /* 0x000000b68c10723c */ /* 0x040fe20000001810 */
[----:B------:R-:W1:Y:S05]  /*19210*/  LDSM.16.M88.4 R180, [R216] ;  /* 0x00000000d8b4783b */ /* 0x000e6a0000000200 */
[-C--:B------:R-:W-:Y:S06]  /*19220*/  HMMA.16816.F32 R20, R140, R196.reuse, R20 ;  /* 0x000000c48c14723c */ /* 0x080fec0000001814 */
[C---:B------:R-:W-:Y:S06]  /*19230*/  HMMA.16816.F32 R24, R192.reuse, R196, R24 ;  /* 0x000000c4c018723c */ /* 0x040fec0000001818 */
[-C--:B------:R-:W-:Y:S01]  /*19240*/  HMMA.16816.F32 R28, R192, R198.reuse, R28 ;  /* 0x000000c6c01c723c */ /* 0x080fe2000000181c */
[----:B------:R-:W2:Y:S05]  /*19250*/  LDSM.16.M88.4 R192, [R212+0x9000] ;  /* 0x00900000d4c0783b */ /* 0x000eaa0000000200 */
[----:B------:R-:W-:Y:S01]  /*19260*/  HMMA.16816.F32 R32, R140, R198, R32 ;  /* 0x000000c68c20723c */ /* 0x000fe20000001820 */
[----:B------:R-:W5:Y:S04]  /*19270*/  LDSM.16.M88.4 R140, [R214+0x6000] ;  /* 0x00600000d68c783b */ /* 0x000f680000000200 */
[----:B------:R-:W5:Y:S01]  /*19280*/  LDSM.16.M88.4 R196, [R212+0x9800] ;  /* 0x00980000d4c4783b */ /* 0x000f620000000200 */
[-C--:B---3--:R-:W-:Y:S06]  /*19290*/  HMMA.16816.F32 R4, R176, R200.reuse, R4 ;  /* 0x000000c8b004723c */ /* 0x088fec0000001804 */
        /* <DEDUP_REMOVED lines=9> */
[----:B------:R-:W-:Y:S04]  /*19330*/  LDSM.16.M88.4 R176, [R213+0x4000] ;  /* 0x00400000d5b0783b */ /* 0x000fe80000000200 */
[----:B------:R-:W1:Y:S01]  /*19340*/  LDSM.16.M88.4 R180, [R211+0x1000] ;  /* 0x00100000d3b4783b */ /* 0x000e620000000200 */
[-C--:B--2---:R-:W-:Y:S01]  /*19350*/  HMMA.16816.F32 R4, R188, R192.reuse, R4 ;  /* 0x000000c0bc04723c */ /* 0x084fe20000001804 */
[----:B------:R-:W-:Y:S04]  /*19360*/  DEPBAR.LE SB0, 0x0 ;  /* 0x000080000000791a */ /* 0x000fe80000000000 */
[----:B------:R-:W-:Y:S01]  /*19370*/  BAR.SYNC.DEFER_BLOCKING 0x0 ;  /* 0x0000000000007b1d */ /* 0x000fe20000010000 */
[C---:B-----5:R-:W-:Y:S06]  /*19380*/  HMMA.16816.F32 R8, R140.reuse, R192, R8 ;  /* 0x000000c08c08723c */ /* 0x060fec0000001808 */
[-C--:B------:R-:W-:Y:S06]  /*19390*/  HMMA.16816.F32 R12, R140, R194.reuse, R12 ;  /* 0x000000c28c0c723c */ /* 0x080fec000000180c */
[C---:B------:R-:W-:Y:S06]  /*193a0*/  HMMA.16816.F32 R16, R188.reuse, R194, R16 ;  /* 0x000000c2bc10723c */ /* 0x040fec0000001810 */
[-C--:B------:R-:W-:Y:S06]  /*193b0*/  HMMA.16816.F32 R20, R188, R196.reuse, R20 ;  /* 0x000000c4bc14723c */ /* 0x080fec0000001814 */
[C---:B------:R-:W-:Y:S06]  /*193c0*/  HMMA.16816.F32 R24, R140.reuse, R196, R24 ;  /* 0x000000c48c18723c */ /* 0x040fec0000001818 */
[-C--:B------:R-:W-:Y:S06]  /*193d0*/  HMMA.16816.F32 R28, R140, R198.reuse, R28 ;  /* 0x000000c68c1c723c */ /* 0x080fec000000181c */
[----:B------:R-:W-:Y:S06]  /*193e0*/  HMMA.16816.F32 R32, R188, R198, R32 ;  /* 0x000000c6bc20723c */ /* 0x000fec0000001820 */
[-C--:B-1----:R-:W-:Y:S06]  /*193f0*/  HMMA.16816.F32 R4, R176, R180.reuse, R4 ;  /* 0x000000b4b004723c */ /* 0x082fec0000001804 */
[C---:B------:R-:W-:Y:S06]  /*19400*/  HMMA.16816.F32 R8, R184.reuse, R180, R8 ;  /* 0x000000b4b808723c */ /* 0x040fec0000001808 */
[-C--:B------:R-:W-:Y:S06]  /*19410*/  HMMA.16816.F32 R12, R184, R182.reuse, R12 ;  /* 0x000000b6b80c723c */ /* 0x080fec000000180c */
[C---:B------:R-:W-:Y:S06]  /*19420*/  HMMA.16816.F32 R16, R176.reuse, R182, R16 ;  /* 0x000000b6b010723c */ /* 0x040fec0000001810 */
[-C--:B------:R-:W-:Y:S05]  /*19430*/  HMMA.16816.F32 R20, R176, R200.reuse, R20 ;  /* 0x000000c8b014723c */ /* 0x080fea0000001814 */
[----:B------:R-:W-:Y:S01]  /*19440*/  FFMA.FTZ R5, R134, -UR19, R5 ;  /* 0x8000001386057c23 */ /* 0x000fe20008010005 */
[C---:B------:R-:W-:Y:S05]  /*19450*/  HMMA.16816.F32 R24, R184.reuse, R200, R24 ;  /* 0x000000c8b818723c */ /* 0x040fea0000001818 */
[----:B------:R-:W-:Y:S01]  /*19460*/  FFMA.FTZ R7, R3, -UR19, R7 ;  /* 0x8000001303077c23 */ /* 0x000fe20008010007 */
[-C--:B------:R-:W-:Y:S05]  /*19470*/  HMMA.16816.F32 R28, R184, R202.reuse, R28 ;  /* 0x000000cab81c723c */ /* 0x080fea000000181c */
[C---:B------:R-:W-:Y:S01]  /*19480*/  IMAD.IADD R3, R227.reuse, 0x1, -R0 ;  /* 0x00000001e3037824 */ /* 0x040fe200078e0a00 */
[----:B------:R-:W-:Y:S05]  /*19490*/  HMMA.16816.F32 R32, R176, R202, R32 ;  /* 0x000000cab020723c */ /* 0x000fea0000001820 */
[----:B------:R-:W-:Y:S01]  /*194a0*/  IABS R3, R3 ;  /* 0x0000000300037213 */ /* 0x000fe20000000000 */
[----:B------:R-:W-:Y:S02]  /*194b0*/  IMAD.IADD R134, R227, 0x1, -R2 ;  /* 0x00000001e3867824 */ /* 0x000fe400078e0a02 */
[----:B------:R-:W-:Y:S03]  /*194c0*/  FFMA.FTZ R6, R135, -UR19, R6 ;  /* 0x8000001387067c23 */ /* 0x000fe60008010006 */
[----:B------:R-:W-:Y:S01]  /*194d0*/  IMAD.IADD R135, R232, 0x1, -R2 ;  /* 0x00000001e8877824 */ /* 0x000fe200078e0a02 */
[----:B------:R-:W-:Y:S01]  /*194e0*/  IABS R2, R136 ;  /* 0x0000008800027213 */ /* 0x000fe20000000000 */
[----:B------:R-:W-:Y:S01]  /*194f0*/  FFMA.FTZ R4, R137, -UR19, R4 ;  /* 0x8000001389047c23 */ /* 0x000fe20008010004 */
[----:B------:R-:W-:Y:S02]  /*19500*/  IABS R179, R134 ;  /* 0x0000008600b37213 */ /* 0x000fe40000000000 */
[----:B------:R-:W-:Y:S01]  /*19510*/  IABS R178, R135 ;  /* 0x0000008700b27213 */ /* 0x000fe20000000000 */
[----:B------:R-:W-:Y:S01]  /*19520*/  IMAD.MOV.U32 R176, RZ, RZ, R2 ;  /* 0x000000ffffb07224 */ /* 0x000fe200078e0002 */
[----:B------:R-:W-:Y:S02]  /*19530*/  I2FP.F32.S32 R177, R3 ;  /* 0x0000000300b17245 */ /* 0x000fe40000201400 */
[----:B------:R-:W-:Y:S01]  /*19540*/  I2FP.F32.S32 R179, R179 ;  /* 0x000000b300b37245 */ /* 0x000fe20000201400 */
[----:B------:R-:W-:Y:S06]  /*19550*/  @P0 BRA `(.L_x_2482) ;  /* 0xfffffff000400947 */ /* 0x000fec000383ffff */
.L_x_2481:
[C---:B------:R-:W-:Y:S01]  /*19560*/  ISETP.GE.AND P2, PT, R0.reuse, R226, PT ;  /* 0x000000e20000720c */ /* 0x040fe20003f46270 */
[----:B------:R-:W2:Y:S01]  /*19570*/  LDL.64 R200, [R1+0x8] ;  /* 0x0000080001c87983 */ /* 0x000ea20000100a00 */
[----:B------:R-:W-:Y:S01]  /*19580*/  I2FP.F32.S32 R3, R176 ;  /* 0x000000b000037245 */ /* 0x000fe20000201400 */
[C---:B-1----:R-:W-:Y:S01]  /*19590*/  VIADD R135, R0.reuse, 0x9 ;  /* 0x0000000900877836 */ /* 0x042fe20000000000 */
[C---:B------:R-:W-:Y:S01]  /*195a0*/  ISETP.GE.OR P2, PT, R0.reuse, R231, !P2 ;  /* 0x000000e70000720c */ /* 0x040fe20005746670 */
[----:B------:R-:W-:Y:S01]  /*195b0*/  VIADD R134, R0, 0x10 ;  /* 0x0000001000867836 */ /* 0x000fe20000000000 */
[----:B------:R-:W-:Y:S01]  /*195c0*/  I2FP.F32.S32 R2, R178 ;  /* 0x000000b200027245 */ /* 0x000fe20000201400 */
[----:B------:R-:W3:Y:S01]  /*195d0*/  LDL.64 R184, [R1+0x10] ;  /* 0x0000100001b87983 */ /* 0x000ee20000100a00 */
[----:B------:R-:W-:Y:S01]  /*195e0*/  FSEL R176, R4, -INF , !P2 ;  /* 0xff80000004b07808 */ /* 0x000fe20005000000 */
[----:B------:R-:W-:Y:S01]  /*195f0*/  FFMA.FTZ R10, R3, -UR19, R10 ;  /* 0x80000013030a7c23 */ /* 0x000fe2000801000a */
[----:B------:R-:W-:Y:S01]  /*19600*/  ISETP.GE.AND P0, PT, R0, R225, PT ;  /* 0x000000e10000720c */ /* 0x000fe20003f06270 */
[----:B------:R-:W-:Y:S01]  /*19610*/  FFMA.FTZ R11, R2, -UR19, R11 ;  /* 0x80000013020b7c23 */ /* 0x000fe2000801000b */
[C---:B------:R-:W-:Y:S01]  /*19620*/  ISETP.GE.AND P2, PT, R0.reuse, R224, PT ;  /* 0x000000e00000720c */ /* 0x040fe20003f46270 */
[----:B------:R-:W4:Y:S01]  /*19630*/  LDL.64 R186, [R1+0x18] ;  /* 0x0000180001ba7983 */ /* 0x000f220000100a00 */
[C---:B------:R-:W-:Y:S01]  /*19640*/  ISETP.GE.OR P0, PT, R0.reuse, R230, !P0 ;  /* 0x000000e60000720c */ /* 0x040fe20004706670 */
[----:B------:R-:W-:Y:S01]  /*19650*/  FFMA.FTZ R8, R177, -UR19, R8 ;  /* 0x80000013b1087c23 */ /* 0x000fe20008010008 */
[C---:B------:R-:W-:Y:S01]  /*19660*/  ISETP.GE.OR P2, PT, R0.reuse, R229, !P2 ;  /* 0x000000e50000720c */ /* 0x040fe20005746670 */
[----:B------:R-:W-:Y:S01]  /*19670*/  VIADD R2, R0, 0x8 ;  /* 0x0000000800027836 */ /* 0x000fe20000000000 */
[----:B------:R-:W-:Y:S01]  /*19680*/  FSEL R178, R5, -INF , !P5 ;  /* 0xff80000005b27808 */ /* 0x000fe20006800000 */
[----:B------:R-:W5:Y:S01]  /*19690*/  LDL.64 R192, [R1+0x20] ;  /* 0x0000200001c07983 */ /* 0x000f620000100a00 */
[----:B------:R-:W-:Y:S01]  /*196a0*/  FSEL R180, R7, -INF , !P6 ;  /* 0xff80000007b47808 */ /* 0x000fe20007000000 */
[----:B------:R-:W-:Y:S01]  /*196b0*/  FFMA.FTZ R9, R179, -UR19, R9 ;  /* 0x80000013b3097c23 */ /* 0x000fe20008010009 */
[----:B------:R-:W-:Y:S01]  /*196c0*/  FSEL R179, R6, -INF , !P0 ;  /* 0xff80000006b37808 */ /* 0x000fe20004000000 */
[----:B------:R-:W-:Y:S01]  /*196d0*/  VIADD R137, R0, 0x11 ;  /* 0x0000001100897836 */ /* 0x000fe20000000000 */
[----:B------:R-:W-:Y:S01]  /*196e0*/  FSEL R182, R8, -INF , !P2 ;  /* 0xff80000008b67808 */ /* 0x000fe20005000000 */
[----:B------:R-:W5:Y:S01]  /*196f0*/  LDL.64 R198, [R1+0x28] ;  /* 0x0000280001c67983 */ /* 0x000f620000100a00 */
[C---:B------:R-:W-:Y:S01]  /*19700*/  ISETP.GE.AND P0, PT, R2.reuse, R226, PT ;  /* 0x000000e20200720c */ /* 0x040fe20003f06270 */
[C-C-:B------:R-:W-:Y:S01]  /*19710*/  IMAD.IADD R4, R227.reuse, 0x1, -R2.reuse ;  /* 0x00000001e3047824 */ /* 0x140fe200078e0a02 */
[C---:B------:R-:W-:Y:S01]  /*19720*/  ISETP.GE.AND P5, PT, R2.reuse, R225, PT ;  /* 0x000000e10200720c */ /* 0x040fe20003fa6270 */
[----:B------:R-:W-:Y:S01]  /*19730*/  UIADD3 UR5, UR31, -0x4498517b, URZ ;  /* 0xbb67ae851f057890 */ /* 0x000fe2000fffe03f */
[C---:B------:R-:W-:Y:S01]  /*19740*/  ISETP.GE.AND P6, PT, R2.reuse, R224, PT ;  /* 0x000000e00200720c */ /* 0x040fe20003fc6270 */
[----:B------:R-:W-:Y:S01]  /*19750*/  IMAD.IADD R3, R227, 0x1, -R135 ;  /* 0x00000001e3037824 */ /* 0x000fe200078e0a87 */
[----:B------:R-:W-:Y:S01]  /*19760*/  ISETP.GE.AND P2, PT, R2, R223, PT ;  /* 0x000000df0200720c */ /* 0x000fe20003f46270 */
[--C-:B------:R-:W-:Y:S01]  /*19770*/  IMAD.IADD R6, R232, 0x1, -R2.reuse ;  /* 0x00000001e8067824 */ /* 0x100fe200078e0a02 */
[----:B------:R-:W-:Y:S01]  /*19780*/  ISETP.GE.OR P0, PT, R2, R231, !P0 ;  /* 0x000000e70200720c */ /* 0x000fe20004706670 */
[--C-:B------:R-:W-:Y:S01]  /*19790*/  IMAD.IADD R5, R222, 0x1, -R2.reuse ;  /* 0x00000001de057824 */ /* 0x100fe200078e0a02 */
[C---:B------:R-:W-:Y:S01]  /*197a0*/  ISETP.GE.OR P5, PT, R2.reuse, R230, !P5 ;  /* 0x000000e60200720c */ /* 0x040fe20006fa6670 */
[C---:B------:R-:W-:Y:S01]  /*197b0*/  IMAD.IADD R7, R221.reuse, 0x1, -R2 ;  /* 0x00000001dd077824 */ /* 0x040fe200078e0a02 */
[C---:B------:R-:W-:Y:S01]  /*197c0*/  ISETP.GE.OR P6, PT, R2.reuse, R229, !P6 ;  /* 0x000000e50200720c */ /* 0x040fe200077c6670 */
[----:B------:R-:W-:Y:S01]  /*197d0*/  UISETP.GT.AND UP0, UPT, UR9, UR15, UPT ;  /* 0x0000000f0900728c */ /* 0x000fe2000bf04270 */
[----:B------:R-:W-:Y:S02]  /*197e0*/  ISETP.GE.OR P2, PT, R2, R228, !P2 ;  /* 0x000000e40200720c */ /* 0x000fe40005746670 */
[----:B------:R-:W-:Y:S02]  /*197f0*/  IABS R8, R4 ;  /* 0x0000000400087213 */ /* 0x000fe40000000000 */
[----:B------:R-:W-:Y:S02]  /*19800*/  IABS R2, R3 ;  /* 0x0000000300027213 */ /* 0x000fe40000000000 */
[----:B------:R-:W-:Y:S01]  /*19810*/  IABS R4, R6 ;  /* 0x0000000600047213 */ /* 0x000fe20000000000 */
[----:B------:R-:W-:Y:S01]  /*19820*/  IMAD.MOV.U32 R3, RZ, RZ, R8 ;  /* 0x000000ffff037224 */ /* 0x000fe200078e0008 */
[----:B------:R-:W-:Y:S01]  /*19830*/  IABS R6, R5 ;  /* 0x0000000500067213 */ /* 0x000fe20000000000 */
[----:B------:R-:W-:Y:S01]  /*19840*/  IMAD.IADD R8, R221, 0x1, -R137 ;  /* 0x00000001dd087824 */ /* 0x000fe200078e0a89 */
[----:B------:R-:W-:Y:S02]  /*19850*/  I2FP.F32.S32 R2, R2 ;  /* 0x0000000200027245 */ /* 0x000fe40000201400 */
[----:B------:R-:W-:Y:S02]  /*19860*/  IABS R7, R7 ;  /* 0x0000000700077213 */ /* 0x000fe40000000000 */
[----:B------:R-:W-:Y:S01]  /*19870*/  I2FP.F32.S32 R4, R4 ;  /* 0x0000000400047245 */ /* 0x000fe20000201400 */
[----:B------:R-:W-:Y:S01]  /*19880*/  FFMA.FTZ R13, R2, -UR19, R13 ;  /* 0x80000013020d7c23 */ /* 0x000fe2000801000d */
[----:B------:R-:W-:Y:S01]  /*19890*/  I2FP.F32.S32 R6, R6 ;  /* 0x0000000600067245 */ /* 0x000fe20000201400 */
[----:B------:R-:W-:Y:S01]  /*198a0*/  IMAD.MOV.U32 R5, RZ, RZ, R7 ;  /* 0x000000ffff057224 */ /* 0x000fe200078e0007 */
[----:B------:R-:W-:Y:S01]  /*198b0*/  I2FP.F32.S32 R3, R3 ;  /* 0x0000000300037245 */ /* 0x000fe20000201400 */
[----:B------:R-:W-:Y:S01]  /*198c0*/  FFMA.FTZ R14, R4, -UR19, R14 ;  /* 0x80000013040e7c23 */ /* 0x000fe2000801000e */
[----:B------:R-:W-:Y:S01]  /*198d0*/  FSEL R177, R9, -INF , !P1 ;  /* 0xff80000009b17808 */ /* 0x000fe20004800000 */
[----:B------:R-:W-:Y:S01]  /*198e0*/  FFMA.FTZ R18, R6, -UR19, R18 ;  /* 0x8000001306127c23 */ /* 0x000fe20008010012 */
[----:B------:R-:W-:Y:S01]  /*198f0*/  I2FP.F32.S32 R5, R5 ;  /* 0x0000000500057245 */ /* 0x000fe20000201400 */
[--C-:B------:R-:W-:Y:S01]  /*19900*/  IMAD.IADD R2, R221, 0x1, -R135.reuse ;  /* 0x00000001dd027824 */ /* 0x100fe200078e0a87 */
[----:B------:R-:W-:Y:S01]  /*19910*/  ISETP.GE.AND P1, PT, R0, R223, PT ;  /* 0x000000df0000720c */ /* 0x000fe20003f26270 */
[C---:B------:R-:W-:Y:S01]  /*19920*/  IMAD.IADD R4, R222.reuse, 0x1, -R135 ;  /* 0x00000001de047824 */ /* 0x040fe200078e0a87 */
[----:B------:R-:W-:Y:S01]  /*19930*/  FSEL R142, R11, -INF , !P3 ;  /* 0xff8000000b8e7808 */ /* 0x000fe20005800000 */
[----:B------:R-:W-:Y:S01]  /*19940*/  IMAD.IADD R6, R222, 0x1, -R134 ;  /* 0x00000001de067824 */ /* 0x000fe200078e0a86 */
[----:B------:R-:W-:Y:S01]  /*19950*/  ISETP.GE.OR P1, PT, R0, R228, !P1 ;  /* 0x000000e40000720c */ /* 0x000fe20004f26670 */
[----:B------:R-:W-:Y:S01]  /*19960*/  FFMA.FTZ R12, R3, -UR19, R12 ;  /* 0x80000013030c7c23 */ /* 0x000fe2000801000c */
[----:B------:R-:W-:Y:S01]  /*19970*/  IABS R3, R2 ;  /* 0x0000000200037213 */ /* 0x000fe20000000000 */
[----:B------:R-:W-:Y:S01]  /*19980*/  FFMA.FTZ R16, R5, -UR19, R16 ;  /* 0x8000001305107c23 */ /* 0x000fe20008010010 */
[----:B------:R-:W-:Y:S01]  /*19990*/  IABS R2, R4 ;  /* 0x0000000400027213 */ /* 0x000fe20000000000 */
[----:B------:R-:W-:Y:S01]  /*199a0*/  IMAD.IADD R5, R221, 0x1, -R134 ;  /* 0x00000001dd057824 */ /* 0x000fe200078e0a86 */
[----:B------:R-:W-:Y:S02]  /*199b0*/  IABS R7, R6 ;  /* 0x0000000600077213 */ /* 0x000fe40000000000 */
[----:B------:R-:W-:Y:S02]  /*199c0*/  I2FP.F32.S32 R6, R3 ;  /* 0x0000000300067245 */ /* 0x000fe40000201400 */
[----:B------:R-:W-:Y:S01]  /*199d0*/  I2FP.F32.S32 R3, R2 ;  /* 0x0000000200037245 */ /* 0x000fe20000201400 */
[----:B------:R-:W-:Y:S01]  /*199e0*/  IMAD.MOV.U32 R2, RZ, RZ, R7 ;  /* 0x000000ffff027224 */ /* 0x000fe200078e0007 */
[----:B------:R-:W-:Y:S01]  /*199f0*/  IABS R4, R8 ;  /* 0x0000000800047213 */ /* 0x000fe20000000000 */
[----:B------:R-:W-:Y:S01]  /*19a00*/  FFMA.FTZ R17, R6, -UR19, R17 ;  /* 0x8000001306117c23 */ /* 0x000fe20008010011 */
[----:B------:R-:W-:Y:S01]  /*19a10*/  IABS R5, R5 ;  /* 0x0000000500057213 */ /* 0x000fe20000000000 */
[----:B------:R-:W-:Y:S01]  /*19a20*/  FFMA.FTZ R19, R3, -UR19, R19 ;  /* 0x8000001303137c23 */ /* 0x000fe20008010013 */
[----:B------:R-:W-:Y:S02]  /*19a30*/  I2FP.F32.S32 R2, R2 ;  /* 0x0000000200027245 */ /* 0x000fe40000201400 */
[----:B------:R-:W-:Y:S02]  /*19a40*/  I2FP.F32.S32 R3, R4 ;  /* 0x0000000400037245 */ /* 0x000fe40000201400 */
[----:B------:R-:W-:Y:S01]  /*19a50*/  I2FP.F32.S32 R5, R5 ;  /* 0x0000000500057245 */ /* 0x000fe20000201400 */
[----:B------:R-:W-:Y:S01]  /*19a60*/  FFMA.FTZ R22, R2, -UR19, R22 ;  /* 0x8000001302167c23 */ /* 0x000fe20008010016 */
[-C--:B------:R-:W-:Y:S01]  /*19a70*/  ISETP.GE.AND P3, PT, R135, R225.reuse, PT ;  /* 0x000000e18700720c */ /* 0x080fe20003f66270 */
[----:B------:R-:W-:Y:S01]  /*19a80*/  VIADD R2, R0, 0x18 ;  /* 0x0000001800027836 */ /* 0x000fe20000000000 */
[----:B------:R-:W-:Y:S01]  /*19a90*/  FSEL R181, R10, -INF , !P1 ;  /* 0xff8000000ab57808 */ /* 0x000fe20004800000 */
[----:B------:R-:W-:Y:S01]  /*19aa0*/  FFMA.FTZ R21, R3, -UR19, R21 ;  /* 0x8000001303157c23 */ /* 0x000fe20008010015 */
[----:B------:R-:W-:Y:S01]  /*19ab0*/  ISETP.GE.AND P1, PT, R135, R226, PT ;  /* 0x000000e28700720c */ /* 0x000fe20003f26270 */
[----:B------:R-:W-:Y:S01]  /*19ac0*/  VIADD R0, R0, 0x19 ;  /* 0x0000001900007836 */ /* 0x000fe20000000000 */
[----:B------:R-:W-:Y:S01]  /*19ad0*/  FSEL R18, R18, -INF , !P5 ;  /* 0xff80000012127808 */ /* 0x000fe20006800000 */
[----:B------:R-:W-:Y:S01]  /*19ae0*/  FFMA.FTZ R20, R5, -UR19, R20 ;  /* 0x8000001305147c23 */ /* 0x000fe20008010014 */
[----:B------:R-:W-:Y:S01]  /*19af0*/  ISETP.GE.OR P3, PT, R135, R230, !P3 ;  /* 0x000000e68700720c */ /* 0x000fe20005f66670 */
[----:B------:R-:W-:Y:S01]  /*19b00*/  IMAD.IADD R3, R222, 0x1, -R137 ;  /* 0x00000001de037824 */ /* 0x000fe200078e0a89 */
[----:B------:R-:W-:Y:S01]  /*19b10*/  ISETP.GE.AND P5, PT, R134, R225, PT ;  /* 0x000000e18600720c */ /* 0x000fe20003fa6270 */
[--C-:B------:R-:W-:Y:S01]  /*19b20*/  IMAD.IADD R5, R222, 0x1, -R2.reuse ;  /* 0x00000001de057824 */ /* 0x100fe200078e0a02 */
[----:B------:R-:W-:Y:S01]  /*19b30*/  FSEL R16, R16, -INF , !P0 ;  /* 0xff80000010107808 */ /* 0x000fe20004000000 */
[C---:B------:R-:W-:Y:S01]  /*19b40*/  IMAD.IADD R4, R221.reuse, 0x1, -R2 ;  /* 0x00000001dd047824 */ /* 0x040fe200078e0a02 */
[----:B------:R-:W-:Y:S01]  /*19b50*/  IABS R8, R3 ;  /* 0x0000000300087213 */ /* 0x000fe20000000000 */
[--C-:B------:R-:W-:Y:S01]  /*19b60*/  IMAD.IADD R9, R222, 0x1, -R0.reuse ;  /* 0x00000001de097824 */ /* 0x100fe200078e0a00 */
[----:B------:R-:W-:Y:S01]  /*19b70*/  IABS R3, R5 ;  /* 0x0000000500037213 */ /* 0x000fe20000000000 */
[----:B------:R-:W-:Y:S01]  /*19b80*/  IMAD.IADD R7, R221, 0x1, -R0 ;  /* 0x00000001dd077824 */ /* 0x000fe200078e0a00 */
[----:B------:R-:W-:Y:S02]  /*19b90*/  IABS R6, R4 ;  /* 0x0000000400067213 */ /* 0x000fe40000000000 */
[----:B------:R-:W-:Y:S02]  /*19ba0*/  IABS R4, R9 ;  /* 0x0000000900047213 */ /* 0x000fe40000000000 */
[----:B------:R-:W-:Y:S02]  /*19bb0*/  I2FP.F32.S32 R3, R3 ;  /* 0x0000000300037245 */ /* 0x000fe40000201400 */
[----:B------:R-:W-:Y:S02]  /*19bc0*/  I2FP.F32.S32 R4, R4 ;  /* 0x0000000400047245 */ /* 0x000fe40000201400 */
[----:B------:R-:W-:Y:S01]  /*19bd0*/  IABS R5, R7 ;  /* 0x0000000700057213 */ /* 0x000fe20000000000 */
[----:B------:R-:W-:Y:S01]  /*19be0*/  FFMA.FTZ R34, R3, -UR19, R34 ;  /* 0x8000001303227c23 */ /* 0x000fe20008010022 */
[----:B------:R-:W-:Y:S01]  /*19bf0*/  FMNMX.FTZ R3, R179, R133, !PT ;  /* 0x00000085b3037209 */ /* 0x000fe20007810000 */
[----:B------:R-:W-:Y:S01]  /*19c00*/  FFMA.FTZ R35, R4, -UR19, R35 ;  /* 0x8000001304237c23 */ /* 0x000fe20008010023 */
[----:B------:R-:W-:Y:S02]  /*19c10*/  FMNMX.FTZ R4, R176, R132, !PT ;  /* 0x00000084b0047209 */ /* 0x000fe40007810000 */
[----:B------:R-:W-:Y:S02]  /*19c20*/  ISETP.GE.OR P1, PT, R135, R231, !P1 ;  /* 0x000000e78700720c */ /* 0x000fe40004f26670 */
[----:B------:R-:W-:Y:S02]  /*19c30*/  FMNMX.FTZ R3, R180, R3, !PT ;  /* 0x00000003b4037209 */ /* 0x000fe40007810000 */
[----:B------:R-:W-:Y:S02]  /*19c40*/  I2FP.F32.S32 R7, R8 ;  /* 0x0000000800077245 */ /* 0x000fe40000201400 */
[----:B------:R-:W-:Y:S02]  /*19c50*/  ISETP.GE.AND P0, PT, R134, R226, PT ;  /* 0x000000e28600720c */ /* 0x000fe40003f06270 */
[----:B------:R-:W-:Y:S01]  /*19c60*/  FSEL R19, R19, -INF , !P3 ;  /* 0xff80000013137808 */ /* 0x000fe20005800000 */
[----:B------:R-:W-:Y:S01]  /*19c70*/  FFMA.FTZ R23, R7, -UR19, R23 ;  /* 0x8000001307177c23 */ /* 0x000fe20008010017 */
[----:B------:R-:W-:Y:S01]  /*19c80*/  FMNMX.FTZ R4, R178, R4, !PT ;  /* 0x00000004b2047209 */ /* 0x000fe20007810000 */
[----:B------:R-:W-:Y:S01]  /*19c90*/  IMAD.IADD R7, R227, 0x1, -R134 ;  /* 0x00000001e3077824 */ /* 0x000fe200078e0a86 */
[----:B------:R-:W-:Y:S02]  /*19ca0*/  ISETP.GE.AND P3, PT, R137, R225, PT ;  /* 0x000000e18900720c */ /* 0x000fe40003f66270 */
[----:B------:R-:W-:Y:S02]  /*19cb0*/  ISETP.GE.OR P5, PT, R134, R230, !P5 ;  /* 0x000000e68600720c */ /* 0x000fe40006fa6670 */
[----:B------:R-:W-:Y:S02]  /*19cc0*/  FSEL R17, R17, -INF , !P1 ;  /* 0xff80000011117808 */ /* 0x000fe40004800000 */
[----:B------:R-:W-:Y:S02]  /*19cd0*/  FMNMX.FTZ R3, R18, R3, !PT ;  /* 0x0000000312037209 */ /* 0x000fe40007810000 */
[C---:B------:R-:W-:Y:S02]  /*19ce0*/  ISETP.GE.AND P1, PT, R137.reuse, R226, PT ;  /* 0x000000e28900720c */ /* 0x040fe40003f26270 */
[----:B------:R-:W-:Y:S02]  /*19cf0*/  ISETP.GE.OR P0, PT, R134, R231, !P0 ;  /* 0x000000e78600720c */ /* 0x000fe40004706670 */
[----:B------:R-:W-:Y:S01]  /*19d00*/  FMNMX.FTZ R136, R16, R4, !PT ;  /* 0x0000000410887209 */ /* 0x000fe20007810000 */
[----:B------:R-:W-:Y:S01]  /*19d10*/  IMAD.IADD R4, R232, 0x1, -R135 ;  /* 0x00000001e8047824 */ /* 0x000fe200078e0a87 */
[----:B------:R-:W-:Y:S02]  /*19d20*/  ISETP.GE.OR P3, PT, R137, R230, !P3 ;  /* 0x000000e68900720c */ /* 0x000fe40005f66670 */
[----:B------:R-:W-:Y:S02]  /*19d30*/  FSEL R242, R22, -INF , !P5 ;  /* 0xff80000016f27808 */ /* 0x000fe40006800000 */
[----:B------:R-:W-:Y:S02]  /*19d40*/  I2FP.F32.S32 R6, R6 ;  /* 0x0000000600067245 */ /* 0x000fe40000201400 */
[----:B------:R-:W-:Y:S02]  /*19d50*/  ISETP.GE.AND P5, PT, R2, R225, PT ;  /* 0x000000e10200720c */ /* 0x000fe40003fa6270 */
[----:B------:R-:W-:Y:S01]  /*19d60*/  FMNMX.FTZ R3, R19, R3, !PT ;  /* 0x0000000313037209 */ /* 0x000fe20007810000 */
[----:B------:R-:W-:Y:S01]  /*19d70*/  FFMA.FTZ R32, R6, -UR19, R32 ;  /* 0x8000001306207c23 */ /* 0x000fe20008010020 */
[----:B------:R-:W-:Y:S01]  /*19d80*/  FSEL R196, R20, -INF , !P0 ;  /* 0xff80000014c47808 */ /* 0x000fe20004000000 */
[----:B------:R-:W-:Y:S01]  /*19d90*/  IMAD.IADD R6, R227, 0x1, -R2 ;  /* 0x00000001e3067824 */ /* 0x000fe200078e0a02 */
[----:B------:R-:W-:Y:S02]  /*19da0*/  ISETP.GE.OR P1, PT, R137, R231, !P1 ;  /* 0x000000e78900720c */ /* 0x000fe40004f26670 */
[----:B------:R-:W-:Y:S02]  /*19db0*/  ISETP.GE.AND P0, PT, R2, R226, PT ;  /* 0x000000e20200720c */ /* 0x000fe40003f06270 */
[----:B------:R-:W-:Y:S02]  /*19dc0*/  FMNMX.FTZ R136, R17, R136, !PT ;  /* 0x0000008811887209 */ /* 0x000fe40007810000 */
[----:B------:R-:W-:Y:S02]  /*19dd0*/  FSEL R197, R23, -INF , !P3 ;  /* 0xff80000017c57808 */ /* 0x000fe40005800000 */
[----:B------:R-:W-:Y:S02]  /*19de0*/  I2FP.F32.S32 R5, R5 ;  /* 0x0000000500057245 */ /* 0x000fe40000201400 */
[----:B------:R-:W-:Y:S02]  /*19df0*/  ISETP.GE.AND P3, PT, R0, R225, PT ;  /* 0x000000e10000720c */ /* 0x000fe40003f66270 */
[----:B------:R-:W-:Y:S01]  /*19e00*/  ISETP.GE.OR P5, PT, R2, R230, !P5 ;  /* 0x000000e60200720c */ /* 0x000fe20006fa6670 */
[----:B------:R-:W-:Y:S01]  /*19e10*/  FFMA.FTZ R33, R5, -UR19, R33 ;  /* 0x8000001305217c23 */ /* 0x000fe20008010021 */
[----:B------:R-:W-:Y:S01]  /*19e20*/  FMNMX.FTZ R3, R242, R3, !PT ;  /* 0x00000003f2037209 */ /* 0x000fe20007810000 */
[----:B------:R-:W-:Y:S01]  /*19e30*/  IMAD.IADD R5, R232, 0x1, -R134 ;  /* 0x00000001e8057824 */ /* 0x000fe200078e0a86 */
[----:B------:R-:W-:Y:S02]  /*19e40*/  FSEL R195, R21, -INF , !P1 ;  /* 0xff80000015c37808 */ /* 0x000fe40004800000 */
[----:B------:R-:W-:Y:S02]  /*19e50*/  ISETP.GE.AND P1, PT, R0, R226, PT ;  /* 0x000000e20000720c */ /* 0x000fe40003f26270 */
[----:B------:R-:W-:Y:S02]  /*19e60*/  ISETP.GE.OR P0, PT, R2, R231, !P0 ;  /* 0x000000e70200720c */ /* 0x000fe40004706670 */
[----:B------:R-:W-:Y:S02]  /*19e70*/  FMNMX.FTZ R136, R196, R136, !PT ;  /* 0x00000088c4887209 */ /* 0x000fe40007810000 */
[----:B------:R-:W-:Y:S02]  /*19e80*/  FSEL R191, R34, -INF , !P5 ;  /* 0xff80000022bf7808 */ /* 0x000fe40006800000 */
[----:B------:R-:W-:Y:S02]  /*19e90*/  ISETP.GE.OR P3, PT, R0, R230, !P3 ;  /* 0x000000e60000720c */ /* 0x000fe40005f66670 */
[----:B------:R-:W-:Y:S02]  /*19ea0*/  FMNMX.FTZ R3, R197, R3, !PT ;  /* 0x00000003c5037209 */ /* 0x000fe40007810000 */
[----:B------:R-:W-:Y:S02]  /*19eb0*/  FSEL R189, R32, -INF , !P0 ;  /* 0xff80000020bd7808 */ /* 0x000fe40004000000 */
[----:B------:R-:W-:Y:S02]  /*19ec0*/  ISETP.GE.OR P1, PT, R0, R231, !P1 ;  /* 0x000000e70000720c */ /* 0x000fe40004f26670 */
[----:B------:R-:W-:Y:S02]  /*19ed0*/  FMNMX.FTZ R136, R195, R136, !PT ;  /* 0x00000088c3887209 */ /* 0x000fe40007810000 */
[C---:B------:R-:W-:Y:S02]  /*19ee0*/  ISETP.GE.AND P0, PT, R135.reuse, R224, PT ;  /* 0x000000e08700720c */ /* 0x040fe40003f06270 */
[----:B------:R-:W-:Y:S02]  /*19ef0*/  ISETP.GE.AND P5, PT, R135, R223, PT ;  /* 0x000000df8700720c */ /* 0x000fe40003fa6270 */
[----:B------:R-:W-:Y:S02]  /*19f00*/  FSEL R194, R35, -INF , !P3 ;  /* 0xff80000023c27808 */ /* 0x000fe40005800000 */
[----:B------:R-:W-:Y:S02]  /*19f10*/  FMNMX.FTZ R3, R191, R3, !PT ;  /* 0x00000003bf037209 */ /* 0x000fe40007810000 */
[----:B------:R-:W-:Y:S02]  /*19f20*/  FSEL R190, R33, -INF , !P1 ;  /* 0xff80000021be7808 */ /* 0x000fe40004800000 */
[----:B------:R-:W-:Y:S02]  /*19f30*/  FMNMX.FTZ R136, R189, R136, !PT ;  /* 0x00000088bd887209 */ /* 0x000fe40007810000 */
[C---:B------:R-:W-:Y:S02]  /*19f40*/  ISETP.GE.OR P0, PT, R135.reuse, R229, !P0 ;  /* 0x000000e58700720c */ /* 0x040fe40004706670 */
[----:B------:R-:W-:Y:S02]  /*19f50*/  ISETP.GE.OR P5, PT, R135, R228, !P5 ;  /* 0x000000e48700720c */ /* 0x000fe40006fa6670 */
[----:B------:R-:W-:Y:S01]  /*19f60*/  FMNMX.FTZ R135, R194, R3, !PT ;  /* 0x00000003c2877209 */ /* 0x000fe20007810000 */
[----:B------:R-:W-:Y:S01]  /*19f70*/  IMAD.IADD R3, R227, 0x1, -R137 ;  /* 0x00000001e3037824 */ /* 0x000fe200078e0a89 */
[----:B------:R-:W-:Y:S02]  /*19f80*/  FMNMX.FTZ R136, R190, R136, !PT ;  /* 0x00000088be887209 */ /* 0x000fe40007810000 */
[----:B------:R-:W-:Y:S01]  /*19f90*/  IABS R11, R7 ;  /* 0x00000007000b7213 */ /* 0x000fe20000000000 */
[----:B------:R-:W-:Y:S01]  /*19fa0*/  SHFL.BFLY PT, R9, R135, 0x2, 0x1f ;  /* 0x0c401f0087097f89 */ /* 0x000fe200000e0000 */
[----:B------:R-:W-:Y:S02]  /*19fb0*/  IABS R10, R4 ;  /* 0x00000004000a7213 */ /* 0x000fe40000000000 */
[----:B------:R-:W-:Y:S05]  /*19fc0*/  IABS R4, R3 ;  /* 0x0000000300047213 */ /* 0x000fea0000000000 */
[----:B------:R-:W1:Y:S01]  /*19fd0*/  SHFL.BFLY PT, R8, R136, 0x2, 0x1f ;  /* 0x0c401f0088087f89 */ /* 0x000e6200000e0000 */
[----:B------:R-:W-:Y:S01]  /*19fe0*/  IABS R3, R6 ;  /* 0x0000000600037213 */ /* 0x000fe20000000000 */
[----:B------:R-:W-:Y:S01]  /*19ff0*/  IMAD.MOV.U32 R6, RZ, RZ, R11 ;  /* 0x000000ffff067224 */ /* 0x000fe200078e000b */
[C---:B------:R-:W-:Y:S02]  /*1a000*/  ISETP.GE.AND P1, PT, R134.reuse, R224, PT ;  /* 0x000000e08600720c */ /* 0x040fe40003f26270 */
[----:B------:R-:W-:Y:S02]  /*1a010*/  I2FP.F32.S32 R4, R4 ;  /* 0x0000000400047245 */ /* 0x000fe40000201400 */
[----:B------:R-:W-:Y:S02]  /*1a020*/  I2FP.F32.S32 R6, R6 ;  /* 0x0000000600067245 */ /* 0x000fe40000201400 */
[----:B------:R-:W-:Y:S01]  /*1a030*/  ISETP.GE.OR P1, PT, R134, R229, !P1 ;  /* 0x000000e58600720c */ /* 0x000fe20004f26670 */
[----:B------:R-:W-:Y:S01]  /*1a040*/  FFMA.FTZ R25, R4, -UR19, R25 ;  /* 0x8000001304197c23 */ /* 0x000fe20008010019 */
[----:B------:R-:W-:Y:S01]  /*1a050*/  I2FP.F32.S32 R3, R3 ;  /* 0x0000000300037245 */ /* 0x000fe20000201400 */
[----:B------:R-:W-:Y:S01]  /*1a060*/  FFMA.FTZ R24, R6, -UR19, R24 ;  /* 0x8000001306187c23 */ /* 0x000fe20008010018 */
[----:B------:R-:W-:Y:S01]  /*1a070*/  IABS R7, R5 ;  /* 0x0000000500077213 */ /* 0x000fe20000000000 */
[----:B------:R-:W-:Y:S01]  /*1a080*/  IMAD.MOV.U32 R5, RZ, RZ, R10 ;  /* 0x000000ffff057224 */ /* 0x000fe200078e000a */
[----:B------:R-:W-:Y:S01]  /*1a090*/  FSEL R21, R12, -INF , !P6 ;  /* 0xff8000000c157808 */ /* 0x000fe20007000000 */
[----:B------:R-:W-:Y:S01]  /*1a0a0*/  FFMA.FTZ R28, R3, -UR19, R28 ;  /* 0x80000013031c7c23 */ /* 0x000fe2000801001c */
[----:B------:R-:W-:Y:S01]  /*1a0b0*/  FSEL R13, R13, -INF , !P0 ;  /* 0xff8000000d0d7808 */ /* 0x000fe20004000000 */
[----:B------:R-:W-:Y:S01]  /*1a0c0*/  IMAD.IADD R3, R227, 0x1, -R0 ;  /* 0x00000001e3037824 */ /* 0x000fe200078e0a00 */
[CC--:B------:R-:W-:Y:S01]  /*1a0d0*/  ISETP.GE.AND P6, PT, R137.reuse, R224.reuse, PT ;  /* 0x000000e08900720c */ /* 0x0c0fe20003fc6270 */
[----:B------:R-:W-:Y:S01]  /*1a0e0*/  IMAD.IADD R4, R232, 0x1, -R137 ;  /* 0x00000001e8047824 */ /* 0x000fe200078e0a89 */
[----:B------:R-:W-:Y:S02]  /*1a0f0*/  ISETP.GE.AND P0, PT, R2, R224, PT ;  /* 0x000000e00200720c */ /* 0x000fe40003f06270 */
[----:B------:R-:W-:Y:S02]  /*1a100*/  FSEL R202, R24, -INF , !P1 ;  /* 0xff80000018ca7808 */ /* 0x000fe40004800000 */
[C---:B------:R-:W-:Y:S02]  /*1a110*/  ISETP.GE.AND P1, PT, R2.reuse, R223, PT ;  /* 0x000000df0200720c */ /* 0x040fe40003f26270 */
[-C--:B------:R-:W-:Y:S02]  /*1a120*/  ISETP.GE.OR P6, PT, R137, R229.reuse, !P6 ;  /* 0x000000e58900720c */ /* 0x080fe400077c6670 */
[C---:B------:R-:W-:Y:S02]  /*1a130*/  ISETP.GE.OR P0, PT, R2.reuse, R229, !P0 ;  /* 0x000000e50200720c */ /* 0x040fe40004706670 */
[----:B------:R-:W-:Y:S02]  /*1a140*/  I2FP.F32.S32 R5, R5 ;  /* 0x0000000500057245 */ /* 0x000fe40000201400 */
[----:B------:R-:W-:Y:S01]  /*1a150*/  ISETP.GE.OR P1, PT, R2, R228, !P1 ;  /* 0x000000e40200720c */ /* 0x000fe20004f26670 */
[----:B------:R-:W-:Y:S01]  /*1a160*/  IMAD.IADD R2, R232, 0x1, -R2 ;  /* 0x00000001e8027824 */ /* 0x000fe200078e0a02 */
[----:B-1----:R-:W-:Y:S01]  /*1a170*/  FMNMX.FTZ R136, R136, R8, !PT ;  /* 0x0000000888887209 */ /* 0x002fe20007810000 */
[----:B------:R-:W-:Y:S01]  /*1a180*/  FFMA.FTZ R15, R5, -UR19, R15 ;  /* 0x80000013050f7c23 */ /* 0x000fe2000801000f */
[----:B------:R-:W-:Y:S02]  /*1a190*/  FSEL R239, R25, -INF , !P6 ;  /* 0xff80000019ef7808 */ /* 0x000fe40007000000 */
[----:B------:R-:W-:Y:S02]  /*1a1a0*/  FSEL R244, R28, -INF , !P0 ;  /* 0xff8000001cf47808 */ /* 0x000fe40004000000 */
[C---:B------:R-:W-:Y:S02]  /*1a1b0*/  ISETP.GE.AND P6, PT, R0.reuse, R224, PT ;  /* 0x000000e00000720c */ /* 0x040fe40003fc6270 */
[----:B------:R-:W-:Y:S02]  /*1a1c0*/  ISETP.GE.AND P0, PT, R0, R223, PT ;  /* 0x000000df0000720c */ /* 0x000fe40003f06270 */
[----:B------:R-:W-:Y:S02]  /*1a1d0*/  IABS R6, R3 ;  /* 0x0000000300067213 */ /* 0x000fe40000000000 */
[----:B------:R-:W-:Y:S02]  /*1a1e0*/  IABS R5, R2 ;  /* 0x0000000200057213 */ /* 0x000fe40000000000 */
[----:B------:R-:W-:Y:S01]  /*1a1f0*/  FMNMX.FTZ R3, R182, R138, !PT ;  /* 0x0000008ab6037209 */ /* 0x000fe20007810000 */
[----:B------:R-:W1:Y:S01]  /*1a200*/  SHFL.BFLY PT, R2, R136, 0x1, 0x1f ;  /* 0x0c201f0088027f89 */ /* 0x000e6200000e0000 */
[----:B------:R-:W-:Y:S02]  /*1a210*/  I2FP.F32.S32 R7, R7 ;  /* 0x0000000700077245 */ /* 0x000fe40000201400 */
[C---:B------:R-:W-:Y:S02]  /*1a220*/  ISETP.GE.OR P0, PT, R0.reuse, R228, !P0 ;  /* 0x000000e40000720c */ /* 0x040fe40004706670 */
[----:B------:R-:W-:Y:S01]  /*1a230*/  ISETP.GE.OR P6, PT, R0, R229, !P6 ;  /* 0x000000e50000720c */ /* 0x000fe200077c6670 */
[----:B------:R-:W-:Y:S01]  /*1a240*/  IMAD.IADD R0, R232, 0x1, -R0 ;  /* 0x00000001e8007824 */ /* 0x000fe200078e0a00 */
[----:B------:R-:W-:Y:S01]  /*1a250*/  IABS R4, R4 ;  /* 0x0000000400047213 */ /* 0x000fe20000000000 */
[----:B------:R-:W-:Y:S01]  /*1a260*/  FFMA.FTZ R26, R7, -UR19, R26 ;  /* 0x80000013071a7c23 */ /* 0x000fe2000801001a */
[----:B------:R-:W-:Y:S02]  /*1a270*/  FMNMX.FTZ R3, R177, R3, !PT ;  /* 0x00000003b1037209 */ /* 0x000fe40007810000 */
[----:B------:R-:W-:Y:S01]  /*1a280*/  IABS R7, R0 ;  /* 0x0000000000077213 */ /* 0x000fe20000000000 */
[----:B------:R-:W-:Y:S01]  /*1a290*/  IMAD.MOV.U32 R0, RZ, RZ, R4 ;  /* 0x000000ffff007224 */ /* 0x000fe200078e0004 */
[----:B------:R-:W-:Y:S02]  /*1a2a0*/  FMNMX.FTZ R3, R21, R3, !PT ;  /* 0x0000000315037209 */ /* 0x000fe40007810000 */
[----:B------:R-:W-:Y:S02]  /*1a2b0*/  FMNMX.FTZ R135, R135, R9, !PT ;  /* 0x0000000987877209 */ /* 0x000fe40007810000 */
[----:B------:R-:W-:Y:S02]  /*1a2c0*/  FMNMX.FTZ R3, R13, R3, !PT ;  /* 0x000000030d037209 */ /* 0x000fe40007810000 */
[----:B------:R-:W-:Y:S01]  /*1a2d0*/  I2FP.F32.S32 R0, R0 ;  /* 0x0000000000007245 */ /* 0x000fe20000201400 */
[----:B------:R-:W2:Y:S01]  /*1a2e0*/  SHFL.BFLY PT, R4, R135, 0x1, 0x1f ;  /* 0x0c201f0087047f89 */ /* 0x000ea200000e0000 */
[----:B------:R-:W-:Y:S02]  /*1a2f0*/  I2FP.F32.S32 R6, R6 ;  /* 0x0000000600067245 */ /* 0x000fe40000201400 */
[----:B------:R-:W-:Y:S01]  /*1a300*/  FMNMX.FTZ R3, R202, R3, !PT ;  /* 0x00000003ca037209 */ /* 0x000fe20007810000 */
[----:B------:R-:W-:Y:S01]  /*1a310*/  FFMA.FTZ R27, R0, -UR19, R27 ;  /* 0x80000013001b7c23 */ /* 0x000fe2000801001b */
[----:B------:R-:W-:Y:S01]  /*1a320*/  FMNMX.FTZ R0, R181, R139, !PT ;  /* 0x0000008bb5007209 */ /* 0x000fe20007810000 */
[----:B------:R-:W-:Y:S01]  /*1a330*/  FFMA.FTZ R29, R6, -UR19, R29 ;  /* 0x80000013061d7c23 */ /* 0x000fe2000801001d */
[----:B------:R-:W-:Y:S02]  /*1a340*/  FMNMX.FTZ R3, R239, R3, !PT ;  /* 0x00000003ef037209 */ /* 0x000fe40007810000 */
[----:B------:R-:W-:Y:S02]  /*1a350*/  ISETP.GE.AND P3, PT, R134, R223, PT ;  /* 0x000000df8600720c */ /* 0x000fe40003f66270 */
[----:B------:R-:W-:Y:S02]  /*1a360*/  FSEL R22, R14, -INF , !P2 ;  /* 0xff8000000e167808 */ /* 0x000fe40005000000 */
[----:B------:R-:W-:Y:S02]  /*1a370*/  FMNMX.FTZ R0, R142, R0, !PT ;  /* 0x000000008e007209 */ /* 0x000fe40007810000 */
[----:B------:R-:W-:Y:S02]  /*1a380*/  FMNMX.FTZ R3, R244, R3, !PT ;  /* 0x00000003f4037209 */ /* 0x000fe40007810000 */
[----:B------:R-:W-:Y:S02]  /*1a390*/  FSEL R203, R29, -INF , !P6 ;  /* 0xff8000001dcb7808 */ /* 0x000fe40007000000 */
[----:B-1----:R-:W-:Y:S02]  /*1a3a0*/  FMNMX.FTZ R136, R136, R2, !PT ;  /* 0x0000000288887209 */ /* 0x002fe40007810000 */
[----:B------:R-:W-:Y:S02]  /*1a3b0*/  ISETP.GE.OR P3, PT, R134, R228, !P3 ;  /* 0x000000e48600720c */ /* 0x000fe40005f66670 */
[----:B------:R-:W-:Y:S01]  /*1a3c0*/  I2FP.F32.S32 R7, R7 ;  /* 0x0000000700077245 */ /* 0x000fe20000201400 */
[----:B------:R-:W-:Y:S01]  /*1a3d0*/  FMUL.FTZ R141, R136, UR4 ;  /* 0x00000004888d7c20 */ /* 0x000fe20008410000 */
[----:B------:R-:W-:Y:S02]  /*1a3e0*/  FSEL R20, R15, -INF , !P5 ;  /* 0xff8000000f147808 */ /* 0x000fe40006800000 */
[----:B------:R-:W-:Y:S01]  /*1a3f0*/  FMNMX.FTZ R0, R22, R0, !PT ;  /* 0x0000000016007209 */ /* 0x000fe20007810000 */
[----:B------:R-:W-:Y:S01]  /*1a400*/  FFMA.FTZ R31, R7, -UR19, R31 ;  /* 0x80000013071f7c23 */ /* 0x000fe2000801001f */
[----:B------:R-:W-:Y:S02]  /*1a410*/  ISETP.GE.AND P2, PT, R137, R223, PT ;  /* 0x000000df8900720c */ /* 0x000fe40003f46270 */
[----:B------:R-:W-:Y:S02]  /*1a420*/  FMNMX.FTZ R3, R203, R3, !PT ;  /* 0x00000003cb037209 */ /* 0x000fe40007810000 */
[----:B------:R-:W-:Y:S02]  /*1a430*/  FSEL R252, R26, -INF , !P3 ;  /* 0xff8000001afc7808 */ /* 0x000fe40005800000 */
[----:B------:R-:W-:Y:S01]  /*1a440*/  FMNMX.FTZ R0, R20, R0, !PT ;  /* 0x0000000014007209 */ /* 0x000fe20007810000 */
[----:B------:R-:W1:Y:S01]  /*1a450*/  SHFL.BFLY PT, R7, R3, 0x2, 0x1f ;  /* 0x0c401f0003077f89 */ /* 0x000e6200000e0000 */
[----:B------:R-:W-:Y:S02]  /*1a460*/  ISETP.GE.OR P2, PT, R137, R228, !P2 ;  /* 0x000000e48900720c */ /* 0x000fe40005746670 */
[----:B------:R-:W-:Y:S02]  /*1a470*/  FSETP.NEU.FTZ.AND P3, PT, R136, -INF , PT ;  /* 0xff8000008800780b */ /* 0x000fe40003f7d000 */
[----:B------:R-:W-:Y:S01]  /*1a480*/  FMNMX.FTZ R2, R252, R0, !PT ;  /* 0x00000000fc027209 */ /* 0x000fe20007810000 */
[----:B------:R-:W-:Y:S01]  /*1a490*/  IMAD.U32 R0, RZ, RZ, UR31 ;  /* 0x0000001fff007e24 */ /* 0x000fe2000f8e00ff */
[----:B------:R-:W-:Y:S02]  /*1a4a0*/  FSEL R34, R27, -INF , !P2 ;  /* 0xff8000001b227808 */ /* 0x000fe40005000000 */
[----:B------:R-:W-:Y:S02]  /*1a4b0*/  FSEL R141, R141, RZ, P3 ;  /* 0x000000ff8d8d7208 */ /* 0x000fe40001800000 */
[----:B--2---:R-:W-:Y:S02]  /*1a4c0*/  FMNMX.FTZ R135, R135, R4, !PT ;  /* 0x0000000487877209 */ /* 0x004fe40007810000 */
[----:B------:R-:W-:Y:S01]  /*1a4d0*/  I2FP.F32.S32 R5, R5 ;  /* 0x0000000500057245 */ /* 0x000fe20000201400 */
[--C-:B------:R-:W-:Y:S01]  /*1a4e0*/  FFMA.FTZ R17, R17, UR4, -R141.reuse ;  /* 0x0000000411117c23 */ /* 0x100fe2000801088d */
[----:B------:R-:W-:Y:S01]  /*1a4f0*/  FMNMX.FTZ R4, R34, R2, !PT ;  /* 0x0000000222047209 */ /* 0x000fe20007810000 */
[----:B------:R-:W-:Y:S01]  /*1a500*/  FFMA.FTZ R2, R16, UR4, -R141 ;  /* 0x0000000410027c23 */ /* 0x000fe2000801088d */
[----:B------:R-:W-:Y:S01]  /*1a510*/  FSEL R140, R31, -INF , !P0 ;  /* 0xff8000001f8c7808 */ /* 0x000fe20004000000 */
[----:B------:R-:W-:Y:S01]  /*1a520*/  FFMA.FTZ R30, R5, -UR19, R30 ;  /* 0x80000013051e7c23 */ /* 0x000fe2000801001e */
[----:B------:R-:W-:Y:S01]  /*1a530*/  LOP3.LUT R5, R201, UR9, R0, 0x96, !PT ;  /* 0x00000009c9057c12 */ /* 0x000fe2000f8e9600 */
[----:B------:R2:W-:Y:S01]  /*1a540*/  MUFU.EX2 R251, R2 ;  /* 0x0000000200fb7308 */ /* 0x0005e20000000800 */
[C---:B------:R-:W-:Y:S01]  /*1a550*/  FMUL.FTZ R143, R135.reuse, UR4 ;  /* 0x00000004878f7c20 */ /* 0x040fe20008410000 */
[----:B------:R-:W-:Y:S02]  /*1a560*/  FSETP.NEU.FTZ.AND P2, PT, R135, -INF , PT ;  /* 0xff8000008700780b */ /* 0x000fe40003f5d000 */
[----:B------:R-:W-:Y:S01]  /*1a570*/  FSEL R32, R30, -INF , !P1 ;  /* 0xff8000001e207808 */ /* 0x000fe20004800000 */
[----:B------:R-:W-:Y:S01]  /*1a580*/  IMAD.WIDE.U32 R10, R5, -0x326172a9, RZ ;  /* 0xcd9e8d57050a7825 */ /* 0x000fe200078e00ff */
[----:B-1----:R-:W-:Y:S02]  /*1a590*/  FMNMX.FTZ R3, R3, R7, !PT ;  /* 0x0000000703037209 */ /* 0x002fe40007810000 */
[----:B------:R-:W-:Y:S02]  /*1a5a0*/  FMNMX.FTZ R0, R32, R4, !PT ;  /* 0x0000000420007209 */ /* 0x000fe40007810000 */
[----:B------:R1:W1:Y:S01]  /*1a5b0*/  MUFU.EX2 R250, R17 ;  /* 0x0000001100fa7308 */ /* 0x0002620000000800 */
[----:B------:R-:W-:Y:S01]  /*1a5c0*/  FSEL R143, R143, RZ, P2 ;  /* 0x000000ff8f8f7208 */ /* 0x000fe20001000000 */
[----:B------:R-:W1:Y:S01]  /*1a5d0*/  SHFL.BFLY PT, R134, R3, 0x1, 0x1f ;  /* 0x0c201f0003867f89 */ /* 0x000e6200000e0000 */
[----:B------:R-:W-:Y:S02]  /*1a5e0*/  FMNMX.FTZ R0, R140, R0, !PT ;  /* 0x000000008c007209 */ /* 0x000fe40007810000 */
[--C-:B---3--:R-:W-:Y:S01]  /*1a5f0*/  LOP3.LUT R6, R185, UR5, R200.reuse, 0x96, !PT ;  /* 0x00000005b9067c12 */ /* 0x108fe2000f8e96c8 */
[--C-:B------:R-:W-:Y:S01]  /*1a600*/  FFMA.FTZ R19, R19, UR4, -R143.reuse ;  /* 0x0000000413137c23 */ /* 0x100fe2000801088f */
[----:B----4-:R-:W-:Y:S03]  /*1a610*/  LOP3.LUT R4, R187, UR5, R200, 0x96, !PT ;  /* 0x00000005bb047c12 */ /* 0x010fe6000f8e96c8 */
[----:B--2---:R-:W2:Y:S01]  /*1a620*/  SHFL.BFLY PT, R2, R0, 0x2, 0x1f ;  /* 0x0c401f0000027f89 */ /* 0x004ea200000e0000 */
[--C-:B------:R-:W-:Y:S01]  /*1a630*/  FFMA.FTZ R5, R18, UR4, -R143.reuse ;  /* 0x0000000412057c23 */ /* 0x100fe2000801088f */
[----:B------:R3:W-:Y:S01]  /*1a640*/  MUFU.EX2 R248, R19 ;  /* 0x0000001300f87308 */ /* 0x0007e20000000800 */
[----:B------:R-:W-:Y:S01]  /*1a650*/  IMAD.WIDE.U32 R24, R6, -0x326172a9, RZ ;  /* 0xcd9e8d5706187825 */ /* 0x000fe200078e00ff */
[----:B-----5:R-:W-:Y:S01]  /*1a660*/  LOP3.LUT R8, R11, UR37, R192, 0x96, !PT ;  /* 0x000000250b087c12 */ /* 0x020fe2000f8e96c0 */
[----:B------:R-:W-:Y:S02]  /*1a670*/  UMOV UR5, UR9 ;  /* 0x0000000900057c82 */ /* 0x000fe40008000000 */
[----:B------:R-:W-:Y:S01]  /*1a680*/  IMAD.WIDE.U32 R14, R4, -0x326172a9, RZ ;  /* 0xcd9e8d57040e7825 */ /* 0x000fe200078e00ff */
[----:B------:R-:W-:Y:S02]  /*1a690*/  LOP3.LUT R6, R25, UR36, R10, 0x96, !PT ;  /* 0x0000002419067c12 */ /* 0x000fe4000f8e960a */
[----:B------:R-:W-:Y:S02]  /*1a6a0*/  LOP3.LUT R4, R11, UR37, R198, 0x96, !PT ;  /* 0x000000250b047c12 */ /* 0x000fe4000f8e96c6 */
[----:B------:R4:W5:Y:S01]  /*1a6b0*/  MUFU.EX2 R249, R5 ;  /* 0x0000000500f97308 */ /* 0x0009620000000800 */
[----:B------:R-:W-:Y:S01]  /*1a6c0*/  LOP3.LUT R7, R15, UR36, R10, 0x96, !PT ;  /* 0x000000240f077c12 */ /* 0x000fe2000f8e960a */
[----:B------:R-:W-:Y:S04]  /*1a6d0*/  IMAD.WIDE.U32 R10, R8, -0x2daee0ad, RZ ;  /* 0xd2511f53080a7825 */ /* 0x000fe800078e00ff */
[----:B-1----:R-:W-:Y:S01]  /*1a6e0*/  IMAD.WIDE.U32 R16, R7, -0x2daee0ad, RZ ;  /* 0xd2511f5307107825 */ /* 0x002fe200078e00ff */
[----:B------:R-:W-:Y:S03]  /*1a6f0*/  FMNMX.FTZ R134, R3, R134, !PT ;  /* 0x0000008603867209 */ /* 0x000fe60007810000 */
[----:B------:R-:W-:Y:S01]  /*1a700*/  FFMA.FTZ R3, R180, UR4, -R143 ;  /* 0x00000004b4037c23 */ /* 0x000fe2000801088f */
[----:B---3--:R-:W-:Y:S04]  /*1a710*/  IMAD.WIDE.U32 R18, R6, -0x2daee0ad, RZ ;  /* 0xd2511f5306127825 */ /* 0x008fe800078e00ff */
[--C-:B------:R-:W-:Y:S01]  /*1a720*/  FFMA.FTZ R6, R176, UR4, -R141.reuse ;  /* 0x00000004b0067c23 */ /* 0x100fe2000801088d */
[----:B------:R-:W-:Y:S01]  /*1a730*/  FSETP.NEU.FTZ.AND P1, PT, R134, -INF , PT ;  /* 0xff8000008600780b */ /* 0x000fe20003f3d000 */
[----:B------:R1:W-:Y:S01]  /*1a740*/  MUFU.EX2 R243, R3 ;  /* 0x0000000300f37308 */ /* 0x0003e20000000800 */
[----:B--2---:R-:W-:Y:S02]  /*1a750*/  FMNMX.FTZ R0, R0, R2, !PT ;  /* 0x0000000200007209 */ /* 0x004fe40007810000 */
[----:B------:R-:W-:Y:S01]  /*1a760*/  LOP3.LUT R7, R11, UR33, R184, 0x96, !PT ;  /* 0x000000210b077c12 */ /* 0x000fe2000f8e96b8 */
[----:B------:R-:W-:Y:S01]  /*1a770*/  FMUL.FTZ R184, R134, UR4 ;  /* 0x0000000486b87c20 */ /* 0x000fe20008410000 */
[----:B----4-:R-:W-:Y:S01]  /*1a780*/  IMAD.WIDE.U32 R4, R4, -0x2daee0ad, RZ ;  /* 0xd2511f5304047825 */ /* 0x010fe200078e00ff */
[----:B------:R-:W2:Y:S04]  /*1a790*/  SHFL.BFLY PT, R2, R0, 0x1, 0x1f ;  /* 0x0c201f0000027f89 */ /* 0x000ea800000e0000 */
[----:B------:R3:W-:Y:S01]  /*1a7a0*/  MUFU.EX2 R247, R6 ;  /* 0x0000000600f77308 */ /* 0x0007e20000000800 */
[----:B------:R-:W-:Y:S02]  /*1a7b0*/  FSEL R184, R184, RZ, P1 ;  /* 0x000000ffb8b87208 */ /* 0x000fe40000800000 */
[----:B------:R-:W-:Y:S02]  /*1a7c0*/  LOP3.LUT R5, R5, UR33, R186, 0x96, !PT ;  /* 0x0000002105057c12 */ /* 0x000fe4000f8e96ba */
[----:B------:R-:W-:Y:S01]  /*1a7d0*/  LOP3.LUT R8, R17, UR29, R4, 0x96, !PT ;  /* 0x0000001d11087c12 */ /* 0x000fe2000f8e9604 */
[----:B------:R-:W-:Y:S01]  /*1a7e0*/  FFMA.FTZ R13, R13, UR4, -R184 ;  /* 0x000000040d0d7c23 */ /* 0x000fe200080108b8 */
[----:B------:R-:W-:Y:S01]  /*1a7f0*/  LOP3.LUT R9, R19, UR29, R10, 0x96, !PT ;  /* 0x0000001d13097c12 */ /* 0x000fe2000f8e960a */
[----:B------:R-:W-:Y:S04]  /*1a800*/  IMAD.WIDE.U32 R4, R5, -0x326172a9, RZ ;  /* 0xcd9e8d5705047825 */ /* 0x000fe800078e00ff */
[----:B-1----:R-:W-:Y:S01]  /*1a810*/  FFMA.FTZ R3, R182, UR4, -R184 ;  /* 0x00000004b6037c23 */ /* 0x002fe200080108b8 */
[----:B------:R-:W-:Y:S01]  /*1a820*/  MUFU.EX2 R235, R13 ;  /* 0x0000000d00eb7308 */ /* 0x000fe20000000800 */
[----:B------:R-:W-:Y:S01]  /*1a830*/  IMAD.WIDE.U32 R10, R7, -0x326172a9, RZ ;  /* 0xcd9e8d57070a7825 */ /* 0x000fe200078e00ff */
[----:B------:R-:W-:Y:S03]  /*1a840*/  LOP3.LUT R5, R5, UR32, R14, 0x96, !PT ;  /* 0x0000002005057c12 */ /* 0x000fe6000f8e960e */
[----:B------:R-:W-:Y:S04]  /*1a850*/  IMAD.WIDE.U32 R14, R8, -0x326172a9, RZ ;  /* 0xcd9e8d57080e7825 */ /* 0x000fe800078e00ff */
[----:B---3--:R-:W-:Y:S01]  /*1a860*/  FFMA.FTZ R6, R178, UR4, -R141 ;  /* 0x00000004b2067c23 */ /* 0x008fe2000801088d */
[----:B------:R1:W-:Y:S01]  /*1a870*/  MUFU.EX2 R241, R3 ;  /* 0x0000000300f17308 */ /* 0x0003e20000000800 */
[----:B------:R-:W-:Y:S01]  /*1a880*/  LOP3.LUT R8, R11, UR32, R24, 0x96, !PT ;  /* 0x000000200b087c12 */ /* 0x000fe2000f8e9618 */
[----:B------:R-:W-:Y:S01]  /*1a890*/  IMAD.WIDE.U32 R200, R9, -0x326172a9, RZ ;  /* 0xcd9e8d5709c87825 */ /* 0x000fe200078e00ff */
[----:B------:R-:W-:Y:S02]  /*1a8a0*/  LOP3.LUT R7, R15, UR28, R4, 0x96, !PT ;  /* 0x0000001c0f077c12 */ /* 0x000fe4000f8e9604 */
[----:B--2---:R-:W-:Y:S01]  /*1a8b0*/  FMNMX.FTZ R137, R0, R2, !PT ;  /* 0x0000000200897209 */ /* 0x004fe20007810000 */
[----:B------:R-:W-:Y:S01]  /*1a8c0*/  FFMA.FTZ R0, R177, UR4, -R184 ;  /* 0x00000004b1007c23 */ /* 0x000fe200080108b8 */
[----:B------:R-:W-:Y:S03]  /*1a8d0*/  IMAD.WIDE.U32 R4, R5, -0x2daee0ad, RZ ;  /* 0xd2511f5305047825 */ /* 0x000fe600078e00ff */
[----:B------:R2:W-:Y:S01]  /*1a8e0*/  MUFU.EX2 R246, R6 ;  /* 0x0000000600f67308 */ /* 0x0005e20000000800 */
[C---:B------:R-:W-:Y:S01]  /*1a8f0*/  FSETP.NEU.FTZ.AND P0, PT, R137.reuse, -INF , PT ;  /* 0xff8000008900780b */ /* 0x040fe20003f1d000 */
[----:B------:R-:W-:Y:S01]  /*1a900*/  FMUL.FTZ R185, R137, UR4 ;  /* 0x0000000489b97c20 */ /* 0x000fe20008410000 */
[----:B------:R-:W-:Y:S01]  /*1a910*/  IMAD.WIDE.U32 R192, R7, -0x2daee0ad, RZ ;  /* 0xd2511f5307c07825 */ /* 0x000fe200078e00ff */
[----:B------:R-:W-:Y:S02]  /*1a920*/  LOP3.LUT R10, R201, UR28, R10, 0x96, !PT ;  /* 0x0000001cc90a7c12 */ /* 0x000fe4000f8e960a */
[----:B------:R-:W-:Y:S01]  /*1a930*/  LOP3.LUT R5, R5, UR27, R16, 0x96, !PT ;  /* 0x0000001b05057c12 */ /* 0x000fe2000f8e9610 */
[----:B------:R-:W-:Y:S01]  /*1a940*/  IMAD.WIDE.U32 R8, R8, -0x2daee0ad, RZ ;  /* 0xd2511f5308087825 */ /* 0x000fe200078e00ff */
[----:B------:R-:W-:Y:S02]  /*1a950*/  FSEL R185, R185, RZ, P0 ;  /* 0x000000ffb9b97208 */ /* 0x000fe40000000000 */
[----:B------:R3:W4:Y:S01]  /*1a960*/  MUFU.EX2 R240, R0 ;  /* 0x0000000000f07308 */ /* 0x0007220000000800 */
[----:B------:R-:W-:Y:S01]  /*1a970*/  F2FP.F16.F32.PACK_AB R178, R250, R251 ;  /* 0x000000fbfab2723e */ /* 0x000fe200000000ff */
[----:B------:R-:W-:Y:S01]  /*1a980*/  IMAD.WIDE.U32 R198, R10, -0x2daee0ad, RZ ;  /* 0xd2511f530ac67825 */ /* 0x000fe200078e00ff */
[----:B------:R-:W-:Y:S03]  /*1a990*/  LOP3.LUT R9, R9, UR27, R18, 0x96, !PT ;  /* 0x0000001b09097c12 */ /* 0x000fe6000f8e9612 */
[----:B-1----:R-:W-:Y:S01]  /*1a9a0*/  FFMA.FTZ R3, R142, UR4, -R185 ;  /* 0x000000048e037c23 */ /* 0x002fe200080108b9 */
[----:B------:R-:W-:Y:S01]  /*1a9b0*/  LOP3.LUT R8, R199, UR10, R8, 0x96, !PT ;  /* 0x0000000ac7087c12 */ /* 0x000fe2000f8e9608 */
[----:B--2---:R-:W-:Y:S02]  /*1a9c0*/  FFMA.FTZ R6, R179, UR4, -R143 ;  /* 0x00000004b3067c23 */ /* 0x004fe4000801088f */
[----:B------:R1:W-:Y:S01]  /*1a9d0*/  MUFU.EX2 R237, R3 ;  /* 0x0000000300ed7308 */ /* 0x0003e20000000800 */
[----:B------:R-:W-:Y:S01]  /*1a9e0*/  IMAD.WIDE.U32 R186, R9, -0x326172a9, RZ ;  /* 0xcd9e8d5709ba7825 */ /* 0x000fe200078e00ff */
[----:B-----5:R-:W-:Y:S08]  /*1a9f0*/  F2FP.F16.F32.PACK_AB R179, R248, R249 ;  /* 0x000000f9f8b3723e */ /* 0x020ff000000000ff */
[----:B------:R2:W5:Y:S01]  /*1aa00*/  MUFU.EX2 R245, R6 ;  /* 0x0000000600f57308 */ /* 0x0005620000000800 */
[----:B---3--:R-:W-:Y:S01]  /*1aa10*/  FFMA.FTZ R0, R181, UR4, -R185 ;  /* 0x00000004b5007c23 */ /* 0x008fe200080108b9 */
[----:B----4-:R-:W-:Y:S08]  /*1aa20*/  F2FP.F16.F32.PACK_AB R180, R240, R241 ;  /* 0x000000f1f0b4723e */ /* 0x010ff000000000ff */
[----:B------:R-:W3:Y:S01]  /*1aa30*/  MUFU.EX2 R238, R0 ;  /* 0x0000000000ee7308 */ /* 0x000ee20000000800 */
[----:B-1----:R-:W-:Y:S09]  /*1aa40*/  FFMA.FTZ R3, R21, UR4, -R184 ;  /* 0x0000000415037c23 */ /* 0x002ff200080108b8 */
[----:B------:R1:W-:Y:S01]  /*1aa50*/  MUFU.EX2 R236, R3 ;  /* 0x0000000300ec7308 */ /* 0x0003e20000000800 */
[----:B--2---:R-:W-:Y:S01]  /*1aa60*/  LOP3.LUT R6, R193, UR10, R4, 0x96, !PT ;  /* 0x0000000ac1067c12 */ /* 0x004fe2000f8e9604 */
[----:B------:R-:W-:Y:S01]  /*1aa70*/  IMAD.WIDE.U32 R4, R5, -0x326172a9, RZ ;  /* 0xcd9e8d5705047825 */ /* 0x000fe200078e00ff */
[----:B-----5:R-:W-:Y:S03]  /*1aa80*/  F2FP.F16.F32.PACK_AB R177, R243, R245 ;  /* 0x000000f5f3b1723e */ /* 0x020fe600000000ff */
[----:B------:R-:W-:Y:S01]  /*1aa90*/  IMAD.WIDE.U32 R6, R6, -0x326172a9, RZ ;  /* 0xcd9e8d5706067825 */ /* 0x000fe200078e00ff */
[----:B------:R-:W-:Y:S02]  /*1aaa0*/  LOP3.LUT R188, R5, UR11, R14, 0x96, !PT ;  /* 0x0000000b05bc7c12 */ /* 0x000fe4000f8e960e */
[----:B---3--:R-:W-:Y:S02]  /*1aab0*/  F2FP.F16.F32.PACK_AB R181, R237, R238 ;  /* 0x000000eeedb5723e */ /* 0x008fe400000000ff */
[----:B------:R-:W-:Y:S01]  /*1aac0*/  LOP3.LUT R2, R7, UR21, R4, 0x96, !PT ;  /* 0x0000001507027c12 */ /* 0x000fe2000f8e9604 */
[----:B------:R-:W-:Y:S01]  /*1aad0*/  IMAD.WIDE.U32 R4, R8, -0x326172a9, RZ ;  /* 0xcd9e8d5708047825 */ /* 0x000fe200078e00ff */
[----:B------:R-:W-:Y:S02]  /*1aae0*/  SHF.R.U32.HI R10, RZ, 0x10, R6 ;  /* 0x00000010ff0a7819 */ /* 0x000fe40000011606 */
[----:B------:R-:W-:Y:S02]  /*1aaf0*/  LOP3.LUT R7, R6, 0xffff, RZ, 0xc0, !PT ;  /* 0x0000ffff06077812 */ /* 0x000fe400078ec0ff */
[C---:B------:R-:W-:Y:S02]  /*1ab00*/  LOP3.LUT R8, R4.reuse, 0xffff, RZ, 0xc0, !PT ;  /* 0x0000ffff04087812 */ /* 0x040fe400078ec0ff */
[----:B------:R-:W-:Y:S02]  /*1ab10*/  LOP3.LUT R12, R4, 0xff, RZ, 0xc0, !PT ;  /* 0x000000ff040c7812 */ /* 0x000fe400078ec0ff */
[--C-:B------:R-:W-:Y:S02]  /*1ab20*/  SHF.R.U32.HI R11, RZ, 0x10, R4.reuse ;  /* 0x00000010ff0b7819 */ /* 0x100fe40000011604 */
[----:B------:R-:W-:Y:S02]  /*1ab30*/  SHF.R.U32.HI R16, RZ, 0x18, R4 ;  /* 0x00000018ff107819 */ /* 0x000fe40000011604 */
[C---:B------:R-:W-:Y:S02]  /*1ab40*/  LOP3.LUT R4, R2.reuse, 0xffff, RZ, 0xc0, !PT ;  /* 0x0000ffff02047812 */ /* 0x040fe400078ec0ff */
[----:B------:R-:W-:Y:S02]  /*1ab50*/  LOP3.LUT R0, R5, UR21, R186, 0x96, !PT ;  /* 0x0000001505007c12 */ /* 0x000fe4000f8e96ba */
[----:B------:R-:W-:Y:S02]  /*1ab60*/  SHF.R.U32.HI R5, RZ, 0x8, R8 ;  /* 0x00000008ff057819 */ /* 0x000fe40000011608 */
[----:B-1----:R-:W-:Y:S02]  /*1ab70*/  SHF.R.U32.HI R3, RZ, 0x8, R4 ;  /* 0x00000008ff037819 */ /* 0x002fe40000011604 */
[----:B------:R-:W-:Y:S02]  /*1ab80*/  LOP3.LUT R8, R2, 0xff, RZ, 0xc0, !PT ;  /* 0x000000ff02087812 */ /* 0x000fe400078ec0ff */
[----:B------:R-:W-:Y:S02]  /*1ab90*/  LOP3.LUT R15, R6, 0xff, RZ, 0xc0, !PT ;  /* 0x000000ff060f7812 */ /* 0x000fe400078ec0ff */
[----:B------:R-:W-:Y:S01]  /*1aba0*/  PRMT R176, R8, 0x5410, R3 ;  /* 0x0000541008b07816 */ /* 0x000fe20000000003 */
[----:B------:R-:W-:Y:S01]  /*1abb0*/  FFMA.FTZ R3, R22, UR4, -R185 ;  /* 0x0000000416037c23 */ /* 0x000fe200080108b9 */
[----:B------:R-:W-:Y:S02]  /*1abc0*/  SHF.R.U32.HI R14, RZ, 0x18, R6 ;  /* 0x00000018ff0e7819 */ /* 0x000fe40000011606 */
[----:B------:R-:W-:Y:S01]  /*1abd0*/  SHF.R.U32.HI R7, RZ, 0x8, R7 ;  /* 0x00000008ff077819 */ /* 0x000fe20000011607 */
[----:B------:R1:W-:Y:S01]  /*1abe0*/  MUFU.EX2 R234, R3 ;  /* 0x0000000300ea7308 */ /* 0x0003e20000000800 */
[----:B------:R-:W-:Y:S02]  /*1abf0*/  LOP3.LUT R6, R10, 0xff, RZ, 0xc0, !PT ;  /* 0x000000ff0a067812 */ /* 0x000fe400078ec0ff */
[----:B------:R-:W-:Y:S02]  /*1ac00*/  PRMT R9, R15, 0x5410, R7 ;  /* 0x000054100f097816 */ /* 0x000fe40000000007 */
[----:B------:R-:W-:Y:S02]  /*1ac10*/  PRMT R10, R6, 0x5410, R14 ;  /* 0x00005410060a7816 */ /* 0x000fe4000000000e */
[--C-:B------:R-:W-:Y:S02]  /*1ac20*/  SHF.R.U32.HI R7, RZ, 0x18, R2.reuse ;  /* 0x00000018ff077819 */ /* 0x100fe40000011602 */
[----:B------:R-:W-:Y:S02]  /*1ac30*/  SHF.R.U32.HI R6, RZ, 0x10, R2 ;  /* 0x00000010ff067819 */ /* 0x000fe40000011602 */
[----:B------:R-:W-:Y:S02]  /*1ac40*/  LOP3.LUT R2, R0, 0xffff, RZ, 0xc0, !PT ;  /* 0x0000ffff00027812 */ /* 0x000fe400078ec0ff */
[----:B------:R-:W-:Y:S02]  /*1ac50*/  PRMT R12, R12, 0x5410, R5 ;  /* 0x000054100c0c7816 */ /* 0x000fe40000000005 */
[----:B------:R-:W-:Y:S02]  /*1ac60*/  LOP3.LUT R11, R11, 0xff, RZ, 0xc0, !PT ;  /* 0x000000ff0b0b7812 */ /* 0x000fe400078ec0ff */
[----:B------:R-:W-:Y:S02]  /*1ac70*/  LOP3.LUT R5, R0, 0xff, RZ, 0xc0, !PT ;  /* 0x000000ff00057812 */ /* 0x000fe400078ec0ff */
[----:B------:R-:W-:Y:S02]  /*1ac80*/  SHF.R.U32.HI R2, RZ, 0x8, R2 ;  /* 0x00000008ff027819 */ /* 0x000fe40000011602 */
[----:B------:R-:W-:Y:S02]  /*1ac90*/  PRMT R16, R11, 0x5410, R16 ;  /* 0x000054100b107816 */ /* 0x000fe40000000010 */
[----:B------:R-:W-:Y:S01]  /*1aca0*/  PRMT R11, R5, 0x5410, R2 ;  /* 0x00005410050b7816 */ /* 0x000fe20000000002 */
[----:B------:R-:W-:Y:S01]  /*1acb0*/  FFMA.FTZ R5, R20, UR4, -R185 ;  /* 0x0000000414057c23 */ /* 0x000fe200080108b9 */
[----:B------:R-:W-:Y:S01]  /*1acc0*/  LOP3.LUT R4, R6, 0xff, RZ, 0xc0, !PT ;  /* 0x000000ff06047812 */ /* 0x000fe200078ec0ff */
[----:B------:R-:W2:Y:S01]  /*1acd0*/  LDSM.16.MT88.4 R20, [R205+0xa000] ;  /* 0x00a00000cd14783b */ /* 0x000ea20000004200 */
[--C-:B------:R-:W-:Y:S01]  /*1ace0*/  SHF.R.U32.HI R2, RZ, 0x10, R0.reuse ;  /* 0x00000010ff027819 */ /* 0x100fe20000011600 */
[----:B------:R3:W-:Y:S01]  /*1acf0*/  MUFU.EX2 R233, R5 ;  /* 0x0000000500e97308 */ /* 0x0007e20000000800 */
[----:B------:R-:W-:Y:S02]  /*1ad00*/  SHF.R.U32.HI R6, RZ, 0x18, R0 ;  /* 0x00000018ff067819 */ /* 0x000fe40000011600 */
[----:B------:R-:W-:Y:S02]  /*1ad10*/  FSEL R0, R136, RZ, P3 ;  /* 0x000000ff88007208 */ /* 0x000fe40001800000 */
[----:B------:R-:W-:Y:S02]  /*1ad20*/  PRMT R8, R4, 0x5410, R7 ;  /* 0x0000541004087816 */ /* 0x000fe40000000007 */
[----:B------:R-:W-:Y:S01]  /*1ad30*/  LOP3.LUT R4, R2, 0xff, RZ, 0xc0, !PT ;  /* 0x000000ff02047812 */ /* 0x000fe200078ec0ff */
[----:B------:R-:W-:Y:S01]  /*1ad40*/  FADD.FTZ R0, -R0, R132 ;  /* 0x0000008400007221 */ /* 0x000fe20000010100 */
[----:B-1----:R-:W-:Y:S02]  /*1ad50*/  FSEL R3, R135, RZ, P2 ;  /* 0x000000ff87037208 */ /* 0x002fe40001000000 */
[----:B------:R-:W-:Y:S02]  /*1ad60*/  FSEL R2, R134, RZ, P1 ;  /* 0x000000ff86027208 */ /* 0x000fe40000800000 */
[----:B------:R-:W-:Y:S01]  /*1ad70*/  PRMT R7, R4, 0x5410, R6 ;  /* 0x0000541004077816 */ /* 0x000fe20000000006 */
[----:B------:R-:W-:Y:S01]  /*1ad80*/  FADD.FTZ R4, -R3, R133 ;  /* 0x0000008503047221 */ /* 0x000fe20000010100 */
[--C-:B------:R-:W-:Y:S01]  /*1ad90*/  HSET2.LE.AND R176, R176, R220.reuse, PT ;  /* 0x000000dcb0b07233 */ /* 0x100fe20003803000 */
[----:B------:R-:W-:Y:S01]  /*1ada0*/  FADD.FTZ R3, -R2, R138 ;  /* 0x0000008a02037221 */ /* 0x000fe20000010100 */
[----:B------:R-:W-:Y:S01]  /*1adb0*/  FMUL.FTZ R2, R0, UR4 ;  /* 0x0000000400027c20 */ /* 0x000fe20008410000 */
[----:B------:R-:W-:Y:S02]  /*1adc0*/  FSEL R0, R137, RZ, P0 ;  /* 0x000000ff89007208 */ /* 0x000fe40000000000 */
[--C-:B---3--:R-:W-:Y:S01]  /*1add0*/  HSET2.LE.AND R5, R9, R220.reuse, PT ;  /* 0x000000dc09057233 */ /* 0x108fe20003803000 */
[----:B------:R1:W3:Y:S01]  /*1ade0*/  MUFU.EX2 R133, R2 ;  /* 0x0000000200857308 */ /* 0x0002e20000000800 */
[--C-:B------:R-:W-:Y:S02]  /*1adf0*/  HSET2.LE.AND R6, R10, R220.reuse, PT ;  /* 0x000000dc0a067233 */ /* 0x100fe40003803000 */
[--C-:B------:R-:W-:Y:S02]  /*1ae00*/  HSET2.LE.AND R183, R16, R220.reuse, PT ;  /* 0x000000dc10b77233 */ /* 0x100fe40003803000 */
[----:B------:R-:W-:Y:S02]  /*1ae10*/  LOP3.LUT R178, R5, R178, RZ, 0xc0, !PT ;  /* 0x000000b205b27212 */ /* 0x000fe400078ec0ff */
[--C-:B------:R-:W-:Y:S02]  /*1ae20*/  HSET2.LE.AND R5, R8, R220.reuse, PT ;  /* 0x000000dc08057233 */ /* 0x100fe40003803000 */
[----:B------:R-:W-:Y:S02]  /*1ae30*/  LOP3.LUT R179, R6, R179, RZ, 0xc0, !PT ;  /* 0x000000b306b37212 */ /* 0x000fe400078ec0ff */
[--C-:B------:R-:W-:Y:S02]  /*1ae40*/  HSET2.LE.AND R182, R12, R220.reuse, PT ;  /* 0x000000dc0cb67233 */ /* 0x100fe40003803000 */
[----:B------:R-:W-:Y:S02]  /*1ae50*/  LOP3.LUT R177, R5, R177, RZ, 0xc0, !PT ;  /* 0x000000b105b17212 */ /* 0x000fe400078ec0ff */
[--C-:B------:R-:W-:Y:S01]  /*1ae60*/  HSET2.LE.AND R5, R7, R220.reuse, PT ;  /* 0x000000dc07057233 */ /* 0x100fe20003803000 */
[----:B-1----:R-:W-:Y:S01]  /*1ae70*/  FADD.FTZ R2, -R0, R139 ;  /* 0x0000008b00027221 */ /* 0x002fe20000010100 */
[----:B------:R-:W-:Y:S01]  /*1ae80*/  FMUL.FTZ R0, R4, UR4 ;  /* 0x0000000404007c20 */ /* 0x000fe20008410000 */
[----:B------:R-:W-:Y:S01]  /*1ae90*/  F2FP.F16.F32.PACK_AB R4, R246, R247 ;  /* 0x000000f7f604723e */ /* 0x000fe200000000ff */
[----:B---3--:R-:W-:Y:S01]  /*1aea0*/  FMUL.FTZ R16, R133, R152 ;  /* 0x0000009885107220 */ /* 0x008fe20000410000 */
[----:B------:R-:W-:Y:S01]  /*1aeb0*/  LOP3.LUT R181, R5, R181, RZ, 0xc0, !PT ;  /* 0x000000b505b57212 */ /* 0x000fe200078ec0ff */
[----:B------:R1:W3:Y:S01]  /*1aec0*/  MUFU.EX2 R132, R0 ;  /* 0x0000000000847308 */ /* 0x0002e20000000800 */
[----:B------:R-:W-:Y:S01]  /*1aed0*/  LOP3.LUT R176, R176, R4, RZ, 0xc0, !PT ;  /* 0x00000004b0b07212 */ /* 0x000fe200078ec0ff */
[C---:B------:R-:W-:Y:S01]  /*1aee0*/  FMUL.FTZ R5, R133.reuse, R149 ;  /* 0x0000009585057220 */ /* 0x040fe20000410000 */
[--C-:B------:R-:W-:Y:S01]  /*1aef0*/  HSET2.LE.AND R4, R11, R220.reuse, PT ;  /* 0x000000dc0b047233 */ /* 0x100fe20003803000 */
[C---:B------:R-:W-:Y:S01]  /*1af00*/  FMUL.FTZ R17, R133.reuse, R153 ;  /* 0x0000009985117220 */ /* 0x040fe20000410000 */
[C---:B------:R-:W-:Y:S01]  /*1af10*/  FMUL.FTZ R33, R133.reuse, R169 ;  /* 0x000000a985217220 */ /* 0x040fe20000410000 */
[C---:B------:R-:W-:Y:S01]  /*1af20*/  FMUL.FTZ R36, R133.reuse, R36 ;  /* 0x0000002485247220 */ /* 0x040fe20000410000 */
[C---:B------:R-:W-:Y:S01]  /*1af30*/  FMUL.FTZ R37, R133.reuse, R37 ;  /* 0x0000002585257220 */ /* 0x040fe20000410000 */
[----:B------:R-:W-:Y:S01]  /*1af40*/  LOP3.LUT R180, R4, R180, RZ, 0xc0, !PT ;  /* 0x000000b404b47212 */ /* 0x000fe200078ec0ff */
[----:B------:R-:W-:Y:S01]  /*1af50*/  FMUL.FTZ R48, R133, R48 ;  /* 0x0000003085307220 */ /* 0x000fe20000410000 */
[----:B------:R-:W-:Y:S01]  /*1af60*/  F2FP.F16.F32.PACK_AB R4, R233, R234 ;  /* 0x000000eae904723e */ /* 0x000fe200000000ff */
[C---:B------:R-:W-:Y:S01]  /*1af70*/  FMUL.FTZ R49, R133.reuse, R49 ;  /* 0x0000003185317220 */ /* 0x040fe20000410000 */
[C---:B------:R-:W-:Y:S01]  /*1af80*/  FMUL.FTZ R52, R133.reuse, R52 ;  /* 0x0000003485347220 */ /* 0x040fe20000410000 */
[----:B------:R-:W-:Y:S01]  /*1af90*/  FMUL.FTZ R53, R133, R53 ;  /* 0x0000003585357220 */ /* 0x000fe20000410000 */
[----:B------:R-:W-:Y:S01]  /*1afa0*/  LOP3.LUT R183, R183, R4, RZ, 0xc0, !PT ;  /* 0x00000004b7b77212 */ /* 0x000fe200078ec0ff */
[C---:B------:R-:W-:Y:S01]  /*1afb0*/  FMUL.FTZ R4, R133.reuse, R148 ;  /* 0x0000009485047220 */ /* 0x040fe20000410000 */
[----:B------:R-:W-:Y:S01]  /*1afc0*/  FMUL.FTZ R64, R133, R64 ;  /* 0x0000004085407220 */ /* 0x000fe20000410000 */
[----:B-1----:R-:W-:Y:S01]  /*1afd0*/  FMUL.FTZ R0, R3, UR4 ;  /* 0x0000000403007c20 */ /* 0x002fe20008410000 */
[C---:B---3--:R-:W-:Y:S01]  /*1afe0*/  FMUL.FTZ R6, R132.reuse, R150 ;  /* 0x0000009684067220 */ /* 0x048fe20000410000 */
[C---:B------:R-:W-:Y:S01]  /*1aff0*/  FMUL.FTZ R7, R132.reuse, R151 ;  /* 0x0000009784077220 */ /* 0x040fe20000410000 */
[C---:B------:R-:W-:Y:S01]  /*1b000*/  FMUL.FTZ R35, R132.reuse, R171 ;  /* 0x000000ab84237220 */ /* 0x040fe20000410000 */
[----:B------:R1:W3:Y:S01]  /*1b010*/  MUFU.EX2 R3, R0 ;  /* 0x0000000000037308 */ /* 0x0002e20000000800 */
[----:B------:R-:W-:Y:S01]  /*1b020*/  LDSM.16.MT88.4 R148, [R210+0xa000] ;  /* 0x00a00000d294783b */ /* 0x000fe20000004200 */
[C---:B------:R-:W-:Y:S01]  /*1b030*/  FMUL.FTZ R18, R132.reuse, R154 ;  /* 0x0000009a84127220 */ /* 0x040fe20000410000 */
[C---:B------:R-:W-:Y:S01]  /*1b040*/  FMUL.FTZ R19, R132.reuse, R155 ;  /* 0x0000009b84137220 */ /* 0x040fe20000410000 */
[C---:B------:R-:W-:Y:S01]  /*1b050*/  FMUL.FTZ R38, R132.reuse, R38 ;  /* 0x0000002684267220 */ /* 0x040fe20000410000 */
[-C--:B--2---:R-:W-:Y:S01]  /*1b060*/  HMMA.16816.F32 R4, R176, R20.reuse, R4 ;  /* 0x00000014b004723c */ /* 0x084fe20000001804 */
[----:B------:R-:W-:Y:S04]  /*1b070*/  PLOP3.LUT P0, PT, PT, PT, UP0, 0x80, 0x0 ;  /* 0x000000000000781c */ /* 0x000fe80003f0f008 */
[C---:B------:R-:W-:Y:S01]  /*1b080*/  FMUL.FTZ R39, R132.reuse, R39 ;  /* 0x0000002784277220 */ /* 0x040fe20000410000 */
[C---:B------:R-:W-:Y:S01]  /*1b090*/  FMUL.FTZ R50, R132.reuse, R50 ;  /* 0x0000003284327220 */ /* 0x040fe20000410000 */
[C---:B------:R-:W-:Y:S01]  /*1b0a0*/  FMUL.FTZ R51, R132.reuse, R51 ;  /* 0x0000003384337220 */ /* 0x040fe20000410000 */
[C---:B------:R-:W-:Y:S03]  /*1b0b0*/  FMUL.FTZ R54, R132.reuse, R54 ;  /* 0x0000003684367220 */ /* 0x040fe60000410000 */
[----:B------:R-:W-:Y:S01]  /*1b0c0*/  FMUL.FTZ R55, R132, R55 ;  /* 0x0000003784377220 */ /* 0x000fe20000410000 */
[----:B-1----:R-:W-:Y:S01]  /*1b0d0*/  FMUL.FTZ R0, R2, UR4 ;  /* 0x0000000402007c20 */ /* 0x002fe20008410000 */
[C---:B---3--:R-:W-:Y:S01]  /*1b0e0*/  FMUL.FTZ R8, R3.reuse, R144 ;  /* 0x0000009003087220 */ /* 0x048fe20000410000 */
[----:B------:R-:W-:Y:S01]  /*1b0f0*/  FMUL.FTZ R9, R3, R145 ;  /* 0x0000009103097220 */ /* 0x000fe20000410000 */
[----:B------:R-:W-:Y:S01]  /*1b100*/  F2FP.F16.F32.PACK_AB R2, R235, R236 ;  /* 0x000000eceb02723e */ /* 0x000fe200000000ff */
[C---:B------:R-:W-:Y:S01]  /*1b110*/  FMUL.FTZ R12, R3.reuse, R156 ;  /* 0x0000009c030c7220 */ /* 0x040fe20000410000 */
[C---:B------:R-:W-:Y:S01]  /*1b120*/  FMUL.FTZ R13, R3.reuse, R157 ;  /* 0x0000009d030d7220 */ /* 0x040fe20000410000 */
[----:B------:R-:W1:Y:S01]  /*1b130*/  MUFU.EX2 R0, R0 ;  /* 0x0000000000007308 */ /* 0x000e620000000800 */
[----:B------:R-:W-:Y:S01]  /*1b140*/  LOP3.LUT R182, R182, R2, RZ, 0xc0, !PT ;  /* 0x00000002b6b67212 */ /* 0x000fe200078ec0ff */
        /* <DEDUP_REMOVED lines=13> */
[C---:B------:R-:W-:Y:S01]  /*1b220*/  FMUL.FTZ R66, R132.reuse, R66 ;  /* 0x0000004284427220 */ /* 0x040fe20000410000 */
[----:B------:R-:W-:Y:S01]  /*1b230*/  FMUL.FTZ R67, R132, R67 ;  /* 0x0000004384437220 */ /* 0x000fe20000410000 */
[C---:B-1----:R-:W-:Y:S01]  /*1b240*/  FMUL.FTZ R10, R0.reuse, R146 ;  /* 0x00000092000a7220 */ /* 0x042fe20000410000 */
[C---:B------:R-:W-:Y:S01]  /*1b250*/  FMUL.FTZ R11, R0.reuse, R147 ;  /* 0x00000093000b7220 */ /* 0x040fe20000410000 */
[C---:B------:R-:W-:Y:S01]  /*1b260*/  FMUL.FTZ R14, R0.reuse, R158 ;  /* 0x0000009e000e7220 */ /* 0x040fe20000410000 */
[----:B------:R-:W1:Y:S01]  /*1b270*/  LDSM.16.MT88.4 R144, [R207+0xa000] ;  /* 0x00a00000cf90783b */ /* 0x000e620000004200 */
[C---:B------:R-:W-:Y:S01]  /*1b280*/  FMUL.FTZ R15, R0.reuse, R159 ;  /* 0x0000009f000f7220 */ /* 0x040fe20000410000 */
[----:B------:R-:W-:Y:S01]  /*1b290*/  LOP3.LUT R2, R187, UR11, R200, 0x96, !PT ;  /* 0x0000000bbb027c12 */ /* 0x000fe2000f8e96c8 */
[C---:B------:R-:W-:Y:S01]  /*1b2a0*/  FMUL.FTZ R26, R0.reuse, R162 ;  /* 0x000000a2001a7220 */ /* 0x040fe20000410000 */
[C---:B------:R-:W-:Y:S01]  /*1b2b0*/  FMUL.FTZ R27, R0.reuse, R163 ;  /* 0x000000a3001b7220 */ /* 0x040fe20000410000 */
[C---:B------:R-:W-:Y:S04]  /*1b2c0*/  HMMA.16816.F32 R8, R180.reuse, R20, R8 ;  /* 0x00000014b408723c */ /* 0x040fe80000001808 */
[C---:B------:R-:W-:Y:S01]  /*1b2d0*/  FMUL.FTZ R30, R0.reuse, R174 ;  /* 0x000000ae001e7220 */ /* 0x040fe20000410000 */
[----:B------:R-:W-:Y:S01]  /*1b2e0*/  FMUL.FTZ R31, R0, R175 ;  /* 0x000000af001f7220 */ /* 0x000fe20000410000 */
[-C--:B------:R-:W-:Y:S05]  /*1b2f0*/  HMMA.16816.F32 R12, R180, R22.reuse, R12 ;  /* 0x00000016b40c723c */ /* 0x080fea000000180c */
[C---:B------:R-:W-:Y:S01]  /*1b300*/  FMUL.FTZ R20, R133.reuse, R164 ;  /* 0x000000a485147220 */ /* 0x040fe20000410000 */
[C---:B------:R-:W-:Y:S05]  /*1b310*/  HMMA.16816.F32 R16, R176.reuse, R22, R16 ;  /* 0x00000016b010723c */ /* 0x040fea0000001810 */
[C---:B------:R-:W-:Y:S01]  /*1b320*/  FMUL.FTZ R21, R133.reuse, R165 ;  /* 0x000000a585157220 */ /* 0x040fe20000410000 */
[----:B------:R-:W-:Y:S02]  /*1b330*/  IMAD.MOV.U32 R164, RZ, RZ, R32 ;  /* 0x000000ffffa47224 */ /* 0x000fe400078e0020 */
[C---:B------:R-:W-:Y:S03]  /*1b340*/  FMUL.FTZ R22, R132.reuse, R166 ;  /* 0x000000a684167220 */ /* 0x040fe60000410000 */
[C---:B------:R-:W-:Y:S01]  /*1b350*/  FMUL.FTZ R23, R132.reuse, R167 ;  /* 0x000000a784177220 */ /* 0x040fe20000410000 */
[C---:B------:R-:W-:Y:S01]  /*1b360*/  FMUL.FTZ R32, R133.reuse, R168 ;  /* 0x000000a885207220 */ /* 0x040fe20000410000 */
[----:B------:R-:W-:Y:S02]  /*1b370*/  IMAD.MOV.U32 R166, RZ, RZ, R34 ;  /* 0x000000ffffa67224 */ /* 0x000fe400078e0022 */
        /* <DEDUP_REMOVED lines=11> */
[C---:B------:R-:W-:Y:S01]  /*1b430*/  FMUL.FTZ R68, R133.reuse, R68 ;  /* 0x0000004485447220 */ /* 0x040fe20000410000 */
[----:B------:R-:W-:Y:S01]  /*1b440*/  FMUL.FTZ R69, R133, R69 ;  /* 0x0000004585457220 */ /* 0x000fe20000410000 */
[C---:B------:R-:W-:Y:S01]  /*1b450*/  FMUL.FTZ R70, R132.reuse, R70 ;  /* 0x0000004684467220 */ /* 0x040fe20000410000 */
[C---:B------:R-:W-:Y:S05]  /*1b460*/  HMMA.16816.F32 R24, R180.reuse, R144, R24 ;  /* 0x00000090b418723c */ /* 0x040fea0000001818 */
[----:B------:R-:W-:Y:S01]  /*1b470*/  FMUL.FTZ R71, R132, R71 ;  /* 0x0000004784477220 */ /* 0x000fe20000410000 */
[-C--:B------:R-:W-:Y:S05]  /*1b480*/  HMMA.16816.F32 R28, R180, R146.reuse, R28 ;  /* 0x00000092b41c723c */ /* 0x080fea000000181c */
[C---:B------:R-:W-:Y:S01]  /*1b490*/  FMUL.FTZ R72, R3.reuse, R72 ;  /* 0x0000004803487220 */ /* 0x040fe20000410000 */
[C---:B------:R-:W-:Y:S01]  /*1b4a0*/  HMMA.16816.F32 R32, R176.reuse, R146, R32 ;  /* 0x00000092b020723c */ /* 0x040fe20000001820 */
[----:B------:R-:W1:Y:S04]  /*1b4b0*/  LDSM.16.MT88.4 R144, [R209+0xa000] ;  /* 0x00a00000d190783b */ /* 0x000e680000004200 */
[C---:B------:R-:W-:Y:S01]  /*1b4c0*/  FMUL.FTZ R73, R3.reuse, R73 ;  /* 0x0000004903497220 */ /* 0x040fe20000410000 */
[-C--:B------:R-:W-:Y:S05]  /*1b4d0*/  HMMA.16816.F32 R36, R176, R148.reuse, R36 ;  /* 0x00000094b024723c */ /* 0x080fea0000001824 */
[C---:B------:R-:W-:Y:S01]  /*1b4e0*/  FMUL.FTZ R74, R0.reuse, R74 ;  /* 0x0000004a004a7220 */ /* 0x040fe20000410000 */
[C---:B------:R-:W-:Y:S05]  /*1b4f0*/  HMMA.16816.F32 R40, R180.reuse, R148, R40 ;  /* 0x00000094b428723c */ /* 0x040fea0000001828 */
[C---:B------:R-:W-:Y:S01]  /*1b500*/  FMUL.FTZ R75, R0.reuse, R75 ;  /* 0x0000004b004b7220 */ /* 0x040fe20000410000 */
[-C--:B------:R-:W-:Y:S05]  /*1b510*/  HMMA.16816.F32 R44, R180, R150.reuse, R44 ;  /* 0x00000096b42c723c */ /* 0x080fea000000182c */
[C---:B------:R-:W-:Y:S01]  /*1b520*/  FMUL.FTZ R76, R3.reuse, R76 ;  /* 0x0000004c034c7220 */ /* 0x040fe20000410000 */
[C---:B------:R-:W-:Y:S01]  /*1b530*/  HMMA.16816.F32 R48, R176.reuse, R150, R48 ;  /* 0x00000096b030723c */ /* 0x040fe20000001830 */
[----:B------:R-:W2:Y:S04]  /*1b540*/  LDSM.16.MT88.4 R148, [R205+0xb000] ;  /* 0x00b00000cd94783b */ /* 0x000ea80000004200 */
[----:B------:R-:W-:Y:S01]  /*1b550*/  FMUL.FTZ R77, R3, R77 ;  /* 0x0000004d034d7220 */ /* 0x000fe20000410000 */
[C---:B------:R-:W-:Y:S01]  /*1b560*/  FMUL.FTZ R78, R0.reuse, R78 ;  /* 0x0000004e004e7220 */ /* 0x040fe20000410000 */
[----:B------:R-:W-:Y:S01]  /*1b570*/  FMUL.FTZ R79, R0, R79 ;  /* 0x0000004f004f7220 */ /* 0x000fe20000410000 */
[C---:B------:R-:W-:Y:S03]  /*1b580*/  FMUL.FTZ R80, R133.reuse, R80 ;  /* 0x0000005085507220 */ /* 0x040fe60000410000 */
[C---:B------:R-:W-:Y:S01]  /*1b590*/  FMUL.FTZ R81, R133.reuse, R81 ;  /* 0x0000005185517220 */ /* 0x040fe20000410000 */
[C---:B------:R-:W-:Y:S01]  /*1b5a0*/  FMUL.FTZ R82, R132.reuse, R82 ;  /* 0x0000005284527220 */ /* 0x040fe20000410000 */
[C---:B------:R-:W-:Y:S01]  /*1b5b0*/  FMUL.FTZ R83, R132.reuse, R83 ;  /* 0x0000005384537220 */ /* 0x040fe20000410000 */
[C---:B------:R-:W-:Y:S01]  /*1b5c0*/  FMUL.FTZ R84, R133.reuse, R84 ;  /* 0x0000005485547220 */ /* 0x040fe20000410000 */
[C---:B------:R-:W-:Y:S01]  /*1b5d0*/  FMUL.FTZ R85, R133.reuse, R85 ;  /* 0x0000005585557220 */ /* 0x040fe20000410000 */
[C---:B------:R-:W-:Y:S01]  /*1b5e0*/  FMUL.FTZ R86, R132.reuse, R86 ;  /* 0x0000005684567220 */ /* 0x040fe20000410000 */
[-C--:B-1----:R-:W-:Y:S03]  /*1b5f0*/  HMMA.16816.F32 R52, R176, R144.reuse, R52 ;  /* 0x00000090b034723c */ /* 0x082fe60000001834 */
[----:B------:R-:W-:Y:S01]  /*1b600*/  FMUL.FTZ R87, R132, R87 ;  /* 0x0000005784577220 */ /* 0x000fe20000410000 */
[----:B------:R-:W-:Y:S01]  /*1b610*/  FFMA.FTZ R152, R196, UR4, -R141 ;  /* 0x00000004c4987c23 */ /* 0x000fe2000801088d */
[----:B------:R-:W-:Y:S01]  /*1b620*/  IMAD.MOV.U32 R165, RZ, RZ, R203 ;  /* 0x000000ffffa57224 */ /* 0x000fe200078e00cb */
[C---:B------:R-:W-:Y:S02]  /*1b630*/  HMMA.16816.F32 R56, R180.reuse, R144, R56 ;  /* 0x00000090b438723c */ /* 0x040fe40000001838 */
[----:B------:R-:W-:Y:S03]  /*1b640*/  MUFU.EX2 R199, R152 ;  /* 0x0000009800c77308 */ /* 0x000fe60000000800 */
[C---:B------:R-:W-:Y:S01]  /*1b650*/  FMUL.FTZ R96, R133.reuse, R96 ;  /* 0x0000006085607220 */ /* 0x040fe20000410000 */
[-C--:B------:R-:W-:Y:S05]  /*1b660*/  HMMA.16816.F32 R60, R180, R146.reuse, R60 ;  /* 0x00000092b43c723c */ /* 0x080fea000000183c */
[----:B------:R-:W-:Y:S01]  /*1b670*/  FMUL.FTZ R97, R133, R97 ;  /* 0x0000006185617220 */ /* 0x000fe20000410000 */
[C---:B------:R-:W-:Y:S01]  /*1b680*/  HMMA.16816.F32 R64, R176.reuse, R146, R64 ;  /* 0x00000092b040723c */ /* 0x040fe20000001840 */
[----:B------:R-:W1:Y:S04]  /*1b690*/  LDSM.16.MT88.4 R144, [R207+0xb000] ;  /* 0x00b00000cf90783b */ /* 0x000e680000004200 */
[C---:B------:R-:W-:Y:S01]  /*1b6a0*/  FMUL.FTZ R98, R132.reuse, R98 ;  /* 0x0000006284627220 */ /* 0x040fe20000410000 */
[-C--:B--2---:R-:W-:Y:S05]  /*1b6b0*/  HMMA.16816.F32 R68, R176, R148.reuse, R68 ;  /* 0x00000094b044723c */ /* 0x084fea0000001844 */
[----:B------:R-:W-:Y:S01]  /*1b6c0*/  FMUL.FTZ R99, R132, R99 ;  /* 0x0000006384637220 */ /* 0x000fe20000410000 */
[C---:B------:R-:W-:Y:S05]  /*1b6d0*/  HMMA.16816.F32 R72, R180.reuse, R148, R72 ;  /* 0x00000094b448723c */ /* 0x040fea0000001848 */
[----:B------:R-:W-:Y:S01]  /*1b6e0*/  IMAD.MOV.U32 R167, RZ, RZ, R202 ;  /* 0x000000ffffa77224 */ /* 0x000fe200078e00ca */
[-C--:B------:R-:W-:Y:S05]  /*1b6f0*/  HMMA.16816.F32 R76, R180, R150.reuse, R76 ;  /* 0x00000096b44c723c */ /* 0x080fea000000184c */
[----:B------:R-:W-:Y:S01]  /*1b700*/  FFMA.FTZ R148, R189, UR4, -R141 ;  /* 0x00000004bd947c23 */ /* 0x000fe2000801088d */
[C---:B------:R-:W-:Y:S03]  /*1b710*/  HMMA.16816.F32 R80, R176.reuse, R150, R80 ;  /* 0x00000096b050723c */ /* 0x040fe60000001850 */
[----:B------:R2:W-:Y:S02]  /*1b720*/  MUFU.EX2 R202, R148 ;  /* 0x0000009400ca7308 */ /* 0x0005e40000000800 */
[----:B------:R-:W-:Y:S06]  /*1b730*/  IMAD.WIDE.U32 R138, R188, -0x2daee0ad, RZ ;  /* 0xd2511f53bc8a7825 */ /* 0x000fec00078e00ff */
[C---:B------:R-:W-:Y:S01]  /*1b740*/  FMUL.FTZ R88, R3.reuse, R88 ;  /* 0x0000005803587220 */ /* 0x040fe20000410000 */
[----:B------:R-:W-:Y:S01]  /*1b750*/  FMUL.FTZ R89, R3, R89 ;  /* 0x0000005903597220 */ /* 0x000fe20000410000 */
[----:B------:R-:W-:Y:S01]  /*1b760*/  LOP3.LUT R142, R139, UR23, R192, 0x96, !PT ;  /* 0x000000178b8e7c12 */ /* 0x000fe2000f8e96c0 */
[----:B------:R-:W-:Y:S01]  /*1b770*/  FMUL.FTZ R90, R0, R90 ;  /* 0x0000005a005a7220 */ /* 0x000fe20000410000 */
[----:B------:R-:W-:Y:S01]  /*1b780*/  LOP3.LUT R153, R138, 0xffff, RZ, 0xc0, !PT ;  /* 0x0000ffff8a997812 */ /* 0x000fe200078ec0ff */
[----:B------:R-:W-:Y:S01]  /*1b790*/  FMUL.FTZ R91, R0, R91 ;  /* 0x0000005b005b7220 */ /* 0x000fe20000410000 */
[--C-:B------:R-:W-:Y:S01]  /*1b7a0*/  SHF.R.U32.HI R154, RZ, 0x10, R138.reuse ;  /* 0x00000010ff9a7819 */ /* 0x100fe2000001168a */
[----:B------:R-:W-:Y:S01]  /*1b7b0*/  FMUL.FTZ R100, R133, R100 ;  /* 0x0000006485647220 */ /* 0x000fe20000410000 */
[-C--:B-1----:R-:W-:Y:S03]  /*1b7c0*/  HMMA.16816.F32 R84, R176, R144.reuse, R84 ;  /* 0x00000090b054723c */ /* 0x082fe60000001854 */
[--C-:B--2---:R-:W-:Y:S01]  /*1b7d0*/  FFMA.FTZ R148, R191, UR4, -R143.reuse ;  /* 0x00000004bf947c23 */ /* 0x104fe2000801088f */
[----:B------:R-:W-:Y:S01]  /*1b7e0*/  LOP3.LUT R156, R138, 0xff, RZ, 0xc0, !PT ;  /* 0x000000ff8a9c7812 */ /* 0x000fe200078ec0ff */
[C---:B------:R-:W-:Y:S01]  /*1b7f0*/  FMUL.FTZ R92, R3.reuse, R92 ;  /* 0x0000005c035c7220 */ /* 0x040fe20000410000 */
[C---:B------:R-:W-:Y:S01]  /*1b800*/  HMMA.16816.F32 R88, R180.reuse, R144, R88 ;  /* 0x00000090b458723c */ /* 0x040fe20000001858 */
[----:B------:R1:W-:Y:S04]  /*1b810*/  MUFU.EX2 R201, R148 ;  /* 0x0000009400c97308 */ /* 0x0003e80000000800 */
[----:B------:R-:W-:Y:S01]  /*1b820*/  SHF.R.U32.HI R155, RZ, 0x18, R138 ;  /* 0x00000018ff9b7819 */ /* 0x000fe2000001168a */
[----:B------:R-:W-:Y:S05]  /*1b830*/  IMAD.WIDE.U32 R138, R2, -0x2daee0ad, RZ ;  /* 0xd2511f53028a7825 */ /* 0x000fea00078e00ff */
[----:B------:R-:W-:Y:S01]  /*1b840*/  FMUL.FTZ R93, R3, R93 ;  /* 0x0000005d035d7220 */ /* 0x000fe20000410000 */
[----:B------:R-:W-:Y:S01]  /*1b850*/  LOP3.LUT R157, R138, 0xffff, RZ, 0xc0, !PT ;  /* 0x0000ffff8a9d7812 */ /* 0x000fe200078ec0ff */
[C---:B------:R-:W-:Y:S01]  /*1b860*/  FMUL.FTZ R94, R0.reuse, R94 ;  /* 0x0000005e005e7220 */ /* 0x040fe20000410000 */
[--C-:B------:R-:W-:Y:S01]  /*1b870*/  SHF.R.U32.HI R158, RZ, 0x10, R138.reuse ;  /* 0x00000010ff9e7819 */ /* 0x100fe2000001168a */
[----:B------:R-:W-:Y:S01]  /*1b880*/  FMUL.FTZ R95, R0, R95 ;  /* 0x0000005f005f7220 */ /* 0x000fe20000410000 */
[----:B------:R-:W-:Y:S01]  /*1b890*/  LOP3.LUT R160, R138, 0xff, RZ, 0xc0, !PT ;  /* 0x000000ff8aa07812 */ /* 0x000fe200078ec0ff */
[--C-:B------:R-:W-:Y:S01]  /*1b8a0*/  FFMA.FTZ R144, R242, UR4, -R143.reuse ;  /* 0x00000004f2907c23 */ /* 0x100fe2000801088f */
[----:B------:R-:W-:Y:S01]  /*1b8b0*/  SHF.R.U32.HI R159, RZ, 0x18, R138 ;  /* 0x00000018ff9f7819 */ /* 0x000fe2000001168a */
[----:B-1----:R-:W1:Y:S01]  /*1b8c0*/  LDSM.16.MT88.4 R148, [R210+0xb000] ;  /* 0x00b00000d294783b */ /* 0x002e620000004200 */
[----:B------:R-:W-:Y:S01]  /*1b8d0*/  FFMA.FTZ R138, R194, UR4, -R143 ;  /* 0x00000004c28a7c23 */ /* 0x000fe2000801088f */
[----:B------:R-:W-:Y:S01]  /*1b8e0*/  LOP3.LUT R2, R139, UR23, R198, 0x96, !PT ;  /* 0x000000178b027c12 */ /* 0x000fe2000f8e96c6 */
[-C--:B------:R-:W-:Y:S02]  /*1b8f0*/  HMMA.16816.F32 R92, R180, R146.reuse, R92 ;  /* 0x00000092b45c723c */ /* 0x080fe4000000185c */
[----:B------:R2:W-:Y:S01]  /*1b900*/  MUFU.EX2 R200, R138 ;  /* 0x0000008a00c87308 */ /* 0x0005e20000000800 */
[--C-:B------:R-:W-:Y:S01]  /*1b910*/  FFMA.FTZ R139, R190, UR4, -R141.reuse ;  /* 0x00000004be8b7c23 */ /* 0x100fe2000801088d */
[----:B------:R-:W-:Y:S01]  /*1b920*/  FFMA.FTZ R141, R195, UR4, -R141 ;  /* 0x00000004c38d7c23 */ /* 0x000fe2000801088d */
[----:B------:R-:W-:Y:S01]  /*1b930*/  FFMA.FTZ R143, R197, UR4, -R143 ;  /* 0x00000004c58f7c23 */ /* 0x000fe2000801088f */
[C---:B------:R-:W-:Y:S06]  /*1b940*/  HMMA.16816.F32 R96, R176.reuse, R146, R96 ;  /* 0x00000092b060723c */ /* 0x040fec0000001860 */
[----:B------:R3:W-:Y:S01]  /*1b950*/  MUFU.EX2 R198, R141 ;  /* 0x0000008d00c67308 */ /* 0x0007e20000000800 */
[----:B------:R-:W-:Y:S01]  /*1b960*/  FMUL.FTZ R101, R133, R101 ;  /* 0x0000006585657220 */ /* 0x000fe20000410000 */
[C---:B------:R-:W-:Y:S03]  /*1b970*/  FMUL.FTZ R102, R132.reuse, R102 ;  /* 0x0000006684667220 */ /* 0x040fe60000410000 */
[----:B------:R-:W-:Y:S01]  /*1b980*/  FMUL.FTZ R103, R132, R103 ;  /* 0x0000006784677220 */ /* 0x000fe20000410000 */
[C---:B------:R-:W-:Y:S01]  /*1b990*/  FMUL.FTZ R104, R3.reuse, R104 ;  /* 0x0000006803687220 */ /* 0x040fe20000410000 */
[----:B------:R-:W-:Y:S03]  /*1b9a0*/  FMUL.FTZ R105, R3, R105 ;  /* 0x0000006903697220 */ /* 0x000fe60000410000 */
[----:B------:R4:W5:Y:S01]  /*1b9b0*/  MUFU.EX2 R203, R139 ;  /* 0x0000008b00cb7308 */ /* 0x0009620000000800 */
[----:B--2---:R-:W-:Y:S01]  /*1b9c0*/  LOP3.LUT R138, R154, 0xff, RZ, 0xc0, !PT ;  /* 0x000000ff9a8a7812 */ /* 0x004fe200078ec0ff */
[C---:B------:R-:W-:Y:S01]  /*1b9d0*/  FMUL.FTZ R106, R0.reuse, R106 ;  /* 0x0000006a006a7220 */ /* 0x040fe20000410000 */
[----:B------:R-:W-:Y:S01]  /*1b9e0*/  FMUL.FTZ R107, R0, R107 ;  /* 0x0000006b006b7220 */ /* 0x000fe20000410000 */
[----:B------:R-:W-:Y:S01]  /*1b9f0*/  LOP3.LUT R145, R142, 0xff, RZ, 0xc0, !PT ;  /* 0x000000ff8e917812 */ /* 0x000fe200078ec0ff */
[C---:B------:R-:W-:Y:S01]  /*1ba00*/  FMUL.FTZ R112, R133.reuse, R112 ;  /* 0x0000007085707220 */ /* 0x040fe20000410000 */
[----:B------:R-:W-:Y:S01]  /*1ba10*/  PRMT R155, R138, 0x5410, R155 ;  /* 0x000054108a9b7816 */ /* 0x000fe2000000009b */
[----:B------:R-:W-:Y:S01]  /*1ba20*/  FMUL.FTZ R113, R133, R113 ;  /* 0x0000007185717220 */ /* 0x000fe20000410000 */
[----:B------:R-:W-:Y:S02]  /*1ba30*/  LOP3.LUT R138, R142, 0xffff, RZ, 0xc0, !PT ;  /* 0x0000ffff8e8a7812 */ /* 0x000fe400078ec0ff */
[----:B------:R-:W-:Y:S01]  /*1ba40*/  MUFU.EX2 R196, R143 ;  /* 0x0000008f00c47308 */ /* 0x000fe20000000800 */
[----:B------:R-:W-:Y:S01]  /*1ba50*/  SHF.R.U32.HI R147, RZ, 0x8, R157 ;  /* 0x00000008ff937819 */ /* 0x000fe2000001169d */
[----:B------:R-:W-:Y:S01]  /*1ba60*/  FMUL.FTZ R114, R132, R114 ;  /* 0x0000007284727220 */ /* 0x000fe20000410000 */
[----:B---3--:R-:W-:Y:S01]  /*1ba70*/  SHF.R.U32.HI R141, RZ, 0x8, R138 ;  /* 0x00000008ff8d7819 */ /* 0x008fe2000001168a */
[--C-:B------:R-:W-:Y:S01]  /*1ba80*/  FFMA.FTZ R138, R167, UR4, -R184.reuse ;  /* 0x00000004a78a7c23 */ /* 0x100fe200080108b8 */
[----:B------:R-:W-:Y:S01]  /*1ba90*/  LOP3.LUT R146, R158, 0xff, RZ, 0xc0, !PT ;  /* 0x000000ff9e927812 */ /* 0x000fe200078ec0ff */
[----:B------:R-:W-:Y:S01]  /*1baa0*/  FMUL.FTZ R115, R132, R115 ;  /* 0x0000007384737220 */ /* 0x000fe20000410000 */
[----:B------:R-:W-:Y:S03]  /*1bab0*/  PRMT R152, R145, 0x5410, R141 ;  /* 0x0000541091987816 */ /* 0x000fe6000000008d */
[----:B------:R2:W-:Y:S01]  /*1bac0*/  MUFU.EX2 R194, R138 ;  /* 0x0000008a00c27308 */ /* 0x0005e20000000800 */
[----:B----4-:R-:W-:Y:S01]  /*1bad0*/  SHF.R.U32.HI R139, RZ, 0x8, R153 ;  /* 0x00000008ff8b7819 */ /* 0x010fe20000011699 */
[-C--:B-1----:R-:W-:Y:S03]  /*1bae0*/  HMMA.16816.F32 R100, R176, R148.reuse, R100 ;  /* 0x00000094b064723c */ /* 0x082fe60000001864 */
[----:B------:R-:W-:Y:S01]  /*1baf0*/  PRMT R154, R156, 0x5410, R139 ;  /* 0x000054109c9a7816 */ /* 0x000fe2000000008b */
[----:B------:R-:W-:Y:S01]  /*1bb00*/  FFMA.FTZ R141, R239, UR4, -R184 ;  /* 0x00000004ef8d7c23 */ /* 0x000fe200080108b8 */
[--C-:B------:R-:W-:Y:S01]  /*1bb10*/  SHF.R.U32.HI R139, RZ, 0x10, R142.reuse ;  /* 0x00000010ff8b7819 */ /* 0x100fe2000001168e */
[C---:B------:R-:W-:Y:S02]  /*1bb20*/  HMMA.16816.F32 R104, R180.reuse, R148, R104 ;  /* 0x00000094b468723c */ /* 0x040fe40000001868 */
[----:B------:R1:W3:Y:S03]  /*1bb30*/  MUFU.EX2 R197, R144 ;  /* 0x0000009000c57308 */ /* 0x0002e60000000800 */
[----:B------:R-:W-:Y:S01]  /*1bb40*/  SHF.R.U32.HI R142, RZ, 0x18, R142 ;  /* 0x00000018ff8e7819 */ /* 0x000fe2000001168e */
[----:B------:R-:W-:Y:S01]  /*1bb50*/  FMUL.FTZ R108, R3, R108 ;  /* 0x0000006c036c7220 */ /* 0x000fe20000410000 */
[----:B------:R-:W-:Y:S01]  /*1bb60*/  LOP3.LUT R139, R139, 0xff, RZ, 0xc0, !PT ;  /* 0x000000ff8b8b7812 */ /* 0x000fe200078ec0ff */
[----:B------:R-:W-:Y:S04]  /*1bb70*/  FMUL.FTZ R109, R3, R109 ;  /* 0x0000006d036d7220 */ /* 0x000fe80000410000 */
[----:B------:R4:W3:Y:S01]  /*1bb80*/  MUFU.EX2 R195, R141 ;  /* 0x0000008d00c37308 */ /* 0x0008e20000000800 */
[----:B------:R-:W-:Y:S01]  /*1bb90*/  PRMT R153, R139, 0x5410, R142 ;  /* 0x000054108b997816 */ /* 0x000fe2000000008e */
[----:B------:R-:W-:Y:S01]  /*1bba0*/  FMUL.FTZ R110, R0, R110 ;  /* 0x0000006e006e7220 */ /* 0x000fe20000410000 */
[----:B--2---:R-:W-:Y:S01]  /*1bbb0*/  LOP3.LUT R138, R2, 0xffff, RZ, 0xc0, !PT ;  /* 0x0000ffff028a7812 */ /* 0x004fe200078ec0ff */
[----:B------:R-:W-:Y:S01]  /*1bbc0*/  FMUL.FTZ R111, R0, R111 ;  /* 0x0000006f006f7220 */ /* 0x000fe20000410000 */
[--C-:B------:R-:W-:Y:S01]  /*1bbd0*/  SHF.R.U32.HI R139, RZ, 0x10, R2.reuse ;  /* 0x00000010ff8b7819 */ /* 0x100fe20000011602 */
[--C-:B------:R-:W-:Y:S01]  /*1bbe0*/  FFMA.FTZ R149, R164, UR4, -R185.reuse ;  /* 0x00000004a4957c23 */ /* 0x100fe200080108b9 */
[----:B------:R-:W-:Y:S01]  /*1bbf0*/  LOP3.LUT R148, R2, 0xff, RZ, 0xc0, !PT ;  /* 0x000000ff02947812 */ /* 0x000fe200078ec0ff */
[C---:B------:R-:W-:Y:S01]  /*1bc00*/  FMUL.FTZ R116, R133.reuse, R116 ;  /* 0x0000007485747220 */ /* 0x040fe20000410000 */
[----:B------:R-:W-:Y:S01]  /*1bc10*/  SHF.R.U32.HI R143, RZ, 0x18, R2 ;  /* 0x00000018ff8f7819 */ /* 0x000fe20000011602 */
[----:B------:R-:W-:Y:S01]  /*1bc20*/  FFMA.FTZ R2, R252, UR4, -R185 ;  /* 0x00000004fc027c23 */ /* 0x000fe200080108b9 */
[-C--:B------:R-:W-:Y:S01]  /*1bc30*/  HMMA.16816.F32 R108, R180, R150.reuse, R108 ;  /* 0x00000096b46c723c */ /* 0x080fe2000000186c */
[----:B------:R-:W2:Y:S01]  /*1bc40*/  LDL.LU R252, [R1+0x48] ;  /* 0x0000480001fc7983 */ /* 0x000ea20000300800 */
[----:B------:R-:W-:Y:S01]  /*1bc50*/  MUFU.EX2 R189, R149 ;  /* 0x0000009500bd7308 */ /* 0x000fe20000000800 */
[----:B------:R-:W-:Y:S01]  /*1bc60*/  PRMT R160, R160, 0x5410, R147 ;  /* 0x00005410a0a07816 */ /* 0x000fe20000000093 */
[----:B------:R-:W-:Y:S01]  /*1bc70*/  FMUL.FTZ R117, R133, R117 ;  /* 0x0000007585757220 */ /* 0x000fe20000410000 */
[----:B------:R-:W-:Y:S01]  /*1bc80*/  PRMT R159, R146, 0x5410, R159 ;  /* 0x00005410929f7816 */ /* 0x000fe2000000009f */
[C---:B------:R-:W-:Y:S01]  /*1bc90*/  HMMA.16816.F32 R112, R176.reuse, R150, R112 ;  /* 0x00000096b070723c */ /* 0x040fe20000001870 */
[----:B-1----:R-:W1:Y:S05]  /*1bca0*/  LDSM.16.MT88.4 R144, [R209+0xb000] ;  /* 0x00b00000d190783b */ /* 0x002e6a0000004200 */
[----:B------:R5:W-:Y:S01]  /*1bcb0*/  MUFU.EX2 R193, R2 ;  /* 0x0000000200c17308 */ /* 0x000be20000000800 */
[----:B------:R-:W-:Y:S01]  /*1bcc0*/  SHF.R.U32.HI R142, RZ, 0x8, R138 ;  /* 0x00000008ff8e7819 */ /* 0x000fe2000001168a */
[--C-:B------:R-:W-:Y:S03]  /*1bcd0*/  FFMA.FTZ R138, R166, UR4, -R185.reuse ;  /* 0x00000004a68a7c23 */ /* 0x100fe600080108b9 */
[--C-:B----4-:R-:W-:Y:S01]  /*1bce0*/  HSET2.LE.AND R141, R152, R220.reuse, PT ;  /* 0x000000dc988d7233 */ /* 0x110fe20003803000 */
[----:B------:R-:W-:Y:S01]  /*1bcf0*/  FMUL.FTZ R118, R132, R118 ;  /* 0x0000007684767220 */ /* 0x000fe20000410000 */
[----:B------:R-:W-:Y:S03]  /*1bd00*/  LOP3.LUT R139, R139, 0xff, RZ, 0xc0, !PT ;  /* 0x000000ff8b8b7812 */ /* 0x000fe600078ec0ff */
[----:B------:R4:W3:Y:S01]  /*1bd10*/  MUFU.EX2 R192, R138 ;  /* 0x0000008a00c07308 */ /* 0x0008e20000000800 */
[----:B------:R-:W-:Y:S01]  /*1bd20*/  PRMT R156, R148, 0x5410, R142 ;  /* 0x00005410949c7816 */ /* 0x000fe2000000008e */
[----:B------:R-:W-:Y:S01]  /*1bd30*/  FFMA.FTZ R148, R140, UR4, -R185 ;  /* 0x000000048c947c23 */ /* 0x000fe200080108b9 */
[----:B------:R-:W-:Y:S01]  /*1bd40*/  PRMT R157, R139, 0x5410, R143 ;  /* 0x000054108b9d7816 */ /* 0x000fe2000000008f */
[----:B------:R-:W-:Y:S01]  /*1bd50*/  FMUL.FTZ R119, R132, R119 ;  /* 0x0000007784777220 */ /* 0x000fe20000410000 */
[--C-:B------:R-:W-:Y:S01]  /*1bd60*/  HSET2.LE.AND R139, R155, R220.reuse, PT ;  /* 0x000000dc9b8b7233 */ /* 0x100fe20003803000 */
[C---:B------:R-:W-:Y:S01]  /*1bd70*/  FMUL.FTZ R120, R3.reuse, R120 ;  /* 0x0000007803787220 */ /* 0x040fe20000410000 */
[----:B------:R-:W-:Y:S01]  /*1bd80*/  FMUL.FTZ R121, R3, R121 ;  /* 0x0000007903797220 */ /* 0x000fe20000410000 */
[----:B------:R-:W-:Y:S01]  /*1bd90*/  FMUL.FTZ R122, R0, R122 ;  /* 0x0000007a007a7220 */ /* 0x000fe20000410000 */
[--C-:B-----5:R-:W-:Y:S01]  /*1bda0*/  FFMA.FTZ R2, R244, UR4, -R184.reuse ;  /* 0x00000004f4027c23 */ /* 0x120fe200080108b8 */
[----:B------:R-:W-:Y:S01]  /*1bdb0*/  FMUL.FTZ R123, R0, R123 ;  /* 0x0000007b007b7220 */ /* 0x000fe20000410000 */
[----:B------:R-:W5:Y:S01]  /*1bdc0*/  LDL.LU R244, [R1+0x4c] ;  /* 0x00004c0001f47983 */ /* 0x000f620000300800 */
[----:B------:R-:W-:Y:S01]  /*1bdd0*/  FFMA.FTZ R184, R165, UR4, -R184 ;  /* 0x00000004a5b87c23 */ /* 0x000fe200080108b8 */
[----:B------:R3:W-:Y:S01]  /*1bde0*/  MUFU.EX2 R191, R2 ;  /* 0x0000000200bf7308 */ /* 0x0007e20000000800 */
[C---:B------:R-:W-:Y:S01]  /*1bdf0*/  FMUL.FTZ R128, R133.reuse, R128 ;  /* 0x0000008085807220 */ /* 0x040fe20000410000 */
[----:B------:R-:W5:Y:S01]  /*1be00*/  LDL.LU R242, [R1+0x54] ;  /* 0x0000540001f27983 */ /* 0x000f620000300800 */
[----:B------:R-:W-:Y:S01]  /*1be10*/  FMUL.FTZ R129, R133, R129 ;  /* 0x0000008185817220 */ /* 0x000fe20000410000 */
[--C-:B----4-:R-:W-:Y:S01]  /*1be20*/  HSET2.LE.AND R138, R154, R220.reuse, PT ;  /* 0x000000dc9a8a7233 */ /* 0x110fe20003803000 */
[C---:B------:R-:W-:Y:S01]  /*1be30*/  FMUL.FTZ R130, R132.reuse, R130 ;  /* 0x0000008284827220 */ /* 0x040fe20000410000 */
[----:B------:R-:W4:Y:S01]  /*1be40*/  LDL.LU R239, [R1+0x50] ;  /* 0x0000500001ef7983 */ /* 0x000f220000300800 */
[----:B------:R-:W-:Y:S03]  /*1be50*/  FMUL.FTZ R131, R132, R131 ;  /* 0x0000008384837220 */ /* 0x000fe60000410000 */
[----:B------:R3:W3:Y:S01]  /*1be60*/  MUFU.EX2 R190, R184 ;  /* 0x000000b800be7308 */ /* 0x0006e20000000800 */
[C---:B------:R-:W-:Y:S01]  /*1be70*/  FMUL.FTZ R124, R3.reuse, R124 ;  /* 0x0000007c037c7220 */ /* 0x040fe20000410000 */
[----:B------:R-:W-:Y:S01]  /*1be80*/  FMUL.FTZ R125, R3, R125 ;  /* 0x0000007d037d7220 */ /* 0x000fe20000410000 */
[C---:B------:R-:W-:Y:S01]  /*1be90*/  FMUL.FTZ R126, R0.reuse, R126 ;  /* 0x0000007e007e7220 */ /* 0x040fe20000410000 */
[----:B------:R-:W-:Y:S01]  /*1bea0*/  FMUL.FTZ R127, R0, R127 ;  /* 0x0000007f007f7220 */ /* 0x000fe20000410000 */
[----:B------:R-:W-:Y:S02]  /*1beb0*/  F2FP.F16.F32.PACK_AB R142, R203, R202 ;  /* 0x000000cacb8e723e */ /* 0x000fe400000000ff */
[----:B------:R-:W-:Y:S01]  /*1bec0*/  F2FP.F16.F32.PACK_AB R143, R200, R201 ;  /* 0x000000c9c88f723e */ /* 0x000fe200000000ff */
[-C--:B-1----:R-:W-:Y:S02]  /*1bed0*/  HMMA.16816.F32 R116, R176, R144.reuse, R116 ;  /* 0x00000090b074723c */ /* 0x082fe40000001874 */
[----:B------:R-:W1:Y:S01]  /*1bee0*/  MUFU.EX2 R188, R148 ;  /* 0x0000009400bc7308 */ /* 0x000e620000000800 */
[----:B---3--:R-:W-:Y:S02]  /*1bef0*/  F2FP.F16.F32.PACK_AB R2, R198, R199 ;  /* 0x000000c7c602723e */ /* 0x008fe400000000ff */
[----:B------:R-:W-:Y:S01]  /*1bf00*/  LOP3.LUT R142, R138, R142, RZ, 0xc0, !PT ;  /* 0x0000008e8a8e7212 */ /* 0x000fe200078ec0ff */
[C---:B------:R-:W-:Y:S01]  /*1bf10*/  HMMA.16816.F32 R120, R180.reuse, R144, R120 ;  /* 0x00000090b478723c */ /* 0x040fe20000001878 */
[----:B------:R-:W-:Y:S04]  /*1bf20*/  LDSM.16.MT88.4 R184, [R210+0xa800] ;  /* 0x00a80000d2b8783b */ /* 0x000fe80000004200 */
[----:B------:R-:W-:Y:S01]  /*1bf30*/  LOP3.LUT R140, R141, R2, RZ, 0xc0, !PT ;  /* 0x000000028d8c7212 */ /* 0x000fe200078ec0ff */
[-C--:B------:R-:W-:Y:S05]  /*1bf40*/  HMMA.16816.F32 R124, R180, R146.reuse, R124 ;  /* 0x00000092b47c723c */ /* 0x080fea000000187c */
[--C-:B------:R-:W-:Y:S01]  /*1bf50*/  HSET2.LE.AND R2, R153, R220.reuse, PT ;  /* 0x000000dc99027233 */ /* 0x100fe20003803000 */
[----:B------:R-:W-:Y:S01]  /*1bf60*/  HMMA.16816.F32 R128, R176, R146, R128 ;  /* 0x00000092b080723c */ /* 0x000fe20000001880 */
[----:B------:R-:W3:Y:S04]  /*1bf70*/  LDSM.16.MT88.4 R152, [R205+0xa800] ;  /* 0x00a80000cd98783b */ /* 0x000ee80000004200 */
[----:B------:R-:W-:Y:S02]  /*1bf80*/  F2FP.F16.F32.PACK_AB R141, R196, R197 ;  /* 0x000000c5c48d723e */ /* 0x000fe400000000ff */
[--C-:B------:R-:W-:Y:S02]  /*1bf90*/  HSET2.LE.AND R180, R156, R220.reuse, PT ;  /* 0x000000dc9cb47233 */ /* 0x100fe40003803000 */
[----:B------:R-:W3:Y:S02]  /*1bfa0*/  LDSM.16.MT88.4 R176, [R209+0xa800] ;  /* 0x00a80000d1b0783b */ /* 0x000ee40000004200 */
[----:B------:R-:W-:Y:S02]  /*1bfb0*/  LOP3.LUT R141, R2, R141, RZ, 0xc0, !PT ;  /* 0x0000008d028d7212 */ /* 0x000fe400078ec0ff */
[----:B------:R-:W-:Y:S02]  /*1bfc0*/  F2FP.F16.F32.PACK_AB R2, R195, R194 ;  /* 0x000000c2c302723e */ /* 0x000fe400000000ff */
[----:B------:R-:W-:Y:S02]  /*1bfd0*/  LOP3.LUT R143, R139, R143, RZ, 0xc0, !PT ;  /* 0x0000008f8b8f7212 */ /* 0x000fe400078ec0ff */
[----:B------:R-:W-:Y:S02]  /*1bfe0*/  LOP3.LUT R180, R180, R2, RZ, 0xc0, !PT ;  /* 0x00000002b4b47212 */ /* 0x000fe400078ec0ff */
[--C-:B------:R-:W-:Y:S02]  /*1bff0*/  HSET2.LE.AND R183, R159, R220.reuse, PT ;  /* 0x000000dc9fb77233 */ /* 0x100fe40003803000 */
[--C-:B------:R-:W-:Y:S02]  /*1c000*/  HSET2.LE.AND R181, R157, R220.reuse, PT ;  /* 0x000000dc9db57233 */ /* 0x100fe40003803000 */
[----:B------:R-:W-:Y:S02]  /*1c010*/  HSET2.LE.AND R182, R160, R220, PT ;  /* 0x000000dca0b67233 */ /* 0x000fe40003803000 */
[----:B------:R-:W-:Y:S02]  /*1c020*/  F2FP.F16.F32.PACK_AB R2, R192, R193 ;  /* 0x000000c1c002723e */ /* 0x000fe400000000ff */
[----:B------:R-:W-:Y:S02]  /*1c030*/  F2FP.F16.F32.PACK_AB R138, R190, R191 ;  /* 0x000000bfbe8a723e */ /* 0x000fe400000000ff */
[----:B-1----:R-:W-:Y:S02]  /*1c040*/  F2FP.F16.F32.PACK_AB R139, R188, R189 ;  /* 0x000000bdbc8b723e */ /* 0x002fe400000000ff */
[----:B------:R-:W-:Y:S02]  /*1c050*/  LOP3.LUT R181, R181, R2, RZ, 0xc0, !PT ;  /* 0x00000002b5b57212 */ /* 0x000fe400078ec0ff */
[----:B------:R-:W-:Y:S01]  /*1c060*/  LOP3.LUT R182, R182, R138, RZ, 0xc0, !PT ;  /* 0x0000008ab6b67212 */ /* 0x000fe200078ec0ff */
[----:B------:R-:W-:Y:S01]  /*1c070*/  IMAD.MOV.U32 R138, RZ, RZ, R134 ;  /* 0x000000ffff8a7224 */ /* 0x000fe200078e0086 */
[----:B------:R-:W-:Y:S01]  /*1c080*/  LOP3.LUT R183, R183, R139, RZ, 0xc0, !PT ;  /* 0x0000008bb7b77212 */ /* 0x000fe200078ec0ff */
[----:B------:R-:W-:Y:S01]  /*1c090*/  IMAD.MOV.U32 R139, RZ, RZ, R137 ;  /* 0x000000ffff8b7224 */ /* 0x000fe200078e0089 */
[-C--:B---3--:R-:W-:Y:S01]  /*1c0a0*/  HMMA.16816.F32 R148, R140, R152.reuse, R4 ;  /* 0x000000988c94723c */ /* 0x088fe20000001804 */
[----:B------:R-:W1:Y:S05]  /*1c0b0*/  LDSM.16.MT88.4 R4, [R205+0xb800] ;  /* 0x00b80000cd04783b */ /* 0x000e6a0000004200 */
[C---:B------:R-:W-:Y:S03]  /*1c0c0*/  HMMA.16816.F32 R144, R180.reuse, R152, R8 ;  /* 0x00000098b490723c */ /* 0x040fe60000001808 */
[----:B------:R-:W3:Y:S03]  /*1c0d0*/  LDSM.16.MT88.4 R8, [R207+0xb800] ;  /* 0x00b80000cf08783b */ /* 0x000ee60000004200 */
[-C--:B------:R-:W-:Y:S05]  /*1c0e0*/  HMMA.16816.F32 R156, R180, R154.reuse, R12 ;  /* 0x0000009ab49c723c */ /* 0x080fea000000180c */
[----:B------:R-:W3:Y:S01]  /*1c0f0*/  LDSM.16.MT88.4 R12, [R210+0xb800] ;  /* 0x00b80000d20c783b */ /* 0x000ee20000004200 */
[C---:B------:R-:W-:Y:S06]  /*1c100*/  HMMA.16816.F32 R152, R140.reuse, R154, R16 ;  /* 0x0000009a8c98723c */ /* 0x040fec0000001810 */
[-C--:B------:R-:W-:Y:S01]  /*1c110*/  HMMA.16816.F32 R164, R140, R168.reuse, R20 ;  /* 0x000000a88ca4723c */ /* 0x080fe20000001814 */
[----:B------:R-:W3:Y:S05]  /*1c120*/  LDSM.16.MT88.4 R16, [R209+0xb800] ;  /* 0x00b80000d110783b */ /* 0x000eea0000004200 */
        /* <DEDUP_REMOVED lines=27> */
[----:B--2---:R-:W-:Y:S01]  /*1c2e0*/  FFMA.FTZ R4, R133, R252, R247 ;  /* 0x000000fc85047223 */ /* 0x004fe200000100f7 */
[----:B------:R-:W-:Y:S05]  /*1c2f0*/  IMAD.MOV.U32 R133, RZ, RZ, R135 ;  /* 0x000000ffff857224 */ /* 0x000fea00078e0087 */
[----:B------:R-:W-:Y:S04]  /*1c300*/  FADD.FTZ R4, R246, R4 ;  /* 0x00000004f6047221 */ /* 0x000fe80000010000 */
[----:B------:R-:W-:Y:S01]  /*1c310*/  FADD.FTZ R5, R251, R4 ;  /* 0x00000004fb057221 */ /* 0x000fe20000010000 */
[----:B-----5:R-:W-:Y:S01]  /*1c320*/  FFMA.FTZ R2, R132, R244, R245 ;  /* 0x000000f484027223 */ /* 0x020fe200000100f5 */
[----:B------:R-:W-:Y:S02]  /*1c330*/  IMAD.MOV.U32 R132, RZ, RZ, R136 ;  /* 0x000000ffff847224 */ /* 0x000fe400078e0088 */
[----:B------:R-:W-:Y:S01]  /*1c340*/  FFMA.FTZ R3, R3, R242, R241 ;  /* 0x000000f203037223 */ /* 0x000fe200000100f1 */
[----:B------:R-:W-:Y:S03]  /*1c350*/  FADD.FTZ R2, R243, R2 ;  /* 0x00000002f3027221 */ /* 0x000fe60000010000 */
[----:B------:R-:W-:Y:S01]  /*1c360*/  FADD.FTZ R3, R240, R3 ;  /* 0x00000003f0037221 */ /* 0x000fe20000010000 */
[----:B------:R-:W-:Y:S01]  /*1c370*/  FADD.FTZ R2, R249, R2 ;  /* 0x00000002f9027221 */ /* 0x000fe20000010000 */
[----:B----4-:R-:W-:Y:S02]  /*1c380*/  FFMA.FTZ R0, R0, R239, R238 ;  /* 0x000000ef00007223 */ /* 0x010fe400000100ee */
        /* <DEDUP_REMOVED lines=28> */
.L_x_2479:
        /* <DEDUP_REMOVED lines=9> */
[----:B------:R-:W-:-:S04]  /*1c5e0*/  LEA.HI R141, R176, R143, RZ, 0x2 ;  /* 0x0000008fb08d7211 */ /* 0x000fc800078f10ff */
[----:B------:R-:W-:Y:S01]  /*1c5f0*/  SHF.R.S32.HI R26, RZ, 0x2, R141 ;  /* 0x00000002ff1a7819 */ /* 0x000fe2000001148d */
[----:B----4-:R-:W1:Y:S04]  /*1c600*/  SHFL.BFLY PT, R2, R4, 0x2, 0x1f ;  /* 0x0c401f0004027f89 */ /* 0x010e6800000e0000 */
[----:B-----5:R-:W4:Y:S04]  /*1c610*/  SHFL.BFLY PT, R0, R3, 0x2, 0x1f ;  /* 0x0c401f0003007f89 */ /* 0x020f2800000e0000 */
[----:B---3--:R-:W-:Y:S01]  /*1c620*/  SHFL.BFLY PT, R5, R7, 0x2, 0x1f ;  /* 0x0c401f0007057f89 */ /* 0x008fe200000e0000 */
[----:B-1----:R-:W-:Y:S01]  /*1c630*/  FADD.FTZ R2, R2, R4 ;  /* 0x0000000402027221 */ /* 0x002fe20000010000 */
[----:B----4-:R-:W-:-:S04]  /*1c640*/  FADD.FTZ R0, R0, R3 ;  /* 0x0000000300007221 */ /* 0x010fc80000010000 */
[----:B------:R-:W1:Y:S04]  /*1c650*/  SHFL.BFLY PT, R6, R2, 0x1, 0x1f ;  /* 0x0c201f0002067f89 */ /* 0x000e6800000e0000 */
[----:B------:R-:W3:Y:S04]  /*1c660*/  SHFL.BFLY PT, R4, R0, 0x1, 0x1f ;  /* 0x0c201f0000047f89 */ /* 0x000ee800000e0000 */
[----:B--2---:R-:W2:Y:S01]  /*1c670*/  SHFL.BFLY PT, R3, R8, 0x2, 0x1f ;  /* 0x0c401f0008037f89 */ /* 0x004ea200000e0000 */
[----:B-1----:R-:W-:Y:S01]  /*1c680*/  FADD.FTZ R132, R2, R6 ;  /* 0x0000000602847221 */ /* 0x002fe20000010000 */
[----:B---3--:R-:W-:Y:S01]  /*1c690*/  FADD.FTZ R133, R0, R4 ;  /* 0x0000000400857221 */ /* 0x008fe20000010000 */
[----:B------:R-:W-:-:S03]  /*1c6a0*/  FADD.FTZ R4, R5, R7 ;  /* 0x0000000705047221 */ /* 0x000fc60000010000 */
[----:B------:R-:W-:Y:S01]  /*1c6b0*/  FSETP.NE.FTZ.AND P6, PT, R132, RZ, PT ;  /* 0x000000ff8400720b */ /* 0x000fe20003fd5000 */
[----:B--2---:R-:W-:Y:S01]  /*1c6c0*/  FADD.FTZ R2, R3, R8 ;  /* 0x0000000803027221 */ /* 0x004fe20000010000 */
[----:B------:R-:W-:Y:S01]  /*1c6d0*/  MOV R0, 0x3f800000 ;  /* 0x3f80000000007802 */ /* 0x000fe20000000f00 */
[----:B------:R-:W1:Y:S01]  /*1c6e0*/  SHFL.BFLY PT, R7, R4, 0x1, 0x1f ;  /* 0x0c201f0004077f89 */ /* 0x000e6200000e0000 */
[----:B------:R-:W-:Y:S02]  /*1c6f0*/  SHF.R.S32.HI R5, RZ, 0x1f, R141 ;  /* 0x0000001fff057819 */ /* 0x000fe4000001148d */
[----:B------:R-:W-:Y:S01]  /*1c700*/  FSETP.NE.FTZ.AND P0, PT, R133, RZ, PT ;  /* 0x000000ff8500720b */ /* 0x000fe20003f15000 */
[----:B------:R-:W2:Y:S01]  /*1c710*/  SHFL.BFLY PT, R6, R2, 0x1, 0x1f ;  /* 0x0c201f0002067f89 */ /* 0x000ea200000e0000 */
[----:B------:R-:W-:Y:S02]  /*1c720*/  LEA.HI R5, R5, R26, RZ, 0x3 ;  /* 0x0000001a05057211 */ /* 0x000fe400078f18ff */
[----:B------:R-:W-:-:S03]  /*1c730*/  MOV R3, 0x3f800000 ;  /* 0x3f80000000037802 */ /* 0x000fc60000000f00 */
[----:B------:R-:W3:Y:S01]  /*1c740*/  @P6 MUFU.RCP R0, R132 ;  /* 0x0000008400006308 */ /* 0x000ee20000001000 */
[----:B------:R-:W-:Y:S02]  /*1c750*/  LOP3.LUT R5, R5, 0xfffffff8, RZ, 0xc0, !PT ;  /* 0xfffffff805057812 */ /* 0x000fe400078ec0ff */
[----:B------:R-:W-:Y:S02]  /*1c760*/  P2R R142, PR, RZ, 0x40 ;  /* 0x00000040ff8e7803 */ /* 0x000fe40000000000 */
[----:B------:R-:W-:-:S03]  /*1c770*/  IADD3 R26, R26, -R5, RZ ;  /* 0x800000051a1a7210 */ /* 0x000fc60007ffe0ff */
[----:B------:R-:W4:Y:S01]  /*1c780*/  @P0 MUFU.RCP R3, R133 ;  /* 0x0000008500030308 */ /* 0x000f220000001000 */
[----:B-1----:R-:W-:Y:S01]  /*1c790*/  FADD.FTZ R139, R4, R7 ;  /* 0x00000007048b7221 */ /* 0x002fe20000010000 */
[----:B---3--:R-:W-:Y:S01]  /*1c7a0*/  FMUL.FTZ R0, R0, UR4 ;  /* 0x0000000400007c20 */ /* 0x008fe20008410000 */
[----:B--2---:R-:W-:-:S03]  /*1c7b0*/  FADD.FTZ R138, R2, R6 ;  /* 0x00000006028a7221 */ /* 0x004fc60000010000 */
[----:B------:R-:W-:Y:S01]  /*1c7c0*/  FSETP.NE.FTZ.AND P4, PT, R139, RZ, PT ;  /* 0x000000ff8b00720b */ /* 0x000fe20003f95000 */
[C---:B------:R-:W-:Y:S01]  /*1c7d0*/  FMUL.FTZ R148, R0.reuse, R148 ;  /* 0x0000009400947220 */ /* 0x040fe20000410000 */
[C---:B------:R-:W-:Y:S01]  /*1c7e0*/  FMUL.FTZ R5, R0.reuse, R149 ;  /* 0x0000009500057220 */ /* 0x040fe20000410000 */
[----:B------:R-:W-:Y:S01]  /*1c7f0*/  FMUL.FTZ R152, R0, R152 ;  /* 0x0000009800987220 */ /* 0x000fe20000410000 */
        /* <DEDUP_REMOVED lines=31> */
[----:B----4-:R-:W-:Y:S01]  /*1c9f0*/  FMUL.FTZ R3, R3, UR4 ;  /* 0x0000000403037c20 */ /* 0x010fe20008410000 */
[----:B------:R-:W-:-:S02]  /*1ca00*/  MOV R0, 0x3f800000 ;  /* 0x3f80000000007802 */ /* 0x000fc40000000f00 */
[----:B------:R-:W-:Y:S01]  /*1ca10*/  R2P PR, R26, 0x6 ;  /* 0x000000061a007804 */ /* 0x000fe20000000000 */
        /* <DEDUP_REMOVED lines=116> */
[----:B------:R-:W-:Y:S01]  /*1d160*/  FMUL.FTZ R131, R3, R131 ;  /* 0x0000008303837220 */ /* 0x000fe20000410000 */
[----:B------:R-:W-:Y:S01]  /*1d170*/  LEA R0, R0, UR4, 0x1 ;  /* 0x0000000400007c11 */ /* 0x000fe2000f8e08ff */
[----:B------:R-:W-:Y:S01]  /*1d180*/  @UP0 ULDC.64 UR4, c[0x0][0x298] ;  /* 0x0000a60000040ab9 */ /* 0x000fe20000000a00 */
[----:B------:R-:W-:Y:S01]  /*1d190*/  F2FP.F16.F32.PACK_AB R5, R5, R148 ;  /* 0x000000940505723e */ /* 0x000fe200000000ff */
[----:B------:R-:W-:Y:S01]  /*1d1a0*/  @UP0 UIMAD.WIDE.U32 UR8, UR16, UR4, URZ ;  /* 0x00000004100802a5 */ /* 0x000fe2000f8e003f */
[----:B------:R-:W-:-:S02]  /*1d1b0*/  F2FP.F16.F32.PACK_AB R4, R4, R150 ;  /* 0x000000960404723e */ /* 0x000fc400000000ff */
[C---:B------:R-:W-:Y:S01]  /*1d1c0*/  IADD3 R2, R0.reuse, -0x10, RZ ;  /* 0xfffffff000027810 */ /* 0x040fe20007ffe0ff */
[----:B------:R1:W-:Y:S01]  /*1d1d0*/  STS [R0], R5 ;  /* 0x0000000500007388 */ /* 0x0003e20000000800 */
[----:B------:R-:W-:Y:S01]  /*1d1e0*/  F2FP.F16.F32.PACK_AB R3, R153, R152 ;  /* 0x000000989903723e */ /* 0x000fe200000000ff */
[----:B------:R-:W-:Y:S01]  /*1d1f0*/  @UP0 UIMAD UR6, UR16, UR5, UR9 ;  /* 0x00000005100602a4 */ /* 0x000fe2000f8e0209 */
[----:B------:R-:W-:Y:S01]  /*1d200*/  @P3 IADD3 R2, R0, 0x10, RZ ;  /* 0x0000001000023810 */ /* 0x000fe20007ffe0ff */
[----:B------:R-:W-:Y:S01]  /*1d210*/  STS [R0+0x400], R4 ;  /* 0x0004000400007388 */ /* 0x000fe20000000800 */
[----:B------:R-:W-:Y:S02]  /*1d220*/  F2FP.F16.F32.PACK_AB R49, R49, R56 ;  /* 0x000000383131723e */ /* 0x000fe400000000ff */
[----:B------:R-:W-:Y:S01]  /*1d230*/  MOV R56, 0x20 ;  /* 0x0000002000387802 */ /* 0x000fe20000000f00 */
[----:B------:R2:W-:Y:S01]  /*1d240*/  STS [R2], R3 ;  /* 0x0000000302007388 */ /* 0x0005e20000000800 */
[----:B------:R-:W-:-:S02]  /*1d250*/  F2FP.F16.F32.PACK_AB R6, R6, R154 ;  /* 0x0000009a0606723e */ /* 0x000fc400000000ff */
[----:B------:R-:W-:Y:S02]  /*1d260*/  F2FP.F16.F32.PACK_AB R8, R8, R144 ;  /* 0x000000900808723e */ /* 0x000fe400000000ff */
[----:B------:R-:W-:Y:S01]  /*1d270*/  F2FP.F16.F32.PACK_AB R7, R7, R146 ;  /* 0x000000920707723e */ /* 0x000fe200000000ff */
[----:B------:R-:W-:Y:S01]  /*1d280*/  STS [R2+0x400], R6 ;  /* 0x0004000602007388 */ /* 0x000fe20000000800 */
[----:B------:R-:W-:Y:S02]  /*1d290*/  F2FP.F16.F32.PACK_AB R9, R9, R156 ;  /* 0x0000009c0909723e */ /* 0x000fe400000000ff */
[----:B------:R-:W-:Y:S01]  /*1d2a0*/  F2FP.F16.F32.PACK_AB R12, R12, R158 ;  /* 0x0000009e0c0c723e */ /* 0x000fe200000000ff */
[----:B------:R3:W-:Y:S01]  /*1d2b0*/  STS [R0+0x2000], R8 ;  /* 0x0020000800007388 */ /* 0x0007e20000000800 */
[----:B------:R-:W-:Y:S02]  /*1d2c0*/  F2FP.F16.F32.PACK_AB R11, R11, R164 ;  /* 0x000000a40b0b723e */ /* 0x000fe400000000ff */
[----:B------:R-:W-:Y:S01]  /*1d2d0*/  F2FP.F16.F32.PACK_AB R10, R10, R166 ;  /* 0x000000a60a0a723e */ /* 0x000fe200000000ff */
[----:B------:R4:W-:Y:S01]  /*1d2e0*/  STS [R0+0x2400], R7 ;  /* 0x0024000700007388 */ /* 0x0009e20000000800 */
[----:B------:R-:W-:-:S02]  /*1d2f0*/  F2FP.F16.F32.PACK_AB R14, R14, R168 ;  /* 0x000000a80e0e723e */ /* 0x000fc400000000ff */
[----:B-1----:R-:W-:Y:S01]  /*1d300*/  MOV R5, 0x40 ;  /* 0x0000004000057802 */ /* 0x002fe20000000f00 */
[----:B------:R-:W-:Y:S01]  /*1d310*/  STS [R2+0x2000], R9 ;  /* 0x0020000902007388 */ /* 0x000fe20000000800 */
[----:B------:R-:W-:Y:S02]  /*1d320*/  F2FP.F16.F32.PACK_AB R13, R13, R170 ;  /* 0x000000aa0d0d723e */ /* 0x000fe400000000ff */
[----:B------:R-:W-:Y:S01]  /*1d330*/  SEL R5, R5, 0xffffffc0, !P2 ;  /* 0xffffffc005057807 */ /* 0x000fe20005000000 */
[----:B------:R-:W-:Y:S01]  /*1d340*/  STS [R2+0x2400], R12 ;  /* 0x0024000c02007388 */ /* 0x000fe20000000800 */
[----:B------:R-:W-:Y:S02]  /*1d350*/  F2FP.F16.F32.PACK_AB R15, R15, R160 ;  /* 0x000000a00f0f723e */ /* 0x000fe400000000ff */
[----:B--2---:R-:W-:Y:S02]  /*1d360*/  SEL R3, R56, 0xffffffe0, !P1 ;  /* 0xffffffe038037807 */ /* 0x004fe40004800000 */
[----:B------:R-:W-:-:S02]  /*1d370*/  F2FP.F16.F32.PACK_AB R16, R16, R162 ;  /* 0x000000a21010723e */ /* 0x000fc400000000ff */
[----:B------:R-:W-:Y:S02]  /*1d380*/  IADD3 R4, R0, R3, RZ ;  /* 0x0000000300047210 */ /* 0x000fe40007ffe0ff */
[----:B------:R-:W-:Y:S02]  /*1d390*/  IADD3 R3, R3, R2, RZ ;  /* 0x0000000203037210 */ /* 0x000fe40007ffe0ff */
[----:B------:R-:W-:Y:S01]  /*1d3a0*/  F2FP.F16.F32.PACK_AB R23, R23, R172 ;  /* 0x000000ac1717723e */ /* 0x000fe200000000ff */
[----:B------:R-:W-:Y:S01]  /*1d3b0*/  STS [R4], R11 ;  /* 0x0000000b04007388 */ /* 0x000fe20000000800 */
[----:B------:R-:W-:Y:S02]  /*1d3c0*/  F2FP.F16.F32.PACK_AB R22, R22, R174 ;  /* 0x000000ae1616723e */ /* 0x000fe400000000ff */
[----:B------:R-:W-:Y:S01]  /*1d3d0*/  F2FP.F16.F32.PACK_AB R21, R21, R18 ;  /* 0x000000121515723e */ /* 0x000fe200000000ff */
[----:B------:R-:W-:Y:S01]  /*1d3e0*/  STS [R4+0x400], R10 ;  /* 0x0004000a04007388 */ /* 0x000fe20000000800 */
[----:B------:R-:W-:-:S02]  /*1d3f0*/  F2FP.F16.F32.PACK_AB R20, R20, R38 ;  /* 0x000000261414723e */ /* 0x000fc400000000ff */
[----:B---3--:R-:W-:Y:S01]  /*1d400*/  IADD3 R8, R0, R5, RZ ;  /* 0x0000000500087210 */ /* 0x008fe20007ffe0ff */
[----:B------:R-:W-:Y:S01]  /*1d410*/  STS [R3], R14 ;  /* 0x0000000e03007388 */ /* 0x000fe20000000800 */
[----:B------:R-:W-:Y:S02]  /*1d420*/  F2FP.F16.F32.PACK_AB R18, R27, R31 ;  /* 0x0000001f1b12723e */ /* 0x000fe400000000ff */
[----:B----4-:R-:W-:Y:S01]  /*1d430*/  IADD3 R7, R5, R2, RZ ;  /* 0x0000000205077210 */ /* 0x010fe20007ffe0ff */
[----:B------:R-:W-:Y:S01]  /*1d440*/  STS [R3+0x400], R13 ;  /* 0x0004000d03007388 */ /* 0x000fe20000000800 */
[----:B------:R-:W-:Y:S02]  /*1d450*/  F2FP.F16.F32.PACK_AB R24, R24, R42 ;  /* 0x0000002a1818723e */ /* 0x000fe400000000ff */
[----:B------:R-:W-:Y:S01]  /*1d460*/  F2FP.F16.F32.PACK_AB R52, R52, R46 ;  /* 0x0000002e3434723e */ /* 0x000fe200000000ff */
[----:B------:R1:W-:Y:S01]  /*1d470*/  STS [R4+0x2000], R15 ;  /* 0x0020000f04007388 */ /* 0x0003e20000000800 */
[----:B------:R-:W-:-:S02]  /*1d480*/  F2FP.F16.F32.PACK_AB R51, R35, R140 ;  /* 0x0000008c2333723e */ /* 0x000fc400000000ff */
[-C--:B------:R-:W-:Y:S01]  /*1d490*/  IADD3 R6, R4, R5.reuse, RZ ;  /* 0x0000000504067210 */ /* 0x080fe20007ffe0ff */
[----:B------:R-:W-:Y:S01]  /*1d4a0*/  STS [R4+0x2400], R16 ;  /* 0x0024001004007388 */ /* 0x000fe20000000800 */
[----:B------:R-:W-:Y:S02]  /*1d4b0*/  F2FP.F16.F32.PACK_AB R47, R65, R64 ;  /* 0x00000040412f723e */ /* 0x000fe400000000ff */
[----:B------:R-:W-:Y:S01]  /*1d4c0*/  F2FP.F16.F32.PACK_AB R46, R67, R66 ;  /* 0x00000042432e723e */ /* 0x000fe200000000ff */
[----:B------:R-:W-:Y:S01]  /*1d4d0*/  STS [R3+0x2000], R23 ;  /* 0x0020001703007388 */ /* 0x000fe20000000800 */
[----:B------:R-:W-:Y:S02]  /*1d4e0*/  IADD3 R5, R3, R5, RZ ;  /* 0x0000000503057210 */ /* 0x000fe40007ffe0ff */
        /* <DEDUP_REMOVED lines=33> */
[----:B------:R-:W-:Y:S01]  /*1d700*/  PLOP3.LUT P1, PT, PT, PT, UP0, 0x80, 0x0 ;  /* 0x000000000000781c */ /* 0x000fe20003f2f008 */
[----:B------:R-:W-:Y:S01]  /*1d710*/  STS [R5], R47 ;  /* 0x0000002f05007388 */ /* 0x000fe20000000800 */
        /* <DEDUP_REMOVED lines=46> */
.L_x_2483:
        /* <DEDUP_REMOVED lines=13> */
[----:B------:R5:W-:Y:S01]  /*1dad0*/  STS [R5+0x4000], R2 ;  /* 0x0040000205007388 */ /* 0x000be20000000800 */
[----:B-1----:R-:W1:Y:S03]  /*1dae0*/  @P6 LDC R15, c[0x0][0x2e8] ;  /* 0x0000ba00ff0f6b82 */ /* 0x002e660000000800 */
[----:B------:R5:W-:Y:S01]  /*1daf0*/  STS [R5+0x4400], R0 ;  /* 0x0044000005007388 */ /* 0x000be20000000800 */
[----:B---3--:R3:W1:Y:S03]  /*1db00*/  @P0 MUFU.LG2 R8, R133 ;  /* 0x0000008500080308 */ /* 0x0086660000000c00 */
[----:B------:R3:W-:Y:S04]  /*1db10*/  STS [R6+0x6000], R4 ;  /* 0x0060000406007388 */ /* 0x0007e80000000800 */
[----:B------:R3:W-:Y:S01]  /*1db20*/  STS [R6+0x6400], R3 ;  /* 0x0064000306007388 */ /* 0x0007e20000000800 */
[----:B--2---:R-:W2:Y:S01]  /*1db30*/  @P0 LDC R11, c[0x0][0x2e8] ;  /* 0x0000ba00ff0b0b82 */ /* 0x004ea20000000800 */
[----:B------:R-:W1:Y:S01]  /*1db40*/  S2R R12, SR_CTAID.Y ;  /* 0x00000000000c7919 */ /* 0x000e620000002600 */
[----:B----4-:R-:W-:Y:S01]  /*1db50*/  SHF.R.S32.HI R10, RZ, 0x1f, R18 ;  /* 0x0000001fff0a7819 */ /* 0x010fe20000011412 */
[----:B------:R-:W4:Y:S03]  /*1db60*/  S2R R25, SR_CTAID.Z ;  /* 0x0000000000197919 */ /* 0x000f260000002700 */
[----:B------:R-:W-:Y:S01]  /*1db70*/  LEA.HI R10, R10, R18, RZ, 0x3 ;  /* 0x000000120a0a7211 */ /* 0x000fe200078f18ff */
[----:B-----5:R1:W1:Y:S01]  /*1db80*/  @P6 MUFU.LG2 R9, R132 ;  /* 0x0000008400096308 */ /* 0x0202620000000c00 */
[----:B------:R-:W1:Y:S02]  /*1db90*/  S2R R20, SR_CTAID.X ;  /* 0x0000000000147919 */ /* 0x000e640000002500 */
[----:B------:R-:W-:-:S02]  /*1dba0*/  LOP3.LUT R2, R10, 0xfffffff8, RZ, 0xc0, !PT ;  /* 0xfffffff80a027812 */ /* 0x000fc400078ec0ff */
[----:B------:R-:W-:Y:S01]  /*1dbb0*/  SHF.R.S32.HI R10, RZ, 0x3, R10 ;  /* 0x00000003ff0a7819 */ /* 0x000fe2000001140a */
[----:B------:R5:W-:Y:S01]  /*1dbc0*/  STS [R5+0x6400], R16 ;  /* 0x0064001005007388 */ /* 0x000be20000000800 */
[----:B------:R-:W-:-:S03]  /*1dbd0*/  LOP3.LUT R0, R55, 0xffffffe0, RZ, 0xc0, !PT ;  /* 0xffffffe037007812 */ /* 0x000fc600078ec0ff */
[----:B------:R4:W-:Y:S01]  /*1dbe0*/  STS [R5+0x6000], R17 ;  /* 0x0060001105007388 */ /* 0x0009e20000000800 */
[----:B---3--:R-:W3:Y:S01]  /*1dbf0*/  @P3 LDC R4, c[0x0][0x2c0] ;  /* 0x0000b000ff043b82 */ /* 0x008ee20000000800 */
[----:B------:R-:W-:-:S05]  /*1dc00*/  IMAD.IADD R0, R143, 0x1, -R0 ;  /* 0x000000018f007824 */ /* 0x000fca00078e0a00 */
[----:B------:R-:W-:Y:S02]  /*1dc10*/  LOP3.LUT P6, RZ, R0, 0x3, RZ, 0xc0, !PT ;  /* 0x0000000300ff7812 */ /* 0x000fe400078cc0ff */
[----:B------:R-:W1:Y:S01]  /*1dc20*/  @P3 LDC.64 R6, c[0x0][0x2c0] ;  /* 0x0000b000ff063b82 */ /* 0x000e620000000a00 */
[----:B-----5:R1:W1:Y:S01]  /*1dc30*/  @P5 MUFU.LG2 R16, R138 ;  /* 0x0000008a00105308 */ /* 0x0202620000000c00 */
[----:B----4-:R-:W-:Y:S01]  /*1dc40*/  IMAD.IADD R17, R18, 0x1, -R2 ;  /* 0x0000000112117824 */ /* 0x010fe200078e0a02 */
[----:B------:R-:W-:Y:S01]  /*1dc50*/  @!P2 CS2R R2, SRZ ;  /* 0x000000000002a805 */ /* 0x000fe2000001ff00 */
[----:B------:R-:W-:Y:S02]  /*1dc60*/  @P3 IMAD.MOV.U32 R5, RZ, RZ, 0x1 ;  /* 0x00000001ff053424 */ /* 0x000fe400078e00ff */
[----:B-1----:R-:W-:Y:S02]  /*1dc70*/  @P3 IMAD R0, R7, R6, RZ ;  /* 0x0000000607003224 */ /* 0x002fe400078e02ff */
[----:B------:R-:W-:Y:S01]  /*1dc80*/  VIADD R6, R10, 0x10 ;  /* 0x000000100a067836 */ /* 0x000fe20000000000 */
[----:B--23--:R-:W-:Y:S06]  /*1dc90*/  @!P2 BRA `(.L_x_2484) ;  /* 0x00000000001ca947 */ /* 0x00cfec0003800000 */
[----:B------:R-:W1:Y:S01]  /*1dca0*/  S2UR UR5, SR_CTAID.Y ;  /* 0x00000000000579c3 */ /* 0x000e620000002600 */
[----:B------:R-:W-:Y:S01]  /*1dcb0*/  ULDC UR4, c[0x0][0x2c4] ;  /* 0x0000b10000047ab9 */ /* 0x000fe20000000800 */
[----:B------:R-:W-:Y:S01]  /*1dcc0*/  PLOP3.LUT P1, PT, PT, PT, PT, 0x80, 0x0 ;  /* 0x000000000000781c */ /* 0x000fe20003f2f070 */
[----:B-1----:R-:W-:-:S04]  /*1dcd0*/  @!UP0 UIMAD UR16, UR5, UR4, URZ ;  /* 0x00000004051082a4 */ /* 0x002fc8000f8e023f */
[----:B------:R-:W-:Y:S02]  /*1dce0*/  USHF.R.S32.HI UR4, URZ, 0x1f, UR16 ;  /* 0x0000001f3f047899 */ /* 0x000fe40008011410 */
[----:B------:R-:W-:-:S04]  /*1dcf0*/  IMAD.U32 R2, RZ, RZ, UR16 ;  /* 0x00000010ff027e24 */ /* 0x000fc8000f8e00ff */
[----:B------:R-:W-:Y:S02]  /*1dd00*/  MOV R3, UR4 ;  /* 0x0000000400037c02 */ /* 0x000fe40008000f00 */
.L_x_2484:
[----:B------:R-:W-:Y:S05]  /*1dd10*/  @P3 BRA `(.L_x_2485) ;  /* 0x0000000000183947 */ /* 0x000fea0003800000 */
[----:B------:R-:W1:Y:S01]  /*1dd20*/  LDC R0, c[0x0][0x2c4] ;  /* 0x0000b100ff007b82 */ /* 0x000e620000000800 */
[----:B------:R-:W-:Y:S02]  /*1dd30*/  ISETP.NE.AND P2, PT, RZ, UR7, PT ;  /* 0x00000007ff007c0c */ /* 0x000fe4000bf45270 */
[----:B------:R-:W-:-:S05]  /*1dd40*/  MOV R4, 0x1 ;  /* 0x0000000100047802 */ /* 0x000fca0000000f00 */
[----:B------:R-:W2:Y:S08]  /*1dd50*/  LDC R5, c[0x0][0x270] ;  /* 0x00009c00ff057b82 */ /* 0x000eb00000000800 */
[----:B-1----:R-:W2:Y:S02]  /*1dd60*/  @P2 LDC R0, c[0x0][0x2e4] ;  /* 0x0000b900ff002b82 */ /* 0x002ea40000000800 */
[----:B--2---:R-:W-:-:S07]  /*1dd70*/  IMAD R5, R0, R5, RZ ;  /* 0x0000000500057224 */ /* 0x004fce00078e02ff */
.L_x_2485:
        /* <DEDUP_REMOVED lines=11> */
[----:B------:R-:W-:Y:S01]  /*1de30*/  IMAD R6, R20, R4, RZ ;  /* 0x0000000414067224 */ /* 0x000fe200078e02ff */
        /* <DEDUP_REMOVED lines=78> */
.L_x_2487:
[----:B------:R-:W-:Y:S05]  /*1e320*/  BSYNC B0 ;  /* 0x0000000000007941 */ /* 0x000fea0003800000 */
.L_x_2486:
[----:B------:R1:W5:Y:S01]  /*1e330*/  LDL R15, [R1+0x58] ;  /* 0x00005800010f7983 */ /* 0x0003620000100800 */
[----:B--2---:R-:W-:Y:S01]  /*1e340*/  SHF.R.S32.HI R3, RZ, 0x1f, R24 ;  /* 0x0000001fff037819 */ /* 0x004fe20000011418 */
[----:B------:R-:W-:Y:S01]  /*1e350*/  VIADD R0, R10, 0x50 ;  /* 0x000000500a007836 */ /* 0x000fe20000000000 */
        /* <DEDUP_REMOVED lines=30> */
[----:B--2---:R4:W-:Y:S04]  /*1e540*/  @!P6 STG.E.128 desc[UR24][R2.64], R20 ;  /* 0x000000140200e986 */ /* 0x0049e8000c101d18 */
[----:B---3--:R4:W-:Y:S02]  /*1e550*/  @!P4 STG.E.128 desc[UR24][R2.64+0x80], R16 ;  /* 0x000080100200c986 */ /* 0x0089e4000c101d18 */
.L_x_2489:
[----:B------:R-:W-:Y:S05]  /*1e560*/  BSYNC B0 ;  /* 0x0000000000007941 */ /* 0x000fea0003800000 */
.L_x_2488:
        /* <DEDUP_REMOVED lines=23> */
.L_x_2491:
[----:B------:R-:W-:Y:S05]  /*1e6e0*/  BSYNC B0 ;  /* 0x0000000000007941 */ /* 0x000fea0003800000 */
.L_x_2490:
        /* <DEDUP_REMOVED lines=21> */
[----:B---3--:R1:W-:Y:S02]  /*1e840*/  @!P2 STG.E.128 desc[UR24][R2.64+0x80], R16 ;  /* 0x000080100200a986 */ /* 0x0083e4000c101d18 */
.L_x_2493:
[----:B------:R-:W-:Y:S05]  /*1e850*/  BSYNC B0 ;  /* 0x0000000000007941 */ /* 0x000fea0003800000 */
.L_x_2492:
        /* <DEDUP_REMOVED lines=21> */
.L_x_2495:
[----:B------:R-:W-:Y:S05]  /*1e9b0*/  BSYNC B0 ;  /* 0x0000000000007941 */ /* 0x000fea0003800000 */
.L_x_2494:
        /* <DEDUP_REMOVED lines=21> */
.L_x_2497:
[----:B------:R-:W-:Y:S05]  /*1eb10*/  BSYNC B0 ;  /* 0x0000000000007941 */ /* 0x000fea0003800000 */
.L_x_2496:
        /* <DEDUP_REMOVED lines=21> */
.L_x_2499:
[----:B------:R-:W-:Y:S05]  /*1ec70*/  BSYNC B0 ;  /* 0x0000000000007941 */ /* 0x000fea0003800000 */
.L_x_2498:
        /* <DEDUP_REMOVED lines=21> */
.L_x_2501:
[----:B------:R-:W-:Y:S05]  /*1edd0*/  BSYNC B0 ;  /* 0x0000000000007941 */ /* 0x000fea0003800000 */
.L_x_2500:
        /* <DEDUP_REMOVED lines=21> */
.L_x_2502:
        /* <DEDUP_REMOVED lines=13> */
.L_x_2949:


//--------------------- .text._ZN5flash16flash_fwd_kernelI23Flash_fwd_kernel_traitsILi128ELi128ELi32ELi4ELb0ELb0EN7cutlass6half_tE19Flash_kernel_traitsILi128ELi128ELi32ELi4ES3_EELb1ELb0ELb1ELb0ELb0ELb0ELb0ELb1EEEvNS_16Flash_fwd_paramsE --------------------------
	.section	.text._ZN5flash16flash_fwd_kernelI23Flash_fwd_kernel_traitsILi128ELi128ELi32ELi4ELb0ELb0EN7cutlass6half_tE19Flash_kernel_traitsILi128ELi128ELi32ELi4ES3_EELb1ELb0ELb1ELb0ELb0ELb0ELb0ELb1EEEvNS_16Flash_fwd_paramsE,"ax",@progbits
	.align	128
        .global         _ZN5flash16flash_fwd_kernelI23Flash_fwd_kernel_traitsILi128ELi128ELi32ELi4ELb0ELb0EN7cutlass6half_tE19Flash_kernel_traitsILi128ELi128ELi32ELi4ES3_EELb1ELb0ELb1ELb0ELb0ELb0ELb0ELb1EEEvNS_16Flash_fwd_paramsE
        .type           _ZN5flash16flash_fwd_kernelI23Flash_fwd_kernel_traitsILi128ELi128ELi32ELi4ELb0ELb0EN7cutlass6half_tE19Flash_kernel_traitsILi128ELi128ELi32ELi4ES3_EELb1ELb0ELb1ELb0ELb0ELb0ELb0ELb1EEEvNS_16Flash_fwd_paramsE,@function
        .size           _ZN5flash16flash_fwd_kernelI23Flash_fwd_kernel_traitsILi128ELi128ELi32ELi4ELb0ELb0EN7cutlass6half_tE19Flash_kernel_traitsILi128ELi128ELi32ELi4ES3_EELb1ELb0ELb1ELb0ELb0ELb0ELb0ELb1EEEvNS_16Flash_fwd_paramsE,(.L_x_2950 - _ZN5flash16flash_fwd_kernelI23Flash_fwd_kernel_traitsILi128ELi128ELi32ELi4ELb0ELb0EN7cutlass6half_tE19Flash_kernel_traitsILi128ELi128ELi32ELi4ES3_EELb1ELb0ELb1ELb0ELb0ELb0ELb0ELb1EEEvNS_16Flash_fwd_paramsE)
        .other          _ZN5flash16flash_fwd_kernelI23Flash_fwd_kernel_traitsILi128ELi128ELi32ELi4ELb0ELb0EN7cutlass6half_tE19Flash_kernel_traitsILi128ELi128ELi32ELi4ES3_EELb1ELb0ELb1ELb0ELb0ELb0ELb0ELb1EEEvNS_16Flash_fwd_paramsE,@"STO_CUDA_ENTRY STV_DEFAULT"
_ZN5flash16flash_fwd_kernelI23Flash_fwd_kernel_traitsILi128ELi128ELi32ELi4ELb0ELb0EN7cutlass6half_tE19Flash_kernel_traitsILi128ELi128ELi32ELi4ES3_EELb1ELb0ELb1ELb0ELb0ELb0ELb0ELb1EEEvNS_16Flash_fwd_paramsE:
.text._ZN5flash16flash_fwd_kernelI23Flash_fwd_kernel_traitsILi128ELi128ELi32ELi4ELb0ELb0EN7cutlass6half_tE19Flash_kernel_traitsILi128ELi128ELi32ELi4ES3_EELb1ELb0ELb1ELb0ELb0ELb0ELb0ELb1EEEvNS_16Flash_fwd_paramsE:
        /* <DEDUP_REMOVED lines=13> */
[----:B------:R-:W-:Y:S01]  /*00d0*/  S2UR UR15, SR_CTAID.X ;  /* 0x00000000000f79c3 */ /* 0x000fe20000002500 */
[----:B------:R2:W5:Y:S07]  /*00e0*/  @P2 LDG.E.64 R4, desc[UR24][R2.64] ;  /* 0x0000001802042981 */ /* 0x00056e000c1e1b00 */
[----:B------:R-:W-:Y:S01]  /*00f0*/  S2UR UR18, SR_CTAID.Y ;  /* 0x00000000001279c3 */ /* 0x000fe20000002600 */
[----:B------:R-:W-:Y:S01]  /*0100*/  UMOV UR14, 0xffffffff ;  /* 0xffffffff000e7882 */ /* 0x000fe20000000000 */
[----:B------:R-:W-:Y:S01]  /*0110*/  UMOV UR30, URZ ;  /* 0x0000003f001e7c82 */ /* 0x000fe20008000000 */
[----:B------:R-:W-:-:S05]  /*0120*/  ULDC.U8 UR13, c[0x0][0x388] ;  /* 0x0000e200000d7ab9 */ /* 0x000fca0000000000 */
[----:B------:R-:W1:Y:S08]  /*0130*/  S2UR UR4, SR_CTAID.Z ;  /* 0x00000000000479c3 */ /* 0x000e700000002700 */
[----:B------:R-:W5:Y:S01]  /*0140*/  @P2 LDC R0, c[0x0][0x3b0] ;  /* 0x0000ec00ff002b82 */ /* 0x000f620000000800 */
[----:B--2---:R-:W-:Y:S02]  /*0150*/  @P2 IMAD.MOV.U32 R2, RZ, RZ, R8 ;  /* 0x000000ffff022224 */ /* 0x004fe400078e0008 */
[----:B---3--:R-:W-:-:S06]  /*0160*/  @P2 IMAD.MOV.U32 R3, RZ, RZ, R9 ;  /* 0x000000ffff032224 */ /* 0x008fcc00078e0009 */
[----:B------:R-:W2:Y:S01]  /*0170*/  @P2 LDG.E.64 R2, desc[UR24][R2.64] ;  /* 0x0000001802022981 */ /* 0x000ea2000c1e1b00 */
[----:B------:R-:W-:Y:S02]  /*0180*/  UISETP.NE.U32.AND UP2, UPT, UR8, URZ, UPT ;  /* 0x0000003f0800728c */ /* 0x000fe4000bf45070 */
[----:B------:R-:W-:Y:S02]  /*0190*/  UISETP.NE.U32.AND UP1, UPT, UR6, URZ, UPT ;  /* 0x0000003f0600728c */ /* 0x000fe4000bf25070 */
[----:B------:R-:W-:Y:S02]  /*01a0*/  UISETP.NE.AND.EX UP2, UPT, UR9, URZ, UPT, UP2 ;  /* 0x0000003f0900728c */ /* 0x000fe4000bf45320 */
[----:B-1----:R-:W-:Y:S01]  /*01b0*/  ULOP3.LUT UR5, UR4, UR15, UR18, 0xfe, !UPT ;  /* 0x0000000f04057292 */ /* 0x002fe2000f8efe12 */
[----:B------:R-:W-:Y:S01]  /*01c0*/  ULDC.64 UR8, c[0x0][0x2f0] ;  /* 0x0000bc0000087ab9 */ /* 0x000fe20000000a00 */
[----:B------:R-:W-:Y:S02]  /*01d0*/  UISETP.NE.AND.EX UP1, UPT, UR7, URZ, UPT, UP1 ;  /* 0x0000003f0700728c */ /* 0x000fe4000bf25310 */
[----:B------:R-:W-:Y:S01]  /*01e0*/  PLOP3.LUT P0, PT, PT, PT, UP2, 0x80, 0x0 ;  /* 0x000000000000781c */ /* 0x000fe20003f0f028 */
[----:B------:R-:W-:Y:S01]  /*01f0*/  UIMAD.WIDE UR8, UR18, 0x4, UR8 ;  /* 0x00000004120878a5 */ /* 0x000fe2000f8e0208 */
[----:B----4-:R-:W-:Y:S01]  /*0200*/  LOP3.LUT P3, RZ, R93, UR5, RZ, 0xfc, !PT ;  /* 0x000000055dff7c12 */ /* 0x010fe2000f86fcff */
[----:B------:R-:W-:Y:S01]  /*0210*/  ULDC.U8 UR5, c[0x0][0x3c2] ;  /* 0x0000f08000057ab9 */ /* 0x000fe20000000000 */
[----:B------:R-:W-:Y:S01]  /*0220*/  ULDC.64 UR6, c[0x0][0x2f8] ;  /* 0x0000be0000067ab9 */ /* 0x000fe20000000a00 */
[----:B------:R-:W-:-:S02]  /*0230*/  UISETP.NE.AND UP3, UPT, UR5, URZ, UPT ;  /* 0x0000003f0500728c */ /* 0x000fc4000bf65270 */
[----:B------:R-:W-:Y:S02]  /*0240*/  UISETP.EQ.U32.AND UP0, UPT, UR6, URZ, UPT ;  /* 0x0000003f0600728c */ /* 0x000fe4000bf02070 */
[----:B------:R-:W-:Y:S02]  /*0250*/  @UP1 ULDC.64 UR10, c[0x0][0x300] ;  /* 0x0000c000000a1ab9 */ /* 0x000fe40000000a00 */
[----:B------:R-:W-:Y:S02]  /*0260*/  UISETP.EQ.OR.EX UP0, UPT, UR7, URZ, !UP3, UP0 ;  /* 0x0000003f0700728c */ /* 0x000fe4000df02700 */
[----:B------:R-:W-:Y:S02]  /*0270*/  @UP1 UIMAD.WIDE UR10, UR18, 0x4, UR10 ;  /* 0x00000004120a18a5 */ /* 0x000fe4000f8e020a */
[----:B------:R-:W1:Y:S01]  /*0280*/  @!P3 LDC.64 R6, c[0x0][0x3b8] ;  /* 0x0000ee00ff06bb82 */ /* 0x000e620000000a00 */
        /* <DEDUP_REMOVED lines=10> */
[----:B------:R-:W-:Y:S01]  /*0330*/  ULDC.64 UR8, c[0x0][0x2f8] ;  /* 0x0000be0000087ab9 */ /* 0x000fe20000000a00 */
[----:B-1----:R-:W-:Y:S02]  /*0340*/  @!P3 IMAD.MOV.U32 R4, RZ, RZ, R8 ;  /* 0x000000ffff04b224 */ /* 0x002fe400078e0008 */
[----:B------:R-:W-:-:S05]  /*0350*/  @!P3 IMAD.MOV.U32 R5, RZ, RZ, R9 ;  /* 0x000000ffff05b224 */ /* 0x000fca00078e0009 */
[----:B------:R1:W-:Y:S01]  /*0360*/  @!P3 STG.E.64 desc[UR24][R6.64+0x8], R4 ;  /* 0x000008040600b986 */ /* 0x0003e2000c101b18 */
[----:B------:R-:W-:Y:S01]  /*0370*/  PLOP3.LUT P2, PT, PT, PT, UP0, 0x80, 0x0 ;  /* 0x000000000000781c */ /* 0x000fe20003f4f008 */
[----:B------:R-:W-:Y:S02]  /*0380*/  UIMAD.WIDE UR8, UR18, 0x4, UR8 ;  /* 0x00000004120878a5 */ /* 0x000fe4000f8e0208 */
[----:B-1----:R-:W2:Y:S04]  /*0390*/  @P0 LDG.E R6, desc[UR24][R2.64] ;  /* 0x0000001802060981 */ /* 0x002ea8000c1e1900 */
[----:B------:R1:W3:Y:S02]  /*03a0*/  @P0 LDG.E R5, desc[UR24][R2.64+0x4] ;  /* 0x0000041802050981 */ /* 0x0002e4000c1e1900 */
[----:B-1----:R-:W-:-:S02]  /*03b0*/  IMAD.U32 R2, RZ, RZ, UR10 ;  /* 0x0000000aff027e24 */ /* 0x002fc4000f8e00ff */
[----:B------:R-:W-:-:S05]  /*03c0*/  IMAD.U32 R3, RZ, RZ, UR11 ;  /* 0x0000000bff037e24 */ /* 0x000fca000f8e00ff */
[----:B------:R1:W4:Y:S02]  /*03d0*/  @P1 LDG.E R0, desc[UR24][R2.64] ;  /* 0x0000001802001981 */ /* 0x000324000c1e1900 */
[----:B-1----:R-:W-:Y:S02]  /*03e0*/  IMAD.U32 R2, RZ, RZ, UR8 ;  /* 0x00000008ff027e24 */ /* 0x002fe4000f8e00ff */
[----:B------:R-:W-:-:S05]  /*03f0*/  IMAD.U32 R3, RZ, RZ, UR9 ;  /* 0x00000009ff037e24 */ /* 0x000fca000f8e00ff */
[----:B------:R-:W5:Y:S01]  /*0400*/  @!P2 LDG.E R4, desc[UR24][R2.64] ;  /* 0x000000180204a981 */ /* 0x000f62000c1e1900 */
[----:B------:R-:W-:Y:S01]  /*0410*/  SHF.R.S32.HI R17, RZ, 0x1f, R93 ;  /* 0x0000001fff117819 */ /* 0x000fe2000001145d */
[----:B------:R-:W-:-:S03]  /*0420*/  UMOV UR8, 0xffffffff ;  /* 0xffffffff00087882 */ /* 0x000fc60000000000 */
[----:B------:R-:W-:Y:S02]  /*0430*/  LEA.HI R92, R17, R93, RZ, 0x5 ;  /* 0x0000005d115c7211 */ /* 0x000fe400078f28ff */
[----:B--2---:R-:W-:Y:S02]  /*0440*/  @P0 R2UR UR14, R6 ;  /* 0x00000000060e02ca */ /* 0x004fe400000e0000 */
[----:B---3--:R-:W-:Y:S02]  /*0450*/  @P0 R2UR UR16, R5 ;  /* 0x00000000051002ca */ /* 0x008fe400000e0000 */
[----:B------:R-:W-:-:S04]  /*0460*/  ISETP.NE.U32.AND P0, PT, RZ, UR6, PT ;  /* 0x00000006ff007c0c */ /* 0x000fc8000bf05070 */
[----:B------:R-:W-:-:S07]  /*0470*/  ISETP.NE.AND.EX P0, PT, RZ, UR7, PT, P0 ;  /* 0x00000007ff007c0c */ /* 0x000fce000bf05300 */
[----:B------:R-:W-:-:S07]  /*0480*/  @UP2 UIADD3 UR16, UR16, -UR14, URZ ;  /* 0x8000000e10102290 */ /* 0x000fce000fffe03f */
[----:B------:R-:W-:Y:S01]  /*0490*/  @!UP2 ULDC UR16, c[0x0][0x2c4] ;  /* 0x0000b1000010aab9 */ /* 0x000fe20000000800 */
[----:B----4-:R-:W-:Y:S02]  /*04a0*/  @P1 R2UR UR30, R0 ;  /* 0x00000000001e12ca */ /* 0x010fe400000e0000 */
[----:B------:R-:W-:-:S05]  /*04b0*/  LOP3.LUT R0, R92, 0xffffffe0, RZ, 0xc0, !PT ;  /* 0xffffffe05c007812 */ /* 0x000fca00078ec0ff */
[----:B------:R-:W-:Y:S01]  /*04c0*/  IMAD.IADD R88, R93, 0x1, -R0 ;  /* 0x000000015d587824 */ /* 0x000fe200078e0a00 */
[----:B-----5:R-:W-:Y:S01]  /*04d0*/  @!P2 R2UR UR8, R4 ;  /* 0x000000000408a2ca */ /* 0x020fe200000e0000 */
[----:B------:R-:W-:-:S14]  /*04e0*/  @!P0 BRA `(.L_x_2503) ;  /* 0x00000000001c8947 */ /* 0x000fdc0003800000 */
[----:B------:R-:W-:-:S13]  /*04f0*/  PLOP3.LUT P0, PT, PT, PT, UP3, 0x80, 0x0 ;  /* 0x000000000000781c */ /* 0x000fda0003f0f038 */
[----:B------:R-:W2:Y:S04]  /*0500*/  @P0 LDG.E R0, desc[UR24][R2.64+0x4] ;  /* 0x0000041802000981 */ /* 0x000ea8000c1e1900 */
[----:B------:R-:W3:Y:S01]  /*0510*/  @!P0 LDG.E R2, desc[UR24][R2.64] ;  /* 0x0000001802028981 */ /* 0x000ee2000c1e1900 */
[----:B--2---:R-:W-:-:S13]  /*0520*/  @P0 R2UR UR5, R0 ;  /* 0x00000000000502ca */ /* 0x004fda00000e0000 */
[----:B------:R-:W-:-:S07]  /*0530*/  @UP3 UIADD3 UR5, UR5, -UR8, URZ ;  /* 0x8000000805053290 */ /* 0x000fce000fffe03f */
[----:B---3--:R-:W-:Y:S01]  /*0540*/  @!P0 R2UR UR5, R2 ;  /* 0x00000000020582ca */ /* 0x008fe200000e0000 */
[----:B------:R-:W-:-:S14]  /*0550*/  BRA `(.L_x_2504) ;  /* 0x0000000000047947 */ /* 0x000fdc0003800000 */
.L_x_2503:
[----:B------:R-:W-:-:S05]  /*0560*/  ULDC UR5, c[0x0][0x2c8] ;  /* 0x0000b20000057ab9 */ /* 0x000fca0000000800 */
.L_x_2504:
        /* <DEDUP_REMOVED lines=47> */
[----:B------:R-:W-:Y:S01]  /*0860*/  ULDC.U8 UR10, c[0x0][0x3d9] ;  /* 0x0000f640000a7ab9 */ /* 0x000fe20000000000 */
[----:B------:R-:W-:Y:S01]  /*0870*/  UISETP.NE.AND UP2, UPT, UR5, URZ, UPT ;  /* 0x0000003f0500728c */ /* 0x000fe2000bf45270 */
[----:B------:R-:W-:Y:S01]  /*0880*/  LOP3.LUT R0, R8, 0xfffffff8, RZ, 0xc0, !PT ;  /* 0xfffffff808007812 */ /* 0x000fe200078ec0ff */
[----:B------:R-:W-:Y:S02]  /*0890*/  UISETP.NE.AND UP1, UPT, UR10, URZ, UPT ;  /* 0x0000003f0a00728c */ /* 0x000fe4000bf25270 */
[----:B------:R-:W-:Y:S02]  /*08a0*/  UISETP.EQ.AND UP2, UPT, UR10, URZ, UP2 ;  /* 0x0000003f0a00728c */ /* 0x000fe40009742270 */
[----:B------:R-:W-:Y:S01]  /*08b0*/  IMAD.IADD R0, R93, 0x1, -R0 ;  /* 0x000000015d007824 */ /* 0x000fe200078e0a00 */
[----:B------:R-:W-:Y:S01]  /*08c0*/  @!UP0 USHF.R.S32.HI UR12, URZ, 0x1f, UR18 ;  /* 0x0000001f3f0c8899 */ /* 0x000fe20008011412 */
[----:B------:R-:W-:Y:S01]  /*08d0*/  PLOP3.LUT P0, PT, PT, PT, UP1, 0x80, 0x0 ;  /* 0x000000000000781c */ /* 0x000fe20003f0f018 */
[----:B------:R-:W-:Y:S01]  /*08e0*/  @UP0 ULDC.64 UR8, c[0x0][0x298] ;  /* 0x0000a60000080ab9 */ /* 0x000fe20000000a00 */
[----:B------:R-:W-:Y:S01]  /*08f0*/  @!UP0 ULDC.64 UR6, c[0x0][0x290] ;  /* 0x0000a40000068ab9 */ /* 0x000fe20000000a00 */
[----:B------:R-:W-:Y:S01]  /*0900*/  @UP0 UIMAD.WIDE.U32 UR10, UR14, UR8, URZ ;  /* 0x000000080e0a02a5 */ /* 0x000fe2000f8e003f */
[----:B------:R-:W-:Y:S01]  /*0910*/  IMAD.SHL.U32 R14, R0, 0x8, RZ ;  /* 0x00000008000e7824 */ /* 0x000fe200078e00ff */
[----:B------:R-:W-:-:S02]  /*0920*/  @!UP0 UIMAD UR8, UR12, UR6, URZ ;  /* 0x000000060c0882a4 */ /* 0x000fc4000f8e023f */
[----:B------:R-:W-:Y:S02]  /*0930*/  @!UP0 UIMAD.WIDE.U32 UR20, UR18, UR6, URZ ;  /* 0x00000006121482a5 */ /* 0x000fe4000f8e003f */
[----:B------:R-:W-:Y:S02]  /*0940*/  @!UP0 UIMAD UR8, UR18, UR7, UR8 ;  /* 0x00000007120882a4 */ /* 0x000fe4000f8e0208 */
[----:B------:R-:W-:Y:S01]  /*0950*/  @UP0 UIMAD UR9, UR14, UR9, UR11 ;  /* 0x000000090e0902a4 */ /* 0x000fe2000f8e020b */
[----:B------:R-:W-:Y:S01]  /*0960*/  @UP1 ULDC.64 UR6, c[0x0][0x2c0] ;  /* 0x0000b00000061ab9 */ /* 0x000fe20000000a00 */
[----:B------:R-:W-:Y:S01]  /*0970*/  @!UP2 UMOV UR22, URZ ;  /* 0x0000003f0016ac82 */ /* 0x000fe20008000000 */
[----:B------:R-:W-:Y:S01]  /*0980*/  @UP1 UIMAD UR11, UR7, UR6, URZ ;  /* 0x00000006070b12a4 */ /* 0x000fe2000f8e023f */
[----:B------:R-:W-:Y:S02]  /*0990*/  @!UP2 UMOV UR23, URZ ;  /* 0x0000003f0017ac82 */ /* 0x000fe40008000000 */
[----:B------:R-:W-:Y:S01]  /*09a0*/  @UP2 ULDC UR6, c[0x0][0x2c4] ;  /* 0x0000b10000062ab9 */ /* 0x000fe20000000800 */
[----:B------:R-:W-:-:S02]  /*09b0*/  UIADD3 UR16, -UR27, UR16, URZ ;  /* 0x000000101b107290 */ /* 0x000fc4000fffe13f */
[----:B------:R-:W-:Y:S01]  /*09c0*/  @UP2 UIMAD UR6, UR18, UR6, URZ ;  /* 0x00000006120622a4 */ /* 0x000fe2000f8e023f */
[----:B------:R-:W-:Y:S01]  /*09d0*/  @UP1 ULDC UR12, c[0x0][0x2c0] ;  /* 0x0000b000000c1ab9 */ /* 0x000fe20000000800 */
[----:B------:R-:W-:Y:S02]  /*09e0*/  @UP1 UMOV UR13, 0x1 ;  /* 0x00000001000d1882 */ /* 0x000fe40000000000 */
[----:B------:R-:W-:Y:S02]  /*09f0*/  @UP2 USEL UR14, UR6, UR14, !UP0 ;  /* 0x0000000e060e2287 */ /* 0x000fe4000c000000 */
[----:B------:R-:W-:Y:S02]  /*0a00*/  @!UP0 UIADD3 UR9, UR21, UR8, URZ ;  /* 0x0000000815098290 */ /* 0x000fe4000fffe03f */
[----:B------:R-:W-:Y:S01]  /*0a10*/  @UP2 USHF.R.S32.HI UR6, URZ, 0x1f, UR14 ;  /* 0x0000001f3f062899 */ /* 0x000fe2000801140e */
[----:B------:R-:W-:Y:S02]  /*0a20*/  @!UP0 UMOV UR10, UR20 ;  /* 0x00000014000a8c82 */ /* 0x000fe40008000000 */
[----:B------:R-:W-:-:S04]  /*0a30*/  @UP2 UMOV UR22, UR14 ;  /* 0x0000000e00162c82 */ /* 0x000fc80008000000 */
[----:B------:R-:W-:Y:S01]  /*0a40*/  @UP2 UMOV UR23, UR6 ;  /* 0x0000000600172c82 */ /* 0x000fe20008000000 */
[----:B------:R-:W-:Y:S05]  /*0a50*/  @P0 BRA `(.L_x_2506) ;  /* 0x0000000000180947 */ /* 0x000fea0003800000 */
[----:B------:R-:W-:Y:S01]  /*0a60*/  UISETP.NE.AND UP0, UPT, UR5, URZ, UPT ;  /* 0x0000003f0500728c */ /* 0x000fe2000bf05270 */
[----:B------:R-:W-:Y:S01]  /*0a70*/  ULDC UR11, c[0x0][0x2c4] ;  /* 0x0000b100000b7ab9 */ /* 0x000fe20000000800 */
[----:B------:R-:W-:Y:S01]  /*0a80*/  ULDC UR13, c[0x0][0x270] ;  /* 0x00009c00000d7ab9 */ /* 0x000fe20000000800 */
[----:B------:R-:W-:-:S08]  /*0a90*/  UMOV UR12, 0x1 ;  /* 0x00000001000c7882 */ /* 0x000fd00000000000 */
[----:B------:R-:W-:Y:S02]  /*0aa0*/  @UP0 ULDC UR11, c[0x0][0x2e4] ;  /* 0x0000b900000b0ab9 */ /* 0x000fe40000000800 */
[----:B------:R-:W-:-:S12]  /*0ab0*/  UIMAD UR13, UR11, UR13, URZ ;  /* 0x0000000d0b0d72a4 */ /* 0x000fd8000f8e023f */
.L_x_2506:
[----:B------:R-:W-:Y:S01]  /*0ac0*/  USHF.R.S32.HI UR5, URZ, 0x1f, UR4 ;  /* 0x0000001f3f057899 */ /* 0x000fe20008011404 */
[----:B------:R-:W-:Y:S01]  /*0ad0*/  SHF.R.S32.HI R8, RZ, 0x3, R8 ;  /* 0x00000003ff087819 */ /* 0x000fe20000011408 */
[----:B------:R-:W-:Y:S01]  /*0ae0*/  ULDC.64 UR6, c[0x0][0x2a0] ;  /* 0x0000a80000067ab9 */ /* 0x000fe20000000a00 */
[----:B------:R-:W-:Y:S01]  /*0af0*/  IADD3 R2, P0, R14, UR10, RZ ;  /* 0x0000000a0e027c10 */ /* 0x000fe2000ff1e0ff */
[----:B------:R-:W-:Y:S01]  /*0b00*/  UIMAD UR5, UR5, UR6, URZ ;  /* 0x00000006050572a4 */ /* 0x000fe2000f8e023f */
[----:B------:R-:W-:Y:S01]  /*0b10*/  ISETP.GE.AND P4, PT, R8, UR16, PT ;  /* 0x0000001008007c0c */ /* 0x000fe2000bf86270 */
[----:B------:R-:W-:Y:S01]  /*0b20*/  IMAD.U32 R12, RZ, RZ, UR6 ;  /* 0x00000006ff0c7e24 */ /* 0x000fe2000f8e00ff */
[----:B------:R-:W-:Y:S01]  /*0b30*/  LEA.HI.X.SX32 R3, R14, UR9, 0x1, P0 ;  /* 0x000000090e037c11 */ /* 0x000fe200080f0eff */
[----:B------:R-:W-:Y:S01]  /*0b40*/  UIMAD UR7, UR4, UR7, UR5 ;  /* 0x00000007040772a4 */ /* 0x000fe2000f8e0205 */
[----:B------:R-:W-:Y:S01]  /*0b50*/  SHF.R.S32.HI R9, RZ, 0x1f, R8 ;  /* 0x0000001fff097819 */ /* 0x000fe20000011408 */
[----:B------:R-:W-:Y:S01]  /*0b60*/  UIMAD UR5, UR18, UR13, URZ ;  /* 0x0000000d120572a4 */ /* 0x000fe2000f8e023f */
[----:B------:R-:W-:Y:S01]  /*0b70*/  VIADD R17, R8, 0x10 ;  /* 0x0000001008117836 */ /* 0x000fe20000000000 */
[----:B------:R-:W-:Y:S01]  /*0b80*/  UIMAD UR6, UR27, UR12, URZ ;  /* 0x0000000c1b0672a4 */ /* 0x000fe2000f8e023f */
[----:B------:R-:W-:Y:S01]  /*0b90*/  IMAD.WIDE.U32 R12, R12, UR4, R2 ;  /* 0x000000040c0c7c25 */ /* 0x000fe2000f8e0002 */
[----:B------:R-:W-:Y:S01]  /*0ba0*/  USEL UR5, UR5, URZ, !UP2 ;  /* 0x0000003f05057287 */ /* 0x000fe2000d000000 */
[C---:B------:R-:W-:Y:S01]  /*0bb0*/  IADD3 R20, R8.reuse, 0x30, RZ ;  /* 0x0000003008147810 */ /* 0x040fe20007ffe0ff */
[----:B------:R-:W-:Y:S01]  /*0bc0*/  BSSY B0, `(.L_x_2507) ;  /* 0x000001f000007945 */ /* 0x000fe20003800000 */
[----:B------:R-:W-:Y:S01]  /*0bd0*/  VIADD R18, R8, 0x20 ;  /* 0x0000002008127836 */ /* 0x000fe20000000000 */
[----:B------:R-:W-:Y:S01]  /*0be0*/  UIMAD UR11, UR4, UR11, UR5 ;  /* 0x0000000b040b72a4 */ /* 0x000fe2000f8e0205 */
[----:B------:R-:W-:Y:S01]  /*0bf0*/  IMAD.U32 R6, RZ, RZ, UR15 ;  /* 0x0000000fff067e24 */ /* 0x000fe2000f8e00ff */
[----:B------:R-:W-:Y:S01]  /*0c00*/  USHF.R.S32.HI UR4, URZ, 0x1f, UR6 ;  /* 0x0000001f3f047899 */ /* 0x000fe20008011406 */
[----:B------:R-:W-:Y:S01]  /*0c10*/  IADD3 R11, R13, UR7, RZ ;  /* 0x000000070d0b7c10 */ /* 0x000fe2000fffe0ff */
[----:B------:R-:W-:Y:S01]  /*0c20*/  USHF.R.S32.HI UR5, URZ, 0x1f, UR11 ;  /* 0x0000001f3f057899 */ /* 0x000fe2000801140b */
[----:B------:R-:W-:Y:S01]  /*0c30*/  ISETP.NE.AND P1, PT, R0, RZ, PT ;  /* 0x000000ff0000720c */ /* 0x000fe20003f25270 */
[----:B------:R-:W-:Y:S01]  /*0c40*/  UIADD3 UR6, UP1, UP0, UR6, UR22, UR11 ;  /* 0x0000001606067290 */ /* 0x000fe2000f83e00b */
[----:B------:R-:W-:Y:S01]  /*0c50*/  ISETP.GE.AND P0, PT, R17, UR16, PT ;  /* 0x0000001011007c0c */ /* 0x000fe2000bf06270 */
[----:B------:R-:W-:Y:S01]  /*0c60*/  IMAD.WIDE R6, R6, 0x80, R8 ;  /* 0x0000008006067825 */ /* 0x000fe200078e0208 */
[----:B------:R-:W-:Y:S01]  /*0c70*/  ISETP.GE.AND P3, PT, R18, UR16, PT ;  /* 0x0000001012007c0c */ /* 0x000fe2000bf66270 */
[----:B------:R-:W-:Y:S01]  /*0c80*/  UIADD3.X UR22, UR4, UR23, UR5, UP1, UP0 ;  /* 0x0000001704167290 */ /* 0x000fe20008fe0405 */
[----:B------:R-:W-:Y:S01]  /*0c90*/  ISETP.GE.AND P2, PT, R20, UR16, PT ;  /* 0x0000001014007c0c */ /* 0x000fe2000bf46270 */
[----:B------:R-:W-:-:S02]  /*0ca0*/  VIADD R22, R8, 0x40 ;  /* 0x0000004008167836 */ /* 0x000fc40000000000 */
[----:B------:R-:W-:Y:S01]  /*0cb0*/  VIADD R15, R14, 0x40 ;  /* 0x000000400e0f7836 */ /* 0x000fe20000000000 */
[----:B------:R-:W-:Y:S09]  /*0cc0*/  @P4 BRA `(.L_x_2508) ;  /* 0x0000000000384947 */ /* 0x000ff20003800000 */
        /* <DEDUP_REMOVED lines=14> */
.L_x_2508:
[----:B------:R-:W-:Y:S05]  /*0db0*/  BSYNC B0 ;  /* 0x0000000000007941 */ /* 0x000fea0003800000 */
.L_x_2507:
        /* <DEDUP_REMOVED lines=21> */
.L_x_2510:
[----:B------:R-:W-:Y:S05]  /*0f10*/  BSYNC B0 ;  /* 0x0000000000007941 */ /* 0x000fea0003800000 */
.L_x_2509:
        /* <DEDUP_REMOVED lines=21> */
.L_x_2512:
[----:B------:R-:W-:Y:S05]  /*1070*/  BSYNC B0 ;  /* 0x0000000000007941 */ /* 0x000fea0003800000 */
.L_x_2511:
        /* <DEDUP_REMOVED lines=21> */
.L_x_2514:
[----:B------:R-:W-:Y:S05]  /*11d0*/  BSYNC B0 ;  /* 0x0000000000007941 */ /* 0x000fea0003800000 */
.L_x_2513:
        /* <DEDUP_REMOVED lines=20> */
.L_x_2516:
[----:B------:R-:W-:Y:S05]  /*1320*/  BSYNC B0 ;  /* 0x0000000000007941 */ /* 0x000fea0003800000 */
.L_x_2515:
        /* <DEDUP_REMOVED lines=20> */
.L_x_2518:
[----:B------:R-:W-:Y:S05]  /*1470*/  BSYNC B0 ;  /* 0x0000000000007941 */ /* 0x000fea0003800000 */
.L_x_2517:
        /* <DEDUP_REMOVED lines=20> */
.L_x_2520:
[----:B------:R-:W-:Y:S05]  /*15c0*/  BSYNC B0 ;  /* 0x0000000000007941 */ /* 0x000fea0003800000 */
.L_x_2519:
        /* <DEDUP_REMOVED lines=20> */
.L_x_2522:
[----:B------:R-:W-:Y:S05]  /*1710*/  BSYNC B0 ;  /* 0x0000000000007941 */ /* 0x000fea0003800000 */
.L_x_2521:
        /* <DEDUP_REMOVED lines=10> */
.L_x_2524:
[----:B------:R-:W-:Y:S05]  /*17c0*/  BSYNC B0 ;  /* 0x0000000000007941 */ /* 0x000fea0003800000 */
.L_x_2523:
        /* <DEDUP_REMOVED lines=15> */
.L_x_2526:
[----:B------:R-:W-:Y:S05]  /*18c0*/  BSYNC B0 ;  /* 0x0000000000007941 */ /* 0x000fea0003800000 */
.L_x_2525:
        /* <DEDUP_REMOVED lines=10> */
.L_x_2528:
[----:B------:R-:W-:Y:S05]  /*1970*/  BSYNC B0 ;  /* 0x0000000000007941 */ /* 0x000fea0003800000 */
.L_x_2527:
        /* <DEDUP_REMOVED lines=10> */
.L_x_2530:
[----:B------:R-:W-:Y:S05]  /*1a20*/  BSYNC B0 ;  /* 0x0000000000007941 */ /* 0x000fea0003800000 */
.L_x_2529:
        /* <DEDUP_REMOVED lines=10> */
.L_x_2532:
[----:B------:R-:W-:Y:S05]  /*1ad0*/  BSYNC B0 ;  /* 0x0000000000007941 */ /* 0x000fea0003800000 */
.L_x_2531:
        /* <DEDUP_REMOVED lines=10> */
.L_x_2534:
[----:B------:R-:W-:Y:S05]  /*1b80*/  BSYNC B0 ;  /* 0x0000000000007941 */ /* 0x000fea0003800000 */
.L_x_2533:
        /* <DEDUP_REMOVED lines=10> */
.L_x_2536:
[----:B------:R-:W-:Y:S05]  /*1c30*/  BSYNC B0 ;  /* 0x0000000000007941 */ /* 0x000fea0003800000 */
.L_x_2535:
        /* <DEDUP_REMOVED lines=10> */
.L_x_2505:
[----:B------:R-:W1:Y:S01]  /*1ce0*/  LDC R14, c[0x0][0x278] ;  /* 0x00009e00ff0e7b82 */ /* 0x000e620000000800 */
[----:B------:R-:W2:Y:S01]  /*1cf0*/  S2R R7, SR_CTAID.Z ;  /* 0x0000000000077919 */ /* 0x000ea20000002700 */
[----:B------:R-:W-:Y:S01]  /*1d00*/  LEA.HI R5, R17, R93, RZ, 0x3 ;  /* 0x0000005d11057211 */ /* 0x000fe200078f18ff */
[----:B------:R-:W-:Y:S02]  /*1d10*/  UIADD3 UR5, -UR27, UR16, URZ ;  /* 0x000000101b057290 */ /* 0x000fe4000fffe13f */
[----:B------:R-:W-:Y:S01]  /*1d20*/  UISETP.NE.AND UP0, UPT, UR14, -0x1, UPT ;  /* 0xffffffff0e00788c */ /* 0x000fe2000bf05270 */
[----:B------:R-:W-:Y:S01]  /*1d30*/  SHF.R.S32.HI R6, RZ, 0x3, R5 ;  /* 0x00000003ff067819 */ /* 0x000fe20000011405 */
[----:B------:R-:W-:Y:S01]  /*1d40*/  ULDC UR9, c[0x0][0x270] ;  /* 0x00009c0000097ab9 */ /* 0x000fe20000000800 */
[----:B------:R-:W-:Y:S02]  /*1d50*/  UISETP.NE.AND UP1, UPT, UR8, -0x1, UPT ;  /* 0xffffffff0800788c */ /* 0x000fe4000bf25270 */
[----:B------:R-:W-:Y:S01]  /*1d60*/  UIMAD UR9, UR18, UR9, UR4 ;  /* 0x00000009120972a4 */ /* 0x000fe2000f8e0204 */
[----:B------:R-:W-:-:S03]  /*1d70*/  VIADD R4, R6, 0x20 ;  /* 0x0000002006047836 */ /* 0x000fc60000000000 */
[----:B------:R-:W-:Y:S02]  /*1d80*/  USHF.L.U32 UR20, UR9, 0x5, URZ ;  /* 0x0000000509147899 */ /* 0x000fe4000800063f */
[----:B------:R-:W-:Y:S01]  /*1d90*/  ISETP.GE.AND P3, PT, R4, UR5, PT ;  /* 0x0000000504007c0c */ /* 0x000fe2000bf66270 */
[----:B------:R-:W-:Y:S01]  /*1da0*/  @UP0 ULDC.64 UR6, c[0x0][0x240] ;  /* 0x0000900000060ab9 */ /* 0x000fe20000000a00 */
[----:B------:R-:W-:Y:S02]  /*1db0*/  USHF.R.S32.HI UR11, URZ, 0x1f, UR20 ;  /* 0x0000001f3f0b7899 */ /* 0x000fe40008011414 */
[----:B------:R-:W-:Y:S01]  /*1dc0*/  IADD3 R102, P4, P0, R8, UR20, R88 ;  /* 0x0000001408667c10 */ /* 0x000fe2000f89e058 */
[----:B------:R-:W-:Y:S01]  /*1dd0*/  @UP0 UIMAD.WIDE.U32 UR32, UR14, UR6, URZ ;  /* 0x000000060e2002a5 */ /* 0x000fe2000f8e003f */
[----:B------:R-:W-:Y:S01]  /*1de0*/  IMAD.U32 R8, RZ, RZ, UR15 ;  /* 0x0000000fff087e24 */ /* 0x000fe2000f8e00ff */
[----:B------:R-:W-:Y:S01]  /*1df0*/  @!UP0 USHF.R.S32.HI UR10, URZ, 0x1f, UR18 ;  /* 0x0000001f3f0a8899 */ /* 0x000fe20008011412 */
[----:B-1----:R-:W-:Y:S01]  /*1e00*/  IABS R0, R14 ;  /* 0x0000000e00007213 */ /* 0x002fe20000000000 */
[----:B------:R-:W-:Y:S01]  /*1e10*/  @UP0 UIMAD UR17, UR14, UR7, UR33 ;  /* 0x000000070e1102a4 */ /* 0x000fe2000f8e0221 */
[----:B------:R1:W-:Y:S01]  /*1e20*/  STL [R1+0xb8], R102 ;  /* 0x0000b86601007387 */ /* 0x0003e20000100800 */
[----:B------:R-:W-:-:S02]  /*1e30*/  @UP1 UIADD3 UR33, UR30, UR8, URZ ;  /* 0x000000081e211290 */ /* 0x000fc4000fffe03f */
[----:B------:R-:W-:Y:S01]  /*1e40*/  IMAD.MOV.U32 R10, RZ, RZ, R0 ;  /* 0x000000ffff0a7224 */ /* 0x000fe200078e0000 */
[----:B------:R-:W-:Y:S01]  /*1e50*/  @!UP0 ULDC.64 UR6, c[0x0][0x228] ;  /* 0x00008a0000068ab9 */ /* 0x000fe20000000a00 */
[----:B------:R-:W-:Y:S01]  /*1e60*/  ULDC UR20, c[0x0][0x2d8] ;  /* 0x0000b60000147ab9 */ /* 0x000fe20000000800 */
[----:B------:R-:W-:Y:S01]  /*1e70*/  @!UP0 UIMAD UR10, UR10, UR6, URZ ;  /* 0x000000060a0a82a4 */ /* 0x000fe2000f8e023f */
[----:B------:R-:W3:Y:S01]  /*1e80*/  I2F.RP R2, R10 ;  /* 0x0000000a00027306 */ /* 0x000ee20000209400 */
[----:B--2---:R-:W-:Y:S01]  /*1e90*/  IABS R7, R7 ;  /* 0x0000000700077213 */ /* 0x004fe20000000000 */
[----:B------:R-:W-:Y:S02]  /*1ea0*/  @!UP0 UIMAD.WIDE.U32 UR36, UR18, UR6, URZ ;  /* 0x00000006122482a5 */ /* 0x000fe4000f8e003f */
[----:B------:R-:W-:Y:S01]  /*1eb0*/  @!UP0 UIMAD UR7, UR18, UR7, UR10 ;  /* 0x00000007120782a4 */ /* 0x000fe2000f8e020a */
[----:B------:R-:W-:Y:S02]  /*1ec0*/  ULDC UR6, c[0x0][0x2d4] ;  /* 0x0000b50000067ab9 */ /* 0x000fe40000000800 */
[----:B------:R-:W-:-:S02]  /*1ed0*/  UIMAD UR6, UR9, UR6, UR27 ;  /* 0x00000006090672a4 */ /* 0x000fc4000f8e021b */
[----:B------:R-:W-:Y:S02]  /*1ee0*/  @!UP0 UIADD3 UR17, UR37, UR7, URZ ;  /* 0x0000000725118290 */ /* 0x000fe4000fffe03f */
[----:B------:R-:W-:Y:S01]  /*1ef0*/  UIMAD UR23, UR6, UR20, URZ ;  /* 0x00000014061772a4 */ /* 0x000fe2000f8e023f */
[----:B------:R-:W-:Y:S01]  /*1f00*/  @!UP0 UMOV UR32, UR36 ;  /* 0x0000002400208c82 */ /* 0x000fe20008000000 */
[----:B---3--:R-:W2:Y:S02]  /*1f10*/  MUFU.RCP R2, R2 ;  /* 0x0000000200027308 */ /* 0x008ea40000001000 */
[----:B--2---:R-:W-:-:S06]  /*1f20*/  VIADD R2, R2, 0xffffffe ;  /* 0x0ffffffe02027836 */ /* 0x004fcc0000000000 */
[----:B------:R-:W2:Y:S02]  /*1f30*/  F2I.FTZ.U32.TRUNC.NTZ R3, R2 ;  /* 0x0000000200037305 */ /* 0x000ea4000021f000 */
[----:B--2---:R-:W-:Y:S02]  /*1f40*/  IMAD.MOV R0, RZ, RZ, -R3 ;  /* 0x000000ffff007224 */ /* 0x004fe400078e0a03 */
[C---:B------:R-:W-:Y:S02]  /*1f50*/  VIADD R2, R6.reuse, 0x30 ;  /* 0x0000003006027836 */ /* 0x040fe40000000000 */
[----:B------:R-:W-:Y:S02]  /*1f60*/  IMAD.MOV.U32 R4, RZ, RZ, R0 ;  /* 0x000000ffff047224 */ /* 0x000fe400078e0000 */
[----:B------:R-:W-:Y:S01]  /*1f70*/  VIADD R0, R6, 0x40 ;  /* 0x0000004006007836 */ /* 0x000fe20000000000 */
[----:B------:R-:W-:Y:S01]  /*1f80*/  ISETP.GE.AND P2, PT, R2, UR5, PT ;  /* 0x0000000502007c0c */ /* 0x000fe2000bf46270 */
[----:B------:R-:W-:-:S02]  /*1f90*/  IMAD R4, R4, R10, RZ ;  /* 0x0000000a04047224 */ /* 0x000fc400078e02ff */
[----:B------:R-:W-:Y:S01]  /*1fa0*/  IMAD.MOV.U32 R2, RZ, RZ, RZ ;  /* 0x000000ffff027224 */ /* 0x000fe200078e00ff */
[----:B------:R-:W-:Y:S02]  /*1fb0*/  ISETP.GE.AND P1, PT, R0, UR5, PT ;  /* 0x0000000500007c0c */ /* 0x000fe4000bf26270 */
[----:B------:R-:W-:Y:S01]  /*1fc0*/  LOP3.LUT R0, R5, 0xfffffff8, RZ, 0xc0, !PT ;  /* 0xfffffff805007812 */ /* 0x000fe200078ec0ff */
[----:B------:R-:W-:Y:S01]  /*1fd0*/  IMAD.HI.U32 R3, R3, R4, R2 ;  /* 0x0000000403037227 */ /* 0x000fe200078e0002 */
[----:B------:R-:W-:-:S03]  /*1fe0*/  SHF.R.S32.HI R5, RZ, 0x1f, R88 ;  /* 0x0000001fff057819 */ /* 0x000fc60000011458 */
[----:B------:R-:W-:Y:S01]  /*1ff0*/  IMAD.SHL.U32 R2, R6, 0x40, RZ ;  /* 0x0000004006027824 */ /* 0x000fe200078e00ff */
[----:B------:R-:W-:Y:S01]  /*2000*/  IADD3.X R94, R9, UR11, R5, P4, P0 ;  /* 0x0000000b095e7c10 */ /* 0x000fe2000a7e0405 */
[----:B------:R-:W-:Y:S01]  /*2010*/  IMAD.IADD R18, R93, 0x1, -R0 ;  /* 0x000000015d127824 */ /* 0x000fe200078e0a00 */
[----:B------:R-:W-:Y:S01]  /*2020*/  PLOP3.LUT P0, PT, PT, PT, UP1, 0x80, 0x0 ;  /* 0x000000000000781c */ /* 0x000fe20003f0f018 */
[----:B------:R-:W-:Y:S01]  /*2030*/  IMAD.HI.U32 R0, R3, R7, RZ ;  /* 0x0000000703007227 */ /* 0x000fe200078e00ff */
[----:B------:R-:W-:Y:S01]  /*2040*/  LOP3.LUT R2, R2, 0x1c0, RZ, 0xc0, !PT ;  /* 0x000001c002027812 */ /* 0x000fe200078ec0ff */
[----:B------:R-:W-:Y:S02]  /*2050*/  @UP1 ULDC.64 UR10, c[0x0][0x248] ;  /* 0x00009200000a1ab9 */ /* 0x000fe40000000a00 */
[----:B------:R-:W-:Y:S01]  /*2060*/  IMAD.SHL.U32 R136, R18, 0x8, RZ ;  /* 0x0000000812887824 */ /* 0x000fe200078e00ff */
[----:B------:R-:W-:Y:S01]  /*2070*/  SHF.R.U32.HI R4, RZ, 0x3, R2 ;  /* 0x00000003ff047819 */ /* 0x000fe20000011602 */
[----:B------:R-:W-:-:S02]  /*2080*/  @UP1 UIMAD.WIDE.U32 UR34, UR33, UR10, URZ ;  /* 0x0000000a212212a5 */ /* 0x000fc4000f8e003f */
[----:B------:R-:W-:Y:S01]  /*2090*/  @UP1 UIMAD UR33, UR33, UR11, URZ ;  /* 0x0000000b212112a4 */ /* 0x000fe2000f8e023f */
[----:B------:R-:W-:Y:S01]  /*20a0*/  LOP3.LUT R3, R2, 0x38, R136, 0xf8, !PT ;  /* 0x0000003802037812 */ /* 0x000fe200078ef888 */
[----:B------:R-:W-:Y:S01]  /*20b0*/  IMAD.MOV R2, RZ, RZ, -R0 ;  /* 0x000000ffff027224 */ /* 0x000fe200078e0a00 */
[----:B------:R-:W-:Y:S01]  /*20c0*/  SHF.R.S32.HI R137, RZ, 0x1f, R136 ;  /* 0x0000001fff897819 */ /* 0x000fe20000011488 */
[----:B------:R-:W-:Y:S01]  /*20d0*/  @UP1 UIADD3 UR33, UR35, UR33, URZ ;  /* 0x0000002123211290 */ /* 0x000fe2000fffe03f */
[----:B------:R-:W-:Y:S01]  /*20e0*/  LOP3.LUT R4, R3, R4, RZ, 0x3c, !PT ;  /* 0x0000000403047212 */ /* 0x000fe200078e3cff */
[C---:B------:R-:W-:Y:S01]  /*20f0*/  IMAD R2, R10.reuse, R2, R7 ;  /* 0x000000020a027224 */ /* 0x040fe200078e0207 */
[----:B------:R-:W-:Y:S02]  /*2100*/  LEA.HI R3, R17, R93, RZ, 0x6 ;  /* 0x0000005d11037211 */ /* 0x000fe400078f30ff */
[----:B------:R-:W-:Y:S02]  /*2110*/  SHF.R.S32.HI R7, RZ, 0x1f, R6 ;  /* 0x0000001fff077819 */ /* 0x000fe40000011406 */
[----:B------:R-:W-:Y:S01]  /*2120*/  ISETP.GT.U32.AND P5, PT, R10, R2, PT ;  /* 0x000000020a00720c */ /* 0x000fe20003fa4070 */
[----:B------:R-:W-:-:S02]  /*2130*/  IMAD.SHL.U32 R3, R3, 0x8, RZ ;  /* 0x0000000803037824 */ /* 0x000fc400078e00ff */
[----:B------:R-:W-:-:S03]  /*2140*/  IMAD.WIDE R8, R8, 0x80, R6 ;  /* 0x0000008008087825 */ /* 0x000fc600078e0206 */
[----:B------:R-:W-:Y:S01]  /*2150*/  LOP3.LUT R210, R4, 0xfffffe00, R3, 0xf8, !PT ;  /* 0xfffffe0004d27812 */ /* 0x000fe200078ef803 */
[----:B-1----:R-:W-:Y:S06]  /*2160*/  @P0 BRA `(.L_x_2537) ;  /* 0x0000000000300947 */ /* 0x002fec0003800000 */
        /* <DEDUP_REMOVED lines=12> */
.L_x_2537:
[----:B------:R-:W-:Y:S01]  /*2230*/  @UP1 UIADD3 UR7, UR30, UR8, URZ ;  /* 0x000000081e071290 */ /* 0x000fe2000fffe03f */
[----:B------:R-:W-:Y:S01]  /*2240*/  @!P5 IMAD.IADD R2, R2, 0x1, -R10 ;  /* 0x000000010202d824 */ /* 0x000fe200078e0a0a */
[----:B------:R-:W-:Y:S01]  /*2250*/  LOP3.LUT R3, R14, UR4, RZ, 0x3c, !PT ;  /* 0x000000040e037c12 */ /* 0x000fe2000f8e3cff */
[----:B------:R-:W-:Y:S01]  /*2260*/  @UP1 ULDC.64 UR8, c[0x0][0x250] ;  /* 0x0000940000081ab9 */ /* 0x000fe20000000a00 */
[----:B------:R-:W-:Y:S02]  /*2270*/  USHF.R.S32.HI UR31, URZ, 0x1f, UR4 ;  /* 0x0000001f3f1f7899 */ /* 0x000fe40008011404 */
[----:B------:R-:W-:Y:S01]  /*2280*/  @UP1 UIMAD.WIDE.U32 UR36, UR7, UR8, URZ ;  /* 0x00000008072412a5 */ /* 0x000fe2000f8e003f */
[----:B------:R-:W-:Y:S01]  /*2290*/  ISETP.GE.U32.AND P6, PT, R2, R10, PT ;  /* 0x0000000a0200720c */ /* 0x000fe20003fc6070 */
[----:B------:R-:W-:Y:S01]  /*22a0*/  @UP1 UIMAD UR7, UR7, UR9, URZ ;  /* 0x00000009070712a4 */ /* 0x000fe2000f8e023f */
[----:B------:R-:W-:Y:S02]  /*22b0*/  ISETP.GE.AND P4, PT, R3, RZ, PT ;  /* 0x000000ff0300720c */ /* 0x000fe40003f86270 */
[----:B------:R-:W-:Y:S01]  /*22c0*/  P2R R2, PR, RZ, 0x40 ;  /* 0x00000040ff027803 */ /* 0x000fe20000000000 */
[----:B------:R-:W-:Y:S01]  /*22d0*/  @UP1 UIADD3 UR7, UR37, UR7, URZ ;  /* 0x0000000725071290 */ /* 0x000fe2000fffe03f */
[----:B------:R-:W-:Y:S01]  /*22e0*/  ISETP.NE.AND P6, PT, R14, RZ, PT ;  /* 0x000000ff0e00720c */ /* 0x000fe20003fc5270 */
[----:B------:R-:W-:Y:S01]  /*22f0*/  @UP1 UMOV UR6, UR36 ;  /* 0x0000002400061c82 */ /* 0x000fe20008000000 */
        /* <DEDUP_REMOVED lines=12> */
[----:B------:R-:W-:Y:S01]  /*23c0*/  UIADD3 UR7, UR37, UR7, URZ ;  /* 0x0000000725077290 */ /* 0x000fe2000fffe03f */
[----:B------:R-:W-:-:S11]  /*23d0*/  UMOV UR6, UR36 ;  /* 0x0000002400067c82 */ /* 0x000fd60008000000 */
.L_x_2538:
[----:B------:R-:W-:Y:S01]  /*23e0*/  ISETP.NE.AND P0, PT, R2, RZ, PT ;  /* 0x000000ff0200720c */ /* 0x000fe20003f05270 */
[----:B------:R-:W-:Y:S01]  /*23f0*/  IMAD R10, R7, UR10, RZ ;  /* 0x0000000a070a7c24 */ /* 0x000fe2000f8e02ff */
[----:B------:R-:W-:Y:S01]  /*2400*/  @!P5 IADD3 R0, R0, 0x1, RZ ;  /* 0x000000010000d810 */ /* 0x000fe20007ffe0ff */
[--C-:B------:R-:W-:Y:S01]  /*2410*/  IMAD.WIDE.U32 R4, R6, UR10, R136.reuse ;  /* 0x0000000a06047c25 */ /* 0x100fe2000f8e0088 */
[----:B------:R-:W1:Y:S01]  /*2420*/  S2UR UR18, SR_CgaCtaId ;  /* 0x00000000001279c3 */ /* 0x000e620000008800 */
[----:B------:R-:W-:Y:S01]  /*2430*/  IADD3 R98, R136, 0x40, RZ ;  /* 0x0000004088627810 */ /* 0x000fe20007ffe0ff */
[----:B------:R-:W-:Y:S01]  /*2440*/  BSSY B0, `(.L_x_2539) ;  /* 0x0000042000007945 */ /* 0x000fe20003800000 */
[C---:B------:R-:W-:Y:S01]  /*2450*/  IMAD.WIDE.U32 R2, R6.reuse, UR8, R136 ;  /* 0x0000000806027c25 */ /* 0x040fe2000f8e0088 */
[----:B------:R-:W-:-:S03]  /*2460*/  IADD3 R16, R6, 0x10, RZ ;  /* 0x0000001006107810 */ /* 0x000fc60007ffe0ff */
[----:B------:R-:W-:Y:S02]  /*2470*/  IMAD R11, R7, UR8, RZ ;  /* 0x00000008070b7c24 */ /* 0x000fe4000f8e02ff */
[----:B------:R-:W-:Y:S02]  /*2480*/  @P0 VIADD R0, R0, 0x1 ;  /* 0x0000000100000836 */ /* 0x000fe40000000000 */
[----:B------:R-:W-:Y:S01]  /*2490*/  IMAD R13, R6, UR11, R10 ;  /* 0x0000000b060d7c24 */ /* 0x000fe2000f8e020a */
[----:B------:R-:W-:Y:S01]  /*24a0*/  IADD3 R10, P5, R4, UR34, RZ ;  /* 0x00000022040a7c10 */ /* 0x000fe2000ffbe0ff */
[----:B------:R-:W-:Y:S01]  /*24b0*/  IMAD R12, R6, UR9, R11 ;  /* 0x00000009060c7c24 */ /* 0x000fe2000f8e020b */
[----:B------:R-:W-:Y:S02]  /*24c0*/  IADD3 R4, P0, R2, UR6, RZ ;  /* 0x0000000602047c10 */ /* 0x000fe4000ff1e0ff */
[----:B------:R-:W-:Y:S02]  /*24d0*/  @!P4 IADD3 R0, -R0, RZ, RZ ;  /* 0x000000ff0000c210 */ /* 0x000fe40007ffe1ff */
[----:B------:R-:W-:-:S02]  /*24e0*/  IADD3 R2, P4, R136, UR32, RZ ;  /* 0x0000002088027c10 */ /* 0x000fc4000ff9e0ff */
[----:B------:R-:W-:Y:S02]  /*24f0*/  IADD3.X R11, R5, UR33, R13, P5, !PT ;  /* 0x00000021050b7c10 */ /* 0x000fe4000affe40d */
[----:B------:R-:W-:Y:S01]  /*2500*/  IADD3.X R5, R3, UR7, R12, P0, !PT ;  /* 0x0000000703057c10 */ /* 0x000fe200087fe40c */
[----:B------:R-:W-:Y:S01]  /*2510*/  ULDC.64 UR6, c[0x0][0x258] ;  /* 0x0000960000067ab9 */ /* 0x000fe20000000a00 */
[----:B------:R-:W-:Y:S01]  /*2520*/  IADD3.X R3, R137, UR17, RZ, P4, !PT ;  /* 0x0000001189037c10 */ /* 0x000fe2000a7fe4ff */
[----:B------:R-:W-:Y:S01]  /*2530*/  UIMAD UR17, UR31, UR6, URZ ;  /* 0x000000061f1172a4 */ /* 0x000fe2000f8e023f */
[----:B------:R-:W-:Y:S01]  /*2540*/  @!P6 LOP3.LUT R0, RZ, R14, RZ, 0x33, !PT ;  /* 0x0000000eff00e212 */ /* 0x000fe200078e33ff */
[----:B------:R-:W-:Y:S01]  /*2550*/  IMAD.U32 R12, RZ, RZ, UR6 ;  /* 0x00000006ff0c7e24 */ /* 0x000fe2000f8e00ff */
[----:B------:R-:W-:Y:S01]  /*2560*/  ULDC.64 UR30, c[0x0][0x260] ;  /* 0x00009800001e7ab9 */ /* 0x000fe20000000a00 */
[----:B------:R-:W-:Y:S01]  /*2570*/  UIMAD UR17, UR4, UR7, UR17 ;  /* 0x00000007041172a4 */ /* 0x000fe2000f8e0211 */
[----:B------:R-:W-:Y:S01]  /*2580*/  ISETP.GE.AND P4, PT, R6, UR5, PT ;  /* 0x0000000506007c0c */ /* 0x000fe2000bf86270 */
[----:B------:R-:W-:Y:S01]  /*2590*/  IMAD.WIDE.U32 R24, R0, UR30, R10 ;  /* 0x0000001e00187c25 */ /* 0x000fe2000f8e000a */
[----:B------:R-:W-:Y:S01]  /*25a0*/  ULDC.64 UR6, c[0x0][0x268] ;  /* 0x00009a0000067ab9 */ /* 0x000fe20000000a00 */
[----:B------:R-:W-:-:S02]  /*25b0*/  SHF.R.S32.HI R14, RZ, 0x1f, R0 ;  /* 0x0000001fff0e7819 */ /* 0x000fc40000011400 */
[----:B------:R-:W-:Y:S01]  /*25c0*/  IMAD.WIDE.U32 R22, R0, UR6, R4 ;  /* 0x0000000600167c25 */ /* 0x000fe2000f8e0004 */
[----:B------:R2:W-:Y:S01]  /*25d0*/  STL.64 [R1+0xa0], R24 ;  /* 0x0000a01801007387 */ /* 0x0005e20000100a00 */
[----:B------:R-:W-:Y:S02]  /*25e0*/  ISETP.GE.AND P0, PT, R16, UR5, PT ;  /* 0x0000000510007c0c */ /* 0x000fe4000bf06270 */
[----:B------:R-:W-:Y:S01]  /*25f0*/  IMAD.WIDE.U32 R12, R12, UR4, R2 ;  /* 0x000000040c0c7c25 */ /* 0x000fe2000f8e0002 */
[----:B------:R2:W-:Y:S01]  /*2600*/  STL.64 [R1+0xb0], R22 ;  /* 0x0000b01601007387 */ /* 0x0005e20000100a00 */
[----:B------:R-:W-:Y:S02]  /*2610*/  UMOV UR4, 0x400 ;  /* 0x0000040000047882 */ /* 0x000fe40000000000 */
[C---:B------:R-:W-:Y:S01]  /*2620*/  IMAD R2, R14.reuse, UR30, RZ ;  /* 0x0000001e0e027c24 */ /* 0x040fe2000f8e02ff */
[----:B------:R2:W-:Y:S01]  /*2630*/  STL [R1+0x6c], R98 ;  /* 0x00006c6201007387 */ /* 0x0005e20000100800 */
[----:B------:R-:W-:Y:S01]  /*2640*/  IMAD R14, R14, UR6, RZ ;  /* 0x000000060e0e7c24 */ /* 0x000fe2000f8e02ff */
[----:B-1----:R-:W-:Y:S01]  /*2650*/  ULEA UR4, UR18, UR4, 0x18 ;  /* 0x0000000412047291 */ /* 0x002fe2000f8ec03f */
[C---:B------:R-:W-:Y:S01]  /*2660*/  IMAD R19, R0.reuse, UR31, R2 ;  /* 0x0000001f00137c24 */ /* 0x040fe2000f8e0202 */
[----:B------:R-:W-:Y:S01]  /*2670*/  IADD3 R11, R13, UR17, RZ ;  /* 0x000000110d0b7c10 */ /* 0x000fe2000fffe0ff */
[----:B------:R-:W-:-:S02]  /*2680*/  IMAD R20, R0, UR7, R14 ;  /* 0x0000000700147c24 */ /* 0x000fc4000f8e020e */
[----:B------:R-:W-:Y:S01]  /*2690*/  VIADD R14, R6, 0x50 ;  /* 0x00000050060e7836 */ /* 0x000fe20000000000 */
        /* <DEDUP_REMOVED lines=28> */
.L_x_2540:
[----:B------:R-:W-:Y:S05]  /*2860*/  BSYNC B0 ;  /* 0x0000000000007941 */ /* 0x000fea0003800000 */
.L_x_2539:
        /* <DEDUP_REMOVED lines=33> */
.L_x_2542:
[----:B------:R-:W-:Y:S05]  /*2a80*/  BSYNC B0 ;  /* 0x0000000000007941 */ /* 0x000fea0003800000 */
.L_x_2541:
        /* <DEDUP_REMOVED lines=34> */
.L_x_2544:
[----:B------:R-:W-:Y:S05]  /*2cb0*/  BSYNC B0 ;  /* 0x0000000000007941 */ /* 0x000fea0003800000 */
.L_x_2543:
        /* <DEDUP_REMOVED lines=33> */
.L_x_2546:
[----:B------:R-:W-:Y:S05]  /*2ed0*/  BSYNC B0 ;  /* 0x0000000000007941 */ /* 0x000fea0003800000 */
.L_x_2545:
        /* <DEDUP_REMOVED lines=32> */
.L_x_2548:
[----:B------:R-:W-:Y:S05]  /*30e0*/  BSYNC B0 ;  /* 0x0000000000007941 */ /* 0x000fea0003800000 */
.L_x_2547:
[----:B------:R-:W-:Y:S01]  /*30f0*/  ISETP.GE.AND P3, PT, R16, UR17, PT ;  /* 0x0000001110007c0c */ /* 0x000fe2000bf66270 */
[----:B------:R-:W-:Y:S01]  /*3100*/  BSSY B0, `(.L_x_2549) ;  /* 0x0000021000007945 */ /* 0x000fe20003800000 */
[----:B------:R-:W-:-:S04]  /*3110*/  LEA.HI R16, R17, R93, RZ, 0x4 ;  /* 0x0000005d11107211 */ /* 0x000fc800078f20ff */
[----:B------:R-:W-:Y:S01]  /*3120*/  LOP3.LUT R17, R16, 0xfffffff0, RZ, 0xc0, !PT ;  /* 0xfffffff010117812 */ /* 0x000fe200078ec0ff */
        /* <DEDUP_REMOVED lines=30> */
.L_x_2550:
[----:B------:R-:W-:Y:S05]  /*3310*/  BSYNC B0 ;  /* 0x0000000000007941 */ /* 0x000fea0003800000 */
.L_x_2549:
        /* <DEDUP_REMOVED lines=31> */
.L_x_2552:
[----:B------:R-:W-:Y:S05]  /*3510*/  BSYNC B0 ;  /* 0x0000000000007941 */ /* 0x000fea0003800000 */
.L_x_2551:
[----:B------:R-:W-:Y:S04]  /*3520*/  BSSY B0, `(.L_x_2553) ;  /* 0x000001f000007945 */ /* 0x000fe80003800000 */
        /* <DEDUP_REMOVED lines=30> */
.L_x_2554:
[----:B------:R-:W-:Y:S05]  /*3710*/  BSYNC B0 ;  /* 0x0000000000007941 */ /* 0x000fea0003800000 */
.L_x_2553:
[----:B------:R-:W-:Y:S01]  /*3720*/  IMAD.IADD R97, R25, 0x1, R19 ;  /* 0x0000000119617824 */ /* 0x000fe200078e0213 */
[----:B------:R-:W-:Y:S01]  /*3730*/  USHF.L.U64.HI UR30, UR10, 0x5, UR11 ;  /* 0x000000050a1e7899 */ /* 0x000fe2000801020b */
[----:B------:R-:W-:Y:S01]  /*3740*/  IMAD.MOV.U32 R96, RZ, RZ, R24 ;  /* 0x000000ffff607224 */ /* 0x000fe200078e0018 */
[----:B------:R-:W-:Y:S01]  /*3750*/  ISETP.GE.AND P0, PT, R6, UR17, PT ;  /* 0x0000001106007c0c */ /* 0x000fe2000bf06270 */
[----:B------:R-:W-:Y:S01]  /*3760*/  IMAD.IADD R8, R93, 0x1, -R17 ;  /* 0x000000015d087824 */ /* 0x000fe200078e0a11 */
[----:B------:R-:W-:Y:S01]  /*3770*/  USHF.R.S32.HI UR36, URZ, 0x1f, UR18 ;  /* 0x0000001f3f247899 */ /* 0x000fe20008011412 */
[----:B-1-34-:R-:W-:Y:S01]  /*3780*/  SHF.R.S32.HI R5, RZ, 0x4, R16 ;  /* 0x00000004ff057819 */ /* 0x01afe20000011410 */
[----:B------:R1:W-:Y:S01]  /*3790*/  STL.64 [R1+0x98], R96 ;  /* 0x0000986001007387 */ /* 0x0003e20000100a00 */
[----:B------:R-:W-:Y:S01]  /*37a0*/  IMAD.SHL.U32 R7, R18, 0x40, RZ ;  /* 0x0000004012077824 */ /* 0x000fe200078e00ff */
[----:B------:R-:W-:Y:S01]  /*37b0*/  SHF.R.S32.HI R2, RZ, 0x1f, R8 ;  /* 0x0000001fff027819 */ /* 0x000fe20000011408 */
[----:B------:R-:W-:Y:S01]  /*37c0*/  USHF.L.U32 UR31, UR10, 0x5, URZ ;  /* 0x000000050a1f7899 */ /* 0x000fe2000800063f */
[----:B------:R-:W-:Y:S01]  /*37d0*/  IMAD.U32 R13, RZ, RZ, UR18 ;  /* 0x00000012ff0d7e24 */ /* 0x000fe2000f8e00ff */
[----:B------:R-:W-:Y:S01]  /*37e0*/  UIMAD UR6, UR30, UR18, URZ ;  /* 0x000000121e0672a4 */ /* 0x000fe2000f8e023f */
[C---:B------:R-:W-:Y:S01]  /*37f0*/  ISETP.GE.AND P5, PT, R6.reuse, UR17, PT ;  /* 0x0000001106007c0c */ /* 0x040fe2000bfa6270 */
[----:B------:R-:W-:Y:S01]  /*3800*/  IMAD.SHL.U32 R6, R6, 0x8, RZ ;  /* 0x0000000806067824 */ /* 0x000fe200078e00ff */
[----:B------:R-:W-:Y:S01]  /*3810*/  LEA.HI R0, R16, R5, RZ, 0x1 ;  /* 0x0000000510007211 */ /* 0x000fe200078f08ff */
[----:B------:R-:W-:Y:S01]  /*3820*/  UIMAD UR6, UR36, UR31, UR6 ;  /* 0x0000001f240672a4 */ /* 0x000fe2000f8e0206 */
[----:B------:R-:W-:Y:S01]  /*3830*/  LEA.HI R11, R2, R8, RZ, 0x3 ;  /* 0x00000008020b7211 */ /* 0x000fe200078f18ff */
[----:B------:R-:W-:Y:S01]  /*3840*/  IMAD.WIDE.U32 R2, R13, UR31, R96 ;  /* 0x0000001f0d027c25 */ /* 0x000fe2000f8e0060 */
[----:B------:R-:W-:Y:S01]  /*3850*/  LOP3.LUT R7, R7, 0x1c0, RZ, 0xc0, !PT ;  /* 0x000001c007077812 */ /* 0x000fe200078ec0ff */
[----:B------:R-:W-:Y:S01]  /*3860*/  BSSY B0, `(.L_x_2555) ;  /* 0x000001c000007945 */ /* 0x000fe20003800000 */
[----:B------:R-:W-:-:S02]  /*3870*/  LOP3.LUT R0, R0, 0xfffffffe, RZ, 0xc0, !PT ;  /* 0xfffffffe00007812 */ /* 0x000fc400078ec0ff */
[----:B------:R-:W-:Y:S02]  /*3880*/  LOP3.LUT R4, R11, 0xfffffff8, RZ, 0xc0, !PT ;  /* 0xfffffff80b047812 */ /* 0x000fe400078ec0ff */
[----:B------:R-:W-:Y:S01]  /*3890*/  LOP3.LUT R12, R7, 0x8, R6, 0xf8, !PT ;  /* 0x00000008070c7812 */ /* 0x000fe200078ef806 */
[----:B------:R-:W-:Y:S02]  /*38a0*/  VIADD R6, R3, UR6 ;  /* 0x0000000603067c36 */ /* 0x000fe40008000000 */
[----:B------:R-:W-:Y:S02]  /*38b0*/  IMAD.IADD R10, R5, 0x1, -R0 ;  /* 0x00000001050a7824 */ /* 0x000fe400078e0a00 */
[----:B------:R-:W-:Y:S01]  /*38c0*/  IMAD.IADD R14, R8, 0x1, -R4 ;  /* 0x00000001080e7824 */ /* 0x000fe200078e0a04 */
[----:B------:R-:W-:Y:S06]  /*38d0*/  @P0 BRA `(.L_x_2556) ;  /* 0x0000000000500947 */ /* 0x000fec0003800000 */
        /* <DEDUP_REMOVED lines=20> */
.L_x_2556:
[----:B------:R-:W-:Y:S05]  /*3a20*/  BSYNC B0 ;  /* 0x0000000000007941 */ /* 0x000fea0003800000 */
.L_x_2555:
[----:B------:R-:W-:Y:S01]  /*3a30*/  USHF.L.U64.HI UR32, UR10, 0x4, UR11 ;  /* 0x000000040a207899 */ /* 0x000fe2000801020b */
[----:B------:R-:W-:Y:S01]  /*3a40*/  BSSY B0, `(.L_x_2557) ;  /* 0x000001a000007945 */ /* 0x000fe20003800000 */
[----:B------:R-:W-:Y:S01]  /*3a50*/  USHF.L.U32 UR33, UR10, 0x4, URZ ;  /* 0x000000040a217899 */ /* 0x000fe2000800063f */
[----:B------:R-:W-:Y:S02]  /*3a60*/  SHF.R.U32.HI R7, RZ, 0x3, R7 ;  /* 0x00000003ff077819 */ /* 0x000fe40000011607 */
[----:B------:R-:W-:Y:S09]  /*3a70*/  @P2 BRA `(.L_x_2558) ;  /* 0x0000000000582947 */ /* 0x000ff20003800000 */
[----:B------:R-:W-:Y:S01]  /*3a80*/  ULDC UR6, c[0x0][0x2d0] ;  /* 0x0000b40000067ab9 */ /* 0x000fe20000000800 */
[----:B------:R-:W-:Y:S02]  /*3a90*/  IADD3 R0, P2, R2, UR33, RZ ;  /* 0x0000002102007c10 */ /* 0x000fe4000ff5e0ff */
[----:B------:R-:W-:Y:S02]  /*3aa0*/  ISETP.GE.AND P1, PT, R136, UR6, PT ;  /* 0x0000000688007c0c */ /* 0x000fe4000bf26270 */
[----:B------:R-:W-:Y:S02]  /*3ab0*/  ISETP.GE.AND P0, PT, R98, UR6, PT ;  /* 0x0000000662007c0c */ /* 0x000fe4000bf06270 */
[----:B---34-:R-:W-:-:S09]  /*3ac0*/  IADD3.X R4, R6, UR32, RZ, P2, !PT ;  /* 0x0000002006047c10 */ /* 0x018fd200097fe4ff */
        /* <DEDUP_REMOVED lines=17> */
.L_x_2558:
[----:B------:R-:W-:Y:S05]  /*3be0*/  BSYNC B0 ;  /* 0x0000000000007941 */ /* 0x000fea0003800000 */
.L_x_2557:
[----:B------:R-:W0:Y:S01]  /*3bf0*/  LDGDEPBAR ;  /* 0x00000000000079af */ /* 0x000e220000000000 */
[----:B------:R-:W-:Y:S01]  /*3c00*/  IADD3 R9, R23, R20, RZ ;  /* 0x0000001417097210 */ /* 0x000fe20007ffe0ff */
[----:B------:R-:W-:Y:S01]  /*3c10*/  IMAD.MOV.U32 R8, RZ, RZ, R22 ;  /* 0x000000ffff087224 */ /* 0x000fe200078e0016 */
[----:B------:R-:W-:Y:S01]  /*3c20*/  USHF.L.U64.HI UR34, UR8, 0x5, UR9 ;  /* 0x0000000508227899 */ /* 0x000fe20008010209 */
[----:B------:R-:W-:Y:S01]  /*3c30*/  IMAD.SHL.U32 R0, R14, 0x40, RZ ;  /* 0x000000400e007824 */ /* 0x000fe200078e00ff */
[----:B---34-:R-:W-:Y:S01]  /*3c40*/  LOP3.LUT R3, R12, R7, RZ, 0x3c, !PT ;  /* 0x000000070c037212 */ /* 0x018fe200078e3cff */
[----:B------:R-:W-:Y:S01]  /*3c50*/  IMAD.SHL.U32 R5, R11, 0x40, RZ ;  /* 0x000000400b057824 */ /* 0x000fe200078e00ff */
[----:B------:R3:W-:Y:S01]  /*3c60*/  STL.64 [R1+0xa8], R8 ;  /* 0x0000a80801007387 */ /* 0x0007e20000100a00 */
[----:B------:R-:W-:Y:S01]  /*3c70*/  IMAD.SHL.U32 R4, R10, 0x8, RZ ;  /* 0x000000080a047824 */ /* 0x000fe200078e00ff */
[----:B------:R-:W-:Y:S01]  /*3c80*/  USHF.L.U32 UR35, UR8, 0x5, URZ ;  /* 0x0000000508237899 */ /* 0x000fe2000800063f */
[----:B------:R-:W-:Y:S01]  /*3c90*/  LOP3.LUT R2, R0, 0x1c0, RZ, 0xc0, !PT ;  /* 0x000001c000027812 */ /* 0x000fe200078ec0ff */
[----:B------:R-:W-:Y:S01]  /*3ca0*/  UIMAD UR6, UR34, UR18, URZ ;  /* 0x00000012220672a4 */ /* 0x000fe2000f8e023f */
[----:B------:R-:W-:Y:S01]  /*3cb0*/  IMAD R0, R10, 0x200, R3 ;  /* 0x000002000a007824 */ /* 0x000fe200078e0203 */
[----:B------:R-:W-:Y:S01]  /*3cc0*/  LOP3.LUT R90, R5, 0xfffffe00, RZ, 0xc0, !PT ;  /* 0xfffffe00055a7812 */ /* 0x000fe200078ec0ff */
[----:B------:R-:W-:Y:S01]  /*3cd0*/  BSSY B0, `(.L_x_2559) ;  /* 0x0000023000007945 */ /* 0x000fe20003800000 */
[----:B------:R-:W-:Y:S01]  /*3ce0*/  LOP3.LUT R3, R2, 0x8, R4, 0xf8, !PT ;  /* 0x0000000802037812 */ /* 0x000fe200078ef804 */
[----:B------:R-:W-:Y:S01]  /*3cf0*/  UIMAD UR6, UR36, UR35, UR6 ;  /* 0x00000023240672a4 */ /* 0x000fe2000f8e0206 */
[----:B------:R-:W-:Y:S01]  /*3d00*/  IMAD.WIDE.U32 R4, R13, UR35, R8 ;  /* 0x000000230d047c25 */ /* 0x000fe2000f8e0008 */
[----:B------:R-:W-:-:S02]  /*3d10*/  SHF.R.S32.HI R95, RZ, 0x5, R92 ;  /* 0x00000005ff5f7819 */ /* 0x000fc4000001145c */
[----:B------:R-:W-:Y:S02]  /*3d20*/  SHF.R.U32.HI R2, RZ, 0x3, R2 ;  /* 0x00000003ff027819 */ /* 0x000fe40000011602 */
[----:B------:R-:W-:Y:S01]  /*3d30*/  IADD3 R6, R5, UR6, RZ ;  /* 0x0000000605067c10 */ /* 0x000fe2000fffe0ff */
[----:B------:R-:W-:Y:S01]  /*3d40*/  IMAD R7, R95, 0x400, R90 ;  /* 0x000004005f077824 */ /* 0x000fe200078e025a */
[----:B------:R-:W-:-:S04]  /*3d50*/  DEPBAR.LE SB0, 0x0 ;  /* 0x000080000000791a */ /* 0x000fc80000000000 */
[----:B------:R-:W-:Y:S01]  /*3d60*/  BAR.SYNC.DEFER_BLOCKING 0x0 ;  /* 0x0000000000007b1d */ /* 0x000fe20000010000 */
[----:B------:R-:W-:Y:S02]  /*3d70*/  LOP3.LUT R89, R3, R2, RZ, 0x3c, !PT ;  /* 0x0000000203597212 */ /* 0x000fe400078e3cff */
[----:B------:R-:W-:-:S03]  /*3d80*/  LEA R91, R95, UR27, 0x4 ;  /* 0x0000001b5f5b7c11 */ /* 0x000fc6000f8e20ff */
[----:B------:R3:W-:Y:S04]  /*3d90*/  @P5 STS.128 [R210+0xa000], RZ ;  /* 0x00a000ffd2005388 */ /* 0x0007e80000000c00 */
[----:B------:R3:W-:Y:S01]  /*3da0*/  @P5 STS.128 [R210+0xb000], RZ ;  /* 0x00b000ffd2005388 */ /* 0x0007e20000000c00 */
[----:B------:R-:W-:Y:S05]  /*3db0*/  @P5 BRA `(.L_x_2560) ;  /* 0x0000000000505947 */ /* 0x000fea0003800000 */
[----:B------:R-:W-:Y:S02]  /*3dc0*/  ULDC UR6, c[0x0][0x2d0] ;  /* 0x0000b40000067ab9 */ /* 0x000fe40000000800 */
[----:B------:R-:W-:Y:S02]  /*3dd0*/  ISETP.GE.AND P1, PT, R136, UR6, PT ;  /* 0x0000000688007c0c */ /* 0x000fe4000bf26270 */
[----:B------:R-:W-:-:S11]  /*3de0*/  ISETP.GE.AND P0, PT, R98, UR6, PT ;  /* 0x0000000662007c0c */ /* 0x000fd6000bf06270 */
[----:B------:R-:W4:Y:S01]  /*3df0*/  @!P1 LDC.64 R2, c[0x0][0x220] ;  /* 0x00008800ff029b82 */ /* 0x000f220000000a00 */
[----:B------:R1:W-:Y:S01]  /*3e00*/  @P1 STS.128 [R210+0xa000], RZ ;  /* 0x00a000ffd2001388 */ /* 0x0003e20000000c00 */
[----:B----4-:R-:W-:-:S04]  /*3e10*/  @!P1 LEA R2, P2, R4, R2, 0x1 ;  /* 0x0000000204029211 */ /* 0x010fc800078408ff */
        /* <DEDUP_REMOVED lines=14> */
.L_x_2560:
[----:B------:R-:W-:Y:S05]  /*3f00*/  BSYNC B0 ;  /* 0x0000000000007941 */ /* 0x000fea0003800000 */
.L_x_2559:
[----:B------:R2:W-:Y:S01]  /*3f10*/  @P3 STS.128 [R210+0xa800], RZ ;  /* 0x00a800ffd2003388 */ /* 0x0005e20000000c00 */
[----:B------:R-:W-:Y:S01]  /*3f20*/  UIADD3 UR37, UR26, 0x1, -UR16 ;  /* 0x000000011a257890 */ /* 0x000fe2000fffe810 */
[----:B-1--4-:R-:W-:Y:S01]  /*3f30*/  IMAD.IADD R2, R89, 0x1, R7 ;  /* 0x0000000159027824 */ /* 0x012fe200078e0207 */
[----:B------:R-:W-:Y:S01]  /*3f40*/  R2P PR, R14, 0x6 ;  /* 0x000000060e007804 */ /* 0x000fe20000000000 */
[----:B------:R2:W-:Y:S01]  /*3f50*/  @P3 STS.128 [R210+0xb800], RZ ;  /* 0x00b800ffd2003388 */ /* 0x0005e20000000c00 */
[----:B------:R-:W-:Y:S01]  /*3f60*/  IMAD.MOV.U32 R3, RZ, RZ, 0x10 ;  /* 0x00000010ff037424 */ /* 0x000fe200078e00ff */
[----:B------:R-:W-:Y:S01]  /*3f70*/  UIADD3 UR36, UR26, -UR22, -UR16 ;  /* 0x800000161a247290 */ /* 0x000fe2000fffe810 */
[----:B------:R-:W-:Y:S01]  /*3f80*/  IMAD.MOV.U32 R7, RZ, RZ, 0x20 ;  /* 0x00000020ff077424 */ /* 0x000fe200078e00ff */
[----:B------:R-:W-:Y:S01]  /*3f90*/  USHF.L.U64.HI UR17, UR8, 0x4, UR9 ;  /* 0x0000000408117899 */ /* 0x000fe20008010209 */
[----:B------:R-:W-:Y:S01]  /*3fa0*/  BSSY B0, `(.L_x_2561) ;  /* 0x000001e000007945 */ /* 0x000fe20003800000 */
[----:B------:R-:W-:Y:S01]  /*3fb0*/  USHF.L.U32 UR22, UR8, 0x4, URZ ;  /* 0x0000000408167899 */ /* 0x000fe2000800063f */
[----:B------:R-:W-:Y:S01]  /*3fc0*/  LEA R191, R2, UR4, 0x1 ;  /* 0x0000000402bf7c11 */ /* 0x000fe2000f8e08ff */
[----:B------:R-:W-:Y:S01]  /*3fd0*/  UIADD3 UR37, UR37, UR21, URZ ;  /* 0x0000001525257290 */ /* 0x000fe2000fffe03f */
[----:B------:R-:W-:-:S02]  /*3fe0*/  LEA R189, R0, UR4, 0x1 ;  /* 0x0000000400bd7c11 */ /* 0x000fc4000f8e08ff */
[----:B------:R-:W-:Y:S02]  /*3ff0*/  SEL R3, R3, 0xfffffff0, !P1 ;  /* 0xfffffff003037807 */ /* 0x000fe40004800000 */
[----:B------:R-:W-:Y:S01]  /*4000*/  SEL R2, R7, 0xffffffe0, !P2 ;  /* 0xffffffe007027807 */ /* 0x000fe20005000000 */
[----:B------:R-:W-:Y:S06]  /*4010*/  @P3 BRA `(.L_x_2562) ;  /* 0x0000000000583947 */ /* 0x000fec0003800000 */
[----:B------:R-:W-:Y:S01]  /*4020*/  ULDC UR6, c[0x0][0x2d0] ;  /* 0x0000b40000067ab9 */ /* 0x000fe20000000800 */
[----:B------:R-:W-:Y:S02]  /*4030*/  IADD3 R0, P2, R4, UR22, RZ ;  /* 0x0000001604007c10 */ /* 0x000fe4000ff5e0ff */
[----:B------:R-:W-:Y:S02]  /*4040*/  ISETP.GE.AND P1, PT, R136, UR6, PT ;  /* 0x0000000688007c0c */ /* 0x000fe4000bf26270 */
[----:B------:R-:W-:Y:S02]  /*4050*/  ISETP.GE.AND P0, PT, R98, UR6, PT ;  /* 0x0000000662007c0c */ /* 0x000fe4000bf06270 */
[----:B------:R-:W-:-:S09]  /*4060*/  IADD3.X R6, R6, UR17, RZ, P2, !PT ;  /* 0x0000001106067c10 */ /* 0x000fd200097fe4ff */
        /* <DEDUP_REMOVED lines=17> */
.L_x_2562:
[----:B------:R-:W-:Y:S05]  /*4180*/  BSYNC B0 ;  /* 0x0000000000007941 */ /* 0x000fea0003800000 */
.L_x_2561:
[----:B--2---:R-:W-:Y:S01]  /*4190*/  LDSM.16.M88.4 R20, [R189+0x8000] ;  /* 0x00800000bd14783b */ /* 0x004fe20000000200 */
[----:B------:R-:W-:Y:S01]  /*41a0*/  R2P PR, R18, 0x6 ;  /* 0x0000000612007804 */ /* 0x000fe20000000000 */
[C---:B------:R-:W-:Y:S01]  /*41b0*/  VIADD R0, R189.reuse, 0x8000 ;  /* 0x00008000bd007836 */ /* 0x040fe20000000000 */
[----:B------:R-:W-:Y:S01]  /*41c0*/  UMOV UR44, UR18 ;  /* 0x00000012002c7c82 */ /* 0x000fe20008000000 */
[----:B-1--4-:R-:W1:Y:S01]  /*41d0*/  LDSM.16.M88.4 R4, [R191+0x2000] ;  /* 0x00200000bf04783b */ /* 0x012e620000000200 */
[----:B------:R-:W-:Y:S01]  /*41e0*/  VIADD R200, R189, 0x8020 ;  /* 0x00008020bdc87836 */ /* 0x000fe20000000000 */
[----:B------:R-:W-:Y:S01]  /*41f0*/  UISETP.GT.AND UP0, UPT, UR44, UR12, UPT ;  /* 0x0000000c2c00728c */ /* 0x000fe2000bf04270 */
[--C-:B------:R-:W-:Y:S01]  /*4200*/  IMAD R193, R3, 0x2, R191.reuse ;  /* 0x0000000203c17824 */ /* 0x100fe200078e02bf */
[----:B------:R-:W2:Y:S01]  /*4210*/  LDSM.16.M88.4 R32, [R189+0x8800] ;  /* 0x00880000bd20783b */ /* 0x000ea20000000200 */
[C---:B------:R-:W-:Y:S01]  /*4220*/  IMAD R199, R2.reuse, 0x2, R191 ;  /* 0x0000000202c77824 */ /* 0x040fe200078e02bf */
[----:B------:R-:W-:Y:S01]  /*4230*/  UIADD3 UR27, UR28, -0x4ab325aa, URZ ;  /* 0xb54cda561c1b7890 */ /* 0x000fe2000fffe03f */
[----:B------:R-:W-:Y:S01]  /*4240*/  IMAD R198, R2, 0x2, R193 ;  /* 0x0000000202c67824 */ /* 0x000fe200078e02c1 */
[----:B------:R-:W4:Y:S01]  /*4250*/  LDSM.16.M88.4 R12, [R191] ;  /* 0x00000000bf0c783b */ /* 0x000f220000000200 */
[----:B------:R-:W-:Y:S01]  /*4260*/  PLOP3.LUT P0, PT, PT, PT, UP0, 0x80, 0x0 ;  /* 0x000000000000781c */ /* 0x000fe20003f0f008 */
[----:B------:R-:W-:Y:S01]  /*4270*/  @P1 VIADD R200, R0, 0xffffffe0 ;  /* 0xffffffe000c81836 */ /* 0x000fe20000000000 */
[----:B------:R-:W-:Y:S01]  /*4280*/  UIADD3 UR21, UR29, 0x646e171e, URZ ;  /* 0x646e171e1d157890 */ /* 0x000fe2000fffe03f */
[----:B---3--:R-:W-:Y:S01]  /*4290*/  LDSM.16.M88.4 R8, [R193+0x2000] ;  /* 0x00200000c108783b */ /* 0x008fe20000000200 */
[----:B------:R-:W-:-:S02]  /*42a0*/  IMAD.MOV.U32 R0, RZ, RZ, 0x40 ;  /* 0x00000040ff007424 */ /* 0x000fc400078e00ff */
[----:B------:R-:W-:Y:S01]  /*42b0*/  IMAD.SHL.U32 R93, R93, 0x2, RZ ;  /* 0x000000025d5d7824 */ /* 0x000fe200078e00ff */
[----:B------:R-:W3:Y:S01]  /*42c0*/  LDSM.16.M88.4 R28, [R200] ;  /* 0x00000000c81c783b */ /* 0x000ee20000000200 */
[----:B------:R-:W-:Y:S01]  /*42d0*/  VIADD R203, R200, 0x800 ;  /* 0x00000800c8cb7836 */ /* 0x000fe20000000000 */
[----:B------:R-:W-:Y:S01]  /*42e0*/  SEL R0, R0, 0xffffffc0, !P2 ;  /* 0xffffffc000007807 */ /* 0x000fe20005000000 */
[C---:B------:R-:W-:Y:S01]  /*42f0*/  VIADD R202, R200.reuse, 0x1000 ;  /* 0x00001000c8ca7836 */ /* 0x040fe20000000000 */
[----:B------:R-:W5:Y:S01]  /*4300*/  LDSM.16.M88.4 R36, [R200+0x800] ;  /* 0x00080000c824783b */ /* 0x000f620000000200 */
[----:B------:R-:W-:Y:S01]  /*4310*/  LOP3.LUT R101, R93, 0x6, RZ, 0xc0, !PT ;  /* 0x000000065d657812 */ /* 0x000fe200078ec0ff */
[----:B------:R-:W-:Y:S02]  /*4320*/  VIADD R201, R200, 0x1800 ;  /* 0x00001800c8c97836 */ /* 0x000fe40000000000 */
[----:B------:R-:W5:Y:S01]  /*4330*/  LDSM.16.M88.4 R16, [R193] ;  /* 0x00000000c110783b */ /* 0x000f620000000200 */
[----:B------:R-:W-:-:S02]  /*4340*/  IMAD.IADD R197, R189, 0x1, R0 ;  /* 0x00000001bdc57824 */ /* 0x000fc400078e0200 */
[----:B------:R-:W-:Y:S01]  /*4350*/  IMAD.IADD R196, R0, 0x1, R200 ;  /* 0x0000000100c47824 */ /* 0x000fe200078e02c8 */
[----:B------:R-:W-:Y:S01]  /*4360*/  LDSM.16.M88.4 R24, [R199] ;  /* 0x00000000c718783b */ /* 0x000fe20000000200 */
[----:B------:R-:W-:-:S03]  /*4370*/  SHF.R.S32.HI R0, RZ, 0x1f, R92 ;  /* 0x0000001fff007819 */ /* 0x000fc6000001145c */
[----:B------:R-:W-:Y:S01]  /*4380*/  LDSM.16.M88.4 R64, [R197+0x8800] ;  /* 0x00880000c540783b */ /* 0x000fe20000000200 */
[----:B------:R-:W-:-:S03]  /*4390*/  LEA.HI R0, R0, R95, RZ, 0x2 ;  /* 0x0000005f00007211 */ /* 0x000fc600078f10ff */
[----:B------:R-:W0:Y:S01]  /*43a0*/  LDGDEPBAR ;  /* 0x00000000000079af */ /* 0x000e220000000000 */
[----:B------:R-:W-:Y:S01]  /*43b0*/  LOP3.LUT R0, R0, 0xffffffc, RZ, 0xc0, !PT ;  /* 0x0ffffffc00007812 */ /* 0x000fe200078ec0ff */
[C---:B-1----:R-:W-:Y:S06]  /*43c0*/  HMMA.16816.F32 R52, R4.reuse, R20, RZ ;  /* 0x000000140434723c */ /* 0x042fec00000018ff */
[C---:B------:R-:W-:Y:S06]  /*43d0*/  HMMA.16816.F32 R48, R4.reuse, R22, RZ ;  /* 0x000000160430723c */ /* 0x040fec00000018ff */
[C---:B--2---:R-:W-:Y:S06]  /*43e0*/  HMMA.16816.F32 R44, R4.reuse, R32, RZ ;  /* 0x00000020042c723c */ /* 0x044fec00000018ff */
[----:B------:R-:W-:Y:S01]  /*43f0*/  HMMA.16816.F32 R40, R4, R34, RZ ;  /* 0x000000220428723c */ /* 0x000fe200000018ff */
[----:B------:R-:W-:Y:S05]  /*4400*/  LDSM.16.M88.4 R4, [R199+0x2000] ;  /* 0x00200000c704783b */ /* 0x000fea0000000200 */
[C---:B----4-:R-:W-:Y:S06]  /*4410*/  HMMA.16816.F32 R60, R12.reuse, R20, RZ ;  /* 0x000000140c3c723c */ /* 0x050fec00000018ff */
[C---:B------:R-:W-:Y:S01]  /*4420*/  HMMA.16816.F32 R56, R12.reuse, R22, RZ ;  /* 0x000000160c38723c */ /* 0x040fe200000018ff */
[----:B------:R-:W1:Y:S05]  /*4430*/  LDSM.16.M88.4 R20, [R197+0x8000] ;  /* 0x00800000c514783b */ /* 0x000e6a0000000200 */
[----:B------:R-:W-:Y:S06]  /*4440*/  HMMA.16816.F32 R84, R12, R32, RZ ;  /* 0x000000200c54723c */ /* 0x000fec00000018ff */
[----:B---3--:R-:W-:Y:S06]  /*4450*/  HMMA.16816.F32 R76, R8, R28, R52 ;  /* 0x0000001c084c723c */ /* 0x008fec0000001834 */
[----:B------:R-:W-:Y:S01]  /*4460*/  HMMA.16816.F32 R80, R12, R34, RZ ;  /* 0x000000220c50723c */ /* 0x000fe200000018ff */
[----:B------:R-:W-:Y:S05]  /*4470*/  LDSM.16.M88.4 R12, [R198] ;  /* 0x00000000c60c783b */ /* 0x000fea0000000200 */
[C---:B------:R-:W-:Y:S01]  /*4480*/  HMMA.16816.F32 R68, R8.reuse, R30, R48 ;  /* 0x0000001e0844723c */ /* 0x040fe20000001830 */
[----:B------:R-:W-:Y:S05]  /*4490*/  LDSM.16.M88.4 R48, [R196+0x800] ;  /* 0x00080000c430783b */ /* 0x000fea0000000200 */
[C---:B-----5:R-:W-:Y:S06]  /*44a0*/  HMMA.16816.F32 R72, R8.reuse, R36, R44 ;  /* 0x000000240848723c */ /* 0x060fec000000182c */
[----:B------:R-:W-:Y:S01]  /*44b0*/  HMMA.16816.F32 R40, R8, R38, R40 ;  /* 0x000000260828723c */ /* 0x000fe20000001828 */
[----:B------:R-:W-:Y:S05]  /*44c0*/  LDSM.16.M88.4 R8, [R198+0x2000] ;  /* 0x00200000c608783b */ /* 0x000fea0000000200 */
[C---:B------:R-:W-:Y:S06]  /*44d0*/  HMMA.16816.F32 R32, R16.reuse, R28, R60 ;  /* 0x0000001c1020723c */ /* 0x040fec000000183c */
[C---:B------:R-:W-:Y:S01]  /*44e0*/  HMMA.16816.F32 R44, R16.reuse, R30, R56 ;  /* 0x0000001e102c723c */ /* 0x040fe20000001838 */
[----:B------:R-:W2:Y:S05]  /*44f0*/  LDSM.16.M88.4 R28, [R196] ;  /* 0x00000000c41c783b */ /* 0x000eaa0000000200 */
[----:B------:R-:W-:Y:S06]  /*4500*/  HMMA.16816.F32 R84, R16, R36, R84 ;  /* 0x000000241054723c */ /* 0x000fec0000001854 */
[----:B-1----:R-:W-:Y:S06]  /*4510*/  HMMA.16816.F32 R60, R4, R20, R76 ;  /* 0x00000014043c723c */ /* 0x002fec000000184c */
[----:B------:R-:W-:Y:S06]  /*4520*/  HMMA.16816.F32 R52, R16, R38, R80 ;  /* 0x000000261034723c */ /* 0x000fec0000001850 */
[C---:B------:R-:W-:Y:S01]  /*4530*/  HMMA.16816.F32 R56, R4.reuse, R22, R68 ;  /* 0x000000160438723c */ /* 0x040fe20000001844 */
[----:B------:R-:W-:Y:S05]  /*4540*/  LDSM.16.M88.4 R68, [R189+0x9800] ;  /* 0x00980000bd44783b */ /* 0x000fea0000000200 */
[C---:B------:R-:W-:Y:S06]  /*4550*/  HMMA.16816.F32 R72, R4.reuse, R64, R72 ;  /* 0x000000400448723c */ /* 0x040fec0000001848 */
[----:B------:R-:W-:Y:S01]  /*4560*/  HMMA.16816.F32 R40, R4, R66, R40 ;  /* 0x000000420428723c */ /* 0x000fe20000001828 */
[----:B------:R-:W-:Y:S05]  /*4570*/  LDSM.16.M88.4 R4, [R191+0x6000] ;  /* 0x00600000bf04783b */ /* 0x000fea0000000200 */
[C---:B------:R-:W-:Y:S01]  /*4580*/  HMMA.16816.F32 R36, R24.reuse, R20, R32 ;  /* 0x000000141824723c */ /* 0x040fe20000001820 */
[----:B------:R-:W1:Y:S05]  /*4590*/  LDSM.16.M88.4 R32, [R189+0x9000] ;  /* 0x00900000bd20783b */ /* 0x000e6a0000000200 */
[C---:B------:R-:W-:Y:S01]  /*45a0*/  HMMA.16816.F32 R16, R24.reuse, R22, R44 ;  /* 0x000000161810723c */ /* 0x040fe2000000182c */
[----:B------:R-:W3:Y:S05]  /*45b0*/  LDSM.16.M88.4 R20, [R191+0x4000] ;  /* 0x00400000bf14783b */ /* 0x000eea0000000200 */
[----:B------:R-:W-:Y:S06]  /*45c0*/  HMMA.16816.F32 R80, R24, R64, R84 ;  /* 0x000000401850723c */ /* 0x000fec0000001854 */
[----:B--2---:R-:W-:Y:S06]  /*45d0*/  HMMA.16816.F32 R44, R8, R28, R60 ;  /* 0x0000001c082c723c */ /* 0x004fec000000183c */
[----:B------:R-:W-:Y:S01]  /*45e0*/  HMMA.16816.F32 R52, R24, R66, R52 ;  /* 0x000000421834723c */ /* 0x000fe20000001834 */
[----:B------:R-:W-:Y:S05]  /*45f0*/  LDSM.16.M88.4 R24, [R193+0x4000] ;  /* 0x00400000c118783b */ /* 0x000fea0000000200 */
[C---:B------:R-:W-:Y:S06]  /*4600*/  HMMA.16816.F32 R56, R8.reuse, R30, R56 ;  /* 0x0000001e0838723c */ /* 0x040fec0000001838 */
[C---:B------:R-:W-:Y:S06]  /*4610*/  HMMA.16816.F32 R76, R8.reuse, R48, R72 ;  /* 0x00000030084c723c */ /* 0x040fec0000001848 */
[----:B------:R-:W-:Y:S01]  /*4620*/  HMMA.16816.F32 R64, R8, R50, R40 ;  /* 0x000000320840723c */ /* 0x000fe20000001828 */
[----:B------:R-:W-:Y:S05]  /*4630*/  LDSM.16.M88.4 R40, [R200+0x1800] ;  /* 0x00180000c828783b */ /* 0x000fea0000000200 */
[C---:B------:R-:W-:Y:S06]  /*4640*/  HMMA.16816.F32 R36, R12.reuse, R28, R36 ;  /* 0x0000001c0c24723c */ /* 0x040fec0000001824 */
[C---:B------:R-:W-:Y:S01]  /*4650*/  HMMA.16816.F32 R8, R12.reuse, R30, R16 ;  /* 0x0000001e0c08723c */ /* 0x040fe20000001810 */
[----:B------:R-:W-:Y:S04]  /*4660*/  LDSM.16.M88.4 R16, [R193+0x6000] ;  /* 0x00600000c110783b */ /* 0x000fe80000000200 */
[----:B------:R-:W2:Y:S01]  /*4670*/  LDSM.16.M88.4 R28, [R200+0x1000] ;  /* 0x00100000c81c783b */ /* 0x000ea20000000200 */
[----:B------:R-:W-:Y:S06]  /*4680*/  HMMA.16816.F32 R80, R12, R48, R80 ;  /* 0x000000300c50723c */ /* 0x000fec0000001850 */
[----:B-1----:R-:W-:Y:S06]  /*4690*/  HMMA.16816.F32 R60, R4, R32, R44 ;  /* 0x00000020043c723c */ /* 0x002fec000000182c */
[----:B------:R-:W-:Y:S01]  /*46a0*/  HMMA.16816.F32 R72, R12, R50, R52 ;  /* 0x000000320c48723c */ /* 0x000fe20000001834 */
[----:B------:R-:W-:Y:S05]  /*46b0*/  LDSM.16.M88.4 R12, [R199+0x4000] ;  /* 0x00400000c70c783b */ /* 0x000fea0000000200 */
[C---:B------:R-:W-:Y:S06]  /*46c0*/  HMMA.16816.F32 R56, R4.reuse, R34, R56 ;  /* 0x000000220438723c */ /* 0x040fec0000001838 */
[C---:B------:R-:W-:Y:S06]  /*46d0*/  HMMA.16816.F32 R52, R4.reuse, R68, R76 ;  /* 0x000000440434723c */ /* 0x040fec000000184c */
[----:B------:R-:W-:Y:S06]  /*46e0*/  HMMA.16816.F32 R48, R4, R70, R64 ;  /* 0x000000460430723c */ /* 0x000fec0000001840 */
[C---:B---3--:R-:W-:Y:S01]  /*46f0*/  HMMA.16816.F32 R44, R20.reuse, R32, R36 ;  /* 0x00000020142c723c */ /* 0x048fe20000001824 */
[----:B------:R-:W-:Y:S05]  /*4700*/  LDSM.16.M88.4 R36, [R197+0x9000] ;  /* 0x00900000c524783b */ /* 0x000fea0000000200 */
[C---:B------:R-:W-:Y:S01]  /*4710*/  HMMA.16816.F32 R4, R20.reuse, R34, R8 ;  /* 0x000000221404723c */ /* 0x040fe20000001808 */
[----:B------:R-:W1:Y:S04]  /*4720*/  LDSM.16.M88.4 R8, [R199+0x6000] ;  /* 0x00600000c708783b */ /* 0x000e680000000200 */
[----:B------:R-:W3:Y:S01]  /*4730*/  LDSM.16.M88.4 R32, [R197+0x9800] ;  /* 0x00980000c520783b */ /* 0x000ee20000000200 */
        /* <DEDUP_REMOVED lines=10> */
[----:B------:R-:W2:Y:S04]  /*47e0*/  LDSM.16.M88.4 R4, [R198+0x6000] ;  /* 0x00600000c604783b */ /* 0x000ea80000000200 */
[----:B------:R-:W4:Y:S01]  /*47f0*/  LDSM.16.M88.4 R28, [R196+0x1800] ;  /* 0x00180000c41c783b */ /* 0x000f220000000200 */
[----:B------:R-:W-:Y:S01]  /*4800*/  HMMA.16816.F32 R48, R24, R40, R76 ;  /* 0x000000281830723c */ /* 0x000fe2000000184c */
[----:B------:R-:W-:-:S05]  /*4810*/  DEPBAR.LE SB0, 0x0 ;  /* 0x000080000000791a */ /* 0x000fca0000000000 */
[----:B------:R-:W-:Y:S06]  /*4820*/  HMMA.16816.F32 R40, R24, R42, R72 ;  /* 0x0000002a1828723c */ /* 0x000fec0000001848 */
[C---:B-1----:R-:W-:Y:S06]  /*4830*/  HMMA.16816.F32 R64, R8.reuse, R36, R64 ;  /* 0x000000240840723c */ /* 0x042fec0000001840 */
[C---:B------:R-:W-:Y:S06]  /*4840*/  HMMA.16816.F32 R60, R8.reuse, R38, R60 ;  /* 0x00000026083c723c */ /* 0x040fec000000183c */
[C---:B---3--:R-:W-:Y:S06]  /*4850*/  HMMA.16816.F32 R56, R8.reuse, R32, R56 ;  /* 0x000000200838723c */ /* 0x048fec0000001838 */
[----:B------:R-:W-:Y:S06]  /*4860*/  HMMA.16816.F32 R24, R8, R34, R68 ;  /* 0x000000220818723c */ /* 0x000fec0000001844 */
[C---:B------:R-:W-:Y:S06]  /*4870*/  HMMA.16816.F32 R8, R12.reuse, R36, R52 ;  /* 0x000000240c08723c */ /* 0x040fec0000001834 */
[C---:B------:R-:W-:Y:S06]  /*4880*/  HMMA.16816.F32 R36, R12.reuse, R38, R44 ;  /* 0x000000260c24723c */ /* 0x040fec000000182c */
[C---:B------:R-:W-:Y:S06]  /*4890*/  HMMA.16816.F32 R44, R12.reuse, R32, R48 ;  /* 0x000000200c2c723c */ /* 0x040fec0000001830 */
[----:B------:R-:W-:Y:S06]  /*48a0*/  HMMA.16816.F32 R12, R12, R34, R40 ;  /* 0x000000220c0c723c */ /* 0x000fec0000001828 */
[C---:B--2---:R-:W-:Y:S06]  /*48b0*/  HMMA.16816.F32 R64, R4.reuse, R20, R64 ;  /* 0x000000140440723c */ /* 0x044fec0000001840 */
[C---:B------:R-:W-:Y:S06]  /*48c0*/  HMMA.16816.F32 R60, R4.reuse, R22, R60 ;  /* 0x00000016043c723c */ /* 0x040fec000000183c */
[C---:B----4-:R-:W-:Y:S06]  /*48d0*/  HMMA.16816.F32 R56, R4.reuse, R28, R56 ;  /* 0x0000001c0438723c */ /* 0x050fec0000001838 */
[----:B------:R-:W-:Y:S06]  /*48e0*/  HMMA.16816.F32 R32, R4, R30, R24 ;  /* 0x0000001e0420723c */ /* 0x000fec0000001818 */
[----:B------:R-:W-:Y:S01]  /*48f0*/  HMMA.16816.F32 R24, R16, R20, R8 ;  /* 0x000000141018723c */ /* 0x000fe20000001808 */
[----:B------:R-:W-:Y:S01]  /*4900*/  IMAD.U32 R5, RZ, RZ, UR15 ;  /* 0x0000000fff057e24 */ /* 0x000fe2000f8e00ff */
[----:B------:R-:W-:-:S03]  /*4910*/  SHF.R.S32.HI R4, RZ, 0x1f, R88 ;  /* 0x0000001fff047819 */ /* 0x000fc60000011458 */
[----:B------:R-:W-:Y:S01]  /*4920*/  IMAD R100, R5, 0x8, R95 ;  /* 0x0000000805647824 */ /* 0x000fe200078e025f */
[----:B------:R-:W-:Y:S01]  /*4930*/  IADD3 R5, R95, -R0, RZ ;  /* 0x800000005f057210 */ /* 0x000fe20007ffe0ff */
[C---:B------:R-:W-:Y:S01]  /*4940*/  HMMA.16816.F32 R36, R16.reuse, R22, R36 ;  /* 0x000000161024723c */ /* 0x040fe20000001824 */
[----:B------:R-:W-:Y:S02]  /*4950*/  LEA.HI R20, R4, R88, RZ, 0x2 ;  /* 0x0000005804147211 */ /* 0x000fe400078f10ff */
[----:B------:R1:W-:Y:S02]  /*4960*/  STL [R1+0x60], R100 ;  /* 0x0000606401007387 */ /* 0x0003e40000100800 */
[----:B------:R-:W-:Y:S01]  /*4970*/  SHF.R.S32.HI R4, RZ, 0x2, R20 ;  /* 0x00000002ff047819 */ /* 0x000fe20000011414 */
[----:B------:R-:W-:Y:S04]  /*4980*/  HMMA.16816.F32 R44, R16, R28, R44 ;  /* 0x0000001c102c723c */ /* 0x000fe8000000182c */
[----:B------:R-:W-:-:S02]  /*4990*/  IMAD R21, R5, 0x10, R4 ;  /* 0x0000001005157824 */ /* 0x000fc400078e0204 */
[----:B------:R-:W-:Y:S01]  /*49a0*/  IMAD.IADD R0, R4, 0x1, R91 ;  /* 0x0000000104007824 */ /* 0x000fe200078e025b */
[----:B------:R-:W-:Y:S01]  /*49b0*/  HMMA.16816.F32 R16, R16, R30, R12 ;  /* 0x0000001e1010723c */ /* 0x000fe2000000180c */
[----:B------:R-:W-:Y:S02]  /*49c0*/  IMAD.U32 R5, RZ, RZ, UR26 ;  /* 0x0000001aff057e24 */ /* 0x000fe4000f8e00ff */
[----:B------:R-:W-:Y:S01]  /*49d0*/  IMAD.U32 R4, RZ, RZ, UR37 ;  /* 0x00000025ff047e24 */ /* 0x000fe2000f8e00ff */
[C---:B------:R-:W-:Y:S01]  /*49e0*/  IADD3 R7, R0.reuse, 0x40, RZ ;  /* 0x0000004000077810 */ /* 0x040fe20007ffe0ff */
[C---:B------:R-:W-:Y:S01]  /*49f0*/  VIADD R6, R0.reuse, 0x8 ;  /* 0x0000000800067836 */ /* 0x040fe20000000000 */
[C---:B------:R-:W-:Y:S01]  /*4a00*/  VIADDMNMX R223, R0.reuse, UR37, R5, PT ;  /* 0x0000002500df7c46 */ /* 0x040fe2000b800105 */
[----:B------:R-:W-:Y:S01]  /*4a10*/  VIADD R8, R0, 0x48 ;  /* 0x0000004800087836 */ /* 0x000fe20000000000 */
[C-C-:B------:R-:W-:Y:S02]  /*4a20*/  IADD3 R5, R4.reuse, 0x8, R0.reuse ;  /* 0x0000000804057810 */ /* 0x140fe40007ffe000 */
[----:B------:R-:W-:-:S02]  /*4a30*/  IADD3 R9, R4, 0x40, R0 ;  /* 0x0000004004097810 */ /* 0x000fc40007ffe000 */
[----:B------:R-:W-:Y:S02]  /*4a40*/  IADD3 R4, R4, 0x48, R0 ;  /* 0x0000004804047810 */ /* 0x000fe40007ffe000 */
[----:B------:R-:W-:Y:S02]  /*4a50*/  VIADDMNMX R219, R0, UR36, RZ, !PT ;  /* 0x0000002400db7c46 */ /* 0x000fe4000f8001ff */
[----:B------:R-:W-:Y:S02]  /*4a60*/  VIADDMNMX R218, R6, UR36, RZ, !PT ;  /* 0x0000002406da7c46 */ /* 0x000fe4000f8001ff */
[----:B------:R-:W-:Y:S02]  /*4a70*/  VIADDMNMX R217, R7, UR36, RZ, !PT ;  /* 0x0000002407d97c46 */ /* 0x000fe4000f8001ff */
[----:B------:R-:W-:Y:S02]  /*4a80*/  VIADDMNMX R216, R8, UR36, RZ, !PT ;  /* 0x0000002408d87c46 */ /* 0x000fe4000f8001ff */
[----:B------:R-:W-:-:S02]  /*4a90*/  VIMNMX R222, R5, UR26, PT ;  /* 0x0000001a05de7c48 */ /* 0x000fc4000bfe0100 */
[----:B------:R-:W-:Y:S02]  /*4aa0*/  VIMNMX R221, R9, UR26, PT ;  /* 0x0000001a09dd7c48 */ /* 0x000fe4000bfe0100 */
[----:B------:R-:W-:Y:S01]  /*4ab0*/  VIMNMX R220, R4, UR26, PT ;  /* 0x0000001a04dc7c48 */ /* 0x000fe2000bfe0100 */
[----:B------:R-:W-:Y:S06]  /*4ac0*/  BAR.SYNC.DEFER_BLOCKING 0x0 ;  /* 0x0000000000007b1d */ /* 0x000fec0000010000 */
[----:B-1----:R-:W-:Y:S05]  /*4ad0*/  @!P0 BRA `(.L_x_2563) ;  /* 0x0000000000c08947 */ /* 0x002fea0003800000 */
[----:B------:R-:W-:Y:S01]  /*4ae0*/  ULDC UR6, c[0x0][0x2d0] ;  /* 0x0000b40000067ab9 */ /* 0x000fe20000000800 */
[----:B------:R-:W-:Y:S01]  /*4af0*/  UIADD3 UR26, UR19, -0x2, URZ ;  /* 0xfffffffe131a7890 */ /* 0x000fe2000fffe03f */
[----:B------:R-:W-:Y:S01]  /*4b00*/  ISETP.GE.AND P3, PT, R136, UR6, PT ;  /* 0x0000000688007c0c */ /* 0x000fe2000bf66270 */
[----:B------:R-:W-:Y:S01]  /*4b10*/  BSSY B0, `(.L_x_2564) ;  /* 0x000002b000007945 */ /* 0x000fe20003800000 */
[----:B------:R-:W-:Y:S01]  /*4b20*/  ISETP.GE.AND P2, PT, R98, UR6, PT ;  /* 0x0000000662007c0c */ /* 0x000fe2000bf46270 */
[----:B------:R-:W-:Y:S02]  /*4b30*/  USHF.R.S32.HI UR7, URZ, 0x1f, UR26 ;  /* 0x0000001f3f077899 */ /* 0x000fe4000801141a */
[----:B------:R-:W-:Y:S01]  /*4b40*/  UIMAD UR6, UR30, UR26, URZ ;  /* 0x0000001a1e0672a4 */ /* 0x000fe2000f8e023f */
[----:B------:R-:W-:-:S03]  /*4b50*/  IMAD.U32 R0, RZ, RZ, UR26 ;  /* 0x0000001aff007e24 */ /* 0x000fc6000f8e00ff */
[----:B------:R-:W-:Y:S01]  /*4b60*/  UIMAD UR6, UR7, UR31, UR6 ;  /* 0x0000001f070672a4 */ /* 0x000fe2000f8e0206 */
[----:B------:R-:W-:-:S03]  /*4b70*/  IMAD.WIDE.U32 R4, R0, UR31, R96 ;  /* 0x0000001f00047c25 */ /* 0x000fc6000f8e0060 */
[----:B------:R-:W1:Y:S01]  /*4b80*/  @!P3 LDC.64 R6, c[0x0][0x218] ;  /* 0x00008600ff06bb82 */ /* 0x000e620000000a00 */
[----:B------:R2:W-:Y:S01]  /*4b90*/  @P3 STS.128 [R210+0x8000], RZ ;  /* 0x008000ffd2003388 */ /* 0x0005e20000000c00 */
[----:B------:R-:W-:Y:S01]  /*4ba0*/  VIADD R5, R5, UR6 ;  /* 0x0000000605057c36 */ /* 0x000fe20008000000 */
[----:B------:R-:W-:-:S04]  /*4bb0*/  IADD3 R0, P4, R4, UR33, RZ ;  /* 0x0000002104007c10 */ /* 0x000fc8000ff9e0ff */
        /* <DEDUP_REMOVED lines=32> */
.L_x_2565:
[----:B------:R-:W-:Y:S05]  /*4dc0*/  BSYNC B0 ;  /* 0x0000000000007941 */ /* 0x000fea0003800000 */
.L_x_2564:
[----:B------:R-:W0:Y:S02]  /*4dd0*/  LDGDEPBAR ;  /* 0x00000000000079af */ /* 0x000e240000000000 */
.L_x_2563:
[----:B-1----:R-:W-:Y:S01]  /*4de0*/  IMAD.U32 R4, RZ, RZ, UR18 ;  /* 0x00000012ff047e24 */ /* 0x002fe2000f8e00ff */
[----:B------:R-:W-:Y:S01]  /*4df0*/  LOP3.LUT R0, R20, 0x7ffffffc, RZ, 0xc0, !PT ;  /* 0x7ffffffc14007812 */ /* 0x000fe200078ec0ff */
[----:B------:R-:W-:Y:S01]  /*4e00*/  ULOP3.LUT UR6, UR44, UR29, URZ, 0x3c, !UPT ;  /* 0x0000001d2c067292 */ /* 0x000fe2000f8e3c3f */
[----:B------:R-:W-:Y:S01]  /*4e10*/  IMAD.WIDE.U32 R22, R102, -0x2daee0ad, RZ ;  /* 0xd2511f5366167825 */ /* 0x000fe200078e00ff */
[----:B------:R-:W-:Y:S01]  /*4e20*/  UIADD3 UR26, UR28, -0x61c88647, URZ ;  /* 0x9e3779b91c1a7890 */ /* 0x000fe2000fffe03f */
[----:B------:R-:W-:Y:S01]  /*4e30*/  LOP3.LUT R28, R94, UR28, RZ, 0x3c, !PT ;  /* 0x0000001c5e1c7c12 */ /* 0x000fe2000f8e3cff */
[----:B------:R-:W-:Y:S01]  /*4e40*/  UIADD3 UR45, UR29, -0x4498517b, URZ ;  /* 0xbb67ae851d2d7890 */ /* 0x000fe2000fffe03f */
[----:B------:R-:W-:Y:S01]  /*4e50*/  IMAD R4, R4, 0x20, R101 ;  /* 0x0000002004047824 */ /* 0x000fe200078e0265 */
[----:B------:R-:W-:Y:S01]  /*4e60*/  UIADD3 UR41, UR29, 0x76cf5d0a, URZ ;  /* 0x76cf5d0a1d297890 */ /* 0x000fe2000fffe03f */
[----:B--2---:R-:W-:Y:S01]  /*4e70*/  IMAD.IADD R6, R88, 0x1, -R0 ;  /* 0x0000000158067824 */ /* 0x004fe200078e0a00 */
[----:B------:R-:W-:Y:S01]  /*4e80*/  LOP3.LUT R0, R23, UR6, RZ, 0x3c, !PT ;  /* 0x0000000617007c12 */ /* 0x000fe2000f8e3cff */
[C---:B------:R-:W-:Y:S01]  /*4e90*/  VIADD R5, R4.reuse, 0x1 ;  /* 0x0000000104057836 */ /* 0x040fe20000000000 */
[-C--:B------:R-:W-:Y:S01]  /*4ea0*/  ISETP.GE.AND P6, PT, R4, R223.reuse, PT ;  /* 0x000000df0400720c */ /* 0x080fe20003fc6270 */
[----:B------:R-:W-:Y:S01]  /*4eb0*/  IMAD.SHL.U32 R6, R6, 0x2, RZ ;  /* 0x0000000206067824 */ /* 0x000fe200078e00ff */
[-C--:B------:R-:W-:Y:S01]  /*4ec0*/  ISETP.GE.AND P4, PT, R4, R222.reuse, PT ;  /* 0x000000de0400720c */ /* 0x080fe20003f86270 */
[----:B------:R-:W-:Y:S01]  /*4ed0*/  VIADD R9, R100, 0x4 ;  /* 0x0000000464097836 */ /* 0x000fe20000000000 */
[----:B------:R-:W-:Y:S01]  /*4ee0*/  ISETP.GE.AND P5, PT, R5, R223, PT ;  /* 0x000000df0500720c */ /* 0x000fe20003fa6270 */
[----:B------:R-:W-:Y:S01]  /*4ef0*/  IMAD R111, R21, UR20, R6 ;  /* 0x00000014156f7c24 */ /* 0x000fe2000f8e0206 */
[C---:B------:R-:W-:Y:S01]  /*4f00*/  ISETP.GE.AND P3, PT, R5.reuse, R222, PT ;  /* 0x000000de0500720c */ /* 0x040fe20003f66270 */
[----:B------:R-:W-:Y:S01]  /*4f10*/  VIADD R6, R4, 0x8 ;  /* 0x0000000804067836 */ /* 0x000fe20000000000 */
[C---:B------:R-:W-:Y:S01]  /*4f20*/  ISETP.GE.AND P2, PT, R5.reuse, R221, PT ;  /* 0x000000dd0500720c */ /* 0x040fe20003f46270 */
[----:B------:R-:W-:Y:S01]  /*4f30*/  IMAD.WIDE.U32 R78, R100, -0x326172a9, RZ ;  /* 0xcd9e8d57644e7825 */ /* 0x000fe200078e00ff */
[C---:B------:R-:W-:Y:S01]  /*4f40*/  ISETP.GE.AND P1, PT, R5.reuse, R220, PT ;  /* 0x000000dc0500720c */ /* 0x040fe20003f26270 */
[----:B------:R-:W-:Y:S01]  /*4f50*/  UIADD3 UR40, UR28, -0x255992d5, URZ ;  /* 0xdaa66d2b1c287890 */ /* 0x000fe2000fffe03f */
[----:B------:R-:W-:Y:S01]  /*4f60*/  ISETP.LT.OR P5, PT, R5, R219, P5 ;  /* 0x000000db0500720c */ /* 0x000fe20002fa1670 */
[----:B------:R-:W-:Y:S01]  /*4f70*/  IMAD.WIDE.U32 R10, R9, -0x326172a9, RZ ;  /* 0xcd9e8d57090a7825 */ /* 0x000fe200078e00ff */
[C---:B------:R-:W-:Y:S01]  /*4f80*/  ISETP.LT.OR P3, PT, R5.reuse, R218, P3 ;  /* 0x000000da0500720c */ /* 0x040fe20001f61670 */
[----:B------:R-:W-:Y:S01]  /*4f90*/  UIADD3 UR42, UR28, 0x3c6ef372, URZ ;  /* 0x3c6ef3721c2a7890 */ /* 0x000fe2000fffe03f */
[C---:B------:R-:W-:Y:S01]  /*4fa0*/  ISETP.LT.OR P2, PT, R5.reuse, R217, P2 ;  /* 0x000000d90500720c */ /* 0x040fe20001741670 */
[----:B------:R-:W-:Y:S01]  /*4fb0*/  IMAD.WIDE.U32 R12, R0, -0x326172a9, RZ ;  /* 0xcd9e8d57000c7825 */ /* 0x000fe200078e00ff */
[----:B------:R-:W-:Y:S01]  /*4fc0*/  ISETP.LT.OR P1, PT, R5, R216, P1 ;  /* 0x000000d80500720c */ /* 0x000fe20000f21670 */
[----:B------:R-:W-:Y:S01]  /*4fd0*/  STL.64 [R1+0x18], R22 ;  /* 0x0000181601007387 */ /* 0x000fe20000100a00 */
[C---:B------:R-:W-:Y:S01]  /*4fe0*/  ISETP.LT.OR P6, PT, R4.reuse, R219, P6 ;  /* 0x000000db0400720c */ /* 0x040fe200037c1670 */
[----:B------:R-:W-:Y:S01]  /*4ff0*/  VIADD R5, R4, 0x9 ;  /* 0x0000000904057836 */ /* 0x000fe20000000000 */
[----:B------:R-:W-:Y:S01]  /*5000*/  FSEL R41, R25, -INF , !P5 ;  /* 0xff80000019297808 */ /* 0x000fe20006800000 */
[----:B------:R1:W-:Y:S01]  /*5010*/  STL [R1+0x64], R28 ;  /* 0x0000641c01007387 */ /* 0x0003e20000100800 */
[----:B------:R-:W-:Y:S01]  /*5020*/  FSEL R40, R24, -INF , !P6 ;  /* 0xff80000018287808 */ /* 0x000fe20007000000 */
[----:B------:R-:W-:Y:S01]  /*5030*/  UIADD3 UR39, UR29, 0x32370b8f, URZ ;  /* 0x32370b8f1d277890 */ /* 0x000fe2000fffe03f */
[----:B------:R-:W-:Y:S01]  /*5040*/  FSEL R49, R27, -INF , !P3 ;  /* 0xff8000001b317808 */ /* 0x000fe20005800000 */
[----:B------:R-:W-:Y:S01]  /*5050*/  STL.64 [R1+0x90], R78 ;  /* 0x0000904e01007387 */ /* 0x000fe20000100a00 */
[----:B------:R-:W-:Y:S01]  /*5060*/  FSEL R67, R67, -INF , !P1 ;  /* 0xff80000043437808 */ /* 0x000fe20004800000 */
[----:B------:R-:W-:Y:S01]  /*5070*/  UIADD3 UR37, UR29, -0x126145ec, URZ ;  /* 0xed9eba141d257890 */ /* 0x000fe2000fffe03f */
[C---:B------:R-:W-:Y:S01]  /*5080*/  ISETP.GE.AND P6, PT, R4.reuse, R221, PT ;  /* 0x000000dd0400720c */ /* 0x040fe20003fc6270 */
[----:B------:R-:W-:Y:S01]  /*5090*/  UIADD3 UR38, UR28, 0x78dde6e4, URZ ;  /* 0x78dde6e41c267890 */ /* 0x000fe2000fffe03f */
[----:B------:R-:W-:Y:S01]  /*50a0*/  ISETP.GE.AND P5, PT, R4, R220, PT ;  /* 0x000000dc0400720c */ /* 0x000fe20003fa6270 */
[----:B------:R-:W-:Y:S01]  /*50b0*/  UIADD3 UR18, UR29, -0x56f99767, URZ ;  /* 0xa90668991d127890 */ /* 0x000fe2000fffe03f */
[-C--:B------:R-:W-:Y:S01]  /*50c0*/  ISETP.GE.AND P3, PT, R6, R223.reuse, PT ;  /* 0x000000df0600720c */ /* 0x080fe20003f66270 */
[----:B------:R-:W-:Y:S01]  /*50d0*/  UIADD3 UR36, UR28, 0x1715609d, URZ ;  /* 0x1715609d1c247890 */ /* 0x000fe2000fffe03f */
[----:B------:R-:W-:Y:S01]  /*50e0*/  ISETP.GE.AND P1, PT, R5, R223, PT ;  /* 0x000000df0500720c */ /* 0x000fe20003f26270 */
[----:B------:R-:W-:Y:S01]  /*50f0*/  ULDC UR43, c[0x0][0x2ec] ;  /* 0x0000bb00002b7ab9 */ /* 0x000fe20000000800 */
[----:B------:R-:W-:Y:S01]  /*5100*/  ISETP.LT.OR P4, PT, R4, R218, P4 ;  /* 0x000000da0400720c */ /* 0x000fe20002781670 */
[----:B------:R-:W-:Y:S01]  /*5110*/  IMAD.IADD R0, R90, 0x1, R89 ;  /* 0x000000015a007824 */ /* 0x000fe200078e0259 */
[C---:B------:R-:W-:Y:S01]  /*5120*/  ISETP.LT.OR P6, PT, R4.reuse, R217, P6 ;  /* 0x000000d90400720c */ /* 0x040fe200037c1670 */
[----:B------:R-:W-:Y:S01]  /*5130*/  ULDC.64 UR6, c[0x0][0x2a8] ;  /* 0x0000aa0000067ab9 */ /* 0x000fe20000000a00 */
[----:B------:R-:W-:-:S02]  /*5140*/  ISETP.LT.OR P5, PT, R4, R216, P5 ;  /* 0x000000d80400720c */ /* 0x000fc40002fa1670 */
[-C--:B------:R-:W-:Y:S02]  /*5150*/  ISETP.LT.OR P3, PT, R6, R219.reuse, P3 ;  /* 0x000000db0600720c */ /* 0x080fe40001f61670 */
[----:B------:R-:W-:Y:S02]  /*5160*/  ISETP.LT.OR P1, PT, R5, R219, P1 ;  /* 0x000000db0500720c */ /* 0x000fe40000f21670 */
[----:B------:R-:W-:Y:S01]  /*5170*/  FSEL R48, R26, -INF , !P4 ;  /* 0xff8000001a307808 */ /* 0x000fe20006000000 */
[----:B------:R-:W-:Y:S01]  /*5180*/  IMAD.WIDE.U32 R26, R9, -0x326172a9, RZ ;  /* 0xcd9e8d57091a7825 */ /* 0x000fe200078e00ff */
        /* <DEDUP_REMOVED lines=24> */
[----:B------:R-:W-:Y:S02]  /*5310*/  ISETP.LT.OR P1, PT, R5, R219, P1 ;  /* 0x000000db0500720c */ /* 0x000fe40000f21670 */
        /* <DEDUP_REMOVED lines=11> */
[----:B------:R-:W-:Y:S02]  /*53d0*/  ISETP.GE.AND P2, PT, R6, R220, PT ;  /* 0x000000dc0600720c */ /* 0x000fe40003f46270 */
[C---:B------:R-:W-:Y:S02]  /*53e0*/  ISETP.LT.OR P5, PT, R5.reuse, R218, P5 ;  /* 0x000000da0500720c */ /* 0x040fe40002fa1670 */
[CC--:B------:R-:W-:Y:S02]  /*53f0*/  ISETP.LT.OR P3, PT, R5.reuse, R217.reuse, P3 ;  /* 0x000000d90500720c */ /* 0x0c0fe40001f61670 */
[----:B------:R-:W-:Y:S01]  /*5400*/  ISETP.LT.OR P1, PT, R5, R216, P1 ;  /* 0x000000d80500720c */ /* 0x000fe20000f21670 */
[----:B------:R-:W-:Y:S01]  /*5410*/  VIADD R5, R4, 0x18 ;  /* 0x0000001804057836 */ /* 0x000fe20000000000 */
[----:B------:R-:W-:Y:S01]  /*5420*/  ISETP.LT.OR P6, PT, R6, R218, P6 ;  /* 0x000000da0600720c */ /* 0x000fe200037c1670 */
[----:B------:R-:W-:Y:S01]  /*5430*/  VIADD R4, R4, 0x19 ;  /* 0x0000001904047836 */ /* 0x000fe20000000000 */
        /* <DEDUP_REMOVED lines=10> */
[----:B------:R-:W-:Y:S02]  /*54e0*/  FSEL R57, R57, -INF , !P3 ;  /* 0xff80000039397808 */ /* 0x000fe40005800000 */
[----:B------:R-:W-:Y:S02]  /*54f0*/  ISETP.GE.AND P3, PT, R4, R223, PT ;  /* 0x000000df0400720c */ /* 0x000fe40003f66270 */
[----:B------:R-:W-:-:S02]  /*5500*/  ISETP.LT.OR P5, PT, R5, R219, P5 ;  /* 0x000000db0500720c */ /* 0x000fc40002fa1670 */
[C---:B------:R-:W-:Y:S02]  /*5510*/  ISETP.LT.OR P6, PT, R5.reuse, R218, P6 ;  /* 0x000000da0500720c */ /* 0x040fe400037c1670 */
[C---:B------:R-:W-:Y:S02]  /*5520*/  ISETP.LT.OR P4, PT, R5.reuse, R217, P4 ;  /* 0x000000d90500720c */ /* 0x040fe40002781670 */
[----:B------:R-:W-:Y:S02]  /*5530*/  ISETP.LT.OR P2, PT, R5, R216, P2 ;  /* 0x000000d80500720c */ /* 0x000fe40001741670 */
[----:B------:R-:W-:Y:S02]  /*5540*/  FSEL R69, R59, -INF , !P1 ;  /* 0xff8000003b457808 */ /* 0x000fe40004800000 */
[----:B------:R-:W-:Y:S02]  /*5550*/  ISETP.LT.OR P1, PT, R4, R219, P3 ;  /* 0x000000db0400720c */ /* 0x000fe40001f21670 */
[----:B------:R-:W-:-:S02]  /*5560*/  LOP3.LUT R5, R79, R28, RZ, 0x3c, !PT ;  /* 0x0000001c4f057212 */ /* 0x000fc400078e3cff */
[----:B------:R-:W-:Y:S02]  /*5570*/  LOP3.LUT R7, R11, R28, RZ, 0x3c, !PT ;  /* 0x0000001c0b077212 */ /* 0x000fe400078e3cff */
[----:B------:R-:W-:Y:S01]  /*5580*/  LOP3.LUT R8, R13, UR26, R10, 0x96, !PT ;  /* 0x0000001a0d087c12 */ /* 0x000fe2000f8e960a */
[----:B------:R-:W-:Y:S01]  /*5590*/  IMAD.WIDE.U32 R20, R5, -0x2daee0ad, RZ ;  /* 0xd2511f5305147825 */ /* 0x000fe200078e00ff */
[----:B------:R-:W-:Y:S02]  /*55a0*/  FSEL R44, R16, -INF , !P5 ;  /* 0xff800000102c7808 */ /* 0x000fe40006800000 */
[----:B------:R-:W-:Y:S01]  /*55b0*/  FSEL R45, R17, -INF , !P1 ;  /* 0xff800000112d7808 */ /* 0x000fe20004800000 */
[----:B------:R-:W-:Y:S01]  /*55c0*/  IMAD.WIDE.U32 R6, R7, -0x2daee0ad, RZ ;  /* 0xd2511f5307067825 */ /* 0x000fe200078e00ff */
[C---:B------:R-:W-:Y:S01]  /*55d0*/  ISETP.GE.AND P5, PT, R4.reuse, R222, PT ;  /* 0x000000de0400720c */ /* 0x040fe20003fa6270 */
[----:B------:R2:W-:Y:S01]  /*55e0*/  STL.64 [R1+0x30], R20 ;  /* 0x0000301401007387 */ /* 0x0005e20000100a00 */
[----:B------:R-:W-:Y:S01]  /*55f0*/  ISETP.GE.AND P3, PT, R4, R221, PT ;  /* 0x000000dd0400720c */ /* 0x000fe20003f66270 */
[----:B------:R-:W-:Y:S01]  /*5600*/  IMAD.WIDE.U32 R14, R8, -0x2daee0ad, RZ ;  /* 0xd2511f53080e7825 */ /* 0x000fe200078e00ff */
[C---:B------:R-:W-:Y:S01]  /*5610*/  ISETP.GE.AND P1, PT, R4.reuse, R220, PT ;  /* 0x000000dc0400720c */ /* 0x040fe20003f26270 */
[----:B------:R3:W-:Y:S01]  /*5620*/  STL.64 [R1+0x20], R26 ;  /* 0x0000201a01007387 */ /* 0x0007e20000100a00 */
[----:B------:R-:W-:-:S02]  /*5630*/  ISETP.LT.OR P5, PT, R4, R218, P5 ;  /* 0x000000da0400720c */ /* 0x000fc40002fa1670 */
[C---:B------:R-:W-:Y:S02]  /*5640*/  ISETP.LT.OR P3, PT, R4.reuse, R217, P3 ;  /* 0x000000d90400720c */ /* 0x040fe40001f61670 */
[----:B------:R-:W-:Y:S02]  /*5650*/  ISETP.LT.OR P1, PT, R4, R216, P1 ;  /* 0x000000d80400720c */ /* 0x000fe40000f21670 */
[--C-:B------:R-:W-:Y:S02]  /*5660*/  LOP3.LUT R4, R21, UR45, R22.reuse, 0x96, !PT ;  /* 0x0000002d15047c12 */ /* 0x100fe4000f8e9616 */
[----:B------:R-:W-:Y:S02]  /*5670*/  LOP3.LUT R5, R7, UR45, R22, 0x96, !PT ;  /* 0x0000002d07057c12 */ /* 0x000fe4000f8e9616 */
[----:B------:R-:W-:Y:S01]  /*5680*/  LOP3.LUT R6, R15, UR41, R6, 0x96, !PT ;  /* 0x000000290f067c12 */ /* 0x000fe2000f8e9606 */
[----:B------:R-:W-:Y:S01]  /*5690*/  IMAD.WIDE.U32 R30, R4, -0x326172a9, RZ ;  /* 0xcd9e8d57041e7825 */ /* 0x000fe200078e00ff */
[----:B------:R-:W-:-:S02]  /*56a0*/  FSEL R55, R32, -INF , !P4 ;  /* 0xff80000020377808 */ /* 0x000fc40006000000 */
[----:B------:R-:W-:Y:S01]  /*56b0*/  FSEL R54, R33, -INF , !P3 ;  /* 0xff80000021367808 */ /* 0x000fe20005800000 */
[----:B------:R-:W-:Y:S01]  /*56c0*/  IMAD.WIDE.U32 R4, R5, -0x326172a9, RZ ;  /* 0xcd9e8d5705047825 */ /* 0x000fe200078e00ff */
[----:B------:R-:W-:Y:S01]  /*56d0*/  FSEL R72, R18, -INF , !P6 ;  /* 0xff80000012487808 */ /* 0x000fe20007000000 */
[----:B------:R-:W-:Y:S01]  /*56e0*/  STL.64 [R1], R30 ;  /* 0x0000001e01007387 */ /* 0x000fe20000100a00 */
[----:B------:R-:W-:Y:S01]  /*56f0*/  LOP3.LUT R8, R31, UR42, R12, 0x96, !PT ;  /* 0x0000002a1f087c12 */ /* 0x000fe2000f8e960c */
[----:B------:R-:W-:Y:S01]  /*5700*/  IMAD.WIDE.U32 R32, R6, -0x326172a9, RZ ;  /* 0xcd9e8d5706207825 */ /* 0x000fe200078e00ff */
[----:B------:R-:W-:Y:S02]  /*5710*/  LOP3.LUT R6, R13, UR26, R78, 0x96, !PT ;  /* 0x0000001a0d067c12 */ /* 0x000fe4000f8e964e */
[----:B------:R-:W-:Y:S01]  /*5720*/  LOP3.LUT R9, R27, R28, RZ, 0x3c, !PT ;  /* 0x0000001c1b097212 */ /* 0x000fe200078e3cff */
[----:B-1----:R-:W-:Y:S01]  /*5730*/  IMAD.WIDE.U32 R28, R8, -0x2daee0ad, RZ ;  /* 0xd2511f53081c7825 */ /* 0x002fe200078e00ff */
[----:B------:R-:W-:-:S02]  /*5740*/  LOP3.LUT R24, R33, UR40, R4, 0x96, !PT ;  /* 0x0000002821187c12 */ /* 0x000fc4000f8e9604 */
[----:B------:R-:W-:Y:S01]  /*5750*/  FMNMX.FTZ R4, R40, R41, !PT ;  /* 0x0000002928047209 */ /* 0x000fe20007810000 */
[----:B------:R-:W-:Y:S01]  /*5760*/  IMAD.WIDE.U32 R6, R6, -0x2daee0ad, RZ ;  /* 0xd2511f5306067825 */ /* 0x000fe200078e00ff */
[----:B------:R-:W-:Y:S02]  /*5770*/  FSEL R59, R34, -INF , !P2 ;  /* 0xff800000223b7808 */ /* 0x000fe40005000000 */
[----:B------:R-:W-:Y:S01]  /*5780*/  FMNMX.FTZ R18, R42, R4, !PT ;  /* 0x000000042a127209 */ /* 0x000fe20007810000 */
[----:B------:R-:W-:Y:S01]  /*5790*/  IMAD.WIDE.U32 R24, R24, -0x2daee0ad, RZ ;  /* 0xd2511f5318187825 */ /* 0x000fe200078e00ff */
[----:B------:R-:W-:Y:S02]  /*57a0*/  FSEL R58, R35, -INF , !P1 ;  /* 0xff800000233a7808 */ /* 0x000fe40004800000 */
[----:B------:R-:W-:Y:S01]  /*57b0*/  FMNMX.FTZ R18, R43, R18, !PT ;  /* 0x000000122b127209 */ /* 0x000fe20007810000 */
[----:B------:R-:W-:Y:S01]  /*57c0*/  IMAD.WIDE.U32 R34, R9, -0x2daee0ad, RZ ;  /* 0xd2511f5309227825 */ /* 0x000fe200078e00ff */
[----:B------:R-:W-:-:S02]  /*57d0*/  LOP3.LUT R8, R7, UR41, R20, 0x96, !PT ;  /* 0x0000002907087c12 */ /* 0x000fc4000f8e9614 */
[----:B------:R-:W-:Y:S02]  /*57e0*/  FMNMX.FTZ R18, R38, R18, !PT ;  /* 0x0000001226127209 */ /* 0x000fe40007810000 */
[----:B------:R-:W-:Y:S01]  /*57f0*/  LOP3.LUT R7, R7, UR41, R20, 0x96, !PT ;  /* 0x0000002907077c12 */ /* 0x000fe2000f8e9614 */
[----:B------:R1:W-:Y:S01]  /*5800*/  STL.64 [R1+0x38], R34 ;  /* 0x0000382201007387 */ /* 0x0003e20000100a00 */
[----:B------:R-:W-:Y:S02]  /*5810*/  FMNMX.FTZ R18, R39, R18, !PT ;  /* 0x0000001227127209 */ /* 0x000fe40007810000 */
[C-C-:B------:R-:W-:Y:S02]  /*5820*/  LOP3.LUT R11, R29.reuse, UR39, R6.reuse, 0x96, !PT ;  /* 0x000000271d0b7c12 */ /* 0x140fe4000f8e9606 */
[----:B------:R-:W-:Y:S02]  /*5830*/  FMNMX.FTZ R18, R44, R18, !PT ;  /* 0x000000122c127209 */ /* 0x000fe40007810000 */
[----:B--2---:R-:W-:-:S02]  /*5840*/  LOP3.LUT R21, R29, UR39, R6, 0x96, !PT ;  /* 0x000000271d157c12 */ /* 0x004fc4000f8e9606 */
[----:B------:R-:W-:Y:S02]  /*5850*/  LOP3.LUT R10, R13, UR26, R26, 0x96, !PT ;  /* 0x0000001a0d0a7c12 */ /* 0x000fe4000f8e961a */
[----:B------:R-:W-:Y:S01]  /*5860*/  LOP3.LUT R6, R35, UR45, R22, 0x96, !PT ;  /* 0x0000002d23067c12 */ /* 0x000fe2000f8e9616 */
[----:B------:R-:W-:Y:S01]  /*5870*/  IMAD.WIDE.U32 R22, R7, -0x326172a9, RZ ;  /* 0xcd9e8d5707167825 */ /* 0x000fe200078e00ff */
[----:B------:R-:W-:Y:S02]  /*5880*/  FMNMX.FTZ R18, R45, R18, !PT ;  /* 0x000000122d127209 */ /* 0x000fe40007810000 */
[----:B------:R-:W-:Y:S01]  /*5890*/  LOP3.LUT R5, R5, UR42, R12, 0x96, !PT ;  /* 0x0000002a05057c12 */ /* 0x000fe2000f8e960c */
[----:B------:R-:W-:Y:S01]  /*58a0*/  IMAD.WIDE.U32 R16, R10, -0x2daee0ad, RZ ;  /* 0xd2511f530a107825 */ /* 0x000fe200078e00ff */
[----:B------:R-:W-:Y:S02]  /*58b0*/  LOP3.LUT R10, R23, UR40, R30, 0x96, !PT ;  /* 0x00000028170a7c12 */ /* 0x000fe4000f8e961e */
[----:B------:R-:W2:Y:S01]  /*58c0*/  SHFL.BFLY PT, R23, R18, 0x2, 0x1f ;  /* 0x0c401f0012177f89 */ /* 0x000ea200000e0000 */
[----:B------:R-:W-:Y:S01]  /*58d0*/  IMAD.WIDE.U32 R4, R5, -0x2daee0ad, RZ ;  /* 0xd2511f5305047825 */ /* 0x000fe200078e00ff */
[----:B------:R-:W-:-:S02]  /*58e0*/  FSEL R71, R19, -INF , !P5 ;  /* 0xff80000013477808 */ /* 0x000fc40006800000 */
[----:B------:R-:W-:Y:S01]  /*58f0*/  LEA R190, R0, UR4, 0x1 ;  /* 0x0000000400be7c11 */ /* 0x000fe2000f8e08ff */
[----:B------:R-:W-:Y:S01]  /*5900*/  IMAD.WIDE.U32 R12, R8, -0x326172a9, RZ ;  /* 0xcd9e8d57080c7825 */ /* 0x000fe200078e00ff */
[----:B---3--:R-:W-:Y:S01]  /*5910*/  LOP3.LUT R26, R5, UR39, R14, 0x96, !PT ;  /* 0x00000027051a7c12 */ /* 0x008fe2000f8e960e */
[----:B------:R-:W-:Y:S01]  /*5920*/  ULEA UR4, UR19, UR23, 0x5 ;  /* 0x0000001713047291 */ /* 0x000fe2000f8e283f */
[----:B------:R-:W-:Y:S01]  /*5930*/  LOP3.LUT R8, R17, UR41, R34, 0x96, !PT ;  /* 0x0000002911087c12 */ /* 0x000fe2000f8e9622 */
[----:B-1----:R-:W-:Y:S01]  /*5940*/  IMAD.WIDE.U32 R34, R6, -0x326172a9, RZ ;  /* 0xcd9e8d5706227825 */ /* 0x002fe200078e00ff */
[----:B------:R-:W-:Y:S01]  /*5950*/  LOP3.LUT R14, R13, UR40, R30, 0x96, !PT ;  /* 0x000000280d0e7c12 */ /* 0x000fe2000f8e961e */
[----:B------:R-:W-:Y:S01]  /*5960*/  LDSM.16.MT88.4 R224, [R190+0xa000] ;  /* 0x00a00000bee0783b */ /* 0x000fe20000004200 */
[----:B------:R-:W-:Y:S01]  /*5970*/  LOP3.LUT R6, R5, UR39, R16, 0x96, !PT ;  /* 0x0000002705067c12 */ /* 0x000fe2000f8e9610 */
[----:B------:R-:W-:Y:S01]  /*5980*/  IMAD.WIDE.U32 R30, R11, -0x326172a9, RZ ;  /* 0xcd9e8d570b1e7825 */ /* 0x000fe200078e00ff */
[----:B------:R-:W-:Y:S01]  /*5990*/  LOP3.LUT R5, R25, UR37, R4, 0x96, !PT ;  /* 0x0000002519057c12 */ /* 0x000fe2000f8e9604 */
[----:B------:R1:W-:Y:S01]  /*59a0*/  STL.64 [R1+0x28], R34 ;  /* 0x0000282201007387 */ /* 0x0003e20000100a00 */
[----:B------:R-:W-:Y:S01]  /*59b0*/  UIADD3 UR4, UR4, -0x20, URZ ;  /* 0xffffffe004047890 */ /* 0x000fe2000fffe03f */
[----:B------:R-:W-:Y:S01]  /*59c0*/  IMAD.WIDE.U32 R14, R14, -0x2daee0ad, RZ ;  /* 0xd2511f530e0e7825 */ /* 0x000fe200078e00ff */
[----:B------:R-:W-:Y:S01]  /*59d0*/  LOP3.LUT R19, R31, UR38, R12, 0x96, !PT ;  /* 0x000000261f137c12 */ /* 0x000fe2000f8e960c */
[----:B------:R-:W-:Y:S02]  /*59e0*/  LDSM.16.MT88.4 R172, [R190+0xb000] ;  /* 0x00b00000beac783b */ /* 0x000fe40000004200 */
[----:B------:R-:W-:Y:S01]  /*59f0*/  IMAD.WIDE.U32 R10, R10, -0x2daee0ad, RZ ;  /* 0xd2511f530a0a7825 */ /* 0x000fe200078e00ff */
[--C-:B------:R-:W-:Y:S01]  /*5a00*/  LOP3.LUT R20, R15, UR37, R28.reuse, 0x96, !PT ;  /* 0x000000250f147c12 */ /* 0x100fe2000f8e961c */
[----:B------:R-:W-:Y:S01]  /*5a10*/  LDSM.16.MT88.4 R164, [R190+0xa800] ;  /* 0x00a80000bea4783b */ /* 0x000fe20000004200 */
[----:B--2---:R-:W-:Y:S01]  /*5a20*/  FMNMX.FTZ R18, R18, R23, !PT ;  /* 0x0000001712127209 */ /* 0x004fe20007810000 */
[----:B------:R-:W-:Y:S01]  /*5a30*/  IMAD.WIDE.U32 R8, R8, -0x326172a9, RZ ;  /* 0xcd9e8d5708087825 */ /* 0x000fe200078e00ff */
[----:B------:R-:W-:-:S03]  /*5a40*/  LOP3.LUT R15, R11, UR37, R28, 0x96, !PT ;  /* 0x000000250b0f7c12 */ /* 0x000fc6000f8e961c */
[----:B------:R-:W-:Y:S01]  /*5a50*/  IMAD.WIDE.U32 R28, R21, -0x326172a9, RZ ;  /* 0xcd9e8d57151c7825 */ /* 0x000fe200078e00ff */
[----:B------:R-:W-:Y:S01]  /*5a60*/  LOP3.LUT R16, R9, UR40, R34, 0x96, !PT ;  /* 0x0000002809107c12 */ /* 0x000fe2000f8e9622 */
[----:B------:R-:W2:Y:S02]  /*5a70*/  SHFL.BFLY PT, R134, R18, 0x1, 0x1f ;  /* 0x0c201f0012867f89 */ /* 0x000ea400000e0000 */
[----:B------:R-:W-:Y:S01]  /*5a80*/  IMAD.WIDE.U32 R36, R5, -0x326172a9, RZ ;  /* 0xcd9e8d5705247825 */ /* 0x000fe200078e00ff */
[----:B------:R-:W-:Y:S02]  /*5a90*/  FMNMX.FTZ R5, R48, R49, !PT ;  /* 0x0000003130057209 */ /* 0x000fe40007810000 */
[----:B------:R-:W-:Y:S01]  /*5aa0*/  LOP3.LUT R9, R29, UR38, R22, 0x96, !PT ;  /* 0x000000261d097c12 */ /* 0x000fe2000f8e9616 */
[----:B------:R-:W-:Y:S01]  /*5ab0*/  IMAD.WIDE.U32 R16, R16, -0x2daee0ad, RZ ;  /* 0xd2511f5310107825 */ /* 0x000fe200078e00ff */
[----:B------:R-:W-:-:S03]  /*5ac0*/  FMNMX.FTZ R5, R50, R5, !PT ;  /* 0x0000000532057209 */ /* 0x000fc60007810000 */
[----:B------:R-:W-:Y:S01]  /*5ad0*/  IMAD.WIDE.U32 R12, R26, -0x326172a9, RZ ;  /* 0xcd9e8d571a0c7825 */ /* 0x000fe200078e00ff */
[----:B------:R-:W-:Y:S02]  /*5ae0*/  LOP3.LUT R11, R17, UR37, R4, 0x96, !PT ;  /* 0x00000025110b7c12 */ /* 0x000fe4000f8e9604 */
[----:B------:R-:W-:Y:S01]  /*5af0*/  FMNMX.FTZ R5, R51, R5, !PT ;  /* 0x0000000533057209 */ /* 0x000fe20007810000 */
[----:B------:R-:W-:Y:S01]  /*5b00*/  IMAD.WIDE.U32 R6, R6, -0x326172a9, RZ ;  /* 0xcd9e8d5706067825 */ /* 0x000fe200078e00ff */
[----:B------:R-:W-:Y:S02]  /*5b10*/  LOP3.LUT R13, R13, UR38, R32, 0x96, !PT ;  /* 0x000000260d0d7c12 */ /* 0x000fe4000f8e9620 */
[----:B------:R-:W-:Y:S01]  /*5b20*/  FMNMX.FTZ R4, R64, R65, !PT ;  /* 0x0000004140047209 */ /* 0x000fe20007810000 */
[----:B-1----:R-:W-:Y:S01]  /*5b30*/  IMAD.WIDE.U32 R34, R9, -0x2daee0ad, RZ ;  /* 0xd2511f5309227825 */ /* 0x002fe200078e00ff */
[----:B------:R-:W-:Y:S02]  /*5b40*/  LOP3.LUT R22, R7, UR38, R8, 0x96, !PT ;  /* 0x0000002607167c12 */ /* 0x000fe4000f8e9608 */
[----:B------:R-:W-:Y:S01]  /*5b50*/  FMNMX.FTZ R8, R52, R5, !PT ;  /* 0x0000000534087209 */ /* 0x000fe20007810000 */
[----:B------:R-:W-:Y:S01]  /*5b60*/  IMAD.WIDE.U32 R32, R19, -0x2daee0ad, RZ ;  /* 0xd2511f5313207825 */ /* 0x000fe200078e00ff */
[----:B------:R-:W-:-:S02]  /*5b70*/  LOP3.LUT R19, R35, UR18, R10, 0x96, !PT ;  /* 0x0000001223137c12 */ /* 0x000fc4000f8e960a */
[----:B------:R-:W-:Y:S01]  /*5b80*/  FMNMX.FTZ R10, R53, R4, !PT ;  /* 0x00000004350a7209 */ /* 0x000fe20007810000 */
[----:B------:R-:W-:Y:S01]  /*5b90*/  IMAD.WIDE.U32 R20, R20, -0x326172a9, RZ ;  /* 0xcd9e8d5714147825 */ /* 0x000fe200078e00ff */
[----:B------:R-:W-:Y:S02]  /*5ba0*/  FMNMX.FTZ R8, R75, R8, !PT ;  /* 0x000000084b087209 */ /* 0x000fe40007810000 */
[----:B------:R-:W-:Y:S01]  /*5bb0*/  FMNMX.FTZ R10, R62, R10, !PT ;  /* 0x0000000a3e0a7209 */ /* 0x000fe20007810000 */
[----:B------:R-:W-:Y:S01]  /*5bc0*/  IMAD.WIDE.U32 R26, R11, -0x326172a9, RZ ;  /* 0xcd9e8d570b1a7825 */ /* 0x000fe200078e00ff */
[----:B------:R-:W-:Y:S02]  /*5bd0*/  LOP3.LUT R30, R21, UR36, R30, 0x96, !PT ;  /* 0x00000024151e7c12 */ /* 0x000fe4000f8e961e */
[----:B------:R-:W-:Y:S01]  /*5be0*/  FMNMX.FTZ R10, R56, R10, !PT ;  /* 0x0000000a380a7209 */ /* 0x000fe20007810000 */
[----:B------:R-:W-:Y:S01]  /*5bf0*/  IMAD.WIDE.U32 R4, R13, -0x2daee0ad, RZ ;  /* 0xd2511f530d047825 */ /* 0x000fe200078e00ff */
[----:B------:R-:W-:-:S02]  /*5c00*/  LOP3.LUT R21, R27, UR36, R6, 0x96, !PT ;  /* 0x000000241b157c12 */ /* 0x000fc4000f8e9606 */
[----:B------:R-:W-:Y:S01]  /*5c10*/  LOP3.LUT R7, R37, UR36, R12, 0x96, !PT ;  /* 0x0000002425077c12 */ /* 0x000fe2000f8e960c */
[----:B------:R-:W-:Y:S01]  /*5c20*/  IMAD.WIDE.U32 R22, R22, -0x2daee0ad, RZ ;  /* 0xd2511f5316167825 */ /* 0x000fe200078e00ff */
[----:B------:R-:W-:Y:S02]  /*5c30*/  LOP3.LUT R27, R5, UR18, R24, 0x96, !PT ;  /* 0x00000012051b7c12 */ /* 0x000fe4000f8e9618 */
[----:B------:R-:W-:Y:S01]  /*5c40*/  FMNMX.FTZ R5, R72, R8, !PT ;  /* 0x0000000848057209 */ /* 0x000fe20007810000 */
[----:B------:R-:W-:Y:S01]  /*5c50*/  IMAD.WIDE.U32 R6, R7, -0x2daee0ad, RZ ;  /* 0xd2511f5307067825 */ /* 0x000fe200078e00ff */
[----:B------:R-:W-:Y:S02]  /*5c60*/  FMNMX.FTZ R10, R57, R10, !PT ;  /* 0x0000000a390a7209 */ /* 0x000fe40007810000 */
[----:B------:R-:W-:Y:S01]  /*5c70*/  FMNMX.FTZ R5, R71, R5, !PT ;  /* 0x0000000547057209 */ /* 0x000fe20007810000 */
[--C-:B------:R-:W-:Y:S01]  /*5c80*/  IMAD R192, R3, 0x2, R190.reuse ;  /* 0x0000000203c07824 */ /* 0x100fe200078e02be */
[----:B------:R-:W-:Y:S01]  /*5c90*/  FMNMX.FTZ R10, R55, R10, !PT ;  /* 0x0000000a370a7209 */ /* 0x000fe20007810000 */
[----:B------:R-:W-:Y:S01]  /*5ca0*/  IMAD R195, R2, 0x2, R190 ;  /* 0x0000000202c37824 */ /* 0x000fe200078e02be */
[----:B--2---:R-:W-:Y:S01]  /*5cb0*/  FMNMX.FTZ R134, R18, R134, !PT ;  /* 0x0000008612867209 */ /* 0x004fe20007810000 */
[----:B------:R-:W1:Y:S01]  /*5cc0*/  SHFL.BFLY PT, R13, R5, 0x2, 0x1f ;  /* 0x0c401f00050d7f89 */ /* 0x000e6200000e0000 */
[----:B------:R-:W-:Y:S01]  /*5cd0*/  FMNMX.FTZ R10, R54, R10, !PT ;  /* 0x0000000a360a7209 */ /* 0x000fe20007810000 */
[----:B------:R-:W-:Y:S01]  /*5ce0*/  IMAD R194, R2, 0x2, R192 ;  /* 0x0000000202c27824 */ /* 0x000fe200078e02c0 */
[----:B------:R-:W-:Y:S01]  /*5cf0*/  LOP3.LUT R35, R7, UR21, R4, 0x96, !PT ;  /* 0x0000001507237c12 */ /* 0x000fe2000f8e9604 */
[----:B------:R-:W-:Y:S01]  /*5d00*/  FMUL.FTZ R11, R134, UR43 ;  /* 0x0000002b860b7c20 */ /* 0x000fe20008410000 */
[----:B------:R-:W-:Y:S01]  /*5d10*/  FMNMX.FTZ R4, R66, R67, !PT ;  /* 0x0000004342047209 */ /* 0x000fe20007810000 */
[----:B------:R-:W2:Y:S01]  /*5d20*/  SHFL.BFLY PT, R135, R10, 0x2, 0x1f ;  /* 0x0c401f000a877f89 */ /* 0x000ea200000e0000 */
[----:B------:R-:W-:Y:S01]  /*5d30*/  LOP3.LUT R17, R33, UR18, R14, 0x96, !PT ;  /* 0x0000001221117c12 */ /* 0x000fe2000f8e960e */
[----:B------:R-:W-:Y:S01]  /*5d40*/  IMAD.WIDE.U32 R14, R15, -0x326172a9, RZ ;  /* 0xcd9e8d570f0e7825 */ /* 0x000fe200078e00ff */
[----:B------:R-:W-:Y:S01]  /*5d50*/  FSETP.NEU.FTZ.AND P1, PT, R134, -INF , PT ;  /* 0xff8000008600780b */ /* 0x000fe20003f3d000 */
[----:B------:R-:W-:Y:S01]  /*5d60*/  LDSM.16.MT88.4 R236, [R192+0xa000] ;  /* 0x00a00000c0ec783b */ /* 0x000fe20000004200 */
[----:B------:R-:W-:Y:S01]  /*5d70*/  FMNMX.FTZ R12, R68, R4, !PT ;  /* 0x00000004440c7209 */ /* 0x000fe20007810000 */
[----:B------:R-:W-:Y:S01]  /*5d80*/  IMAD.WIDE.U32 R8, R17, -0x326172a9, RZ ;  /* 0xcd9e8d5711087825 */ /* 0x000fe200078e00ff */
[----:B------:R-:W-:Y:S01]  /*5d90*/  FSEL R4, R11, RZ, P1 ;  /* 0x000000ff0b047208 */ /* 0x000fe20000800000 */
[----:B------:R-:W-:Y:S01]  /*5da0*/  LDSM.16.MT88.4 R184, [R195+0xa000] ;  /* 0x00a00000c3b8783b */ /* 0x000fe20000004200 */
[----:B------:R-:W-:-:S02]  /*5db0*/  FMNMX.FTZ R11, R70, R12, !PT ;  /* 0x0000000c460b7209 */ /* 0x000fc40007810000 */
[C---:B------:R-:W-:Y:S01]  /*5dc0*/  LOP3.LUT R29, R6.reuse, 0xff, RZ, 0xc0, !PT ;  /* 0x000000ff061d7812 */ /* 0x040fe200078ec0ff */
[----:B------:R-:W-:Y:S01]  /*5dd0*/  LDSM.16.MT88.4 R232, [R194+0xa000] ;  /* 0x00a00000c2e8783b */ /* 0x000fe20000004200 */
[----:B------:R-:W-:Y:S02]  /*5de0*/  LOP3.LUT R88, R6, 0xffff, RZ, 0xc0, !PT ;  /* 0x0000ffff06587812 */ /* 0x000fe400078ec0ff */
[--C-:B------:R-:W-:Y:S01]  /*5df0*/  SHF.R.U32.HI R89, RZ, 0x10, R6.reuse ;  /* 0x00000010ff597819 */ /* 0x100fe20000011606 */
[----:B------:R-:W-:Y:S01]  /*5e00*/  LDSM.16.MT88.4 R204, [R192+0xb000] ;  /* 0x00b00000c0cc783b */ /* 0x000fe20000004200 */
[----:B------:R-:W-:Y:S01]  /*5e10*/  SHF.R.U32.HI R85, RZ, 0x18, R6 ;  /* 0x00000018ff557819 */ /* 0x000fe20000011606 */
[----:B------:R-:W-:Y:S01]  /*5e20*/  FFMA.FTZ R6, R40, UR43, -R4 ;  /* 0x0000002b28067c23 */ /* 0x000fe20008010804 */
[C---:B------:R-:W-:Y:S01]  /*5e30*/  LOP3.LUT R40, R8.reuse, 0xff, RZ, 0xc0, !PT ;  /* 0x000000ff08287812 */ /* 0x040fe200078ec0ff */
[----:B------:R-:W-:Y:S01]  /*5e40*/  LDSM.16.MT88.4 R156, [R192+0xa800] ;  /* 0x00a80000c09c783b */ /* 0x000fe20000004200 */
[----:B------:R-:W-:Y:S01]  /*5e50*/  LOP3.LUT R149, R8, 0xffff, RZ, 0xc0, !PT ;  /* 0x0000ffff08957812 */ /* 0x000fe200078ec0ff */
[----:B------:R3:W-:Y:S01]  /*5e60*/  MUFU.EX2 R104, R6 ;  /* 0x0000000600687308 */ /* 0x0007e20000000800 */
[----:B------:R-:W-:-:S02]  /*5e70*/  SHF.R.U32.HI R151, RZ, 0x10, R8 ;  /* 0x00000010ff977819 */ /* 0x000fc40000011608 */
[----:B------:R-:W-:Y:S02]  /*5e80*/  SHF.R.U32.HI R150, RZ, 0x18, R8 ;  /* 0x00000018ff967819 */ /* 0x000fe40000011608 */
[----:B------:R-:W-:Y:S01]  /*5e90*/  FMNMX.FTZ R8, R63, R11, !PT ;  /* 0x0000000b3f087209 */ /* 0x000fe20007810000 */
[----:B------:R-:W-:Y:S01]  /*5ea0*/  FFMA.FTZ R11, R42, UR43, -R4 ;  /* 0x0000002b2a0b7c23 */ /* 0x000fe20008010804 */
[----:B------:R-:W-:Y:S01]  /*5eb0*/  LOP3.LUT R46, R9, UR27, R20, 0x96, !PT ;  /* 0x0000001b092e7c12 */ /* 0x000fe2000f8e9614 */
[----:B------:R-:W-:Y:S01]  /*5ec0*/  FFMA.FTZ R9, R41, UR43, -R4 ;  /* 0x0000002b29097c23 */ /* 0x000fe20008010804 */
[----:B------:R-:W-:Y:S01]  /*5ed0*/  FMNMX.FTZ R132, R69, R8, !PT ;  /* 0x0000000845847209 */ /* 0x000fe20007810000 */
[----:B------:R-:W-:Y:S01]  /*5ee0*/  MUFU.EX2 R105, R11 ;  /* 0x0000000b00697308 */ /* 0x000fe20000000800 */
[----:B-1----:R-:W-:Y:S02]  /*5ef0*/  FMNMX.FTZ R5, R5, R13, !PT ;  /* 0x0000000d05057209 */ /* 0x002fe40007810000 */
[----:B------:R-:W-:-:S02]  /*5f00*/  FMNMX.FTZ R132, R59, R132, !PT ;  /* 0x000000843b847209 */ /* 0x000fc40007810000 */
[----:B--2---:R-:W-:Y:S01]  /*5f10*/  FMNMX.FTZ R135, R10, R135, !PT ;  /* 0x000000870a877209 */ /* 0x004fe20007810000 */
[----:B------:R-:W1:Y:S01]  /*5f20*/  SHFL.BFLY PT, R133, R5, 0x1, 0x1f ;  /* 0x0c201f0005857f89 */ /* 0x000e6200000e0000 */
[----:B------:R-:W-:Y:S01]  /*5f30*/  FMNMX.FTZ R132, R58, R132, !PT ;  /* 0x000000843a847209 */ /* 0x000fe20007810000 */
[----:B------:R2:W-:Y:S01]  /*5f40*/  MUFU.EX2 R103, R9 ;  /* 0x0000000900677308 */ /* 0x0005e20000000800 */
[----:B---3--:R-:W-:Y:S01]  /*5f50*/  IMAD.WIDE.U32 R6, R30, -0x2daee0ad, RZ ;  /* 0xd2511f531e067825 */ /* 0x008fe200078e00ff */
[----:B------:R-:W-:-:S03]  /*5f60*/  LOP3.LUT R28, R15, UR36, R28, 0x96, !PT ;  /* 0x000000240f1c7c12 */ /* 0x000fc6000f8e961c */
[----:B------:R-:W-:Y:S01]  /*5f70*/  FFMA.FTZ R10, R39, UR43, -R4 ;  /* 0x0000002b270a7c23 */ /* 0x000fe20008010804 */
[----:B------:R-:W3:Y:S01]  /*5f80*/  SHFL.BFLY PT, R15, R135, 0x1, 0x1f ;  /* 0x0c201f00870f7f89 */ /* 0x000ee200000e0000 */
[----:B------:R-:W-:Y:S02]  /*5f90*/  LOP3.LUT R16, R23, UR18, R16, 0x96, !PT ;  /* 0x0000001217107c12 */ /* 0x000fe4000f8e9610 */
[C---:B------:R-:W-:Y:S01]  /*5fa0*/  LOP3.LUT R106, R6.reuse, 0xff, RZ, 0xc0, !PT ;  /* 0x000000ff066a7812 */ /* 0x040fe200078ec0ff */
[----:B------:R-:W-:Y:S01]  /*5fb0*/  MUFU.EX2 R126, R10 ;  /* 0x0000000a007e7308 */ /* 0x000fe20000000800 */
[----:B------:R-:W-:Y:S02]  /*5fc0*/  LOP3.LUT R115, R6, 0xffff, RZ, 0xc0, !PT ;  /* 0x0000ffff06737812 */ /* 0x000fe400078ec0ff */
[--C-:B------:R-:W-:Y:S02]  /*5fd0*/  SHF.R.U32.HI R116, RZ, 0x10, R6.reuse ;  /* 0x00000010ff747819 */ /* 0x100fe40000011606 */
[----:B------:R-:W-:Y:S01]  /*5fe0*/  SHF.R.U32.HI R107, RZ, 0x18, R6 ;  /* 0x00000018ff6b7819 */ /* 0x000fe20000011606 */
[----:B------:R-:W-:Y:S01]  /*5ff0*/  FFMA.FTZ R6, R43, UR43, -R4 ;  /* 0x0000002b2b067c23 */ /* 0x000fe20008010804 */
[----:B------:R-:W-:Y:S01]  /*6000*/  LOP3.LUT R61, R7, UR21, R32, 0x96, !PT ;  /* 0x00000015073d7c12 */ /* 0x000fe2000f8e9620 */
[----:B--2---:R-:W-:-:S02]  /*6010*/  IMAD.WIDE.U32 R8, R19, -0x326172a9, RZ ;  /* 0xcd9e8d5713087825 */ /* 0x004fc400078e00ff */
[----:B------:R2:W4:Y:S01]  /*6020*/  MUFU.EX2 R109, R6 ;  /* 0x00000006006d7308 */ /* 0x0005220000000800 */
[----:B------:R-:W-:Y:S02]  /*6030*/  ISETP.LE.U32.AND P5, PT, R29, UR13, PT ;  /* 0x0000000d1d007c0c */ /* 0x000fe4000bfa3070 */
[----:B------:R-:W-:Y:S02]  /*6040*/  SHF.R.U32.HI R2, RZ, 0x10, R35 ;  /* 0x00000010ff027819 */ /* 0x000fe40000011623 */
[----:B------:R-:W-:Y:S02]  /*6050*/  LOP3.LUT R13, R9, UR27, R14, 0x96, !PT ;  /* 0x0000001b090d7c12 */ /* 0x000fe4000f8e960e */
[----:B------:R-:W5:Y:S01]  /*6060*/  SHFL.BFLY PT, R14, R132, 0x2, 0x1f ;  /* 0x0c401f00840e7f89 */ /* 0x000f6200000e0000 */
[----:B-1----:R-:W-:Y:S02]  /*6070*/  FMNMX.FTZ R133, R5, R133, !PT ;  /* 0x0000008505857209 */ /* 0x002fe40007810000 */
[----:B------:R-:W-:-:S02]  /*6080*/  LOP3.LUT R33, R8, 0xff, RZ, 0xc0, !PT ;  /* 0x000000ff08217812 */ /* 0x000fc400078ec0ff */
[--C-:B------:R-:W-:Y:S02]  /*6090*/  SHF.R.U32.HI R32, RZ, 0x10, R8.reuse ;  /* 0x00000010ff207819 */ /* 0x100fe40000011608 */
[----:B------:R-:W-:Y:S02]  /*60a0*/  SHF.R.U32.HI R30, RZ, 0x18, R8 ;  /* 0x00000018ff1e7819 */ /* 0x000fe40000011608 */
[----:B------:R-:W-:Y:S01]  /*60b0*/  FSETP.NEU.FTZ.AND P1, PT, R133, -INF , PT ;  /* 0xff8000008500780b */ /* 0x000fe20003f3d000 */
[----:B--2---:R-:W-:Y:S01]  /*60c0*/  IMAD.WIDE.U32 R6, R28, -0x2daee0ad, RZ ;  /* 0xd2511f531c067825 */ /* 0x004fe200078e00ff */
[----:B------:R-:W-:-:S03]  /*60d0*/  LOP3.LUT R28, R8, 0xffff, RZ, 0xc0, !PT ;  /* 0x0000ffff081c7812 */ /* 0x000fc600078ec0ff */
[----:B------:R-:W-:Y:S01]  /*60e0*/  FFMA.FTZ R9, R38, UR43, -R4 ;  /* 0x0000002b26097c23 */ /* 0x000fe20008010804 */
[----:B---3--:R-:W-:Y:S02]  /*60f0*/  FMNMX.FTZ R135, R135, R15, !PT ;  /* 0x0000000f87877209 */ /* 0x008fe40007810000 */
[C---:B------:R-:W-:Y:S01]  /*6100*/  LOP3.LUT R17, R6.reuse, 0xffff, RZ, 0xc0, !PT ;  /* 0x0000ffff06117812 */ /* 0x040fe200078ec0ff */
[----:B------:R1:W-:Y:S01]  /*6110*/  MUFU.EX2 R110, R9 ;  /* 0x00000009006e7308 */ /* 0x0003e20000000800 */
[----:B------:R-:W-:Y:S02]  /*6120*/  LOP3.LUT R25, R6, 0xff, RZ, 0xc0, !PT ;  /* 0x000000ff06197812 */ /* 0x000fe400078ec0ff */
[--C-:B------:R-:W-:Y:S02]  /*6130*/  SHF.R.U32.HI R19, RZ, 0x10, R6.reuse ;  /* 0x00000010ff137819 */ /* 0x100fe40000011606 */
[----:B------:R-:W-:Y:S01]  /*6140*/  SHF.R.U32.HI R24, RZ, 0x18, R6 ;  /* 0x00000018ff187819 */ /* 0x000fe20000011606 */
[----:B------:R-:W-:Y:S01]  /*6150*/  FFMA.FTZ R6, R44, UR43, -R4 ;  /* 0x0000002b2c067c23 */ /* 0x000fe20008010804 */
[----:B------:R-:W-:Y:S01]  /*6160*/  LOP3.LUT R12, R7, UR21, R34, 0x96, !PT ;  /* 0x00000015070c7c12 */ /* 0x000fe2000f8e9622 */
[----:B------:R-:W-:Y:S01]  /*6170*/  FFMA.FTZ R7, R45, UR43, -R4 ;  /* 0x0000002b2d077c23 */ /* 0x000fe20008010804 */
[----:B-----5:R-:W-:Y:S01]  /*6180*/  FMNMX.FTZ R132, R132, R14, !PT ;  /* 0x0000000e84847209 */ /* 0x020fe20007810000 */
[----:B------:R2:W-:Y:S01]  /*6190*/  MUFU.EX2 R125, R6 ;  /* 0x00000006007d7308 */ /* 0x0005e20000000800 */
[----:B------:R-:W-:Y:S01]  /*61a0*/  IMAD.WIDE.U32 R4, R27, -0x326172a9, RZ ;  /* 0xcd9e8d571b047825 */ /* 0x000fe200078e00ff */
[----:B----4-:R-:W-:-:S02]  /*61b0*/  F2FP.F16.F32.PACK_AB R0, R109, R105 ;  /* 0x000000696d00723e */ /* 0x010fc400000000ff */
[----:B------:R-:W-:Y:S02]  /*61c0*/  LOP3.LUT R2, R2, 0xff, RZ, 0xc0, !PT ;  /* 0x000000ff02027812 */ /* 0x000fe400078ec0ff */
[----:B------:R-:W-:Y:S01]  /*61d0*/  LOP3.LUT R10, R5, UR27, R36, 0x96, !PT ;  /* 0x0000001b050a7c12 */ /* 0x000fe2000f8e9624 */
[----:B-1----:R-:W-:Y:S01]  /*61e0*/  IMAD.WIDE.U32 R8, R21, -0x2daee0ad, RZ ;  /* 0xd2511f5315087825 */ /* 0x002fe200078e00ff */
[C---:B------:R-:W-:Y:S01]  /*61f0*/  LOP3.LUT R34, R4.reuse, 0xffff, RZ, 0xc0, !PT ;  /* 0x0000ffff04227812 */ /* 0x040fe200078ec0ff */
[----:B------:R1:W-:Y:S02]  /*6200*/  MUFU.EX2 R124, R7 ;  /* 0x00000007007c7308 */ /* 0x0003e40000000800 */
[----:B------:R-:W-:Y:S01]  /*6210*/  FMUL.FTZ R5, R135, UR43 ;  /* 0x0000002b87057c20 */ /* 0x000fe20008410000 */
[----:B------:R-:W-:Y:S02]  /*6220*/  LOP3.LUT R15, R4, 0xff, RZ, 0xc0, !PT ;  /* 0x000000ff040f7812 */ /* 0x000fe400078ec0ff */
[----:B------:R-:W-:-:S02]  /*6230*/  LOP3.LUT R11, R9, UR21, R22, 0x96, !PT ;  /* 0x00000015090b7c12 */ /* 0x000fc4000f8e9616 */
[C---:B------:R-:W-:Y:S01]  /*6240*/  LOP3.LUT R20, R8.reuse, 0xffff, RZ, 0xc0, !PT ;  /* 0x0000ffff08147812 */ /* 0x040fe200078ec0ff */
[----:B--2---:R-:W-:Y:S01]  /*6250*/  FMUL.FTZ R6, R133, UR43 ;  /* 0x0000002b85067c20 */ /* 0x004fe20008410000 */
[----:B------:R-:W-:Y:S02]  /*6260*/  LOP3.LUT R23, R8, 0xff, RZ, 0xc0, !PT ;  /* 0x000000ff08177812 */ /* 0x000fe400078ec0ff */
[--C-:B------:R-:W-:Y:S02]  /*6270*/  SHF.R.U32.HI R22, RZ, 0x10, R8.reuse ;  /* 0x00000010ff167819 */ /* 0x100fe40000011608 */
[----:B------:R-:W-:Y:S01]  /*6280*/  SHF.R.U32.HI R21, RZ, 0x18, R8 ;  /* 0x00000018ff157819 */ /* 0x000fe20000011608 */
[----:B------:R-:W-:Y:S01]  /*6290*/  IMAD.WIDE.U32 R8, R16, -0x326172a9, RZ ;  /* 0xcd9e8d5710087825 */ /* 0x000fe200078e00ff */
[----:B------:R-:W-:Y:S01]  /*62a0*/  FSEL R6, R6, RZ, P1 ;  /* 0x000000ff06067208 */ /* 0x000fe20000800000 */
[----:B------:R-:W2:Y:S01]  /*62b0*/  SHFL.BFLY PT, R16, R132, 0x1, 0x1f ;  /* 0x0c201f0084107f89 */ /* 0x000ea200000e0000 */
[----:B------:R-:W-:-:S02]  /*62c0*/  FSETP.NEU.FTZ.AND P1, PT, R135, -INF , PT ;  /* 0xff8000008700780b */ /* 0x000fc40003f3d000 */
[----:B------:R-:W-:Y:S01]  /*62d0*/  SHF.R.U32.HI R18, RZ, 0x10, R4 ;  /* 0x00000010ff127819 */ /* 0x000fe20000011604 */
[----:B-1----:R-:W-:Y:S01]  /*62e0*/  FFMA.FTZ R7, R48, UR43, -R6 ;  /* 0x0000002b30077c23 */ /* 0x002fe20008010806 */
[----:B------:R-:W-:Y:S02]  /*62f0*/  SHF.R.U32.HI R14, RZ, 0x18, R4 ;  /* 0x00000018ff0e7819 */ /* 0x000fe40000011604 */
[----:B------:R-:W-:Y:S01]  /*6300*/  FSEL R4, R5, RZ, P1 ;  /* 0x000000ff05047208 */ /* 0x000fe20000800000 */
[----:B------:R1:W-:Y:S01]  /*6310*/  MUFU.EX2 R102, R7 ;  /* 0x0000000700667308 */ /* 0x0003e20000000800 */
[----:B------:R-:W-:Y:S02]  /*6320*/  LOP3.LUT R27, R8, 0xff, RZ, 0xc0, !PT ;  /* 0x000000ff081b7812 */ /* 0x000fe400078ec0ff */
[----:B------:R-:W-:Y:S01]  /*6330*/  SHF.R.U32.HI R29, RZ, 0x10, R8 ;  /* 0x00000010ff1d7819 */ /* 0x000fe20000011608 */
[----:B------:R-:W-:Y:S01]  /*6340*/  FFMA.FTZ R5, R64, UR43, -R4 ;  /* 0x0000002b40057c23 */ /* 0x000fe20008010804 */
[----:B------:R-:W-:-:S02]  /*6350*/  SHF.R.U32.HI R31, RZ, 0x18, R8 ;  /* 0x00000018ff1f7819 */ /* 0x000fc40000011608 */
[----:B------:R-:W-:Y:S01]  /*6360*/  ISETP.LE.U32.AND P2, PT, R15, UR13, PT ;  /* 0x0000000d0f007c0c */ /* 0x000fe2000bf43070 */
[----:B------:R3:W-:Y:S01]  /*6370*/  MUFU.EX2 R100, R5 ;  /* 0x0000000500647308 */ /* 0x0007e20000000800 */
[----:B------:R-:W-:Y:S02]  /*6380*/  SHF.R.U32.HI R15, RZ, 0x8, R28 ;  /* 0x00000008ff0f7819 */ /* 0x000fe4000001161c */
[----:B------:R-:W-:Y:S02]  /*6390*/  ISETP.LE.U32.AND P1, PT, R14, UR13, PT ;  /* 0x0000000d0e007c0c */ /* 0x000fe4000bf23070 */
[----:B------:R-:W-:Y:S02]  /*63a0*/  LOP3.LUT R14, R10, 0xff, RZ, 0xc0, !PT ;  /* 0x000000ff0a0e7812 */ /* 0x000fe400078ec0ff */
[----:B------:R-:W-:Y:S01]  /*63b0*/  PRMT R33, R33, 0x5410, R15 ;  /* 0x0000541021217816 */ /* 0x000fe2000000000f */
[--C-:B------:R-:W-:Y:S01]  /*63c0*/  FFMA.FTZ R15, R51, UR43, -R6.reuse ;  /* 0x0000002b330f7c23 */ /* 0x100fe20008010806 */
[----:B-1----:R-:W-:Y:S01]  /*63d0*/  FFMA.FTZ R7, R49, UR43, -R6 ;  /* 0x0000002b31077c23 */ /* 0x002fe20008010806 */
[----:B--2---:R-:W-:-:S02]  /*63e0*/  FMNMX.FTZ R132, R132, R16, !PT ;  /* 0x0000001084847209 */ /* 0x004fc40007810000 */
[----:B------:R-:W-:Y:S01]  /*63f0*/  ISETP.LE.U32.AND P6, PT, R14, UR13, PT ;  /* 0x0000000d0e007c0c */ /* 0x000fe2000bfc3070 */
[----:B------:R1:W-:Y:S01]  /*6400*/  MUFU.EX2 R101, R7 ;  /* 0x0000000700657308 */ /* 0x0003e20000000800 */
[----:B------:R-:W-:Y:S02]  /*6410*/  FSETP.NEU.FTZ.AND P3, PT, R132, -INF , PT ;  /* 0xff8000008400780b */ /* 0x000fe40003f7d000 */
[----:B------:R-:W-:Y:S02]  /*6420*/  SHF.R.U32.HI R14, RZ, 0x8, R20 ;  /* 0x00000008ff0e7819 */ /* 0x000fe40000011614 */
[----:B---3--:R-:W-:Y:S02]  /*6430*/  LOP3.LUT R5, R35, 0xff, RZ, 0xc0, !PT ;  /* 0x000000ff23057812 */ /* 0x008fe400078ec0ff */
[----:B------:R-:W-:Y:S01]  /*6440*/  SHF.R.U32.HI R16, RZ, 0x8, R17 ;  /* 0x00000008ff107819 */ /* 0x000fe20000011611 */
[----:B------:R2:W-:Y:S01]  /*6450*/  MUFU.EX2 R108, R15 ;  /* 0x0000000f006c7308 */ /* 0x0005e20000000800 */
[----:B------:R-:W-:-:S02]  /*6460*/  ISETP.LE.U32.AND P4, PT, R5, UR13, PT ;  /* 0x0000000d05007c0c */ /* 0x000fc4000bf83070 */
[----:B------:R-:W-:Y:S02]  /*6470*/  LOP3.LUT R5, R10, 0xffff, RZ, 0xc0, !PT ;  /* 0x0000ffff0a057812 */ /* 0x000fe400078ec0ff */
[----:B------:R-:W-:Y:S02]  /*6480*/  LOP3.LUT R17, R19, 0xff, RZ, 0xc0, !PT ;  /* 0x000000ff13117812 */ /* 0x000fe400078ec0ff */
[----:B------:R-:W-:Y:S02]  /*6490*/  SHF.R.U32.HI R5, RZ, 0x8, R5 ;  /* 0x00000008ff057819 */ /* 0x000fe40000011605 */
[----:B-1----:R-:W-:Y:S02]  /*64a0*/  LOP3.LUT R7, R9, UR27, R26, 0x96, !PT ;  /* 0x0000001b09077c12 */ /* 0x002fe4000f8e961a */
[----:B------:R-:W-:Y:S01]  /*64b0*/  LOP3.LUT R26, R8, 0xffff, RZ, 0xc0, !PT ;  /* 0x0000ffff081a7812 */ /* 0x000fe200078ec0ff */
[----:B------:R-:W-:Y:S01]  /*64c0*/  FFMA.FTZ R8, R65, UR43, -R4 ;  /* 0x0000002b41087c23 */ /* 0x000fe20008010804 */
[----:B------:R-:W-:-:S02]  /*64d0*/  LOP3.LUT R9, R32, 0xff, RZ, 0xc0, !PT ;  /* 0x000000ff20097812 */ /* 0x000fc400078ec0ff */
[----:B------:R-:W-:Y:S01]  /*64e0*/  PRMT R24, R17, 0x5410, R24 ;  /* 0x0000541011187816 */ /* 0x000fe20000000018 */
[----:B------:R1:W3:Y:S01]  /*64f0*/  MUFU.EX2 R95, R8 ;  /* 0x00000008005f7308 */ /* 0x0002e20000000800 */
[----:B------:R-:W-:Y:S01]  /*6500*/  PRMT R28, R9, 0x5410, R30 ;  /* 0x00005410091c7816 */ /* 0x000fe2000000001e */
[----:B------:R-:W-:Y:S01]  /*6510*/  FMUL.FTZ R9, R132, UR43 ;  /* 0x0000002b84097c20 */ /* 0x000fe20008410000 */
[----:B------:R-:W-:Y:S01]  /*6520*/  PRMT R30, R23, 0x5410, R14 ;  /* 0x00005410171e7816 */ /* 0x000fe2000000000e */
[----:B------:R-:W-:Y:S01]  /*6530*/  FFMA.FTZ R14, R52, UR43, -R6 ;  /* 0x0000002b340e7c23 */ /* 0x000fe20008010806 */
[----:B------:R-:W-:Y:S01]  /*6540*/  SHF.R.U32.HI R17, RZ, 0x18, R13 ;  /* 0x00000018ff117819 */ /* 0x000fe2000001160d */
[----:B--2---:R-:W-:Y:S01]  /*6550*/  FFMA.FTZ R15, R62, UR43, -R4 ;  /* 0x0000002b3e0f7c23 */ /* 0x004fe20008010804 */
[----:B------:R-:W-:Y:S01]  /*6560*/  PRMT R25, R25, 0x5410, R16 ;  /* 0x0000541019197816 */ /* 0x000fe20000000010 */
[----:B------:R2:W-:Y:S01]  /*6570*/  MUFU.EX2 R252, R14 ;  /* 0x0000000e00fc7308 */ /* 0x0005e20000000800 */
[----:B------:R-:W-:-:S07]  /*6580*/  LOP3.LUT R16, R12, 0xff, RZ, 0xc0, !PT ;  /* 0x000000ff0c107812 */ /* 0x000fce00078ec0ff */
[----:B------:R-:W-:Y:S01]  /*6590*/  MUFU.EX2 R92, R15 ;  /* 0x0000000f005c7308 */ /* 0x000fe20000000800 */
[----:B-1----:R-:W-:Y:S02]  /*65a0*/  FFMA.FTZ R8, R50, UR43, -R6 ;  /* 0x0000002b32087c23 */ /* 0x002fe40008010806 */
[----:B------:R-:W-:Y:S05]  /*65b0*/  LDSM.16.MT88.4 R48, [R195+0xa800] ;  /* 0x00a80000c330783b */ /* 0x000fea0000004200 */
[----:B------:R1:W-:Y:S01]  /*65c0*/  MUFU.EX2 R94, R8 ;  /* 0x00000008005e7308 */ /* 0x0003e20000000800 */
[----:B--2---:R-:W-:-:S07]  /*65d0*/  FFMA.FTZ R14, R53, UR43, -R4 ;  /* 0x0000002b350e7c23 */ /* 0x004fce0008010804 */
[----:B------:R-:W-:Y:S01]  /*65e0*/  MUFU.EX2 R78, R14 ;  /* 0x0000000e004e7308 */ /* 0x000fe20000000800 */
[----:B-1----:R-:W-:Y:S02]  /*65f0*/  LOP3.LUT R8, R5, 0xffff, RZ, 0xc0, !PT ;  /* 0x0000ffff05087812 */ /* 0x002fe400078ec0ff */
[----:B------:R-:W-:Y:S02]  /*6600*/  FSEL R5, R9, RZ, P3 ;  /* 0x000000ff09057208 */ /* 0x000fe40001800000 */
[----:B------:R-:W-:Y:S02]  /*6610*/  ISETP.LE.U32.AND P3, PT, R8, UR13, PT ;  /* 0x0000000d08007c0c */ /* 0x000fe4000bf63070 */
[----:B---3--:R-:W-:Y:S01]  /*6620*/  F2FP.F16.F32.PACK_AB R8, R95, R100 ;  /* 0x000000645f08723e */ /* 0x008fe200000000ff */
[----:B------:R-:W-:-:S03]  /*6630*/  FFMA.FTZ R9, R66, UR43, -R5 ;  /* 0x0000002b42097c23 */ /* 0x000fc60008010805 */
[C---:B------:R-:W-:Y:S01]  /*6640*/  PRMT R47, R8.reuse, 0x7610, R47 ;  /* 0x00007610082f7816 */ /* 0x040fe2000000002f */
[----:B------:R1:W-:Y:S01]  /*6650*/  MUFU.EX2 R93, R9 ;  /* 0x00000009005d7308 */ /* 0x0003e20000000800 */
[----:B------:R-:W-:Y:S01]  /*6660*/  PRMT R60, R8, 0x7632, R60 ;  /* 0x00007632083c7816 */ /* 0x000fe2000000003c */
[----:B------:R-:W-:Y:S02]  /*6670*/  FFMA.FTZ R8, R67, UR43, -R5 ;  /* 0x0000002b43087c23 */ /* 0x000fe40008010805 */
[----:B------:R-:W-:Y:S01]  /*6680*/  @!P6 HADD2 R74, -R47.H0_H0, -RZ.H0_H0 ;  /* 0xa00000ff2f4ae230 */ /* 0x000fe20000000900 */
[----:B------:R-:W-:Y:S01]  /*6690*/  PRMT R37, R47, 0x5410, R60 ;  /* 0x000054102f257816 */ /* 0x000fe2000000003c */
[----:B------:R-:W-:Y:S01]  /*66a0*/  @!P3 HADD2 R73, -R60.H0_H0, -RZ.H0_H0 ;  /* 0xa00000ff3c49b230 */ /* 0x000fe20000000900 */
[----:B------:R-:W2:Y:S01]  /*66b0*/  LDSM.16.MT88.4 R64, [R194+0xa800] ;  /* 0x00a80000c240783b */ /* 0x000ea20000004200 */
[----:B------:R3:W4:Y:S01]  /*66c0*/  MUFU.EX2 R79, R8 ;  /* 0x00000008004f7308 */ /* 0x0007220000000800 */
[----:B------:R-:W-:-:S02]  /*66d0*/  @!P6 PRMT R47, R74, 0x5410, RZ ;  /* 0x000054104a2fe816 */ /* 0x000fc400000000ff */
[----:B------:R-:W-:Y:S02]  /*66e0*/  @!P3 PRMT R60, R73, 0x5410, RZ ;  /* 0x00005410493cb816 */ /* 0x000fe400000000ff */
[----:B-1----:R-:W-:-:S04]  /*66f0*/  LOP3.LUT R9, R22, 0xff, RZ, 0xc0, !PT ;  /* 0x000000ff16097812 */ /* 0x002fc800078ec0ff */
[----:B------:R-:W-:Y:S02]  /*6700*/  PRMT R32, R9, 0x5410, R21 ;  /* 0x0000541009207816 */ /* 0x000fe40000000015 */
[----:B------:R-:W-:Y:S02]  /*6710*/  SHF.R.U32.HI R9, RZ, 0x18, R10 ;  /* 0x00000018ff097819 */ /* 0x000fe4000001160a */
[----:B---3--:R-:W-:Y:S02]  /*6720*/  LOP3.LUT R8, R18, 0xff, RZ, 0xc0, !PT ;  /* 0x000000ff12087812 */ /* 0x008fe400078ec0ff */
[----:B------:R-:W-:Y:S02]  /*6730*/  ISETP.LE.U32.AND P6, PT, R9, UR13, PT ;  /* 0x0000000d09007c0c */ /* 0x000fe4000bfc3070 */
[----:B------:R-:W-:Y:S02]  /*6740*/  ISETP.LE.U32.AND P3, PT, R8, UR13, PT ;  /* 0x0000000d08007c0c */ /* 0x000fe4000bf63070 */
[----:B------:R-:W-:-:S02]  /*6750*/  LOP3.LUT R8, R13, 0xffff, RZ, 0xc0, !PT ;  /* 0x0000ffff0d087812 */ /* 0x000fc400078ec0ff */
[----:B------:R-:W-:Y:S02]  /*6760*/  SHF.R.U32.HI R9, RZ, 0x10, R13 ;  /* 0x00000010ff097819 */ /* 0x000fe4000001160d */
[----:B------:R-:W-:Y:S02]  /*6770*/  SHF.R.U32.HI R14, RZ, 0x8, R8 ;  /* 0x00000008ff0e7819 */ /* 0x000fe40000011608 */
[----:B------:R-:W-:Y:S02]  /*6780*/  LOP3.LUT R8, R9, 0xff, RZ, 0xc0, !PT ;  /* 0x000000ff09087812 */ /* 0x000fe400078ec0ff */
[----:B----4-:R-:W-:Y:S02]  /*6790*/  F2FP.F16.F32.PACK_AB R9, R79, R93 ;  /* 0x0000005d4f09723e */ /* 0x010fe400000000ff */
[----:B------:R-:W-:Y:S02]  /*67a0*/  LOP3.LUT R18, R13, 0xff, RZ, 0xc0, !PT ;  /* 0x000000ff0d127812 */ /* 0x000fe400078ec0ff */
[----:B------:R-:W-:Y:S01]  /*67b0*/  PRMT R22, R8, 0x5410, R17 ;  /* 0x0000541008167816 */ /* 0x000fe20000000011 */
[----:B------:R-:W-:Y:S01]  /*67c0*/  FFMA.FTZ R8, R56, UR43, -R4 ;  /* 0x0000002b38087c23 */ /* 0x000fe20008010804 */
[----:B------:R-:W-:-:S02]  /*67d0*/  LOP3.LUT R13, R12, 0xffff, RZ, 0xc0, !PT ;  /* 0x0000ffff0c0d7812 */ /* 0x000fc400078ec0ff */
[C---:B------:R-:W-:Y:S01]  /*67e0*/  PRMT R45, R9.reuse, 0x7632, R45 ;  /* 0x00007632092d7816 */ /* 0x040fe2000000002d */
[----:B------:R1:W-:Y:S01]  /*67f0*/  MUFU.EX2 R251, R8 ;  /* 0x0000000800fb7308 */ /* 0x0003e20000000800 */
[----:B------:R-:W-:Y:S02]  /*6800*/  SHF.R.U32.HI R13, RZ, 0x8, R13 ;  /* 0x00000008ff0d7819 */ /* 0x000fe4000001160d */
[----:B------:R-:W-:Y:S01]  /*6810*/  PRMT R44, R9, 0x7610, R44 ;  /* 0x00007610092c7816 */ /* 0x000fe2000000002c */
[----:B------:R-:W-:Y:S01]  /*6820*/  @!P6 HADD2 R76, -R45.H0_H0, -RZ.H0_H0 ;  /* 0xa00000ff2d4ce230 */ /* 0x000fe20000000900 */
[----:B------:R-:W-:Y:S02]  /*6830*/  SHF.R.U32.HI R9, RZ, 0x10, R12 ;  /* 0x00000010ff097819 */ /* 0x000fe4000001160c */
[----:B------:R-:W-:Y:S02]  /*6840*/  PRMT R23, R18, 0x5410, R14 ;  /* 0x0000541012177816 */ /* 0x000fe4000000000e */
[----:B------:R-:W-:-:S02]  /*6850*/  PRMT R14, R16, 0x5410, R13 ;  /* 0x00005410100e7816 */ /* 0x000fc4000000000d */
[----:B------:R-:W-:Y:S01]  /*6860*/  SHF.R.U32.HI R13, RZ, 0x18, R12 ;  /* 0x00000018ff0d7819 */ /* 0x000fe2000001160c */
[----:B------:R-:W-:Y:S01]  /*6870*/  FFMA.FTZ R12, R57, UR43, -R4 ;  /* 0x0000002b390c7c23 */ /* 0x000fe20008010804 */
[----:B------:R-:W-:Y:S02]  /*6880*/  LOP3.LUT R9, R9, 0xff, RZ, 0xc0, !PT ;  /* 0x000000ff09097812 */ /* 0x000fe400078ec0ff */
[----:B------:R-:W-:Y:S01]  /*6890*/  PRMT R36, R44, 0x5410, R45 ;  /* 0x000054102c247816 */ /* 0x000fe2000000002d */
[----:B------:R3:W-:Y:S01]  /*68a0*/  MUFU.EX2 R250, R12 ;  /* 0x0000000c00fa7308 */ /* 0x0007e20000000800 */
[----:B-1----:R-:W-:Y:S02]  /*68b0*/  SHF.R.U32.HI R8, RZ, 0x10, R10 ;  /* 0x00000010ff087819 */ /* 0x002fe4000001160a */
[----:B------:R-:W-:Y:S02]  /*68c0*/  @!P6 PRMT R45, R76, 0x5410, RZ ;  /* 0x000054104c2de816 */ /* 0x000fe400000000ff */
[----:B------:R-:W-:-:S02]  /*68d0*/  LOP3.LUT R8, R8, 0xff, RZ, 0xc0, !PT ;  /* 0x000000ff08087812 */ /* 0x000fc400078ec0ff */
[----:B------:R-:W-:Y:S01]  /*68e0*/  PRMT R15, R9, 0x5410, R13 ;  /* 0x00005410090f7816 */ /* 0x000fe2000000000d */
[--C-:B------:R-:W-:Y:S01]  /*68f0*/  FFMA.FTZ R13, R54, UR43, -R4.reuse ;  /* 0x0000002b360d7c23 */ /* 0x100fe20008010804 */
[----:B------:R-:W-:Y:S01]  /*6900*/  ISETP.LE.U32.AND P6, PT, R8, UR13, PT ;  /* 0x0000000d08007c0c */ /* 0x000fe2000bfc3070 */
[----:B------:R-:W-:Y:S01]  /*6910*/  FFMA.FTZ R8, R55, UR43, -R4 ;  /* 0x0000002b37087c23 */ /* 0x000fe20008010804 */
[C---:B------:R-:W-:Y:S01]  /*6920*/  LOP3.LUT R4, R11.reuse, 0xffff, RZ, 0xc0, !PT ;  /* 0x0000ffff0b047812 */ /* 0x040fe200078ec0ff */
[----:B------:R-:W-:Y:S01]  /*6930*/  MUFU.EX2 R248, R13 ;  /* 0x0000000d00f87308 */ /* 0x000fe20000000800 */
[----:B------:R-:W-:Y:S02]  /*6940*/  SHF.R.U32.HI R9, RZ, 0x10, R11 ;  /* 0x00000010ff097819 */ /* 0x000fe4000001160b */
[----:B------:R-:W-:Y:S02]  /*6950*/  SHF.R.U32.HI R10, RZ, 0x8, R26 ;  /* 0x00000008ff0a7819 */ /* 0x000fe4000001161a */
[----:B---3--:R-:W-:-:S02]  /*6960*/  LOP3.LUT R12, R11, 0xff, RZ, 0xc0, !PT ;  /* 0x000000ff0b0c7812 */ /* 0x008fc400078ec0ff */
[----:B------:R-:W-:Y:S01]  /*6970*/  SHF.R.U32.HI R11, RZ, 0x18, R11 ;  /* 0x00000018ff0b7819 */ /* 0x000fe2000001160b */
[----:B------:R1:W-:Y:S01]  /*6980*/  MUFU.EX2 R249, R8 ;  /* 0x0000000800f97308 */ /* 0x0003e20000000800 */
[----:B------:R-:W-:Y:S01]  /*6990*/  PRMT R16, R27, 0x5410, R10 ;  /* 0x000054101b107816 */ /* 0x000fe2000000000a */
[----:B------:R-:W-:Y:S01]  /*69a0*/  @!P6 HADD2 R77, -R44.H0_H0, -RZ.H0_H0 ;  /* 0xa00000ff2c4de230 */ /* 0x000fe20000000900 */
[----:B------:R-:W-:-:S04]  /*69b0*/  LOP3.LUT R10, R29, 0xff, RZ, 0xc0, !PT ;  /* 0x000000ff1d0a7812 */ /* 0x000fc800078ec0ff */
[----:B------:R-:W-:Y:S01]  /*69c0*/  @!P6 PRMT R44, R77, 0x5410, RZ ;  /* 0x000054104d2ce816 */ /* 0x000fe200000000ff */
[----:B------:R-:W-:Y:S01]  /*69d0*/  IMAD.MOV.U32 R77, RZ, RZ, R126 ;  /* 0x000000ffff4d7224 */ /* 0x000fe200078e007e */
[----:B------:R-:W-:Y:S01]  /*69e0*/  PRMT R19, R10, 0x5410, R31 ;  /* 0x000054100a137816 */ /* 0x000fe2000000001f */
[----:B------:R-:W-:-:S04]  /*69f0*/  FFMA.FTZ R10, R70, UR43, -R5 ;  /* 0x0000002b460a7c23 */ /* 0x000fc80008010805 */
[----:B------:R3:W-:Y:S01]  /*6a00*/  MUFU.EX2 R76, R10 ;  /* 0x0000000a004c7308 */ /* 0x0007e20000000800 */
[----:B-1----:R-:W-:Y:S02]  /*6a10*/  SHF.R.U32.HI R8, RZ, 0x8, R4 ;  /* 0x00000008ff087819 */ /* 0x002fe40000011604 */
[----:B------:R-:W-:Y:S02]  /*6a20*/  LOP3.LUT R4, R9, 0xff, RZ, 0xc0, !PT ;  /* 0x000000ff09047812 */ /* 0x000fe400078ec0ff */
[----:B------:R-:W-:Y:S01]  /*6a30*/  PRMT R18, R12, 0x5410, R8 ;  /* 0x000054100c127816 */ /* 0x000fe20000000008 */
[----:B------:R-:W-:Y:S01]  /*6a40*/  FFMA.FTZ R8, R68, UR43, -R5 ;  /* 0x0000002b44087c23 */ /* 0x000fe20008010805 */
[----:B------:R-:W-:Y:S01]  /*6a50*/  PRMT R17, R4, 0x5410, R11 ;  /* 0x0000541004117816 */ /* 0x000fe2000000000b */
[----:B------:R-:W-:Y:S01]  /*6a60*/  IMAD.U32 R12, RZ, RZ, UR13 ;  /* 0x0000000dff0c7e24 */ /* 0x000fe2000f8e00ff */
[----:B------:R-:W-:Y:S01]  /*6a70*/  SHF.R.U32.HI R4, RZ, 0x8, R34 ;  /* 0x00000008ff047819 */ /* 0x000fe20000011622 */
[----:B------:R1:W4:Y:S01]  /*6a80*/  MUFU.EX2 R62, R8 ;  /* 0x00000008003e7308 */ /* 0x0003220000000800 */
[----:B------:R-:W-:-:S02]  /*6a90*/  LOP3.LUT R9, R7, 0xffff, RZ, 0xc0, !PT ;  /* 0x0000ffff07097812 */ /* 0x000fc400078ec0ff */
[----:B------:R-:W-:Y:S02]  /*6aa0*/  LOP3.LUT R4, R4, 0xffff, RZ, 0xc0, !PT ;  /* 0x0000ffff04047812 */ /* 0x000fe400078ec0ff */
[----:B------:R-:W-:Y:S02]  /*6ab0*/  LOP3.LUT R11, R7, 0xff, RZ, 0xc0, !PT ;  /* 0x000000ff070b7812 */ /* 0x000fe400078ec0ff */
[----:B------:R-:W-:Y:S02]  /*6ac0*/  ISETP.LE.U32.AND P6, PT, R4, UR13, PT ;  /* 0x0000000d04007c0c */ /* 0x000fe4000bfc3070 */
[----:B------:R-:W-:Y:S02]  /*6ad0*/  SHF.R.U32.HI R9, RZ, 0x8, R9 ;  /* 0x00000008ff097819 */ /* 0x000fe40000011609 */
[----:B---3--:R-:W-:Y:S02]  /*6ae0*/  F2FP.F16.F32.PACK_AB R10, R92, R78 ;  /* 0x0000004e5c0a723e */ /* 0x008fe400000000ff */
[----:B------:R-:W-:-:S02]  /*6af0*/  PRMT R11, R11, 0x5410, R9 ;  /* 0x000054100b0b7816 */ /* 0x000fc40000000009 */
[----:B------:R-:W-:Y:S02]  /*6b00*/  PRMT R231, R10, 0x7610, R231 ;  /* 0x000076100ae77816 */ /* 0x000fe400000000e7 */
[--C-:B-1----:R-:W-:Y:S02]  /*6b10*/  SHF.R.U32.HI R8, RZ, 0x10, R7.reuse ;  /* 0x00000010ff087819 */ /* 0x102fe40000011607 */
[----:B------:R-:W-:Y:S01]  /*6b20*/  SHF.R.U32.HI R7, RZ, 0x18, R7 ;  /* 0x00000018ff077819 */ /* 0x000fe20000011607 */
[----:B------:R-:W-:Y:S01]  /*6b30*/  @!P2 HADD2 R80, -R231.H0_H0, -RZ.H0_H0 ;  /* 0xa00000ffe750a230 */ /* 0x000fe20000000900 */
[----:B------:R-:W-:Y:S01]  /*6b40*/  LOP3.LUT R4, R8, 0xff, RZ, 0xc0, !PT ;  /* 0x000000ff08047812 */ /* 0x000fe200078ec0ff */
[----:B------:R-:W-:Y:S01]  /*6b50*/  FFMA.FTZ R8, R63, UR43, -R5 ;  /* 0x0000002b3f087c23 */ /* 0x000fe20008010805 */
[----:B------:R-:W-:Y:S01]  /*6b60*/  PRMT R230, R10, 0x7632, R230 ;  /* 0x000076320ae67816 */ /* 0x000fe200000000e6 */
[----:B------:R-:W-:Y:S01]  /*6b70*/  IMAD.MOV.U32 R63, RZ, RZ, R125 ;  /* 0x000000ffff3f7224 */ /* 0x000fe200078e007d */
[----:B------:R-:W-:Y:S01]  /*6b80*/  PRMT R9, R4, 0x5410, R7 ;  /* 0x0000541004097816 */ /* 0x000fe20000000007 */
[----:B------:R1:W-:Y:S01]  /*6b90*/  MUFU.EX2 R247, R8 ;  /* 0x0000000800f77308 */ /* 0x0003e20000000800 */
[----:B------:R-:W-:Y:S01]  /*6ba0*/  LEA R4, R12, UR13, 0x10 ;  /* 0x0000000d0c047c11 */ /* 0x000fe2000f8e80ff */
[----:B------:R-:W-:Y:S01]  /*6bb0*/  FFMA.FTZ R7, R59, UR43, -R5 ;  /* 0x0000002b3b077c23 */ /* 0x000fe20008010805 */
[----:B------:R-:W-:Y:S01]  /*6bc0*/  F2FP.F16.F32.PACK_AB R3, R124, R63 ;  /* 0x0000003f7c03723e */ /* 0x000fe200000000ff */
[----:B------:R-:W-:Y:S01]  /*6bd0*/  @!P6 HADD2 R82, -R230.H0_H0, -RZ.H0_H0 ;  /* 0xa00000ffe652e230 */ /* 0x000fe20000000900 */
[----:B------:R-:W-:-:S02]  /*6be0*/  PRMT R31, R231, 0x5410, R230 ;  /* 0x00005410e71f7816 */ /* 0x000fc400000000e6 */
[--C-:B------:R-:W-:Y:S01]  /*6bf0*/  HSET2.LE.AND R29, R17, R4.reuse, PT ;  /* 0x00000004111d7233 */ /* 0x100fe20003803000 */
[----:B------:R3:W-:Y:S01]  /*6c00*/  MUFU.EX2 R245, R7 ;  /* 0x0000000700f57308 */ /* 0x0007e20000000800 */
[--C-:B------:R-:W-:Y:S01]  /*6c10*/  HSET2.LE.AND R17, R9, R4.reuse, PT ;  /* 0x0000000409117233 */ /* 0x100fe20003803000 */
[----:B------:R-:W-:Y:S01]  /*6c20*/  FFMA.FTZ R9, R71, UR43, -R6 ;  /* 0x0000002b47097c23 */ /* 0x000fe20008010806 */
[--C-:B------:R-:W-:Y:S02]  /*6c30*/  HSET2.LE.AND R13, R28, R4.reuse, PT ;  /* 0x000000041c0d7233 */ /* 0x100fe40003803000 */
[--C-:B------:R-:W-:Y:S02]  /*6c40*/  HSET2.LE.AND R28, R18, R4.reuse, PT ;  /* 0x00000004121c7233 */ /* 0x100fe40003803000 */
[--C-:B------:R-:W-:Y:S01]  /*6c50*/  HSET2.LE.AND R12, R33, R4.reuse, PT ;  /* 0x00000004210c7233 */ /* 0x100fe20003803000 */
[----:B------:R-:W-:Y:S01]  /*6c60*/  MUFU.EX2 R241, R9 ;  /* 0x0000000900f17308 */ /* 0x000fe20000000800 */
[--C-:B-1----:R-:W-:Y:S01]  /*6c70*/  FFMA.FTZ R8, R69, UR43, -R5.reuse ;  /* 0x0000002b45087c23 */ /* 0x102fe20008010805 */
[----:B------:R-:W-:Y:S01]  /*6c80*/  FFMA.FTZ R5, R58, UR43, -R5 ;  /* 0x0000002b3a057c23 */ /* 0x000fe20008010805 */
[----:B------:R-:W-:-:S02]  /*6c90*/  HSET2.LE.AND R20, R25, R4, PT ;  /* 0x0000000419147233 */ /* 0x000fc40003803000 */
[--C-:B------:R-:W-:Y:S02]  /*6ca0*/  HSET2.LE.AND R21, R24, R4.reuse, PT ;  /* 0x0000000418157233 */ /* 0x100fe40003803000 */
[--C-:B------:R-:W-:Y:S01]  /*6cb0*/  HSET2.LE.AND R30, R30, R4.reuse, PT ;  /* 0x000000041e1e7233 */ /* 0x100fe20003803000 */
[----:B------:R1:W-:Y:S01]  /*6cc0*/  MUFU.EX2 R246, R8 ;  /* 0x0000000800f67308 */ /* 0x0003e20000000800 */
[----:B---3--:R-:W-:Y:S01]  /*6cd0*/  FFMA.FTZ R7, R72, UR43, -R6 ;  /* 0x0000002b48077c23 */ /* 0x008fe20008010806 */
[--C-:B------:R-:W-:Y:S02]  /*6ce0*/  HSET2.LE.AND R32, R32, R4.reuse, PT ;  /* 0x0000000420207233 */ /* 0x100fe40003803000 */
[--C-:B------:R-:W-:Y:S02]  /*6cf0*/  HSET2.LE.AND R10, R22, R4.reuse, PT ;  /* 0x00000004160a7233 */ /* 0x100fe40003803000 */
[--C-:B------:R-:W-:Y:S02]  /*6d00*/  HSET2.LE.AND R14, R14, R4.reuse, PT ;  /* 0x000000040e0e7233 */ /* 0x100fe40003803000 */
[----:B------:R-:W-:Y:S01]  /*6d10*/  MUFU.EX2 R244, R5 ;  /* 0x0000000500f47308 */ /* 0x000fe20000000800 */
[----:B------:R-:W-:-:S02]  /*6d20*/  HSET2.LE.AND R15, R15, R4, PT ;  /* 0x000000040f0f7233 */ /* 0x000fc40003803000 */
[--C-:B------:R-:W-:Y:S02]  /*6d30*/  HSET2.LE.AND R16, R16, R4.reuse, PT ;  /* 0x0000000410107233 */ /* 0x100fe40003803000 */
[--C-:B------:R-:W-:Y:S02]  /*6d40*/  HSET2.LE.AND R19, R19, R4.reuse, PT ;  /* 0x0000000413137233 */ /* 0x100fe40003803000 */
[--C-:B------:R-:W-:Y:S01]  /*6d50*/  HSET2.LE.AND R18, R11, R4.reuse, PT ;  /* 0x000000040b127233 */ /* 0x100fe20003803000 */
[----:B------:R-:W3:Y:S01]  /*6d60*/  MUFU.EX2 R242, R7 ;  /* 0x0000000700f27308 */ /* 0x000ee20000000800 */
[----:B-1----:R-:W-:Y:S01]  /*6d70*/  HSET2.LE.AND R8, R23, R4, PT ;  /* 0x0000000417087233 */ /* 0x002fe20003803000 */
[----:B------:R-:W-:Y:S01]  /*6d80*/  FFMA.FTZ R4, R75, UR43, -R6 ;  /* 0x0000002b4b047c23 */ /* 0x000fe20008010806 */
[----:B----4-:R-:W-:Y:S02]  /*6d90*/  F2FP.F16.F32.PACK_AB R6, R76, R62 ;  /* 0x0000003e4c06723e */ /* 0x010fe400000000ff */
[----:B------:R-:W-:-:S02]  /*6da0*/  PRMT R23, R0, 0x7610, R23 ;  /* 0x0000761000177816 */ /* 0x000fc40000000017 */
[----:B------:R-:W-:Y:S01]  /*6db0*/  PRMT R22, R0, 0x7632, R22 ;  /* 0x0000763200167816 */ /* 0x000fe20000000016 */
[----:B------:R1:W4:Y:S01]  /*6dc0*/  MUFU.EX2 R243, R4 ;  /* 0x0000000400f37308 */ /* 0x0003220000000800 */
[----:B------:R-:W-:Y:S02]  /*6dd0*/  F2FP.F16.F32.PACK_AB R0, R77, R110 ;  /* 0x0000006e4d00723e */ /* 0x000fe400000000ff */
[C---:B------:R-:W-:Y:S02]  /*6de0*/  PRMT R229, R6.reuse, 0x7632, R229 ;  /* 0x0000763206e57816 */ /* 0x040fe400000000e5 */
[----:B------:R-:W-:Y:S02]  /*6df0*/  PRMT R228, R6, 0x7610, R228 ;  /* 0x0000761006e47816 */ /* 0x000fe400000000e4 */
[----:B------:R-:W-:Y:S01]  /*6e00*/  F2FP.F16.F32.PACK_AB R6, R103, R104 ;  /* 0x000000686706723e */ /* 0x000fe200000000ff */
[----:B------:R-:W-:Y:S01]  /*6e10*/  @!P1 HADD2 R81, -R229.H0_H0, -RZ.H0_H0 ;  /* 0xa00000ffe5519230 */ /* 0x000fe20000000900 */
[C---:B------:R-:W-:Y:S01]  /*6e20*/  PRMT R181, R0.reuse, 0x7610, R181 ;  /* 0x0000761000b57816 */ /* 0x040fe200000000b5 */
[----:B------:R-:W-:Y:S01]  /*6e30*/  @!P3 HADD2 R83, -R228.H0_H0, -RZ.H0_H0 ;  /* 0xa00000ffe453b230 */ /* 0x000fe20000000900 */
[----:B------:R-:W-:-:S02]  /*6e40*/  PRMT R180, R0, 0x7632, R180 ;  /* 0x0000763200b47816 */ /* 0x000fc400000000b4 */
[----:B---3--:R-:W-:Y:S02]  /*6e50*/  F2FP.F16.F32.PACK_AB R0, R241, R242 ;  /* 0x000000f2f100723e */ /* 0x008fe400000000ff */
[----:B------:R-:W-:Y:S02]  /*6e60*/  PRMT R27, R6, 0x7610, R27 ;  /* 0x00007610061b7816 */ /* 0x000fe4000000001b */
[----:B-1----:R-:W-:Y:S02]  /*6e70*/  F2FP.F16.F32.PACK_AB R4, R246, R247 ;  /* 0x000000f7f604723e */ /* 0x002fe400000000ff */
[----:B------:R-:W-:Y:S02]  /*6e80*/  PRMT R26, R6, 0x7632, R26 ;  /* 0x00007632061a7816 */ /* 0x000fe4000000001a */
[C---:B------:R-:W-:Y:S02]  /*6e90*/  PRMT R213, R4.reuse, 0x7610, R213 ;  /* 0x0000761004d57816 */ /* 0x040fe400000000d5 */
[----:B------:R-:W-:-:S02]  /*6ea0*/  PRMT R212, R4, 0x7632, R212 ;  /* 0x0000763204d47816 */ /* 0x000fc400000000d4 */
[----:B------:R-:W-:Y:S02]  /*6eb0*/  F2FP.F16.F32.PACK_AB R4, R244, R245 ;  /* 0x000000f5f404723e */ /* 0x000fe400000000ff */
[----:B------:R-:W-:Y:S02]  /*6ec0*/  PRMT R139, R0, 0x7610, R139 ;  /* 0x00007610008b7816 */ /* 0x000fe4000000008b */
[C---:B------:R-:W-:Y:S02]  /*6ed0*/  PRMT R208, R4.reuse, 0x7610, R208 ;  /* 0x0000761004d07816 */ /* 0x040fe400000000d0 */
[----:B------:R-:W-:Y:S02]  /*6ee0*/  PRMT R188, R4, 0x7632, R188 ;  /* 0x0000763204bc7816 */ /* 0x000fe400000000bc */
[----:B------:R-:W-:Y:S02]  /*6ef0*/  F2FP.F16.F32.PACK_AB R4, R101, R102 ;  /* 0x000000666504723e */ /* 0x000fe400000000ff */
[----:B------:R-:W-:-:S02]  /*6f00*/  PRMT R138, R0, 0x7632, R138 ;  /* 0x00007632008a7816 */ /* 0x000fc4000000008a */
[----:B------:R-:W-:Y:S02]  /*6f10*/  PRMT R0, R27, 0x5410, R26 ;  /* 0x000054101b007816 */ /* 0x000fe4000000001a */
[C---:B------:R-:W-:Y:S02]  /*6f20*/  PRMT R25, R4.reuse, 0x7610, R25 ;  /* 0x0000761004197816 */ /* 0x040fe40000000019 */
[----:B------:R-:W-:Y:S02]  /*6f30*/  PRMT R24, R4, 0x7632, R24 ;  /* 0x0000763204187816 */ /* 0x000fe40000000018 */
[----:B------:R-:W-:Y:S02]  /*6f40*/  LOP3.LUT R8, R8, R0, RZ, 0xc0, !PT ;  /* 0x0000000008087212 */ /* 0x000fe400078ec0ff */
[----:B------:R-:W-:Y:S02]  /*6f50*/  PRMT R0, R25, 0x5410, R24 ;  /* 0x0000541019007816 */ /* 0x000fe40000000018 */
[----:B------:R-:W-:-:S02]  /*6f60*/  F2FP.F16.F32.PACK_AB R4, R108, R94 ;  /* 0x0000005e6c04723e */ /* 0x000fc400000000ff */
[----:B------:R-:W-:Y:S02]  /*6f70*/  LOP3.LUT R9, R10, R0, RZ, 0xc0, !PT ;  /* 0x000000000a097212 */ /* 0x000fe400078ec0ff */
[----:B------:R-:W-:Y:S02]  /*6f80*/  PRMT R0, R23, 0x5410, R22 ;  /* 0x0000541017007816 */ /* 0x000fe40000000016 */
[C---:B------:R-:W-:Y:S02]  /*6f90*/  PRMT R183, R4.reuse, 0x7610, R183 ;  /* 0x0000761004b77816 */ /* 0x040fe400000000b7 */
[----:B------:R-:W-:Y:S02]  /*6fa0*/  PRMT R182, R4, 0x7632, R182 ;  /* 0x0000763204b67816 */ /* 0x000fe400000000b6 */
[----:B------:R-:W-:Y:S02]  /*6fb0*/  LOP3.LUT R10, R12, R0, RZ, 0xc0, !PT ;  /* 0x000000000c0a7212 */ /* 0x000fe400078ec0ff */
[----:B------:R-:W-:-:S02]  /*6fc0*/  PRMT R0, R183, 0x5410, R182 ;  /* 0x00005410b7007816 */ /* 0x000fc400000000b6 */
[----:B----4-:R-:W-:Y:S02]  /*6fd0*/  F2FP.F16.F32.PACK_AB R4, R243, R252 ;  /* 0x000000fcf304723e */ /* 0x010fe400000000ff */
[----:B------:R-:W-:Y:S02]  /*6fe0*/  LOP3.LUT R11, R13, R0, RZ, 0xc0, !PT ;  /* 0x000000000d0b7212 */ /* 0x000fe400078ec0ff */
[----:B------:R-:W-:Y:S02]  /*6ff0*/  PRMT R0, R181, 0x5410, R180 ;  /* 0x00005410b5007816 */ /* 0x000fe400000000b4 */
[C---:B------:R-:W-:Y:S02]  /*7000*/  PRMT R179, R4.reuse, 0x7610, R179 ;  /* 0x0000761004b37816 */ /* 0x040fe400000000b3 */
[----:B------:R-:W-:Y:S01]  /*7010*/  PRMT R178, R4, 0x7632, R178 ;  /* 0x0000763204b27816 */ /* 0x000fe200000000b2 */
[----:B------:R-:W-:Y:S01]  /*7020*/  HMMA.16816.F32 R168, R8, R224, RZ ;  /* 0x000000e008a8723c */ /* 0x000fe200000018ff */
[----:B------:R-:W-:-:S02]  /*7030*/  LOP3.LUT R128, R14, R0, RZ, 0xc0, !PT ;  /* 0x000000000e807212 */ /* 0x000fc400078ec0ff */
[----:B------:R-:W-:Y:S02]  /*7040*/  PRMT R0, R179, 0x5410, R178 ;  /* 0x00005410b3007816 */ /* 0x000fe400000000b2 */
[----:B------:R-:W-:Y:S01]  /*7050*/  PRMT R177, R3, 0x7610, R177 ;  /* 0x0000761003b17816 */ /* 0x000fe200000000b1 */
[C---:B------:R-:W-:Y:S01]  /*7060*/  HMMA.16816.F32 R160, R8.reuse, R236, RZ ;  /* 0x000000ec08a0723c */ /* 0x040fe200000018ff */
[----:B------:R-:W-:Y:S02]  /*7070*/  LOP3.LUT R129, R15, R0, RZ, 0xc0, !PT ;  /* 0x000000000f817212 */ /* 0x000fe400078ec0ff */
[----:B------:R-:W-:Y:S01]  /*7080*/  PRMT R0, R228, 0x5410, R229 ;  /* 0x00005410e4007816 */ /* 0x000fe200000000e5 */
[----:B------:R-:W-:Y:S01]  /*7090*/  LDSM.16.MT88.4 R12, [R194+0xb800] ;  /* 0x00b80000c20c783b */ /* 0x000fe20000004200 */
[----:B------:R-:W-:Y:S01]  /*70a0*/  PRMT R176, R3, 0x7632, R176 ;  /* 0x0000763203b07816 */ /* 0x000fe200000000b0 */
[----:B------:R-:W-:Y:S01]  /*70b0*/  HMMA.16816.F32 R52, R8, R232, RZ ;  /* 0x000000e80834723c */ /* 0x000fe200000018ff */
[----:B------:R-:W-:-:S02]  /*70c0*/  LOP3.LUT R7, R19, R0, RZ, 0xc0, !PT ;  /* 0x0000000013077212 */ /* 0x000fc400078ec0ff */
[----:B------:R-:W-:Y:S02]  /*70d0*/  PRMT R0, R177, 0x5410, R176 ;  /* 0x00005410b1007816 */ /* 0x000fe400000000b0 */
[----:B------:R-:W-:Y:S01]  /*70e0*/  F2FP.F16.F32.PACK_AB R5, R250, R251 ;  /* 0x000000fbfa05723e */ /* 0x000fe200000000ff */
[----:B------:R-:W-:Y:S01]  /*70f0*/  HMMA.16816.F32 R68, R8, R172, RZ ;  /* 0x000000ac0844723c */ /* 0x000fe200000018ff */
[----:B------:R-:W-:Y:S02]  /*7100*/  LOP3.LUT R130, R20, R0, RZ, 0xc0, !PT ;  /* 0x0000000014827212 */ /* 0x000fe400078ec0ff */
[----:B------:R-:W-:Y:S02]  /*7110*/  PRMT R0, R139, 0x5410, R138 ;  /* 0x000054108b007816 */ /* 0x000fe4000000008a */
[C---:B------:R-:W-:Y:S02]  /*7120*/  PRMT R215, R5.reuse, 0x7610, R215 ;  /* 0x0000761005d77816 */ /* 0x040fe400000000d7 */
[----:B------:R-:W-:-:S02]  /*7130*/  PRMT R214, R5, 0x7632, R214 ;  /* 0x0000763205d67816 */ /* 0x000fc400000000d6 */
[----:B------:R-:W-:Y:S01]  /*7140*/  LOP3.LUT R131, R21, R0, RZ, 0xc0, !PT ;  /* 0x0000000015837212 */ /* 0x000fe200078ec0ff */
[----:B------:R-:W-:Y:S01]  /*7150*/  @!P4 HADD2 R84, -R215.H0_H0, -RZ.H0_H0 ;  /* 0xa00000ffd754c230 */ /* 0x000fe20000000900 */
[----:B------:R-:W-:Y:S01]  /*7160*/  PRMT R0, R215, 0x5410, R214 ;  /* 0x00005410d7007816 */ /* 0x000fe200000000d6 */
[----:B------:R-:W-:Y:S01]  /*7170*/  FADD.FTZ R21, R93, R79 ;  /* 0x0000004f5d157221 */ /* 0x000fe20000010000 */
[----:B------:R-:W-:Y:S02]  /*7180*/  F2FP.F16.F32.PACK_AB R5, R248, R249 ;  /* 0x000000f9f805723e */ /* 0x000fe400000000ff */
[----:B------:R-:W-:Y:S01]  /*7190*/  LOP3.LUT R6, R16, R31, RZ, 0xc0, !PT ;  /* 0x0000001f10067212 */ /* 0x000fe200078ec0ff */
[----:B------:R-:W-:Y:S01]  /*71a0*/  IMAD.MOV.U32 R31, RZ, RZ, R124 ;  /* 0x000000ffff1f7224 */ /* 0x000fe200078e007c */
[----:B------:R-:W-:Y:S01]  /*71b0*/  LOP3.LUT R124, R28, R0, RZ, 0xc0, !PT ;  /* 0x000000001c7c7212 */ /* 0x000fe200078ec0ff */
[----:B------:R-:W-:Y:S01]  /*71c0*/  HMMA.16816.F32 R168, R128, R164, R168 ;  /* 0x000000a480a8723c */ /* 0x000fe200000018a8 */
[----:B------:R-:W-:-:S02]  /*71d0*/  PRMT R0, R213, 0x5410, R212 ;  /* 0x00005410d5007816 */ /* 0x000fc400000000d4 */
[C---:B------:R-:W-:Y:S02]  /*71e0*/  PRMT R211, R5.reuse, 0x7610, R211 ;  /* 0x0000761005d37816 */ /* 0x040fe400000000d3 */
[----:B------:R-:W-:Y:S01]  /*71f0*/  PRMT R209, R5, 0x7632, R209 ;  /* 0x0000763205d17816 */ /* 0x000fe200000000d1 */
[C---:B------:R-:W-:Y:S01]  /*7200*/  HMMA.16816.F32 R160, R128.reuse, R156, R160 ;  /* 0x0000009c80a0723c */ /* 0x040fe200000018a0 */
[----:B------:R-:W-:Y:S01]  /*7210*/  LOP3.LUT R125, R29, R0, RZ, 0xc0, !PT ;  /* 0x000000001d7d7212 */ /* 0x000fe200078ec0ff */
[----:B------:R-:W-:Y:S01]  /*7220*/  @!P5 HADD2 R91, -R211.H0_H0, -RZ.H0_H0 ;  /* 0xa00000ffd35bd230 */ /* 0x000fe20000000900 */
[----:B------:R-:W-:Y:S01]  /*7230*/  PRMT R0, R211, 0x5410, R209 ;  /* 0x00005410d3007816 */ /* 0x000fe200000000d1 */
[----:B------:R-:W-:Y:S01]  /*7240*/  FADD.FTZ R29, R62, R21 ;  /* 0x000000153e1d7221 */ /* 0x000fe20000010000 */
[----:B------:R-:W-:Y:S01]  /*7250*/  @!P2 PRMT R231, R80, 0x5410, RZ ;  /* 0x0000541050e7a816 */ /* 0x000fe200000000ff */
[----:B--2---:R-:W-:Y:S01]  /*7260*/  HMMA.16816.F32 R52, R128, R64, R52 ;  /* 0x000000408034723c */ /* 0x004fe20000001834 */
[----:B------:R-:W-:Y:S01]  /*7270*/  LOP3.LUT R126, R30, R0, RZ, 0xc0, !PT ;  /* 0x000000001e7e7212 */ /* 0x000fe200078ec0ff */
[----:B------:R-:W-:Y:S01]  /*7280*/  IMAD.U32 R30, RZ, RZ, UR4 ;  /* 0x00000004ff1e7e24 */ /* 0x000fe2000f8e00ff */
[----:B------:R-:W-:-:S02]  /*7290*/  LOP3.LUT R0, R35, 0xffff, RZ, 0xc0, !PT ;  /* 0x0000ffff23007812 */ /* 0x000fc400078ec0ff */
[----:B------:R-:W-:Y:S02]  /*72a0*/  ISETP.LE.U32.AND P2, PT, R2, UR13, PT ;  /* 0x0000000d02007c0c */ /* 0x000fe4000bf43070 */
[----:B------:R-:W-:Y:S02]  /*72b0*/  SHF.R.U32.HI R3, RZ, 0x8, R0 ;  /* 0x00000008ff037819 */ /* 0x000fe40000011600 */
[----:B------:R-:W-:Y:S02]  /*72c0*/  PRMT R0, R208, 0x5410, R188 ;  /* 0x00005410d0007816 */ /* 0x000fe400000000bc */
[----:B------:R-:W-:Y:S02]  /*72d0*/  LOP3.LUT R3, R3, 0xffff, RZ, 0xc0, !PT ;  /* 0x0000ffff03037812 */ /* 0x000fe400078ec0ff */
[----:B------:R-:W-:Y:S02]  /*72e0*/  @!P6 PRMT R230, R82, 0x5410, RZ ;  /* 0x0000541052e6e816 */ /* 0x000fe400000000ff */
[----:B------:R-:W-:Y:S01]  /*72f0*/  ISETP.LE.U32.AND P6, PT, R3, UR13, PT ;  /* 0x0000000d03007c0c */ /* 0x000fe2000bfc3070 */
[----:B------:R-:W-:Y:S01]  /*7300*/  FADD.FTZ R3, R100, R95 ;  /* 0x0000005f64037221 */ /* 0x000fe20000010000 */
[----:B------:R-:W-:Y:S01]  /*7310*/  LOP3.LUT R127, R32, R0, RZ, 0xc0, !PT ;  /* 0x00000000207f7212 */ /* 0x000fe200078ec0ff */
[----:B------:R-:W-:Y:S01]  /*7320*/  @!P2 HADD2 R87, -R213.H0_H0, -RZ.H0_H0 ;  /* 0xa00000ffd557a230 */ /* 0x000fe20000000900 */
[----:B------:R-:W-:Y:S01]  /*7330*/  SHF.R.U32.HI R0, RZ, 0x18, R35 ;  /* 0x00000018ff007819 */ /* 0x000fe20000011623 */
[----:B------:R-:W-:Y:S01]  /*7340*/  FADD.FTZ R3, R78, R3 ;  /* 0x000000034e037221 */ /* 0x000fe20000010000 */
[----:B------:R-:W-:Y:S01]  /*7350*/  @!P4 PRMT R215, R84, 0x5410, RZ ;  /* 0x0000541054d7c816 */ /* 0x000fe200000000ff */
[----:B------:R-:W-:Y:S01]  /*7360*/  LDSM.16.MT88.4 R32, [R195+0xb000] ;  /* 0x00b00000c320783b */ /* 0x000fe20000004200 */
[----:B------:R-:W-:-:S02]  /*7370*/  ISETP.LE.U32.AND P4, PT, R0, UR13, PT ;  /* 0x0000000d00007c0c */ /* 0x000fc4000bf83070 */
[----:B------:R-:W-:Y:S02]  /*7380*/  SHF.R.U32.HI R0, RZ, 0x8, R88 ;  /* 0x00000008ff007819 */ /* 0x000fe40000011658 */
[----:B------:R-:W-:Y:S01]  /*7390*/  @!P2 PRMT R213, R87, 0x5410, RZ ;  /* 0x0000541057d5a816 */ /* 0x000fe200000000ff */
[----:B------:R-:W-:Y:S01]  /*73a0*/  @!P6 HADD2 R86, -R214.H0_H0, -RZ.H0_H0 ;  /* 0xa00000ffd656e230 */ /* 0x000fe20000000900 */
[----:B------:R-:W-:Y:S02]  /*73b0*/  LOP3.LUT R0, R0, 0xffff, RZ, 0xc0, !PT ;  /* 0x0000ffff00007812 */ /* 0x000fe400078ec0ff */
[----:B------:R-:W-:Y:S02]  /*73c0*/  LOP3.LUT R2, R89, 0xff, RZ, 0xc0, !PT ;  /* 0x000000ff59027812 */ /* 0x000fe400078ec0ff */
[----:B------:R-:W-:Y:S02]  /*73d0*/  ISETP.LE.U32.AND P2, PT, R0, UR13, PT ;  /* 0x0000000d00007c0c */ /* 0x000fe4000bf43070 */
[----:B------:R-:W-:Y:S01]  /*73e0*/  LOP3.LUT R0, R46, 0xffff, RZ, 0xc0, !PT ;  /* 0x0000ffff2e007812 */ /* 0x000fe200078ec0ff */
[----:B------:R-:W-:Y:S01]  /*73f0*/  @!P4 HADD2 R90, -R212.H0_H0, -RZ.H0_H0 ;  /* 0xa00000ffd45ac230 */ /* 0x000fe20000000900 */
[----:B------:R-:W-:-:S02]  /*7400*/  @!P6 PRMT R214, R86, 0x5410, RZ ;  /* 0x0000541056d6e816 */ /* 0x000fc400000000ff */
[----:B------:R-:W-:Y:S02]  /*7410*/  ISETP.LE.U32.AND P6, PT, R2, UR13, PT ;  /* 0x0000000d02007c0c */ /* 0x000fe4000bfc3070 */
[----:B------:R-:W-:Y:S02]  /*7420*/  SHF.R.U32.HI R0, RZ, 0x8, R0 ;  /* 0x00000008ff007819 */ /* 0x000fe40000011600 */
[----:B------:R-:W-:Y:S02]  /*7430*/  LOP3.LUT R2, R46, 0xff, RZ, 0xc0, !PT ;  /* 0x000000ff2e027812 */ /* 0x000fe400078ec0ff */
[----:B------:R-:W-:Y:S01]  /*7440*/  LOP3.LUT R0, R0, 0xffff, RZ, 0xc0, !PT ;  /* 0x0000ffff00007812 */ /* 0x000fe200078ec0ff */
[----:B------:R-:W-:Y:S01]  /*7450*/  @!P2 HADD2 R96, -R209.H0_H0, -RZ.H0_H0 ;  /* 0xa00000ffd160a230 */ /* 0x000fe20000000900 */
[----:B------:R-:W-:Y:S02]  /*7460*/  @!P4 PRMT R212, R90, 0x5410, RZ ;  /* 0x000054105ad4c816 */ /* 0x000fe400000000ff */
[----:B------:R-:W-:-:S02]  /*7470*/  @!P5 PRMT R211, R91, 0x5410, RZ ;  /* 0x000054105bd3d816 */ /* 0x000fc400000000ff */
[----:B------:R-:W-:Y:S01]  /*7480*/  ISETP.LE.U32.AND P4, PT, R2, UR13, PT ;  /* 0x0000000d02007c0c */ /* 0x000fe2000bf83070 */
[----:B------:R-:W-:Y:S01]  /*7490*/  @!P6 HADD2 R97, -R208.H0_H0, -RZ.H0_H0 ;  /* 0xa00000ffd061e230 */ /* 0x000fe20000000900 */
[----:B------:R-:W-:Y:S02]  /*74a0*/  ISETP.LE.U32.AND P5, PT, R0, UR13, PT ;  /* 0x0000000d00007c0c */ /* 0x000fe4000bfa3070 */
[--C-:B------:R-:W-:Y:S02]  /*74b0*/  SHF.R.U32.HI R0, RZ, 0x10, R46.reuse ;  /* 0x00000010ff007819 */ /* 0x100fe4000001162e */
[----:B------:R-:W-:Y:S02]  /*74c0*/  @!P1 PRMT R229, R81, 0x5410, RZ ;  /* 0x0000541051e59816 */ /* 0x000fe400000000ff */
[----:B------:R-:W-:Y:S02]  /*74d0*/  LOP3.LUT R2, R0, 0xff, RZ, 0xc0, !PT ;  /* 0x000000ff00027812 */ /* 0x000fe400078ec0ff */
[----:B------:R-:W-:-:S02]  /*74e0*/  SHF.R.U32.HI R0, RZ, 0x18, R46 ;  /* 0x00000018ff007819 */ /* 0x000fc4000001162e */
[----:B------:R-:W-:Y:S01]  /*74f0*/  ISETP.LE.U32.AND P1, PT, R85, UR13, PT ;  /* 0x0000000d55007c0c */ /* 0x000fe2000bf23070 */
[----:B------:R-:W-:Y:S01]  /*7500*/  @!P4 HADD2 R99, -R27.H0_H0, -RZ.H0_H0 ;  /* 0xa00000ff1b63c230 */ /* 0x000fe20000000900 */
[----:B------:R-:W-:Y:S01]  /*7510*/  @!P6 PRMT R208, R97, 0x5410, RZ ;  /* 0x0000541061d0e816 */ /* 0x000fe200000000ff */
[----:B------:R-:W-:Y:S01]  /*7520*/  @!P5 HADD2 R112, -R26.H0_H0, -RZ.H0_H0 ;  /* 0xa00000ff1a70d230 */ /* 0x000fe20000000900 */
[----:B------:R-:W-:Y:S01]  /*7530*/  ISETP.LE.U32.AND P6, PT, R0, UR13, PT ;  /* 0x0000000d00007c0c */ /* 0x000fe2000bfc3070 */
[----:B------:R-:W-:Y:S01]  /*7540*/  HMMA.16816.F32 R84, R8, R204, RZ ;  /* 0x000000cc0854723c */ /* 0x000fe200000018ff */
[----:B------:R-:W-:Y:S02]  /*7550*/  SHF.R.U32.HI R0, RZ, 0x8, R149 ;  /* 0x00000008ff007819 */ /* 0x000fe40000011695 */
[----:B------:R-:W-:Y:S02]  /*7560*/  @!P4 PRMT R27, R99, 0x5410, RZ ;  /* 0x00005410631bc816 */ /* 0x000fe400000000ff */
[----:B------:R-:W-:-:S02]  /*7570*/  LOP3.LUT R0, R0, 0xffff, RZ, 0xc0, !PT ;  /* 0x0000ffff00007812 */ /* 0x000fc400078ec0ff */
[----:B------:R-:W-:Y:S01]  /*7580*/  LOP3.LUT R4, R18, R37, RZ, 0xc0, !PT ;  /* 0x0000002512047212 */ /* 0x000fe200078ec0ff */
[----:B------:R-:W-:Y:S01]  /*7590*/  @!P1 HADD2 R98, -R188.H0_H0, -RZ.H0_H0 ;  /* 0xa00000ffbc629230 */ /* 0x000fe20000000900 */
[----:B------:R-:W-:Y:S02]  /*75a0*/  ISETP.LE.U32.AND P4, PT, R0, UR13, PT ;  /* 0x0000000d00007c0c */ /* 0x000fe4000bf83070 */
[----:B------:R-:W-:Y:S01]  /*75b0*/  LOP3.LUT R5, R17, R36, RZ, 0xc0, !PT ;  /* 0x0000002411057212 */ /* 0x000fe200078ec0ff */
[----:B------:R-:W-:Y:S01]  /*75c0*/  @!P6 HADD2 R114, -R24.H0_H0, -RZ.H0_H0 ;  /* 0xa00000ff1872e230 */ /* 0x000fe20000000900 */
[----:B------:R-:W-:Y:S01]  /*75d0*/  LOP3.LUT R0, R61, 0xffff, RZ, 0xc0, !PT ;  /* 0x0000ffff3d007812 */ /* 0x000fe200078ec0ff */
[----:B------:R-:W1:Y:S01]  /*75e0*/  LDSM.16.MT88.4 R16, [R194+0xb000] ;  /* 0x00b00000c210783b */ /* 0x000e620000004200 */
[----:B------:R-:W-:Y:S01]  /*75f0*/  @!P3 PRMT R228, R83, 0x5410, RZ ;  /* 0x0000541053e4b816 */ /* 0x000fe200000000ff */
[----:B------:R-:W-:Y:S01]  /*7600*/  HMMA.16816.F32 R36, R8, R184, RZ ;  /* 0x000000b80824723c */ /* 0x000fe200000018ff */
[----:B------:R-:W-:Y:S01]  /*7610*/  @!P1 PRMT R188, R98, 0x5410, RZ ;  /* 0x0000541062bc9816 */ /* 0x000fe200000000ff */
[----:B------:R-:W2:Y:S01]  /*7620*/  LDSM.16.MT88.4 R80, [R190+0xb800] ;  /* 0x00b80000be50783b */ /* 0x000ea20000004200 */
[----:B------:R-:W-:-:S02]  /*7630*/  ISETP.LE.U32.AND P3, PT, R40, UR13, PT ;  /* 0x0000000d28007c0c */ /* 0x000fc4000bf63070 */
[----:B------:R-:W-:Y:S01]  /*7640*/  ISETP.LE.U32.AND P1, PT, R150, UR13, PT ;  /* 0x0000000d96007c0c */ /* 0x000fe2000bf23070 */
[----:B------:R-:W-:Y:S01]  /*7650*/  @!P4 HADD2 R118, -R22.H0_H0, -RZ.H0_H0 ;  /* 0xa00000ff1676c230 */ /* 0x000fe20000000900 */
[----:B------:R-:W-:Y:S01]  /*7660*/  SHF.R.U32.HI R0, RZ, 0x8, R0 ;  /* 0x00000008ff007819 */ /* 0x000fe20000011600 */
[C---:B------:R-:W-:Y:S01]  /*7670*/  HMMA.16816.F32 R152, R4.reuse, R224, RZ ;  /* 0x000000e00498723c */ /* 0x040fe200000018ff */
[----:B------:R-:W-:Y:S02]  /*7680*/  @!P2 PRMT R209, R96, 0x5410, RZ ;  /* 0x0000541060d1a816 */ /* 0x000fe400000000ff */
[----:B------:R-:W-:Y:S01]  /*7690*/  LOP3.LUT R0, R0, 0xffff, RZ, 0xc0, !PT ;  /* 0x0000ffff00007812 */ /* 0x000fe200078ec0ff */
[----:B------:R-:W3:Y:S01]  /*76a0*/  LDSM.16.MT88.4 R96, [R192+0xb800] ;  /* 0x00b80000c060783b */ /* 0x000ee20000004200 */
[----:B------:R-:W-:Y:S01]  /*76b0*/  ISETP.LE.U32.AND P2, PT, R2, UR13, PT ;  /* 0x0000000d02007c0c */ /* 0x000fe2000bf43070 */
[C---:B------:R-:W-:Y:S01]  /*76c0*/  HMMA.16816.F32 R144, R4.reuse, R236, RZ ;  /* 0x000000ec0490723c */ /* 0x040fe200000018ff */
[----:B------:R-:W-:Y:S01]  /*76d0*/  @!P4 PRMT R22, R118, 0x5410, RZ ;  /* 0x000054107616c816 */ /* 0x000fe200000000ff */
[----:B------:R-:W-:Y:S01]  /*76e0*/  @!P3 HADD2 R117, -R23.H0_H0, -RZ.H0_H0 ;  /* 0xa00000ff1775b230 */ /* 0x000fe20000000900 */
[----:B------:R-:W-:Y:S01]  /*76f0*/  LOP3.LUT R2, R151, 0xff, RZ, 0xc0, !PT ;  /* 0x000000ff97027812 */ /* 0x000fe200078ec0ff */
[----:B------:R-:W-:Y:S01]  /*7700*/  @!P1 HADD2 R120, -R182.H0_H0, -RZ.H0_H0 ;  /* 0xa00000ffb6789230 */ /* 0x000fe20000000900 */
[----:B------:R-:W-:Y:S01]  /*7710*/  ISETP.LE.U32.AND P4, PT, R0, UR13, PT ;  /* 0x0000000d00007c0c */ /* 0x000fe2000bf83070 */
[----:B------:R-:W-:Y:S01]  /*7720*/  HMMA.16816.F32 R40, R4, R184, RZ ;  /* 0x000000b80428723c */ /* 0x000fe200000018ff */
[----:B------:R-:W-:-:S02]  /*7730*/  SHF.R.U32.HI R0, RZ, 0x10, R61 ;  /* 0x00000010ff007819 */ /* 0x000fc4000001163d */
[----:B------:R-:W-:Y:S02]  /*7740*/  @!P6 PRMT R24, R114, 0x5410, RZ ;  /* 0x000054107218e816 */ /* 0x000fe400000000ff */
[----:B------:R-:W-:Y:S01]  /*7750*/  ISETP.LE.U32.AND P6, PT, R2, UR13, PT ;  /* 0x0000000d02007c0c */ /* 0x000fe2000bfc3070 */
[----:B------:R-:W-:Y:S01]  /*7760*/  @!P2 HADD2 R113, -R25.H0_H0, -RZ.H0_H0 ;  /* 0xa00000ff1971a230 */ /* 0x000fe20000000900 */
[----:B------:R-:W-:Y:S01]  /*7770*/  LOP3.LUT R2, R61, 0xff, RZ, 0xc0, !PT ;  /* 0x000000ff3d027812 */ /* 0x000fe200078ec0ff */
[C---:B------:R-:W-:Y:S01]  /*7780*/  HMMA.16816.F32 R56, R4.reuse, R232, RZ ;  /* 0x000000e80438723c */ /* 0x040fe200000018ff */
[----:B------:R-:W-:Y:S02]  /*7790*/  LOP3.LUT R0, R0, 0xff, RZ, 0xc0, !PT ;  /* 0x000000ff00007812 */ /* 0x000fe400078ec0ff */
[----:B------:R-:W-:Y:S01]  /*77a0*/  @!P3 PRMT R23, R117, 0x5410, RZ ;  /* 0x000054107517b816 */ /* 0x000fe200000000ff */
[----:B------:R-:W-:Y:S01]  /*77b0*/  @!P4 HADD2 R122, -R180.H0_H0, -RZ.H0_H0 ;  /* 0xa00000ffb47ac230 */ /* 0x000fe20000000900 */
[----:B------:R-:W-:Y:S01]  /*77c0*/  @!P1 PRMT R182, R120, 0x5410, RZ ;  /* 0x0000541078b69816 */ /* 0x000fe200000000ff */
[----:B------:R-:W-:Y:S01]  /*77d0*/  HMMA.16816.F32 R72, R4, R172, RZ ;  /* 0x000000ac0448723c */ /* 0x000fe200000018ff */
[----:B------:R-:W-:-:S02]  /*77e0*/  ISETP.LE.U32.AND P3, PT, R2, UR13, PT ;  /* 0x0000000d02007c0c */ /* 0x000fc4000bf63070 */
[----:B------:R-:W-:Y:S01]  /*77f0*/  ISETP.LE.U32.AND P1, PT, R0, UR13, PT ;  /* 0x0000000d00007c0c */ /* 0x000fe2000bf23070 */
[----:B------:R-:W-:Y:S01]  /*7800*/  @!P6 HADD2 R119, -R183.H0_H0, -RZ.H0_H0 ;  /* 0xa00000ffb777e230 */ /* 0x000fe20000000900 */
[----:B------:R-:W-:Y:S01]  /*7810*/  SHF.R.U32.HI R2, RZ, 0x18, R61 ;  /* 0x00000018ff027819 */ /* 0x000fe2000001163d */
[----:B------:R-:W-:Y:S01]  /*7820*/  HMMA.16816.F32 R88, R4, R204, RZ ;  /* 0x000000cc0458723c */ /* 0x000fe200000018ff */
[----:B------:R-:W-:Y:S02]  /*7830*/  SHF.R.U32.HI R0, RZ, 0x8, R115 ;  /* 0x00000008ff007819 */ /* 0x000fe40000011673 */
[----:B------:R-:W-:Y:S02]  /*7840*/  @!P6 PRMT R183, R119, 0x5410, RZ ;  /* 0x0000541077b7e816 */ /* 0x000fe400000000ff */
[----:B------:R-:W-:Y:S01]  /*7850*/  ISETP.LE.U32.AND P6, PT, R2, UR13, PT ;  /* 0x0000000d02007c0c */ /* 0x000fe2000bfc3070 */
[----:B------:R-:W-:Y:S01]  /*7860*/  HMMA.16816.F32 R152, R124, R164, R152 ;  /* 0x000000a47c98723c */ /* 0x000fe20000001898 */
[----:B------:R-:W-:Y:S01]  /*7870*/  LOP3.LUT R2, R116, 0xff, RZ, 0xc0, !PT ;  /* 0x000000ff74027812 */ /* 0x000fe200078ec0ff */
[----:B------:R-:W-:Y:S01]  /*7880*/  @!P3 HADD2 R121, -R181.H0_H0, -RZ.H0_H0 ;  /* 0xa00000ffb579b230 */ /* 0x000fe20000000900 */
[----:B------:R-:W-:Y:S01]  /*7890*/  LOP3.LUT R0, R0, 0xffff, RZ, 0xc0, !PT ;  /* 0x0000ffff00007812 */ /* 0x000fe200078ec0ff */
[----:B------:R-:W-:Y:S01]  /*78a0*/  @!P1 HADD2 R123, -R179.H0_H0, -RZ.H0_H0 ;  /* 0xa00000ffb37b9230 */ /* 0x000fe20000000900 */
[----:B------:R-:W-:Y:S01]  /*78b0*/  @!P4 PRMT R180, R122, 0x5410, RZ ;  /* 0x000054107ab4c816 */ /* 0x000fe200000000ff */
[----:B-1----:R-:W-:Y:S01]  /*78c0*/  HMMA.16816.F32 R116, R8, R16, RZ ;  /* 0x000000100874723c */ /* 0x002fe200000018ff */
[----:B------:R-:W-:-:S02]  /*78d0*/  @!P3 PRMT R181, R121, 0x5410, RZ ;  /* 0x0000541079b5b816 */ /* 0x000fc400000000ff */
[----:B------:R-:W-:Y:S02]  /*78e0*/  @!P1 PRMT R179, R123, 0x5410, RZ ;  /* 0x000054107bb39816 */ /* 0x000fe400000000ff */
[----:B------:R-:W-:Y:S01]  /*78f0*/  ISETP.LE.U32.AND P3, PT, R2, UR13, PT ;  /* 0x0000000d02007c0c */ /* 0x000fe2000bf63070 */
[----:B------:R-:W-:Y:S01]  /*7900*/  HMMA.16816.F32 R120, R4, R16, RZ ;  /* 0x000000100478723c */ /* 0x000fe200000018ff */
[----:B------:R-:W-:Y:S01]  /*7910*/  ISETP.LE.U32.AND P4, PT, R0, UR13, PT ;  /* 0x0000000d00007c0c */ /* 0x000fe2000bf83070 */
[----:B------:R-:W-:Y:S01]  /*7920*/  FADD.FTZ R2, R104, R103 ;  /* 0x0000006768027221 */ /* 0x000fe20000010000 */
[----:B------:R-:W-:Y:S01]  /*7930*/  FADD.FTZ R0, R102, R101 ;  /* 0x0000006566007221 */ /* 0x000fe20000010000 */
[----:B------:R-:W-:Y:S01]  /*7940*/  @!P5 PRMT R26, R112, 0x5410, RZ ;  /* 0x00005410701ad816 */ /* 0x000fe200000000ff */
[----:B------:R-:W-:Y:S02]  /*7950*/  @!P6 HADD2 R140, -R178.H0_H0, -RZ.H0_H0 ;  /* 0xa00000ffb28ce230 */ /* 0x000fe40000000900 */
[----:B------:R-:W-:Y:S01]  /*7960*/  FADD.FTZ R28, R105, R2 ;  /* 0x00000002691c7221 */ /* 0x000fe20000010000 */
[----:B------:R-:W-:Y:S01]  /*7970*/  FADD.FTZ R20, R94, R0 ;  /* 0x000000005e147221 */ /* 0x000fe20000010000 */
[----:B------:R-:W-:Y:S01]  /*7980*/  SHF.R.S32.HI R2, RZ, 0x1f, R111 ;  /* 0x0000001fff027819 */ /* 0x000fe2000001146f */
[-C--:B------:R-:W-:Y:S01]  /*7990*/  HMMA.16816.F32 R100, R8, R32.reuse, RZ ;  /* 0x000000200864723c */ /* 0x080fe200000018ff */
[----:B------:R-:W-:Y:S01]  /*79a0*/  IADD3 R0, P1, R111, UR4, RZ ;  /* 0x000000046f007c10 */ /* 0x000fe2000ff3e0ff */
[----:B------:R-:W-:Y:S01]  /*79b0*/  FADD.FTZ R240, R108, R20 ;  /* 0x000000146cf07221 */ /* 0x000fe20000010000 */
[----:B------:R-:W-:Y:S01]  /*79c0*/  @!P2 PRMT R25, R113, 0x5410, RZ ;  /* 0x000054107119a816 */ /* 0x000fe200000000ff */
[----:B------:R-:W-:Y:S01]  /*79d0*/  USHF.L.U32 UR4, UR20, 0x6, URZ ;  /* 0x0000000614047899 */ /* 0x000fe2000800063f */
[----:B------:R-:W-:Y:S01]  /*79e0*/  LEA.HI.X.SX32 R2, R30, R2, 0x1, P1 ;  /* 0x000000021e027211 */ /* 0x000fe200008f0eff */
[----:B------:R-:W1:Y:S01]  /*79f0*/  LDSM.16.MT88.4 R112, [R195+0xb800] ;  /* 0x00b80000c370783b */ /* 0x000e620000004200 */
[----:B------:R-:W-:Y:S01]  /*7a00*/  LEA R20, P1, R0, UR6, 0x1 ;  /* 0x0000000600147c11 */ /* 0x000fe2000f8208ff */
[----:B------:R-:W-:Y:S01]  /*7a10*/  USHF.L.U32 UR6, UR20, 0x3, URZ ;  /* 0x0000000314067899 */ /* 0x000fe2000800063f */
[----:B------:R-:W-:Y:S01]  /*7a20*/  ISETP.LE.U32.AND P5, PT, R106, UR13, PT ;  /* 0x0000000d6a007c0c */ /* 0x000fe2000bfa3070 */
[----:B------:R-:W-:Y:S01]  /*7a30*/  UIMAD UR20, UR20, 0x48, URZ ;  /* 0x00000048141478a4 */ /* 0x000fe2000f8e023f */
[----:B------:R-:W-:Y:S01]  /*7a40*/  ISETP.LE.U32.AND P2, PT, R107, UR13, PT ;  /* 0x0000000d6b007c0c */ /* 0x000fe2000bf43070 */
[----:B------:R-:W-:Y:S01]  /*7a50*/  FADD.FTZ R28, R109, R28 ;  /* 0x0000001c6d1c7221 */ /* 0x000fe20000010000 */
[----:B------:R-:W-:Y:S01]  /*7a60*/  LEA.HI.X R21, R0, UR7, R2, 0x1, P1 ;  /* 0x0000000700157c11 */ /* 0x000fe200088f0c02 */
[----:B------:R-:W-:Y:S01]  /*7a70*/  IMAD.U32 R0, RZ, RZ, UR6 ;  /* 0x00000006ff007e24 */ /* 0x000fe2000f8e00ff */
[----:B------:R-:W-:Y:S01]  /*7a80*/  HMMA.16816.F32 R104, R4, R32, RZ ;  /* 0x000000200468723c */ /* 0x000fe200000018ff */
[----:B------:R-:W-:-:S02]  /*7a90*/  IMAD.U32 R30, RZ, RZ, UR4 ;  /* 0x00000004ff1e7e24 */ /* 0x000fc4000f8e00ff */
[----:B------:R-:W-:Y:S01]  /*7aa0*/  FADD.FTZ R17, R92, R3 ;  /* 0x000000035c117221 */ /* 0x000fe20000010000 */
[----:B------:R-:W-:Y:S01]  /*7ab0*/  FADD.FTZ R3, R76, R29 ;  /* 0x0000001d4c037221 */ /* 0x000fe20000010000 */
[----:B------:R-:W-:Y:S01]  /*7ac0*/  FADD.FTZ R16, R110, R28 ;  /* 0x0000001c6e107221 */ /* 0x000fe20000010000 */
[----:B------:R-:W-:Y:S01]  /*7ad0*/  @!P4 HADD2 R141, -R176.H0_H0, -RZ.H0_H0 ;  /* 0xa00000ffb08dc230 */ /* 0x000fe20000000900 */
[----:B------:R-:W-:Y:S01]  /*7ae0*/  HMMA.16816.F32 R116, R128, R12, R116 ;  /* 0x0000000c8074723c */ /* 0x000fe20000001874 */
[----:B------:R-:W-:-:S04]  /*7af0*/  IMAD.WIDE R32, R0, 0x2, R20 ;  /* 0x0000000200207825 */ /* 0x000fc800078e0214 */
[----:B------:R-:W-:Y:S01]  /*7b00*/  @!P5 HADD2 R148, -R177.H0_H0, -RZ.H0_H0 ;  /* 0xa00000ffb194d230 */ /* 0x000fe20000000900 */
[----:B------:R4:W-:Y:S01]  /*7b10*/  STG.E.U16 desc[UR24][R20.64], R27 ;  /* 0x0000001b14007986 */ /* 0x0009e2000c101518 */
[----:B------:R-:W-:Y:S02]  /*7b20*/  @!P3 HADD2 R143, -R139.H0_H0, -RZ.H0_H0 ;  /* 0xa00000ff8b8fb230 */ /* 0x000fe40000000900 */
[----:B------:R-:W-:Y:S01]  /*7b30*/  IMAD.U32 R0, RZ, RZ, UR20 ;  /* 0x00000014ff007e24 */ /* 0x000fe2000f8e00ff */
[----:B------:R-:W-:Y:S01]  /*7b40*/  HMMA.16816.F32 R120, R124, R12, R120 ;  /* 0x0000000c7c78723c */ /* 0x000fe20000001878 */
[----:B------:R-:W-:Y:S01]  /*7b50*/  @!P2 HADD2 R142, -R138.H0_H0, -RZ.H0_H0 ;  /* 0xa00000ff8a8ea230 */ /* 0x000fe20000000900 */
[----:B------:R-:W-:Y:S01]  /*7b60*/  STG.E.U16 desc[UR24][R20.64+0x2], R26 ;  /* 0x0000021a14007986 */ /* 0x000fe2000c101518 */
[----:B------:R-:W-:Y:S01]  /*7b70*/  IMAD.WIDE R28, R0, 0x2, R20 ;  /* 0x00000002001c7825 */ /* 0x000fe200078e0214 */
[----:B------:R-:W-:-:S03]  /*7b80*/  @!P6 PRMT R178, R140, 0x5410, RZ ;  /* 0x000054108cb2e816 */ /* 0x000fc600000000ff */
[----:B------:R-:W-:Y:S01]  /*7b90*/  FADD.FTZ R2, R252, R240 ;  /* 0x000000f0fc027221 */ /* 0x000fe20000010000 */
[----:B------:R-:W-:Y:S01]  /*7ba0*/  STG.E.U16 desc[UR24][R32.64], R25 ;  /* 0x0000001920007986 */ /* 0x000fe2000c101518 */
[----:B------:R-:W-:Y:S01]  /*7bb0*/  IMAD.MOV.U32 R13, RZ, RZ, R31 ;  /* 0x000000ffff0d7224 */ /* 0x000fe200078e001f */
[----:B------:R-:W-:Y:S01]  /*7bc0*/  @!P5 PRMT R177, R148, 0x5410, RZ ;  /* 0x0000541094b1d816 */ /* 0x000fe200000000ff */
[----:B------:R-:W-:Y:S01]  /*7bd0*/  IMAD.WIDE R30, R30, 0x2, R20 ;  /* 0x000000021e1e7825 */ /* 0x000fe200078e0214 */
[----:B------:R-:W-:Y:S01]  /*7be0*/  STG.E.U16 desc[UR24][R32.64+0x2], R24 ;  /* 0x0000021820007986 */ /* 0x000fe2000c101518 */
[----:B------:R-:W-:Y:S01]  /*7bf0*/  @!P4 PRMT R176, R141, 0x5410, RZ ;  /* 0x000054108db0c816 */ /* 0x000fe200000000ff */
[----:B------:R-:W-:Y:S01]  /*7c00*/  HMMA.16816.F32 R148, R4, R226, RZ ;  /* 0x000000e20494723c */ /* 0x000fe200000018ff */
[----:B------:R-:W-:Y:S01]  /*7c10*/  @!P3 PRMT R139, R143, 0x5410, RZ ;  /* 0x000054108f8bb816 */ /* 0x000fe200000000ff */
[----:B------:R-:W-:Y:S01]  /*7c20*/  STG.E.U16 desc[UR24][R30.64], R47 ;  /* 0x0000002f1e007986 */ /* 0x000fe2000c101518 */
[----:B------:R-:W-:Y:S01]  /*7c30*/  @!P2 PRMT R138, R142, 0x5410, RZ ;  /* 0x000054108e8aa816 */ /* 0x000fe200000000ff */
[----:B------:R-:W-:-:S02]  /*7c40*/  IMAD.MOV.U32 R12, RZ, RZ, R63 ;  /* 0x000000ffff0c7224 */ /* 0x000fc400078e003f */
[----:B------:R-:W-:Y:S01]  /*7c50*/  FADD.FTZ R0, R251, R17 ;  /* 0x00000011fb007221 */ /* 0x000fe20000010000 */
[----:B------:R5:W-:Y:S01]  /*7c60*/  STG.E.U16 desc[UR24][R30.64+0x2], R60 ;  /* 0x0000023c1e007986 */ /* 0x000be2000c101518 */
[C---:B------:R-:W-:Y:S01]  /*7c70*/  HMMA.16816.F32 R140, R4.reuse, R238, RZ ;  /* 0x000000ee048c723c */ /* 0x040fe200000018ff */
[----:B------:R-:W-:Y:S01]  /*7c80*/  FADD.FTZ R3, R247, R3 ;  /* 0x00000003f7037221 */ /* 0x000fe20000010000 */
[----:B------:R-:W-:Y:S01]  /*7c90*/  FADD.FTZ R0, R250, R0 ;  /* 0x00000000fa007221 */ /* 0x000fe20000010000 */
[----:B------:R-:W-:Y:S01]  /*7ca0*/  STG.E.U16 desc[UR24][R28.64], R44 ;  /* 0x0000002c1c007986 */ /* 0x000fe2000c101518 */
[----:B----4-:R-:W-:Y:S02]  /*7cb0*/  IMAD.MOV.U32 R27, RZ, RZ, R77 ;  /* 0x000000ffff1b7224 */ /* 0x010fe400078e004d */
[----:B------:R-:W-:Y:S01]  /*7cc0*/  HMMA.16816.F32 R92, R4, R206, RZ ;  /* 0x000000ce045c723c */ /* 0x000fe200000018ff */
[----:B------:R4:W-:Y:S01]  /*7cd0*/  STG.E.U16 desc[UR24][R28.64+0x2], R45 ;  /* 0x0000022d1c007986 */ /* 0x0009e2000c101518 */
[----:B------:R-:W-:-:S03]  /*7ce0*/  FADD.FTZ R0, R249, R0 ;  /* 0x00000000f9007221 */ /* 0x000fc60000010000 */
[----:B------:R-:W-:Y:S01]  /*7cf0*/  STG.E.U16 desc[UR24][R20.64+0x10], R23 ;  /* 0x0000101714007986 */ /* 0x000fe2000c101518 */
[C---:B------:R-:W-:Y:S03]  /*7d00*/  HMMA.16816.F32 R76, R4.reuse, R174, RZ ;  /* 0x000000ae044c723c */ /* 0x040fe600000018ff */
[----:B------:R-:W-:Y:S03]  /*7d10*/  STG.E.U16 desc[UR24][R20.64+0x12], R22 ;  /* 0x0000121614007986 */ /* 0x000fe6000c101518 */
[----:B------:R-:W-:Y:S01]  /*7d20*/  HMMA.16816.F32 R108, R4, R34, RZ ;  /* 0x00000022046c723c */ /* 0x000fe200000018ff */
[----:B------:R-:W-:Y:S04]  /*7d30*/  STG.E.U16 desc[UR24][R32.64+0x10], R183 ;  /* 0x000010b720007986 */ /* 0x000fe8000c101518 */
[----:B------:R-:W-:Y:S01]  /*7d40*/  STG.E.U16 desc[UR24][R32.64+0x12], R182 ;  /* 0x000012b620007986 */ /* 0x000fe2000c101518 */
[----:B------:R-:W-:Y:S03]  /*7d50*/  HMMA.16816.F32 R144, R124, R156, R144 ;  /* 0x0000009c7c90723c */ /* 0x000fe60000001890 */
[----:B------:R-:W-:Y:S03]  /*7d60*/  STG.E.U16 desc[UR24][R30.64+0x10], R231 ;  /* 0x000010e71e007986 */ /* 0x000fe6000c101518 */
[C---:B-----5:R-:W-:Y:S01]  /*7d70*/  HMMA.16816.F32 R60, R4.reuse, R234, RZ ;  /* 0x000000ea043c723c */ /* 0x060fe200000018ff */
[----:B------:R-:W-:Y:S04]  /*7d80*/  STG.E.U16 desc[UR24][R30.64+0x12], R230 ;  /* 0x000012e61e007986 */ /* 0x000fe8000c101518 */
[----:B------:R-:W-:Y:S01]  /*7d90*/  STG.E.U16 desc[UR24][R28.64+0x10], R228 ;  /* 0x000010e41c007986 */ /* 0x000fe2000c101518 */
[C---:B----4-:R-:W-:Y:S03]  /*7da0*/  HMMA.16816.F32 R44, R4.reuse, R186, RZ ;  /* 0x000000ba042c723c */ /* 0x050fe600000018ff */
[----:B------:R4:W-:Y:S03]  /*7db0*/  STG.E.U16 desc[UR24][R28.64+0x12], R229 ;  /* 0x000012e51c007986 */ /* 0x0009e6000c101518 */
[----:B------:R-:W-:Y:S01]  /*7dc0*/  HMMA.16816.F32 R4, R4, R18, RZ ;  /* 0x000000120404723c */ /* 0x000fe200000018ff */
[----:B------:R-:W-:Y:S04]  /*7dd0*/  STG.E.U16 desc[UR24][R20.64+0x20], R181 ;  /* 0x000020b514007986 */ /* 0x000fe8000c101518 */
[----:B------:R-:W-:Y:S01]  /*7de0*/  STG.E.U16 desc[UR24][R20.64+0x22], R180 ;  /* 0x000022b414007986 */ /* 0x000fe2000c101518 */
[C---:B------:R-:W-:Y:S03]  /*7df0*/  HMMA.16816.F32 R40, R124.reuse, R48, R40 ;  /* 0x000000307c28723c */ /* 0x040fe60000001828 */
[----:B------:R-:W-:Y:S03]  /*7e00*/  STG.E.U16 desc[UR24][R32.64+0x20], R179 ;  /* 0x000020b320007986 */ /* 0x000fe6000c101518 */
[C---:B------:R-:W-:Y:S01]  /*7e10*/  HMMA.16816.F32 R56, R124.reuse, R64, R56 ;  /* 0x000000407c38723c */ /* 0x040fe20000001838 */
[----:B------:R-:W-:Y:S04]  /*7e20*/  STG.E.U16 desc[UR24][R32.64+0x22], R178 ;  /* 0x000022b220007986 */ /* 0x000fe8000c101518 */
[----:B------:R-:W-:Y:S01]  /*7e30*/  STG.E.U16 desc[UR24][R30.64+0x20], R215 ;  /* 0x000020d71e007986 */ /* 0x000fe2000c101518 */
[C---:B--2---:R-:W-:Y:S03]  /*7e40*/  HMMA.16816.F32 R72, R124.reuse, R80, R72 ;  /* 0x000000507c48723c */ /* 0x044fe60000001848 */
[----:B------:R-:W-:Y:S03]  /*7e50*/  STG.E.U16 desc[UR24][R30.64+0x22], R214 ;  /* 0x000022d61e007986 */ /* 0x000fe6000c101518 */
[----:B---3--:R-:W-:Y:S01]  /*7e60*/  HMMA.16816.F32 R88, R124, R96, R88 ;  /* 0x000000607c58723c */ /* 0x008fe20000001858 */
[----:B------:R-:W-:Y:S01]  /*7e70*/  STG.E.U16 desc[UR24][R28.64+0x20], R213 ;  /* 0x000020d51c007986 */ /* 0x000fe2000c101518 */
[----:B----4-:R-:W-:-:S03]  /*7e80*/  FADD.FTZ R229, R248, R0 ;  /* 0x00000000f8e57221 */ /* 0x010fc60000010000 */
[----:B------:R-:W-:Y:S01]  /*7e90*/  STG.E.U16 desc[UR24][R28.64+0x22], R212 ;  /* 0x000022d41c007986 */ /* 0x000fe2000c101518 */
[C---:B-1----:R-:W-:Y:S03]  /*7ea0*/  HMMA.16816.F32 R104, R124.reuse, R112, R104 ;  /* 0x000000707c68723c */ /* 0x042fe60000001868 */
[----:B------:R-:W-:Y:S03]  /*7eb0*/  STG.E.U16 desc[UR24][R20.64+0x30], R177 ;  /* 0x000030b114007986 */ /* 0x000fe6000c101518 */
[C---:B------:R-:W-:Y:S01]  /*7ec0*/  HMMA.16816.F32 R148, R124.reuse, R166, R148 ;  /* 0x000000a67c94723c */ /* 0x040fe20000001894 */
[----:B------:R-:W-:Y:S04]  /*7ed0*/  STG.E.U16 desc[UR24][R20.64+0x32], R176 ;  /* 0x000032b014007986 */ /* 0x000fe8000c101518 */
[----:B------:R-:W-:Y:S01]  /*7ee0*/  STG.E.U16 desc[UR24][R32.64+0x30], R139 ;  /* 0x0000308b20007986 */ /* 0x000fe2000c101518 */
[C---:B------:R-:W-:Y:S03]  /*7ef0*/  HMMA.16816.F32 R140, R124.reuse, R158, R140 ;  /* 0x0000009e7c8c723c */ /* 0x040fe6000000188c */
[----:B------:R-:W-:Y:S03]  /*7f00*/  STG.E.U16 desc[UR24][R32.64+0x32], R138 ;  /* 0x0000328a20007986 */ /* 0x000fe6000c101518 */
[C---:B------:R-:W-:Y:S01]  /*7f10*/  HMMA.16816.F32 R44, R124.reuse, R50, R44 ;  /* 0x000000327c2c723c */ /* 0x040fe2000000182c */
[----:B------:R1:W-:Y:S04]  /*7f20*/  STG.E.U16 desc[UR24][R30.64+0x30], R211 ;  /* 0x000030d31e007986 */ /* 0x0003e8000c101518 */
[----:B------:R2:W-:Y:S01]  /*7f30*/  STG.E.U16 desc[UR24][R30.64+0x32], R209 ;  /* 0x000032d11e007986 */ /* 0x0005e2000c101518 */
[C---:B------:R-:W-:Y:S03]  /*7f40*/  HMMA.16816.F32 R60, R124.reuse, R66, R60 ;  /* 0x000000427c3c723c */ /* 0x040fe6000000183c */
[----:B------:R2:W-:Y:S03]  /*7f50*/  STG.E.U16 desc[UR24][R28.64+0x30], R208 ;  /* 0x000030d01c007986 */ /* 0x0005e6000c101518 */
[C---:B------:R-:W-:Y:S01]  /*7f60*/  HMMA.16816.F32 R76, R124.reuse, R82, R76 ;  /* 0x000000527c4c723c */ /* 0x040fe2000000184c */
[----:B------:R2:W-:Y:S05]  /*7f70*/  STG.E.U16 desc[UR24][R28.64+0x32], R188 ;  /* 0x000032bc1c007986 */ /* 0x0005ea000c101518 */
[C---:B------:R-:W-:Y:S06]  /*7f80*/  HMMA.16816.F32 R92, R124.reuse, R98, R92 ;  /* 0x000000627c5c723c */ /* 0x040fec000000185c */
[C---:B------:R-:W-:Y:S06]  /*7f90*/  HMMA.16816.F32 R108, R124.reuse, R114, R108 ;  /* 0x000000727c6c723c */ /* 0x040fec000000186c */
[----:B------:R-:W-:Y:S06]  /*7fa0*/  HMMA.16816.F32 R124, R124, R14, R4 ;  /* 0x0000000e7c7c723c */ /* 0x000fec0000001804 */
[----:B------:R-:W-:Y:S06]  /*7fb0*/  HMMA.16816.F32 R4, R8, R34, RZ ;  /* 0x000000220804723c */ /* 0x000fec00000018ff */
[----:B------:R-:W-:Y:S06]  /*7fc0*/  HMMA.16816.F32 R100, R128, R112, R100 ;  /* 0x000000708064723c */ /* 0x000fec0000001864 */
[C---:B------:R-:W-:Y:S06]  /*7fd0*/  HMMA.16816.F32 R204, R8.reuse, R206, RZ ;  /* 0x000000ce08cc723c */ /* 0x040fec00000018ff */
[----:B------:R-:W-:Y:S06]  /*7fe0*/  HMMA.16816.F32 R224, R8, R226, RZ ;  /* 0x000000e208e0723c */ /* 0x000fec00000018ff */
[----:B------:R-:W-:Y:S06]  /*7ff0*/  HMMA.16816.F32 R112, R128, R114, R4 ;  /* 0x000000728070723c */ /* 0x000fec0000001804 */
[----:B------:R-:W-:Y:S01]  /*8000*/  HMMA.16816.F32 R236, R8, R238, RZ ;  /* 0x000000ee08ec723c */ /* 0x000fe200000018ff */
[----:B------:R-:W-:Y:S01]  /*8010*/  FADD.FTZ R5, R27, R16 ;  /* 0x000000101b057221 */ /* 0x000fe20000010000 */
[----:B------:R-:W-:Y:S01]  /*8020*/  FADD.FTZ R4, R243, R2 ;  /* 0x00000002f3047221 */ /* 0x000fe20000010000 */
[----:B------:R-:W-:-:S02]  /*8030*/  FADD.FTZ R2, R246, R3 ;  /* 0x00000003f6027221 */ /* 0x000fc40000010000 */
[----:B------:R-:W-:Y:S01]  /*8040*/  FADD.FTZ R5, R12, R5 ;  /* 0x000000050c057221 */ /* 0x000fe20000010000 */
[C---:B------:R-:W-:Y:S01]  /*8050*/  HMMA.16816.F32 R184, R8.reuse, R186, RZ ;  /* 0x000000ba08b8723c */ /* 0x040fe200000018ff */
[----:B------:R-:W-:Y:S01]  /*8060*/  FADD.FTZ R4, R242, R4 ;  /* 0x00000004f2047221 */ /* 0x000fe20000010000 */
[----:B------:R-:W-:Y:S01]  /*8070*/  FADD.FTZ R2, R245, R2 ;  /* 0x00000002f5027221 */ /* 0x000fe20000010000 */
[----:B-1----:R-:W-:Y:S02]  /*8080*/  FADD.FTZ R211, R13, R5 ;  /* 0x000000050dd37221 */ /* 0x002fe40000010000 */
[----:B------:R-:W-:Y:S01]  /*8090*/  FADD.FTZ R231, R241, R4 ;  /* 0x00000004f1e77221 */ /* 0x000fe20000010000 */
[C---:B------:R-:W-:Y:S01]  /*80a0*/  HMMA.16816.F32 R232, R8.reuse, R234, RZ ;  /* 0x000000ea08e8723c */ /* 0x040fe200000018ff */
[----:B------:R-:W-:Y:S01]  /*80b0*/  FADD.FTZ R230, R244, R2 ;  /* 0x00000002f4e67221 */ /* 0x000fe20000010000 */
[----:B------:R2:W-:Y:S04]  /*80c0*/  STL [R1+0x68], R211 ;  /* 0x000068d301007387 */ /* 0x0005e80000100800 */
[C---:B------:R-:W-:Y:S06]  /*80d0*/  HMMA.16816.F32 R172, R8.reuse, R174, RZ ;  /* 0x000000ae08ac723c */ /* 0x040fec00000018ff */
[----:B------:R-:W-:Y:S06]  /*80e0*/  HMMA.16816.F32 R8, R8, R18, RZ ;  /* 0x000000120808723c */ /* 0x000fec00000018ff */
[C---:B------:R-:W-:Y:S06]  /*80f0*/  HMMA.16816.F32 R84, R128.reuse, R96, R84 ;  /* 0x000000608054723c */ /* 0x040fec0000001854 */
[C---:B------:R-:W-:Y:S06]  /*8100*/  HMMA.16816.F32 R36, R128.reuse, R48, R36 ;  /* 0x000000308024723c */ /* 0x040fec0000001824 */
[C---:B------:R-:W-:Y:S06]  /*8110*/  HMMA.16816.F32 R68, R128.reuse, R80, R68 ;  /* 0x000000508044723c */ /* 0x040fec0000001844 */
[C---:B------:R-:W-:Y:S06]  /*8120*/  HMMA.16816.F32 R96, R128.reuse, R98, R204 ;  /* 0x000000628060723c */ /* 0x040fec00000018cc */
[----:B------:R-:W-:Y:S01]  /*8130*/  HMMA.16816.F32 R164, R128, R166, R224 ;  /* 0x000000a680a4723c */ /* 0x000fe200000018e0 */
[----:B------:R-:W-:-:S04]  /*8140*/  IADD3 R204, P1, R20, -0x40, RZ ;  /* 0xffffffc014cc7810 */ /* 0x000fc80007f3e0ff */
[----:B------:R-:W-:Y:S01]  /*8150*/  IADD3.X R205, R21, -0x1, RZ, P1, !PT ;  /* 0xffffffff15cd7810 */ /* 0x000fe20000ffe4ff */
[C---:B------:R-:W-:Y:S06]  /*8160*/  HMMA.16816.F32 R156, R128.reuse, R158, R236 ;  /* 0x0000009e809c723c */ /* 0x040fec00000018ec */
[C---:B------:R-:W-:Y:S06]  /*8170*/  HMMA.16816.F32 R48, R128.reuse, R50, R184 ;  /* 0x000000328030723c */ /* 0x040fec00000018b8 */
[C---:B------:R-:W-:Y:S06]  /*8180*/  HMMA.16816.F32 R64, R128.reuse, R66, R232 ;  /* 0x000000428040723c */ /* 0x040fec00000018e8 */
[C---:B------:R-:W-:Y:S06]  /*8190*/  HMMA.16816.F32 R80, R128.reuse, R82, R172 ;  /* 0x000000528050723c */ /* 0x040fec00000018ac */
        /* <DEDUP_REMOVED lines=43> */
[----:B------:R-:W-:-:S03]  /*8450*/  PLOP3.LUT P2, PT, PT, PT, UP0, 0x80, 0x0 ;  /* 0x000000000000781c */ /* 0x000fc60003f4f008 */
        /* <DEDUP_REMOVED lines=10> */
[----:B------:R-:W3:Y:S04]  /*8500*/  LDSM.16.M88.4 R12, [R191+0x2000] ;  /* 0x00200000bf0c783b */ /* 0x000ee80000000200 */
[----:B------:R-:W4:Y:S04]  /*8510*/  LDSM.16.M88.4 R172, [R189+0x8800] ;  /* 0x00880000bdac783b */ /* 0x000f280000000200 */
[----:B------:R-:W5:Y:S04]  /*8520*/  LDSM.16.M88.4 R16, [R191] ;  /* 0x00000000bf10783b */ /* 0x000f680000000200 */
[----:B------:R-:W-:Y:S04]  /*8530*/  LDSM.16.M88.4 R24, [R203] ;  /* 0x00000000cb18783b */ /* 0x000fe80000000200 */
[----:B-1----:R-:W-:Y:S04]  /*8540*/  LDSM.16.M88.4 R8, [R193] ;  /* 0x00000000c108783b */ /* 0x002fe80000000200 */
[----:B--2---:R-:W1:Y:S04]  /*8550*/  LDSM.16.M88.4 R4, [R193+0x2000] ;  /* 0x00200000c104783b */ /* 0x004e680000000200 */
[----:B------:R-:W2:Y:S04]  /*8560*/  LDSM.16.M88.4 R136, [R200] ;  /* 0x00000000c888783b */ /* 0x000ea80000000200 */
[----:B------:R-:W0:Y:S01]  /*8570*/  LDGDEPBAR ;  /* 0x00000000000079af */ /* 0x000e220000000000 */
[C---:B---3--:R-:W-:Y:S06]  /*8580*/  HMMA.16816.F32 R224, R12.reuse, R176, RZ ;  /* 0x000000b00ce0723c */ /* 0x048fec00000018ff */
[C---:B----4-:R-:W-:Y:S06]  /*8590*/  HMMA.16816.F32 R204, R12.reuse, R172, RZ ;  /* 0x000000ac0ccc723c */ /* 0x050fec00000018ff */
[C---:B------:R-:W-:Y:S06]  /*85a0*/  HMMA.16816.F32 R212, R12.reuse, R178, RZ ;  /* 0x000000b20cd4723c */ /* 0x040fec00000018ff */
[----:B------:R-:W-:Y:S06]  /*85b0*/  HMMA.16816.F32 R184, R12, R174, RZ ;  /* 0x000000ae0cb8723c */ /* 0x000fec00000018ff */
[C---:B-----5:R-:W-:Y:S06]  /*85c0*/  HMMA.16816.F32 R180, R16.reuse, R176, RZ ;  /* 0x000000b010b4723c */ /* 0x060fec00000018ff */
[C---:B------:R-:W-:Y:S06]  /*85d0*/  HMMA.16816.F32 R232, R16.reuse, R178, RZ ;  /* 0x000000b210e8723c */ /* 0x040fec00000018ff */
[C---:B------:R-:W-:Y:S06]  /*85e0*/  HMMA.16816.F32 R12, R16.reuse, R172, RZ ;  /* 0x000000ac100c723c */ /* 0x040fec00000018ff */
[----:B------:R-:W-:Y:S06]  /*85f0*/  HMMA.16816.F32 R16, R16, R174, RZ ;  /* 0x000000ae1010723c */ /* 0x000fec00000018ff */
[C---:B-1----:R-:W-:Y:S06]  /*8600*/  HMMA.16816.F32 R172, R4.reuse, R24, R204 ;  /* 0x0000001804ac723c */ /* 0x042fec00000018cc */
[----:B------:R-:W-:Y:S06]  /*8610*/  HMMA.16816.F32 R184, R4, R26, R184 ;  /* 0x0000001a04b8723c */ /* 0x000fec00000018b8 */
[----:B------:R-:W-:Y:S01]  /*8620*/  HMMA.16816.F32 R176, R8, R24, R12 ;  /* 0x0000001808b0723c */ /* 0x000fe2000000180c */
[----:B------:R-:W-:Y:S05]  /*8630*/  LDSM.16.M88.4 R12, [R197+0x8800] ;  /* 0x00880000c50c783b */ /* 0x000fea0000000200 */
[C---:B--2---:R-:W-:Y:S06]  /*8640*/  HMMA.16816.F32 R224, R4.reuse, R136, R224 ;  /* 0x0000008804e0723c */ /* 0x044fec00000018e0 */
[----:B------:R-:W-:Y:S01]  /*8650*/  HMMA.16816.F32 R204, R4, R138, R212 ;  /* 0x0000008a04cc723c */ /* 0x000fe200000018d4 */
[----:B------:R-:W1:Y:S05]  /*8660*/  LDSM.16.M88.4 R4, [R199+0x2000] ;  /* 0x00200000c704783b */ /* 0x000e6a0000000200 */
[C---:B------:R-:W-:Y:S01]  /*8670*/  HMMA.16816.F32 R24, R8.reuse, R26, R16 ;  /* 0x0000001a0818723c */ /* 0x040fe20000001810 */
[----:B------:R-:W2:Y:S05]  /*8680*/  LDSM.16.M88.4 R16, [R197+0x8000] ;  /* 0x00800000c510783b */ /* 0x000eaa0000000200 */
[C---:B------:R-:W-:Y:S06]  /*8690*/  HMMA.16816.F32 R180, R8.reuse, R136, R180 ;  /* 0x0000008808b4723c */ /* 0x040fec00000018b4 */
[----:B------:R-:W-:Y:S01]  /*86a0*/  HMMA.16816.F32 R136, R8, R138, R232 ;  /* 0x0000008a0888723c */ /* 0x000fe200000018e8 */
[----:B------:R-:W3:Y:S05]  /*86b0*/  LDSM.16.M88.4 R8, [R199] ;  /* 0x00000000c708783b */ /* 0x000eea0000000200 */
[C---:B-1----:R-:W-:Y:S06]  /*86c0*/  HMMA.16816.F32 R184, R4.reuse, R14, R184 ;  /* 0x0000000e04b8723c */ /* 0x042fec00000018b8 */
[C---:B--2---:R-:W-:Y:S06]  /*86d0*/  HMMA.16816.F32 R212, R4.reuse, R16, R224 ;  /* 0x0000001004d4723c */ /* 0x044fec00000018e0 */
[----:B------:R-:W-:Y:S06]  /*86e0*/  HMMA.16816.F32 R224, R4, R12, R172 ;  /* 0x0000000c04e0723c */ /* 0x000fec00000018ac */
[-C--:B---3--:R-:W-:Y:S06]  /*86f0*/  HMMA.16816.F32 R172, R8, R18.reuse, R136 ;  /* 0x0000001208ac723c */ /* 0x088fec0000001888 */
[----:B------:R-:W-:Y:S01]  /*8700*/  HMMA.16816.F32 R204, R4, R18, R204 ;  /* 0x0000001204cc723c */ /* 0x000fe200000018cc */
[----:B------:R-:W-:Y:S05]  /*8710*/  LDSM.16.M88.4 R4, [R198+0x2000] ;  /* 0x00200000c604783b */ /* 0x000fea0000000200 */
[C---:B------:R-:W-:Y:S01]  /*8720*/  HMMA.16816.F32 R180, R8.reuse, R16, R180 ;  /* 0x0000001008b4723c */ /* 0x040fe200000018b4 */
[----:B------:R-:W1:Y:S05]  /*8730*/  LDSM.16.M88.4 R16, [R196] ;  /* 0x00000000c410783b */ /* 0x000e6a0000000200 */
[C---:B------:R-:W-:Y:S06]  /*8740*/  HMMA.16816.F32 R136, R8.reuse, R12, R176 ;  /* 0x0000000c0888723c */ /* 0x040fec00000018b0 */
[----:B------:R-:W-:Y:S01]  /*8750*/  HMMA.16816.F32 R24, R8, R14, R24 ;  /* 0x0000000e0818723c */ /* 0x000fe20000001818 */
[----:B------:R-:W2:Y:S04]  /*8760*/  LDSM.16.M88.4 R12, [R196+0x800] ;  /* 0x00080000c40c783b */ /* 0x000ea80000000200 */
[----:B------:R-:W3:Y:S01]  /*8770*/  LDSM.16.M88.4 R8, [R198] ;  /* 0x00000000c608783b */ /* 0x000ee20000000200 */
[C---:B-1----:R-:W-:Y:S06]  /*8780*/  HMMA.16816.F32 R212, R4.reuse, R16, R212 ;  /* 0x0000001004d4723c */ /* 0x042fec00000018d4 */
[C---:B------:R-:W-:Y:S06]  /*8790*/  HMMA.16816.F32 R204, R4.reuse, R18, R204 ;  /* 0x0000001204cc723c */ /* 0x040fec00000018cc */
[C---:B--2---:R-:W-:Y:S06]  /*87a0*/  HMMA.16816.F32 R224, R4.reuse, R12, R224 ;  /* 0x0000000c04e0723c */ /* 0x044fec00000018e0 */
[----:B------:R-:W-:Y:S01]  /*87b0*/  HMMA.16816.F32 R184, R4, R14, R184 ;  /* 0x0000000e04b8723c */ /* 0x000fe200000018b8 */
[----:B------:R-:W-:Y:S05]  /*87c0*/  LDSM.16.M88.4 R4, [R191+0x6000] ;  /* 0x00600000bf04783b */ /* 0x000fea0000000200 */
[C---:B---3--:R-:W-:Y:S06]  /*87d0*/  HMMA.16816.F32 R176, R8.reuse, R16, R180 ;  /* 0x0000001008b0723c */ /* 0x048fec00000018b4 */
[C---:B------:R-:W-:Y:S01]  /*87e0*/  HMMA.16816.F32 R172, R8.reuse, R18, R172 ;  /* 0x0000001208ac723c */ /* 0x040fe200000018ac */
[----:B------:R-:W1:Y:S05]  /*87f0*/  LDSM.16.M88.4 R16, [R189+0x9000] ;  /* 0x00900000bd10783b */ /* 0x000e6a0000000200 */
[C---:B------:R-:W-:Y:S06]  /*8800*/  HMMA.16816.F32 R136, R8.reuse, R12, R136 ;  /* 0x0000000c0888723c */ /* 0x040fec0000001888 */
[----:B------:R-:W-:Y:S01]  /*8810*/  HMMA.16816.F32 R24, R8, R14, R24 ;  /* 0x0000000e0818723c */ /* 0x000fe20000001818 */
[----:B------:R-:W2:Y:S04]  /*8820*/  LDSM.16.M88.4 R12, [R189+0x9800] ;  /* 0x00980000bd0c783b */ /* 0x000ea80000000200 */
[----:B------:R-:W3:Y:S01]  /*8830*/  LDSM.16.M88.4 R8, [R191+0x4000] ;  /* 0x00400000bf08783b */ /* 0x000ee20000000200 */
[C---:B-1----:R-:W-:Y:S06]  /*8840*/  HMMA.16816.F32 R212, R4.reuse, R16, R212 ;  /* 0x0000001004d4723c */ /* 0x042fec00000018d4 */
[C---:B------:R-:W-:Y:S06]  /*8850*/  HMMA.16816.F32 R204, R4.reuse, R18, R204 ;  /* 0x0000001204cc723c */ /* 0x040fec00000018cc */
[C---:B--2---:R-:W-:Y:S06]  /*8860*/  HMMA.16816.F32 R224, R4.reuse, R12, R224 ;  /* 0x0000000c04e0723c */ /* 0x044fec00000018e0 */
[----:B------:R-:W-:Y:S01]  /*8870*/  HMMA.16816.F32 R180, R4, R14, R184 ;  /* 0x0000000e04b4723c */ /* 0x000fe200000018b8 */
[----:B------:R-:W-:Y:S05]  /*8880*/  LDSM.16.M88.4 R4, [R193+0x6000] ;  /* 0x00600000c104783b */ /* 0x000fea0000000200 */
[C---:B---3--:R-:W-:Y:S06]  /*8890*/  HMMA.16816.F32 R176, R8.reuse, R16, R176 ;  /* 0x0000001008b0723c */ /* 0x048fec00000018b0 */
[C---:B------:R-:W-:Y:S01]  /*88a0*/  HMMA.16816.F32 R172, R8.reuse, R18, R172 ;  /* 0x0000001208ac723c */ /* 0x040fe200000018ac */
[----:B------:R-:W1:Y:S05]  /*88b0*/  LDSM.16.M88.4 R16, [R202] ;  /* 0x00000000ca10783b */ /* 0x000e6a0000000200 */
[C---:B------:R-:W-:Y:S06]  /*88c0*/  HMMA.16816.F32 R136, R8.reuse, R12, R136 ;  /* 0x0000000c0888723c */ /* 0x040fec0000001888 */
[----:B------:R-:W-:Y:S01]  /*88d0*/  HMMA.16816.F32 R24, R8, R14, R24 ;  /* 0x0000000e0818723c */ /* 0x000fe20000001818 */
[----:B------:R-:W2:Y:S04]  /*88e0*/  LDSM.16.M88.4 R12, [R201] ;  /* 0x00000000c90c783b */ /* 0x000ea80000000200 */
        /* <DEDUP_REMOVED lines=25> */
[----:B------:R-:W-:-:S04]  /*8a80*/  DEPBAR.LE SB0, 0x0 ;  /* 0x000080000000791a */ /* 0x000fc80000000000 */
[C---:B-1----:R-:W-:Y:S06]  /*8a90*/  HMMA.16816.F32 R212, R4.reuse, R16, R212 ;  /* 0x0000001004d4723c */ /* 0x042fec00000018d4 */
[C---:B------:R-:W-:Y:S06]  /*8aa0*/  HMMA.16816.F32 R204, R4.reuse, R18, R204 ;  /* 0x0000001204cc723c */ /* 0x040fec00000018cc */
[C---:B--2---:R-:W-:Y:S06]  /*8ab0*/  HMMA.16816.F32 R184, R4.reuse, R12, R184 ;  /* 0x0000000c04b8723c */ /* 0x044fec00000018b8 */
        /* <DEDUP_REMOVED lines=8> */
[----:B------:R-:W2:Y:S01]  /*8b40*/  LDL.64 R22, [R1+0x98] ;  /* 0x0000980001167983 */ /* 0x000ea20000100a00 */
[----:B------:R-:W1:Y:S01]  /*8b50*/  @!P1 LDC.64 R4, c[0x0][0x218] ;  /* 0x00008600ff049b82 */ /* 0x000e620000000a00 */
[----:B------:R-:W-:Y:S01]  /*8b60*/  UIADD3 UR6, UR19, -0x3, URZ ;  /* 0xfffffffd13067890 */ /* 0x000fe2000fffe03f */
[----:B------:R-:W-:Y:S01]  /*8b70*/  BSSY B0, `(.L_x_2568) ;  /* 0x0000029000007945 */ /* 0x000fe20003800000 */
[----:B------:R3:W-:Y:S02]  /*8b80*/  @P1 STS.128 [R210+0x8000], RZ ;  /* 0x008000ffd2001388 */ /* 0x0007e40000000c00 */
[----:B------:R-:W-:Y:S02]  /*8b90*/  USHF.R.S32.HI UR4, URZ, 0x1f, UR6 ;  /* 0x0000001f3f047899 */ /* 0x000fe40008011406 */
[----:B------:R-:W-:Y:S01]  /*8ba0*/  IMAD.U32 R2, RZ, RZ, UR6 ;  /* 0x00000006ff027e24 */ /* 0x000fe2000f8e00ff */
[----:B------:R-:W4:Y:S01]  /*8bb0*/  @!P0 LDC.64 R6, c[0x0][0x218] ;  /* 0x00008600ff068b82 */ /* 0x000f220000000a00 */
[----:B------:R-:W-:-:S04]  /*8bc0*/  UIMAD UR6, UR30, UR6, URZ ;  /* 0x000000061e0672a4 */ /* 0x000fc8000f8e023f */
[----:B------:R-:W-:-:S03]  /*8bd0*/  UIMAD UR4, UR4, UR31, UR6 ;  /* 0x0000001f040472a4 */ /* 0x000fc6000f8e0206 */
[----:B------:R-:W5:Y:S01]  /*8be0*/  @!P1 LDC.64 R8, c[0x0][0x218] ;  /* 0x00008600ff089b82 */ /* 0x000f620000000a00 */
[----:B--2---:R-:W-:-:S04]  /*8bf0*/  IMAD.WIDE.U32 R2, R2, UR31, R22 ;  /* 0x0000001f02027c25 */ /* 0x004fc8000f8e0016 */
[----:B------:R-:W-:Y:S01]  /*8c00*/  VIADD R3, R3, UR4 ;  /* 0x0000000403037c36 */ /* 0x000fe20008000000 */
[C---:B-1----:R-:W-:Y:S02]  /*8c10*/  @!P1 LEA R4, P2, R2.reuse, R4, 0x1 ;  /* 0x0000000402049211 */ /* 0x042fe400078408ff */
[C---:B------:R-:W-:Y:S02]  /*8c20*/  IADD3 R0, P3, R2.reuse, UR33, RZ ;  /* 0x0000002102007c10 */ /* 0x040fe4000ff7e0ff */
[----:B------:R-:W-:-:S05]  /*8c30*/  @!P1 LEA.HI.X R5, R2, R5, R3, 0x1, P2 ;  /* 0x0000000502059211 */ /* 0x000fca00010f0c03 */
[----:B------:R-:W-:Y:S01]  /*8c40*/  @!PT LDS RZ, [RZ] ;  /* 0x00000000fffff984 */ /* 0x000fe20000000800 */
[----:B------:R-:W-:Y:S01]  /*8c50*/  @!PT LDS RZ, [RZ] ;  /* 0x00000000fffff984 */ /* 0x000fe20000000800 */
[----:B------:R-:W-:Y:S01]  /*8c60*/  @!PT LDS RZ, [RZ] ;  /* 0x00000000fffff984 */ /* 0x000fe20000000800 */
[----:B------:R4:W-:Y:S04]  /*8c70*/  @!P1 LDGSTS.E.BYPASS.LTC128B.128 [R210+0x8000], desc[UR24][R4.64] ;  /* 0x0800000004d29fae */ /* 0x0009e8000b901d58 */
[----:B------:R3:W-:Y:S01]  /*8c80*/  @P0 STS.128 [R210+0x9000], RZ ;  /* 0x009000ffd2000388 */ /* 0x0007e20000000c00 */
[C---:B----4-:R-:W-:Y:S02]  /*8c90*/  @!P0 LEA R4, P2, R2.reuse, R6, 0x1 ;  /* 0x0000000602048211 */ /* 0x050fe400078408ff */
[----:B------:R-:W-:Y:S02]  /*8ca0*/  IADD3.X R6, R3, UR32, RZ, P3, !PT ;  /* 0x0000002003067c10 */ /* 0x000fe40009ffe4ff */
[----:B------:R-:W-:Y:S02]  /*8cb0*/  @!P0 LEA.HI.X R5, R2, R7, R3, 0x1, P2 ;  /* 0x0000000702058211 */ /* 0x000fe400010f0c03 */
[----:B-----5:R-:W-:-:S03]  /*8cc0*/  @!P1 LEA R2, P2, R0, R8, 0x1 ;  /* 0x0000000800029211 */ /* 0x020fc600078408ff */
        /* <DEDUP_REMOVED lines=19> */
.L_x_2569:
[----:B------:R-:W-:Y:S05]  /*8e00*/  BSYNC B0 ;  /* 0x0000000000007941 */ /* 0x000fea0003800000 */
.L_x_2568:
[----:B------:R-:W0:Y:S02]  /*8e10*/  LDGDEPBAR ;  /* 0x00000000000079af */ /* 0x000e240000000000 */
.L_x_2567:
[----:B------:R-:W2:Y:S01]  /*8e20*/  LDL R188, [R1+0x60] ;  /* 0x0000600001bc7983 */ /* 0x000ea20000100800 */
[----:B------:R-:W4:Y:S01]  /*8e30*/  S2R R252, SR_TID.X ;  /* 0x0000000000fc7919 */ /* 0x000f220000002100 */
[----:B------:R-:W-:Y:S02]  /*8e40*/  IMAD.U32 R0, RZ, RZ, UR44 ;  /* 0x0000002cff007e24 */ /* 0x000fe4000f8e00ff */
[----:B------:R-:W2:Y:S04]  /*8e50*/  LDL.64 R248, [R1+0x90] ;  /* 0x0000900001f87983 */ /* 0x000ea80000100a00 */
[----:B------:R-:W2:Y:S04]  /*8e60*/  LDL.64 R22, [R1+0x30] ;  /* 0x0000300001167983 */ /* 0x000ea80000100a00 */
[----:B------:R-:W2:Y:S04]  /*8e70*/  LDL.64 R226, [R1+0x18] ;  /* 0x0000180001e27983 */ /* 0x000ea80000100a00 */
[----:B------:R-:W2:Y:S01]  /*8e80*/  LDL R209, [R1+0x64] ;  /* 0x0000640001d17983 */ /* 0x000ea20000100800 */
[----:B----4-:R-:W-:-:S05]  /*8e90*/  IMAD.SHL.U32 R252, R252, 0x2, RZ ;  /* 0x00000002fcfc7824 */ /* 0x010fca00078e00ff */
[----:B------:R-:W-:-:S05]  /*8ea0*/  LOP3.LUT R252, R252, 0x6, RZ, 0xc0, !PT ;  /* 0x00000006fcfc7812 */ /* 0x000fca00078ec0ff */
[----:B------:R-:W-:-:S04]  /*8eb0*/  IMAD R0, R0, 0x20, R252 ;  /* 0x0000002000007824 */ /* 0x000fc800078e02fc */
[C---:B------:R-:W-:Y:S01]  /*8ec0*/  VIADD R10, R0.reuse, 0x1 ;  /* 0x00000001000a7836 */ /* 0x040fe20000000000 */
[C---:B------:R-:W-:Y:S01]  /*8ed0*/  ISETP.GE.AND P3, PT, R0.reuse, R223, PT ;  /* 0x000000df0000720c */ /* 0x040fe20003f66270 */
[----:B------:R-:W-:-:S03]  /*8ee0*/  VIADD R9, R0, 0x8 ;  /* 0x0000000800097836 */ /* 0x000fc60000000000 */
[----:B------:R-:W-:Y:S02]  /*8ef0*/  ISETP.LT.OR P3, PT, R0, R219, P3 ;  /* 0x000000db0000720c */ /* 0x000fe40001f61670 */
[-C--:B------:R-:W-:Y:S01]  /*8f00*/  ISETP.GE.AND P2, PT, R10, R223.reuse, PT ;  /* 0x000000df0a00720c */ /* 0x080fe20003f46270 */
[----:B------:R-:W-:Y:S01]  /*8f10*/  VIADD R8, R0, 0x9 ;  /* 0x0000000900087836 */ /* 0x000fe20000000000 */
[----:B------:R-:W-:Y:S02]  /*8f20*/  ISETP.GE.AND P6, PT, R9, R223, PT ;  /* 0x000000df0900720c */ /* 0x000fe40003fc6270 */
[----:B------:R-:W-:Y:S02]  /*8f30*/  FSEL R11, R176, -INF , !P3 ;  /* 0xff800000b00b7808 */ /* 0x000fe40005800000 */
[----:B------:R-:W-:Y:S01]  /*8f40*/  ISETP.LT.OR P2, PT, R10, R219, P2 ;  /* 0x000000db0a00720c */ /* 0x000fe20001741670 */
[----:B------:R-:W-:Y:S01]  /*8f50*/  VIADD R7, R0, 0x10 ;  /* 0x0000001000077836 */ /* 0x000fe20000000000 */
[----:B------:R-:W-:-:S02]  /*8f60*/  ISETP.GE.AND P5, PT, R8, R223, PT ;  /* 0x000000df0800720c */ /* 0x000fc40003fa6270 */
[----:B------:R-:W-:Y:S02]  /*8f70*/  FSEL R18, R177, -INF , !P2 ;  /* 0xff800000b1127808 */ /* 0x000fe40005000000 */
[----:B------:R-:W-:Y:S02]  /*8f80*/  ISETP.LT.OR P6, PT, R9, R219, P6 ;  /* 0x000000db0900720c */ /* 0x000fe400037c1670 */
[----:B-1-3--:R-:W-:Y:S01]  /*8f90*/  FMNMX.FTZ R2, R134, R11, !PT ;  /* 0x0000000b86027209 */ /* 0x00afe20007810000 */
[----:B------:R-:W-:Y:S01]  /*8fa0*/  VIADD R6, R0, 0x11 ;  /* 0x0000001100067836 */ /* 0x000fe20000000000 */
[----:B------:R-:W-:Y:S02]  /*8fb0*/  ISETP.GE.AND P4, PT, R7, R223, PT ;  /* 0x000000df0700720c */ /* 0x000fe40003f86270 */
[----:B------:R-:W-:Y:S02]  /*8fc0*/  ISETP.LT.OR P5, PT, R8, R219, P5 ;  /* 0x000000db0800720c */ /* 0x000fe40002fa1670 */
[----:B------:R-:W-:-:S02]  /*8fd0*/  FSEL R17, R172, -INF , !P6 ;  /* 0xff800000ac117808 */ /* 0x000fc40007000000 */
[----:B------:R-:W-:Y:S01]  /*8fe0*/  FMNMX.FTZ R2, R18, R2, !PT ;  /* 0x0000000212027209 */ /* 0x000fe20007810000 */
[----:B------:R-:W-:Y:S01]  /*8ff0*/  VIADD R5, R0, 0x18 ;  /* 0x0000001800057836 */ /* 0x000fe20000000000 */
[----:B------:R-:W-:Y:S02]  /*9000*/  ISETP.GE.AND P3, PT, R6, R223, PT ;  /* 0x000000df0600720c */ /* 0x000fe40003f66270 */
[----:B------:R-:W-:Y:S02]  /*9010*/  ISETP.LT.OR P4, PT, R7, R219, P4 ;  /* 0x000000db0700720c */ /* 0x000fe40002781670 */
[----:B------:R-:W-:Y:S02]  /*9020*/  FSEL R16, R173, -INF , !P5 ;  /* 0xff800000ad107808 */ /* 0x000fe40006800000 */
[----:B------:R-:W-:Y:S01]  /*9030*/  FMNMX.FTZ R2, R17, R2, !PT ;  /* 0x0000000211027209 */ /* 0x000fe20007810000 */
[----:B------:R-:W-:Y:S01]  /*9040*/  VIADD R4, R0, 0x19 ;  /* 0x0000001900047836 */ /* 0x000fe20000000000 */
[----:B------:R-:W-:-:S02]  /*9050*/  ISETP.GE.AND P2, PT, R5, R223, PT ;  /* 0x000000df0500720c */ /* 0x000fc40003f46270 */
[----:B------:R-:W-:Y:S02]  /*9060*/  ISETP.LT.OR P3, PT, R6, R219, P3 ;  /* 0x000000db0600720c */ /* 0x000fe40001f61670 */
        /* <DEDUP_REMOVED lines=10> */
[----:B------:R-:W-:-:S04]  /*9110*/  FMNMX.FTZ R2, R13, R2, !PT ;  /* 0x000000020d027209 */ /* 0x000fc80007810000 */
[----:B------:R-:W-:-:S05]  /*9120*/  FMNMX.FTZ R2, R12, R2, !PT ;  /* 0x000000020c027209 */ /* 0x000fca0007810000 */
[----:B------:R-:W1:Y:S02]  /*9130*/  SHFL.BFLY PT, R3, R2, 0x2, 0x1f ;  /* 0x0c401f0002037f89 */ /* 0x000e6400000e0000 */
[----:B-1----:R-:W-:-:S05]  /*9140*/  FMNMX.FTZ R2, R2, R3, !PT ;  /* 0x0000000302027209 */ /* 0x002fca0007810000 */
[----:B------:R-:W1:Y:S02]  /*9150*/  SHFL.BFLY PT, R3, R2, 0x1, 0x1f ;  /* 0x0c201f0002037f89 */ /* 0x000e6400000e0000 */
[----:B-1----:R-:W-:-:S04]  /*9160*/  FMNMX.FTZ R208, R2, R3, !PT ;  /* 0x0000000302d07209 */ /* 0x002fc80007810000 */
[C---:B------:R-:W-:Y:S01]  /*9170*/  FSETP.NEU.FTZ.AND P2, PT, R208.reuse, -INF , PT ;  /* 0xff800000d000780b */ /* 0x040fe20003f5d000 */
[----:B------:R-:W-:-:S03]  /*9180*/  FMUL.FTZ R3, R208, UR43 ;  /* 0x0000002bd0037c20 */ /* 0x000fc60008410000 */
[----:B------:R-:W-:Y:S02]  /*9190*/  FSEL R2, R208, RZ, P2 ;  /* 0x000000ffd0027208 */ /* 0x000fe40001000000 */
[----:B------:R-:W-:-:S03]  /*91a0*/  FSEL R3, R3, RZ, P2 ;  /* 0x000000ff03037208 */ /* 0x000fc60001000000 */
[----:B------:R-:W-:-:S04]  /*91b0*/  FADD.FTZ R2, R134, -R2 ;  /* 0x8000000286027221 */ /* 0x000fc80000010000 */
[----:B------:R-:W-:Y:S01]  /*91c0*/  FMUL.FTZ R2, R2, UR43 ;  /* 0x0000002b02027c20 */ /* 0x000fe20008410000 */
[--C-:B------:R-:W-:Y:S01]  /*91d0*/  FFMA.FTZ R11, R11, UR43, -R3.reuse ;  /* 0x0000002b0b0b7c23 */ /* 0x100fe20008010803 */
[----:B------:R1:W-:Y:S01]  /*91e0*/  STL [R1+0x110], R190 ;  /* 0x000110be01007387 */ /* 0x0003e20000100800 */
[--C-:B------:R-:W-:Y:S01]  /*91f0*/  FFMA.FTZ R18, R18, UR43, -R3.reuse ;  /* 0x0000002b12127c23 */ /* 0x100fe20008010803 */
[--C-:B------:R-:W-:Y:S01]  /*9200*/  FFMA.FTZ R134, R17, UR43, -R3.reuse ;  /* 0x0000002b11867c23 */ /* 0x100fe20008010803 */
[--C-:B------:R-:W-:Y:S01]  /*9210*/  FFMA.FTZ R136, R16, UR43, -R3.reuse ;  /* 0x0000002b10887c23 */ /* 0x100fe20008010803 */
[----:B------:R3:W-:Y:S01]  /*9220*/  STL [R1+0xf4], R192 ;  /* 0x0000f4c001007387 */ /* 0x0007e20000100800 */
[----:B------:R-:W4:Y:S01]  /*9230*/  MUFU.EX2 R2, R2 ;  /* 0x0000000200027308 */ /* 0x000f220000000800 */
[--C-:B------:R-:W-:Y:S01]  /*9240*/  FFMA.FTZ R137, R15, UR43, -R3.reuse ;  /* 0x0000002b0f897c23 */ /* 0x100fe20008010803 */
[--C-:B------:R-:W-:Y:S01]  /*9250*/  FFMA.FTZ R172, R14, UR43, -R3.reuse ;  /* 0x0000002b0eac7c23 */ /* 0x100fe20008010803 */
[----:B------:R3:W-:Y:S01]  /*9260*/  STL [R1+0xf0], R195 ;  /* 0x0000f0c301007387 */ /* 0x0007e20000100800 */
[--C-:B------:R-:W-:Y:S01]  /*9270*/  FFMA.FTZ R173, R13, UR43, -R3.reuse ;  /* 0x0000002b0dad7c23 */ /* 0x100fe20008010803 */
[----:B------:R-:W-:-:S02]  /*9280*/  FFMA.FTZ R176, R12, UR43, -R3 ;  /* 0x0000002b0cb07c23 */ /* 0x000fc40008010803 */
[----:B------:R-:W-:Y:S01]  /*9290*/  STL [R1+0xec], R194 ;  /* 0x0000ecc201007387 */ /* 0x000fe20000100800 */
[----:B------:R-:W3:Y:S03]  /*92a0*/  MUFU.EX2 R3, R11 ;  /* 0x0000000b00037308 */ /* 0x000ee60000000800 */
[----:B------:R-:W-:Y:S04]  /*92b0*/  STL [R1+0xe8], R210 ;  /* 0x0000e8d201007387 */ /* 0x000fe80000100800 */
[----:B------:R3:W-:Y:S04]  /*92c0*/  STL [R1+0xe4], R203 ;  /* 0x0000e4cb01007387 */ /* 0x0007e80000100800 */
[----:B------:R3:W-:Y:S04]  /*92d0*/  STL [R1+0xe0], R202 ;  /* 0x0000e0ca01007387 */ /* 0x0007e80000100800 */
[----:B------:R-:W-:Y:S04]  /*92e0*/  STL [R1+0xdc], R201 ;  /* 0x0000dcc901007387 */ /* 0x000fe80000100800 */
[----:B------:R-:W-:Y:S04]  /*92f0*/  STL [R1+0xd8], R200 ;  /* 0x0000d8c801007387 */ /* 0x000fe80000100800 */
[----:B------:R3:W-:Y:S04]  /*9300*/  STL [R1+0xd4], R199 ;  /* 0x0000d4c701007387 */ /* 0x0007e80000100800 */
[----:B------:R3:W-:Y:S04]  /*9310*/  STL [R1+0xd0], R198 ;  /* 0x0000d0c601007387 */ /* 0x0007e80000100800 */
[----:B------:R-:W-:Y:S04]  /*9320*/  STL [R1+0xcc], R197 ;  /* 0x0000ccc501007387 */ /* 0x000fe80000100800 */
[----:B------:R-:W-:Y:S04]  /*9330*/  STL [R1+0xc8], R196 ;  /* 0x0000c8c401007387 */ /* 0x000fe80000100800 */
[----:B------:R3:W-:Y:S04]  /*9340*/  STL [R1+0xc4], R193 ;  /* 0x0000c4c101007387 */ /* 0x0007e80000100800 */
[----:B------:R-:W-:Y:S04]  /*9350*/  STL [R1+0xc0], R191 ;  /* 0x0000c0bf01007387 */ /* 0x000fe80000100800 */
[----:B------:R-:W-:Y:S01]  /*9360*/  STL [R1+0xbc], R189 ;  /* 0x0000bcbd01007387 */ /* 0x000fe20000100800 */
[----:B----4-:R-:W-:-:S03]  /*9370*/  FMUL.FTZ R245, R164, R2 ;  /* 0x00000002a4f57220 */ /* 0x010fc60000410000 */
[----:B------:R-:W-:Y:S01]  /*9380*/  STL [R1+0xf8], R252 ;  /* 0x0000f8fc01007387 */ /* 0x000fe20000100800 */
[----:B------:R-:W-:-:S03]  /*9390*/  FMUL.FTZ R244, R157, R2 ;  /* 0x000000029df47220 */ /* 0x000fc60000410000 */
[----:B------:R-:W-:Y:S01]  /*93a0*/  STL [R1+0xfc], R223 ;  /* 0x0000fcdf01007387 */ /* 0x000fe20000100800 */
[-C--:B------:R-:W-:Y:S01]  /*93b0*/  FMUL.FTZ R168, R168, R2.reuse ;  /* 0x00000002a8a87220 */ /* 0x080fe20000410000 */
[-C--:B------:R-:W-:Y:S02]  /*93c0*/  FMUL.FTZ R169, R169, R2.reuse ;  /* 0x00000002a9a97220 */ /* 0x080fe40000410000 */
[----:B------:R4:W-:Y:S01]  /*93d0*/  STL [R1+0x100], R219 ;  /* 0x000100db01007387 */ /* 0x0009e20000100800 */
[-C--:B-1----:R-:W-:Y:S01]  /*93e0*/  FMUL.FTZ R190, R165, R2.reuse ;  /* 0x00000002a5be7220 */ /* 0x082fe20000410000 */
[-C--:B------:R-:W-:Y:S01]  /*93f0*/  FMUL.FTZ R160, R160, R2.reuse ;  /* 0x00000002a0a07220 */ /* 0x080fe20000410000 */
[-C--:B------:R-:W-:Y:S01]  /*9400*/  FMUL.FTZ R161, R161, R2.reuse ;  /* 0x00000002a1a17220 */ /* 0x080fe20000410000 */
[----:B------:R1:W-:Y:S01]  /*9410*/  STL [R1+0x104], R208 ;  /* 0x000104d001007387 */ /* 0x0003e20000100800 */
[-C--:B------:R-:W-:Y:S01]  /*9420*/  FMUL.FTZ R19, R156, R2.reuse ;  /* 0x000000029c137220 */ /* 0x080fe20000410000 */
[-C--:B------:R-:W-:Y:S01]  /*9430*/  FMUL.FTZ R239, R36, R2.reuse ;  /* 0x0000000224ef7220 */ /* 0x080fe20000410000 */
[-C--:B------:R-:W-:Y:S01]  /*9440*/  FMUL.FTZ R238, R37, R2.reuse ;  /* 0x0000000225ee7220 */ /* 0x080fe20000410000 */
[-C--:B------:R-:W-:Y:S01]  /*9450*/  FMUL.FTZ R224, R48, R2.reuse ;  /* 0x0000000230e07220 */ /* 0x080fe20000410000 */
[-C--:B------:R-:W-:Y:S01]  /*9460*/  FMUL.FTZ R237, R49, R2.reuse ;  /* 0x0000000231ed7220 */ /* 0x080fe20000410000 */
        /* <DEDUP_REMOVED lines=15> */
[-C--:B----4-:R-:W-:Y:S01]  /*9560*/  FMUL.FTZ R219, R53, R2.reuse ;  /* 0x0000000235db7220 */ /* 0x090fe20000410000 */
[-C--:B------:R-:W-:Y:S01]  /*9570*/  FMUL.FTZ R117, R117, R2.reuse ;  /* 0x0000000275757220 */ /* 0x080fe20000410000 */
[-C--:B------:R-:W-:Y:S01]  /*9580*/  FMUL.FTZ R250, R128, R2.reuse ;  /* 0x0000000280fa7220 */ /* 0x080fe20000410000 */
[-C--:B------:R-:W-:Y:S01]  /*9590*/  FMUL.FTZ R247, R129, R2.reuse ;  /* 0x0000000281f77220 */ /* 0x080fe20000410000 */
[-C--:B-1----:R-:W-:Y:S01]  /*95a0*/  FMUL.FTZ R208, R52, R2.reuse ;  /* 0x0000000234d07220 */ /* 0x082fe20000410000 */
[----:B------:R-:W-:-:S02]  /*95b0*/  FFMA.FTZ R11, R211, R2, R3 ;  /* 0x00000002d30b7223 */ /* 0x000fc40000010003 */
[----:B------:R-:W1:Y:S01]  /*95c0*/  MUFU.EX2 R2, R18 ;  /* 0x0000001200027308 */ /* 0x000e620000000800 */
[-C--:B------:R-:W-:Y:S02]  /*95d0*/  ISETP.GE.AND P4, PT, R0, R222.reuse, PT ;  /* 0x000000de0000720c */ /* 0x080fe40003f86270 */
[----:B------:R-:W-:Y:S02]  /*95e0*/  ISETP.GE.AND P2, PT, R10, R222, PT ;  /* 0x000000de0a00720c */ /* 0x000fe40003f46270 */
[-C--:B------:R-:W-:Y:S02]  /*95f0*/  ISETP.LT.OR P4, PT, R0, R218.reuse, P4 ;  /* 0x000000da0000720c */ /* 0x080fe40002781670 */
[----:B------:R-:W-:Y:S02]  /*9600*/  ISETP.LT.OR P2, PT, R10, R218, P2 ;  /* 0x000000da0a00720c */ /* 0x000fe40001741670 */
[----:B------:R-:W-:Y:S01]  /*9610*/  ISETP.GE.AND P3, PT, R9, R222, PT ;  /* 0x000000de0900720c */ /* 0x000fe20003f66270 */
[----:B-1----:R-:W-:Y:S01]  /*9620*/  FADD.FTZ R36, R2, R11 ;  /* 0x0000000b02247221 */ /* 0x002fe20000010000 */
[----:B------:R-:W-:-:S02]  /*9630*/  FSEL R11, R178, -INF , !P4 ;  /* 0xff800000b20b7808 */ /* 0x000fc40006000000 */
[----:B------:R-:W-:Y:S02]  /*9640*/  F2FP.F16.F32.PACK_AB R37, R2, R3 ;  /* 0x000000030225723e */ /* 0x000fe400000000ff */
[----:B------:R-:W-:Y:S02]  /*9650*/  FSEL R18, R179, -INF , !P2 ;  /* 0xff800000b3127808 */ /* 0x000fe40005000000 */
[----:B------:R-:W-:Y:S02]  /*9660*/  ISETP.GE.AND P2, PT, R8, R222, PT ;  /* 0x000000de0800720c */ /* 0x000fe40003f46270 */
[----:B------:R-:W-:Y:S02]  /*9670*/  ISETP.LT.OR P3, PT, R9, R218, P3 ;  /* 0x000000da0900720c */ /* 0x000fe40001f61670 */
[----:B------:R-:W-:Y:S02]  /*9680*/  FMNMX.FTZ R2, R133, R11, !PT ;  /* 0x0000000b85027209 */ /* 0x000fe40007810000 */
[----:B------:R-:W-:-:S02]  /*9690*/  ISETP.GE.AND P4, PT, R7, R222, PT ;  /* 0x000000de0700720c */ /* 0x000fc40003f86270 */
[----:B------:R-:W-:Y:S02]  /*96a0*/  ISETP.LT.OR P2, PT, R8, R218, P2 ;  /* 0x000000da0800720c */ /* 0x000fe40001741670 */
[----:B------:R-:W-:Y:S02]  /*96b0*/  FSEL R17, R174, -INF , !P3 ;  /* 0xff800000ae117808 */ /* 0x000fe40005800000 */
[----:B------:R-:W-:Y:S02]  /*96c0*/  FMNMX.FTZ R2, R18, R2, !PT ;  /* 0x0000000212027209 */ /* 0x000fe40007810000 */
[----:B------:R-:W-:Y:S02]  /*96d0*/  ISETP.GE.AND P3, PT, R6, R222, PT ;  /* 0x000000de0600720c */ /* 0x000fe40003f66270 */
[----:B------:R-:W-:Y:S02]  /*96e0*/  FSEL R16, R175, -INF , !P2 ;  /* 0xff800000af107808 */ /* 0x000fe40005000000 */
[----:B------:R-:W-:-:S02]  /*96f0*/  ISETP.LT.OR P4, PT, R7, R218, P4 ;  /* 0x000000da0700720c */ /* 0x000fc40002781670 */
[----:B------:R-:W-:Y:S02]  /*9700*/  FMNMX.FTZ R2, R17, R2, !PT ;  /* 0x0000000211027209 */ /* 0x000fe40007810000 */
[----:B------:R-:W-:Y:S02]  /*9710*/  ISETP.LT.OR P3, PT, R6, R218, P3 ;  /* 0x000000da0600720c */ /* 0x000fe40001f61670 */
[----:B------:R-:W-:Y:S02]  /*9720*/  ISETP.GE.AND P2, PT, R5, R222, PT ;  /* 0x000000de0500720c */ /* 0x000fe40003f46270 */
[----:B------:R-:W-:Y:S02]  /*9730*/  FSEL R15, R138, -INF , !P4 ;  /* 0xff8000008a0f7808 */ /* 0x000fe40006000000 */
[----:B------:R-:W-:Y:S02]  /*9740*/  FMNMX.FTZ R2, R16, R2, !PT ;  /* 0x0000000210027209 */ /* 0x000fe40007810000 */
[----:B------:R-:W-:-:S02]  /*9750*/  FSEL R14, R139, -INF , !P3 ;  /* 0xff8000008b0e7808 */ /* 0x000fc40005800000 */
[C---:B------:R-:W-:Y:S02]  /*9760*/  ISETP.GE.AND P3, PT, R4.reuse, R222, PT ;  /* 0x000000de0400720c */ /* 0x040fe40003f66270 */
[----:B------:R-:W-:Y:S02]  /*9770*/  ISETP.LT.OR P2, PT, R5, R218, P2 ;  /* 0x000000da0500720c */ /* 0x000fe40001741670 */
[----:B------:R-:W-:Y:S02]  /*9780*/  FMNMX.FTZ R2, R15, R2, !PT ;  /* 0x000000020f027209 */ /* 0x000fe40007810000 */
[----:B------:R-:W-:Y:S02]  /*9790*/  ISETP.LT.OR P3, PT, R4, R218, P3 ;  /* 0x000000da0400720c */ /* 0x000fe40001f61670 */
[----:B------:R-:W-:Y:S02]  /*97a0*/  FSEL R13, R26, -INF , !P2 ;  /* 0xff8000001a0d7808 */ /* 0x000fe40005000000 */
[----:B------:R-:W-:-:S02]  /*97b0*/  FMNMX.FTZ R2, R14, R2, !PT ;  /* 0x000000020e027209 */ /* 0x000fc40007810000 */
[----:B------:R-:W-:Y:S02]  /*97c0*/  FSEL R12, R27, -INF , !P3 ;  /* 0xff8000001b0c7808 */ /* 0x000fe40005800000 */
[----:B------:R-:W-:-:S04]  /*97d0*/  FMNMX.FTZ R2, R13, R2, !PT ;  /* 0x000000020d027209 */ /* 0x000fc80007810000 */
[----:B------:R-:W-:-:S05]  /*97e0*/  FMNMX.FTZ R2, R12, R2, !PT ;  /* 0x000000020c027209 */ /* 0x000fca0007810000 */
[----:B------:R-:W1:Y:S02]  /*97f0*/  SHFL.BFLY PT, R3, R2, 0x2, 0x1f ;  /* 0x0c401f0002037f89 */ /* 0x000e6400000e0000 */
[----:B-1----:R-:W-:-:S05]  /*9800*/  FMNMX.FTZ R2, R2, R3, !PT ;  /* 0x0000000302027209 */ /* 0x002fca0007810000 */
[----:B------:R-:W1:Y:S01]  /*9810*/  SHFL.BFLY PT, R3, R2, 0x1, 0x1f ;  /* 0x0c201f0002037f89 */ /* 0x000e6200000e0000 */
[----:B--2---:R-:W-:Y:S01]  /*9820*/  IMAD.MOV.U32 R211, RZ, RZ, R188 ;  /* 0x000000ffffd37224 */ /* 0x004fe200078e00bc */
[----:B-1----:R-:W-:-:S04]  /*9830*/  FMNMX.FTZ R188, R2, R3, !PT ;  /* 0x0000000302bc7209 */ /* 0x002fc80007810000 */
[----:B------:R-:W-:-:S04]  /*9840*/  FSETP.NEU.FTZ.AND P2, PT, R188, -INF , PT ;  /* 0xff800000bc00780b */ /* 0x000fc80003f5d000 */
[----:B------:R-:W-:-:S05]  /*9850*/  FSEL R2, R188, RZ, P2 ;  /* 0x000000ffbc027208 */ /* 0x000fca0001000000 */
[----:B------:R-:W-:-:S04]  /*9860*/  FADD.FTZ R2, R133, -R2 ;  /* 0x8000000285027221 */ /* 0x000fc80000010000 */
[----:B------:R-:W-:-:S06]  /*9870*/  FMUL.FTZ R2, R2, UR43 ;  /* 0x0000002b02027c20 */ /* 0x000fcc0008410000 */
[----:B------:R-:W1:Y:S01]  /*9880*/  MUFU.EX2 R2, R2 ;  /* 0x0000000200027308 */ /* 0x000e620000000800 */
[----:B------:R1:W-:Y:S04]  /*9890*/  STL [R1+0x108], R160 ;  /* 0x000108a001007387 */ /* 0x0003e80000100800 */
[----:B------:R2:W-:Y:S01]  /*98a0*/  STL [R1+0x10c], R161 ;  /* 0x00010ca101007387 */ /* 0x0005e20000100800 */
[-C--:B-1----:R-:W-:Y:S01]  /*98b0*/  FMUL.FTZ R160, R103, R2.reuse ;  /* 0x0000000267a07220 */ /* 0x082fe20000410000 */
[----:B--2---:R-:W-:Y:S02]  /*98c0*/  FMUL.FTZ R161, R102, R2 ;  /* 0x0000000266a17220 */ /* 0x004fe40000410000 */
[----:B------:R-:W2:Y:S01]  /*98d0*/  LDL.LU.64 R102, [R1] ;  /* 0x0000000001667983 */ /* 0x000ea20000300a00 */
[----:B------:R-:W-:Y:S01]  /*98e0*/  FMUL.FTZ R3, R188, UR43 ;  /* 0x0000002bbc037c20 */ /* 0x000fe20008410000 */
[----:B------:R-:W-:-:S04]  /*98f0*/  ISETP.GE.AND P6, PT, R0, R221, PT ;  /* 0x000000dd0000720c */ /* 0x000fc80003fc6270 */
[----:B------:R-:W-:Y:S02]  /*9900*/  FSEL R3, R3, RZ, P2 ;  /* 0x000000ff03037208 */ /* 0x000fe40001000000 */
[----:B------:R-:W-:-:S03]  /*9910*/  ISETP.LT.OR P6, PT, R0, R217, P6 ;  /* 0x000000d90000720c */ /* 0x000fc600037c1670 */
[----:B------:R-:W-:Y:S01]  /*9920*/  FFMA.FTZ R11, R11, UR43, -R3 ;  /* 0x0000002b0b0b7c23 */ /* 0x000fe20008010803 */
[-C--:B------:R-:W-:Y:S01]  /*9930*/  ISETP.GE.AND P2, PT, R0, R220.reuse, PT ;  /* 0x000000dc0000720c */ /* 0x080fe20003f46270 */
[----:B------:R-:W-:Y:S01]  /*9940*/  IMAD.MOV.U32 R65, RZ, RZ, R19 ;  /* 0x000000ffff417224 */ /* 0x000fe200078e0013 */
[----:B------:R-:W-:Y:S01]  /*9950*/  FSEL R19, R212, -INF , !P6 ;  /* 0xff800000d4137808 */ /* 0x000fe20007000000 */
[----:B------:R-:W1:Y:S01]  /*9960*/  MUFU.EX2 R24, R11 ;  /* 0x0000000b00187308 */ /* 0x000e620000000800 */
[-C--:B------:R-:W-:Y:S02]  /*9970*/  ISETP.GE.AND P5, PT, R10, R221.reuse, PT ;  /* 0x000000dd0a00720c */ /* 0x080fe40003fa6270 */
[C---:B------:R-:W-:Y:S02]  /*9980*/  ISETP.GE.AND P4, PT, R9.reuse, R221, PT ;  /* 0x000000dd0900720c */ /* 0x040fe40003f86270 */
[----:B------:R-:W-:Y:S02]  /*9990*/  ISETP.GE.AND P6, PT, R9, R220, PT ;  /* 0x000000dc0900720c */ /* 0x000fe40003fc6270 */
[----:B------:R-:W-:-:S02]  /*99a0*/  ISETP.LT.OR P2, PT, R0, R216, P2 ;  /* 0x000000d80000720c */ /* 0x000fc40001741670 */
[C---:B------:R-:W-:Y:S02]  /*99b0*/  ISETP.GE.AND P3, PT, R10.reuse, R220, PT ;  /* 0x000000dc0a00720c */ /* 0x040fe40003f66270 */
[CC--:B------:R-:W-:Y:S02]  /*99c0*/  ISETP.LT.OR P5, PT, R10.reuse, R217.reuse, P5 ;  /* 0x000000d90a00720c */ /* 0x0c0fe40002fa1670 */
[C---:B------:R-:W-:Y:S02]  /*99d0*/  ISETP.LT.OR P4, PT, R9.reuse, R217, P4 ;  /* 0x000000d90900720c */ /* 0x040fe40002781670 */
[-C--:B------:R-:W-:Y:S02]  /*99e0*/  ISETP.LT.OR P6, PT, R9, R216.reuse, P6 ;  /* 0x000000d80900720c */ /* 0x080fe400037c1670 */
[----:B------:R-:W-:Y:S02]  /*99f0*/  ISETP.LT.OR P3, PT, R10, R216, P3 ;  /* 0x000000d80a00720c */ /* 0x000fe40001f61670 */
[----:B------:R-:W-:Y:S01]  /*9a00*/  FSEL R9, R214, -INF , !P2 ;  /* 0xff800000d6097808 */ /* 0x000fe20005000000 */
[----:B------:R-:W-:Y:S01]  /*9a10*/  IMAD.MOV.U32 R81, RZ, RZ, R23 ;  /* 0x000000ffff517224 */ /* 0x000fe200078e0017 */
[----:B------:R-:W-:Y:S01]  /*9a20*/  ISETP.GE.AND P2, PT, R8, R221, PT ;  /* 0x000000dd0800720c */ /* 0x000fe20003f46270 */
[----:B------:R-:W-:Y:S01]  /*9a30*/  FFMA.FTZ R64, R17, UR43, -R3 ;  /* 0x0000002b11407c23 */ /* 0x000fe20008010803 */
[----:B------:R-:W-:-:S02]  /*9a40*/  FSEL R23, R213, -INF , !P5 ;  /* 0xff800000d5177808 */ /* 0x000fc40006800000 */
[----:B------:R-:W-:Y:S02]  /*9a50*/  ISETP.GE.AND P5, PT, R8, R220, PT ;  /* 0x000000dc0800720c */ /* 0x000fe40003fa6270 */
[----:B------:R-:W-:Y:S02]  /*9a60*/  FSEL R17, R215, -INF , !P3 ;  /* 0xff800000d7117808 */ /* 0x000fe40005800000 */
[----:B------:R-:W-:Y:S01]  /*9a70*/  FMNMX.FTZ R0, R132, R9, !PT ;  /* 0x0000000984007209 */ /* 0x000fe20007810000 */
[----:B------:R-:W-:Y:S01]  /*9a80*/  IMAD.MOV.U32 R80, RZ, RZ, R22 ;  /* 0x000000ffff507224 */ /* 0x000fe200078e0016 */
[----:B------:R-:W-:Y:S01]  /*9a90*/  ISETP.LT.OR P2, PT, R8, R217, P2 ;  /* 0x000000d90800720c */ /* 0x000fe20001741670 */
[--C-:B------:R-:W-:Y:S01]  /*9aa0*/  FFMA.FTZ R69, R16, UR43, -R3.reuse ;  /* 0x0000002b10457c23 */ /* 0x100fe20008010803 */
[C---:B------:R-:W-:Y:S02]  /*9ab0*/  ISETP.GE.AND P3, PT, R7.reuse, R221, PT ;  /* 0x000000dd0700720c */ /* 0x040fe40003f66270 */
[----:B------:R-:W-:Y:S01]  /*9ac0*/  FSEL R22, R204, -INF , !P4 ;  /* 0xff800000cc167808 */ /* 0x000fe20006000000 */
[----:B------:R-:W-:Y:S01]  /*9ad0*/  FFMA.FTZ R26, R18, UR43, -R3 ;  /* 0x0000002b121a7c23 */ /* 0x000fe20008010803 */
[----:B------:R-:W-:Y:S01]  /*9ae0*/  ISETP.LT.OR P5, PT, R8, R216, P5 ;  /* 0x000000d80800720c */ /* 0x000fe20002fa1670 */
[----:B------:R-:W-:Y:S01]  /*9af0*/  FMUL.FTZ R243, R166, R2 ;  /* 0x00000002a6f37220 */ /* 0x000fe20000410000 */
[----:B------:R-:W-:Y:S01]  /*9b00*/  ISETP.GE.AND P4, PT, R7, R220, PT ;  /* 0x000000dc0700720c */ /* 0x000fe20003f86270 */
[----:B------:R-:W-:Y:S01]  /*9b10*/  FMUL.FTZ R242, R167, R2 ;  /* 0x00000002a7f27220 */ /* 0x000fe20000410000 */
[----:B------:R-:W-:-:S02]  /*9b20*/  FSEL R16, R206, -INF , !P6 ;  /* 0xff800000ce107808 */ /* 0x000fc40007000000 */
[----:B------:R-:W-:Y:S01]  /*9b30*/  FMNMX.FTZ R0, R17, R0, !PT ;  /* 0x0000000011007209 */ /* 0x000fe20007810000 */
        /* <DEDUP_REMOVED lines=28> */
[----:B-1----:R-:W-:Y:S01]  /*9d00*/  FFMA.FTZ R96, R231, R2, R24 ;  /* 0x00000002e7607223 */ /* 0x002fe20000010018 */
[----:B------:R-:W-:Y:S01]  /*9d10*/  FSEL R18, R205, -INF , !P2 ;  /* 0xff800000cd127808 */ /* 0x000fe20005000000 */
[----:B------:R-:W-:Y:S01]  /*9d20*/  FFMA.FTZ R85, R14, UR43, -R3 ;  /* 0x0000002b0e557c23 */ /* 0x000fe20008010803 */
[----:B------:R-:W-:-:S02]  /*9d30*/  ISETP.LT.OR P3, PT, R7, R217, P3 ;  /* 0x000000d90700720c */ /* 0x000fc40001f61670 */
[----:B------:R-:W-:Y:S02]  /*9d40*/  ISETP.LT.OR P4, PT, R7, R216, P4 ;  /* 0x000000d80700720c */ /* 0x000fe40002781670 */
[----:B------:R-:W-:Y:S01]  /*9d50*/  FMNMX.FTZ R0, R16, R0, !PT ;  /* 0x0000000010007209 */ /* 0x000fe20007810000 */
[--C-:B------:R-:W-:Y:S01]  /*9d60*/  FFMA.FTZ R84, R15, UR43, -R3.reuse ;  /* 0x0000002b0f547c23 */ /* 0x100fe20008010803 */
[----:B------:R-:W-:Y:S01]  /*9d70*/  ISETP.GE.AND P2, PT, R6, R220, PT ;  /* 0x000000dc0600720c */ /* 0x000fe20003f46270 */
[--C-:B------:R-:W-:Y:S01]  /*9d80*/  FFMA.FTZ R101, R13, UR43, -R3.reuse ;  /* 0x0000002b0d657c23 */ /* 0x100fe20008010803 */
[----:B------:R-:W-:Y:S01]  /*9d90*/  FMNMX.FTZ R2, R135, R19, !PT ;  /* 0x0000001387027209 */ /* 0x000fe20007810000 */
[----:B------:R-:W-:Y:S01]  /*9da0*/  FFMA.FTZ R112, R12, UR43, -R3 ;  /* 0x0000002b0c707c23 */ /* 0x000fe20008010803 */
[----:B------:R-:W-:Y:S02]  /*9db0*/  FSEL R14, R207, -INF , !P5 ;  /* 0xff800000cf0e7808 */ /* 0x000fe40006800000 */
[C---:B------:R-:W-:Y:S01]  /*9dc0*/  ISETP.GE.AND P6, PT, R6.reuse, R221, PT ;  /* 0x000000dd0600720c */ /* 0x040fe20003fc6270 */
[----:B------:R-:W-:Y:S01]  /*9dd0*/  IMAD.MOV.U32 R98, RZ, RZ, R224 ;  /* 0x000000ffff627224 */ /* 0x000fe200078e00e0 */
[----:B------:R-:W-:Y:S01]  /*9de0*/  ISETP.LT.OR P2, PT, R6, R216, P2 ;  /* 0x000000d80600720c */ /* 0x000fe20001741670 */
[----:B------:R-:W-:Y:S01]  /*9df0*/  IMAD.MOV.U32 R129, RZ, RZ, R237 ;  /* 0x000000ffff817224 */ /* 0x000fe200078e00ed */
[----:B------:R-:W-:Y:S01]  /*9e00*/  FSEL R15, R184, -INF , !P3 ;  /* 0xff800000b80f7808 */ /* 0x000fe20005800000 */
[----:B------:R-:W-:Y:S01]  /*9e10*/  ULOP3.LUT UR4, UR44, UR29, URZ, 0x3c, !UPT ;  /* 0x0000001d2c047292 */ /* 0x000fe2000f8e3c3f */
[----:B------:R-:W-:Y:S01]  /*9e20*/  FMNMX.FTZ R2, R23, R2, !PT ;  /* 0x0000000217027209 */ /* 0x000fe20007810000 */
[----:B------:R-:W-:Y:S01]  /*9e30*/  MUFU.EX2 R26, R26 ;  /* 0x0000001a001a7308 */ /* 0x000fe20000000800 */
[----:B------:R-:W-:Y:S01]  /*9e40*/  ISETP.GE.AND P3, PT, R5, R220, PT ;  /* 0x000000dc0500720c */ /* 0x000fe20003f66270 */
[----:B------:R-:W3:Y:S01]  /*9e50*/  LDL.LU.64 R130, [R1+0x20] ;  /* 0x0000200001827983 */ /* 0x000ee20000300a00 */
[----:B------:R-:W-:-:S02]  /*9e60*/  FSEL R13, R186, -INF , !P4 ;  /* 0xff800000ba0d7808 */ /* 0x000fc40006000000 */
[----:B------:R-:W-:Y:S02]  /*9e70*/  FMNMX.FTZ R0, R14, R0, !PT ;  /* 0x000000000e007209 */ /* 0x000fe40007810000 */
[----:B------:R-:W-:Y:S02]  /*9e80*/  FSEL R12, R187, -INF , !P2 ;  /* 0xff800000bb0c7808 */ /* 0x000fe40005000000 */
[----:B------:R-:W-:Y:S02]  /*9e90*/  FMNMX.FTZ R2, R22, R2, !PT ;  /* 0x0000000216027209 */ /* 0x000fe40007810000 */
[----:B------:R-:W-:Y:S02]  /*9ea0*/  ISETP.LT.OR P3, PT, R5, R216, P3 ;  /* 0x000000d80500720c */ /* 0x000fe40001f61670 */
[----:B------:R-:W-:Y:S02]  /*9eb0*/  ISETP.GE.AND P2, PT, R4, R220, PT ;  /* 0x000000dc0400720c */ /* 0x000fe40003f46270 */
[----:B------:R-:W-:-:S02]  /*9ec0*/  FMNMX.FTZ R0, R13, R0, !PT ;  /* 0x000000000d007209 */ /* 0x000fc40007810000 */
[----:B------:R-:W-:Y:S02]  /*9ed0*/  ISETP.LT.OR P6, PT, R6, R217, P6 ;  /* 0x000000d90600720c */ /* 0x000fe400037c1670 */
[----:B------:R-:W-:Y:S02]  /*9ee0*/  ISETP.GE.AND P5, PT, R5, R221, PT ;  /* 0x000000dd0500720c */ /* 0x000fe40003fa6270 */
[----:B------:R-:W-:Y:S02]  /*9ef0*/  FMNMX.FTZ R2, R18, R2, !PT ;  /* 0x0000000212027209 */ /* 0x000fe40007810000 */
[----:B------:R-:W-:Y:S02]  /*9f00*/  ISETP.LT.OR P2, PT, R4, R216, P2 ;  /* 0x000000d80400720c */ /* 0x000fe40001741670 */
[----:B------:R-:W-:Y:S02]  /*9f10*/  FSEL R7, R182, -INF , !P3 ;  /* 0xff800000b6077808 */ /* 0x000fe40005800000 */
[----:B------:R-:W-:-:S02]  /*9f20*/  FMNMX.FTZ R0, R12, R0, !PT ;  /* 0x000000000c007209 */ /* 0x000fc40007810000 */
[----:B------:R-:W-:Y:S02]  /*9f30*/  ISETP.LT.OR P5, PT, R5, R217, P5 ;  /* 0x000000d90500720c */ /* 0x000fe40002fa1670 */
[----:B------:R-:W-:Y:S02]  /*9f40*/  ISETP.GE.AND P4, PT, R4, R221, PT ;  /* 0x000000dd0400720c */ /* 0x000fe40003f86270 */
[----:B------:R-:W-:Y:S02]  /*9f50*/  FSEL R11, R185, -INF , !P6 ;  /* 0xff800000b90b7808 */ /* 0x000fe40007000000 */
[----:B------:R-:W-:Y:S02]  /*9f60*/  FMNMX.FTZ R2, R15, R2, !PT ;  /* 0x000000020f027209 */ /* 0x000fe40007810000 */
        /* <DEDUP_REMOVED lines=8> */
[----:B------:R-:W1:Y:S03]  /*9ff0*/  SHFL.BFLY PT, R3, R0, 0x2, 0x1f ;  /* 0x0c401f0000037f89 */ /* 0x000e6600000e0000 */
[----:B------:R-:W-:-:S05]  /*a000*/  FMNMX.FTZ R2, R8, R2, !PT ;  /* 0x0000000208027209 */ /* 0x000fca0007810000 */
[----:B------:R-:W4:Y:S01]  /*a010*/  SHFL.BFLY PT, R4, R2, 0x2, 0x1f ;  /* 0x0c401f0002047f89 */ /* 0x000f2200000e0000 */
[----:B-1----:R-:W-:-:S05]  /*a020*/  FMNMX.FTZ R0, R0, R3, !PT ;  /* 0x0000000300007209 */ /* 0x002fca0007810000 */
[----:B------:R-:W1:Y:S01]  /*a030*/  SHFL.BFLY PT, R3, R0, 0x1, 0x1f ;  /* 0x0c201f0000037f89 */ /* 0x000e6200000e0000 */
[----:B----4-:R-:W-:-:S05]  /*a040*/  FMNMX.FTZ R2, R2, R4, !PT ;  /* 0x0000000402027209 */ /* 0x010fca0007810000 */
[----:B------:R-:W4:Y:S01]  /*a050*/  SHFL.BFLY PT, R4, R2, 0x1, 0x1f ;  /* 0x0c201f0002047f89 */ /* 0x000f2200000e0000 */
[----:B------:R-:W-:Y:S01]  /*a060*/  IMAD.MOV.U32 R224, RZ, RZ, R209 ;  /* 0x000000ffffe07224 */ /* 0x000fe200078e00d1 */
[----:B-1----:R-:W-:-:S04]  /*a070*/  FMNMX.FTZ R209, R0, R3, !PT ;  /* 0x0000000300d17209 */ /* 0x002fc80007810000 */
[C---:B------:R-:W-:Y:S01]  /*a080*/  FSETP.NEU.FTZ.AND P2, PT, R209.reuse, -INF , PT ;  /* 0xff800000d100780b */ /* 0x040fe20003f5d000 */
[C---:B------:R-:W-:Y:S01]  /*a090*/  FMUL.FTZ R3, R209.reuse, UR43 ;  /* 0x0000002bd1037c20 */ /* 0x040fe20008410000 */
[----:B----4-:R-:W-:Y:S02]  /*a0a0*/  FMNMX.FTZ R237, R2, R4, !PT ;  /* 0x0000000402ed7209 */ /* 0x010fe40007810000 */
[----:B------:R-:W-:Y:S02]  /*a0b0*/  FSEL R2, R209, RZ, P2 ;  /* 0x000000ffd1027208 */ /* 0x000fe40001000000 */
[----:B------:R-:W-:-:S03]  /*a0c0*/  FSEL R3, R3, RZ, P2 ;  /* 0x000000ff03037208 */ /* 0x000fc60001000000 */
[----:B------:R-:W-:Y:S02]  /*a0d0*/  FADD.FTZ R2, R132, -R2 ;  /* 0x8000000284027221 */ /* 0x000fe40000010000 */
[--C-:B------:R-:W-:Y:S02]  /*a0e0*/  FFMA.FTZ R0, R9, UR43, -R3.reuse ;  /* 0x0000002b09007c23 */ /* 0x100fe40008010803 */
[----:B------:R-:W-:Y:S01]  /*a0f0*/  FMUL.FTZ R2, R2, UR43 ;  /* 0x0000002b02027c20 */ /* 0x000fe20008410000 */
[----:B------:R-:W-:Y:S01]  /*a100*/  FFMA.FTZ R4, R17, UR43, -R3 ;  /* 0x0000002b11047c23 */ /* 0x000fe20008010803 */
[----:B------:R1:W-:Y:S01]  /*a110*/  MUFU.EX2 R5, R0 ;  /* 0x0000000000057308 */ /* 0x0003e20000000800 */
[----:B------:R-:W-:-:S07]  /*a120*/  FSETP.NEU.FTZ.AND P5, PT, R237, -INF , PT ;  /* 0xff800000ed00780b */ /* 0x000fce0003fbd000 */
[----:B------:R-:W4:Y:S08]  /*a130*/  MUFU.EX2 R2, R2 ;  /* 0x0000000200027308 */ /* 0x000f300000000800 */
[----:B------:R-:W4:Y:S01]  /*a140*/  MUFU.EX2 R4, R4 ;  /* 0x0000000400047308 */ /* 0x000f220000000800 */
[----:B-1----:R-:W-:Y:S01]  /*a150*/  FMUL.FTZ R0, R237, UR43 ;  /* 0x0000002bed007c20 */ /* 0x002fe20008410000 */
[----:B------:R-:W-:-:S04]  /*a160*/  IMAD.MOV.U32 R182, RZ, RZ, R80 ;  /* 0x000000ffffb67224 */ /* 0x000fc800078e0050 */
[----:B------:R-:W-:Y:S01]  /*a170*/  FSEL R0, R0, RZ, P5 ;  /* 0x000000ff00007208 */ /* 0x000fe20002800000 */
[----:B------:R-:W-:Y:S02]  /*a180*/  IMAD.MOV.U32 R183, RZ, RZ, R81 ;  /* 0x000000ffffb77224 */ /* 0x000fe400078e0051 */
[----:B------:R-:W-:Y:S02]  /*a190*/  IMAD.MOV.U32 R80, RZ, RZ, R65 ;  /* 0x000000ffff507224 */ /* 0x000fe400078e0041 */
        /* <DEDUP_REMOVED lines=8> */
[----:B----4-:R-:W-:Y:S01]  /*a220*/  FFMA.FTZ R0, R230, R2, R5 ;  /* 0x00000002e6007223 */ /* 0x010fe20000010005 */
[----:B------:R-:W-:-:S03]  /*a230*/  FFMA.FTZ R99, R12, UR43, -R3 ;  /* 0x0000002b0c637c23 */ /* 0x000fc60008010803 */
[----:B------:R-:W-:Y:S01]  /*a240*/  FADD.FTZ R12, R4, R0 ;  /* 0x00000000040c7221 */ /* 0x000fe20000010000 */
[----:B------:R-:W-:-:S05]  /*a250*/  LOP3.LUT R0, R227, UR4, RZ, 0x3c, !PT ;  /* 0x00000004e3007c12 */ /* 0x000fca000f8e3cff */
[----:B------:R-:W-:Y:S01]  /*a260*/  IMAD.WIDE.U32 R114, R0, -0x326172a9, RZ ;  /* 0xcd9e8d5700727825 */ /* 0x000fe200078e00ff */
[----:B------:R-:W-:-:S04]  /*a270*/  F2FP.F16.F32.PACK_AB R100, R4, R5 ;  /* 0x000000050464723e */ /* 0x000fc800000000ff */
[----:B------:R-:W-:-:S05]  /*a280*/  LOP3.LUT R0, R115, UR26, R248, 0x96, !PT ;  /* 0x0000001a73007c12 */ /* 0x000fca000f8e96f8 */
[----:B------:R-:W-:-:S04]  /*a290*/  IMAD.WIDE.U32 R4, R0, -0x2daee0ad, RZ ;  /* 0xd2511f5300047825 */ /* 0x000fc800078e00ff */
[--C-:B------:R-:W-:Y:S01]  /*a2a0*/  FFMA.FTZ R86, R7, UR43, -R3.reuse ;  /* 0x0000002b07567c23 */ /* 0x100fe20008010803 */
[----:B------:R-:W-:Y:S01]  /*a2b0*/  LOP3.LUT R0, R5, UR41, R182, 0x96, !PT ;  /* 0x0000002905007c12 */ /* 0x000fe2000f8e96b6 */
[----:B------:R-:W-:-:S04]  /*a2c0*/  FFMA.FTZ R87, R6, UR43, -R3 ;  /* 0x0000002b06577c23 */ /* 0x000fc80008010803 */
[----:B------:R-:W-:Y:S01]  /*a2d0*/  IMAD.WIDE.U32 R6, R0, -0x326172a9, RZ ;  /* 0xcd9e8d5700067825 */ /* 0x000fe200078e00ff */
[----:B--2---:R-:W-:-:S03]  /*a2e0*/  LOP3.LUT R0, R103, UR42, R114, 0x96, !PT ;  /* 0x0000002a67007c12 */ /* 0x004fc6000f8e9672 */
[--C-:B------:R-:W-:Y:S01]  /*a2f0*/  FFMA.FTZ R10, R16, UR43, -R3.reuse ;  /* 0x0000002b100a7c23 */ /* 0x100fe20008010803 */
[--C-:B------:R-:W-:Y:S01]  /*a300*/  FFMA.FTZ R14, R14, UR43, -R3.reuse ;  /* 0x0000002b0e0e7c23 */ /* 0x100fe20008010803 */
[----:B------:R-:W-:Y:S01]  /*a310*/  FFMA.FTZ R97, R13, UR43, -R3 ;  /* 0x0000002b0d617c23 */ /* 0x000fe20008010803 */
[----:B------:R-:W-:Y:S01]  /*a320*/  LOP3.LUT R3, R7, UR40, R102, 0x96, !PT ;  /* 0x0000002807037c12 */ /* 0x000fe2000f8e9666 */
[----:B------:R-:W-:-:S05]  /*a330*/  IMAD.WIDE.U32 R8, R0, -0x2daee0ad, RZ ;  /* 0xd2511f5300087825 */ /* 0x000fca00078e00ff */
[----:B------:R-:W-:Y:S01]  /*a340*/  LOP3.LUT R0, R9, UR39, R4, 0x96, !PT ;  /* 0x0000002709007c12 */ /* 0x000fe2000f8e9604 */
[----:B------:R-:W-:-:S05]  /*a350*/  IMAD.WIDE.U32 R4, R3, -0x2daee0ad, RZ ;  /* 0xd2511f5303047825 */ /* 0x000fca00078e00ff */
[----:B------:R-:W-:Y:S01]  /*a360*/  LOP3.LUT R3, R5, UR37, R8, 0x96, !PT ;  /* 0x0000002505037c12 */ /* 0x000fe2000f8e9608 */
[----:B------:R-:W-:-:S05]  /*a370*/  IMAD.WIDE.U32 R8, R0, -0x326172a9, RZ ;  /* 0xcd9e8d5700087825 */ /* 0x000fca00078e00ff */
[----:B------:R-:W-:-:S05]  /*a380*/  LOP3.LUT R0, R9, UR38, R6, 0x96, !PT ;  /* 0x0000002609007c12 */ /* 0x000fca000f8e9606 */
[----:B------:R-:W-:-:S05]  /*a390*/  IMAD.WIDE.U32 R22, R0, -0x2daee0ad, RZ ;  /* 0xd2511f5300167825 */ /* 0x000fca00078e00ff */
[----:B------:R-:W-:Y:S01]  /*a3a0*/  LOP3.LUT R0, R23, UR18, R4, 0x96, !PT ;  /* 0x0000001217007c12 */ /* 0x000fe2000f8e9604 */
[----:B------:R-:W-:-:S04]  /*a3b0*/  IMAD.WIDE.U32 R6, R3, -0x326172a9, RZ ;  /* 0xcd9e8d5703067825 */ /* 0x000fc800078e00ff */
[----:B------:R-:W-:-:S05]  /*a3c0*/  IMAD.WIDE.U32 R4, R0, -0x326172a9, RZ ;  /* 0xcd9e8d5700047825 */ /* 0x000fca00078e00ff */
[----:B------:R-:W-:-:S04]  /*a3d0*/  LOP3.LUT R0, R5, UR27, R6, 0x96, !PT ;  /* 0x0000001b05007c12 */ /* 0x000fc8000f8e9606 */
[----:B------:R-:W-:-:S04]  /*a3e0*/  LOP3.LUT R3, R0, 0xff, RZ, 0xc0, !PT ;  /* 0x000000ff00037812 */ /* 0x000fc800078ec0ff */
[----:B------:R-:W-:Y:S02]  /*a3f0*/  ISETP.LE.U32.AND P6, PT, R3, UR13, PT ;  /* 0x0000000d03007c0c */ /* 0x000fe4000bfc3070 */
[----:B------:R-:W-:Y:S02]  /*a400*/  LOP3.LUT R3, R0, 0xffff, RZ, 0xc0, !PT ;  /* 0x0000ffff00037812 */ /* 0x000fe400078ec0ff */
[----:B------:R-:W-:Y:S02]  /*a410*/  LOP3.LUT R11, R7, UR36, R8, 0x96, !PT ;  /* 0x00000024070b7c12 */ /* 0x000fe4000f8e9608 */
[----:B------:R-:W1:Y:S01]  /*a420*/  MUFU.EX2 R7, R134 ;  /* 0x0000008600077308 */ /* 0x000e620000000800 */
[----:B------:R-:W-:-:S04]  /*a430*/  SHF.R.U32.HI R3, RZ, 0x8, R3 ;  /* 0x00000008ff037819 */ /* 0x000fc80000011603 */
[----:B------:R-:W-:-:S03]  /*a440*/  LOP3.LUT R3, R3, 0xffff, RZ, 0xc0, !PT ;  /* 0x0000ffff03037812 */ /* 0x000fc600078ec0ff */
[----:B------:R-:W2:Y:S01]  /*a450*/  MUFU.EX2 R6, R136 ;  /* 0x0000008800067308 */ /* 0x000ea20000000800 */
[--C-:B------:R-:W-:Y:S02]  /*a460*/  SHF.R.U32.HI R8, RZ, 0x10, R0.reuse ;  /* 0x00000010ff087819 */ /* 0x100fe40000011600 */
[----:B------:R-:W-:Y:S02]  /*a470*/  SHF.R.U32.HI R0, RZ, 0x18, R0 ;  /* 0x00000018ff007819 */ /* 0x000fe40000011600 */
[----:B------:R-:W-:-:S03]  /*a480*/  ISETP.LE.U32.AND P4, PT, R3, UR13, PT ;  /* 0x0000000d03007c0c */ /* 0x000fc6000bf83070 */
[----:B------:R-:W4:Y:S01]  /*a490*/  MUFU.EX2 R3, R10 ;  /* 0x0000000a00037308 */ /* 0x000f220000000800 */
[----:B------:R-:W-:Y:S02]  /*a4a0*/  LOP3.LUT R8, R8, 0xff, RZ, 0xc0, !PT ;  /* 0x000000ff08087812 */ /* 0x000fe400078ec0ff */
[----:B------:R-:W-:Y:S02]  /*a4b0*/  ISETP.LE.U32.AND P2, PT, R0, UR13, PT ;  /* 0x0000000d00007c0c */ /* 0x000fe4000bf43070 */
[----:B------:R-:W-:-:S03]  /*a4c0*/  ISETP.LE.U32.AND P3, PT, R8, UR13, PT ;  /* 0x0000000d08007c0c */ /* 0x000fc6000bf63070 */
[----:B------:R-:W4:Y:S01]  /*a4d0*/  MUFU.EX2 R0, R14 ;  /* 0x0000000e00007308 */ /* 0x000f220000000800 */
[----:B-1----:R-:W-:Y:S01]  /*a4e0*/  FADD.FTZ R8, R7, R36 ;  /* 0x0000002407087221 */ /* 0x002fe20000010000 */
[----:B--2---:R-:W-:-:S03]  /*a4f0*/  F2FP.F16.F32.PACK_AB R9, R6, R7 ;  /* 0x000000070609723e */ /* 0x004fc600000000ff */
[----:B------:R-:W-:Y:S01]  /*a500*/  FADD.FTZ R8, R6, R8 ;  /* 0x0000000806087221 */ /* 0x000fe20000010000 */
[----:B------:R-:W-:Y:S01]  /*a510*/  F2FP.F16.F32.PACK_AB R6, R26, R24 ;  /* 0x000000181a06723e */ /* 0x000fe200000000ff */
[----:B------:R-:W-:Y:S02]  /*a520*/  IMAD.MOV.U32 R118, RZ, RZ, R129 ;  /* 0x000000ffff767224 */ /* 0x000fe400078e0081 */
[----:B----4-:R-:W-:Y:S01]  /*a530*/  FADD.FTZ R7, R3, R12 ;  /* 0x0000000c03077221 */ /* 0x010fe20000010000 */
[C---:B------:R-:W-:Y:S01]  /*a540*/  PRMT R19, R6.reuse, 0x7610, R19 ;  /* 0x0000761006137816 */ /* 0x040fe20000000013 */
[----:B------:R-:W-:Y:S01]  /*a550*/  IMAD.MOV.U32 R129, RZ, RZ, R80 ;  /* 0x000000ffff817224 */ /* 0x000fe200078e0050 */
[----:B------:R-:W-:-:S03]  /*a560*/  PRMT R18, R6, 0x7632, R18 ;  /* 0x0000763206127816 */ /* 0x000fc60000000012 */
[----:B------:R-:W-:Y:S02]  /*a570*/  @!P3 HADD2 R27, -R19.H0_H0, -RZ.H0_H0 ;  /* 0xa00000ff131bb230 */ /* 0x000fe40000000900 */
[C---:B------:R-:W-:Y:S01]  /*a580*/  FADD.FTZ R80, R0.reuse, R7 ;  /* 0x0000000700507221 */ /* 0x040fe20000010000 */
[----:B------:R-:W-:Y:S02]  /*a590*/  F2FP.F16.F32.PACK_AB R48, R0, R3 ;  /* 0x000000030030723e */ /* 0x000fe400000000ff */
[----:B------:R-:W-:Y:S01]  /*a5a0*/  LOP3.LUT R0, R4, 0xff, RZ, 0xc0, !PT ;  /* 0x000000ff04007812 */ /* 0x000fe200078ec0ff */
[----:B------:R-:W1:Y:S01]  /*a5b0*/  MUFU.EX2 R3, R137 ;  /* 0x0000008900037308 */ /* 0x000e620000000800 */
[----:B------:R-:W-:Y:S02]  /*a5c0*/  PRMT R102, R19, 0x5410, R18 ;  /* 0x0000541013667816 */ /* 0x000fe40000000012 */
[----:B------:R-:W-:Y:S02]  /*a5d0*/  @!P3 PRMT R19, R27, 0x5410, RZ ;  /* 0x000054101b13b816 */ /* 0x000fe400000000ff */
[----:B------:R-:W-:-:S02]  /*a5e0*/  ISETP.LE.U32.AND P3, PT, R0, UR13, PT ;  /* 0x0000000d00007c0c */ /* 0x000fc4000bf63070 */
[C---:B------:R-:W-:Y:S01]  /*a5f0*/  PRMT R13, R37.reuse, 0x7632, R13 ;  /* 0x00007632250d7816 */ /* 0x040fe2000000000d */
[----:B------:R-:W2:Y:S01]  /*a600*/  MUFU.EX2 R0, R172 ;  /* 0x000000ac00007308 */ /* 0x000ea20000000800 */
[--C-:B------:R-:W-:Y:S02]  /*a610*/  SHF.R.U32.HI R7, RZ, 0x10, R4.reuse ;  /* 0x00000010ff077819 */ /* 0x100fe40000011604 */
[----:B------:R-:W-:Y:S01]  /*a620*/  LOP3.LUT R5, R4, 0xffff, RZ, 0xc0, !PT ;  /* 0x0000ffff04057812 */ /* 0x000fe200078ec0ff */
[----:B------:R-:W-:Y:S01]  /*a630*/  @!P4 HADD2 R35, -R13.H0_H0, -RZ.H0_H0 ;  /* 0xa00000ff0d23c230 */ /* 0x000fe20000000900 */
[----:B------:R-:W-:Y:S02]  /*a640*/  PRMT R15, R37, 0x7610, R15 ;  /* 0x00007610250f7816 */ /* 0x000fe4000000000f */
[----:B------:R-:W-:Y:S02]  /*a650*/  SHF.R.U32.HI R6, RZ, 0x18, R4 ;  /* 0x00000018ff067819 */ /* 0x000fe40000011604 */
[----:B------:R-:W-:-:S02]  /*a660*/  LOP3.LUT R4, R7, 0xff, RZ, 0xc0, !PT ;  /* 0x000000ff07047812 */ /* 0x000fc400078ec0ff */
[----:B------:R-:W-:Y:S01]  /*a670*/  SHF.R.U32.HI R5, RZ, 0x8, R5 ;  /* 0x00000008ff057819 */ /* 0x000fe20000011605 */
[----:B------:R-:W-:Y:S01]  /*a680*/  @!P2 HADD2 R25, -R18.H0_H0, -RZ.H0_H0 ;  /* 0xa00000ff1219a230 */ /* 0x000fe20000000900 */
[----:B------:R-:W-:Y:S01]  /*a690*/  PRMT R103, R15, 0x5410, R13 ;  /* 0x000054100f677816 */ /* 0x000fe2000000000d */
[----:B------:R-:W-:Y:S01]  /*a6a0*/  @!P6 HADD2 R34, -R15.H0_H0, -RZ.H0_H0 ;  /* 0xa00000ff0f22e230 */ /* 0x000fe20000000900 */
[----:B------:R-:W-:Y:S02]  /*a6b0*/  @!P4 PRMT R13, R35, 0x5410, RZ ;  /* 0x00005410230dc816 */ /* 0x000fe400000000ff */
[----:B------:R-:W-:Y:S01]  /*a6c0*/  ISETP.LE.U32.AND P4, PT, R4, UR13, PT ;  /* 0x0000000d04007c0c */ /* 0x000fe2000bf83070 */
[----:B-1----:R-:W-:Y:S01]  /*a6d0*/  FADD.FTZ R4, R3, R8 ;  /* 0x0000000803047221 */ /* 0x002fe20000010000 */
[----:B------:R-:W-:Y:S02]  /*a6e0*/  LOP3.LUT R5, R5, 0xffff, RZ, 0xc0, !PT ;  /* 0x0000ffff05057812 */ /* 0x000fe400078ec0ff */
[----:B------:R-:W-:Y:S01]  /*a6f0*/  @!P2 PRMT R18, R25, 0x5410, RZ ;  /* 0x000054101912a816 */ /* 0x000fe200000000ff */
[----:B--2---:R-:W-:Y:S01]  /*a700*/  FADD.FTZ R8, R0, R4 ;  /* 0x0000000400087221 */ /* 0x004fe20000010000 */
[----:B------:R-:W-:-:S02]  /*a710*/  @!P6 PRMT R15, R34, 0x5410, RZ ;  /* 0x00005410220fe816 */ /* 0x000fc400000000ff */
[----:B------:R-:W-:Y:S01]  /*a720*/  ISETP.LE.U32.AND P2, PT, R5, UR13, PT ;  /* 0x0000000d05007c0c */ /* 0x000fe2000bf43070 */
[----:B------:R-:W-:Y:S01]  /*a730*/  IMAD.WIDE.U32 R4, R11, -0x2daee0ad, RZ ;  /* 0xd2511f530b047825 */ /* 0x000fe200078e00ff */
[----:B------:R-:W-:Y:S02]  /*a740*/  ISETP.LE.U32.AND P6, PT, R6, UR13, PT ;  /* 0x0000000d06007c0c */ /* 0x000fe4000bfc3070 */
[----:B------:R-:W1:Y:S01]  /*a750*/  MUFU.EX2 R6, R173 ;  /* 0x000000ad00067308 */ /* 0x000e620000000800 */
[----:B------:R-:W-:Y:S02]  /*a760*/  F2FP.F16.F32.PACK_AB R10, R0, R3 ;  /* 0x00000003000a723e */ /* 0x000fe400000000ff */
[----:B------:R-:W-:Y:S02]  /*a770*/  LOP3.LUT R3, R5, UR21, R22, 0x96, !PT ;  /* 0x0000001505037c12 */ /* 0x000fe4000f8e9616 */
[----:B------:R-:W-:-:S03]  /*a780*/  PRMT R25, R9, 0x7610, R25 ;  /* 0x0000761009197816 */ /* 0x000fc60000000019 */
[----:B------:R-:W2:Y:S01]  /*a790*/  MUFU.EX2 R0, R176 ;  /* 0x000000b000007308 */ /* 0x000ea20000000800 */
[----:B------:R-:W-:Y:S01]  /*a7a0*/  SHF.R.U32.HI R7, RZ, 0x10, R3 ;  /* 0x00000010ff077819 */ /* 0x000fe20000011603 */
[----:B------:R-:W-:Y:S01]  /*a7b0*/  @!P3 HADD2 R38, -R25.H0_H0, -RZ.H0_H0 ;  /* 0xa00000ff1926b230 */ /* 0x000fe20000000900 */
[----:B------:R-:W-:Y:S01]  /*a7c0*/  PRMT R24, R9, 0x7632, R24 ;  /* 0x0000763209187816 */ /* 0x000fe20000000018 */
[----:B------:R-:W-:Y:S01]  /*a7d0*/  IMAD.MOV.U32 R119, RZ, RZ, R98 ;  /* 0x000000ffff777224 */ /* 0x000fe200078e0062 */
[----:B------:R-:W-:Y:S02]  /*a7e0*/  LOP3.LUT R7, R7, 0xff, RZ, 0xc0, !PT ;  /* 0x000000ff07077812 */ /* 0x000fe400078ec0ff */
[----:B------:R-:W-:Y:S01]  /*a7f0*/  PRMT R98, R25, 0x5410, R24 ;  /* 0x0000541019627816 */ /* 0x000fe20000000018 */
[----:B------:R-:W-:Y:S01]  /*a800*/  MUFU.EX2 R27, R64 ;  /* 0x00000040001b7308 */ /* 0x000fe20000000800 */
[----:B------:R-:W-:Y:S02]  /*a810*/  @!P3 PRMT R25, R38, 0x5410, RZ ;  /* 0x000054102619b816 */ /* 0x000fe400000000ff */
[----:B------:R-:W-:Y:S01]  /*a820*/  ISETP.LE.U32.AND P3, PT, R7, UR13, PT ;  /* 0x0000000d07007c0c */ /* 0x000fe2000bf63070 */
[----:B-1----:R-:W-:-:S04]  /*a830*/  FADD.FTZ R7, R6, R8 ;  /* 0x0000000806077221 */ /* 0x002fc80000010000 */
[----:B------:R-:W1:Y:S01]  /*a840*/  MUFU.EX2 R35, R69 ;  /* 0x0000004500237308 */ /* 0x000e620000000800 */
[C---:B--2---:R-:W-:Y:S01]  /*a850*/  FADD.FTZ R7, R0.reuse, R7 ;  /* 0x0000000700077221 */ /* 0x044fe20000010000 */
[----:B------:R-:W-:Y:S02]  /*a860*/  F2FP.F16.F32.PACK_AB R37, R0, R6 ;  /* 0x000000060025723e */ /* 0x000fe400000000ff */
[----:B------:R-:W-:Y:S02]  /*a870*/  LOP3.LUT R0, R3, 0xff, RZ, 0xc0, !PT ;  /* 0x000000ff03007812 */ /* 0x000fe400078ec0ff */
[----:B------:R-:W-:Y:S01]  /*a880*/  FSEL R6, R237, RZ, P5 ;  /* 0x000000ffed067208 */ /* 0x000fe20002800000 */
[----:B------:R-:W-:Y:S01]  /*a890*/  @!P2 HADD2 R53, -R24.H0_H0, -RZ.H0_H0 ;  /* 0xa00000ff1835a230 */ /* 0x000fe20000000900 */
[----:B------:R-:W-:Y:S02]  /*a8a0*/  ISETP.LE.U32.AND P5, PT, R0, UR13, PT ;  /* 0x0000000d00007c0c */ /* 0x000fe4000bfa3070 */
[----:B------:R-:W-:Y:S01]  /*a8b0*/  SHF.R.U32.HI R0, RZ, 0x18, R3 ;  /* 0x00000018ff007819 */ /* 0x000fe20000011603 */
[----:B------:R-:W-:Y:S01]  /*a8c0*/  FADD.FTZ R6, R135, -R6 ;  /* 0x8000000687067221 */ /* 0x000fe20000010000 */
[----:B------:R-:W-:-:S02]  /*a8d0*/  @!P2 PRMT R24, R53, 0x5410, RZ ;  /* 0x000054103518a816 */ /* 0x000fc400000000ff */
[----:B------:R-:W-:Y:S01]  /*a8e0*/  ISETP.LE.U32.AND P2, PT, R0, UR13, PT ;  /* 0x0000000d00007c0c */ /* 0x000fe2000bf43070 */
[----:B------:R-:W-:Y:S01]  /*a8f0*/  FMUL.FTZ R0, R6, UR43 ;  /* 0x0000002b06007c20 */ /* 0x000fe20008410000 */
[----:B-1----:R-:W-:-:S04]  /*a900*/  F2FP.F16.F32.PACK_AB R6, R35, R27 ;  /* 0x0000001b2306723e */ /* 0x002fc800000000ff */
[C---:B------:R-:W-:Y:S01]  /*a910*/  PRMT R180, R6.reuse, 0x7610, R180 ;  /* 0x0000761006b47816 */ /* 0x040fe200000000b4 */
[----:B------:R1:W-:Y:S01]  /*a920*/  STL [R1+0x68], R7 ;  /* 0x0000680701007387 */ /* 0x0003e20000100800 */
[----:B------:R-:W-:-:S03]  /*a930*/  PRMT R179, R6, 0x7632, R179 ;  /* 0x0000763206b37816 */ /* 0x000fc600000000b3 */
[----:B------:R-:W-:Y:S01]  /*a940*/  @!P4 HADD2 R68, -R180.H0_H0, -RZ.H0_H0 ;  /* 0xa00000ffb444c230 */ /* 0x000fe20000000900 */
[----:B------:R-:W2:Y:S01]  /*a950*/  LDL.LU.64 R8, [R1+0x28] ;  /* 0x0000280001087983 */ /* 0x000ea20000300a00 */
[----:B------:R-:W-:-:S03]  /*a960*/  PRMT R53, R180, 0x5410, R179 ;  /* 0x00005410b4357816 */ /* 0x000fc600000000b3 */
[----:B------:R-:W-:Y:S02]  /*a970*/  @!P4 PRMT R180, R68, 0x5410, RZ ;  /* 0x0000541044b4c816 */ /* 0x000fe400000000ff */
[----:B------:R-:W4:Y:S01]  /*a980*/  LDL.LU.64 R68, [R1+0x38] ;  /* 0x0000380001447983 */ /* 0x000f220000300a00 */
[----:B------:R-:W-:Y:S08]  /*a990*/  MUFU.EX2 R22, R17 ;  /* 0x0000001100167308 */ /* 0x000ff00000000800 */
[----:B------:R-:W1:Y:S08]  /*a9a0*/  MUFU.EX2 R0, R0 ;  /* 0x0000000000007308 */ /* 0x000e700000000800 */
[----:B------:R-:W-:Y:S08]  /*a9b0*/  MUFU.EX2 R34, R84 ;  /* 0x0000005400227308 */ /* 0x000ff00000000800 */
[----:B------:R-:W1:Y:S01]  /*a9c0*/  MUFU.EX2 R36, R85 ;  /* 0x0000005500247308 */ /* 0x000e620000000800 */
[----:B---3--:R-:W-:Y:S01]  /*a9d0*/  LOP3.LUT R16, R115, UR26, R130, 0x96, !PT ;  /* 0x0000001a73107c12 */ /* 0x008fe2000f8e9682 */
[----:B------:R-:W-:Y:S01]  /*a9e0*/  IMAD.MOV.U32 R204, RZ, RZ, R236 ;  /* 0x000000ffffcc7224 */ /* 0x000fe200078e00ec */
[----:B------:R-:W-:Y:S01]  /*a9f0*/  PRMT R178, R10, 0x7610, R178 ;  /* 0x000076100ab27816 */ /* 0x000fe200000000b2 */
[----:B------:R-:W-:-:S02]  /*aa00*/  IMAD.MOV.U32 R214, RZ, RZ, R157 ;  /* 0x000000ffffd67224 */ /* 0x000fc400078e009d */
[-C--:B-1----:R-:W-:Y:S01]  /*aa10*/  FFMA.FTZ R38, R229, R0.reuse, R22 ;  /* 0x00000000e5267223 */ /* 0x082fe20000010016 */
[----:B------:R-:W-:Y:S02]  /*aa20*/  IMAD.MOV.U32 R131, RZ, RZ, R156 ;  /* 0x000000ffff837224 */ /* 0x000fe400078e009c */
[-C--:B------:R-:W-:Y:S01]  /*aa30*/  FMUL.FTZ R152, R152, R0.reuse ;  /* 0x0000000098987220 */ /* 0x080fe20000410000 */
[----:B------:R-:W-:Y:S02]  /*aa40*/  IMAD.MOV.U32 R130, RZ, RZ, R165 ;  /* 0x000000ffff827224 */ /* 0x000fe400078e00a5 */
[-C--:B------:R-:W-:Y:S01]  /*aa50*/  FMUL.FTZ R153, R153, R0.reuse ;  /* 0x0000000099997220 */ /* 0x080fe20000410000 */
[----:B------:R-:W-:Y:S02]  /*aa60*/  IMAD.MOV.U32 R215, RZ, RZ, R164 ;  /* 0x000000ffffd77224 */ /* 0x000fe400078e00a4 */
        /* <DEDUP_REMOVED lines=37> */
[----:B------:R-:W-:Y:S01]  /*acc0*/  @!P6 HADD2 R45, -R179.H0_H0, -RZ.H0_H0 ;  /* 0xa00000ffb32de230 */ /* 0x000fe20000000900 */
[----:B------:R-:W-:Y:S01]  /*acd0*/  LOP3.LUT R3, R3, 0xffff, RZ, 0xc0, !PT ;  /* 0x0000ffff03037812 */ /* 0x000fe200078ec0ff */
[----:B------:R-:W-:Y:S01]  /*ace0*/  @!P5 HADD2 R44, -R178.H0_H0, -RZ.H0_H0 ;  /* 0xa00000ffb22cd230 */ /* 0x000fe20000000900 */
[----:B------:R-:W-:-:S02]  /*acf0*/  PRMT R177, R10, 0x7632, R177 ;  /* 0x000076320ab17816 */ /* 0x000fc400000000b1 */
[C---:B------:R-:W-:Y:S02]  /*ad00*/  PRMT R176, R0.reuse, 0x7610, R176 ;  /* 0x0000761000b07816 */ /* 0x040fe400000000b0 */
[----:B------:R-:W-:Y:S02]  /*ad10*/  PRMT R175, R0, 0x7632, R175 ;  /* 0x0000763200af7816 */ /* 0x000fe400000000af */
[----:B------:R-:W-:Y:S02]  /*ad20*/  SHF.R.U32.HI R3, RZ, 0x8, R3 ;  /* 0x00000008ff037819 */ /* 0x000fe40000011603 */
[----:B------:R-:W-:Y:S02]  /*ad30*/  LOP3.LUT R0, R4, 0xff, RZ, 0xc0, !PT ;  /* 0x000000ff04007812 */ /* 0x000fe400078ec0ff */
[----:B------:R-:W-:Y:S02]  /*ad40*/  @!P6 PRMT R179, R45, 0x5410, RZ ;  /* 0x000054102db3e816 */ /* 0x000fe400000000ff */
[----:B------:R-:W-:Y:S01]  /*ad50*/  PRMT R45, R178, 0x5410, R177 ;  /* 0x00005410b22d7816 */ /* 0x000fe200000000b1 */
[----:B------:R-:W-:Y:S01]  /*ad60*/  IMAD.WIDE.U32 R6, R16, -0x2daee0ad, RZ ;  /* 0xd2511f5310067825 */ /* 0x000fe200078e00ff */
[----:B------:R-:W-:-:S02]  /*ad70*/  @!P5 PRMT R178, R44, 0x5410, RZ ;  /* 0x000054102cb2d816 */ /* 0x000fc400000000ff */
[----:B------:R-:W-:Y:S02]  /*ad80*/  LOP3.LUT R3, R3, 0xffff, RZ, 0xc0, !PT ;  /* 0x0000ffff03037812 */ /* 0x000fe400078ec0ff */
[----:B------:R-:W-:Y:S02]  /*ad90*/  ISETP.LE.U32.AND P5, PT, R0, UR13, PT ;  /* 0x0000000d00007c0c */ /* 0x000fe4000bfa3070 */
[----:B------:R-:W-:Y:S02]  /*ada0*/  ISETP.LE.U32.AND P4, PT, R3, UR13, PT ;  /* 0x0000000d03007c0c */ /* 0x000fe4000bf83070 */
[----:B------:R-:W-:Y:S02]  /*adb0*/  LOP3.LUT R14, R4, 0xffff, RZ, 0xc0, !PT ;  /* 0x0000ffff040e7812 */ /* 0x000fe400078ec0ff */
[--C-:B------:R-:W-:Y:S02]  /*adc0*/  SHF.R.U32.HI R23, RZ, 0x10, R4.reuse ;  /* 0x00000010ff177819 */ /* 0x100fe40000011604 */
[----:B------:R-:W-:Y:S01]  /*add0*/  SHF.R.U32.HI R12, RZ, 0x18, R4 ;  /* 0x00000018ff0c7819 */ /* 0x000fe20000011604 */
[----:B------:R-:W-:Y:S01]  /*ade0*/  @!P3 HADD2 R50, -R176.H0_H0, -RZ.H0_H0 ;  /* 0xa00000ffb032b230 */ /* 0x000fe20000000900 */
[----:B------:R-:W-:-:S04]  /*adf0*/  PRMT R44, R176, 0x5410, R175 ;  /* 0x00005410b02c7816 */ /* 0x000fc800000000af */
[----:B------:R-:W-:Y:S01]  /*ae00*/  @!P3 PRMT R176, R50, 0x5410, RZ ;  /* 0x0000541032b0b816 */ /* 0x000fe200000000ff */
[----:B------:R-:W-:Y:S01]  /*ae10*/  IMAD.MOV.U32 R181, RZ, RZ, R207 ;  /* 0x000000ffffb57224 */ /* 0x000fe200078e00cf */
[C---:B------:R-:W-:Y:S01]  /*ae20*/  PRMT R174, R37.reuse, 0x7610, R174 ;  /* 0x0000761025ae7816 */ /* 0x040fe200000000ae */
[----:B------:R-:W-:Y:S02]  /*ae30*/  IMAD.MOV.U32 R207, RZ, RZ, R130 ;  /* 0x000000ffffcf7224 */ /* 0x000fe400078e0082 */
[----:B------:R-:W-:Y:S01]  /*ae40*/  IMAD.MOV.U32 R130, RZ, RZ, R239 ;  /* 0x000000ffff827224 */ /* 0x000fe200078e00ef */
[----:B------:R-:W-:Y:S01]  /*ae50*/  PRMT R173, R37, 0x7632, R173 ;  /* 0x0000763225ad7816 */ /* 0x000fe200000000ad */
[----:B------:R-:W-:Y:S01]  /*ae60*/  MUFU.EX2 R239, R112 ;  /* 0x0000007000ef7308 */ /* 0x000fe20000000800 */
[----:B------:R-:W-:Y:S02]  /*ae70*/  @!P5 HADD2 R39, -R174.H0_H0, -RZ.H0_H0 ;  /* 0xa00000ffae27d230 */ /* 0x000fe40000000900 */
[----:B------:R-:W-:-:S03]  /*ae80*/  PRMT R37, R174, 0x5410, R173 ;  /* 0x00005410ae257816 */ /* 0x000fc600000000ad */
[----:B------:R-:W-:Y:S01]  /*ae90*/  @!P5 PRMT R174, R39, 0x5410, RZ ;  /* 0x0000541027aed816 */ /* 0x000fe200000000ff */
[----:B------:R-:W-:Y:S02]  /*aea0*/  @!P4 HADD2 R51, -R177.H0_H0, -RZ.H0_H0 ;  /* 0xa00000ffb133c230 */ /* 0x000fe40000000900 */
[----:B------:R-:W-:Y:S02]  /*aeb0*/  @!P2 HADD2 R49, -R175.H0_H0, -RZ.H0_H0 ;  /* 0xa00000ffaf31a230 */ /* 0x000fe40000000900 */
[----:B------:R-:W-:Y:S01]  /*aec0*/  IMAD.MOV.U32 R230, RZ, RZ, R204 ;  /* 0x000000ffffe67224 */ /* 0x000fe200078e00cc */
[----:B------:R-:W-:Y:S01]  /*aed0*/  @!P4 PRMT R177, R51, 0x5410, RZ ;  /* 0x0000541033b1c816 */ /* 0x000fe200000000ff */
[----:B------:R-:W-:Y:S02]  /*aee0*/  IMAD.MOV.U32 R51, RZ, RZ, R205 ;  /* 0x000000ffff337224 */ /* 0x000fe400078e00cd */
[----:B------:R-:W-:Y:S02]  /*aef0*/  IMAD.MOV.U32 R229, RZ, RZ, R206 ;  /* 0x000000ffffe57224 */ /* 0x000fe400078e00ce */
[----:B------:R-:W-:-:S02]  /*af00*/  IMAD.MOV.U32 R204, RZ, RZ, R215 ;  /* 0x000000ffffcc7224 */ /* 0x000fc400078e00d7 */
[-C--:B------:R-:W-:Y:S01]  /*af10*/  FMUL.FTZ R215, R75, R2.reuse ;  /* 0x000000024bd77220 */ /* 0x080fe20000410000 */
[----:B------:R-:W-:Y:S02]  /*af20*/  IMAD.MOV.U32 R205, RZ, RZ, R214 ;  /* 0x000000ffffcd7224 */ /* 0x000fe400078e00d6 */
[-C--:B------:R-:W-:Y:S01]  /*af30*/  FMUL.FTZ R214, R74, R2.reuse ;  /* 0x000000024ad67220 */ /* 0x080fe20000410000 */
[----:B------:R-:W-:Y:S01]  /*af40*/  IMAD.MOV.U32 R206, RZ, RZ, R131 ;  /* 0x000000ffffce7224 */ /* 0x000fe200078e0083 */
[----:B------:R-:W-:Y:S01]  /*af50*/  @!P2 PRMT R175, R49, 0x5410, RZ ;  /* 0x0000541031afa816 */ /* 0x000fe200000000ff */
[----:B------:R-:W-:Y:S01]  /*af60*/  IMAD.MOV.U32 R64, RZ, RZ, R186 ;  /* 0x000000ffff407224 */ /* 0x000fe200078e00ba */
[----:B------:R-:W-:Y:S01]  /*af70*/  ISETP.LE.U32.AND P2, PT, R12, UR13, PT ;  /* 0x0000000d0c007c0c */ /* 0x000fe2000bf43070 */
        /* <DEDUP_REMOVED lines=38> */
[----:B------:R-:W-:-:S02]  /*b1e0*/  PRMT R135, R48, 0x7632, R135 ;  /* 0x0000763230877816 */ /* 0x000fc40000000087 */
[----:B--2---:R-:W-:-:S05]  /*b1f0*/  LOP3.LUT R0, R9, UR42, R114, 0x96, !PT ;  /* 0x0000002a09007c12 */ /* 0x004fca000f8e9672 */
[----:B------:R-:W-:Y:S01]  /*b200*/  IMAD.WIDE.U32 R4, R0, -0x2daee0ad, RZ ;  /* 0xd2511f5300047825 */ /* 0x000fe200078e00ff */
[----:B----4-:R-:W-:-:S04]  /*b210*/  LOP3.LUT R3, R7, UR41, R68, 0x96, !PT ;  /* 0x0000002907037c12 */ /* 0x010fc8000f8e9644 */
[----:B------:R-:W-:Y:S01]  /*b220*/  LOP3.LUT R6, R5, UR39, R6, 0x96, !PT ;  /* 0x0000002705067c12 */ /* 0x000fe2000f8e9606 */
[----:B------:R-:W-:-:S04]  /*b230*/  IMAD.WIDE.U32 R10, R3, -0x326172a9, RZ ;  /* 0xcd9e8d57030a7825 */ /* 0x000fc800078e00ff */
[----:B------:R-:W-:Y:S01]  /*b240*/  IMAD.WIDE.U32 R6, R6, -0x326172a9, RZ ;  /* 0xcd9e8d5706067825 */ /* 0x000fe200078e00ff */
[----:B------:R-:W-:-:S05]  /*b250*/  LOP3.LUT R0, R11, UR40, R8, 0x96, !PT ;  /* 0x000000280b007c12 */ /* 0x000fca000f8e9608 */
[----:B------:R-:W-:Y:S01]  /*b260*/  IMAD.WIDE.U32 R8, R0, -0x2daee0ad, RZ ;  /* 0xd2511f5300087825 */ /* 0x000fe200078e00ff */
[----:B------:R-:W-:-:S05]  /*b270*/  LOP3.LUT R0, R7, UR38, R10, 0x96, !PT ;  /* 0x0000002607007c12 */ /* 0x000fca000f8e960a */
[----:B------:R-:W-:Y:S01]  /*b280*/  IMAD.WIDE.U32 R16, R0, -0x2daee0ad, RZ ;  /* 0xd2511f5300107825 */ /* 0x000fe200078e00ff */
[----:B------:R-:W-:-:S04]  /*b290*/  LOP3.LUT R3, R9, UR37, R4, 0x96, !PT ;  /* 0x0000002509037c12 */ /* 0x000fc8000f8e9604 */
[----:B------:R-:W-:-:S05]  /*b2a0*/  LOP3.LUT R0, R17, UR18, R8, 0x96, !PT ;  /* 0x0000001211007c12 */ /* 0x000fca000f8e9608 */
[----:B------:R-:W-:-:S03]  /*b2b0*/  IMAD.WIDE.U32 R4, R0, -0x326172a9, RZ ;  /* 0xcd9e8d5700047825 */ /* 0x000fc600078e00ff */
[----:B------:R-:W-:-:S04]  /*b2c0*/  LOP3.LUT R0, R4, 0xff, RZ, 0xc0, !PT ;  /* 0x000000ff04007812 */ /* 0x000fc800078ec0ff */
[----:B------:R-:W-:Y:S02]  /*b2d0*/  ISETP.LE.U32.AND P3, PT, R0, UR13, PT ;  /* 0x0000000d00007c0c */ /* 0x000fe4000bf63070 */
[----:B------:R-:W-:-:S04]  /*b2e0*/  SHF.R.U32.HI R0, RZ, 0x8, R14 ;  /* 0x00000008ff007819 */ /* 0x000fc8000001160e */
[----:B------:R-:W-:Y:S01]  /*b2f0*/  LOP3.LUT R0, R0, 0xffff, RZ, 0xc0, !PT ;  /* 0x0000ffff00007812 */ /* 0x000fe200078ec0ff */
[----:B------:R-:W-:-:S03]  /*b300*/  IMAD.WIDE.U32 R8, R3, -0x326172a9, RZ ;  /* 0xcd9e8d5703087825 */ /* 0x000fc600078e00ff */
[----:B------:R-:W-:Y:S01]  /*b310*/  ISETP.LE.U32.AND P6, PT, R0, UR13, PT ;  /* 0x0000000d00007c0c */ /* 0x000fe2000bfc3070 */
[----:B------:R-:W-:Y:S02]  /*b320*/  IMAD.MOV.U32 R68, RZ, RZ, R244 ;  /* 0x000000ffff447224 */ /* 0x000fe400078e00f4 */
[----:B------:R-:W1:Y:S01]  /*b330*/  MUFU.EX2 R244, R101 ;  /* 0x0000006500f47308 */ /* 0x000e620000000800 */
[----:B------:R-:W-:Y:S02]  /*b340*/  LOP3.LUT R11, R9, UR36, R6, 0x96, !PT ;  /* 0x00000024090b7c12 */ /* 0x000fe4000f8e9606 */
[----:B------:R-:W-:Y:S02]  /*b350*/  LOP3.LUT R9, R5, UR27, R8, 0x96, !PT ;  /* 0x0000001b05097c12 */ /* 0x000fe4000f8e9608 */
[----:B------:R-:W-:Y:S02]  /*b360*/  LOP3.LUT R0, R23, 0xff, RZ, 0xc0, !PT ;  /* 0x000000ff17007812 */ /* 0x000fe400078ec0ff */
[----:B------:R-:W-:-:S02]  /*b370*/  LOP3.LUT R5, R4, 0xffff, RZ, 0xc0, !PT ;  /* 0x0000ffff04057812 */ /* 0x000fc400078ec0ff */
[----:B------:R-:W-:Y:S02]  /*b380*/  ISETP.LE.U32.AND P5, PT, R0, UR13, PT ;  /* 0x0000000d00007c0c */ /* 0x000fe4000bfa3070 */
[----:B------:R-:W-:Y:S01]  /*b390*/  SHF.R.U32.HI R0, RZ, 0x8, R5 ;  /* 0x00000008ff007819 */ /* 0x000fe20000011605 */
[----:B------:R-:W-:-:S03]  /*b3a0*/  @!P6 HADD2 R40, -R173.H0_H0, -RZ.H0_H0 ;  /* 0xa00000ffad28e230 */ /* 0x000fc60000000900 */
[----:B------:R-:W-:Y:S02]  /*b3b0*/  LOP3.LUT R0, R0, 0xffff, RZ, 0xc0, !PT ;  /* 0x0000ffff00007812 */ /* 0x000fe400078ec0ff */
[----:B------:R-:W-:Y:S02]  /*b3c0*/  @!P6 PRMT R173, R40, 0x5410, RZ ;  /* 0x0000541028ade816 */ /* 0x000fe400000000ff */
[----:B------:R-:W-:Y:S02]  /*b3d0*/  ISETP.LE.U32.AND P6, PT, R0, UR13, PT ;  /* 0x0000000d00007c0c */ /* 0x000fe4000bfc3070 */
[----:B-1----:R-:W-:-:S04]  /*b3e0*/  F2FP.F16.F32.PACK_AB R0, R239, R244 ;  /* 0x000000f4ef00723e */ /* 0x002fc800000000ff */
[C---:B------:R-:W-:Y:S02]  /*b3f0*/  PRMT R172, R0.reuse, 0x7610, R172 ;  /* 0x0000761000ac7816 */ /* 0x040fe400000000ac */
[----:B------:R-:W-:Y:S02]  /*b400*/  PRMT R139, R0, 0x7632, R139 ;  /* 0x00007632008b7816 */ /* 0x000fe4000000008b */
[----:B------:R-:W1:Y:S01]  /*b410*/  MUFU.EX2 R0, R65 ;  /* 0x0000004100007308 */ /* 0x000e620000000800 */
[----:B------:R-:W-:Y:S02]  /*b420*/  IMAD.MOV.U32 R69, RZ, RZ, R235 ;  /* 0x000000ffff457224 */ /* 0x000fe400078e00eb */
[----:B------:R-:W-:Y:S02]  /*b430*/  @!P5 HADD2 R41, -R172.H0_H0, -RZ.H0_H0 ;  /* 0xa00000ffac29d230 */ /* 0x000fe40000000900 */
[----:B------:R-:W-:Y:S01]  /*b440*/  FMUL.FTZ R235, R95, R2 ;  /* 0x000000025feb7220 */ /* 0x000fe20000410000 */
[----:B------:R-:W-:-:S02]  /*b450*/  LOP3.LUT R2, R9, 0xff, RZ, 0xc0, !PT ;  /* 0x000000ff09027812 */ /* 0x000fc400078ec0ff */
[----:B------:R-:W-:Y:S02]  /*b460*/  PRMT R39, R172, 0x5410, R139 ;  /* 0x00005410ac277816 */ /* 0x000fe4000000008b */
[----:B------:R-:W-:Y:S02]  /*b470*/  SHF.R.U32.HI R3, RZ, 0x18, R4 ;  /* 0x00000018ff037819 */ /* 0x000fe40000011604 */
[----:B------:R-:W-:Y:S02]  /*b480*/  @!P5 PRMT R172, R41, 0x5410, RZ ;  /* 0x0000541029acd816 */ /* 0x000fe400000000ff */
[----:B------:R-:W-:Y:S02]  /*b490*/  ISETP.LE.U32.AND P5, PT, R2, UR13, PT ;  /* 0x0000000d02007c0c */ /* 0x000fe4000bfa3070 */
[----:B------:R-:W-:Y:S02]  /*b4a0*/  LOP3.LUT R2, R9, 0xffff, RZ, 0xc0, !PT ;  /* 0x0000ffff09027812 */ /* 0x000fe400078ec0ff */
[----:B------:R-:W-:-:S02]  /*b4b0*/  ISETP.LE.U32.AND P4, PT, R3, UR13, PT ;  /* 0x0000000d03007c0c */ /* 0x000fc4000bf83070 */
[----:B-1----:R-:W-:Y:S02]  /*b4c0*/  F2FP.F16.F32.PACK_AB R3, R0, R22 ;  /* 0x000000160003723e */ /* 0x002fe400000000ff */
[----:B------:R-:W-:Y:S01]  /*b4d0*/  SHF.R.U32.HI R2, RZ, 0x8, R2 ;  /* 0x00000008ff027819 */ /* 0x000fe20000011602 */
[----:B------:R-:W-:Y:S01]  /*b4e0*/  @!P2 HADD2 R42, -R139.H0_H0, -RZ.H0_H0 ;  /* 0xa00000ff8b2aa230 */ /* 0x000fe20000000900 */
[--C-:B------:R-:W-:Y:S02]  /*b4f0*/  SHF.R.U32.HI R7, RZ, 0x10, R4.reuse ;  /* 0x00000010ff077819 */ /* 0x100fe40000011604 */
[C---:B------:R-:W-:Y:S02]  /*b500*/  PRMT R4, R3.reuse, 0x7610, R4 ;  /* 0x0000761003047816 */ /* 0x040fe40000000004 */
[----:B------:R-:W-:Y:S01]  /*b510*/  LOP3.LUT R2, R2, 0xffff, RZ, 0xc0, !PT ;  /* 0x0000ffff02027812 */ /* 0x000fe200078ec0ff */
[----:B------:R-:W-:Y:S01]  /*b520*/  MUFU.EX2 R6, R66 ;  /* 0x0000004200067308 */ /* 0x000fe20000000800 */
[----:B------:R-:W-:Y:S01]  /*b530*/  @!P2 PRMT R139, R42, 0x5410, RZ ;  /* 0x000054102a8ba816 */ /* 0x000fe200000000ff */
[----:B------:R-:W-:Y:S01]  /*b540*/  @!P5 HADD2 R43, -R4.H0_H0, -RZ.H0_H0 ;  /* 0xa00000ff042bd230 */ /* 0x000fe20000000900 */
[----:B------:R-:W-:-:S02]  /*b550*/  PRMT R14, R3, 0x7632, R14 ;  /* 0x00007632030e7816 */ /* 0x000fc4000000000e */
[----:B------:R-:W-:Y:S02]  /*b560*/  ISETP.LE.U32.AND P2, PT, R2, UR13, PT ;  /* 0x0000000d02007c0c */ /* 0x000fe4000bf43070 */
[----:B------:R-:W-:Y:S01]  /*b570*/  LOP3.LUT R2, R7, 0xff, RZ, 0xc0, !PT ;  /* 0x000000ff07027812 */ /* 0x000fe200078ec0ff */
[----:B------:R-:W1:Y:S01]  /*b580*/  MUFU.EX2 R5, R67 ;  /* 0x0000004300057308 */ /* 0x000e620000000800 */
[----:B------:R-:W-:Y:S02]  /*b590*/  PRMT R41, R4, 0x5410, R14 ;  /* 0x0000541004297816 */ /* 0x000fe4000000000e */
[----:B------:R-:W-:Y:S02]  /*b5a0*/  @!P5 PRMT R4, R43, 0x5410, RZ ;  /* 0x000054102b04d816 */ /* 0x000fe400000000ff */
[----:B------:R-:W-:Y:S01]  /*b5b0*/  ISETP.LE.U32.AND P5, PT, R2, UR13, PT ;  /* 0x0000000d02007c0c */ /* 0x000fe2000bfa3070 */
[----:B------:R-:W-:-:S04]  /*b5c0*/  IMAD.WIDE.U32 R2, R11, -0x2daee0ad, RZ ;  /* 0xd2511f530b027825 */ /* 0x000fc800078e00ff */
[----:B------:R-:W-:Y:S01]  /*b5d0*/  FADD.FTZ R10, R0, R38 ;  /* 0x00000026000a7221 */ /* 0x000fe20000010000 */
[----:B------:R-:W-:Y:S01]  /*b5e0*/  PRMT R136, R48, 0x7610, R136 ;  /* 0x0000761030887816 */ /* 0x000fe20000000088 */
[----:B------:R-:W-:Y:S01]  /*b5f0*/  @!P4 HADD2 R57, -R135.H0_H0, -RZ.H0_H0 ;  /* 0xa00000ff8739c230 */ /* 0x000fe20000000900 */
[----:B------:R-:W-:Y:S01]  /*b600*/  LOP3.LUT R0, R3, UR21, R16, 0x96, !PT ;  /* 0x0000001503007c12 */ /* 0x000fe2000f8e9610 */
[----:B------:R-:W-:Y:S01]  /*b610*/  IMAD.MOV.U32 R73, RZ, RZ, R129 ;  /* 0x000000ffff497224 */ /* 0x000fe200078e0081 */
[----:B------:R-:W-:Y:S02]  /*b620*/  PRMT R38, R136, 0x5410, R135 ;  /* 0x0000541088267816 */ /* 0x000fe40000000087 */
[----:B------:R-:W-:Y:S01]  /*b630*/  LOP3.LUT R7, R0, 0xffff, RZ, 0xc0, !PT ;  /* 0x0000ffff00077812 */ /* 0x000fe200078ec0ff */
[----:B------:R-:W-:Y:S01]  /*b640*/  IMAD.MOV.U32 R129, RZ, RZ, R238 ;  /* 0x000000ffff817224 */ /* 0x000fe200078e00ee */
[----:B-1----:R-:W-:Y:S01]  /*b650*/  F2FP.F16.F32.PACK_AB R8, R5, R6 ;  /* 0x000000060508723e */ /* 0x002fe200000000ff */
[----:B------:R-:W-:Y:S01]  /*b660*/  MUFU.EX2 R11, R70 ;  /* 0x00000046000b7308 */ /* 0x000fe20000000800 */
[----:B------:R-:W-:Y:S01]  /*b670*/  @!P4 PRMT R135, R57, 0x5410, RZ ;  /* 0x000054103987c816 */ /* 0x000fe200000000ff */
[----:B------:R-:W-:Y:S01]  /*b680*/  IMAD.MOV.U32 R57, RZ, RZ, R190 ;  /* 0x000000ffff397224 */ /* 0x000fe200078e00be */
[----:B------:R-:W-:Y:S01]  /*b690*/  SHF.R.U32.HI R7, RZ, 0x8, R7 ;  /* 0x00000008ff077819 */ /* 0x000fe20000011607 */
[----:B------:R-:W2:Y:S01]  /*b6a0*/  LDL.LU R190, [R1+0x110] ;  /* 0x0001100001be7983 */ /* 0x000ea20000300800 */
[----:B------:R-:W-:Y:S01]  /*b6b0*/  @!P2 HADD2 R46, -R14.H0_H0, -RZ.H0_H0 ;  /* 0xa00000ff0e2ea230 */ /* 0x000fe20000000900 */
[----:B------:R-:W-:-:S02]  /*b6c0*/  PRMT R138, R8, 0x7610, R138 ;  /* 0x00007610088a7816 */ /* 0x000fc4000000008a */
[----:B------:R-:W1:Y:S01]  /*b6d0*/  MUFU.EX2 R238, R81 ;  /* 0x0000005100ee7308 */ /* 0x000e620000000800 */
[----:B------:R-:W-:Y:S02]  /*b6e0*/  LOP3.LUT R7, R7, 0xffff, RZ, 0xc0, !PT ;  /* 0x0000ffff07077812 */ /* 0x000fe400078ec0ff */
[----:B------:R-:W-:Y:S01]  /*b6f0*/  @!P2 PRMT R14, R46, 0x5410, RZ ;  /* 0x000054102e0ea816 */ /* 0x000fe200000000ff */
[----:B------:R-:W-:Y:S01]  /*b700*/  @!P3 HADD2 R47, -R138.H0_H0, -RZ.H0_H0 ;  /* 0xa00000ff8a2fb230 */ /* 0x000fe20000000900 */
[----:B------:R-:W-:Y:S02]  /*b710*/  PRMT R137, R8, 0x7632, R137 ;  /* 0x0000763208897816 */ /* 0x000fe40000000089 */
[----:B------:R-:W-:Y:S02]  /*b720*/  ISETP.LE.U32.AND P2, PT, R7, UR13, PT ;  /* 0x0000000d07007c0c */ /* 0x000fe4000bf43070 */
[----:B------:R-:W-:Y:S02]  /*b730*/  LOP3.LUT R7, R0, 0xff, RZ, 0xc0, !PT ;  /* 0x000000ff00077812 */ /* 0x000fe400078ec0ff */
[----:B------:R-:W-:-:S02]  /*b740*/  PRMT R40, R138, 0x5410, R137 ;  /* 0x000054108a287816 */ /* 0x000fc40000000089 */
[----:B------:R-:W-:Y:S02]  /*b750*/  @!P3 PRMT R138, R47, 0x5410, RZ ;  /* 0x000054102f8ab816 */ /* 0x000fe400000000ff */
[----:B------:R-:W-:Y:S01]  /*b760*/  ISETP.LE.U32.AND P3, PT, R7, UR13, PT ;  /* 0x0000000d07007c0c */ /* 0x000fe2000bf63070 */
[----:B------:R-:W-:Y:S01]  /*b770*/  FADD.FTZ R7, R6, R10 ;  /* 0x0000000a06077221 */ /* 0x000fe20000010000 */
[----:B-1----:R-:W-:-:S04]  /*b780*/  F2FP.F16.F32.PACK_AB R6, R238, R11 ;  /* 0x0000000bee06723e */ /* 0x002fc800000000ff */
[C---:B------:R-:W-:Y:S02]  /*b790*/  PRMT R134, R6.reuse, 0x7610, R134 ;  /* 0x0000761006867816 */ /* 0x040fe40000000086 */
[----:B------:R-:W-:Y:S01]  /*b7a0*/  PRMT R133, R6, 0x7632, R133 ;  /* 0x0000763206857816 */ /* 0x000fe20000000085 */
[----:B------:R-:W-:Y:S01]  /*b7b0*/  IMAD.MOV.U32 R47, RZ, RZ, R75 ;  /* 0x000000ffff2f7224 */ /* 0x000fe200078e004b */
[----:B------:R-:W-:-:S03]  /*b7c0*/  LOP3.LUT R6, R2, 0xff, RZ, 0xc0, !PT ;  /* 0x000000ff02067812 */ /* 0x000fc600078ec0ff */
[----:B------:R-:W-:Y:S02]  /*b7d0*/  @!P3 HADD2 R56, -R134.H0_H0, -RZ.H0_H0 ;  /* 0xa00000ff8638b230 */ /* 0x000fe40000000900 */
[----:B------:R-:W-:Y:S01]  /*b7e0*/  IMAD.MOV.U32 R78, RZ, RZ, R51 ;  /* 0x000000ffff4e7224 */ /* 0x000fe200078e0033 */
[----:B------:R-:W-:Y:S01]  /*b7f0*/  PRMT R51, R134, 0x5410, R133 ;  /* 0x0000541086337816 */ /* 0x000fe20000000085 */
[----:B------:R-:W-:Y:S02]  /*b800*/  IMAD.MOV.U32 R75, RZ, RZ, R64 ;  /* 0x000000ffff4b7224 */ /* 0x000fe400078e0040 */
[----:B------:R-:W-:Y:S01]  /*b810*/  IMAD.MOV.U32 R94, RZ, RZ, R247 ;  /* 0x000000ffff5e7224 */ /* 0x000fe200078e00f7 */
[----:B------:R-:W-:Y:S01]  /*b820*/  @!P3 PRMT R134, R56, 0x5410, RZ ;  /* 0x000054103886b816 */ /* 0x000fe200000000ff */
[----:B------:R-:W-:Y:S02]  /*b830*/  IMAD.MOV.U32 R64, RZ, RZ, R246 ;  /* 0x000000ffff407224 */ /* 0x000fe400078e00f6 */
[----:B------:R-:W-:-:S02]  /*b840*/  @!P5 HADD2 R54, -R136.H0_H0, -RZ.H0_H0 ;  /* 0xa00000ff8836d230 */ /* 0x000fc40000000900 */
[----:B------:R-:W-:Y:S01]  /*b850*/  IMAD.MOV.U32 R247, RZ, RZ, R236 ;  /* 0x000000fffff77224 */ /* 0x000fe200078e00ec */
[----:B------:R-:W-:Y:S01]  /*b860*/  ISETP.LE.U32.AND P3, PT, R6, UR13, PT ;  /* 0x0000000d06007c0c */ /* 0x000fe2000bf63070 */
[----:B------:R-:W-:Y:S01]  /*b870*/  IMAD.MOV.U32 R246, RZ, RZ, R211 ;  /* 0x000000fffff67224 */ /* 0x000fe200078e00d3 */
[----:B------:R-:W-:Y:S01]  /*b880*/  MUFU.EX2 R236, R82 ;  /* 0x0000005200ec7308 */ /* 0x000fe20000000800 */
[----:B------:R-:W-:Y:S01]  /*b890*/  @!P2 HADD2 R55, -R133.H0_H0, -RZ.H0_H0 ;  /* 0xa00000ff8537a230 */ /* 0x000fe20000000900 */
[--C-:B------:R-:W-:Y:S02]  /*b8a0*/  SHF.R.U32.HI R6, RZ, 0x18, R2.reuse ;  /* 0x00000018ff067819 */ /* 0x100fe40000011602 */
[----:B------:R-:W-:Y:S02]  /*b8b0*/  LOP3.LUT R3, R2, 0xffff, RZ, 0xc0, !PT ;  /* 0x0000ffff02037812 */ /* 0x000fe400078ec0ff */
[----:B------:R-:W-:Y:S02]  /*b8c0*/  SHF.R.U32.HI R8, RZ, 0x10, R2 ;  /* 0x00000010ff087819 */ /* 0x000fe40000011602 */
[----:B------:R-:W1:Y:S01]  /*b8d0*/  MUFU.EX2 R211, R83 ;  /* 0x0000005300d37308 */ /* 0x000e620000000800 */
[----:B------:R-:W-:-:S02]  /*b8e0*/  SHF.R.U32.HI R2, RZ, 0x18, R9 ;  /* 0x00000018ff027819 */ /* 0x000fc40000011609 */
[----:B------:R-:W-:Y:S02]  /*b8f0*/  @!P5 PRMT R136, R54, 0x5410, RZ ;  /* 0x000054103688d816 */ /* 0x000fe400000000ff */
[----:B------:R-:W-:Y:S02]  /*b900*/  @!P2 PRMT R133, R55, 0x5410, RZ ;  /* 0x000054103785a816 */ /* 0x000fe400000000ff */
[----:B------:R-:W-:Y:S02]  /*b910*/  ISETP.LE.U32.AND P5, PT, R2, UR13, PT ;  /* 0x0000000d02007c0c */ /* 0x000fe4000bfa3070 */
[----:B------:R-:W-:Y:S02]  /*b920*/  ISETP.LE.U32.AND P2, PT, R6, UR13, PT ;  /* 0x0000000d06007c0c */ /* 0x000fe4000bf43070 */
[----:B------:R-:W-:Y:S02]  /*b930*/  SHF.R.U32.HI R2, RZ, 0x10, R9 ;  /* 0x00000010ff027819 */ /* 0x000fe40000011609 */
[----:B------:R-:W-:-:S02]  /*b940*/  SHF.R.U32.HI R6, RZ, 0x8, R3 ;  /* 0x00000008ff067819 */ /* 0x000fc40000011603 */
[----:B------:R-:W-:Y:S02]  /*b950*/  LOP3.LUT R3, R2, 0xff, RZ, 0xc0, !PT ;  /* 0x000000ff02037812 */ /* 0x000fe400078ec0ff */
[----:B------:R-:W-:Y:S01]  /*b960*/  LOP3.LUT R2, R6, 0xffff, RZ, 0xc0, !PT ;  /* 0x0000ffff06027812 */ /* 0x000fe200078ec0ff */
[----:B------:R-:W-:-:S03]  /*b970*/  FADD.FTZ R12, R26, R96 ;  /* 0x000000601a0c7221 */ /* 0x000fc60000010000 */
[----:B------:R-:W-:Y:S02]  /*b980*/  ISETP.LE.U32.AND P4, PT, R2, UR13, PT ;  /* 0x0000000d02007c0c */ /* 0x000fe4000bf83070 */
[----:B-1----:R-:W-:Y:S01]  /*b990*/  F2FP.F16.F32.PACK_AB R2, R211, R236 ;  /* 0x000000ecd302723e */ /* 0x002fe200000000ff */
[----:B------:R-:W-:-:S03]  /*b9a0*/  FADD.FTZ R12, R27, R12 ;  /* 0x0000000c1b0c7221 */ /* 0x000fc60000010000 */
[C---:B------:R-:W-:Y:S01]  /*b9b0*/  PRMT R132, R2.reuse, 0x7610, R132 ;  /* 0x0000761002847816 */ /* 0x040fe20000000084 */
[----:B------:R-:W-:Y:S02]  /*b9c0*/  IMAD.MOV.U32 R66, RZ, RZ, R182 ;  /* 0x000000ffff427224 */ /* 0x000fe400078e00b6 */
[----:B------:R-:W-:Y:S01]  /*b9d0*/  FADD.FTZ R6, R35, R12 ;  /* 0x0000000c23067221 */ /* 0x000fe20000010000 */
[----:B------:R-:W-:Y:S01]  /*b9e0*/  IMAD.MOV.U32 R67, RZ, RZ, R183 ;  /* 0x000000ffff437224 */ /* 0x000fe200078e00b7 */
[----:B------:R-:W-:Y:S01]  /*b9f0*/  MUFU.EX2 R182, R87 ;  /* 0x0000005700b67308 */ /* 0x000fe20000000800 */
[----:B------:R-:W-:Y:S01]  /*ba00*/  @!P3 HADD2 R58, -R132.H0_H0, -RZ.H0_H0 ;  /* 0xa00000ff843ab230 */ /* 0x000fe20000000900 */
[----:B------:R-:W-:Y:S02]  /*ba10*/  PRMT R35, R2, 0x7632, R35 ;  /* 0x0000763202237816 */ /* 0x000fe40000000023 */
[----:B------:R-:W-:-:S04]  /*ba20*/  LOP3.LUT R2, R8, 0xff, RZ, 0xc0, !PT ;  /* 0x000000ff08027812 */ /* 0x000fc800078ec0ff */
[----:B------:R-:W1:Y:S01]  /*ba30*/  MUFU.EX2 R183, R86 ;  /* 0x0000005600b77308 */ /* 0x000e620000000800 */
[----:B------:R-:W-:Y:S01]  /*ba40*/  @!P6 HADD2 R52, -R137.H0_H0, -RZ.H0_H0 ;  /* 0xa00000ff8934e230 */ /* 0x000fe20000000900 */
[----:B------:R-:W-:Y:S02]  /*ba50*/  PRMT R50, R132, 0x5410, R35 ;  /* 0x0000541084327816 */ /* 0x000fe40000000023 */
[----:B------:R-:W-:Y:S02]  /*ba60*/  @!P3 PRMT R132, R58, 0x5410, RZ ;  /* 0x000054103a84b816 */ /* 0x000fe400000000ff */
[----:B------:R-:W-:Y:S02]  /*ba70*/  ISETP.LE.U32.AND P3, PT, R2, UR13, PT ;  /* 0x0000000d02007c0c */ /* 0x000fe4000bf63070 */
[----:B------:R-:W-:Y:S01]  /*ba80*/  SHF.R.U32.HI R2, RZ, 0x10, R0 ;  /* 0x00000010ff027819 */ /* 0x000fe20000011600 */
[----:B------:R-:W-:Y:S01]  /*ba90*/  @!P4 HADD2 R59, -R35.H0_H0, -RZ.H0_H0 ;  /* 0xa00000ff233bc230 */ /* 0x000fe20000000900 */
[----:B------:R-:W-:-:S02]  /*baa0*/  @!P6 PRMT R137, R52, 0x5410, RZ ;  /* 0x000054103489e816 */ /* 0x000fc400000000ff */
[----:B------:R-:W-:Y:S02]  /*bab0*/  ISETP.LE.U32.AND P6, PT, R3, UR13, PT ;  /* 0x0000000d03007c0c */ /* 0x000fe4000bfc3070 */
[----:B------:R-:W-:Y:S01]  /*bac0*/  LOP3.LUT R3, R2, 0xff, RZ, 0xc0, !PT ;  /* 0x000000ff02037812 */ /* 0x000fe200078ec0ff */
[----:B------:R-:W-:Y:S01]  /*bad0*/  IMAD.MOV.U32 R46, RZ, RZ, R74 ;  /* 0x000000ffff2e7224 */ /* 0x000fe200078e004a */
[----:B------:R-:W-:Y:S01]  /*bae0*/  @!P4 PRMT R35, R59, 0x5410, RZ ;  /* 0x000054103b23c816 */ /* 0x000fe200000000ff */
[----:B------:R-:W-:Y:S01]  /*baf0*/  IMAD.MOV.U32 R74, RZ, RZ, R181 ;  /* 0x000000ffff4a7224 */ /* 0x000fe200078e00b5 */
[----:B------:R-:W-:Y:S01]  /*bb00*/  MUFU.EX2 R2, R97 ;  /* 0x0000006100027308 */ /* 0x000fe20000000800 */
[----:B------:R-:W-:Y:S02]  /*bb10*/  ISETP.LE.U32.AND P4, PT, R3, UR13, PT ;  /* 0x0000000d03007c0c */ /* 0x000fe4000bf83070 */
[----:B-1----:R-:W-:-:S05]  /*bb20*/  F2FP.F16.F32.PACK_AB R3, R182, R183 ;  /* 0x000000b7b603723e */ /* 0x002fca00000000ff */
[----:B------:R-:W1:Y:S01]  /*bb30*/  MUFU.EX2 R181, R99 ;  /* 0x0000006300b57308 */ /* 0x000e620000000800 */
[C---:B------:R-:W-:Y:S02]  /*bb40*/  PRMT R27, R3.reuse, 0x7610, R27 ;  /* 0x00007610031b7816 */ /* 0x040fe4000000001b */
[----:B------:R-:W-:-:S03]  /*bb50*/  PRMT R26, R3, 0x7632, R26 ;  /* 0x00007632031a7816 */ /* 0x000fc6000000001a */
[----:B------:R-:W-:Y:S01]  /*bb60*/  @!P3 HADD2 R60, -R27.H0_H0, -RZ.H0_H0 ;  /* 0xa00000ff1b3cb230 */ /* 0x000fe20000000900 */
[----:B------:R-:W-:Y:S02]  /*bb70*/  SHF.R.U32.HI R0, RZ, 0x18, R0 ;  /* 0x00000018ff007819 */ /* 0x000fe40000011600 */
[----:B------:R-:W-:Y:S02]  /*bb80*/  PRMT R49, R27, 0x5410, R26 ;  /* 0x000054101b317816 */ /* 0x000fe4000000001a */
[----:B------:R-:W-:Y:S02]  /*bb90*/  @!P3 PRMT R27, R60, 0x5410, RZ ;  /* 0x000054103c1bb816 */ /* 0x000fe400000000ff */
[----:B------:R-:W-:Y:S01]  /*bba0*/  ISETP.LE.U32.AND P3, PT, R0, UR13, PT ;  /* 0x0000000d00007c0c */ /* 0x000fe2000bf63070 */
[----:B------:R-:W-:Y:S01]  /*bbb0*/  IMAD.MOV.U32 R79, RZ, RZ, R128 ;  /* 0x000000ffff4f7224 */ /* 0x000fe200078e0080 */
[----:B-1----:R-:W-:Y:S01]  /*bbc0*/  F2FP.F16.F32.PACK_AB R0, R181, R2 ;  /* 0x00000002b500723e */ /* 0x002fe200000000ff */
[----:B------:R-:W-:-:S02]  /*bbd0*/  IMAD.MOV.U32 R42, RZ, RZ, R248 ;  /* 0x000000ffff2a7224 */ /* 0x000fc400078e00f8 */
[----:B------:R-:W-:Y:S01]  /*bbe0*/  FADD.FTZ R5, R5, R7 ;  /* 0x0000000705057221 */ /* 0x000fe20000010000 */
[----:B------:R-:W-:Y:S01]  /*bbf0*/  IMAD.MOV.U32 R101, RZ, RZ, R94 ;  /* 0x000000ffff657224 */ /* 0x000fe200078e005e */
[----:B------:R-:W-:Y:S01]  /*bc00*/  PRMT R23, R0, 0x7632, R23 ;  /* 0x0000763200177816 */ /* 0x000fe20000000017 */
[----:B------:R-:W-:Y:S02]  /*bc10*/  IMAD.MOV.U32 R95, RZ, RZ, R79 ;  /* 0x000000ffff5f7224 */ /* 0x000fe400078e004f */
[----:B------:R-:W-:Y:S01]  /*bc20*/  FADD.FTZ R7, R34, R6 ;  /* 0x0000000622077221 */ /* 0x000fe20000010000 */
[----:B------:R-:W-:Y:S02]  /*bc30*/  IMAD.MOV.U32 R94, RZ, RZ, R78 ;  /* 0x000000ffff5e7224 */ /* 0x000fe400078e004e */
[----:B------:R-:W-:Y:S01]  /*bc40*/  FADD.FTZ R248, R2, R80 ;  /* 0x0000005002f87221 */ /* 0x000fe20000010000 */
[----:B------:R-:W-:Y:S02]  /*bc50*/  IMAD.MOV.U32 R79, RZ, RZ, R75 ;  /* 0x000000ffff4f7224 */ /* 0x000fe400078e004b */
[----:B------:R-:W-:-:S02]  /*bc60*/  @!P4 HADD2 R62, -R0.H0_H0, -RZ.H0_H0 ;  /* 0xa00000ff003ec230 */ /* 0x000fc40000000900 */
[----:B------:R-:W-:Y:S01]  /*bc70*/  IMAD.MOV.U32 R78, RZ, RZ, R74 ;  /* 0x000000ffff4e7224 */ /* 0x000fe200078e004a */
[C---:B------:R-:W-:Y:S01]  /*bc80*/  @P4 PRMT R34, R0.reuse, 0x7610, R34 ;  /* 0x0000761000224816 */ /* 0x040fe20000000022 */
[----:B------:R-:W-:Y:S01]  /*bc90*/  IMAD.MOV.U32 R75, RZ, RZ, R93 ;  /* 0x000000ffff4b7224 */ /* 0x000fe200078e005d */
[----:B------:R-:W-:Y:S01]  /*bca0*/  PRMT R48, R0, 0x5410, R23 ;  /* 0x0000541000307816 */ /* 0x000fe20000000017 */
[----:B------:R-:W-:Y:S01]  /*bcb0*/  IMAD.MOV.U32 R74, RZ, RZ, R92 ;  /* 0x000000ffff4a7224 */ /* 0x000fe200078e005c */
[----:B------:R-:W-:Y:S01]  /*bcc0*/  LOP3.LUT R2, R115, UR26, R42, 0x96, !PT ;  /* 0x0000001a73027c12 */ /* 0x000fe2000f8e962a */
[----:B------:R-:W-:Y:S01]  /*bcd0*/  IMAD.MOV.U32 R93, RZ, RZ, R77 ;  /* 0x000000ffff5d7224 */ /* 0x000fe200078e004d */
[----:B------:R-:W-:Y:S01]  /*bce0*/  LOP3.LUT R0, R67, UR45, R46, 0x96, !PT ;  /* 0x0000002d43007c12 */ /* 0x000fe2000f8e962e */
        /* <DEDUP_REMOVED lines=9> */
[----:B------:R-:W-:-:S04]  /*bd80*/  IMAD.WIDE.U32 R2, R2, -0x2daee0ad, RZ ;  /* 0xd2511f5302027825 */ /* 0x000fc800078e00ff */
[----:B------:R-:W-:Y:S01]  /*bd90*/  IMAD.WIDE.U32 R240, R0, -0x326172a9, RZ ;  /* 0xcd9e8d5700f07825 */ /* 0x000fe200078e00ff */
[----:B------:R-:W-:-:S04]  /*bda0*/  LOP3.LUT R0, R3, UR41, R66, 0x96, !PT ;  /* 0x0000002903007c12 */ /* 0x000fc8000f8e9642 */
[----:B------:R-:W-:Y:S01]  /*bdb0*/  LOP3.LUT R3, R241, UR42, R114, 0x96, !PT ;  /* 0x0000002af1037c12 */ /* 0x000fe2000f8e9672 */
[----:B------:R1:W-:Y:S04]  /*bdc0*/  STG.E.U16 desc[UR24][R20.64+-0x3e], R13 ;  /* 0xffffc20d14007986 */ /* 0x0003e8000c101518 */
[----:B------:R-:W-:-:S04]  /*bdd0*/  IMAD.WIDE.U32 R8, R3, -0x2daee0ad, RZ ;  /* 0xd2511f5303087825 */ /* 0x000fc800078e00ff */
[----:B------:R-:W-:Y:S02]  /*bde0*/  IMAD.MOV.U32 R43, RZ, RZ, R249 ;  /* 0x000000ffff2b7224 */ /* 0x000fe400078e00f9 */
[----:B------:R-:W-:Y:S01]  /*bdf0*/  FADD.FTZ R249, R11, R5 ;  /* 0x000000050bf97221 */ /* 0x000fe20000010000 */
[----:B-1----:R-:W-:Y:S01]  /*be00*/  IMAD.WIDE.U32 R12, R0, -0x326172a9, RZ ;  /* 0xcd9e8d57000c7825 */ /* 0x002fe200078e00ff */
[----:B------:R-:W-:-:S05]  /*be10*/  LOP3.LUT R0, R9, UR39, R2, 0x96, !PT ;  /* 0x0000002709007c12 */ /* 0x000fca000f8e9602 */
[----:B------:R-:W-:Y:S01]  /*be20*/  IMAD.WIDE.U32 R10, R0, -0x326172a9, RZ ;  /* 0xcd9e8d57000a7825 */ /* 0x000fe200078e00ff */
[----:B------:R-:W-:-:S04]  /*be30*/  LOP3.LUT R3, R13, UR40, R240, 0x96, !PT ;  /* 0x000000280d037c12 */ /* 0x000fc8000f8e96f0 */
[----:B------:R-:W-:Y:S01]  /*be40*/  LOP3.LUT R0, R11, UR38, R12, 0x96, !PT ;  /* 0x000000260b007c12 */ /* 0x000fe2000f8e960c */
[----:B------:R-:W-:-:S04]  /*be50*/  IMAD.WIDE.U32 R2, R3, -0x2daee0ad, RZ ;  /* 0xd2511f5303027825 */ /* 0x000fc800078e00ff */
[----:B------:R-:W-:Y:S01]  /*be60*/  IMAD.WIDE.U32 R12, R0, -0x2daee0ad, RZ ;  /* 0xd2511f53000c7825 */ /* 0x000fe200078e00ff */
[----:B------:R-:W-:-:S04]  /*be70*/  LOP3.LUT R3, R3, UR37, R8, 0x96, !PT ;  /* 0x0000002503037c12 */ /* 0x000fc8000f8e9608 */
[----:B------:R-:W-:Y:S01]  /*be80*/  LOP3.LUT R2, R13, UR18, R2, 0x96, !PT ;  /* 0x000000120d027c12 */ /* 0x000fe2000f8e9602 */
[----:B------:R-:W-:-:S04]  /*be90*/  IMAD.WIDE.U32 R8, R3, -0x326172a9, RZ ;  /* 0xcd9e8d5703087825 */ /* 0x000fc800078e00ff */
[----:B------:R-:W-:Y:S01]  /*bea0*/  IMAD.WIDE.U32 R2, R2, -0x326172a9, RZ ;  /* 0xcd9e8d5702027825 */ /* 0x000fe200078e00ff */
[----:B------:R-:W-:Y:S03]  /*beb0*/  STG.E.U16 desc[UR24][R20.64+-0x40], R15 ;  /* 0xffffc00f14007986 */ /* 0x000fe6000c101518 */
[----:B------:R-:W-:Y:S02]  /*bec0*/  IMAD.MOV.U32 R128, RZ, RZ, R245 ;  /* 0x000000ffff807224 */ /* 0x000fe400078e00f5 */
[----:B------:R-:W-:Y:S01]  /*bed0*/  FADD.FTZ R245, R36, R7 ;  /* 0x0000000724f57221 */ /* 0x000fe20000010000 */
[----:B------:R-:W-:Y:S01]  /*bee0*/  SHF.R.U32.HI R7, RZ, 0x10, R2 ;  /* 0x00000010ff077819 */ /* 0x000fe20000011602 */
[----:B------:R-:W-:Y:S01]  /*bef0*/  STG.E.U16 desc[UR24][R32.64+-0x40], R19 ;  /* 0xffffc01320007986 */ /* 0x000fe2000c101518 */
[----:B------:R-:W-:-:S03]  /*bf00*/  LOP3.LUT R0, R3, UR27, R8, 0x96, !PT ;  /* 0x0000001b03007c12 */ /* 0x000fc6000f8e9608 */
[----:B------:R-:W-:Y:S01]  /*bf10*/  STG.E.U16 desc[UR24][R32.64+-0x3e], R18 ;  /* 0xffffc21220007986 */ /* 0x000fe2000c101518 */
[C---:B------:R-:W-:Y:S02]  /*bf20*/  LOP3.LUT R3, R2.reuse, 0xffff, RZ, 0xc0, !PT ;  /* 0x0000ffff02037812 */ /* 0x040fe400078ec0ff */
[----:B------:R-:W-:Y:S01]  /*bf30*/  LOP3.LUT R8, R2, 0xff, RZ, 0xc0, !PT ;  /* 0x000000ff02087812 */ /* 0x000fe200078ec0ff */
[----:B------:R1:W-:Y:S01]  /*bf40*/  STG.E.U16 desc[UR24][R30.64+-0x40], R4 ;  /* 0xffffc0041e007986 */ /* 0x0003e2000c101518 */
[----:B------:R-:W-:-:S04]  /*bf50*/  SHF.R.U32.HI R3, RZ, 0x8, R3 ;  /* 0x00000008ff037819 */ /* 0x000fc80000011603 */
[----:B------:R-:W-:Y:S02]  /*bf60*/  PRMT R16, R8, 0x5410, R3 ;  /* 0x0000541008107816 */ /* 0x000fe40000000003 */
[----:B------:R-:W-:Y:S02]  /*bf70*/  LOP3.LUT R10, R9, UR36, R10, 0x96, !PT ;  /* 0x00000024090a7c12 */ /* 0x000fe4000f8e960a */
[----:B-1----:R-:W-:Y:S02]  /*bf80*/  SHF.R.U32.HI R4, RZ, 0x18, R2 ;  /* 0x00000018ff047819 */ /* 0x002fe40000011602 */
[----:B------:R-:W-:-:S04]  /*bf90*/  LOP3.LUT R2, R7, 0xff, RZ, 0xc0, !PT ;  /* 0x000000ff07027812 */ /* 0x000fc800078ec0ff */
[----:B------:R-:W-:Y:S02]  /*bfa0*/  PRMT R15, R2, 0x5410, R4 ;  /* 0x00005410020f7816 */ /* 0x000fe40000000004 */
[----:B------:R-:W-:-:S04]  /*bfb0*/  LOP3.LUT R2, R0, 0xffff, RZ, 0xc0, !PT ;  /* 0x0000ffff00027812 */ /* 0x000fc800078ec0ff */
[----:B------:R-:W-:Y:S02]  /*bfc0*/  SHF.R.U32.HI R3, RZ, 0x8, R2 ;  /* 0x00000008ff037819 */ /* 0x000fe40000011602 */
[----:B------:R-:W-:-:S04]  /*bfd0*/  LOP3.LUT R2, R0, 0xff, RZ, 0xc0, !PT ;  /* 0x000000ff00027812 */ /* 0x000fc800078ec0ff */
[----:B------:R-:W-:Y:S02]  /*bfe0*/  PRMT R11, R2, 0x5410, R3 ;  /* 0x00005410020b7816 */ /* 0x000fe40000000003 */
[--C-:B------:R-:W-:Y:S02]  /*bff0*/  SHF.R.U32.HI R3, RZ, 0x10, R0.reuse ;  /* 0x00000010ff037819 */ /* 0x100fe40000011600 */
[----:B------:R-:W-:Y:S02]  /*c000*/  SHF.R.U32.HI R2, RZ, 0x18, R0 ;  /* 0x00000018ff027819 */ /* 0x000fe40000011600 */
[----:B------:R-:W-:-:S04]  /*c010*/  LOP3.LUT R0, R3, 0xff, RZ, 0xc0, !PT ;  /* 0x000000ff03007812 */ /* 0x000fc800078ec0ff */
[----:B------:R-:W-:Y:S01]  /*c020*/  PRMT R9, R0, 0x5410, R2 ;  /* 0x0000541000097816 */ /* 0x000fe20000000002 */
[----:B------:R-:W-:-:S04]  /*c030*/  IMAD.WIDE.U32 R2, R10, -0x2daee0ad, RZ ;  /* 0xd2511f530a027825 */ /* 0x000fc800078e00ff */
[----:B------:R-:W-:Y:S02]  /*c040*/  IMAD.U32 R0, RZ, RZ, UR13 ;  /* 0x0000000dff007e24 */ /* 0x000fe4000f8e00ff */
[----:B------:R-:W-:Y:S01]  /*c050*/  IMAD.MOV.U32 R7, RZ, RZ, 0x7054 ;  /* 0x00007054ff077424 */ /* 0x000fe200078e00ff */
[----:B------:R-:W-:-:S04]  /*c060*/  LOP3.LUT R4, R3, UR21, R12, 0x96, !PT ;  /* 0x0000001503047c12 */ /* 0x000fc8000f8e960c */
[----:B------:R-:W-:Y:S02]  /*c070*/  PRMT R0, R0, R7, UR13 ;  /* 0x0000000d00007e16 */ /* 0x000fe40008000007 */
[----:B------:R-:W-:-:S04]  /*c080*/  LOP3.LUT R7, R4, 0xffff, RZ, 0xc0, !PT ;  /* 0x0000ffff04077812 */ /* 0x000fc800078ec0ff */
[----:B------:R-:W-:Y:S02]  /*c090*/  SHF.R.U32.HI R8, RZ, 0x8, R7 ;  /* 0x00000008ff087819 */ /* 0x000fe40000011607 */
[----:B------:R-:W-:-:S04]  /*c0a0*/  LOP3.LUT R7, R4, 0xff, RZ, 0xc0, !PT ;  /* 0x000000ff04077812 */ /* 0x000fc800078ec0ff */
[----:B------:R-:W-:Y:S02]  /*c0b0*/  PRMT R13, R7, 0x5410, R8 ;  /* 0x00005410070d7816 */ /* 0x000fe40000000008 */
[--C-:B------:R-:W-:Y:S02]  /*c0c0*/  SHF.R.U32.HI R8, RZ, 0x10, R4.reuse ;  /* 0x00000010ff087819 */ /* 0x100fe40000011604 */
[----:B------:R-:W-:Y:S02]  /*c0d0*/  SHF.R.U32.HI R7, RZ, 0x18, R4 ;  /* 0x00000018ff077819 */ /* 0x000fe40000011604 */
[----:B------:R-:W-:Y:S02]  /*c0e0*/  LOP3.LUT R4, R8, 0xff, RZ, 0xc0, !PT ;  /* 0x000000ff08047812 */ /* 0x000fe400078ec0ff */
[----:B------:R-:W-:Y:S02]  /*c0f0*/  LOP3.LUT R3, R2, 0xffff, RZ, 0xc0, !PT ;  /* 0x0000ffff02037812 */ /* 0x000fe400078ec0ff */
[----:B------:R-:W-:-:S02]  /*c100*/  PRMT R12, R4, 0x5410, R7 ;  /* 0x00005410040c7816 */ /* 0x000fc40000000007 */
[----:B------:R-:W-:Y:S02]  /*c110*/  SHF.R.U32.HI R4, RZ, 0x8, R3 ;  /* 0x00000008ff047819 */ /* 0x000fe40000011603 */
[----:B------:R-:W-:-:S04]  /*c120*/  LOP3.LUT R3, R2, 0xff, RZ, 0xc0, !PT ;  /* 0x000000ff02037812 */ /* 0x000fc800078ec0ff */
[----:B------:R-:W-:Y:S02]  /*c130*/  PRMT R7, R3, 0x5410, R4 ;  /* 0x0000541003077816 */ /* 0x000fe40000000004 */
[--C-:B------:R-:W-:Y:S02]  /*c140*/  SHF.R.U32.HI R4, RZ, 0x10, R2.reuse ;  /* 0x00000010ff047819 */ /* 0x100fe40000011602 */
[----:B------:R-:W-:Y:S02]  /*c150*/  SHF.R.U32.HI R3, RZ, 0x18, R2 ;  /* 0x00000018ff037819 */ /* 0x000fe40000011602 */
[----:B------:R-:W-:Y:S01]  /*c160*/  LOP3.LUT R2, R4, 0xff, RZ, 0xc0, !PT ;  /* 0x000000ff04027812 */ /* 0x000fe200078ec0ff */
[----:B------:R1:W-:Y:S01]  /*c170*/  STG.E.U16 desc[UR24][R30.64+-0x3e], R14 ;  /* 0xffffc20e1e007986 */ /* 0x0003e2000c101518 */
[----:B------:R-:W-:Y:S02]  /*c180*/  IMAD.MOV.U32 R112, RZ, RZ, R78 ;  /* 0x000000ffff707224 */ /* 0x000fe400078e004e */
[----:B------:R-:W-:-:S02]  /*c190*/  IMAD.MOV.U32 R78, RZ, RZ, R77 ;  /* 0x000000ffff4e7224 */ /* 0x000fc400078e004d */
[----:B------:R-:W-:Y:S02]  /*c1a0*/  IMAD.MOV.U32 R77, RZ, RZ, R131 ;  /* 0x000000ffff4d7224 */ /* 0x000fe400078e0083 */
[----:B------:R-:W-:Y:S01]  /*c1b0*/  IMAD.MOV.U32 R131, RZ, RZ, R128 ;  /* 0x000000ffff837224 */ /* 0x000fe200078e0080 */
[----:B-1----:R-:W-:Y:S02]  /*c1c0*/  PRMT R14, R2, 0x5410, R3 ;  /* 0x00005410020e7816 */ /* 0x002fe40000000003 */
[----:B------:R-:W-:-:S05]  /*c1d0*/  HSET2.LE.AND R2, R16, R0, PT ;  /* 0x0000000010027233 */ /* 0x000fca0003803000 */
[----:B------:R-:W-:Y:S02]  /*c1e0*/  LOP3.LUT R10, R2, R98, RZ, 0xc0, !PT ;  /* 0x00000062020a7212 */ /* 0x000fe400078ec0ff */
[--C-:B------:R-:W-:Y:S02]  /*c1f0*/  HSET2.LE.AND R2, R15, R0.reuse, PT ;  /* 0x000000000f027233 */ /* 0x100fe40003803000 */
[----:B------:R-:W-:-:S03]  /*c200*/  HSET2.LE.AND R3, R11, R0, PT ;  /* 0x000000000b037233 */ /* 0x000fc60003803000 */
[----:B------:R-:W-:Y:S02]  /*c210*/  LOP3.LUT R11, R2, R53, RZ, 0xc0, !PT ;  /* 0x00000035020b7212 */ /* 0x000fe400078ec0ff */
[----:B------:R-:W-:Y:S01]  /*c220*/  HSET2.LE.AND R2, R13, R0, PT ;  /* 0x000000000d027233 */ /* 0x000fe20003803000 */
[----:B------:R-:W-:-:S04]  /*c230*/  IMAD.MOV.U32 R42, RZ, RZ, R247 ;  /* 0x000000ffff2a7224 */ /* 0x000fc800078e00f7 */
[----:B------:R-:W-:Y:S01]  /*c240*/  LOP3.LUT R128, R2, R45, RZ, 0xc0, !PT ;  /* 0x0000002d02807212 */ /* 0x000fe200078ec0ff */
[----:B------:R-:W-:-:S04]  /*c250*/  VIADD R2, R246, 0x4 ;  /* 0x00000004f6027836 */ /* 0x000fc80000000000 */
[----:B------:R-:W-:Y:S01]  /*c260*/  IMAD.WIDE.U32 R246, R2, -0x326172a9, RZ ;  /* 0xcd9e8d5702f67825 */ /* 0x000fe200078e00ff */
[----:B------:R-:W-:-:S04]  /*c270*/  UIADD3 UR4, UR29, -0x4498517b, URZ ;  /* 0xbb67ae851d047890 */ /* 0x000fc8000fffe03f */
[----:B------:R-:W-:Y:S01]  /*c280*/  LOP3.LUT R2, R247, R42, RZ, 0x3c, !PT ;  /* 0x0000002af7027212 */ /* 0x000fe200078e3cff */
[----:B------:R-:W-:Y:S02]  /*c290*/  IMAD.MOV.U32 R66, RZ, RZ, R64 ;  /* 0x000000ffff427224 */ /* 0x000fe400078e0040 */
[----:B------:R-:W-:Y:S02]  /*c2a0*/  IMAD.MOV.U32 R42, RZ, RZ, R251 ;  /* 0x000000ffff2a7224 */ /* 0x000fe400078e00fb */
[----:B------:R-:W-:Y:S02]  /*c2b0*/  IMAD.MOV.U32 R64, RZ, RZ, R250 ;  /* 0x000000ffff407224 */ /* 0x000fe400078e00fa */
[----:B------:R-:W-:Y:S01]  /*c2c0*/  IMAD.WIDE.U32 R250, R2, -0x2daee0ad, RZ ;  /* 0xd2511f5302fa7825 */ /* 0x000fe200078e00ff */
[----:B------:R-:W-:-:S03]  /*c2d0*/  PRMT R5, R100, 0x7632, R5 ;  /* 0x0000763264057816 */ /* 0x000fc60000000005 */
[----:B------:R-:W-:Y:S01]  /*c2e0*/  IMAD.MOV.U32 R65, RZ, RZ, R101 ;  /* 0x000000ffff417224 */ /* 0x000fe200078e0065 */
[----:B------:R-:W-:Y:S01]  /*c2f0*/  LOP3.LUT R2, R251, UR4, R46, 0x96, !PT ;  /* 0x00000004fb027c12 */ /* 0x000fe2000f8e962e */
[----:B------:R-:W-:Y:S01]  /*c300*/  IMAD.MOV.U32 R101, RZ, RZ, R95 ;  /* 0x000000ffff657224 */ /* 0x000fe200078e005f */
[--C-:B------:R-:W-:Y:S01]  /*c310*/  HSET2.LE.AND R4, R9, R0.reuse, PT ;  /* 0x0000000009047233 */ /* 0x100fe20003803000 */
[----:B------:R-:W-:Y:S01]  /*c320*/  IMAD.MOV.U32 R95, RZ, RZ, R94 ;  /* 0x000000ffff5f7224 */ /* 0x000fe200078e005e */
[----:B------:R-:W-:Y:S01]  /*c330*/  LOP3.LUT R8, R3, R103, RZ, 0xc0, !PT ;  /* 0x0000006703087212 */ /* 0x000fe200078ec0ff */
[----:B------:R-:W-:Y:S01]  /*c340*/  @!P5 HADD2 R72, -R5.H0_H0, -RZ.H0_H0 ;  /* 0xa00000ff0548d230 */ /* 0x000fe20000000900 */
[----:B------:R-:W-:Y:S01]  /*c350*/  PRMT R6, R100, 0x7610, R6 ;  /* 0x0000761064067816 */ /* 0x000fe20000000006 */
[----:B------:R-:W-:Y:S01]  /*c360*/  IMAD.MOV.U32 R94, RZ, RZ, R75 ;  /* 0x000000ffff5e7224 */ /* 0x000fe200078e004b */
[----:B------:R-:W-:Y:S01]  /*c370*/  HSET2.LE.AND R3, R12, R0, PT ;  /* 0x000000000c037233 */ /* 0x000fe20003803000 */
[----:B------:R-:W-:-:S02]  /*c380*/  IMAD.MOV.U32 R75, RZ, RZ, R76 ;  /* 0x000000ffff4b7224 */ /* 0x000fc400078e004c */
[----:B------:R-:W-:Y:S02]  /*c390*/  IMAD.MOV.U32 R58, RZ, RZ, R243 ;  /* 0x000000ffff3a7224 */ /* 0x000fe400078e00f3 */
[----:B------:R-:W-:Y:S02]  /*c3a0*/  IMAD.MOV.U32 R59, RZ, RZ, R242 ;  /* 0x000000ffff3b7224 */ /* 0x000fe400078e00f2 */
[----:B------:R-:W-:Y:S02]  /*c3b0*/  IMAD.MOV.U32 R76, RZ, RZ, R73 ;  /* 0x000000ffff4c7224 */ /* 0x000fe400078e0049 */
[----:B------:R-:W-:Y:S01]  /*c3c0*/  IMAD.WIDE.U32 R242, R2, -0x326172a9, RZ ;  /* 0xcd9e8d5702f27825 */ /* 0x000fe200078e00ff */
[----:B------:R-:W-:Y:S02]  /*c3d0*/  PRMT R17, R6, 0x5410, R5 ;  /* 0x0000541006117816 */ /* 0x000fe40000000005 */
[----:B------:R-:W-:Y:S01]  /*c3e0*/  LOP3.LUT R9, R4, R102, RZ, 0xc0, !PT ;  /* 0x0000006604097212 */ /* 0x000fe200078ec0ff */
[----:B------:R-:W-:Y:S01]  /*c3f0*/  IMAD.MOV.U32 R73, RZ, RZ, R68 ;  /* 0x000000ffff497224 */ /* 0x000fe200078e0044 */
[----:B------:R-:W-:Y:S01]  /*c400*/  @!P5 PRMT R5, R72, 0x5410, RZ ;  /* 0x000054104805d816 */ /* 0x000fe200000000ff */
[----:B------:R-:W-:Y:S01]  /*c410*/  IMAD.MOV.U32 R96, RZ, RZ, R79 ;  /* 0x000000ffff607224 */ /* 0x000fe200078e004f */
[----:B------:R-:W-:Y:S01]  /*c420*/  HSET2.LE.AND R4, R7, R0, PT ;  /* 0x0000000007047233 */ /* 0x000fe20003803000 */
[----:B------:R-:W-:Y:S01]  /*c430*/  IMAD.MOV.U32 R68, RZ, RZ, R129 ;  /* 0x000000ffff447224 */ /* 0x000fe200078e0081 */
[----:B------:R-:W-:Y:S01]  /*c440*/  LOP3.LUT R129, R3, R44, RZ, 0xc0, !PT ;  /* 0x0000002c03817212 */ /* 0x000fe200078ec0ff */
[----:B------:R-:W-:Y:S01]  /*c450*/  IMAD.MOV.U32 R79, RZ, RZ, R74 ;  /* 0x000000ffff4f7224 */ /* 0x000fe200078e004a */
[----:B------:R-:W-:Y:S01]  /*c460*/  LOP3.LUT R3, R115, UR26, R246, 0x96, !PT ;  /* 0x0000001a73037c12 */ /* 0x000fe2000f8e96f6 */
[----:B------:R-:W-:Y:S01]  /*c470*/  IMAD.MOV.U32 R74, RZ, RZ, R93 ;  /* 0x000000ffff4a7224 */ /* 0x000fe200078e005d */
[----:B------:R-:W-:Y:S01]  /*c480*/  LOP3.LUT R2, R243, UR42, R114, 0x96, !PT ;  /* 0x0000002af3027c12 */ /* 0x000fe2000f8e9672 */
[----:B------:R-:W-:-:S02]  /*c490*/  IMAD.MOV.U32 R93, RZ, RZ, R92 ;  /* 0x000000ffff5d7224 */ /* 0x000fc400078e005c */
[----:B------:R-:W-:Y:S01]  /*c4a0*/  IMAD.MOV.U32 R92, RZ, RZ, R69 ;  /* 0x000000ffff5c7224 */ /* 0x000fe200078e0045 */
[----:B------:R1:W-:Y:S01]  /*c4b0*/  STG.E.U16 desc[UR24][R28.64+-0x3e], R5 ;  /* 0xffffc2051c007986 */ /* 0x0003e2000c101518 */
[----:B------:R-:W-:Y:S01]  /*c4c0*/  IMAD.MOV.U32 R69, RZ, RZ, R130 ;  /* 0x000000ffff457224 */ /* 0x000fe200078e0082 */
[----:B------:R-:W-:Y:S01]  /*c4d0*/  LOP3.LUT R130, R4, R37, RZ, 0xc0, !PT ;  /* 0x0000002504827212 */ /* 0x000fe200078ec0ff */
[----:B------:R-:W-:Y:S02]  /*c4e0*/  @!P6 HADD2 R71, -R6.H0_H0, -RZ.H0_H0 ;  /* 0xa00000ff0647e230 */ /* 0x000fe40000000900 */
[----:B------:R-:W-:-:S03]  /*c4f0*/  IMAD.WIDE.U32 R12, R2, -0x2daee0ad, RZ ;  /* 0xd2511f53020c7825 */ /* 0x000fc600078e00ff */
[----:B------:R-:W-:-:S05]  /*c500*/  @!P6 PRMT R6, R71, 0x5410, RZ ;  /* 0x000054104706e816 */ /* 0x000fca00000000ff */
[----:B------:R3:W-:Y:S01]  /*c510*/  STG.E.U16 desc[UR24][R28.64+-0x40], R6 ;  /* 0xffffc0061c007986 */ /* 0x0007e2000c101518 */
[----:B-1----:R-:W-:-:S05]  /*c520*/  IMAD.WIDE.U32 R4, R3, -0x2daee0ad, RZ ;  /* 0xd2511f5303047825 */ /* 0x002fca00078e00ff */
[----:B------:R-:W-:Y:S02]  /*c530*/  LOP3.LUT R3, R5, UR41, R250, 0x96, !PT ;  /* 0x0000002905037c12 */ /* 0x000fe4000f8e96fa */
[----:B------:R-:W-:-:S03]  /*c540*/  LOP3.LUT R2, R13, UR39, R4, 0x96, !PT ;  /* 0x000000270d027c12 */ /* 0x000fc6000f8e9604 */
[----:B------:R-:W-:-:S04]  /*c550*/  IMAD.WIDE.U32 R4, R3, -0x326172a9, RZ ;  /* 0xcd9e8d5703047825 */ /* 0x000fc800078e00ff */
[----:B---3--:R-:W-:Y:S01]  /*c560*/  IMAD.WIDE.U32 R6, R2, -0x326172a9, RZ ;  /* 0xcd9e8d5702067825 */ /* 0x008fe200078e00ff */
[----:B------:R-:W-:-:S04]  /*c570*/  LOP3.LUT R2, R5, UR40, R242, 0x96, !PT ;  /* 0x0000002805027c12 */ /* 0x000fc8000f8e96f2 */
[----:B------:R-:W-:Y:S01]  /*c580*/  LOP3.LUT R3, R7, UR38, R4, 0x96, !PT ;  /* 0x0000002607037c12 */ /* 0x000fe2000f8e9604 */
[----:B------:R-:W-:Y:S01]  /*c590*/  STG.E.U16 desc[UR24][R20.64+-0x30], R25 ;  /* 0xffffd01914007986 */ /* 0x000fe2000c101518 */
[----:B------:R-:W-:-:S03]  /*c5a0*/  IMAD.WIDE.U32 R4, R2, -0x2daee0ad, RZ ;  /* 0xd2511f5302047825 */ /* 0x000fc600078e00ff */
[----:B------:R1:W-:Y:S01]  /*c5b0*/  STG.E.U16 desc[UR24][R20.64+-0x2e], R24 ;  /* 0xffffd21814007986 */ /* 0x0003e2000c101518 */
[----:B------:R-:W-:Y:S02]  /*c5c0*/  HSET2.LE.AND R2, R14, R0, PT ;  /* 0x000000000e027233 */ /* 0x000fe40003803000 */
[----:B------:R-:W-:Y:S01]  /*c5d0*/  LOP3.LUT R5, R5, UR37, R12, 0x96, !PT ;  /* 0x0000002505057c12 */ /* 0x000fe2000f8e960c */
[----:B------:R-:W-:Y:S01]  /*c5e0*/  IMAD.MOV.U32 R56, RZ, RZ, R131 ;  /* 0x000000ffff387224 */ /* 0x000fe200078e0083 */
[----:B--2---:R-:W2:Y:S01]  /*c5f0*/  LDSM.16.MT88.4 R12, [R190+0xa000] ;  /* 0x00a00000be0c783b */ /* 0x004ea20000004200 */
[----:B------:R-:W-:Y:S01]  /*c600*/  LOP3.LUT R131, R2, R39, RZ, 0xc0, !PT ;  /* 0x0000002702837212 */ /* 0x000fe200078ec0ff */
[----:B-1----:R-:W-:-:S05]  /*c610*/  IMAD.WIDE.U32 R24, R3, -0x2daee0ad, RZ ;  /* 0xd2511f5303187825 */ /* 0x002fca00078e00ff */
[----:B------:R-:W-:Y:S01]  /*c620*/  LOP3.LUT R4, R25, UR18, R4, 0x96, !PT ;  /* 0x0000001219047c12 */ /* 0x000fe2000f8e9604 */
[----:B------:R-:W-:-:S04]  /*c630*/  IMAD.WIDE.U32 R2, R5, -0x326172a9, RZ ;  /* 0xcd9e8d5705027825 */ /* 0x000fc800078e00ff */
[----:B------:R-:W-:Y:S01]  /*c640*/  IMAD.WIDE.U32 R4, R4, -0x326172a9, RZ ;  /* 0xcd9e8d5704047825 */ /* 0x000fe200078e00ff */
[----:B------:R-:W-:Y:S02]  /*c650*/  LOP3.LUT R22, R3, UR36, R6, 0x96, !PT ;  /* 0x0000002403167c12 */ /* 0x000fe4000f8e9606 */
[C---:B------:R-:W-:Y:S02]  /*c660*/  LOP3.LUT R3, R4.reuse, 0xffff, RZ, 0xc0, !PT ;  /* 0x0000ffff04037812 */ /* 0x040fe400078ec0ff */
[----:B------:R-:W-:Y:S02]  /*c670*/  SHF.R.U32.HI R7, RZ, 0x10, R4 ;  /* 0x00000010ff077819 */ /* 0x000fe40000011604 */
[----:B------:R-:W-:Y:S02]  /*c680*/  LOP3.LUT R6, R4, 0xff, RZ, 0xc0, !PT ;  /* 0x000000ff04067812 */ /* 0x000fe400078ec0ff */
[----:B------:R-:W-:Y:S02]  /*c690*/  SHF.R.U32.HI R3, RZ, 0x8, R3 ;  /* 0x00000008ff037819 */ /* 0x000fe40000011603 */
[----:B------:R-:W-:-:S02]  /*c6a0*/  LOP3.LUT R2, R5, UR27, R2, 0x96, !PT ;  /* 0x0000001b05027c12 */ /* 0x000fc4000f8e9602 */
[----:B------:R-:W-:Y:S02]  /*c6b0*/  SHF.R.U32.HI R4, RZ, 0x18, R4 ;  /* 0x00000018ff047819 */ /* 0x000fe40000011604 */
[----:B------:R-:W-:Y:S02]  /*c6c0*/  LOP3.LUT R7, R7, 0xff, RZ, 0xc0, !PT ;  /* 0x000000ff07077812 */ /* 0x000fe400078ec0ff */
[----:B------:R-:W-:Y:S02]  /*c6d0*/  PRMT R6, R6, 0x5410, R3 ;  /* 0x0000541006067816 */ /* 0x000fe40000000003 */
[----:B------:R-:W-:Y:S02]  /*c6e0*/  LOP3.LUT R3, R2, 0xffff, RZ, 0xc0, !PT ;  /* 0x0000ffff02037812 */ /* 0x000fe400078ec0ff */
[----:B------:R-:W-:Y:S02]  /*c6f0*/  PRMT R7, R7, 0x5410, R4 ;  /* 0x0000541007077816 */ /* 0x000fe40000000004 */
[----:B------:R-:W-:-:S02]  /*c700*/  SHF.R.U32.HI R4, RZ, 0x8, R3 ;  /* 0x00000008ff047819 */ /* 0x000fc40000011603 */
[----:B------:R-:W-:-:S04]  /*c710*/  LOP3.LUT R3, R2, 0xff, RZ, 0xc0, !PT ;  /* 0x000000ff02037812 */ /* 0x000fc800078ec0ff */
[----:B------:R-:W-:Y:S02]  /*c720*/  PRMT R5, R3, 0x5410, R4 ;  /* 0x0000541003057816 */ /* 0x000fe40000000004 */
[--C-:B------:R-:W-:Y:S02]  /*c730*/  SHF.R.U32.HI R4, RZ, 0x10, R2.reuse ;  /* 0x00000010ff047819 */ /* 0x100fe40000011602 */
[----:B------:R-:W-:Y:S02]  /*c740*/  SHF.R.U32.HI R3, RZ, 0x18, R2 ;  /* 0x00000018ff037819 */ /* 0x000fe40000011602 */
[----:B------:R-:W-:-:S04]  /*c750*/  LOP3.LUT R2, R4, 0xff, RZ, 0xc0, !PT ;  /* 0x000000ff04027812 */ /* 0x000fc800078ec0ff */
[----:B------:R-:W-:Y:S02]  /*c760*/  PRMT R16, R2, 0x5410, R3 ;  /* 0x0000541002107816 */ /* 0x000fe40000000003 */
[----:B------:R-:W-:Y:S02]  /*c770*/  HSET2.LE.AND R3, R7, R0, PT ;  /* 0x0000000007037233 */ /* 0x000fe40003803000 */
[----:B------:R-:W-:Y:S01]  /*c780*/  @!P4 PRMT R34, R62, 0x5410, RZ ;  /* 0x000054103e22c816 */ /* 0x000fe200000000ff */
[----:B------:R-:W-:Y:S02]  /*c790*/  IMAD.MOV.U32 R62, RZ, RZ, R74 ;  /* 0x000000ffff3e7224 */ /* 0x000fe400078e004a */
[----:B------:R-:W-:Y:S01]  /*c7a0*/  LOP3.LUT R7, R3, R38, RZ, 0xc0, !PT ;  /* 0x0000002603077212 */ /* 0x000fe200078ec0ff */
[----:B------:R-:W-:Y:S01]  /*c7b0*/  IMAD.MOV.U32 R74, RZ, RZ, R68 ;  /* 0x000000ffff4a7224 */ /* 0x000fe200078e0044 */
[----:B--2---:R-:W-:Y:S01]  /*c7c0*/  HMMA.16816.F32 R36, R8, R14, R56 ;  /* 0x0000000e0824723c */ /* 0x004fe20000001838 */
[----:B------:R-:W-:-:S02]  /*c7d0*/  IMAD.MOV.U32 R68, RZ, RZ, R161 ;  /* 0x000000ffff447224 */ /* 0x000fc400078e00a1 */
[----:B------:R-:W2:Y:S04]  /*c7e0*/  LDL.LU R161, [R1+0x10c] ;  /* 0x00010c0001a17983 */ /* 0x000ea80000300800 */
[----:B------:R-:W-:Y:S02]  /*c7f0*/  IMAD.MOV.U32 R59, RZ, RZ, R73 ;  /* 0x000000ffff3b7224 */ /* 0x000fe400078e0049 */
[----:B------:R-:W-:Y:S02]  /*c800*/  IMAD.MOV.U32 R73, RZ, RZ, R69 ;  /* 0x000000ffff497224 */ /* 0x000fe400078e0045 */
[----:B------:R-:W-:Y:S02]  /*c810*/  IMAD.MOV.U32 R58, RZ, RZ, R76 ;  /* 0x000000ffff3a7224 */ /* 0x000fe400078e004c */
[----:B------:R-:W-:-:S02]  /*c820*/  IMAD.MOV.U32 R69, RZ, RZ, R160 ;  /* 0x000000ffff457224 */ /* 0x000fc400078e00a0 */
[----:B------:R-:W-:Y:S01]  /*c830*/  IMAD.MOV.U32 R57, RZ, RZ, R77 ;  /* 0x000000ffff397224 */ /* 0x000fe200078e004d */
[----:B------:R-:W2:Y:S01]  /*c840*/  LDL.LU R160, [R1+0x108] ;  /* 0x0001080001a07983 */ /* 0x000ea20000300800 */
[----:B------:R-:W-:Y:S02]  /*c850*/  IMAD.MOV.U32 R76, RZ, RZ, R208 ;  /* 0x000000ffff4c7224 */ /* 0x000fe400078e00d0 */
[----:B------:R-:W-:Y:S01]  /*c860*/  IMAD.MOV.U32 R60, RZ, RZ, R78 ;  /* 0x000000ffff3c7224 */ /* 0x000fe200078e004e */
[----:B------:R-:W3:Y:S01]  /*c870*/  LDL.LU R208, [R1+0x104] ;  /* 0x0001040001d07983 */ /* 0x000ee20000300800 */
[----:B------:R-:W-:Y:S02]  /*c880*/  IMAD.MOV.U32 R77, RZ, RZ, R219 ;  /* 0x000000ffff4d7224 */ /* 0x000fe400078e00db */
[----:B------:R-:W-:Y:S01]  /*c890*/  IMAD.MOV.U32 R87, RZ, RZ, R79 ;  /* 0x000000ffff577224 */ /* 0x000fe200078e004f */
[----:B------:R1:W5:Y:S01]  /*c8a0*/  LDL.LU R219, [R1+0x100] ;  /* 0x0001000001db7983 */ /* 0x0003620000300800 */
[----:B------:R-:W-:-:S02]  /*c8b0*/  IMAD.MOV.U32 R78, RZ, RZ, R223 ;  /* 0x000000ffff4e7224 */ /* 0x000fc400078e00df */
[----:B------:R-:W-:Y:S01]  /*c8c0*/  IMAD.MOV.U32 R56, RZ, RZ, R92 ;  /* 0x000000ffff387224 */ /* 0x000fe200078e005c */
[----:B------:R1:W5:Y:S01]  /*c8d0*/  LDL.LU R223, [R1+0xfc] ;  /* 0x0000fc0001df7983 */ /* 0x0003620000300800 */
[----:B------:R-:W-:Y:S02]  /*c8e0*/  IMAD.MOV.U32 R79, RZ, RZ, R252 ;  /* 0x000000ffff4f7224 */ /* 0x000fe400078e00fc */
[----:B------:R-:W-:Y:S01]  /*c8f0*/  IMAD.MOV.U32 R92, RZ, RZ, R192 ;  /* 0x000000ffff5c7224 */ /* 0x000fe200078e00c0 */
[----:B------:R1:W5:Y:S04]  /*c900*/  LDL.LU R252, [R1+0xf8] ;  /* 0x0000f80001fc7983 */ /* 0x0003680000300800 */
[----:B------:R-:W4:Y:S01]  /*c910*/  LDL.LU R192, [R1+0xf4] ;  /* 0x0000f40001c07983 */ /* 0x000f220000300800 */
[----:B------:R-:W-:-:S05]  /*c920*/  @!P3 HADD2 R63, -R23.H0_H0, -RZ.H0_H0 ;  /* 0xa00000ff173fb230 */ /* 0x000fca0000000900 */
[----:B------:R-:W-:Y:S01]  /*c930*/  @!P3 PRMT R23, R63, 0x5410, RZ ;  /* 0x000054103f17b816 */ /* 0x000fe200000000ff */
[----:B------:R-:W-:Y:S02]  /*c940*/  IMAD.MOV.U32 R63, RZ, RZ, R93 ;  /* 0x000000ffff3f7224 */ /* 0x000fe400078e005d */
[----:B------:R-:W-:Y:S02]  /*c950*/  IMAD.MOV.U32 R93, RZ, RZ, R195 ;  /* 0x000000ffff5d7224 */ /* 0x000fe400078e00c3 */
[----:B------:R-:W3:Y:S01]  /*c960*/  LDL.LU R195, [R1+0xf0] ;  /* 0x0000f00001c37983 */ /* 0x000ee20000300800 */
[----:B------:R-:W-:Y:S02]  /*c970*/  IMAD.MOV.U32 R86, RZ, RZ, R94 ;  /* 0x000000ffff567224 */ /* 0x000fe400078e005e */
[----:B------:R-:W-:Y:S02]  /*c980*/  IMAD.MOV.U32 R94, RZ, RZ, R194 ;  /* 0x000000ffff5e7224 */ /* 0x000fe400078e00c2 */
[----:B------:R-:W3:Y:S01]  /*c990*/  LDL.LU R194, [R1+0xec] ;  /* 0x0000ec0001c27983 */ /* 0x000ee20000300800 */
[----:B------:R-:W-:-:S02]  /*c9a0*/  HSET2.LE.AND R2, R6, R0, PT ;  /* 0x0000000006027233 */ /* 0x000fc40003803000 */
[----:B------:R-:W-:-:S03]  /*c9b0*/  HSET2.LE.AND R4, R5, R0, PT ;  /* 0x0000000005047233 */ /* 0x000fc60003803000 */
[----:B------:R-:W-:Y:S02]  /*c9c0*/  LOP3.LUT R6, R2, R40, RZ, 0xc0, !PT ;  /* 0x0000002802067212 */ /* 0x000fe400078ec0ff */
[----:B------:R-:W-:Y:S02]  /*c9d0*/  HSET2.LE.AND R2, R16, R0, PT ;  /* 0x0000000010027233 */ /* 0x000fe40003803000 */
[----:B------:R-:W-:-:S03]  /*c9e0*/  LOP3.LUT R4, R4, R41, RZ, 0xc0, !PT ;  /* 0x0000002904047212 */ /* 0x000fc600078ec0ff */
[----:B------:R-:W-:Y:S01]  /*c9f0*/  LOP3.LUT R5, R2, R17, RZ, 0xc0, !PT ;  /* 0x0000001102057212 */ /* 0x000fe200078ec0ff */
[-C--:B------:R-:W-:Y:S06]  /*ca00*/  HMMA.16816.F32 R168, R8, R12.reuse, R168 ;  /* 0x0000000c08a8723c */ /* 0x080fec00000018a8 */
[C---:B------:R-:W-:Y:S06]  /*ca10*/  HMMA.16816.F32 R152, R4.reuse, R12, R152 ;  /* 0x0000000c0498723c */ /* 0x040fec0000001898 */
[----:B------:R-:W-:Y:S01]  /*ca20*/  HMMA.16816.F32 R148, R4, R14, R148 ;  /* 0x0000000e0494723c */ /* 0x000fe20000001894 */
[----:B------:R-:W-:-:S05]  /*ca30*/  @!P2 HADD2 R61, -R26.H0_H0, -RZ.H0_H0 ;  /* 0xa00000ff1a3da230 */ /* 0x000fca0000000900 */
[----:B------:R-:W-:Y:S01]  /*ca40*/  @!P2 PRMT R26, R61, 0x5410, RZ ;  /* 0x000054103d1aa816 */ /* 0x000fe200000000ff */
[----:B------:R-:W-:Y:S02]  /*ca50*/  IMAD.MOV.U32 R61, RZ, RZ, R75 ;  /* 0x000000ffff3d7224 */ /* 0x000fe400078e004b */
[----:B------:R-:W-:Y:S02]  /*ca60*/  IMAD.MOV.U32 R67, RZ, RZ, R42 ;  /* 0x000000ffff437224 */ /* 0x000fe400078e002a */
[----:B------:R-:W-:Y:S02]  /*ca70*/  IMAD.MOV.U32 R99, RZ, RZ, R95 ;  /* 0x000000ffff637224 */ /* 0x000fe400078e005f */
        /* <DEDUP_REMOVED lines=8> */
[----:B------:R1:W5:Y:S01]  /*cb00*/  LDL.LU R202, [R1+0xe0] ;  /* 0x0000e00001ca7983 */ /* 0x0003620000300800 */
[----:B------:R-:W-:-:S03]  /*cb10*/  IMAD.MOV.U32 R16, RZ, RZ, R199 ;  /* 0x000000ffff107224 */ /* 0x000fc600078e00c7 */
[----:B------:R1:W5:Y:S01]  /*cb20*/  LDL.LU R201, [R1+0xdc] ;  /* 0x0000dc0001c97983 */ /* 0x0003620000300800 */
[----:B------:R-:W-:-:S03]  /*cb30*/  IMAD.MOV.U32 R17, RZ, RZ, R198 ;  /* 0x000000ffff117224 */ /* 0x000fc600078e00c6 */
[----:B------:R1:W5:Y:S01]  /*cb40*/  LDL.LU R200, [R1+0xd8] ;  /* 0x0000d80001c87983 */ /* 0x0003620000300800 */
[----:B------:R-:W-:-:S03]  /*cb50*/  IMAD.MOV.U32 R18, RZ, RZ, R197 ;  /* 0x000000ffff127224 */ /* 0x000fc600078e00c5 */
        /* <DEDUP_REMOVED lines=9> */
[----:B------:R1:W5:Y:S04]  /*cbf0*/  LDL.LU R193, [R1+0xc4] ;  /* 0x0000c40001c17983 */ /* 0x0003680000300800 */
[----:B------:R1:W5:Y:S04]  /*cc00*/  LDL.LU R191, [R1+0xc0] ;  /* 0x0000c00001bf7983 */ /* 0x0003680000300800 */
[----:B------:R1:W5:Y:S04]  /*cc10*/  LDL.LU R189, [R1+0xbc] ;  /* 0x0000bc0001bd7983 */ /* 0x0003680000300800 */
[----:B----4-:R-:W2:Y:S02]  /*cc20*/  LDSM.16.MT88.4 R12, [R192+0xa000] ;  /* 0x00a00000c00c783b */ /* 0x010ea40000004200 */
[-C--:B--2---:R-:W-:Y:S06]  /*cc30*/  HMMA.16816.F32 R160, R8, R12.reuse, R160 ;  /* 0x0000000c08a0723c */ /* 0x084fec00000018a0 */
[C---:B------:R-:W-:Y:S06]  /*cc40*/  HMMA.16816.F32 R144, R4.reuse, R12, R144 ;  /* 0x0000000c0490723c */ /* 0x040fec0000001890 */
[-C--:B------:R-:W-:Y:S06]  /*cc50*/  HMMA.16816.F32 R140, R4, R14.reuse, R140 ;  /* 0x0000000e048c723c */ /* 0x080fec000000188c */
[C---:B------:R-:W-:Y:S01]  /*cc60*/  HMMA.16816.F32 R40, R8.reuse, R14, R60 ;  /* 0x0000000e0828723c */ /* 0x040fe2000000183c */
[----:B---3--:R-:W2:Y:S05]  /*cc70*/  LDSM.16.MT88.4 R12, [R195+0xa000] ;  /* 0x00a00000c30c783b */ /* 0x008eaa0000004200 */
[-C--:B--2---:R-:W-:Y:S06]  /*cc80*/  HMMA.16816.F32 R44, R8, R12.reuse, R56 ;  /* 0x0000000c082c723c */ /* 0x084fec0000001838 */
[C---:B------:R-:W-:Y:S06]  /*cc90*/  HMMA.16816.F32 R52, R4.reuse, R12, R116 ;  /* 0x0000000c0434723c */ /* 0x040fec0000001874 */
[-C--:B------:R-:W-:Y:S06]  /*cca0*/  HMMA.16816.F32 R56, R4, R14.reuse, R156 ;  /* 0x0000000e0438723c */ /* 0x080fec000000189c */
[----:B------:R-:W-:Y:S01]  /*ccb0*/  HMMA.16816.F32 R60, R8, R14, R84 ;  /* 0x0000000e083c723c */ /* 0x000fe20000001854 */
[----:B------:R-:W2:Y:S01]  /*ccc0*/  LDSM.16.MT88.4 R12, [R194+0xa000] ;  /* 0x00a00000c20c783b */ /* 0x000ea20000004200 */
[----:B------:R-:W-:-:S02]  /*ccd0*/  IMAD.MOV.U32 R158, RZ, RZ, R68 ;  /* 0x000000ffff9e7224 */ /* 0x000fc400078e0044 */
[----:B------:R-:W-:Y:S02]  /*cce0*/  IMAD.MOV.U32 R159, RZ, RZ, R69 ;  /* 0x000000ffff9f7224 */ /* 0x000fe400078e0045 */
[----:B------:R-:W-:Y:S02]  /*ccf0*/  IMAD.MOV.U32 R156, RZ, RZ, R74 ;  /* 0x000000ffff9c7224 */ /* 0x000fe400078e004a */
[----:B------:R-:W-:Y:S01]  /*cd00*/  IMAD.MOV.U32 R157, RZ, RZ, R73 ;  /* 0x000000ffff9d7224 */ /* 0x000fe200078e0049 */
[-C--:B--2---:R-:W-:Y:S06]  /*cd10*/  HMMA.16816.F32 R68, R8, R12.reuse, R76 ;  /* 0x0000000c0844723c */ /* 0x084fec000000184c */
[C---:B------:R-:W-:Y:S01]  /*cd20*/  HMMA.16816.F32 R72, R4.reuse, R12, R164 ;  /* 0x0000000c0448723c */ /* 0x040fe200000018a4 */
[----:B------:R-:W-:Y:S01]  /*cd30*/  IMAD.WIDE.U32 R2, R22, -0x2daee0ad, RZ ;  /* 0xd2511f5316027825 */ /* 0x000fe200078e00ff */
[----:B------:R-:W-:Y:S04]  /*cd40*/  LDSM.16.MT88.4 R164, [R190+0xa800] ;  /* 0x00a80000bea4783b */ /* 0x000fe80000004200 */
        /* <DEDUP_REMOVED lines=11> */
[----:B------:R-:W-:Y:S01]  /*ce00*/  HMMA.16816.F32 R224, R8, R14, R16 ;  /* 0x0000000e08e0723c */ /* 0x000fe20000001810 */
[----:B------:R-:W2:Y:S04]  /*ce10*/  LDSM.16.MT88.4 R16, [R195+0xb000] ;  /* 0x00b00000c310783b */ /* 0x000ea80000004200 */
[----:B------:R-:W3:Y:S01]  /*ce20*/  LDSM.16.MT88.4 R12, [R194+0xb000] ;  /* 0x00b00000c20c783b */ /* 0x000ee20000004200 */
[C---:B--2---:R-:W-:Y:S06]  /*ce30*/  HMMA.16816.F32 R104, R4.reuse, R16, R104 ;  /* 0x000000100468723c */ /* 0x044fec0000001868 */
[C---:B------:R-:W-:Y:S06]  /*ce40*/  HMMA.16816.F32 R108, R4.reuse, R18, R108 ;  /* 0x00000012046c723c */ /* 0x040fec000000186c */
[C---:B---3--:R-:W-:Y:S06]  /*ce50*/  HMMA.16816.F32 R120, R4.reuse, R12, R120 ;  /* 0x0000000c0478723c */ /* 0x048fec0000001878 */
[----:B------:R-:W-:Y:S07]  /*ce60*/  HMMA.16816.F32 R116, R4, R14, R124 ;  /* 0x0000000e0474723c */ /* 0x000fee000000187c */
[----:B------:R-:W-:-:S02]  /*ce70*/  LOP3.LUT R4, R3, UR21, R24, 0x96, !PT ;  /* 0x0000001503047c12 */ /* 0x000fc4000f8e9618 */
[--C-:B------:R-:W-:Y:S02]  /*ce80*/  SHF.R.U32.HI R6, RZ, 0x10, R2.reuse ;  /* 0x00000010ff067819 */ /* 0x100fe40000011602 */
[C---:B------:R-:W-:Y:S02]  /*ce90*/  LOP3.LUT R3, R2.reuse, 0xffff, RZ, 0xc0, !PT ;  /* 0x0000ffff02037812 */ /* 0x040fe400078ec0ff */
[----:B------:R-:W-:Y:S02]  /*cea0*/  LOP3.LUT R7, R2, 0xff, RZ, 0xc0, !PT ;  /* 0x000000ff02077812 */ /* 0x000fe400078ec0ff */
[----:B------:R-:W-:Y:S02]  /*ceb0*/  SHF.R.U32.HI R5, RZ, 0x18, R2 ;  /* 0x00000018ff057819 */ /* 0x000fe40000011602 */
[----:B------:R-:W-:Y:S01]  /*cec0*/  LOP3.LUT R2, R6, 0xff, RZ, 0xc0, !PT ;  /* 0x000000ff06027812 */ /* 0x000fe200078ec0ff */
[C---:B------:R-:W-:Y:S01]  /*ced0*/  HMMA.16816.F32 R212, R8.reuse, R16, R156 ;  /* 0x0000001008d4723c */ /* 0x040fe2000000189c */
[----:B------:R-:W-:Y:S01]  /*cee0*/  SHF.R.U32.HI R3, RZ, 0x8, R3 ;  /* 0x00000008ff037819 */ /* 0x000fe20000011603 */
[----:B------:R-:W2:Y:S04]  /*cef0*/  LDSM.16.MT88.4 R156, [R192+0xa800] ;  /* 0x00a80000c09c783b */ /* 0x000ea80000004200 */
[----:B------:R-:W-:Y:S01]  /*cf00*/  HMMA.16816.F32 R232, R8, R12, R96 ;  /* 0x0000000c08e8723c */ /* 0x000fe20000001860 */
[----:B------:R-:W-:Y:S01]  /*cf10*/  PRMT R7, R7, 0x5410, R3 ;  /* 0x0000541007077816 */ /* 0x000fe20000000003 */
[----:B------:R-:W-:Y:S01]  /*cf20*/  LDSM.16.MT88.4 R96, [R192+0xb800] ;  /* 0x00b80000c060783b */ /* 0x000fe20000004200 */
[----:B------:R-:W-:-:S03]  /*cf30*/  SHF.R.U32.HI R3, RZ, 0x10, R4 ;  /* 0x00000010ff037819 */ /* 0x000fc60000011604 */
[C---:B------:R-:W-:Y:S01]  /*cf40*/  HMMA.16816.F32 R16, R8.reuse, R18, R112 ;  /* 0x000000120810723c */ /* 0x040fe20000001870 */
[----:B------:R-:W-:Y:S01]  /*cf50*/  SHF.R.U32.HI R6, RZ, 0x18, R4 ;  /* 0x00000018ff067819 */ /* 0x000fe20000011604 */
[----:B------:R-:W-:Y:S04]  /*cf60*/  LDSM.16.MT88.4 R112, [R195+0xb800] ;  /* 0x00b80000c370783b */ /* 0x000fe80000004200 */
[----:B------:R-:W-:Y:S01]  /*cf70*/  HMMA.16816.F32 R12, R8, R14, R64 ;  /* 0x0000000e080c723c */ /* 0x000fe20000001840 */
[----:B------:R-:W-:Y:S01]  /*cf80*/  LOP3.LUT R3, R3, 0xff, RZ, 0xc0, !PT ;  /* 0x000000ff03037812 */ /* 0x000fe200078ec0ff */
[----:B------:R-:W-:Y:S05]  /*cf90*/  LDSM.16.MT88.4 R64, [R194+0xa800] ;  /* 0x00a80000c240783b */ /* 0x000fea0000004200 */
[----:B------:R-:W-:-:S02]  /*cfa0*/  PRMT R8, R2, 0x5410, R5 ;  /* 0x0000541002087816 */ /* 0x000fc40000000005 */
[C---:B------:R-:W-:Y:S02]  /*cfb0*/  LOP3.LUT R2, R4.reuse, 0xffff, RZ, 0xc0, !PT ;  /* 0x0000ffff04027812 */ /* 0x040fe400078ec0ff */
[----:B------:R-:W-:Y:S02]  /*cfc0*/  LOP3.LUT R5, R4, 0xff, RZ, 0xc0, !PT ;  /* 0x000000ff04057812 */ /* 0x000fe400078ec0ff */
[----:B------:R-:W-:Y:S02]  /*cfd0*/  SHF.R.U32.HI R4, RZ, 0x8, R2 ;  /* 0x00000008ff047819 */ /* 0x000fe40000011602 */
[----:B------:R-:W-:Y:S02]  /*cfe0*/  HSET2.LE.AND R2, R7, R0, PT ;  /* 0x0000000007027233 */ /* 0x000fe40003803000 */
[----:B------:R-:W-:Y:S02]  /*cff0*/  PRMT R5, R5, 0x5410, R4 ;  /* 0x0000541005057816 */ /* 0x000fe40000000004 */
[----:B------:R-:W-:-:S02]  /*d000*/  PRMT R4, R3, 0x5410, R6 ;  /* 0x0000541003047816 */ /* 0x000fc40000000006 */
[----:B------:R-:W-:Y:S02]  /*d010*/  LOP3.LUT R126, R2, R50, RZ, 0xc0, !PT ;  /* 0x00000032027e7212 */ /* 0x000fe400078ec0ff */
[--C-:B------:R-:W-:Y:S02]  /*d020*/  HSET2.LE.AND R2, R8, R0.reuse, PT ;  /* 0x0000000008027233 */ /* 0x100fe40003803000 */
[--C-:B------:R-:W-:Y:S02]  /*d030*/  HSET2.LE.AND R3, R5, R0.reuse, PT ;  /* 0x0000000005037233 */ /* 0x100fe40003803000 */
[----:B------:R-:W-:Y:S02]  /*d040*/  HSET2.LE.AND R4, R4, R0, PT ;  /* 0x0000000004047233 */ /* 0x000fe40003803000 */
[----:B------:R-:W-:Y:S02]  /*d050*/  LOP3.LUT R127, R2, R49, RZ, 0xc0, !PT ;  /* 0x00000031027f7212 */ /* 0x000fe400078ec0ff */
[----:B------:R-:W-:-:S02]  /*d060*/  LOP3.LUT R124, R3, R51, RZ, 0xc0, !PT ;  /* 0x00000033037c7212 */ /* 0x000fc400078ec0ff */
[----:B------:R-:W-:Y:S02]  /*d070*/  LOP3.LUT R125, R4, R48, RZ, 0xc0, !PT ;  /* 0x00000030047d7212 */ /* 0x000fe400078ec0ff */
[----:B------:R-:W3:Y:S01]  /*d080*/  LDSM.16.MT88.4 R48, [R195+0xa800] ;  /* 0x00a80000c330783b */ /* 0x000ee20000004200 */
[-C--:B------:R-:W-:Y:S03]  /*d090*/  HMMA.16816.F32 R168, R128, R164.reuse, R168 ;  /* 0x000000a480a8723c */ /* 0x080fe600000018a8 */
[----:B------:R-:W-:Y:S03]  /*d0a0*/  LDSM.16.MT88.4 R4, [R194+0xb800] ;  /* 0x00b80000c204783b */ /* 0x000fe60000004200 */
        /* <DEDUP_REMOVED lines=14> */
[----:B------:R-:W-:Y:S01]  /*d190*/  HMMA.16816.F32 R64, R128, R66, R80 ;  /* 0x000000428040723c */ /* 0x000fe20000001850 */
[----:B------:R-:W2:Y:S04]  /*d1a0*/  LDSM.16.MT88.4 R80, [R190+0xb800] ;  /* 0x00b80000be50783b */ /* 0x000ea80000004200 */
        /* <DEDUP_REMOVED lines=12> */
[----:B------:R-:W-:-:S03]  /*d270*/  UISETP.GT.AND UP0, UPT, UR44, UR12, UPT ;  /* 0x0000000c2c00728c */ /* 0x000fc6000bf04270 */
[----:B------:R-:W-:Y:S04]  /*d280*/  STG.E.U16 desc[UR24][R28.64+-0x20], R34 ;  /* 0xffffe0221c007986 */ /* 0x000fe8000c101518 */
[----:B------:R-:W-:Y:S04]  /*d290*/  STG.E.U16 desc[UR24][R28.64+-0x1e], R23 ;  /* 0xffffe2171c007986 */ /* 0x000fe8000c101518 */
[----:B------:R-:W-:Y:S04]  /*d2a0*/  STG.E.U16 desc[UR24][R20.64+-0x10], R174 ;  /* 0xfffff0ae14007986 */ /* 0x000fe8000c101518 */
[----:B------:R-:W-:Y:S04]  /*d2b0*/  STG.E.U16 desc[UR24][R20.64+-0xe], R173 ;  /* 0xfffff2ad14007986 */ /* 0x000fe8000c101518 */
[----:B------:R-:W-:Y:S04]  /*d2c0*/  STG.E.U16 desc[UR24][R32.64+-0x10], R172 ;  /* 0xfffff0ac20007986 */ /* 0x000fe8000c101518 */
[----:B------:R-:W-:Y:S04]  /*d2d0*/  STG.E.U16 desc[UR24][R32.64+-0xe], R139 ;  /* 0xfffff28b20007986 */ /* 0x000fe8000c101518 */
[----:B------:R4:W-:Y:S04]  /*d2e0*/  STG.E.U16 desc[UR24][R30.64+-0x10], R132 ;  /* 0xfffff0841e007986 */ /* 0x0009e8000c101518 */
[----:B------:R1:W-:Y:S04]  /*d2f0*/  STG.E.U16 desc[UR24][R30.64+-0xe], R35 ;  /* 0xfffff2231e007986 */ /* 0x0003e8000c101518 */
[----:B------:R1:W-:Y:S04]  /*d300*/  STG.E.U16 desc[UR24][R28.64+-0x10], R27 ;  /* 0xfffff01b1c007986 */ /* 0x0003e8000c101518 */
[----:B------:R1:W-:Y:S01]  /*d310*/  STG.E.U16 desc[UR24][R28.64+-0xe], R26 ;  /* 0xfffff21a1c007986 */ /* 0x0003e2000c101518 */
[----:B------:R-:W-:Y:S01]  /*d320*/  PLOP3.LUT P2, PT, PT, PT, UP0, 0x80, 0x0 ;  /* 0x000000000000781c */ /* 0x000fe20003f4f008 */
[----:B------:R-:W-:Y:S01]  /*d330*/  FADD.FTZ R3, R238, R249 ;  /* 0x000000f9ee037221 */ /* 0x000fe20000010000 */
[----:B------:R-:W-:Y:S01]  /*d340*/  FADD.FTZ R2, R181, R248 ;  /* 0x000000f8b5027221 */ /* 0x000fe20000010000 */
[----:B--2---:R-:W-:Y:S02]  /*d350*/  HMMA.16816.F32 R76, R124, R82, R92 ;  /* 0x000000527c4c723c */ /* 0x004fe4000000185c */
[----:B------:R-:W-:Y:S01]  /*d360*/  FADD.FTZ R3, R236, R3 ;  /* 0x00000003ec037221 */ /* 0x000fe20000010000 */
[----:B------:R-:W-:-:S03]  /*d370*/  FADD.FTZ R2, R183, R2 ;  /* 0x00000002b7027221 */ /* 0x000fc60000010000 */
[C---:B------:R-:W-:Y:S06]  /*d380*/  HMMA.16816.F32 R72, R124.reuse, R80, R84 ;  /* 0x000000507c48723c */ /* 0x040fec0000001854 */
[C---:B------:R-:W-:Y:S06]  /*d390*/  HMMA.16816.F32 R88, R124.reuse, R96, R88 ;  /* 0x000000607c58723c */ /* 0x040fec0000001858 */
[C---:B------:R-:W-:Y:S06]  /*d3a0*/  HMMA.16816.F32 R92, R124.reuse, R98, R100 ;  /* 0x000000627c5c723c */ /* 0x040fec0000001864 */
[C---:B------:R-:W-:Y:S06]  /*d3b0*/  HMMA.16816.F32 R104, R124.reuse, R112, R104 ;  /* 0x000000707c68723c */ /* 0x040fec0000001868 */
[C---:B------:R-:W-:Y:S06]  /*d3c0*/  HMMA.16816.F32 R108, R124.reuse, R114, R108 ;  /* 0x000000727c6c723c */ /* 0x040fec000000186c */
[----:B------:R-:W-:Y:S01]  /*d3d0*/  HMMA.16816.F32 R120, R124, R4, R120 ;  /* 0x000000047c78723c */ /* 0x000fe20000001878 */
[----:B---3--:R-:W-:-:S05]  /*d3e0*/  IMAD.MOV.U32 R133, RZ, RZ, R188 ;  /* 0x000000ffff857224 */ /* 0x008fca00078e00bc */
[----:B------:R-:W-:Y:S01]  /*d3f0*/  HMMA.16816.F32 R124, R124, R6, R116 ;  /* 0x000000067c7c723c */ /* 0x000fe20000001874 */
[----:B------:R-:W-:-:S05]  /*d400*/  IMAD.MOV.U32 R134, RZ, RZ, R208 ;  /* 0x000000ffff867224 */ /* 0x000fca00078e00d0 */
[----:B------:R-:W-:Y:S01]  /*d410*/  HMMA.16816.F32 R68, R128, R80, R204 ;  /* 0x000000508044723c */ /* 0x000fe200000018cc */
[----:B----4-:R-:W-:-:S05]  /*d420*/  IMAD.MOV.U32 R132, RZ, RZ, R209 ;  /* 0x000000ffff847224 */ /* 0x010fca00078e00d1 */
[----:B------:R-:W-:Y:S01]  /*d430*/  HMMA.16816.F32 R84, R128, R96, R228 ;  /* 0x000000608054723c */ /* 0x000fe200000018e4 */
[----:B------:R-:W-:-:S05]  /*d440*/  IADD3 R204, P3, R20, -0x80, RZ ;  /* 0xffffff8014cc7810 */ /* 0x000fca0007f7e0ff */
[----:B------:R-:W-:Y:S01]  /*d450*/  HMMA.16816.F32 R100, R128, R112, R212 ;  /* 0x000000708064723c */ /* 0x000fe200000018d4 */
[----:B------:R-:W-:Y:S01]  /*d460*/  FADD.FTZ R231, R244, R245 ;  /* 0x000000f5f4e77221 */ /* 0x000fe20000010000 */
[----:B------:R-:W-:-:S04]  /*d470*/  FADD.FTZ R229, R211, R3 ;  /* 0x00000003d3e57221 */ /* 0x000fc80000010000 */
[----:B------:R-:W-:Y:S01]  /*d480*/  HMMA.16816.F32 R80, R128, R82, R184 ;  /* 0x000000528050723c */ /* 0x000fe200000018b8 */
[----:B------:R-:W-:Y:S01]  /*d490*/  FADD.FTZ R231, R239, R231 ;  /* 0x000000e7efe77221 */ /* 0x000fe20000010000 */
[----:B------:R-:W-:-:S04]  /*d4a0*/  FADD.FTZ R230, R182, R2 ;  /* 0x00000002b6e67221 */ /* 0x000fc80000010000 */
[----:B------:R-:W-:Y:S01]  /*d4b0*/  HMMA.16816.F32 R96, R128, R98, R224 ;  /* 0x000000628060723c */ /* 0x000fe200000018e0 */
[----:B------:R-:W-:Y:S01]  /*d4c0*/  IADD3.X R205, R21, -0x1, RZ, P3, !PT ;  /* 0xffffffff15cd7810 */ /* 0x000fe20001ffe4ff */
[----:B------:R-:W-:-:S04]  /*d4d0*/  IMAD.MOV.U32 R135, RZ, RZ, R237 ;  /* 0x000000ffff877224 */ /* 0x000fc800078e00ed */
        /* <DEDUP_REMOVED lines=20> */
[----:B------:R-:W4:Y:S03]  /*d620*/  @!P1 LDC.64 R10, c[0x0][0x220] ;  /* 0x00008800ff0a9b82 */ /* 0x000f260000000a00 */
[----:B------:R-:W-:-:S05]  /*d630*/  IMAD.U32 R4, RZ, RZ, UR4 ;  /* 0x00000004ff047e24 */ /* 0x000fca000f8e00ff */
[----:B------:R-:W4:Y:S01]  /*d640*/  @!P0 LDC.64 R6, c[0x0][0x220] ;  /* 0x00008800ff068b82 */ /* 0x000f220000000a00 */
[----:B-----5:R-:W-:Y:S01]  /*d650*/  @P1 STS.128 [R210+0xa000], RZ ;  /* 0x00a000ffd2001388 */ /* 0x020fe20000000c00 */
[----:B--2---:R-:W-:-:S04]  /*d660*/  LEA R2, P3, R2, R206, 0x5 ;  /* 0x000000ce02027211 */ /* 0x004fc800078628ff */
[C---:B------:R-:W-:Y:S02]  /*d670*/  IADD3 R3, P2, R2.reuse, UR22, RZ ;  /* 0x0000001602037c10 */ /* 0x040fe4000ff5e0ff */
[----:B---3--:R-:W-:Y:S02]  /*d680*/  LEA.HI.X R4, R5, R25, R4, 0x5, P3 ;  /* 0x0000001905047211 */ /* 0x008fe400018f2c04 */
[C---:B-1----:R-:W-:Y:S02]  /*d690*/  @!P1 LEA R12, P5, R2.reuse, R12, 0x1 ;  /* 0x0000000c020c9211 */ /* 0x042fe400078a08ff */
[----:B----4-:R-:W-:Y:S02]  /*d6a0*/  @!P0 LEA R8, P3, R2, R8, 0x1 ;  /* 0x0000000802088211 */ /* 0x010fe400078608ff */
        /* <DEDUP_REMOVED lines=28> */
[----:B-1----:R-:W1:Y:S04]  /*d870*/  LDSM.16.M88.4 R12, [R191+0x2000] ;  /* 0x00200000bf0c783b */ /* 0x002e680000000200 */
[----:B------:R-:W4:Y:S04]  /*d880*/  LDSM.16.M88.4 R136, [R189+0x8800] ;  /* 0x00880000bd88783b */ /* 0x000f280000000200 */
[----:B------:R-:W4:Y:S04]  /*d890*/  LDSM.16.M88.4 R16, [R191] ;  /* 0x00000000bf10783b */ /* 0x000f280000000200 */
[----:B------:R-:W-:Y:S04]  /*d8a0*/  LDSM.16.M88.4 R24, [R203] ;  /* 0x00000000cb18783b */ /* 0x000fe80000000200 */
[----:B--2---:R-:W-:Y:S04]  /*d8b0*/  LDSM.16.M88.4 R8, [R193] ;  /* 0x00000000c108783b */ /* 0x004fe80000000200 */
[----:B---3--:R-:W2:Y:S04]  /*d8c0*/  LDSM.16.M88.4 R4, [R193+0x2000] ;  /* 0x00200000c104783b */ /* 0x008ea80000000200 */
[----:B------:R-:W3:Y:S04]  /*d8d0*/  LDSM.16.M88.4 R132, [R200] ;  /* 0x00000000c884783b */ /* 0x000ee80000000200 */
[----:B------:R-:W0:Y:S01]  /*d8e0*/  LDGDEPBAR ;  /* 0x00000000000079af */ /* 0x000e220000000000 */
[C---:B-1----:R-:W-:Y:S06]  /*d8f0*/  HMMA.16816.F32 R212, R12.reuse, R172, RZ ;  /* 0x000000ac0cd4723c */ /* 0x042fec00000018ff */
[C---:B----4-:R-:W-:Y:S06]  /*d900*/  HMMA.16816.F32 R184, R12.reuse, R136, RZ ;  /* 0x000000880cb8723c */ /* 0x050fec00000018ff */
[C---:B------:R-:W-:Y:S06]  /*d910*/  HMMA.16816.F32 R204, R12.reuse, R174, RZ ;  /* 0x000000ae0ccc723c */ /* 0x040fec00000018ff */
[----:B------:R-:W-:Y:S06]  /*d920*/  HMMA.16816.F32 R180, R12, R138, RZ ;  /* 0x0000008a0cb4723c */ /* 0x000fec00000018ff */
[C---:B------:R-:W-:Y:S06]  /*d930*/  HMMA.16816.F32 R176, R16.reuse, R172, RZ ;  /* 0x000000ac10b0723c */ /* 0x040fec00000018ff */
[C---:B------:R-:W-:Y:S06]  /*d940*/  HMMA.16816.F32 R224, R16.reuse, R174, RZ ;  /* 0x000000ae10e0723c */ /* 0x040fec00000018ff */
[C---:B------:R-:W-:Y:S06]  /*d950*/  HMMA.16816.F32 R12, R16.reuse, R136, RZ ;  /* 0x00000088100c723c */ /* 0x040fec00000018ff */
[----:B------:R-:W-:Y:S06]  /*d960*/  HMMA.16816.F32 R16, R16, R138, RZ ;  /* 0x0000008a1010723c */ /* 0x000fec00000018ff */
[C---:B--2---:R-:W-:Y:S06]  /*d970*/  HMMA.16816.F32 R136, R4.reuse, R24, R184 ;  /* 0x000000180488723c */ /* 0x044fec00000018b8 */
[----:B------:R-:W-:Y:S06]  /*d980*/  HMMA.16816.F32 R180, R4, R26, R180 ;  /* 0x0000001a04b4723c */ /* 0x000fec00000018b4 */
[----:B------:R-:W-:Y:S01]  /*d990*/  HMMA.16816.F32 R172, R8, R24, R12 ;  /* 0x0000001808ac723c */ /* 0x000fe2000000180c */
[----:B------:R-:W-:Y:S05]  /*d9a0*/  LDSM.16.M88.4 R12, [R197+0x8800] ;  /* 0x00880000c50c783b */ /* 0x000fea0000000200 */
[C---:B---3--:R-:W-:Y:S06]  /*d9b0*/  HMMA.16816.F32 R212, R4.reuse, R132, R212 ;  /* 0x0000008404d4723c */ /* 0x048fec00000018d4 */
        /* <DEDUP_REMOVED lines=70> */
[-C--:B--2---:R-:W-:Y:S06]  /*de20*/  HMMA.16816.F32 R204, R4, R16.reuse, R204 ;  /* 0x0000001004cc723c */ /* 0x084fec00000018cc */
[C---:B---3--:R-:W-:Y:S06]  /*de30*/  HMMA.16816.F32 R176, R8.reuse, R16, R172 ;  /* 0x0000001008b0723c */ /* 0x048fec00000018ac */
[-C--:B------:R-:W-:Y:S06]  /*de40*/  HMMA.16816.F32 R172, R8, R18.reuse, R136 ;  /* 0x0000001208ac723c */ /* 0x080fec0000001888 */
        /* <DEDUP_REMOVED lines=24> */
[C---:B-1----:R-:W-:Y:S02]  /*dfd0*/  @!P1 LEA R6, P2, R2.reuse, R6, 0x1 ;  /* 0x0000000602069211 */ /* 0x042fe400078408ff */
[C---:B------:R-:W-:Y:S02]  /*dfe0*/  IADD3 R3, P3, R2.reuse, UR33, RZ ;  /* 0x0000002102037c10 */ /* 0x040fe4000ff7e0ff */
[C---:B------:R-:W-:Y:S02]  /*dff0*/  @!P1 LEA.HI.X R7, R2.reuse, R7, R4, 0x1, P2 ;  /* 0x0000000702079211 */ /* 0x040fe400010f0c04 */
[----:B-----5:R-:W-:-:S03]  /*e000*/  @!P0 LEA R8, P2, R2, R8, 0x1 ;  /* 0x0000000802088211 */ /* 0x020fc600078408ff */
[----:B------:R-:W-:Y:S01]  /*e010*/  @!PT LDS RZ, [RZ] ;  /* 0x00000000fffff984 */ /* 0x000fe20000000800 */
[----:B------:R-:W-:Y:S01]  /*e020*/  @!PT LDS RZ, [RZ] ;  /* 0x00000000fffff984 */ /* 0x000fe20000000800 */
[----:B------:R-:W-:Y:S01]  /*e030*/  @!PT LDS RZ, [RZ] ;  /* 0x00000000fffff984 */ /* 0x000fe20000000800 */
[----:B------:R4:W-:Y:S01]  /*e040*/  @!P1 LDGSTS.E.BYPASS.LTC128B.128 [R210+0x8000], desc[UR24][R6.64] ;  /* 0x0800000006d29fae */ /* 0x0009e2000b901d58 */
[----:B------:R-:W-:Y:S02]  /*e050*/  @!P0 LEA.HI.X R9, R2, R9, R4, 0x1, P2 ;  /* 0x0000000902098211 */ /* 0x000fe400010f0c04 */
[----:B------:R-:W-:Y:S01]  /*e060*/  IADD3.X R4, R4, UR32, RZ, P3, !PT ;  /* 0x0000002004047c10 */ /* 0x000fe20009ffe4ff */
[----:B------:R1:W-:Y:S04]  /*e070*/  @P0 STS.128 [R210+0x9000], RZ ;  /* 0x009000ffd2000388 */ /* 0x0003e80000000c00 */
[----:B------:R-:W-:Y:S01]  /*e080*/  @!PT LDS RZ, [RZ] ;  /* 0x00000000fffff984 */ /* 0x000fe20000000800 */
[----:B------:R-:W-:Y:S01]  /*e090*/  @!PT LDS RZ, [RZ] ;  /* 0x00000000fffff984 */ /* 0x000fe20000000800 */
[----:B------:R-:W-:Y:S01]  /*e0a0*/  @!PT LDS RZ, [RZ] ;  /* 0x00000000fffff984 */ /* 0x000fe20000000800 */
[----:B------:R1:W-:Y:S04]  /*e0b0*/  @!P0 LDGSTS.E.BYPASS.LTC128B.128 [R210+0x9000], desc[UR24][R8.64+0x80] ;  /* 0x0900008008d28fae */ /* 0x0003e8000b901d58 */
        /* <DEDUP_REMOVED lines=16> */
.L_x_2572:
[----:B------:R-:W-:Y:S05]  /*e1c0*/  BSYNC B0 ;  /* 0x0000000000007941 */ /* 0x000fea0003800000 */
.L_x_2571:
[----:B------:R-:W0:Y:S02]  /*e1d0*/  LDGDEPBAR ;  /* 0x00000000000079af */ /* 0x000e240000000000 */
.L_x_2570:
[----:B-1----:R-:W3:Y:S04]  /*e1e0*/  LDL.64 R6, [R1+0x30] ;  /* 0x0000300001067983 */ /* 0x002ee80000100a00 */
[----:B------:R-:W4:Y:S01]  /*e1f0*/  LDL.64 R4, [R1+0x18] ;  /* 0x0000180001047983 */ /* 0x000f220000100a00 */
[----:B--2---:R-:W-:-:S03]  /*e200*/  IMAD.U32 R2, RZ, RZ, UR44 ;  /* 0x0000002cff027e24 */ /* 0x004fc6000f8e00ff */
[----:B------:R-:W-:Y:S01]  /*e210*/  STL [R1+0xf8], R190 ;  /* 0x0000f8be01007387 */ /* 0x000fe20000100800 */
[----:B------:R-:W-:-:S03]  /*e220*/  IMAD R2, R2, 0x20, R252 ;  /* 0x0000002002027824 */ /* 0x000fc600078e02fc */
        /* <DEDUP_REMOVED lines=15> */
[----:B------:R-:W2:Y:S01]  /*e320*/  LDL.LU R211, [R1+0x68] ;  /* 0x0000680001d37983 */ /* 0x000ea20000300800 */
[C---:B------:R-:W-:Y:S01]  /*e330*/  VIADD R11, R2.reuse, 0x1 ;  /* 0x00000001020b7836 */ /* 0x040fe20000000000 */
[C---:B------:R-:W-:Y:S01]  /*e340*/  ISETP.GE.AND P3, PT, R2.reuse, R223, PT ;  /* 0x000000df0200720c */ /* 0x040fe20003f66270 */
[----:B------:R-:W-:-:S03]  /*e350*/  VIADD R10, R2, 0x8 ;  /* 0x00000008020a7836 */ /* 0x000fc60000000000 */
[C---:B------:R-:W-:Y:S02]  /*e360*/  ISETP.LT.OR P3, PT, R2.reuse, R219, P3 ;  /* 0x000000db0200720c */ /* 0x040fe40001f61670 */
[CC--:B------:R-:W-:Y:S01]  /*e370*/  ISETP.GE.AND P2, PT, R11.reuse, R223.reuse, PT ;  /* 0x000000df0b00720c */ /* 0x0c0fe20003f46270 */
        /* <DEDUP_REMOVED lines=18> */
[----:B------:R-:W-:Y:S01]  /*e4a0*/  FMNMX.FTZ R3, R16, R3, !PT ;  /* 0x0000000310037209 */ /* 0x000fe20007810000 */
[----:B------:R-:W-:Y:S04]  /*e4b0*/  STL [R1+0xfc], R223 ;  /* 0x0000fcdf01007387 */ /* 0x000fe80000100800 */
[----:B------:R-:W-:Y:S01]  /*e4c0*/  STL [R1+0x100], R219 ;  /* 0x000100db01007387 */ /* 0x000fe20000100800 */
[----:B------:R-:W-:-:S04]  /*e4d0*/  ISETP.GE.AND P5, PT, R2, R221, PT ;  /* 0x000000dd0200720c */ /* 0x000fc80003fa6270 */
[C---:B------:R-:W-:Y:S01]  /*e4e0*/  ISETP.LT.OR P5, PT, R2.reuse, R217, P5 ;  /* 0x000000d90200720c */ /* 0x040fe20002fa1670 */
[----:B---3--:R-:W-:Y:S02]  /*e4f0*/  IMAD.MOV.U32 R23, RZ, RZ, R7 ;  /* 0x000000ffff177224 */ /* 0x008fe400078e0007 */
[C---:B------:R-:W-:Y:S02]  /*e500*/  VIADD R7, R2.reuse, 0x11 ;  /* 0x0000001102077836 */ /* 0x040fe40000000000 */
[----:B------:R-:W-:Y:S02]  /*e510*/  IMAD.MOV.U32 R22, RZ, RZ, R6 ;  /* 0x000000ffff167224 */ /* 0x000fe400078e0006 */
[C---:B------:R-:W-:Y:S01]  /*e520*/  VIADD R6, R2.reuse, 0x18 ;  /* 0x0000001802067836 */ /* 0x040fe20000000000 */
[CC--:B------:R-:W-:Y:S01]  /*e530*/  ISETP.GE.AND P3, PT, R7.reuse, R223.reuse, PT ;  /* 0x000000df0700720c */ /* 0x0c0fe20003f66270 */
[----:B----4-:R-:W-:Y:S02]  /*e540*/  IMAD.MOV.U32 R35, RZ, RZ, R5 ;  /* 0x000000ffff237224 */ /* 0x010fe400078e0005 */
[----:B------:R-:W-:Y:S01]  /*e550*/  VIADD R5, R2, 0x19 ;  /* 0x0000001902057836 */ /* 0x000fe20000000000 */
[----:B------:R-:W-:Y:S01]  /*e560*/  ISETP.GE.AND P2, PT, R6, R223, PT ;  /* 0x000000df0600720c */ /* 0x000fe20003f46270 */
[----:B------:R-:W-:Y:S01]  /*e570*/  IMAD.MOV.U32 R34, RZ, RZ, R4 ;  /* 0x000000ffff227224 */ /* 0x000fe200078e0004 */
[----:B------:R-:W-:-:S02]  /*e580*/  ISETP.LT.OR P3, PT, R7, R219, P3 ;  /* 0x000000db0700720c */ /* 0x000fc40001f61670 */
[----:B------:R-:W-:Y:S02]  /*e590*/  ISETP.GE.AND P4, PT, R5, R223, PT ;  /* 0x000000df0500720c */ /* 0x000fe40003f86270 */
[-C--:B------:R-:W-:Y:S02]  /*e5a0*/  ISETP.LT.OR P2, PT, R6, R219.reuse, P2 ;  /* 0x000000db0600720c */ /* 0x080fe40001741670 */
[----:B------:R-:W-:Y:S02]  /*e5b0*/  FSEL R15, R137, -INF , !P3 ;  /* 0xff800000890f7808 */ /* 0x000fe40005800000 */
        /* <DEDUP_REMOVED lines=8> */
[----:B------:R-:W1:Y:S02]  /*e640*/  SHFL.BFLY PT, R4, R3, 0x1, 0x1f ;  /* 0x0c201f0003047f89 */ /* 0x000e6400000e0000 */
[----:B-1----:R-:W-:-:S04]  /*e650*/  FMNMX.FTZ R134, R3, R4, !PT ;  /* 0x0000000403867209 */ /* 0x002fc80007810000 */
[----:B------:R-:W-:-:S04]  /*e660*/  FSETP.NEU.FTZ.AND P2, PT, R134, -INF , PT ;  /* 0xff8000008600780b */ /* 0x000fc80003f5d000 */
[C---:B------:R-:W-:Y:S01]  /*e670*/  FSEL R3, R134.reuse, RZ, P2 ;  /* 0x000000ff86037208 */ /* 0x040fe20001000000 */
[----:B------:R-:W-:-:S04]  /*e680*/  FMUL.FTZ R4, R134, UR43 ;  /* 0x0000002b86047c20 */ /* 0x000fc80008410000 */
[----:B------:R-:W-:-:S04]  /*e690*/  FADD.FTZ R3, R208, -R3 ;  /* 0x80000003d0037221 */ /* 0x000fc80000010000 */
[----:B------:R-:W-:Y:S01]  /*e6a0*/  FMUL.FTZ R3, R3, UR43 ;  /* 0x0000002b03037c20 */ /* 0x000fe20008410000 */
[----:B------:R-:W-:-:S05]  /*e6b0*/  FSEL R4, R4, RZ, P2 ;  /* 0x000000ff04047208 */ /* 0x000fca0001000000 */
[----:B------:R-:W1:Y:S01]  /*e6c0*/  MUFU.EX2 R3, R3 ;  /* 0x0000000300037308 */ /* 0x000e620000000800 */
[--C-:B------:R-:W-:Y:S01]  /*e6d0*/  FFMA.FTZ R12, R12, UR43, -R4.reuse ;  /* 0x0000002b0c0c7c23 */ /* 0x100fe20008010804 */
[--C-:B------:R-:W-:Y:S01]  /*e6e0*/  FFMA.FTZ R19, R19, UR43, -R4.reuse ;  /* 0x0000002b13137c23 */ /* 0x100fe20008010804 */
[--C-:B------:R-:W-:Y:S01]  /*e6f0*/  FFMA.FTZ R135, R18, UR43, -R4.reuse ;  /* 0x0000002b12877c23 */ /* 0x100fe20008010804 */
[--C-:B------:R-:W-:Y:S01]  /*e700*/  FFMA.FTZ R136, R17, UR43, -R4.reuse ;  /* 0x0000002b11887c23 */ /* 0x100fe20008010804 */
[--C-:B------:R-:W-:Y:S01]  /*e710*/  FFMA.FTZ R137, R16, UR43, -R4.reuse ;  /* 0x0000002b10897c23 */ /* 0x100fe20008010804 */
[--C-:B------:R-:W-:Y:S01]  /*e720*/  FFMA.FTZ R172, R15, UR43, -R4.reuse ;  /* 0x0000002b0fac7c23 */ /* 0x100fe20008010804 */
[--C-:B------:R-:W-:Y:S01]  /*e730*/  FFMA.FTZ R173, R14, UR43, -R4.reuse ;  /* 0x0000002b0ead7c23 */ /* 0x100fe20008010804 */
[----:B------:R-:W-:Y:S02]  /*e740*/  FFMA.FTZ R176, R13, UR43, -R4 ;  /* 0x0000002b0db07c23 */ /* 0x000fe40008010804 */
[----:B------:R-:W2:Y:S01]  /*e750*/  MUFU.EX2 R4, R12 ;  /* 0x0000000c00047308 */ /* 0x000ea20000000800 */
[----:B------:R3:W-:Y:S01]  /*e760*/  STL [R1+0x104], R134 ;  /* 0x0001048601007387 */ /* 0x0007e20000100800 */
[-C--:B-1----:R-:W-:Y:S01]  /*e770*/  FMUL.FTZ R168, R168, R3.reuse ;  /* 0x00000003a8a87220 */ /* 0x082fe20000410000 */
[-C--:B------:R-:W-:Y:S01]  /*e780*/  FMUL.FTZ R169, R169, R3.reuse ;  /* 0x00000003a9a97220 */ /* 0x080fe20000410000 */
[-C--:B------:R-:W-:Y:S01]  /*e790*/  FMUL.FTZ R232, R164, R3.reuse ;  /* 0x00000003a4e87220 */ /* 0x080fe20000410000 */
[----:B------:R-:W-:-:S02]  /*e7a0*/  FMUL.FTZ R233, R165, R3 ;  /* 0x00000003a5e97220 */ /* 0x000fc40000410000 */
[----:B------:R-:W-:Y:S01]  /*e7b0*/  STL [R1+0x108], R168 ;  /* 0x000108a801007387 */ /* 0x000fe20000100800 */
[-C--:B------:R-:W-:Y:S01]  /*e7c0*/  FMUL.FTZ R160, R160, R3.reuse ;  /* 0x00000003a0a07220 */ /* 0x080fe20000410000 */
[-C--:B------:R-:W-:Y:S02]  /*e7d0*/  FMUL.FTZ R161, R161, R3.reuse ;  /* 0x00000003a1a17220 */ /* 0x080fe40000410000 */
[----:B------:R-:W-:Y:S01]  /*e7e0*/  STL [R1+0x10c], R169 ;  /* 0x00010ca901007387 */ /* 0x000fe20000100800 */
[-C--:B------:R-:W-:Y:S01]  /*e7f0*/  FMUL.FTZ R132, R156, R3.reuse ;  /* 0x000000039c847220 */ /* 0x080fe20000410000 */
        /* <DEDUP_REMOVED lines=25> */
[-C--:B--2---:R-:W-:Y:S01]  /*e990*/  FFMA.FTZ R12, R211, R3.reuse, R4 ;  /* 0x00000003d30c7223 */ /* 0x084fe20000010004 */
[----:B-1----:R-:W-:-:S02]  /*e9a0*/  FMUL.FTZ R232, R49, R3 ;  /* 0x0000000331e87220 */ /* 0x002fc40000410000 */
[----:B------:R-:W1:Y:S01]  /*e9b0*/  MUFU.EX2 R3, R19 ;  /* 0x0000001300037308 */ /* 0x000e620000000800 */
[-C--:B------:R-:W-:Y:S02]  /*e9c0*/  ISETP.GE.AND P3, PT, R10, R222.reuse, PT ;  /* 0x000000de0a00720c */ /* 0x080fe40003f66270 */
[----:B------:R-:W-:Y:S02]  /*e9d0*/  ISETP.GE.AND P4, PT, R2, R222, PT ;  /* 0x000000de0200720c */ /* 0x000fe40003f86270 */
[-C--:B------:R-:W-:Y:S02]  /*e9e0*/  ISETP.LT.OR P3, PT, R10, R218.reuse, P3 ;  /* 0x000000da0a00720c */ /* 0x080fe40001f61670 */
[----:B------:R-:W-:Y:S01]  /*e9f0*/  ISETP.LT.OR P4, PT, R2, R218, P4 ;  /* 0x000000da0200720c */ /* 0x000fe20002781670 */
[----:B------:R-:W-:Y:S01]  /*ea00*/  IMAD.MOV.U32 R244, RZ, RZ, R34 ;  /* 0x000000fffff47224 */ /* 0x000fe200078e0022 */
[----:B------:R-:W-:Y:S02]  /*ea10*/  FSEL R18, R174, -INF , !P3 ;  /* 0xff800000ae127808 */ /* 0x000fe40005800000 */
[----:B------:R-:W-:Y:S01]  /*ea20*/  ISETP.GE.AND P3, PT, R7, R222, PT ;  /* 0x000000de0700720c */ /* 0x000fe20003f66270 */
[----:B-1----:R-:W-:Y:S01]  /*ea30*/  FADD.FTZ R34, R3, R12 ;  /* 0x0000000c03227221 */ /* 0x002fe20000010000 */
[----:B------:R-:W-:-:S02]  /*ea40*/  FSEL R12, R178, -INF , !P4 ;  /* 0xff800000b20c7808 */ /* 0x000fc40006000000 */
[C---:B------:R-:W-:Y:S02]  /*ea50*/  ISETP.GE.AND P4, PT, R8.reuse, R222, PT ;  /* 0x000000de0800720c */ /* 0x040fe40003f86270 */
[-C--:B------:R-:W-:Y:S02]  /*ea60*/  ISETP.LT.OR P3, PT, R7, R218.reuse, P3 ;  /* 0x000000da0700720c */ /* 0x080fe40001f61670 */
[----:B------:R-:W-:Y:S02]  /*ea70*/  ISETP.LT.OR P4, PT, R8, R218, P4 ;  /* 0x000000da0800720c */ /* 0x000fe40002781670 */
[----:B------:R-:W-:Y:S02]  /*ea80*/  FSEL R15, R139, -INF , !P3 ;  /* 0xff8000008b0f7808 */ /* 0x000fe40005800000 */
[----:B------:R-:W-:Y:S02]  /*ea90*/  FSEL R16, R138, -INF , !P4 ;  /* 0xff8000008a107808 */ /* 0x000fe40006000000 */
[----:B------:R-:W-:-:S02]  /*eaa0*/  ISETP.GE.AND P3, PT, R5, R222, PT ;  /* 0x000000de0500720c */ /* 0x000fc40003f66270 */
[----:B------:R-:W-:Y:S02]  /*eab0*/  ISETP.GE.AND P4, PT, R11, R221, PT ;  /* 0x000000dd0b00720c */ /* 0x000fe40003f86270 */
[----:B------:R-:W-:Y:S02]  /*eac0*/  ISETP.LT.OR P3, PT, R5, R218, P3 ;  /* 0x000000da0500720c */ /* 0x000fe40001f61670 */
[----:B------:R-:W-:Y:S02]  /*ead0*/  ISETP.LT.OR P4, PT, R11, R217, P4 ;  /* 0x000000d90b00720c */ /* 0x000fe40002781670 */
[----:B------:R-:W-:Y:S02]  /*eae0*/  FSEL R13, R27, -INF , !P3 ;  /* 0xff8000001b0d7808 */ /* 0x000fe40005800000 */
[----:B------:R-:W-:Y:S02]  /*eaf0*/  FSEL R25, R204, -INF , !P5 ;  /* 0xff800000cc197808 */ /* 0x000fe40006800000 */
[----:B------:R-:W-:-:S02]  /*eb00*/  FSEL R27, R205, -INF , !P4 ;  /* 0xff800000cd1b7808 */ /* 0x000fc40006000000 */
[----:B------:R-:W2:Y:S01]  /*eb10*/  LDL.64 R204, [R1+0x90] ;  /* 0x0000900001cc7983 */ /* 0x000ea20000100a00 */
[----:B------:R-:W-:-:S04]  /*eb20*/  ISETP.GE.AND P2, PT, R11, R222, PT ;  /* 0x000000de0b00720c */ /* 0x000fc80003f46270 */
[----:B------:R-:W-:Y:S02]  /*eb30*/  ISETP.LT.OR P2, PT, R11, R218, P2 ;  /* 0x000000da0b00720c */ /* 0x000fe40001741670 */
[----:B------:R-:W-:Y:S02]  /*eb40*/  F2FP.F16.F32.PACK_AB R80, R3, R4 ;  /* 0x000000040350723e */ /* 0x000fe400000000ff */
[----:B------:R-:W-:Y:S02]  /*eb50*/  FSEL R19, R179, -INF , !P2 ;  /* 0xff800000b3137808 */ /* 0x000fe40005000000 */
[C---:B------:R-:W-:Y:S02]  /*eb60*/  ISETP.GE.AND P2, PT, R9.reuse, R222, PT ;  /* 0x000000de0900720c */ /* 0x040fe40003f46270 */
[----:B------:R-:W-:Y:S02]  /*eb70*/  FMNMX.FTZ R3, R188, R12, !PT ;  /* 0x0000000cbc037209 */ /* 0x000fe40007810000 */
[----:B------:R-:W-:-:S02]  /*eb80*/  ISETP.LT.OR P2, PT, R9, R218, P2 ;  /* 0x000000da0900720c */ /* 0x000fc40001741670 */
        /* <DEDUP_REMOVED lines=8> */
[----:B------:R-:W-:-:S04]  /*ec10*/  FMNMX.FTZ R3, R15, R3, !PT ;  /* 0x000000030f037209 */ /* 0x000fc80007810000 */
[----:B------:R-:W-:-:S04]  /*ec20*/  FMNMX.FTZ R3, R14, R3, !PT ;  /* 0x000000030e037209 */ /* 0x000fc80007810000 */
[----:B------:R-:W-:-:S05]  /*ec30*/  FMNMX.FTZ R3, R13, R3, !PT ;  /* 0x000000030d037209 */ /* 0x000fca0007810000 */
[----:B------:R-:W1:Y:S02]  /*ec40*/  SHFL.BFLY PT, R4, R3, 0x2, 0x1f ;  /* 0x0c401f0003047f89 */ /* 0x000e6400000e0000 */
[----:B-1----:R-:W-:-:S05]  /*ec50*/  FMNMX.FTZ R3, R3, R4, !PT ;  /* 0x0000000403037209 */ /* 0x002fca0007810000 */
[----:B------:R-:W1:Y:S01]  /*ec60*/  SHFL.BFLY PT, R4, R3, 0x1, 0x1f ;  /* 0x0c201f0003047f89 */ /* 0x000e6200000e0000 */
[----:B------:R-:W-:Y:S01]  /*ec70*/  IMAD.MOV.U32 R97, RZ, RZ, R133 ;  /* 0x000000ffff617224 */ /* 0x000fe200078e0085 */
[----:B-1----:R-:W-:-:S04]  /*ec80*/  FMNMX.FTZ R133, R3, R4, !PT ;  /* 0x0000000403857209 */ /* 0x002fc80007810000 */
[----:B------:R-:W-:-:S04]  /*ec90*/  FSETP.NEU.FTZ.AND P2, PT, R133, -INF , PT ;  /* 0xff8000008500780b */ /* 0x000fc80003f5d000 */
[----:B------:R-:W-:-:S05]  /*eca0*/  FSEL R3, R133, RZ, P2 ;  /* 0x000000ff85037208 */ /* 0x000fca0001000000 */
[----:B------:R-:W-:-:S04]  /*ecb0*/  FADD.FTZ R3, R188, -R3 ;  /* 0x80000003bc037221 */ /* 0x000fc80000010000 */
[----:B------:R-:W-:Y:S01]  /*ecc0*/  FMUL.FTZ R3, R3, UR43 ;  /* 0x0000002b03037c20 */ /* 0x000fe20008410000 */
[----:B------:R-:W-:Y:S01]  /*ecd0*/  FMUL.FTZ R4, R133, UR43 ;  /* 0x0000002b85047c20 */ /* 0x000fe20008410000 */
[----:B------:R-:W-:-:S04]  /*ece0*/  ISETP.GE.AND P3, PT, R2, R220, PT ;  /* 0x000000dc0200720c */ /* 0x000fc80003f66270 */
[----:B------:R-:W1:Y:S01]  /*ecf0*/  MUFU.EX2 R3, R3 ;  /* 0x0000000300037308 */ /* 0x000e620000000800 */
[----:B------:R-:W-:Y:S02]  /*ed00*/  FSEL R4, R4, RZ, P2 ;  /* 0x000000ff04047208 */ /* 0x000fe40001000000 */
[C---:B------:R-:W-:Y:S02]  /*ed10*/  ISETP.GE.AND P2, PT, R10.reuse, R221, PT ;  /* 0x000000dd0a00720c */ /* 0x040fe40003f46270 */
[----:B------:R-:W-:Y:S01]  /*ed20*/  ISETP.GE.AND P5, PT, R10, R220, PT ;  /* 0x000000dc0a00720c */ /* 0x000fe20003fa6270 */
[----:B------:R-:W-:Y:S01]  /*ed30*/  FFMA.FTZ R12, R12, UR43, -R4 ;  /* 0x0000002b0c0c7c23 */ /* 0x000fe20008010804 */
[----:B------:R-:W-:Y:S02]  /*ed40*/  ISETP.LT.OR P3, PT, R2, R216, P3 ;  /* 0x000000d80200720c */ /* 0x000fe40001f61670 */
[C---:B------:R-:W-:Y:S02]  /*ed50*/  ISETP.GE.AND P6, PT, R11.reuse, R220, PT ;  /* 0x000000dc0b00720c */ /* 0x040fe40003fc6270 */
[C---:B------:R-:W-:Y:S01]  /*ed60*/  ISETP.LT.OR P2, PT, R10.reuse, R217, P2 ;  /* 0x000000d90a00720c */ /* 0x040fe20001741670 */
[----:B------:R-:W-:Y:S01]  /*ed70*/  IMAD.MOV.U32 R245, RZ, RZ, R35 ;  /* 0x000000fffff57224 */ /* 0x000fe200078e0023 */
[-C--:B------:R-:W-:Y:S01]  /*ed80*/  ISETP.LT.OR P5, PT, R10, R216.reuse, P5 ;  /* 0x000000d80a00720c */ /* 0x080fe20002fa1670 */
[----:B------:R3:W4:Y:S01]  /*ed90*/  MUFU.EX2 R35, R12 ;  /* 0x0000000c00237308 */ /* 0x0007220000000800 */
[----:B------:R-:W-:-:S02]  /*eda0*/  ISETP.LT.OR P6, PT, R11, R216, P6 ;  /* 0x000000d80b00720c */ /* 0x000fc400037c1670 */
[----:B------:R-:W-:Y:S02]  /*edb0*/  FSEL R10, R206, -INF , !P3 ;  /* 0xff800000ce0a7808 */ /* 0x000fe40005800000 */
[----:B------:R-:W-:Y:S02]  /*edc0*/  FSEL R26, R184, -INF , !P2 ;  /* 0xff800000b81a7808 */ /* 0x000fe40005000000 */
[-C--:B------:R-:W-:Y:S02]  /*edd0*/  ISETP.GE.AND P2, PT, R8, R220.reuse, PT ;  /* 0x000000dc0800720c */ /* 0x080fe40003f46270 */
[C---:B------:R-:W-:Y:S02]  /*ede0*/  ISETP.GE.AND P3, PT, R9.reuse, R221, PT ;  /* 0x000000dd0900720c */ /* 0x040fe40003f66270 */
[----:B------:R-:W-:Y:S02]  /*edf0*/  ISETP.GE.AND P4, PT, R9, R220, PT ;  /* 0x000000dc0900720c */ /* 0x000fe40003f86270 */
[----:B------:R-:W-:Y:S01]  /*ee00*/  FMNMX.FTZ R2, R209, R10, !PT ;  /* 0x0000000ad1027209 */ /* 0x000fe20007810000 */
[----:B-1----:R-:W-:Y:S01]  /*ee10*/  FMUL.FTZ R211, R82, R3 ;  /* 0x0000000352d37220 */ /* 0x002fe20000410000 */
[----:B------:R-:W-:-:S02]  /*ee20*/  ISETP.LT.OR P2, PT, R8, R216, P2 ;  /* 0x000000d80800720c */ /* 0x000fc40001741670 */
[----:B---3--:R-:W-:Y:S01]  /*ee30*/  FSEL R12, R207, -INF , !P6 ;  /* 0xff800000cf0c7808 */ /* 0x008fe20007000000 */
[----:B------:R-:W-:Y:S01]  /*ee40*/  IMAD.MOV.U32 R82, RZ, RZ, R22 ;  /* 0x000000ffff527224 */ /* 0x000fe200078e0016 */
[----:B------:R-:W-:Y:S01]  /*ee50*/  ISETP.LT.OR P3, PT, R9, R217, P3 ;  /* 0x000000d90900720c */ /* 0x000fe20001f61670 */
[----:B------:R-:W-:Y:S01]  /*ee60*/  FMUL.FTZ R249, R83, R3 ;  /* 0x0000000353f97220 */ /* 0x000fe20000410000 */
[----:B------:R-:W-:Y:S01]  /*ee70*/  ISETP.LT.OR P4, PT, R9, R216, P4 ;  /* 0x000000d80900720c */ /* 0x000fe20002781670 */
[----:B------:R-:W-:Y:S01]  /*ee80*/  IMAD.MOV.U32 R83, RZ, RZ, R23 ;  /* 0x000000ffff537224 */ /* 0x000fe200078e0017 */
[----:B------:R-:W-:Y:S02]  /*ee90*/  FSEL R22, R186, -INF , !P5 ;  /* 0xff800000ba167808 */ /* 0x000fe40006800000 */
[----:B------:R-:W-:Y:S01]  /*eea0*/  FMNMX.FTZ R2, R12, R2, !PT ;  /* 0x000000020c027209 */ /* 0x000fe20007810000 */
[----:B------:R-:W-:Y:S01]  /*eeb0*/  FFMA.FTZ R52, R19, UR43, -R4 ;  /* 0x0000002b13347c23 */ /* 0x000fe20008010804 */
[----:B------:R-:W-:-:S02]  /*eec0*/  FSEL R23, R214, -INF , !P2 ;  /* 0xff800000d6177808 */ /* 0x000fc40005000000 */
[----:B------:R-:W-:Y:S02]  /*eed0*/  FSEL R24, R185, -INF , !P3 ;  /* 0xff800000b9187808 */ /* 0x000fe40005800000 */
[-C--:B------:R-:W-:Y:S02]  /*eee0*/  ISETP.GE.AND P2, PT, R6, R220.reuse, PT ;  /* 0x000000dc0600720c */ /* 0x080fe40003f46270 */
[----:B------:R-:W-:Y:S02]  /*eef0*/  ISETP.GE.AND P3, PT, R7, R220, PT ;  /* 0x000000dc0700720c */ /* 0x000fe40003f66270 */
[----:B------:R-:W-:Y:S02]  /*ef00*/  FSEL R19, R187, -INF , !P4 ;  /* 0xff800000bb137808 */ /* 0x000fe40006000000 */
[----:B------:R-:W-:Y:S02]  /*ef10*/  FMNMX.FTZ R2, R22, R2, !PT ;  /* 0x0000000216027209 */ /* 0x000fe40007810000 */
[-C--:B------:R-:W-:Y:S01]  /*ef20*/  ISETP.LT.OR P2, PT, R6, R216.reuse, P2 ;  /* 0x000000d80600720c */ /* 0x080fe20001741670 */
[----:B------:R-:W-:Y:S01]  /*ef30*/  IMAD.MOV.U32 R48, RZ, RZ, R190 ;  /* 0x000000ffff307224 */ /* 0x000fe200078e00be */
[----:B------:R-:W-:Y:S01]  /*ef40*/  ISETP.LT.OR P3, PT, R7, R216, P3 ;  /* 0x000000d80700720c */ /* 0x000fe20001f61670 */
[----:B------:R-:W-:Y:S01]  /*ef50*/  IMAD.MOV.U32 R69, RZ, RZ, R189 ;  /* 0x000000ffff457224 */ /* 0x000fe200078e00bd */
[----:B------:R-:W-:Y:S01]  /*ef60*/  FMNMX.FTZ R2, R19, R2, !PT ;  /* 0x0000000213027209 */ /* 0x000fe20007810000 */
[-C--:B------:R-:W-:Y:S01]  /*ef70*/  FMUL.FTZ R234, R166, R3.reuse ;  /* 0x00000003a6ea7220 */ /* 0x080fe20000410000 */
        /* <DEDUP_REMOVED lines=30> */
[----:B----4-:R-:W-:Y:S01]  /*f160*/  FFMA.FTZ R49, R231, R3, R35 ;  /* 0x00000003e7317223 */ /* 0x010fe20000010023 */
[----:B------:R-:W-:Y:S01]  /*f170*/  FFMA.FTZ R81, R18, UR43, -R4 ;  /* 0x0000002b12517c23 */ /* 0x000fe20008010804 */
[----:B------:R-:W-:-:S02]  /*f180*/  FSEL R17, R182, -INF , !P2 ;  /* 0xff800000b6117808 */ /* 0x000fc40005000000 */
[----:B------:R-:W-:Y:S02]  /*f190*/  FMNMX.FTZ R3, R237, R25, !PT ;  /* 0x00000019ed037209 */ /* 0x000fe40007810000 */
[----:B------:R-:W-:Y:S02]  /*f1a0*/  FSEL R18, R215, -INF , !P3 ;  /* 0xff800000d7127808 */ /* 0x000fe40005800000 */
[----:B------:R-:W-:Y:S02]  /*f1b0*/  ISETP.GE.AND P2, PT, R5, R220, PT ;  /* 0x000000dc0500720c */ /* 0x000fe40003f46270 */
[----:B------:R-:W-:Y:S02]  /*f1c0*/  FMNMX.FTZ R2, R23, R2, !PT ;  /* 0x0000000217027209 */ /* 0x000fe40007810000 */
[----:B------:R-:W-:Y:S02]  /*f1d0*/  ISETP.GE.AND P6, PT, R8, R221, PT ;  /* 0x000000dd0800720c */ /* 0x000fe40003fc6270 */
[----:B------:R-:W-:-:S02]  /*f1e0*/  FMNMX.FTZ R3, R27, R3, !PT ;  /* 0x000000031b037209 */ /* 0x000fc40007810000 */
[----:B------:R-:W-:Y:S02]  /*f1f0*/  ISETP.LT.OR P2, PT, R5, R216, P2 ;  /* 0x000000d80500720c */ /* 0x000fe40001741670 */
[----:B------:R-:W-:Y:S01]  /*f200*/  FMNMX.FTZ R2, R18, R2, !PT ;  /* 0x0000000212027209 */ /* 0x000fe20007810000 */
[----:B------:R-:W-:Y:S01]  /*f210*/  FFMA.FTZ R113, R13, UR43, -R4 ;  /* 0x0000002b0d717c23 */ /* 0x000fe20008010804 */
[----:B------:R-:W-:Y:S02]  /*f220*/  ISETP.GE.AND P3, PT, R5, R221, PT ;  /* 0x000000dd0500720c */ /* 0x000fe40003f66270 */
[----:B------:R-:W-:Y:S02]  /*f230*/  ISETP.LT.OR P6, PT, R8, R217, P6 ;  /* 0x000000d90800720c */ /* 0x000fe400037c1670 */
[----:B------:R-:W-:Y:S02]  /*f240*/  ISETP.GE.AND P5, PT, R7, R221, PT ;  /* 0x000000dd0700720c */ /* 0x000fe40003fa6270 */
[----:B------:R-:W-:-:S02]  /*f250*/  FMNMX.FTZ R3, R26, R3, !PT ;  /* 0x000000031a037209 */ /* 0x000fc40007810000 */
[----:B------:R-:W-:Y:S02]  /*f260*/  FSEL R13, R183, -INF , !P2 ;  /* 0xff800000b70d7808 */ /* 0x000fe40005000000 */
[----:B------:R-:W-:Y:S02]  /*f270*/  FMNMX.FTZ R2, R17, R2, !PT ;  /* 0x0000000211027209 */ /* 0x000fe40007810000 */
[-C--:B------:R-:W-:Y:S02]  /*f280*/  ISETP.LT.OR P3, PT, R5, R217.reuse, P3 ;  /* 0x000000d90500720c */ /* 0x080fe40001f61670 */
[----:B------:R-:W-:Y:S02]  /*f290*/  ISETP.LT.OR P5, PT, R7, R217, P5 ;  /* 0x000000d90700720c */ /* 0x000fe40002fa1670 */
[----:B------:R-:W-:Y:S02]  /*f2a0*/  ISETP.GE.AND P4, PT, R6, R221, PT ;  /* 0x000000dd0600720c */ /* 0x000fe40003f86270 */
[----:B------:R-:W-:-:S02]  /*f2b0*/  FSEL R5, R212, -INF , !P6 ;  /* 0xff800000d4057808 */ /* 0x000fc40007000000 */
[----:B------:R-:W-:Y:S02]  /*f2c0*/  FMNMX.FTZ R3, R24, R3, !PT ;  /* 0x0000000318037209 */ /* 0x000fe40007810000 */
[----:B------:R-:W-:Y:S01]  /*f2d0*/  FMNMX.FTZ R2, R13, R2, !PT ;  /* 0x000000020d027209 */ /* 0x000fe20007810000 */
[--C-:B------:R-:W-:Y:S01]  /*f2e0*/  FFMA.FTZ R85, R16, UR43, -R4.reuse ;  /* 0x0000002b10557c23 */ /* 0x100fe20008010804 */
[----:B------:R-:W-:Y:S02]  /*f2f0*/  ISETP.LT.OR P4, PT, R6, R217, P4 ;  /* 0x000000d90600720c */ /* 0x000fe40002781670 */
[----:B------:R-:W-:Y:S02]  /*f300*/  FSEL R16, R213, -INF , !P5 ;  /* 0xff800000d5107808 */ /* 0x000fe40006800000 */
[----:B------:R-:W-:Y:S01]  /*f310*/  FMNMX.FTZ R3, R5, R3, !PT ;  /* 0x0000000305037209 */ /* 0x000fe20007810000 */
[----:B------:R-:W1:Y:S01]  /*f320*/  SHFL.BFLY PT, R6, R2, 0x2, 0x1f ;  /* 0x0c401f0002067f89 */ /* 0x000e6200000e0000 */
[----:B------:R-:W-:Y:S01]  /*f330*/  FFMA.FTZ R96, R15, UR43, -R4 ;  /* 0x0000002b0f607c23 */ /* 0x000fe20008010804 */
[----:B------:R-:W-:-:S02]  /*f340*/  FSEL R15, R180, -INF , !P4 ;  /* 0xff800000b40f7808 */ /* 0x000fc40006000000 */
[----:B------:R-:W-:Y:S01]  /*f350*/  FMNMX.FTZ R3, R16, R3, !PT ;  /* 0x0000000310037209 */ /* 0x000fe20007810000 */
[----:B------:R-:W-:Y:S01]  /*f360*/  FFMA.FTZ R112, R14, UR43, -R4 ;  /* 0x0000002b0e707c23 */ /* 0x000fe20008010804 */
[----:B------:R-:W-:Y:S02]  /*f370*/  FSEL R14, R181, -INF , !P3 ;  /* 0xff800000b50e7808 */ /* 0x000fe40005800000 */
[----:B------:R-:W-:-:S04]  /*f380*/  FMNMX.FTZ R3, R15, R3, !PT ;  /* 0x000000030f037209 */ /* 0x000fc80007810000 */
[----:B------:R-:W-:-:S05]  /*f390*/  FMNMX.FTZ R3, R14, R3, !PT ;  /* 0x000000030e037209 */ /* 0x000fca0007810000 */
[----:B------:R-:W3:Y:S01]  /*f3a0*/  SHFL.BFLY PT, R4, R3, 0x2, 0x1f ;  /* 0x0c401f0003047f89 */ /* 0x000ee200000e0000 */
[----:B-1----:R-:W-:-:S05]  /*f3b0*/  FMNMX.FTZ R2, R2, R6, !PT ;  /* 0x0000000602027209 */ /* 0x002fca0007810000 */
[----:B------:R-:W1:Y:S01]  /*f3c0*/  SHFL.BFLY PT, R6, R2, 0x1, 0x1f ;  /* 0x0c201f0002067f89 */ /* 0x000e6200000e0000 */
[----:B---3--:R-:W-:-:S05]  /*f3d0*/  FMNMX.FTZ R4, R3, R4, !PT ;  /* 0x0000000403047209 */ /* 0x008fca0007810000 */
[----:B------:R-:W3:Y:S01]  /*f3e0*/  SHFL.BFLY PT, R7, R4, 0x1, 0x1f ;  /* 0x0c201f0004077f89 */ /* 0x000ee200000e0000 */
[----:B------:R-:W-:Y:S01]  /*f3f0*/  IMAD.MOV.U32 R100, RZ, RZ, R132 ;  /* 0x000000ffff647224 */ /* 0x000fe200078e0084 */
[----:B-1----:R-:W-:-:S04]  /*f400*/  FMNMX.FTZ R132, R2, R6, !PT ;  /* 0x0000000602847209 */ /* 0x002fc80007810000 */
[C---:B------:R-:W-:Y:S01]  /*f410*/  FSETP.NEU.FTZ.AND P2, PT, R132.reuse, -INF , PT ;  /* 0xff8000008400780b */ /* 0x040fe20003f5d000 */
[----:B------:R-:W-:Y:S01]  /*f420*/  FMUL.FTZ R3, R132, UR43 ;  /* 0x0000002b84037c20 */ /* 0x000fe20008410000 */
[----:B------:R3:W-:Y:S04]  /*f430*/  MUFU.EX2 R11, R135 ;  /* 0x00000087000b7308 */ /* 0x0007e80000000800 */
[----:B------:R-:W-:-:S05]  /*f440*/  FSEL R3, R3, RZ, P2 ;  /* 0x000000ff03037208 */ /* 0x000fca0001000000 */
[----:B------:R-:W-:-:S04]  /*f450*/  FFMA.FTZ R2, R10, UR43, -R3 ;  /* 0x0000002b0a027c23 */ /* 0x000fc80008010803 */
[----:B------:R1:W-:Y:S01]  /*f460*/  MUFU.EX2 R8, R2 ;  /* 0x0000000200087308 */ /* 0x0003e20000000800 */
[----:B---3--:R-:W-:Y:S02]  /*f470*/  FMNMX.FTZ R135, R4, R7, !PT ;  /* 0x0000000704877209 */ /* 0x008fe40007810000 */
[----:B------:R-:W-:-:S05]  /*f480*/  FSEL R4, R132, RZ, P2 ;  /* 0x000000ff84047208 */ /* 0x000fca0001000000 */
[----:B------:R-:W-:Y:S01]  /*f490*/  FADD.FTZ R4, R209, -R4 ;  /* 0x80000004d1047221 */ /* 0x000fe20000010000 */
[----:B-1----:R-:W-:-:S04]  /*f4a0*/  FFMA.FTZ R2, R12, UR43, -R3 ;  /* 0x0000002b0c027c23 */ /* 0x002fc80008010803 */
[----:B------:R1:W-:Y:S01]  /*f4b0*/  MUFU.EX2 R7, R2 ;  /* 0x0000000200077308 */ /* 0x0003e20000000800 */
[----:B------:R-:W-:Y:S01]  /*f4c0*/  FSETP.NEU.FTZ.AND P5, PT, R135, -INF , PT ;  /* 0xff8000008700780b */ /* 0x000fe20003fbd000 */
[--C-:B------:R-:W-:Y:S01]  /*f4d0*/  FFMA.FTZ R6, R22, UR43, -R3.reuse ;  /* 0x0000002b16067c23 */ /* 0x100fe20008010803 */
[----:B------:R-:W-:Y:S01]  /*f4e0*/  FFMA.FTZ R10, R19, UR43, -R3 ;  /* 0x0000002b130a7c23 */ /* 0x000fe20008010803 */
[----:B-1----:R-:W-:Y:S01]  /*f4f0*/  FMUL.FTZ R2, R4, UR43 ;  /* 0x0000002b04027c20 */ /* 0x002fe20008410000 */
[----:B------:R-:W-:-:S05]  /*f500*/  FMUL.FTZ R4, R135, UR43 ;  /* 0x0000002b87047c20 */ /* 0x000fca0008410000 */
[----:B------:R-:W1:Y:S01]  /*f510*/  MUFU.EX2 R2, R2 ;  /* 0x0000000200027308 */ /* 0x000e620000000800 */
[----:B------:R-:W-:Y:S01]  /*f520*/  FSEL R4, R4, RZ, P5 ;  /* 0x000000ff04047208 */ /* 0x000fe20002800000 */
[----:B------:R-:W-:-:S06]  /*f530*/  IMAD.MOV.U32 R208, RZ, RZ, R82 ;  /* 0x000000ffffd07224 */ /* 0x000fcc00078e0052 */
[----:B------:R-:W3:Y:S01]  /*f540*/  MUFU.EX2 R6, R6 ;  /* 0x0000000600067308 */ /* 0x000ee20000000800 */
[--C-:B------:R-:W-:Y:S01]  /*f550*/  FFMA.FTZ R82, R5, UR43, -R4.reuse ;  /* 0x0000002b05527c23 */ /* 0x100fe20008010804 */
[----:B------:R-:W-:Y:S02]  /*f560*/  IMAD.MOV.U32 R209, RZ, RZ, R83 ;  /* 0x000000ffffd17224 */ /* 0x000fe400078e0053 */
[----:B------:R-:W-:Y:S01]  /*f570*/  FFMA.FTZ R25, R25, UR43, -R4 ;  /* 0x0000002b19197c23 */ /* 0x000fe20008010804 */
[----:B------:R-:W-:-:S03]  /*f580*/  IMAD.MOV.U32 R103, RZ, RZ, R97 ;  /* 0x000000ffff677224 */ /* 0x000fc600078e0061 */
[----:B------:R-:W4:Y:S01]  /*f590*/  MUFU.EX2 R5, R10 ;  /* 0x0000000a00057308 */ /* 0x000f220000000800 */
[----:B------:R-:W-:Y:S02]  /*f5a0*/  IMAD.MOV.U32 R158, RZ, RZ, R69 ;  /* 0x000000ffff9e7224 */ /* 0x000fe400078e0045 */
[----:B------:R-:W-:Y:S01]  /*f5b0*/  FFMA.FTZ R66, R26, UR43, -R4 ;  /* 0x0000002b1a427c23 */ /* 0x000fe20008010804 */
[----:B------:R-:W-:Y:S02]  /*f5c0*/  IMAD.MOV.U32 R167, RZ, RZ, R48 ;  /* 0x000000ffffa77224 */ /* 0x000fe400078e0030 */
[--C-:B------:R-:W-:Y:S01]  /*f5d0*/  FFMA.FTZ R48, R27, UR43, -R4.reuse ;  /* 0x0000002b1b307c23 */ /* 0x100fe20008010804 */
[--C-:B------:R-:W-:Y:S01]  /*f5e0*/  FFMA.FTZ R69, R24, UR43, -R4.reuse ;  /* 0x0000002b18457c23 */ /* 0x100fe20008010804 */
[--C-:B------:R-:W-:Y:S01]  /*f5f0*/  FFMA.FTZ R83, R16, UR43, -R4.reuse ;  /* 0x0000002b10537c23 */ /* 0x100fe20008010804 */
[--C-:B------:R-:W-:Y:S01]  /*f600*/  FFMA.FTZ R86, R15, UR43, -R4.reuse ;  /* 0x0000002b0f567c23 */ /* 0x100fe20008010804 */
[----:B------:R-:W-:Y:S01]  /*f610*/  FFMA.FTZ R97, R14, UR43, -R4 ;  /* 0x0000002b0e617c23 */ /* 0x000fe20008010804 */
[----:B-1----:R-:W-:Y:S01]  /*f620*/  FFMA.FTZ R4, R230, R2, R8 ;  /* 0x00000002e6047223 */ /* 0x002fe20000010008 */
[----:B------:R-:W-:-:S02]  /*f630*/  IMAD.MOV.U32 R130, RZ, RZ, R100 ;  /* 0x000000ffff827224 */ /* 0x000fc400078e0064 */
[--C-:B------:R-:W-:Y:S01]  /*f640*/  FFMA.FTZ R100, R23, UR43, -R3.reuse ;  /* 0x0000002b17647c23 */ /* 0x100fe20008010803 */
[--C-:B------:R-:W-:Y:S01]  /*f650*/  FFMA.FTZ R101, R18, UR43, -R3.reuse ;  /* 0x0000002b12657c23 */ /* 0x100fe20008010803 */
[--C-:B------:R-:W-:Y:S01]  /*f660*/  FFMA.FTZ R87, R17, UR43, -R3.reuse ;  /* 0x0000002b11577c23 */ /* 0x100fe20008010803 */
[----:B------:R-:W-:Y:S01]  /*f670*/  FFMA.FTZ R98, R13, UR43, -R3 ;  /* 0x0000002b0d627c23 */ /* 0x000fe20008010803 */
[----:B------:R-:W-:Y:S01]  /*f680*/  FADD.FTZ R3, R7, R4 ;  /* 0x0000000407037221 */ /* 0x000fe20000010000 */
[----:B------:R-:W-:-:S03]  /*f690*/  ULOP3.LUT UR4, UR44, UR29, URZ, 0x3c, !UPT ;  /* 0x0000001d2c047292 */ /* 0x000fc6000f8e3c3f */
[----:B---3--:R-:W-:-:S04]  /*f6a0*/  FADD.FTZ R3, R6, R3 ;  /* 0x0000000306037221 */ /* 0x008fc80000010000 */
[----:B----4-:R-:W-:Y:S01]  /*f6b0*/  FADD.FTZ R99, R5, R3 ;  /* 0x0000000305637221 */ /* 0x010fe20000010000 */
[----:B------:R-:W-:Y:S01]  /*f6c0*/  LOP3.LUT R3, R245, UR4, RZ, 0x3c, !PT ;  /* 0x00000004f5037c12 */ /* 0x000fe2000f8e3cff */
[----:B------:R-:W1:Y:S04]  /*f6d0*/  MUFU.EX2 R9, R136 ;  /* 0x0000008800097308 */ /* 0x000e680000000800 */
[----:B------:R-:W-:-:S05]  /*f6e0*/  IMAD.WIDE.U32 R114, R3, -0x326172a9, RZ ;  /* 0xcd9e8d5703727825 */ /* 0x000fca00078e00ff */
[----:B--2---:R-:W-:-:S05]  /*f6f0*/  LOP3.LUT R3, R115, UR26, R204, 0x96, !PT ;  /* 0x0000001a73037c12 */ /* 0x004fca000f8e96cc */
[----:B------:R-:W-:Y:S01]  /*f700*/  IMAD.WIDE.U32 R22, R3, -0x2daee0ad, RZ ;  /* 0xd2511f5303167825 */ /* 0x000fe200078e00ff */
[----:B------:R-:W-:-:S03]  /*f710*/  LOP3.LUT R3, R241, UR42, R114, 0x96, !PT ;  /* 0x0000002af1037c12 */ /* 0x000fc6000f8e9672 */
[----:B------:R-:W-:Y:S01]  /*f720*/  FADD.FTZ R4, R11, R34 ;  /* 0x000000220b047221 */ /* 0x000fe20000010000 */
[----:B------:R-:W-:Y:S02]  /*f730*/  F2FP.F16.F32.PACK_AB R102, R7, R8 ;  /* 0x000000080766723e */ /* 0x000fe400000000ff */
[----:B------:R-:W-:Y:S01]  /*f740*/  F2FP.F16.F32.PACK_AB R70, R5, R6 ;  /* 0x000000060546723e */ /* 0x000fe200000000ff */
[----:B------:R-:W-:-:S04]  /*f750*/  IMAD.WIDE.U32 R6, R3, -0x2daee0ad, RZ ;  /* 0xd2511f5303067825 */ /* 0x000fc800078e00ff */
[----:B-1----:R-:W-:Y:S01]  /*f760*/  FADD.FTZ R12, R9, R4 ;  /* 0x00000004090c7221 */ /* 0x002fe20000010000 */
[----:B------:R-:W-:Y:S02]  /*f770*/  LOP3.LUT R4, R23, UR41, R208, 0x96, !PT ;  /* 0x0000002917047c12 */ /* 0x000fe4000f8e96d0 */
[----:B------:R-:W-:Y:S02]  /*f780*/  LOP3.LUT R3, R7, UR39, R22, 0x96, !PT ;  /* 0x0000002707037c12 */ /* 0x000fe4000f8e9616 */
[----:B------:R-:W-:Y:S01]  /*f790*/  F2FP.F16.F32.PACK_AB R14, R9, R11 ;  /* 0x0000000b090e723e */ /* 0x000fe200000000ff */
[----:B------:R-:W-:-:S04]  /*f7a0*/  IMAD.WIDE.U32 R4, R4, -0x326172a9, RZ ;  /* 0xcd9e8d5704047825 */ /* 0x000fc800078e00ff */
        /* <DEDUP_REMOVED lines=8> */
[----:B------:R-:W-:-:S05]  /*f830*/  IMAD.WIDE.U32 R4, R3, -0x326172a9, RZ ;  /* 0xcd9e8d5703047825 */ /* 0x000fca00078e00ff */
[----:B------:R-:W-:-:S04]  /*f840*/  LOP3.LUT R3, R5, UR27, R6, 0x96, !PT ;  /* 0x0000001b05037c12 */ /* 0x000fc8000f8e9606 */
[----:B------:R-:W-:-:S04]  /*f850*/  LOP3.LUT R6, R3, 0xff, RZ, 0xc0, !PT ;  /* 0x000000ff03067812 */ /* 0x000fc800078ec0ff */
[----:B------:R-:W-:Y:S02]  /*f860*/  ISETP.LE.U32.AND P4, PT, R6, UR13, PT ;  /* 0x0000000d06007c0c */ /* 0x000fe4000bf83070 */
[----:B------:R-:W-:Y:S01]  /*f870*/  LOP3.LUT R6, R3, 0xffff, RZ, 0xc0, !PT ;  /* 0x0000ffff03067812 */ /* 0x000fe200078ec0ff */
[----:B------:R-:W1:Y:S03]  /*f880*/  MUFU.EX2 R9, R137 ;  /* 0x0000008900097308 */ /* 0x000e660000000800 */
[----:B------:R-:W-:Y:S02]  /*f890*/  SHF.R.U32.HI R6, RZ, 0x8, R6 ;  /* 0x00000008ff067819 */ /* 0x000fe40000011606 */
[----:B------:R-:W-:Y:S02]  /*f8a0*/  LOP3.LUT R13, R7, UR36, R8, 0x96, !PT ;  /* 0x00000024070d7c12 */ /* 0x000fe4000f8e9608 */
[----:B------:R-:W-:Y:S01]  /*f8b0*/  LOP3.LUT R6, R6, 0xffff, RZ, 0xc0, !PT ;  /* 0x0000ffff06067812 */ /* 0x000fe200078ec0ff */
[----:B------:R-:W2:Y:S03]  /*f8c0*/  MUFU.EX2 R8, R172 ;  /* 0x000000ac00087308 */ /* 0x000ea60000000800 */
[----:B------:R-:W-:-:S05]  /*f8d0*/  ISETP.LE.U32.AND P2, PT, R6, UR13, PT ;  /* 0x0000000d06007c0c */ /* 0x000fca000bf43070 */
[----:B------:R-:W3:Y:S01]  /*f8e0*/  MUFU.EX2 R7, R173 ;  /* 0x000000ad00077308 */ /* 0x000ee20000000800 */
[----:B------:R-:W-:-:S07]  /*f8f0*/  SHF.R.U32.HI R11, RZ, 0x18, R3 ;  /* 0x00000018ff0b7819 */ /* 0x000fce0000011603 */
[----:B------:R-:W4:Y:S01]  /*f900*/  MUFU.EX2 R6, R176 ;  /* 0x000000b000067308 */ /* 0x000f220000000800 */
[----:B------:R-:W-:Y:S01]  /*f910*/  ISETP.LE.U32.AND P6, PT, R11, UR13, PT ;  /* 0x0000000d0b007c0c */ /* 0x000fe2000bfc3070 */
[----:B-1----:R-:W-:Y:S01]  /*f920*/  FADD.FTZ R11, R9, R12 ;  /* 0x0000000c090b7221 */ /* 0x002fe20000010000 */
[----:B------:R-:W-:-:S03]  /*f930*/  SHF.R.U32.HI R3, RZ, 0x10, R3 ;  /* 0x00000010ff037819 */ /* 0x000fc60000011603 */
[----:B--2---:R-:W-:Y:S01]  /*f940*/  FADD.FTZ R11, R8, R11 ;  /* 0x0000000b080b7221 */ /* 0x004fe20000010000 */
[----:B------:R-:W-:-:S04]  /*f950*/  LOP3.LUT R3, R3, 0xff, RZ, 0xc0, !PT ;  /* 0x000000ff03037812 */ /* 0x000fc800078ec0ff */
[----:B------:R-:W-:Y:S01]  /*f960*/  ISETP.LE.U32.AND P3, PT, R3, UR13, PT ;  /* 0x0000000d03007c0c */ /* 0x000fe2000bf63070 */
[----:B---3--:R-:W-:Y:S01]  /*f970*/  FADD.FTZ R3, R7, R11 ;  /* 0x0000000b07037221 */ /* 0x008fe20000010000 */
[C---:B----4-:R-:W-:Y:S02]  /*f980*/  F2FP.F16.F32.PACK_AB R36, R6.reuse, R7 ;  /* 0x000000070624723e */ /* 0x050fe400000000ff */
[----:B------:R-:W1:Y:S01]  /*f990*/  MUFU.EX2 R7, R52 ;  /* 0x0000003400077308 */ /* 0x000e620000000800 */
[----:B------:R-:W-:Y:S01]  /*f9a0*/  FADD.FTZ R3, R6, R3 ;  /* 0x0000000306037221 */ /* 0x000fe20000010000 */
[----:B------:R-:W-:-:S04]  /*f9b0*/  PRMT R18, R80, 0x7610, R18 ;  /* 0x0000761050127816 */ /* 0x000fc80000000012 */
[----:B------:R2:W-:Y:S01]  /*f9c0*/  STL [R1+0x68], R3 ;  /* 0x0000680301007387 */ /* 0x0005e20000100800 */
[----:B------:R-:W-:Y:S01]  /*f9d0*/  FSEL R6, R135, RZ, P5 ;  /* 0x000000ff87067208 */ /* 0x000fe20002800000 */
[----:B------:R-:W-:Y:S01]  /*f9e0*/  @!P4 HADD2 R54, -R18.H0_H0, -RZ.H0_H0 ;  /* 0xa00000ff1236c230 */ /* 0x000fe20000000900 */
[----:B------:R-:W-:Y:S02]  /*f9f0*/  PRMT R17, R80, 0x7632, R17 ;  /* 0x0000763250117816 */ /* 0x000fe40000000011 */
[----:B------:R-:W-:Y:S02]  /*fa00*/  F2FP.F16.F32.PACK_AB R9, R8, R9 ;  /* 0x000000090809723e */ /* 0x000fe400000000ff */
[----:B------:R-:W-:Y:S02]  /*fa10*/  LOP3.LUT R5, R4, 0xffff, RZ, 0xc0, !PT ;  /* 0x0000ffff04057812 */ /* 0x000fe400078ec0ff */
[----:B------:R-:W-:Y:S02]  /*fa20*/  SHF.R.U32.HI R8, RZ, 0x10, R4 ;  /* 0x00000010ff087819 */ /* 0x000fe40000011604 */
[----:B------:R-:W-:-:S02]  /*fa30*/  PRMT R80, R18, 0x5410, R17 ;  /* 0x0000541012507816 */ /* 0x000fc40000000011 */
[----:B------:R-:W-:Y:S02]  /*fa40*/  @!P4 PRMT R18, R54, 0x5410, RZ ;  /* 0x000054103612c816 */ /* 0x000fe400000000ff */
[----:B--2---:R-:W-:-:S04]  /*fa50*/  LOP3.LUT R3, R4, 0xff, RZ, 0xc0, !PT ;  /* 0x000000ff04037812 */ /* 0x004fc800078ec0ff */
[----:B------:R-:W-:Y:S02]  /*fa60*/  ISETP.LE.U32.AND P5, PT, R3, UR13, PT ;  /* 0x0000000d03007c0c */ /* 0x000fe4000bfa3070 */
[----:B------:R-:W-:Y:S02]  /*fa70*/  SHF.R.U32.HI R3, RZ, 0x18, R4 ;  /* 0x00000018ff037819 */ /* 0x000fe40000011604 */
[----:B-1----:R-:W-:Y:S02]  /*fa80*/  F2FP.F16.F32.PACK_AB R4, R7, R35 ;  /* 0x000000230704723e */ /* 0x002fe400000000ff */
[----:B------:R-:W-:Y:S02]  /*fa90*/  ISETP.LE.U32.AND P4, PT, R3, UR13, PT ;  /* 0x0000000d03007c0c */ /* 0x000fe4000bf83070 */
[----:B------:R-:W-:Y:S01]  /*faa0*/  SHF.R.U32.HI R3, RZ, 0x8, R5 ;  /* 0x00000008ff037819 */ /* 0x000fe20000011605 */
[----:B------:R-:W-:Y:S01]  /*fab0*/  @!P2 HADD2 R55, -R17.H0_H0, -RZ.H0_H0 ;  /* 0xa00000ff1137a230 */ /* 0x000fe20000000900 */
[----:B------:R-:W-:-:S02]  /*fac0*/  PRMT R15, R4, 0x7632, R15 ;  /* 0x00007632040f7816 */ /* 0x000fc4000000000f */
[----:B------:R-:W-:Y:S02]  /*fad0*/  LOP3.LUT R3, R3, 0xffff, RZ, 0xc0, !PT ;  /* 0x0000ffff03037812 */ /* 0x000fe400078ec0ff */
[----:B------:R-:W-:Y:S01]  /*fae0*/  @!P2 PRMT R17, R55, 0x5410, RZ ;  /* 0x000054103711a816 */ /* 0x000fe200000000ff */
[----:B------:R-:W-:Y:S01]  /*faf0*/  @!P6 HADD2 R64, -R15.H0_H0, -RZ.H0_H0 ;  /* 0xa00000ff0f40e230 */ /* 0x000fe20000000900 */
[----:B------:R-:W-:Y:S02]  /*fb00*/  PRMT R16, R4, 0x7610, R16 ;  /* 0x0000761004107816 */ /* 0x000fe40000000010 */
[----:B------:R-:W-:Y:S01]  /*fb10*/  ISETP.LE.U32.AND P2, PT, R3, UR13, PT ;  /* 0x0000000d03007c0c */ /* 0x000fe2000bf43070 */
[----:B------:R-:W-:Y:S01]  /*fb20*/  FADD.FTZ R6, R237, -R6 ;  /* 0x80000006ed067221 */ /* 0x000fe20000010000 */
[----:B------:R-:W-:Y:S02]  /*fb30*/  LOP3.LUT R3, R8, 0xff, RZ, 0xc0, !PT ;  /* 0x000000ff08037812 */ /* 0x000fe400078ec0ff */
[----:B------:R-:W-:-:S02]  /*fb40*/  PRMT R54, R16, 0x5410, R15 ;  /* 0x0000541010367816 */ /* 0x000fc4000000000f */
[----:B------:R-:W-:Y:S02]  /*fb50*/  @!P6 PRMT R15, R64, 0x5410, RZ ;  /* 0x00005410400fe816 */ /* 0x000fe400000000ff */
[----:B------:R-:W-:Y:S01]  /*fb60*/  ISETP.LE.U32.AND P6, PT, R3, UR13, PT ;  /* 0x0000000d03007c0c */ /* 0x000fe2000bfc3070 */
[----:B------:R-:W-:Y:S01]  /*fb70*/  FMUL.FTZ R3, R6, UR43 ;  /* 0x0000002b06037c20 */ /* 0x000fe20008410000 */
[----:B------:R-:W-:Y:S08]  /*fb80*/  MUFU.EX2 R25, R25 ;  /* 0x0000001900197308 */ /* 0x000ff00000000800 */
[----:B------:R-:W1:Y:S01]  /*fb90*/  MUFU.EX2 R3, R3 ;  /* 0x0000000300037308 */ /* 0x000e620000000800 */
[----:B------:R-:W-:-:S02]  /*fba0*/  PRMT R26, R14, 0x7610, R26 ;  /* 0x000076100e1a7816 */ /* 0x000fc4000000001a */
[----:B------:R-:W-:Y:S01]  /*fbb0*/  PRMT R187, R14, 0x7632, R187 ;  /* 0x000076320ebb7816 */ /* 0x000fe200000000bb */
[----:B------:R-:W-:Y:S02]  /*fbc0*/  @!P3 HADD2 R65, -R16.H0_H0, -RZ.H0_H0 ;  /* 0xa00000ff1041b230 */ /* 0x000fe40000000900 */
[----:B------:R-:W-:-:S04]  /*fbd0*/  IMAD.WIDE.U32 R4, R13, -0x2daee0ad, RZ ;  /* 0xd2511f530d047825 */ /* 0x000fc800078e00ff */
[----:B------:R-:W-:Y:S01]  /*fbe0*/  @!P5 HADD2 R68, -R26.H0_H0, -RZ.H0_H0 ;  /* 0xa00000ff1a44d230 */ /* 0x000fe20000000900 */
[----:B------:R2:W-:Y:S01]  /*fbf0*/  MUFU.EX2 R27, R81 ;  /* 0x00000051001b7308 */ /* 0x0005e20000000800 */
[----:B------:R-:W-:Y:S02]  /*fc00*/  IMAD.MOV.U32 R231, RZ, RZ, R131 ;  /* 0x000000ffffe77224 */ /* 0x000fe400078e0083 */
[----:B------:R-:W-:Y:S02]  /*fc10*/  @!P2 HADD2 R67, -R187.H0_H0, -RZ.H0_H0 ;  /* 0xa00000ffbb43a230 */ /* 0x000fe40000000900 */
[----:B------:R-:W-:Y:S02]  /*fc20*/  IMAD.MOV.U32 R241, RZ, RZ, R167 ;  /* 0x000000fffff17224 */ /* 0x000fe400078e00a7 */
[----:B------:R-:W-:Y:S01]  /*fc30*/  IMAD.MOV.U32 R213, RZ, RZ, R166 ;  /* 0x000000ffffd57224 */ /* 0x000fe200078e00a6 */
[----:B------:R3:W4:Y:S01]  /*fc40*/  MUFU.EX2 R24, R84 ;  /* 0x0000005400187308 */ /* 0x0007220000000800 */
[----:B------:R-:W-:Y:S01]  /*fc50*/  IMAD.MOV.U32 R166, RZ, RZ, R116 ;  /* 0x000000ffffa67224 */ /* 0x000fe200078e0074 */
[----:B------:R-:W-:Y:S01]  /*fc60*/  @!P3 PRMT R16, R65, 0x5410, RZ ;  /* 0x000054104110b816 */ /* 0x000fe200000000ff */
[----:B------:R-:W-:-:S02]  /*fc70*/  IMAD.MOV.U32 R167, RZ, RZ, R117 ;  /* 0x000000ffffa77224 */ /* 0x000fc400078e0075 */
[-C--:B-1----:R-:W-:Y:S01]  /*fc80*/  FFMA.FTZ R35, R229, R3.reuse, R25 ;  /* 0x00000003e5237223 */ /* 0x082fe20000010019 */
[----:B------:R-:W-:Y:S01]  /*fc90*/  LOP3.LUT R6, R5, UR21, R10, 0x96, !PT ;  /* 0x0000001505067c12 */ /* 0x000fe2000f8e960a */
[----:B------:R-:W-:Y:S02]  /*fca0*/  IMAD.MOV.U32 R65, RZ, RZ, R236 ;  /* 0x000000ffff417224 */ /* 0x000fe400078e00ec */
[-C--:B------:R-:W-:Y:S01]  /*fcb0*/  FMUL.FTZ R229, R77, R3.reuse ;  /* 0x000000034de57220 */ /* 0x080fe20000410000 */
[----:B------:R-:W-:Y:S01]  /*fcc0*/  PRMT R52, R26, 0x5410, R187 ;  /* 0x000054101a347816 */ /* 0x000fe200000000bb */
[----:B--2---:R-:W-:Y:S02]  /*fcd0*/  IMAD.MOV.U32 R81, RZ, RZ, R231 ;  /* 0x000000ffff517224 */ /* 0x004fe400078e00e7 */
[----:B------:R-:W-:Y:S01]  /*fce0*/  FMUL.FTZ R231, R79, R2 ;  /* 0x000000024fe77220 */ /* 0x000fe20000410000 */
[----:B------:R-:W-:Y:S02]  /*fcf0*/  IMAD.MOV.U32 R214, RZ, RZ, R103 ;  /* 0x000000ffffd67224 */ /* 0x000fe400078e0067 */
[-C--:B------:R-:W-:Y:S01]  /*fd00*/  FMUL.FTZ R236, R92, R3.reuse ;  /* 0x000000035cec7220 */ /* 0x080fe20000410000 */
[----:B------:R-:W-:Y:S01]  /*fd10*/  FMUL.FTZ R237, R93, R3 ;  /* 0x000000035ded7220 */ /* 0x000fe20000410000 */
[----:B------:R-:W-:Y:S01]  /*fd20*/  @!P5 PRMT R26, R68, 0x5410, RZ ;  /* 0x00005410441ad816 */ /* 0x000fe200000000ff */
[----:B------:R-:W-:Y:S01]  /*fd30*/  IMAD.MOV.U32 R79, RZ, RZ, R129 ;  /* 0x000000ffff4f7224 */ /* 0x000fe200078e0081 */
[----:B------:R-:W-:Y:S01]  /*fd40*/  @!P2 PRMT R187, R67, 0x5410, RZ ;  /* 0x0000541043bba816 */ /* 0x000fe200000000ff */
        /* <DEDUP_REMOVED lines=16> */
[----:B---3--:R-:W-:-:S02]  /*fe50*/  IMAD.MOV.U32 R84, RZ, RZ, R226 ;  /* 0x000000ffff547224 */ /* 0x008fc400078e00e2 */
        /* <DEDUP_REMOVED lines=26> */
[----:B------:R-:W-:Y:S01]  /*10000*/  LOP3.LUT R2, R6, 0xff, RZ, 0xc0, !PT ;  /* 0x000000ff06027812 */ /* 0x000fe200078ec0ff */
[----:B------:R-:W-:Y:S01]  /*10010*/  IMAD.MOV.U32 R215, RZ, RZ, R130 ;  /* 0x000000ffffd77224 */ /* 0x000fe200078e0082 */
[----:B------:R-:W-:Y:S01]  /*10020*/  LOP3.LUT R34, R115, UR26, R246, 0x96, !PT ;  /* 0x0000001a73227c12 */ /* 0x000fe2000f8e96f6 */
[----:B------:R-:W-:Y:S01]  /*10030*/  IMAD.MOV.U32 R247, RZ, RZ, R157 ;  /* 0x000000fffff77224 */ /* 0x000fe200078e009d */
[----:B------:R-:W-:Y:S01]  /*10040*/  ISETP.LE.U32.AND P5, PT, R2, UR13, PT ;  /* 0x0000000d02007c0c */ /* 0x000fe2000bfa3070 */
[----:B------:R-:W-:Y:S01]  /*10050*/  IMAD.MOV.U32 R246, RZ, RZ, R156 ;  /* 0x000000fffff67224 */ /* 0x000fe200078e009c */
[----:B------:R-:W-:Y:S01]  /*10060*/  SHF.R.U32.HI R2, RZ, 0x18, R6 ;  /* 0x00000018ff027819 */ /* 0x000fe20000011606 */
        /* <DEDUP_REMOVED lines=35> */
[----:B----4-:R-:W-:-:S02]  /*102a0*/  F2FP.F16.F32.PACK_AB R3, R24, R27 ;  /* 0x0000001b1803723e */ /* 0x010fc400000000ff */
[----:B------:R-:W-:-:S05]  /*102b0*/  ISETP.LE.U32.AND P2, PT, R2, UR13, PT ;  /* 0x0000000d02007c0c */ /* 0x000fca000bf43070 */
[----:B------:R-:W1:Y:S01]  /*102c0*/  MUFU.EX2 R19, R96 ;  /* 0x0000006000137308 */ /* 0x000e620000000800 */
[----:B------:R-:W-:Y:S02]  /*102d0*/  LOP3.LUT R2, R6, 0xffff, RZ, 0xc0, !PT ;  /* 0x0000ffff06027812 */ /* 0x000fe400078ec0ff */
[C---:B------:R-:W-:Y:S02]  /*102e0*/  PRMT R186, R3.reuse, 0x7632, R186 ;  /* 0x0000763203ba7816 */ /* 0x040fe400000000ba */
[----:B------:R-:W-:Y:S02]  /*102f0*/  SHF.R.U32.HI R2, RZ, 0x8, R2 ;  /* 0x00000008ff027819 */ /* 0x000fe40000011602 */
[----:B------:R-:W-:Y:S01]  /*10300*/  PRMT R185, R3, 0x7610, R185 ;  /* 0x0000761003b97816 */ /* 0x000fe200000000b9 */
[----:B------:R-:W-:Y:S01]  /*10310*/  @!P4 HADD2 R39, -R186.H0_H0, -RZ.H0_H0 ;  /* 0xa00000ffba27c230 */ /* 0x000fe20000000900 */
[----:B------:R-:W-:Y:S02]  /*10320*/  LOP3.LUT R2, R2, 0xffff, RZ, 0xc0, !PT ;  /* 0x0000ffff02027812 */ /* 0x000fe400078ec0ff */
[----:B------:R-:W-:-:S02]  /*10330*/  PRMT R45, R185, 0x5410, R186 ;  /* 0x00005410b92d7816 */ /* 0x000fc400000000ba */
[----:B------:R-:W-:Y:S02]  /*10340*/  @!P4 PRMT R186, R39, 0x5410, RZ ;  /* 0x0000541027bac816 */ /* 0x000fe400000000ff */
[----:B------:R-:W-:Y:S02]  /*10350*/  ISETP.LE.U32.AND P4, PT, R2, UR13, PT ;  /* 0x0000000d02007c0c */ /* 0x000fe4000bf83070 */
[----:B-1----:R-:W-:Y:S01]  /*10360*/  F2FP.F16.F32.PACK_AB R2, R19, R14 ;  /* 0x0000000e1302723e */ /* 0x002fe200000000ff */
[----:B------:R-:W-:Y:S01]  /*10370*/  @!P6 HADD2 R40, -R185.H0_H0, -RZ.H0_H0 ;  /* 0xa00000ffb928e230 */ /* 0x000fe20000000900 */
[----:B------:R-:W-:Y:S02]  /*10380*/  PRMT R184, R9, 0x7610, R184 ;  /* 0x0000761009b87816 */ /* 0x000fe400000000b8 */
[C---:B------:R-:W-:Y:S02]  /*10390*/  PRMT R182, R2.reuse, 0x7610, R182 ;  /* 0x0000761002b67816 */ /* 0x040fe400000000b6 */
[----:B------:R-:W-:-:S02]  /*103a0*/  PRMT R181, R2, 0x7632, R181 ;  /* 0x0000763202b57816 */ /* 0x000fc400000000b5 */
[----:B------:R-:W-:Y:S01]  /*103b0*/  LOP3.LUT R2, R4, 0xff, RZ, 0xc0, !PT ;  /* 0x000000ff04027812 */ /* 0x000fe200078ec0ff */
[----:B------:R-:W-:Y:S01]  /*103c0*/  @!P5 HADD2 R42, -R184.H0_H0, -RZ.H0_H0 ;  /* 0xa00000ffb82ad230 */ /* 0x000fe20000000900 */
[----:B------:R-:W-:Y:S02]  /*103d0*/  PRMT R183, R9, 0x7632, R183 ;  /* 0x0000763209b77816 */ /* 0x000fe400000000b7 */
[----:B------:R-:W-:Y:S02]  /*103e0*/  @!P6 PRMT R185, R40, 0x5410, RZ ;  /* 0x0000541028b9e816 */ /* 0x000fe400000000ff */
[----:B------:R-:W-:Y:S02]  /*103f0*/  ISETP.LE.U32.AND P6, PT, R2, UR13, PT ;  /* 0x0000000d02007c0c */ /* 0x000fe4000bfc3070 */
[----:B------:R-:W-:Y:S02]  /*10400*/  SHF.R.U32.HI R2, RZ, 0x18, R4 ;  /* 0x00000018ff027819 */ /* 0x000fe40000011604 */
[----:B------:R-:W-:-:S02]  /*10410*/  PRMT R43, R184, 0x5410, R183 ;  /* 0x00005410b82b7816 */ /* 0x000fc400000000b7 */
[----:B------:R-:W-:Y:S01]  /*10420*/  @!P5 PRMT R184, R42, 0x5410, RZ ;  /* 0x000054102ab8d816 */ /* 0x000fe200000000ff */
[----:B------:R-:W-:Y:S01]  /*10430*/  FADD.FTZ R13, R7, R49 ;  /* 0x00000031070d7221 */ /* 0x000fe20000010000 */
[----:B------:R-:W-:Y:S02]  /*10440*/  ISETP.LE.U32.AND P5, PT, R2, UR13, PT ;  /* 0x0000000d02007c0c */ /* 0x000fe4000bfa3070 */
[----:B------:R-:W-:Y:S01]  /*10450*/  SHF.R.U32.HI R8, RZ, 0x10, R6 ;  /* 0x00000010ff087819 */ /* 0x000fe20000011606 */
[----:B------:R-:W-:Y:S01]  /*10460*/  IMAD.WIDE.U32 R6, R34, -0x2daee0ad, RZ ;  /* 0xd2511f5322067825 */ /* 0x000fe200078e00ff */
[----:B------:R-:W-:Y:S02]  /*10470*/  LOP3.LUT R2, R243, UR42, R114, 0x96, !PT ;  /* 0x0000002af3027c12 */ /* 0x000fe4000f8e9672 */
[----:B------:R-:W-:Y:S02]  /*10480*/  LOP3.LUT R10, R4, 0xffff, RZ, 0xc0, !PT ;  /* 0x0000ffff040a7812 */ /* 0x000fe400078ec0ff */
[----:B------:R-:W-:Y:S01]  /*10490*/  SHF.R.U32.HI R12, RZ, 0x10, R4 ;  /* 0x00000010ff0c7819 */ /* 0x000fe20000011604 */
[----:B------:R-:W-:Y:S01]  /*104a0*/  IMAD.WIDE.U32 R4, R2, -0x2daee0ad, RZ ;  /* 0xd2511f5302047825 */ /* 0x000fe200078e00ff */
[----:B------:R-:W-:-:S04]  /*104b0*/  LOP3.LUT R3, R7, UR41, R250, 0x96, !PT ;  /* 0x0000002907037c12 */ /* 0x000fc8000f8e96fa */
[----:B------:R-:W-:Y:S01]  /*104c0*/  LOP3.LUT R2, R5, UR39, R6, 0x96, !PT ;  /* 0x0000002705027c12 */ /* 0x000fe2000f8e9606 */
[----:B------:R-:W-:-:S04]  /*104d0*/  IMAD.WIDE.U32 R6, R3, -0x326172a9, RZ ;  /* 0xcd9e8d5703067825 */ /* 0x000fc800078e00ff */
[----:B------:R-:W-:Y:S01]  /*104e0*/  IMAD.WIDE.U32 R2, R2, -0x326172a9, RZ ;  /* 0xcd9e8d5702027825 */ /* 0x000fe200078e00ff */
[----:B------:R-:W-:Y:S02]  /*104f0*/  LOP3.LUT R7, R7, UR40, R242, 0x96, !PT ;  /* 0x0000002807077c12 */ /* 0x000fe4000f8e96f2 */
[----:B------:R-:W-:Y:S02]  /*10500*/  LOP3.LUT R8, R8, 0xff, RZ, 0xc0, !PT ;  /* 0x000000ff08087812 */ /* 0x000fe400078ec0ff */
[----:B------:R-:W-:Y:S01]  /*10510*/  LOP3.LUT R3, R3, UR38, R6, 0x96, !PT ;  /* 0x0000002603037c12 */ /* 0x000fe2000f8e9606 */
[----:B------:R-:W-:Y:S01]  /*10520*/  IMAD.WIDE.U32 R6, R7, -0x2daee0ad, RZ ;  /* 0xd2511f5307067825 */ /* 0x000fe200078e00ff */
[----:B------:R-:W-:-:S03]  /*10530*/  ISETP.LE.U32.AND P3, PT, R8, UR13, PT ;  /* 0x0000000d08007c0c */ /* 0x000fc6000bf63070 */
[----:B------:R-:W-:Y:S01]  /*10540*/  IMAD.WIDE.U32 R8, R3, -0x2daee0ad, RZ ;  /* 0xd2511f5303087825 */ /* 0x000fe200078e00ff */
[----:B------:R-:W-:-:S04]  /*10550*/  LOP3.LUT R7, R7, UR37, R4, 0x96, !PT ;  /* 0x0000002507077c12 */ /* 0x000fc8000f8e9604 */
[----:B------:R-:W-:Y:S01]  /*10560*/  LOP3.LUT R3, R9, UR18, R6, 0x96, !PT ;  /* 0x0000001209037c12 */ /* 0x000fe2000f8e9606 */
[----:B------:R-:W-:-:S04]  /*10570*/  IMAD.WIDE.U32 R6, R7, -0x326172a9, RZ ;  /* 0xcd9e8d5707067825 */ /* 0x000fc800078e00ff */
[----:B------:R-:W-:Y:S01]  /*10580*/  @!P2 HADD2 R37, -R181.H0_H0, -RZ.H0_H0 ;  /* 0xa00000ffb525a230 */ /* 0x000fe20000000900 */
[----:B------:R-:W-:Y:S01]  /*10590*/  LOP3.LUT R11, R7, UR36, R2, 0x96, !PT ;  /* 0x00000024070b7c12 */ /* 0x000fe2000f8e9602 */
[----:B------:R-:W-:Y:S01]  /*105a0*/  IMAD.WIDE.U32 R2, R3, -0x326172a9, RZ ;  /* 0xcd9e8d5703027825 */ /* 0x000fe200078e00ff */
[----:B------:R-:W-:Y:S01]  /*105b0*/  PRMT R39, R182, 0x5410, R181 ;  /* 0x00005410b6277816 */ /* 0x000fe200000000b5 */
[----:B------:R-:W1:Y:S01]  /*105c0*/  MUFU.EX2 R4, R48 ;  /* 0x0000003000047308 */ /* 0x000e620000000800 */
[----:B------:R-:W-:Y:S02]  /*105d0*/  LOP3.LUT R5, R2, 0xff, RZ, 0xc0, !PT ;  /* 0x000000ff02057812 */ /* 0x000fe400078ec0ff */
[----:B------:R-:W-:Y:S02]  /*105e0*/  @!P2 PRMT R181, R37, 0x5410, RZ ;  /* 0x0000541025b5a816 */ /* 0x000fe400000000ff */
[----:B------:R-:W-:Y:S02]  /*105f0*/  ISETP.LE.U32.AND P2, PT, R5, UR13, PT ;  /* 0x0000000d05007c0c */ /* 0x000fe4000bf43070 */
[----:B------:R-:W-:Y:S01]  /*10600*/  SHF.R.U32.HI R5, RZ, 0x8, R10 ;  /* 0x00000008ff057819 */ /* 0x000fe2000001160a */
[----:B------:R-:W-:Y:S01]  /*10610*/  @!P4 HADD2 R41, -R183.H0_H0, -RZ.H0_H0 ;  /* 0xa00000ffb729c230 */ /* 0x000fe20000000900 */
[----:B------:R-:W-:-:S02]  /*10620*/  LOP3.LUT R6, R3, UR27, R6, 0x96, !PT ;  /* 0x0000001b03067c12 */ /* 0x000fc4000f8e9606 */
[----:B------:R-:W-:Y:S02]  /*10630*/  LOP3.LUT R7, R2, 0xffff, RZ, 0xc0, !PT ;  /* 0x0000ffff02077812 */ /* 0x000fe400078ec0ff */
[--C-:B------:R-:W-:Y:S02]  /*10640*/  SHF.R.U32.HI R10, RZ, 0x10, R2.reuse ;  /* 0x00000010ff0a7819 */ /* 0x100fe40000011602 */
[----:B------:R-:W-:Y:S02]  /*10650*/  SHF.R.U32.HI R3, RZ, 0x18, R2 ;  /* 0x00000018ff037819 */ /* 0x000fe40000011602 */
[----:B------:R-:W-:Y:S01]  /*10660*/  LOP3.LUT R2, R5, 0xffff, RZ, 0xc0, !PT ;  /* 0x0000ffff05027812 */ /* 0x000fe200078ec0ff */
[----:B------:R-:W-:Y:S01]  /*10670*/  @!P3 HADD2 R38, -R182.H0_H0, -RZ.H0_H0 ;  /* 0xa00000ffb626b230 */ /* 0x000fe20000000900 */
[----:B------:R-:W-:Y:S02]  /*10680*/  @!P4 PRMT R183, R41, 0x5410, RZ ;  /* 0x0000541029b7c816 */ /* 0x000fe400000000ff */
[----:B------:R-:W-:-:S02]  /*10690*/  PRMT R180, R36, 0x7610, R180 ;  /* 0x0000761024b47816 */ /* 0x000fc400000000b4 */
[----:B------:R-:W-:Y:S01]  /*106a0*/  ISETP.LE.U32.AND P4, PT, R2, UR13, PT ;  /* 0x0000000d02007c0c */ /* 0x000fe2000bf83070 */
[----:B------:R-:W-:Y:S02]  /*106b0*/  IMAD.MOV.U32 R94, RZ, RZ, R244 ;  /* 0x000000ffff5e7224 */ /* 0x000fe400078e00f4 */
[----:B------:R-:W-:Y:S01]  /*106c0*/  IMAD.MOV.U32 R95, RZ, RZ, R245 ;  /* 0x000000ffff5f7224 */ /* 0x000fe200078e00f5 */
[----:B------:R-:W-:Y:S01]  /*106d0*/  MUFU.EX2 R244, R113 ;  /* 0x0000007100f47308 */ /* 0x000fe20000000800 */
[----:B------:R-:W-:Y:S01]  /*106e0*/  @!P6 HADD2 R44, -R180.H0_H0, -RZ.H0_H0 ;  /* 0xa00000ffb42ce230 */ /* 0x000fe20000000900 */
[----:B------:R-:W-:Y:S02]  /*106f0*/  PRMT R179, R36, 0x7632, R179 ;  /* 0x0000763224b37816 */ /* 0x000fe400000000b3 */
[----:B------:R-:W-:-:S04]  /*10700*/  @!P3 PRMT R182, R38, 0x5410, RZ ;  /* 0x0000541026b6b816 */ /* 0x000fc800000000ff */
[----:B------:R-:W2:Y:S01]  /*10710*/  MUFU.EX2 R245, R112 ;  /* 0x0000007000f57308 */ /* 0x000ea20000000800 */
[----:B------:R-:W-:Y:S02]  /*10720*/  ISETP.LE.U32.AND P3, PT, R3, UR13, PT ;  /* 0x0000000d03007c0c */ /* 0x000fe4000bf63070 */
[----:B------:R-:W-:Y:S02]  /*10730*/  LOP3.LUT R2, R12, 0xff, RZ, 0xc0, !PT ;  /* 0x000000ff0c027812 */ /* 0x000fe400078ec0ff */
[----:B-1----:R-:W-:Y:S02]  /*10740*/  F2FP.F16.F32.PACK_AB R3, R4, R25 ;  /* 0x000000190403723e */ /* 0x002fe400000000ff */
[----:B------:R-:W-:Y:S02]  /*10750*/  PRMT R25, R180, 0x5410, R179 ;  /* 0x00005410b4197816 */ /* 0x000fe400000000b3 */
[----:B------:R-:W-:Y:S02]  /*10760*/  @!P6 PRMT R180, R44, 0x5410, RZ ;  /* 0x000054102cb4e816 */ /* 0x000fe400000000ff */
[----:B------:R-:W-:Y:S01]  /*10770*/  ISETP.LE.U32.AND P6, PT, R2, UR13, PT ;  /* 0x0000000d02007c0c */ /* 0x000fe2000bfc3070 */
[----:B------:R-:W-:Y:S01]  /*10780*/  @!P4 HADD2 R46, -R179.H0_H0, -RZ.H0_H0 ;  /* 0xa00000ffb32ec230 */ /* 0x000fe20000000900 */
[----:B------:R-:W-:Y:S01]  /*10790*/  SHF.R.U32.HI R2, RZ, 0x8, R7 ;  /* 0x00000008ff027819 */ /* 0x000fe20000011607 */
[----:B------:R-:W3:Y:S03]  /*107a0*/  LDL R44, [R1+0x60] ;  /* 0x00006000012c7983 */ /* 0x000ee60000100800 */
[----:B------:R-:W-:-:S02]  /*107b0*/  LOP3.LUT R2, R2, 0xffff, RZ, 0xc0, !PT ;  /* 0x0000ffff02027812 */ /* 0x000fc400078ec0ff */
[----:B------:R-:W-:Y:S02]  /*107c0*/  @!P4 PRMT R179, R46, 0x5410, RZ ;  /* 0x000054102eb3c816 */ /* 0x000fe400000000ff */
[----:B------:R-:W-:Y:S02]  /*107d0*/  ISETP.LE.U32.AND P4, PT, R2, UR13, PT ;  /* 0x0000000d02007c0c */ /* 0x000fe4000bf83070 */
[----:B--2---:R-:W-:-:S04]  /*107e0*/  F2FP.F16.F32.PACK_AB R2, R244, R245 ;  /* 0x000000f5f402723e */ /* 0x004fc800000000ff */
[C---:B------:R-:W-:Y:S02]  /*107f0*/  PRMT R178, R2.reuse, 0x7610, R178 ;  /* 0x0000761002b27816 */ /* 0x040fe400000000b2 */
[----:B------:R-:W-:-:S03]  /*10800*/  PRMT R177, R2, 0x7632, R177 ;  /* 0x0000763202b17816 */ /* 0x000fc600000000b1 */
[----:B------:R-:W-:Y:S01]  /*10810*/  @!P6 HADD2 R47, -R178.H0_H0, -RZ.H0_H0 ;  /* 0xa00000ffb22fe230 */ /* 0x000fe20000000900 */
[----:B------:R-:W-:-:S04]  /*10820*/  PRMT R36, R178, 0x5410, R177 ;  /* 0x00005410b2247816 */ /* 0x000fc800000000b1 */
[----:B------:R-:W-:Y:S02]  /*10830*/  @!P6 PRMT R178, R47, 0x5410, RZ ;  /* 0x000054102fb2e816 */ /* 0x000fe400000000ff */
[----:B------:R-:W2:Y:S01]  /*10840*/  LDL R47, [R1+0x64] ;  /* 0x00006400012f7983 */ /* 0x000ea20000100800 */
[----:B------:R-:W-:Y:S01]  /*10850*/  LOP3.LUT R2, R6, 0xff, RZ, 0xc0, !PT ;  /* 0x000000ff06027812 */ /* 0x000fe200078ec0ff */
[----:B------:R-:W-:-:S03]  /*10860*/  FADD.FTZ R9, R4, R35 ;  /* 0x0000002304097221 */ /* 0x000fc60000010000 */
[----:B------:R-:W-:Y:S02]  /*10870*/  ISETP.LE.U32.AND P6, PT, R2, UR13, PT ;  /* 0x0000000d02007c0c */ /* 0x000fe4000bfc3070 */
[----:B------:R-:W-:Y:S01]  /*10880*/  LOP3.LUT R2, R6, 0xffff, RZ, 0xc0, !PT ;  /* 0x0000ffff06027812 */ /* 0x000fe200078ec0ff */
[----:B------:R-:W1:Y:S01]  /*10890*/  MUFU.EX2 R4, R66 ;  /* 0x0000004200047308 */ /* 0x000e620000000800 */
[----:B------:R-:W-:Y:S02]  /*108a0*/  @!P5 HADD2 R50, -R177.H0_H0, -RZ.H0_H0 ;  /* 0xa00000ffb132d230 */ /* 0x000fe40000000900 */
[----:B------:R-:W-:Y:S02]  /*108b0*/  SHF.R.U32.HI R2, RZ, 0x8, R2 ;  /* 0x00000008ff027819 */ /* 0x000fe40000011602 */
[----:B------:R-:W-:-:S03]  /*108c0*/  PRMT R5, R3, 0x7610, R5 ;  /* 0x0000761003057816 */ /* 0x000fc60000000005 */
[----:B------:R-:W4:Y:S01]  /*108d0*/  MUFU.EX2 R7, R69 ;  /* 0x0000004500077308 */ /* 0x000f220000000800 */
[----:B------:R-:W-:Y:S01]  /*108e0*/  LOP3.LUT R2, R2, 0xffff, RZ, 0xc0, !PT ;  /* 0x0000ffff02027812 */ /* 0x000fe200078ec0ff */
[--C-:B------:R-:W-:Y:S01]  /*108f0*/  FADD.FTZ R12, R27, R13.reuse ;  /* 0x0000000d1b0c7221 */ /* 0x100fe20000010000 */
        /* <DEDUP_REMOVED lines=8> */
[----:B------:R-:W-:-:S04]  /*10980*/  IMAD.WIDE.U32 R2, R11, -0x2daee0ad, RZ ;  /* 0xd2511f530b027825 */ /* 0x000fc800078e00ff */
[----:B-1----:R-:W-:Y:S01]  /*10990*/  FADD.FTZ R10, R4, R9 ;  /* 0x00000009040a7221 */ /* 0x002fe20000010000 */
[----:B----4-:R-:W-:Y:S02]  /*109a0*/  F2FP.F16.F32.PACK_AB R9, R7, R4 ;  /* 0x000000040709723e */ /* 0x010fe400000000ff */
[----:B------:R-:W-:Y:S02]  /*109b0*/  LOP3.LUT R4, R3, UR21, R8, 0x96, !PT ;  /* 0x0000001503047c12 */ /* 0x000fe4000f8e9608 */
[C---:B------:R-:W-:Y:S02]  /*109c0*/  PRMT R176, R9.reuse, 0x7610, R176 ;  /* 0x0000761009b07816 */ /* 0x040fe400000000b0 */
[----:B------:R-:W-:Y:S02]  /*109d0*/  LOP3.LUT R3, R2, 0xffff, RZ, 0xc0, !PT ;  /* 0x0000ffff02037812 */ /* 0x000fe400078ec0ff */
[----:B------:R-:W-:Y:S01]  /*109e0*/  PRMT R175, R9, 0x7632, R175 ;  /* 0x0000763209af7816 */ /* 0x000fe200000000af */
[----:B------:R-:W-:Y:S01]  /*109f0*/  @!P2 HADD2 R56, -R176.H0_H0, -RZ.H0_H0 ;  /* 0xa00000ffb038a230 */ /* 0x000fe20000000900 */
[----:B------:R-:W-:-:S02]  /*10a00*/  SHF.R.U32.HI R3, RZ, 0x8, R3 ;  /* 0x00000008ff037819 */ /* 0x000fc40000011603 */
[----:B------:R-:W-:Y:S01]  /*10a10*/  LOP3.LUT R8, R2, 0xff, RZ, 0xc0, !PT ;  /* 0x000000ff02087812 */ /* 0x000fe200078ec0ff */
[----:B------:R-:W-:Y:S01]  /*10a20*/  @!P4 HADD2 R57, -R175.H0_H0, -RZ.H0_H0 ;  /* 0xa00000ffaf39c230 */ /* 0x000fe20000000900 */
[--C-:B------:R-:W-:Y:S02]  /*10a30*/  SHF.R.U32.HI R11, RZ, 0x10, R2.reuse ;  /* 0x00000010ff0b7819 */ /* 0x100fe40000011602 */
[----:B------:R-:W-:Y:S02]  /*10a40*/  SHF.R.U32.HI R2, RZ, 0x18, R2 ;  /* 0x00000018ff027819 */ /* 0x000fe40000011602 */
[----:B------:R-:W-:Y:S01]  /*10a50*/  LOP3.LUT R3, R3, 0xffff, RZ, 0xc0, !PT ;  /* 0x0000ffff03037812 */ /* 0x000fe200078ec0ff */
[----:B------:R-:W-:Y:S01]  /*10a60*/  IMAD.MOV.U32 R96, RZ, RZ, R79 ;  /* 0x000000ffff607224 */ /* 0x000fe200078e004f */
[----:B------:R-:W-:Y:S01]  /*10a70*/  PRMT R38, R176, 0x5410, R175 ;  /* 0x00005410b0267816 */ /* 0x000fe200000000af */
[----:B------:R-:W-:Y:S01]  /*10a80*/  IMAD.MOV.U32 R79, RZ, RZ, R241 ;  /* 0x000000ffff4f7224 */ /* 0x000fe200078e00f1 */
[----:B------:R-:W-:Y:S01]  /*10a90*/  @!P2 PRMT R176, R56, 0x5410, RZ ;  /* 0x0000541038b0a816 */ /* 0x000fe200000000ff */
[----:B------:R-:W-:Y:S01]  /*10aa0*/  MUFU.EX2 R241, R83 ;  /* 0x0000005300f17308 */ /* 0x000fe20000000800 */
[----:B------:R-:W-:-:S02]  /*10ab0*/  ISETP.LE.U32.AND P2, PT, R2, UR13, PT ;  /* 0x0000000d02007c0c */ /* 0x000fc4000bf43070 */
[----:B------:R-:W-:Y:S01]  /*10ac0*/  @!P4 PRMT R175, R57, 0x5410, RZ ;  /* 0x0000541039afc816 */ /* 0x000fe200000000ff */
[----:B------:R-:W-:Y:S01]  /*10ad0*/  IMAD.MOV.U32 R56, RZ, RZ, R94 ;  /* 0x000000ffff387224 */ /* 0x000fe200078e005e */
[----:B------:R-:W-:Y:S01]  /*10ae0*/  ISETP.LE.U32.AND P4, PT, R3, UR13, PT ;  /* 0x0000000d03007c0c */ /* 0x000fe2000bf83070 */
[----:B------:R-:W-:Y:S01]  /*10af0*/  IMAD.MOV.U32 R42, RZ, RZ, R93 ;  /* 0x000000ffff2a7224 */ /* 0x000fe200078e005d */
[----:B------:R-:W-:Y:S01]  /*10b00*/  LOP3.LUT R3, R4, 0xffff, RZ, 0xc0, !PT ;  /* 0x0000ffff04037812 */ /* 0x000fe200078ec0ff */
[----:B------:R-:W1:Y:S01]  /*10b10*/  MUFU.EX2 R2, R82 ;  /* 0x0000005200027308 */ /* 0x000e620000000800 */
[----:B------:R-:W-:Y:S01]  /*10b20*/  PRMT R174, R70, 0x7610, R174 ;  /* 0x0000761046ae7816 */ /* 0x000fe200000000ae */
[----:B------:R-:W-:Y:S02]  /*10b30*/  IMAD.MOV.U32 R94, RZ, RZ, R68 ;  /* 0x000000ffff5e7224 */ /* 0x000fe400078e0044 */
[----:B------:R-:W-:Y:S02]  /*10b40*/  IMAD.MOV.U32 R93, RZ, RZ, R246 ;  /* 0x000000ffff5d7224 */ /* 0x000fe400078e00f6 */
[----:B------:R-:W-:-:S02]  /*10b50*/  IMAD.MOV.U32 R68, RZ, RZ, R55 ;  /* 0x000000ffff447224 */ /* 0x000fc400078e0037 */
[----:B------:R-:W-:Y:S01]  /*10b60*/  IMAD.MOV.U32 R246, RZ, RZ, R214 ;  /* 0x000000fffff67224 */ /* 0x000fe200078e00d6 */
[----:B------:R-:W-:Y:S01]  /*10b70*/  SHF.R.U32.HI R3, RZ, 0x8, R3 ;  /* 0x00000008ff037819 */ /* 0x000fe20000011603 */
[----:B------:R-:W-:Y:S02]  /*10b80*/  IMAD.MOV.U32 R55, RZ, RZ, R240 ;  /* 0x000000ffff377224 */ /* 0x000fe400078e00f0 */
[----:B------:R-:W-:Y:S01]  /*10b90*/  IMAD.MOV.U32 R214, RZ, RZ, R211 ;  /* 0x000000ffffd67224 */ /* 0x000fe200078e00d3 */
[----:B------:R-:W-:Y:S01]  /*10ba0*/  MUFU.EX2 R240, R86 ;  /* 0x0000005600f07308 */ /* 0x000fe20000000800 */
[----:B------:R-:W-:Y:S01]  /*10bb0*/  PRMT R173, R70, 0x7632, R173 ;  /* 0x0000763246ad7816 */ /* 0x000fe200000000ad */
[----:B------:R-:W-:Y:S01]  /*10bc0*/  @!P6 HADD2 R58, -R174.H0_H0, -RZ.H0_H0 ;  /* 0xa00000ffae3ae230 */ /* 0x000fe20000000900 */
[----:B------:R-:W-:Y:S01]  /*10bd0*/  LOP3.LUT R3, R3, 0xffff, RZ, 0xc0, !PT ;  /* 0x0000ffff03037812 */ /* 0x000fe200078ec0ff */
[----:B------:R-:W-:-:S04]  /*10be0*/  @!P5 HADD2 R53, -R13.H0_H0, -RZ.H0_H0 ;  /* 0xa00000ff0d35d230 */ /* 0x000fc80000000900 */
[----:B------:R-:W4:Y:S01]  /*10bf0*/  MUFU.EX2 R211, R97 ;  /* 0x0000006100d37308 */ /* 0x000f220000000800 */
[----:B------:R-:W-:Y:S02]  /*10c00*/  PRMT R37, R174, 0x5410, R173 ;  /* 0x00005410ae257816 */ /* 0x000fe400000000ad */
[----:B------:R-:W-:Y:S01]  /*10c10*/  @!P6 PRMT R174, R58, 0x5410, RZ ;  /* 0x000054103aaee816 */ /* 0x000fe200000000ff */
[----:B------:R-:W-:Y:S01]  /*10c20*/  @!P3 HADD2 R59, -R173.H0_H0, -RZ.H0_H0 ;  /* 0xa00000ffad3bb230 */ /* 0x000fe20000000900 */
[----:B------:R-:W-:Y:S02]  /*10c30*/  ISETP.LE.U32.AND P6, PT, R3, UR13, PT ;  /* 0x0000000d03007c0c */ /* 0x000fe4000bfc3070 */
[----:B------:R-:W-:Y:S02]  /*10c40*/  @!P5 PRMT R13, R53, 0x5410, RZ ;  /* 0x00005410350dd816 */ /* 0x000fe400000000ff */
[----:B------:R-:W-:Y:S01]  /*10c50*/  ISETP.LE.U32.AND P5, PT, R8, UR13, PT ;  /* 0x0000000d08007c0c */ /* 0x000fe2000bfa3070 */
[----:B------:R-:W-:Y:S01]  /*10c60*/  FADD.FTZ R7, R7, R10 ;  /* 0x0000000a07077221 */ /* 0x000fe20000010000 */
[----:B------:R-:W-:Y:S01]  /*10c70*/  LOP3.LUT R8, R4, 0xff, RZ, 0xc0, !PT ;  /* 0x000000ff04087812 */ /* 0x000fe200078ec0ff */
[----:B------:R-:W-:Y:S01]  /*10c80*/  IMAD.MOV.U32 R57, RZ, RZ, R95 ;  /* 0x000000ffff397224 */ /* 0x000fe200078e005f */
[----:B-1----:R-:W-:Y:S01]  /*10c90*/  F2FP.F16.F32.PACK_AB R3, R241, R2 ;  /* 0x00000002f103723e */ /* 0x002fe200000000ff */
[----:B------:R-:W-:Y:S01]  /*10ca0*/  IMAD.MOV.U32 R95, RZ, RZ, R67 ;  /* 0x000000ffff5f7224 */ /* 0x000fe200078e0043 */
[----:B------:R-:W-:Y:S01]  /*10cb0*/  @!P3 PRMT R173, R59, 0x5410, RZ ;  /* 0x000054103badb816 */ /* 0x000fe200000000ff */
[----:B------:R-:W-:Y:S01]  /*10cc0*/  IMAD.MOV.U32 R67, RZ, RZ, R64 ;  /* 0x000000ffff437224 */ /* 0x000fe200078e0040 */
[----:B------:R-:W-:Y:S01]  /*10cd0*/  ISETP.LE.U32.AND P3, PT, R8, UR13, PT ;  /* 0x0000000d08007c0c */ /* 0x000fe2000bf63070 */
[----:B------:R-:W-:Y:S01]  /*10ce0*/  FADD.FTZ R64, R2, R7 ;  /* 0x0000000702407221 */ /* 0x000fe20000010000 */
[----:B------:R-:W-:-:S02]  /*10cf0*/  PRMT R139, R3, 0x7632, R139 ;  /* 0x00007632038b7816 */ /* 0x000fc4000000008b */
[----:B----4-:R-:W-:Y:S02]  /*10d00*/  F2FP.F16.F32.PACK_AB R2, R211, R240 ;  /* 0x000000f0d302723e */ /* 0x010fe400000000ff */
[----:B------:R-:W-:Y:S01]  /*10d10*/  PRMT R172, R3, 0x7610, R172 ;  /* 0x0000761003ac7816 */ /* 0x000fe200000000ac */
[----:B------:R-:W-:Y:S01]  /*10d20*/  @!P6 HADD2 R62, -R139.H0_H0, -RZ.H0_H0 ;  /* 0xa00000ff8b3ee230 */ /* 0x000fe20000000900 */
[C---:B------:R-:W-:Y:S02]  /*10d30*/  PRMT R138, R2.reuse, 0x7610, R138 ;  /* 0x00007610028a7816 */ /* 0x040fe4000000008a */
[----:B------:R-:W-:Y:S02]  /*10d40*/  PRMT R137, R2, 0x7632, R137 ;  /* 0x0000763202897816 */ /* 0x000fe40000000089 */
[----:B------:R-:W-:Y:S01]  /*10d50*/  SHF.R.U32.HI R2, RZ, 0x18, R6 ;  /* 0x00000018ff027819 */ /* 0x000fe20000011606 */
[----:B------:R-:W-:Y:S01]  /*10d60*/  IMAD.MOV.U32 R251, RZ, RZ, R84 ;  /* 0x000000fffffb7224 */ /* 0x000fe200078e0054 */
[----:B------:R-:W-:Y:S01]  /*10d70*/  PRMT R51, R172, 0x5410, R139 ;  /* 0x00005410ac337816 */ /* 0x000fe2000000008b */
[----:B------:R-:W-:Y:S01]  /*10d80*/  IMAD.MOV.U32 R84, RZ, RZ, R247 ;  /* 0x000000ffff547224 */ /* 0x000fe200078e00f7 */
[----:B------:R-:W-:Y:S01]  /*10d90*/  @!P6 PRMT R139, R62, 0x5410, RZ ;  /* 0x000054103e8be816 */ /* 0x000fe200000000ff */
[----:B------:R-:W-:Y:S01]  /*10da0*/  IMAD.MOV.U32 R247, RZ, RZ, R188 ;  /* 0x000000fffff77224 */ /* 0x000fe200078e00bc */
[----:B------:R-:W-:Y:S01]  /*10db0*/  ISETP.LE.U32.AND P6, PT, R2, UR13, PT ;  /* 0x0000000d02007c0c */ /* 0x000fe2000bfc3070 */
[----:B------:R-:W-:Y:S01]  /*10dc0*/  @!P3 HADD2 R60, -R172.H0_H0, -RZ.H0_H0 ;  /* 0xa00000ffac3cb230 */ /* 0x000fe20000000900 */
[----:B------:R-:W1:Y:S01]  /*10dd0*/  MUFU.EX2 R2, R100 ;  /* 0x0000006400027308 */ /* 0x000e620000000800 */
[----:B------:R-:W-:Y:S01]  /*10de0*/  IMAD.MOV.U32 R112, RZ, RZ, R208 ;  /* 0x000000ffff707224 */ /* 0x000fe200078e00d0 */
[----:B------:R-:W-:Y:S01]  /*10df0*/  LOP3.LUT R3, R11, 0xff, RZ, 0xc0, !PT ;  /* 0x000000ff0b037812 */ /* 0x000fe200078ec0ff */
[----:B------:R-:W-:-:S02]  /*10e00*/  IMAD.MOV.U32 R113, RZ, RZ, R209 ;  /* 0x000000ffff717224 */ /* 0x000fc400078e00d1 */
[----:B------:R-:W-:-:S03]  /*10e10*/  FADD.FTZ R9, R24, R12 ;  /* 0x0000000c18097221 */ /* 0x000fc60000010000 */
[----:B------:R-:W4:Y:S01]  /*10e20*/  MUFU.EX2 R188, R101 ;  /* 0x0000006500bc7308 */ /* 0x000f220000000800 */
[----:B------:R-:W-:Y:S02]  /*10e30*/  @!P3 PRMT R172, R60, 0x5410, RZ ;  /* 0x000054103cacb816 */ /* 0x000fe400000000ff */
[----:B------:R-:W-:-:S05]  /*10e40*/  ISETP.LE.U32.AND P3, PT, R3, UR13, PT ;  /* 0x0000000d03007c0c */ /* 0x000fca000bf63070 */
[----:B------:R-:W-:Y:S01]  /*10e50*/  MUFU.EX2 R209, R87 ;  /* 0x0000005700d17308 */ /* 0x000fe20000000800 */
[----:B------:R-:W-:-:S07]  /*10e60*/  FADD.FTZ R3, R14, R9 ;  /* 0x000000090e037221 */ /* 0x000fce0000010000 */
[----:B------:R-:W4:Y:S01]  /*10e70*/  MUFU.EX2 R208, R98 ;  /* 0x0000006200d07308 */ /* 0x000f220000000800 */
[----:B------:R-:W-:Y:S02]  /*10e80*/  IMAD.MOV.U32 R85, RZ, RZ, R92 ;  /* 0x000000ffff557224 */ /* 0x000fe400078e005c */
[----:B------:R-:W-:Y:S02]  /*10e90*/  IMAD.MOV.U32 R92, RZ, RZ, R65 ;  /* 0x000000ffff5c7224 */ /* 0x000fe400078e0041 */
[----:B------:R-:W-:Y:S01]  /*10ea0*/  FADD.FTZ R65, R19, R3 ;  /* 0x0000000313417221 */ /* 0x000fe20000010000 */
[----:B------:R-:W-:Y:S01]  /*10eb0*/  IMAD.MOV.U32 R41, RZ, RZ, R78 ;  /* 0x000000ffff297224 */ /* 0x000fe200078e004e */
[----:B------:R-:W-:Y:S01]  /*10ec0*/  SHF.R.U32.HI R3, RZ, 0x10, R6 ;  /* 0x00000010ff037819 */ /* 0x000fe20000011606 */
[----:B------:R-:W-:Y:S02]  /*10ed0*/  IMAD.MOV.U32 R78, RZ, RZ, R213 ;  /* 0x000000ffff4e7224 */ /* 0x000fe400078e00d5 */
[----:B------:R-:W-:-:S02]  /*10ee0*/  @!P5 HADD2 R61, -R138.H0_H0, -RZ.H0_H0 ;  /* 0xa00000ff8a3dd230 */ /* 0x000fc40000000900 */
[----:B------:R-:W-:Y:S01]  /*10ef0*/  IMAD.MOV.U32 R213, RZ, RZ, R212 ;  /* 0x000000ffffd57224 */ /* 0x000fe200078e00d4 */
[----:B------:R-:W-:Y:S01]  /*10f00*/  LOP3.LUT R3, R3, 0xff, RZ, 0xc0, !PT ;  /* 0x000000ff03037812 */ /* 0x000fe200078ec0ff */
[----:B------:R-:W-:Y:S01]  /*10f10*/  IMAD.MOV.U32 R212, RZ, RZ, R215 ;  /* 0x000000ffffd47224 */ /* 0x000fe200078e00d7 */
[----:B------:R-:W-:Y:S01]  /*10f20*/  UIADD3 UR4, UR29, -0x4498517b, URZ ;  /* 0xbb67ae851d047890 */ /* 0x000fe2000fffe03f */
[----:B------:R-:W-:Y:S02]  /*10f30*/  IMAD.MOV.U32 R215, RZ, RZ, R252 ;  /* 0x000000ffffd77224 */ /* 0x000fe400078e00fc */
[----:B-1----:R-:W-:Y:S01]  /*10f40*/  FADD.FTZ R252, R2, R99 ;  /* 0x0000006302fc7221 */ /* 0x002fe20000010000 */
[----:B------:R-:W-:Y:S01]  /*10f50*/  PRMT R50, R138, 0x5410, R137 ;  /* 0x000054108a327816 */ /* 0x000fe20000000089 */
[----:B------:R-:W-:Y:S01]  /*10f60*/  @!P4 HADD2 R63, -R137.H0_H0, -RZ.H0_H0 ;  /* 0xa00000ff893fc230 */ /* 0x000fe20000000900 */
[----:B----4-:R-:W-:Y:S02]  /*10f70*/  F2FP.F16.F32.PACK_AB R2, R188, R2 ;  /* 0x00000002bc02723e */ /* 0x010fe400000000ff */
[----:B------:R-:W-:-:S02]  /*10f80*/  @!P5 PRMT R138, R61, 0x5410, RZ ;  /* 0x000054103d8ad816 */ /* 0x000fc400000000ff */
[----:B------:R-:W-:Y:S02]  /*10f90*/  F2FP.F16.F32.PACK_AB R6, R208, R209 ;  /* 0x000000d1d006723e */ /* 0x000fe400000000ff */
[----:B------:R-:W-:Y:S02]  /*10fa0*/  ISETP.LE.U32.AND P5, PT, R3, UR13, PT ;  /* 0x0000000d03007c0c */ /* 0x000fe4000bfa3070 */
[----:B------:R-:W-:Y:S02]  /*10fb0*/  SHF.R.U32.HI R3, RZ, 0x18, R4 ;  /* 0x00000018ff037819 */ /* 0x000fe40000011604 */
[C---:B------:R-:W-:Y:S02]  /*10fc0*/  PRMT R34, R2.reuse, 0x7610, R34 ;  /* 0x0000761002227816 */ /* 0x040fe40000000022 */
[----:B------:R-:W-:Y:S02]  /*10fd0*/  PRMT R27, R2, 0x7632, R27 ;  /* 0x00007632021b7816 */ /* 0x000fe4000000001b */
[----:B------:R-:W-:-:S02]  /*10fe0*/  PRMT R136, R6, 0x7610, R136 ;  /* 0x0000761006887816 */ /* 0x000fc40000000088 */
[----:B------:R-:W-:Y:S02]  /*10ff0*/  LOP3.LUT R2, R113, UR4, R56, 0x96, !PT ;  /* 0x0000000471027c12 */ /* 0x000fe4000f8e9638 */
[----:B------:R-:W-:Y:S02]  /*11000*/  @!P4 PRMT R137, R63, 0x5410, RZ ;  /* 0x000054103f89c816 */ /* 0x000fe400000000ff */
[----:B------:R-:W-:Y:S02]  /*11010*/  ISETP.LE.U32.AND P4, PT, R3, UR13, PT ;  /* 0x0000000d03007c0c */ /* 0x000fe4000bf83070 */
[----:B------:R-:W-:Y:S01]  /*11020*/  SHF.R.U32.HI R3, RZ, 0x10, R4 ;  /* 0x00000010ff037819 */ /* 0x000fe20000011604 */
[----:B------:R-:W-:Y:S01]  /*11030*/  @!P3 HADD2 R71, -R136.H0_H0, -RZ.H0_H0 ;  /* 0xa00000ff8847b230 */ /* 0x000fe20000000900 */
[----:B------:R-:W-:Y:S01]  /*11040*/  PRMT R35, R6, 0x7632, R35 ;  /* 0x0000763206237816 */ /* 0x000fe20000000023 */
[----:B------:R-:W-:Y:S01]  /*11050*/  IMAD.WIDE.U32 R242, R2, -0x326172a9, RZ ;  /* 0xcd9e8d5702f27825 */ /* 0x000fe200078e00ff */
[----:B------:R-:W-:-:S02]  /*11060*/  LOP3.LUT R2, R23, UR41, R112, 0x96, !PT ;  /* 0x0000002917027c12 */ /* 0x000fc4000f8e9670 */
[----:B------:R-:W-:Y:S02]  /*11070*/  LOP3.LUT R3, R3, 0xff, RZ, 0xc0, !PT ;  /* 0x000000ff03037812 */ /* 0x000fe400078ec0ff */
[----:B------:R-:W-:Y:S01]  /*11080*/  PRMT R49, R136, 0x5410, R35 ;  /* 0x0000541088317816 */ /* 0x000fe20000000023 */
[----:B------:R-:W-:Y:S01]  /*11090*/  IMAD.WIDE.U32 R8, R2, -0x326172a9, RZ ;  /* 0xcd9e8d5702087825 */ /* 0x000fe200078e00ff */
[----:B------:R-:W-:Y:S02]  /*110a0*/  @!P3 PRMT R136, R71, 0x5410, RZ ;  /* 0x000054104788b816 */ /* 0x000fe400000000ff */
[----:B------:R-:W-:Y:S02]  /*110b0*/  ISETP.LE.U32.AND P3, PT, R3, UR13, PT ;  /* 0x0000000d03007c0c */ /* 0x000fe4000bf63070 */
[----:B------:R-:W-:Y:S02]  /*110c0*/  LOP3.LUT R3, R243, UR42, R114, 0x96, !PT ;  /* 0x0000002af3037c12 */ /* 0x000fe4000f8e9672 */
[----:B------:R-:W-:-:S03]  /*110d0*/  LOP3.LUT R2, R9, UR40, R242, 0x96, !PT ;  /* 0x0000002809027c12 */ /* 0x000fc6000f8e96f2 */
[----:B------:R-:W-:-:S04]  /*110e0*/  IMAD.WIDE.U32 R10, R3, -0x2daee0ad, RZ ;  /* 0xd2511f53030a7825 */ /* 0x000fc800078e00ff */
[----:B------:R-:W-:Y:S01]  /*110f0*/  IMAD.WIDE.U32 R2, R2, -0x2daee0ad, RZ ;  /* 0xd2511f5302027825 */ /* 0x000fe200078e00ff */
[----:B------:R-:W-:-:S04]  /*11100*/  LOP3.LUT R4, R11, UR39, R22, 0x96, !PT ;  /* 0x000000270b047c12 */ /* 0x000fc8000f8e9616 */
[----:B------:R-:W-:Y:S01]  /*11110*/  LOP3.LUT R12, R3, UR37, R10, 0x96, !PT ;  /* 0x00000025030c7c12 */ /* 0x000fe2000f8e960a */
[----:B------:R-:W-:-:S05]  /*11120*/  IMAD.WIDE.U32 R10, R4, -0x326172a9, RZ ;  /* 0xcd9e8d57040a7825 */ /* 0x000fca00078e00ff */
[----:B------:R-:W-:-:S05]  /*11130*/  LOP3.LUT R3, R11, UR38, R8, 0x96, !PT ;  /* 0x000000260b037c12 */ /* 0x000fca000f8e9608 */
[----:B------:R-:W-:Y:S01]  /*11140*/  IMAD.WIDE.U32 R8, R3, -0x2daee0ad, RZ ;  /* 0xd2511f5303087825 */ /* 0x000fe200078e00ff */
[----:B------:R-:W-:Y:S04]  /*11150*/  STG.E.U16 desc[UR24][R20.64+-0x80], R18 ;  /* 0xffff801214007986 */ /* 0x000fe8000c101518 */
[----:B------:R-:W-:Y:S01]  /*11160*/  LOP3.LUT R2, R9, UR18, R2, 0x96, !PT ;  /* 0x0000001209027c12 */ /* 0x000fe2000f8e9602 */
[----:B------:R-:W-:Y:S04]  /*11170*/  STG.E.U16 desc[UR24][R20.64+-0x7e], R17 ;  /* 0xffff821114007986 */ /* 0x000fe8000c101518 */
[----:B------:R-:W-:Y:S01]  /*11180*/  STG.E.U16 desc[UR24][R32.64+-0x80], R16 ;  /* 0xffff801020007986 */ /* 0x000fe2000c101518 */
[----:B------:R-:W-:-:S03]  /*11190*/  IMAD.WIDE.U32 R2, R2, -0x326172a9, RZ ;  /* 0xcd9e8d5702027825 */ /* 0x000fc600078e00ff */
[----:B------:R-:W-:Y:S04]  /*111a0*/  STG.E.U16 desc[UR24][R32.64+-0x7e], R15 ;  /* 0xffff820f20007986 */ /* 0x000fe8000c101518 */
[----:B------:R1:W-:Y:S01]  /*111b0*/  STG.E.U16 desc[UR24][R30.64+-0x80], R5 ;  /* 0xffff80051e007986 */ /* 0x0003e2000c101518 */
[----:B------:R-:W-:Y:S01]  /*111c0*/  SHF.R.U32.HI R9, RZ, 0x10, R2 ;  /* 0x00000010ff097819 */ /* 0x000fe20000011602 */
[----:B-1----:R-:W-:-:S05]  /*111d0*/  IMAD.WIDE.U32 R4, R12, -0x326172a9, RZ ;  /* 0xcd9e8d570c047825 */ /* 0x002fca00078e00ff */
[----:B------:R-:W-:Y:S02]  /*111e0*/  LOP3.LUT R11, R5, UR36, R10, 0x96, !PT ;  /* 0x00000024050b7c12 */ /* 0x000fe4000f8e960a */
[----:B------:R-:W-:Y:S02]  /*111f0*/  LOP3.LUT R4, R3, UR27, R4, 0x96, !PT ;  /* 0x0000001b03047c12 */ /* 0x000fe4000f8e9604 */
[C---:B------:R-:W-:Y:S02]  /*11200*/  LOP3.LUT R3, R2.reuse, 0xffff, RZ, 0xc0, !PT ;  /* 0x0000ffff02037812 */ /* 0x040fe400078ec0ff */
[----:B------:R-:W-:Y:S02]  /*11210*/  LOP3.LUT R10, R2, 0xff, RZ, 0xc0, !PT ;  /* 0x000000ff020a7812 */ /* 0x000fe400078ec0ff */
[----:B------:R-:W-:Y:S02]  /*11220*/  SHF.R.U32.HI R5, RZ, 0x18, R2 ;  /* 0x00000018ff057819 */ /* 0x000fe40000011602 */
[----:B------:R-:W-:-:S02]  /*11230*/  LOP3.LUT R2, R9, 0xff, RZ, 0xc0, !PT ;  /* 0x000000ff09027812 */ /* 0x000fc400078ec0ff */
[----:B------:R-:W-:Y:S02]  /*11240*/  SHF.R.U32.HI R3, RZ, 0x8, R3 ;  /* 0x00000008ff037819 */ /* 0x000fe40000011603 */
[----:B------:R-:W-:Y:S02]  /*11250*/  PRMT R16, R2, 0x5410, R5 ;  /* 0x0000541002107816 */ /* 0x000fe40000000005 */
[----:B------:R-:W-:Y:S02]  /*11260*/  LOP3.LUT R2, R4, 0xffff, RZ, 0xc0, !PT ;  /* 0x0000ffff04027812 */ /* 0x000fe400078ec0ff */
[----:B------:R-:W-:Y:S02]  /*11270*/  PRMT R10, R10, 0x5410, R3 ;  /* 0x000054100a0a7816 */ /* 0x000fe40000000003 */
[----:B------:R-:W-:Y:S02]  /*11280*/  SHF.R.U32.HI R3, RZ, 0x8, R2 ;  /* 0x00000008ff037819 */ /* 0x000fe40000011602 */
[----:B------:R-:W-:-:S02]  /*11290*/  LOP3.LUT R2, R4, 0xff, RZ, 0xc0, !PT ;  /* 0x000000ff04027812 */ /* 0x000fc400078ec0ff */
[--C-:B------:R-:W-:Y:S02]  /*112a0*/  SHF.R.U32.HI R5, RZ, 0x10, R4.reuse ;  /* 0x00000010ff057819 */ /* 0x100fe40000011604 */
[----:B------:R-:W-:Y:S01]  /*112b0*/  PRMT R15, R2, 0x5410, R3 ;  /* 0x00005410020f7816 */ /* 0x000fe20000000003 */
[----:B------:R-:W-:Y:S01]  /*112c0*/  IMAD.WIDE.U32 R2, R11, -0x2daee0ad, RZ ;  /* 0xd2511f530b027825 */ /* 0x000fe200078e00ff */
[----:B------:R-:W-:Y:S02]  /*112d0*/  SHF.R.U32.HI R9, RZ, 0x18, R4 ;  /* 0x00000018ff097819 */ /* 0x000fe40000011604 */
[----:B------:R-:W-:Y:S02]  /*112e0*/  LOP3.LUT R5, R5, 0xff, RZ, 0xc0, !PT ;  /* 0x000000ff05057812 */ /* 0x000fe400078ec0ff */
[----:B------:R-:W-:Y:S02]  /*112f0*/  LOP3.LUT R4, R3, UR21, R8, 0x96, !PT ;  /* 0x0000001503047c12 */ /* 0x000fe4000f8e9608 */
[----:B------:R-:W-:-:S02]  /*11300*/  PRMT R9, R5, 0x5410, R9 ;  /* 0x0000541005097816 */ /* 0x000fc40000000009 */
        /* <DEDUP_REMOVED lines=14> */
[----:B------:R-:W-:-:S04]  /*113f0*/  LOP3.LUT R2, R4, 0xff, RZ, 0xc0, !PT ;  /* 0x000000ff04027812 */ /* 0x000fc800078ec0ff */
[----:B------:R-:W-:Y:S02]  /*11400*/  PRMT R17, R2, 0x5410, R3 ;  /* 0x0000541002117816 */ /* 0x000fe40000000003 */
[----:B------:R-:W-:-:S05]  /*11410*/  HSET2.LE.AND R2, R10, R0, PT ;  /* 0x000000000a027233 */ /* 0x000fca0003803000 */
[----:B------:R-:W-:Y:S02]  /*11420*/  LOP3.LUT R10, R2, R52, RZ, 0xc0, !PT ;  /* 0x00000034020a7212 */ /* 0x000fe400078ec0ff */
[----:B------:R-:W-:Y:S01]  /*11430*/  HSET2.LE.AND R2, R16, R0, PT ;  /* 0x0000000010027233 */ /* 0x000fe20003803000 */
[----:B------:R-:W-:-:S04]  /*11440*/  IMAD.MOV.U32 R113, RZ, RZ, R96 ;  /* 0x000000ffff717224 */ /* 0x000fc800078e0060 */
[----:B------:R-:W-:Y:S02]  /*11450*/  LOP3.LUT R11, R2, R45, RZ, 0xc0, !PT ;  /* 0x0000002d020b7212 */ /* 0x000fe400078ec0ff */
[----:B------:R-:W-:Y:S01]  /*11460*/  HSET2.LE.AND R2, R14, R0, PT ;  /* 0x000000000e027233 */ /* 0x000fe20003803000 */
[----:B------:R-:W-:Y:S02]  /*11470*/  IMAD.MOV.U32 R250, RZ, RZ, R81 ;  /* 0x000000fffffa7224 */ /* 0x000fe400078e0051 */
[----:B------:R-:W-:Y:S02]  /*11480*/  IMAD.MOV.U32 R112, RZ, RZ, R77 ;  /* 0x000000ffff707224 */ /* 0x000fe400078e004d */
[----:B------:R-:W-:Y:S01]  /*11490*/  IMAD.MOV.U32 R77, RZ, RZ, R128 ;  /* 0x000000ffff4d7224 */ /* 0x000fe200078e0080 */
[----:B------:R-:W-:Y:S01]  /*114a0*/  LOP3.LUT R128, R2, R43, RZ, 0xc0, !PT ;  /* 0x0000002b02807212 */ /* 0x000fe200078ec0ff */
[----:B------:R-:W-:Y:S02]  /*114b0*/  IMAD.MOV.U32 R46, RZ, RZ, R113 ;  /* 0x000000ffff2e7224 */ /* 0x000fe400078e0071 */
[----:B---3--:R-:W-:-:S02]  /*114c0*/  VIADD R2, R44, 0x4 ;  /* 0x000000042c027836 */ /* 0x008fc40000000000 */
        /* <DEDUP_REMOVED lines=17> */
[----:B------:R-:W-:-:S05]  /*115e0*/  IMAD.WIDE.U32 R248, R2, -0x326172a9, RZ ;  /* 0xcd9e8d5702f87825 */ /* 0x000fca00078e00ff */
[----:B--2---:R-:W-:Y:S01]  /*115f0*/  LOP3.LUT R2, R249, R47, RZ, 0x3c, !PT ;  /* 0x0000002ff9027212 */ /* 0x004fe200078e3cff */
[----:B------:R-:W-:Y:S02]  /*11600*/  IMAD.MOV.U32 R66, RZ, RZ, R46 ;  /* 0x000000ffff427224 */ /* 0x000fe400078e002e */
[----:B------:R-:W-:Y:S02]  /*11610*/  IMAD.MOV.U32 R47, RZ, RZ, R44 ;  /* 0x000000ffff2f7224 */ /* 0x000fe400078e002c */
[----:B------:R-:W-:Y:S02]  /*11620*/  IMAD.MOV.U32 R46, RZ, RZ, R113 ;  /* 0x000000ffff2e7224 */ /* 0x000fe400078e0071 */
[----:B------:R-:W-:Y:S02]  /*11630*/  IMAD.MOV.U32 R44, RZ, RZ, R112 ;  /* 0x000000ffff2c7224 */ /* 0x000fe400078e0070 */
[----:B------:R-:W-:Y:S02]  /*11640*/  IMAD.MOV.U32 R113, RZ, RZ, R250 ;  /* 0x000000ffff717224 */ /* 0x000fe400078e00fa */
[----:B------:R-:W-:-:S02]  /*11650*/  IMAD.MOV.U32 R112, RZ, RZ, R251 ;  /* 0x000000ffff707224 */ /* 0x000fc400078e00fb */
[----:B------:R-:W-:-:S04]  /*11660*/  IMAD.WIDE.U32 R250, R2, -0x2daee0ad, RZ ;  /* 0xd2511f5302fa7825 */ /* 0x000fc800078e00ff */
[----:B------:R-:W-:Y:S01]  /*11670*/  IMAD.MOV.U32 R53, RZ, RZ, R232 ;  /* 0x000000ffff357224 */ /* 0x000fe200078e00e8 */
[----:B------:R-:W-:Y:S01]  /*11680*/  LOP3.LUT R2, R251, UR4, R56, 0x96, !PT ;  /* 0x00000004fb027c12 */ /* 0x000fe2000f8e9638 */
[----:B------:R-:W-:Y:S01]  /*11690*/  IMAD.MOV.U32 R97, RZ, RZ, R66 ;  /* 0x000000ffff617224 */ /* 0x000fe200078e0042 */
[----:B------:R-:W2:Y:S01]  /*116a0*/  LDL.LU R232, [R1+0x110] ;  /* 0x0001100001e87983 */ /* 0x000ea20000300800 */
[----:B------:R-:W-:Y:S02]  /*116b0*/  IMAD.MOV.U32 R70, RZ, RZ, R113 ;  /* 0x000000ffff467224 */ /* 0x000fe400078e0071 */
[----:B------:R-:W-:Y:S02]  /*116c0*/  IMAD.MOV.U32 R69, RZ, RZ, R169 ;  /* 0x000000ffff457224 */ /* 0x000fe400078e00a9 */
[----:B------:R-:W-:Y:S01]  /*116d0*/  IMAD.MOV.U32 R113, RZ, RZ, R41 ;  /* 0x000000ffff717224 */ /* 0x000fe200078e0029 */
[----:B------:R-:W3:Y:S01]  /*116e0*/  LDL.LU R169, [R1+0x10c] ;  /* 0x00010c0001a97983 */ /* 0x000ee20000300800 */
[----:B------:R-:W-:-:S02]  /*116f0*/  IMAD.MOV.U32 R66, RZ, RZ, R168 ;  /* 0x000000ffff427224 */ /* 0x000fc400078e00a8 */
[----:B------:R-:W-:Y:S01]  /*11700*/  IMAD.MOV.U32 R24, RZ, RZ, R44 ;  /* 0x000000ffff187224 */ /* 0x000fe200078e002c */
[----:B------:R-:W3:Y:S01]  /*11710*/  LDL.LU R168, [R1+0x108] ;  /* 0x0001080001a87983 */ /* 0x000ee20000300800 */
[----:B------:R-:W-:Y:S02]  /*11720*/  IMAD.MOV.U32 R82, RZ, RZ, R85 ;  /* 0x000000ffff527224 */ /* 0x000fe400078e0055 */
[----:B------:R-:W-:Y:S02]  /*11730*/  IMAD.MOV.U32 R41, RZ, RZ, R213 ;  /* 0x000000ffff297224 */ /* 0x000fe400078e00d5 */
[----:B------:R-:W-:Y:S02]  /*11740*/  IMAD.MOV.U32 R56, RZ, RZ, R134 ;  /* 0x000000ffff387224 */ /* 0x000fe400078e0086 */
[----:B------:R-:W-:Y:S01]  /*11750*/  IMAD.MOV.U32 R85, RZ, RZ, R55 ;  /* 0x000000ffff557224 */ /* 0x000fe200078e0037 */
[----:B------:R1:W5:Y:S01]  /*11760*/  LDL.LU R134, [R1+0x104] ;  /* 0x0001040001867983 */ /* 0x0003620000300800 */
[----:B------:R-:W-:-:S02]  /*11770*/  IMAD.MOV.U32 R44, RZ, RZ, R214 ;  /* 0x000000ffff2c7224 */ /* 0x000fc400078e00d6 */
[----:B------:R-:W-:Y:S02]  /*11780*/  IMAD.MOV.U32 R213, RZ, RZ, R219 ;  /* 0x000000ffffd57224 */ /* 0x000fe400078e00db */
[----:B------:R-:W-:Y:S01]  /*11790*/  IMAD.MOV.U32 R55, RZ, RZ, R215 ;  /* 0x000000ffff377224 */ /* 0x000fe200078e00d7 */
[----:B------:R1:W5:Y:S01]  /*117a0*/  LDL.LU R219, [R1+0x100] ;  /* 0x0001000001db7983 */ /* 0x0003620000300800 */
[----:B------:R-:W-:Y:S02]  /*117b0*/  IMAD.MOV.U32 R214, RZ, RZ, R223 ;  /* 0x000000ffffd67224 */ /* 0x000fe400078e00df */
[----:B------:R-:W-:Y:S01]  /*117c0*/  IMAD.MOV.U32 R215, RZ, RZ, R190 ;  /* 0x000000ffffd77224 */ /* 0x000fe200078e00be */
[----:B------:R1:W5:Y:S04]  /*117d0*/  LDL.LU R223, [R1+0xfc] ;  /* 0x0000fc0001df7983 */ /* 0x0003680000300800 */
[----:B------:R-:W4:Y:S01]  /*117e0*/  LDL.LU R190, [R1+0xf8] ;  /* 0x0000f80001be7983 */ /* 0x000f220000300800 */
[----:B------:R-:W-:-:S02]  /*117f0*/  IMAD.MOV.U32 R57, RZ, RZ, R42 ;  /* 0x000000ffff397224 */ /* 0x000fc400078e002a */
[----:B------:R-:W-:Y:S02]  /*11800*/  IMAD.MOV.U32 R42, RZ, RZ, R212 ;  /* 0x000000ffff2a7224 */ /* 0x000fe400078e00d4 */
[----:B------:R-:W-:Y:S02]  /*11810*/  IMAD.MOV.U32 R212, RZ, RZ, R192 ;  /* 0x000000ffffd47224 */ /* 0x000fe400078e00c0 */
[----:B------:R-:W2:Y:S01]  /*11820*/  LDL.LU R192, [R1+0xf4] ;  /* 0x0000f40001c07983 */ /* 0x000ea20000300800 */
[----:B------:R-:W-:-:S03]  /*11830*/  IMAD.MOV.U32 R83, RZ, RZ, R195 ;  /* 0x000000ffff537224 */ /* 0x000fc600078e00c3 */
[----:B------:R-:W2:Y:S01]  /*11840*/  LDL.LU R195, [R1+0xf0] ;  /* 0x0000f00001c37983 */ /* 0x000ea20000300800 */
[----:B------:R-:W-:-:S03]  /*11850*/  IMAD.MOV.U32 R59, RZ, RZ, R194 ;  /* 0x000000ffff3b7224 */ /* 0x000fc600078e00c2 */
[----:B------:R-:W2:Y:S01]  /*11860*/  LDL.LU R194, [R1+0xec] ;  /* 0x0000ec0001c27983 */ /* 0x000ea20000300800 */
[--C-:B------:R-:W-:Y:S01]  /*11870*/  HSET2.LE.AND R3, R15, R0.reuse, PT ;  /* 0x000000000f037233 */ /* 0x100fe20003803000 */
[----:B------:R-:W-:Y:S01]  /*11880*/  IMAD.MOV.U32 R99, RZ, RZ, R46 ;  /* 0x000000ffff637224 */ /* 0x000fe200078e002e */
[--C-:B------:R-:W-:Y:S01]  /*11890*/  HSET2.LE.AND R4, R9, R0.reuse, PT ;  /* 0x0000000009047233 */ /* 0x100fe20003803000 */
[----:B------:R-:W-:Y:S02]  /*118a0*/  IMAD.MOV.U32 R98, RZ, RZ, R47 ;  /* 0x000000ffff627224 */ /* 0x000fe400078e002f */
[----:B------:R-:W-:Y:S01]  /*118b0*/  LOP3.LUT R8, R3, R80, RZ, 0xc0, !PT ;  /* 0x0000005003087212 */ /* 0x000fe200078ec0ff */
[----:B------:R-:W-:Y:S01]  /*118c0*/  IMAD.MOV.U32 R46, RZ, RZ, R95 ;  /* 0x000000ffff2e7224 */ /* 0x000fe200078e005f */
[----:B------:R-:W-:Y:S01]  /*118d0*/  HSET2.LE.AND R3, R12, R0, PT ;  /* 0x000000000c037233 */ /* 0x000fe20003803000 */
[----:B------:R-:W-:Y:S02]  /*118e0*/  IMAD.MOV.U32 R95, RZ, RZ, R246 ;  /* 0x000000ffff5f7224 */ /* 0x000fe400078e00f6 */
[----:B------:R-:W-:-:S02]  /*118f0*/  IMAD.MOV.U32 R47, RZ, RZ, R247 ;  /* 0x000000ffff2f7224 */ /* 0x000fc400078e00f7 */
[----:B------:R-:W-:Y:S01]  /*11900*/  IMAD.WIDE.U32 R246, R2, -0x326172a9, RZ ;  /* 0xcd9e8d5702f67825 */ /* 0x000fe200078e00ff */
[----:B------:R-:W-:Y:S02]  /*11910*/  LOP3.LUT R9, R4, R54, RZ, 0xc0, !PT ;  /* 0x0000003604097212 */ /* 0x000fe400078ec0ff */
[----:B------:R-:W-:Y:S01]  /*11920*/  HSET2.LE.AND R4, R5, R0, PT ;  /* 0x0000000005047233 */ /* 0x000fe20003803000 */
[----:B------:R-:W-:Y:S01]  /*11930*/  IMAD.MOV.U32 R81, RZ, RZ, R129 ;  /* 0x000000ffff517224 */ /* 0x000fe200078e0081 */
[----:B------:R-:W-:Y:S02]  /*11940*/  LOP3.LUT R129, R3, R39, RZ, 0xc0, !PT ;  /* 0x0000002703817212 */ /* 0x000fe400078ec0ff */
[C---:B------:R-:W-:Y:S02]  /*11950*/  PRMT R7, R102.reuse, 0x7610, R7 ;  /* 0x0000761066077816 */ /* 0x040fe40000000007 */
[----:B------:R-:W-:Y:S02]  /*11960*/  PRMT R6, R102, 0x7632, R6 ;  /* 0x0000763266067816 */ /* 0x000fe40000000006 */
[----:B------:R-:W-:-:S02]  /*11970*/  LOP3.LUT R3, R115, UR26, R248, 0x96, !PT ;  /* 0x0000001a73037c12 */ /* 0x000fc4000f8e96f8 */
[----:B------:R-:W-:Y:S01]  /*11980*/  LOP3.LUT R2, R247, UR42, R114, 0x96, !PT ;  /* 0x0000002af7027c12 */ /* 0x000fe2000f8e9672 */
[----:B------:R-:W-:Y:S01]  /*11990*/  IMAD.MOV.U32 R96, RZ, RZ, R130 ;  /* 0x000000ffff607224 */ /* 0x000fe200078e0082 */
[----:B------:R-:W-:Y:S01]  /*119a0*/  LOP3.LUT R130, R4, R25, RZ, 0xc0, !PT ;  /* 0x0000001904827212 */ /* 0x000fe200078ec0ff */
[----:B------:R-:W-:Y:S01]  /*119b0*/  @!P5 HADD2 R73, -R7.H0_H0, -RZ.H0_H0 ;  /* 0xa00000ff0749d230 */ /* 0x000fe20000000900 */
[----:B------:R1:W-:Y:S01]  /*119c0*/  STG.E.U16 desc[UR24][R30.64+-0x7e], R13 ;  /* 0xffff820d1e007986 */ /* 0x0003e2000c101518 */
[----:B------:R-:W-:Y:S02]  /*119d0*/  @!P6 HADD2 R76, -R6.H0_H0, -RZ.H0_H0 ;  /* 0xa00000ff064ce230 */ /* 0x000fe40000000900 */
[----:B------:R-:W-:Y:S01]  /*119e0*/  IMAD.WIDE.U32 R4, R3, -0x2daee0ad, RZ ;  /* 0xd2511f5303047825 */ /* 0x000fe200078e00ff */
[----:B------:R-:W-:Y:S02]  /*119f0*/  PRMT R19, R7, 0x5410, R6 ;  /* 0x0000541007137816 */ /* 0x000fe40000000006 */
[----:B------:R-:W-:-:S02]  /*11a00*/  @!P5 PRMT R7, R73, 0x5410, RZ ;  /* 0x000054104907d816 */ /* 0x000fc400000000ff */
[----:B------:R-:W-:Y:S02]  /*11a10*/  @!P6 PRMT R6, R76, 0x5410, RZ ;  /* 0x000054104c06e816 */ /* 0x000fe400000000ff */
[----:B------:R-:W-:Y:S01]  /*11a20*/  LOP3.LUT R3, R5, UR41, R250, 0x96, !PT ;  /* 0x0000002905037c12 */ /* 0x000fe2000f8e96fa */
[----:B------:R-:W-:Y:S04]  /*11a30*/  STG.E.U16 desc[UR24][R28.64+-0x80], R7 ;  /* 0xffff80071c007986 */ /* 0x000fe8000c101518 */
[----:B------:R1:W-:Y:S02]  /*11a40*/  STG.E.U16 desc[UR24][R28.64+-0x7e], R6 ;  /* 0xffff82061c007986 */ /* 0x0003e4000c101518 */
[----:B-1----:R-:W-:-:S05]  /*11a50*/  IMAD.WIDE.U32 R12, R2, -0x2daee0ad, RZ ;  /* 0xd2511f53020c7825 */ /* 0x002fca00078e00ff */
[----:B------:R-:W-:Y:S01]  /*11a60*/  LOP3.LUT R2, R13, UR39, R4, 0x96, !PT ;  /* 0x000000270d027c12 */ /* 0x000fe2000f8e9604 */
[----:B------:R-:W-:-:S04]  /*11a70*/  IMAD.WIDE.U32 R4, R3, -0x326172a9, RZ ;  /* 0xcd9e8d5703047825 */ /* 0x000fc800078e00ff */
[----:B------:R-:W-:Y:S01]  /*11a80*/  IMAD.WIDE.U32 R6, R2, -0x326172a9, RZ ;  /* 0xcd9e8d5702067825 */ /* 0x000fe200078e00ff */
[----:B------:R-:W-:-:S04]  /*11a90*/  LOP3.LUT R2, R5, UR40, R246, 0x96, !PT ;  /* 0x0000002805027c12 */ /* 0x000fc8000f8e96f6 */
[----:B------:R-:W-:Y:S01]  /*11aa0*/  LOP3.LUT R3, R7, UR38, R4, 0x96, !PT ;  /* 0x0000002607037c12 */ /* 0x000fe2000f8e9604 */
[----:B------:R-:W-:Y:S02]  /*11ab0*/  IMAD.MOV.U32 R115, RZ, RZ, R82 ;  /* 0x000000ffff737224 */ /* 0x000fe400078e0052 */
[----:B------:R-:W-:Y:S02]  /*11ac0*/  IMAD.MOV.U32 R82, RZ, RZ, R70 ;  /* 0x000000ffff527224 */ /* 0x000fe400078e0046 */
[----:B------:R-:W-:Y:S02]  /*11ad0*/  IMAD.MOV.U32 R70, RZ, RZ, R24 ;  /* 0x000000ffff467224 */ /* 0x000fe400078e0018 */
[----:B------:R-:W-:Y:S01]  /*11ae0*/  IMAD.WIDE.U32 R4, R2, -0x2daee0ad, RZ ;  /* 0xd2511f5302047825 */ /* 0x000fe200078e00ff */
[----:B------:R-:W-:-:S03]  /*11af0*/  HSET2.LE.AND R2, R17, R0, PT ;  /* 0x0000000011027233 */ /* 0x000fc60003803000 */
[----:B------:R-:W-:Y:S01]  /*11b00*/  IMAD.WIDE.U32 R24, R3, -0x2daee0ad, RZ ;  /* 0xd2511f5303187825 */ /* 0x000fe200078e00ff */
[----:B------:R-:W-:-:S03]  /*11b10*/  LOP3.LUT R5, R5, UR37, R12, 0x96, !PT ;  /* 0x0000002505057c12 */ /* 0x000fc6000f8e960c */
[----:B------:R-:W-:Y:S01]  /*11b20*/  IMAD.MOV.U32 R114, RZ, RZ, R57 ;  /* 0x000000ffff727224 */ /* 0x000fe200078e0039 */
[----:B------:R-:W-:Y:S01]  /*11b30*/  LOP3.LUT R4, R25, UR18, R4, 0x96, !PT ;  /* 0x0000001219047c12 */ /* 0x000fe2000f8e9604 */
[----:B------:R-:W-:Y:S01]  /*11b40*/  IMAD.MOV.U32 R57, RZ, RZ, R131 ;  /* 0x000000ffff397224 */ /* 0x000fe200078e0083 */
[----:B------:R-:W-:Y:S01]  /*11b50*/  LOP3.LUT R131, R2, R36, RZ, 0xc0, !PT ;  /* 0x0000002402837212 */ /* 0x000fe200078ec0ff */
        /* <DEDUP_REMOVED lines=20> */
[--C-:B------:R-:W-:Y:S02]  /*11ca0*/  HSET2.LE.AND R2, R6, R0.reuse, PT ;  /* 0x0000000006027233 */ /* 0x100fe40003803000 */
[--C-:B------:R-:W-:Y:S02]  /*11cb0*/  HSET2.LE.AND R3, R7, R0.reuse, PT ;  /* 0x0000000007037233 */ /* 0x100fe40003803000 */
[--C-:B------:R-:W-:Y:S02]  /*11cc0*/  HSET2.LE.AND R4, R5, R0.reuse, PT ;  /* 0x0000000005047233 */ /* 0x100fe40003803000 */
[----:B------:R-:W-:Y:S02]  /*11cd0*/  LOP3.LUT R6, R2, R38, RZ, 0xc0, !PT ;  /* 0x0000002602067212 */ /* 0x000fe400078ec0ff */
[----:B------:R-:W-:-:S02]  /*11ce0*/  HSET2.LE.AND R2, R16, R0, PT ;  /* 0x0000000010027233 */ /* 0x000fc40003803000 */
[----:B------:R-:W-:Y:S02]  /*11cf0*/  LOP3.LUT R7, R3, R37, RZ, 0xc0, !PT ;  /* 0x0000002503077212 */ /* 0x000fe400078ec0ff */
[----:B------:R-:W-:Y:S02]  /*11d00*/  LOP3.LUT R4, R4, R40, RZ, 0xc0, !PT ;  /* 0x0000002804047212 */ /* 0x000fe400078ec0ff */
[----:B------:R-:W-:Y:S01]  /*11d10*/  LOP3.LUT R5, R2, R19, RZ, 0xc0, !PT ;  /* 0x0000001302057212 */ /* 0x000fe200078ec0ff */
[----:B------:R-:W-:Y:S02]  /*11d20*/  @!P2 HADD2 R72, -R35.H0_H0, -RZ.H0_H0 ;  /* 0xa00000ff2348a230 */ /* 0x000fe40000000900 */
[----:B------:R-:W-:Y:S02]  /*11d30*/  @!P3 HADD2 R75, -R34.H0_H0, -RZ.H0_H0 ;  /* 0xa00000ff224bb230 */ /* 0x000fe40000000900 */
[----:B------:R-:W-:Y:S01]  /*11d40*/  @!P4 HADD2 R74, -R27.H0_H0, -RZ.H0_H0 ;  /* 0xa00000ff1b4ac230 */ /* 0x000fe20000000900 */
[----:B------:R-:W-:Y:S01]  /*11d50*/  PRMT R48, R34, 0x5410, R27 ;  /* 0x0000541022307816 */ /* 0x000fe2000000001b */
[----:B------:R-:W-:Y:S01]  /*11d60*/  IMAD.MOV.U32 R73, RZ, RZ, R46 ;  /* 0x000000ffff497224 */ /* 0x000fe200078e002e */
[----:B------:R-:W-:Y:S01]  /*11d70*/  @!P2 PRMT R35, R72, 0x5410, RZ ;  /* 0x000054104823a816 */ /* 0x000fe200000000ff */
[----:B------:R-:W-:Y:S01]  /*11d80*/  IMAD.MOV.U32 R72, RZ, RZ, R47 ;  /* 0x000000ffff487224 */ /* 0x000fe200078e002f */
[----:B------:R-:W-:Y:S01]  /*11d90*/  @!P3 PRMT R34, R75, 0x5410, RZ ;  /* 0x000054104b22b816 */ /* 0x000fe200000000ff */
[----:B------:R-:W-:Y:S01]  /*11da0*/  IMAD.MOV.U32 R75, RZ, RZ, R95 ;  /* 0x000000ffff4b7224 */ /* 0x000fe200078e005f */
[----:B------:R-:W-:Y:S01]  /*11db0*/  @!P4 PRMT R27, R74, 0x5410, RZ ;  /* 0x000054104a1bc816 */ /* 0x000fe200000000ff */
[----:B------:R-:W-:-:S02]  /*11dc0*/  IMAD.MOV.U32 R74, RZ, RZ, R85 ;  /* 0x000000ffff4a7224 */ /* 0x000fc400078e0055 */
[----:B------:R-:W-:Y:S02]  /*11dd0*/  IMAD.MOV.U32 R58, RZ, RZ, R210 ;  /* 0x000000ffff3a7224 */ /* 0x000fe400078e00d2 */
[----:B------:R1:W5:Y:S01]  /*11de0*/  LDL.LU R210, [R1+0xe8] ;  /* 0x0000e80001d27983 */ /* 0x0003620000300800 */
[----:B------:R-:W-:Y:S02]  /*11df0*/  IMAD.MOV.U32 R86, RZ, RZ, R203 ;  /* 0x000000ffff567224 */ /* 0x000fe400078e00cb */
[----:B------:R-:W-:Y:S01]  /*11e00*/  IMAD.MOV.U32 R102, RZ, RZ, R70 ;  /* 0x000000ffff667224 */ /* 0x000fe200078e0046 */
[----:B------:R1:W5:Y:S01]  /*11e10*/  LDL.LU R203, [R1+0xe4] ;  /* 0x0000e40001cb7983 */ /* 0x0003620000300800 */
[----:B------:R-:W-:-:S03]  /*11e20*/  IMAD.MOV.U32 R18, RZ, RZ, R59 ;  /* 0x000000ffff127224 */ /* 0x000fc600078e003b */
[----:B----4-:R-:W3:Y:S02]  /*11e30*/  LDSM.16.MT88.4 R12, [R190+0xa000] ;  /* 0x00a00000be0c783b */ /* 0x010ee40000004200 */
[-C--:B---3--:R-:W-:Y:S06]  /*11e40*/  HMMA.16816.F32 R168, R8, R12.reuse, R168 ;  /* 0x0000000c08a8723c */ /* 0x088fec00000018a8 */
[C---:B------:R-:W-:Y:S06]  /*11e50*/  HMMA.16816.F32 R152, R4.reuse, R12, R152 ;  /* 0x0000000c0498723c */ /* 0x040fec0000001898 */
[-C--:B------:R-:W-:Y:S06]  /*11e60*/  HMMA.16816.F32 R148, R4, R14.reuse, R148 ;  /* 0x0000000e0494723c */ /* 0x080fec0000001894 */
[----:B--2---:R-:W-:Y:S01]  /*11e70*/  HMMA.16816.F32 R36, R8, R14, R232 ;  /* 0x0000000e0824723c */ /* 0x004fe200000018e8 */
[----:B------:R-:W2:Y:S06]  /*11e80*/  LDSM.16.MT88.4 R12, [R192+0xa000] ;  /* 0x00a00000c00c783b */ /* 0x000eac0000004200 */
[----:B------:R-:W-:-:S02]  /*11e90*/  IMAD.MOV.U32 R233, RZ, RZ, R41 ;  /* 0x000000ffffe97224 */ /* 0x000fc400078e0029 */
[----:B------:R-:W-:Y:S02]  /*11ea0*/  IMAD.MOV.U32 R234, RZ, RZ, R42 ;  /* 0x000000ffffea7224 */ /* 0x000fe400078e002a */
[----:B------:R-:W-:Y:S02]  /*11eb0*/  IMAD.MOV.U32 R70, RZ, RZ, R202 ;  /* 0x000000ffff467224 */ /* 0x000fe400078e00ca */
[----:B------:R-:W-:Y:S01]  /*11ec0*/  IMAD.MOV.U32 R63, RZ, RZ, R66 ;  /* 0x000000ffff3f7224 */ /* 0x000fe200078e0042 */
[----:B------:R1:W5:Y:S01]  /*11ed0*/  LDL.LU R202, [R1+0xe0] ;  /* 0x0000e00001ca7983 */ /* 0x0003620000300800 */
[----:B------:R-:W-:Y:S01]  /*11ee0*/  IMAD.MOV.U32 R59, RZ, RZ, R84 ;  /* 0x000000ffff3b7224 */ /* 0x000fe200078e0054 */
[-C--:B--2---:R-:W-:Y:S06]  /*11ef0*/  HMMA.16816.F32 R160, R8, R12.reuse, R160 ;  /* 0x0000000c08a0723c */ /* 0x084fec00000018a0 */
[C---:B------:R-:W-:Y:S06]  /*11f00*/  HMMA.16816.F32 R144, R4.reuse, R12, R144 ;  /* 0x0000000c0490723c */ /* 0x040fec0000001890 */
[-C--:B------:R-:W-:Y:S06]  /*11f10*/  HMMA.16816.F32 R140, R4, R14.reuse, R140 ;  /* 0x0000000e048c723c */ /* 0x080fec000000188c */
[----:B------:R-:W-:Y:S01]  /*11f20*/  HMMA.16816.F32 R40, R8, R14, R72 ;  /* 0x0000000e0828723c */ /* 0x000fe20000001848 */
[----:B------:R-:W2:Y:S01]  /*11f30*/  LDSM.16.MT88.4 R12, [R195+0xa000] ;  /* 0x00a00000c30c783b */ /* 0x000ea20000004200 */
[----:B------:R-:W-:-:S02]  /*11f40*/  IMAD.MOV.U32 R71, RZ, RZ, R201 ;  /* 0x000000ffff477224 */ /* 0x000fc400078e00c9 */
[----:B------:R-:W-:Y:S01]  /*11f50*/  IMAD.MOV.U32 R66, RZ, RZ, R67 ;  /* 0x000000ffff427224 */ /* 0x000fe200078e0043 */
[----:B------:R1:W5:Y:S01]  /*11f60*/  LDL.LU R201, [R1+0xdc] ;  /* 0x0000dc0001c97983 */ /* 0x0003620000300800 */
[----:B------:R-:W-:Y:S02]  /*11f70*/  IMAD.MOV.U32 R85, RZ, RZ, R68 ;  /* 0x000000ffff557224 */ /* 0x000fe400078e0044 */
[----:B------:R-:W-:Y:S02]  /*11f80*/  IMAD.MOV.U32 R84, RZ, RZ, R200 ;  /* 0x000000ffff547224 */ /* 0x000fe400078e00c8 */
[----:B------:R-:W-:Y:S01]  /*11f90*/  IMAD.MOV.U32 R19, RZ, RZ, R58 ;  /* 0x000000ffff137224 */ /* 0x000fe200078e003a */
[----:B------:R1:W5:Y:S01]  /*11fa0*/  LDL.LU R200, [R1+0xd8] ;  /* 0x0000d80001c87983 */ /* 0x0003620000300800 */
[----:B------:R-:W-:Y:S02]  /*11fb0*/  IMAD.MOV.U32 R62, RZ, RZ, R69 ;  /* 0x000000ffff3e7224 */ /* 0x000fe400078e0045 */
[----:B------:R-:W-:-:S02]  /*11fc0*/  IMAD.MOV.U32 R68, RZ, RZ, R77 ;  /* 0x000000ffff447224 */ /* 0x000fc400078e004d */
[----:B------:R-:W-:Y:S02]  /*11fd0*/  IMAD.MOV.U32 R67, RZ, RZ, R199 ;  /* 0x000000ffff437224 */ /* 0x000fe400078e00c7 */
[----:B------:R-:W-:Y:S01]  /*11fe0*/  IMAD.MOV.U32 R100, RZ, RZ, R57 ;  /* 0x000000ffff647224 */ /* 0x000fe200078e0039 */
[----:B------:R1:W5:Y:S01]  /*11ff0*/  LDL.LU R199, [R1+0xd4] ;  /* 0x0000d40001c77983 */ /* 0x0003620000300800 */
        /* <DEDUP_REMOVED lines=19> */
[----:B------:R1:W5:Y:S01]  /*12130*/  LDL.LU R189, [R1+0xbc] ;  /* 0x0000bc0001bd7983 */ /* 0x0003620000300800 */
[----:B------:R-:W-:Y:S01]  /*12140*/  IMAD.MOV.U32 R232, RZ, RZ, R44 ;  /* 0x000000ffffe87224 */ /* 0x000fe200078e002c */
[----:B--2---:R-:W-:Y:S01]  /*12150*/  HMMA.16816.F32 R60, R8, R14, R60 ;  /* 0x0000000e083c723c */ /* 0x004fe2000000183c */
[----:B------:R-:W-:-:S05]  /*12160*/  IMAD.MOV.U32 R235, RZ, RZ, R55 ;  /* 0x000000ffffeb7224 */ /* 0x000fca00078e0037 */
[-C--:B------:R-:W-:Y:S06]  /*12170*/  HMMA.16816.F32 R44, R8, R12.reuse, R56 ;  /* 0x0000000c082c723c */ /* 0x080fec0000001838 */
[C---:B------:R-:W-:Y:S06]  /*12180*/  HMMA.16816.F32 R52, R4.reuse, R12, R116 ;  /* 0x0000000c0434723c */ /* 0x040fec0000001874 */
[----:B------:R-:W-:Y:S01]  /*12190*/  HMMA.16816.F32 R56, R4, R14, R156 ;  /* 0x0000000e0438723c */ /* 0x000fe2000000189c */
[----:B------:R-:W2:Y:S01]  /*121a0*/  LDSM.16.MT88.4 R12, [R194+0xa000] ;  /* 0x00a00000c20c783b */ /* 0x000ea20000004200 */
[----:B------:R-:W-:-:S02]  /*121b0*/  IMAD.MOV.U32 R17, RZ, RZ, R83 ;  /* 0x000000ffff117224 */ /* 0x000fc400078e0053 */
[----:B------:R-:W-:-:S03]  /*121c0*/  IMAD.MOV.U32 R101, RZ, RZ, R82 ;  /* 0x000000ffff657224 */ /* 0x000fc600078e0052 */
[----:B------:R-:W-:Y:S02]  /*121d0*/  IMAD.MOV.U32 R158, RZ, RZ, R79 ;  /* 0x000000ffff9e7224 */ /* 0x000fe400078e004f */
[----:B------:R-:W-:Y:S01]  /*121e0*/  IMAD.MOV.U32 R159, RZ, RZ, R78 ;  /* 0x000000ffff9f7224 */ /* 0x000fe200078e004e */
[-C--:B--2---:R-:W-:Y:S06]  /*121f0*/  HMMA.16816.F32 R72, R4, R12.reuse, R164 ;  /* 0x0000000c0448723c */ /* 0x084fec00000018a4 */
[----:B------:R-:W-:Y:S01]  /*12200*/  HMMA.16816.F32 R68, R8, R12, R68 ;  /* 0x0000000c0844723c */ /* 0x000fe20000001844 */
[----:B------:R-:W-:-:S02]  /*12210*/  IMAD.MOV.U32 R166, RZ, RZ, R77 ;  /* 0x000000ffffa67224 */ /* 0x000fc400078e004d */
[----:B------:R-:W-:-:S03]  /*12220*/  IMAD.MOV.U32 R167, RZ, RZ, R81 ;  /* 0x000000ffffa77224 */ /* 0x000fc600078e0051 */
[-C--:B------:R-:W-:Y:S06]  /*12230*/  HMMA.16816.F32 R76, R4, R14.reuse, R204 ;  /* 0x0000000e044c723c */ /* 0x080fec00000018cc */
[----:B------:R-:W-:Y:S01]  /*12240*/  HMMA.16816.F32 R80, R8, R14, R92 ;  /* 0x0000000e0850723c */ /* 0x000fe2000000185c */
[----:B------:R-:W2:Y:S01]  /*12250*/  LDSM.16.MT88.4 R12, [R190+0xb000] ;  /* 0x00b00000be0c783b */ /* 0x000ea20000004200 */
[----:B------:R-:W-:Y:S02]  /*12260*/  IMAD.MOV.U32 R16, RZ, RZ, R86 ;  /* 0x000000ffff107224 */ /* 0x000fe400078e0056 */
[----:B------:R-:W-:-:S02]  /*12270*/  IMAD.MOV.U32 R157, RZ, RZ, R85 ;  /* 0x000000ffff9d7224 */ /* 0x000fc400078e0055 */
[----:B------:R-:W-:Y:S01]  /*12280*/  IMAD.MOV.U32 R164, RZ, RZ, R84 ;  /* 0x000000ffffa47224 */ /* 0x000fe200078e0054 */
[-C--:B--2---:R-:W-:Y:S06]  /*12290*/  HMMA.16816.F32 R212, R8, R12.reuse, R212 ;  /* 0x0000000c08d4723c */ /* 0x084fec00000018d4 */
[C---:B------:R-:W-:Y:S06]  /*122a0*/  HMMA.16816.F32 R84, R4.reuse, R12, R224 ;  /* 0x0000000c0454723c */ /* 0x040fec00000018e0 */
[-C--:B------:R-:W-:Y:S06]  /*122b0*/  HMMA.16816.F32 R92, R4, R14.reuse, R228 ;  /* 0x0000000e045c723c */ /* 0x080fec00000018e4 */
[----:B------:R-:W-:Y:S01]  /*122c0*/  HMMA.16816.F32 R204, R8, R14, R232 ;  /* 0x0000000e08cc723c */ /* 0x000fe200000018e8 */
[----:B------:R-:W2:Y:S01]  /*122d0*/  LDSM.16.MT88.4 R12, [R192+0xb000] ;  /* 0x00b00000c00c783b */ /* 0x000ea20000004200 */
[----:B------:R-:W-:-:S04]  /*122e0*/  IMAD.WIDE.U32 R2, R22, -0x2daee0ad, RZ ;  /* 0xd2511f5316027825 */ /* 0x000fc800078e00ff */
[-C--:B--2---:R-:W-:Y:S06]  /*122f0*/  HMMA.16816.F32 R232, R8, R12.reuse, R100 ;  /* 0x0000000c08e8723c */ /* 0x084fec0000001864 */
[C---:B------:R-:W-:Y:S06]  /*12300*/  HMMA.16816.F32 R88, R4.reuse, R12, R88 ;  /* 0x0000000c0458723c */ /* 0x040fec0000001858 */
[-C--:B------:R-:W-:Y:S06]  /*12310*/  HMMA.16816.F32 R100, R4, R14.reuse, R236 ;  /* 0x0000000e0464723c */ /* 0x080fec00000018ec */
[----:B------:R-:W-:Y:S01]  /*12320*/  HMMA.16816.F32 R228, R8, R14, R16 ;  /* 0x0000000e08e4723c */ /* 0x000fe20000001810 */
[----:B------:R-:W2:Y:S04]  /*12330*/  LDSM.16.MT88.4 R16, [R195+0xb000] ;  /* 0x00b00000c310783b */ /* 0x000ea80000004200 */
[----:B------:R-:W3:Y:S01]  /*12340*/  LDSM.16.MT88.4 R12, [R194+0xb000] ;  /* 0x00b00000c20c783b */ /* 0x000ee20000004200 */
[----:B------:R-:W-:-:S02]  /*12350*/  IMAD.MOV.U32 R165, RZ, RZ, R67 ;  /* 0x000000ffffa57224 */ /* 0x000fc400078e0043 */
[----:B------:R-:W-:Y:S01]  /*12360*/  IMAD.MOV.U32 R156, RZ, RZ, R66 ;  /* 0x000000ffff9c7224 */ /* 0x000fe200078e0042 */
[----:B------:R4:W-:Y:S01]  /*12370*/  STG.E.U16 desc[UR24][R20.64+-0x70], R26 ;  /* 0xffff901a14007986 */ /* 0x0009e2000c101518 */
        /* <DEDUP_REMOVED lines=13> */
[C---:B------:R-:W-:Y:S01]  /*12450*/  HMMA.16816.F32 R236, R8.reuse, R12, R112 ;  /* 0x0000000c08ec723c */ /* 0x040fe20000001870 */
[----:B------:R-:W-:Y:S01]  /*12460*/  PRMT R7, R7, 0x5410, R3 ;  /* 0x0000541007077816 */ /* 0x000fe20000000003 */
[----:B------:R-:W-:Y:S01]  /*12470*/  IMAD.MOV.U32 R23, RZ, RZ, R65 ;  /* 0x000000ffff177224 */ /* 0x000fe200078e0041 */
[----:B------:R-:W-:Y:S01]  /*12480*/  SHF.R.U32.HI R3, RZ, 0x10, R4 ;  /* 0x00000010ff037819 */ /* 0x000fe20000011604 */
[----:B----4-:R-:W-:Y:S01]  /*12490*/  IMAD.MOV.U32 R26, RZ, RZ, R64 ;  /* 0x000000ffff1a7224 */ /* 0x010fe200078e0040 */
[----:B------:R-:W-:Y:S01]  /*124a0*/  SHF.R.U32.HI R6, RZ, 0x18, R4 ;  /* 0x00000018ff067819 */ /* 0x000fe20000011604 */
[C---:B------:R-:W-:Y:S06]  /*124b0*/  HMMA.16816.F32 R16, R8.reuse, R18, R156 ;  /* 0x000000120810723c */ /* 0x040fec000000189c */
[----:B------:R-:W-:Y:S01]  /*124c0*/  HMMA.16816.F32 R12, R8, R14, R96 ;  /* 0x0000000e080c723c */ /* 0x000fe20000001860 */
[----:B------:R-:W-:Y:S01]  /*124d0*/  LOP3.LUT R3, R3, 0xff, RZ, 0xc0, !PT ;  /* 0x000000ff03037812 */ /* 0x000fe200078ec0ff */
[----:B------:R-:W3:Y:S04]  /*124e0*/  LDSM.16.MT88.4 R156, [R192+0xa800] ;  /* 0x00a80000c09c783b */ /* 0x000ee80000004200 */
[----:B------:R-:W-:Y:S01]  /*124f0*/  LDSM.16.MT88.4 R64, [R194+0xa800] ;  /* 0x00a80000c240783b */ /* 0x000fe20000004200 */
[----:B------:R-:W-:-:S02]  /*12500*/  PRMT R8, R2, 0x5410, R5 ;  /* 0x0000541002087816 */ /* 0x000fc40000000005 */
[C---:B------:R-:W-:Y:S01]  /*12510*/  LOP3.LUT R2, R4.reuse, 0xffff, RZ, 0xc0, !PT ;  /* 0x0000ffff04027812 */ /* 0x040fe200078ec0ff */
[----:B------:R-:W-:Y:S01]  /*12520*/  LDSM.16.MT88.4 R96, [R192+0xb800] ;  /* 0x00b80000c060783b */ /* 0x000fe20000004200 */
[----:B------:R-:W-:Y:S02]  /*12530*/  LOP3.LUT R5, R4, 0xff, RZ, 0xc0, !PT ;  /* 0x000000ff04057812 */ /* 0x000fe400078ec0ff */
[----:B------:R-:W-:Y:S01]  /*12540*/  SHF.R.U32.HI R4, RZ, 0x8, R2 ;  /* 0x00000008ff047819 */ /* 0x000fe20000011602 */
[----:B------:R-:W-:Y:S01]  /*12550*/  LDSM.16.MT88.4 R112, [R195+0xb800] ;  /* 0x00b80000c370783b */ /* 0x000fe20000004200 */
        /* <DEDUP_REMOVED lines=10> */
[----:B------:R-:W4:Y:S01]  /*12600*/  LDSM.16.MT88.4 R48, [R195+0xa800] ;  /* 0x00a80000c330783b */ /* 0x000f220000004200 */
[-C--:B--2---:R-:W-:Y:S03]  /*12610*/  HMMA.16816.F32 R168, R128, R164.reuse, R168 ;  /* 0x000000a480a8723c */ /* 0x084fe600000018a8 */
[----:B------:R-:W-:Y:S03]  /*12620*/  LDSM.16.MT88.4 R4, [R194+0xb800] ;  /* 0x00b80000c204783b */ /* 0x000fe60000004200 */
        /* <DEDUP_REMOVED lines=16> */
[----:B------:R1:W-:Y:S04]  /*12730*/  STG.E.U16 desc[UR24][R20.64+-0x6e], R187 ;  /* 0xffff92bb14007986 */ /* 0x0003e8000c101518 */
        /* <DEDUP_REMOVED lines=11> */
[----:B------:R1:W-:Y:S01]  /*127f0*/  STG.E.U16 desc[UR24][R30.64+-0x5e], R139 ;  /* 0xffffa28b1e007986 */ /* 0x0003e2000c101518 */
[----:B------:R-:W-:-:S03]  /*12800*/  UISETP.GT.AND UP0, UPT, UR44, UR12, UPT ;  /* 0x0000000c2c00728c */ /* 0x000fc6000bf04270 */
        /* <DEDUP_REMOVED lines=21> */
[----:B------:R-:W-:Y:S06]  /*12960*/  HMMA.16816.F32 R120, R124, R4, R120 ;  /* 0x000000047c78723c */ /* 0x000fec0000001878 */
[C---:B------:R-:W-:Y:S06]  /*12970*/  HMMA.16816.F32 R68, R128.reuse, R80, R212 ;  /* 0x000000508044723c */ /* 0x040fec00000018d4 */
[----:B------:R-:W-:Y:S06]  /*12980*/  HMMA.16816.F32 R84, R128, R96, R232 ;  /* 0x000000608054723c */ /* 0x000fec00000018e8 */
[----:B------:R-:W-:Y:S06]  /*12990*/  HMMA.16816.F32 R124, R124, R6, R116 ;  /* 0x000000067c7c723c */ /* 0x000fec0000001874 */
[C---:B------:R-:W-:Y:S06]  /*129a0*/  HMMA.16816.F32 R80, R128.reuse, R82, R204 ;  /* 0x000000528050723c */ /* 0x040fec00000018cc */
        /* <DEDUP_REMOVED lines=9> */
[----:B------:R-:W-:-:S05]  /*12a40*/  IADD3.X R205, R21, -0x1, RZ, P3, !PT ;  /* 0xffffffff15cd7810 */ /* 0x000fca0001ffe4ff */
        /* <DEDUP_REMOVED lines=204> */
.L_x_2575:
[----:B------:R-:W-:Y:S05]  /*13710*/  BSYNC B0 ;  /* 0x0000000000007941 */ /* 0x000fea0003800000 */
.L_x_2574:
[----:B------:R-:W0:Y:S02]  /*13720*/  LDGDEPBAR ;  /* 0x00000000000079af */ /* 0x000e240000000000 */
.L_x_2573:
[----:B-1----:R-:W3:Y:S04]  /*13730*/  LDL.64 R6, [R1+0x18] ;  /* 0x0000180001067983 */ /* 0x002ee80000100a00 */
[----:B------:R-:W4:Y:S01]  /*13740*/  LDL.64 R4, [R1+0x30] ;  /* 0x0000300001047983 */ /* 0x000f220000100a00 */
[----:B--2---:R-:W-:-:S03]  /*13750*/  IMAD.U32 R2, RZ, RZ, UR44 ;  /* 0x0000002cff027e24 */ /* 0x004fc6000f8e00ff */
        /* <DEDUP_REMOVED lines=17> */
[----:B------:R-:W1:Y:S02]  /*13870*/  S2R R3, SR_TID.X ;  /* 0x0000000000037919 */ /* 0x000e640000002100 */
[----:B-1----:R-:W-:-:S05]  /*13880*/  IMAD.SHL.U32 R3, R3, 0x2, RZ ;  /* 0x0000000203037824 */ /* 0x002fca00078e00ff */
[----:B------:R-:W-:-:S05]  /*13890*/  LOP3.LUT R3, R3, 0x6, RZ, 0xc0, !PT ;  /* 0x0000000603037812 */ /* 0x000fca00078ec0ff */
[----:B------:R-:W-:-:S04]  /*138a0*/  IMAD R2, R2, 0x20, R3 ;  /* 0x0000002002027824 */ /* 0x000fc800078e0203 */
        /* <DEDUP_REMOVED lines=26> */
[----:B---3--:R-:W-:Y:S02]  /*13a50*/  IMAD.MOV.U32 R245, RZ, RZ, R7 ;  /* 0x000000fffff57224 */ /* 0x008fe400078e0007 */
[----:B------:R-:W-:Y:S02]  /*13a60*/  VIADD R7, R2, 0x11 ;  /* 0x0000001102077836 */ /* 0x000fe40000000000 */
[----:B------:R-:W-:-:S02]  /*13a70*/  IMAD.MOV.U32 R244, RZ, RZ, R6 ;  /* 0x000000fffff47224 */ /* 0x000fc400078e0006 */
[C---:B------:R-:W-:Y:S01]  /*13a80*/  VIADD R6, R2.reuse, 0x18 ;  /* 0x0000001802067836 */ /* 0x040fe20000000000 */
[CC--:B------:R-:W-:Y:S01]  /*13a90*/  ISETP.GE.AND P3, PT, R7.reuse, R223.reuse, PT ;  /* 0x000000df0700720c */ /* 0x0c0fe20003f66270 */
[----:B----4-:R-:W-:Y:S02]  /*13aa0*/  IMAD.MOV.U32 R235, RZ, RZ, R5 ;  /* 0x000000ffffeb7224 */ /* 0x010fe400078e0005 */
[----:B------:R-:W-:Y:S01]  /*13ab0*/  VIADD R5, R2, 0x19 ;  /* 0x0000001902057836 */ /* 0x000fe20000000000 */
[C---:B------:R-:W-:Y:S01]  /*13ac0*/  ISETP.GE.AND P2, PT, R6.reuse, R223, PT ;  /* 0x000000df0600720c */ /* 0x040fe20003f46270 */
[----:B------:R-:W-:Y:S01]  /*13ad0*/  IMAD.MOV.U32 R234, RZ, RZ, R4 ;  /* 0x000000ffffea7224 */ /* 0x000fe200078e0004 */
[----:B------:R-:W-:Y:S02]  /*13ae0*/  ISETP.LT.OR P3, PT, R7, R219, P3 ;  /* 0x000000db0700720c */ /* 0x000fe40001f61670 */
[----:B------:R-:W-:Y:S02]  /*13af0*/  ISETP.GE.AND P4, PT, R5, R223, PT ;  /* 0x000000df0500720c */ /* 0x000fe40003f86270 */
[----:B------:R-:W-:-:S02]  /*13b00*/  ISETP.LT.OR P2, PT, R6, R219, P2 ;  /* 0x000000db0600720c */ /* 0x000fc40001741670 */
[----:B------:R-:W-:Y:S02]  /*13b10*/  FSEL R15, R137, -INF , !P3 ;  /* 0xff800000890f7808 */ /* 0x000fe40005800000 */
        /* <DEDUP_REMOVED lines=13> */
[----:B------:R-:W-:Y:S01]  /*13bf0*/  FADD.FTZ R3, R134, -R3 ;  /* 0x8000000386037221 */ /* 0x000fe20000010000 */
[----:B------:R-:W-:-:S03]  /*13c00*/  FSEL R4, R4, RZ, P2 ;  /* 0x000000ff04047208 */ /* 0x000fc60001000000 */
[----:B------:R-:W-:Y:S02]  /*13c10*/  FMUL.FTZ R3, R3, UR43 ;  /* 0x0000002b03037c20 */ /* 0x000fe40008410000 */
[----:B------:R-:W-:-:S04]  /*13c20*/  FFMA.FTZ R12, R12, UR43, -R4 ;  /* 0x0000002b0c0c7c23 */ /* 0x000fc80008010804 */
[----:B------:R-:W1:Y:S01]  /*13c30*/  MUFU.EX2 R3, R3 ;  /* 0x0000000300037308 */ /* 0x000e620000000800 */
        /* <DEDUP_REMOVED lines=8> */
[----:B------:R-:W-:Y:S01]  /*13cc0*/  STL [R1+0x104], R239 ;  /* 0x000104ef01007387 */ /* 0x000fe20000100800 */
[-C--:B-1----:R-:W-:Y:S01]  /*13cd0*/  FMUL.FTZ R168, R168, R3.reuse ;  /* 0x00000003a8a87220 */ /* 0x082fe20000410000 */
[-C--:B------:R-:W-:Y:S01]  /*13ce0*/  FMUL.FTZ R232, R164, R3.reuse ;  /* 0x00000003a4e87220 */ /* 0x080fe20000410000 */
        /* <DEDUP_REMOVED lines=28> */
[-C--:B-1----:R-:W-:Y:S01]  /*13eb0*/  FMUL.FTZ R168, R69, R3.reuse ;  /* 0x0000000345a87220 */ /* 0x082fe20000410000 */
[-C--:B------:R-:W-:Y:S01]  /*13ec0*/  FMUL.FTZ R208, R128, R3.reuse ;  /* 0x0000000380d07220 */ /* 0x080fe20000410000 */
[-C--:B------:R-:W-:Y:S01]  /*13ed0*/  FMUL.FTZ R23, R129, R3.reuse ;  /* 0x0000000381177220 */ /* 0x080fe20000410000 */
[----:B--2---:R-:W-:-:S02]  /*13ee0*/  FFMA.FTZ R12, R211, R3, R4 ;  /* 0x00000003d30c7223 */ /* 0x004fc40000010004 */
[----:B------:R-:W1:Y:S01]  /*13ef0*/  MUFU.EX2 R3, R19 ;  /* 0x0000001300037308 */ /* 0x000e620000000800 */
[CC--:B------:R-:W-:Y:S02]  /*13f00*/  ISETP.GE.AND P4, PT, R2.reuse, R222.reuse, PT ;  /* 0x000000de0200720c */ /* 0x0c0fe40003f86270 */
[C---:B------:R-:W-:Y:S02]  /*13f10*/  ISETP.GE.AND P2, PT, R11.reuse, R222, PT ;  /* 0x000000de0b00720c */ /* 0x040fe40003f46270 */
[-C--:B------:R-:W-:Y:S01]  /*13f20*/  ISETP.LT.OR P4, PT, R2, R218.reuse, P4 ;  /* 0x000000da0200720c */ /* 0x080fe20002781670 */
[----:B------:R-:W-:Y:S01]  /*13f30*/  IMAD.MOV.U32 R49, RZ, RZ, R35 ;  /* 0x000000ffff317224 */ /* 0x000fe200078e0023 */
        /* <DEDUP_REMOVED lines=23> */
[-C--:B------:R-:W-:Y:S02]  /*140b0*/  ISETP.LT.OR P2, PT, R6, R218.reuse, P2 ;  /* 0x000000da0600720c */ /* 0x080fe40001741670 */
        /* <DEDUP_REMOVED lines=10> */
[CC--:B------:R-:W-:Y:S02]  /*14160*/  ISETP.GE.AND P5, PT, R2.reuse, R221.reuse, PT ;  /* 0x000000dd0200720c */ /* 0x0c0fe40003fa6270 */
[C---:B------:R-:W-:Y:S02]  /*14170*/  ISETP.GE.AND P4, PT, R11.reuse, R221, PT ;  /* 0x000000dd0b00720c */ /* 0x040fe40003f86270 */
[CC--:B------:R-:W-:Y:S02]  /*14180*/  ISETP.LT.OR P5, PT, R2.reuse, R217.reuse, P5 ;  /* 0x000000d90200720c */ /* 0x0c0fe40002fa1670 */
[----:B------:R-:W-:Y:S02]  /*14190*/  ISETP.LT.OR P4, PT, R11, R217, P4 ;  /* 0x000000d90b00720c */ /* 0x000fe40002781670 */
[----:B------:R-:W-:Y:S02]  /*141a0*/  ISETP.GE.AND P3, PT, R2, R220, PT ;  /* 0x000000dc0200720c */ /* 0x000fe40003f66270 */
[----:B------:R-:W-:-:S02]  /*141b0*/  FSEL R25, R212, -INF , !P5 ;  /* 0xff800000d4197808 */ /* 0x000fc40006800000 */
[----:B-1----:R-:W-:-:S04]  /*141c0*/  FMNMX.FTZ R237, R3, R4, !PT ;  /* 0x0000000403ed7209 */ /* 0x002fc80007810000 */
[C---:B------:R-:W-:Y:S01]  /*141d0*/  FSETP.NEU.FTZ.AND P2, PT, R237.reuse, -INF , PT ;  /* 0xff800000ed00780b */ /* 0x040fe20003f5d000 */
[----:B------:R-:W-:Y:S01]  /*141e0*/  FMUL.FTZ R4, R237, UR43 ;  /* 0x0000002bed047c20 */ /* 0x000fe20008410000 */
[----:B------:R-:W-:-:S04]  /*141f0*/  FSEL R27, R213, -INF , !P4 ;  /* 0xff800000d51b7808 */ /* 0x000fc80006000000 */
[----:B------:R-:W-:Y:S02]  /*14200*/  FSEL R4, R4, RZ, P2 ;  /* 0x000000ff04047208 */ /* 0x000fe40001000000 */
[----:B------:R-:W-:Y:S02]  /*14210*/  FSEL R3, R237, RZ, P2 ;  /* 0x000000ffed037208 */ /* 0x000fe40001000000 */
[CC--:B------:R-:W-:Y:S02]  /*14220*/  ISETP.GE.AND P5, PT, R10.reuse, R220.reuse, PT ;  /* 0x000000dc0a00720c */ /* 0x0c0fe40003fa6270 */
[----:B------:R-:W-:Y:S01]  /*14230*/  ISETP.GE.AND P4, PT, R9, R220, PT ;  /* 0x000000dc0900720c */ /* 0x000fe20003f86270 */
[----:B------:R-:W-:Y:S01]  /*14240*/  FFMA.FTZ R52, R19, UR43, -R4 ;  /* 0x0000002b13347c23 */ /* 0x000fe20008010804 */
[----:B------:R-:W-:Y:S01]  /*14250*/  ISETP.GE.AND P2, PT, R10, R221, PT ;  /* 0x000000dd0a00720c */ /* 0x000fe20003f46270 */
[----:B------:R-:W-:Y:S01]  /*14260*/  IMAD.MOV.U32 R19, RZ, RZ, R22 ;  /* 0x000000ffff137224 */ /* 0x000fe200078e0016 */
[----:B------:R-:W-:-:S02]  /*14270*/  ISETP.LT.OR P3, PT, R2, R216, P3 ;  /* 0x000000d80200720c */ /* 0x000fc40001f61670 */
[CC--:B------:R-:W-:Y:S02]  /*14280*/  ISETP.LT.OR P5, PT, R10.reuse, R216.reuse, P5 ;  /* 0x000000d80a00720c */ /* 0x0c0fe40002fa1670 */
[----:B------:R-:W-:Y:S02]  /*14290*/  ISETP.LT.OR P4, PT, R9, R216, P4 ;  /* 0x000000d80900720c */ /* 0x000fe40002781670 */
[----:B------:R-:W-:Y:S02]  /*142a0*/  ISETP.LT.OR P2, PT, R10, R217, P2 ;  /* 0x000000d90a00720c */ /* 0x000fe40001741670 */
[----:B------:R-:W-:Y:S01]  /*142b0*/  FSEL R10, R214, -INF , !P3 ;  /* 0xff800000d60a7808 */ /* 0x000fe20005800000 */
[----:B------:R-:W-:Y:S01]  /*142c0*/  IMAD.MOV.U32 R214, RZ, RZ, R19 ;  /* 0x000000ffffd67224 */ /* 0x000fe200078e0013 */
[----:B------:R-:W-:Y:S02]  /*142d0*/  FSEL R22, R206, -INF , !P5 ;  /* 0xff800000ce167808 */ /* 0x000fe40006800000 */
[----:B------:R-:W-:-:S02]  /*142e0*/  FSEL R19, R207, -INF , !P4 ;  /* 0xff800000cf137808 */ /* 0x000fc40006000000 */
[----:B------:R-:W2:Y:S01]  /*142f0*/  LDL.64 R206, [R1+0x90] ;  /* 0x0000900001ce7983 */ /* 0x000ea20000100a00 */
[----:B------:R-:W-:-:S04]  /*14300*/  FADD.FTZ R3, R133, -R3 ;  /* 0x8000000385037221 */ /* 0x000fc80000010000 */
[----:B------:R-:W-:Y:S01]  /*14310*/  FMUL.FTZ R3, R3, UR43 ;  /* 0x0000002b03037c20 */ /* 0x000fe20008410000 */
[----:B------:R-:W-:Y:S01]  /*14320*/  FFMA.FTZ R12, R12, UR43, -R4 ;  /* 0x0000002b0c0c7c23 */ /* 0x000fe20008010804 */
[----:B------:R-:W-:-:S04]  /*14330*/  IMAD.MOV.U32 R80, RZ, RZ, R34 ;  /* 0x000000ffff507224 */ /* 0x000fc800078e0022 */
[----:B------:R-:W1:Y:S01]  /*14340*/  MUFU.EX2 R3, R3 ;  /* 0x0000000300037308 */ /* 0x000e620000000800 */
[----:B------:R-:W-:-:S07]  /*14350*/  ISETP.GE.AND P6, PT, R11, R220, PT ;  /* 0x000000dc0b00720c */ /* 0x000fce0003fc6270 */
[----:B------:R3:W4:Y:S01]  /*14360*/  MUFU.EX2 R34, R12 ;  /* 0x0000000c00227308 */ /* 0x0007220000000800 */
[----:B------:R-:W-:Y:S02]  /*14370*/  ISETP.LT.OR P6, PT, R11, R216, P6 ;  /* 0x000000d80b00720c */ /* 0x000fe400037c1670 */
[----:B------:R-:W-:Y:S02]  /*14380*/  FSEL R26, R204, -INF , !P2 ;  /* 0xff800000cc1a7808 */ /* 0x000fe40005000000 */
[C---:B------:R-:W-:Y:S02]  /*14390*/  ISETP.GE.AND P3, PT, R9.reuse, R221, PT ;  /* 0x000000dd0900720c */ /* 0x040fe40003f66270 */
[----:B------:R-:W-:Y:S01]  /*143a0*/  ISETP.GE.AND P2, PT, R8, R220, PT ;  /* 0x000000dc0800720c */ /* 0x000fe20003f46270 */
[----:B------:R-:W-:Y:S01]  /*143b0*/  FFMA.FTZ R96, R16, UR43, -R4 ;  /* 0x0000002b10607c23 */ /* 0x000fe20008010804 */
[----:B------:R-:W-:Y:S01]  /*143c0*/  FMNMX.FTZ R2, R132, R10, !PT ;  /* 0x0000000a84027209 */ /* 0x000fe20007810000 */
[----:B------:R-:W-:Y:S01]  /*143d0*/  IMAD.MOV.U32 R16, RZ, RZ, R234 ;  /* 0x000000ffff107224 */ /* 0x000fe200078e00ea */
[----:B------:R-:W-:-:S02]  /*143e0*/  ISETP.LT.OR P3, PT, R9, R217, P3 ;  /* 0x000000d90900720c */ /* 0x000fc40001f61670 */
[----:B------:R-:W-:Y:S01]  /*143f0*/  ISETP.LT.OR P2, PT, R8, R216, P2 ;  /* 0x000000d80800720c */ /* 0x000fe20001741670 */
[-C--:B-1----:R-:W-:Y:S01]  /*14400*/  FMUL.FTZ R234, R166, R3.reuse ;  /* 0x00000003a6ea7220 */ /* 0x082fe20000410000 */
[----:B---3--:R-:W-:Y:S01]  /*14410*/  FSEL R12, R215, -INF , !P6 ;  /* 0xff800000d70c7808 */ /* 0x008fe20007000000 */
[----:B------:R-:W-:Y:S02]  /*14420*/  IMAD.MOV.U32 R166, RZ, RZ, R23 ;  /* 0x000000ffffa67224 */ /* 0x000fe400078e0017 */
[----:B------:R-:W-:Y:S01]  /*14430*/  FFMA.FTZ R85, R17, UR43, -R4 ;  /* 0x0000002b11557c23 */ /* 0x000fe20008010804 */
[----:B------:R-:W-:Y:S02]  /*14440*/  FSEL R24, R205, -INF , !P3 ;  /* 0xff800000cd187808 */ /* 0x000fe40005800000 */
[----:B------:R-:W-:Y:S01]  /*14450*/  FMNMX.FTZ R2, R12, R2, !PT ;  /* 0x000000020c027209 */ /* 0x000fe20007810000 */
[----:B------:R-:W-:Y:S01]  /*14460*/  IMAD.MOV.U32 R17, RZ, RZ, R235 ;  /* 0x000000ffff117224 */ /* 0x000fe200078e00eb */
[----:B------:R-:W-:Y:S01]  /*14470*/  FSEL R23, R186, -INF , !P2 ;  /* 0xff800000ba177808 */ /* 0x000fe20005000000 */
[-C--:B------:R-:W-:Y:S01]  /*14480*/  FMUL.FTZ R211, R50, R3.reuse ;  /* 0x0000000332d37220 */ /* 0x080fe20000410000 */
[-C--:B------:R-:W-:Y:S01]  /*14490*/  ISETP.GE.AND P3, PT, R7, R220.reuse, PT ;  /* 0x000000dc0700720c */ /* 0x080fe20003f66270 */
[-C--:B------:R-:W-:Y:S01]  /*144a0*/  FMUL.FTZ R170, R170, R3.reuse ;  /* 0x00000003aaaa7220 */ /* 0x080fe20000410000 */
[----:B------:R-:W-:Y:S01]  /*144b0*/  ISETP.GE.AND P2, PT, R6, R220, PT ;  /* 0x000000dc0600720c */ /* 0x000fe20003f46270 */
        /* <DEDUP_REMOVED lines=30> */
[----:B------:R-:W-:-:S02]  /*146a0*/  FMNMX.FTZ R2, R22, R2, !PT ;  /* 0x0000000216027209 */ /* 0x000fc40007810000 */
[----:B------:R-:W-:Y:S02]  /*146b0*/  FMNMX.FTZ R3, R135, R25, !PT ;  /* 0x0000001987037209 */ /* 0x000fe40007810000 */
[-C--:B------:R-:W-:Y:S02]  /*146c0*/  ISETP.LT.OR P3, PT, R7, R216.reuse, P3 ;  /* 0x000000d80700720c */ /* 0x080fe40001f61670 */
[----:B------:R-:W-:Y:S01]  /*146d0*/  ISETP.LT.OR P2, PT, R6, R216, P2 ;  /* 0x000000d80600720c */ /* 0x000fe20001741670 */
[----:B------:R-:W-:Y:S01]  /*146e0*/  FFMA.FTZ R84, R18, UR43, -R4 ;  /* 0x0000002b12547c23 */ /* 0x000fe20008010804 */
[----:B------:R-:W-:Y:S01]  /*146f0*/  ISETP.GE.AND P6, PT, R8, R221, PT ;  /* 0x000000dd0800720c */ /* 0x000fe20003fc6270 */
[----:B------:R-:W-:Y:S01]  /*14700*/  IMAD.MOV.U32 R205, RZ, RZ, R17 ;  /* 0x000000ffffcd7224 */ /* 0x000fe200078e0011 */
[----:B------:R-:W-:Y:S02]  /*14710*/  FMNMX.FTZ R2, R19, R2, !PT ;  /* 0x0000000213027209 */ /* 0x000fe40007810000 */
[----:B------:R-:W-:-:S02]  /*14720*/  FMNMX.FTZ R3, R27, R3, !PT ;  /* 0x000000031b037209 */ /* 0x000fc40007810000 */
[----:B------:R-:W-:Y:S02]  /*14730*/  FSEL R18, R187, -INF , !P3 ;  /* 0xff800000bb127808 */ /* 0x000fe40005800000 */
[----:B------:R-:W-:Y:S02]  /*14740*/  FSEL R17, R182, -INF , !P2 ;  /* 0xff800000b6117808 */ /* 0x000fe40005000000 */
[C---:B------:R-:W-:Y:S02]  /*14750*/  ISETP.GE.AND P3, PT, R5.reuse, R221, PT ;  /* 0x000000dd0500720c */ /* 0x040fe40003f66270 */
[----:B------:R-:W-:Y:S02]  /*14760*/  ISETP.GE.AND P2, PT, R5, R220, PT ;  /* 0x000000dc0500720c */ /* 0x000fe40003f46270 */
[----:B------:R-:W-:Y:S02]  /*14770*/  ISETP.LT.OR P6, PT, R8, R217, P6 ;  /* 0x000000d90800720c */ /* 0x000fe400037c1670 */
[----:B------:R-:W-:-:S02]  /*14780*/  ISETP.GE.AND P5, PT, R7, R221, PT ;  /* 0x000000dd0700720c */ /* 0x000fc40003fa6270 */
[----:B------:R-:W-:Y:S02]  /*14790*/  FMNMX.FTZ R2, R23, R2, !PT ;  /* 0x0000000217027209 */ /* 0x000fe40007810000 */
[----:B------:R-:W-:Y:S02]  /*147a0*/  FMNMX.FTZ R3, R26, R3, !PT ;  /* 0x000000031a037209 */ /* 0x000fe40007810000 */
[CC--:B------:R-:W-:Y:S02]  /*147b0*/  ISETP.LT.OR P3, PT, R5.reuse, R217.reuse, P3 ;  /* 0x000000d90500720c */ /* 0x0c0fe40001f61670 */
[----:B------:R-:W-:Y:S02]  /*147c0*/  ISETP.LT.OR P2, PT, R5, R216, P2 ;  /* 0x000000d80500720c */ /* 0x000fe40001741670 */
[----:B------:R-:W-:Y:S02]  /*147d0*/  ISETP.LT.OR P5, PT, R7, R217, P5 ;  /* 0x000000d90700720c */ /* 0x000fe40002fa1670 */
[----:B------:R-:W-:-:S02]  /*147e0*/  ISETP.GE.AND P4, PT, R6, R221, PT ;  /* 0x000000dd0600720c */ /* 0x000fc40003f86270 */
[----:B------:R-:W-:Y:S02]  /*147f0*/  FMNMX.FTZ R2, R18, R2, !PT ;  /* 0x0000000212027209 */ /* 0x000fe40007810000 */
[----:B------:R-:W-:Y:S02]  /*14800*/  FSEL R5, R184, -INF , !P6 ;  /* 0xff800000b8057808 */ /* 0x000fe40007000000 */
[----:B------:R-:W-:Y:S01]  /*14810*/  FMNMX.FTZ R3, R24, R3, !PT ;  /* 0x0000000318037209 */ /* 0x000fe20007810000 */
[----:B------:R-:W-:Y:S01]  /*14820*/  FFMA.FTZ R113, R13, UR43, -R4 ;  /* 0x0000002b0d717c23 */ /* 0x000fe20008010804 */
[----:B------:R-:W-:Y:S01]  /*14830*/  IMAD.MOV.U32 R204, RZ, RZ, R16 ;  /* 0x000000ffffcc7224 */ /* 0x000fe200078e0010 */
[----:B------:R-:W-:Y:S02]  /*14840*/  ISETP.LT.OR P4, PT, R6, R217, P4 ;  /* 0x000000d90600720c */ /* 0x000fe40002781670 */
[----:B------:R-:W-:Y:S02]  /*14850*/  FSEL R13, R183, -INF , !P2 ;  /* 0xff800000b70d7808 */ /* 0x000fe40005000000 */
[----:B------:R-:W-:-:S02]  /*14860*/  FMNMX.FTZ R2, R17, R2, !PT ;  /* 0x0000000211027209 */ /* 0x000fc40007810000 */
[----:B------:R-:W-:Y:S02]  /*14870*/  FSEL R16, R185, -INF , !P5 ;  /* 0xff800000b9107808 */ /* 0x000fe40006800000 */
[----:B------:R-:W-:Y:S01]  /*14880*/  FMNMX.FTZ R3, R5, R3, !PT ;  /* 0x0000000305037209 */ /* 0x000fe20007810000 */
[--C-:B------:R-:W-:Y:S01]  /*14890*/  FFMA.FTZ R97, R15, UR43, -R4.reuse ;  /* 0x0000002b0f617c23 */ /* 0x100fe20008010804 */
[----:B------:R-:W-:Y:S02]  /*148a0*/  FMNMX.FTZ R2, R13, R2, !PT ;  /* 0x000000020d027209 */ /* 0x000fe40007810000 */
[----:B------:R-:W-:Y:S02]  /*148b0*/  FSEL R15, R180, -INF , !P4 ;  /* 0xff800000b40f7808 */ /* 0x000fe40006000000 */
[----:B------:R-:W-:Y:S01]  /*148c0*/  FMNMX.FTZ R3, R16, R3, !PT ;  /* 0x0000000310037209 */ /* 0x000fe20007810000 */
[----:B------:R-:W-:Y:S01]  /*148d0*/  FFMA.FTZ R112, R14, UR43, -R4 ;  /* 0x0000002b0e707c23 */ /* 0x000fe20008010804 */
[----:B------:R-:W-:Y:S01]  /*148e0*/  FSEL R14, R181, -INF , !P3 ;  /* 0xff800000b50e7808 */ /* 0x000fe20005800000 */
[----:B------:R-:W1:Y:S01]  /*148f0*/  SHFL.BFLY PT, R4, R2, 0x2, 0x1f ;  /* 0x0c401f0002047f89 */ /* 0x000e6200000e0000 */
[----:B------:R-:W-:-:S04]  /*14900*/  FMNMX.FTZ R3, R15, R3, !PT ;  /* 0x000000030f037209 */ /* 0x000fc80007810000 */
[----:B------:R-:W-:-:S05]  /*14910*/  FMNMX.FTZ R3, R14, R3, !PT ;  /* 0x000000030e037209 */ /* 0x000fca0007810000 */
[----:B------:R-:W3:Y:S01]  /*14920*/  SHFL.BFLY PT, R6, R3, 0x2, 0x1f ;  /* 0x0c401f0003067f89 */ /* 0x000ee200000e0000 */
[----:B-1----:R-:W-:-:S05]  /*14930*/  FMNMX.FTZ R2, R2, R4, !PT ;  /* 0x0000000402027209 */ /* 0x002fca0007810000 */
[----:B------:R-:W1:Y:S01]  /*14940*/  SHFL.BFLY PT, R4, R2, 0x1, 0x1f ;  /* 0x0c201f0002047f89 */ /* 0x000e6200000e0000 */
[----:B---3--:R-:W-:-:S05]  /*14950*/  FMNMX.FTZ R3, R3, R6, !PT ;  /* 0x0000000603037209 */ /* 0x008fca0007810000 */
[----:B------:R-:W3:Y:S01]  /*14960*/  SHFL.BFLY PT, R6, R3, 0x1, 0x1f ;  /* 0x0c201f0003067f89 */ /* 0x000ee200000e0000 */
[----:B------:R-:W-:Y:S02]  /*14970*/  IMAD.MOV.U32 R130, RZ, RZ, R209 ;  /* 0x000000ffff827224 */ /* 0x000fe400078e00d1 */
[----:B------:R-:W-:Y:S01]  /*14980*/  IMAD.MOV.U32 R167, RZ, RZ, R208 ;  /* 0x000000ffffa77224 */ /* 0x000fe200078e00d0 */
[----:B-1----:R-:W-:-:S04]  /*14990*/  FMNMX.FTZ R209, R2, R4, !PT ;  /* 0x0000000402d17209 */ /* 0x002fc80007810000 */
[C---:B------:R-:W-:Y:S01]  /*149a0*/  FSETP.NEU.FTZ.AND P2, PT, R209.reuse, -INF , PT ;  /* 0xff800000d100780b */ /* 0x040fe20003f5d000 */
[----:B------:R-:W-:Y:S01]  /*149b0*/  FMUL.FTZ R2, R209, UR43 ;  /* 0x0000002bd1027c20 */ /* 0x000fe20008410000 */
[----:B---3--:R-:W-:Y:S02]  /*149c0*/  FMNMX.FTZ R208, R3, R6, !PT ;  /* 0x0000000603d07209 */ /* 0x008fe40007810000 */
[----:B------:R-:W-:Y:S02]  /*149d0*/  FSEL R3, R209, RZ, P2 ;  /* 0x000000ffd1037208 */ /* 0x000fe40001000000 */
[----:B------:R-:W-:-:S03]  /*149e0*/  FSEL R4, R2, RZ, P2 ;  /* 0x000000ff02047208 */ /* 0x000fc60001000000 */
[----:B------:R-:W-:Y:S02]  /*149f0*/  FADD.FTZ R3, R132, -R3 ;  /* 0x8000000384037221 */ /* 0x000fe40000010000 */
[--C-:B------:R-:W-:Y:S02]  /*14a00*/  FFMA.FTZ R2, R10, UR43, -R4.reuse ;  /* 0x0000002b0a027c23 */ /* 0x100fe40008010804 */
[----:B------:R-:W-:Y:S02]  /*14a10*/  FMUL.FTZ R3, R3, UR43 ;  /* 0x0000002b03037c20 */ /* 0x000fe40008410000 */
[----:B------:R1:W-:Y:S01]  /*14a20*/  MUFU.EX2 R8, R2 ;  /* 0x0000000200087308 */ /* 0x0003e20000000800 */
[----:B------:R-:W-:Y:S01]  /*14a30*/  FSETP.NEU.FTZ.AND P5, PT, R208, -INF , PT ;  /* 0xff800000d000780b */ /* 0x000fe20003fbd000 */
[----:B------:R-:W-:-:S06]  /*14a40*/  FFMA.FTZ R6, R22, UR43, -R4 ;  /* 0x0000002b16067c23 */ /* 0x000fcc0008010804 */
[----:B------:R-:W3:Y:S01]  /*14a50*/  MUFU.EX2 R3, R3 ;  /* 0x0000000300037308 */ /* 0x000ee20000000800 */
[----:B-1----:R-:W-:-:S07]  /*14a60*/  FFMA.FTZ R2, R12, UR43, -R4 ;  /* 0x0000002b0c027c23 */ /* 0x002fce0008010804 */
[----:B------:R1:W4:Y:S01]  /*14a70*/  MUFU.EX2 R7, R2 ;  /* 0x0000000200077308 */ /* 0x0003220000000800 */
[----:B------:R-:W-:Y:S01]  /*14a80*/  FFMA.FTZ R10, R19, UR43, -R4 ;  /* 0x0000002b130a7c23 */ /* 0x000fe20008010804 */
[----:B------:R-:W-:-:S06]  /*14a90*/  IMAD.MOV.U32 R131, RZ, RZ, R80 ;  /* 0x000000ffff837224 */ /* 0x000fcc00078e0050 */
[----:B------:R-:W4:Y:S01]  /*14aa0*/  MUFU.EX2 R6, R6 ;  /* 0x0000000600067308 */ /* 0x000f220000000800 */
[----:B-1----:R-:W-:-:S05]  /*14ab0*/  FMUL.FTZ R2, R208, UR43 ;  /* 0x0000002bd0027c20 */ /* 0x002fca0008410000 */
[----:B------:R-:W-:Y:S01]  /*14ac0*/  FSEL R2, R2, RZ, P5 ;  /* 0x000000ff02027208 */ /* 0x000fe20002800000 */
[----:B------:R-:W-:-:S04]  /*14ad0*/  IMAD.MOV.U32 R119, RZ, RZ, R69 ;  /* 0x000000ffff777224 */ /* 0x000fc800078e0045 */
[----:B------:R-:W-:Y:S02]  /*14ae0*/  FFMA.FTZ R80, R5, UR43, -R2 ;  /* 0x0000002b05507c23 */ /* 0x000fe40008010802 */
[----:B------:R-:W1:Y:S01]  /*14af0*/  MUFU.EX2 R5, R10 ;  /* 0x0000000a00057308 */ /* 0x000e620000000800 */
[----:B------:R-:W-:Y:S02]  /*14b00*/  IMAD.MOV.U32 R118, RZ, RZ, R68 ;  /* 0x000000ffff767224 */ /* 0x000fe400078e0044 */
[--C-:B------:R-:W-:Y:S01]  /*14b10*/  FFMA.FTZ R25, R25, UR43, -R2.reuse ;  /* 0x0000002b19197c23 */ /* 0x100fe20008010802 */
[----:B------:R-:W-:Y:S02]  /*14b20*/  IMAD.MOV.U32 R231, RZ, RZ, R49 ;  /* 0x000000ffffe77224 */ /* 0x000fe400078e0031 */
[--C-:B------:R-:W-:Y:S01]  /*14b30*/  FFMA.FTZ R49, R27, UR43, -R2.reuse ;  /* 0x0000002b1b317c23 */ /* 0x100fe20008010802 */
[--C-:B------:R-:W-:Y:S01]  /*14b40*/  FFMA.FTZ R68, R26, UR43, -R2.reuse ;  /* 0x0000002b1a447c23 */ /* 0x100fe20008010802 */
[--C-:B------:R-:W-:Y:S01]  /*14b50*/  FFMA.FTZ R69, R24, UR43, -R2.reuse ;  /* 0x0000002b18457c23 */ /* 0x100fe20008010802 */
[--C-:B------:R-:W-:Y:S01]  /*14b60*/  FFMA.FTZ R82, R16, UR43, -R2.reuse ;  /* 0x0000002b10527c23 */ /* 0x100fe20008010802 */
[--C-:B------:R-:W-:Y:S01]  /*14b70*/  FFMA.FTZ R83, R15, UR43, -R2.reuse ;  /* 0x0000002b0f537c23 */ /* 0x100fe20008010802 */
[----:B------:R-:W-:Y:S01]  /*14b80*/  FFMA.FTZ R86, R14, UR43, -R2 ;  /* 0x0000002b0e567c23 */ /* 0x000fe20008010802 */
[----:B---3--:R-:W-:Y:S01]  /*14b90*/  FFMA.FTZ R2, R230, R3, R8 ;  /* 0x00000003e6027223 */ /* 0x008fe20000010008 */
[----:B------:R-:W-:-:S03]  /*14ba0*/  ULOP3.LUT UR4, UR44, UR29, URZ, 0x3c, !UPT ;  /* 0x0000001d2c047292 */ /* 0x000fc6000f8e3c3f */
[----:B----4-:R-:W-:-:S04]  /*14bb0*/  FADD.FTZ R2, R7, R2 ;  /* 0x0000000207027221 */ /* 0x010fc80000010000 */
[----:B------:R-:W-:-:S04]  /*14bc0*/  FADD.FTZ R2, R6, R2 ;  /* 0x0000000206027221 */ /* 0x000fc80000010000 */
[----:B-1----:R-:W-:Y:S01]  /*14bd0*/  FADD.FTZ R99, R5, R2 ;  /* 0x0000000205637221 */ /* 0x002fe20000010000 */
[----:B------:R-:W-:Y:S01]  /*14be0*/  LOP3.LUT R2, R245, UR4, RZ, 0x3c, !PT ;  /* 0x00000004f5027c12 */ /* 0x000fe2000f8e3cff */
[----:B------:R-:W1:Y:S04]  /*14bf0*/  MUFU.EX2 R11, R134 ;  /* 0x00000086000b7308 */ /* 0x000e680000000800 */
[----:B------:R-:W-:-:S04]  /*14c00*/  IMAD.WIDE.U32 R114, R2, -0x326172a9, RZ ;  /* 0xcd9e8d5702727825 */ /* 0x000fc800078e00ff */
[----:B------:R-:W3:Y:S01]  /*14c10*/  MUFU.EX2 R9, R136 ;  /* 0x0000008800097308 */ /* 0x000ee20000000800 */
[----:B--2---:R-:W-:Y:S01]  /*14c20*/  LOP3.LUT R2, R115, UR26, R206, 0x96, !PT ;  /* 0x0000001a73027c12 */ /* 0x004fe2000f8e96ce */
[----:B------:R-:W-:Y:S02]  /*14c30*/  IMAD.MOV.U32 R158, RZ, RZ, R101 ;  /* 0x000000ffff9e7224 */ /* 0x000fe400078e0065 */
[----:B------:R-:W-:Y:S02]  /*14c40*/  FFMA.FTZ R101, R23, UR43, -R4 ;  /* 0x0000002b17657c23 */ /* 0x000fe40008010804 */
[----:B------:R-:W-:Y:S01]  /*14c50*/  IMAD.WIDE.U32 R22, R2, -0x2daee0ad, RZ ;  /* 0xd2511f5302167825 */ /* 0x000fe200078e00ff */
[----:B------:R-:W-:-:S03]  /*14c60*/  LOP3.LUT R2, R243, UR42, R114, 0x96, !PT ;  /* 0x0000002af3027c12 */ /* 0x000fc6000f8e9672 */
[--C-:B------:R-:W-:Y:S01]  /*14c70*/  FFMA.FTZ R87, R17, UR43, -R4.reuse ;  /* 0x0000002b11577c23 */ /* 0x100fe20008010804 */
[----:B------:R-:W-:Y:S02]  /*14c80*/  IMAD.MOV.U32 R212, RZ, RZ, R159 ;  /* 0x000000ffffd47224 */ /* 0x000fe400078e009f */
[----:B------:R-:W-:Y:S01]  /*14c90*/  FFMA.FTZ R98, R13, UR43, -R4 ;  /* 0x0000002b0d627c23 */ /* 0x000fe20008010804 */
[----:B------:R-:W-:Y:S02]  /*14ca0*/  IMAD.MOV.U32 R159, RZ, RZ, R100 ;  /* 0x000000ffff9f7224 */ /* 0x000fe400078e0064 */
[----:B------:R-:W-:Y:S01]  /*14cb0*/  FFMA.FTZ R100, R18, UR43, -R4 ;  /* 0x0000002b12647c23 */ /* 0x000fe20008010804 */
[----:B------:R-:W-:Y:S01]  /*14cc0*/  F2FP.F16.F32.PACK_AB R102, R7, R8 ;  /* 0x000000080766723e */ /* 0x000fe200000000ff */
[----:B-1----:R-:W-:Y:S01]  /*14cd0*/  FADD.FTZ R4, R11, R35 ;  /* 0x000000230b047221 */ /* 0x002fe20000010000 */
[----:B------:R-:W-:Y:S01]  /*14ce0*/  F2FP.F16.F32.PACK_AB R70, R5, R6 ;  /* 0x000000060546723e */ /* 0x000fe200000000ff */
[----:B------:R-:W-:-:S04]  /*14cf0*/  IMAD.WIDE.U32 R6, R2, -0x2daee0ad, RZ ;  /* 0xd2511f5302067825 */ /* 0x000fc800078e00ff */
[----:B---3--:R-:W-:Y:S01]  /*14d00*/  FADD.FTZ R12, R9, R4 ;  /* 0x00000004090c7221 */ /* 0x008fe20000010000 */
        /* <DEDUP_REMOVED lines=65> */
[----:B------:R-:W-:Y:S01]  /*15120*/  IMAD.WIDE.U32 R4, R13, -0x2daee0ad, RZ ;  /* 0xd2511f530d047825 */ /* 0x000fe200078e00ff */
[----:B------:R-:W-:Y:S04]  /*15130*/  MUFU.EX2 R26, R25 ;  /* 0x00000019001a7308 */ /* 0x000fe80000000800 */
[----:B------:R-:W-:-:S04]  /*15140*/  LOP3.LUT R6, R5, UR21, R10, 0x96, !PT ;  /* 0x0000001505067c12 */ /* 0x000fc8000f8e960a */
[----:B------:R-:W1:Y:S01]  /*15150*/  MUFU.EX2 R2, R2 ;  /* 0x0000000200027308 */ /* 0x000e620000000800 */
[----:B------:R-:W-:Y:S01]  /*15160*/  SHF.R.U32.HI R8, RZ, 0x10, R6 ;  /* 0x00000010ff087819 */ /* 0x000fe20000011606 */
[----:B------:R-:W-:Y:S01]  /*15170*/  @!P3 HADD2 R65, -R17.H0_H0, -RZ.H0_H0 ;  /* 0xa00000ff1141b230 */ /* 0x000fe20000000900 */
[----:B------:R-:W-:Y:S02]  /*15180*/  PRMT R27, R15, 0x7610, R27 ;  /* 0x000076100f1b7816 */ /* 0x000fe4000000001b */
[----:B------:R-:W-:-:S03]  /*15190*/  LOP3.LUT R8, R8, 0xff, RZ, 0xc0, !PT ;  /* 0x000000ff08087812 */ /* 0x000fc600078ec0ff */
[----:B------:R2:W-:Y:S01]  /*151a0*/  MUFU.EX2 R34, R84 ;  /* 0x0000005400227308 */ /* 0x0005e20000000800 */
[----:B------:R-:W-:-:S07]  /*151b0*/  PRMT R182, R15, 0x7632, R182 ;  /* 0x000076320fb67816 */ /* 0x000fce00000000b6 */
[----:B------:R-:W3:Y:S01]  /*151c0*/  MUFU.EX2 R25, R85 ;  /* 0x0000005500197308 */ /* 0x000ee20000000800 */
[----:B------:R-:W-:Y:S01]  /*151d0*/  @!P3 PRMT R17, R65, 0x5410, RZ ;  /* 0x000054104111b816 */ /* 0x000fe200000000ff */
[----:B------:R-:W-:Y:S01]  /*151e0*/  IMAD.MOV.U32 R206, RZ, RZ, R212 ;  /* 0x000000ffffce7224 */ /* 0x000fe200078e00d4 */
[----:B------:R-:W-:Y:S01]  /*151f0*/  ISETP.LE.U32.AND P3, PT, R8, UR13, PT ;  /* 0x0000000d08007c0c */ /* 0x000fe2000bf63070 */
[----:B------:R-:W-:Y:S02]  /*15200*/  IMAD.MOV.U32 R24, RZ, RZ, R117 ;  /* 0x000000ffff187224 */ /* 0x000fe400078e0075 */
[----:B------:R-:W-:Y:S02]  /*15210*/  @!P5 HADD2 R67, -R27.H0_H0, -RZ.H0_H0 ;  /* 0xa00000ff1b43d230 */ /* 0x000fe40000000900 */
[----:B------:R-:W-:Y:S02]  /*15220*/  IMAD.MOV.U32 R55, RZ, RZ, R116 ;  /* 0x000000ffff377224 */ /* 0x000fe400078e0074 */
[----:B-1----:R-:W-:Y:S01]  /*15230*/  FFMA.FTZ R35, R229, R2, R26 ;  /* 0x00000002e5237223 */ /* 0x002fe2000001001a */
        /* <DEDUP_REMOVED lines=10> */
[----:B--2---:R-:W-:Y:S02]  /*152e0*/  IMAD.MOV.U32 R84, RZ, RZ, R224 ;  /* 0x000000ffff547224 */ /* 0x004fe400078e00e0 */
        /* <DEDUP_REMOVED lines=27> */
[----:B------:R-:W-:Y:S01]  /*154a0*/  @!P2 HADD2 R66, -R182.H0_H0, -RZ.H0_H0 ;  /* 0xa00000ffb642a230 */ /* 0x000fe20000000900 */
[----:B------:R-:W-:Y:S01]  /*154b0*/  LOP3.LUT R2, R6, 0xff, RZ, 0xc0, !PT ;  /* 0x000000ff06027812 */ /* 0x000fe200078ec0ff */
[----:B------:R-:W-:Y:S01]  /*154c0*/  FMUL.FTZ R215, R79, R3 ;  /* 0x000000034fd77220 */ /* 0x000fe20000410000 */
[----:B------:R-:W-:Y:S01]  /*154d0*/  PRMT R52, R27, 0x5410, R182 ;  /* 0x000054101b347816 */ /* 0x000fe200000000b6 */
[----:B------:R-:W-:Y:S01]  /*154e0*/  IMAD.MOV.U32 R79, RZ, RZ, R226 ;  /* 0x000000ffff4f7224 */ /* 0x000fe200078e00e2 */
[----:B------:R-:W-:Y:S01]  /*154f0*/  @!P5 PRMT R27, R67, 0x5410, RZ ;  /* 0x00005410431bd816 */ /* 0x000fe200000000ff */
[----:B------:R-:W-:Y:S01]  /*15500*/  IMAD.MOV.U32 R242, RZ, RZ, R204 ;  /* 0x000000fffff27224 */ /* 0x000fe200078e00cc */
[----:B------:R-:W-:Y:S01]  /*15510*/  LOP3.LUT R14, R115, UR26, R248, 0x96, !PT ;  /* 0x0000001a730e7c12 */ /* 0x000fe2000f8e96f8 */
[----:B------:R-:W-:-:S02]  /*15520*/  IMAD.MOV.U32 R243, RZ, RZ, R205 ;  /* 0x000000fffff37224 */ /* 0x000fc400078e00cd */
[-C--:B------:R-:W-:Y:S01]  /*15530*/  FMUL.FTZ R226, R94, R3.reuse ;  /* 0x000000035ee27220 */ /* 0x080fe20000410000 */
[----:B------:R-:W-:Y:S01]  /*15540*/  IMAD.MOV.U32 R249, RZ, RZ, R231 ;  /* 0x000000fffff97224 */ /* 0x000fe200078e00e7 */
[----:B------:R-:W-:Y:S01]  /*15550*/  ISETP.LE.U32.AND P5, PT, R2, UR13, PT ;  /* 0x0000000d02007c0c */ /* 0x000fe2000bfa3070 */
[----:B------:R-:W-:Y:S01]  /*15560*/  IMAD.MOV.U32 R207, RZ, RZ, R130 ;  /* 0x000000ffffcf7224 */ /* 0x000fe200078e0082 */
[----:B------:R-:W-:Y:S01]  /*15570*/  @!P2 PRMT R182, R66, 0x5410, RZ ;  /* 0x0000541042b6a816 */ /* 0x000fe200000000ff */
[----:B------:R-:W-:Y:S01]  /*15580*/  IMAD.MOV.U32 R204, RZ, RZ, R214 ;  /* 0x000000ffffcc7224 */ /* 0x000fe200078e00d6 */
[----:B------:R-:W-:Y:S01]  /*15590*/  SHF.R.U32.HI R2, RZ, 0x18, R6 ;  /* 0x00000018ff027819 */ /* 0x000fe20000011606 */
        /* <DEDUP_REMOVED lines=37> */
[----:B---3--:R-:W-:Y:S01]  /*157f0*/  F2FP.F16.F32.PACK_AB R3, R25, R34 ;  /* 0x000000221903723e */ /* 0x008fe200000000ff */
[----:B------:R-:W-:Y:S01]  /*15800*/  IMAD.MOV.U32 R85, RZ, RZ, R15 ;  /* 0x000000ffff557224 */ /* 0x000fe200078e000f */
[----:B------:R-:W-:Y:S01]  /*15810*/  ISETP.LE.U32.AND P2, PT, R2, UR13, PT ;  /* 0x0000000d02007c0c */ /* 0x000fe2000bf43070 */
[----:B------:R-:W-:Y:S01]  /*15820*/  IMAD.MOV.U32 R229, RZ, RZ, R24 ;  /* 0x000000ffffe57224 */ /* 0x000fe200078e0018 */
[----:B------:R-:W-:Y:S01]  /*15830*/  LOP3.LUT R2, R6, 0xffff, RZ, 0xc0, !PT ;  /* 0x0000ffff06027812 */ /* 0x000fe200078ec0ff */
[----:B------:R-:W-:Y:S01]  /*15840*/  MUFU.EX2 R15, R96 ;  /* 0x00000060000f7308 */ /* 0x000fe20000000800 */
[----:B------:R-:W-:-:S02]  /*15850*/  PRMT R181, R3, 0x7632, R181 ;  /* 0x0000763203b57816 */ /* 0x000fc400000000b5 */
[----:B------:R-:W-:-:S05]  /*15860*/  SHF.R.U32.HI R2, RZ, 0x8, R2 ;  /* 0x00000008ff027819 */ /* 0x000fca0000011602 */
[----:B------:R-:W1:Y:S01]  /*15870*/  MUFU.EX2 R24, R97 ;  /* 0x0000006100187308 */ /* 0x000e620000000800 */
[----:B------:R-:W-:Y:S01]  /*15880*/  @!P4 HADD2 R39, -R181.H0_H0, -RZ.H0_H0 ;  /* 0xa00000ffb527c230 */ /* 0x000fe20000000900 */
[----:B------:R-:W-:Y:S02]  /*15890*/  PRMT R180, R3, 0x7610, R180 ;  /* 0x0000761003b47816 */ /* 0x000fe400000000b4 */
[----:B------:R-:W-:Y:S02]  /*158a0*/  LOP3.LUT R2, R2, 0xffff, RZ, 0xc0, !PT ;  /* 0x0000ffff02027812 */ /* 0x000fe400078ec0ff */
[----:B------:R-:W-:Y:S02]  /*158b0*/  PRMT R45, R180, 0x5410, R181 ;  /* 0x00005410b42d7816 */ /* 0x000fe400000000b5 */
[----:B------:R-:W-:Y:S02]  /*158c0*/  @!P4 PRMT R181, R39, 0x5410, RZ ;  /* 0x0000541027b5c816 */ /* 0x000fe400000000ff */
[----:B------:R-:W-:-:S02]  /*158d0*/  ISETP.LE.U32.AND P4, PT, R2, UR13, PT ;  /* 0x0000000d02007c0c */ /* 0x000fc4000bf83070 */
[C---:B------:R-:W-:Y:S02]  /*158e0*/  PRMT R179, R9.reuse, 0x7610, R179 ;  /* 0x0000761009b37816 */ /* 0x040fe400000000b3 */
[----:B------:R-:W-:Y:S02]  /*158f0*/  PRMT R178, R9, 0x7632, R178 ;  /* 0x0000763209b27816 */ /* 0x000fe400000000b2 */
[----:B-1----:R-:W-:Y:S01]  /*15900*/  F2FP.F16.F32.PACK_AB R2, R24, R15 ;  /* 0x0000000f1802723e */ /* 0x002fe200000000ff */
[----:B------:R-:W-:-:S03]  /*15910*/  @!P5 HADD2 R42, -R179.H0_H0, -RZ.H0_H0 ;  /* 0xa00000ffb32ad230 */ /* 0x000fc60000000900 */
[C---:B------:R-:W-:Y:S02]  /*15920*/  PRMT R176, R2.reuse, 0x7632, R176 ;  /* 0x0000763202b07816 */ /* 0x040fe400000000b0 */
[----:B------:R-:W-:Y:S01]  /*15930*/  PRMT R177, R2, 0x7610, R177 ;  /* 0x0000761002b17816 */ /* 0x000fe200000000b1 */
[----:B------:R-:W-:Y:S01]  /*15940*/  @!P4 HADD2 R41, -R178.H0_H0, -RZ.H0_H0 ;  /* 0xa00000ffb229c230 */ /* 0x000fe20000000900 */
[----:B------:R-:W-:Y:S01]  /*15950*/  LOP3.LUT R2, R4, 0xff, RZ, 0xc0, !PT ;  /* 0x000000ff04027812 */ /* 0x000fe200078ec0ff */
[----:B------:R-:W-:Y:S01]  /*15960*/  @!P2 HADD2 R37, -R176.H0_H0, -RZ.H0_H0 ;  /* 0xa00000ffb025a230 */ /* 0x000fe20000000900 */
[----:B------:R-:W-:Y:S02]  /*15970*/  PRMT R43, R179, 0x5410, R178 ;  /* 0x00005410b32b7816 */ /* 0x000fe400000000b2 */
[----:B------:R-:W-:Y:S02]  /*15980*/  @!P5 PRMT R179, R42, 0x5410, RZ ;  /* 0x000054102ab3d816 */ /* 0x000fe400000000ff */
[----:B------:R-:W-:-:S02]  /*15990*/  ISETP.LE.U32.AND P5, PT, R2, UR13, PT ;  /* 0x0000000d02007c0c */ /* 0x000fc4000bfa3070 */
[----:B------:R-:W-:Y:S02]  /*159a0*/  SHF.R.U32.HI R2, RZ, 0x18, R4 ;  /* 0x00000018ff027819 */ /* 0x000fe40000011604 */
[----:B------:R-:W-:Y:S02]  /*159b0*/  @!P4 PRMT R178, R41, 0x5410, RZ ;  /* 0x0000541029b2c816 */ /* 0x000fe400000000ff */
[----:B------:R-:W-:Y:S01]  /*159c0*/  PRMT R41, R177, 0x5410, R176 ;  /* 0x00005410b1297816 */ /* 0x000fe200000000b0 */
[----:B------:R-:W-:Y:S01]  /*159d0*/  IMAD.MOV.U32 R77, RZ, RZ, R13 ;  /* 0x000000ffff4d7224 */ /* 0x000fe200078e000d */
[----:B------:R-:W-:Y:S01]  /*159e0*/  @!P2 PRMT R176, R37, 0x5410, RZ ;  /* 0x0000541025b0a816 */ /* 0x000fe200000000ff */
[----:B------:R-:W-:Y:S01]  /*159f0*/  FADD.FTZ R13, R7, R50 ;  /* 0x00000032070d7221 */ /* 0x000fe20000010000 */
[----:B------:R-:W-:Y:S01]  /*15a00*/  ISETP.LE.U32.AND P2, PT, R2, UR13, PT ;  /* 0x0000000d02007c0c */ /* 0x000fe2000bf43070 */
[----:B------:R-:W-:Y:S01]  /*15a10*/  IMAD.MOV.U32 R95, RZ, RZ, R84 ;  /* 0x000000ffff5f7224 */ /* 0x000fe200078e0054 */
[----:B------:R-:W-:Y:S01]  /*15a20*/  LOP3.LUT R2, R247, UR42, R114, 0x96, !PT ;  /* 0x0000002af7027c12 */ /* 0x000fe2000f8e9672 */
[----:B------:R-:W-:-:S04]  /*15a30*/  IMAD.WIDE.U32 R6, R14, -0x2daee0ad, RZ ;  /* 0xd2511f530e067825 */ /* 0x000fc800078e00ff */
[----:B------:R-:W-:Y:S02]  /*15a40*/  IMAD.MOV.U32 R84, RZ, RZ, R55 ;  /* 0x000000ffff547224 */ /* 0x000fe400078e0037 */
[----:B------:R-:W-:Y:S01]  /*15a50*/  IMAD.MOV.U32 R78, RZ, RZ, R8 ;  /* 0x000000ffff4e7224 */ /* 0x000fe200078e0008 */
[----:B------:R-:W-:Y:S01]  /*15a60*/  LOP3.LUT R8, R4, 0xffff, RZ, 0xc0, !PT ;  /* 0x0000ffff04087812 */ /* 0x000fe200078ec0ff */
[----:B------:R-:W-:Y:S01]  /*15a70*/  IMAD.MOV.U32 R55, RZ, RZ, R12 ;  /* 0x000000ffff377224 */ /* 0x000fe200078e000c */
[----:B------:R-:W-:Y:S01]  /*15a80*/  SHF.R.U32.HI R12, RZ, 0x10, R4 ;  /* 0x00000010ff0c7819 */ /* 0x000fe20000011604 */
        /* <DEDUP_REMOVED lines=8> */
[----:B------:R-:W-:Y:S02]  /*15b10*/  IMAD.MOV.U32 R93, RZ, RZ, R10 ;  /* 0x000000ffff5d7224 */ /* 0x000fe400078e000a */
[----:B------:R-:W-:Y:S01]  /*15b20*/  IMAD.MOV.U32 R92, RZ, RZ, R11 ;  /* 0x000000ffff5c7224 */ /* 0x000fe200078e000b */
[----:B------:R-:W-:Y:S01]  /*15b30*/  LOP3.LUT R7, R7, UR37, R4, 0x96, !PT ;  /* 0x0000002507077c12 */ /* 0x000fe2000f8e9604 */
[----:B------:R-:W-:-:S05]  /*15b40*/  IMAD.WIDE.U32 R10, R3, -0x2daee0ad, RZ ;  /* 0xd2511f53030a7825 */ /* 0x000fca00078e00ff */
[----:B------:R-:W-:Y:S01]  /*15b50*/  LOP3.LUT R3, R11, UR18, R6, 0x96, !PT ;  /* 0x000000120b037c12 */ /* 0x000fe2000f8e9606 */
[----:B------:R-:W-:-:S04]  /*15b60*/  IMAD.WIDE.U32 R6, R7, -0x326172a9, RZ ;  /* 0xcd9e8d5707067825 */ /* 0x000fc800078e00ff */
[----:B------:R-:W-:Y:S01]  /*15b70*/  @!P3 HADD2 R38, -R177.H0_H0, -RZ.H0_H0 ;  /* 0xa00000ffb126b230 */ /* 0x000fe20000000900 */
[----:B------:R-:W-:Y:S01]  /*15b80*/  LOP3.LUT R14, R7, UR36, R2, 0x96, !PT ;  /* 0x00000024070e7c12 */ /* 0x000fe2000f8e9602 */
[----:B------:R-:W-:-:S03]  /*15b90*/  IMAD.WIDE.U32 R2, R3, -0x326172a9, RZ ;  /* 0xcd9e8d5703027825 */ /* 0x000fc600078e00ff */
[----:B------:R-:W-:Y:S02]  /*15ba0*/  @!P3 PRMT R177, R38, 0x5410, RZ ;  /* 0x0000541026b1b816 */ /* 0x000fe400000000ff */
[----:B------:R-:W-:Y:S01]  /*15bb0*/  LOP3.LUT R5, R2, 0xff, RZ, 0xc0, !PT ;  /* 0x000000ff02057812 */ /* 0x000fe200078ec0ff */
[----:B------:R-:W-:-:S03]  /*15bc0*/  @!P6 HADD2 R40, -R180.H0_H0, -RZ.H0_H0 ;  /* 0xa00000ffb428e230 */ /* 0x000fc60000000900 */
[----:B------:R-:W-:Y:S02]  /*15bd0*/  ISETP.LE.U32.AND P3, PT, R5, UR13, PT ;  /* 0x0000000d05007c0c */ /* 0x000fe4000bf63070 */
[----:B------:R-:W-:Y:S02]  /*15be0*/  SHF.R.U32.HI R5, RZ, 0x8, R8 ;  /* 0x00000008ff057819 */ /* 0x000fe40000011608 */
[----:B------:R-:W-:Y:S02]  /*15bf0*/  LOP3.LUT R6, R3, UR27, R6, 0x96, !PT ;  /* 0x0000001b03067c12 */ /* 0x000fe4000f8e9606 */
[----:B------:R-:W-:Y:S02]  /*15c00*/  LOP3.LUT R7, R2, 0xffff, RZ, 0xc0, !PT ;  /* 0x0000ffff02077812 */ /* 0x000fe400078ec0ff */
[--C-:B------:R-:W-:Y:S02]  /*15c10*/  SHF.R.U32.HI R9, RZ, 0x10, R2.reuse ;  /* 0x00000010ff097819 */ /* 0x100fe40000011602 */
[----:B------:R-:W-:-:S02]  /*15c20*/  SHF.R.U32.HI R3, RZ, 0x18, R2 ;  /* 0x00000018ff037819 */ /* 0x000fc40000011602 */
[----:B------:R-:W-:Y:S02]  /*15c30*/  LOP3.LUT R2, R5, 0xffff, RZ, 0xc0, !PT ;  /* 0x0000ffff05027812 */ /* 0x000fe400078ec0ff */
[----:B------:R-:W-:Y:S02]  /*15c40*/  @!P6 PRMT R180, R40, 0x5410, RZ ;  /* 0x0000541028b4e816 */ /* 0x000fe400000000ff */
[----:B------:R-:W-:Y:S02]  /*15c50*/  PRMT R175, R36, 0x7610, R175 ;  /* 0x0000761024af7816 */ /* 0x000fe400000000af */
[----:B------:R-:W-:Y:S01]  /*15c60*/  ISETP.LE.U32.AND P6, PT, R2, UR13, PT ;  /* 0x0000000d02007c0c */ /* 0x000fe2000bfc3070 */
[----:B------:R-:W-:Y:S02]  /*15c70*/  IMAD.MOV.U32 R250, RZ, RZ, R244 ;  /* 0x000000fffffa7224 */ /* 0x000fe400078e00f4 */
[----:B------:R-:W-:Y:S01]  /*15c80*/  IMAD.MOV.U32 R251, RZ, RZ, R245 ;  /* 0x000000fffffb7224 */ /* 0x000fe200078e00f5 */
[----:B------:R-:W-:Y:S01]  /*15c90*/  MUFU.EX2 R244, R113 ;  /* 0x0000007100f47308 */ /* 0x000fe20000000800 */
[----:B------:R-:W-:Y:S01]  /*15ca0*/  @!P5 HADD2 R44, -R175.H0_H0, -RZ.H0_H0 ;  /* 0xa00000ffaf2cd230 */ /* 0x000fe20000000900 */
[----:B------:R-:W-:-:S02]  /*15cb0*/  PRMT R174, R36, 0x7632, R174 ;  /* 0x0000763224ae7816 */ /* 0x000fc400000000ae */
[----:B------:R-:W-:-:S04]  /*15cc0*/  LOP3.LUT R2, R12, 0xff, RZ, 0xc0, !PT ;  /* 0x000000ff0c027812 */ /* 0x000fc800078ec0ff */
[----:B------:R-:W1:Y:S01]  /*15cd0*/  MUFU.EX2 R245, R112 ;  /* 0x0000007000f57308 */ /* 0x000e620000000800 */
[----:B------:R-:W-:Y:S02]  /*15ce0*/  PRMT R37, R175, 0x5410, R174 ;  /* 0x00005410af257816 */ /* 0x000fe400000000ae */
[----:B------:R-:W-:Y:S02]  /*15cf0*/  @!P5 PRMT R175, R44, 0x5410, RZ ;  /* 0x000054102cafd816 */ /* 0x000fe400000000ff */
        /* <DEDUP_REMOVED lines=8> */
[----:B------:R-:W-:-:S03]  /*15d80*/  PRMT R172, R2, 0x7632, R172 ;  /* 0x0000763202ac7816 */ /* 0x000fc600000000ac */
[----:B------:R-:W-:Y:S01]  /*15d90*/  @!P5 HADD2 R47, -R173.H0_H0, -RZ.H0_H0 ;  /* 0xa00000ffad2fd230 */ /* 0x000fe20000000900 */
[----:B------:R-:W-:Y:S02]  /*15da0*/  LOP3.LUT R2, R6, 0xff, RZ, 0xc0, !PT ;  /* 0x000000ff06027812 */ /* 0x000fe400078ec0ff */
[----:B------:R-:W-:Y:S01]  /*15db0*/  PRMT R38, R173, 0x5410, R172 ;  /* 0x00005410ad267816 */ /* 0x000fe200000000ac */
[----:B------:R-:W1:Y:S01]  /*15dc0*/  MUFU.EX2 R4, R49 ;  /* 0x0000003100047308 */ /* 0x000e620000000800 */
[----:B------:R-:W-:Y:S02]  /*15dd0*/  @!P5 PRMT R173, R47, 0x5410, RZ ;  /* 0x000054102fadd816 */ /* 0x000fe400000000ff */
[----:B------:R-:W-:Y:S02]  /*15de0*/  ISETP.LE.U32.AND P5, PT, R2, UR13, PT ;  /* 0x0000000d02007c0c */ /* 0x000fe4000bfa3070 */
[----:B------:R-:W-:Y:S01]  /*15df0*/  LOP3.LUT R2, R6, 0xffff, RZ, 0xc0, !PT ;  /* 0x0000ffff06027812 */ /* 0x000fe200078ec0ff */
[----:B------:R-:W-:-:S03]  /*15e00*/  @!P2 HADD2 R48, -R172.H0_H0, -RZ.H0_H0 ;  /* 0xa00000ffac30a230 */ /* 0x000fc60000000900 */
[----:B------:R-:W-:-:S04]  /*15e10*/  SHF.R.U32.HI R2, RZ, 0x8, R2 ;  /* 0x00000008ff027819 */ /* 0x000fc80000011602 */
[----:B------:R-:W-:Y:S02]  /*15e20*/  LOP3.LUT R2, R2, 0xffff, RZ, 0xc0, !PT ;  /* 0x0000ffff02027812 */ /* 0x000fe400078ec0ff */
[----:B------:R-:W-:Y:S02]  /*15e30*/  @!P2 PRMT R172, R48, 0x5410, RZ ;  /* 0x0000541030aca816 */ /* 0x000fe400000000ff */
[----:B------:R-:W-:Y:S02]  /*15e40*/  ISETP.LE.U32.AND P2, PT, R2, UR13, PT ;  /* 0x0000000d02007c0c */ /* 0x000fe4000bf43070 */
[----:B------:R-:W-:Y:S02]  /*15e50*/  ISETP.LE.U32.AND P4, PT, R3, UR13, PT ;  /* 0x0000000d03007c0c */ /* 0x000fe4000bf83070 */
[----:B-1----:R-:W-:Y:S01]  /*15e60*/  F2FP.F16.F32.PACK_AB R3, R4, R26 ;  /* 0x0000001a0403723e */ /* 0x002fe200000000ff */
[--C-:B------:R-:W-:Y:S01]  /*15e70*/  FADD.FTZ R12, R34, R13.reuse ;  /* 0x0000000d220c7221 */ /* 0x100fe20000010000 */
[----:B------:R1:W-:Y:S02]  /*15e80*/  MUFU.EX2 R8, R69 ;  /* 0x0000004500087308 */ /* 0x0003e40000000800 */
[----:B------:R-:W-:-:S02]  /*15e90*/  PRMT R13, R3, 0x7632, R13 ;  /* 0x00007632030d7816 */ /* 0x000fc4000000000d */
[----:B------:R-:W-:-:S03]  /*15ea0*/  PRMT R5, R3, 0x7610, R5 ;  /* 0x0000761003057816 */ /* 0x000fc60000000005 */
[----:B------:R-:W-:Y:S01]  /*15eb0*/  @!P2 HADD2 R53, -R13.H0_H0, -RZ.H0_H0 ;  /* 0xa00000ff0d35a230 */ /* 0x000fe20000000900 */
[----:B------:R-:W-:Y:S01]  /*15ec0*/  PRMT R42, R5, 0x5410, R13 ;  /* 0x00005410052a7816 */ /* 0x000fe2000000000d */
[----:B-1----:R-:W2:Y:S03]  /*15ed0*/  LDL R69, [R1+0x60] ;  /* 0x0000600001457983 */ /* 0x002ea60000100800 */
[----:B------:R-:W-:Y:S02]  /*15ee0*/  @!P2 PRMT R13, R53, 0x5410, RZ ;  /* 0x00005410350da816 */ /* 0x000fe400000000ff */
[----:B------:R-:W3:Y:S01]  /*15ef0*/  LDL R53, [R1+0x64] ;  /* 0x0000640001357983 */ /* 0x000ee20000100800 */
[----:B------:R-:W-:Y:S01]  /*15f00*/  @!P5 HADD2 R51, -R5.H0_H0, -RZ.H0_H0 ;  /* 0xa00000ff0533d230 */ /* 0x000fe20000000900 */
[----:B------:R-:W1:Y:S01]  /*15f10*/  MUFU.EX2 R7, R68 ;  /* 0x0000004400077308 */ /* 0x000e620000000800 */
[----:B------:R-:W-:-:S03]  /*15f20*/  LOP3.LUT R2, R9, 0xff, RZ, 0xc0, !PT ;  /* 0x000000ff09027812 */ /* 0x000fc600078ec0ff */
[----:B------:R-:W-:Y:S02]  /*15f30*/  @!P5 PRMT R5, R51, 0x5410, RZ ;  /* 0x000054103305d816 */ /* 0x000fe400000000ff */
[----:B------:R-:W-:Y:S01]  /*15f40*/  ISETP.LE.U32.AND P5, PT, R2, UR13, PT ;  /* 0x0000000d02007c0c */ /* 0x000fe2000bfa3070 */
[----:B------:R-:W-:-:S04]  /*15f50*/  IMAD.WIDE.U32 R2, R14, -0x2daee0ad, RZ ;  /* 0xd2511f530e027825 */ /* 0x000fc800078e00ff */
[----:B------:R-:W-:Y:S01]  /*15f60*/  FADD.FTZ R11, R4, R35 ;  /* 0x00000023040b7221 */ /* 0x000fe20000010000 */
[----:B------:R-:W-:Y:S01]  /*15f70*/  LOP3.LUT R4, R3, UR21, R10, 0x96, !PT ;  /* 0x0000001503047c12 */ /* 0x000fe2000f8e960a */
[----:B------:R-:W-:Y:S02]  /*15f80*/  IMAD.MOV.U32 R96, RZ, RZ, R230 ;  /* 0x000000ffff607224 */ /* 0x000fe400078e00e6 */
[----:B------:R-:W-:Y:S01]  /*15f90*/  IMAD.MOV.U32 R230, RZ, RZ, R231 ;  /* 0x000000ffffe67224 */ /* 0x000fe200078e00e7 */
[----:B------:R-:W-:Y:S01]  /*15fa0*/  LOP3.LUT R9, R4, 0xffff, RZ, 0xc0, !PT ;  /* 0x0000ffff04097812 */ /* 0x000fe200078ec0ff */
[----:B------:R-:W-:Y:S01]  /*15fb0*/  IMAD.MOV.U32 R231, RZ, RZ, R130 ;  /* 0x000000ffffe77224 */ /* 0x000fe200078e0082 */
[----:B-1----:R-:W-:Y:S01]  /*15fc0*/  F2FP.F16.F32.PACK_AB R10, R8, R7 ;  /* 0x00000007080a723e */ /* 0x002fe200000000ff */
[----:B------:R-:W-:Y:S02]  /*15fd0*/  IMAD.MOV.U32 R130, RZ, RZ, R129 ;  /* 0x000000ffff827224 */ /* 0x000fe400078e0081 */
[----:B------:R-:W-:Y:S01]  /*15fe0*/  FADD.FTZ R11, R7, R11 ;  /* 0x0000000b070b7221 */ /* 0x000fe20000010000 */
[----:B------:R-:W-:Y:S01]  /*15ff0*/  IMAD.MOV.U32 R129, RZ, RZ, R241 ;  /* 0x000000ffff817224 */ /* 0x000fe200078e00f1 */
[----:B------:R-:W-:Y:S01]  /*16000*/  MUFU.EX2 R7, R80 ;  /* 0x0000005000077308 */ /* 0x000fe20000000800 */
[----:B------:R-:W-:-:S02]  /*16010*/  SHF.R.U32.HI R9, RZ, 0x8, R9 ;  /* 0x00000008ff097819 */ /* 0x000fc40000011609 */
[----:B------:R-:W-:-:S05]  /*16020*/  PRMT R139, R10, 0x7610, R139 ;  /* 0x000076100a8b7816 */ /* 0x000fca000000008b */
[----:B------:R-:W1:Y:S01]  /*16030*/  MUFU.EX2 R241, R82 ;  /* 0x0000005200f17308 */ /* 0x000e620000000800 */
[----:B------:R-:W-:Y:S01]  /*16040*/  LOP3.LUT R9, R9, 0xffff, RZ, 0xc0, !PT ;  /* 0x0000ffff09097812 */ /* 0x000fe200078ec0ff */
[----:B------:R-:W-:Y:S01]  /*16050*/  @!P3 HADD2 R56, -R139.H0_H0, -RZ.H0_H0 ;  /* 0xa00000ff8b38b230 */ /* 0x000fe20000000900 */
[----:B------:R-:W-:Y:S02]  /*16060*/  PRMT R138, R10, 0x7632, R138 ;  /* 0x000076320a8a7816 */ /* 0x000fe4000000008a */
[----:B------:R-:W-:Y:S02]  /*16070*/  ISETP.LE.U32.AND P2, PT, R9, UR13, PT ;  /* 0x0000000d09007c0c */ /* 0x000fe4000bf43070 */
[----:B------:R-:W-:Y:S02]  /*16080*/  LOP3.LUT R9, R4, 0xff, RZ, 0xc0, !PT ;  /* 0x000000ff04097812 */ /* 0x000fe400078ec0ff */
[----:B------:R-:W-:Y:S02]  /*16090*/  PRMT R40, R139, 0x5410, R138 ;  /* 0x000054108b287816 */ /* 0x000fe4000000008a */
[----:B------:R-:W-:-:S02]  /*160a0*/  @!P3 PRMT R139, R56, 0x5410, RZ ;  /* 0x00005410388bb816 */ /* 0x000fc400000000ff */
[----:B------:R-:W-:Y:S01]  /*160b0*/  ISETP.LE.U32.AND P3, PT, R9, UR13, PT ;  /* 0x0000000d09007c0c */ /* 0x000fe2000bf63070 */
[----:B------:R-:W-:Y:S01]  /*160c0*/  FADD.FTZ R11, R8, R11 ;  /* 0x0000000b080b7221 */ /* 0x000fe20000010000 */
[----:B-1----:R-:W-:-:S04]  /*160d0*/  F2FP.F16.F32.PACK_AB R8, R241, R7 ;  /* 0x00000007f108723e */ /* 0x002fc800000000ff */
[C---:B------:R-:W-:Y:S02]  /*160e0*/  PRMT R135, R8.reuse, 0x7610, R135 ;  /* 0x0000761008877816 */ /* 0x040fe40000000087 */
[----:B------:R-:W-:Y:S02]  /*160f0*/  PRMT R134, R8, 0x7632, R134 ;  /* 0x0000763208867816 */ /* 0x000fe40000000086 */
[----:B------:R-:W-:-:S03]  /*16100*/  PRMT R137, R70, 0x7610, R137 ;  /* 0x0000761046897816 */ /* 0x000fc60000000089 */
[----:B------:R-:W-:Y:S01]  /*16110*/  @!P3 HADD2 R60, -R135.H0_H0, -RZ.H0_H0 ;  /* 0xa00000ff873cb230 */ /* 0x000fe20000000900 */
[----:B------:R-:W-:Y:S01]  /*16120*/  LOP3.LUT R8, R2, 0xff, RZ, 0xc0, !PT ;  /* 0x000000ff02087812 */ /* 0x000fe200078ec0ff */
[----:B------:R-:W-:Y:S01]  /*16130*/  IMAD.MOV.U32 R246, RZ, RZ, R248 ;  /* 0x000000fffff67224 */ /* 0x000fe200078e00f8 */
[----:B------:R-:W-:Y:S01]  /*16140*/  PRMT R51, R135, 0x5410, R134 ;  /* 0x0000541087337816 */ /* 0x000fe20000000086 */
[----:B------:R-:W-:Y:S01]  /*16150*/  IMAD.MOV.U32 R247, RZ, RZ, R249 ;  /* 0x000000fffff77224 */ /* 0x000fe200078e00f9 */
[----:B------:R-:W-:Y:S01]  /*16160*/  @!P3 PRMT R135, R60, 0x5410, RZ ;  /* 0x000054103c87b816 */ /* 0x000fe200000000ff */
[----:B------:R-:W-:Y:S02]  /*16170*/  IMAD.MOV.U32 R248, RZ, RZ, R206 ;  /* 0x000000fffff87224 */ /* 0x000fe400078e00ce */
[----:B------:R-:W-:Y:S02]  /*16180*/  IMAD.MOV.U32 R249, RZ, RZ, R204 ;  /* 0x000000fffff97224 */ /* 0x000fe400078e00cc */
[----:B------:R-:W-:-:S02]  /*16190*/  @!P5 HADD2 R58, -R137.H0_H0, -RZ.H0_H0 ;  /* 0xa00000ff893ad230 */ /* 0x000fc40000000900 */
[----:B------:R-:W-:Y:S01]  /*161a0*/  IMAD.MOV.U32 R206, RZ, RZ, R240 ;  /* 0x000000ffffce7224 */ /* 0x000fe200078e00f0 */
[----:B------:R-:W-:Y:S01]  /*161b0*/  PRMT R136, R70, 0x7632, R136 ;  /* 0x0000763246887816 */ /* 0x000fe20000000088 */
[----:B------:R-:W-:Y:S01]  /*161c0*/  IMAD.MOV.U32 R204, RZ, RZ, R238 ;  /* 0x000000ffffcc7224 */ /* 0x000fe200078e00ee */
[----:B------:R-:W-:Y:S01]  /*161d0*/  MUFU.EX2 R240, R83 ;  /* 0x0000005300f07308 */ /* 0x000fe20000000800 */
[----:B------:R-:W-:Y:S02]  /*161e0*/  ISETP.LE.U32.AND P3, PT, R8, UR13, PT ;  /* 0x0000000d08007c0c */ /* 0x000fe4000bf63070 */
[--C-:B------:R-:W-:Y:S02]  /*161f0*/  SHF.R.U32.HI R8, RZ, 0x18, R2.reuse ;  /* 0x00000018ff087819 */ /* 0x100fe40000011602 */
[----:B------:R-:W-:Y:S02]  /*16200*/  LOP3.LUT R3, R2, 0xffff, RZ, 0xc0, !PT ;  /* 0x0000ffff02037812 */ /* 0x000fe400078ec0ff */
[----:B------:R-:W-:Y:S01]  /*16210*/  SHF.R.U32.HI R9, RZ, 0x10, R2 ;  /* 0x00000010ff097819 */ /* 0x000fe20000011602 */
[----:B------:R-:W1:Y:S01]  /*16220*/  MUFU.EX2 R238, R86 ;  /* 0x0000005600ee7308 */ /* 0x000e620000000800 */
[----:B------:R-:W-:-:S02]  /*16230*/  SHF.R.U32.HI R2, RZ, 0x18, R6 ;  /* 0x00000018ff027819 */ /* 0x000fc40000011606 */
[----:B------:R-:W-:Y:S02]  /*16240*/  PRMT R39, R137, 0x5410, R136 ;  /* 0x0000541089277816 */ /* 0x000fe40000000088 */
[----:B------:R-:W-:Y:S02]  /*16250*/  @!P5 PRMT R137, R58, 0x5410, RZ ;  /* 0x000054103a89d816 */ /* 0x000fe400000000ff */
[----:B------:R-:W-:Y:S02]  /*16260*/  ISETP.LE.U32.AND P5, PT, R2, UR13, PT ;  /* 0x0000000d02007c0c */ /* 0x000fe4000bfa3070 */
[----:B------:R-:W-:Y:S02]  /*16270*/  SHF.R.U32.HI R2, RZ, 0x10, R6 ;  /* 0x00000010ff027819 */ /* 0x000fe40000011606 */
[----:B------:R-:W-:Y:S01]  /*16280*/  SHF.R.U32.HI R6, RZ, 0x8, R3 ;  /* 0x00000008ff067819 */ /* 0x000fe20000011603 */
[----:B------:R-:W-:Y:S01]  /*16290*/  @!P4 HADD2 R61, -R136.H0_H0, -RZ.H0_H0 ;  /* 0xa00000ff883dc230 */ /* 0x000fe20000000900 */
[----:B------:R-:W-:-:S02]  /*162a0*/  LOP3.LUT R3, R2, 0xff, RZ, 0xc0, !PT ;  /* 0x000000ff02037812 */ /* 0x000fc400078ec0ff */
[----:B------:R-:W-:Y:S02]  /*162b0*/  LOP3.LUT R2, R6, 0xffff, RZ, 0xc0, !PT ;  /* 0x0000ffff06027812 */ /* 0x000fe400078ec0ff */
[----:B------:R-:W-:Y:S02]  /*162c0*/  @!P4 PRMT R136, R61, 0x5410, RZ ;  /* 0x000054103d88c816 */ /* 0x000fe400000000ff */
[----:B------:R-:W-:Y:S02]  /*162d0*/  ISETP.LE.U32.AND P4, PT, R2, UR13, PT ;  /* 0x0000000d02007c0c */ /* 0x000fe4000bf83070 */
[----:B-1----:R-:W-:Y:S01]  /*162e0*/  F2FP.F16.F32.PACK_AB R2, R238, R240 ;  /* 0x000000f0ee02723e */ /* 0x002fe200000000ff */
[----:B------:R-:W-:Y:S02]  /*162f0*/  IMAD.MOV.U32 R113, RZ, RZ, R207 ;  /* 0x000000ffff717224 */ /* 0x000fe400078e00cf */
[----:B------:R-:W-:Y:S01]  /*16300*/  IMAD.MOV.U32 R44, RZ, RZ, R205 ;  /* 0x000000ffff2c7224 */ /* 0x000fe200078e00cd */
[----:B------:R-:W-:Y:S01]  /*16310*/  PRMT R133, R2, 0x7610, R133 ;  /* 0x0000761002857816 */ /* 0x000fe20000000085 */
[----:B------:R-:W-:-:S02]  /*16320*/  IMAD.MOV.U32 R207, RZ, RZ, R236 ;  /* 0x000000ffffcf7224 */ /* 0x000fc400078e00ec */
[----:B------:R-:W-:Y:S01]  /*16330*/  IMAD.MOV.U32 R205, RZ, RZ, R211 ;  /* 0x000000ffffcd7224 */ /* 0x000fe200078e00d3 */
[----:B------:R-:W-:Y:S01]  /*16340*/  MUFU.EX2 R236, R87 ;  /* 0x0000005700ec7308 */ /* 0x000fe20000000800 */
[----:B------:R-:W-:Y:S02]  /*16350*/  @!P6 HADD2 R57, -R138.H0_H0, -RZ.H0_H0 ;  /* 0xa00000ff8a39e230 */ /* 0x000fe40000000900 */
[----:B------:R-:W-:Y:S01]  /*16360*/  FADD.FTZ R10, R25, R12 ;  /* 0x0000000c190a7221 */ /* 0x000fe20000010000 */
[----:B------:R-:W-:-:S04]  /*16370*/  PRMT R132, R2, 0x7632, R132 ;  /* 0x0000763202847816 */ /* 0x000fc80000000084 */
[----:B------:R-:W1:Y:S01]  /*16380*/  MUFU.EX2 R211, R98 ;  /* 0x0000006200d37308 */ /* 0x000e620000000800 */
[----:B------:R-:W-:Y:S01]  /*16390*/  @!P3 HADD2 R63, -R133.H0_H0, -RZ.H0_H0 ;  /* 0xa00000ff853fb230 */ /* 0x000fe20000000900 */
[----:B------:R-:W-:Y:S02]  /*163a0*/  @!P6 PRMT R138, R57, 0x5410, RZ ;  /* 0x00005410398ae816 */ /* 0x000fe400000000ff */
[----:B------:R-:W-:Y:S02]  /*163b0*/  LOP3.LUT R2, R9, 0xff, RZ, 0xc0, !PT ;  /* 0x000000ff09027812 */ /* 0x000fe400078ec0ff */
[----:B------:R-:W-:Y:S01]  /*163c0*/  ISETP.LE.U32.AND P6, PT, R3, UR13, PT ;  /* 0x0000000d03007c0c */ /* 0x000fe2000bfc3070 */
[----:B------:R-:W-:Y:S01]  /*163d0*/  FADD.FTZ R3, R15, R10 ;  /* 0x0000000a0f037221 */ /* 0x000fe20000010000 */
[----:B------:R-:W-:Y:S01]  /*163e0*/  PRMT R50, R133, 0x5410, R132 ;  /* 0x0000541085327816 */ /* 0x000fe20000000084 */
[----:B------:R-:W-:Y:S01]  /*163f0*/  @!P4 HADD2 R62, -R132.H0_H0, -RZ.H0_H0 ;  /* 0xa00000ff843ec230 */ /* 0x000fe20000000900 */
[----:B------:R-:W-:-:S02]  /*16400*/  @!P3 PRMT R133, R63, 0x5410, RZ ;  /* 0x000054103f85b816 */ /* 0x000fc400000000ff */
[----:B------:R-:W-:Y:S01]  /*16410*/  ISETP.LE.U32.AND P3, PT, R2, UR13, PT ;  /* 0x0000000d02007c0c */ /* 0x000fe2000bf63070 */
[----:B------:R-:W-:Y:S01]  /*16420*/  IMAD.MOV.U32 R56, RZ, RZ, R250 ;  /* 0x000000ffff387224 */ /* 0x000fe200078e00fa */
[----:B------:R-:W-:Y:S01]  /*16430*/  SHF.R.U32.HI R2, RZ, 0x18, R4 ;  /* 0x00000018ff027819 */ /* 0x000fe20000011604 */
[----:B------:R-:W-:Y:S02]  /*16440*/  IMAD.MOV.U32 R250, RZ, RZ, R131 ;  /* 0x000000fffffa7224 */ /* 0x000fe400078e0083 */
[----:B------:R-:W-:Y:S01]  /*16450*/  FADD.FTZ R97, R24, R3 ;  /* 0x0000000318617221 */ /* 0x000fe20000010000 */
[----:B------:R-:W-:Y:S01]  /*16460*/  IMAD.MOV.U32 R131, RZ, RZ, R188 ;  /* 0x000000ffff837224 */ /* 0x000fe200078e00bc */
[----:B------:R-:W-:Y:S01]  /*16470*/  @!P4 PRMT R132, R62, 0x5410, RZ ;  /* 0x000054103e84c816 */ /* 0x000fe200000000ff */
[----:B------:R-:W4:Y:S01]  /*16480*/  MUFU.EX2 R3, R101 ;  /* 0x0000006500037308 */ /* 0x000f220000000800 */
[----:B------:R-:W-:Y:S02]  /*16490*/  ISETP.LE.U32.AND P4, PT, R2, UR13, PT ;  /* 0x0000000d02007c0c */ /* 0x000fe4000bf83070 */
[----:B-1----:R-:W-:Y:S01]  /*164a0*/  F2FP.F16.F32.PACK_AB R2, R211, R236 ;  /* 0x000000ecd302723e */ /* 0x002fe200000000ff */
[----:B------:R-:W-:-:S04]  /*164b0*/  UIADD3 UR4, UR29, -0x4498517b, URZ ;  /* 0xbb67ae851d047890 */ /* 0x000fc8000fffe03f */
[----:B------:R-:W1:Y:S01]  /*164c0*/  MUFU.EX2 R188, R100 ;  /* 0x0000006400bc7308 */ /* 0x000e620000000800 */
[----:B------:R-:W-:Y:S01]  /*164d0*/  IMAD.MOV.U32 R47, RZ, RZ, R243 ;  /* 0x000000ffff2f7224 */ /* 0x000fe200078e00f3 */
[C---:B------:R-:W-:Y:S01]  /*164e0*/  PRMT R35, R2.reuse, 0x7632, R35 ;  /* 0x0000763202237816 */ /* 0x040fe20000000023 */
[----:B------:R-:W-:Y:S01]  /*164f0*/  @!P3 HADD2 R71, -R2.H0_H0, -RZ.H0_H0 ;  /* 0xa00000ff0247b230 */ /* 0x000fe20000000900 */
[C---:B------:R-:W-:Y:S02]  /*16500*/  @P3 PRMT R183, R2.reuse, 0x7610, R183 ;  /* 0x0000761002b73816 */ /* 0x040fe400000000b7 */
[----:B------:R-:W-:Y:S01]  /*16510*/  PRMT R49, R2, 0x5410, R35 ;  /* 0x0000541002317816 */ /* 0x000fe20000000023 */
[----:B------:R-:W-:Y:S01]  /*16520*/  IMAD.MOV.U32 R46, RZ, RZ, R242 ;  /* 0x000000ffff2e7224 */ /* 0x000fe200078e00f2 */
[----:B------:R-:W-:Y:S01]  /*16530*/  LOP3.LUT R2, R47, UR4, R56, 0x96, !PT ;  /* 0x000000042f027c12 */ /* 0x000fe2000f8e9638 */
[----:B------:R-:W-:Y:S02]  /*16540*/  IMAD.MOV.U32 R57, RZ, RZ, R251 ;  /* 0x000000ffff397224 */ /* 0x000fe400078e00fb */
[----:B------:R-:W-:-:S02]  /*16550*/  @!P2 HADD2 R59, -R134.H0_H0, -RZ.H0_H0 ;  /* 0xa00000ff863ba230 */ /* 0x000fc40000000900 */
[----:B------:R-:W-:Y:S02]  /*16560*/  IMAD.MOV.U32 R251, RZ, RZ, R252 ;  /* 0x000000fffffb7224 */ /* 0x000fe400078e00fc */
[----:B----4-:R-:W-:Y:S01]  /*16570*/  FADD.FTZ R252, R3, R99 ;  /* 0x0000006303fc7221 */ /* 0x010fe20000010000 */
[----:B------:R-:W-:Y:S01]  /*16580*/  IMAD.WIDE.U32 R242, R2, -0x326172a9, RZ ;  /* 0xcd9e8d5702f27825 */ /* 0x000fe200078e00ff */
[----:B------:R-:W-:Y:S02]  /*16590*/  LOP3.LUT R2, R23, UR41, R46, 0x96, !PT ;  /* 0x0000002917027c12 */ /* 0x000fe4000f8e962e */
[----:B-1----:R-:W-:Y:S02]  /*165a0*/  F2FP.F16.F32.PACK_AB R3, R188, R3 ;  /* 0x00000003bc03723e */ /* 0x002fe400000000ff */
[----:B------:R-:W-:Y:S02]  /*165b0*/  @!P2 PRMT R134, R59, 0x5410, RZ ;  /* 0x000054103b86a816 */ /* 0x000fe400000000ff */
[----:B------:R-:W-:Y:S01]  /*165c0*/  ISETP.LE.U32.AND P2, PT, R8, UR13, PT ;  /* 0x0000000d08007c0c */ /* 0x000fe2000bf43070 */
[----:B------:R-:W-:Y:S01]  /*165d0*/  IMAD.WIDE.U32 R8, R2, -0x326172a9, RZ ;  /* 0xcd9e8d5702087825 */ /* 0x000fe200078e00ff */
[----:B------:R-:W-:-:S02]  /*165e0*/  PRMT R34, R3, 0x7610, R34 ;  /* 0x0000761003227816 */ /* 0x000fc40000000022 */
[----:B------:R-:W-:Y:S02]  /*165f0*/  PRMT R26, R3, 0x7632, R26 ;  /* 0x00007632031a7816 */ /* 0x000fe4000000001a */
[----:B------:R-:W-:Y:S02]  /*16600*/  LOP3.LUT R3, R243, UR42, R114, 0x96, !PT ;  /* 0x0000002af3037c12 */ /* 0x000fe4000f8e9672 */
[----:B------:R-:W-:Y:S01]  /*16610*/  SHF.R.U32.HI R4, RZ, 0x10, R4 ;  /* 0x00000010ff047819 */ /* 0x000fe20000011604 */
[----:B------:R-:W-:Y:S02]  /*16620*/  IMAD.MOV.U32 R112, RZ, RZ, R96 ;  /* 0x000000ffff707224 */ /* 0x000fe400078e0060 */
[----:B------:R-:W-:Y:S01]  /*16630*/  FADD.FTZ R96, R7, R11 ;  /* 0x0000000b07607221 */ /* 0x000fe20000010000 */
[----:B------:R-:W-:Y:S01]  /*16640*/  LOP3.LUT R2, R9, UR40, R242, 0x96, !PT ;  /* 0x0000002809027c12 */ /* 0x000fe2000f8e96f2 */
[----:B------:R-:W-:Y:S01]  /*16650*/  IMAD.WIDE.U32 R10, R3, -0x2daee0ad, RZ ;  /* 0xd2511f53030a7825 */ /* 0x000fe200078e00ff */
[----:B------:R-:W-:-:S02]  /*16660*/  LOP3.LUT R4, R4, 0xff, RZ, 0xc0, !PT ;  /* 0x000000ff04047812 */ /* 0x000fc400078ec0ff */
[----:B------:R-:W-:Y:S01]  /*16670*/  @!P3 PRMT R183, R71, 0x5410, RZ ;  /* 0x0000541047b7b816 */ /* 0x000fe200000000ff */
[----:B------:R-:W-:Y:S01]  /*16680*/  IMAD.WIDE.U32 R2, R2, -0x2daee0ad, RZ ;  /* 0xd2511f5302027825 */ /* 0x000fe200078e00ff */
[----:B------:R-:W-:Y:S02]  /*16690*/  ISETP.LE.U32.AND P3, PT, R4, UR13, PT ;  /* 0x0000000d04007c0c */ /* 0x000fe4000bf63070 */
[----:B------:R-:W-:Y:S02]  /*166a0*/  LOP3.LUT R4, R11, UR39, R22, 0x96, !PT ;  /* 0x000000270b047c12 */ /* 0x000fe4000f8e9616 */
[----:B------:R-:W-:-:S03]  /*166b0*/  LOP3.LUT R12, R3, UR37, R10, 0x96, !PT ;  /* 0x00000025030c7c12 */ /* 0x000fc6000f8e960a */
        /* <DEDUP_REMOVED lines=49> */
[--C-:B------:R-:W-:Y:S01]  /*169d0*/  HSET2.LE.AND R2, R16, R0.reuse, PT ;  /* 0x0000000010027233 */ /* 0x100fe20003803000 */
[----:B------:R-:W-:Y:S02]  /*169e0*/  IMAD.MOV.U32 R46, RZ, RZ, R113 ;  /* 0x000000ffff2e7224 */ /* 0x000fe400078e0071 */
[----:B------:R-:W-:Y:S02]  /*169f0*/  IMAD.MOV.U32 R113, RZ, RZ, R112 ;  /* 0x000000ffff717224 */ /* 0x000fe400078e0070 */
[----:B------:R-:W-:Y:S02]  /*16a00*/  LOP3.LUT R11, R2, R45, RZ, 0xc0, !PT ;  /* 0x0000002d020b7212 */ /* 0x000fe400078ec0ff */
[----:B------:R-:W-:Y:S01]  /*16a10*/  HSET2.LE.AND R2, R14, R0, PT ;  /* 0x000000000e027233 */ /* 0x000fe20003803000 */
[----:B------:R-:W-:-:S02]  /*16a20*/  IMAD.MOV.U32 R112, RZ, RZ, R55 ;  /* 0x000000ffff707224 */ /* 0x000fc400078e0037 */
[----:B------:R-:W-:Y:S02]  /*16a30*/  IMAD.MOV.U32 R68, RZ, RZ, R229 ;  /* 0x000000ffff447224 */ /* 0x000fe400078e00e5 */
[----:B------:R-:W-:Y:S02]  /*16a40*/  IMAD.MOV.U32 R47, RZ, RZ, R84 ;  /* 0x000000ffff2f7224 */ /* 0x000fe400078e0054 */
[----:B------:R-:W-:Y:S02]  /*16a50*/  IMAD.MOV.U32 R55, RZ, RZ, R230 ;  /* 0x000000ffff377224 */ /* 0x000fe400078e00e6 */
[----:B------:R-:W-:Y:S01]  /*16a60*/  IMAD.MOV.U32 R230, RZ, RZ, R128 ;  /* 0x000000ffffe67224 */ /* 0x000fe200078e0080 */
[----:B------:R-:W-:Y:S01]  /*16a70*/  LOP3.LUT R128, R2, R43, RZ, 0xc0, !PT ;  /* 0x0000002b02807212 */ /* 0x000fe200078ec0ff */
[----:B--2---:R-:W-:Y:S02]  /*16a80*/  VIADD R2, R69, 0x4 ;  /* 0x0000000445027836 */ /* 0x004fe40000000000 */
        /* <DEDUP_REMOVED lines=10> */
[----:B------:R-:W-:-:S04]  /*16b30*/  IMAD.WIDE.U32 R248, R2, -0x326172a9, RZ ;  /* 0xcd9e8d5702f87825 */ /* 0x000fc800078e00ff */
[----:B------:R-:W-:Y:S01]  /*16b40*/  IMAD.MOV.U32 R82, RZ, RZ, R80 ;  /* 0x000000ffff527224 */ /* 0x000fe200078e0050 */
[----:B---3--:R-:W-:Y:S01]  /*16b50*/  LOP3.LUT R2, R249, R53, RZ, 0x3c, !PT ;  /* 0x00000035f9027212 */ /* 0x008fe200078e3cff */
        /* <DEDUP_REMOVED lines=9> */
[----:B------:R-:W-:-:S04]  /*16bf0*/  IMAD.WIDE.U32 R250, R2, -0x2daee0ad, RZ ;  /* 0xd2511f5302fa7825 */ /* 0x000fc800078e00ff */
[----:B------:R-:W-:Y:S01]  /*16c00*/  IMAD.MOV.U32 R70, RZ, RZ, R205 ;  /* 0x000000ffff467224 */ /* 0x000fe200078e00cd */
[----:B------:R-:W-:Y:S01]  /*16c10*/  LOP3.LUT R2, R251, UR4, R56, 0x96, !PT ;  /* 0x00000004fb027c12 */ /* 0x000fe2000f8e9638 */
[----:B------:R-:W-:Y:S02]  /*16c20*/  IMAD.MOV.U32 R56, RZ, RZ, R206 ;  /* 0x000000ffff387224 */ /* 0x000fe400078e00ce */
[----:B------:R-:W-:Y:S02]  /*16c30*/  IMAD.MOV.U32 R205, RZ, RZ, R168 ;  /* 0x000000ffffcd7224 */ /* 0x000fe400078e00a8 */
[----:B------:R-:W-:Y:S01]  /*16c40*/  IMAD.MOV.U32 R57, RZ, RZ, R207 ;  /* 0x000000ffff397224 */ /* 0x000fe200078e00cf */
[----:B------:R-:W2:Y:S01]  /*16c50*/  LDL.LU R168, [R1+0x108] ;  /* 0x0001080001a87983 */ /* 0x000ea20000300800 */
[----:B------:R-:W-:Y:S02]  /*16c60*/  IMAD.MOV.U32 R206, RZ, RZ, R239 ;  /* 0x000000ffffce7224 */ /* 0x000fe400078e00ef */
[----:B------:R-:W-:Y:S01]  /*16c70*/  IMAD.MOV.U32 R25, RZ, RZ, R204 ;  /* 0x000000ffff197224 */ /* 0x000fe200078e00cc */
[----:B------:R-:W3:Y:S01]  /*16c80*/  LDL.LU R239, [R1+0x104] ;  /* 0x0001040001ef7983 */ /* 0x000ee20000300800 */
[----:B------:R-:W-:-:S02]  /*16c90*/  IMAD.MOV.U32 R207, RZ, RZ, R219 ;  /* 0x000000ffffcf7224 */ /* 0x000fc400078e00db */
[----:B------:R-:W-:Y:S01]  /*16ca0*/  IMAD.MOV.U32 R204, RZ, RZ, R223 ;  /* 0x000000ffffcc7224 */ /* 0x000fe200078e00df */
[----:B------:R1:W5:Y:S01]  /*16cb0*/  LDL.LU R219, [R1+0x100] ;  /* 0x0001000001db7983 */ /* 0x0003620000300800 */
[----:B------:R-:W-:-:S03]  /*16cc0*/  IMAD.MOV.U32 R60, RZ, RZ, R190 ;  /* 0x000000ffff3c7224 */ /* 0x000fc600078e00be */
[----:B------:R1:W5:Y:S04]  /*16cd0*/  LDL.LU R223, [R1+0xfc] ;  /* 0x0000fc0001df7983 */ /* 0x0003680000300800 */
[----:B------:R-:W4:Y:S01]  /*16ce0*/  LDL.LU R190, [R1+0xf8] ;  /* 0x0000f80001be7983 */ /* 0x000f220000300800 */
[----:B------:R-:W-:Y:S02]  /*16cf0*/  IMAD.MOV.U32 R61, RZ, RZ, R82 ;  /* 0x000000ffff3d7224 */ /* 0x000fe400078e0052 */
[----:B------:R-:W-:Y:S02]  /*16d00*/  IMAD.MOV.U32 R58, RZ, RZ, R53 ;  /* 0x000000ffff3a7224 */ /* 0x000fe400078e0035 */
[----:B------:R-:W-:Y:S02]  /*16d10*/  IMAD.MOV.U32 R82, RZ, RZ, R46 ;  /* 0x000000ffff527224 */ /* 0x000fe400078e002e */
[----:B------:R-:W-:-:S02]  /*16d20*/  IMAD.MOV.U32 R53, RZ, RZ, R47 ;  /* 0x000000ffff357224 */ /* 0x000fc400078e002f */
[----:B------:R-:W-:Y:S02]  /*16d30*/  IMAD.MOV.U32 R46, RZ, RZ, R44 ;  /* 0x000000ffff2e7224 */ /* 0x000fe400078e002c */
[----:B------:R-:W-:Y:S02]  /*16d40*/  IMAD.MOV.U32 R47, RZ, RZ, R246 ;  /* 0x000000ffff2f7224 */ /* 0x000fe400078e00f6 */
[----:B------:R-:W-:Y:S02]  /*16d50*/  IMAD.MOV.U32 R44, RZ, RZ, R247 ;  /* 0x000000ffff2c7224 */ /* 0x000fe400078e00f7 */
[----:B------:R-:W-:-:S05]  /*16d60*/  IMAD.WIDE.U32 R246, R2, -0x326172a9, RZ ;  /* 0xcd9e8d5702f67825 */ /* 0x000fca00078e00ff */
[----:B------:R-:W-:Y:S01]  /*16d70*/  LOP3.LUT R2, R247, UR42, R114, 0x96, !PT ;  /* 0x0000002af7027c12 */ /* 0x000fe2000f8e9672 */
[----:B------:R-:W-:Y:S02]  /*16d80*/  IMAD.MOV.U32 R114, RZ, RZ, R61 ;  /* 0x000000ffff727224 */ /* 0x000fe400078e003d */
[----:B------:R-:W-:Y:S02]  /*16d90*/  IMAD.MOV.U32 R61, RZ, RZ, R192 ;  /* 0x000000ffff3d7224 */ /* 0x000fe400078e00c0 */
[----:B------:R-:W3:Y:S01]  /*16da0*/  LDL.LU R192, [R1+0xf4] ;  /* 0x0000f40001c07983 */ /* 0x000ee20000300800 */
[----:B------:R-:W-:-:S03]  /*16db0*/  IMAD.MOV.U32 R83, RZ, RZ, R195 ;  /* 0x000000ffff537224 */ /* 0x000fc600078e00c3 */
[----:B------:R-:W3:Y:S01]  /*16dc0*/  LDL.LU R195, [R1+0xf0] ;  /* 0x0000f00001c37983 */ /* 0x000ee20000300800 */
[----:B------:R-:W-:Y:S02]  /*16dd0*/  IMAD.MOV.U32 R71, RZ, RZ, R77 ;  /* 0x000000ffff477224 */ /* 0x000fe400078e004d */
[----:B------:R-:W-:Y:S02]  /*16de0*/  IMAD.MOV.U32 R77, RZ, RZ, R194 ;  /* 0x000000ffff4d7224 */ /* 0x000fe400078e00c2 */
[----:B------:R-:W3:Y:S01]  /*16df0*/  LDL.LU R194, [R1+0xec] ;  /* 0x0000ec0001c27983 */ /* 0x000ee20000300800 */
[--C-:B------:R-:W-:Y:S02]  /*16e00*/  HSET2.LE.AND R3, R15, R0.reuse, PT ;  /* 0x000000000f037233 */ /* 0x100fe40003803000 */
[----:B------:R-:W-:-:S03]  /*16e10*/  HSET2.LE.AND R4, R9, R0, PT ;  /* 0x0000000009047233 */ /* 0x000fc60003803000 */
[----:B------:R-:W-:Y:S02]  /*16e20*/  LOP3.LUT R8, R3, R81, RZ, 0xc0, !PT ;  /* 0x0000005103087212 */ /* 0x000fe400078ec0ff */
[--C-:B------:R-:W-:Y:S01]  /*16e30*/  HSET2.LE.AND R3, R12, R0.reuse, PT ;  /* 0x000000000c037233 */ /* 0x100fe20003803000 */
[----:B------:R-:W-:Y:S01]  /*16e40*/  IMAD.MOV.U32 R229, RZ, RZ, R129 ;  /* 0x000000ffffe57224 */ /* 0x000fe200078e0081 */
[----:B------:R-:W-:Y:S02]  /*16e50*/  LOP3.LUT R9, R4, R54, RZ, 0xc0, !PT ;  /* 0x0000003604097212 */ /* 0x000fe400078ec0ff */
[----:B------:R-:W-:Y:S02]  /*16e60*/  HSET2.LE.AND R4, R5, R0, PT ;  /* 0x0000000005047233 */ /* 0x000fe40003803000 */
[----:B------:R-:W-:Y:S02]  /*16e70*/  LOP3.LUT R129, R3, R41, RZ, 0xc0, !PT ;  /* 0x0000002903817212 */ /* 0x000fe400078ec0ff */
[----:B------:R-:W-:-:S02]  /*16e80*/  PRMT R7, R102, 0x7610, R7 ;  /* 0x0000761066077816 */ /* 0x000fc40000000007 */
[----:B------:R-:W-:Y:S02]  /*16e90*/  PRMT R6, R102, 0x7632, R6 ;  /* 0x0000763266067816 */ /* 0x000fe40000000006 */
[----:B------:R-:W-:Y:S01]  /*16ea0*/  LOP3.LUT R3, R115, UR26, R248, 0x96, !PT ;  /* 0x0000001a73037c12 */ /* 0x000fe2000f8e96f8 */
[----:B------:R-:W-:Y:S02]  /*16eb0*/  IMAD.MOV.U32 R84, RZ, RZ, R231 ;  /* 0x000000ffff547224 */ /* 0x000fe400078e00e7 */
[----:B------:R-:W-:Y:S01]  /*16ec0*/  IMAD.MOV.U32 R231, RZ, RZ, R130 ;  /* 0x000000ffffe77224 */ /* 0x000fe200078e0082 */
[----:B------:R-:W-:Y:S01]  /*16ed0*/  LOP3.LUT R130, R4, R37, RZ, 0xc0, !PT ;  /* 0x0000002504827212 */ /* 0x000fe200078ec0ff */
[----:B------:R-:W-:Y:S01]  /*16ee0*/  @!P6 HADD2 R76, -R7.H0_H0, -RZ.H0_H0 ;  /* 0xa00000ff074ce230 */ /* 0x000fe20000000900 */
[----:B------:R1:W-:Y:S01]  /*16ef0*/  STG.E.U16 desc[UR24][R30.64+-0xbe], R13 ;  /* 0xffff420d1e007986 */ /* 0x0003e2000c101518 */
[----:B------:R-:W-:Y:S02]  /*16f00*/  @!P5 HADD2 R75, -R6.H0_H0, -RZ.H0_H0 ;  /* 0xa00000ff064bd230 */ /* 0x000fe40000000900 */
[----:B------:R-:W-:Y:S01]  /*16f10*/  IMAD.WIDE.U32 R4, R3, -0x2daee0ad, RZ ;  /* 0xd2511f5303047825 */ /* 0x000fe200078e00ff */
[----:B------:R-:W-:-:S02]  /*16f20*/  PRMT R36, R7, 0x5410, R6 ;  /* 0x0000541007247816 */ /* 0x000fc40000000006 */
[----:B------:R-:W-:Y:S02]  /*16f30*/  @!P6 PRMT R7, R76, 0x5410, RZ ;  /* 0x000054104c07e816 */ /* 0x000fe400000000ff */
        /* <DEDUP_REMOVED lines=12> */
[----:B------:R-:W-:Y:S01]  /*17000*/  IMAD.WIDE.U32 R4, R2, -0x2daee0ad, RZ ;  /* 0xd2511f5302047825 */ /* 0x000fe200078e00ff */
[----:B------:R-:W-:-:S03]  /*17010*/  HSET2.LE.AND R2, R17, R0, PT ;  /* 0x0000000011027233 */ /* 0x000fc60003803000 */
[----:B------:R-:W-:Y:S01]  /*17020*/  IMAD.WIDE.U32 R24, R3, -0x2daee0ad, RZ ;  /* 0xd2511f5303187825 */ /* 0x000fe200078e00ff */
[----:B------:R-:W-:-:S04]  /*17030*/  LOP3.LUT R5, R5, UR37, R12, 0x96, !PT ;  /* 0x0000002505057c12 */ /* 0x000fc8000f8e960c */
        /* <DEDUP_REMOVED lines=31> */
[----:B------:R-:W-:Y:S02]  /*17230*/  IMAD.MOV.U32 R45, RZ, RZ, R82 ;  /* 0x000000ffff2d7224 */ /* 0x000fe400078e0052 */
[----:B------:R-:W-:Y:S01]  /*17240*/  @!P3 HADD2 R74, -R34.H0_H0, -RZ.H0_H0 ;  /* 0xa00000ff224ab230 */ /* 0x000fe20000000900 */
[----:B------:R-:W-:Y:S01]  /*17250*/  PRMT R48, R34, 0x5410, R26 ;  /* 0x0000541022307816 */ /* 0x000fe2000000001a */
[----:B------:R-:W-:Y:S02]  /*17260*/  @!P4 HADD2 R73, -R26.H0_H0, -RZ.H0_H0 ;  /* 0xa00000ff1a49c230 */ /* 0x000fe40000000900 */
[----:B------:R-:W-:Y:S01]  /*17270*/  IMAD.MOV.U32 R62, RZ, RZ, R70 ;  /* 0x000000ffff3e7224 */ /* 0x000fe200078e0046 */
[----:B------:R-:W-:Y:S01]  /*17280*/  @!P3 PRMT R34, R74, 0x5410, RZ ;  /* 0x000054104a22b816 */ /* 0x000fe200000000ff */
[----:B------:R-:W-:-:S02]  /*17290*/  IMAD.MOV.U32 R74, RZ, RZ, R69 ;  /* 0x000000ffff4a7224 */ /* 0x000fc400078e0045 */
[----:B------:R-:W-:Y:S01]  /*172a0*/  IMAD.MOV.U32 R70, RZ, RZ, R92 ;  /* 0x000000ffff467224 */ /* 0x000fe200078e005c */
[----:B----4-:R-:W2:Y:S02]  /*172b0*/  LDSM.16.MT88.4 R12, [R190+0xa000] ;  /* 0x00a00000be0c783b */ /* 0x010ea40000004200 */
[-C--:B--2---:R-:W-:Y:S06]  /*172c0*/  HMMA.16816.F32 R168, R8, R12.reuse, R168 ;  /* 0x0000000c08a8723c */ /* 0x084fec00000018a8 */
[C---:B------:R-:W-:Y:S06]  /*172d0*/  HMMA.16816.F32 R152, R4.reuse, R12, R152 ;  /* 0x0000000c0498723c */ /* 0x040fec0000001898 */
[-C--:B------:R-:W-:Y:S06]  /*172e0*/  HMMA.16816.F32 R148, R4, R14.reuse, R148 ;  /* 0x0000000e0494723c */ /* 0x080fec0000001894 */
[----:B------:R-:W-:Y:S01]  /*172f0*/  HMMA.16816.F32 R36, R8, R14, R232 ;  /* 0x0000000e0824723c */ /* 0x000fe200000018e8 */
[----:B---3--:R-:W1:Y:S01]  /*17300*/  LDSM.16.MT88.4 R12, [R192+0xa000] ;  /* 0x00a00000c00c783b */ /* 0x008e620000004200 */
[----:B------:R-:W-:Y:S01]  /*17310*/  IMAD.MOV.U32 R69, RZ, RZ, R93 ;  /* 0x000000ffff457224 */ /* 0x000fe200078e005d */
[----:B------:R-:W-:Y:S01]  /*17320*/  @!P4 PRMT R26, R73, 0x5410, RZ ;  /* 0x00005410491ac816 */ /* 0x000fe200000000ff */
[----:B------:R-:W-:-:S02]  /*17330*/  IMAD.MOV.U32 R92, RZ, RZ, R210 ;  /* 0x000000ffff5c7224 */ /* 0x000fc400078e00d2 */
[----:B------:R-:W-:Y:S01]  /*17340*/  IMAD.MOV.U32 R63, RZ, RZ, R56 ;  /* 0x000000ffff3f7224 */ /* 0x000fe200078e0038 */
[----:B------:R2:W5:Y:S01]  /*17350*/  LDL.LU R210, [R1+0xe8] ;  /* 0x0000e80001d27983 */ /* 0x0005620000300800 */
[----:B------:R-:W-:Y:S02]  /*17360*/  IMAD.MOV.U32 R82, RZ, RZ, R94 ;  /* 0x000000ffff527224 */ /* 0x000fe400078e005e */
[----:B------:R-:W-:Y:S02]  /*17370*/  IMAD.MOV.U32 R93, RZ, RZ, R203 ;  /* 0x000000ffff5d7224 */ /* 0x000fe400078e00cb */
[----:B------:R-:W-:Y:S01]  /*17380*/  IMAD.MOV.U32 R73, RZ, RZ, R80 ;  /* 0x000000ffff497224 */ /* 0x000fe200078e0050 */
[----:B------:R2:W5:Y:S01]  /*17390*/  LDL.LU R203, [R1+0xe4] ;  /* 0x0000e40001cb7983 */ /* 0x0005620000300800 */
[----:B------:R-:W-:Y:S01]  /*173a0*/  IMAD.MOV.U32 R56, RZ, RZ, R95 ;  /* 0x000000ffff387224 */ /* 0x000fe200078e005f */
[-C--:B-1----:R-:W-:Y:S06]  /*173b0*/  HMMA.16816.F32 R160, R8, R12.reuse, R160 ;  /* 0x0000000c08a0723c */ /* 0x082fec00000018a0 */
[C---:B------:R-:W-:Y:S06]  /*173c0*/  HMMA.16816.F32 R144, R4.reuse, R12, R144 ;  /* 0x0000000c0490723c */ /* 0x040fec0000001890 */
[-C--:B------:R-:W-:Y:S06]  /*173d0*/  HMMA.16816.F32 R140, R4, R14.reuse, R140 ;  /* 0x0000000e048c723c */ /* 0x080fec000000188c */
[----:B------:R-:W-:Y:S01]  /*173e0*/  HMMA.16816.F32 R40, R8, R14, R44 ;  /* 0x0000000e0828723c */ /* 0x000fe2000000182c */
[----:B------:R-:W1:Y:S01]  /*173f0*/  LDSM.16.MT88.4 R12, [R195+0xa000] ;  /* 0x00a00000c30c783b */ /* 0x000e620000004200 */
[----:B------:R-:W-:-:S02]  /*17400*/  IMAD.MOV.U32 R94, RZ, RZ, R202 ;  /* 0x000000ffff5e7224 */ /* 0x000fc400078e00ca */
[----:B------:R-:W-:Y:S01]  /*17410*/  IMAD.MOV.U32 R80, RZ, RZ, R79 ;  /* 0x000000ffff507224 */ /* 0x000fe200078e004f */
[----:B------:R2:W5:Y:S01]  /*17420*/  LDL.LU R202, [R1+0xe0] ;  /* 0x0000e00001ca7983 */ /* 0x0005620000300800 */
[----:B------:R-:W-:Y:S02]  /*17430*/  IMAD.MOV.U32 R95, RZ, RZ, R201 ;  /* 0x000000ffff5f7224 */ /* 0x000fe400078e00c9 */
[----:B------:R-:W-:Y:S02]  /*17440*/  @!P2 HADD2 R72, -R35.H0_H0, -RZ.H0_H0 ;  /* 0xa00000ff2348a230 */ /* 0x000fe40000000900 */
[----:B------:R-:W-:Y:S01]  /*17450*/  IMAD.MOV.U32 R79, RZ, RZ, R78 ;  /* 0x000000ffff4f7224 */ /* 0x000fe200078e004e */
[----:B------:R2:W5:Y:S01]  /*17460*/  LDL.LU R201, [R1+0xdc] ;  /* 0x0000dc0001c97983 */ /* 0x0005620000300800 */
        /* <DEDUP_REMOVED lines=9> */
[----:B------:R-:W-:Y:S01]  /*17500*/  IMAD.MOV.U32 R16, RZ, RZ, R196 ;  /* 0x000000ffff107224 */ /* 0x000fe200078e00c4 */
[----:B------:R-:W-:Y:S01]  /*17510*/  @!P2 PRMT R35, R72, 0x5410, RZ ;  /* 0x000054104823a816 */ /* 0x000fe200000000ff */
        /* <DEDUP_REMOVED lines=8> */
[----:B------:R-:W-:Y:S02]  /*175a0*/  IMAD.MOV.U32 R61, RZ, RZ, R57 ;  /* 0x000000ffff3d7224 */ /* 0x000fe400078e0039 */
[----:B------:R-:W-:Y:S01]  /*175b0*/  IMAD.MOV.U32 R72, RZ, RZ, R53 ;  /* 0x000000ffff487224 */ /* 0x000fe200078e0035 */
[----:B------:R2:W5:Y:S01]  /*175c0*/  LDL.LU R191, [R1+0xc0] ;  /* 0x0000c00001bf7983 */ /* 0x0005620000300800 */
[----:B------:R-:W-:-:S02]  /*175d0*/  IMAD.MOV.U32 R75, RZ, RZ, R68 ;  /* 0x000000ffff4b7224 */ /* 0x000fc400078e0044 */
[----:B------:R-:W-:Y:S02]  /*175e0*/  IMAD.MOV.U32 R19, RZ, RZ, R189 ;  /* 0x000000ffff137224 */ /* 0x000fe400078e00bd */
[----:B------:R2:W5:Y:S01]  /*175f0*/  LDL.LU R189, [R1+0xbc] ;  /* 0x0000bc0001bd7983 */ /* 0x0005620000300800 */
[----:B------:R-:W-:Y:S02]  /*17600*/  IMAD.MOV.U32 R68, RZ, RZ, R85 ;  /* 0x000000ffff447224 */ /* 0x000fe400078e0055 */
[----:B------:R-:W-:Y:S02]  /*17610*/  IMAD.MOV.U32 R85, RZ, RZ, R55 ;  /* 0x000000ffff557224 */ /* 0x000fe400078e0037 */
[----:B-1----:R-:W-:Y:S01]  /*17620*/  HMMA.16816.F32 R52, R4, R12, R64 ;  /* 0x0000000c0434723c */ /* 0x002fe20000001840 */
[----:B------:R-:W-:-:S05]  /*17630*/  IMAD.MOV.U32 R233, RZ, RZ, R59 ;  /* 0x000000ffffe97224 */ /* 0x000fca00078e003b */
[----:B------:R-:W-:Y:S01]  /*17640*/  HMMA.16816.F32 R44, R8, R12, R72 ;  /* 0x0000000c082c723c */ /* 0x000fe20000001848 */
[----:B------:R-:W-:-:S05]  /*17650*/  IMAD.MOV.U32 R64, RZ, RZ, R56 ;  /* 0x000000ffff407224 */ /* 0x000fca00078e0038 */
[-C--:B------:R-:W-:Y:S06]  /*17660*/  HMMA.16816.F32 R56, R4, R14.reuse, R116 ;  /* 0x0000000e0438723c */ /* 0x080fec0000001874 */
[----:B------:R-:W-:Y:S01]  /*17670*/  HMMA.16816.F32 R60, R8, R14, R60 ;  /* 0x0000000e083c723c */ /* 0x000fe2000000183c */
[----:B------:R-:W1:Y:S01]  /*17680*/  LDSM.16.MT88.4 R12, [R194+0xa000] ;  /* 0x00a00000c20c783b */ /* 0x000e620000004200 */
[----:B------:R-:W-:Y:S02]  /*17690*/  IMAD.MOV.U32 R232, RZ, RZ, R83 ;  /* 0x000000ffffe87224 */ /* 0x000fe400078e0053 */
[----:B------:R-:W-:-:S02]  /*176a0*/  IMAD.MOV.U32 R65, RZ, RZ, R82 ;  /* 0x000000ffff417224 */ /* 0x000fc400078e0052 */
[----:B------:R-:W-:Y:S02]  /*176b0*/  IMAD.MOV.U32 R66, RZ, RZ, R80 ;  /* 0x000000ffff427224 */ /* 0x000fe400078e0050 */
[----:B------:R-:W-:Y:S01]  /*176c0*/  IMAD.MOV.U32 R67, RZ, RZ, R79 ;  /* 0x000000ffff437224 */ /* 0x000fe200078e004f */
[-C--:B-1----:R-:W-:Y:S06]  /*176d0*/  HMMA.16816.F32 R72, R4, R12.reuse, R156 ;  /* 0x0000000c0448723c */ /* 0x082fec000000189c */
[----:B------:R-:W-:Y:S01]  /*176e0*/  HMMA.16816.F32 R68, R8, R12, R68 ;  /* 0x0000000c0844723c */ /* 0x000fe20000001844 */
[----:B------:R-:W-:-:S02]  /*176f0*/  IMAD.MOV.U32 R156, RZ, RZ, R78 ;  /* 0x000000ffff9c7224 */ /* 0x000fc400078e004e */
[----:B------:R-:W-:-:S03]  /*17700*/  IMAD.MOV.U32 R158, RZ, RZ, R77 ;  /* 0x000000ffff9e7224 */ /* 0x000fc600078e004d */
[-C--:B------:R-:W-:Y:S06]  /*17710*/  HMMA.16816.F32 R76, R4, R14.reuse, R164 ;  /* 0x0000000e044c723c */ /* 0x080fec00000018a4 */
[----:B------:R-:W-:Y:S01]  /*17720*/  HMMA.16816.F32 R80, R8, R14, R92 ;  /* 0x0000000e0850723c */ /* 0x000fe2000000185c */
[----:B------:R-:W1:Y:S01]  /*17730*/  LDSM.16.MT88.4 R12, [R190+0xb000] ;  /* 0x00b00000be0c783b */ /* 0x000e620000004200 */
[----:B------:R-:W-:Y:S02]  /*17740*/  IMAD.MOV.U32 R157, RZ, RZ, R85 ;  /* 0x000000ffff9d7224 */ /* 0x000fe400078e0055 */
[----:B------:R-:W-:Y:S01]  /*17750*/  IMAD.MOV.U32 R159, RZ, RZ, R84 ;  /* 0x000000ffff9f7224 */ /* 0x000fe200078e0054 */
[----:B------:R-:W-:Y:S01]  /*17760*/  LDSM.16.MT88.4 R164, [R190+0xa800] ;  /* 0x00a80000bea4783b */ /* 0x000fe20000004200 */
[-C--:B-1----:R-:W-:Y:S06]  /*17770*/  HMMA.16816.F32 R84, R4, R12.reuse, R184 ;  /* 0x0000000c0454723c */ /* 0x082fec00000018b8 */
[----:B------:R-:W-:Y:S06]  /*17780*/  HMMA.16816.F32 R204, R8, R12, R204 ;  /* 0x0000000c08cc723c */ /* 0x000fec00000018cc */
[-C--:B------:R-:W-:Y:S06]  /*17790*/  HMMA.16816.F32 R92, R4, R14.reuse, R212 ;  /* 0x0000000e045c723c */ /* 0x080fec00000018d4 */
[----:B------:R-:W-:Y:S01]  /*177a0*/  HMMA.16816.F32 R184, R8, R14, R100 ;  /* 0x0000000e08b8723c */ /* 0x000fe20000001864 */
[----:B------:R-:W1:Y:S01]  /*177b0*/  LDSM.16.MT88.4 R12, [R192+0xb000] ;  /* 0x00b00000c00c783b */ /* 0x000e620000004200 */
[----:B------:R-:W-:-:S04]  /*177c0*/  IMAD.WIDE.U32 R2, R22, -0x2daee0ad, RZ ;  /* 0xd2511f5316027825 */ /* 0x000fc800078e00ff */
[----:B-1----:R-:W-:Y:S06]  /*177d0*/  HMMA.16816.F32 R100, R4, R14, R224 ;  /* 0x0000000e0464723c */ /* 0x002fec00000018e0 */
[-C--:B------:R-:W-:Y:S06]  /*177e0*/  HMMA.16816.F32 R228, R8, R12.reuse, R228 ;  /* 0x0000000c08e4723c */ /* 0x080fec00000018e4 */
[----:B------:R-:W-:Y:S06]  /*177f0*/  HMMA.16816.F32 R88, R4, R12, R88 ;  /* 0x0000000c0458723c */ /* 0x000fec0000001858 */
[----:B------:R-:W-:Y:S01]  /*17800*/  HMMA.16816.F32 R224, R8, R14, R16 ;  /* 0x0000000e08e0723c */ /* 0x000fe20000001810 */
[----:B------:R-:W1:Y:S04]  /*17810*/  LDSM.16.MT88.4 R16, [R195+0xb000] ;  /* 0x00b00000c310783b */ /* 0x000e680000004200 */
[----:B------:R-:W3:Y:S01]  /*17820*/  LDSM.16.MT88.4 R12, [R194+0xb000] ;  /* 0x00b00000c20c783b */ /* 0x000ee20000004200 */
[C---:B-1----:R-:W-:Y:S06]  /*17830*/  HMMA.16816.F32 R104, R4.reuse, R16, R104 ;  /* 0x000000100468723c */ /* 0x042fec0000001868 */
        /* <DEDUP_REMOVED lines=11> */
[----:B------:R-:W1:Y:S04]  /*178f0*/  LDSM.16.MT88.4 R156, [R192+0xa800] ;  /* 0x00a80000c09c783b */ /* 0x000e680000004200 */
[----:B------:R-:W-:Y:S01]  /*17900*/  HMMA.16816.F32 R232, R8, R12, R232 ;  /* 0x0000000c08e8723c */ /* 0x000fe200000018e8 */
[----:B------:R-:W-:-:S02]  /*17910*/  PRMT R7, R7, 0x5410, R3 ;  /* 0x0000541007077816 */ /* 0x000fc40000000003 */
[----:B------:R-:W-:-:S03]  /*17920*/  SHF.R.U32.HI R3, RZ, 0x10, R4 ;  /* 0x00000010ff037819 */ /* 0x000fc60000011604 */
[C---:B------:R-:W-:Y:S01]  /*17930*/  HMMA.16816.F32 R16, R8.reuse, R18, R64 ;  /* 0x000000120810723c */ /* 0x040fe20000001840 */
[----:B------:R-:W-:Y:S01]  /*17940*/  SHF.R.U32.HI R6, RZ, 0x18, R4 ;  /* 0x00000018ff067819 */ /* 0x000fe20000011604 */
[----:B------:R-:W-:Y:S04]  /*17950*/  LDSM.16.MT88.4 R64, [R194+0xa800] ;  /* 0x00a80000c240783b */ /* 0x000fe80000004200 */
[----:B------:R-:W-:Y:S01]  /*17960*/  HMMA.16816.F32 R12, R8, R14, R112 ;  /* 0x0000000e080c723c */ /* 0x000fe20000001870 */
[----:B------:R-:W-:Y:S01]  /*17970*/  LOP3.LUT R3, R3, 0xff, RZ, 0xc0, !PT ;  /* 0x000000ff03037812 */ /* 0x000fe200078ec0ff */
[----:B------:R3:W-:Y:S04]  /*17980*/  STG.E.U16 desc[UR24][R20.64+-0xb0], R27 ;  /* 0xffff501b14007986 */ /* 0x0007e8000c101518 */
[----:B------:R-:W-:Y:S01]  /*17990*/  HMMA.16816.F32 R168, R128, R164, R168 ;  /* 0x000000a480a8723c */ /* 0x000fe200000018a8 */
[----:B------:R-:W-:Y:S01]  /*179a0*/  PRMT R8, R2, 0x5410, R5 ;  /* 0x0000541002087816 */ /* 0x000fe20000000005 */
[----:B------:R-:W-:Y:S01]  /*179b0*/  IMAD.MOV.U32 R23, RZ, RZ, R97 ;  /* 0x000000ffff177224 */ /* 0x000fe200078e0061 */
[C---:B------:R-:W-:Y:S01]  /*179c0*/  LOP3.LUT R2, R4.reuse, 0xffff, RZ, 0xc0, !PT ;  /* 0x0000ffff04027812 */ /* 0x040fe200078ec0ff */
[----:B------:R-:W-:Y:S01]  /*179d0*/  LDSM.16.MT88.4 R112, [R195+0xb800] ;  /* 0x00b80000c370783b */ /* 0x000fe20000004200 */
[----:B------:R-:W-:-:S02]  /*179e0*/  LOP3.LUT R5, R4, 0xff, RZ, 0xc0, !PT ;  /* 0x000000ff04057812 */ /* 0x000fc400078ec0ff */
[----:B------:R-:W-:Y:S02]  /*179f0*/  SHF.R.U32.HI R4, RZ, 0x8, R2 ;  /* 0x00000008ff047819 */ /* 0x000fe40000011602 */
[--C-:B------:R-:W-:Y:S02]  /*17a00*/  HSET2.LE.AND R2, R7, R0.reuse, PT ;  /* 0x0000000007027233 */ /* 0x100fe40003803000 */
[----:B------:R-:W-:Y:S02]  /*17a10*/  PRMT R5, R5, 0x5410, R4 ;  /* 0x0000541005057816 */ /* 0x000fe40000000004 */
[----:B------:R-:W-:Y:S02]  /*17a20*/  PRMT R4, R3, 0x5410, R6 ;  /* 0x0000541003047816 */ /* 0x000fe40000000006 */
[----:B------:R-:W-:Y:S02]  /*17a30*/  LOP3.LUT R126, R2, R50, RZ, 0xc0, !PT ;  /* 0x00000032027e7212 */ /* 0x000fe400078ec0ff */
[----:B------:R-:W-:-:S02]  /*17a40*/  HSET2.LE.AND R2, R8, R0, PT ;  /* 0x0000000008027233 */ /* 0x000fc40003803000 */
[--C-:B------:R-:W-:Y:S02]  /*17a50*/  HSET2.LE.AND R3, R5, R0.reuse, PT ;  /* 0x0000000005037233 */ /* 0x100fe40003803000 */
[----:B------:R-:W-:Y:S02]  /*17a60*/  HSET2.LE.AND R4, R4, R0, PT ;  /* 0x0000000004047233 */ /* 0x000fe40003803000 */
[----:B------:R-:W-:Y:S02]  /*17a70*/  LOP3.LUT R127, R2, R49, RZ, 0xc0, !PT ;  /* 0x00000031027f7212 */ /* 0x000fe400078ec0ff */
[----:B------:R-:W-:Y:S02]  /*17a80*/  LOP3.LUT R124, R3, R51, RZ, 0xc0, !PT ;  /* 0x00000033037c7212 */ /* 0x000fe400078ec0ff */
[----:B------:R-:W-:Y:S02]  /*17a90*/  LOP3.LUT R125, R4, R48, RZ, 0xc0, !PT ;  /* 0x00000030047d7212 */ /* 0x000fe400078ec0ff */
[----:B------:R-:W4:Y:S01]  /*17aa0*/  LDSM.16.MT88.4 R48, [R195+0xa800] ;  /* 0x00a80000c330783b */ /* 0x000f220000004200 */
[----:B-1----:R-:W-:Y:S01]  /*17ab0*/  HMMA.16816.F32 R160, R128, R156, R160 ;  /* 0x0000009c80a0723c */ /* 0x002fe200000018a0 */
[----:B---3--:R-:W-:-:S02]  /*17ac0*/  IMAD.MOV.U32 R27, RZ, RZ, R96 ;  /* 0x000000ffff1b7224 */ /* 0x008fc400078e0060 */
[----:B------:R-:W-:Y:S03]  /*17ad0*/  LDSM.16.MT88.4 R96, [R192+0xb800] ;  /* 0x00b80000c060783b */ /* 0x000fe60000004200 */
[C---:B------:R-:W-:Y:S01]  /*17ae0*/  HMMA.16816.F32 R152, R124.reuse, R164, R152 ;  /* 0x000000a47c98723c */ /* 0x040fe20000001898 */
[----:B------:R-:W-:Y:S05]  /*17af0*/  LDSM.16.MT88.4 R4, [R194+0xb800] ;  /* 0x00b80000c204783b */ /* 0x000fea0000004200 */
[-C--:B------:R-:W-:Y:S06]  /*17b00*/  HMMA.16816.F32 R148, R124, R166.reuse, R148 ;  /* 0x000000a67c94723c */ /* 0x080fec0000001894 */
[----:B------:R-:W-:Y:S06]  /*17b10*/  HMMA.16816.F32 R164, R128, R166, R36 ;  /* 0x000000a680a4723c */ /* 0x000fec0000001824 */
        /* <DEDUP_REMOVED lines=11> */
[----:B------:R-:W1:Y:S04]  /*17bd0*/  LDSM.16.MT88.4 R80, [R190+0xb800] ;  /* 0x00b80000be50783b */ /* 0x000e680000004200 */
        /* <DEDUP_REMOVED lines=12> */
[----:B------:R-:W-:Y:S01]  /*17ca0*/  STG.E.U16 desc[UR24][R30.64+-0x9e], R134 ;  /* 0xffff62861e007986 */ /* 0x000fe2000c101518 */
        /* <DEDUP_REMOVED lines=14> */
[----:B-1----:R-:W-:Y:S02]  /*17d90*/  HMMA.16816.F32 R76, R124, R82, R92 ;  /* 0x000000527c4c723c */ /* 0x002fe4000000185c */
        /* <DEDUP_REMOVED lines=230> */
.L_x_2578:
[----:B------:R-:W-:Y:S05]  /*18c00*/  BSYNC B0 ;  /* 0x0000000000007941 */ /* 0x000fea0003800000 */
.L_x_2577:
[----:B------:R-:W0:Y:S02]  /*18c10*/  LDGDEPBAR ;  /* 0x00000000000079af */ /* 0x000e240000000000 */
.L_x_2576:
[----:B------:R-:W3:Y:S01]  /*18c20*/  LDL.LU.64 R4, [R1+0x30] ;  /* 0x0000300001047983 */ /* 0x000ee20000300a00 */
[----:B--2---:R-:W-:Y:S01]  /*18c30*/  IMAD.U32 R2, RZ, RZ, UR44 ;  /* 0x0000002cff027e24 */ /* 0x004fe2000f8e00ff */
[----:B------:R-:W2:Y:S02]  /*18c40*/  S2R R3, SR_TID.X ;  /* 0x0000000000037919 */ /* 0x000ea40000002100 */
[----:B------:R-:W-:Y:S04]  /*18c50*/  STL [R1+0xec], R29 ;  /* 0x0000ec1d01007387 */ /* 0x000fe80000100800 */
[----:B------:R-:W-:Y:S04]  /*18c60*/  STL [R1+0xe8], R210 ;  /* 0x0000e8d201007387 */ /* 0x000fe80000100800 */
[----:B------:R4:W-:Y:S04]  /*18c70*/  STL.64 [R1+0xe0], R202 ;  /* 0x0000e0ca01007387 */ /* 0x0009e80000100a00 */
[----:B------:R-:W-:Y:S04]  /*18c80*/  STL [R1+0xdc], R201 ;  /* 0x0000dcc901007387 */ /* 0x000fe80000100800 */
[----:B------:R-:W-:Y:S04]  /*18c90*/  STL [R1+0xd8], R200 ;  /* 0x0000d8c801007387 */ /* 0x000fe80000100800 */
[----:B------:R-:W-:Y:S04]  /*18ca0*/  STL [R1+0xd4], R199 ;  /* 0x0000d4c701007387 */ /* 0x000fe80000100800 */
[----:B------:R-:W-:Y:S01]  /*18cb0*/  STL [R1+0xd0], R198 ;  /* 0x0000d0c601007387 */ /* 0x000fe20000100800 */
[----:B--2---:R-:W-:-:S03]  /*18cc0*/  IMAD.SHL.U32 R3, R3, 0x2, RZ ;  /* 0x0000000203037824 */ /* 0x004fc600078e00ff */
[----:B------:R-:W-:Y:S02]  /*18cd0*/  STL [R1+0xcc], R197 ;  /* 0x0000ccc501007387 */ /* 0x000fe40000100800 */
[----:B------:R-:W-:Y:S02]  /*18ce0*/  LOP3.LUT R3, R3, 0x6, RZ, 0xc0, !PT ;  /* 0x0000000603037812 */ /* 0x000fe400078ec0ff */
[----:B------:R-:W-:Y:S03]  /*18cf0*/  STL [R1+0xc8], R196 ;  /* 0x0000c8c401007387 */ /* 0x000fe60000100800 */
[----:B------:R-:W-:Y:S01]  /*18d00*/  IMAD R2, R2, 0x20, R3 ;  /* 0x0000002002027824 */ /* 0x000fe200078e0203 */
[----:B------:R-:W-:Y:S03]  /*18d10*/  STL [R1+0xc4], R193 ;  /* 0x0000c4c101007387 */ /* 0x000fe60000100800 */
[C---:B------:R-:W-:Y:S01]  /*18d20*/  VIADD R3, R2.reuse, 0x1 ;  /* 0x0000000102037836 */ /* 0x040fe20000000000 */
[C---:B------:R-:W-:Y:S01]  /*18d30*/  ISETP.GE.AND P4, PT, R2.reuse, R223, PT ;  /* 0x000000df0200720c */ /* 0x040fe20003f86270 */
[----:B------:R-:W-:Y:S03]  /*18d40*/  STL [R1+0xc0], R191 ;  /* 0x0000c0bf01007387 */ /* 0x000fe60000100800 */
[----:B------:R-:W-:Y:S01]  /*18d50*/  ISETP.GE.AND P0, PT, R3, R222, PT ;  /* 0x000000de0300720c */ /* 0x000fe20003f06270 */
[----:B------:R-:W-:Y:S01]  /*18d60*/  STL [R1+0xbc], R189 ;  /* 0x0000bcbd01007387 */ /* 0x000fe20000100800 */
[----:B------:R-:W-:-:S02]  /*18d70*/  ISETP.LT.OR P4, PT, R2, R219, P4 ;  /* 0x000000db0200720c */ /* 0x000fc40002781670 */
[C---:B------:R-:W-:Y:S01]  /*18d80*/  ISETP.LT.OR P0, PT, R3.reuse, R218, P0 ;  /* 0x000000da0300720c */ /* 0x040fe20000701670 */
[----:B------:R-:W2:Y:S01]  /*18d90*/  LDL.LU R236, [R1+0x68] ;  /* 0x0000680001ec7983 */ /* 0x000ea20000300800 */
[----:B-1----:R-:W-:Y:S02]  /*18da0*/  FSEL R7, R172, -INF , !P4 ;  /* 0xff800000ac077808 */ /* 0x002fe40006000000 */
[C---:B------:R-:W-:Y:S01]  /*18db0*/  ISETP.GE.AND P3, PT, R3.reuse, R223, PT ;  /* 0x000000df0300720c */ /* 0x040fe20003f66270 */
[----:B----4-:R-:W4:Y:S01]  /*18dc0*/  LDL.LU.64 R202, [R1+0x18] ;  /* 0x0000180001ca7983 */ /* 0x010f220000300a00 */
[C---:B------:R-:W-:Y:S02]  /*18dd0*/  ISETP.GE.AND P5, PT, R3.reuse, R221, PT ;  /* 0x000000dd0300720c */ /* 0x040fe40003fa6270 */
[----:B------:R-:W-:Y:S02]  /*18de0*/  ISETP.GE.AND P2, PT, R3, R220, PT ;  /* 0x000000dc0300720c */ /* 0x000fe40003f46270 */
[----:B------:R-:W-:-:S02]  /*18df0*/  FSEL R172, R175, -INF , !P0 ;  /* 0xff800000afac7808 */ /* 0x000fc40004000000 */
[C---:B------:R-:W-:Y:S02]  /*18e00*/  ISETP.GE.AND P0, PT, R2.reuse, R220, PT ;  /* 0x000000dc0200720c */ /* 0x040fe40003f06270 */
[C---:B------:R-:W-:Y:S02]  /*18e10*/  ISETP.LT.OR P3, PT, R3.reuse, R219, P3 ;  /* 0x000000db0300720c */ /* 0x040fe40001f61670 */
[C---:B------:R-:W-:Y:S02]  /*18e20*/  ISETP.LT.OR P5, PT, R3.reuse, R217, P5 ;  /* 0x000000d90300720c */ /* 0x040fe40002fa1670 */
[----:B------:R-:W-:Y:S01]  /*18e30*/  ISETP.LT.OR P2, PT, R3, R216, P2 ;  /* 0x000000d80300720c */ /* 0x000fe20001741670 */
[C---:B------:R-:W-:Y:S01]  /*18e40*/  VIADD R3, R2.reuse, 0x9 ;  /* 0x0000000902037836 */ /* 0x040fe20000000000 */
[C---:B------:R-:W-:Y:S02]  /*18e50*/  ISETP.GE.AND P1, PT, R2.reuse, R222, PT ;  /* 0x000000de0200720c */ /* 0x040fe40003f26270 */
[----:B------:R-:W-:-:S02]  /*18e60*/  ISETP.LT.OR P0, PT, R2, R216, P0 ;  /* 0x000000d80200720c */ /* 0x000fc40000701670 */
[----:B------:R-:W-:Y:S02]  /*18e70*/  FSEL R24, R173, -INF , !P3 ;  /* 0xff800000ad187808 */ /* 0x000fe40005800000 */
[----:B------:R-:W-:Y:S02]  /*18e80*/  ISETP.LT.OR P1, PT, R2, R218, P1 ;  /* 0x000000da0200720c */ /* 0x000fe40000f21670 */
[----:B------:R-:W-:Y:S02]  /*18e90*/  FSEL R173, R206, -INF , !P0 ;  /* 0xff800000cead7808 */ /* 0x000fe40004000000 */
[----:B------:R-:W-:Y:S02]  /*18ea0*/  ISETP.GE.AND P0, PT, R3, R223, PT ;  /* 0x000000df0300720c */ /* 0x000fe40003f06270 */
[----:B------:R-:W-:Y:S02]  /*18eb0*/  FSEL R17, R174, -INF , !P1 ;  /* 0xff800000ae117808 */ /* 0x000fe40004800000 */
[----:B------:R-:W-:-:S02]  /*18ec0*/  ISETP.GE.AND P1, PT, R2, R221, PT ;  /* 0x000000dd0200720c */ /* 0x000fc40003f26270 */
[----:B------:R-:W-:Y:S02]  /*18ed0*/  ISETP.LT.OR P0, PT, R3, R219, P0 ;  /* 0x000000db0300720c */ /* 0x000fe40000701670 */
[----:B------:R-:W-:Y:S02]  /*18ee0*/  ISETP.LT.OR P1, PT, R2, R217, P1 ;  /* 0x000000d90200720c */ /* 0x000fe40000f21670 */
[----:B------:R-:W-:Y:S02]  /*18ef0*/  FSEL R18, R177, -INF , !P0 ;  /* 0xff800000b1127808 */ /* 0x000fe40004000000 */
[C---:B------:R-:W-:Y:S02]  /*18f00*/  ISETP.GE.AND P0, PT, R3.reuse, R220, PT ;  /* 0x000000dc0300720c */ /* 0x040fe40003f06270 */
[----:B------:R-:W-:Y:S02]  /*18f10*/  FSEL R25, R204, -INF , !P1 ;  /* 0xff800000cc197808 */ /* 0x000fe40004800000 */
[----:B------:R-:W-:-:S02]  /*18f20*/  ISETP.LT.OR P0, PT, R3, R216, P0 ;  /* 0x000000d80300720c */ /* 0x000fc40000701670 */
[----:B------:R-:W-:Y:S01]  /*18f30*/  FSEL R139, R205, -INF , !P5 ;  /* 0xff800000cd8b7808 */ /* 0x000fe20006800000 */
[----:B---3--:R-:W-:Y:S02]  /*18f40*/  IMAD.MOV.U32 R234, RZ, RZ, R4 ;  /* 0x000000ffffea7224 */ /* 0x008fe400078e0004 */
[----:B------:R-:W-:Y:S02]  /*18f50*/  VIADD R4, R2, 0x8 ;  /* 0x0000000802047836 */ /* 0x000fe40000000000 */
[----:B------:R-:W-:-:S03]  /*18f60*/  IMAD.MOV.U32 R235, RZ, RZ, R5 ;  /* 0x000000ffffeb7224 */ /* 0x000fc600078e0005 */
[C---:B------:R-:W-:Y:S02]  /*18f70*/  ISETP.GE.AND P6, PT, R4.reuse, R223, PT ;  /* 0x000000df0400720c */ /* 0x040fe40003fc6270 */
[C---:B------:R-:W-:Y:S02]  /*18f80*/  ISETP.GE.AND P3, PT, R4.reuse, R222, PT ;  /* 0x000000de0400720c */ /* 0x040fe40003f66270 */
[C---:B------:R-:W-:Y:S02]  /*18f90*/  ISETP.LT.OR P6, PT, R4.reuse, R219, P6 ;  /* 0x000000db0400720c */ /* 0x040fe400037c1670 */
[----:B------:R-:W-:Y:S02]  /*18fa0*/  ISETP.LT.OR P3, PT, R4, R218, P3 ;  /* 0x000000da0400720c */ /* 0x000fe40001f61670 */
[----:B------:R-:W-:Y:S02]  /*18fb0*/  FSEL R19, R176, -INF , !P6 ;  /* 0xff800000b0137808 */ /* 0x000fe40007000000 */
[----:B------:R-:W-:-:S02]  /*18fc0*/  FSEL R137, R178, -INF , !P3 ;  /* 0xff800000b2897808 */ /* 0x000fc40005800000 */
[C---:B------:R-:W-:Y:S02]  /*18fd0*/  ISETP.GE.AND P6, PT, R3.reuse, R222, PT ;  /* 0x000000de0300720c */ /* 0x040fe40003fc6270 */
[CC--:B------:R-:W-:Y:S02]  /*18fe0*/  ISETP.GE.AND P3, PT, R3.reuse, R221.reuse, PT ;  /* 0x000000dd0300720c */ /* 0x0c0fe40003f66270 */
[C---:B------:R-:W-:Y:S02]  /*18ff0*/  ISETP.GE.AND P4, PT, R4.reuse, R221, PT ;  /* 0x000000dd0400720c */ /* 0x040fe40003f86270 */
[----:B------:R-:W-:Y:S02]  /*19000*/  ISETP.GE.AND P1, PT, R4, R220, PT ;  /* 0x000000dc0400720c */ /* 0x000fe40003f26270 */
[C---:B------:R-:W-:Y:S02]  /*19010*/  ISETP.LT.OR P6, PT, R3.reuse, R218, P6 ;  /* 0x000000da0300720c */ /* 0x040fe400037c1670 */
[-C--:B------:R-:W-:Y:S01]  /*19020*/  ISETP.LT.OR P3, PT, R3, R217.reuse, P3 ;  /* 0x000000d90300720c */ /* 0x080fe20001f61670 */
[----:B------:R-:W-:Y:S01]  /*19030*/  VIADD R3, R2, 0x10 ;  /* 0x0000001002037836 */ /* 0x000fe20000000000 */
[----:B------:R-:W-:-:S02]  /*19040*/  ISETP.LT.OR P4, PT, R4, R217, P4 ;  /* 0x000000d90400720c */ /* 0x000fc40002781670 */
[----:B------:R-:W-:Y:S01]  /*19050*/  ISETP.LT.OR P1, PT, R4, R216, P1 ;  /* 0x000000d80400720c */ /* 0x000fe20000f21670 */
[----:B------:R-:W-:Y:S01]  /*19060*/  VIADD R4, R2, 0x11 ;  /* 0x0000001102047836 */ /* 0x000fe20000000000 */
[-C--:B------:R-:W-:Y:S02]  /*19070*/  ISETP.GE.AND P5, PT, R3, R223.reuse, PT ;  /* 0x000000df0300720c */ /* 0x080fe40003fa6270 */
[----:B------:R-:W-:Y:S02]  /*19080*/  FSEL R34, R179, -INF , !P6 ;  /* 0xff800000b3227808 */ /* 0x000fe40007000000 */
[----:B------:R-:W-:Y:S02]  /*19090*/  FSEL R138, R184, -INF , !P4 ;  /* 0xff800000b88a7808 */ /* 0x000fe40006000000 */
[----:B------:R-:W-:Y:S02]  /*190a0*/  ISETP.GE.AND P4, PT, R3, R222, PT ;  /* 0x000000de0300720c */ /* 0x000fe40003f86270 */
[----:B------:R-:W-:-:S02]  /*190b0*/  ISETP.GE.AND P6, PT, R4, R223, PT ;  /* 0x000000df0400720c */ /* 0x000fc40003fc6270 */
[CC--:B------:R-:W-:Y:S02]  /*190c0*/  ISETP.LT.OR P5, PT, R3.reuse, R219.reuse, P5 ;  /* 0x000000db0300720c */ /* 0x0c0fe40002fa1670 */
[----:B------:R-:W-:Y:S02]  /*190d0*/  ISETP.LT.OR P4, PT, R3, R218, P4 ;  /* 0x000000da0300720c */ /* 0x000fe40002781670 */
[----:B------:R-:W-:Y:S02]  /*190e0*/  ISETP.LT.OR P6, PT, R4, R219, P6 ;  /* 0x000000db0400720c */ /* 0x000fe400037c1670 */
[----:B------:R-:W-:Y:S02]  /*190f0*/  FSEL R16, R132, -INF , !P5 ;  /* 0xff80000084107808 */ /* 0x000fe40006800000 */
[----:B------:R-:W-:Y:S02]  /*19100*/  ISETP.GE.AND P5, PT, R4, R222, PT ;  /* 0x000000de0400720c */ /* 0x000fe40003fa6270 */
[----:B------:R-:W-:-:S02]  /*19110*/  FSEL R27, R134, -INF , !P4 ;  /* 0xff800000861b7808 */ /* 0x000fc40006000000 */
[----:B------:R-:W-:Y:S02]  /*19120*/  FSEL R15, R133, -INF , !P6 ;  /* 0xff800000850f7808 */ /* 0x000fe40007000000 */
[C---:B------:R-:W-:Y:S02]  /*19130*/  ISETP.GE.AND P4, PT, R3.reuse, R221, PT ;  /* 0x000000dd0300720c */ /* 0x040fe40003f86270 */
[C---:B------:R-:W-:Y:S02]  /*19140*/  ISETP.GE.AND P6, PT, R3.reuse, R220, PT ;  /* 0x000000dc0300720c */ /* 0x040fe40003fc6270 */
[----:B------:R-:W-:Y:S02]  /*19150*/  ISETP.LT.OR P5, PT, R4, R218, P5 ;  /* 0x000000da0400720c */ /* 0x000fe40002fa1670 */
[C---:B------:R-:W-:Y:S02]  /*19160*/  ISETP.LT.OR P4, PT, R3.reuse, R217, P4 ;  /* 0x000000d90300720c */ /* 0x040fe40002781670 */
[----:B------:R-:W-:Y:S01]  /*19170*/  ISETP.LT.OR P6, PT, R3, R216, P6 ;  /* 0x000000d80300720c */ /* 0x000fe200037c1670 */
[----:B------:R-:W-:Y:S01]  /*19180*/  VIADD R3, R2, 0x18 ;  /* 0x0000001802037836 */ /* 0x000fe20000000000 */
[----:B------:R-:W-:-:S02]  /*19190*/  FSEL R23, R135, -INF , !P5 ;  /* 0xff80000087177808 */ /* 0x000fc40006800000 */
[----:B------:R-:W-:Y:S02]  /*191a0*/  FSEL R136, R185, -INF , !P3 ;  /* 0xff800000b9887808 */ /* 0x000fe40005800000 */
[C---:B------:R-:W-:Y:S02]  /*191b0*/  ISETP.GE.AND P3, PT, R4.reuse, R221, PT ;  /* 0x000000dd0400720c */ /* 0x040fe40003f66270 */
[----:B------:R-:W-:Y:S02]  /*191c0*/  ISETP.GE.AND P5, PT, R4, R220, PT ;  /* 0x000000dc0400720c */ /* 0x000fe40003fa6270 */
[----:B------:R-:W-:Y:S02]  /*191d0*/  FSEL R132, R212, -INF , !P4 ;  /* 0xff800000d4847808 */ /* 0x000fe40006000000 */
[C---:B------:R-:W-:Y:S02]  /*191e0*/  ISETP.LT.OR P3, PT, R4.reuse, R217, P3 ;  /* 0x000000d90400720c */ /* 0x040fe40001f61670 */
[----:B------:R-:W-:-:S02]  /*191f0*/  ISETP.LT.OR P5, PT, R4, R216, P5 ;  /* 0x000000d80400720c */ /* 0x000fc40002fa1670 */
[----:B------:R-:W-:Y:S02]  /*19200*/  ISETP.GE.AND P4, PT, R3, R223, PT ;  /* 0x000000df0300720c */ /* 0x000fe40003f86270 */
[----:B------:R-:W-:Y:S02]  /*19210*/  FMNMX.FTZ R4, R239, R7, !PT ;  /* 0x00000007ef047209 */ /* 0x000fe40007810000 */
[----:B------:R-:W-:Y:S02]  /*19220*/  ISETP.LT.OR P4, PT, R3, R219, P4 ;  /* 0x000000db0300720c */ /* 0x000fe40002781670 */
[----:B------:R-:W-:Y:S02]  /*19230*/  FMNMX.FTZ R4, R24, R4, !PT ;  /* 0x0000000418047209 */ /* 0x000fe40007810000 */
[----:B------:R-:W-:Y:S02]  /*19240*/  FSEL R10, R180, -INF , !P4 ;  /* 0xff800000b40a7808 */ /* 0x000fe40006000000 */
[----:B------:R-:W-:-:S02]  /*19250*/  FMNMX.FTZ R5, R19, R4, !PT ;  /* 0x0000000413057209 */ /* 0x000fc40007810000 */
[----:B------:R-:W-:Y:S02]  /*19260*/  ISETP.GE.AND P4, PT, R3, R222, PT ;  /* 0x000000de0300720c */ /* 0x000fe40003f86270 */
[----:B------:R-:W-:Y:S01]  /*19270*/  FMNMX.FTZ R4, R237, R17, !PT ;  /* 0x00000011ed047209 */ /* 0x000fe20007810000 */
[----:B------:R-:W-:Y:S01]  /*19280*/  VIADD R2, R2, 0x19 ;  /* 0x0000001902027836 */ /* 0x000fe20000000000 */
[----:B------:R-:W-:Y:S02]  /*19290*/  ISETP.LT.OR P4, PT, R3, R218, P4 ;  /* 0x000000da0300720c */ /* 0x000fe40002781670 */
[----:B------:R-:W-:Y:S02]  /*192a0*/  FMNMX.FTZ R4, R172, R4, !PT ;  /* 0x00000004ac047209 */ /* 0x000fe40007810000 */
[----:B------:R-:W-:Y:S02]  /*192b0*/  FMNMX.FTZ R5, R18, R5, !PT ;  /* 0x0000000512057209 */ /* 0x000fe40007810000 */
[----:B------:R-:W-:-:S02]  /*192c0*/  FSEL R14, R182, -INF , !P4 ;  /* 0xff800000b60e7808 */ /* 0x000fc40006000000 */
[----:B------:R-:W-:Y:S02]  /*192d0*/  FMNMX.FTZ R4, R137, R4, !PT ;  /* 0x0000000489047209 */ /* 0x000fe40007810000 */
[----:B------:R-:W-:Y:S02]  /*192e0*/  ISETP.GE.AND P4, PT, R2, R223, PT ;  /* 0x000000df0200720c */ /* 0x000fe40003f86270 */
[----:B------:R-:W-:Y:S02]  /*192f0*/  FMNMX.FTZ R5, R16, R5, !PT ;  /* 0x0000000510057209 */ /* 0x000fe40007810000 */
[----:B------:R-:W-:Y:S02]  /*19300*/  FMNMX.FTZ R4, R34, R4, !PT ;  /* 0x0000000422047209 */ /* 0x000fe40007810000 */
[----:B------:R-:W-:Y:S02]  /*19310*/  ISETP.LT.OR P4, PT, R2, R219, P4 ;  /* 0x000000db0200720c */ /* 0x000fe40002781670 */
[----:B------:R-:W-:-:S02]  /*19320*/  FMNMX.FTZ R5, R15, R5, !PT ;  /* 0x000000050f057209 */ /* 0x000fc40007810000 */
[----:B------:R-:W-:Y:S02]  /*19330*/  FMNMX.FTZ R4, R27, R4, !PT ;  /* 0x000000041b047209 */ /* 0x000fe40007810000 */
[----:B------:R-:W-:Y:S02]  /*19340*/  FSEL R6, R181, -INF , !P4 ;  /* 0xff800000b5067808 */ /* 0x000fe40006000000 */
[----:B------:R-:W-:Y:S02]  /*19350*/  FMNMX.FTZ R5, R10, R5, !PT ;  /* 0x000000050a057209 */ /* 0x000fe40007810000 */
[----:B------:R-:W-:Y:S02]  /*19360*/  FMNMX.FTZ R8, R23, R4, !PT ;  /* 0x0000000417087209 */ /* 0x000fe40007810000 */
[----:B------:R-:W-:Y:S02]  /*19370*/  FMNMX.FTZ R4, R6, R5, !PT ;  /* 0x0000000506047209 */ /* 0x000fe40007810000 */
[----:B------:R-:W-:-:S02]  /*19380*/  ISETP.GE.AND P4, PT, R2, R222, PT ;  /* 0x000000de0200720c */ /* 0x000fc40003f86270 */
[----:B------:R-:W-:Y:S02]  /*19390*/  FMNMX.FTZ R5, R14, R8, !PT ;  /* 0x000000080e057209 */ /* 0x000fe40007810000 */
[----:B------:R-:W1:Y:S01]  /*193a0*/  SHFL.BFLY PT, R8, R4, 0x2, 0x1f ;  /* 0x0c401f0004087f89 */ /* 0x000e6200000e0000 */
[----:B------:R-:W-:-:S04]  /*193b0*/  ISETP.LT.OR P4, PT, R2, R218, P4 ;  /* 0x000000da0200720c */ /* 0x000fc80002781670 */
[----:B------:R-:W-:-:S04]  /*193c0*/  FSEL R11, R183, -INF , !P4 ;  /* 0xff800000b70b7808 */ /* 0x000fc80006000000 */
[----:B------:R-:W-:Y:S02]  /*193d0*/  FMNMX.FTZ R5, R11, R5, !PT ;  /* 0x000000050b057209 */ /* 0x000fe40007810000 */
[----:B------:R-:W-:-:S03]  /*193e0*/  FSEL R22, R213, -INF , !P3 ;  /* 0xff800000d5167808 */ /* 0x000fc60005800000 */
[----:B------:R-:W3:Y:S01]  /*193f0*/  SHFL.BFLY PT, R9, R5, 0x2, 0x1f ;  /* 0x0c401f0005097f89 */ /* 0x000ee200000e0000 */
[C---:B------:R-:W-:Y:S02]  /*19400*/  ISETP.GE.AND P3, PT, R3.reuse, R221, PT ;  /* 0x000000dd0300720c */ /* 0x040fe40003f66270 */
[C---:B------:R-:W-:Y:S02]  /*19410*/  ISETP.GE.AND P4, PT, R3.reuse, R220, PT ;  /* 0x000000dc0300720c */ /* 0x040fe40003f86270 */
[C---:B------:R-:W-:Y:S02]  /*19420*/  ISETP.LT.OR P3, PT, R3.reuse, R217, P3 ;  /* 0x000000d90300720c */ /* 0x040fe40001f61670 */
[----:B------:R-:W-:Y:S02]  /*19430*/  ISETP.LT.OR P4, PT, R3, R216, P4 ;  /* 0x000000d80300720c */ /* 0x000fe40002781670 */
[----:B-1----:R-:W-:Y:S02]  /*19440*/  FMNMX.FTZ R3, R4, R8, !PT ;  /* 0x0000000804037209 */ /* 0x002fe40007810000 */
[----:B------:R-:W-:-:S04]  /*19450*/  FMNMX.FTZ R4, R208, R25, !PT ;  /* 0x00000019d0047209 */ /* 0x000fc80007810000 */
[----:B------:R-:W-:-:S04]  /*19460*/  FMNMX.FTZ R4, R139, R4, !PT ;  /* 0x000000048b047209 */ /* 0x000fc80007810000 */
[----:B------:R-:W-:-:S04]  /*19470*/  FMNMX.FTZ R4, R138, R4, !PT ;  /* 0x000000048a047209 */ /* 0x000fc80007810000 */
[----:B------:R-:W-:Y:S02]  /*19480*/  FMNMX.FTZ R4, R136, R4, !PT ;  /* 0x0000000488047209 */ /* 0x000fe40007810000 */
[----:B---3--:R-:W-:Y:S02]  /*19490*/  FMNMX.FTZ R5, R5, R9, !PT ;  /* 0x0000000905057209 */ /* 0x008fe40007810000 */
[----:B------:R-:W-:Y:S02]  /*194a0*/  FSEL R9, R224, -INF , !P3 ;  /* 0xff800000e0097808 */ /* 0x000fe40005800000 */
[----:B------:R-:W-:Y:S02]  /*194b0*/  ISETP.GE.AND P3, PT, R2, R221, PT ;  /* 0x000000dd0200720c */ /* 0x000fe40003f66270 */
[----:B------:R-:W-:Y:S02]  /*194c0*/  FMNMX.FTZ R4, R132, R4, !PT ;  /* 0x0000000484047209 */ /* 0x000fe40007810000 */
[----:B------:R-:W-:-:S02]  /*194d0*/  ISETP.LT.OR P3, PT, R2, R217, P3 ;  /* 0x000000d90200720c */ /* 0x000fc40001f61670 */
[----:B------:R-:W-:Y:S02]  /*194e0*/  FMNMX.FTZ R4, R22, R4, !PT ;  /* 0x0000000416047209 */ /* 0x000fe40007810000 */
[----:B------:R-:W-:Y:S02]  /*194f0*/  FSEL R8, R225, -INF , !P3 ;  /* 0xff800000e1087808 */ /* 0x000fe40005800000 */
[----:B------:R-:W-:Y:S02]  /*19500*/  FMNMX.FTZ R4, R9, R4, !PT ;  /* 0x0000000409047209 */ /* 0x000fe40007810000 */
[----:B------:R-:W-:Y:S02]  /*19510*/  ISETP.GE.AND P3, PT, R2, R220, PT ;  /* 0x000000dc0200720c */ /* 0x000fe40003f66270 */
[----:B------:R-:W-:Y:S02]  /*19520*/  FMNMX.FTZ R4, R8, R4, !PT ;  /* 0x0000000408047209 */ /* 0x000fe40007810000 */
[----:B------:R-:W-:-:S03]  /*19530*/  ISETP.LT.OR P3, PT, R2, R216, P3 ;  /* 0x000000d80200720c */ /* 0x000fc60001f61670 */
[----:B------:R-:W1:Y:S04]  /*19540*/  SHFL.BFLY PT, R2, R4, 0x2, 0x1f ;  /* 0x0c401f0004027f89 */ /* 0x000e6800000e0000 */
[----:B------:R-:W3:Y:S04]  /*19550*/  SHFL.BFLY PT, R35, R3, 0x1, 0x1f ;  /* 0x0c201f0003237f89 */ /* 0x000ee800000e0000 */
[----:B------:R-:W2:Y:S01]  /*19560*/  SHFL.BFLY PT, R133, R5, 0x1, 0x1f ;  /* 0x0c201f0005857f89 */ /* 0x000ea200000e0000 */
[----:B-1----:R-:W-:-:S05]  /*19570*/  FMNMX.FTZ R4, R4, R2, !PT ;  /* 0x0000000204047209 */ /* 0x002fca0007810000 */
[----:B------:R-:W1:Y:S01]  /*19580*/  SHFL.BFLY PT, R135, R4, 0x1, 0x1f ;  /* 0x0c201f0004877f89 */ /* 0x000e6200000e0000 */
[----:B---3--:R-:W-:Y:S02]  /*19590*/  FMNMX.FTZ R134, R3, R35, !PT ;  /* 0x0000002303867209 */ /* 0x008fe40007810000 */
[----:B------:R-:W-:Y:S02]  /*195a0*/  FSEL R35, R207, -INF , !P2 ;  /* 0xff800000cf237808 */ /* 0x000fe40005000000 */
[C---:B------:R-:W-:Y:S01]  /*195b0*/  FSETP.NEU.FTZ.AND P2, PT, R134.reuse, -INF , PT ;  /* 0xff8000008600780b */ /* 0x040fe20003f5d000 */
[----:B------:R-:W-:Y:S01]  /*195c0*/  FMUL.FTZ R2, R134, UR43 ;  /* 0x0000002b86027c20 */ /* 0x000fe20008410000 */
[----:B--2---:R-:W-:-:S04]  /*195d0*/  FMNMX.FTZ R133, R5, R133, !PT ;  /* 0x0000008505857209 */ /* 0x004fc80007810000 */
[----:B------:R-:W-:Y:S02]  /*195e0*/  FSEL R2, R2, RZ, P2 ;  /* 0x000000ff02027208 */ /* 0x000fe40001000000 */
[----:B------:R-:W-:-:S03]  /*195f0*/  FSEL R5, R186, -INF , !P1 ;  /* 0xff800000ba057808 */ /* 0x000fc60004800000 */
        /* <DEDUP_REMOVED lines=8> */
[C---:B------:R-:W-:Y:S01]  /*19680*/  FMUL.FTZ R2, R133.reuse, UR43 ;  /* 0x0000002b85027c20 */ /* 0x040fe20008410000 */
[----:B------:R-:W-:Y:S02]  /*19690*/  FSETP.NEU.FTZ.AND P1, PT, R133, -INF , PT ;  /* 0xff8000008500780b */ /* 0x000fe40003f3d000 */
[----:B-1----:R-:W-:-:S02]  /*196a0*/  FMNMX.FTZ R135, R4, R135, !PT ;  /* 0x0000008704877209 */ /* 0x002fc40007810000 */
[----:B------:R-:W-:Y:S02]  /*196b0*/  FSEL R2, R2, RZ, P1 ;  /* 0x000000ff02027208 */ /* 0x000fe40000800000 */
[----:B------:R-:W-:Y:S02]  /*196c0*/  FMNMX.FTZ R3, R209, R173, !PT ;  /* 0x000000add1037209 */ /* 0x000fe40007810000 */
[----:B------:R-:W-:Y:S01]  /*196d0*/  FSEL R4, R187, -INF , !P0 ;  /* 0xff800000bb047808 */ /* 0x000fe20004000000 */
        /* <DEDUP_REMOVED lines=9> */
[----:B------:R-:W-:-:S02]  /*19770*/  FSETP.NEU.FTZ.AND P0, PT, R135, -INF , PT ;  /* 0xff8000008700780b */ /* 0x000fc40003f1d000 */
[----:B------:R-:W-:Y:S02]  /*19780*/  FMNMX.FTZ R3, R35, R3, !PT ;  /* 0x0000000323037209 */ /* 0x000fe40007810000 */
[----:B------:R-:W-:Y:S02]  /*19790*/  FSEL R2, R2, RZ, P0 ;  /* 0x000000ff02027208 */ /* 0x000fe40000000000 */
[----:B------:R-:W-:-:S03]  /*197a0*/  FMNMX.FTZ R3, R5, R3, !PT ;  /* 0x0000000305037209 */ /* 0x000fc60007810000 */
        /* <DEDUP_REMOVED lines=8> */
[----:B------:R-:W-:Y:S02]  /*19830*/  FSEL R2, R214, -INF , !P6 ;  /* 0xff800000d6027808 */ /* 0x000fe40007000000 */
[----:B------:R-:W-:-:S02]  /*19840*/  FMNMX.FTZ R6, R4, R3, !PT ;  /* 0x0000000304067209 */ /* 0x000fc40007810000 */
[----:B------:R-:W-:Y:S02]  /*19850*/  FSEL R3, R134, RZ, P2 ;  /* 0x000000ff86037208 */ /* 0x000fe40001000000 */
[----:B------:R-:W-:Y:S02]  /*19860*/  FSEL R11, R215, -INF , !P5 ;  /* 0xff800000d70b7808 */ /* 0x000fe40006800000 */
[----:B------:R-:W-:Y:S01]  /*19870*/  FMNMX.FTZ R6, R2, R6, !PT ;  /* 0x0000000602067209 */ /* 0x000fe20007810000 */
[----:B------:R-:W-:Y:S01]  /*19880*/  FADD.FTZ R17, R239, -R3 ;  /* 0x80000003ef117221 */ /* 0x000fe20000010000 */
[----:B------:R-:W-:Y:S02]  /*19890*/  FSEL R15, R226, -INF , !P4 ;  /* 0xff800000e20f7808 */ /* 0x000fe40006000000 */
[----:B------:R-:W-:Y:S02]  /*198a0*/  FMNMX.FTZ R132, R11, R6, !PT ;  /* 0x000000060b847209 */ /* 0x000fe40007810000 */
[----:B------:R-:W-:-:S02]  /*198b0*/  FSEL R3, R133, RZ, P1 ;  /* 0x000000ff85037208 */ /* 0x000fc40000800000 */
[----:B------:R-:W-:Y:S02]  /*198c0*/  FSEL R14, R227, -INF , !P3 ;  /* 0xff800000e30e7808 */ /* 0x000fe40005800000 */
[----:B------:R-:W-:Y:S01]  /*198d0*/  FMNMX.FTZ R132, R15, R132, !PT ;  /* 0x000000840f847209 */ /* 0x000fe20007810000 */
[----:B------:R-:W-:Y:S01]  /*198e0*/  FADD.FTZ R22, R237, -R3 ;  /* 0x80000003ed167221 */ /* 0x000fe20000010000 */
[----:B------:R-:W-:Y:S02]  /*198f0*/  FSEL R3, R135, RZ, P0 ;  /* 0x000000ff87037208 */ /* 0x000fe40000000000 */
[----:B------:R-:W-:-:S03]  /*19900*/  FMNMX.FTZ R132, R14, R132, !PT ;  /* 0x000000840e847209 */ /* 0x000fc60007810000 */
[----:B------:R-:W-:Y:S02]  /*19910*/  FADD.FTZ R19, R208, -R3 ;  /* 0x80000003d0137221 */ /* 0x000fe40000010000 */
[----:B------:R-:W1:Y:S02]  /*19920*/  SHFL.BFLY PT, R3, R132, 0x2, 0x1f ;  /* 0x0c401f0084037f89 */ /* 0x000e6400000e0000 */
[----:B-1----:R-:W-:-:S05]  /*19930*/  FMNMX.FTZ R132, R132, R3, !PT ;  /* 0x0000000384847209 */ /* 0x002fca0007810000 */
[----:B------:R-:W1:Y:S02]  /*19940*/  SHFL.BFLY PT, R3, R132, 0x1, 0x1f ;  /* 0x0c201f0084037f89 */ /* 0x000e6400000e0000 */
[----:B-1----:R-:W-:-:S04]  /*19950*/  FMNMX.FTZ R132, R132, R3, !PT ;  /* 0x0000000384847209 */ /* 0x002fc80007810000 */
[----:B------:R-:W-:-:S04]  /*19960*/  FSETP.NEU.FTZ.AND P0, PT, R132, -INF , PT ;  /* 0xff8000008400780b */ /* 0x000fc80003f1d000 */
[----:B------:R-:W-:-:S05]  /*19970*/  FSEL R3, R132, RZ, P0 ;  /* 0x000000ff84037208 */ /* 0x000fca0000000000 */
[----:B------:R-:W-:Y:S01]  /*19980*/  FADD.FTZ R6, R209, -R3 ;  /* 0x80000003d1067221 */ /* 0x000fe20000010000 */
[----:B------:R-:W-:-:S05]  /*19990*/  FMUL.FTZ R3, R132, UR43 ;  /* 0x0000002b84037c20 */ /* 0x000fca0008410000 */
[----:B------:R-:W-:-:S05]  /*199a0*/  FSEL R3, R3, RZ, P0 ;  /* 0x000000ff03037208 */ /* 0x000fca0000000000 */
[--C-:B------:R-:W-:Y:S01]  /*199b0*/  FFMA.FTZ R8, R5, UR43, -R3.reuse ;  /* 0x0000002b05087c23 */ /* 0x100fe20008010803 */
[--C-:B------:R-:W-:Y:S01]  /*199c0*/  FFMA.FTZ R10, R173, UR43, -R3.reuse ;  /* 0x0000002bad0a7c23 */ /* 0x100fe20008010803 */
[----:B------:R-:W-:Y:S01]  /*199d0*/  FMUL.FTZ R5, R6, UR43 ;  /* 0x0000002b06057c20 */ /* 0x000fe20008410000 */
[----:B------:R-:W-:-:S04]  /*199e0*/  FFMA.FTZ R9, R35, UR43, -R3 ;  /* 0x0000002b23097c23 */ /* 0x000fc80008010803 */
[----:B------:R-:W-:Y:S08]  /*199f0*/  MUFU.EX2 R10, R10 ;  /* 0x0000000a000a7308 */ /* 0x000ff00000000800 */
[----:B------:R-:W1:Y:S01]  /*19a00*/  MUFU.EX2 R5, R5 ;  /* 0x0000000500057308 */ /* 0x000e620000000800 */
[----:B------:R-:W-:-:S07]  /*19a10*/  FFMA.FTZ R6, R2, UR43, -R3 ;  /* 0x0000002b02067c23 */ /* 0x000fce0008010803 */
[----:B------:R-:W2:Y:S08]  /*19a20*/  MUFU.EX2 R9, R9 ;  /* 0x0000000900097308 */ /* 0x000eb00000000800 */
[----:B------:R3:W-:Y:S01]  /*19a30*/  MUFU.EX2 R16, R7 ;  /* 0x0000000700107308 */ /* 0x0007e20000000800 */
[----:B------:R-:W-:-:S07]  /*19a40*/  FMUL.FTZ R2, R17, UR43 ;  /* 0x0000002b11027c20 */ /* 0x000fce0008410000 */
[----:B------:R-:W4:Y:S01]  /*19a50*/  MUFU.EX2 R8, R8 ;  /* 0x0000000800087308 */ /* 0x000f220000000800 */
[--C-:B---3--:R-:W-:Y:S01]  /*19a60*/  FFMA.FTZ R7, R4, UR43, -R3.reuse ;  /* 0x0000002b04077c23 */ /* 0x108fe20008010803 */
[----:B------:R-:W-:-:S06]  /*19a70*/  FFMA.FTZ R4, R11, UR43, -R3 ;  /* 0x0000002b0b047c23 */ /* 0x000fcc0008010803 */
[----:B------:R-:W-:Y:S01]  /*19a80*/  MUFU.EX2 R6, R6 ;  /* 0x0000000600067308 */ /* 0x000fe20000000800 */
[----:B-1----:R-:W-:-:S07]  /*19a90*/  FFMA.FTZ R230, R230, R5, R10 ;  /* 0x00000005e6e67223 */ /* 0x002fce000001000a */
[----:B------:R-:W1:Y:S01]  /*19aa0*/  MUFU.EX2 R7, R7 ;  /* 0x0000000700077308 */ /* 0x000e620000000800 */
[--C-:B------:R-:W-:Y:S01]  /*19ab0*/  FFMA.FTZ R139, R15, UR43, -R3.reuse ;  /* 0x0000002b0f8b7c23 */ /* 0x100fe20008010803 */
[----:B------:R-:W-:Y:S01]  /*19ac0*/  FFMA.FTZ R173, R14, UR43, -R3 ;  /* 0x0000002b0ead7c23 */ /* 0x000fe20008010803 */
[----:B--2---:R-:W-:-:S05]  /*19ad0*/  FADD.FTZ R3, R9, R230 ;  /* 0x000000e609037221 */ /* 0x004fca0000010000 */
[----:B------:R-:W2:Y:S01]  /*19ae0*/  MUFU.EX2 R4, R4 ;  /* 0x0000000400047308 */ /* 0x000ea20000000800 */
[----:B----4-:R-:W-:-:S07]  /*19af0*/  FADD.FTZ R3, R8, R3 ;  /* 0x0000000308037221 */ /* 0x010fce0000010000 */
[----:B------:R-:W3:Y:S01]  /*19b00*/  MUFU.EX2 R2, R2 ;  /* 0x0000000200027308 */ /* 0x000ee20000000800 */
[----:B-1----:R-:W-:-:S04]  /*19b10*/  FADD.FTZ R3, R7, R3 ;  /* 0x0000000307037221 */ /* 0x002fc80000010000 */
[----:B------:R-:W-:-:S04]  /*19b20*/  FADD.FTZ R3, R6, R3 ;  /* 0x0000000306037221 */ /* 0x000fc80000010000 */
[C---:B--2---:R-:W-:Y:S01]  /*19b30*/  FADD.FTZ R29, R4.reuse, R3 ;  /* 0x00000003041d7221 */ /* 0x044fe20000010000 */
[----:B------:R-:W-:Y:S02]  /*19b40*/  F2FP.F16.F32.PACK_AB R228, R4, R6 ;  /* 0x0000000604e4723e */ /* 0x000fe400000000ff */
[----:B------:R-:W-:Y:S01]  /*19b50*/  F2FP.F16.F32.PACK_AB R230, R9, R10 ;  /* 0x0000000a09e6723e */ /* 0x000fe200000000ff */
[-C--:B---3--:R-:W-:Y:S01]  /*19b60*/  FMUL.FTZ R4, R69, R2.reuse ;  /* 0x0000000245047220 */ /* 0x088fe20000410000 */
[-C--:B------:R-:W-:Y:S01]  /*19b70*/  FMUL.FTZ R198, R84, R2.reuse ;  /* 0x0000000254c67220 */ /* 0x080fe20000410000 */
[-C--:B------:R-:W-:Y:S02]  /*19b80*/  FMUL.FTZ R9, R101, R2.reuse ;  /* 0x0000000265097220 */ /* 0x080fe40000410000 */
[----:B------:R-:W-:Y:S02]  /*19b90*/  IMAD.MOV.U32 R84, RZ, RZ, R4 ;  /* 0x000000ffff547224 */ /* 0x000fe400078e0004 */
[----:B------:R-:W-:-:S02]  /*19ba0*/  FMUL.FTZ R4, R100, R2 ;  /* 0x0000000264047220 */ /* 0x000fc40000410000 */
[----:B------:R-:W2:Y:S01]  /*19bb0*/  LDL.LU.64 R100, [R1+0x90] ;  /* 0x0000900001647983 */ /* 0x000ea20000300a00 */
[----:B------:R-:W-:-:S04]  /*19bc0*/  FMUL.FTZ R22, R22, UR43 ;  /* 0x0000002b16167c20 */ /* 0x000fc80008410000 */
[----:B------:R-:W1:Y:S01]  /*19bd0*/  MUFU.EX2 R3, R22 ;  /* 0x0000001600037308 */ /* 0x000e620000000800 */
[----:B------:R-:W-:Y:S01]  /*19be0*/  F2FP.F16.F32.PACK_AB R35, R7, R8 ;  /* 0x000000080723723e */ /* 0x000fe200000000ff */
[-C--:B------:R-:W-:Y:S01]  /*19bf0*/  FFMA.FTZ R15, R236, R2.reuse, R16 ;  /* 0x00000002ec0f7223 */ /* 0x080fe20000010010 */
[-C--:B------:R-:W-:Y:S01]  /*19c00*/  FMUL.FTZ R11, R48, R2.reuse ;  /* 0x00000002300b7220 */ /* 0x080fe20000410000 */
[----:B------:R-:W-:-:S04]  /*19c10*/  FMUL.FTZ R244, R96, R2 ;  /* 0x0000000260f47220 */ /* 0x000fc80000410000 */
        /* <DEDUP_REMOVED lines=28> */
[-C--:B-1----:R-:W-:Y:S01]  /*19de0*/  FMUL.FTZ R6, R51, R3.reuse ;  /* 0x0000000333067220 */ /* 0x082fe20000410000 */
[----:B------:R-:W-:Y:S01]  /*19df0*/  MUFU.EX2 R18, R18 ;  /* 0x0000001200127308 */ /* 0x000fe20000000800 */
[----:B------:R-:W-:Y:S01]  /*19e00*/  ULOP3.LUT UR4, UR44, UR29, URZ, 0x3c, !UPT ;  /* 0x0000001d2c047292 */ /* 0x000fe2000f8e3c3f */
[-C--:B------:R-:W-:Y:S01]  /*19e10*/  FMUL.FTZ R22, R54, R3.reuse ;  /* 0x0000000336167220 */ /* 0x080fe20000410000 */
[----:B------:R-:W-:Y:S01]  /*19e20*/  FMUL.FTZ R189, R99, R3 ;  /* 0x0000000363bd7220 */ /* 0x000fe20000410000 */
[----:B------:R-:W-:-:S02]  /*19e30*/  IMAD.MOV.U32 R81, RZ, RZ, R235 ;  /* 0x000000ffff517224 */ /* 0x000fc400078e00eb */
[-C--:B------:R-:W-:Y:S01]  /*19e40*/  FMUL.FTZ R235, R83, R3.reuse ;  /* 0x0000000353eb7220 */ /* 0x080fe20000410000 */
[----:B------:R-:W-:Y:S01]  /*19e50*/  IMAD.MOV.U32 R99, RZ, RZ, R6 ;  /* 0x000000ffff637224 */ /* 0x000fe200078e0006 */
[----:B------:R-:W1:Y:S01]  /*19e60*/  MUFU.EX2 R2, R2 ;  /* 0x0000000200027308 */ /* 0x000e620000000800 */
[-C--:B------:R-:W-:Y:S01]  /*19e70*/  FMUL.FTZ R196, R86, R3.reuse ;  /* 0x0000000356c47220 */ /* 0x080fe20000410000 */
[-C--:B------:R-:W-:Y:S01]  /*19e80*/  FMUL.FTZ R193, R87, R3.reuse ;  /* 0x0000000357c17220 */ /* 0x080fe20000410000 */
        /* <DEDUP_REMOVED lines=29> */
[-C--:B----4-:R-:W-:Y:S01]  /*1a060*/  FFMA.FTZ R22, R231, R3.reuse, R17 ;  /* 0x00000003e7167223 */ /* 0x090fe20000010011 */
[-C--:B------:R-:W-:Y:S01]  /*1a070*/  FMUL.FTZ R29, R130, R3.reuse ;  /* 0x00000003821d7220 */ /* 0x080fe20000410000 */
[----:B------:R-:W-:Y:S01]  /*1a080*/  FMUL.FTZ R131, R131, R3 ;  /* 0x0000000383837220 */ /* 0x000fe20000410000 */
[----:B------:R-:W-:-:S05]  /*1a090*/  LOP3.LUT R3, R203, UR4, RZ, 0x3c, !PT ;  /* 0x00000004cb037c12 */ /* 0x000fca000f8e3cff */
[----:B------:R-:W-:-:S04]  /*1a0a0*/  IMAD.WIDE.U32 R70, R3, -0x326172a9, RZ ;  /* 0xcd9e8d5703467825 */ /* 0x000fc800078e00ff */
[-C--:B-1----:R-:W-:Y:S01]  /*1a0b0*/  FFMA.FTZ R19, R229, R2.reuse, R18 ;  /* 0x00000002e5137223 */ /* 0x082fe20000010012 */
[-C--:B------:R-:W-:Y:S01]  /*1a0c0*/  FMUL.FTZ R152, R152, R2.reuse ;  /* 0x0000000298987220 */ /* 0x080fe20000410000 */
        /* <DEDUP_REMOVED lines=41> */
[----:B------:R-:W-:-:S04]  /*1a360*/  IMAD.MOV.U32 R130, RZ, RZ, R14 ;  /* 0x000000ffff827224 */ /* 0x000fc800078e000e */
[----:B------:R-:W-:Y:S02]  /*1a370*/  IMAD.MOV.U32 R249, RZ, RZ, R130 ;  /* 0x000000fffff97224 */ /* 0x000fe400078e0082 */
[----:B------:R-:W-:Y:S02]  /*1a380*/  IMAD.MOV.U32 R130, RZ, RZ, R118 ;  /* 0x000000ffff827224 */ /* 0x000fe400078e0076 */
[----:B------:R-:W-:Y:S02]  /*1a390*/  IMAD.MOV.U32 R118, RZ, RZ, R87 ;  /* 0x000000ffff767224 */ /* 0x000fe400078e0057 */
[----:B------:R-:W-:Y:S02]  /*1a3a0*/  IMAD.MOV.U32 R76, RZ, RZ, R231 ;  /* 0x000000ffff4c7224 */ /* 0x000fe400078e00e7 */
[----:B------:R-:W-:Y:S02]  /*1a3b0*/  IMAD.MOV.U32 R231, RZ, RZ, R102 ;  /* 0x000000ffffe77224 */ /* 0x000fe400078e0066 */
[----:B------:R-:W-:Y:S01]  /*1a3c0*/  FMUL.FTZ R102, R46, R5 ;  /* 0x000000052e667220 */ /* 0x000fe20000410000 */
[----:B------:R-:W-:Y:S01]  /*1a3d0*/  LOP3.LUT R14, R71, UR26, R248, 0x96, !PT ;  /* 0x0000001a470e7c12 */ /* 0x000fe2000f8e96f8 */
[----:B------:R-:W-:-:S02]  /*1a3e0*/  IMAD.MOV.U32 R46, RZ, RZ, R130 ;  /* 0x000000ffff2e7224 */ /* 0x000fc400078e0082 */
[-C--:B------:R-:W-:Y:S01]  /*1a3f0*/  FMUL.FTZ R130, R78, R5.reuse ;  /* 0x000000054e827220 */ /* 0x080fe20000410000 */
[----:B------:R-:W-:Y:S02]  /*1a400*/  IMAD.MOV.U32 R248, RZ, RZ, R229 ;  /* 0x000000fffff87224 */ /* 0x000fe400078e00e5 */
        /* <DEDUP_REMOVED lines=26> */
[----:B--2---:R-:W-:Y:S01]  /*1a5b0*/  LOP3.LUT R3, R71, UR26, R100, 0x96, !PT ;  /* 0x0000001a47037c12 */ /* 0x004fe2000f8e9664 */
[-C--:B------:R-:W-:Y:S01]  /*1a5c0*/  FMUL.FTZ R100, R44, R2.reuse ;  /* 0x000000022c647220 */ /* 0x080fe20000410000 */
[----:B------:R-:W-:Y:S01]  /*1a5d0*/  FMUL.FTZ R101, R45, R2 ;  /* 0x000000022d657220 */ /* 0x000fe20000410000 */
[----:B------:R-:W-:-:S02]  /*1a5e0*/  LOP3.LUT R2, R243, UR42, R70, 0x96, !PT ;  /* 0x0000002af3027c12 */ /* 0x000fc4000f8e9646 */
        /* <DEDUP_REMOVED lines=8> */
[----:B------:R-:W-:Y:S02]  /*1a670*/  IMAD.MOV.U32 R243, RZ, RZ, R11 ;  /* 0x000000fffff37224 */ /* 0x000fe400078e000b */
[----:B------:R-:W-:Y:S02]  /*1a680*/  IMAD.MOV.U32 R242, RZ, RZ, R10 ;  /* 0x000000fffff27224 */ /* 0x000fe400078e000a */
        /* <DEDUP_REMOVED lines=9> */
[----:B------:R-:W-:-:S04]  /*1a720*/  LOP3.LUT R6, R4, 0xffff, RZ, 0xc0, !PT ;  /* 0x0000ffff04067812 */ /* 0x000fc800078ec0ff */
[----:B------:R-:W-:-:S04]  /*1a730*/  SHF.R.U32.HI R6, RZ, 0x8, R6 ;  /* 0x00000008ff067819 */ /* 0x000fc80000011606 */
[----:B------:R-:W-:-:S04]  /*1a740*/  LOP3.LUT R6, R6, 0xffff, RZ, 0xc0, !PT ;  /* 0x0000ffff06067812 */ /* 0x000fc800078ec0ff */
[----:B------:R-:W-:Y:S02]  /*1a750*/  ISETP.LE.U32.AND P1, PT, R6, UR13, PT ;  /* 0x0000000d06007c0c */ /* 0x000fe4000bf23070 */
[--C-:B------:R-:W-:Y:S02]  /*1a760*/  SHF.R.U32.HI R6, RZ, 0x10, R4.reuse ;  /* 0x00000010ff067819 */ /* 0x100fe40000011604 */
[----:B------:R-:W-:-:S04]  /*1a770*/  SHF.R.U32.HI R4, RZ, 0x18, R4 ;  /* 0x00000018ff047819 */ /* 0x000fc80000011604 */
[----:B------:R-:W-:Y:S02]  /*1a780*/  ISETP.LE.U32.AND P0, PT, R4, UR13, PT ;  /* 0x0000000d04007c0c */ /* 0x000fe4000bf03070 */
[----:B------:R-:W-:-:S04]  /*1a790*/  LOP3.LUT R4, R2, 0xff, RZ, 0xc0, !PT ;  /* 0x000000ff02047812 */ /* 0x000fc800078ec0ff */
[----:B------:R-:W-:Y:S02]  /*1a7a0*/  ISETP.LE.U32.AND P2, PT, R4, UR13, PT ;  /* 0x0000000d04007c0c */ /* 0x000fe4000bf43070 */
[----:B------:R-:W-:Y:S02]  /*1a7b0*/  SHF.R.U32.HI R4, RZ, 0x10, R2 ;  /* 0x00000010ff047819 */ /* 0x000fe40000011602 */
[----:B------:R-:W-:Y:S02]  /*1a7c0*/  LOP3.LUT R8, R7, UR36, R8, 0x96, !PT ;  /* 0x0000002407087c12 */ /* 0x000fe4000f8e9608 */
[----:B------:R-:W-:Y:S02]  /*1a7d0*/  LOP3.LUT R7, R2, 0xffff, RZ, 0xc0, !PT ;  /* 0x0000ffff02077812 */ /* 0x000fe400078ec0ff */
[----:B------:R-:W-:-:S04]  /*1a7e0*/  LOP3.LUT R3, R4, 0xff, RZ, 0xc0, !PT ;  /* 0x000000ff04037812 */ /* 0x000fc800078ec0ff */
[----:B------:R-:W-:Y:S02]  /*1a7f0*/  ISETP.LE.U32.AND P5, PT, R3, UR13, PT ;  /* 0x0000000d03007c0c */ /* 0x000fe4000bfa3070 */
[----:B------:R-:W1:Y:S01]  /*1a800*/  MUFU.EX2 R3, R174 ;  /* 0x000000ae00037308 */ /* 0x000e620000000800 */
[----:B------:R-:W-:Y:S01]  /*1a810*/  SHF.R.U32.HI R2, RZ, 0x18, R2 ;  /* 0x00000018ff027819 */ /* 0x000fe20000011602 */
[----:B------:R-:W-:Y:S01]  /*1a820*/  IMAD.MOV.U32 R11, RZ, RZ, R118 ;  /* 0x000000ffff0b7224 */ /* 0x000fe200078e0076 */
[----:B------:R-:W-:Y:S02]  /*1a830*/  LOP3.LUT R6, R6, 0xff, RZ, 0xc0, !PT ;  /* 0x000000ff06067812 */ /* 0x000fe400078ec0ff */
[----:B------:R-:W-:Y:S02]  /*1a840*/  ISETP.LE.U32.AND P4, PT, R2, UR13, PT ;  /* 0x0000000d02007c0c */ /* 0x000fe4000bf83070 */
[----:B------:R-:W-:Y:S02]  /*1a850*/  ISETP.LE.U32.AND P3, PT, R6, UR13, PT ;  /* 0x0000000d06007c0c */ /* 0x000fe4000bf63070 */
[----:B------:R-:W-:-:S02]  /*1a860*/  MOV R6, R86 ;  /* 0x0000005600067202 */ /* 0x000fc40000000f00 */
[C---:B-1----:R-:W-:Y:S01]  /*1a870*/  F2FP.F16.F32.PACK_AB R2, R3.reuse, R16 ;  /* 0x000000100302723e */ /* 0x042fe200000000ff */
[----:B------:R-:W-:Y:S02]  /*1a880*/  IMAD.MOV.U32 R16, RZ, RZ, R11 ;  /* 0x000000ffff107224 */ /* 0x000fe400078e000b */
[--C-:B------:R-:W-:Y:S01]  /*1a890*/  FADD.FTZ R11, R3, R15.reuse ;  /* 0x0000000f030b7221 */ /* 0x100fe20000010000 */
[----:B------:R-:W-:Y:S01]  /*1a8a0*/  PRMT R15, R2, 0x7610, R15 ;  /* 0x00007610020f7816 */ /* 0x000fe2000000000f */
[----:B------:R-:W-:Y:S01]  /*1a8b0*/  IMAD.MOV.U32 R4, RZ, RZ, R119 ;  /* 0x000000ffff047224 */ /* 0x000fe200078e0077 */
[----:B------:R-:W-:Y:S01]  /*1a8c0*/  SHF.R.U32.HI R3, RZ, 0x8, R7 ;  /* 0x00000008ff037819 */ /* 0x000fe20000011607 */
        /* <DEDUP_REMOVED lines=10> */
[----:B------:R-:W-:Y:S01]  /*1a970*/  PRMT R214, R2, 0x7632, R214 ;  /* 0x0000763202d67816 */ /* 0x000fe200000000d6 */
[----:B------:R-:W-:Y:S01]  /*1a980*/  IMAD.MOV.U32 R5, RZ, RZ, R6 ;  /* 0x000000ffff057224 */ /* 0x000fe200078e0006 */
[----:B------:R-:W-:Y:S01]  /*1a990*/  LOP3.LUT R2, R3, 0xffff, RZ, 0xc0, !PT ;  /* 0x0000ffff03027812 */ /* 0x000fe200078ec0ff */
[----:B------:R-:W-:Y:S01]  /*1a9a0*/  IMAD.MOV.U32 R3, RZ, RZ, R45 ;  /* 0x000000ffff037224 */ /* 0x000fe200078e002d */
[----:B------:R-:W-:-:S02]  /*1a9b0*/  PRMT R45, R15, 0x5410, R214 ;  /* 0x000054100f2d7816 */ /* 0x000fc400000000d6 */
[----:B------:R-:W-:Y:S01]  /*1a9c0*/  @!P6 PRMT R15, R12, 0x5410, RZ ;  /* 0x000054100c0fe816 */ /* 0x000fe200000000ff */
[----:B------:R-:W-:Y:S01]  /*1a9d0*/  IMAD.MOV.U32 R12, RZ, RZ, R5 ;  /* 0x000000ffff0c7224 */ /* 0x000fe200078e0005 */
[----:B------:R-:W-:Y:S01]  /*1a9e0*/  ISETP.LE.U32.AND P6, PT, R2, UR13, PT ;  /* 0x0000000d02007c0c */ /* 0x000fe2000bfc3070 */
[----:B------:R1:W-:Y:S01]  /*1a9f0*/  MUFU.EX2 R5, R23 ;  /* 0x0000001700057308 */ /* 0x0003e20000000800 */
[----:B------:R-:W-:-:S07]  /*1aa00*/  IMAD.MOV.U32 R7, RZ, RZ, R210 ;  /* 0x000000ffff077224 */ /* 0x000fce00078e00d2 */
[----:B------:R-:W2:Y:S01]  /*1aa10*/  MUFU.EX2 R6, R172 ;  /* 0x000000ac00067308 */ /* 0x000ea20000000800 */
[----:B-1----:R-:W-:Y:S02]  /*1aa20*/  IMAD.MOV.U32 R23, RZ, RZ, R3 ;  /* 0x000000ffff177224 */ /* 0x002fe400078e0003 */
[----:B------:R-:W-:-:S04]  /*1aa30*/  IMAD.WIDE.U32 R2, R8, -0x2daee0ad, RZ ;  /* 0xd2511f5308027825 */ /* 0x000fc800078e00ff */
[----:B------:R-:W-:Y:S01]  /*1aa40*/  IMAD.MOV.U32 R8, RZ, RZ, R4 ;  /* 0x000000ffff087224 */ /* 0x000fe200078e0004 */
[----:B------:R-:W-:Y:S01]  /*1aa50*/  LOP3.LUT R4, R3, UR21, R10, 0x96, !PT ;  /* 0x0000001503047c12 */ /* 0x000fe2000f8e960a */
[----:B------:R-:W-:-:S03]  /*1aa60*/  IMAD.MOV.U32 R10, RZ, RZ, R7 ;  /* 0x000000ffff0a7224 */ /* 0x000fc600078e0007 */
[----:B------:R-:W-:Y:S01]  /*1aa70*/  SHF.R.U32.HI R7, RZ, 0x10, R4 ;  /* 0x00000010ff077819 */ /* 0x000fe20000011604 */
[----:B------:R-:W-:-:S03]  /*1aa80*/  @!P1 HADD2 R13, -R214.H0_H0, -RZ.H0_H0 ;  /* 0xa00000ffd60d9230 */ /* 0x000fc60000000900 */
[----:B------:R-:W-:Y:S02]  /*1aa90*/  LOP3.LUT R7, R7, 0xff, RZ, 0xc0, !PT ;  /* 0x000000ff07077812 */ /* 0x000fe400078ec0ff */
[----:B--2---:R-:W-:Y:S01]  /*1aaa0*/  F2FP.F16.F32.PACK_AB R9, R6, R17 ;  /* 0x000000110609723e */ /* 0x004fe200000000ff */
[----:B------:R-:W-:Y:S01]  /*1aab0*/  IMAD.MOV.U32 R17, RZ, RZ, R8 ;  /* 0x000000ffff117224 */ /* 0x000fe200078e0008 */
[----:B------:R-:W-:Y:S01]  /*1aac0*/  @!P1 PRMT R214, R13, 0x5410, RZ ;  /* 0x000054100dd69816 */ /* 0x000fe200000000ff */
[----:B------:R-:W-:Y:S01]  /*1aad0*/  MUFU.EX2 R8, R175 ;  /* 0x000000af00087308 */ /* 0x000fe20000000800 */
[----:B------:R-:W-:Y:S02]  /*1aae0*/  ISETP.LE.U32.AND P1, PT, R7, UR13, PT ;  /* 0x0000000d07007c0c */ /* 0x000fe4000bf23070 */
[----:B------:R-:W-:-:S05]  /*1aaf0*/  PRMT R213, R9, 0x7632, R213 ;  /* 0x0000763209d57816 */ /* 0x000fca00000000d5 */
[----:B------:R-:W1:Y:S01]  /*1ab00*/  MUFU.EX2 R7, R177 ;  /* 0x000000b100077308 */ /* 0x000e620000000800 */
[----:B------:R-:W-:Y:S01]  /*1ab10*/  PRMT R212, R9, 0x7610, R212 ;  /* 0x0000761009d47816 */ /* 0x000fe200000000d4 */
[----:B------:R-:W-:Y:S01]  /*1ab20*/  FADD.FTZ R9, R6, R22 ;  /* 0x0000001606097221 */ /* 0x000fe20000010000 */
[----:B------:R-:W-:Y:S02]  /*1ab30*/  @!P0 HADD2 R26, -R213.H0_H0, -RZ.H0_H0 ;  /* 0xa00000ffd51a8230 */ /* 0x000fe40000000900 */
[----:B------:R-:W-:Y:S01]  /*1ab40*/  IMAD.MOV.U32 R22, RZ, RZ, R27 ;  /* 0x000000ffff167224 */ /* 0x000fe200078e001b */
[C---:B------:R-:W-:Y:S01]  /*1ab50*/  F2FP.F16.F32.PACK_AB R34, R5.reuse, R18 ;  /* 0x000000120522723e */ /* 0x040fe200000000ff */
[----:B------:R-:W-:Y:S02]  /*1ab60*/  @!P3 HADD2 R36, -R212.H0_H0, -RZ.H0_H0 ;  /* 0xa00000ffd424b230 */ /* 0x000fe40000000900 */
[----:B------:R-:W-:Y:S01]  /*1ab70*/  FADD.FTZ R27, R5, R19 ;  /* 0x00000013051b7221 */ /* 0x000fe20000010000 */
[----:B------:R-:W-:Y:S01]  /*1ab80*/  LOP3.LUT R5, R4, 0xff, RZ, 0xc0, !PT ;  /* 0x000000ff04057812 */ /* 0x000fe200078ec0ff */
[----:B------:R-:W-:Y:S01]  /*1ab90*/  IMAD.MOV.U32 R13, RZ, RZ, R57 ;  /* 0x000000ffff0d7224 */ /* 0x000fe200078e0039 */
[----:B------:R-:W-:-:S02]  /*1aba0*/  SHF.R.U32.HI R6, RZ, 0x18, R4 ;  /* 0x00000018ff067819 */ /* 0x000fc40000011604 */
[----:B------:R-:W-:Y:S02]  /*1abb0*/  PRMT R57, R212, 0x5410, R213 ;  /* 0x00005410d4397816 */ /* 0x000fe400000000d5 */
[----:B------:R-:W-:Y:S02]  /*1abc0*/  @!P0 PRMT R213, R26, 0x5410, RZ ;  /* 0x000054101ad58816 */ /* 0x000fe400000000ff */
[----:B------:R-:W-:Y:S02]  /*1abd0*/  @!P3 PRMT R212, R36, 0x5410, RZ ;  /* 0x0000541024d4b816 */ /* 0x000fe400000000ff */
[----:B------:R-:W-:Y:S02]  /*1abe0*/  ISETP.LE.U32.AND P0, PT, R6, UR13, PT ;  /* 0x0000000d06007c0c */ /* 0x000fe4000bf03070 */
[----:B------:R-:W-:Y:S02]  /*1abf0*/  ISETP.LE.U32.AND P3, PT, R5, UR13, PT ;  /* 0x0000000d05007c0c */ /* 0x000fe4000bf63070 */
[----:B-1----:R-:W-:Y:S01]  /*1ac00*/  F2FP.F16.F32.PACK_AB R6, R7, R8 ;  /* 0x000000080706723e */ /* 0x002fe200000000ff */
[----:B------:R-:W1:Y:S01]  /*1ac10*/  MUFU.EX2 R5, R137 ;  /* 0x0000008900057308 */ /* 0x000e620000000800 */
[----:B------:R-:W-:Y:S01]  /*1ac20*/  IMAD.MOV.U32 R36, RZ, RZ, R12 ;  /* 0x000000ffff247224 */ /* 0x000fe200078e000c */
[----:B------:R-:W-:-:S02]  /*1ac30*/  LOP3.LUT R4, R4, 0xffff, RZ, 0xc0, !PT ;  /* 0x0000ffff04047812 */ /* 0x000fc400078ec0ff */
[----:B------:R-:W-:-:S04]  /*1ac40*/  PRMT R211, R6, 0x7610, R211 ;  /* 0x0000761006d37816 */ /* 0x000fc800000000d3 */
[----:B------:R-:W2:Y:S01]  /*1ac50*/  MUFU.EX2 R12, R176 ;  /* 0x000000b0000c7308 */ /* 0x000ea20000000800 */
[----:B------:R-:W-:Y:S01]  /*1ac60*/  SHF.R.U32.HI R4, RZ, 0x8, R4 ;  /* 0x00000008ff047819 */ /* 0x000fe20000011604 */
[----:B------:R-:W-:Y:S02]  /*1ac70*/  IMAD.MOV.U32 R26, RZ, RZ, R23 ;  /* 0x000000ffff1a7224 */ /* 0x000fe400078e0017 */
[----:B------:R-:W-:Y:S01]  /*1ac80*/  @!P2 HADD2 R37, -R211.H0_H0, -RZ.H0_H0 ;  /* 0xa00000ffd325a230 */ /* 0x000fe20000000900 */
[----:B------:R-:W-:Y:S01]  /*1ac90*/  PRMT R209, R6, 0x7632, R209 ;  /* 0x0000763206d17816 */ /* 0x000fe200000000d1 */
[----:B------:R-:W-:Y:S01]  /*1aca0*/  IMAD.MOV.U32 R19, RZ, RZ, R46 ;  /* 0x000000ffff137224 */ /* 0x000fe200078e002e */
[----:B------:R-:W-:Y:S01]  /*1acb0*/  LOP3.LUT R4, R4, 0xffff, RZ, 0xc0, !PT ;  /* 0x0000ffff04047812 */ /* 0x000fe200078ec0ff */
[----:B------:R-:W-:Y:S01]  /*1acc0*/  MUFU.EX2 R18, R178 ;  /* 0x000000b200127308 */ /* 0x000fe20000000800 */
[----:B------:R-:W-:Y:S02]  /*1acd0*/  PRMT R46, R211, 0x5410, R209 ;  /* 0x00005410d32e7816 */ /* 0x000fe400000000d1 */
[----:B------:R-:W-:-:S05]  /*1ace0*/  @!P2 PRMT R211, R37, 0x5410, RZ ;  /* 0x0000541025d3a816 */ /* 0x000fca00000000ff */
[----:B------:R-:W3:Y:S01]  /*1acf0*/  MUFU.EX2 R23, R181 ;  /* 0x000000b500177308 */ /* 0x000ee20000000800 */
[----:B------:R-:W-:Y:S01]  /*1ad00*/  ISETP.LE.U32.AND P2, PT, R4, UR13, PT ;  /* 0x0000000d04007c0c */ /* 0x000fe2000bf43070 */
[----:B------:R-:W-:Y:S01]  /*1ad10*/  FADD.FTZ R4, R8, R11 ;  /* 0x0000000b08047221 */ /* 0x000fe20000010000 */
[----:B------:R-:W-:Y:S02]  /*1ad20*/  IMAD.MOV.U32 R8, RZ, RZ, R25 ;  /* 0x000000ffff087224 */ /* 0x000fe400078e0019 */
[----:B-1----:R-:W-:Y:S01]  /*1ad30*/  FADD.FTZ R25, R5, R9 ;  /* 0x0000000905197221 */ /* 0x002fe20000010000 */
[----:B------:R-:W-:Y:S01]  /*1ad40*/  IMAD.MOV.U32 R37, RZ, RZ, R16 ;  /* 0x000000ffff257224 */ /* 0x000fe200078e0010 */
[----:B--2---:R-:W-:Y:S01]  /*1ad50*/  F2FP.F16.F32.PACK_AB R5, R12, R5 ;  /* 0x000000050c05723e */ /* 0x004fe200000000ff */
[----:B------:R-:W-:Y:S01]  /*1ad60*/  IMAD.MOV.U32 R9, RZ, RZ, R22 ;  /* 0x000000ffff097224 */ /* 0x000fe200078e0016 */
[----:B------:R-:W-:Y:S02]  /*1ad70*/  MUFU.EX2 R16, R179 ;  /* 0x000000b300107308 */ /* 0x000fe40000000800 */
[----:B------:R-:W-:-:S06]  /*1ad80*/  PRMT R208, R5, 0x7610, R208 ;  /* 0x0000761005d07816 */ /* 0x000fcc00000000d0 */
[----:B------:R-:W1:Y:S01]  /*1ad90*/  MUFU.EX2 R22, R180 ;  /* 0x000000b400167308 */ /* 0x000e620000000800 */
[----:B------:R-:W-:Y:S01]  /*1ada0*/  PRMT R207, R5, 0x7632, R207 ;  /* 0x0000763205cf7816 */ /* 0x000fe200000000cf */
[----:B------:R-:W-:Y:S01]  /*1adb0*/  @!P6 HADD2 R38, -R209.H0_H0, -RZ.H0_H0 ;  /* 0xa00000ffd126e230 */ /* 0x000fe20000000900 */
[----:B---3--:R-:W-:Y:S01]  /*1adc0*/  F2FP.F16.F32.PACK_AB R5, R23, R18 ;  /* 0x000000121705723e */ /* 0x008fe200000000ff */
[----:B------:R-:W-:-:S03]  /*1add0*/  @!P5 HADD2 R39, -R208.H0_H0, -RZ.H0_H0 ;  /* 0xa00000ffd027d230 */ /* 0x000fc60000000900 */
[----:B------:R-:W-:Y:S01]  /*1ade0*/  PRMT R206, R5, 0x7610, R206 ;  /* 0x0000761005ce7816 */ /* 0x000fe200000000ce */
[----:B------:R-:W-:Y:S01]  /*1adf0*/  @!P4 HADD2 R42, -R207.H0_H0, -RZ.H0_H0 ;  /* 0xa00000ffcf2ac230 */ /* 0x000fe20000000900 */
[----:B------:R-:W-:Y:S01]  /*1ae00*/  @!P6 PRMT R209, R38, 0x5410, RZ ;  /* 0x0000541026d1e816 */ /* 0x000fe200000000ff */
[----:B------:R-:W-:Y:S01]  /*1ae10*/  IMAD.MOV.U32 R38, RZ, RZ, R36 ;  /* 0x000000ffff267224 */ /* 0x000fe200078e0024 */
[----:B------:R-:W-:Y:S01]  /*1ae20*/  PRMT R36, R208, 0x5410, R207 ;  /* 0x00005410d0247816 */ /* 0x000fe200000000cf */
[----:B------:R-:W-:Y:S01]  /*1ae30*/  @!P3 HADD2 R43, -R206.H0_H0, -RZ.H0_H0 ;  /* 0xa00000ffce2bb230 */ /* 0x000fe20000000900 */
[----:B------:R-:W-:Y:S01]  /*1ae40*/  @!P5 PRMT R208, R39, 0x5410, RZ ;  /* 0x0000541027d0d816 */ /* 0x000fe200000000ff */
[----:B------:R-:W-:Y:S01]  /*1ae50*/  IMAD.MOV.U32 R39, RZ, RZ, R26 ;  /* 0x000000ffff277224 */ /* 0x000fe200078e001a */
[----:B------:R-:W-:Y:S01]  /*1ae60*/  PRMT R205, R5, 0x7632, R205 ;  /* 0x0000763205cd7816 */ /* 0x000fe200000000cd */
[----:B------:R-:W-:Y:S01]  /*1ae70*/  FADD.FTZ R26, R7, R4 ;  /* 0x00000004071a7221 */ /* 0x000fe20000010000 */
[----:B-1----:R-:W-:-:S02]  /*1ae80*/  F2FP.F16.F32.PACK_AB R4, R22, R16 ;  /* 0x000000101604723e */ /* 0x002fc400000000ff */
[----:B------:R-:W-:Y:S01]  /*1ae90*/  @!P4 PRMT R207, R42, 0x5410, RZ ;  /* 0x000054102acfc816 */ /* 0x000fe200000000ff */
[----:B------:R-:W-:Y:S01]  /*1aea0*/  IMAD.MOV.U32 R42, RZ, RZ, R98 ;  /* 0x000000ffff2a7224 */ /* 0x000fe200078e0062 */
[----:B------:R-:W-:Y:S01]  /*1aeb0*/  PRMT R98, R206, 0x5410, R205 ;  /* 0x00005410ce627816 */ /* 0x000fe200000000cd */
[----:B------:R-:W-:Y:S01]  /*1aec0*/  IMAD.MOV.U32 R5, RZ, RZ, R19 ;  /* 0x000000ffff057224 */ /* 0x000fe200078e0013 */
[----:B------:R-:W-:Y:S01]  /*1aed0*/  @!P3 PRMT R206, R43, 0x5410, RZ ;  /* 0x000054102bceb816 */ /* 0x000fe200000000ff */
[----:B------:R-:W-:Y:S01]  /*1aee0*/  IMAD.MOV.U32 R43, RZ, RZ, R10 ;  /* 0x000000ffff2b7224 */ /* 0x000fe200078e000a */
[C---:B------:R-:W-:Y:S02]  /*1aef0*/  PRMT R204, R4.reuse, 0x7610, R204 ;  /* 0x0000761004cc7816 */ /* 0x040fe400000000cc */
[----:B------:R-:W-:Y:S01]  /*1af00*/  PRMT R188, R4, 0x7632, R188 ;  /* 0x0000763204bc7816 */ /* 0x000fe200000000bc */
[----:B------:R-:W-:Y:S01]  /*1af10*/  @!P2 HADD2 R44, -R205.H0_H0, -RZ.H0_H0 ;  /* 0xa00000ffcd2ca230 */ /* 0x000fe20000000900 */
[----:B------:R-:W-:-:S02]  /*1af20*/  LOP3.LUT R4, R2, 0xff, RZ, 0xc0, !PT ;  /* 0x000000ff02047812 */ /* 0x000fc400078ec0ff */
[----:B------:R-:W-:Y:S02]  /*1af30*/  LOP3.LUT R11, R2, 0xffff, RZ, 0xc0, !PT ;  /* 0x0000ffff020b7812 */ /* 0x000fe400078ec0ff */
[--C-:B------:R-:W-:Y:S02]  /*1af40*/  SHF.R.U32.HI R19, RZ, 0x10, R2.reuse ;  /* 0x00000010ff137819 */ /* 0x100fe40000011602 */
[----:B------:R-:W-:Y:S01]  /*1af50*/  SHF.R.U32.HI R10, RZ, 0x18, R2 ;  /* 0x00000018ff0a7819 */ /* 0x000fe20000011602 */
[----:B------:R-:W-:Y:S01]  /*1af60*/  IMAD.WIDE.U32 R6, R14, -0x2daee0ad, RZ ;  /* 0xd2511f530e067825 */ /* 0x000fe200078e00ff */
[----:B------:R-:W-:-:S03]  /*1af70*/  LOP3.LUT R2, R247, UR42, R70, 0x96, !PT ;  /* 0x0000002af7027c12 */ /* 0x000fc6000f8e9646 */
[----:B------:R-:W-:Y:S01]  /*1af80*/  @!P0 HADD2 R40, -R188.H0_H0, -RZ.H0_H0 ;  /* 0xa00000ffbc288230 */ /* 0x000fe20000000900 */
[----:B------:R-:W-:Y:S01]  /*1af90*/  @!P2 PRMT R205, R44, 0x5410, RZ ;  /* 0x000054102ccda816 */ /* 0x000fe200000000ff */
[----:B------:R-:W-:Y:S01]  /*1afa0*/  IMAD.MOV.U32 R44, RZ, RZ, R97 ;  /* 0x000000ffff2c7224 */ /* 0x000fe200078e0061 */
[----:B------:R-:W-:Y:S01]  /*1afb0*/  ISETP.LE.U32.AND P5, PT, R4, UR13, PT ;  /* 0x0000000d04007c0c */ /* 0x000fe2000bfa3070 */
[----:B------:R-:W-:Y:S01]  /*1afc0*/  IMAD.WIDE.U32 R2, R2, -0x2daee0ad, RZ ;  /* 0xd2511f5302027825 */ /* 0x000fe200078e00ff */
[----:B------:R-:W-:Y:S02]  /*1afd0*/  LOP3.LUT R4, R7, UR41, R250, 0x96, !PT ;  /* 0x0000002907047c12 */ /* 0x000fe4000f8e96fa */
[----:B------:R-:W-:Y:S02]  /*1afe0*/  PRMT R97, R204, 0x5410, R188 ;  /* 0x00005410cc617816 */ /* 0x000fe400000000bc */
[----:B------:R-:W-:Y:S01]  /*1aff0*/  @!P0 PRMT R188, R40, 0x5410, RZ ;  /* 0x0000541028bc8816 */ /* 0x000fe200000000ff */
[----:B------:R-:W-:Y:S01]  /*1b000*/  IMAD.MOV.U32 R40, RZ, RZ, R5 ;  /* 0x000000ffff287224 */ /* 0x000fe200078e0005 */
[----:B------:R-:W-:Y:S01]  /*1b010*/  LOP3.LUT R5, R3, UR39, R6, 0x96, !PT ;  /* 0x0000002703057c12 */ /* 0x000fe2000f8e9606 */
[----:B------:R-:W-:-:S04]  /*1b020*/  IMAD.WIDE.U32 R6, R4, -0x326172a9, RZ ;  /* 0xcd9e8d5704067825 */ /* 0x000fc800078e00ff */
[----:B------:R-:W-:Y:S01]  /*1b030*/  @!P1 HADD2 R41, -R204.H0_H0, -RZ.H0_H0 ;  /* 0xa00000ffcc299230 */ /* 0x000fe20000000900 */
[----:B------:R-:W-:Y:S01]  /*1b040*/  LOP3.LUT R3, R7, UR40, R246, 0x96, !PT ;  /* 0x0000002807037c12 */ /* 0x000fe2000f8e96f6 */
[----:B------:R-:W-:-:S03]  /*1b050*/  IMAD.MOV.U32 R251, RZ, RZ, R44 ;  /* 0x000000fffffb7224 */ /* 0x000fc600078e002c */
[----:B------:R-:W-:Y:S01]  /*1b060*/  @!P1 PRMT R204, R41, 0x5410, RZ ;  /* 0x0000541029cc9816 */ /* 0x000fe200000000ff */
[----:B------:R-:W-:Y:S02]  /*1b070*/  IMAD.MOV.U32 R41, RZ, RZ, R9 ;  /* 0x000000ffff297224 */ /* 0x000fe400078e0009 */
[----:B------:R-:W-:Y:S02]  /*1b080*/  IMAD.MOV.U32 R44, RZ, RZ, R8 ;  /* 0x000000ffff2c7224 */ /* 0x000fe400078e0008 */
[----:B------:R-:W-:-:S04]  /*1b090*/  IMAD.WIDE.U32 R8, R3, -0x2daee0ad, RZ ;  /* 0xd2511f5303087825 */ /* 0x000fc800078e00ff */
[----:B------:R-:W-:Y:S01]  /*1b0a0*/  IMAD.WIDE.U32 R4, R5, -0x326172a9, RZ ;  /* 0xcd9e8d5705047825 */ /* 0x000fe200078e00ff */
[----:B------:R-:W-:-:S04]  /*1b0b0*/  LOP3.LUT R3, R9, UR37, R2, 0x96, !PT ;  /* 0x0000002509037c12 */ /* 0x000fc8000f8e9602 */
[----:B------:R-:W-:-:S05]  /*1b0c0*/  LOP3.LUT R2, R5, UR38, R6, 0x96, !PT ;  /* 0x0000002605027c12 */ /* 0x000fca000f8e9606 */
[----:B------:R-:W-:-:S05]  /*1b0d0*/  IMAD.WIDE.U32 R6, R2, -0x2daee0ad, RZ ;  /* 0xd2511f5302067825 */ /* 0x000fca00078e00ff */
[----:B------:R-:W-:Y:S01]  /*1b0e0*/  LOP3.LUT R2, R7, UR18, R8, 0x96, !PT ;  /* 0x0000001207027c12 */ /* 0x000fe2000f8e9608 */
[----:B------:R-:W-:-:S04]  /*1b0f0*/  IMAD.WIDE.U32 R8, R3, -0x326172a9, RZ ;  /* 0xcd9e8d5703087825 */ /* 0x000fc800078e00ff */
[----:B------:R-:W-:Y:S01]  /*1b100*/  IMAD.WIDE.U32 R2, R2, -0x326172a9, RZ ;  /* 0xcd9e8d5702027825 */ /* 0x000fe200078e00ff */
[----:B------:R-:W-:Y:S02]  /*1b110*/  LOP3.LUT R9, R9, UR36, R4, 0x96, !PT ;  /* 0x0000002409097c12 */ /* 0x000fe4000f8e9604 */
[----:B------:R-:W-:Y:S02]  /*1b120*/  LOP3.LUT R4, R2, 0xff, RZ, 0xc0, !PT ;  /* 0x000000ff02047812 */ /* 0x000fe400078ec0ff */
[--C-:B------:R-:W-:Y:S02]  /*1b130*/  SHF.R.U32.HI R7, RZ, 0x10, R2.reuse ;  /* 0x00000010ff077819 */ /* 0x100fe40000011602 */
[----:B------:R-:W-:Y:S01]  /*1b140*/  MOV R250, R43 ;  /* 0x0000002b00fa7202 */ /* 0x000fe20000000f00 */
[----:B------:R-:W-:Y:S01]  /*1b150*/  IMAD.MOV.U32 R43, RZ, RZ, R13 ;  /* 0x000000ffff2b7224 */ /* 0x000fe200078e000d */
[----:B------:R-:W-:Y:S02]  /*1b160*/  ISETP.LE.U32.AND P6, PT, R4, UR13, PT ;  /* 0x0000000d04007c0c */ /* 0x000fe4000bfc3070 */
[----:B------:R-:W-:-:S02]  /*1b170*/  SHF.R.U32.HI R4, RZ, 0x18, R2 ;  /* 0x00000018ff047819 */ /* 0x000fc40000011602 */
[----:B------:R-:W-:Y:S02]  /*1b180*/  LOP3.LUT R13, R2, 0xffff, RZ, 0xc0, !PT ;  /* 0x0000ffff020d7812 */ /* 0x000fe400078ec0ff */
[----:B------:R-:W-:Y:S02]  /*1b190*/  LOP3.LUT R2, R7, 0xff, RZ, 0xc0, !PT ;  /* 0x000000ff07027812 */ /* 0x000fe400078ec0ff */
[----:B------:R-:W-:Y:S02]  /*1b1a0*/  LOP3.LUT R5, R3, UR27, R8, 0x96, !PT ;  /* 0x0000001b03057c12 */ /* 0x000fe4000f8e9608 */
[----:B------:R-:W-:Y:S01]  /*1b1b0*/  ISETP.LE.U32.AND P4, PT, R2, UR13, PT ;  /* 0x0000000d02007c0c */ /* 0x000fe2000bf83070 */
[----:B------:R-:W-:Y:S01]  /*1b1c0*/  IMAD.WIDE.U32 R2, R9, -0x2daee0ad, RZ ;  /* 0xd2511f5309027825 */ /* 0x000fe200078e00ff */
[----:B------:R-:W1:Y:S01]  /*1b1d0*/  MUFU.EX2 R8, R138 ;  /* 0x0000008a00087308 */ /* 0x000e620000000800 */
[----:B------:R-:W-:Y:S02]  /*1b1e0*/  ISETP.LE.U32.AND P1, PT, R4, UR13, PT ;  /* 0x0000000d04007c0c */ /* 0x000fe4000bf23070 */
[----:B------:R-:W-:Y:S01]  /*1b1f0*/  IMAD.MOV.U32 R246, RZ, RZ, R17 ;  /* 0x000000fffff67224 */ /* 0x000fe200078e0011 */
[----:B------:R-:W-:-:S04]  /*1b200*/  LOP3.LUT R4, R3, UR21, R6, 0x96, !PT ;  /* 0x0000001503047c12 */ /* 0x000fc8000f8e9606 */
[----:B------:R-:W2:Y:S01]  /*1b210*/  MUFU.EX2 R7, R136 ;  /* 0x0000008800077308 */ /* 0x000ea20000000800 */
[----:B------:R-:W-:Y:S01]  /*1b220*/  LOP3.LUT R17, R2, 0xffff, RZ, 0xc0, !PT ;  /* 0x0000ffff02117812 */ /* 0x000fe200078ec0ff */
[----:B------:R-:W-:Y:S02]  /*1b230*/  IMAD.MOV.U32 R247, RZ, RZ, R76 ;  /* 0x000000fffff77224 */ /* 0x000fe400078e004c */
[----:B------:R-:W-:Y:S01]  /*1b240*/  IMAD.MOV.U32 R3, RZ, RZ, R249 ;  /* 0x000000ffff037224 */ /* 0x000fe200078e00f9 */
[----:B------:R-:W-:Y:S01]  /*1b250*/  ISETP.LE.U32.AND P3, PT, R10, UR13, PT ;  /* 0x0000000d0a007c0c */ /* 0x000fe2000bf63070 */
[----:B------:R-:W-:Y:S02]  /*1b260*/  IMAD.MOV.U32 R9, RZ, RZ, R24 ;  /* 0x000000ffff097224 */ /* 0x000fe400078e0018 */
[----:B------:R-:W-:Y:S01]  /*1b270*/  MUFU.EX2 R76, R182 ;  /* 0x000000b6004c7308 */ /* 0x000fe20000000800 */
[----:B------:R-:W-:Y:S02]  /*1b280*/  LOP3.LUT R14, R2, 0xff, RZ, 0xc0, !PT ;  /* 0x000000ff020e7812 */ /* 0x000fe400078ec0ff */
[----:B------:R-:W-:-:S02]  /*1b290*/  SHF.R.U32.HI R24, RZ, 0x10, R2 ;  /* 0x00000010ff187819 */ /* 0x000fc40000011602 */
[----:B------:R-:W-:-:S03]  /*1b2a0*/  SHF.R.U32.HI R10, RZ, 0x18, R2 ;  /* 0x00000018ff0a7819 */ /* 0x000fc60000011602 */
[----:B------:R-:W3:Y:S01]  /*1b2b0*/  MUFU.EX2 R249, R185 ;  /* 0x000000b900f97308 */ /* 0x000ee20000000800 */
[----:B------:R-:W-:Y:S01]  /*1b2c0*/  SHF.R.U32.HI R2, RZ, 0x8, R11 ;  /* 0x00000008ff027819 */ /* 0x000fe2000001160b */
[----:B------:R-:W-:-:S03]  /*1b2d0*/  IMAD.MOV.U32 R11, RZ, RZ, R3 ;  /* 0x000000ffff0b7224 */ /* 0x000fc600078e0003 */
[----:B------:R-:W-:Y:S02]  /*1b2e0*/  LOP3.LUT R2, R2, 0xffff, RZ, 0xc0, !PT ;  /* 0x0000ffff02027812 */ /* 0x000fe400078ec0ff */
[----:B------:R-:W-:Y:S01]  /*1b2f0*/  LOP3.LUT R3, R19, 0xff, RZ, 0xc0, !PT ;  /* 0x000000ff13037812 */ /* 0x000fe200078ec0ff */
[----:B------:R-:W-:Y:S01]  /*1b300*/  IMAD.MOV.U32 R19, RZ, RZ, R9 ;  /* 0x000000ffff137224 */ /* 0x000fe200078e0009 */
[----:B------:R-:W-:Y:S01]  /*1b310*/  ISETP.LE.U32.AND P0, PT, R2, UR13, PT ;  /* 0x0000000d02007c0c */ /* 0x000fe2000bf03070 */
[----:B------:R-:W-:Y:S01]  /*1b320*/  FADD.FTZ R9, R12, R25 ;  /* 0x000000190c097221 */ /* 0x000fe20000010000 */
[----:B-1----:R-:W-:Y:S01]  /*1b330*/  FADD.FTZ R2, R8, R27 ;  /* 0x0000001b08027221 */ /* 0x002fe20000010000 */
[----:B--2---:R-:W-:Y:S01]  /*1b340*/  F2FP.F16.F32.PACK_AB R6, R7, R8 ;  /* 0x000000080706723e */ /* 0x004fe200000000ff */
[----:B------:R-:W-:Y:S02]  /*1b350*/  IMAD.MOV.U32 R12, RZ, RZ, R227 ;  /* 0x000000ffff0c7224 */ /* 0x000fe400078e00e3 */
[----:B------:R-:W-:Y:S01]  /*1b360*/  IMAD.MOV.U32 R8, RZ, RZ, R252 ;  /* 0x000000ffff087224 */ /* 0x000fe200078e00fc */
[----:B------:R-:W-:Y:S01]  /*1b370*/  MUFU.EX2 R227, R183 ;  /* 0x000000b700e37308 */ /* 0x000fe20000000800 */
[----:B------:R-:W-:Y:S01]  /*1b380*/  ISETP.LE.U32.AND P2, PT, R3, UR13, PT ;  /* 0x0000000d03007c0c */ /* 0x000fe2000bf43070 */
[----:B------:R-:W-:Y:S01]  /*1b390*/  IMAD.MOV.U32 R25, RZ, RZ, R11 ;  /* 0x000000ffff197224 */ /* 0x000fe200078e000b */
[----:B---3--:R-:W-:-:S05]  /*1b3a0*/  F2FP.F16.F32.PACK_AB R3, R249, R76 ;  /* 0x0000004cf903723e */ /* 0x008fca00000000ff */
[----:B------:R-:W1:Y:S01]  /*1b3b0*/  MUFU.EX2 R252, R184 ;  /* 0x000000b800fc7308 */ /* 0x000e620000000800 */
[----:B------:R-:W-:Y:S01]  /*1b3c0*/  FADD.FTZ R11, R7, R2 ;  /* 0x00000002070b7221 */ /* 0x000fe20000010000 */
[----:B------:R-:W-:Y:S02]  /*1b3d0*/  LOP3.LUT R2, R5, 0xffff, RZ, 0xc0, !PT ;  /* 0x0000ffff05027812 */ /* 0x000fe400078ec0ff */
[C---:B------:R-:W-:Y:S02]  /*1b3e0*/  PRMT R187, R3.reuse, 0x7610, R187 ;  /* 0x0000761003bb7816 */ /* 0x040fe400000000bb */
[----:B------:R-:W-:Y:S02]  /*1b3f0*/  SHF.R.U32.HI R2, RZ, 0x8, R2 ;  /* 0x00000008ff027819 */ /* 0x000fe40000011602 */
[----:B------:R-:W-:Y:S01]  /*1b400*/  PRMT R186, R3, 0x7632, R186 ;  /* 0x0000763203ba7816 */ /* 0x000fe200000000ba */
[----:B------:R-:W-:Y:S01]  /*1b410*/  @!P5 HADD2 R47, -R187.H0_H0, -RZ.H0_H0 ;  /* 0xa00000ffbb2fd230 */ /* 0x000fe20000000900 */
[----:B------:R-:W-:Y:S01]  /*1b420*/  LOP3.LUT R2, R2, 0xffff, RZ, 0xc0, !PT ;  /* 0x0000ffff02027812 */ /* 0x000fe200078ec0ff */
[----:B------:R-:W-:Y:S01]  /*1b430*/  IMAD.MOV.U32 R27, RZ, RZ, R96 ;  /* 0x000000ffff1b7224 */ /* 0x000fe200078e0060 */
[----:B------:R-:W-:Y:S01]  /*1b440*/  PRMT R96, R187, 0x5410, R186 ;  /* 0x00005410bb607816 */ /* 0x000fe200000000ba */
[----:B------:R-:W-:Y:S01]  /*1b450*/  @!P0 HADD2 R50, -R186.H0_H0, -RZ.H0_H0 ;  /* 0xa00000ffba328230 */ /* 0x000fe20000000900 */
[----:B------:R-:W-:-:S02]  /*1b460*/  @!P5 PRMT R187, R47, 0x5410, RZ ;  /* 0x000054102fbbd816 */ /* 0x000fc400000000ff */
[----:B------:R-:W-:Y:S02]  /*1b470*/  ISETP.LE.U32.AND P5, PT, R2, UR13, PT ;  /* 0x0000000d02007c0c */ /* 0x000fe4000bfa3070 */
[----:B-1----:R-:W-:Y:S02]  /*1b480*/  F2FP.F16.F32.PACK_AB R3, R252, R227 ;  /* 0x000000e3fc03723e */ /* 0x002fe400000000ff */
[----:B------:R-:W-:Y:S01]  /*1b490*/  LOP3.LUT R2, R5, 0xff, RZ, 0xc0, !PT ;  /* 0x000000ff05027812 */ /* 0x000fe200078ec0ff */
[----:B------:R-:W-:Y:S01]  /*1b4a0*/  IMAD.MOV.U32 R79, RZ, RZ, R29 ;  /* 0x000000ffff4f7224 */ /* 0x000fe200078e001d */
[----:B------:R-:W-:Y:S02]  /*1b4b0*/  PRMT R185, R3, 0x7610, R185 ;  /* 0x0000761003b97816 */ /* 0x000fe400000000b9 */
[----:B------:R-:W-:Y:S01]  /*1b4c0*/  @!P0 PRMT R186, R50, 0x5410, RZ ;  /* 0x0000541032ba8816 */ /* 0x000fe200000000ff */
[----:B------:R-:W-:Y:S01]  /*1b4d0*/  IMAD.MOV.U32 R50, RZ, RZ, R25 ;  /* 0x000000ffff327224 */ /* 0x000fe200078e0019 */
[----:B------:R-:W-:Y:S01]  /*1b4e0*/  ISETP.LE.U32.AND P0, PT, R2, UR13, PT ;  /* 0x0000000d02007c0c */ /* 0x000fe2000bf03070 */
[----:B------:R-:W-:Y:S01]  /*1b4f0*/  IMAD.MOV.U32 R25, RZ, RZ, R247 ;  /* 0x000000ffff197224 */ /* 0x000fe200078e00f7 */
[----:B------:R-:W-:Y:S01]  /*1b500*/  SHF.R.U32.HI R2, RZ, 0x8, R13 ;  /* 0x00000008ff027819 */ /* 0x000fe2000001160d */
[----:B------:R-:W-:-:S02]  /*1b510*/  IMAD.MOV.U32 R247, RZ, RZ, R250 ;  /* 0x000000fffff77224 */ /* 0x000fc400078e00fa */
[----:B------:R-:W-:Y:S02]  /*1b520*/  @!P2 HADD2 R51, -R185.H0_H0, -RZ.H0_H0 ;  /* 0xa00000ffb933a230 */ /* 0x000fe40000000900 */
[----:B------:R-:W-:Y:S01]  /*1b530*/  IMAD.MOV.U32 R250, RZ, RZ, R251 ;  /* 0x000000fffffa7224 */ /* 0x000fe200078e00fb */
[----:B------:R-:W-:Y:S01]  /*1b540*/  PRMT R184, R3, 0x7632, R184 ;  /* 0x0000763203b87816 */ /* 0x000fe200000000b8 */
[----:B------:R-:W-:Y:S01]  /*1b550*/  IMAD.MOV.U32 R251, RZ, RZ, R79 ;  /* 0x000000fffffb7224 */ /* 0x000fe200078e004f */
[----:B------:R-:W-:Y:S01]  /*1b560*/  PRMT R182, R34, 0x7632, R182 ;  /* 0x0000763222b67816 */ /* 0x000fe200000000b6 */
[----:B------:R-:W-:Y:S01]  /*1b570*/  IMAD.MOV.U32 R79, RZ, RZ, R78 ;  /* 0x000000ffff4f7224 */ /* 0x000fe200078e004e */
[----:B------:R-:W-:Y:S01]  /*1b580*/  LOP3.LUT R2, R2, 0xffff, RZ, 0xc0, !PT ;  /* 0x0000ffff02027812 */ /* 0x000fe200078ec0ff */
[----:B------:R-:W-:Y:S01]  /*1b590*/  IMAD.MOV.U32 R78, RZ, RZ, R99 ;  /* 0x000000ffff4e7224 */ /* 0x000fe200078e0063 */
[----:B------:R-:W-:Y:S01]  /*1b5a0*/  PRMT R183, R34, 0x7610, R183 ;  /* 0x0000761022b77816 */ /* 0x000fe200000000b7 */
[----:B------:R-:W-:Y:S01]  /*1b5b0*/  IMAD.MOV.U32 R99, RZ, RZ, R83 ;  /* 0x000000ffff637224 */ /* 0x000fe200078e0053 */
[----:B------:R-:W-:Y:S01]  /*1b5c0*/  PRMT R83, R185, 0x5410, R184 ;  /* 0x00005410b9537816 */ /* 0x000fe200000000b8 */
[----:B------:R-:W-:Y:S01]  /*1b5d0*/  @!P5 HADD2 R53, -R182.H0_H0, -RZ.H0_H0 ;  /* 0xa00000ffb635d230 */ /* 0x000fe20000000900 */
[----:B------:R-:W-:Y:S01]  /*1b5e0*/  @!P2 PRMT R185, R51, 0x5410, RZ ;  /* 0x0000541033b9a816 */ /* 0x000fe200000000ff */
[----:B------:R-:W-:Y:S01]  /*1b5f0*/  IMAD.MOV.U32 R47, RZ, RZ, R8 ;  /* 0x000000ffff2f7224 */ /* 0x000fe200078e0008 */
[----:B------:R-:W-:Y:S01]  /*1b600*/  ISETP.LE.U32.AND P2, PT, R2, UR13, PT ;  /* 0x0000000d02007c0c */ /* 0x000fe2000bf43070 */
[----:B------:R-:W-:Y:S01]  /*1b610*/  FADD.FTZ R8, R18, R26 ;  /* 0x0000001a12087221 */ /* 0x000fe20000010000 */
[----:B------:R-:W-:Y:S01]  /*1b620*/  SHF.R.U32.HI R2, RZ, 0x18, R5 ;  /* 0x00000018ff027819 */ /* 0x000fe20000011605 */
[----:B------:R-:W2:Y:S01]  /*1b630*/  LDL.LU R29, [R1+0xec] ;  /* 0x0000ec00011d7983 */ /* 0x000ea20000300800 */
[----:B------:R-:W-:-:S02]  /*1b640*/  PRMT R18, R183, 0x5410, R182 ;  /* 0x00005410b7127816 */ /* 0x000fc400000000b6 */
[C---:B------:R-:W-:Y:S02]  /*1b650*/  PRMT R181, R6.reuse, 0x7610, R181 ;  /* 0x0000761006b57816 */ /* 0x040fe400000000b5 */
[----:B------:R-:W-:Y:S01]  /*1b660*/  PRMT R180, R6, 0x7632, R180 ;  /* 0x0000763206b47816 */ /* 0x000fe200000000b4 */
[----:B------:R-:W-:Y:S01]  /*1b670*/  IMAD.MOV.U32 R26, RZ, RZ, R12 ;  /* 0x000000ffff1a7224 */ /* 0x000fe200078e000c */
[----:B------:R-:W-:Y:S01]  /*1b680*/  @!P5 PRMT R182, R53, 0x5410, RZ ;  /* 0x0000541035b6d816 */ /* 0x000fe200000000ff */
[----:B------:R-:W-:Y:S01]  /*1b690*/  @!P0 HADD2 R52, -R183.H0_H0, -RZ.H0_H0 ;  /* 0xa00000ffb7348230 */ /* 0x000fe20000000900 */
[----:B------:R-:W-:Y:S01]  /*1b6a0*/  ISETP.LE.U32.AND P5, PT, R2, UR13, PT ;  /* 0x0000000d02007c0c */ /* 0x000fe2000bfa3070 */
[----:B------:R1:W5:Y:S01]  /*1b6b0*/  LDL.LU R210, [R1+0xe8] ;  /* 0x0000e80001d27983 */ /* 0x0003620000300800 */
[----:B------:R-:W-:Y:S01]  /*1b6c0*/  SHF.R.U32.HI R2, RZ, 0x10, R5 ;  /* 0x00000010ff027819 */ /* 0x000fe20000011605 */
[----:B------:R-:W-:Y:S02]  /*1b6d0*/  @!P6 HADD2 R55, -R181.H0_H0, -RZ.H0_H0 ;  /* 0xa00000ffb537e230 */ /* 0x000fe40000000900 */
[----:B------:R-:W-:Y:S01]  /*1b6e0*/  IMAD.MOV.U32 R12, RZ, RZ, R19 ;  /* 0x000000ffff0c7224 */ /* 0x000fe200078e0013 */
[----:B------:R-:W-:-:S02]  /*1b6f0*/  LOP3.LUT R2, R2, 0xff, RZ, 0xc0, !PT ;  /* 0x000000ff02027812 */ /* 0x000fc400078ec0ff */
[----:B------:R-:W-:Y:S02]  /*1b700*/  PRMT R19, R181, 0x5410, R180 ;  /* 0x00005410b5137816 */ /* 0x000fe400000000b4 */
[----:B------:R-:W-:Y:S02]  /*1b710*/  @!P6 PRMT R181, R55, 0x5410, RZ ;  /* 0x0000541037b5e816 */ /* 0x000fe400000000ff */
[----:B------:R-:W-:Y:S02]  /*1b720*/  ISETP.LE.U32.AND P6, PT, R2, UR13, PT ;  /* 0x0000000d02007c0c */ /* 0x000fe4000bfc3070 */
[----:B------:R-:W-:Y:S01]  /*1b730*/  SHF.R.U32.HI R2, RZ, 0x8, R17 ;  /* 0x00000008ff027819 */ /* 0x000fe20000011611 */
[----:B------:R-:W-:-:S03]  /*1b740*/  @!P2 HADD2 R56, -R180.H0_H0, -RZ.H0_H0 ;  /* 0xa00000ffb438a230 */ /* 0x000fc60000000900 */
[----:B------:R-:W-:Y:S02]  /*1b750*/  LOP3.LUT R2, R2, 0xffff, RZ, 0xc0, !PT ;  /* 0x0000ffff02027812 */ /* 0x000fe400078ec0ff */
[----:B------:R-:W-:Y:S01]  /*1b760*/  @!P2 PRMT R180, R56, 0x5410, RZ ;  /* 0x0000541038b4a816 */ /* 0x000fe200000000ff */
[----:B------:R-:W-:Y:S01]  /*1b770*/  IMAD.MOV.U32 R53, RZ, RZ, R203 ;  /* 0x000000ffff357224 */ /* 0x000fe200078e00cb */
[----:B------:R-:W-:Y:S01]  /*1b780*/  @!P0 PRMT R183, R52, 0x5410, RZ ;  /* 0x0000541034b78816 */ /* 0x000fe200000000ff */
[----:B------:R-:W-:Y:S01]  /*1b790*/  IMAD.MOV.U32 R52, RZ, RZ, R202 ;  /* 0x000000ffff347224 */ /* 0x000fe200078e00ca */
[----:B------:R-:W-:Y:S01]  /*1b7a0*/  ISETP.LE.U32.AND P2, PT, R2, UR13, PT ;  /* 0x0000000d02007c0c */ /* 0x000fe2000bf43070 */
[----:B------:R1:W5:Y:S01]  /*1b7b0*/  LDL.LU.64 R202, [R1+0xe0] ;  /* 0x0000e00001ca7983 */ /* 0x0003620000300a00 */
[----:B------:R-:W-:Y:S08]  /*1b7c0*/  MUFU.EX2 R2, R225 ;  /* 0x000000e100027308 */ /* 0x000ff00000000800 */
[----:B------:R3:W-:Y:S02]  /*1b7d0*/  MUFU.EX2 R225, R232 ;  /* 0x000000e800e17308 */ /* 0x0007e40000000800 */
[----:B---3--:R-:W3:Y:S06]  /*1b7e0*/  LDL R232, [R1+0x60] ;  /* 0x0000600001e87983 */ /* 0x008eec0000100800 */
[----:B------:R-:W4:Y:S01]  /*1b7f0*/  MUFU.EX2 R3, R224 ;  /* 0x000000e000037308 */ /* 0x000f220000000800 */
[C---:B------:R-:W-:Y:S01]  /*1b800*/  PRMT R178, R35.reuse, 0x7632, R178 ;  /* 0x0000763223b27816 */ /* 0x040fe200000000b2 */
[----:B------:R-:W-:Y:S01]  /*1b810*/  @!P3 HADD2 R54, -R184.H0_H0, -RZ.H0_H0 ;  /* 0xa00000ffb836b230 */ /* 0x000fe20000000900 */
[----:B------:R-:W-:-:S02]  /*1b820*/  PRMT R179, R35, 0x7610, R179 ;  /* 0x0000761023b37816 */ /* 0x000fc400000000b3 */
[C---:B------:R-:W-:Y:S01]  /*1b830*/  LOP3.LUT R5, R4.reuse, 0xffff, RZ, 0xc0, !PT ;  /* 0x0000ffff04057812 */ /* 0x040fe200078ec0ff */
[----:B------:R-:W-:Y:S01]  /*1b840*/  @!P1 HADD2 R59, -R178.H0_H0, -RZ.H0_H0 ;  /* 0xa00000ffb23b9230 */ /* 0x000fe20000000900 */
[----:B------:R-:W-:Y:S01]  /*1b850*/  LOP3.LUT R6, R4, 0xff, RZ, 0xc0, !PT ;  /* 0x000000ff04067812 */ /* 0x000fe200078ec0ff */
[----:B------:R-:W-:Y:S01]  /*1b860*/  @!P4 HADD2 R58, -R179.H0_H0, -RZ.H0_H0 ;  /* 0xa00000ffb33ac230 */ /* 0x000fe20000000900 */
[----:B------:R-:W-:Y:S01]  /*1b870*/  @!P3 PRMT R184, R54, 0x5410, RZ ;  /* 0x0000541036b8b816 */ /* 0x000fe200000000ff */
[----:B------:R-:W-:Y:S01]  /*1b880*/  FADD.FTZ R7, R16, R9 ;  /* 0x0000000910077221 */ /* 0x000fe20000010000 */
[----:B------:R-:W-:Y:S01]  /*1b890*/  SHF.R.U32.HI R5, RZ, 0x8, R5 ;  /* 0x00000008ff057819 */ /* 0x000fe20000011605 */
        /* <DEDUP_REMOVED lines=8> */
[----:B------:R-:W-:-:S03]  /*1b920*/  LOP3.LUT R5, R5, 0xffff, RZ, 0xc0, !PT ;  /* 0x0000ffff05057812 */ /* 0x000fc600078ec0ff */
[----:B------:R-:W1:Y:S01]  /*1b930*/  MUFU.EX2 R224, R173 ;  /* 0x000000ad00e07308 */ /* 0x000e620000000800 */
[----:B------:R-:W-:Y:S02]  /*1b940*/  IMAD.MOV.U32 R52, RZ, RZ, R226 ;  /* 0x000000ffff347224 */ /* 0x000fe400078e00e2 */
[----:B----4-:R-:W-:Y:S01]  /*1b950*/  FADD.FTZ R6, R3, R11 ;  /* 0x0000000b03067221 */ /* 0x010fe20000010000 */
[----:B------:R-:W-:Y:S02]  /*1b960*/  F2FP.F16.F32.PACK_AB R3, R2, R3 ;  /* 0x000000030203723e */ /* 0x000fe400000000ff */
[----:B------:R-:W-:Y:S02]  /*1b970*/  ISETP.LE.U32.AND P4, PT, R5, UR13, PT ;  /* 0x0000000d05007c0c */ /* 0x000fe4000bf83070 */
[----:B------:R-:W4:Y:S01]  /*1b980*/  MUFU.EX2 R226, R233 ;  /* 0x000000e900e27308 */ /* 0x000f220000000800 */
[C---:B------:R-:W-:Y:S02]  /*1b990*/  PRMT R177, R3.reuse, 0x7610, R177 ;  /* 0x0000761003b17816 */ /* 0x040fe400000000b1 */
[----:B------:R-:W-:-:S03]  /*1b9a0*/  PRMT R176, R3, 0x7632, R176 ;  /* 0x0000763203b07816 */ /* 0x000fc600000000b0 */
[----:B------:R-:W-:Y:S01]  /*1b9b0*/  @!P1 HADD2 R60, -R177.H0_H0, -RZ.H0_H0 ;  /* 0xa00000ffb13c9230 */ /* 0x000fe20000000900 */
[----:B------:R-:W-:Y:S01]  /*1b9c0*/  LOP3.LUT R3, R24, 0xff, RZ, 0xc0, !PT ;  /* 0x000000ff18037812 */ /* 0x000fe200078ec0ff */
[----:B------:R-:W-:Y:S01]  /*1b9d0*/  FADD.FTZ R51, R2, R6 ;  /* 0x0000000602337221 */ /* 0x000fe20000010000 */
[----:B------:R-:W-:Y:S01]  /*1b9e0*/  MOV R34, R82 ;  /* 0x0000005200227202 */ /* 0x000fe20000000f00 */
[----:B------:R-:W-:Y:S01]  /*1b9f0*/  UIADD3 UR4, UR29, -0x4498517b, URZ ;  /* 0xbb67ae851d047890 */ /* 0x000fe2000fffe03f */
[----:B------:R-:W-:Y:S01]  /*1ba00*/  ISETP.LE.U32.AND P3, PT, R14, UR13, PT ;  /* 0x0000000d0e007c0c */ /* 0x000fe2000bf63070 */
[----:B------:R-:W-:Y:S01]  /*1ba10*/  IMAD.MOV.U32 R11, RZ, RZ, R81 ;  /* 0x000000ffff0b7224 */ /* 0x000fe200078e0051 */
[----:B------:R-:W-:Y:S01]  /*1ba20*/  PRMT R82, R177, 0x5410, R176 ;  /* 0x00005410b1527816 */ /* 0x000fe200000000b0 */
[----:B------:R-:W-:Y:S01]  /*1ba30*/  @!P4 HADD2 R61, -R176.H0_H0, -RZ.H0_H0 ;  /* 0xa00000ffb03dc230 */ /* 0x000fe20000000900 */
[----:B-1----:R-:W-:Y:S02]  /*1ba40*/  F2FP.F16.F32.PACK_AB R2, R224, R215 ;  /* 0x000000d7e002723e */ /* 0x002fe400000000ff */
[----:B------:R-:W-:-:S02]  /*1ba50*/  @!P1 PRMT R177, R60, 0x5410, RZ ;  /* 0x000054103cb19816 */ /* 0x000fc400000000ff */
[----:B------:R-:W-:Y:S02]  /*1ba60*/  ISETP.LE.U32.AND P1, PT, R3, UR13, PT ;  /* 0x0000000d03007c0c */ /* 0x000fe4000bf23070 */
[----:B------:R-:W-:Y:S01]  /*1ba70*/  ISETP.LE.U32.AND P0, PT, R10, UR13, PT ;  /* 0x0000000d0a007c0c */ /* 0x000fe2000bf03070 */
[----:B------:R-:W-:Y:S01]  /*1ba80*/  IMAD.MOV.U32 R10, RZ, RZ, R80 ;  /* 0x000000ffff0a7224 */ /* 0x000fe200078e0050 */
[----:B------:R-:W-:Y:S02]  /*1ba90*/  SHF.R.U32.HI R3, RZ, 0x18, R4 ;  /* 0x00000018ff037819 */ /* 0x000fe40000011604 */
[----:B----4-:R-:W-:Y:S02]  /*1baa0*/  F2FP.F16.F32.PACK_AB R5, R226, R225 ;  /* 0x000000e1e205723e */ /* 0x010fe400000000ff */
[C---:B------:R-:W-:Y:S02]  /*1bab0*/  PRMT R173, R2.reuse, 0x7610, R173 ;  /* 0x0000761002ad7816 */ /* 0x040fe400000000ad */
[----:B------:R-:W-:-:S02]  /*1bac0*/  PRMT R136, R2, 0x7632, R136 ;  /* 0x0000763202887816 */ /* 0x000fc40000000088 */
[----:B------:R-:W-:Y:S02]  /*1bad0*/  LOP3.LUT R2, R11, UR4, R58, 0x96, !PT ;  /* 0x000000040b027c12 */ /* 0x000fe4000f8e963a */
[----:B------:R-:W-:Y:S02]  /*1bae0*/  @!P4 PRMT R176, R61, 0x5410, RZ ;  /* 0x000054103db0c816 */ /* 0x000fe400000000ff */
[----:B------:R-:W-:Y:S02]  /*1baf0*/  ISETP.LE.U32.AND P4, PT, R3, UR13, PT ;  /* 0x0000000d03007c0c */ /* 0x000fe4000bf83070 */
[----:B------:R-:W-:Y:S02]  /*1bb00*/  PRMT R175, R5, 0x7610, R175 ;  /* 0x0000761005af7816 */ /* 0x000fe400000000af */
[----:B------:R-:W-:Y:S02]  /*1bb10*/  SHF.R.U32.HI R3, RZ, 0x10, R4 ;  /* 0x00000010ff037819 */ /* 0x000fe40000011604 */
[----:B------:R-:W-:Y:S01]  /*1bb20*/  LOP3.LUT R4, R49, UR41, R10, 0x96, !PT ;  /* 0x0000002931047c12 */ /* 0x000fe2000f8e960a */
[----:B------:R-:W-:-:S04]  /*1bb30*/  IMAD.WIDE.U32 R10, R2, -0x326172a9, RZ ;  /* 0xcd9e8d57020a7825 */ /* 0x000fc800078e00ff */
[----:B------:R-:W-:Y:S01]  /*1bb40*/  @!P3 HADD2 R63, -R175.H0_H0, -RZ.H0_H0 ;  /* 0xa00000ffaf3fb230 */ /* 0x000fe20000000900 */
[----:B------:R-:W-:Y:S02]  /*1bb50*/  PRMT R174, R5, 0x7632, R174 ;  /* 0x0000763205ae7816 */ /* 0x000fe400000000ae */
[----:B------:R-:W-:Y:S02]  /*1bb60*/  LOP3.LUT R3, R3, 0xff, RZ, 0xc0, !PT ;  /* 0x000000ff03037812 */ /* 0x000fe400078ec0ff */
[----:B------:R-:W-:Y:S01]  /*1bb70*/  LOP3.LUT R2, R11, UR42, R70, 0x96, !PT ;  /* 0x0000002a0b027c12 */ /* 0x000fe2000f8e9646 */
[----:B------:R-:W-:Y:S01]  /*1bb80*/  IMAD.MOV.U32 R13, RZ, RZ, R50 ;  /* 0x000000ffff0d7224 */ /* 0x000fe200078e0032 */
[----:B------:R-:W-:Y:S01]  /*1bb90*/  PRMT R81, R175, 0x5410, R174 ;  /* 0x00005410af517816 */ /* 0x000fe200000000ae */
[----:B------:R-:W-:Y:S01]  /*1bba0*/  IMAD.MOV.U32 R50, RZ, RZ, R26 ;  /* 0x000000ffff327224 */ /* 0x000fe200078e001a */
[----:B------:R-:W-:Y:S01]  /*1bbb0*/  @!P3 PRMT R175, R63, 0x5410, RZ ;  /* 0x000054103fafb816 */ /* 0x000fe200000000ff */
[----:B------:R-:W-:Y:S01]  /*1bbc0*/  IMAD.MOV.U32 R26, RZ, RZ, R77 ;  /* 0x000000ffff1a7224 */ /* 0x000fe200078e004d */
[----:B------:R-:W-:Y:S01]  /*1bbd0*/  ISETP.LE.U32.AND P3, PT, R3, UR13, PT ;  /* 0x0000000d03007c0c */ /* 0x000fe2000bf63070 */
[----:B------:R-:W-:Y:S01]  /*1bbe0*/  FADD.FTZ R77, R23, R8 ;  /* 0x00000008174d7221 */ /* 0x000fe20000010000 */
[----:B------:R-:W-:-:S04]  /*1bbf0*/  IMAD.WIDE.U32 R2, R2, -0x2daee0ad, RZ ;  /* 0xd2511f5302027825 */ /* 0x000fc800078e00ff */
[----:B------:R-:W-:Y:S01]  /*1bc00*/  IMAD.WIDE.U32 R8, R4, -0x326172a9, RZ ;  /* 0xcd9e8d5704087825 */ /* 0x000fe200078e00ff */
[----:B------:R-:W-:-:S04]  /*1bc10*/  LOP3.LUT R6, R3, UR39, R48, 0x96, !PT ;  /* 0x0000002703067c12 */ /* 0x000fc8000f8e9630 */
[----:B------:R-:W-:-:S05]  /*1bc20*/  LOP3.LUT R3, R9, UR40, R10, 0x96, !PT ;  /* 0x0000002809037c12 */ /* 0x000fca000f8e960a */
[----:B------:R-:W-:-:S05]  /*1bc30*/  IMAD.WIDE.U32 R4, R3, -0x2daee0ad, RZ ;  /* 0xd2511f5303047825 */ /* 0x000fca00078e00ff */
[----:B------:R-:W-:Y:S01]  /*1bc40*/  LOP3.LUT R5, R5, UR37, R2, 0x96, !PT ;  /* 0x0000002505057c12 */ /* 0x000fe2000f8e9602 */
[----:B------:R-:W-:-:S05]  /*1bc50*/  IMAD.WIDE.U32 R2, R6, -0x326172a9, RZ ;  /* 0xcd9e8d5706027825 */ /* 0x000fca00078e00ff */
[----:B------:R-:W-:Y:S01]  /*1bc60*/  LOP3.LUT R3, R3, UR38, R8, 0x96, !PT ;  /* 0x0000002603037c12 */ /* 0x000fe2000f8e9608 */
[----:B------:R-:W-:Y:S02]  /*1bc70*/  IMAD.MOV.U32 R59, RZ, RZ, R53 ;  /* 0x000000ffff3b7224 */ /* 0x000fe400078e0035 */
[----:B------:R-:W-:Y:S02]  /*1bc80*/  IMAD.MOV.U32 R53, RZ, RZ, R34 ;  /* 0x000000ffff357224 */ /* 0x000fe400078e0022 */
[----:B------:R-:W-:-:S05]  /*1bc90*/  IMAD.WIDE.U32 R34, R3, -0x2daee0ad, RZ ;  /* 0xd2511f5303227825 */ /* 0x000fca00078e00ff */
[----:B------:R-:W-:Y:S01]  /*1bca0*/  LOP3.LUT R3, R35, UR18, R4, 0x96, !PT ;  /* 0x0000001223037c12 */ /* 0x000fe2000f8e9604 */
[----:B------:R-:W-:-:S05]  /*1bcb0*/  IMAD.WIDE.U32 R4, R5, -0x326172a9, RZ ;  /* 0xcd9e8d5705047825 */ /* 0x000fca00078e00ff */
[----:B------:R-:W-:Y:S01]  /*1bcc0*/  LOP3.LUT R35, R5, UR36, R2, 0x96, !PT ;  /* 0x0000002405237c12 */ /* 0x000fe2000f8e9602 */
[----:B------:R-:W-:-:S05]  /*1bcd0*/  IMAD.WIDE.U32 R2, R3, -0x326172a9, RZ ;  /* 0xcd9e8d5703027825 */ /* 0x000fca00078e00ff */
[----:B------:R-:W-:-:S04]  /*1bce0*/  LOP3.LUT R4, R3, UR27, R4, 0x96, !PT ;  /* 0x0000001b03047c12 */ /* 0x000fc8000f8e9604 */
[----:B------:R-:W-:-:S04]  /*1bcf0*/  LOP3.LUT R5, R4, 0xffff, RZ, 0xc0, !PT ;  /* 0x0000ffff04057812 */ /* 0x000fc800078ec0ff */
[----:B------:R-:W-:Y:S02]  /*1bd00*/  SHF.R.U32.HI R6, RZ, 0x8, R5 ;  /* 0x00000008ff067819 */ /* 0x000fe40000011605 */
[----:B------:R-:W-:Y:S01]  /*1bd10*/  LOP3.LUT R5, R4, 0xff, RZ, 0xc0, !PT ;  /* 0x000000ff04057812 */ /* 0x000fe200078ec0ff */
[----:B------:R-:W-:-:S03]  /*1bd20*/  FADD.FTZ R17, R22, R7 ;  /* 0x0000000716117221 */ /* 0x000fc60000010000 */
[----:B------:R-:W-:Y:S02]  /*1bd30*/  PRMT R7, R5, 0x5410, R6 ;  /* 0x0000541005077816 */ /* 0x000fe40000000006 */
[--C-:B------:R-:W-:Y:S02]  /*1bd40*/  SHF.R.U32.HI R6, RZ, 0x10, R4.reuse ;  /* 0x00000010ff067819 */ /* 0x100fe40000011604 */
[----:B------:R-:W-:Y:S02]  /*1bd50*/  SHF.R.U32.HI R5, RZ, 0x18, R4 ;  /* 0x00000018ff057819 */ /* 0x000fe40000011604 */
[----:B------:R-:W-:Y:S02]  /*1bd60*/  LOP3.LUT R4, R6, 0xff, RZ, 0xc0, !PT ;  /* 0x000000ff06047812 */ /* 0x000fe400078ec0ff */
[----:B------:R-:W-:Y:S01]  /*1bd70*/  LOP3.LUT R3, R2, 0xffff, RZ, 0xc0, !PT ;  /* 0x0000ffff02037812 */ /* 0x000fe200078ec0ff */
[----:B------:R-:W-:Y:S01]  /*1bd80*/  IMAD.MOV.U32 R55, RZ, RZ, R13 ;  /* 0x000000ffff377224 */ /* 0x000fe200078e000d */
[----:B------:R-:W-:-:S02]  /*1bd90*/  PRMT R13, R4, 0x5410, R5 ;  /* 0x00005410040d7816 */ /* 0x000fc40000000005 */
[----:B------:R-:W-:Y:S02]  /*1bda0*/  SHF.R.U32.HI R4, RZ, 0x8, R3 ;  /* 0x00000008ff047819 */ /* 0x000fe40000011603 */
[----:B------:R-:W-:Y:S01]  /*1bdb0*/  LOP3.LUT R3, R2, 0xff, RZ, 0xc0, !PT ;  /* 0x000000ff02037812 */ /* 0x000fe200078ec0ff */
[----:B------:R-:W-:Y:S02]  /*1bdc0*/  IMAD.MOV.U32 R56, RZ, RZ, R27 ;  /* 0x000000ffff387224 */ /* 0x000fe400078e001b */
[----:B------:R-:W-:Y:S01]  /*1bdd0*/  IMAD.MOV.U32 R27, RZ, RZ, R12 ;  /* 0x000000ffff1b7224 */ /* 0x000fe200078e000c */
[----:B------:R-:W-:Y:S02]  /*1bde0*/  PRMT R12, R3, 0x5410, R4 ;  /* 0x00005410030c7816 */ /* 0x000fe40000000004 */
[--C-:B------:R-:W-:Y:S02]  /*1bdf0*/  SHF.R.U32.HI R3, RZ, 0x10, R2.reuse ;  /* 0x00000010ff037819 */ /* 0x100fe40000011602 */
[----:B------:R-:W-:-:S02]  /*1be00*/  SHF.R.U32.HI R4, RZ, 0x18, R2 ;  /* 0x00000018ff047819 */ /* 0x000fc40000011602 */
[----:B------:R-:W-:-:S05]  /*1be10*/  HSET2.LE.AND R2, R7, R0, PT ;  /* 0x0000000007027233 */ /* 0x000fca0003803000 */
[----:B------:R-:W-:Y:S01]  /*1be20*/  LOP3.LUT R8, R2, R45, RZ, 0xc0, !PT ;  /* 0x0000002d02087212 */ /* 0x000fe200078ec0ff */
[----:B---3--:R-:W-:Y:S02]  /*1be30*/  VIADD R2, R232, 0x4 ;  /* 0x00000004e8027836 */ /* 0x008fe40000000000 */
[----:B------:R-:W3:Y:S01]  /*1be40*/  LDL R232, [R1+0x64] ;  /* 0x0000640001e87983 */ /* 0x000ee20000100800 */
[----:B------:R-:W-:-:S04]  /*1be50*/  LOP3.LUT R3, R3, 0xff, RZ, 0xc0, !PT ;  /* 0x000000ff03037812 */ /* 0x000fc800078ec0ff */
[----:B------:R-:W-:Y:S01]  /*1be60*/  PRMT R9, R3, 0x5410, R4 ;  /* 0x0000541003097816 */ /* 0x000fe20000000004 */
[----:B------:R-:W-:-:S03]  /*1be70*/  IMAD.WIDE.U32 R2, R2, -0x326172a9, RZ ;  /* 0xcd9e8d5702027825 */ /* 0x000fc600078e00ff */
[----:B------:R-:W-:-:S05]  /*1be80*/  LOP3.LUT R4, R71, UR26, R2, 0x96, !PT ;  /* 0x0000001a47047c12 */ /* 0x000fca000f8e9602 */
[----:B------:R-:W-:Y:S01]  /*1be90*/  IMAD.WIDE.U32 R10, R4, -0x2daee0ad, RZ ;  /* 0xd2511f53040a7825 */ /* 0x000fe200078e00ff */
[C---:B------:R-:W-:Y:S02]  /*1bea0*/  PRMT R172, R230.reuse, 0x7610, R172 ;  /* 0x00007610e6ac7816 */ /* 0x040fe400000000ac */
[----:B------:R-:W-:Y:S01]  /*1beb0*/  PRMT R139, R230, 0x7632, R139 ;  /* 0x00007632e68b7816 */ /* 0x000fe2000000008b */
[----:B------:R-:W-:Y:S01]  /*1bec0*/  IMAD.MOV.U32 R230, RZ, RZ, R25 ;  /* 0x000000ffffe67224 */ /* 0x000fe200078e0019 */
[C---:B------:R-:W-:Y:S01]  /*1bed0*/  PRMT R138, R228.reuse, 0x7610, R138 ;  /* 0x00007610e48a7816 */ /* 0x040fe2000000008a */
[----:B------:R-:W-:Y:S01]  /*1bee0*/  @!P0 HADD2 R64, -R136.H0_H0, -RZ.H0_H0 ;  /* 0xa00000ff88408230 */ /* 0x000fe20000000900 */
[----:B------:R-:W-:-:S03]  /*1bef0*/  PRMT R137, R228, 0x7632, R137 ;  /* 0x00007632e4897816 */ /* 0x000fc60000000089 */
[----:B------:R-:W-:Y:S01]  /*1bf00*/  @!P3 HADD2 R69, -R138.H0_H0, -RZ.H0_H0 ;  /* 0xa00000ff8a45b230 */ /* 0x000fe20000000900 */
[----:B------:R-:W-:Y:S02]  /*1bf10*/  PRMT R80, R173, 0x5410, R136 ;  /* 0x00005410ad507816 */ /* 0x000fe40000000088 */
[----:B------:R-:W-:Y:S02]  /*1bf20*/  @!P0 PRMT R136, R64, 0x5410, RZ ;  /* 0x0000541040888816 */ /* 0x000fe400000000ff */
[----:B------:R-:W-:Y:S01]  /*1bf30*/  PRMT R64, R138, 0x5410, R137 ;  /* 0x000054108a407816 */ /* 0x000fe20000000089 */
[----:B------:R-:W-:Y:S01]  /*1bf40*/  IMAD.MOV.U32 R228, RZ, RZ, R27 ;  /* 0x000000ffffe47224 */ /* 0x000fe200078e001b */
[----:B------:R-:W-:Y:S01]  /*1bf50*/  @!P3 PRMT R138, R69, 0x5410, RZ ;  /* 0x00005410458ab816 */ /* 0x000fe200000000ff */
[----:B------:R-:W-:Y:S01]  /*1bf60*/  IMAD.MOV.U32 R69, RZ, RZ, R26 ;  /* 0x000000ffff457224 */ /* 0x000fe200078e001a */
[----:B------:R-:W-:Y:S01]  /*1bf70*/  PRMT R14, R172, 0x5410, R139 ;  /* 0x00005410ac0e7816 */ /* 0x000fe2000000008b */
[----:B------:R-:W-:Y:S01]  /*1bf80*/  STG.E.U16 desc[UR24][R20.64+-0x100], R15 ;  /* 0xffff000f14007986 */ /* 0x000fe2000c101518 */
[----:B------:R-:W-:-:S02]  /*1bf90*/  IMAD.MOV.U32 R60, RZ, RZ, R40 ;  /* 0x000000ffff3c7224 */ /* 0x000fc400078e0028 */
[----:B------:R-:W-:Y:S02]  /*1bfa0*/  IMAD.MOV.U32 R61, RZ, RZ, R41 ;  /* 0x000000ffff3d7224 */ /* 0x000fe400078e0029 */
[----:B------:R-:W-:Y:S02]  /*1bfb0*/  IMAD.MOV.U32 R63, RZ, RZ, R43 ;  /* 0x000000ffff3f7224 */ /* 0x000fe400078e002b */
[----:B------:R-:W-:Y:S02]  /*1bfc0*/  @!P2 HADD2 R62, -R174.H0_H0, -RZ.H0_H0 ;  /* 0xa00000ffae3ea230 */ /* 0x000fe40000000900 */
[----:B------:R-:W-:Y:S02]  /*1bfd0*/  @!P1 HADD2 R65, -R173.H0_H0, -RZ.H0_H0 ;  /* 0xa00000ffad419230 */ /* 0x000fe40000000900 */
[----:B------:R-:W-:Y:S01]  /*1bfe0*/  @!P6 HADD2 R66, -R172.H0_H0, -RZ.H0_H0 ;  /* 0xa00000ffac42e230 */ /* 0x000fe20000000900 */
[----:B------:R-:W-:Y:S01]  /*1bff0*/  @!P2 PRMT R174, R62, 0x5410, RZ ;  /* 0x000054103eaea816 */ /* 0x000fe200000000ff */
[----:B------:R-:W-:-:S02]  /*1c000*/  @!P5 HADD2 R67, -R139.H0_H0, -RZ.H0_H0 ;  /* 0xa00000ff8b43d230 */ /* 0x000fc40000000900 */
[----:B------:R-:W-:Y:S01]  /*1c010*/  IMAD.MOV.U32 R62, RZ, RZ, R44 ;  /* 0x000000ffff3e7224 */ /* 0x000fe200078e002c */
[----:B------:R-:W-:Y:S01]  /*1c020*/  @!P1 PRMT R173, R65, 0x5410, RZ ;  /* 0x0000541041ad9816 */ /* 0x000fe200000000ff */
[----:B------:R-:W-:Y:S01]  /*1c030*/  IMAD.MOV.U32 R233, RZ, RZ, R55 ;  /* 0x000000ffffe97224 */ /* 0x000fe200078e0037 */
[----:B------:R-:W-:Y:S01]  /*1c040*/  @!P6 PRMT R172, R66, 0x5410, RZ ;  /* 0x0000541042ace816 */ /* 0x000fe200000000ff */
[----:B------:R-:W-:Y:S01]  /*1c050*/  IMAD.MOV.U32 R66, RZ, RZ, R52 ;  /* 0x000000ffff427224 */ /* 0x000fe200078e0034 */
[----:B------:R-:W-:Y:S01]  /*1c060*/  @!P5 PRMT R139, R67, 0x5410, RZ ;  /* 0x00005410438bd816 */ /* 0x000fe200000000ff */
[----:B------:R-:W-:Y:S02]  /*1c070*/  IMAD.MOV.U32 R67, RZ, RZ, R53 ;  /* 0x000000ffff437224 */ /* 0x000fe400078e0035 */
[----:B------:R-:W-:Y:S02]  /*1c080*/  IMAD.MOV.U32 R65, RZ, RZ, R54 ;  /* 0x000000ffff417224 */ /* 0x000fe400078e0036 */
[----:B------:R-:W-:Y:S01]  /*1c090*/  IMAD.MOV.U32 R71, RZ, RZ, R47 ;  /* 0x000000ffff477224 */ /* 0x000fe200078e002f */
[----:B---3--:R-:W-:-:S05]  /*1c0a0*/  LOP3.LUT R3, R3, R232, RZ, 0x3c, !PT ;  /* 0x000000e803037212 */ /* 0x008fca00078e3cff */
[----:B------:R-:W-:-:S05]  /*1c0b0*/  IMAD.WIDE.U32 R2, R3, -0x2daee0ad, RZ ;  /* 0xd2511f5303027825 */ /* 0x000fca00078e00ff */
[----:B------:R-:W-:-:S05]  /*1c0c0*/  LOP3.LUT R3, R3, UR4, R58, 0x96, !PT ;  /* 0x0000000403037c12 */ /* 0x000fca000f8e963a */
[----:B------:R-:W-:Y:S01]  /*1c0d0*/  IMAD.WIDE.U32 R4, R3, -0x326172a9, RZ ;  /* 0xcd9e8d5703047825 */ /* 0x000fe200078e00ff */
[----:B------:R-:W-:-:S04]  /*1c0e0*/  LOP3.LUT R6, R11, UR41, R2, 0x96, !PT ;  /* 0x000000290b067c12 */ /* 0x000fc8000f8e9602 */
[----:B------:R-:W-:-:S05]  /*1c0f0*/  LOP3.LUT R2, R5, UR42, R70, 0x96, !PT ;  /* 0x0000002a05027c12 */ /* 0x000fca000f8e9646 */
[----:B------:R-:W-:-:S05]  /*1c100*/  IMAD.WIDE.U32 R2, R2, -0x2daee0ad, RZ ;  /* 0xd2511f5302027825 */ /* 0x000fca00078e00ff */
[----:B------:R-:W-:Y:S01]  /*1c110*/  LOP3.LUT R5, R3, UR39, R10, 0x96, !PT ;  /* 0x0000002703057c12 */ /* 0x000fe2000f8e960a */
[----:B------:R-:W-:-:S04]  /*1c120*/  IMAD.WIDE.U32 R10, R6, -0x326172a9, RZ ;  /* 0xcd9e8d57060a7825 */ /* 0x000fc800078e00ff */
[----:B------:R-:W-:Y:S01]  /*1c130*/  IMAD.WIDE.U32 R22, R5, -0x326172a9, RZ ;  /* 0xcd9e8d5705167825 */ /* 0x000fe200078e00ff */
[----:B------:R-:W-:-:S05]  /*1c140*/  LOP3.LUT R3, R11, UR40, R4, 0x96, !PT ;  /* 0x000000280b037c12 */ /* 0x000fca000f8e9604 */
[----:B------:R-:W-:Y:S01]  /*1c150*/  IMAD.WIDE.U32 R6, R3, -0x2daee0ad, RZ ;  /* 0xd2511f5303067825 */ /* 0x000fe200078e00ff */
[----:B------:R-:W-:-:S05]  /*1c160*/  LOP3.LUT R3, R23, UR38, R10, 0x96, !PT ;  /* 0x0000002617037c12 */ /* 0x000fca000f8e960a */
[----:B------:R-:W-:Y:S01]  /*1c170*/  IMAD.WIDE.U32 R24, R3, -0x2daee0ad, RZ ;  /* 0xd2511f5303187825 */ /* 0x000fe200078e00ff */
[----:B------:R-:W-:Y:S02]  /*1c180*/  LOP3.LUT R7, R7, UR37, R2, 0x96, !PT ;  /* 0x0000002507077c12 */ /* 0x000fe4000f8e9602 */
[--C-:B------:R-:W-:Y:S02]  /*1c190*/  HSET2.LE.AND R2, R13, R0.reuse, PT ;  /* 0x000000000d027233 */ /* 0x100fe40003803000 */
[--C-:B------:R-:W-:Y:S02]  /*1c1a0*/  HSET2.LE.AND R3, R12, R0.reuse, PT ;  /* 0x000000000c037233 */ /* 0x100fe40003803000 */
[----:B------:R-:W-:Y:S02]  /*1c1b0*/  LOP3.LUT R6, R25, UR18, R6, 0x96, !PT ;  /* 0x0000001219067c12 */ /* 0x000fe4000f8e9606 */
[----:B------:R-:W-:Y:S01]  /*1c1c0*/  HSET2.LE.AND R4, R9, R0, PT ;  /* 0x0000000009047233 */ /* 0x000fe20003803000 */
[----:B------:R-:W-:Y:S01]  /*1c1d0*/  IMAD.WIDE.U32 R26, R7, -0x326172a9, RZ ;  /* 0xcd9e8d57071a7825 */ /* 0x000fe200078e00ff */
[----:B------:R-:W-:-:S02]  /*1c1e0*/  LOP3.LUT R9, R2, R57, RZ, 0xc0, !PT ;  /* 0x0000003902097212 */ /* 0x000fc400078ec0ff */
[----:B------:R-:W-:Y:S01]  /*1c1f0*/  LOP3.LUT R10, R3, R46, RZ, 0xc0, !PT ;  /* 0x0000002e030a7212 */ /* 0x000fe200078ec0ff */
[----:B------:R-:W-:Y:S01]  /*1c200*/  IMAD.WIDE.U32 R2, R6, -0x326172a9, RZ ;  /* 0xcd9e8d5706027825 */ /* 0x000fe200078e00ff */
[----:B------:R-:W-:-:S04]  /*1c210*/  LOP3.LUT R11, R4, R36, RZ, 0xc0, !PT ;  /* 0x00000024040b7212 */ /* 0x000fc800078ec0ff */
[----:B------:R-:W-:-:S04]  /*1c220*/  LOP3.LUT R5, R3, UR27, R26, 0x96, !PT ;  /* 0x0000001b03057c12 */ /* 0x000fc8000f8e961a */
[----:B------:R-:W-:-:S04]  /*1c230*/  LOP3.LUT R4, R5, 0xffff, RZ, 0xc0, !PT ;  /* 0x0000ffff05047812 */ /* 0x000fc800078ec0ff */
[----:B------:R-:W-:Y:S02]  /*1c240*/  SHF.R.U32.HI R6, RZ, 0x8, R4 ;  /* 0x00000008ff067819 */ /* 0x000fe40000011604 */
[----:B------:R-:W-:Y:S02]  /*1c250*/  LOP3.LUT R4, R5, 0xff, RZ, 0xc0, !PT ;  /* 0x000000ff05047812 */ /* 0x000fe400078ec0ff */
[--C-:B------:R-:W-:Y:S02]  /*1c260*/  SHF.R.U32.HI R7, RZ, 0x10, R5.reuse ;  /* 0x00000010ff077819 */ /* 0x100fe40000011605 */
[----:B------:R-:W-:Y:S02]  /*1c270*/  PRMT R4, R4, 0x5410, R6 ;  /* 0x0000541004047816 */ /* 0x000fe40000000006 */
[----:B------:R-:W-:Y:S02]  /*1c280*/  SHF.R.U32.HI R6, RZ, 0x18, R5 ;  /* 0x00000018ff067819 */ /* 0x000fe40000011605 */
[----:B------:R-:W-:-:S02]  /*1c290*/  LOP3.LUT R5, R7, 0xff, RZ, 0xc0, !PT ;  /* 0x000000ff07057812 */ /* 0x000fc400078ec0ff */
[C---:B------:R-:W-:Y:S02]  /*1c2a0*/  LOP3.LUT R3, R2.reuse, 0xffff, RZ, 0xc0, !PT ;  /* 0x0000ffff02037812 */ /* 0x040fe400078ec0ff */
[----:B------:R-:W-:Y:S02]  /*1c2b0*/  PRMT R12, R5, 0x5410, R6 ;  /* 0x00005410050c7816 */ /* 0x000fe40000000006 */
        /* <DEDUP_REMOVED lines=9> */
[----:B------:R-:W1:Y:S01]  /*1c350*/  LDSM.16.MT88.4 R12, [R190+0xa000] ;  /* 0x00a00000be0c783b */ /* 0x000e620000004200 */
[--C-:B------:R-:W-:Y:S02]  /*1c360*/  HSET2.LE.AND R4, R4, R0.reuse, PT ;  /* 0x0000000004047233 */ /* 0x100fe40003803000 */
[--C-:B------:R-:W-:Y:S02]  /*1c370*/  HSET2.LE.AND R3, R6, R0.reuse, PT ;  /* 0x0000000006037233 */ /* 0x100fe40003803000 */
[----:B------:R-:W-:Y:S02]  /*1c380*/  HSET2.LE.AND R7, R7, R0, PT ;  /* 0x0000000007077233 */ /* 0x000fe40003803000 */
[----:B------:R-:W-:Y:S02]  /*1c390*/  LOP3.LUT R4, R4, R18, RZ, 0xc0, !PT ;  /* 0x0000001204047212 */ /* 0x000fe400078ec0ff */
[----:B------:R-:W-:-:S02]  /*1c3a0*/  LOP3.LUT R6, R3, R19, RZ, 0xc0, !PT ;  /* 0x0000001303067212 */ /* 0x000fc400078ec0ff */
[----:B------:R-:W-:Y:S01]  /*1c3b0*/  LOP3.LUT R7, R7, R16, RZ, 0xc0, !PT ;  /* 0x0000001007077212 */ /* 0x000fe200078ec0ff */
        /* <DEDUP_REMOVED lines=8> */
[----:B------:R-:W-:-:S04]  /*1c440*/  IMAD.MOV.U32 R70, RZ, RZ, R42 ;  /* 0x000000ffff467224 */ /* 0x000fc800078e002a */
[-C--:B-1----:R-:W-:Y:S06]  /*1c450*/  HMMA.16816.F32 R160, R8, R12.reuse, R160 ;  /* 0x0000000c08a0723c */ /* 0x082fec00000018a0 */
[C---:B------:R-:W-:Y:S06]  /*1c460*/  HMMA.16816.F32 R144, R4.reuse, R12, R144 ;  /* 0x0000000c0490723c */ /* 0x040fec0000001890 */
[-C--:B------:R-:W-:Y:S06]  /*1c470*/  HMMA.16816.F32 R140, R4, R14.reuse, R140 ;  /* 0x0000000e048c723c */ /* 0x080fec000000188c */
[----:B------:R-:W-:Y:S01]  /*1c480*/  HMMA.16816.F32 R40, R8, R14, R156 ;  /* 0x0000000e0828723c */ /* 0x000fe2000000189c */
[----:B------:R-:W1:Y:S01]  /*1c490*/  LDSM.16.MT88.4 R12, [R195+0xa000] ;  /* 0x00a00000c30c783b */ /* 0x000e620000004200 */
[----:B------:R-:W-:-:S02]  /*1c4a0*/  IMAD.MOV.U32 R232, RZ, RZ, R56 ;  /* 0x000000ffffe87224 */ /* 0x000fc400078e0038 */
[----:B------:R-:W-:Y:S02]  /*1c4b0*/  @!P4 HADD2 R68, -R137.H0_H0, -RZ.H0_H0 ;  /* 0xa00000ff8944c230 */ /* 0x000fe40000000900 */
[----:B------:R-:W-:Y:S02]  /*1c4c0*/  IMAD.MOV.U32 R48, RZ, RZ, R201 ;  /* 0x000000ffff307224 */ /* 0x000fe400078e00c9 */
[----:B------:R-:W-:Y:S01]  /*1c4d0*/  IMAD.MOV.U32 R49, RZ, RZ, R200 ;  /* 0x000000ffff317224 */ /* 0x000fe200078e00c8 */
[----:B------:R-:W-:Y:S02]  /*1c4e0*/  MOV R156, R71 ;  /* 0x00000047009c7202 */ /* 0x000fe40000000f00 */
[----:B------:R-:W-:Y:S01]  /*1c4f0*/  @!P4 PRMT R137, R68, 0x5410, RZ ;  /* 0x000054104489c816 */ /* 0x000fe200000000ff */
[----:B------:R-:W-:Y:S01]  /*1c500*/  IMAD.MOV.U32 R68, RZ, RZ, R199 ;  /* 0x000000ffff447224 */ /* 0x000fe200078e00c7 */
[----:B------:R-:W-:Y:S01]  /*1c510*/  STG.E.U16 desc[UR24][R20.64+-0xfe], R214 ;  /* 0xffff02d614007986 */ /* 0x000fe2000c101518 */
        /* <DEDUP_REMOVED lines=9> */
[----:B------:R-:W-:Y:S02]  /*1c5b0*/  IMAD.MOV.U32 R165, RZ, RZ, R67 ;  /* 0x000000ffffa57224 */ /* 0x000fe400078e0043 */
[----:B------:R-:W-:Y:S02]  /*1c5c0*/  IMAD.MOV.U32 R166, RZ, RZ, R66 ;  /* 0x000000ffffa67224 */ /* 0x000fe400078e0042 */
[----:B------:R-:W-:Y:S02]  /*1c5d0*/  IMAD.MOV.U32 R167, RZ, RZ, R65 ;  /* 0x000000ffffa77224 */ /* 0x000fe400078e0041 */
[----:B------:R-:W-:-:S02]  /*1c5e0*/  IMAD.MOV.U32 R3, RZ, RZ, R232 ;  /* 0x000000ffff037224 */ /* 0x000fc400078e00e8 */
[----:B------:R-:W-:Y:S02]  /*1c5f0*/  IMAD.MOV.U32 R164, RZ, RZ, R69 ;  /* 0x000000ffffa47224 */ /* 0x000fe400078e0045 */
[----:B------:R-:W-:Y:S01]  /*1c600*/  IMAD.MOV.U32 R16, RZ, RZ, R233 ;  /* 0x000000ffff107224 */ /* 0x000fe200078e00e9 */
[----:B------:R-:W-:Y:S01]  /*1c610*/  STG.E.U16 desc[UR24][R32.64+-0x100], R212 ;  /* 0xffff00d420007986 */ /* 0x000fe2000c101518 */
[----:B------:R-:W-:Y:S02]  /*1c620*/  IMAD.MOV.U32 R67, RZ, RZ, R79 ;  /* 0x000000ffff437224 */ /* 0x000fe400078e004f */
[----:B------:R-:W-:Y:S01]  /*1c630*/  IMAD.MOV.U32 R232, RZ, RZ, R78 ;  /* 0x000000ffffe87224 */ /* 0x000fe200078e004e */
[----:B------:R-:W-:Y:S01]  /*1c640*/  STG.E.U16 desc[UR24][R32.64+-0xfe], R213 ;  /* 0xffff02d520007986 */ /* 0x000fe2000c101518 */
[----:B------:R-:W-:Y:S02]  /*1c650*/  IMAD.MOV.U32 R66, RZ, RZ, R77 ;  /* 0x000000ffff427224 */ /* 0x000fe400078e004d */
[----:B------:R-:W-:Y:S01]  /*1c660*/  IMAD.MOV.U32 R65, RZ, RZ, R76 ;  /* 0x000000ffff417224 */ /* 0x000fe200078e004c */
[----:B------:R3:W5:Y:S01]  /*1c670*/  LDL.LU R200, [R1+0xd8] ;  /* 0x0000d80001c87983 */ /* 0x0007620000300800 */
[----:B------:R-:W-:Y:S01]  /*1c680*/  IMAD.MOV.U32 R103, RZ, RZ, R70 ;  /* 0x000000ffff677224 */ /* 0x000fe200078e0046 */
[----:B-1----:R-:W-:Y:S01]  /*1c690*/  HMMA.16816.F32 R228, R8, R12, R228 ;  /* 0x0000000c08e4723c */ /* 0x002fe200000018e4 */
        /* <DEDUP_REMOVED lines=8> */
[----:B------:R-:W-:Y:S04]  /*1c720*/  STG.E.U16 desc[UR24][R30.64+-0x100], R183 ;  /* 0xffff00b71e007986 */ /* 0x000fe8000c101518 */
[----:B------:R-:W-:Y:S01]  /*1c730*/  STG.E.U16 desc[UR24][R30.64+-0xfe], R182 ;  /* 0xffff02b61e007986 */ /* 0x000fe2000c101518 */
[----:B------:R-:W-:Y:S03]  /*1c740*/  HMMA.16816.F32 R116, R8, R14, R156 ;  /* 0x0000000e0874723c */ /* 0x000fe6000000189c */
        /* <DEDUP_REMOVED lines=9> */
[----:B------:R-:W4:Y:S01]  /*1c7e0*/  LDSM.16.MT88.4 R16, [R195+0xb000] ;  /* 0x00b00000c310783b */ /* 0x000f220000004200 */
[-C--:B-1----:R-:W-:Y:S06]  /*1c7f0*/  HMMA.16816.F32 R236, R8, R12.reuse, R164 ;  /* 0x0000000c08ec723c */ /* 0x082fec00000018a4 */
[C---:B------:R-:W-:Y:S06]  /*1c800*/  HMMA.16816.F32 R72, R4.reuse, R12, R72 ;  /* 0x0000000c0448723c */ /* 0x040fec0000001848 */
[-C--:B------:R-:W-:Y:S06]  /*1c810*/  HMMA.16816.F32 R84, R4, R14.reuse, R128 ;  /* 0x0000000e0454723c */ /* 0x080fec0000001880 */
[----:B------:R-:W-:Y:S01]  /*1c820*/  HMMA.16816.F32 R232, R8, R14, R232 ;  /* 0x0000000e08e8723c */ /* 0x000fe200000018e8 */
[----:B------:R-:W1:Y:S01]  /*1c830*/  LDSM.16.MT88.4 R12, [R192+0xb000] ;  /* 0x00b00000c00c783b */ /* 0x000e620000004200 */
[----:B------:R-:W-:-:S02]  /*1c840*/  IMAD.MOV.U32 R2, RZ, RZ, R246 ;  /* 0x000000ffff027224 */ /* 0x000fc400078e00f6 */
[----:B------:R-:W-:Y:S02]  /*1c850*/  IMAD.MOV.U32 R50, RZ, RZ, R249 ;  /* 0x000000ffff327224 */ /* 0x000fe400078e00f9 */
[----:B------:R-:W-:Y:S02]  /*1c860*/  IMAD.MOV.U32 R248, RZ, RZ, R198 ;  /* 0x000000fffff87224 */ /* 0x000fe400078e00c6 */
[----:B------:R-:W-:Y:S02]  /*1c870*/  IMAD.MOV.U32 R249, RZ, RZ, R197 ;  /* 0x000000fffff97224 */ /* 0x000fe400078e00c5 */
[----:B------:R-:W-:Y:S02]  /*1c880*/  IMAD.MOV.U32 R250, RZ, RZ, R196 ;  /* 0x000000fffffa7224 */ /* 0x000fe400078e00c4 */
[----:B------:R-:W-:Y:S02]  /*1c890*/  IMAD.MOV.U32 R251, RZ, RZ, R193 ;  /* 0x000000fffffb7224 */ /* 0x000fe400078e00c1 */
[----:B------:R-:W-:Y:S01]  /*1c8a0*/  IMAD.MOV.U32 R247, RZ, RZ, R189 ;  /* 0x000000fffff77224 */ /* 0x000fe200078e00bd */
[----:B----4-:R-:W-:Y:S01]  /*1c8b0*/  HMMA.16816.F32 R100, R8, R16, R100 ;  /* 0x000000100864723c */ /* 0x010fe20000001864 */
[----:B------:R-:W-:-:S02]  /*1c8c0*/  IMAD.MOV.U32 R246, RZ, RZ, R191 ;  /* 0x000000fffff67224 */ /* 0x000fc400078e00bf */
[----:B------:R-:W-:Y:S02]  /*1c8d0*/  IMAD.MOV.U32 R113, RZ, RZ, R3 ;  /* 0x000000ffff717224 */ /* 0x000fe400078e0003 */
[----:B------:R-:W-:Y:S01]  /*1c8e0*/  IMAD.MOV.U32 R158, RZ, RZ, R49 ;  /* 0x000000ffff9e7224 */ /* 0x000fe200078e0031 */
[----:B------:R-:W-:Y:S01]  /*1c8f0*/  MOV R159, R67 ;  /* 0x00000043009f7202 */ /* 0x000fe20000000f00 */
[C---:B-1----:R-:W-:Y:S06]  /*1c900*/  HMMA.16816.F32 R88, R4.reuse, R12, R88 ;  /* 0x0000000c0458723c */ /* 0x042fec0000001858 */
[----:B------:R-:W-:Y:S01]  /*1c910*/  HMMA.16816.F32 R92, R4, R14, R92 ;  /* 0x0000000e045c723c */ /* 0x000fe2000000185c */
[----:B------:R-:W-:Y:S01]  /*1c920*/  IMAD.MOV.U32 R115, RZ, RZ, R2 ;  /* 0x000000ffff737224 */ /* 0x000fe200078e0002 */
[----:B--2---:R-:W-:Y:S04]  /*1c930*/  STG.E.U16 desc[UR24][R28.64+-0x100], R172 ;  /* 0xffff00ac1c007986 */ /* 0x004fe8000c101518 */
[C---:B------:R-:W-:Y:S01]  /*1c940*/  HMMA.16816.F32 R248, R8.reuse, R12, R248 ;  /* 0x0000000c08f8723c */ /* 0x040fe200000018f8 */
[----:B------:R-:W-:Y:S01]  /*1c950*/  IMAD.MOV.U32 R166, RZ, RZ, R66 ;  /* 0x000000ffffa67224 */ /* 0x000fe200078e0042 */
[----:B------:R-:W-:Y:S04]  /*1c960*/  STG.E.U16 desc[UR24][R28.64+-0xfe], R139 ;  /* 0xffff028b1c007986 */ /* 0x000fe8000c101518 */
[----:B------:R-:W-:Y:S01]  /*1c970*/  HMMA.16816.F32 R244, R8, R14, R244 ;  /* 0x0000000e08f4723c */ /* 0x000fe200000018f4 */
[----:B------:R-:W1:Y:S01]  /*1c980*/  LDSM.16.MT88.4 R12, [R194+0xb000] ;  /* 0x00b00000c20c783b */ /* 0x000e620000004200 */
[----:B------:R-:W-:-:S02]  /*1c990*/  IMAD.MOV.U32 R49, RZ, RZ, R51 ;  /* 0x000000ffff317224 */ /* 0x000fc400078e0033 */
[----:B------:R-:W-:Y:S01]  /*1c9a0*/  IMAD.MOV.U32 R167, RZ, RZ, R65 ;  /* 0x000000ffffa77224 */ /* 0x000fe200078e0041 */
[----:B------:R3:W5:Y:S01]  /*1c9b0*/  LDL.LU R198, [R1+0xd0] ;  /* 0x0000d00001c67983 */ /* 0x0007620000300800 */
[----:B------:R-:W-:Y:S01]  /*1c9c0*/  IMAD.MOV.U32 R51, RZ, RZ, R99 ;  /* 0x000000ffff337224 */ /* 0x000fe200078e0063 */
[C---:B------:R-:W-:Y:S01]  /*1c9d0*/  HMMA.16816.F32 R104, R4.reuse, R16, R104 ;  /* 0x000000100468723c */ /* 0x040fe20000001868 */
[----:B------:R-:W-:Y:S02]  /*1c9e0*/  IMAD.MOV.U32 R99, RZ, RZ, R100 ;  /* 0x000000ffff637224 */ /* 0x000fe400078e0064 */
[----:B------:R-:W-:Y:S02]  /*1c9f0*/  IMAD.MOV.U32 R67, RZ, RZ, R101 ;  /* 0x000000ffff437224 */ /* 0x000fe400078e0065 */
[----:B------:R-:W-:Y:S01]  /*1ca00*/  IMAD.MOV.U32 R66, RZ, RZ, R102 ;  /* 0x000000ffff427224 */ /* 0x000fe200078e0066 */
[----:B------:R-:W-:Y:S01]  /*1ca10*/  HMMA.16816.F32 R108, R4, R18, R108 ;  /* 0x00000012046c723c */ /* 0x000fe2000000186c */
[----:B------:R-:W-:-:S02]  /*1ca20*/  IMAD.MOV.U32 R65, RZ, RZ, R103 ;  /* 0x000000ffff417224 */ /* 0x000fc400078e0067 */
[----:B------:R-:W-:-:S03]  /*1ca30*/  IMAD.WIDE.U32 R2, R35, -0x2daee0ad, RZ ;  /* 0xd2511f5323027825 */ /* 0x000fc600078e00ff */
[----:B------:R-:W-:Y:S06]  /*1ca40*/  HMMA.16816.F32 R240, R8, R18, R240 ;  /* 0x0000001208f0723c */ /* 0x000fec00000018f0 */
[C---:B-1----:R-:W-:Y:S01]  /*1ca50*/  HMMA.16816.F32 R120, R4.reuse, R12, R120 ;  /* 0x0000000c0478723c */ /* 0x042fe20000001878 */
[----:B------:R-:W-:Y:S01]  /*1ca60*/  IMAD.MOV.U32 R26, RZ, RZ, R167 ;  /* 0x000000ffff1a7224 */ /* 0x000fe200078e00a7 */
[----:B------:R-:W-:Y:S04]  /*1ca70*/  STG.E.U16 desc[UR24][R20.64+-0xf0], R211 ;  /* 0xffff10d314007986 */ /* 0x000fe8000c101518 */
[----:B------:R-:W-:Y:S01]  /*1ca80*/  HMMA.16816.F32 R100, R4, R14, R124 ;  /* 0x0000000e0464723c */ /* 0x000fe2000000187c */
[----:B------:R-:W-:Y:S04]  /*1ca90*/  STG.E.U16 desc[UR24][R20.64+-0xee], R209 ;  /* 0xffff12d114007986 */ /* 0x000fe8000c101518 */
[----:B------:R3:W5:Y:S01]  /*1caa0*/  LDL.LU R197, [R1+0xcc] ;  /* 0x0000cc0001c57983 */ /* 0x0007620000300800 */
[C---:B------:R-:W-:Y:S06]  /*1cab0*/  HMMA.16816.F32 R4, R8.reuse, R12, R112 ;  /* 0x0000000c0804723c */ /* 0x040fec0000001870 */
[----:B------:R-:W-:Y:S01]  /*1cac0*/  HMMA.16816.F32 R16, R8, R14, R156 ;  /* 0x0000000e0810723c */ /* 0x000fe2000000189c */
[----:B------:R-:W-:Y:S01]  /*1cad0*/  SHF.R.U32.HI R12, RZ, 0x18, R2 ;  /* 0x00000018ff0c7819 */ /* 0x000fe20000011602 */
[----:B------:R-:W-:Y:S01]  /*1cae0*/  IMAD.MOV.U32 R35, RZ, RZ, R166 ;  /* 0x000000ffff237224 */ /* 0x000fe200078e00a6 */
[----:B------:R-:W-:Y:S04]  /*1caf0*/  LDSM.16.MT88.4 R156, [R192+0xa800] ;  /* 0x00a80000c09c783b */ /* 0x000fe80000004200 */
[----:B------:R-:W-:Y:S01]  /*1cb00*/  LOP3.LUT R11, R2, 0xff, RZ, 0xc0, !PT ;  /* 0x000000ff020b7812 */ /* 0x000fe200078ec0ff */
[----:B------:R-:W1:Y:S01]  /*1cb10*/  LDSM.16.MT88.4 R164, [R190+0xa800] ;  /* 0x00a80000bea4783b */ /* 0x000e620000004200 */
[----:B------:R-:W-:Y:S01]  /*1cb20*/  SHF.R.U32.HI R10, RZ, 0x10, R2 ;  /* 0x00000010ff0a7819 */ /* 0x000fe20000011602 */
[----:B------:R-:W-:-:S02]  /*1cb30*/  IMAD.MOV.U32 R23, RZ, RZ, R51 ;  /* 0x000000ffff177224 */ /* 0x000fc400078e0033 */
[----:B------:R-:W-:Y:S01]  /*1cb40*/  IMAD.MOV.U32 R25, RZ, RZ, R66 ;  /* 0x000000ffff197224 */ /* 0x000fe200078e0042 */
[----:B------:R-:W-:Y:S04]  /*1cb50*/  STG.E.U16 desc[UR24][R32.64+-0xf0], R208 ;  /* 0xffff10d020007986 */ /* 0x000fe8000c101518 */
[----:B------:R-:W-:Y:S01]  /*1cb60*/  STG.E.U16 desc[UR24][R32.64+-0xee], R207 ;  /* 0xffff12cf20007986 */ /* 0x000fe2000c101518 */
[----:B------:R-:W-:Y:S01]  /*1cb70*/  IMAD.MOV.U32 R115, RZ, RZ, R4 ;  /* 0x000000ffff737224 */ /* 0x000fe200078e0004 */
[----:B------:R-:W-:Y:S01]  /*1cb80*/  LOP3.LUT R4, R27, UR36, R22, 0x96, !PT ;  /* 0x000000241b047c12 */ /* 0x000fe2000f8e9616 */
[----:B------:R-:W-:Y:S01]  /*1cb90*/  IMAD.MOV.U32 R114, RZ, RZ, R5 ;  /* 0x000000ffff727224 */ /* 0x000fe200078e0005 */
[----:B------:R-:W-:Y:S01]  /*1cba0*/  LOP3.LUT R5, R3, UR21, R34, 0x96, !PT ;  /* 0x0000001503057c12 */ /* 0x000fe2000f8e9622 */
[----:B------:R-:W-:Y:S01]  /*1cbb0*/  IMAD.MOV.U32 R113, RZ, RZ, R6 ;  /* 0x000000ffff717224 */ /* 0x000fe200078e0006 */
[----:B------:R-:W-:Y:S01]  /*1cbc0*/  LOP3.LUT R6, R2, 0xffff, RZ, 0xc0, !PT ;  /* 0x0000ffff02067812 */ /* 0x000fe200078ec0ff */
[----:B------:R-:W-:Y:S01]  /*1cbd0*/  IMAD.WIDE.U32 R2, R4, -0x2daee0ad, RZ ;  /* 0xd2511f5304027825 */ /* 0x000fe200078e00ff */
[----:B------:R3:W5:Y:S02]  /*1cbe0*/  LDL.LU R196, [R1+0xc8] ;  /* 0x0000c80001c47983 */ /* 0x0007640000300800 */
[----:B------:R-:W-:-:S02]  /*1cbf0*/  SHF.R.U32.HI R6, RZ, 0x8, R6 ;  /* 0x00000008ff067819 */ /* 0x000fc40000011606 */
[----:B------:R-:W-:Y:S01]  /*1cc00*/  SHF.R.U32.HI R8, RZ, 0x10, R2 ;  /* 0x00000010ff087819 */ /* 0x000fe20000011602 */
[----:B------:R-:W-:Y:S01]  /*1cc10*/  IMAD.MOV.U32 R112, RZ, RZ, R7 ;  /* 0x000000ffff707224 */ /* 0x000fe200078e0007 */
[----:B------:R-:W-:Y:S01]  /*1cc20*/  LOP3.LUT R4, R3, UR21, R24, 0x96, !PT ;  /* 0x0000001503047c12 */ /* 0x000fe2000f8e9618 */
[----:B------:R-:W-:Y:S01]  /*1cc30*/  IMAD.MOV.U32 R27, RZ, RZ, R48 ;  /* 0x000000ffff1b7224 */ /* 0x000fe200078e0030 */
[----:B------:R-:W-:Y:S01]  /*1cc40*/  PRMT R14, R11, 0x5410, R6 ;  /* 0x000054100b0e7816 */ /* 0x000fe20000000006 */
[----:B------:R-:W-:Y:S01]  /*1cc50*/  IMAD.MOV.U32 R22, RZ, RZ, R49 ;  /* 0x000000ffff167224 */ /* 0x000fe200078e0031 */
[C---:B------:R-:W-:Y:S01]  /*1cc60*/  LOP3.LUT R3, R2.reuse, 0xffff, RZ, 0xc0, !PT ;  /* 0x0000ffff02037812 */ /* 0x040fe200078ec0ff */
[----:B------:R-:W-:Y:S01]  /*1cc70*/  IMAD.MOV.U32 R15, RZ, RZ, R50 ;  /* 0x000000ffff0f7224 */ /* 0x000fe200078e0032 */
[----:B------:R-:W-:Y:S01]  /*1cc80*/  LOP3.LUT R9, R2, 0xff, RZ, 0xc0, !PT ;  /* 0x000000ff02097812 */ /* 0x000fe200078ec0ff */
[----:B------:R-:W2:Y:S01]  /*1cc90*/  LDSM.16.MT88.4 R48, [R195+0xa800] ;  /* 0x00a80000c330783b */ /* 0x000ea20000004200 */
[----:B------:R-:W-:-:S02]  /*1cca0*/  SHF.R.U32.HI R7, RZ, 0x18, R2 ;  /* 0x00000018ff077819 */ /* 0x000fc40000011602 */
[----:B------:R-:W-:Y:S01]  /*1ccb0*/  LOP3.LUT R6, R10, 0xff, RZ, 0xc0, !PT ;  /* 0x000000ff0a067812 */ /* 0x000fe200078ec0ff */
[----:B------:R-:W-:Y:S01]  /*1ccc0*/  IMAD.MOV.U32 R34, RZ, RZ, R65 ;  /* 0x000000ffff227224 */ /* 0x000fe200078e0041 */
[----:B------:R-:W-:Y:S01]  /*1ccd0*/  LOP3.LUT R2, R8, 0xff, RZ, 0xc0, !PT ;  /* 0x000000ff08027812 */ /* 0x000fe200078ec0ff */
[----:B------:R-:W-:Y:S01]  /*1cce0*/  STG.E.U16 desc[UR24][R30.64+-0xf0], R181 ;  /* 0xffff10b51e007986 */ /* 0x000fe2000c101518 */
[----:B------:R-:W-:Y:S02]  /*1ccf0*/  PRMT R13, R6, 0x5410, R12 ;  /* 0x00005410060d7816 */ /* 0x000fe4000000000c */
[----:B------:R-:W-:Y:S01]  /*1cd00*/  SHF.R.U32.HI R3, RZ, 0x8, R3 ;  /* 0x00000008ff037819 */ /* 0x000fe20000011603 */
[----:B------:R-:W-:Y:S01]  /*1cd10*/  STG.E.U16 desc[UR24][R30.64+-0xee], R180 ;  /* 0xffff12b41e007986 */ /* 0x000fe2000c101518 */
[----:B------:R-:W-:Y:S02]  /*1cd20*/  PRMT R12, R2, 0x5410, R7 ;  /* 0x00005410020c7816 */ /* 0x000fe40000000007 */
[----:B------:R-:W-:Y:S01]  /*1cd30*/  LOP3.LUT R2, R5, 0xffff, RZ, 0xc0, !PT ;  /* 0x0000ffff05027812 */ /* 0x000fe200078ec0ff */
[----:B------:R3:W5:Y:S01]  /*1cd40*/  LDL.LU R193, [R1+0xc4] ;  /* 0x0000c40001c17983 */ /* 0x0007620000300800 */
[----:B------:R-:W-:-:S02]  /*1cd50*/  PRMT R11, R9, 0x5410, R3 ;  /* 0x00005410090b7816 */ /* 0x000fc40000000003 */
[----:B------:R-:W-:Y:S02]  /*1cd60*/  SHF.R.U32.HI R3, RZ, 0x8, R2 ;  /* 0x00000008ff037819 */ /* 0x000fe40000011602 */
[----:B------:R-:W-:Y:S02]  /*1cd70*/  SHF.R.U32.HI R8, RZ, 0x18, R5 ;  /* 0x00000018ff087819 */ /* 0x000fe40000011605 */
[----:B------:R-:W-:Y:S01]  /*1cd80*/  SHF.R.U32.HI R6, RZ, 0x10, R4 ;  /* 0x00000010ff067819 */ /* 0x000fe20000011604 */
[----:B------:R-:W-:Y:S01]  /*1cd90*/  IMAD.MOV.U32 R24, RZ, RZ, R67 ;  /* 0x000000ffff187224 */ /* 0x000fe200078e0043 */
[----:B------:R-:W-:Y:S01]  /*1cda0*/  LOP3.LUT R2, R5, 0xff, RZ, 0xc0, !PT ;  /* 0x000000ff05027812 */ /* 0x000fe200078ec0ff */
[----:B------:R-:W-:Y:S03]  /*1cdb0*/  STG.E.U16 desc[UR24][R28.64+-0xf0], R179 ;  /* 0xffff10b31c007986 */ /* 0x000fe6000c101518 */
[----:B------:R-:W-:Y:S01]  /*1cdc0*/  PRMT R10, R2, 0x5410, R3 ;  /* 0x00005410020a7816 */ /* 0x000fe20000000003 */
[----:B------:R-:W-:Y:S01]  /*1cdd0*/  STG.E.U16 desc[UR24][R28.64+-0xee], R178 ;  /* 0xffff12b21c007986 */ /* 0x000fe2000c101518 */
[----:B------:R-:W-:-:S02]  /*1cde0*/  SHF.R.U32.HI R3, RZ, 0x10, R5 ;  /* 0x00000010ff037819 */ /* 0x000fc40000011605 */
[C---:B------:R-:W-:Y:S01]  /*1cdf0*/  LOP3.LUT R2, R4.reuse, 0xffff, RZ, 0xc0, !PT ;  /* 0x0000ffff04027812 */ /* 0x040fe200078ec0ff */
[----:B------:R3:W5:Y:S01]  /*1ce00*/  LDL.LU R191, [R1+0xc0] ;  /* 0x0000c00001bf7983 */ /* 0x0007620000300800 */
[----:B------:R-:W-:Y:S02]  /*1ce10*/  LOP3.LUT R7, R4, 0xff, RZ, 0xc0, !PT ;  /* 0x000000ff04077812 */ /* 0x000fe400078ec0ff */
[----:B------:R-:W-:Y:S01]  /*1ce20*/  SHF.R.U32.HI R5, RZ, 0x18, R4 ;  /* 0x00000018ff057819 */ /* 0x000fe20000011604 */
[----:B------:R-:W-:Y:S01]  /*1ce30*/  STG.E.U16 desc[UR24][R20.64+-0xe0], R206 ;  /* 0xffff20ce14007986 */ /* 0x000fe2000c101518 */
[----:B------:R-:W-:Y:S02]  /*1ce40*/  LOP3.LUT R4, R3, 0xff, RZ, 0xc0, !PT ;  /* 0x000000ff03047812 */ /* 0x000fe400078ec0ff */
[----:B------:R-:W-:Y:S01]  /*1ce50*/  SHF.R.U32.HI R3, RZ, 0x8, R2 ;  /* 0x00000008ff037819 */ /* 0x000fe20000011602 */
[----:B------:R-:W-:Y:S01]  /*1ce60*/  STG.E.U16 desc[UR24][R20.64+-0xde], R205 ;  /* 0xffff22cd14007986 */ /* 0x000fe2000c101518 */
[----:B------:R-:W-:-:S02]  /*1ce70*/  LOP3.LUT R2, R6, 0xff, RZ, 0xc0, !PT ;  /* 0x000000ff06027812 */ /* 0x000fc400078ec0ff */
[----:B------:R-:W-:Y:S01]  /*1ce80*/  PRMT R8, R4, 0x5410, R8 ;  /* 0x0000541004087816 */ /* 0x000fe20000000008 */
[----:B------:R3:W5:Y:S01]  /*1ce90*/  LDL.LU R189, [R1+0xbc] ;  /* 0x0000bc0001bd7983 */ /* 0x0007620000300800 */
[----:B------:R-:W-:Y:S02]  /*1cea0*/  PRMT R6, R7, 0x5410, R3 ;  /* 0x0000541007067816 */ /* 0x000fe40000000003 */
[----:B------:R-:W-:Y:S02]  /*1ceb0*/  PRMT R9, R2, 0x5410, R5 ;  /* 0x0000541002097816 */ /* 0x000fe40000000005 */
[--C-:B------:R-:W-:Y:S02]  /*1cec0*/  HSET2.LE.AND R3, R8, R0.reuse, PT ;  /* 0x0000000008037233 */ /* 0x100fe40003803000 */
[--C-:B------:R-:W-:Y:S02]  /*1ced0*/  HSET2.LE.AND R4, R14, R0.reuse, PT ;  /* 0x000000000e047233 */ /* 0x100fe40003803000 */
[----:B------:R-:W-:-:S02]  /*1cee0*/  HSET2.LE.AND R5, R13, R0, PT ;  /* 0x000000000d057233 */ /* 0x000fc40003803000 */
[--C-:B------:R-:W-:Y:S02]  /*1cef0*/  HSET2.LE.AND R7, R11, R0.reuse, PT ;  /* 0x000000000b077233 */ /* 0x100fe40003803000 */
[--C-:B------:R-:W-:Y:S02]  /*1cf00*/  HSET2.LE.AND R2, R10, R0.reuse, PT ;  /* 0x000000000a027233 */ /* 0x100fe40003803000 */
[--C-:B------:R-:W-:Y:S02]  /*1cf10*/  HSET2.LE.AND R8, R12, R0.reuse, PT ;  /* 0x000000000c087233 */ /* 0x100fe40003803000 */
[--C-:B------:R-:W-:Y:S02]  /*1cf20*/  HSET2.LE.AND R6, R6, R0.reuse, PT ;  /* 0x0000000006067233 */ /* 0x100fe40003803000 */
[----:B------:R-:W-:Y:S01]  /*1cf30*/  HSET2.LE.AND R0, R9, R0, PT ;  /* 0x0000000009007233 */ /* 0x000fe20003803000 */
[----:B------:R-:W-:Y:S01]  /*1cf40*/  IMAD.MOV.U32 R9, RZ, RZ, R114 ;  /* 0x000000ffff097224 */ /* 0x000fe200078e0072 */
[----:B------:R-:W-:Y:S01]  /*1cf50*/  LOP3.LUT R127, R8, R80, RZ, 0xc0, !PT ;  /* 0x00000050087f7212 */ /* 0x000fe200078ec0ff */
        /* <DEDUP_REMOVED lines=8> */
[----:B------:R-:W4:Y:S01]  /*1cfe0*/  LDSM.16.MT88.4 R64, [R194+0xa800] ;  /* 0x00a80000c240783b */ /* 0x000f220000004200 */
[----:B------:R-:W-:-:S02]  /*1cff0*/  LOP3.LUT R131, R5, R83, RZ, 0xc0, !PT ;  /* 0x0000005305837212 */ /* 0x000fc400078ec0ff */
[----:B------:R-:W-:Y:S01]  /*1d000*/  LOP3.LUT R124, R6, R82, RZ, 0xc0, !PT ;  /* 0x00000052067c7212 */ /* 0x000fe200078ec0ff */
[----:B------:R-:W-:Y:S01]  /*1d010*/  LDSM.16.MT88.4 R96, [R192+0xb800] ;  /* 0x00b80000c060783b */ /* 0x000fe20000004200 */
[----:B------:R-:W-:-:S03]  /*1d020*/  LOP3.LUT R126, R7, R81, RZ, 0xc0, !PT ;  /* 0x00000051077e7212 */ /* 0x000fc600078ec0ff */
[----:B------:R-:W3:Y:S04]  /*1d030*/  LDSM.16.MT88.4 R80, [R190+0xb800] ;  /* 0x00b80000be50783b */ /* 0x000ee80000004200 */
[----:B------:R-:W3:Y:S04]  /*1d040*/  LDSM.16.MT88.4 R112, [R195+0xb800] ;  /* 0x00b80000c370783b */ /* 0x000ee80000004200 */
[----:B------:R-:W3:Y:S01]  /*1d050*/  LDSM.16.MT88.4 R4, [R194+0xb800] ;  /* 0x00b80000c204783b */ /* 0x000ee20000004200 */
[-C--:B-1----:R-:W-:Y:S06]  /*1d060*/  HMMA.16816.F32 R168, R128, R164.reuse, R168 ;  /* 0x000000a480a8723c */ /* 0x082fec00000018a8 */
[C---:B------:R-:W-:Y:S06]  /*1d070*/  HMMA.16816.F32 R152, R124.reuse, R164, R152 ;  /* 0x000000a47c98723c */ /* 0x040fec0000001898 */
[----:B------:R-:W-:Y:S01]  /*1d080*/  HMMA.16816.F32 R148, R124, R166, R148 ;  /* 0x000000a67c94723c */ /* 0x000fe20000001894 */
[----:B------:R-:W-:-:S05]  /*1d090*/  FADD.FTZ R0, R26, R35 ;  /* 0x000000231a007221 */ /* 0x000fca0000010000 */
[C---:B------:R-:W-:Y:S06]  /*1d0a0*/  HMMA.16816.F32 R164, R128.reuse, R166, R36 ;  /* 0x000000a680a4723c */ /* 0x040fec0000001824 */
[-C--:B------:R-:W-:Y:S06]  /*1d0b0*/  HMMA.16816.F32 R160, R128, R156.reuse, R160 ;  /* 0x0000009c80a0723c */ /* 0x080fec00000018a0 */
[C---:B------:R-:W-:Y:S06]  /*1d0c0*/  HMMA.16816.F32 R144, R124.reuse, R156, R144 ;  /* 0x0000009c7c90723c */ /* 0x040fec0000001890 */
[-C--:B------:R-:W-:Y:S06]  /*1d0d0*/  HMMA.16816.F32 R140, R124, R158.reuse, R140 ;  /* 0x0000009e7c8c723c */ /* 0x080fec000000188c */
[C---:B------:R-:W-:Y:S06]  /*1d0e0*/  HMMA.16816.F32 R156, R128.reuse, R158, R40 ;  /* 0x0000009e809c723c */ /* 0x040fec0000001828 */
[-C--:B--2---:R-:W-:Y:S06]  /*1d0f0*/  HMMA.16816.F32 R36, R128, R48.reuse, R44 ;  /* 0x000000308024723c */ /* 0x084fec000000182c */
[C---:B------:R-:W-:Y:S06]  /*1d100*/  HMMA.16816.F32 R40, R124.reuse, R48, R52 ;  /* 0x000000307c28723c */ /* 0x040fec0000001834 */
[-C--:B------:R-:W-:Y:S01]  /*1d110*/  HMMA.16816.F32 R44, R124, R50.reuse, R56 ;  /* 0x000000327c2c723c */ /* 0x080fe20000001838 */
[----:B------:R1:W-:Y:S05]  /*1d120*/  STG.E.U16 desc[UR24][R32.64+-0xe0], R204 ;  /* 0xffff20cc20007986 */ /* 0x0003ea000c101518 */
[----:B------:R-:W-:Y:S01]  /*1d130*/  HMMA.16816.F32 R48, R128, R50, R60 ;  /* 0x000000328030723c */ /* 0x000fe2000000183c */
[----:B------:R2:W-:Y:S05]  /*1d140*/  STG.E.U16 desc[UR24][R32.64+-0xde], R188 ;  /* 0xffff22bc20007986 */ /* 0x0005ea000c101518 */
[----:B----4-:R-:W-:Y:S01]  /*1d150*/  HMMA.16816.F32 R60, R124, R66, R76 ;  /* 0x000000427c3c723c */ /* 0x010fe2000000184c */
[----:B------:R2:W-:Y:S01]  /*1d160*/  STG.E.U16 desc[UR24][R30.64+-0xe0], R177 ;  /* 0xffff20b11e007986 */ /* 0x0005e2000c101518 */
[----:B------:R-:W-:-:S04]  /*1d170*/  FADD.FTZ R0, R15, R0 ;  /* 0x000000000f007221 */ /* 0x000fc80000010000 */
[C---:B------:R-:W-:Y:S01]  /*1d180*/  HMMA.16816.F32 R56, R124.reuse, R64, R68 ;  /* 0x000000407c38723c */ /* 0x040fe20000001844 */
[----:B------:R2:W-:Y:S05]  /*1d190*/  STG.E.U16 desc[UR24][R30.64+-0xde], R176 ;  /* 0xffff22b01e007986 */ /* 0x0005ea000c101518 */
[C---:B---3--:R-:W-:Y:S01]  /*1d1a0*/  HMMA.16816.F32 R72, R124.reuse, R80, R72 ;  /* 0x000000507c48723c */ /* 0x048fe20000001848 */
[----:B------:R2:W-:Y:S05]  /*1d1b0*/  STG.E.U16 desc[UR24][R28.64+-0xe0], R138 ;  /* 0xffff208a1c007986 */ /* 0x0005ea000c101518 */
[C---:B------:R-:W-:Y:S01]  /*1d1c0*/  HMMA.16816.F32 R76, R124.reuse, R82, R84 ;  /* 0x000000527c4c723c */ /* 0x040fe20000001854 */
[----:B------:R2:W-:Y:S05]  /*1d1d0*/  STG.E.U16 desc[UR24][R28.64+-0xde], R137 ;  /* 0xffff22891c007986 */ /* 0x0005ea000c101518 */
[C---:B------:R-:W-:Y:S06]  /*1d1e0*/  HMMA.16816.F32 R88, R124.reuse, R96, R88 ;  /* 0x000000607c58723c */ /* 0x040fec0000001858 */
[C---:B------:R-:W-:Y:S06]  /*1d1f0*/  HMMA.16816.F32 R92, R124.reuse, R98, R92 ;  /* 0x000000627c5c723c */ /* 0x040fec000000185c */
[C---:B------:R-:W-:Y:S06]  /*1d200*/  HMMA.16816.F32 R104, R124.reuse, R112, R104 ;  /* 0x000000707c68723c */ /* 0x040fec0000001868 */
[C---:B------:R-:W-:Y:S06]  /*1d210*/  HMMA.16816.F32 R108, R124.reuse, R114, R108 ;  /* 0x000000727c6c723c */ /* 0x040fec000000186c */
[C---:B------:R-:W-:Y:S01]  /*1d220*/  HMMA.16816.F32 R120, R124.reuse, R4, R120 ;  /* 0x000000047c78723c */ /* 0x040fe20000001878 */
[----:B------:R2:W-:Y:S05]  /*1d230*/  STG.E.U16 desc[UR24][R20.64+-0xd0], R187 ;  /* 0xffff30bb14007986 */ /* 0x0005ea000c101518 */
[----:B------:R-:W-:Y:S01]  /*1d240*/  HMMA.16816.F32 R124, R124, R6, R100 ;  /* 0x000000067c7c723c */ /* 0x000fe20000001864 */
[----:B------:R2:W-:Y:S06]  /*1d250*/  STG.E.U16 desc[UR24][R20.64+-0xce], R186 ;  /* 0xffff32ba14007986 */ /* 0x0005ec000c101518 */
[----:B------:R-:W-:-:S02]  /*1d260*/  IMAD.MOV.U32 R100, RZ, RZ, R14 ;  /* 0x000000ffff647224 */ /* 0x000fc400078e000e */
[----:B------:R-:W-:Y:S02]  /*1d270*/  IMAD.MOV.U32 R101, RZ, RZ, R24 ;  /* 0x000000ffff657224 */ /* 0x000fe400078e0018 */
[----:B------:R-:W-:Y:S02]  /*1d280*/  IMAD.MOV.U32 R102, RZ, RZ, R25 ;  /* 0x000000ffff667224 */ /* 0x000fe400078e0019 */
[----:B------:R-:W-:Y:S01]  /*1d290*/  IMAD.MOV.U32 R103, RZ, RZ, R34 ;  /* 0x000000ffff677224 */ /* 0x000fe200078e0022 */
[----:B------:R2:W-:Y:S01]  /*1d2a0*/  STG.E.U16 desc[UR24][R32.64+-0xd0], R185 ;  /* 0xffff30b920007986 */ /* 0x0005e2000c101518 */
[C---:B------:R-:W-:Y:S03]  /*1d2b0*/  HMMA.16816.F32 R52, R128.reuse, R64, R228 ;  /* 0x000000408034723c */ /* 0x040fe600000018e4 */
[----:B------:R2:W-:Y:S03]  /*1d2c0*/  STG.E.U16 desc[UR24][R32.64+-0xce], R184 ;  /* 0xffff32b820007986 */ /* 0x0005e6000c101518 */
[C---:B------:R-:W-:Y:S01]  /*1d2d0*/  HMMA.16816.F32 R64, R128.reuse, R66, R116 ;  /* 0x000000428040723c */ /* 0x040fe20000001874 */
[----:B------:R2:W-:Y:S04]  /*1d2e0*/  STG.E.U16 desc[UR24][R30.64+-0xd0], R175 ;  /* 0xffff30af1e007986 */ /* 0x0005e8000c101518 */
[----:B------:R2:W-:Y:S01]  /*1d2f0*/  STG.E.U16 desc[UR24][R30.64+-0xce], R174 ;  /* 0xffff32ae1e007986 */ /* 0x0005e2000c101518 */
[C---:B------:R-:W-:Y:S03]  /*1d300*/  HMMA.16816.F32 R68, R128.reuse, R80, R236 ;  /* 0x000000508044723c */ /* 0x040fe600000018ec */
[----:B------:R2:W-:Y:S03]  /*1d310*/  STG.E.U16 desc[UR24][R28.64+-0xd0], R173 ;  /* 0xffff30ad1c007986 */ /* 0x0005e6000c101518 */
[C---:B------:R-:W-:Y:S01]  /*1d320*/  HMMA.16816.F32 R84, R128.reuse, R96, R248 ;  /* 0x000000608054723c */ /* 0x040fe200000018f8 */
[----:B------:R2:W-:Y:S04]  /*1d330*/  STG.E.U16 desc[UR24][R28.64+-0xce], R136 ;  /* 0xffff32881c007986 */ /* 0x0005e8000c101518 */
[----:B------:R2:W-:Y:S01]  /*1d340*/  STL [R1+0x68], R0 ;  /* 0x0000680001007387 */ /* 0x0005e20000100800 */
[C---:B------:R-:W-:Y:S06]  /*1d350*/  HMMA.16816.F32 R100, R128.reuse, R112, R100 ;  /* 0x000000708064723c */ /* 0x040fec0000001864 */
[C---:B------:R-:W-:Y:S06]  /*1d360*/  HMMA.16816.F32 R80, R128.reuse, R82, R232 ;  /* 0x000000528050723c */ /* 0x040fec00000018e8 */
[C---:B------:R-:W-:Y:S06]  /*1d370*/  HMMA.16816.F32 R96, R128.reuse, R98, R244 ;  /* 0x000000628060723c */ /* 0x040fec00000018f4 */
[C---:B------:R-:W-:Y:S06]  /*1d380*/  HMMA.16816.F32 R112, R128.reuse, R114, R240 ;  /* 0x000000728070723c */ /* 0x040fec00000018f0 */
[C---:B------:R-:W-:Y:S06]  /*1d390*/  HMMA.16816.F32 R116, R128.reuse, R4, R8 ;  /* 0x000000048074723c */ /* 0x040fec0000001808 */
[----:B------:R-:W-:Y:S01]  /*1d3a0*/  HMMA.16816.F32 R128, R128, R6, R16 ;  /* 0x000000068080723c */ /* 0x000fe20000001810 */
[----:B------:R-:W-:Y:S01]  /*1d3b0*/  FADD.FTZ R231, R227, R27 ;  /* 0x0000001be3e77221 */ /* 0x000fe20000010000 */
[----:B------:R-:W-:Y:S01]  /*1d3c0*/  FADD.FTZ R229, R225, R22 ;  /* 0x00000016e1e57221 */ /* 0x000fe20000010000 */
[----:B-1----:R-:W-:Y:S01]  /*1d3d0*/  IADD3 R204, P0, R20, -0x140, RZ ;  /* 0xfffffec014cc7810 */ /* 0x002fe20007f1e0ff */
[----:B------:R-:W-:Y:S01]  /*1d3e0*/  FADD.FTZ R230, R215, R23 ;  /* 0x00000017d7e67221 */ /* 0x000fe20000010000 */
[----:B------:R-:W-:Y:S01]  /*1d3f0*/  FADD.FTZ R231, R252, R231 ;  /* 0x000000e7fce77221 */ /* 0x000fe20000010000 */
[----:B------:R-:W-:Y:S01]  /*1d400*/  FADD.FTZ R229, R226, R229 ;  /* 0x000000e5e2e57221 */ /* 0x000fe20000010000 */
[----:B------:R-:W-:Y:S01]  /*1d410*/  IADD3.X R205, R21, -0x1, RZ, P0, !PT ;  /* 0xffffffff15cd7810 */ /* 0x000fe200007fe4ff */
[----:B--2---:R-:W-:-:S15]  /*1d420*/  FADD.FTZ R230, R224, R230 ;  /* 0x000000e6e0e67221 */ /* 0x004fde0000010000 */
[----:B------:R-:W-:-:S01]  /*1d430*/  NOP ;  /* 0x0000000000007918 */ /* 0x000fc20000000000 */
.L_x_2566:
[----:B------:R-:W-:-:S06]  /*1d440*/  UISETP.GT.AND UP0, UPT, UR44, UR12, UPT ;  /* 0x0000000c2c00728c */ /* 0x000fcc000bf04270 */
[----:B------:R-:W-:-:S13]  /*1d450*/  PLOP3.LUT P0, PT, PT, PT, UP0, 0x80, 0x0 ;  /* 0x000000000000781c */ /* 0x000fda0003f0f008 */
[----:B------:R-:W-:Y:S05]  /*1d460*/  @!P0 BRA `(.L_x_2579) ;  /* 0x0000004c00248947 */ /* 0x000fea0003800000 */
[----:B------:R-:W2:Y:S01]  /*1d470*/  LDL.LU R4, [R1+0x60] ;  /* 0x0000600001047983 */ /* 0x000ea20000300800 */
[----:B------:R-:W-:Y:S01]  /*1d480*/  ULDC UR6, c[0x0][0x2d0] ;  /* 0x0000b40000067ab9 */ /* 0x000fe20000000800 */
[----:B------:R-:W1:Y:S01]  /*1d490*/  S2R R2, SR_TID.X ;  /* 0x0000000000027919 */ /* 0x000e620000002100 */
[----:B------:R-:W-:Y:S01]  /*1d4a0*/  IMAD.U32 R211, RZ, RZ, UR13 ;  /* 0x0000000dffd37e24 */ /* 0x000fe2000f8e00ff */
[----:B------:R-:W-:Y:S01]  /*1d4b0*/  ULDC UR4, c[0x0][0x2d8] ;  /* 0x0000b60000047ab9 */ /* 0x000fe20000000800 */
[----:B------:R-:W-:Y:S01]  /*1d4c0*/  IMAD.MOV.U32 R138, RZ, RZ, R133 ;  /* 0x000000ffff8a7224 */ /* 0x000fe200078e0085 */
[----:B------:R-:W3:Y:S01]  /*1d4d0*/  LDL.LU R3, [R1+0xb8] ;  /* 0x0000b80001037983 */ /* 0x000ee20000300800 */
[----:B-----5:R-:W-:Y:S01]  /*1d4e0*/  MOV R137, R134 ;  /* 0x0000008600897202 */ /* 0x020fe20000000f00 */
[----:B------:R-:W-:Y:S01]  /*1d4f0*/  IMAD.MOV.U32 R139, RZ, RZ, R135 ;  /* 0x000000ffff8b7224 */ /* 0x000fe200078e0087 */
[----:B------:R-:W-:Y:S01]  /*1d500*/  MOV R136, R132 ;  /* 0x0000008400887202 */ /* 0x000fe20000000f00 */
[----:B------:R-:W4:Y:S01]  /*1d510*/  LDL.LU R6, [R1+0x64] ;  /* 0x0000640001067983 */ /* 0x000f220000300800 */
[----:B------:R-:W-:-:S02]  /*1d520*/  USHF.L.U32 UR11, UR4, 0x3, URZ ;  /* 0x00000003040b7899 */ /* 0x000fc4000800063f */
[----:B------:R-:W-:Y:S02]  /*1d530*/  UIMAD UR31, UR4, 0x48, URZ ;  /* 0x00000048041f78a4 */ /* 0x000fe4000f8e023f */
[----:B------:R-:W-:Y:S02]  /*1d540*/  USHF.R.S32.HI UR20, URZ, 0x1f, UR4 ;  /* 0x0000001f3f147899 */ /* 0x000fe40008011404 */
[----:B------:R-:W-:Y:S02]  /*1d550*/  UIMAD.WIDE.U32 UR46, UR4, 0x70, URZ ;  /* 0x00000070042e78a5 */ /* 0x000fe4000f8e003f */
[----:B------:R-:W-:Y:S02]  /*1d560*/  UIMAD UR4, UR4, 0x38, UR11 ;  /* 0x00000038040478a4 */ /* 0x000fe4000f8e020b */
[----:B------:R-:W-:Y:S02]  /*1d570*/  USHF.R.S32.HI UR7, URZ, 0x1f, UR11 ;  /* 0x0000001f3f077899 */ /* 0x000fe4000801140b */
[----:B------:R-:W-:-:S02]  /*1d580*/  UIADD3 UR4, UR4, 0x1, URZ ;  /* 0x0000000104047890 */ /* 0x000fc4000fffe03f */
[----:B------:R-:W-:Y:S02]  /*1d590*/  UIMAD UR20, UR20, 0x70, URZ ;  /* 0x00000070141478a4 */ /* 0x000fe4000f8e023f */
[----:B------:R-:W-:Y:S02]  /*1d5a0*/  USHF.R.S32.HI UR23, URZ, 0x1f, UR4 ;  /* 0x0000001f3f177899 */ /* 0x000fe40008011404 */
[----:B------:R-:W-:Y:S02]  /*1d5b0*/  USHF.L.U32 UR19, UR11, 0x1, URZ ;  /* 0x000000010b137899 */ /* 0x000fe4000800063f */
[----:B------:R-:W-:Y:S02]  /*1d5c0*/  USHF.L.U32 UR43, UR31, 0x1, URZ ;  /* 0x000000011f2b7899 */ /* 0x000fe4000800063f */
[----:B------:R-:W-:Y:S01]  /*1d5d0*/  USHF.L.U64.HI UR11, UR11, 0x1, UR7 ;  /* 0x000000010b0b7899 */ /* 0x000fe20008010207 */
[----:B-1----:R-:W-:Y:S01]  /*1d5e0*/  SHF.R.S32.HI R0, RZ, 0x1f, R2 ;  /* 0x0000001fff007819 */ /* 0x002fe20000011402 */
[----:B------:R-:W-:-:S02]  /*1d5f0*/  USHF.L.U32 UR30, UR4, 0x1, URZ ;  /* 0x00000001041e7899 */ /* 0x000fc4000800063f */
[----:B------:R-:W-:Y:S01]  /*1d600*/  USHF.L.U64.HI UR23, UR4, 0x1, UR23 ;  /* 0x0000000104177899 */ /* 0x000fe20008010217 */
[----:B------:R-:W-:Y:S01]  /*1d610*/  LEA.HI R0, R0, R2, RZ, 0x3 ;  /* 0x0000000200007211 */ /* 0x000fe200078f18ff */
[----:B------:R-:W-:Y:S01]  /*1d620*/  UIADD3 UR20, UR47, UR20, URZ ;  /* 0x000000142f147290 */ /* 0x000fe2000fffe03f */
[----:B------:R-:W-:Y:S02]  /*1d630*/  ULDC UR9, c[0x0][0x2d0] ;  /* 0x0000b40000097ab9 */ /* 0x000fe40000000800 */
[----:B------:R-:W-:Y:S01]  /*1d640*/  LOP3.LUT R0, R0, 0xfffffff8, RZ, 0xc0, !PT ;  /* 0xfffffff800007812 */ /* 0x000fe200078ec0ff */
[----:B------:R-:W-:-:S04]  /*1d650*/  ULDC UR4, c[0x0][0x2ec] ;  /* 0x0000bb0000047ab9 */ /* 0x000fc80000000800 */
[----:B------:R-:W-:-:S05]  /*1d660*/  IMAD.IADD R0, R2, 0x1, -R0 ;  /* 0x0000000102007824 */ /* 0x000fca00078e0a00 */
[----:B------:R-:W-:-:S04]  /*1d670*/  SHF.L.U32 R0, R0, 0x3, RZ ;  /* 0x0000000300007819 */ /* 0x000fc800000006ff */
[----:B------:R-:W-:Y:S01]  /*1d680*/  ISETP.GE.AND P4, PT, R0, UR6, PT ;  /* 0x0000000600007c0c */ /* 0x000fe2000bf86270 */
[----:B------:R-:W-:Y:S01]  /*1d690*/  USHF.R.S32.HI UR6, URZ, 0x1f, UR31 ;  /* 0x0000001f3f067899 */ /* 0x000fe2000801141f */
[----:B------:R-:W-:-:S03]  /*1d6a0*/  MOV R0, 0x7054 ;  /* 0x0000705400007802 */ /* 0x000fc60000000f00 */
[----:B------:R-:W-:Y:S01]  /*1d6b0*/  USHF.L.U64.HI UR31, UR31, 0x1, UR6 ;  /* 0x000000011f1f7899 */ /* 0x000fe20008010206 */
[----:B------:R-:W-:Y:S02]  /*1d6c0*/  PRMT R211, R211, R0, UR13 ;  /* 0x0000000dd3d37e16 */ /* 0x000fe40008000000 */
[----:B------:R-:W-:-:S05]  /*1d6d0*/  ULDC.64 UR6, c[0x0][0x248] ;  /* 0x0000920000067ab9 */ /* 0x000fca0000000a00 */
[----:B------:R-:W1:Y:S08]  /*1d6e0*/  @!P4 LDC.64 R10, c[0x0][0x220] ;  /* 0x00008800ff0acb82 */ /* 0x000e700000000a00 */
[----:B------:R-:W1:Y:S02]  /*1d6f0*/  @!P4 LDC.64 R8, c[0x0][0x220] ;  /* 0x00008800ff08cb82 */ /* 0x000e640000000a00 */
[----:B-1----:R-:W-:Y:S04]  /*1d700*/  @!P4 STL.64 [R1+0x90], R10 ;  /* 0x0000900a0100c387 */ /* 0x002fe80000100a00 */
[----:B------:R1:W-:Y:S01]  /*1d710*/  @!P4 STL.64 [R1+0x88], R8 ;  /* 0x000088080100c387 */ /* 0x0003e20000100a00 */
[----:B--2---:R-:W-:-:S02]  /*1d720*/  VIADD R0, R4, 0x4 ;  /* 0x0000000404007836 */ /* 0x004fc40000000000 */
[----:B-1----:R-:W-:-:S04]  /*1d730*/  IMAD.WIDE.U32 R8, R4, -0x326172a9, RZ ;  /* 0xcd9e8d5704087825 */ /* 0x002fc800078e00ff */
[----:B------:R-:W-:Y:S01]  /*1d740*/  IMAD.WIDE.U32 R4, R0, -0x326172a9, RZ ;  /* 0xcd9e8d5700047825 */ /* 0x000fe200078e00ff */
[----:B------:R-:W-:Y:S03]  /*1d750*/  STL.64 [R1+0x78], R8 ;  /* 0x0000780801007387 */ /* 0x000fe60000100a00 */
[----:B---3--:R-:W-:Y:S01]  /*1d760*/  IMAD.WIDE.U32 R242, R3, -0x2daee0ad, RZ ;  /* 0xd2511f5303f27825 */ /* 0x008fe200078e00ff */
[----:B------:R1:W-:Y:S01]  /*1d770*/  STL.64 [R1+0x70], R4 ;  /* 0x0000700401007387 */ /* 0x0003e20000100a00 */
[-C--:B----4-:R-:W-:Y:S02]  /*1d780*/  LOP3.LUT R0, R9, R6.reuse, RZ, 0x3c, !PT ;  /* 0x0000000609007212 */ /* 0x090fe400078e3cff */
[----:B------:R-:W-:Y:S02]  /*1d790*/  LOP3.LUT R2, R5, R6, RZ, 0x3c, !PT ;  /* 0x0000000605027212 */ /* 0x000fe400078e3cff */
[----:B------:R-:W2:Y:S04]  /*1d7a0*/  LDL.LU.64 R6, [R1+0xa8] ;  /* 0x0000a80001067983 */ /* 0x000ea80000300a00 */
[----:B-1----:R-:W3:Y:S01]  /*1d7b0*/  LDL.LU.64 R4, [R1+0xb0] ;  /* 0x0000b00001047983 */ /* 0x002ee20000300a00 */
[----:B------:R-:W-:-:S04]  /*1d7c0*/  IMAD.WIDE.U32 R8, R0, -0x2daee0ad, RZ ;  /* 0xd2511f5300087825 */ /* 0x000fc800078e00ff */
[----:B------:R-:W-:Y:S01]  /*1d7d0*/  IMAD.WIDE.U32 R2, R2, -0x2daee0ad, RZ ;  /* 0xd2511f5302027825 */ /* 0x000fe200078e00ff */
[----:B------:R-:W-:Y:S04]  /*1d7e0*/  STL.64 [R1+0x60], R8 ;  /* 0x0000600801007387 */ /* 0x000fe80000100a00 */
[----:B------:R2:W-:Y:S02]  /*1d7f0*/  STL.64 [R1+0x58], R2 ;  /* 0x0000580201007387 */ /* 0x0005e40000100a00 */
[----:B--2---:R-:W-:Y:S01]  /*1d800*/  IMAD.MOV.U32 R3, RZ, RZ, R7 ;  /* 0x000000ffff037224 */ /* 0x004fe200078e0007 */
[----:B---3--:R-:W-:-:S05]  /*1d810*/  MOV R2, R4 ;  /* 0x0000000400027202 */ /* 0x008fca0000000f00 */
[----:B------:R1:W-:Y:S01]  /*1d820*/  STL.64 [R1+0x80], R2 ;  /* 0x0000800201007387 */ /* 0x0003e20000100a00 */
[----:B------:R-:W-:Y:S05]  /*1d830*/  BRA `(.L_x_2580) ;  /* 0x0000000000c47947 */ /* 0x000fea0003800000 */
.L_x_2582:
        /* <DEDUP_REMOVED lines=27> */
[C---:B----4-:R-:W-:Y:S01]  /*1d9f0*/  @!P4 LEA R8, P3, R2.reuse, R8, 0x1 ;  /* 0x000000080208c211 */ /* 0x050fe200078608ff */
[----:B------:R1:W-:Y:S01]  /*1da00*/  @P0 STS.128 [R210+0x9000], RZ ;  /* 0x009000ffd2000388 */ /* 0x0003e20000000c00 */
[----:B------:R-:W-:Y:S02]  /*1da10*/  IADD3.X R5, R3, UR32, RZ, P1, !PT ;  /* 0x0000002003057c10 */ /* 0x000fe40008ffe4ff */
[C---:B------:R-:W-:Y:S01]  /*1da20*/  @!P0 LEA R4, P1, R2.reuse, R14, 0x1 ;  /* 0x0000000e02048211 */ /* 0x040fe200078208ff */
[----:B------:R-:W-:Y:S01]  /*1da30*/  @!PT LDS RZ, [RZ] ;  /* 0x00000000fffff984 */ /* 0x000fe20000000800 */
[----:B------:R-:W-:Y:S01]  /*1da40*/  @!PT LDS RZ, [RZ] ;  /* 0x00000000fffff984 */ /* 0x000fe20000000800 */
[----:B------:R-:W-:Y:S01]  /*1da50*/  @!PT LDS RZ, [RZ] ;  /* 0x00000000fffff984 */ /* 0x000fe20000000800 */
[----:B------:R1:W-:Y:S01]  /*1da60*/  @!P0 LDGSTS.E.BYPASS.LTC128B.128 [R210+0x9000], desc[UR24][R6.64+0x80] ;  /* 0x0900008006d28fae */ /* 0x0003e2000b901d58 */
[C-C-:B------:R-:W-:Y:S02]  /*1da70*/  @!P4 LEA.HI.X R9, R2.reuse, R9, R5.reuse, 0x1, P3 ;  /* 0x000000090209c211 */ /* 0x140fe400018f0c05 */
[----:B------:R-:W-:Y:S01]  /*1da80*/  @!P0 LEA.HI.X R5, R2, R15, R5, 0x1, P1 ;  /* 0x0000000f02058211 */ /* 0x000fe200008f0c05 */
        /* <DEDUP_REMOVED lines=12> */
.L_x_2580:
[----:B------:R-:W2:Y:S01]  /*1db50*/  LDL R0, [R1+0x6c] ;  /* 0x00006c0001007983 */ /* 0x000ea20000100800 */
        /* <DEDUP_REMOVED lines=13> */
[----:B------:R-:W-:Y:S05]  /*1dc30*/  @P4 STS.128 [R210+0xa000], RZ ;  /* 0x00a000ffd2004388 */ /* 0x000fea0000000c00 */
[----:B------:R-:W5:Y:S05]  /*1dc40*/  LDL.64 R224, [R1+0x60] ;  /* 0x0000600001e07983 */ /* 0x000f6a0000100a00 */
[----:B------:R-:W5:Y:S01]  /*1dc50*/  LDL.64 R226, [R1+0x78] ;  /* 0x0000780001e27983 */ /* 0x000f620000100a00 */
[----:B--2---:R-:W-:Y:S01]  /*1dc60*/  ISETP.GE.AND P0, PT, R0, UR9, PT ;  /* 0x0000000900007c0c */ /* 0x004fe2000bf06270 */
[----:B---3--:R-:W-:Y:S04]  /*1dc70*/  IMAD.WIDE.U32 R2, R2, UR35, R8 ;  /* 0x0000002302027c25 */ /* 0x008fe8000f8e0008 */
[----:B------:R-:W-:Y:S01]  /*1dc80*/  VIADD R3, R3, UR8 ;  /* 0x0000000803037c36 */ /* 0x000fe20008000000 */
[C---:B----4-:R-:W-:Y:S01]  /*1dc90*/  @!P4 LEA R10, P5, R2.reuse, R5, 0x1 ;  /* 0x00000005020ac211 */ /* 0x050fe200078a08ff */
[----:B------:R-:W-:Y:S01]  /*1dca0*/  ULOP3.LUT UR8, UR10, UR29, URZ, 0x3c, !UPT ;  /* 0x0000001d0a087292 */ /* 0x000fe2000f8e3c3f */
        /* <DEDUP_REMOVED lines=10> */
[----:B------:R-:W-:Y:S02]  /*1dd50*/  @!P4 LEA.HI.X R9, R0, R14, R5, 0x1, P3 ;  /* 0x0000000e0009c211 */ /* 0x000fe400018f0c05 */
        /* <DEDUP_REMOVED lines=30> */
[CC--:B------:R-:W-:Y:S03]  /*1df40*/  ISETP.GE.AND P1, PT, R0.reuse, R219.reuse, PT ;  /* 0x000000db0000720c */ /* 0x0c0fe60003f26270 */
[----:B------:R-:W-:Y:S01]  /*1df50*/  LDSM.16.M88.4 R172, [R193] ;  /* 0x00000000c1ac783b */ /* 0x000fe20000000200 */
[CC--:B------:R-:W-:Y:S01]  /*1df60*/  ISETP.GE.AND P5, PT, R0.reuse, R218.reuse, PT ;  /* 0x000000da0000720c */ /* 0x0c0fe20003fa6270 */
[----:B------:R-:W-:Y:S01]  /*1df70*/  VIADD R3, R0, 0x8 ;  /* 0x0000000800037836 */ /* 0x000fe20000000000 */
[----:B------:R-:W-:Y:S02]  /*1df80*/  ISETP.GE.AND P6, PT, R2, R219, PT ;  /* 0x000000db0200720c */ /* 0x000fe40003fc6270 */
[----:B------:R-:W4:Y:S01]  /*1df90*/  LDSM.16.M88.4 R176, [R200] ;  /* 0x00000000c8b0783b */ /* 0x000f220000000200 */
[-C--:B------:R-:W-:Y:S02]  /*1dfa0*/  ISETP.GE.OR P1, PT, R0, R223.reuse, !P1 ;  /* 0x000000df0000720c */ /* 0x080fe40004f26670 */
[C---:B------:R-:W-:Y:S02]  /*1dfb0*/  ISETP.GE.OR P6, PT, R2.reuse, R223, !P6 ;  /* 0x000000df0200720c */ /* 0x040fe400077c6670 */
[----:B------:R-:W5:Y:S01]  /*1dfc0*/  LDSM.16.M88.4 R180, [R193+0x2000] ;  /* 0x00200000c1b4783b */ /* 0x000f620000000200 */
[C---:B------:R-:W-:Y:S02]  /*1dfd0*/  ISETP.GE.AND P3, PT, R2.reuse, R218, PT ;  /* 0x000000da0200720c */ /* 0x040fe40003f66270 */
[C---:B------:R-:W-:Y:S02]  /*1dfe0*/  ISETP.GE.AND P2, PT, R2.reuse, R217, PT ;  /* 0x000000d90200720c */ /* 0x040fe40003f46270 */
[CC--:B------:R-:W-:Y:S02]  /*1dff0*/  ISETP.GE.OR P3, PT, R2.reuse, R222.reuse, !P3 ;  /* 0x000000de0200720c */ /* 0x0c0fe40005f66670 */
[----:B------:R-:W-:Y:S02]  /*1e000*/  ISETP.GE.OR P2, PT, R2, R221, !P2 ;  /* 0x000000dd0200720c */ /* 0x000fe40005746670 */
[----:B------:R-:W-:Y:S01]  /*1e010*/  ISETP.GE.OR P5, PT, R0, R222, !P5 ;  /* 0x000000de0000720c */ /* 0x000fe20006fa6670 */
[-C--:B--2---:R-:W-:Y:S06]  /*1e020*/  HMMA.16816.F32 R4, R32, R16.reuse, RZ ;  /* 0x000000102004723c */ /* 0x084fec00000018ff */
[C---:B-1----:R-:W-:Y:S06]  /*1e030*/  HMMA.16816.F32 R8, R28.reuse, R16, RZ ;  /* 0x000000101c08723c */ /* 0x042fec00000018ff */
[-C--:B------:R-:W-:Y:S06]  /*1e040*/  HMMA.16816.F32 R12, R28, R18.reuse, RZ ;  /* 0x000000121c0c723c */ /* 0x080fec00000018ff */
[C---:B------:R-:W-:Y:S06]  /*1e050*/  HMMA.16816.F32 R16, R32.reuse, R18, RZ ;  /* 0x000000122010723c */ /* 0x040fec00000018ff */
[-C--:B---3--:R-:W-:Y:S06]  /*1e060*/  HMMA.16816.F32 R20, R32, R132.reuse, RZ ;  /* 0x000000842014723c */ /* 0x088fec00000018ff */
[C---:B------:R-:W-:Y:S06]  /*1e070*/  HMMA.16816.F32 R24, R28.reuse, R132, RZ ;  /* 0x000000841c18723c */ /* 0x040fec00000018ff */
[-C--:B------:R-:W-:Y:S06]  /*1e080*/  HMMA.16816.F32 R28, R28, R134.reuse, RZ ;  /* 0x000000861c1c723c */ /* 0x080fec00000018ff */
[----:B------:R-:W-:Y:S01]  /*1e090*/  HMMA.16816.F32 R32, R32, R134, RZ ;  /* 0x000000862020723c */ /* 0x000fe200000018ff */
[----:B------:R-:W1:Y:S05]  /*1e0a0*/  LDSM.16.M88.4 R132, [R203] ;  /* 0x00000000cb84783b */ /* 0x000e6a0000000200 */
[-C--:B----4-:R-:W-:Y:S06]  /*1e0b0*/  HMMA.16816.F32 R4, R172, R176.reuse, R4 ;  /* 0x000000b0ac04723c */ /* 0x090fec0000001804 */
[C---:B-----5:R-:W-:Y:S06]  /*1e0c0*/  HMMA.16816.F32 R8, R180.reuse, R176, R8 ;  /* 0x000000b0b408723c */ /* 0x060fec0000001808 */
        /* <DEDUP_REMOVED lines=76> */
[----:B------:R-:W-:Y:S01]  /*1e590*/  FSEL R188, R4, -INF , !P1 ;  /* 0xff80000004bc7808 */ /* 0x000fe20004800000 */
[-C--:B---3--:R-:W-:Y:S03]  /*1e5a0*/  HMMA.16816.F32 R20, R180, R176.reuse, R20 ;  /* 0x000000b0b414723c */ /* 0x088fe60000001814 */
[-C--:B------:R-:W-:Y:S02]  /*1e5b0*/  ISETP.GE.AND P1, PT, R2, R216.reuse, PT ;  /* 0x000000d80200720c */ /* 0x080fe40003f26270 */
[----:B------:R-:W-:Y:S01]  /*1e5c0*/  FSEL R206, R5, -INF , !P6 ;  /* 0xff80000005ce7808 */ /* 0x000fe20007000000 */
[C---:B------:R-:W-:Y:S04]  /*1e5d0*/  HMMA.16816.F32 R24, R172.reuse, R176, R24 ;  /* 0x000000b0ac18723c */ /* 0x040fe80000001818 */
[----:B------:R-:W-:Y:S02]  /*1e5e0*/  ISETP.GE.AND P6, PT, R0, R216, PT ;  /* 0x000000d80000720c */ /* 0x000fe40003fc6270 */
[-C--:B------:R-:W-:Y:S01]  /*1e5f0*/  ISETP.GE.OR P1, PT, R2, R220.reuse, !P1 ;  /* 0x000000dc0200720c */ /* 0x080fe20004f26670 */
[C---:B------:R-:W-:Y:S01]  /*1e600*/  VIADD R2, R0.reuse, 0x9 ;  /* 0x0000000900027836 */ /* 0x040fe20000000000 */
[----:B------:R-:W-:Y:S01]  /*1e610*/  ISETP.GE.OR P6, PT, R0, R220, !P6 ;  /* 0x000000dc0000720c */ /* 0x000fe200077c6670 */
[-C--:B------:R-:W-:Y:S03]  /*1e620*/  HMMA.16816.F32 R28, R172, R178.reuse, R28 ;  /* 0x000000b2ac1c723c */ /* 0x080fe6000000181c */
[----:B------:R-:W-:Y:S02]  /*1e630*/  FSEL R186, R6, -INF , !P5 ;  /* 0xff80000006ba7808 */ /* 0x000fe40006800000 */
[----:B------:R-:W-:Y:S01]  /*1e640*/  FSEL R209, R7, -INF , !P3 ;  /* 0xff80000007d17808 */ /* 0x000fe20005800000 */
[----:B------:R-:W-:Y:S04]  /*1e650*/  HMMA.16816.F32 R32, R180, R178, R32 ;  /* 0x000000b2b420723c */ /* 0x000fe80000001820 */
[-C--:B------:R-:W-:Y:S02]  /*1e660*/  ISETP.GE.AND P5, PT, R0, R217.reuse, PT ;  /* 0x000000d90000720c */ /* 0x080fe40003fa6270 */
[----:B------:R-:W-:Y:S02]  /*1e670*/  FSEL R184, R10, -INF , !P6 ;  /* 0xff8000000ab87808 */ /* 0x000fe40007000000 */
[----:B------:R-:W-:Y:S02]  /*1e680*/  FSEL R213, R9, -INF , !P2 ;  /* 0xff80000009d57808 */ /* 0x000fe40005000000 */
[CC--:B------:R-:W-:Y:S02]  /*1e690*/  ISETP.GE.AND P6, PT, R3.reuse, R217.reuse, PT ;  /* 0x000000d90300720c */ /* 0x0c0fe40003fc6270 */
[C---:B------:R-:W-:Y:S02]  /*1e6a0*/  ISETP.GE.AND P2, PT, R3.reuse, R216, PT ;  /* 0x000000d80300720c */ /* 0x040fe40003f46270 */
[----:B------:R-:W-:Y:S02]  /*1e6b0*/  ISETP.GE.AND P3, PT, R2, R217, PT ;  /* 0x000000d90200720c */ /* 0x000fe40003f66270 */
[-C--:B------:R-:W-:Y:S02]  /*1e6c0*/  ISETP.GE.OR P5, PT, R0, R221.reuse, !P5 ;  /* 0x000000dd0000720c */ /* 0x080fe40006fa6670 */
[CC--:B------:R-:W-:Y:S02]  /*1e6d0*/  ISETP.GE.OR P6, PT, R3.reuse, R221.reuse, !P6 ;  /* 0x000000dd0300720c */ /* 0x0c0fe400077c6670 */
[----:B------:R-:W-:Y:S02]  /*1e6e0*/  ISETP.GE.OR P2, PT, R3, R220, !P2 ;  /* 0x000000dc0300720c */ /* 0x000fe40005746670 */
        /* <DEDUP_REMOVED lines=11> */
[----:B------:R-:W-:Y:S02]  /*1e7a0*/  ISETP.GE.OR P1, PT, R2, R220, !P1 ;  /* 0x000000dc0200720c */ /* 0x000fe40004f26670 */
[CC--:B------:R-:W-:Y:S02]  /*1e7b0*/  ISETP.GE.OR P5, PT, R3.reuse, R223.reuse, !P5 ;  /* 0x000000df0300720c */ /* 0x0c0fe40006fa6670 */
[-C--:B------:R-:W-:Y:S01]  /*1e7c0*/  ISETP.GE.OR P6, PT, R3, R222.reuse, !P6 ;  /* 0x000000de0300720c */ /* 0x080fe200077c6670 */
[----:B------:R-:W-:Y:S01]  /*1e7d0*/  VIADD R3, R0, 0x10 ;  /* 0x0000001000037836 */ /* 0x000fe20000000000 */
[C---:B------:R-:W-:Y:S02]  /*1e7e0*/  ISETP.GE.OR P2, PT, R2.reuse, R223, !P2 ;  /* 0x000000df0200720c */ /* 0x040fe40005746670 */
[----:B------:R-:W-:Y:S01]  /*1e7f0*/  ISETP.GE.OR P3, PT, R2, R222, !P3 ;  /* 0x000000de0200720c */ /* 0x000fe20005f66670 */
[----:B------:R-:W-:Y:S01]  /*1e800*/  VIADD R2, R0, 0x11 ;  /* 0x0000001100027836 */ /* 0x000fe20000000000 */
[----:B------:R-:W-:Y:S02]  /*1e810*/  FSEL R187, R15, -INF , !P1 ;  /* 0xff8000000fbb7808 */ /* 0x000fe40004800000 */
[----:B------:R-:W-:Y:S02]  /*1e820*/  FSEL R19, R19, -INF , !P3 ;  /* 0xff80000013137808 */ /* 0x000fe40005800000 */
[C---:B------:R-:W-:Y:S02]  /*1e830*/  ISETP.GE.AND P3, PT, R3.reuse, R218, PT ;  /* 0x000000da0300720c */ /* 0x040fe40003f66270 */
[C---:B------:R-:W-:Y:S02]  /*1e840*/  ISETP.GE.AND P1, PT, R2.reuse, R219, PT ;  /* 0x000000db0200720c */ /* 0x040fe40003f26270 */
[----:B------:R-:W-:Y:S02]  /*1e850*/  ISETP.GE.OR P3, PT, R3, R222, !P3 ;  /* 0x000000de0300720c */ /* 0x000fe40005f66670 */
[----:B------:R-:W-:Y:S02]  /*1e860*/  ISETP.GE.OR P1, PT, R2, R223, !P1 ;  /* 0x000000df0200720c */ /* 0x000fe40004f26670 */
[----:B------:R-:W-:Y:S02]  /*1e870*/  FSEL R18, R18, -INF , !P6 ;  /* 0xff80000012127808 */ /* 0x000fe40007000000 */
[----:B------:R-:W-:Y:S02]  /*1e880*/  FSEL R22, R22, -INF , !P3 ;  /* 0xff80000016167808 */ /* 0x000fe40005800000 */
[----:B------:R-:W-:Y:S02]  /*1e890*/  FSEL R21, R21, -INF , !P1 ;  /* 0xff80000015157808 */ /* 0x000fe40004800000 */
[C---:B------:R-:W-:Y:S02]  /*1e8a0*/  ISETP.GE.AND P6, PT, R2.reuse, R218, PT ;  /* 0x000000da0200720c */ /* 0x040fe40003fc6270 */
[C---:B------:R-:W-:Y:S02]  /*1e8b0*/  ISETP.GE.AND P3, PT, R2.reuse, R217, PT ;  /* 0x000000d90200720c */ /* 0x040fe40003f66270 */
[C---:B------:R-:W-:Y:S02]  /*1e8c0*/  ISETP.GE.AND P1, PT, R2.reuse, R216, PT ;  /* 0x000000d80200720c */ /* 0x040fe40003f26270 */
[C---:B------:R-:W-:Y:S02]  /*1e8d0*/  ISETP.GE.OR P6, PT, R2.reuse, R222, !P6 ;  /* 0x000000de0200720c */ /* 0x040fe400077c6670 */
[C---:B------:R-:W-:Y:S02]  /*1e8e0*/  ISETP.GE.OR P3, PT, R2.reuse, R221, !P3 ;  /* 0x000000dd0200720c */ /* 0x040fe40005f66670 */
[----:B------:R-:W-:Y:S01]  /*1e8f0*/  ISETP.GE.OR P1, PT, R2, R220, !P1 ;  /* 0x000000dc0200720c */ /* 0x000fe20004f26670 */
[C---:B------:R-:W-:Y:S01]  /*1e900*/  VIADD R2, R0.reuse, 0x18 ;  /* 0x0000001800027836 */ /* 0x040fe20000000000 */
[----:B------:R-:W-:Y:S01]  /*1e910*/  FSEL R17, R17, -INF , !P2 ;  /* 0xff80000011117808 */ /* 0x000fe20005000000 */
[----:B------:R-:W-:Y:S01]  /*1e920*/  VIADD R0, R0, 0x19 ;  /* 0x0000001900007836 */ /* 0x000fe20000000000 */
[----:B------:R-:W-:Y:S02]  /*1e930*/  ISETP.GE.AND P2, PT, R3, R219, PT ;  /* 0x000000db0300720c */ /* 0x000fe40003f46270 */
[----:B------:R-:W-:Y:S02]  /*1e940*/  FSEL R27, R27, -INF , !P1 ;  /* 0xff8000001b1b7808 */ /* 0x000fe40004800000 */
[C---:B------:R-:W-:Y:S02]  /*1e950*/  ISETP.GE.AND P1, PT, R2.reuse, R217, PT ;  /* 0x000000d90200720c */ /* 0x040fe40003f26270 */
[C---:B------:R-:W-:Y:S02]  /*1e960*/  ISETP.GE.OR P2, PT, R3.reuse, R223, !P2 ;  /* 0x000000df0300720c */ /* 0x040fe40005746670 */
[----:B------:R-:W-:Y:S02]  /*1e970*/  ISETP.GE.OR P1, PT, R2, R221, !P1 ;  /* 0x000000dd0200720c */ /* 0x000fe40004f26670 */
[----:B------:R-:W-:Y:S02]  /*1e980*/  FSEL R20, R20, -INF , !P2 ;  /* 0xff80000014147808 */ /* 0x000fe40005000000 */
[CC--:B------:R-:W-:Y:S02]  /*1e990*/  ISETP.GE.AND P2, PT, R3.reuse, R216.reuse, PT ;  /* 0x000000d80300720c */ /* 0x0c0fe40003f46270 */
[----:B------:R-:W-:Y:S02]  /*1e9a0*/  FSEL R28, R28, -INF , !P1 ;  /* 0xff8000001c1c7808 */ /* 0x000fe40004800000 */
[C---:B------:R-:W-:Y:S02]  /*1e9b0*/  ISETP.GE.AND P1, PT, R0.reuse, R216, PT ;  /* 0x000000d80000720c */ /* 0x040fe40003f26270 */
[-C--:B------:R-:W-:Y:S02]  /*1e9c0*/  ISETP.GE.OR P2, PT, R3, R220.reuse, !P2 ;  /* 0x000000dc0300720c */ /* 0x080fe40005746670 */
[----:B------:R-:W-:Y:S02]  /*1e9d0*/  ISETP.GE.OR P1, PT, R0, R220, !P1 ;  /* 0x000000dc0000720c */ /* 0x000fe40004f26670 */
[----:B------:R-:W-:Y:S02]  /*1e9e0*/  FSEL R176, R16, -INF , !P5 ;  /* 0xff80000010b07808 */ /* 0x000fe40006800000 */
[----:B------:R-:W-:Y:S02]  /*1e9f0*/  FSEL R26, R26, -INF , !P2 ;  /* 0xff8000001a1a7808 */ /* 0x000fe40005000000 */
[----:B------:R-:W-:Y:S02]  /*1ea00*/  FSEL R25, R25, -INF , !P3 ;  /* 0xff80000019197808 */ /* 0x000fe40005800000 */
[-C--:B------:R-:W-:Y:S02]  /*1ea10*/  ISETP.GE.AND P5, PT, R3, R217.reuse, PT ;  /* 0x000000d90300720c */ /* 0x080fe40003fa6270 */
[----:B------:R-:W-:Y:S02]  /*1ea20*/  ISETP.GE.AND P2, PT, R2, R216, PT ;  /* 0x000000d80200720c */ /* 0x000fe40003f46270 */
[----:B------:R-:W-:Y:S02]  /*1ea30*/  ISETP.GE.AND P3, PT, R0, R217, PT ;  /* 0x000000d90000720c */ /* 0x000fe40003f66270 */
[----:B------:R-:W-:Y:S02]  /*1ea40*/  FSEL R31, R31, -INF , !P1 ;  /* 0xff8000001f1f7808 */ /* 0x000fe40004800000 */
[----:B------:R-:W-:Y:S02]  /*1ea50*/  PLOP3.LUT P1, PT, PT, PT, UP0, 0x80, 0x0 ;  /* 0x000000000000781c */ /* 0x000fe40003f2f008 */
[-C--:B------:R-:W-:Y:S02]  /*1ea60*/  ISETP.GE.OR P5, PT, R3, R221.reuse, !P5 ;  /* 0x000000dd0300720c */ /* 0x080fe40006fa6670 */
[----:B------:R-:W-:Y:S02]  /*1ea70*/  ISETP.GE.OR P2, PT, R2, R220, !P2 ;  /* 0x000000dc0200720c */ /* 0x000fe40005746670 */
[----:B------:R-:W-:Y:S02]  /*1ea80*/  ISETP.GE.OR P3, PT, R0, R221, !P3 ;  /* 0x000000dd0000720c */ /* 0x000fe40005f66670 */
[----:B------:R-:W-:Y:S01]  /*1ea90*/  LOP3.LUT R10, R243, UR8, RZ, 0x3c, !PT ;  /* 0x00000008f30a7c12 */ /* 0x000fe2000f8e3cff */
[----:B------:R-:W-:Y:S01]  /*1eaa0*/  UIADD3 UR8, UR29, -0x4498517b, URZ ;  /* 0xbb67ae851d087890 */ /* 0x000fe2000fffe03f */
[----:B------:R-:W-:Y:S02]  /*1eab0*/  FSEL R23, R23, -INF , !P6 ;  /* 0xff80000017177808 */ /* 0x000fe40007000000 */
[----:B------:R-:W-:Y:S01]  /*1eac0*/  FSEL R24, R24, -INF , !P5 ;  /* 0xff80000018187808 */ /* 0x000fe20006800000 */
[----:B------:R-:W-:Y:S01]  /*1ead0*/  IMAD.WIDE.U32 R10, R10, -0x326172a9, RZ ;  /* 0xcd9e8d570a0a7825 */ /* 0x000fe200078e00ff */
[----:B------:R-:W-:Y:S02]  /*1eae0*/  FSEL R30, R30, -INF , !P2 ;  /* 0xff8000001e1e7808 */ /* 0x000fe40005000000 */
[----:B------:R-:W-:Y:S02]  /*1eaf0*/  FSEL R29, R29, -INF , !P3 ;  /* 0xff8000001d1d7808 */ /* 0x000fe40005800000 */
[CC--:B------:R-:W-:Y:S02]  /*1eb00*/  ISETP.GE.AND P6, PT, R2.reuse, R219.reuse, PT ;  /* 0x000000db0200720c */ /* 0x0c0fe40003fc6270 */
[-C--:B------:R-:W-:Y:S02]  /*1eb10*/  ISETP.GE.AND P5, PT, R2, R218.reuse, PT ;  /* 0x000000da0200720c */ /* 0x080fe40003fa6270 */
[C---:B------:R-:W-:Y:S02]  /*1eb20*/  ISETP.GE.AND P2, PT, R0.reuse, R219, PT ;  /* 0x000000db0000720c */ /* 0x040fe40003f46270 */
[----:B------:R-:W-:Y:S02]  /*1eb30*/  ISETP.GE.AND P3, PT, R0, R218, PT ;  /* 0x000000da0000720c */ /* 0x000fe40003f66270 */
[CC--:B------:R-:W-:Y:S02]  /*1eb40*/  ISETP.GE.OR P6, PT, R2.reuse, R223.reuse, !P6 ;  /* 0x000000df0200720c */ /* 0x0c0fe400077c6670 */
[-C--:B------:R-:W-:Y:S02]  /*1eb50*/  ISETP.GE.OR P5, PT, R2, R222.reuse, !P5 ;  /* 0x000000de0200720c */ /* 0x080fe40006fa6670 */
[C---:B------:R-:W-:Y:S02]  /*1eb60*/  ISETP.GE.OR P2, PT, R0.reuse, R223, !P2 ;  /* 0x000000df0000720c */ /* 0x040fe40005746670 */
[----:B------:R-:W-:Y:S02]  /*1eb70*/  ISETP.GE.OR P3, PT, R0, R222, !P3 ;  /* 0x000000de0000720c */ /* 0x000fe40005f66670 */
[----:B------:R-:W-:Y:S02]  /*1eb80*/  LOP3.LUT R173, R225, UR8, R242, 0x96, !PT ;  /* 0x00000008e1ad7c12 */ /* 0x000fe4000f8e96f2 */
[----:B------:R-:W-:Y:S02]  /*1eb90*/  FSEL R32, R32, -INF , !P6 ;  /* 0xff80000020207808 */ /* 0x000fe40007000000 */
[----:B------:R-:W-:Y:S02]  /*1eba0*/  FSEL R34, R34, -INF , !P5 ;  /* 0xff80000022227808 */ /* 0x000fe40006800000 */
[----:B------:R-:W-:Y:S02]  /*1ebb0*/  FSEL R33, R33, -INF , !P2 ;  /* 0xff80000021217808 */ /* 0x000fe40005000000 */
[----:B------:R-:W-:Y:S02]  /*1ebc0*/  FSEL R35, R35, -INF , !P3 ;  /* 0xff80000023237808 */ /* 0x000fe40005800000 */
[----:B------:R-:W-:Y:S02]  /*1ebd0*/  LOP3.LUT R172, R11, UR26, R226, 0x96, !PT ;  /* 0x0000001a0bac7c12 */ /* 0x000fe4000f8e96e2 */
[----:B------:R-:W-:Y:S01]  /*1ebe0*/  FMNMX.FTZ R16, R185, R139, !PT ;  /* 0x0000008bb9107209 */ /* 0x000fe20007810000 */
[----:B------:R-:W-:Y:S06]  /*1ebf0*/  @P1 BRA `(.L_x_2582) ;  /* 0xffffffec00101947 */ /* 0x000fec000383ffff */
.L_x_2581:
[----:B------:R-:W-:Y:S01]  /*1ec00*/  FMNMX.FTZ R0, R184, R136, !PT ;  /* 0x00000088b8007209 */ /* 0x000fe20007810000 */
[----:B------:R-:W-:Y:S01]  /*1ec10*/  UISETP.GT.AND UP0, UPT, UR10, UR12, UPT ;  /* 0x0000000c0a00728c */ /* 0x000fe2000bf04270 */
[----:B------:R-:W-:Y:S01]  /*1ec20*/  FMNMX.FTZ R3, R188, R137, !PT ;  /* 0x00000089bc037209 */ /* 0x000fe20007810000 */
[----:B------:R-:W-:Y:S01]  /*1ec30*/  UMOV UR44, UR10 ;  /* 0x0000000a002c7c82 */ /* 0x000fe20008000000 */
[----:B------:R-:W-:Y:S02]  /*1ec40*/  FMNMX.FTZ R2, R186, R138, !PT ;  /* 0x0000008aba027209 */ /* 0x000fe40007810000 */
[----:B-1----:R-:W-:Y:S02]  /*1ec50*/  FMNMX.FTZ R5, R213, R16, !PT ;  /* 0x00000010d5057209 */ /* 0x002fe40007810000 */
        /* <DEDUP_REMOVED lines=11> */
[----:B------:R-:W-:Y:S01]  /*1ed10*/  IMAD.WIDE.U32 R4, R173, -0x326172a9, RZ ;  /* 0xcd9e8d57ad047825 */ /* 0x000fe200078e00ff */
        /* <DEDUP_REMOVED lines=15> */
[----:B------:R-:W-:Y:S01]  /*1ee10*/  FMNMX.FTZ R0, R30, R0, !PT ;  /* 0x000000001e007209 */ /* 0x000fe20007810000 */
[----:B------:R-:W1:Y:S03]  /*1ee20*/  SHFL.BFLY PT, R12, R134, 0x2, 0x1f ;  /* 0x0c401f00860c7f89 */ /* 0x000e6600000e0000 */
[----:B------:R-:W-:Y:S05]  /*1ee30*/  FMNMX.FTZ R132, R31, R0, !PT ;  /* 0x000000001f847209 */ /* 0x000fea0007810000 */
[----:B------:R-:W2:Y:S01]  /*1ee40*/  SHFL.BFLY PT, R8, R135, 0x2, 0x1f ;  /* 0x0c401f0087087f89 */ /* 0x000ea200000e0000 */
[----:B------:R-:W-:Y:S02]  /*1ee50*/  LOP3.LUT R6, R3, UR41, R224, 0x96, !PT ;  /* 0x0000002903067c12 */ /* 0x000fe4000f8e96e0 */
[----:B------:R-:W-:Y:S05]  /*1ee60*/  LOP3.LUT R0, R5, UR42, R10, 0x96, !PT ;  /* 0x0000002a05007c12 */ /* 0x000fea000f8e960a */
[----:B------:R-:W3:Y:S01]  /*1ee70*/  SHFL.BFLY PT, R13, R133, 0x2, 0x1f ;  /* 0x0c401f00850d7f89 */ /* 0x000ee200000e0000 */
[----:B------:R-:W-:Y:S07]  /*1ee80*/  IMAD.WIDE.U32 R6, R6, -0x326172a9, RZ ;  /* 0xcd9e8d5706067825 */ /* 0x000fee00078e00ff */
[----:B------:R-:W4:Y:S01]  /*1ee90*/  SHFL.BFLY PT, R9, R132, 0x2, 0x1f ;  /* 0x0c401f0084097f89 */ /* 0x000f2200000e0000 */
[----:B------:R-:W-:Y:S01]  /*1eea0*/  IMAD.WIDE.U32 R172, R0, -0x2daee0ad, RZ ;  /* 0xd2511f5300ac7825 */ /* 0x000fe200078e00ff */
[----:B------:R-:W-:Y:S04]  /*1eeb0*/  LOP3.LUT R3, R7, UR40, R4, 0x96, !PT ;  /* 0x0000002807037c12 */ /* 0x000fe8000f8e9604 */
[----:B------:R-:W-:Y:S01]  /*1eec0*/  LOP3.LUT R14, R173, UR39, R2, 0x96, !PT ;  /* 0x00000027ad0e7c12 */ /* 0x000fe2000f8e9602 */
[----:B------:R-:W-:Y:S01]  /*1eed0*/  IMAD.WIDE.U32 R2, R3, -0x2daee0ad, RZ ;  /* 0xd2511f5303027825 */ /* 0x000fe200078e00ff */
[----:B-1----:R-:W-:Y:S03]  /*1eee0*/  FMNMX.FTZ R134, R134, R12, !PT ;  /* 0x0000000c86867209 */ /* 0x002fe60007810000 */
[----:B------:R-:W-:Y:S01]  /*1eef0*/  IMAD.WIDE.U32 R14, R14, -0x326172a9, RZ ;  /* 0xcd9e8d570e0e7825 */ /* 0x000fe200078e00ff */
[----:B------:R-:W-:Y:S02]  /*1ef00*/  LOP3.LUT R3, R3, UR37, R172, 0x96, !PT ;  /* 0x0000002503037c12 */ /* 0x000fe4000f8e96ac */
[----:B--2---:R-:W-:Y:S01]  /*1ef10*/  FMNMX.FTZ R135, R135, R8, !PT ;  /* 0x0000000887877209 */ /* 0x004fe20007810000 */
[----:B------:R-:W1:Y:S01]  /*1ef20*/  SHFL.BFLY PT, R5, R134, 0x1, 0x1f ;  /* 0x0c201f0086057f89 */ /* 0x000e6200000e0000 */
[----:B------:R-:W-:Y:S01]  /*1ef30*/  LOP3.LUT R6, R15, UR38, R6, 0x96, !PT ;  /* 0x000000260f067c12 */ /* 0x000fe2000f8e9606 */
[----:B------:R-:W-:Y:S01]  /*1ef40*/  IMAD.WIDE.U32 R174, R3, -0x326172a9, RZ ;  /* 0xcd9e8d5703ae7825 */ /* 0x000fe200078e00ff */
[----:B---3--:R-:W-:Y:S05]  /*1ef50*/  FMNMX.FTZ R133, R133, R13, !PT ;  /* 0x0000000d85857209 */ /* 0x008fea0007810000 */
[----:B------:R-:W2:Y:S01]  /*1ef60*/  SHFL.BFLY PT, R0, R135, 0x1, 0x1f ;  /* 0x0c201f0087007f89 */ /* 0x000ea200000e0000 */
[----:B------:R-:W-:Y:S01]  /*1ef70*/  IMAD.WIDE.U32 R180, R6, -0x2daee0ad, RZ ;  /* 0xd2511f5306b47825 */ /* 0x000fe200078e00ff */
[----:B----4-:R-:W-:Y:S06]  /*1ef80*/  FMNMX.FTZ R132, R132, R9, !PT ;  /* 0x0000000984847209 */ /* 0x010fec0007810000 */
[----:B------:R-:W3:Y:S01]  /*1ef90*/  SHFL.BFLY PT, R7, R133, 0x1, 0x1f ;  /* 0x0c201f0085077f89 */ /* 0x000ee200000e0000 */
[----:B------:R-:W-:Y:S02]  /*1efa0*/  LOP3.LUT R228, R175, UR36, R14, 0x96, !PT ;  /* 0x00000024afe47c12 */ /* 0x000fe4000f8e960e */
[----:B------:R-:W-:Y:S05]  /*1efb0*/  LOP3.LUT R172, R181, UR18, R2, 0x96, !PT ;  /* 0x00000012b5ac7c12 */ /* 0x000fea000f8e9602 */
[----:B------:R-:W4:Y:S01]  /*1efc0*/  SHFL.BFLY PT, R4, R132, 0x1, 0x1f ;  /* 0x0c201f0084047f89 */ /* 0x000f2200000e0000 */
[----:B------:R-:W-:Y:S05]  /*1efd0*/  IMAD.WIDE.U32 R172, R172, -0x326172a9, RZ ;  /* 0xcd9e8d57acac7825 */ /* 0x000fea00078e00ff */
[----:B------:R-:W-:Y:S02]  /*1efe0*/  LOP3.LUT R8, R173, UR27, R174, 0x96, !PT ;  /* 0x0000001bad087c12 */ /* 0x000fe4000f8e96ae */
[----:B-1----:R-:W-:Y:S02]  /*1eff0*/  FMNMX.FTZ R134, R134, R5, !PT ;  /* 0x0000000586867209 */ /* 0x002fe40007810000 */
[----:B--2---:R-:W-:Y:S03]  /*1f000*/  FMNMX.FTZ R135, R135, R0, !PT ;  /* 0x0000000087877209 */ /* 0x004fe60007810000 */
[C---:B------:R-:W-:Y:S01]  /*1f010*/  FMUL.FTZ R6, R134.reuse, UR4 ;  /* 0x0000000486067c20 */ /* 0x040fe20008410000 */
[----:B------:R-:W-:Y:S02]  /*1f020*/  FSETP.NEU.FTZ.AND P3, PT, R134, -INF , PT ;  /* 0xff8000008600780b */ /* 0x000fe40003f7d000 */
[----:B---3--:R-:W-:Y:S01]  /*1f030*/  FMNMX.FTZ R133, R133, R7, !PT ;  /* 0x0000000785857209 */ /* 0x008fe20007810000 */
[C---:B------:R-:W-:Y:S01]  /*1f040*/  FMUL.FTZ R7, R135.reuse, UR4 ;  /* 0x0000000487077c20 */ /* 0x040fe20008410000 */
[----:B------:R-:W-:Y:S02]  /*1f050*/  FSETP.NEU.FTZ.AND P1, PT, R135, -INF , PT ;  /* 0xff8000008700780b */ /* 0x000fe40003f3d000 */
[----:B------:R-:W-:Y:S02]  /*1f060*/  FSETP.NEU.FTZ.AND P2, PT, R133, -INF , PT ;  /* 0xff8000008500780b */ /* 0x000fe40003f5d000 */
[----:B----4-:R-:W-:Y:S02]  /*1f070*/  FMNMX.FTZ R132, R132, R4, !PT ;  /* 0x0000000484847209 */ /* 0x010fe40007810000 */
[----:B------:R-:W-:Y:S02]  /*1f080*/  FSEL R4, R134, RZ, P3 ;  /* 0x000000ff86047208 */ /* 0x000fe40001800000 */
[----:B------:R-:W-:Y:S01]  /*1f090*/  FSEL R0, R135, RZ, P1 ;  /* 0x000000ff87007208 */ /* 0x000fe20000800000 */
[----:B------:R-:W-:Y:S01]  /*1f0a0*/  FMUL.FTZ R9, R132, UR4 ;  /* 0x0000000484097c20 */ /* 0x000fe20008410000 */
[----:B------:R-:W-:Y:S01]  /*1f0b0*/  FSEL R3, R133, RZ, P2 ;  /* 0x000000ff85037208 */ /* 0x000fe20001000000 */
[----:B------:R-:W-:Y:S01]  /*1f0c0*/  FADD.FTZ R5, -R4, R137 ;  /* 0x0000008904057221 */ /* 0x000fe20000010100 */
[----:B------:R-:W-:Y:S01]  /*1f0d0*/  FSEL R6, R6, RZ, P3 ;  /* 0x000000ff06067208 */ /* 0x000fe20001800000 */
[----:B------:R-:W-:Y:S01]  /*1f0e0*/  FADD.FTZ R0, -R0, R139 ;  /* 0x0000008b00007221 */ /* 0x000fe20000010100 */
[C---:B------:R-:W-:Y:S01]  /*1f0f0*/  FSETP.NEU.FTZ.AND P0, PT, R132.reuse, -INF , PT ;  /* 0xff8000008400780b */ /* 0x040fe20003f1d000 */
[----:B------:R-:W-:Y:S01]  /*1f100*/  FADD.FTZ R4, -R3, R138 ;  /* 0x0000008a03047221 */ /* 0x000fe20000010100 */
[----:B------:R-:W-:Y:S01]  /*1f110*/  FSEL R7, R7, RZ, P1 ;  /* 0x000000ff07077208 */ /* 0x000fe20000800000 */
[----:B------:R-:W2:Y:S01]  /*1f120*/  LDL.64 R138, [R1+0x70] ;  /* 0x00007000018a7983 */ /* 0x000ea20000100a00 */
[----:B------:R-:W-:Y:S01]  /*1f130*/  FSEL R2, R132, RZ, P0 ;  /* 0x000000ff84027208 */ /* 0x000fe20000000000 */
[--C-:B------:R-:W-:Y:S01]  /*1f140*/  FFMA.FTZ R13, R188, UR4, -R6.reuse ;  /* 0x00000004bc0d7c23 */ /* 0x100fe20008010806 */
[--C-:B------:R-:W-:Y:S01]  /*1f150*/  FFMA.FTZ R188, R20, UR4, -R6.reuse ;  /* 0x0000000414bc7c23 */ /* 0x100fe20008010806 */
[--C-:B------:R-:W-:Y:S01]  /*1f160*/  FFMA.FTZ R224, R21, UR4, -R6.reuse ;  /* 0x0000000415e07c23 */ /* 0x100fe20008010806 */
[----:B------:R-:W-:Y:S01]  /*1f170*/  FMUL.FTZ R3, R133, UR4 ;  /* 0x0000000485037c20 */ /* 0x000fe20008410000 */
[----:B------:R-:W3:Y:S01]  /*1f180*/  LDL.64 R20, [R1+0x58] ;  /* 0x0000580001147983 */ /* 0x000ee20000100a00 */
[--C-:B------:R-:W-:Y:S01]  /*1f190*/  FFMA.FTZ R183, R176, UR4, -R6.reuse ;  /* 0x00000004b0b77c23 */ /* 0x100fe20008010806 */
[--C-:B------:R-:W-:Y:S01]  /*1f1a0*/  FFMA.FTZ R182, R17, UR4, -R6.reuse ;  /* 0x0000000411b67c23 */ /* 0x100fe20008010806 */
[----:B------:R-:W-:Y:S01]  /*1f1b0*/  FFMA.FTZ R178, R208, UR4, -R7 ;  /* 0x00000004d0b27c23 */ /* 0x000fe20008010807 */
[----:B------:R-:W-:Y:S01]  /*1f1c0*/  FSEL R3, R3, RZ, P2 ;  /* 0x000000ff03037208 */ /* 0x000fe20001000000 */
[--C-:B------:R-:W-:Y:S01]  /*1f1d0*/  FFMA.FTZ R15, R206, UR4, -R6.reuse ;  /* 0x00000004ce0f7c23 */ /* 0x100fe20008010806 */
[--C-:B------:R-:W-:Y:S01]  /*1f1e0*/  FFMA.FTZ R233, R32, UR4, -R6.reuse ;  /* 0x0000000420e97c23 */ /* 0x100fe20008010806 */
[----:B------:R-:W-:Y:S01]  /*1f1f0*/  FFMA.FTZ R234, R33, UR4, -R6 ;  /* 0x0000000421ea7c23 */ /* 0x000fe20008010806 */
[----:B------:R-:W-:Y:S01]  /*1f200*/  FSEL R6, R9, RZ, P0 ;  /* 0x000000ff09067208 */ /* 0x000fe20000000000 */
[----:B------:R-:W-:Y:S01]  /*1f210*/  FFMA.FTZ R181, R18, UR4, -R3 ;  /* 0x0000000412b57c23 */ /* 0x000fe20008010803 */
[----:B------:R-:W-:Y:S01]  /*1f220*/  IADD3 R208, P0, R204, UR19, RZ ;  /* 0x00000013ccd07c10 */ /* 0x000fe2000ff1e0ff */
[----:B------:R-:W4:Y:S01]  /*1f230*/  LDL.LU R18, [R1+0x68] ;  /* 0x0000680001127983 */ /* 0x000f220000300800 */
[----:B------:R-:W-:Y:S01]  /*1f240*/  FFMA.FTZ R9, R185, UR4, -R7 ;  /* 0x00000004b9097c23 */ /* 0x000fe20008010807 */
[----:B------:R-:W-:Y:S01]  /*1f250*/  FMUL.FTZ R0, R0, UR4 ;  /* 0x0000000400007c20 */ /* 0x000fe20008410000 */
[--C-:B------:R-:W-:Y:S01]  /*1f260*/  FFMA.FTZ R12, R186, UR4, -R3.reuse ;  /* 0x00000004ba0c7c23 */ /* 0x100fe20008010803 */
[----:B------:R1:W5:Y:S01]  /*1f270*/  LDL.S16 R137, [R1] ;  /* 0x0000000001897983 */ /* 0x0003620000100600 */
[----:B------:R1:W-:Y:S01]  /*1f280*/  MUFU.EX2 R215, R9 ;  /* 0x0000000900d77308 */ /* 0x0003e20000000800 */
[--C-:B------:R-:W-:Y:S01]  /*1f290*/  FFMA.FTZ R179, R19, UR4, -R3.reuse ;  /* 0x0000000413b37c23 */ /* 0x100fe20008010803 */
[--C-:B------:R-:W-:Y:S01]  /*1f2a0*/  FFMA.FTZ R14, R209, UR4, -R3.reuse ;  /* 0x00000004d10e7c23 */ /* 0x100fe20008010803 */
[----:B------:R-:W-:Y:S01]  /*1f2b0*/  IADD3.X R209, R205, UR11, RZ, P0, !PT ;  /* 0x0000000bcdd17c10 */ /* 0x000fe200087fe4ff */
[--C-:B------:R-:W-:Y:S01]  /*1f2c0*/  FFMA.FTZ R185, R22, UR4, -R3.reuse ;  /* 0x0000000416b97c23 */ /* 0x100fe20008010803 */
[--C-:B------:R-:W-:Y:S01]  /*1f2d0*/  FFMA.FTZ R238, R34, UR4, -R3.reuse ;  /* 0x0000000422ee7c23 */ /* 0x100fe20008010803 */
[--C-:B------:R-:W-:Y:S01]  /*1f2e0*/  FFMA.FTZ R186, R23, UR4, -R3.reuse ;  /* 0x0000000417ba7c23 */ /* 0x100fe20008010803 */
[----:B------:R-:W-:Y:S01]  /*1f2f0*/  FFMA.FTZ R240, R35, UR4, -R3 ;  /* 0x0000000423f07c23 */ /* 0x000fe20008010803 */
[----:B------:R-:W-:Y:S02]  /*1f300*/  LOP3.LUT R3, R8, 0xff, RZ, 0xc0, !PT ;  /* 0x000000ff08037812 */ /* 0x000fe400078ec0ff */
[----:B------:R-:W1:Y:S01]  /*1f310*/  MUFU.EX2 R0, R0 ;  /* 0x0000000000007308 */ /* 0x000e620000000800 */
[----:B------:R-:W-:Y:S01]  /*1f320*/  FFMA.FTZ R213, R213, UR4, -R7 ;  /* 0x00000004d5d57c23 */ /* 0x000fe20008010807 */
[--C-:B------:R-:W-:Y:S01]  /*1f330*/  FFMA.FTZ R176, R214, UR4, -R6.reuse ;  /* 0x00000004d6b07c23 */ /* 0x100fe20008010806 */
[----:B------:R-:W-:Y:S01]  /*1f340*/  ISETP.LE.U32.AND P5, PT, R3, UR13, PT ;  /* 0x0000000d03007c0c */ /* 0x000fe2000bfa3070 */
[----:B------:R-:W-:Y:S01]  /*1f350*/  FFMA.FTZ R177, R212, UR4, -R6 ;  /* 0x00000004d4b17c23 */ /* 0x000fe20008010806 */
[----:B------:R-:W-:Y:S01]  /*1f360*/  LOP3.LUT R3, R8, 0xffff, RZ, 0xc0, !PT ;  /* 0x0000ffff08037812 */ /* 0x000fe200078ec0ff */
[----:B------:R-:W-:Y:S01]  /*1f370*/  FADD.FTZ R2, -R2, R136 ;  /* 0x0000008802027221 */ /* 0x000fe20000010100 */
[----:B------:R-:W-:Y:S01]  /*1f380*/  FMUL.FTZ R4, R4, UR4 ;  /* 0x0000000404047c20 */ /* 0x000fe20008410000 */
[----:B-1----:R-:W-:Y:S01]  /*1f390*/  FFMA.FTZ R9, R184, UR4, -R6 ;  /* 0x00000004b8097c23 */ /* 0x002fe20008010806 */
[----:B------:R-:W-:Y:S01]  /*1f3a0*/  SHF.R.U32.HI R3, RZ, 0x8, R3 ;  /* 0x00000008ff037819 */ /* 0x000fe20000011603 */
[--C-:B------:R-:W-:Y:S01]  /*1f3b0*/  FFMA.FTZ R184, R24, UR4, -R7.reuse ;  /* 0x0000000418b87c23 */ /* 0x100fe20008010807 */
[----:B------:R1:W-:Y:S01]  /*1f3c0*/  MUFU.EX2 R17, R13 ;  /* 0x0000000d00117308 */ /* 0x0003e20000000800 */
[----:B------:R-:W-:Y:S01]  /*1f3d0*/  FMUL.FTZ R2, R2, UR4 ;  /* 0x0000000402027c20 */ /* 0x000fe20008410000 */
[----:B------:R-:W-:Y:S01]  /*1f3e0*/  LOP3.LUT R3, R3, 0xffff, RZ, 0xc0, !PT ;  /* 0x0000ffff03037812 */ /* 0x000fe200078ec0ff */
[--C-:B------:R-:W-:Y:S01]  /*1f3f0*/  FFMA.FTZ R226, R25, UR4, -R7.reuse ;  /* 0x0000000419e27c23 */ /* 0x100fe20008010807 */
[--C-:B------:R-:W-:Y:S01]  /*1f400*/  FFMA.FTZ R236, R28, UR4, -R7.reuse ;  /* 0x000000041cec7c23 */ /* 0x100fe20008010807 */
[----:B------:R-:W-:Y:S01]  /*1f410*/  FFMA.FTZ R237, R29, UR4, -R7 ;  /* 0x000000041ded7c23 */ /* 0x000fe20008010807 */
[----:B------:R-:W-:Y:S01]  /*1f420*/  ISETP.LE.U32.AND P3, PT, R3, UR13, PT ;  /* 0x0000000d03007c0c */ /* 0x000fe2000bf63070 */
[C---:B------:R-:W-:Y:S01]  /*1f430*/  FMUL.FTZ R24, R0.reuse, R144 ;  /* 0x0000009000187220 */ /* 0x040fe20000410000 */
[--C-:B------:R-:W-:Y:S01]  /*1f440*/  SHF.R.U32.HI R3, RZ, 0x18, R8.reuse ;  /* 0x00000018ff037819 */ /* 0x100fe20000011608 */
[----:B------:R2:W4:Y:S01]  /*1f450*/  LDL.S16 R144, [R1+0x34] ;  /* 0x0000340001907983 */ /* 0x0005220000100600 */
[----:B------:R-:W-:Y:S01]  /*1f460*/  SHF.R.U32.HI R8, RZ, 0x10, R8 ;  /* 0x00000010ff087819 */ /* 0x000fe20000011608 */
[----:B------:R-:W-:Y:S01]  /*1f470*/  FFMA.FTZ R175, R0, R229, R215 ;  /* 0x000000e500af7223 */ /* 0x000fe200000100d7 */
[----:B------:R-:W-:Y:S01]  /*1f480*/  ISETP.LE.U32.AND P1, PT, R3, UR13, PT ;  /* 0x0000000d03007c0c */ /* 0x000fe2000bf23070 */
[----:B------:R-:W-:Y:S01]  /*1f490*/  MUFU.EX2 R136, R15 ;  /* 0x0000000f00887308 */ /* 0x000fe20000000800 */
[----:B------:R-:W-:Y:S01]  /*1f4a0*/  LOP3.LUT R8, R8, 0xff, RZ, 0xc0, !PT ;  /* 0x000000ff08087812 */ /* 0x000fe200078ec0ff */
[C---:B------:R-:W-:Y:S01]  /*1f4b0*/  FMUL.FTZ R25, R0.reuse, R145 ;  /* 0x0000009100197220 */ /* 0x040fe20000410000 */
[C---:B------:R-:W-:Y:S01]  /*1f4c0*/  FMUL.FTZ R28, R0.reuse, R140 ;  /* 0x0000008c001c7220 */ /* 0x040fe20000410000 */
[----:B-1----:R-:W-:Y:S01]  /*1f4d0*/  FMUL.FTZ R13, R0, R149 ;  /* 0x00000095000d7220 */ /* 0x002fe20000410000 */
        /* <DEDUP_REMOVED lines=27> */
[--C-:B------:R-:W-:Y:S01]  /*1f690*/  FFMA.FTZ R225, R26, UR4, -R6.reuse ;  /* 0x000000041ae17c23 */ /* 0x100fe20008010806 */
[--C-:B------:R-:W-:Y:S03]  /*1f6a0*/  FFMA.FTZ R227, R27, UR4, -R6.reuse ;  /* 0x000000041be37c23 */ /* 0x100fe60008010806 */
[----:B------:R1:W-:Y:S01]  /*1f6b0*/  MUFU.EX2 R232, R9 ;  /* 0x0000000900e87308 */ /* 0x0003e20000000800 */
[--C-:B------:R-:W-:Y:S01]  /*1f6c0*/  FFMA.FTZ R235, R30, UR4, -R6.reuse ;  /* 0x000000041eeb7c23 */ /* 0x100fe20008010806 */
[--C-:B------:R-:W-:Y:S01]  /*1f6d0*/  FFMA.FTZ R239, R31, UR4, -R6.reuse ;  /* 0x000000041fef7c23 */ /* 0x100fe20008010806 */
[----:B------:R-:W-:Y:S01]  /*1f6e0*/  FFMA.FTZ R207, R207, UR4, -R7 ;  /* 0x00000004cfcf7c23 */ /* 0x000fe20008010807 */
[--C-:B------:R-:W-:Y:S01]  /*1f6f0*/  FFMA.FTZ R187, R187, UR4, -R6.reuse ;  /* 0x00000004bbbb7c23 */ /* 0x100fe20008010806 */
[C---:B------:R-:W-:Y:S01]  /*1f700*/  FMUL.FTZ R120, R0.reuse, R120 ;  /* 0x0000007800787220 */ /* 0x040fe20000410000 */
[C---:B------:R-:W-:Y:S04]  /*1f710*/  FMUL.FTZ R121, R0.reuse, R121 ;  /* 0x0000007900797220 */ /* 0x040fe80000410000 */
[----:B------:R1:W-:Y:S10]  /*1f720*/  MUFU.EX2 R16, R12 ;  /* 0x0000000c00107308 */ /* 0x0003f40000000800 */
[----:B------:R-:W1:Y:S02]  /*1f730*/  MUFU.EX2 R23, R14 ;  /* 0x0000000e00177308 */ /* 0x000e640000000800 */
[C---:B-1----:R-:W-:Y:S08]  /*1f740*/  FMUL.FTZ R9, R0.reuse, R153 ;  /* 0x0000009900097220 */ /* 0x042ff00000410000 */
[----:B------:R-:W-:Y:S01]  /*1f750*/  MUFU.EX2 R153, R181 ;  /* 0x000000b500997308 */ /* 0x000fe20000000800 */
[----:B------:R-:W-:Y:S09]  /*1f760*/  FMUL.FTZ R12, R0, R148 ;  /* 0x00000094000c7220 */ /* 0x000ff20000410000 */
[----:B------:R-:W1:Y:S01]  /*1f770*/  MUFU.EX2 R0, R4 ;  /* 0x0000000400007308 */ /* 0x000e620000000800 */
[----:B------:R-:W-:Y:S04]  /*1f780*/  F2FP.F16.F32.PACK_AB R7, R23, R16 ;  /* 0x000000101707723e */ /* 0x000fe800000000ff */
[C---:B------:R-:W-:Y:S05]  /*1f790*/  PRMT R6, R7.reuse, 0x7632, R6 ;  /* 0x0000763207067816 */ /* 0x040fea0000000006 */
[----:B------:R-:W-:Y:S01]  /*1f7a0*/  MUFU.EX2 R229, R237 ;  /* 0x000000ed00e57308 */ /* 0x000fe20000000800 */
[----:B------:R-:W-:Y:S01]  /*1f7b0*/  PRMT R141, R7, 0x5410, R6 ;  /* 0x00005410078d7816 */ /* 0x000fe20000000006 */
[----:B------:R-:W-:Y:S05]  /*1f7c0*/  @!P1 HADD2 R252, -R6.H0_H0, -RZ.H0_H0 ;  /* 0xa00000ff06fc9230 */ /* 0x000fea0000000900 */
[----:B------:R-:W-:Y:S01]  /*1f7d0*/  @!P1 PRMT R6, R252, 0x5410, RZ ;  /* 0x00005410fc069816 */ /* 0x000fe200000000ff */
        /* <DEDUP_REMOVED lines=24> */
[----:B--2---:R-:W-:Y:S01]  /*1f960*/  LOP3.LUT R22, R11, UR26, R138, 0x96, !PT ;  /* 0x0000001a0b167c12 */ /* 0x004fe2000f8e968a */
[----:B------:R2:W2:Y:S01]  /*1f970*/  LDL.S16 R139, [R1+0x4] ;  /* 0x00000400018b7983 */ /* 0x0004a20000100600 */
[----:B---3--:R-:W-:Y:S05]  /*1f980*/  LOP3.LUT R3, R21, UR8, R242, 0x96, !PT ;  /* 0x0000000815037c12 */ /* 0x008fea000f8e96f2 */
[----:B------:R-:W-:Y:S02]  /*1f990*/  IMAD.WIDE.U32 R34, R3, -0x326172a9, RZ ;  /* 0xcd9e8d5703227825 */ /* 0x000fe400078e00ff */
[----:B------:R1:W3:Y:S03]  /*1f9a0*/  MUFU.EX2 R3, R2 ;  /* 0x0000000200037308 */ /* 0x0002e60000000800 */
[----:B------:R-:W-:Y:S01]  /*1f9b0*/  LOP3.LUT R138, R35, UR42, R10, 0x96, !PT ;  /* 0x0000002a238a7c12 */ /* 0x000fe2000f8e960a */
[----:B------:R-:W-:Y:S01]  /*1f9c0*/  FMUL.FTZ R35, R0, R159 ;  /* 0x0000009f00237220 */ /* 0x000fe20000410000 */
[----:B-----5:R-:W-:Y:S02]  /*1f9d0*/  @!P2 HADD2 R137, -R7.H0_H0, -RZ.H0_H0 ;  /* 0xa00000ff0789a230 */ /* 0x020fe40000000900 */
[----:B-1----:R-:W-:Y:S01]  /*1f9e0*/  FMUL.FTZ R2, R5, UR4 ;  /* 0x0000000405027c20 */ /* 0x002fe20008410000 */
[C---:B---3--:R-:W-:Y:S01]  /*1f9f0*/  FMUL.FTZ R15, R3.reuse, R151 ;  /* 0x00000097030f7220 */ /* 0x048fe20000410000 */
[C---:B------:R-:W-:Y:S01]  /*1fa00*/  FFMA.FTZ R148, R3.reuse, R230, R232 ;  /* 0x000000e603947223 */ /* 0x040fe200000100e8 */
[C---:B------:R-:W-:Y:S01]  /*1fa10*/  FMUL.FTZ R10, R3.reuse, R154 ;  /* 0x0000009a030a7220 */ /* 0x040fe20000410000 */
[C---:B------:R-:W-:Y:S01]  /*1fa20*/  FMUL.FTZ R11, R3.reuse, R155 ;  /* 0x0000009b030b7220 */ /* 0x040fe20000410000 */
[C---:B------:R-:W-:Y:S01]  /*1fa30*/  FMUL.FTZ R14, R3.reuse, R150 ;  /* 0x00000096030e7220 */ /* 0x040fe20000410000 */
[----:B------:R-:W-:Y:S01]  /*1fa40*/  LOP3.LUT R150, R172, 0xff, RZ, 0xc0, !PT ;  /* 0x000000ffac967812 */ /* 0x000fe200078ec0ff */
[----:B------:R-:W4:Y:S01]  /*1fa50*/  MUFU.EX2 R2, R2 ;  /* 0x0000000200027308 */ /* 0x000f220000000800 */
        /* <DEDUP_REMOVED lines=29> */
[----:B----4-:R-:W-:Y:S01]  /*1fc30*/  FFMA.FTZ R19, R2, R18, R17 ;  /* 0x0000001202137223 */ /* 0x010fe20000010011 */
[----:B------:R-:W-:Y:S02]  /*1fc40*/  IMAD.MOV.U32 R154, RZ, RZ, R20 ;  /* 0x000000ffff9a7224 */ /* 0x000fe400078e0014 */
[----:B------:R-:W-:Y:S01]  /*1fc50*/  FFMA.FTZ R18, R0, R231, R16 ;  /* 0x000000e700127223 */ /* 0x000fe20000010010 */
        /* <DEDUP_REMOVED lines=33> */
[----:B------:R-:W-:Y:S01]  /*1fe70*/  PRMT R2, R3, 0x7632, R2 ;  /* 0x0000763203027816 */ /* 0x000fe20000000002 */
[----:B------:R-:W-:Y:S02]  /*1fe80*/  @!P5 HADD2 R249, -R3.H0_H0, -RZ.H0_H0 ;  /* 0xa00000ff03f9d230 */ /* 0x000fe40000000900 */
[--C-:B------:R-:W-:Y:S01]  /*1fe90*/  FADD.FTZ R145, R23, R18.reuse ;  /* 0x0000001217917221 */ /* 0x100fe20000010000 */
[----:B------:R-:W-:Y:S01]  /*1fea0*/  PRMT R23, R137, 0x7610, R23 ;  /* 0x0000761089177816 */ /* 0x000fe20000000017 */
[----:B------:R-:W-:Y:S01]  /*1feb0*/  MUFU.EX2 R147, R182 ;  /* 0x000000b600937308 */ /* 0x000fe20000000800 */
[----:B------:R-:W-:Y:S02]  /*1fec0*/  FADD.FTZ R136, R136, R19 ;  /* 0x0000001388887221 */ /* 0x000fe40000010000 */
[----:B------:R-:W-:Y:S01]  /*1fed0*/  @!P2 PRMT R7, R23, 0x5410, RZ ;  /* 0x000054101707a816 */ /* 0x000fe200000000ff */
[----:B------:R-:W-:Y:S06]  /*1fee0*/  FMUL.FTZ R23, R0, R163 ;  /* 0x000000a300177220 */ /* 0x000fec0000410000 */
[----:B------:R-:W-:Y:S10]  /*1fef0*/  MUFU.EX2 R155, R178 ;  /* 0x000000b2009b7308 */ /* 0x000ff40000000800 */
[----:B------:R1:W-:Y:S10]  /*1ff00*/  MUFU.EX2 R156, R207 ;  /* 0x000000cf009c7308 */ /* 0x0003f40000000800 */
[----:B------:R-:W-:Y:S10]  /*1ff10*/  MUFU.EX2 R231, R240 ;  /* 0x000000f000e77308 */ /* 0x000ff40000000800 */
[----:B------:R-:W-:Y:S01]  /*1ff20*/  MUFU.EX2 R230, R239 ;  /* 0x000000ef00e67308 */ /* 0x000fe20000000800 */
[----:B--2---:R-:W-:Y:S05]  /*1ff30*/  @!P3 HADD2 R139, -R2.H0_H0, -RZ.H0_H0 ;  /* 0xa00000ff028bb230 */ /* 0x004fea0000000900 */
[----:B------:R-:W-:Y:S01]  /*1ff40*/  PRMT R18, R139, 0x7610, R18 ;  /* 0x000076108b127816 */ /* 0x000fe20000000012 */
[----:B------:R2:W-:Y:S04]  /*1ff50*/  @!P3 STL.S16 [R1+0x4], R139 ;  /* 0x0000048b0100b387 */ /* 0x0005e80000100600 */
[----:B------:R3:W-:Y:S01]  /*1ff60*/  @!P2 STL.S16 [R1], R137 ;  /* 0x000000890100a387 */ /* 0x0007e20000100600 */
[----:B--2---:R-:W-:Y:S01]  /*1ff70*/  IMAD.WIDE.U32 R138, R138, -0x2daee0ad, RZ ;  /* 0xd2511f538a8a7825 */ /* 0x004fe200078e00ff */
[----:B---3--:R-:W-:Y:S02]  /*1ff80*/  PRMT R137, R3, 0x5410, R2 ;  /* 0x0000541003897816 */ /* 0x008fe40000000002 */
[----:B------:R-:W-:Y:S02]  /*1ff90*/  @!P5 PRMT R3, R249, 0x5410, RZ ;  /* 0x00005410f903d816 */ /* 0x000fe400000000ff */
[----:B------:R-:W-:Y:S01]  /*1ffa0*/  @!P3 PRMT R2, R18, 0x5410, RZ ;  /* 0x000054101202b816 */ /* 0x000fe200000000ff */
[----:B------:R-:W-:Y:S04]  /*1ffb0*/  IMAD.WIDE.U32 R18, R22, -0x2daee0ad, RZ ;  /* 0xd2511f5316127825 */ /* 0x000fe800078e00ff */
[C---:B------:R-:W-:Y:S01]  /*1ffc0*/  FMUL.FTZ R22, R0.reuse, R162 ;  /* 0x000000a200167220 */ /* 0x040fe20000410000 */
[----:B------:R-:W-:Y:S01]  /*1ffd0*/  STG.E.U16 desc[UR24][R204.64], R3 ;  /* 0x00000003cc007986 */ /* 0x000fe2000c101518 */
[----:B------:R-:W-:Y:S03]  /*1ffe0*/  MUFU.EX2 R162, R188 ;  /* 0x000000bc00a27308 */ /* 0x000fe60000000800 */
[----:B------:R-:W-:Y:S04]  /*1fff0*/  STG.E.U16 desc[UR24][R204.64+0x2], R2 ;  /* 0x00000202cc007986 */ /* 0x000fe8000c101518 */
[----:B------:R2:W-:Y:S04]  /*20000*/  STG.E.U16 desc[UR24][R208.64], R7 ;  /* 0x00000007d0007986 */ /* 0x0005e8000c101518 */
[----:B------:R3:W-:Y:S01]  /*20010*/  STG.E.U16 desc[UR24][R208.64+0x2], R6 ;  /* 0x00000206d0007986 */ /* 0x0007e2000c101518 */
[----:B--2---:R-:W-:Y:S02]  /*20020*/  LOP3.LUT R7, R19, UR41, R154, 0x96, !PT ;  /* 0x0000002913077c12 */ /* 0x004fe4000f8e969a */
[----:B------:R-:W-:Y:S03]  /*20030*/  MUFU.EX2 R154, R187 ;  /* 0x000000bb009a7308 */ /* 0x000fe60000000800 */
[----:B---3--:R-:W-:Y:S05]  /*20040*/  IMAD.WIDE.U32 R6, R7, -0x326172a9, RZ ;  /* 0xcd9e8d5707067825 */ /* 0x008fea00078e00ff */
[----:B------:R-:W-:Y:S01]  /*20050*/  LOP3.LUT R2, R7, UR40, R34, 0x96, !PT ;  /* 0x0000002807027c12 */ /* 0x000fe2000f8e9622 */
[----:B------:R-:W-:Y:S01]  /*20060*/  FMUL.FTZ R34, R0, R158 ;  /* 0x0000009e00227220 */ /* 0x000fe20000410000 */
[----:B------:R-:W-:Y:S01]  /*20070*/  LOP3.LUT R7, R139, UR39, R18, 0x96, !PT ;  /* 0x000000278b077c12 */ /* 0x000fe2000f8e9612 */
[----:B------:R-:W-:Y:S02]  /*20080*/  MUFU.EX2 R158, R177 ;  /* 0x000000b1009e7308 */ /* 0x000fe40000000800 */
[----:B------:R-:W-:Y:S04]  /*20090*/  IMAD.WIDE.U32 R2, R2, -0x2daee0ad, RZ ;  /* 0xd2511f5302027825 */ /* 0x000fe800078e00ff */
[----:B------:R-:W-:Y:S01]  /*200a0*/  IMAD.WIDE.U32 R18, R7, -0x326172a9, RZ ;  /* 0xcd9e8d5707127825 */ /* 0x000fe200078e00ff */
[----:B------:R-:W-:Y:S04]  /*200b0*/  LOP3.LUT R138, R3, UR37, R138, 0x96, !PT ;  /* 0x00000025038a7c12 */ /* 0x000fe8000f8e968a */
[----:B------:R-:W-:Y:S01]  /*200c0*/  LOP3.LUT R6, R19, UR38, R6, 0x96, !PT ;  /* 0x0000002613067c12 */ /* 0x000fe2000f8e9606 */
[----:B------:R-:W-:Y:S04]  /*200d0*/  IMAD.WIDE.U32 R138, R138, -0x326172a9, RZ ;  /* 0xcd9e8d578a8a7825 */ /* 0x000fe800078e00ff */
[----:B------:R-:W-:Y:S02]  /*200e0*/  FMUL.FTZ R19, R0, R167 ;  /* 0x000000a700137220 */ /* 0x000fe40000410000 */
[----:B------:R-:W-:Y:S01]  /*200f0*/  MUFU.EX2 R167, R227 ;  /* 0x000000e300a77308 */ /* 0x000fe20000000800 */
[----:B------:R-:W-:Y:S01]  /*20100*/  IMAD.WIDE.U32 R168, R6, -0x2daee0ad, RZ ;  /* 0xd2511f5306a87825 */ /* 0x000fe200078e00ff */
[----:B------:R-:W-:Y:S02]  /*20110*/  LOP3.LUT R206, R139, UR36, R18, 0x96, !PT ;  /* 0x000000248bce7c12 */ /* 0x000fe4000f8e9612 */
[----:B------:R-:W-:Y:S02]  /*20120*/  IADD3 R6, P0, R208, UR46, RZ ;  /* 0x0000002ed0067c10 */ /* 0x000fe4000ff1e0ff */
[----:B------:R-:W-:Y:S01]  /*20130*/  LOP3.LUT R142, R169, UR18, R2, 0x96, !PT ;  /* 0x00000012a98e7c12 */ /* 0x000fe2000f8e9602 */
[----:B-1----:R-:W-:Y:S01]  /*20140*/  IMAD.WIDE.U32 R206, R206, -0x2daee0ad, RZ ;  /* 0xd2511f53cece7825 */ /* 0x002fe200078e00ff */
[----:B------:R-:W-:Y:S02]  /*20150*/  IADD3.X R7, R209, UR20, RZ, P0, !PT ;  /* 0x00000014d1077c10 */ /* 0x000fe400087fe4ff */
[----:B------:R-:W-:Y:S01]  /*20160*/  MUFU.EX2 R169, R225 ;  /* 0x000000e100a97308 */ /* 0x000fe20000000800 */
[----:B------:R-:W-:Y:S01]  /*20170*/  IADD3 R214, P0, R204, UR30, RZ ;  /* 0x0000001eccd67c10 */ /* 0x000fe2000ff1e0ff */
[----:B------:R-:W-:Y:S05]  /*20180*/  IMAD.WIDE.U32 R142, R142, -0x326172a9, RZ ;  /* 0xcd9e8d578e8e7825 */ /* 0x000fea00078e00ff */
[C-C-:B------:R-:W-:Y:S03]  /*20190*/  LOP3.LUT R3, R143.reuse, UR27, R138.reuse, 0x96, !PT ;  /* 0x0000001b8f037c12 */ /* 0x140fe6000f8e968a */
[----:B------:R-:W-:Y:S01]  /*201a0*/  MUFU.EX2 R227, R235 ;  /* 0x000000eb00e37308 */ /* 0x000fe20000000800 */
[----:B------:R-:W-:Y:S02]  /*201b0*/  LOP3.LUT R138, R143, UR27, R138, 0x96, !PT ;  /* 0x0000001b8f8a7c12 */ /* 0x000fe4000f8e968a */
[----:B------:R-:W-:Y:S04]  /*201c0*/  LOP3.LUT R2, R3, 0xff, RZ, 0xc0, !PT ;  /* 0x000000ff03027812 */ /* 0x000fe800078ec0ff */
[----:B------:R-:W-:Y:S02]  /*201d0*/  ISETP.LE.U32.AND P1, PT, R2, UR13, PT ;  /* 0x0000000d02007c0c */ /* 0x000fe4000bf23070 */
[C---:B------:R-:W-:Y:S01]  /*201e0*/  F2FP.F16.F32.PACK_AB R2, R140.reuse, R215 ;  /* 0x000000d78c02723e */ /* 0x040fe200000000ff */
[----:B------:R-:W-:Y:S01]  /*201f0*/  FADD.FTZ R140, R140, R175 ;  /* 0x000000af8c8c7221 */ /* 0x000fe20000010000 */
[C---:B------:R-:W-:Y:S02]  /*20200*/  IADD3.X R215, R205.reuse, UR23, RZ, P0, !PT ;  /* 0x00000017cdd77c10 */ /* 0x040fe400087fe4ff */
[----:B------:R-:W-:Y:S02]  /*20210*/  PRMT R139, R2, 0x7632, R139 ;  /* 0x00007632028b7816 */ /* 0x000fe4000000008b */
[----:B------:R-:W-:Y:S02]  /*20220*/  IADD3 R212, P0, R204, UR43, RZ ;  /* 0x0000002bccd47c10 */ /* 0x000fe4000ff1e0ff */
[----:B------:R-:W-:Y:S02]  /*20230*/  PRMT R146, R2, 0x5410, R139 ;  /* 0x0000541002927816 */ /* 0x000fe4000000008b */
[----:B------:R-:W-:Y:S01]  /*20240*/  IADD3.X R213, R205, UR31, RZ, P0, !PT ;  /* 0x0000001fcdd57c10 */ /* 0x000fe200087fe4ff */
[----:B------:R-:W-:Y:S05]  /*20250*/  @!P1 HADD2 R144, -R2.H0_H0, -RZ.H0_H0 ;  /* 0xa00000ff02909230 */ /* 0x000fea0000000900 */
[----:B------:R-:W-:Y:S01]  /*20260*/  PRMT R18, R144, 0x7610, R18 ;  /* 0x0000761090127816 */ /* 0x000fe20000000012 */
[----:B------:R1:W-:Y:S03]  /*20270*/  @!P1 STL.S16 [R1+0x34], R144 ;  /* 0x0000349001009387 */ /* 0x0003e60000100600 */
[----:B------:R-:W-:Y:S01]  /*20280*/  @!P1 PRMT R2, R18, 0x5410, RZ ;  /* 0x0000541012029816 */ /* 0x000fe200000000ff */
[----:B------:R2:W3:Y:S01]  /*20290*/  LDL.S16 R165, [R1+0x48] ;  /* 0x0000480001a57983 */ /* 0x0004e20000100600 */
[----:B------:R-:W-:Y:S03]  /*202a0*/  FMUL.FTZ R18, R0, R166 ;  /* 0x000000a600127220 */ /* 0x000fe60000410000 */
[----:B------:R4:W-:Y:S04]  /*202b0*/  STG.E.U16 desc[UR24][R6.64], R2 ;  /* 0x0000000206007986 */ /* 0x0009e8000c101518 */
[----:B-1----:R2:W5:Y:S01]  /*202c0*/  LDL.S16 R144, [R1+0x54] ;  /* 0x0000540001907983 */ /* 0x0025620000100600 */
[----:B----4-:R-:W-:Y:S01]  /*202d0*/  LOP3.LUT R2, R172, 0xffff, RZ, 0xc0, !PT ;  /* 0x0000ffffac027812 */ /* 0x010fe200078ec0ff */
[C---:B------:R-:W-:Y:S01]  /*202e0*/  FMUL.FTZ R6, R0.reuse, R170 ;  /* 0x000000aa00067220 */ /* 0x040fe20000410000 */
[----:B------:R-:W-:Y:S01]  /*202f0*/  FMUL.FTZ R7, R0, R171 ;  /* 0x000000ab00077220 */ /* 0x000fe20000410000 */
[----:B------:R-:W-:Y:S01]  /*20300*/  MUFU.EX2 R170, R226 ;  /* 0x000000e200aa7308 */ /* 0x000fe20000000800 */
[----:B------:R-:W-:Y:S04]  /*20310*/  SHF.R.U32.HI R2, RZ, 0x8, R2 ;  /* 0x00000008ff027819 */ /* 0x000fe80000011602 */
[----:B------:R-:W-:Y:S02]  /*20320*/  LOP3.LUT R149, R2, 0xffff, RZ, 0xc0, !PT ;  /* 0x0000ffff02957812 */ /* 0x000fe400078ec0ff */
[--C-:B------:R-:W-:Y:S04]  /*20330*/  SHF.R.U32.HI R2, RZ, 0x10, R172.reuse ;  /* 0x00000010ff027819 */ /* 0x100fe800000116ac */
[----:B------:R-:W-:Y:S04]  /*20340*/  LOP3.LUT R2, R2, 0xff, RZ, 0xc0, !PT ;  /* 0x000000ff02027812 */ /* 0x000fe800078ec0ff */
[----:B------:R-:W-:Y:S02]  /*20350*/  ISETP.LE.U32.AND P6, PT, R2, UR13, PT ;  /* 0x0000000d02007c0c */ /* 0x000fe4000bfc3070 */
[----:B------:R-:W-:Y:S04]  /*20360*/  SHF.R.U32.HI R2, RZ, 0x18, R172 ;  /* 0x00000018ff027819 */ /* 0x000fe800000116ac */
[----:B------:R-:W-:Y:S02]  /*20370*/  ISETP.LE.U32.AND P5, PT, R2, UR13, PT ;  /* 0x0000000d02007c0c */ /* 0x000fe4000bfa3070 */
[----:B------:R-:W-:Y:S04]  /*20380*/  LOP3.LUT R2, R3, 0xffff, RZ, 0xc0, !PT ;  /* 0x0000ffff03027812 */ /* 0x000fe800078ec0ff */
[----:B------:R-:W-:Y:S04]  /*20390*/  SHF.R.U32.HI R2, RZ, 0x8, R2 ;  /* 0x00000008ff027819 */ /* 0x000fe80000011602 */
[----:B------:R-:W-:Y:S04]  /*203a0*/  LOP3.LUT R2, R2, 0xffff, RZ, 0xc0, !PT ;  /* 0x0000ffff02027812 */ /* 0x000fe800078ec0ff */
[----:B------:R-:W-:Y:S02]  /*203b0*/  ISETP.LE.U32.AND P3, PT, R2, UR13, PT ;  /* 0x0000000d02007c0c */ /* 0x000fe4000bf63070 */
[--C-:B------:R-:W-:Y:S02]  /*203c0*/  SHF.R.U32.HI R2, RZ, 0x10, R3.reuse ;  /* 0x00000010ff027819 */ /* 0x100fe40000011603 */
[----:B------:R-:W-:Y:S02]  /*203d0*/  SHF.R.U32.HI R3, RZ, 0x18, R3 ;  /* 0x00000018ff037819 */ /* 0x000fe40000011603 */
[----:B------:R-:W-:Y:S02]  /*203e0*/  LOP3.LUT R2, R2, 0xff, RZ, 0xc0, !PT ;  /* 0x000000ff02027812 */ /* 0x000fe400078ec0ff */
[----:B------:R-:W-:Y:S02]  /*203f0*/  ISETP.LE.U32.AND P1, PT, R3, UR13, PT ;  /* 0x0000000d03007c0c */ /* 0x000fe4000bf23070 */
[----:B------:R-:W-:Y:S01]  /*20400*/  ISETP.LE.U32.AND P2, PT, R2, UR13, PT ;  /* 0x0000000d02007c0c */ /* 0x000fe2000bf43070 */
[----:B------:R-:W1:Y:S02]  /*20410*/  MUFU.EX2 R3, R183 ;  /* 0x000000b700037308 */ /* 0x000e640000000800 */
[----:B-----5:R-:W-:Y:S05]  /*20420*/  @!P3 HADD2 R144, -R139.H0_H0, -RZ.H0_H0 ;  /* 0xa00000ff8b90b230 */ /* 0x020fea0000000900 */
[----:B------:R-:W-:Y:S01]  /*20430*/  PRMT R2, R144, 0x7610, R2 ;  /* 0x0000761090027816 */ /* 0x000fe20000000002 */
[----:B------:R4:W-:Y:S03]  /*20440*/  @!P3 STL.S16 [R1+0x54], R144 ;  /* 0x000054900100b387 */ /* 0x0009e60000100600 */
[----:B------:R-:W-:Y:S01]  /*20450*/  @!P3 PRMT R139, R2, 0x5410, RZ ;  /* 0x00005410028bb816 */ /* 0x000fe200000000ff */
[----:B------:R2:W5:Y:S01]  /*20460*/  LDL.S16 R151, [R1+0x50] ;  /* 0x0000500001977983 */ /* 0x0005620000100600 */
[----:B------:R-:W-:Y:S01]  /*20470*/  ISETP.LE.U32.AND P3, PT, R149, UR13, PT ;  /* 0x0000000d95007c0c */ /* 0x000fe2000bf63070 */
[----:B-1----:R-:W-:Y:S01]  /*20480*/  FADD.FTZ R2, R3, R136 ;  /* 0x0000008803027221 */ /* 0x002fe20000010000 */
[----:B------:R-:W-:Y:S01]  /*20490*/  F2FP.F16.F32.PACK_AB R3, R147, R3 ;  /* 0x000000039303723e */ /* 0x000fe200000000ff */
[----:B------:R2:W2:Y:S01]  /*204a0*/  LDL.S16 R161, [R1+0x3c] ;  /* 0x00003c0001a17983 */ /* 0x0004a20000100600 */
[----:B------:R-:W-:Y:S01]  /*204b0*/  FADD.FTZ R136, R153, R145 ;  /* 0x0000009199887221 */ /* 0x000fe20000010000 */
[----:B------:R-:W-:Y:S01]  /*204c0*/  FADD.FTZ R147, R147, R2 ;  /* 0x0000000293937221 */ /* 0x000fe20000010000 */
[----:B------:R-:W-:Y:S01]  /*204d0*/  PRMT R152, R3, 0x7632, R152 ;  /* 0x0000763203987816 */ /* 0x000fe20000000098 */
[----:B------:R1:W2:Y:S01]  /*204e0*/  LDL.S16 R160, [R1+0x38] ;  /* 0x0000380001a07983 */ /* 0x0002a20000100600 */
[----:B------:R-:W-:Y:S03]  /*204f0*/  MUFU.EX2 R149, R186 ;  /* 0x000000ba00957308 */ /* 0x000fe60000000800 */
[----:B------:R-:W-:Y:S07]  /*20500*/  STG.E.U16 desc[UR24][R214.64], R139 ;  /* 0x0000008bd6007986 */ /* 0x000fee000c101518 */
[----:B------:R-:W-:Y:S10]  /*20510*/  MUFU.EX2 R186, R236 ;  /* 0x000000ec00ba7308 */ /* 0x000ff40000000800 */
[----:B----4-:R-:W4:Y:S02]  /*20520*/  MUFU.EX2 R144, R176 ;  /* 0x000000b000907308 */ /* 0x010f240000000800 */
[C---:B----4-:R-:W-:Y:S01]  /*20530*/  F2FP.F16.F32.PACK_AB R0, R144.reuse, R232 ;  /* 0x000000e89000723e */ /* 0x050fe200000000ff */
[----:B------:R-:W-:Y:S07]  /*20540*/  FADD.FTZ R144, R144, R148 ;  /* 0x0000009490907221 */ /* 0x000fee0000010000 */
[----:B------:R-:W4:Y:S01]  /*20550*/  MUFU.EX2 R148, R179 ;  /* 0x000000b300947308 */ /* 0x000f220000000800 */
[----:B------:R-:W-:Y:S01]  /*20560*/  PRMT R2, R0, 0x7632, R2 ;  /* 0x0000763200027816 */ /* 0x000fe20000000002 */
[----:B---3--:R-:W-:Y:S05]  /*20570*/  @!P2 HADD2 R165, -R0.H0_H0, -RZ.H0_H0 ;  /* 0xa00000ff00a5a230 */ /* 0x008fea0000000900 */
[----:B------:R-:W-:Y:S01]  /*20580*/  PRMT R157, R165, 0x7610, R157 ;  /* 0x00007610a59d7816 */ /* 0x000fe2000000009d */
[----:B------:R3:W-:Y:S01]  /*20590*/  @!P2 STL.S16 [R1+0x48], R165 ;  /* 0x000048a50100a387 */ /* 0x0007e20000100600 */
[C---:B----4-:R-:W-:Y:S01]  /*205a0*/  F2FP.F16.F32.PACK_AB R153, R148.reuse, R153 ;  /* 0x000000999499723e */ /* 0x050fe200000000ff */
[----:B------:R-:W-:Y:S01]  /*205b0*/  FADD.FTZ R145, R148, R136 ;  /* 0x0000008894917221 */ /* 0x000fe20000010000 */
[----:B------:R-:W-:Y:S01]  /*205c0*/  PRMT R148, R0, 0x5410, R2 ;  /* 0x0000541000947816 */ /* 0x000fe20000000002 */
[----:B------:R-:W-:Y:S01]  /*205d0*/  FADD.FTZ R136, R155, R140 ;  /* 0x0000008c9b887221 */ /* 0x000fe20000010000 */
[----:B------:R-:W-:Y:S02]  /*205e0*/  @!P2 PRMT R0, R157, 0x5410, RZ ;  /* 0x000054109d00a816 */ /* 0x000fe400000000ff */
[----:B------:R-:W-:Y:S01]  /*205f0*/  ISETP.LE.U32.AND P2, PT, R150, UR13, PT ;  /* 0x0000000d96007c0c */ /* 0x000fe2000bf43070 */
[----:B------:R-:W4:Y:S01]  /*20600*/  MUFU.EX2 R157, R185 ;  /* 0x000000b9009d7308 */ /* 0x000f220000000800 */
[----:B------:R-:W-:Y:S01]  /*20610*/  LOP3.LUT R140, R142, 0xff, RZ, 0xc0, !PT ;  /* 0x000000ff8e8c7812 */ /* 0x000fe200078ec0ff */
[----:B------:R-:W-:Y:S01]  /*20620*/  STG.E.U16 desc[UR24][R212.64], R0 ;  /* 0x00000000d4007986 */ /* 0x000fe2000c101518 */
[C---:B------:R-:W-:Y:S01]  /*20630*/  F2FP.F16.F32.PACK_AB R155, R156.reuse, R155 ;  /* 0x0000009b9c9b723e */ /* 0x040fe200000000ff */
[----:B------:R-:W-:Y:S01]  /*20640*/  FADD.FTZ R156, R156, R136 ;  /* 0x000000889c9c7221 */ /* 0x000fe20000010000 */
[----:B------:R-:W-:Y:S01]  /*20650*/  ISETP.LE.U32.AND P0, PT, R140, UR13, PT ;  /* 0x0000000d8c007c0c */ /* 0x000fe2000bf03070 */
[----:B------:R-:W-:Y:S01]  /*20660*/  FADD.FTZ R136, R158, R144 ;  /* 0x000000909e887221 */ /* 0x000fe20000010000 */
[----:B------:R-:W-:Y:S02]  /*20670*/  LOP3.LUT R140, R142, 0xffff, RZ, 0xc0, !PT ;  /* 0x0000ffff8e8c7812 */ /* 0x000fe400078ec0ff */
[----:B------:R-:W-:Y:S02]  /*20680*/  SHF.R.U32.HI R144, RZ, 0x10, R142 ;  /* 0x00000010ff907819 */ /* 0x000fe4000001168e */
[----:B------:R-:W-:Y:S02]  /*20690*/  SHF.R.U32.HI R140, RZ, 0x8, R140 ;  /* 0x00000008ff8c7819 */ /* 0x000fe4000001168c */
[C---:B------:R-:W-:Y:S01]  /*206a0*/  F2FP.F16.F32.PACK_AB R158, R154.reuse, R158 ;  /* 0x0000009e9a9e723e */ /* 0x040fe200000000ff */
[----:B------:R-:W-:Y:S01]  /*206b0*/  FADD.FTZ R154, R154, R136 ;  /* 0x000000889a9a7221 */ /* 0x000fe20000010000 */
[----:B------:R-:W-:Y:S02]  /*206c0*/  LOP3.LUT R144, R144, 0xff, RZ, 0xc0, !PT ;  /* 0x000000ff90907812 */ /* 0x000fe400078ec0ff */
[----:B------:R-:W-:Y:S02]  /*206d0*/  LOP3.LUT R136, R140, 0xffff, RZ, 0xc0, !PT ;  /* 0x0000ffff8c887812 */ /* 0x000fe400078ec0ff */
[----:B------:R-:W-:Y:S02]  /*206e0*/  PRMT R140, R3, 0x5410, R152 ;  /* 0x00005410038c7816 */ /* 0x000fe40000000098 */
[----:B----4-:R-:W-:Y:S02]  /*206f0*/  F2FP.F16.F32.PACK_AB R163, R149, R157 ;  /* 0x0000009d95a3723e */ /* 0x010fe400000000ff */
[----:B------:R-:W-:Y:S02]  /*20700*/  LOP3.LUT R143, R142, 0xffff, RZ, 0xc0, !PT ;  /* 0x0000ffff8e8f7812 */ /* 0x000fe400078ec0ff */
[----:B------:R-:W-:Y:S02]  /*20710*/  F2FP.F16.F32.PACK_AB R185, R230, R227 ;  /* 0x000000e3e6b9723e */ /* 0x000fe400000000ff */
[----:B------:R-:W-:Y:S01]  /*20720*/  SHF.R.U32.HI R143, RZ, 0x8, R143 ;  /* 0x00000008ff8f7819 */ /* 0x000fe2000001168f */
[----:B-----5:R-:W-:Y:S02]  /*20730*/  @!P1 HADD2 R151, -R2.H0_H0, -RZ.H0_H0 ;  /* 0xa00000ff02979230 */ /* 0x020fe40000000900 */
[----:B--2---:R-:W-:Y:S03]  /*20740*/  @!P2 HADD2 R161, -R3.H0_H0, -RZ.H0_H0 ;  /* 0xa00000ff03a1a230 */ /* 0x004fe60000000900 */
[----:B------:R-:W-:Y:S01]  /*20750*/  PRMT R164, R151, 0x7610, R164 ;  /* 0x0000761097a47816 */ /* 0x000fe200000000a4 */
[----:B------:R2:W-:Y:S01]  /*20760*/  @!P1 STL.S16 [R1+0x50], R151 ;  /* 0x0000509701009387 */ /* 0x0005e20000100600 */
[----:B------:R-:W-:Y:S01]  /*20770*/  @!P3 HADD2 R160, -R152.H0_H0, -RZ.H0_H0 ;  /* 0xa00000ff98a0b230 */ /* 0x000fe20000000900 */
[----:B------:R-:W-:Y:S02]  /*20780*/  PRMT R159, R161, 0x7610, R159 ;  /* 0x00007610a19f7816 */ /* 0x000fe4000000009f */
[----:B------:R4:W-:Y:S01]  /*20790*/  @!P2 STL.S16 [R1+0x3c], R161 ;  /* 0x00003ca10100a387 */ /* 0x0009e20000100600 */
[----:B------:R-:W-:Y:S01]  /*207a0*/  @!P1 PRMT R2, R164, 0x5410, RZ ;  /* 0x00005410a4029816 */ /* 0x000fe200000000ff */
[----:B---3--:R-:W-:Y:S01]  /*207b0*/  IMAD.WIDE.U32 R164, R228, -0x2daee0ad, RZ ;  /* 0xd2511f53e4a47825 */ /* 0x008fe200078e00ff */
[----:B------:R-:W-:Y:S01]  /*207c0*/  @!P2 PRMT R3, R159, 0x5410, RZ ;  /* 0x000054109f03a816 */ /* 0x000fe200000000ff */
[----:B------:R3:W-:Y:S01]  /*207d0*/  @!P3 STL.S16 [R1+0x38], R160 ;  /* 0x000038a00100b387 */ /* 0x0007e20000100600 */
[----:B------:R-:W-:Y:S01]  /*207e0*/  PRMT R150, R160, 0x7610, R150 ;  /* 0x00007610a0967816 */ /* 0x000fe20000000096 */
[----:B------:R5:W-:Y:S01]  /*207f0*/  MUFU.EX2 R159, R184 ;  /* 0x000000b8009f7308 */ /* 0x000be20000000800 */
[----:B------:R-:W-:Y:S01]  /*20800*/  ISETP.LE.U32.AND P2, PT, R144, UR13, PT ;  /* 0x0000000d90007c0c */ /* 0x000fe2000bf43070 */
[----:B------:R1:W3:Y:S01]  /*20810*/  LDL.S16 R183, [R1+0x4c] ;  /* 0x00004c0001b77983 */ /* 0x0002e20000100600 */
[----:B------:R-:W-:Y:S01]  /*20820*/  ISETP.LE.U32.AND P1, PT, R136, UR13, PT ;  /* 0x0000000d88007c0c */ /* 0x000fe2000bf23070 */
[----:B------:R-:W-:Y:S01]  /*20830*/  FADD.FTZ R136, R162, R147 ;  /* 0x00000093a2887221 */ /* 0x000fe20000010000 */
[----:B------:R-:W-:Y:S01]  /*20840*/  SHF.R.U32.HI R144, RZ, 0x18, R142 ;  /* 0x00000018ff907819 */ /* 0x000fe2000001168e */
[----:B------:R1:W3:Y:S01]  /*20850*/  LDL.S16 R182, [R1+0x2c] ;  /* 0x00002c0001b67983 */ /* 0x0002e20000100600 */
[----:B------:R-:W-:Y:S02]  /*20860*/  @!P3 PRMT R152, R150, 0x5410, RZ ;  /* 0x000054109698b816 */ /* 0x000fe400000000ff */
[----:B------:R-:W-:Y:S01]  /*20870*/  ISETP.LE.U32.AND P3, PT, R144, UR13, PT ;  /* 0x0000000d90007c0c */ /* 0x000fe2000bf63070 */
[----:B------:R1:W3:Y:S01]  /*20880*/  LDL.S16 R179, [R1+0x44] ;  /* 0x0000440001b37983 */ /* 0x0002e20000100600 */
[----:B------:R-:W-:Y:S01]  /*20890*/  LOP3.LUT R150, R172, 0xffff, RZ, 0xc0, !PT ;  /* 0x0000ffffac967812 */ /* 0x000fe200078ec0ff */
[----:B------:R-:W-:Y:S01]  /*208a0*/  FADD.FTZ R144, R157, R145 ;  /* 0x000000919d907221 */ /* 0x000fe20000010000 */
[C---:B------:R-:W-:Y:S01]  /*208b0*/  LOP3.LUT R157, R165.reuse, UR21, R180, 0x96, !PT ;  /* 0x00000015a59d7c12 */ /* 0x040fe2000f8e96b4 */
[----:B------:R1:W3:Y:S01]  /*208c0*/  LDL.S16 R175, [R1+0x30] ;  /* 0x0000300001af7983 */ /* 0x0002e20000100600 */
[----:B------:R-:W-:Y:S01]  /*208d0*/  SHF.R.U32.HI R150, RZ, 0x8, R150 ;  /* 0x00000008ff967819 */ /* 0x000fe20000011696 */
[----:B--2---:R-:W2:Y:S01]  /*208e0*/  MUFU.EX2 R151, R224 ;  /* 0x000000e000977308 */ /* 0x004ea20000000800 */
[----:B------:R-:W-:Y:S01]  /*208f0*/  LOP3.LUT R166, R165, UR21, R180, 0x96, !PT ;  /* 0x00000015a5a67c12 */ /* 0x000fe2000f8e96b4 */
[----:B------:R1:W-:Y:S01]  /*20900*/  STG.E.U16 desc[UR24][R212.64+0x2], R2 ;  /* 0x00000202d4007986 */ /* 0x0003e2000c101518 */
[----:B----4-:R-:W-:Y:S02]  /*20910*/  SHF.R.U32.HI R161, RZ, 0x18, R142 ;  /* 0x00000018ffa17819 */ /* 0x010fe4000001168e */
[----:B-----5:R-:W-:Y:S01]  /*20920*/  PRMT R184, R185, 0x7632, R184 ;  /* 0x00007632b9b87816 */ /* 0x020fe200000000b8 */
[----:B------:R-:W-:Y:S01]  /*20930*/  STG.E.U16 desc[UR24][R204.64+0x10], R3 ;  /* 0x00001003cc007986 */ /* 0x000fe2000c101518 */
[----:B---3--:R-:W-:Y:S03]  /*20940*/  SHF.R.U32.HI R160, RZ, 0x10, R172 ;  /* 0x00000010ffa07819 */ /* 0x008fe600000116ac */
[----:B------:R3:W4:Y:S01]  /*20950*/  LDL.S16 R178, [R1+0x1c] ;  /* 0x00001c0001b27983 */ /* 0x0007220000100600 */
[----:B------:R-:W-:Y:S03]  /*20960*/  LOP3.LUT R160, R160, 0xff, RZ, 0xc0, !PT ;  /* 0x000000ffa0a07812 */ /* 0x000fe600078ec0ff */
[----:B------:R-:W-:Y:S01]  /*20970*/  STG.E.U16 desc[UR24][R204.64+0x12], R152 ;  /* 0x00001298cc007986 */ /* 0x000fe2000c101518 */
[C---:B--2---:R-:W-:Y:S01]  /*20980*/  F2FP.F16.F32.PACK_AB R162, R151.reuse, R162 ;  /* 0x000000a297a2723e */ /* 0x044fe200000000ff */
[----:B------:R-:W-:Y:S01]  /*20990*/  FADD.FTZ R171, R151, R136 ;  /* 0x0000008897ab7221 */ /* 0x000fe20000010000 */
[----:B------:R-:W-:Y:S01]  /*209a0*/  LOP3.LUT R136, R173, UR27, R174, 0x96, !PT ;  /* 0x0000001bad887c12 */ /* 0x000fe2000f8e96ae */
[----:B------:R-:W-:Y:S01]  /*209b0*/  FADD.FTZ R224, R149, R144 ;  /* 0x0000009095e07221 */ /* 0x000fe20000010000 */
[----:B------:R-:W-:Y:S02]  /*209c0*/  LOP3.LUT R151, R142, 0xff, RZ, 0xc0, !PT ;  /* 0x000000ff8e977812 */ /* 0x000fe400078ec0ff */
[C---:B------:R-:W-:Y:S02]  /*209d0*/  LOP3.LUT R144, R136.reuse, 0xffff, RZ, 0xc0, !PT ;  /* 0x0000ffff88907812 */ /* 0x040fe400078ec0ff */
[----:B------:R-:W-:Y:S02]  /*209e0*/  LOP3.LUT R145, R136, 0xff, RZ, 0xc0, !PT ;  /* 0x000000ff88917812 */ /* 0x000fe400078ec0ff */
[----:B------:R-:W-:Y:S02]  /*209f0*/  SHF.R.U32.HI R144, RZ, 0x8, R144 ;  /* 0x00000008ff907819 */ /* 0x000fe40000011690 */
[----:B------:R-:W-:Y:S02]  /*20a00*/  PRMT R151, R151, 0x5410, R143 ;  /* 0x0000541097977816 */ /* 0x000fe4000000008f */
[----:B------:R-:W-:Y:S02]  /*20a10*/  PRMT R149, R145, 0x5410, R144 ;  /* 0x0000541091957816 */ /* 0x000fe40000000090 */
[----:B------:R-:W-:Y:S02]  /*20a20*/  LOP3.LUT R144, R172, 0xff, RZ, 0xc0, !PT ;  /* 0x000000ffac907812 */ /* 0x000fe400078ec0ff */
[----:B------:R-:W-:Y:S02]  /*20a30*/  SHF.R.U32.HI R145, RZ, 0x18, R136 ;  /* 0x00000018ff917819 */ /* 0x000fe40000011688 */
[----:B------:R-:W-:Y:S02]  /*20a40*/  PRMT R150, R144, 0x5410, R150 ;  /* 0x0000541090967816 */ /* 0x000fe40000000096 */
[----:B------:R-:W-:Y:S02]  /*20a50*/  SHF.R.U32.HI R144, RZ, 0x10, R136 ;  /* 0x00000010ff907819 */ /* 0x000fe40000011688 */
[----:B------:R-:W-:Y:S02]  /*20a60*/  SHF.R.U32.HI R172, RZ, 0x18, R172 ;  /* 0x00000018ffac7819 */ /* 0x000fe400000116ac */
[----:B------:R-:W-:Y:S02]  /*20a70*/  LOP3.LUT R136, R144, 0xff, RZ, 0xc0, !PT ;  /* 0x000000ff90887812 */ /* 0x000fe400078ec0ff */
[----:B------:R-:W-:Y:S02]  /*20a80*/  SHF.R.U32.HI R144, RZ, 0x18, R138 ;  /* 0x00000018ff907819 */ /* 0x000fe4000001168a */
[----:B------:R-:W-:Y:S02]  /*20a90*/  PRMT R147, R136, 0x5410, R145 ;  /* 0x0000541088937816 */ /* 0x000fe40000000091 */
[--C-:B------:R-:W-:Y:S02]  /*20aa0*/  HSET2.LE.AND R136, R149, R211.reuse, PT ;  /* 0x000000d395887233 */ /* 0x100fe40003803000 */
[----:B------:R-:W-:Y:S02]  /*20ab0*/  SHF.R.U32.HI R149, RZ, 0x10, R142 ;  /* 0x00000010ff957819 */ /* 0x000fe4000001168e */
[----:B------:R-:W-:Y:S02]  /*20ac0*/  SHF.R.U32.HI R142, RZ, 0x10, R138 ;  /* 0x00000010ff8e7819 */ /* 0x000fe4000001168a */
[----:B------:R-:W-:Y:S02]  /*20ad0*/  LOP3.LUT R136, R136, R137, RZ, 0xc0, !PT ;  /* 0x0000008988887212 */ /* 0x000fe400078ec0ff */
[----:B------:R-:W-:Y:S02]  /*20ae0*/  LOP3.LUT R137, R138, 0xffff, RZ, 0xc0, !PT ;  /* 0x0000ffff8a897812 */ /* 0x000fe400078ec0ff */
[----:B------:R-:W-:Y:S02]  /*20af0*/  LOP3.LUT R142, R142, 0xff, RZ, 0xc0, !PT ;  /* 0x000000ff8e8e7812 */ /* 0x000fe400078ec0ff */
[----:B------:R-:W-:Y:S02]  /*20b00*/  SHF.R.U32.HI R143, RZ, 0x8, R137 ;  /* 0x00000008ff8f7819 */ /* 0x000fe40000011689 */
[--C-:B------:R-:W-:Y:S02]  /*20b10*/  HSET2.LE.AND R137, R147, R211.reuse, PT ;  /* 0x000000d393897233 */ /* 0x100fe40003803000 */
[----:B------:R-:W-:Y:S01]  /*20b20*/  PRMT R147, R142, 0x5410, R144 ;  /* 0x000054108e937816 */ /* 0x000fe20000000090 */
[--C-:B------:R-:W-:Y:S01]  /*20b30*/  FADD.FTZ R144, R159, R156.reuse ;  /* 0x0000009c9f907221 */ /* 0x100fe20000010000 */
[C---:B------:R-:W-:Y:S02]  /*20b40*/  F2FP.F16.F32.PACK_AB R159, R170.reuse, R159 ;  /* 0x0000009faa9f723e */ /* 0x040fe400000000ff */
[----:B------:R-:W-:Y:S01]  /*20b50*/  PRMT R156, R155, 0x7632, R156 ;  /* 0x000076329b9c7816 */ /* 0x000fe2000000009c */
[----:B------:R-:W-:Y:S01]  /*20b60*/  FADD.FTZ R170, R170, R144 ;  /* 0x00000090aaaa7221 */ /* 0x000fe20000010000 */
[--C-:B------:R-:W-:Y:S01]  /*20b70*/  FADD.FTZ R144, R169, R154.reuse ;  /* 0x0000009aa9907221 */ /* 0x100fe20000010000 */
[----:B------:R-:W-:Y:S02]  /*20b80*/  PRMT R154, R153, 0x7632, R154 ;  /* 0x00007632999a7816 */ /* 0x000fe4000000009a */
[----:B------:R-:W-:Y:S01]  /*20b90*/  LOP3.LUT R145, R138, 0xff, RZ, 0xc0, !PT ;  /* 0x000000ff8a917812 */ /* 0x000fe200078ec0ff */
[----:B------:R-:W-:Y:S01]  /*20ba0*/  FADD.FTZ R226, R167, R144 ;  /* 0x00000090a7e27221 */ /* 0x000fe20000010000 */
[----:B------:R-:W-:Y:S02]  /*20bb0*/  PRMT R139, R153, 0x5410, R154 ;  /* 0x00005410998b7816 */ /* 0x000fe4000000009a */
[--C-:B------:R-:W-:Y:S02]  /*20bc0*/  HSET2.LE.AND R138, R150, R211.reuse, PT ;  /* 0x000000d3968a7233 */ /* 0x100fe40003803000 */
[----:B------:R-:W-:Y:S02]  /*20bd0*/  PRMT R145, R145, 0x5410, R143 ;  /* 0x0000541091917816 */ /* 0x000fe4000000008f */
[----:B------:R-:W-:Y:S02]  /*20be0*/  LOP3.LUT R137, R137, R141, RZ, 0xc0, !PT ;  /* 0x0000008d89897212 */ /* 0x000fe400078ec0ff */
[----:B------:R-:W-:Y:S02]  /*20bf0*/  LOP3.LUT R138, R138, R140, RZ, 0xc0, !PT ;  /* 0x0000008c8a8a7212 */ /* 0x000fe400078ec0ff */
[----:B------:R-:W2:Y:S01]  /*20c00*/  LDSM.16.MT88.4 R140, [R190+0xa000] ;  /* 0x00a00000be8c783b */ /* 0x000ea20000004200 */
[----:B------:R-:W-:Y:S02]  /*20c10*/  PRMT R160, R160, 0x5410, R172 ;  /* 0x00005410a0a07816 */ /* 0x000fe400000000ac */
[--C-:B------:R-:W-:Y:S02]  /*20c20*/  HSET2.LE.AND R145, R145, R211.reuse, PT ;  /* 0x000000d391917233 */ /* 0x100fe40003803000 */
[--C-:B------:R-:W-:Y:S02]  /*20c30*/  HSET2.LE.AND R147, R147, R211.reuse, PT ;  /* 0x000000d393937233 */ /* 0x100fe40003803000 */
[--C-:B------:R-:W-:Y:S02]  /*20c40*/  HSET2.LE.AND R144, R160, R211.reuse, PT ;  /* 0x000000d3a0907233 */ /* 0x100fe40003803000 */
[----:B------:R-:W-:Y:S02]  /*20c50*/  LOP3.LUT R149, R149, 0xff, RZ, 0xc0, !PT ;  /* 0x000000ff95957812 */ /* 0x000fe400078ec0ff */
[----:B------:R-:W-:Y:S02]  /*20c60*/  PRMT R0, R155, 0x5410, R156 ;  /* 0x000054109b007816 */ /* 0x000fe4000000009c */
[----:B------:R-:W-:Y:S02]  /*20c70*/  LOP3.LUT R139, R144, R139, RZ, 0xc0, !PT ;  /* 0x0000008b908b7212 */ /* 0x000fe400078ec0ff */
[----:B------:R-:W-:Y:S02]  /*20c80*/  LOP3.LUT R144, R145, R146, RZ, 0xc0, !PT ;  /* 0x0000009291907212 */ /* 0x000fe400078ec0ff */
[----:B------:R-:W-:Y:S02]  /*20c90*/  PRMT R161, R149, 0x5410, R161 ;  /* 0x0000541095a17816 */ /* 0x000fe400000000a1 */
[--C-:B------:R-:W-:Y:S02]  /*20ca0*/  HSET2.LE.AND R146, R151, R211.reuse, PT ;  /* 0x000000d397927233 */ /* 0x100fe40003803000 */
[----:B------:R-:W-:Y:S02]  /*20cb0*/  LOP3.LUT R145, R147, R148, RZ, 0xc0, !PT ;  /* 0x0000009493917212 */ /* 0x000fe400078ec0ff */
[----:B------:R-:W5:Y:S01]  /*20cc0*/  LDSM.16.MT88.4 R148, [R192+0xa000] ;  /* 0x00a00000c094783b */ /* 0x000f620000004200 */
[----:B------:R-:W-:Y:S02]  /*20cd0*/  PRMT R160, R158, 0x7632, R160 ;  /* 0x000076329ea07816 */ /* 0x000fe400000000a0 */
[----:B------:R-:W-:Y:S02]  /*20ce0*/  LOP3.LUT R146, R146, R0, RZ, 0xc0, !PT ;  /* 0x0000000092927212 */ /* 0x000fe400078ec0ff */
[--C-:B------:R-:W-:Y:S02]  /*20cf0*/  HSET2.LE.AND R147, R161, R211.reuse, PT ;  /* 0x000000d3a1937233 */ /* 0x100fe40003803000 */
[----:B------:R-:W-:Y:S02]  /*20d00*/  PRMT R0, R158, 0x5410, R160 ;  /* 0x000054109e007816 */ /* 0x000fe400000000a0 */
[----:B------:R-:W-:Y:S02]  /*20d10*/  F2FP.F16.F32.PACK_AB R169, R167, R169 ;  /* 0x000000a9a7a9723e */ /* 0x000fe400000000ff */
[----:B------:R-:W-:Y:S02]  /*20d20*/  LOP3.LUT R147, R147, R0, RZ, 0xc0, !PT ;  /* 0x0000000093937212 */ /* 0x000fe400078ec0ff */
[----:B------:R-:W-:Y:S02]  /*20d30*/  LOP3.LUT R0, R157, 0xff, RZ, 0xc0, !PT ;  /* 0x000000ff9d007812 */ /* 0x000fe400078ec0ff */
[----:B-1----:R-:W-:Y:S01]  /*20d40*/  PRMT R2, R162, 0x7632, R2 ;  /* 0x00007632a2027816 */ /* 0x002fe20000000002 */
[-C--:B--2---:R-:W-:Y:S06]  /*20d50*/  HMMA.16816.F32 R4, R136, R140.reuse, R4 ;  /* 0x0000008c8804723c */ /* 0x084fec0000001804 */
[C---:B------:R-:W-:Y:S06]  /*20d60*/  HMMA.16816.F32 R8, R144.reuse, R140, R8 ;  /* 0x0000008c9008723c */ /* 0x040fec0000001808 */
[-C--:B------:R-:W-:Y:S06]  /*20d70*/  HMMA.16816.F32 R12, R144, R142.reuse, R12 ;  /* 0x0000008e900c723c */ /* 0x080fec000000180c */
[C---:B------:R-:W-:Y:S01]  /*20d80*/  HMMA.16816.F32 R16, R136.reuse, R142, R16 ;  /* 0x0000008e8810723c */ /* 0x040fe20000001810 */
[----:B------:R-:W1:Y:S05]  /*20d90*/  LDSM.16.MT88.4 R140, [R195+0xa000] ;  /* 0x00a00000c38c783b */ /* 0x000e6a0000004200 */
[-C--:B-----5:R-:W-:Y:S06]  /*20da0*/  HMMA.16816.F32 R20, R136, R148.reuse, R20 ;  /* 0x000000948814723c */ /* 0x0a0fec0000001814 */
[C---:B------:R-:W-:Y:S06]  /*20db0*/  HMMA.16816.F32 R24, R144.reuse, R148, R24 ;  /* 0x000000949018723c */ /* 0x040fec0000001818 */
[-C--:B------:R-:W-:Y:S06]  /*20dc0*/  HMMA.16816.F32 R28, R144, R150.reuse, R28 ;  /* 0x00000096901c723c */ /* 0x080fec000000181c */
[C---:B------:R-:W-:Y:S06]  /*20dd0*/  HMMA.16816.F32 R32, R136.reuse, R150, R32 ;  /* 0x000000968820723c */ /* 0x040fec0000001820 */
[-C--:B-1----:R-:W-:Y:S06]  /*20de0*/  HMMA.16816.F32 R36, R136, R140.reuse, R36 ;  /* 0x0000008c8824723c */ /* 0x082fec0000001824 */
[C---:B------:R-:W-:Y:S06]  /*20df0*/  HMMA.16816.F32 R40, R144.reuse, R140, R40 ;  /* 0x0000008c9028723c */ /* 0x040fec0000001828 */
[-C--:B------:R-:W-:Y:S05]  /*20e00*/  HMMA.16816.F32 R44, R144, R142.reuse, R44 ;  /* 0x0000008e902c723c */ /* 0x080fea000000182c */
[----:B------:R-:W-:Y:S01]  /*20e10*/  LOP3.LUT R140, R164, 0xff, RZ, 0xc0, !PT ;  /* 0x000000ffa48c7812 */ /* 0x000fe200078ec0ff */
[C---:B------:R-:W-:Y:S05]  /*20e20*/  HMMA.16816.F32 R48, R136.reuse, R142, R48 ;  /* 0x0000008e8830723c */ /* 0x040fea0000001830 */
[----:B------:R-:W-:Y:S02]  /*20e30*/  @!P6 HADD2 R183, -R153.H0_H0, -RZ.H0_H0 ;  /* 0xa00000ff99b7e230 */ /* 0x000fe40000000900 */
[----:B------:R-:W-:Y:S04]  /*20e40*/  @!P5 HADD2 R182, -R154.H0_H0, -RZ.H0_H0 ;  /* 0xa00000ff9ab6d230 */ /* 0x000fe80000000900 */
[----:B------:R-:W-:Y:S01]  /*20e50*/  PRMT R3, R183, 0x7610, R3 ;  /* 0x00007610b7037816 */ /* 0x000fe20000000003 */
[----:B------:R-:W-:Y:S01]  /*20e60*/  @!P6 STL.S16 [R1+0x4c], R183 ;  /* 0x00004cb70100e387 */ /* 0x000fe20000100600 */
[----:B------:R-:W-:Y:S02]  /*20e70*/  @!P0 HADD2 R179, -R155.H0_H0, -RZ.H0_H0 ;  /* 0xa00000ff9bb38230 */ /* 0x000fe40000000900 */
[----:B------:R-:W-:Y:S02]  /*20e80*/  @!P6 PRMT R153, R3, 0x5410, RZ ;  /* 0x000054100399e816 */ /* 0x000fe400000000ff */
[----:B------:R3:W2:Y:S01]  /*20e90*/  LDL.S16 R3, [R1+0x40] ;  /* 0x0000400001037983 */ /* 0x0006a20000100600 */
[----:B------:R-:W-:Y:S01]  /*20ea0*/  PRMT R176, R182, 0x7610, R176 ;  /* 0x00007610b6b07816 */ /* 0x000fe200000000b0 */
[----:B------:R-:W-:Y:S01]  /*20eb0*/  @!P1 HADD2 R175, -R156.H0_H0, -RZ.H0_H0 ;  /* 0xa00000ff9caf9230 */ /* 0x000fe20000000900 */
[----:B------:R-:W-:Y:S01]  /*20ec0*/  ISETP.LE.U32.AND P6, PT, R0, UR13, PT ;  /* 0x0000000d00007c0c */ /* 0x000fe2000bfc3070 */
[----:B------:R-:W-:Y:S01]  /*20ed0*/  @!P5 STL.S16 [R1+0x2c], R182 ;  /* 0x00002cb60100d387 */ /* 0x000fe20000100600 */
[----:B------:R-:W-:Y:S02]  /*20ee0*/  @!P5 PRMT R154, R176, 0x5410, RZ ;  /* 0x00005410b09ad816 */ /* 0x000fe400000000ff */
[----:B------:R-:W-:Y:S01]  /*20ef0*/  PRMT R152, R175, 0x7610, R152 ;  /* 0x00007610af987816 */ /* 0x000fe20000000098 */
[----:B------:R-:W-:Y:S01]  /*20f00*/  @!P0 STL.S16 [R1+0x44], R179 ;  /* 0x000044b301008387 */ /* 0x000fe20000100600 */
[----:B------:R-:W-:Y:S02]  /*20f10*/  LOP3.LUT R0, R157, 0xffff, RZ, 0xc0, !PT ;  /* 0x0000ffff9d007812 */ /* 0x000fe400078ec0ff */
[----:B------:R-:W-:Y:S01]  /*20f20*/  PRMT R167, R179, 0x7610, R167 ;  /* 0x00007610b3a77816 */ /* 0x000fe200000000a7 */
[----:B------:R3:W5:Y:S01]  /*20f30*/  LDL.S16 R176, [R1+0x28] ;  /* 0x0000280001b07983 */ /* 0x0007620000100600 */
[----:B----4-:R-:W-:Y:S01]  /*20f40*/  @!P2 HADD2 R178, -R158.H0_H0, -RZ.H0_H0 ;  /* 0xa00000ff9eb2a230 */ /* 0x010fe20000000900 */
[----:B------:R-:W-:Y:S02]  /*20f50*/  SHF.R.U32.HI R0, RZ, 0x8, R0 ;  /* 0x00000008ff007819 */ /* 0x000fe40000011600 */
[----:B------:R1:W-:Y:S01]  /*20f60*/  @!P1 STL.S16 [R1+0x30], R175 ;  /* 0x000030af01009387 */ /* 0x0003e20000100600 */
[----:B------:R-:W-:Y:S02]  /*20f70*/  @!P0 PRMT R155, R167, 0x5410, RZ ;  /* 0x00005410a79b8816 */ /* 0x000fe400000000ff */
[----:B------:R-:W-:Y:S01]  /*20f80*/  LOP3.LUT R0, R0, 0xffff, RZ, 0xc0, !PT ;  /* 0x0000ffff00007812 */ /* 0x000fe200078ec0ff */
[----:B------:R4:W-:Y:S01]  /*20f90*/  STG.E.U16 desc[UR24][R208.64+0x10], R153 ;  /* 0x00001099d0007986 */ /* 0x0009e2000c101518 */
[----:B------:R-:W-:Y:S02]  /*20fa0*/  @!P1 PRMT R156, R152, 0x5410, RZ ;  /* 0x00005410989c9816 */ /* 0x000fe400000000ff */
[----:B------:R-:W-:Y:S01]  /*20fb0*/  ISETP.LE.U32.AND P5, PT, R0, UR13, PT ;  /* 0x0000000d00007c0c */ /* 0x000fe2000bfa3070 */
[----:B------:R-:W-:Y:S01]  /*20fc0*/  STG.E.U16 desc[UR24][R208.64+0x12], R154 ;  /* 0x0000129ad0007986 */ /* 0x000fe2000c101518 */
[--C-:B------:R-:W-:Y:S02]  /*20fd0*/  SHF.R.U32.HI R0, RZ, 0x18, R157.reuse ;  /* 0x00000018ff007819 */ /* 0x100fe4000001169d */
[----:B------:R-:W-:Y:S01]  /*20fe0*/  SHF.R.U32.HI R157, RZ, 0x10, R157 ;  /* 0x00000010ff9d7819 */ /* 0x000fe2000001169d */
[----:B------:R-:W-:Y:S01]  /*20ff0*/  STG.E.U16 desc[UR24][R214.64+0xe], R155 ;  /* 0x00000e9bd6007986 */ /* 0x000fe2000c101518 */
[----:B------:R-:W-:Y:S02]  /*21000*/  ISETP.LE.U32.AND P0, PT, R0, UR13, PT ;  /* 0x0000000d00007c0c */ /* 0x000fe4000bf03070 */
[----:B------:R-:W-:Y:S01]  /*21010*/  LOP3.LUT R0, R157, 0xff, RZ, 0xc0, !PT ;  /* 0x000000ff9d007812 */ /* 0x000fe200078ec0ff */
[----:B------:R3:W-:Y:S01]  /*21020*/  STG.E.U16 desc[UR24][R214.64+0x10], R156 ;  /* 0x0000109cd6007986 */ /* 0x0007e2000c101518 */
[----:B------:R-:W-:Y:S02]  /*21030*/  LOP3.LUT R152, R207, UR21, R168, 0x96, !PT ;  /* 0x00000015cf987c12 */ /* 0x000fe4000f8e96a8 */
[----:B------:R-:W-:Y:S01]  /*21040*/  ISETP.LE.U32.AND P1, PT, R0, UR13, PT ;  /* 0x0000000d00007c0c */ /* 0x000fe2000bf23070 */
[----:B------:R-:W-:Y:S01]  /*21050*/  LDSM.16.MT88.4 R180, [R195+0xa800] ;  /* 0x00a80000c3b4783b */ /* 0x000fe20000004200 */
[----:B------:R-:W-:Y:S02]  /*21060*/  PRMT R148, R178, 0x7610, R148 ;  /* 0x00007610b2947816 */ /* 0x000fe40000000094 */
[----:B------:R-:W-:Y:S02]  /*21070*/  LOP3.LUT R0, R152, 0xff, RZ, 0xc0, !PT ;  /* 0x000000ff98007812 */ /* 0x000fe400078ec0ff */
[----:B------:R-:W-:Y:S02]  /*21080*/  @!P2 PRMT R158, R148, 0x5410, RZ ;  /* 0x00005410949ea816 */ /* 0x000fe400000000ff */
[----:B------:R-:W-:Y:S01]  /*21090*/  PRMT R157, R163, 0x7632, R157 ;  /* 0x00007632a39d7816 */ /* 0x000fe2000000009d */
[----:B-1----:R1:W5:Y:S04]  /*210a0*/  LDL.S16 R175, [R1+0x24] ;  /* 0x0000240001af7983 */ /* 0x0023680000100600 */
[----:B------:R-:W-:Y:S01]  /*210b0*/  @!P2 STL.S16 [R1+0x1c], R178 ;  /* 0x00001cb20100a387 */ /* 0x000fe20000100600 */
[----:B------:R-:W-:Y:S02]  /*210c0*/  ISETP.LE.U32.AND P2, PT, R0, UR13, PT ;  /* 0x0000000d00007c0c */ /* 0x000fe4000bf43070 */
[----:B------:R-:W-:Y:S01]  /*210d0*/  LOP3.LUT R0, R152, 0xffff, RZ, 0xc0, !PT ;  /* 0x0000ffff98007812 */ /* 0x000fe200078ec0ff */
[----:B----4-:R1:W4:Y:S03]  /*210e0*/  LDL.S16 R153, [R1+0x8] ;  /* 0x0000080001997983 */ /* 0x0103260000100600 */
[----:B------:R-:W-:Y:S01]  /*210f0*/  SHF.R.U32.HI R0, RZ, 0x8, R0 ;  /* 0x00000008ff007819 */ /* 0x000fe20000011600 */
[----:B------:R1:W4:Y:S01]  /*21100*/  LDL.S16 R167, [R1+0x20] ;  /* 0x0000200001a77983 */ /* 0x0003220000100600 */
[C---:B---3--:R-:W-:Y:S03]  /*21110*/  PRMT R156, R169.reuse, 0x7610, R156 ;  /* 0x00007610a99c7816 */ /* 0x048fe6000000009c */
[----:B------:R-:W3:Y:S08]  /*21120*/  LDSM.16.MT88.4 R148, [R194+0xa000] ;  /* 0x00a00000c294783b */ /* 0x000ef00000004200 */
[----:B------:R1:W-:Y:S02]  /*21130*/  STG.E.U16 desc[UR24][R212.64+0x10], R158 ;  /* 0x0000109ed4007986 */ /* 0x0003e4000c101518 */
[----:B-1----:R-:W-:Y:S02]  /*21140*/  PRMT R158, R169, 0x7632, R158 ;  /* 0x00007632a99e7816 */ /* 0x002fe4000000009e */
[----:B------:R-:W1:Y:S01]  /*21150*/  MUFU.EX2 R169, R233 ;  /* 0x000000e900a97308 */ /* 0x000e620000000800 */
[-C--:B---3--:R-:W-:Y:S06]  /*21160*/  HMMA.16816.F32 R52, R136, R148.reuse, R52 ;  /* 0x000000948834723c */ /* 0x088fec0000001834 */
[C---:B------:R-:W-:Y:S06]  /*21170*/  HMMA.16816.F32 R56, R144.reuse, R148, R56 ;  /* 0x000000949038723c */ /* 0x040fec0000001838 */
[-C--:B------:R-:W-:Y:S05]  /*21180*/  HMMA.16816.F32 R60, R144, R150.reuse, R60 ;  /* 0x00000096903c723c */ /* 0x080fea000000183c */
[----:B-1----:R-:W-:Y:S01]  /*21190*/  FADD.FTZ R225, R169, R171 ;  /* 0x000000aba9e17221 */ /* 0x002fe20000010000 */
[C---:B------:R-:W-:Y:S01]  /*211a0*/  HMMA.16816.F32 R64, R136.reuse, R150, R64 ;  /* 0x000000968840723c */ /* 0x040fe20000001840 */
[----:B------:R-:W-:Y:S04]  /*211b0*/  LDSM.16.MT88.4 R148, [R192+0xb000] ;  /* 0x00b00000c094783b */ /* 0x000fe80000004200 */
[----:B--2---:R-:W-:Y:S05]  /*211c0*/  @!P3 HADD2 R3, -R160.H0_H0, -RZ.H0_H0 ;  /* 0xa00000ffa003b230 */ /* 0x004fea0000000900 */
[----:B------:R1:W-:Y:S01]  /*211d0*/  @!P3 STL.S16 [R1+0x40], R3 ;  /* 0x000040030100b387 */ /* 0x0003e20000100600 */
[----:B------:R-:W-:Y:S04]  /*211e0*/  PRMT R177, R3, 0x7610, R177 ;  /* 0x0000761003b17816 */ /* 0x000fe800000000b1 */
[----:B------:R-:W-:Y:S05]  /*211f0*/  @!P3 PRMT R160, R177, 0x5410, RZ ;  /* 0x00005410b1a0b816 */ /* 0x000fea00000000ff */
[----:B------:R2:W-:Y:S01]  /*21200*/  STG.E.U16 desc[UR24][R212.64+0x12], R160 ;  /* 0x000012a0d4007986 */ /* 0x0005e2000c101518 */
[----:B-1----:R-:W-:Y:S02]  /*21210*/  LOP3.LUT R3, R0, 0xffff, RZ, 0xc0, !PT ;  /* 0x0000ffff00037812 */ /* 0x002fe400078ec0ff */
[----:B------:R-:W-:Y:S02]  /*21220*/  PRMT R0, R162, 0x7610, R0 ;  /* 0x00007610a2007816 */ /* 0x000fe40000000000 */
[----:B------:R-:W-:Y:S02]  /*21230*/  ISETP.LE.U32.AND P3, PT, R3, UR13, PT ;  /* 0x0000000d03007c0c */ /* 0x000fe4000bf63070 */
[----:B------:R-:W-:Y:S01]  /*21240*/  PRMT R162, R0, 0x5410, R2 ;  /* 0x0000541000a27816 */ /* 0x000fe20000000002 */
[----:B-----5:R-:W-:Y:S01]  /*21250*/  @!P6 HADD2 R176, -R0.H0_H0, -RZ.H0_H0 ;  /* 0xa00000ff00b0e230 */ /* 0x020fe20000000900 */
[--C-:B------:R-:W-:Y:S02]  /*21260*/  SHF.R.U32.HI R3, RZ, 0x18, R152.reuse ;  /* 0x00000018ff037819 */ /* 0x100fe40000011698 */
[----:B------:R-:W-:Y:S02]  /*21270*/  SHF.R.U32.HI R152, RZ, 0x10, R152 ;  /* 0x00000010ff987819 */ /* 0x000fe40000011698 */
[----:B------:R-:W-:Y:S01]  /*21280*/  @!P6 STL.S16 [R1+0x28], R176 ;  /* 0x000028b00100e387 */ /* 0x000fe20000100600 */
[----:B------:R-:W-:Y:S01]  /*21290*/  PRMT R174, R176, 0x7610, R174 ;  /* 0x00007610b0ae7816 */ /* 0x000fe200000000ae */
[----:B------:R-:W-:Y:S01]  /*212a0*/  @!P5 HADD2 R175, -R2.H0_H0, -RZ.H0_H0 ;  /* 0xa00000ff02afd230 */ /* 0x000fe20000000900 */
[----:B--2---:R-:W-:Y:S02]  /*212b0*/  PRMT R160, R159, 0x7632, R160 ;  /* 0x000076329fa07816 */ /* 0x004fe400000000a0 */
[----:B------:R-:W-:Y:S02]  /*212c0*/  @!P6 PRMT R0, R174, 0x5410, RZ ;  /* 0x00005410ae00e816 */ /* 0x000fe400000000ff */
[----:B------:R-:W-:Y:S01]  /*212d0*/  @!P5 STL.S16 [R1+0x24], R175 ;  /* 0x000024af0100d387 */ /* 0x000fe20000100600 */
[----:B------:R-:W-:Y:S02]  /*212e0*/  PRMT R173, R175, 0x7610, R173 ;  /* 0x00007610afad7816 */ /* 0x000fe400000000ad */
[----:B------:R-:W-:Y:S01]  /*212f0*/  ISETP.LE.U32.AND P6, PT, R3, UR13, PT ;  /* 0x0000000d03007c0c */ /* 0x000fe2000bfc3070 */
[----:B------:R2:W3:Y:S01]  /*21300*/  LDL.S16 R174, [R1+0x14] ;  /* 0x0000140001ae7983 */ /* 0x0004e20000100600 */
[----:B------:R-:W-:Y:S02]  /*21310*/  @!P5 PRMT R2, R173, 0x5410, RZ ;  /* 0x00005410ad02d816 */ /* 0x000fe400000000ff */
[----:B------:R-:W-:Y:S01]  /*21320*/  PRMT R3, R163, 0x7610, R3 ;  /* 0x00007610a3037816 */ /* 0x000fe20000000003 */
[----:B------:R2:W5:Y:S01]  /*21330*/  LDL.S16 R173, [R1+0x10] ;  /* 0x0000100001ad7983 */ /* 0x0005620000100600 */
[----:B----4-:R-:W-:Y:S01]  /*21340*/  @!P0 HADD2 R167, -R157.H0_H0, -RZ.H0_H0 ;  /* 0xa00000ff9da78230 */ /* 0x010fe20000000900 */
[----:B------:R-:W-:Y:S02]  /*21350*/  LOP3.LUT R152, R152, 0xff, RZ, 0xc0, !PT ;  /* 0x000000ff98987812 */ /* 0x000fe400078ec0ff */
[----:B------:R-:W-:Y:S01]  /*21360*/  @!P1 HADD2 R153, -R3.H0_H0, -RZ.H0_H0 ;  /* 0xa00000ff03999230 */ /* 0x000fe20000000900 */
[----:B------:R-:W-:Y:S01]  /*21370*/  PRMT R163, R3, 0x5410, R157 ;  /* 0x0000541003a37816 */ /* 0x000fe2000000009d */
[----:B------:R1:W-:Y:S01]  /*21380*/  STG.E.U16 desc[UR24][R204.64+0x20], R0 ;  /* 0x00002000cc007986 */ /* 0x0003e2000c101518 */
[----:B------:R-:W-:Y:S02]  /*21390*/  PRMT R154, R167, 0x7610, R154 ;  /* 0x00007610a79a7816 */ /* 0x000fe4000000009a */
[----:B------:R-:W-:Y:S01]  /*213a0*/  PRMT R155, R153, 0x7610, R155 ;  /* 0x00007610999b7816 */ /* 0x000fe2000000009b */
[----:B------:R4:W-:Y:S01]  /*213b0*/  @!P1 STL.S16 [R1+0x8], R153 ;  /* 0x0000089901009387 */ /* 0x0009e20000100600 */
[----:B------:R-:W-:Y:S02]  /*213c0*/  @!P0 PRMT R157, R154, 0x5410, RZ ;  /* 0x000054109a9d8816 */ /* 0x000fe400000000ff */
[----:B------:R-:W-:Y:S01]  /*213d0*/  @!P1 PRMT R3, R155, 0x5410, RZ ;  /* 0x000054109b039816 */ /* 0x000fe200000000ff */
[----:B------:R2:W-:Y:S01]  /*213e0*/  @!P0 STL.S16 [R1+0x20], R167 ;  /* 0x000020a701008387 */ /* 0x0005e20000100600 */
[----:B------:R-:W-:Y:S02]  /*213f0*/  ISETP.LE.U32.AND P0, PT, R152, UR13, PT ;  /* 0x0000000d98007c0c */ /* 0x000fe4000bf03070 */
[C---:B------:R-:W-:Y:S01]  /*21400*/  LOP3.LUT R154, R164.reuse, 0xffff, RZ, 0xc0, !PT ;  /* 0x0000ffffa49a7812 */ /* 0x040fe200078ec0ff */
[----:B------:R2:W-:Y:S01]  /*21410*/  STG.E.U16 desc[UR24][R204.64+0x22], R2 ;  /* 0x00002202cc007986 */ /* 0x0005e2000c101518 */
[C---:B------:R-:W-:Y:S02]  /*21420*/  LOP3.LUT R152, R164.reuse, 0xffff, RZ, 0xc0, !PT ;  /* 0x0000ffffa4987812 */ /* 0x040fe400078ec0ff */
[----:B------:R-:W-:Y:S01]  /*21430*/  LOP3.LUT R155, R164, 0xff, RZ, 0xc0, !PT ;  /* 0x000000ffa49b7812 */ /* 0x000fe200078ec0ff */
[----:B------:R2:W-:Y:S01]  /*21440*/  STG.E.U16 desc[UR24][R208.64+0x20], R3 ;  /* 0x00002003d0007986 */ /* 0x0005e2000c101518 */
[----:B------:R-:W-:Y:S02]  /*21450*/  SHF.R.U32.HI R165, RZ, 0x10, R164 ;  /* 0x00000010ffa57819 */ /* 0x000fe400000116a4 */
[----:B------:R-:W-:Y:S01]  /*21460*/  ISETP.LE.U32.AND P5, PT, R140, UR13, PT ;  /* 0x0000000d8c007c0c */ /* 0x000fe2000bfa3070 */
[----:B------:R-:W-:Y:S01]  /*21470*/  STG.E.U16 desc[UR24][R208.64+0x22], R157 ;  /* 0x0000229dd0007986 */ /* 0x000fe2000c101518 */
[----:B------:R-:W-:Y:S01]  /*21480*/  SHF.R.U32.HI R152, RZ, 0x8, R152 ;  /* 0x00000008ff987819 */ /* 0x000fe20000011698 */
[----:B------:R-:W-:Y:S02]  /*21490*/  @!P0 HADD2 R250, -R156.H0_H0, -RZ.H0_H0 ;  /* 0xa00000ff9cfa8230 */ /* 0x000fe40000000900 */
[----:B------:R-:W2:Y:S01]  /*214a0*/  LDSM.16.MT88.4 R140, [R190+0xb000] ;  /* 0x00b00000be8c783b */ /* 0x000ea20000004200 */
[----:B------:R-:W-:Y:S02]  /*214b0*/  LOP3.LUT R152, R152, 0xffff, RZ, 0xc0, !PT ;  /* 0x0000ffff98987812 */ /* 0x000fe400078ec0ff */
[----:B-1----:R-:W-:Y:S02]  /*214c0*/  SHF.R.U32.HI R0, RZ, 0x8, R154 ;  /* 0x00000008ff007819 */ /* 0x002fe4000001169a */
[--C-:B----4-:R-:W-:Y:S04]  /*214d0*/  SHF.R.U32.HI R153, RZ, 0x10, R164.reuse ;  /* 0x00000010ff997819 */ /* 0x110fe800000116a4 */
[----:B------:R-:W-:Y:S02]  /*214e0*/  LOP3.LUT R153, R153, 0xff, RZ, 0xc0, !PT ;  /* 0x000000ff99997812 */ /* 0x000fe400078ec0ff */
[--C-:B--2---:R-:W-:Y:S02]  /*214f0*/  SHF.R.U32.HI R167, RZ, 0x18, R164.reuse ;  /* 0x00000018ffa77819 */ /* 0x104fe400000116a4 */
[----:B------:R-:W-:Y:S02]  /*21500*/  ISETP.LE.U32.AND P1, PT, R153, UR13, PT ;  /* 0x0000000d99007c0c */ /* 0x000fe4000bf23070 */
[----:B------:R-:W-:Y:S02]  /*21510*/  SHF.R.U32.HI R153, RZ, 0x18, R164 ;  /* 0x00000018ff997819 */ /* 0x000fe400000116a4 */
[----:B------:R-:W-:Y:S02]  /*21520*/  LOP3.LUT R164, R207, UR21, R168, 0x96, !PT ;  /* 0x00000015cfa47c12 */ /* 0x000fe4000f8e96a8 */
[----:B------:R-:W-:Y:S02]  /*21530*/  PRMT R168, R159, 0x5410, R160 ;  /* 0x000054109fa87816 */ /* 0x000fe400000000a0 */
[----:B------:R-:W-:Y:S02]  /*21540*/  LOP3.LUT R2, R206, 0xff, RZ, 0xc0, !PT ;  /* 0x000000ffce027812 */ /* 0x000fe400078ec0ff */
[----:B------:R-:W-:Y:S04]  /*21550*/  LOP3.LUT R3, R166, 0xffff, RZ, 0xc0, !PT ;  /* 0x0000ffffa6037812 */ /* 0x000fe800078ec0ff */
[----:B------:R-:W-:Y:S01]  /*21560*/  SHF.R.U32.HI R3, RZ, 0x8, R3 ;  /* 0x00000008ff037819 */ /* 0x000fe20000011603 */
[-C--:B------:R-:W-:Y:S06]  /*21570*/  HMMA.16816.F32 R68, R136, R140.reuse, R68 ;  /* 0x0000008c8844723c */ /* 0x080fec0000001844 */
[C---:B------:R-:W-:Y:S06]  /*21580*/  HMMA.16816.F32 R72, R144.reuse, R140, R72 ;  /* 0x0000008c9048723c */ /* 0x040fec0000001848 */
[-C--:B------:R-:W-:Y:S05]  /*21590*/  HMMA.16816.F32 R76, R144, R142.reuse, R76 ;  /* 0x0000008e904c723c */ /* 0x080fea000000184c */
[----:B------:R-:W-:Y:S01]  /*215a0*/  LOP3.LUT R140, R165, 0xff, RZ, 0xc0, !PT ;  /* 0x000000ffa58c7812 */ /* 0x000fe200078ec0ff */
[C---:B------:R-:W-:Y:S05]  /*215b0*/  HMMA.16816.F32 R80, R136.reuse, R142, R80 ;  /* 0x0000008e8850723c */ /* 0x040fea0000001850 */
[----:B------:R-:W-:Y:S01]  /*215c0*/  PRMT R175, R140, 0x5410, R167 ;  /* 0x000054108caf7816 */ /* 0x000fe200000000a7 */
[-C--:B------:R-:W-:Y:S05]  /*215d0*/  HMMA.16816.F32 R84, R136, R148.reuse, R84 ;  /* 0x000000948854723c */ /* 0x080fea0000001854 */
[--C-:B------:R-:W-:Y:S01]  /*215e0*/  SHF.R.U32.HI R140, RZ, 0x10, R206.reuse ;  /* 0x00000010ff8c7819 */ /* 0x100fe200000116ce */
[C---:B------:R-:W-:Y:S05]  /*215f0*/  HMMA.16816.F32 R88, R144.reuse, R148, R88 ;  /* 0x000000949058723c */ /* 0x040fea0000001858 */
[--C-:B------:R-:W-:Y:S01]  /*21600*/  SHF.R.U32.HI R141, RZ, 0x18, R206.reuse ;  /* 0x00000018ff8d7819 */ /* 0x100fe200000116ce */
[-C--:B------:R-:W-:Y:S05]  /*21610*/  HMMA.16816.F32 R92, R144, R150.reuse, R92 ;  /* 0x00000096905c723c */ /* 0x080fea000000185c */
[----:B------:R-:W-:Y:S01]  /*21620*/  LOP3.LUT R140, R140, 0xff, RZ, 0xc0, !PT ;  /* 0x000000ff8c8c7812 */ /* 0x000fe200078ec0ff */
[C---:B------:R-:W-:Y:S01]  /*21630*/  HMMA.16816.F32 R96, R136.reuse, R150, R96 ;  /* 0x000000968860723c */ /* 0x040fe20000001860 */
[----:B------:R-:W1:Y:S04]  /*21640*/  MUFU.EX2 R150, R238 ;  /* 0x000000ee00967308 */ /* 0x000e680000000800 */
[----:B------:R-:W-:Y:S02]  /*21650*/  PRMT R179, R140, 0x5410, R141 ;  /* 0x000054108cb37816 */ /* 0x000fe4000000008d */
[----:B------:R-:W-:Y:S04]  /*21660*/  SHF.R.U32.HI R140, RZ, 0x10, R206 ;  /* 0x00000010ff8c7819 */ /* 0x000fe800000116ce */
[----:B------:R-:W-:Y:S02]  /*21670*/  LOP3.LUT R141, R166, 0xff, RZ, 0xc0, !PT ;  /* 0x000000ffa68d7812 */ /* 0x000fe400078ec0ff */
[--C-:B------:R-:W-:Y:S02]  /*21680*/  HSET2.LE.AND R175, R175, R211.reuse, PT ;  /* 0x000000d3afaf7233 */ /* 0x100fe40003803000 */
[--C-:B------:R-:W-:Y:S01]  /*21690*/  HSET2.LE.AND R179, R179, R211.reuse, PT ;  /* 0x000000d3b3b37233 */ /* 0x100fe20003803000 */
[----:B-1----:R-:W-:Y:S01]  /*216a0*/  FADD.FTZ R224, R150, R224 ;  /* 0x000000e096e07221 */ /* 0x002fe20000010000 */
[----:B---3--:R-:W-:Y:S02]  /*216b0*/  @!P2 HADD2 R174, -R159.H0_H0, -RZ.H0_H0 ;  /* 0xa00000ff9faea230 */ /* 0x008fe40000000900 */
[----:B-----5:R-:W-:Y:S03]  /*216c0*/  @!P3 HADD2 R173, -R160.H0_H0, -RZ.H0_H0 ;  /* 0xa00000ffa0adb230 */ /* 0x020fe60000000900 */
[----:B------:R1:W-:Y:S01]  /*216d0*/  @!P2 STL.S16 [R1+0x14], R174 ;  /* 0x000014ae0100a387 */ /* 0x0003e20000100600 */
[----:B------:R-:W-:Y:S03]  /*216e0*/  PRMT R172, R174, 0x7610, R172 ;  /* 0x00007610aeac7816 */ /* 0x000fe600000000ac */
[----:B------:R-:W-:Y:S01]  /*216f0*/  @!P3 STL.S16 [R1+0x10], R173 ;  /* 0x000010ad0100b387 */ /* 0x000fe20000100600 */
[----:B------:R-:W-:Y:S02]  /*21700*/  @!P2 PRMT R159, R172, 0x5410, RZ ;  /* 0x00005410ac9fa816 */ /* 0x000fe400000000ff */
[----:B------:R-:W-:Y:S01]  /*21710*/  PRMT R161, R173, 0x7610, R161 ;  /* 0x00007610ada17816 */ /* 0x000fe200000000a1 */
[----:B------:R2:W3:Y:S01]  /*21720*/  LDL.S16 R172, [R1+0xc] ;  /* 0x00000c0001ac7983 */ /* 0x0004e20000100600 */
[----:B------:R-:W-:Y:S02]  /*21730*/  ISETP.LE.U32.AND P2, PT, R152, UR13, PT ;  /* 0x0000000d98007c0c */ /* 0x000fe4000bf43070 */
[----:B------:R-:W-:Y:S01]  /*21740*/  @!P3 PRMT R160, R161, 0x5410, RZ ;  /* 0x00005410a1a0b816 */ /* 0x000fe200000000ff */
[----:B------:R-:W-:Y:S01]  /*21750*/  STG.E.U16 desc[UR24][R214.64+0x1e], R159 ;  /* 0x00001e9fd6007986 */ /* 0x000fe2000c101518 */
[----:B------:R-:W-:Y:S02]  /*21760*/  ISETP.LE.U32.AND P3, PT, R153, UR13, PT ;  /* 0x0000000d99007c0c */ /* 0x000fe4000bf63070 */
[----:B------:R-:W-:Y:S01]  /*21770*/  PRMT R161, R156, 0x5410, R158 ;  /* 0x000054109ca17816 */ /* 0x000fe2000000009e */
[----:B------:R-:W-:Y:S01]  /*21780*/  STG.E.U16 desc[UR24][R214.64+0x20], R160 ;  /* 0x000020a0d6007986 */ /* 0x000fe2000c101518 */
[----:B------:R-:W-:Y:S02]  /*21790*/  @!P0 PRMT R156, R250, 0x5410, RZ ;  /* 0x00005410fa9c8816 */ /* 0x000fe400000000ff */
[----:B------:R-:W-:Y:S03]  /*217a0*/  ISETP.LE.U32.AND P0, PT, R2, UR13, PT ;  /* 0x0000000d02007c0c */ /* 0x000fe6000bf03070 */
[----:B------:R-:W-:Y:S01]  /*217b0*/  STG.E.U16 desc[UR24][R212.64+0x20], R156 ;  /* 0x0000209cd4007986 */ /* 0x000fe2000c101518 */
[----:B-1----:R-:W-:Y:S02]  /*217c0*/  PRMT R174, R155, 0x5410, R0 ;  /* 0x000054109bae7816 */ /* 0x002fe40000000000 */
[----:B------:R-:W-:Y:S01]  /*217d0*/  LOP3.LUT R0, R206, 0xffff, RZ, 0xc0, !PT ;  /* 0x0000ffffce007812 */ /* 0x000fe200078ec0ff */
[----:B------:R-:W1:Y:S02]  /*217e0*/  LDSM.16.MT88.4 R152, [R195+0xb000] ;  /* 0x00b00000c398783b */ /* 0x000e640000004200 */
[--C-:B------:R-:W-:Y:S02]  /*217f0*/  HSET2.LE.AND R174, R174, R211.reuse, PT ;  /* 0x000000d3aeae7233 */ /* 0x100fe40003803000 */
[----:B------:R-:W-:Y:S04]  /*21800*/  SHF.R.U32.HI R0, RZ, 0x8, R0 ;  /* 0x00000008ff007819 */ /* 0x000fe80000011600 */
[----:B------:R-:W-:Y:S02]  /*21810*/  PRMT R178, R2, 0x5410, R0 ;  /* 0x0000541002b27816 */ /* 0x000fe40000000000 */
[----:B------:R-:W-:Y:S01]  /*21820*/  LOP3.LUT R0, R206, 0xffff, RZ, 0xc0, !PT ;  /* 0x0000ffffce007812 */ /* 0x000fe200078ec0ff */
[----:B------:R-:W-:Y:S01]  /*21830*/  FADD.FTZ R207, R186, R170 ;  /* 0x000000aabacf7221 */ /* 0x000fe20000010000 */
[----:B------:R-:W-:Y:S02]  /*21840*/  F2FP.F16.F32.PACK_AB R2, R234, R169 ;  /* 0x000000a9ea02723e */ /* 0x000fe400000000ff */
[----:B------:R-:W-:Y:S02]  /*21850*/  SHF.R.U32.HI R0, RZ, 0x8, R0 ;  /* 0x00000008ff007819 */ /* 0x000fe40000011600 */
[C---:B------:R-:W-:Y:S01]  /*21860*/  F2FP.F16.F32.PACK_AB R186, R229.reuse, R186 ;  /* 0x000000bae5ba723e */ /* 0x040fe200000000ff */
[----:B------:R-:W-:Y:S01]  /*21870*/  @!P5 HADD2 R251, -R2.H0_H0, -RZ.H0_H0 ;  /* 0xa00000ff02fbd230 */ /* 0x000fe20000000900 */
[----:B------:R-:W-:Y:S01]  /*21880*/  LOP3.LUT R0, R0, 0xffff, RZ, 0xc0, !PT ;  /* 0x0000ffff00007812 */ /* 0x000fe200078ec0ff */
[----:B------:R-:W-:Y:S01]  /*21890*/  FADD.FTZ R229, R229, R207 ;  /* 0x000000cfe5e57221 */ /* 0x000fe20000010000 */
[----:B------:R-:W-:Y:S01]  /*218a0*/  PRMT R187, R186, 0x7632, R187 ;  /* 0x00007632babb7816 */ /* 0x000fe200000000bb */
[----:B------:R-:W-:Y:S01]  /*218b0*/  @!P0 HADD2 R246, -R186.H0_H0, -RZ.H0_H0 ;  /* 0xa00000ffbaf68230 */ /* 0x000fe20000000900 */
[--C-:B------:R-:W-:Y:S02]  /*218c0*/  HSET2.LE.AND R178, R178, R211.reuse, PT ;  /* 0x000000d3b2b27233 */ /* 0x100fe40003803000 */
[----:B------:R-:W-:Y:S01]  /*218d0*/  SHF.R.U32.HI R206, RZ, 0x18, R206 ;  /* 0x00000018ffce7819 */ /* 0x000fe200000116ce */
[-C--:B-1----:R-:W-:Y:S06]  /*218e0*/  HMMA.16816.F32 R100, R136, R152.reuse, R100 ;  /* 0x000000988864723c */ /* 0x082fec0000001864 */
[C---:B------:R-:W-:Y:S06]  /*218f0*/  HMMA.16816.F32 R104, R144.reuse, R152, R104 ;  /* 0x000000989068723c */ /* 0x040fec0000001868 */
[-C--:B------:R-:W-:Y:S06]  /*21900*/  HMMA.16816.F32 R108, R144, R154.reuse, R108 ;  /* 0x0000009a906c723c */ /* 0x080fec000000186c */
[C---:B------:R-:W-:Y:S05]  /*21910*/  HMMA.16816.F32 R112, R136.reuse, R154, R112 ;  /* 0x0000009a8870723c */ /* 0x040fea0000001870 */
[----:B---3--:R-:W-:Y:S05]  /*21920*/  @!P6 HADD2 R172, -R158.H0_H0, -RZ.H0_H0 ;  /* 0xa00000ff9eace230 */ /* 0x008fea0000000900 */
[----:B------:R1:W-:Y:S01]  /*21930*/  @!P6 STL.S16 [R1+0xc], R172 ;  /* 0x00000cac0100e387 */ /* 0x0003e20000100600 */
[----:B------:R-:W-:Y:S03]  /*21940*/  PRMT R142, R172, 0x7610, R142 ;  /* 0x00007610ac8e7816 */ /* 0x000fe6000000008e */
[----:B------:R2:W3:Y:S01]  /*21950*/  LDL.S16 R165, [R1+0x18] ;  /* 0x0000180001a57983 */ /* 0x0004e20000100600 */
[----:B------:R-:W-:Y:S02]  /*21960*/  @!P6 PRMT R158, R142, 0x5410, RZ ;  /* 0x000054108e9ee816 */ /* 0x000fe400000000ff */
[----:B------:R-:W-:Y:S02]  /*21970*/  ISETP.LE.U32.AND P6, PT, R0, UR13, PT ;  /* 0x0000000d00007c0c */ /* 0x000fe4000bfc3070 */
[----:B------:R-:W-:Y:S01]  /*21980*/  PRMT R0, R2, 0x7632, R0 ;  /* 0x0000763202007816 */ /* 0x000fe20000000000 */
[----:B------:R-:W-:Y:S01]  /*21990*/  STG.E.U16 desc[UR24][R212.64+0x22], R158 ;  /* 0x0000229ed4007986 */ /* 0x000fe2000c101518 */
[----:B------:R-:W-:Y:S02]  /*219a0*/  LOP3.LUT R142, R140, 0xff, RZ, 0xc0, !PT ;  /* 0x000000ff8c8e7812 */ /* 0x000fe400078ec0ff */
[----:B------:R-:W-:Y:S01]  /*219b0*/  SHF.R.U32.HI R140, RZ, 0x10, R166 ;  /* 0x00000010ff8c7819 */ /* 0x000fe200000116a6 */
[----:B------:R-:W-:Y:S01]  /*219c0*/  LDSM.16.MT88.4 R156, [R192+0xa800] ;  /* 0x00a80000c09c783b */ /* 0x000fe20000004200 */
[----:B------:R-:W-:Y:S02]  /*219d0*/  PRMT R148, R2, 0x5410, R0 ;  /* 0x0000541002947816 */ /* 0x000fe40000000000 */
[----:B------:R-:W-:Y:S02]  /*219e0*/  @!P5 PRMT R2, R251, 0x5410, RZ ;  /* 0x00005410fb02d816 */ /* 0x000fe400000000ff */
[----:B------:R-:W-:Y:S01]  /*219f0*/  ISETP.LE.U32.AND P5, PT, R142, UR13, PT ;  /* 0x0000000d8e007c0c */ /* 0x000fe2000bfa3070 */
[----:B------:R-:W-:Y:S01]  /*21a00*/  @!P6 HADD2 R245, -R187.H0_H0, -RZ.H0_H0 ;  /* 0xa00000ffbbf5e230 */ /* 0x000fe20000000900 */
[----:B------:R-:W-:Y:S01]  /*21a10*/  LOP3.LUT R149, R140, 0xff, RZ, 0xc0, !PT ;  /* 0x000000ff8c957812 */ /* 0x000fe200078ec0ff */
[----:B------:R4:W-:Y:S01]  /*21a20*/  STG.E.U16 desc[UR24][R204.64+0x30], R2 ;  /* 0x00003002cc007986 */ /* 0x0009e2000c101518 */
[----:B------:R-:W-:Y:S02]  /*21a30*/  SHF.R.U32.HI R166, RZ, 0x18, R166 ;  /* 0x00000018ffa67819 */ /* 0x000fe400000116a6 */
[----:B-1----:R-:W-:Y:S02]  /*21a40*/  PRMT R172, R141, 0x5410, R3 ;  /* 0x000054108dac7816 */ /* 0x002fe40000000003 */
[----:B------:R-:W1:Y:S01]  /*21a50*/  LDSM.16.MT88.4 R140, [R194+0xb000] ;  /* 0x00b00000c28c783b */ /* 0x000e620000004200 */
[C---:B------:R-:W-:Y:S02]  /*21a60*/  LOP3.LUT R3, R164.reuse, 0xffff, RZ, 0xc0, !PT ;  /* 0x0000ffffa4037812 */ /* 0x040fe400078ec0ff */
[----:B------:R-:W-:Y:S02]  /*21a70*/  PRMT R166, R149, 0x5410, R166 ;  /* 0x0000541095a67816 */ /* 0x000fe400000000a6 */
[----:B------:R-:W-:Y:S01]  /*21a80*/  LOP3.LUT R149, R164, 0xff, RZ, 0xc0, !PT ;  /* 0x000000ffa4957812 */ /* 0x000fe200078ec0ff */
[----:B------:R-:W-:Y:S01]  /*21a90*/  @!P5 HADD2 R244, -R185.H0_H0, -RZ.H0_H0 ;  /* 0xa00000ffb9f4d230 */ /* 0x000fe20000000900 */
[----:B------:R-:W-:Y:S02]  /*21aa0*/  SHF.R.U32.HI R3, RZ, 0x8, R3 ;  /* 0x00000008ff037819 */ /* 0x000fe40000011603 */
[--C-:B------:R-:W-:Y:S02]  /*21ab0*/  HSET2.LE.AND R173, R166, R211.reuse, PT ;  /* 0x000000d3a6ad7233 */ /* 0x100fe40003803000 */
[----:B------:R-:W-:Y:S02]  /*21ac0*/  PRMT R149, R149, 0x5410, R3 ;  /* 0x0000541095957816 */ /* 0x000fe40000000003 */
[--C-:B------:R-:W-:Y:S02]  /*21ad0*/  SHF.R.U32.HI R3, RZ, 0x10, R164.reuse ;  /* 0x00000010ff037819 */ /* 0x100fe400000116a4 */
[----:B------:R-:W-:Y:S02]  /*21ae0*/  SHF.R.U32.HI R164, RZ, 0x18, R164 ;  /* 0x00000018ffa47819 */ /* 0x000fe400000116a4 */
[----:B------:R-:W-:Y:S02]  /*21af0*/  LOP3.LUT R3, R3, 0xff, RZ, 0xc0, !PT ;  /* 0x000000ff03037812 */ /* 0x000fe400078ec0ff */
[----:B------:R-:W-:Y:S02]  /*21b00*/  LOP3.LUT R173, R173, R163, RZ, 0xc0, !PT ;  /* 0x000000a3adad7212 */ /* 0x000fe400078ec0ff */
[----:B------:R-:W-:Y:S02]  /*21b10*/  PRMT R177, R3, 0x5410, R164 ;  /* 0x0000541003b17816 */ /* 0x000fe400000000a4 */
[C---:B------:R-:W-:Y:S01]  /*21b20*/  F2FP.F16.F32.PACK_AB R3, R231.reuse, R150 ;  /* 0x00000096e703723e */ /* 0x040fe200000000ff */
[----:B------:R-:W-:Y:S01]  /*21b30*/  FADD.FTZ R231, R231, R224 ;  /* 0x000000e0e7e77221 */ /* 0x000fe20000010000 */
[----:B------:R-:W-:Y:S02]  /*21b40*/  LOP3.LUT R174, R174, R148, RZ, 0xc0, !PT ;  /* 0x00000094aeae7212 */ /* 0x000fe400078ec0ff */
[----:B------:R-:W-:Y:S01]  /*21b50*/  PRMT R188, R3, 0x7632, R188 ;  /* 0x0000763203bc7816 */ /* 0x000fe200000000bc */
[----:B------:R-:W-:Y:S01]  /*21b60*/  @!P1 HADD2 R248, -R3.H0_H0, -RZ.H0_H0 ;  /* 0xa00000ff03f89230 */ /* 0x000fe20000000900 */
[--C-:B------:R-:W-:Y:S02]  /*21b70*/  HSET2.LE.AND R176, R149, R211.reuse, PT ;  /* 0x000000d395b07233 */ /* 0x100fe40003803000 */
[----:B----4-:R-:W-:Y:S01]  /*21b80*/  PRMT R2, R186, 0x5410, R187 ;  /* 0x00005410ba027816 */ /* 0x010fe200000000bb */
[----:B------:R-:W-:Y:S01]  /*21b90*/  @!P3 HADD2 R247, -R188.H0_H0, -RZ.H0_H0 ;  /* 0xa00000ffbcf7b230 */ /* 0x000fe20000000900 */
[----:B------:R-:W-:Y:S02]  /*21ba0*/  @!P0 PRMT R186, R246, 0x5410, RZ ;  /* 0x00005410f6ba8816 */ /* 0x000fe400000000ff */
[----:B------:R-:W-:Y:S02]  /*21bb0*/  @!P6 PRMT R187, R245, 0x5410, RZ ;  /* 0x00005410f5bbe816 */ /* 0x000fe400000000ff */
[----:B------:R-:W-:Y:S02]  /*21bc0*/  LOP3.LUT R176, R176, R168, RZ, 0xc0, !PT ;  /* 0x000000a8b0b07212 */ /* 0x000fe400078ec0ff */
[----:B------:R-:W-:Y:S01]  /*21bd0*/  LOP3.LUT R178, R178, R2, RZ, 0xc0, !PT ;  /* 0x00000002b2b27212 */ /* 0x000fe200078ec0ff */
[-C--:B-1----:R-:W-:Y:S03]  /*21be0*/  HMMA.16816.F32 R116, R136, R140.reuse, R116 ;  /* 0x0000008c8874723c */ /* 0x082fe60000001874 */
[----:B------:R-:W-:Y:S01]  /*21bf0*/  FADD.FTZ R2, R234, R225 ;  /* 0x000000e1ea027221 */ /* 0x000fe20000010000 */
[--C-:B------:R-:W-:Y:S02]  /*21c00*/  HSET2.LE.AND R172, R172, R211.reuse, PT ;  /* 0x000000d3acac7233 */ /* 0x100fe40003803000 */
[C---:B------:R-:W-:Y:S05]  /*21c10*/  HMMA.16816.F32 R120, R144.reuse, R140, R120 ;  /* 0x0000008c9078723c */ /* 0x040fea0000001878 */
[----:B------:R-:W-:Y:S01]  /*21c20*/  LOP3.LUT R172, R172, R162, RZ, 0xc0, !PT ;  /* 0x000000a2acac7212 */ /* 0x000fe200078ec0ff */
[-C--:B------:R-:W-:Y:S05]  /*21c30*/  HMMA.16816.F32 R124, R144, R142.reuse, R124 ;  /* 0x0000008e907c723c */ /* 0x080fea000000187c */
[----:B------:R-:W-:Y:S01]  /*21c40*/  PRMT R140, R3, 0x5410, R188 ;  /* 0x00005410038c7816 */ /* 0x000fe200000000bc */
[----:B------:R-:W-:Y:S01]  /*21c50*/  HMMA.16816.F32 R128, R136, R142, R128 ;  /* 0x0000008e8880723c */ /* 0x000fe20000001880 */
[----:B------:R-:W-:Y:S04]  /*21c60*/  LDSM.16.MT88.4 R136, [R194+0xa800] ;  /* 0x00a80000c288783b */ /* 0x000fe80000004200 */
[----:B------:R-:W-:Y:S02]  /*21c70*/  LOP3.LUT R175, R175, R140, RZ, 0xc0, !PT ;  /* 0x0000008cafaf7212 */ /* 0x000fe400078ec0ff */
[----:B------:R-:W-:Y:S04]  /*21c80*/  HSET2.LE.AND R177, R177, R211, PT ;  /* 0x000000d3b1b17233 */ /* 0x000fe80003803000 */
[----:B------:R-:W-:Y:S02]  /*21c90*/  @!P1 PRMT R3, R248, 0x5410, RZ ;  /* 0x00005410f8039816 */ /* 0x000fe400000000ff */
[----:B------:R-:W-:Y:S02]  /*21ca0*/  LOP3.LUT R177, R177, R161, RZ, 0xc0, !PT ;  /* 0x000000a1b1b17212 */ /* 0x000fe400078ec0ff */
[----:B------:R-:W-:Y:S02]  /*21cb0*/  @!P3 PRMT R188, R247, 0x5410, RZ ;  /* 0x00005410f7bcb816 */ /* 0x000fe400000000ff */
[----:B------:R-:W-:Y:S11]  /*21cc0*/  ISETP.LE.U32.AND P1, PT, R206, UR13, PT ;  /* 0x0000000dce007c0c */ /* 0x000ff6000bf23070 */
[----:B------:R-:W-:Y:S02]  /*21cd0*/  @!UPT UIADD3 URZ, URZ, URZ, URZ ;  /* 0x0000003f3f3ff290 */ /* 0x000fe4000fffe03f */
[----:B------:R-:W-:Y:S02]  /*21ce0*/  @!P1 HADD2 R241, -R184.H0_H0, -RZ.H0_H0 ;  /* 0xa00000ffb8f19230 */ /* 0x000fe40000000900 */
[----:B---3--:R-:W-:Y:S05]  /*21cf0*/  @!P2 HADD2 R165, -R0.H0_H0, -RZ.H0_H0 ;  /* 0xa00000ff00a5a230 */ /* 0x008fea0000000900 */
[----:B------:R-:W-:Y:S01]  /*21d00*/  PRMT R151, R165, 0x7610, R151 ;  /* 0x00007610a5977816 */ /* 0x000fe20000000097 */
[----:B------:R-:W-:Y:S03]  /*21d10*/  @!P2 STL.S16 [R1+0x18], R165 ;  /* 0x000018a50100a387 */ /* 0x000fe60000100600 */
[----:B------:R-:W-:Y:S01]  /*21d20*/  @!P2 PRMT R0, R151, 0x5410, RZ ;  /* 0x000054109700a816 */ /* 0x000fe200000000ff */
[----:B------:R-:W1:Y:S08]  /*21d30*/  LDSM.16.MT88.4 R164, [R190+0xa800] ;  /* 0x00a80000bea4783b */ /* 0x000e700000004200 */
[----:B------:R3:W-:Y:S04]  /*21d40*/  STG.E.U16 desc[UR24][R204.64+0x32], R0 ;  /* 0x00003200cc007986 */ /* 0x0007e8000c101518 */
[----:B------:R-:W-:Y:S04]  /*21d50*/  STG.E.U16 desc[UR24][R208.64+0x30], R3 ;  /* 0x00003003d0007986 */ /* 0x000fe8000c101518 */
[----:B------:R-:W-:Y:S04]  /*21d60*/  STG.E.U16 desc[UR24][R208.64+0x32], R188 ;  /* 0x000032bcd0007986 */ /* 0x000fe8000c101518 */
[----:B------:R-:W-:Y:S04]  /*21d70*/  STG.E.U16 desc[UR24][R214.64+0x2e], R186 ;  /* 0x00002ebad6007986 */ /* 0x000fe8000c101518 */
[----:B------:R-:W-:Y:S04]  /*21d80*/  STG.E.U16 desc[UR24][R214.64+0x30], R187 ;  /* 0x000030bbd6007986 */ /* 0x000fe8000c101518 */
[----:B------:R-:W-:Y:S01]  /*21d90*/  STL [R1+0x68], R2 ;  /* 0x0000680201007387 */ /* 0x000fe20000100800 */
[----:B---3--:R-:W-:Y:S02]  /*21da0*/  PRMT R0, R185, 0x5410, R184 ;  /* 0x00005410b9007816 */ /* 0x008fe400000000b8 */
[----:B------:R-:W-:Y:S02]  /*21db0*/  @!P5 PRMT R185, R244, 0x5410, RZ ;  /* 0x00005410f4b9d816 */ /* 0x000fe400000000ff */
[----:B------:R-:W-:Y:S01]  /*21dc0*/  LOP3.LUT R179, R179, R0, RZ, 0xc0, !PT ;  /* 0x00000000b3b37212 */ /* 0x000fe200078ec0ff */
[-C--:B-1----:R-:W-:Y:S01]  /*21dd0*/  HMMA.16816.F32 R168, R172, R164.reuse, R4 ;  /* 0x000000a4aca8723c */ /* 0x082fe20000001804 */
[----:B------:R-:W1:Y:S04]  /*21de0*/  LDSM.16.MT88.4 R4, [R190+0xb800] ;  /* 0x00b80000be04783b */ /* 0x000e680000004200 */
[----:B------:R-:W-:Y:S01]  /*21df0*/  @!P1 PRMT R184, R241, 0x5410, RZ ;  /* 0x00005410f1b89816 */ /* 0x000fe200000000ff */
[C---:B------:R-:W-:Y:S03]  /*21e00*/  HMMA.16816.F32 R152, R176.reuse, R164, R8 ;  /* 0x000000a4b098723c */ /* 0x040fe60000001808 */
[----:B------:R-:W3:Y:S02]  /*21e10*/  LDSM.16.MT88.4 R8, [R192+0xb800] ;  /* 0x00b80000c008783b */ /* 0x000ee40000004200 */
[----:B------:R-:W-:Y:S01]  /*21e20*/  IADD3 R204, P0, R204, -0x40, RZ ;  /* 0xffffffc0cccc7810 */ /* 0x000fe20007f1e0ff */
[-C--:B------:R-:W-:Y:S05]  /*21e30*/  HMMA.16816.F32 R148, R176, R166.reuse, R12 ;  /* 0x000000a6b094723c */ /* 0x080fea000000180c */
[----:B------:R-:W4:Y:S01]  /*21e40*/  LDSM.16.MT88.4 R12, [R195+0xb800] ;  /* 0x00b80000c30c783b */ /* 0x000f220000004200 */
[C---:B------:R-:W-:Y:S05]  /*21e50*/  HMMA.16816.F32 R164, R172.reuse, R166, R16 ;  /* 0x000000a6aca4723c */ /* 0x040fea0000001810 */
[----:B------:R-:W-:Y:S01]  /*21e60*/  IADD3.X R205, R205, -0x1, RZ, P0, !PT ;  /* 0xffffffffcdcd7810 */ /* 0x000fe200007fe4ff */
[-C--:B------:R-:W-:Y:S01]  /*21e70*/  HMMA.16816.F32 R160, R172, R156.reuse, R20 ;  /* 0x0000009caca0723c */ /* 0x080fe20000001814 */
[----:B------:R-:W5:Y:S01]  /*21e80*/  LDSM.16.MT88.4 R16, [R194+0xb800] ;  /* 0x00b80000c210783b */ /* 0x000f620000004200 */
[----:B------:R-:W-:Y:S03]  /*21e90*/  PLOP3.LUT P0, PT, PT, PT, UP0, 0x80, 0x0 ;  /* 0x000000000000781c */ /* 0x000fe60003f0f008 */
[----:B------:R-:W-:Y:S01]  /*21ea0*/  FADD.FTZ R0, R227, R226 ;  /* 0x000000e2e3007221 */ /* 0x000fe20000010000 */
[C---:B------:R-:W-:Y:S03]  /*21eb0*/  HMMA.16816.F32 R144, R176.reuse, R156, R24 ;  /* 0x0000009cb090723c */ /* 0x040fe60000001818 */
[----:B------:R2:W-:Y:S02]  /*21ec0*/  STG.E.U16 desc[UR24][R212.64+0x30], R185 ;  /* 0x000030b9d4007986 */ /* 0x0005e4000c101518 */
[----:B------:R-:W-:Y:S01]  /*21ed0*/  FADD.FTZ R230, R230, R0 ;  /* 0x00000000e6e67221 */ /* 0x000fe20000010000 */
[-C--:B------:R-:W-:Y:S01]  /*21ee0*/  HMMA.16816.F32 R140, R176, R158.reuse, R28 ;  /* 0x0000009eb08c723c */ /* 0x080fe2000000181c */
[----:B------:R2:W-:Y:S05]  /*21ef0*/  STG.E.U16 desc[UR24][R212.64+0x32], R184 ;  /* 0x000032b8d4007986 */ /* 0x0005ea000c101518 */
[C---:B------:R-:W-:Y:S06]  /*21f00*/  HMMA.16816.F32 R156, R172.reuse, R158, R32 ;  /* 0x0000009eac9c723c */ /* 0x040fec0000001820 */
[-C--:B------:R-:W-:Y:S06]  /*21f10*/  HMMA.16816.F32 R36, R172, R180.reuse, R36 ;  /* 0x000000b4ac24723c */ /* 0x080fec0000001824 */
[C---:B------:R-:W-:Y:S06]  /*21f20*/  HMMA.16816.F32 R40, R176.reuse, R180, R40 ;  /* 0x000000b4b028723c */ /* 0x040fec0000001828 */
[-C--:B------:R-:W-:Y:S06]  /*21f30*/  HMMA.16816.F32 R44, R176, R182.reuse, R44 ;  /* 0x000000b6b02c723c */ /* 0x080fec000000182c */
[C---:B------:R-:W-:Y:S06]  /*21f40*/  HMMA.16816.F32 R48, R172.reuse, R182, R48 ;  /* 0x000000b6ac30723c */ /* 0x040fec0000001830 */
[-C--:B------:R-:W-:Y:S06]  /*21f50*/  HMMA.16816.F32 R52, R172, R136.reuse, R52 ;  /* 0x00000088ac34723c */ /* 0x080fec0000001834 */
        /* <DEDUP_REMOVED lines=22> */
[----:B------:R-:W-:Y:S01]  /*220c0*/  HMMA.16816.F32 R128, R172, R18, R128 ;  /* 0x00000012ac80723c */ /* 0x000fe20000001880 */
[----:B------:R-:W-:Y:S11]  /*220d0*/  @!UPT UIADD3 URZ, URZ, URZ, URZ ;  /* 0x0000003f3f3ff290 */ /* 0x000ff6000fffe03f */
[----:B------:R-:W-:Y:S01]  /*220e0*/  @!UPT UIADD3 URZ, URZ, URZ, URZ ;  /* 0x0000003f3f3ff290 */ /* 0x000fe2000fffe03f */
[----:B--2---:R-:W-:Y:S11]  /*220f0*/  @P0 BRA `(.L_x_2580) ;  /* 0xffffffb800940947 */ /* 0x004ff6000383ffff */
.L_x_2579:
[----:B------:R-:W2:Y:S01]  /*22100*/  LDL.LU R3, [R1+0x68] ;  /* 0x0000680001037983 */ /* 0x000ea20000300800 */
[----:B------:R-:W1:Y:S01]  /*22110*/  S2UR UR4, SR_CgaCtaId ;  /* 0x00000000000479c3 */ /* 0x000e620000008800 */
[----:B------:R-:W-:Y:S01]  /*22120*/  UISETP.NE.AND UP0, UPT, UR14, -0x1, UPT ;  /* 0xffffffff0e00788c */ /* 0x000fe2000bf05270 */
[----:B------:R-:W-:Y:S01]  /*22130*/  IMAD.MOV.U32 R175, RZ, RZ, 0x20 ;  /* 0x00000020ffaf7424 */ /* 0x000fe200078e00ff */
[----:B------:R-:W3:Y:S01]  /*22140*/  SHFL.BFLY PT, R2, R231, 0x2, 0x1f ;  /* 0x0c401f00e7027f89 */ /* 0x000ee200000e0000 */
[----:B------:R-:W-:Y:S01]  /*22150*/  ULDC UR8, c[0x0][0x38c] ;  /* 0x0000e30000087ab9 */ /* 0x000fe20000000800 */
[----:B------:R-:W-:Y:S02]  /*22160*/  IMAD.MOV.U32 R136, RZ, RZ, 0x40 ;  /* 0x00000040ff887424 */ /* 0x000fe400078e00ff */
[----:B------:R-:W4:Y:S04]  /*22170*/  SHFL.BFLY PT, R4, R229, 0x2, 0x1f ;  /* 0x0c401f00e5047f89 */ /* 0x000f2800000e0000 */
[----:B------:R-:W4:Y:S01]  /*22180*/  SHFL.BFLY PT, R5, R230, 0x2, 0x1f ;  /* 0x0c401f00e6057f89 */ /* 0x000f2200000e0000 */
[----:B------:R-:W-:-:S02]  /*22190*/  @UP0 ULDC.64 UR6, c[0x0][0x298] ;  /* 0x0000a60000060ab9 */ /* 0x000fc40000000a00 */
[----:B------:R-:W-:Y:S01]  /*221a0*/  @UP0 UIMAD.WIDE.U32 UR10, UR14, UR6, URZ ;  /* 0x000000060e0a02a5 */ /* 0x000fe2000f8e003f */
[----:B------:R-:W4:Y:S02]  /*221b0*/  S2R R9, SR_TID.X ;  /* 0x0000000000097919 */ /* 0x000f240000002100 */
[----:B------:R-:W-:Y:S01]  /*221c0*/  UMOV UR6, 0x400 ;  /* 0x0000040000067882 */ /* 0x000fe20000000000 */
[----:B------:R-:W-:Y:S02]  /*221d0*/  @UP0 UIMAD UR7, UR14, UR7, UR11 ;  /* 0x000000070e0702a4 */ /* 0x000fe4000f8e020b */
[----:B-1----:R-:W-:Y:S01]  /*221e0*/  ULEA UR4, UR4, UR6, 0x18 ;  /* 0x0000000604047291 */ /* 0x002fe2000f8ec03f */
[----:B---3--:R-:W-:Y:S01]  /*221f0*/  FADD.FTZ R231, R2, R231 ;  /* 0x000000e702e77221 */ /* 0x008fe20000010000 */
[----:B----4-:R-:W-:Y:S01]  /*22200*/  FADD.FTZ R229, R4, R229 ;  /* 0x000000e504e57221 */ /* 0x010fe20000010000 */
[----:B------:R-:W-:Y:S02]  /*22210*/  IMAD.MOV.U32 R4, RZ, RZ, 0x3f800000 ;  /* 0x3f800000ff047424 */ /* 0x000fe400078e00ff */
[----:B------:R-:W-:-:S02]  /*22220*/  FADD.FTZ R230, R5, R230 ;  /* 0x000000e605e67221 */ /* 0x000fc40000010000 */
[----:B------:R-:W1:Y:S04]  /*22230*/  SHFL.BFLY PT, R2, R229, 0x1, 0x1f ;  /* 0x0c201f00e5027f89 */ /* 0x000e6800000e0000 */
[----:B------:R-:W3:Y:S01]  /*22240*/  SHFL.BFLY PT, R5, R230, 0x1, 0x1f ;  /* 0x0c201f00e6057f89 */ /* 0x000ee200000e0000 */
[----:B------:R-:W-:-:S04]  /*22250*/  SHF.R.S32.HI R172, RZ, 0x1f, R9 ;  /* 0x0000001fffac7819 */ /* 0x000fc80000011409 */
[----:B------:R-:W-:-:S04]  /*22260*/  LEA.HI R10, R172, R9, RZ, 0x5 ;  /* 0x00000009ac0a7211 */ /* 0x000fc800078f28ff */
[----:B------:R-:W-:Y:S01]  /*22270*/  SHF.R.S32.HI R8, RZ, 0x5, R10 ;  /* 0x00000005ff087819 */ /* 0x000fe2000001140a */
[----:B-1----:R-:W-:Y:S01]  /*22280*/  FADD.FTZ R173, R229, R2 ;  /* 0x00000002e5ad7221 */ /* 0x002fe20000010000 */
[----:B------:R-:W-:Y:S02]  /*22290*/  IMAD.MOV.U32 R2, RZ, RZ, 0x3f800000 ;  /* 0x3f800000ff027424 */ /* 0x000fe400078e00ff */
[----:B---3--:R-:W-:Y:S02]  /*222a0*/  FADD.FTZ R174, R230, R5 ;  /* 0x00000005e6ae7221 */ /* 0x008fe40000010000 */
[----:B------:R-:W-:-:S13]  /*222b0*/  FSETP.NE.FTZ.AND P6, PT, R173, RZ, PT ;  /* 0x000000ffad00720b */ /* 0x000fda0003fd5000 */
[----:B------:R-:W1:Y:S02]  /*222c0*/  @P6 MUFU.RCP R2, R173 ;  /* 0x000000ad00026308 */ /* 0x000e640000001000 */
[----:B-1----:R-:W-:Y:S01]  /*222d0*/  FMUL.FTZ R2, R2, UR8 ;  /* 0x0000000802027c20 */ /* 0x002fe20008410000 */
[----:B--2---:R-:W1:Y:S02]  /*222e0*/  SHFL.BFLY PT, R0, R3, 0x2, 0x1f ;  /* 0x0c401f0003007f89 */ /* 0x004e6400000e0000 */
[----:B-1----:R-:W-:Y:S02]  /*222f0*/  FADD.FTZ R0, R0, R3 ;  /* 0x0000000300007221 */ /* 0x002fe40000010000 */
[----:B------:R-:W1:Y:S04]  /*22300*/  SHFL.BFLY PT, R3, R231, 0x1, 0x1f ;  /* 0x0c201f00e7037f89 */ /* 0x000e6800000e0000 */
[----:B------:R-:W2:Y:S01]  /*22310*/  SHFL.BFLY PT, R6, R0, 0x1, 0x1f ;  /* 0x0c201f0000067f89 */ /* 0x000ea200000e0000 */
[----:B-1----:R-:W-:Y:S01]  /*22320*/  FADD.FTZ R231, R231, R3 ;  /* 0x00000003e7e77221 */ /* 0x002fe20000010000 */
[----:B------:R-:W-:-:S02]  /*22330*/  IMAD.MOV.U32 R3, RZ, RZ, 0x3f800000 ;  /* 0x3f800000ff037424 */ /* 0x000fc400078e00ff */
[----:B--2---:R-:W-:Y:S01]  /*22340*/  FADD.FTZ R137, R0, R6 ;  /* 0x0000000600897221 */ /* 0x004fe20000010000 */
[----:B------:R-:W-:Y:S02]  /*22350*/  LEA.HI R6, R172, R9, RZ, 0x2 ;  /* 0x00000009ac067211 */ /* 0x000fe400078f10ff */
[----:B------:R-:W-:Y:S02]  /*22360*/  FSETP.NE.FTZ.AND P5, PT, R231, RZ, PT ;  /* 0x000000ffe700720b */ /* 0x000fe40003fb5000 */
[----:B------:R-:W-:Y:S02]  /*22370*/  FSETP.NE.FTZ.AND P0, PT, R137, RZ, PT ;  /* 0x000000ff8900720b */ /* 0x000fe40003f15000 */
[--C-:B------:R-:W-:Y:S02]  /*22380*/  SHF.R.S32.HI R7, RZ, 0x2, R6.reuse ;  /* 0x00000002ff077819 */ /* 0x100fe40000011406 */
[----:B------:R-:W-:Y:S02]  /*22390*/  SHF.R.S32.HI R0, RZ, 0x1f, R6 ;  /* 0x0000001fff007819 */ /* 0x000fe40000011406 */
[----:B------:R-:W-:-:S02]  /*223a0*/  P2R R176, PR, RZ, 0x1 ;  /* 0x00000001ffb07803 */ /* 0x000fc40000000000 */
[----:B------:R-:W-:Y:S02]  /*223b0*/  LEA.HI R0, R0, R7, RZ, 0x3 ;  /* 0x0000000700007211 */ /* 0x000fe400078f18ff */
[----:B------:R-:W-:Y:S01]  /*223c0*/  LOP3.LUT R5, R6, 0x3ffffffc, RZ, 0xc0, !PT ;  /* 0x3ffffffc06057812 */ /* 0x000fe200078ec0ff */
[----:B------:R-:W1:Y:S01]  /*223d0*/  @P5 MUFU.RCP R3, R231 ;  /* 0x000000e700035308 */ /* 0x000e620000001000 */
[----:B------:R-:W-:Y:S02]  /*223e0*/  LOP3.LUT R0, R0, 0xfffffff8, RZ, 0xc0, !PT ;  /* 0xfffffff800007812 */ /* 0x000fe400078ec0ff */
[----:B------:R-:W-:Y:S01]  /*223f0*/  P2R R178, PR, RZ, 0x20 ;  /* 0x00000020ffb27803 */ /* 0x000fe20000000000 */
[----:B------:R-:W-:Y:S02]  /*22400*/  IMAD.IADD R6, R9, 0x1, -R5 ;  /* 0x0000000109067824 */ /* 0x000fe400078e0a05 */
[----:B------:R-:W-:Y:S02]  /*22410*/  IMAD.IADD R0, R7, 0x1, -R0 ;  /* 0x0000000107007824 */ /* 0x000fe400078e0a00 */
[----:B------:R-:W2:Y:S01]  /*22420*/  @P0 MUFU.RCP R4, R137 ;  /* 0x0000008900040308 */ /* 0x000ea20000001000 */
[----:B------:R-:W-:Y:S01]  /*22430*/  FSETP.NE.FTZ.AND P0, PT, R174, RZ, PT ;  /* 0x000000ffae00720b */ /* 0x000fe20003f15000 */
[----:B------:R-:W-:-:S02]  /*22440*/  IMAD.MOV.U32 R5, RZ, RZ, 0x3f800000 ;  /* 0x3f800000ff057424 */ /* 0x000fc400078e00ff */
[C---:B------:R-:W-:Y:S01]  /*22450*/  IMAD.SHL.U32 R7, R0.reuse, 0x40, RZ ;  /* 0x0000004000077824 */ /* 0x040fe200078e00ff */
[----:B------:R-:W-:Y:S01]  /*22460*/  R2P PR, R0, 0x6 ;  /* 0x0000000600007804 */ /* 0x000fe20000000000 */
[----:B------:R-:W-:-:S03]  /*22470*/  IMAD R8, R8, 0x200, R6 ;  /* 0x0000020008087824 */ /* 0x000fc600078e0206 */
[----:B------:R-:W-:Y:S01]  /*22480*/  LOP3.LUT R6, R7, 0x1c0, RZ, 0xc0, !PT ;  /* 0x000001c007067812 */ /* 0x000fe200078ec0ff */
[----:B-1----:R-:W-:Y:S01]  /*22490*/  FMUL.FTZ R3, R3, UR8 ;  /* 0x0000000803037c20 */ /* 0x002fe20008410000 */
[----:B------:R-:W-:Y:S02]  /*224a0*/  SEL R175, R175, 0xffffffe0, !P1 ;  /* 0xffffffe0afaf7807 */ /* 0x000fe40004800000 */
[----:B------:R-:W-:Y:S01]  /*224b0*/  PLOP3.LUT P1, PT, PT, PT, UP0, 0x80, 0x0 ;  /* 0x000000000000781c */ /* 0x000fe20003f2f008 */
[----:B------:R-:W1:Y:S01]  /*224c0*/  @P0 MUFU.RCP R5, R174 ;  /* 0x000000ae00050308 */ /* 0x000e620000001000 */
[----:B------:R-:W-:Y:S02]  /*224d0*/  LEA.HI R6, R6, R6, RZ, 0x1d ;  /* 0x0000000606067211 */ /* 0x000fe400078fe8ff */
[----:B------:R-:W-:Y:S01]  /*224e0*/  LOP3.LUT R7, R0, 0x1, RZ, 0xc0, !PT ;  /* 0x0000000100077812 */ /* 0x000fe200078ec0ff */
[----:B--2---:R-:W-:Y:S01]  /*224f0*/  FMUL.FTZ R4, R4, UR8 ;  /* 0x0000000804047c20 */ /* 0x004fe20008410000 */
[----:B------:R-:W-:Y:S01]  /*22500*/  SEL R136, R136, 0xffffffc0, !P2 ;  /* 0xffffffc088887807 */ /* 0x000fe20005000000 */
[----:B------:R-:W-:Y:S01]  /*22510*/  IMAD.U32 R6, R8, 0x2, R6 ;  /* 0x0000000208067824 */ /* 0x000fe200078e0006 */
[----:B------:R-:W-:-:S04]  /*22520*/  ISETP.NE.U32.AND P3, PT, R7, 0x1, PT ;  /* 0x000000010700780c */ /* 0x000fc80003f65070 */
[----:B------:R-:W-:Y:S01]  /*22530*/  LEA R28, R6, UR4, 0x1 ;  /* 0x00000004061c7c11 */ /* 0x000fe2000f8e08ff */
[----:B-1----:R-:W-:Y:S01]  /*22540*/  FMUL.FTZ R0, R5, UR8 ;  /* 0x0000000805007c20 */ /* 0x002fe20008410000 */
[----:B------:R-:W-:Y:S07]  /*22550*/  @P1 BRA `(.L_x_2583) ;  /* 0x00000000001c1947 */ /* 0x000fee0003800000 */
[----:B------:R-:W1:Y:S01]  /*22560*/  S2UR UR8, SR_CTAID.Y ;  /* 0x00000000000879c3 */ /* 0x000e620000002600 */
[----:B------:R-:W-:Y:S01]  /*22570*/  ULDC.64 UR6, c[0x0][0x290] ;  /* 0x0000a40000067ab9 */ /* 0x000fe20000000a00 */
[----:B-1----:R-:W-:Y:S02]  /*22580*/  USHF.R.S32.HI UR4, URZ, 0x1f, UR8 ;  /* 0x0000001f3f047899 */ /* 0x002fe40008011408 */
[----:B------:R-:W-:Y:S02]  /*22590*/  UIMAD.WIDE.U32 UR10, UR8, UR6, URZ ;  /* 0x00000006080a72a5 */ /* 0x000fe4000f8e003f */
[----:B------:R-:W-:-:S04]  /*225a0*/  UIMAD UR4, UR4, UR6, URZ ;  /* 0x00000006040472a4 */ /* 0x000fc8000f8e023f */
[----:B------:R-:W-:-:S04]  /*225b0*/  UIMAD UR7, UR8, UR7, UR4 ;  /* 0x00000007080772a4 */ /* 0x000fc8000f8e0204 */
[----:B------:R-:W-:-:S12]  /*225c0*/  UIADD3 UR7, UR11, UR7, URZ ;  /* 0x000000070b077290 */ /* 0x000fd8000fffe03f */
.L_x_2583:
[----:B------:R-:W-:Y:S01]  /*225d0*/  ULDC.U8 UR4, c[0x0][0x3d8] ;  /* 0x0000f60000047ab9 */ /* 0x000fe20000000000 */
[----:B------:R-:W-:Y:S01]  /*225e0*/  ULDC.U8 UR8, c[0x0][0x3d9] ;  /* 0x0000f64000087ab9 */ /* 0x000fe20000000000 */
[----:B------:R-:W-:Y:S01]  /*225f0*/  ISETP.NE.AND P1, PT, RZ, UR4, PT ;  /* 0x00000004ff007c0c */ /* 0x000fe2000bf25270 */
[C---:B------:R-:W-:Y:S01]  /*22600*/  VIADD R32, R28.reuse, 0xfffffff0 ;  /* 0xfffffff01c207836 */ /* 0x040fe20000000000 */
[----:B------:R-:W-:Y:S01]  /*22610*/  PLOP3.LUT P4, PT, PT, PT, PT, 0x8, 0x0 ;  /* 0x000000000000781c */ /* 0x000fe20003f8e170 */
[----:B------:R-:W-:Y:S01]  /*22620*/  @P3 VIADD R32, R28, 0x10 ;  /* 0x000000101c203836 */ /* 0x000fe20000000000 */
[----:B------:R-:W-:Y:S02]  /*22630*/  ISETP.NE.OR P2, PT, RZ, UR8, !P1 ;  /* 0x00000008ff007c0c */ /* 0x000fe4000cf45670 */
[----:B------:R-:W-:-:S11]  /*22640*/  CS2R R138, SRZ ;  /* 0x00000000008a7805 */ /* 0x000fd6000001ff00 */
        /* <DEDUP_REMOVED lines=8> */
.L_x_2584:
[----:B------:R-:W-:Y:S01]  /*226d0*/  LOP3.LUT R10, R10, 0xffffffe0, RZ, 0xc0, !PT ;  /* 0xffffffe00a0a7812 */ /* 0x000fe200078ec0ff */
[C---:B------:R-:W-:Y:S01]  /*226e0*/  FMUL.FTZ R5, R4.reuse, R169 ;  /* 0x000000a904057220 */ /* 0x040fe20000410000 */
        /* <DEDUP_REMOVED lines=38> */
[----:B------:R-:W-:Y:S01]  /*22950*/  LEA.HI R172, R172, R9, RZ, 0x3 ;  /* 0x00000009acac7211 */ /* 0x000fe200078f18ff */
        /* <DEDUP_REMOVED lines=91> */
[----:B------:R-:W1:Y:S01]  /*22f10*/  S2UR UR4, SR_CTAID.X ;  /* 0x00000000000479c3 */ /* 0x000e620000002500 */
[----:B------:R-:W-:Y:S01]  /*22f20*/  F2FP.F16.F32.PACK_AB R4, R4, R170 ;  /* 0x000000aa0404723e */ /* 0x000fe200000000ff */
[----:B------:R-:W-:Y:S01]  /*22f30*/  BSSY B0, `(.L_x_2585) ;  /* 0x0000101000007945 */ /* 0x000fe20003800000 */
[----:B------:R-:W-:Y:S01]  /*22f40*/  ISETP.NE.AND P3, PT, RZ, UR8, PT ;  /* 0x00000008ff007c0c */ /* 0x000fe2000bf65270 */
        /* <DEDUP_REMOVED lines=15> */
[----:B------:R4:W-:Y:S01]  /*23040*/  STS [R28+0x2000], R3 ;  /* 0x002000031c007388 */ /* 0x0009e20000000800 */
[----:B------:R-:W-:Y:S01]  /*23050*/  @!P3 PLOP3.LUT P2, PT, P1, PT, PT, 0x80, 0x0 ;  /* 0x000000000000b81c */ /* 0x000fe20000f4f070 */
[----:B-1----:R-:W-:Y:S01]  /*23060*/  UIMAD UR6, UR4, -0x80, UR16 ;  /* 0xffffff80040678a4 */ /* 0x002fe2000f8e0210 */
[----:B------:R-:W-:Y:S01]  /*23070*/  F2FP.F16.F32.PACK_AB R7, R7, R156 ;  /* 0x0000009c0707723e */ /* 0x000fe200000000ff */
[----:B------:R-:W-:Y:S01]  /*23080*/  STS [R32+0x2000], R12 ;  /* 0x0020000c20007388 */ /* 0x000fe20000000800 */
[----:B------:R-:W-:-:S02]  /*23090*/  F2FP.F16.F32.PACK_AB R8, R8, R144 ;  /* 0x000000900808723e */ /* 0x000fc400000000ff */
[----:B------:R-:W-:Y:S01]  /*230a0*/  F2FP.F16.F32.PACK_AB R14, R14, R146 ;  /* 0x000000920e0e723e */ /* 0x000fe200000000ff */
[----:B------:R-:W-:Y:S01]  /*230b0*/  STS [R32+0x2400], R11 ;  /* 0x0024000b20007388 */ /* 0x000fe20000000800 */
[----:B------:R-:W-:Y:S02]  /*230c0*/  F2FP.F16.F32.PACK_AB R20, R20, R140 ;  /* 0x0000008c1414723e */ /* 0x000fe400000000ff */
[----:B------:R-:W-:Y:S02]  /*230d0*/  F2FP.F16.F32.PACK_AB R19, R19, R142 ;  /* 0x0000008e1313723e */ /* 0x000fe400000000ff */
[----:B------:R-:W-:Y:S02]  /*230e0*/  F2FP.F16.F32.PACK_AB R18, R18, R16 ;  /* 0x000000101212723e */ /* 0x000fe400000000ff */
[----:B------:R-:W-:Y:S02]  /*230f0*/  F2FP.F16.F32.PACK_AB R17, R17, R15 ;  /* 0x0000000f1111723e */ /* 0x000fe400000000ff */
[----:B--2---:R-:W-:-:S02]  /*23100*/  IADD3 R0, R28, R175, RZ ;  /* 0x000000af1c007210 */ /* 0x004fc40007ffe0ff */
[----:B------:R-:W-:Y:S02]  /*23110*/  F2FP.F16.F32.PACK_AB R16, R27, R33 ;  /* 0x000000211b10723e */ /* 0x000fe400000000ff */
[----:B---3--:R-:W-:Y:S01]  /*23120*/  IADD3 R13, R175, R32, RZ ;  /* 0x00000020af0d7210 */ /* 0x008fe20007ffe0ff */
[----:B------:R1:W-:Y:S01]  /*23130*/  STS [R0], R10 ;  /* 0x0000000a00007388 */ /* 0x0003e20000000800 */
[----:B------:R-:W-:Y:S02]  /*23140*/  F2FP.F16.F32.PACK_AB R15, R51, R50 ;  /* 0x00000032330f723e */ /* 0x000fe400000000ff */
[----:B----4-:R-:W-:Y:S01]  /*23150*/  IADD3 R3, R28, R136, RZ ;  /* 0x000000881c037210 */ /* 0x010fe20007ffe0ff */
[----:B------:R-:W-:Y:S01]  /*23160*/  STS [R0+0x400], R9 ;  /* 0x0004000900007388 */ /* 0x000fe20000000800 */
[----:B------:R-:W-:Y:S02]  /*23170*/  IADD3 R5, R136, R32, RZ ;  /* 0x0000002088057210 */ /* 0x000fe40007ffe0ff */
[----:B------:R-:W-:Y:S01]  /*23180*/  F2FP.F16.F32.PACK_AB R21, R21, R40 ;  /* 0x000000281515723e */ /* 0x000fe200000000ff */
[----:B------:R2:W-:Y:S01]  /*23190*/  STS [R13+0x400], R6 ;  /* 0x000400060d007388 */ /* 0x0005e20000000800 */
[----:B------:R-:W-:-:S02]  /*231a0*/  F2FP.F16.F32.PACK_AB R22, R22, R42 ;  /* 0x0000002a1616723e */ /* 0x000fc400000000ff */
[----:B------:R-:W-:Y:S01]  /*231b0*/  F2FP.F16.F32.PACK_AB R43, R45, R44 ;  /* 0x0000002c2d2b723e */ /* 0x000fe200000000ff */
[----:B------:R-:W-:Y:S01]  /*231c0*/  STS [R13], R7 ;  /* 0x000000070d007388 */ /* 0x000fe20000000800 */
[----:B------:R-:W-:Y:S02]  /*231d0*/  F2FP.F16.F32.PACK_AB R42, R47, R46 ;  /* 0x0000002e2f2a723e */ /* 0x000fe400000000ff */
        /* <DEDUP_REMOVED lines=8> */
[----:B------:R-:W-:Y:S01]  /*23260*/  IADD3 R4, R13, R136, RZ ;  /* 0x000000880d047210 */ /* 0x000fe20007ffe0ff */
[----:B-1----:R-:W1:Y:S01]  /*23270*/  @P3 LDC.64 R10, c[0x0][0x2c0] ;  /* 0x0000b000ff0a3b82 */ /* 0x002e620000000a00 */
[----:B------:R-:W-:Y:S01]  /*23280*/  F2FP.F16.F32.PACK_AB R39, R39, R56 ;  /* 0x000000382727723e */ /* 0x000fe200000000ff */
[----:B------:R-:W-:Y:S01]  /*23290*/  STS [R13+0x2400], R19 ;  /* 0x002400130d007388 */ /* 0x000fe20000000800 */
[----:B------:R-:W-:Y:S02]  /*232a0*/  F2FP.F16.F32.PACK_AB R38, R38, R58 ;  /* 0x0000003a2626723e */ /* 0x000fe400000000ff */
[----:B------:R-:W-:Y:S01]  /*232b0*/  F2FP.F16.F32.PACK_AB R35, R35, R60 ;  /* 0x0000003c2323723e */ /* 0x000fe200000000ff */
[----:B------:R-:W-:Y:S01]  /*232c0*/  STS [R3], R18 ;  /* 0x0000001203007388 */ /* 0x000fe20000000800 */
[----:B------:R-:W-:Y:S01]  /*232d0*/  F2FP.F16.F32.PACK_AB R34, R34, R62 ;  /* 0x0000003e2222723e */ /* 0x000fe200000000ff */
[----:B--2---:R-:W2:Y:S01]  /*232e0*/  @!P3 LDC R6, c[0x0][0x2c4] ;  /* 0x0000b100ff06bb82 */ /* 0x004ea20000000800 */
[----:B------:R-:W-:Y:S01]  /*232f0*/  F2FP.F16.F32.PACK_AB R33, R69, R68 ;  /* 0x000000444521723e */ /* 0x000fe200000000ff */
[----:B------:R1:W-:Y:S01]  /*23300*/  STS [R3+0x400], R17 ;  /* 0x0004001103007388 */ /* 0x0003e20000000800 */
[----:B------:R-:W-:-:S02]  /*23310*/  F2FP.F16.F32.PACK_AB R31, R31, R70 ;  /* 0x000000461f1f723e */ /* 0x000fc400000000ff */
[----:B------:R-:W-:Y:S01]  /*23320*/  F2FP.F16.F32.PACK_AB R27, R81, R80 ;  /* 0x00000050511b723e */ /* 0x000fe200000000ff */
[----:B------:R1:W-:Y:S01]  /*23330*/  STS [R5], R16 ;  /* 0x0000001005007388 */ /* 0x0003e20000000800 */
[----:B------:R-:W-:Y:S01]  /*23340*/  F2FP.F16.F32.PACK_AB R26, R83, R82 ;  /* 0x00000052531a723e */ /* 0x000fe200000000ff */
[----:B------:R-:W1:Y:S01]  /*23350*/  @!P3 LDC R9, c[0x0][0x270] ;  /* 0x00009c00ff09bb82 */ /* 0x000e620000000800 */
[----:B------:R-:W-:Y:S01]  /*23360*/  F2FP.F16.F32.PACK_AB R30, R30, R72 ;  /* 0x000000481e1e723e */ /* 0x000fe200000000ff */
[----:B------:R-:W-:Y:S01]  /*23370*/  STS [R5+0x400], R15 ;  /* 0x0004000f05007388 */ /* 0x000fe20000000800 */
[----:B------:R-:W-:Y:S02]  /*23380*/  F2FP.F16.F32.PACK_AB R29, R29, R74 ;  /* 0x0000004a1d1d723e */ /* 0x000fe400000000ff */
[----:B------:R-:W-:Y:S01]  /*23390*/  F2FP.F16.F32.PACK_AB R25, R25, R76 ;  /* 0x0000004c1919723e */ /* 0x000fe200000000ff */
[----:B------:R-:W1:Y:S01]  /*233a0*/  S2R R12, SR_CTAID.Y ;  /* 0x00000000000c7919 */ /* 0x000e620000002600 */
        /* <DEDUP_REMOVED lines=8> */
[----:B--2---:R-:W1:Y:S01]  /*23430*/  @P2 LDC R6, c[0x0][0x2e4] ;  /* 0x0000b900ff062b82 */ /* 0x004e620000000800 */
[----:B------:R-:W-:Y:S01]  /*23440*/  F2FP.F16.F32.PACK_AB R48, R48, R88 ;  /* 0x000000583030723e */ /* 0x000fe200000000ff */
[----:B------:R-:W-:Y:S01]  /*23450*/  STS [R5+0x2000], R43 ;  /* 0x0020002b05007388 */ /* 0x000fe20000000800 */
[----:B------:R-:W-:Y:S02]  /*23460*/  F2FP.F16.F32.PACK_AB R47, R91, R90 ;  /* 0x0000005a5b2f723e */ /* 0x000fe400000000ff */
[----:B------:R-:W-:Y:S01]  /*23470*/  F2FP.F16.F32.PACK_AB R44, R93, R92 ;  /* 0x0000005c5d2c723e */ /* 0x000fe200000000ff */
[----:B------:R-:W-:Y:S01]  /*23480*/  STS [R5+0x2400], R42 ;  /* 0x0024002a05007388 */ /* 0x000fe20000000800 */
[----:B------:R-:W-:Y:S01]  /*23490*/  F2FP.F16.F32.PACK_AB R55, R55, R94 ;  /* 0x0000005e3737723e */ /* 0x000fe200000000ff */
[----:B----4-:R-:W2:Y:S01]  /*234a0*/  @P6 LDC R14, c[0x0][0x2e8] ;  /* 0x0000ba00ff0e6b82 */ /* 0x010ea20000000800 */
        /* <DEDUP_REMOVED lines=12> */
[----:B------:R-:W-:Y:S01]  /*23570*/  @P3 MOV R7, 0x1 ;  /* 0x0000000100073802 */ /* 0x000fe20000000f00 */
[----:B------:R-:W-:Y:S01]  /*23580*/  STS [R2+0x2000], R39 ;  /* 0x0020002702007388 */ /* 0x000fe20000000800 */
[----:B------:R-:W-:Y:S01]  /*23590*/  F2FP.F16.F32.PACK_AB R58, R117, R116 ;  /* 0x00000074753a723e */ /* 0x000fe200000000ff */
[----:B-1----:R-:W-:Y:S01]  /*235a0*/  @!P3 IMAD R7, R6, R9, RZ ;  /* 0x000000090607b224 */ /* 0x002fe200078e02ff */
[----:B------:R-:W-:Y:S01]  /*235b0*/  F2FP.F16.F32.PACK_AB R57, R119, R118 ;  /* 0x000000767739723e */ /* 0x000fe200000000ff */
[----:B------:R-:W-:Y:S01]  /*235c0*/  STS [R2+0x2400], R38 ;  /* 0x0024002602007388 */ /* 0x000fe20000000800 */
[----:B------:R-:W-:Y:S01]  /*235d0*/  F2FP.F16.F32.PACK_AB R56, R129, R128 ;  /* 0x000000808138723e */ /* 0x000fe200000000ff */
[----:B------:R-:W-:Y:S01]  /*235e0*/  IMAD R7, R12, R7, RZ ;  /* 0x000000070c077224 */ /* 0x000fe200078e02ff */
        /* <DEDUP_REMOVED lines=9> */
[----:B------:R-:W-:Y:S02]  /*23680*/  ISETP.NE.AND P1, PT, R176, RZ, PT ;  /* 0x000000ffb000720c */ /* 0x000fe40003f25270 */
[----:B------:R-:W-:Y:S01]  /*23690*/  @!P3 MOV R8, 0x1 ;  /* 0x000000010008b802 */ /* 0x000fe20000000f00 */
[----:B------:R-:W-:Y:S01]  /*236a0*/  STS [R28+0x4400], R31 ;  /* 0x0044001f1c007388 */ /* 0x000fe20000000800 */
[----:B------:R-:W-:Y:S02]  /*236b0*/  LEA.HI.SX32 R12, R172, 0x10, 0x1d ;  /* 0x00000010ac0c7811 */ /* 0x000fe400078feaff */
[----:B------:R-:W-:Y:S01]  /*236c0*/  MOV R17, 0x7f800000 ;  /* 0x7f80000000117802 */ /* 0x000fe20000000f00 */
[----:B------:R-:W-:Y:S01]  /*236d0*/  STS [R32+0x4000], R27 ;  /* 0x0040001b20007388 */ /* 0x000fe20000000800 */
[----:B------:R-:W-:-:S02]  /*236e0*/  MOV R16, 0x7f800000 ;  /* 0x7f80000000107802 */ /* 0x000fc40000000f00 */
[----:B------:R-:W-:Y:S01]  /*236f0*/  MOV R18, 0x7f800000 ;  /* 0x7f80000000127802 */ /* 0x000fe20000000f00 */
        /* <DEDUP_REMOVED lines=9> */
[----:B----4-:R-:W4:Y:S03]  /*23790*/  S2R R28, SR_CTAID.Z ;  /* 0x00000000001c7919 */ /* 0x010f260000002700 */
        /* <DEDUP_REMOVED lines=8> */
[----:B---3--:R-:W-:Y:S01]  /*23820*/  @P3 IMAD R0, R11, R10, RZ ;  /* 0x0000000a0b003224 */ /* 0x008fe200078e02ff */
[----:B------:R-:W-:Y:S01]  /*23830*/  @!P3 MOV R0, R6 ;  /* 0x000000060000b202 */ /* 0x000fe20000000f00 */
[----:B------:R-:W3:Y:S01]  /*23840*/  @P1 LDC R10, c[0x0][0x2e8] ;  /* 0x0000ba00ff0a1b82 */ /* 0x000ee20000000800 */
[----:B------:R-:W-:Y:S01]  /*23850*/  STS [R3+0x6000], R52 ;  /* 0x0060003403007388 */ /* 0x000fe20000000800 */
[----:B------:R-:W1:Y:S03]  /*23860*/  @P1 MUFU.LG2 R6, R137 ;  /* 0x0000008900061308 */ /* 0x000e660000000c00 */
[----:B------:R-:W-:Y:S03]  /*23870*/  STS [R3+0x6400], R61 ;  /* 0x0064003d03007388 */ /* 0x000fe60000000800 */
[----:B--2---:R-:W2:Y:S01]  /*23880*/  @P0 LDC R13, c[0x0][0x2e8] ;  /* 0x0000ba00ff0d0b82 */ /* 0x004ea20000000800 */
        /* <DEDUP_REMOVED lines=8> */
[----:B----4-:R-:W4:Y:S03]  /*23910*/  @P5 MUFU.LG2 R5, R231 ;  /* 0x000000e700055308 */ /* 0x010f260000000c00 */
[----:B------:R-:W-:Y:S04]  /*23920*/  STS [R4+0x6000], R66 ;  /* 0x0060004204007388 */ /* 0x000fe80000000800 */
[----:B------:R3:W-:Y:S01]  /*23930*/  STS [R4+0x6400], R65 ;  /* 0x0064004104007388 */ /* 0x0007e20000000800 */
[----:B------:R-:W-:Y:S06]  /*23940*/  BAR.SYNC.DEFER_BLOCKING 0x0 ;  /* 0x0000000000007b1d */ /* 0x000fec0000010000 */
[----:B------:R-:W4:Y:S01]  /*23950*/  S2R R15, SR_TID.X ;  /* 0x00000000000f7919 */ /* 0x000f220000002100 */
[----:B-1----:R-:W-:-:S02]  /*23960*/  SEL R2, R7, RZ, !P4 ;  /* 0x000000ff07027207 */ /* 0x002fc40006000000 */
[----:B------:R-:W-:Y:S02]  /*23970*/  SHF.R.S32.HI R7, RZ, 0x3, R172 ;  /* 0x00000003ff077819 */ /* 0x000fe400000114ac */
[----:B------:R-:W-:Y:S01]  /*23980*/  ISETP.GE.AND P4, PT, R12, UR6, PT ;  /* 0x000000060c007c0c */ /* 0x000fe2000bf86270 */
[----:B------:R-:W-:Y:S01]  /*23990*/  IMAD R2, R28, R0, R2 ;  /* 0x000000001c027224 */ /* 0x000fe200078e0202 */
[----:B------:R-:W-:Y:S01]  /*239a0*/  ISETP.GE.AND P5, PT, R7, UR6, PT ;  /* 0x0000000607007c0c */ /* 0x000fe2000bfa6270 */
[----:B------:R-:W-:Y:S01]  /*239b0*/  IMAD R0, R8, UR4, RZ ;  /* 0x0000000408007c24 */ /* 0x000fe2000f8e02ff */
[----:B---3--:R-:W1:Y:S01]  /*239c0*/  @P6 MUFU.LG2 R4, R173 ;  /* 0x000000ad00046308 */ /* 0x008e620000000c00 */
[----:B-----5:R3:W2:Y:S03]  /*239d0*/  LDS.128 R24, [R210+0x3800] ;  /* 0x00380000d2187984 */ /* 0x0206a60000000c00 */
[----:B------:R-:W-:-:S04]  /*239e0*/  SHF.L.U32 R0, R0, 0x7, RZ ;  /* 0x0000000700007819 */ /* 0x000fc800000006ff */
[----:B------:R-:W-:Y:S01]  /*239f0*/  IADD3 R11, P2, P1, R0, R138, R2 ;  /* 0x0000008a000b7210 */ /* 0x000fe2000795e002 */
[----:B------:R-:W3:Y:S01]  /*23a00*/  @P0 MUFU.LG2 R12, R174 ;  /* 0x000000ae000c0308 */ /* 0x000ee20000000c00 */
[----:B------:R-:W-:Y:S02]  /*23a10*/  SHF.R.S32.HI R3, RZ, 0x1f, R0 ;  /* 0x0000001fff037819 */ /* 0x000fe40000011400 */
[----:B------:R-:W-:Y:S02]  /*23a20*/  SHF.R.S32.HI R2, RZ, 0x1f, R2 ;  /* 0x0000001fff027819 */ /* 0x000fe40000011402 */
[----:B------:R-:W-:Y:S02]  /*23a30*/  LEA.HI.SX32 R0, R172, 0x20, 0x1d ;  /* 0x00000020ac007811 */ /* 0x000fe400078feaff */
[----:B------:R-:W-:Y:S02]  /*23a40*/  IADD3.X R7, R3, R139, R2, P2, P1 ;  /* 0x0000008b03077210 */ /* 0x000fe400017e2402 */
[----:B------:R-:W-:-:S02]  /*23a50*/  ISETP.NE.AND P2, PT, R176, RZ, PT ;  /* 0x000000ffb000720c */ /* 0x000fc40003f45270 */
[----:B------:R-:W-:Y:S02]  /*23a60*/  ISETP.NE.AND P1, PT, R178, RZ, PT ;  /* 0x000000ffb200720c */ /* 0x000fe40003f25270 */
[----:B------:R-:W-:Y:S02]  /*23a70*/  LEA.HI.SX32 R3, R172, 0x30, 0x1d ;  /* 0x00000030ac037811 */ /* 0x000fe400078feaff */
[----:B----4-:R-:W-:Y:S02]  /*23a80*/  SHF.R.S32.HI R23, RZ, 0x1f, R15 ;  /* 0x0000001fff177819 */ /* 0x010fe4000001140f */
[----:B------:R-:W-:Y:S02]  /*23a90*/  ISETP.GE.AND P3, PT, R0, UR6, PT ;  /* 0x0000000600007c0c */ /* 0x000fe4000bf66270 */
[----:B------:R-:W-:-:S03]  /*23aa0*/  LEA.HI R23, R23, R15, RZ, 0x3 ;  /* 0x0000000f17177211 */ /* 0x000fc600078f18ff */
[----:B------:R-:W-:Y:S02]  /*23ab0*/  @P2 FMUL.FTZ R2, R6, 0.69314718246459960938 ;  /* 0x3f31721806022820 */ /* 0x000fe40000410000 */
[----:B------:R-:W-:Y:S02]  /*23ac0*/  @P1 FMUL.FTZ R0, R5, 0.69314718246459960938 ;  /* 0x3f31721805001820 */ /* 0x000fe40000410000 */
[----:B------:R-:W-:Y:S01]  /*23ad0*/  @P2 FFMA.FTZ R17, R134, R10, R2 ;  /* 0x0000000a86112223 */ /* 0x000fe20000010002 */
[----:B------:R-:W-:Y:S01]  /*23ae0*/  ISETP.GE.AND P2, PT, R3, UR6, PT ;  /* 0x0000000603007c0c */ /* 0x000fe2000bf46270 */
[----:B-1----:R-:W-:Y:S01]  /*23af0*/  @P6 FMUL.FTZ R3, R4, 0.69314718246459960938 ;  /* 0x3f31721804036820 */ /* 0x002fe20000410000 */
[----:B------:R-:W-:Y:S01]  /*23b00*/  @P1 FFMA.FTZ R18, R133, R9, R0 ;  /* 0x0000000985121223 */ /* 0x000fe20000010000 */
[----:B------:R-:W-:Y:S02]  /*23b10*/  LEA.HI.SX32 R2, R172, 0x40, 0x1d ;  /* 0x00000040ac027811 */ /* 0x000fe400078feaff */
[----:B------:R-:W-:Y:S01]  /*23b20*/  @P6 FFMA.FTZ R16, R135, R14, R3 ;  /* 0x0000000e87106223 */ /* 0x000fe20000010003 */
[----:B------:R-:W-:-:S02]  /*23b30*/  LOP3.LUT P6, RZ, R177, 0x3, RZ, 0xc0, !PT ;  /* 0x00000003b1ff7812 */ /* 0x000fc400078cc0ff */
[----:B------:R-:W-:Y:S02]  /*23b40*/  LOP3.LUT R0, R23, 0xfffffff8, RZ, 0xc0, !PT ;  /* 0xfffffff817007812 */ /* 0x000fe400078ec0ff */
[----:B------:R-:W-:Y:S01]  /*23b50*/  ISETP.GE.AND P1, PT, R2, UR6, PT ;  /* 0x0000000602007c0c */ /* 0x000fe2000bf26270 */
[----:B---3--:R-:W-:Y:S01]  /*23b60*/  @P0 FMUL.FTZ R2, R12, 0.69314718246459960938 ;  /* 0x3f3172180c020820 */ /* 0x008fe20000410000 */
[----:B------:R-:W-:Y:S02]  /*23b70*/  IADD3 R0, -R0, R15, RZ ;  /* 0x0000000f00007210 */ /* 0x000fe40007ffe1ff */
[----:B------:R-:W-:Y:S01]  /*23b80*/  MOV R15, 0x7f800000 ;  /* 0x7f800000000f7802 */ /* 0x000fe20000000f00 */
[----:B--2---:R-:W-:Y:S01]  /*23b90*/  @P0 FFMA.FTZ R15, R132, R13, R2 ;  /* 0x0000000d840f0223 */ /* 0x004fe20000010002 */
[----:B------:R-:W-:-:S03]  /*23ba0*/  SHF.L.U32 R21, R0, 0x3, RZ ;  /* 0x0000000300157819 */ /* 0x000fc600000006ff */
[----:B------:R-:W-:Y:S05]  /*23bb0*/  @P6 BRA `(.L_x_2586) ;  /* 0x0000000000e06947 */ /* 0x000fea0003800000 */
[----:B------:R-:W1:Y:S01]  /*23bc0*/  S2R R4, SR_TID.X ;  /* 0x0000000000047919 */ /* 0x000e620000002100 */
[----:B------:R-:W-:Y:S02]  /*23bd0*/  P2R R22, PR, RZ, 0x4 ;  /* 0x00000004ff167803 */ /* 0x000fe40000000000 */
[----:B------:R-:W-:Y:S02]  /*23be0*/  P2R R20, PR, RZ, 0x2 ;  /* 0x00000002ff147803 */ /* 0x000fe40000000000 */
[----:B------:R-:W-:Y:S02]  /*23bf0*/  P2R R19, PR, RZ, 0x8 ;  /* 0x00000008ff137803 */ /* 0x000fe40000000000 */
        /* <DEDUP_REMOVED lines=14> */
[C---:B------:R-:W-:Y:S01]  /*23ce0*/  ISETP.GE.AND P2, PT, R0.reuse, UR5, PT ;  /* 0x0000000500007c0c */ /* 0x040fe2000bf46270 */
[----:B------:R-:W-:-:S03]  /*23cf0*/  VIADD R10, R0, 0x40 ;  /* 0x00000040000a7836 */ /* 0x000fc60000000000 */
[----:B------:R-:W-:Y:S02]  /*23d00*/  ISETP.GE.AND P1, PT, R2, UR5, PT ;  /* 0x0000000502007c0c */ /* 0x000fe4000bf26270 */
[----:B------:R-:W-:-:S07]  /*23d10*/  ISETP.GE.AND P3, PT, R10, UR5, PT ;  /* 0x000000050a007c0c */ /* 0x000fce000bf66270 */
[CC--:B------:R-:W-:Y:S02]  /*23d20*/  @!P2 IMAD R3, R0.reuse, R8.reuse, RZ ;  /* 0x000000080003a224 */ /* 0x0c0fe400078e02ff */
[----:B------:R-:W-:Y:S02]  /*23d30*/  VIADD R0, R0, 0x48 ;  /* 0x0000004800007836 */ /* 0x000fe40000000000 */
[----:B------:R-:W-:Y:S01]  /*23d40*/  @!P1 IMAD R2, R2, R8, RZ ;  /* 0x0000000802029224 */ /* 0x000fe200078e02ff */
[C---:B------:R-:W-:Y:S02]  /*23d50*/  @!P2 IADD3 R4, P0, R3.reuse, R11, RZ ;  /* 0x0000000b0304a210 */ /* 0x040fe40007f1e0ff */
[----:B------:R-:W-:Y:S02]  /*23d60*/  ISETP.GE.AND P6, PT, R0, UR5, PT ;  /* 0x0000000500007c0c */ /* 0x000fe4000bfc6270 */
[----:B------:R-:W-:Y:S02]  /*23d70*/  @!P2 LEA.HI.X.SX32 R6, R3, R7, 0x1, P0 ;  /* 0x000000070306a211 */ /* 0x000fe400000f0eff */
[----:B------:R-:W-:-:S04]  /*23d80*/  @!P1 IADD3 R5, P0, R2, R11, RZ ;  /* 0x0000000b02059210 */ /* 0x000fc80007f1e0ff */
[----:B------:R-:W-:Y:S01]  /*23d90*/  @!P1 LEA.HI.X.SX32 R13, R2, R7, 0x1, P0 ;  /* 0x00000007020d9211 */ /* 0x000fe200000f0eff */
[----:B------:R-:W-:-:S04]  /*23da0*/  @!P3 IMAD R2, R10, R8, RZ ;  /* 0x000000080a02b224 */ /* 0x000fc800078e02ff */
[----:B------:R-:W-:Y:S01]  /*23db0*/  @!P6 IMAD R0, R0, R8, RZ ;  /* 0x000000080000e224 */ /* 0x000fe200078e02ff */
[----:B------:R-:W-:-:S04]  /*23dc0*/  @!P3 IADD3 R12, P0, R2, R11, RZ ;  /* 0x0000000b020cb210 */ /* 0x000fc80007f1e0ff */
[----:B------:R-:W-:Y:S02]  /*23dd0*/  @!P3 LEA.HI.X.SX32 R14, R2, R7, 0x1, P0 ;  /* 0x00000007020eb211 */ /* 0x000fe400000f0eff */
[----:B------:R-:W1:Y:S01]  /*23de0*/  @!P2 LDC.64 R2, c[0x0][0x2b0] ;  /* 0x0000ac00ff02ab82 */ /* 0x000e620000000a00 */
        /* <DEDUP_REMOVED lines=21> */
.L_x_2586:
[----:B------:R-:W-:Y:S05]  /*23f40*/  BSYNC B0 ;  /* 0x0000000000007941 */ /* 0x000fea0003800000 */
.L_x_2585:
[----:B------:R1:W5:Y:S01]  /*23f50*/  LDL R29, [R1+0x6c] ;  /* 0x00006c00011d7983 */ /* 0x0003620000100800 */
[----:B--2---:R-:W-:Y:S01]  /*23f60*/  SHF.R.S32.HI R6, RZ, 0x1f, R28 ;  /* 0x0000001fff067819 */ /* 0x004fe2000001141c */
[----:B------:R-:W-:Y:S01]  /*23f70*/  ULDC.64 UR4, c[0x0][0x2a0] ;  /* 0x0000a80000047ab9 */ /* 0x000fe20000000a00 */
[----:B------:R-:W-:Y:S01]  /*23f80*/  SHF.R.S32.HI R0, RZ, 0x1f, R21 ;  /* 0x0000001fff007819 */ /* 0x000fe20000011415 */
[----:B------:R1:W2:Y:S01]  /*23f90*/  LDS.128 R16, [R210] ;  /* 0x00000000d2107984 */ /* 0x0002a20000000c00 */
[----:B------:R-:W-:Y:S01]  /*23fa0*/  IADD3 R4, P0, R21, UR10, RZ ;  /* 0x0000000a15047c10 */ /* 0x000fe2000ff1e0ff */
[----:B------:R-:W-:Y:S01]  /*23fb0*/  BSSY B0, `(.L_x_2587) ;  /* 0x000001d000007945 */ /* 0x000fe20003800000 */
[----:B------:R-:W-:Y:S01]  /*23fc0*/  LEA.HI.SX32 R3, R172, 0x50, 0x1d ;  /* 0x00000050ac037811 */ /* 0x000fe200078feaff */
[----:B------:R1:W3:Y:S01]  /*23fd0*/  LDS.128 R12, [R210+0x4000] ;  /* 0x00400000d20c7984 */ /* 0x0002e20000000c00 */
[----:B------:R-:W-:Y:S02]  /*23fe0*/  SHF.R.S32.HI R2, RZ, 0x3, R23 ;  /* 0x00000003ff027819 */ /* 0x000fe40000011417 */
[----:B------:R-:W-:Y:S01]  /*23ff0*/  IADD3.X R5, R0, UR7, RZ, P0, !PT ;  /* 0x0000000700057c10 */ /* 0x000fe200087fe4ff */
[----:B------:R-:W-:Y:S01]  /*24000*/  IMAD R0, R6, UR4, RZ ;  /* 0x0000000406007c24 */ /* 0x000fe2000f8e02ff */
[----:B------:R-:W-:Y:S01]  /*24010*/  ISETP.GE.AND P0, PT, R3, UR6, PT ;  /* 0x0000000603007c0c */ /* 0x000fe2000bf06270 */
[----:B------:R-:W-:Y:S01]  /*24020*/  IMAD.U32 R6, RZ, RZ, UR15 ;  /* 0x0000000fff067e24 */ /* 0x000fe2000f8e00ff */
[----:B------:R-:W-:Y:S01]  /*24030*/  SHF.R.S32.HI R3, RZ, 0x1f, R2 ;  /* 0x0000001fff037819 */ /* 0x000fe20000011402 */
[----:B------:R-:W-:Y:S01]  /*24040*/  IMAD R0, R28, UR5, R0 ;  /* 0x000000051c007c24 */ /* 0x000fe2000f8e0200 */
[----:B------:R-:W-:Y:S01]  /*24050*/  LEA.HI.SX32 R20, R172, 0x60, 0x1d ;  /* 0x00000060ac147811 */ /* 0x000fe200078feaff */
[----:B------:R-:W-:-:S04]  /*24060*/  IMAD.WIDE.U32 R10, R28, UR4, R4 ;  /* 0x000000041c0a7c25 */ /* 0x000fc8000f8e0004 */
        /* <DEDUP_REMOVED lines=17> */
.L_x_2588:
[----:B------:R-:W-:Y:S05]  /*24180*/  BSYNC B0 ;  /* 0x0000000000007941 */ /* 0x000fea0003800000 */
.L_x_2587:
[----:B--2-4-:R2:W4:Y:S01]  /*24190*/  LDS.128 R16, [R210+0x800] ;  /* 0x00080000d2107984 */ /* 0x0145220000000c00 */
[----:B------:R-:W-:Y:S01]  /*241a0*/  BSSY B0, `(.L_x_2589) ;  /* 0x0000016000007945 */ /* 0x000fe20003800000 */
[----:B------:R-:W-:Y:S02]  /*241b0*/  ISETP.GE.AND P5, PT, R20, UR6, PT ;  /* 0x0000000614007c0c */ /* 0x000fe4000bfa6270 */
[----:B---3--:R2:W3:Y:S01]  /*241c0*/  LDS.128 R12, [R210+0x4800] ;  /* 0x00480000d20c7984 */ /* 0x0084e20000000c00 */
[----:B------:R-:W-:Y:S01]  /*241d0*/  LEA.HI.SX32 R20, R172, 0x70, 0x1d ;  /* 0x00000070ac147811 */ /* 0x000fe200078feaff */
        /* <DEDUP_REMOVED lines=18> */
.L_x_2590:
[----:B------:R-:W-:Y:S05]  /*24300*/  BSYNC B0 ;  /* 0x0000000000007941 */ /* 0x000fea0003800000 */
.L_x_2589:
        /* <DEDUP_REMOVED lines=22> */
.L_x_2592:
[----:B------:R-:W-:Y:S05]  /*24470*/  BSYNC B0 ;  /* 0x0000000000007941 */ /* 0x000fea0003800000 */
.L_x_2591:
        /* <DEDUP_REMOVED lines=21> */
.L_x_2594:
[----:B------:R-:W-:Y:S05]  /*245d0*/  BSYNC B0 ;  /* 0x0000000000007941 */ /* 0x000fea0003800000 */
.L_x_2593:
        /* <DEDUP_REMOVED lines=21> */
.L_x_2596:
[----:B------:R-:W-:Y:S05]  /*24730*/  BSYNC B0 ;  /* 0x0000000000007941 */ /* 0x000fea0003800000 */
.L_x_2595:
        /* <DEDUP_REMOVED lines=21> */
.L_x_2598:
[----:B------:R-:W-:Y:S05]  /*24890*/  BSYNC B0 ;  /* 0x0000000000007941 */ /* 0x000fea0003800000 */
.L_x_2597:
        /* <DEDUP_REMOVED lines=21> */
.L_x_2600:
[----:B------:R-:W-:Y:S05]  /*249f0*/  BSYNC B0 ;  /* 0x0000000000007941 */ /* 0x000fea0003800000 */
.L_x_2599:
        /* <DEDUP_REMOVED lines=21> */
.L_x_2601:
        /* <DEDUP_REMOVED lines=11> */
.L_x_2950:


//--------------------- .text._ZN5flash16flash_fwd_kernelI23Flash_fwd_kernel_traitsILi128ELi128ELi32ELi4ELb0ELb0EN7cutlass6half_tE19Flash_kernel_traitsILi128ELi128ELi32ELi4ES3_EELb0ELb0ELb1ELb0ELb0ELb0ELb1ELb0EEEvNS_16Flash_fwd_paramsE --------------------------
	.section	.text._ZN5flash16flash_fwd_kernelI23Flash_fwd_kernel_traitsILi128ELi128ELi32ELi4ELb0ELb0EN7cutlass6half_tE19Flash_kernel_traitsILi128ELi128ELi32ELi4ES3_EELb0ELb0ELb1ELb0ELb0ELb0ELb1ELb0EEEvNS_16Flash_fwd_paramsE,"ax",@progbits
	.align	128
        .global         _ZN5flash16flash_fwd_kernelI23Flash_fwd_kernel_traitsILi128ELi128ELi32ELi4ELb0ELb0EN7cutlass6half_tE19Flash_kernel_traitsILi128ELi128ELi32ELi4ES3_EELb0ELb0ELb1ELb0ELb0ELb0ELb1ELb0EEEvNS_16Flash_fwd_paramsE
        .type           _ZN5flash16flash_fwd_kernelI23Flash_fwd_kernel_traitsILi128ELi128ELi32ELi4ELb0ELb0EN7cutlass6half_tE19Flash_kernel_traitsILi128ELi128ELi32ELi4ES3_EELb0ELb0ELb1ELb0ELb0ELb0ELb1ELb0EEEvNS_16Flash_fwd_paramsE,@function
        .size           _ZN5flash16flash_fwd_kernelI23Flash_fwd_kernel_traitsILi128ELi128ELi32ELi4ELb0ELb0EN7cutlass6half_tE19Flash_kernel_traitsILi128ELi128ELi32ELi4ES3_EELb0ELb0ELb1ELb0ELb0ELb0ELb1ELb0EEEvNS_16Flash_fwd_paramsE,(.L_x_2951 - _ZN5flash16flash_fwd_kernelI23Flash_fwd_kernel_traitsILi128ELi128ELi32ELi4ELb0ELb0EN7cutlass6half_tE19Flash_kernel_traitsILi128ELi128ELi32ELi4ES3_EELb0ELb0ELb1ELb0ELb0ELb0ELb1ELb0EEEvNS_16Flash_fwd_paramsE)
        .other          _ZN5flash16flash_fwd_kernelI23Flash_fwd_kernel_traitsILi128ELi128ELi32ELi4ELb0ELb0EN7cutlass6half_tE19Flash_kernel_traitsILi128ELi128ELi32ELi4ES3_EELb0ELb0ELb1ELb0ELb0ELb0ELb1ELb0EEEvNS_16Flash_fwd_paramsE,@"STO_CUDA_ENTRY STV_DEFAULT"
_ZN5flash16flash_fwd_kernelI23Flash_fwd_kernel_traitsILi128ELi128ELi32ELi4ELb0ELb0EN7cutlass6half_tE19Flash_kernel_traitsILi128ELi128ELi32ELi4ES3_EELb0ELb0ELb1ELb0ELb0ELb0ELb1ELb0EEEvNS_16Flash_fwd_paramsE:
.text._ZN5flash16flash_fwd_kernelI23Flash_fwd_kernel_traitsILi128ELi128ELi32ELi4ELb0ELb0EN7cutlass6half_tE19Flash_kernel_traitsILi128ELi128ELi32ELi4ES3_EELb0ELb0ELb1ELb0ELb0ELb0ELb1ELb0EEEvNS_16Flash_fwd_paramsE:
        /* <DEDUP_REMOVED lines=55> */
.L_x_2602:
[----:B------:R-:W-:-:S05]  /*0370*/  ULDC UR5, c[0x0][0x2c8] ;  /* 0x0000b20000057ab9 */ /* 0x000fca0000000800 */
.L_x_2603:
        /* <DEDUP_REMOVED lines=132> */
.L_x_2606:
[----:B------:R-:W-:Y:S05]  /*0bc0*/  BSYNC B0 ;  /* 0x0000000000007941 */ /* 0x000fea0003800000 */
.L_x_2605:
        /* <DEDUP_REMOVED lines=21> */
.L_x_2608:
[----:B------:R-:W-:Y:S05]  /*0d20*/  BSYNC B0 ;  /* 0x0000000000007941 */ /* 0x000fea0003800000 */
.L_x_2607:
        /* <DEDUP_REMOVED lines=21> */
.L_x_2610:
[----:B------:R-:W-:Y:S05]  /*0e80*/  BSYNC B0 ;  /* 0x0000000000007941 */ /* 0x000fea0003800000 */
.L_x_2609:
        /* <DEDUP_REMOVED lines=21> */
.L_x_2612:
[----:B------:R-:W-:Y:S05]  /*0fe0*/  BSYNC B0 ;  /* 0x0000000000007941 */ /* 0x000fea0003800000 */
.L_x_2611:
        /* <DEDUP_REMOVED lines=20> */
.L_x_2614:
[----:B------:R-:W-:Y:S05]  /*1130*/  BSYNC B0 ;  /* 0x0000000000007941 */ /* 0x000fea0003800000 */
.L_x_2613:
        /* <DEDUP_REMOVED lines=20> */
.L_x_2616:
[----:B------:R-:W-:Y:S05]  /*1280*/  BSYNC B0 ;  /* 0x0000000000007941 */ /* 0x000fea0003800000 */
.L_x_2615:
        /* <DEDUP_REMOVED lines=20> */
.L_x_2618:
[----:B------:R-:W-:Y:S05]  /*13d0*/  BSYNC B0 ;  /* 0x0000000000007941 */ /* 0x000fea0003800000 */
.L_x_2617:
        /* <DEDUP_REMOVED lines=20> */
.L_x_2620:
[----:B------:R-:W-:Y:S05]  /*1520*/  BSYNC B0 ;  /* 0x0000000000007941 */ /* 0x000fea0003800000 */
.L_x_2619:
        /* <DEDUP_REMOVED lines=10> */
.L_x_2622:
[----:B------:R-:W-:Y:S05]  /*15d0*/  BSYNC B0 ;  /* 0x0000000000007941 */ /* 0x000fea0003800000 */
.L_x_2621:
        /* <DEDUP_REMOVED lines=15> */
.L_x_2624:
[----:B------:R-:W-:Y:S05]  /*16d0*/  BSYNC B0 ;  /* 0x0000000000007941 */ /* 0x000fea0003800000 */
.L_x_2623:
        /* <DEDUP_REMOVED lines=10> */
.L_x_2626:
[----:B------:R-:W-:Y:S05]  /*1780*/  BSYNC B0 ;  /* 0x0000000000007941 */ /* 0x000fea0003800000 */
.L_x_2625:
        /* <DEDUP_REMOVED lines=10> */
.L_x_2628:
[----:B------:R-:W-:Y:S05]  /*1830*/  BSYNC B0 ;  /* 0x0000000000007941 */ /* 0x000fea0003800000 */
.L_x_2627:
        /* <DEDUP_REMOVED lines=10> */
.L_x_2630:
[----:B------:R-:W-:Y:S05]  /*18e0*/  BSYNC B0 ;  /* 0x0000000000007941 */ /* 0x000fea0003800000 */
.L_x_2629:
        /* <DEDUP_REMOVED lines=10> */
.L_x_2632:
[----:B------:R-:W-:Y:S05]  /*1990*/  BSYNC B0 ;  /* 0x0000000000007941 */ /* 0x000fea0003800000 */
.L_x_2631:
        /* <DEDUP_REMOVED lines=10> */
.L_x_2634:
[----:B------:R-:W-:Y:S05]  /*1a40*/  BSYNC B0 ;  /* 0x0000000000007941 */ /* 0x000fea0003800000 */
.L_x_2633:
        /* <DEDUP_REMOVED lines=10> */
.L_x_2604:
        /* <DEDUP_REMOVED lines=70> */
.L_x_2635:
        /* <DEDUP_REMOVED lines=32> */
.L_x_2636:
        /* <DEDUP_REMOVED lines=79> */
.L_x_2638:
[----:B------:R-:W-:Y:S05]  /*2640*/  BSYNC B0 ;  /* 0x0000000000007941 */ /* 0x000fea0003800000 */
.L_x_2637:
        /* <DEDUP_REMOVED lines=34> */
.L_x_2640:
[----:B------:R-:W-:Y:S05]  /*2870*/  BSYNC B0 ;  /* 0x0000000000007941 */ /* 0x000fea0003800000 */
.L_x_2639:
        /* <DEDUP_REMOVED lines=34> */
.L_x_2642:
[----:B------:R-:W-:Y:S05]  /*2aa0*/  BSYNC B0 ;  /* 0x0000000000007941 */ /* 0x000fea0003800000 */
.L_x_2641:
        /* <DEDUP_REMOVED lines=33> */
.L_x_2644:
[----:B------:R-:W-:Y:S05]  /*2cc0*/  BSYNC B0 ;  /* 0x0000000000007941 */ /* 0x000fea0003800000 */
.L_x_2643:
        /* <DEDUP_REMOVED lines=31> */
.L_x_2646:
[----:B------:R-:W-:Y:S05]  /*2ec0*/  BSYNC B0 ;  /* 0x0000000000007941 */ /* 0x000fea0003800000 */
.L_x_2645:
        /* <DEDUP_REMOVED lines=31> */
.L_x_2648:
[----:B------:R-:W-:Y:S05]  /*30c0*/  BSYNC B0 ;  /* 0x0000000000007941 */ /* 0x000fea0003800000 */
.L_x_2647:
        /* <DEDUP_REMOVED lines=31> */
.L_x_2650:
[----:B------:R-:W-:Y:S05]  /*32c0*/  BSYNC B0 ;  /* 0x0000000000007941 */ /* 0x000fea0003800000 */
.L_x_2649:
        /* <DEDUP_REMOVED lines=30> */
.L_x_2652:
[----:B------:R-:W-:Y:S05]  /*34b0*/  BSYNC B0 ;  /* 0x0000000000007941 */ /* 0x000fea0003800000 */
.L_x_2651:
[----:B------:R-:W-:Y:S01]  /*34c0*/  IMAD.IADD R127, R29, 0x1, R21 ;  /* 0x000000011d7f7824 */ /* 0x000fe200078e0215 */
[----:B------:R-:W-:Y:S01]  /*34d0*/  USHF.L.U32 UR31, UR10, 0x5, URZ ;  /* 0x000000050a1f7899 */ /* 0x000fe2000800063f */
[----:B------:R-:W-:Y:S01]  /*34e0*/  IMAD.MOV.U32 R126, RZ, RZ, R28 ;  /* 0x000000ffff7e7224 */ /* 0x000fe200078e001c */
[----:B------:R-:W-:Y:S01]  /*34f0*/  USHF.L.U64.HI UR30, UR10, 0x5, UR11 ;  /* 0x000000050a1e7899 */ /* 0x000fe2000801020b */
[----:B------:R-:W-:Y:S01]  /*3500*/  SHF.R.S32.HI R5, RZ, 0x4, R23 ;  /* 0x00000004ff057819 */ /* 0x000fe20000011417 */
[----:B------:R-:W-:Y:S01]  /*3510*/  BSSY B0, `(.L_x_2653) ;  /* 0x0000024000007945 */ /* 0x000fe20003800000 */
[C---:B------:R-:W-:Y:S01]  /*3520*/  ISETP.GE.AND P0, PT, R2.reuse, UR15, PT ;  /* 0x0000000f02007c0c */ /* 0x040fe2000bf06270 */
        /* <DEDUP_REMOVED lines=34> */
.L_x_2654:
[----:B------:R-:W-:Y:S05]  /*3750*/  BSYNC B0 ;  /* 0x0000000000007941 */ /* 0x000fea0003800000 */
.L_x_2653:
        /* <DEDUP_REMOVED lines=27> */
.L_x_2656:
[----:B------:R-:W-:Y:S05]  /*3910*/  BSYNC B0 ;  /* 0x0000000000007941 */ /* 0x000fea0003800000 */
.L_x_2655:
        /* <DEDUP_REMOVED lines=55> */
.L_x_2658:
[----:B------:R-:W-:Y:S05]  /*3c90*/  BSYNC B0 ;  /* 0x0000000000007941 */ /* 0x000fea0003800000 */
.L_x_2657:
        /* <DEDUP_REMOVED lines=29> */
.L_x_2660:
[----:B------:R-:W-:Y:S05]  /*3e70*/  BSYNC B0 ;  /* 0x0000000000007941 */ /* 0x000fea0003800000 */
.L_x_2659:
[----:B------:R-:W-:Y:S01]  /*3e80*/  LDSM.16.M88.4 R16, [R214] ;  /* 0x00000000d610783b */ /* 0x000fe20000000200 */
[----:B------:R-:W-:Y:S01]  /*3e90*/  R2P PR, R24, 0x6 ;  /* 0x0000000618007804 */ /* 0x000fe20000000000 */
[C---:B-1----:R-:W-:Y:S01]  /*3ea0*/  VIADD R2, R212.reuse, 0x8000 ;  /* 0x00008000d4027836 */ /* 0x042fe20000000000 */
[----:B------:R-:W-:Y:S01]  /*3eb0*/  ULDC UR32, c[0x0][0x39c] ;  /* 0x0000e70000207ab9 */ /* 0x000fe20000000800 */
[----:B------:R-:W1:Y:S01]  /*3ec0*/  LDSM.16.M88.4 R20, [R212+0x8000] ;  /* 0x00800000d414783b */ /* 0x000e620000000200 */
[----:B------:R-:W-:Y:S01]  /*3ed0*/  VIADD R223, R212, 0x8020 ;  /* 0x00008020d4df7836 */ /* 0x000fe20000000000 */
[----:B------:R-:W-:Y:S01]  /*3ee0*/  LOP3.LUT R3, R124, 0xffffffe0, RZ, 0xc0, !PT ;  /* 0xffffffe07c037812 */ /* 0x000fe200078ec0ff */
[--C-:B------:R-:W-:Y:S01]  /*3ef0*/  IMAD R216, R4, 0x2, R214.reuse ;  /* 0x0000000204d87824 */ /* 0x100fe200078e02d6 */
[----:B---34-:R-:W3:Y:S01]  /*3f00*/  LDSM.16.M88.4 R12, [R214+0x2000] ;  /* 0x00200000d60c783b */ /* 0x018ee20000000200 */
[C---:B------:R-:W-:Y:S01]  /*3f10*/  IMAD R222, R0.reuse, 0x2, R214 ;  /* 0x0000000200de7824 */ /* 0x040fe200078e02d6 */
[----:B------:R-:W-:Y:S01]  /*3f20*/  UIADD3 UR6, UR24, 0x1, -UR25 ;  /* 0x0000000118067890 */ /* 0x000fe2000fffe819 */
[----:B------:R-:W-:Y:S01]  /*3f30*/  IMAD R221, R0, 0x2, R216 ;  /* 0x0000000200dd7824 */ /* 0x000fe200078e02d8 */
[----:B--2---:R-:W-:Y:S01]  /*3f40*/  LDSM.16.M88.4 R28, [R216] ;  /* 0x00000000d81c783b */ /* 0x004fe20000000200 */
[----:B------:R-:W-:Y:S01]  /*3f50*/  LEA R6, R122, UR21, 0x4 ;  /* 0x000000157a067c11 */ /* 0x000fe2000f8e20ff */
[----:B------:R-:W-:Y:S01]  /*3f60*/  @P1 VIADD R223, R2, 0xffffffe0 ;  /* 0xffffffe002df1836 */ /* 0x000fe20000000000 */
[----:B------:R-:W-:Y:S01]  /*3f70*/  UIADD3 UR6, UR6, UR19, URZ ;  /* 0x0000001306067290 */ /* 0x000fe2000fffe03f */
[----:B------:R-:W-:Y:S01]  /*3f80*/  LDSM.16.M88.4 R8, [R216+0x2000] ;  /* 0x00200000d808783b */ /* 0x000fe20000000200 */
[----:B------:R-:W-:Y:S01]  /*3f90*/  IMAD.MOV.U32 R2, RZ, RZ, 0x40 ;  /* 0x00000040ff027424 */ /* 0x000fe200078e00ff */
[----:B------:R-:W-:Y:S01]  /*3fa0*/  UIADD3 UR20, UR24, -UR20, -UR25 ;  /* 0x8000001418147290 */ /* 0x000fe2000fffe819 */
[C---:B------:R-:W-:Y:S01]  /*3fb0*/  VIADD R226, R223.reuse, 0x800 ;  /* 0x00000800dfe27836 */ /* 0x040fe20000000000 */
[----:B------:R-:W2:Y:S01]  /*3fc0*/  LDSM.16.M88.4 R48, [R223] ;  /* 0x00000000df30783b */ /* 0x000ea20000000200 */
[----:B------:R-:W-:Y:S01]  /*3fd0*/  IMAD.U32 R7, RZ, RZ, UR6 ;  /* 0x00000006ff077e24 */ /* 0x000fe2000f8e00ff */
[----:B------:R-:W-:Y:S01]  /*3fe0*/  SEL R2, R2, 0xffffffc0, !P2 ;  /* 0xffffffc002027807 */ /* 0x000fe20005000000 */
[----:B------:R-:W-:Y:S01]  /*3ff0*/  UMOV UR19, UR17 ;  /* 0x0000001100137c82 */ /* 0x000fe20008000000 */
[----:B------:R-:W-:Y:S01]  /*4000*/  LDSM.16.M88.4 R44, [R222] ;  /* 0x00000000de2c783b */ /* 0x000fe20000000200 */
[----:B------:R-:W-:Y:S01]  /*4010*/  UISETP.GT.AND UP0, UPT, UR19, UR12, UPT ;  /* 0x0000000c1300728c */ /* 0x000fe2000bf04270 */
[----:B------:R-:W-:-:S02]  /*4020*/  VIADD R225, R223, 0x1000 ;  /* 0x00001000dfe17836 */ /* 0x000fc40000000000 */
[----:B------:R-:W-:Y:S01]  /*4030*/  IMAD.IADD R220, R212, 0x1, R2 ;  /* 0x00000001d4dc7824 */ /* 0x000fe200078e0202 */
[----:B------:R-:W4:Y:S01]  /*4040*/  LDSM.16.M88.4 R24, [R212+0x8800] ;  /* 0x00880000d418783b */ /* 0x000f220000000200 */
[----:B------:R-:W-:Y:S02]  /*4050*/  IMAD.IADD R219, R2, 0x1, R223 ;  /* 0x0000000102db7824 */ /* 0x000fe400078e02df */
[----:B------:R-:W-:Y:S01]  /*4060*/  VIADD R224, R223, 0x1800 ;  /* 0x00001800dfe07836 */ /* 0x000fe20000000000 */
[----:B------:R-:W5:Y:S04]  /*4070*/  LDSM.16.M88.4 R52, [R220+0x8000] ;  /* 0x00800000dc34783b */ /* 0x000f680000000200 */
[----:B------:R-:W5:Y:S04]  /*4080*/  LDSM.16.M88.4 R36, [R222+0x2000] ;  /* 0x00200000de24783b */ /* 0x000f680000000200 */
[----:B------:R-:W-:Y:S01]  /*4090*/  LDSM.16.M88.4 R60, [R219] ;  /* 0x00000000db3c783b */ /* 0x000fe20000000200 */
[-C--:B-1----:R-:W-:Y:S03]  /*40a0*/  HMMA.16816.F32 R32, R16, R20.reuse, RZ ;  /* 0x000000141020723c */ /* 0x082fe600000018ff */
[----:B------:R-:W-:Y:S04]  /*40b0*/  LDSM.16.M88.4 R56, [R223+0x800] ;  /* 0x00080000df38783b */ /* 0x000fe80000000200 */
[----:B------:R-:W-:Y:S01]  /*40c0*/  LDSM.16.M88.4 R100, [R212+0x9000] ;  /* 0x00900000d464783b */ /* 0x000fe20000000200 */
[C---:B---3--:R-:W-:Y:S03]  /*40d0*/  HMMA.16816.F32 R40, R12.reuse, R20, RZ ;  /* 0x000000140c28723c */ /* 0x048fe600000018ff */
[----:B------:R-:W-:Y:S03]  /*40e0*/  LDSM.16.M88.4 R96, [R223+0x1000] ;  /* 0x00100000df60783b */ /* 0x000fe60000000200 */
[-C--:B------:R-:W-:Y:S01]  /*40f0*/  HMMA.16816.F32 R64, R12, R22.reuse, RZ ;  /* 0x000000160c40723c */ /* 0x080fe200000018ff */
[----:B------:R-:W0:Y:S05]  /*4100*/  LDGDEPBAR ;  /* 0x00000000000079af */ /* 0x000e2a0000000000 */
[----:B------:R-:W-:Y:S06]  /*4110*/  HMMA.16816.F32 R20, R16, R22, RZ ;  /* 0x000000161014723c */ /* 0x000fec00000018ff */
[-C--:B--2---:R-:W-:Y:S01]  /*4120*/  HMMA.16816.F32 R68, R28, R48.reuse, R32 ;  /* 0x000000301c44723c */ /* 0x084fe20000001820 */
[----:B------:R-:W-:Y:S05]  /*4130*/  LDSM.16.M88.4 R32, [R221+0x2000] ;  /* 0x00200000dd20783b */ /* 0x000fea0000000200 */
[----:B------:R-:W-:Y:S01]  /*4140*/  HMMA.16816.F32 R72, R8, R48, R40 ;  /* 0x000000300848723c */ /* 0x000fe20000001828 */
[----:B------:R-:W1:Y:S05]  /*4150*/  LDSM.16.M88.4 R40, [R221] ;  /* 0x00000000dd28783b */ /* 0x000e6a0000000200 */
[C---:B----4-:R-:W-:Y:S06]  /*4160*/  HMMA.16816.F32 R76, R12.reuse, R24, RZ ;  /* 0x000000180c4c723c */ /* 0x050fec00000018ff */
[----:B------:R-:W-:Y:S06]  /*4170*/  HMMA.16816.F32 R84, R12, R26, RZ ;  /* 0x0000001a0c54723c */ /* 0x000fec00000018ff */
[----:B-----5:R-:W-:Y:S06]  /*4180*/  HMMA.16816.F32 R68, R44, R52, R68 ;  /* 0x000000342c44723c */ /* 0x020fec0000001844 */
[C---:B------:R-:W-:Y:S06]  /*4190*/  HMMA.16816.F32 R88, R16.reuse, R24, RZ ;  /* 0x000000181058723c */ /* 0x040fec00000018ff */
[----:B------:R-:W-:Y:S01]  /*41a0*/  HMMA.16816.F32 R80, R16, R26, RZ ;  /* 0x0000001a1050723c */ /* 0x000fe200000018ff */
[----:B------:R-:W2:Y:S04]  /*41b0*/  LDSM.16.M88.4 R24, [R214+0x4000] ;  /* 0x00400000d618783b */ /* 0x000ea80000000200 */
[----:B------:R-:W-:Y:S01]  /*41c0*/  LDSM.16.M88.4 R16, [R216+0x4000] ;  /* 0x00400000d810783b */ /* 0x000fe20000000200 */
[-C--:B------:R-:W-:Y:S06]  /*41d0*/  HMMA.16816.F32 R92, R8, R50.reuse, R64 ;  /* 0x00000032085c723c */ /* 0x080fec0000001840 */
[----:B------:R-:W-:Y:S01]  /*41e0*/  HMMA.16816.F32 R64, R28, R50, R20 ;  /* 0x000000321c40723c */ /* 0x000fe20000001814 */
[----:B------:R-:W3:Y:S04]  /*41f0*/  LDSM.16.M88.4 R48, [R220+0x8800] ;  /* 0x00880000dc30783b */ /* 0x000ee80000000200 */
[----:B------:R-:W4:Y:S01]  /*4200*/  LDSM.16.M88.4 R20, [R214+0x6000] ;  /* 0x00600000d614783b */ /* 0x000f220000000200 */
[----:B------:R-:W-:Y:S06]  /*4210*/  HMMA.16816.F32 R12, R36, R52, R72 ;  /* 0x00000034240c723c */ /* 0x000fec0000001848 */
[----:B-1----:R-:W-:Y:S06]  /*4220*/  HMMA.16816.F32 R68, R40, R60, R68 ;  /* 0x0000003c2844723c */ /* 0x002fec0000001844 */
[C---:B------:R-:W-:Y:S06]  /*4230*/  HMMA.16816.F32 R76, R8.reuse, R56, R76 ;  /* 0x00000038084c723c */ /* 0x040fec000000184c */
[----:B------:R-:W-:Y:S06]  /*4240*/  HMMA.16816.F32 R72, R8, R58, R84 ;  /* 0x0000003a0848723c */ /* 0x000fec0000001854 */
[C---:B------:R-:W-:Y:S01]  /*4250*/  HMMA.16816.F32 R112, R28.reuse, R56, R88 ;  /* 0x000000381c70723c */ /* 0x040fe20000001858 */
[----:B------:R-:W-:Y:S05]  /*4260*/  LDSM.16.M88.4 R88, [R220+0x9000] ;  /* 0x00900000dc58783b */ /* 0x000fea0000000200 */
[----:B------:R-:W-:Y:S01]  /*4270*/  HMMA.16816.F32 R116, R28, R58, R80 ;  /* 0x0000003a1c74723c */ /* 0x000fe20000001850 */
[----:B------:R-:W-:Y:S04]  /*4280*/  LDSM.16.M88.4 R80, [R222+0x4000] ;  /* 0x00400000de50783b */ /* 0x000fe80000000200 */
[----:B------:R-:W-:Y:S01]  /*4290*/  LDSM.16.M88.4 R28, [R219+0x800] ;  /* 0x00080000db1c783b */ /* 0x000fe20000000200 */
[----:B------:R-:W-:Y:S06]  /*42a0*/  HMMA.16816.F32 R56, R44, R54, R64 ;  /* 0x000000362c38723c */ /* 0x000fec0000001840 */
[----:B------:R-:W-:Y:S01]  /*42b0*/  HMMA.16816.F32 R8, R32, R60, R12 ;  /* 0x0000003c2008723c */ /* 0x000fe2000000180c */
[----:B------:R-:W1:Y:S05]  /*42c0*/  LDSM.16.M88.4 R12, [R216+0x6000] ;  /* 0x00600000d80c783b */ /* 0x000e6a0000000200 */
[----:B--2---:R-:W-:Y:S01]  /*42d0*/  HMMA.16816.F32 R64, R24, R100, R68 ;  /* 0x000000641840723c */ /* 0x004fe20000001844 */
[----:B------:R-:W-:Y:S05]  /*42e0*/  LDSM.16.M88.4 R68, [R221+0x4000] ;  /* 0x00400000dd44783b */ /* 0x000fea0000000200 */
[----:B------:R-:W-:Y:S01]  /*42f0*/  HMMA.16816.F32 R84, R36, R54, R92 ;  /* 0x000000362454723c */ /* 0x000fe2000000185c */
[----:B------:R-:W-:Y:S05]  /*4300*/  LDSM.16.M88.4 R92, [R219+0x1000] ;  /* 0x00100000db5c783b */ /* 0x000fea0000000200 */
[----:B------:R-:W-:Y:S06]  /*4310*/  HMMA.16816.F32 R52, R40, R62, R56 ;  /* 0x0000003e2834723c */ /* 0x000fec0000001838 */
[C---:B---3--:R-:W-:Y:S06]  /*4320*/  HMMA.16816.F32 R104, R36.reuse, R48, R76 ;  /* 0x000000302468723c */ /* 0x048fec000000184c */
[----:B------:R-:W-:Y:S06]  /*4330*/  HMMA.16816.F32 R108, R36, R50, R72 ;  /* 0x00000032246c723c */ /* 0x000fec0000001848 */
[----:B----4-:R-:W-:Y:S01]  /*4340*/  HMMA.16816.F32 R36, R20, R100, R8 ;  /* 0x000000641424723c */ /* 0x010fe20000001808 */
[----:B------:R-:W2:Y:S05]  /*4350*/  LDSM.16.M88.4 R8, [R222+0x6000] ;  /* 0x00600000de08783b */ /* 0x000eaa0000000200 */
[----:B------:R-:W-:Y:S06]  /*4360*/  HMMA.16816.F32 R64, R16, R96, R64 ;  /* 0x000000601040723c */ /* 0x000fec0000001840 */
[C---:B------:R-:W-:Y:S06]  /*4370*/  HMMA.16816.F32 R76, R44.reuse, R48, R112 ;  /* 0x000000302c4c723c */ /* 0x040fec0000001870 */
[----:B------:R-:W-:Y:S01]  /*4380*/  HMMA.16816.F32 R72, R44, R50, R116 ;  /* 0x000000322c48723c */ /* 0x000fe20000001874 */
[----:B------:R-:W-:Y:S05]  /*4390*/  LDSM.16.M88.4 R44, [R221+0x6000] ;  /* 0x00600000dd2c783b */ /* 0x000fea0000000200 */
[----:B------:R-:W-:Y:S06]  /*43a0*/  HMMA.16816.F32 R56, R24, R102, R52 ;  /* 0x000000661838723c */ /* 0x000fec0000001834 */
[----:B-1----:R-:W-:Y:S01]  /*43b0*/  HMMA.16816.F32 R48, R12, R96, R36 ;  /* 0x000000600c30723c */ /* 0x002fe20000001824 */
[----:B------:R-:W1:Y:S05]  /*43c0*/  LDSM.16.M88.4 R36, [R212+0x9800] ;  /* 0x00980000d424783b */ /* 0x000e6a0000000200 */
[----:B------:R-:W-:Y:S06]  /*43d0*/  HMMA.16816.F32 R64, R80, R88, R64 ;  /* 0x000000585040723c */ /* 0x000fec0000001840 */
[C---:B------:R-:W-:Y:S06]  /*43e0*/  HMMA.16816.F32 R112, R32.reuse, R62, R84 ;  /* 0x0000003e2070723c */ /* 0x040fec0000001854 */
[C---:B------:R-:W-:Y:S06]  /*43f0*/  HMMA.16816.F32 R104, R32.reuse, R28, R104 ;  /* 0x0000001c2068723c */ /* 0x040fec0000001868 */
[----:B------:R-:W-:Y:S06]  /*4400*/  HMMA.16816.F32 R84, R32, R30, R108 ;  /* 0x0000001e2054723c */ /* 0x000fec000000186c */
[C---:B------:R-:W-:Y:S06]  /*4410*/  HMMA.16816.F32 R60, R40.reuse, R28, R76 ;  /* 0x0000001c283c723c */ /* 0x040fec000000184c */
[----:B------:R-:W-:Y:S01]  /*4420*/  HMMA.16816.F32 R52, R40, R30, R72 ;  /* 0x0000001e2834723c */ /* 0x000fe20000001848 */
[----:B------:R-:W3:Y:S05]  /*4430*/  LDSM.16.M88.4 R28, [R223+0x1800] ;  /* 0x00180000df1c783b */ /* 0x000eea0000000200 */
[----:B------:R-:W-:Y:S06]  /*4440*/  HMMA.16816.F32 R40, R16, R98, R56 ;  /* 0x000000621028723c */ /* 0x000fec0000001838 */
[----:B--2---:R-:W-:Y:S06]  /*4450*/  HMMA.16816.F32 R32, R8, R88, R48 ;  /* 0x000000580820723c */ /* 0x004fec0000001830 */
[----:B------:R-:W-:Y:S06]  /*4460*/  HMMA.16816.F32 R72, R68, R92, R64 ;  /* 0x0000005c4448723c */ /* 0x000fec0000001840 */
[C---:B------:R-:W-:Y:S06]  /*4470*/  HMMA.16816.F32 R56, R20.reuse, R102, R112 ;  /* 0x000000661438723c */ /* 0x040fec0000001870 */
[C---:B-1----:R-:W-:Y:S06]  /*4480*/  HMMA.16816.F32 R64, R20.reuse, R36, R104 ;  /* 0x000000241440723c */ /* 0x042fec0000001868 */
[----:B------:R-:W-:Y:S06]  /*4490*/  HMMA.16816.F32 R76, R20, R38, R84 ;  /* 0x00000026144c723c */ /* 0x000fec0000001854 */
[----:B------:R-:W-:Y:S01]  /*44a0*/  HMMA.16816.F32 R20, R80, R90, R40 ;  /* 0x0000005a5014723c */ /* 0x000fe20000001828 */
[----:B------:R-:W-:-:S04]  /*44b0*/  FMUL.FTZ R2, R72, UR32 ;  /* 0x0000002048027c20 */ /* 0x000fc80008410000 */
[----:B------:R1:W-:Y:S01]  /*44c0*/  MUFU.TANH R88, R2 ;  /* 0x0000000200587308 */ /* 0x0003e20000002400 */
[----:B------:R-:W-:Y:S01]  /*44d0*/  HMMA.16816.F32 R48, R44, R92, R32 ;  /* 0x0000005c2c30723c */ /* 0x000fe20000001820 */
[----:B------:R-:W2:Y:S05]  /*44e0*/  LDSM.16.M88.4 R32, [R220+0x9800] ;  /* 0x00980000dc20783b */ /* 0x000eaa0000000200 */
[C---:B------:R-:W-:Y:S06]  /*44f0*/  HMMA.16816.F32 R60, R24.reuse, R36, R60 ;  /* 0x00000024183c723c */ /* 0x040fec000000183c */
[----:B------:R-:W-:Y:S01]  /*4500*/  HMMA.16816.F32 R84, R24, R38, R52 ;  /* 0x000000261854723c */ /* 0x000fe20000001834 */
[----:B-1----:R-:W-:-:S05]  /*4510*/  FMUL.FTZ R2, R73, UR32 ;  /* 0x0000002049027c20 */ /* 0x002fca0008410000 */
[----:B------:R-:W-:Y:S01]  /*4520*/  HMMA.16816.F32 R24, R12, R98, R56 ;  /* 0x000000620c18723c */ /* 0x000fe20000001838 */
[----:B------:R1:W-:Y:S05]  /*4530*/  MUFU.TANH R72, R2 ;  /* 0x0000000200487308 */ /* 0x0003ea0000002400 */
[----:B------:R-:W-:Y:S06]  /*4540*/  HMMA.16816.F32 R56, R68, R94, R20 ;  /* 0x0000005e4438723c */ /* 0x000fec0000001814 */
[-C--:B---3--:R-:W-:Y:S06]  /*4550*/  HMMA.16816.F32 R52, R12, R28.reuse, R64 ;  /* 0x0000001c0c34723c */ /* 0x088fec0000001840 */
[----:B------:R-:W-:Y:S01]  /*4560*/  HMMA.16816.F32 R36, R16, R28, R60 ;  /* 0x0000001c1024723c */ /* 0x000fe2000000183c */
[----:B-1----:R-:W-:-:S04]  /*4570*/  FMUL.FTZ R2, R74, UR32 ;  /* 0x000000204a027c20 */ /* 0x002fc80008410000 */
[----:B------:R1:W3:Y:S01]  /*4580*/  MUFU.TANH R92, R2 ;  /* 0x00000002005c7308 */ /* 0x0002e20000002400 */
[----:B------:R-:W-:Y:S01]  /*4590*/  HMMA.16816.F32 R40, R8, R90, R24 ;  /* 0x0000005a0828723c */ /* 0x000fe20000001818 */
[----:B------:R-:W4:Y:S01]  /*45a0*/  LDSM.16.M88.4 R24, [R219+0x1800] ;  /* 0x00180000db18783b */ /* 0x000f220000000200 */
[----:B------:R-:W-:-:S04]  /*45b0*/  DEPBAR.LE SB0, 0x0 ;  /* 0x000080000000791a */ /* 0x000fc80000000000 */
[-C--:B------:R-:W-:Y:S06]  /*45c0*/  HMMA.16816.F32 R12, R12, R30.reuse, R76 ;  /* 0x0000001e0c0c723c */ /* 0x080fec000000184c */
[----:B------:R-:W-:Y:S01]  /*45d0*/  HMMA.16816.F32 R16, R16, R30, R84 ;  /* 0x0000001e1010723c */ /* 0x000fe20000001854 */
[----:B-1----:R-:W-:-:S05]  /*45e0*/  FMUL.FTZ R2, R75, UR32 ;  /* 0x000000204b027c20 */ /* 0x002fca0008410000 */
[----:B--2---:R-:W-:Y:S01]  /*45f0*/  HMMA.16816.F32 R36, R80, R32, R36 ;  /* 0x000000205024723c */ /* 0x004fe20000001824 */
[----:B------:R1:W-:Y:S05]  /*4600*/  MUFU.TANH R65, R2 ;  /* 0x0000000200417308 */ /* 0x0003ea0000002400 */
[----:B------:R-:W-:Y:S06]  /*4610*/  HMMA.16816.F32 R40, R44, R94, R40 ;  /* 0x0000005e2c28723c */ /* 0x000fec0000001828 */
[C---:B------:R-:W-:Y:S06]  /*4620*/  HMMA.16816.F32 R20, R8.reuse, R32, R52 ;  /* 0x000000200814723c */ /* 0x040fec0000001834 */
[----:B------:R-:W-:Y:S01]  /*4630*/  HMMA.16816.F32 R28, R8, R34, R12 ;  /* 0x00000022081c723c */ /* 0x000fe2000000180c */
[----:B-1----:R-:W-:-:S04]  /*4640*/  FMUL.FTZ R2, R48, UR32 ;  /* 0x0000002030027c20 */ /* 0x002fc80008410000 */
[----:B------:R1:W-:Y:S01]  /*4650*/  MUFU.TANH R62, R2 ;  /* 0x00000002003e7308 */ /* 0x0003e20000002400 */
[----:B----4-:R-:W-:Y:S01]  /*4660*/  HMMA.16816.F32 R36, R68, R24, R36 ;  /* 0x000000184424723c */ /* 0x010fe20000001824 */
[----:B------:R-:W-:-:S05]  /*4670*/  IMAD.U32 R8, RZ, RZ, UR24 ;  /* 0x00000018ff087e24 */ /* 0x000fca000f8e00ff */
[----:B------:R-:W-:Y:S01]  /*4680*/  FMUL.FTZ R12, R42, UR32 ;  /* 0x000000202a0c7c20 */ /* 0x000fe20008410000 */
[----:B------:R-:W-:-:S05]  /*4690*/  FMUL.FTZ R13, R43, UR32 ;  /* 0x000000202b0d7c20 */ /* 0x000fca0008410000 */
[----:B------:R-:W-:Y:S01]  /*46a0*/  HMMA.16816.F32 R20, R44, R24, R20 ;  /* 0x000000182c14723c */ /* 0x000fe20000001814 */
[----:B-1----:R-:W-:-:S04]  /*46b0*/  FMUL.FTZ R2, R49, UR32 ;  /* 0x0000002031027c20 */ /* 0x002fc80008410000 */
[----:B------:R1:W-:Y:S02]  /*46c0*/  MUFU.TANH R64, R2 ;  /* 0x0000000200407308 */ /* 0x0003e40000002400 */
[----:B-1----:R-:W-:-:S06]  /*46d0*/  FMUL.FTZ R2, R50, UR32 ;  /* 0x0000002032027c20 */ /* 0x002fcc0008410000 */
[----:B------:R1:W2:Y:S02]  /*46e0*/  MUFU.TANH R60, R2 ;  /* 0x00000002003c7308 */ /* 0x0002a40000002400 */
[----:B-1----:R-:W-:-:S06]  /*46f0*/  FMUL.FTZ R2, R51, UR32 ;  /* 0x0000002033027c20 */ /* 0x002fcc0008410000 */
[----:B------:R1:W-:Y:S02]  /*4700*/  MUFU.TANH R63, R2 ;  /* 0x00000002003f7308 */ /* 0x0003e40000002400 */
[----:B-1----:R-:W-:-:S06]  /*4710*/  FMUL.FTZ R2, R56, UR32 ;  /* 0x0000002038027c20 */ /* 0x002fcc0008410000 */
[----:B------:R1:W-:Y:S02]  /*4720*/  MUFU.TANH R61, R2 ;  /* 0x00000002003d7308 */ /* 0x0003e40000002400 */
[----:B-1----:R-:W-:-:S06]  /*4730*/  FMUL.FTZ R2, R57, UR32 ;  /* 0x0000002039027c20 */ /* 0x002fcc0008410000 */
[----:B------:R1:W-:Y:S02]  /*4740*/  MUFU.TANH R51, R2 ;  /* 0x0000000200337308 */ /* 0x0003e40000002400 */
[C---:B-1----:R-:W-:Y:S02]  /*4750*/  IMAD.IADD R2, R125.reuse, 0x1, -R3 ;  /* 0x000000017d027824 */ /* 0x042fe400078e0a03 */
[----:B------:R-:W-:Y:S01]  /*4760*/  FMUL.FTZ R3, R58, UR32 ;  /* 0x000000203a037c20 */ /* 0x000fe20008410000 */
[----:B------:R-:W-:Y:S02]  /*4770*/  IMAD.SHL.U32 R125, R125, 0x2, RZ ;  /* 0x000000027d7d7824 */ /* 0x000fe400078e00ff */
[----:B------:R-:W-:Y:S01]  /*4780*/  SHF.R.S32.HI R5, RZ, 0x1f, R2 ;  /* 0x0000001fff057819 */ /* 0x000fe20000011402 */
[----:B------:R1:W-:Y:S02]  /*4790*/  MUFU.TANH R50, R3 ;  /* 0x0000000300327308 */ /* 0x0003e40000002400 */
[----:B------:R-:W-:-:S02]  /*47a0*/  LOP3.LUT R251, R125, 0x6, RZ, 0xc0, !PT ;  /* 0x000000067dfb7812 */ /* 0x000fc400078ec0ff */
[----:B------:R-:W-:Y:S01]  /*47b0*/  LEA.HI R2, R5, R2, RZ, 0x2 ;  /* 0x0000000205027211 */ /* 0x000fe200078f10ff */
[----:B------:R-:W-:-:S03]  /*47c0*/  FMUL.FTZ R5, R40, UR32 ;  /* 0x0000002028057c20 */ /* 0x000fc60008410000 */
[----:B------:R-:W-:Y:S01]  /*47d0*/  SHF.R.S32.HI R2, RZ, 0x2, R2 ;  /* 0x00000002ff027819 */ /* 0x000fe20000011402 */
[----:B------:R4:W-:Y:S04]  /*47e0*/  MUFU.TANH R40, R12 ;  /* 0x0000000c00287308 */ /* 0x0009e80000002400 */
[----:B------:R-:W-:Y:S01]  /*47f0*/  IMAD.IADD R6, R2, 0x1, R6 ;  /* 0x0000000102067824 */ /* 0x000fe200078e0206 */
[----:B------:R-:W-:-:S03]  /*4800*/  LOP3.LUT R2, R120, R121, RZ, 0xfc, !PT ;  /* 0x0000007978027212 */ /* 0x000fc600078efcff */
[C---:B------:R-:W-:Y:S01]  /*4810*/  VIADD R9, R6.reuse, 0x8 ;  /* 0x0000000806097836 */ /* 0x040fe20000000000 */
[C---:B------:R-:W-:Y:S01]  /*4820*/  VIADDMNMX R235, R6.reuse, UR6, R8, PT ;  /* 0x0000000606eb7c46 */ /* 0x040fe2000b800108 */
[C---:B------:R-:W-:Y:S01]  /*4830*/  VIADD R10, R6.reuse, 0x40 ;  /* 0x00000040060a7836 */ /* 0x040fe20000000000 */
[----:B------:R-:W-:Y:S01]  /*4840*/  IADD3 R8, R7, 0x8, R6 ;  /* 0x0000000807087810 */ /* 0x000fe20007ffe006 */
[----:B------:R-:W-:Y:S01]  /*4850*/  VIADD R11, R6, 0x48 ;  /* 0x00000048060b7836 */ /* 0x000fe20000000000 */
[----:B------:R-:W-:Y:S01]  /*4860*/  VIADDMNMX R230, R9, UR20, RZ, !PT ;  /* 0x0000001409e67c46 */ /* 0x000fe2000f8001ff */
[----:B-1----:R-:W-:Y:S01]  /*4870*/  FMUL.FTZ R3, R59, UR32 ;  /* 0x000000203b037c20 */ /* 0x002fe20008410000 */
[----:B------:R-:W-:Y:S01]  /*4880*/  VIADDMNMX R229, R10, UR20, RZ, !PT ;  /* 0x000000140ae57c46 */ /* 0x000fe2000f8001ff */
[----:B------:R1:W5:Y:S01]  /*4890*/  MUFU.TANH R48, R5 ;  /* 0x0000000500307308 */ /* 0x0003620000002400 */
[----:B------:R-:W-:Y:S02]  /*48a0*/  VIADDMNMX R228, R11, UR20, RZ, !PT ;  /* 0x000000140be47c46 */ /* 0x000fe4000f8001ff */
[----:B------:R-:W-:-:S02]  /*48b0*/  VIMNMX R234, R8, UR24, PT ;  /* 0x0000001808ea7c48 */ /* 0x000fc4000bfe0100 */
[----:B------:R-:W-:Y:S01]  /*48c0*/  HMMA.16816.F32 R8, R80, R34, R16 ;  /* 0x000000225008723c */ /* 0x000fe20000001810 */
[C-C-:B----4-:R-:W-:Y:S02]  /*48d0*/  IADD3 R12, R7.reuse, 0x40, R6.reuse ;  /* 0x00000040070c7810 */ /* 0x150fe40007ffe006 */
[----:B------:R4:W-:Y:S01]  /*48e0*/  MUFU.TANH R49, R3 ;  /* 0x0000000300317308 */ /* 0x0009e20000002400 */
[----:B------:R-:W-:Y:S02]  /*48f0*/  IADD3 R7, R7, 0x48, R6 ;  /* 0x0000004807077810 */ /* 0x000fe40007ffe006 */
[----:B------:R-:W-:Y:S01]  /*4900*/  VIADDMNMX R231, R6, UR20, RZ, !PT ;  /* 0x0000001406e77c46 */ /* 0x000fe2000f8001ff */
[----:B------:R-:W-:Y:S01]  /*4910*/  FMUL.FTZ R6, R36, UR32 ;  /* 0x0000002024067c20 */ /* 0x000fe20008410000 */
[----:B------:R-:W-:Y:S01]  /*4920*/  VIMNMX R233, R12, UR24, PT ;  /* 0x000000180ce97c48 */ /* 0x000fe2000bfe0100 */
[----:B------:R-:W-:Y:S01]  /*4930*/  FMUL.FTZ R12, R22, UR32 ;  /* 0x00000020160c7c20 */ /* 0x000fe20008410000 */
[----:B------:R-:W-:Y:S01]  /*4940*/  VIMNMX R232, R7, UR24, PT ;  /* 0x0000001807e87c48 */ /* 0x000fe2000bfe0100 */
[----:B------:R3:W-:Y:S01]  /*4950*/  MUFU.TANH R36, R6 ;  /* 0x0000000600247308 */ /* 0x0007e20000002400 */
[----:B-1----:R-:W-:Y:S01]  /*4960*/  FMUL.FTZ R5, R41, UR32 ;  /* 0x0000002029057c20 */ /* 0x002fe20008410000 */
[----:B------:R-:W-:-:S06]  /*4970*/  FMUL.FTZ R7, R23, UR32 ;  /* 0x0000002017077c20 */ /* 0x000fcc0008410000 */
[----:B------:R1:W-:Y:S01]  /*4980*/  MUFU.TANH R42, R5 ;  /* 0x00000005002a7308 */ /* 0x0003e20000002400 */
[----:B----4-:R-:W-:-:S04]  /*4990*/  IMAD.U32 R3, RZ, RZ, UR17 ;  /* 0x00000011ff037e24 */ /* 0x010fc8000f8e00ff */
[----:B------:R-:W-:Y:S01]  /*49a0*/  IMAD R3, R3, 0x20, R251 ;  /* 0x0000002003037824 */ /* 0x000fe200078e02fb */
[----:B------:R-:W-:Y:S02]  /*49b0*/  HMMA.16816.F32 R8, R68, R26, R8 ;  /* 0x0000001a4408723c */ /* 0x000fe40000001808 */
[----:B------:R-:W-:Y:S01]  /*49c0*/  MUFU.TANH R41, R13 ;  /* 0x0000000d00297308 */ /* 0x000fe20000002400 */
[----:B---3--:R-:W-:Y:S01]  /*49d0*/  FMUL.FTZ R6, R37, UR32 ;  /* 0x0000002025067c20 */ /* 0x008fe20008410000 */
[C---:B------:R-:W-:Y:S02]  /*49e0*/  ISETP.GE.AND P3, PT, R3.reuse, R234, PT ;  /* 0x000000ea0300720c */ /* 0x040fe40003f66270 */
[C---:B------:R-:W-:Y:S02]  /*49f0*/  ISETP.GE.AND P6, PT, R3.reuse, R235, PT ;  /* 0x000000eb0300720c */ /* 0x040fe40003fc6270 */
[C---:B------:R-:W-:Y:S02]  /*4a00*/  ISETP.LT.OR P3, PT, R3.reuse, R230, P3 ;  /* 0x000000e60300720c */ /* 0x040fe40001f61670 */
[----:B------:R3:W-:Y:S01]  /*4a10*/  MUFU.TANH R34, R6 ;  /* 0x0000000600227308 */ /* 0x0007e20000002400 */
[C---:B-1----:R-:W-:Y:S01]  /*4a20*/  VIADD R5, R3.reuse, 0x1 ;  /* 0x0000000103057836 */ /* 0x042fe20000000000 */
[----:B------:R-:W-:-:S02]  /*4a30*/  ISETP.LT.OR P6, PT, R3, R231, P6 ;  /* 0x000000e70300720c */ /* 0x000fc400037c1670 */
[----:B------:R-:W-:Y:S02]  /*4a40*/  FSEL R92, R92, -INF , !P3 ;  /* 0xff8000005c5c7808 */ /* 0x000fe40005800000 */
[C---:B------:R-:W-:Y:S02]  /*4a50*/  ISETP.GE.AND P0, PT, R5.reuse, R235, PT ;  /* 0x000000eb0500720c */ /* 0x040fe40003f06270 */
[C---:B------:R-:W-:Y:S01]  /*4a60*/  ISETP.GE.AND P4, PT, R5.reuse, R234, PT ;  /* 0x000000ea0500720c */ /* 0x040fe20003f86270 */
[----:B------:R1:W-:Y:S01]  /*4a70*/  MUFU.TANH R22, R12 ;  /* 0x0000000c00167308 */ /* 0x0003e20000002400 */
[CC--:B------:R-:W-:Y:S02]  /*4a80*/  ISETP.GE.AND P5, PT, R5.reuse, R233.reuse, PT ;  /* 0x000000e90500720c */ /* 0x0c0fe40003fa6270 */
[-C--:B------:R-:W-:Y:S02]  /*4a90*/  ISETP.GE.AND P2, PT, R5, R232.reuse, PT ;  /* 0x000000e80500720c */ /* 0x080fe40003f46270 */
[----:B------:R-:W-:Y:S01]  /*4aa0*/  FSEL R56, R88, -INF , !P6 ;  /* 0xff80000058387808 */ /* 0x000fe20007000000 */
[----:B------:R-:W-:Y:S01]  /*4ab0*/  FMUL.FTZ R10, R10, UR32 ;  /* 0x000000200a0a7c20 */ /* 0x000fe20008410000 */
[C---:B------:R-:W-:Y:S01]  /*4ac0*/  ISETP.GE.AND P3, PT, R3.reuse, R232, PT ;  /* 0x000000e80300720c */ /* 0x040fe20003f66270 */
[----:B---3--:R-:W-:Y:S01]  /*4ad0*/  FMUL.FTZ R6, R38, UR32 ;  /* 0x0000002026067c20 */ /* 0x008fe20008410000 */
[----:B------:R-:W-:Y:S01]  /*4ae0*/  ISETP.GE.AND P6, PT, R3, R233, PT ;  /* 0x000000e90300720c */ /* 0x000fe20003fc6270 */
[----:B------:R-:W-:Y:S01]  /*4af0*/  FMUL.FTZ R8, R8, UR32 ;  /* 0x0000002008087c20 */ /* 0x000fe20008410000 */
[C---:B------:R-:W-:Y:S01]  /*4b00*/  ISETP.LT.OR P0, PT, R5.reuse, R231, P0 ;  /* 0x000000e70500720c */ /* 0x040fe20000701670 */
[----:B------:R3:W-:Y:S01]  /*4b10*/  MUFU.TANH R33, R6 ;  /* 0x0000000600217308 */ /* 0x0007e20000002400 */
[----:B------:R-:W-:Y:S01]  /*4b20*/  ISETP.LT.OR P4, PT, R5, R230, P4 ;  /* 0x000000e60500720c */ /* 0x000fe20002781670 */
[----:B------:R-:W-:Y:S01]  /*4b30*/  FMUL.FTZ R9, R9, UR32 ;  /* 0x0000002009097c20 */ /* 0x000fe20008410000 */
[-C--:B------:R-:W-:Y:S01]  /*4b40*/  ISETP.LT.OR P5, PT, R5, R229.reuse, P5 ;  /* 0x000000e50500720c */ /* 0x080fe20002fa1670 */
[----:B------:R-:W-:Y:S01]  /*4b50*/  FMUL.FTZ R11, R11, UR32 ;  /* 0x000000200b0b7c20 */ /* 0x000fe20008410000 */
[-C--:B------:R-:W-:Y:S01]  /*4b60*/  ISETP.LT.OR P2, PT, R5, R228.reuse, P2 ;  /* 0x000000e40500720c */ /* 0x080fe20001741670 */
[C---:B------:R-:W-:Y:S01]  /*4b70*/  VIADD R5, R3.reuse, 0x8 ;  /* 0x0000000803057836 */ /* 0x040fe20000000000 */
[C---:B------:R-:W-:Y:S01]  /*4b80*/  ISETP.LT.OR P3, PT, R3.reuse, R228, P3 ;  /* 0x000000e40300720c */ /* 0x040fe20001f61670 */
[----:B-1----:R-:W-:Y:S01]  /*4b90*/  HMMA.16816.F32 R12, R44, R26, R28 ;  /* 0x0000001a2c0c723c */ /* 0x002fe2000000181c */
[----:B------:R-:W-:Y:S01]  /*4ba0*/  ISETP.LT.OR P6, PT, R3, R229, P6 ;  /* 0x000000e50300720c */ /* 0x000fe200037c1670 */
[----:B------:R-:W-:Y:S01]  /*4bb0*/  MUFU.TANH R10, R10 ;  /* 0x0000000a000a7308 */ /* 0x000fe20000002400 */
[----:B--2---:R-:W-:-:S02]  /*4bc0*/  FSEL R25, R60, -INF , !P3 ;  /* 0xff8000003c197808 */ /* 0x004fc40005800000 */
[----:B------:R-:W-:Y:S02]  /*4bd0*/  FSEL R24, R62, -INF , !P6 ;  /* 0xff8000003e187808 */ /* 0x000fe40007000000 */
[----:B------:R-:W-:Y:S01]  /*4be0*/  FSEL R60, R72, -INF , !P0 ;  /* 0xff800000483c7808 */ /* 0x000fe20004000000 */
[----:B---3--:R-:W-:Y:S01]  /*4bf0*/  FMUL.FTZ R6, R39, UR32 ;  /* 0x0000002027067c20 */ /* 0x008fe20008410000 */
[C---:B------:R-:W-:Y:S01]  /*4c00*/  ISETP.GE.AND P1, PT, R5.reuse, R235, PT ;  /* 0x000000eb0500720c */ /* 0x040fe20003f26270 */
[----:B------:R-:W-:Y:S01]  /*4c10*/  MUFU.TANH R7, R7 ;  /* 0x0000000700077308 */ /* 0x000fe20000002400 */
[C---:B------:R-:W-:Y:S02]  /*4c20*/  ISETP.GE.AND P6, PT, R5.reuse, R234, PT ;  /* 0x000000ea0500720c */ /* 0x040fe40003fc6270 */
[C---:B------:R-:W-:Y:S02]  /*4c30*/  ISETP.GE.AND P3, PT, R5.reuse, R233, PT ;  /* 0x000000e90500720c */ /* 0x040fe40003f66270 */
[----:B------:R-:W-:-:S02]  /*4c40*/  ISETP.GE.AND P0, PT, R5, R232, PT ;  /* 0x000000e80500720c */ /* 0x000fc40003f06270 */
[C---:B------:R-:W-:Y:S01]  /*4c50*/  ISETP.LT.OR P1, PT, R5.reuse, R231, P1 ;  /* 0x000000e70500720c */ /* 0x040fe20000f21670 */
[----:B------:R1:W-:Y:S01]  /*4c60*/  MUFU.TANH R35, R6 ;  /* 0x0000000600237308 */ /* 0x0003e20000002400 */
[C---:B------:R-:W-:Y:S02]  /*4c70*/  ISETP.LT.OR P6, PT, R5.reuse, R230, P6 ;  /* 0x000000e60500720c */ /* 0x040fe400037c1670 */
[C---:B------:R-:W-:Y:S02]  /*4c80*/  ISETP.LT.OR P3, PT, R5.reuse, R229, P3 ;  /* 0x000000e50500720c */ /* 0x040fe40001f61670 */
[----:B------:R-:W-:Y:S01]  /*4c90*/  ISETP.LT.OR P0, PT, R5, R228, P0 ;  /* 0x000000e40500720c */ /* 0x000fe20000701670 */
[----:B------:R-:W-:Y:S01]  /*4ca0*/  FMUL.FTZ R5, R21, UR32 ;  /* 0x0000002015057c20 */ /* 0x000fe20008410000 */
[----:B------:R-:W-:Y:S01]  /*4cb0*/  FSEL R62, R65, -INF , !P4 ;  /* 0xff800000413e7808 */ /* 0x000fe20006000000 */
[----:B------:R-:W-:Y:S01]  /*4cc0*/  MUFU.TANH R8, R8 ;  /* 0x0000000800087308 */ /* 0x000fe20000002400 */
[----:B------:R-:W-:Y:S01]  /*4cd0*/  FSEL R18, R64, -INF , !P5 ;  /* 0xff80000040127808 */ /* 0x000fe20006800000 */
[----:B------:R-:W-:Y:S01]  /*4ce0*/  FMUL.FTZ R14, R14, UR32 ;  /* 0x000000200e0e7c20 */ /* 0x000fe20008410000 */
[----:B-----5:R-:W-:Y:S01]  /*4cf0*/  FSEL R17, R48, -INF , !P3 ;  /* 0xff80000030117808 */ /* 0x020fe20005800000 */
[----:B------:R-:W-:Y:S01]  /*4d00*/  FMUL.FTZ R12, R12, UR32 ;  /* 0x000000200c0c7c20 */ /* 0x000fe20008410000 */
[----:B------:R-:W-:Y:S01]  /*4d10*/  FSEL R21, R63, -INF , !P2 ;  /* 0xff8000003f157808 */ /* 0x000fe20005000000 */
[----:B------:R-:W-:Y:S01]  /*4d20*/  FMUL.FTZ R13, R13, UR32 ;  /* 0x000000200d0d7c20 */ /* 0x000fe20008410000 */
[----:B------:R-:W-:Y:S01]  /*4d30*/  FSEL R61, R61, -INF , !P1 ;  /* 0xff8000003d3d7808 */ /* 0x000fe20004800000 */
[----:B------:R2:W-:Y:S01]  /*4d40*/  MUFU.TANH R23, R5 ;  /* 0x0000000500177308 */ /* 0x0005e20000002400 */
[----:B-1----:R-:W-:Y:S01]  /*4d50*/  FMUL.FTZ R6, R20, UR32 ;  /* 0x0000002014067c20 */ /* 0x002fe20008410000 */
[----:B------:R-:W-:Y:S01]  /*4d60*/  FSEL R20, R40, -INF , !P0 ;  /* 0xff80000028147808 */ /* 0x000fe20004000000 */
[----:B------:R-:W-:Y:S01]  /*4d70*/  FMUL.FTZ R15, R15, UR32 ;  /* 0x000000200f0f7c20 */ /* 0x000fe20008410000 */
[----:B------:R-:W-:-:S04]  /*4d80*/  FSEL R63, R50, -INF , !P6 ;  /* 0xff800000323f7808 */ /* 0x000fc80007000000 */
[----:B------:R1:W3:Y:S08]  /*4d90*/  MUFU.TANH R32, R6 ;  /* 0x0000000600207308 */ /* 0x0002f00000002400 */
[----:B------:R-:W4:Y:S01]  /*4da0*/  MUFU.TANH R14, R14 ;  /* 0x0000000e000e7308 */ /* 0x000f220000002400 */
[----:B--2---:R-:W-:-:S05]  /*4db0*/  VIADD R5, R3, 0x10 ;  /* 0x0000001003057836 */ /* 0x004fca0000000000 */
[C---:B------:R-:W-:Y:S02]  /*4dc0*/  ISETP.GE.AND P5, PT, R5.reuse, R235, PT ;  /* 0x000000eb0500720c */ /* 0x040fe40003fa6270 */
[----:B------:R-:W-:Y:S01]  /*4dd0*/  ISETP.GE.AND P3, PT, R5, R234, PT ;  /* 0x000000ea0500720c */ /* 0x000fe20003f66270 */
[----:B-1----:R-:W-:Y:S01]  /*4de0*/  VIADD R6, R3, 0x9 ;  /* 0x0000000903067836 */ /* 0x002fe20000000000 */
[C---:B------:R-:W-:Y:S01]  /*4df0*/  ISETP.GE.AND P0, PT, R5.reuse, R233, PT ;  /* 0x000000e90500720c */ /* 0x040fe20003f06270 */
[----:B------:R-:W-:Y:S01]  /*4e00*/  MUFU.TANH R9, R9 ;  /* 0x0000000900097308 */ /* 0x000fe20000002400 */
[C---:B------:R-:W-:Y:S02]  /*4e10*/  ISETP.LT.OR P5, PT, R5.reuse, R231, P5 ;  /* 0x000000e70500720c */ /* 0x040fe40002fa1670 */
[----:B------:R-:W-:Y:S02]  /*4e20*/  ISETP.GE.AND P4, PT, R6, R235, PT ;  /* 0x000000eb0600720c */ /* 0x000fe40003f86270 */
[----:B------:R-:W-:-:S02]  /*4e30*/  ISETP.LT.OR P3, PT, R5, R230, P3 ;  /* 0x000000e60500720c */ /* 0x000fc40001f61670 */
[C---:B------:R-:W-:Y:S01]  /*4e40*/  ISETP.LT.OR P4, PT, R6.reuse, R231, P4 ;  /* 0x000000e70600720c */ /* 0x040fe20002781670 */
[----:B------:R-:W-:Y:S01]  /*4e50*/  MUFU.TANH R11, R11 ;  /* 0x0000000b000b7308 */ /* 0x000fe20000002400 */
[----:B------:R-:W-:Y:S02]  /*4e60*/  ISETP.LT.OR P0, PT, R5, R229, P0 ;  /* 0x000000e50500720c */ /* 0x000fe40000701670 */
[----:B------:R-:W-:Y:S02]  /*4e70*/  FSEL R30, R51, -INF , !P4 ;  /* 0xff800000331e7808 */ /* 0x000fe40006000000 */
[C---:B------:R-:W-:Y:S02]  /*4e80*/  ISETP.GE.AND P4, PT, R5.reuse, R232, PT ;  /* 0x000000e80500720c */ /* 0x040fe40003f86270 */
[C---:B------:R-:W-:Y:S01]  /*4e90*/  ISETP.GE.AND P2, PT, R6.reuse, R234, PT ;  /* 0x000000ea0600720c */ /* 0x040fe20003f46270 */
[----:B------:R-:W1:Y:S01]  /*4ea0*/  MUFU.TANH R12, R12 ;  /* 0x0000000c000c7308 */ /* 0x000e620000002400 */
[----:B------:R-:W-:Y:S01]  /*4eb0*/  ISETP.LT.OR P4, PT, R5, R228, P4 ;  /* 0x000000e40500720c */ /* 0x000fe20002781670 */
[----:B------:R-:W-:Y:S01]  /*4ec0*/  VIADD R5, R3, 0x18 ;  /* 0x0000001803057836 */ /* 0x000fe20000000000 */
[----:B------:R-:W-:-:S02]  /*4ed0*/  ISETP.GE.AND P1, PT, R6, R233, PT ;  /* 0x000000e90600720c */ /* 0x000fc40003f26270 */
[----:B------:R-:W-:Y:S02]  /*4ee0*/  ISETP.GE.AND P6, PT, R6, R232, PT ;  /* 0x000000e80600720c */ /* 0x000fe40003fc6270 */
[----:B---3--:R-:W-:Y:S01]  /*4ef0*/  FSEL R27, R32, -INF , !P0 ;  /* 0xff800000201b7808 */ /* 0x008fe20004000000 */
[----:B------:R-:W2:Y:S01]  /*4f00*/  MUFU.TANH R13, R13 ;  /* 0x0000000d000d7308 */ /* 0x000ea20000002400 */
[C---:B------:R-:W-:Y:S02]  /*4f10*/  ISETP.LT.OR P2, PT, R6.reuse, R230, P2 ;  /* 0x000000e60600720c */ /* 0x040fe40001741670 */
[C---:B------:R-:W-:Y:S02]  /*4f20*/  ISETP.LT.OR P1, PT, R6.reuse, R229, P1 ;  /* 0x000000e50600720c */ /* 0x040fe40000f21670 */
[----:B------:R-:W-:Y:S01]  /*4f30*/  ISETP.LT.OR P6, PT, R6, R228, P6 ;  /* 0x000000e40600720c */ /* 0x000fe200037c1670 */
[----:B------:R-:W-:Y:S01]  /*4f40*/  VIADD R6, R3, 0x11 ;  /* 0x0000001103067836 */ /* 0x000fe20000000000 */
[----:B------:R-:W-:Y:S01]  /*4f50*/  ISETP.GE.AND P0, PT, R5, R234, PT ;  /* 0x000000ea0500720c */ /* 0x000fe20003f06270 */
[----:B------:R-:W3:Y:S01]  /*4f60*/  MUFU.TANH R15, R15 ;  /* 0x0000000f000f7308 */ /* 0x000ee20000002400 */
[----:B------:R-:W-:Y:S01]  /*4f70*/  FSEL R31, R49, -INF , !P2 ;  /* 0xff800000311f7808 */ /* 0x000fe20005000000 */
[----:B------:R-:W-:Y:S01]  /*4f80*/  VIADD R3, R3, 0x19 ;  /* 0x0000001903037836 */ /* 0x000fe20000000000 */
[----:B------:R-:W-:Y:S01]  /*4f90*/  BAR.SYNC.DEFER_BLOCKING 0x0 ;  /* 0x0000000000007b1d */ /* 0x000fe20000010000 */
[----:B------:R-:W-:-:S02]  /*4fa0*/  ISETP.LT.OR P0, PT, R5, R230, P0 ;  /* 0x000000e60500720c */ /* 0x000fc40000701670 */
[-C--:B------:R-:W-:Y:S02]  /*4fb0*/  ISETP.GE.AND P2, PT, R6, R235.reuse, PT ;  /* 0x000000eb0600720c */ /* 0x080fe40003f46270 */
        /* <DEDUP_REMOVED lines=9> */
[----:B------:R-:W-:Y:S02]  /*5050*/  PLOP3.LUT P0, PT, PT, PT, UP0, 0x80, 0x0 ;  /* 0x000000000000781c */ /* 0x000fe40003f0f008 */
[----:B------:R-:W-:-:S02]  /*5060*/  ISETP.LT.OR P2, PT, R6, R231, P2 ;  /* 0x000000e70600720c */ /* 0x000fc40001741670 */
[C---:B------:R-:W-:Y:S02]  /*5070*/  ISETP.LT.OR P6, PT, R6.reuse, R230, P6 ;  /* 0x000000e60600720c */ /* 0x040fe400037c1670 */
[C---:B------:R-:W-:Y:S02]  /*5080*/  ISETP.LT.OR P5, PT, R6.reuse, R229, P5 ;  /* 0x000000e50600720c */ /* 0x040fe40002fa1670 */
[----:B------:R-:W-:Y:S02]  /*5090*/  ISETP.LT.OR P3, PT, R6, R228, P3 ;  /* 0x000000e40600720c */ /* 0x000fe40001f61670 */
[----:B------:R-:W-:Y:S02]  /*50a0*/  ISETP.LT.OR P1, PT, R5, R231, P1 ;  /* 0x000000e70500720c */ /* 0x000fe40000f21670 */
[----:B------:R-:W-:Y:S02]  /*50b0*/  FSEL R130, R34, -INF , !P2 ;  /* 0xff80000022827808 */ /* 0x000fe40005000000 */
[----:B------:R-:W-:-:S02]  /*50c0*/  FSEL R29, R22, -INF , !P4 ;  /* 0xff800000161d7808 */ /* 0x000fc40006000000 */
        /* <DEDUP_REMOVED lines=9> */
[----:B------:R-:W-:Y:S02]  /*5160*/  ISETP.GE.AND P1, PT, R3, R232, PT ;  /* 0x000000e80300720c */ /* 0x000fe40003f26270 */
[C---:B------:R-:W-:Y:S02]  /*5170*/  ISETP.LT.OR P2, PT, R5.reuse, R228, P2 ;  /* 0x000000e40500720c */ /* 0x040fe40001741670 */
[----:B------:R-:W-:-:S02]  /*5180*/  ISETP.LT.OR P4, PT, R5, R229, P4 ;  /* 0x000000e50500720c */ /* 0x000fc40002781670 */
[C---:B------:R-:W-:Y:S02]  /*5190*/  ISETP.LT.OR P6, PT, R3.reuse, R231, P6 ;  /* 0x000000e70300720c */ /* 0x040fe400037c1670 */
[C---:B------:R-:W-:Y:S02]  /*51a0*/  ISETP.LT.OR P5, PT, R3.reuse, R230, P5 ;  /* 0x000000e60300720c */ /* 0x040fe40002fa1670 */
[C---:B------:R-:W-:Y:S02]  /*51b0*/  ISETP.LT.OR P3, PT, R3.reuse, R229, P3 ;  /* 0x000000e50300720c */ /* 0x040fe40001f61670 */
[----:B------:R-:W-:Y:S02]  /*51c0*/  ISETP.LT.OR P1, PT, R3, R228, P1 ;  /* 0x000000e40300720c */ /* 0x000fe40000f21670 */
[----:B----4-:R-:W-:Y:S02]  /*51d0*/  FSEL R26, R14, -INF , !P2 ;  /* 0xff8000000e1a7808 */ /* 0x010fe40005000000 */
[----:B-1----:R-:W-:-:S02]  /*51e0*/  FSEL R22, R12, -INF , !P4 ;  /* 0xff8000000c167808 */ /* 0x002fc40006000000 */
[----:B------:R-:W-:Y:S02]  /*51f0*/  FSEL R128, R9, -INF , !P6 ;  /* 0xff80000009807808 */ /* 0x000fe40007000000 */
[----:B------:R-:W-:Y:S02]  /*5200*/  FSEL R139, R11, -INF , !P5 ;  /* 0xff8000000b8b7808 */ /* 0x000fe40006800000 */
[----:B--2---:R-:W-:Y:S02]  /*5210*/  FSEL R14, R13, -INF , !P3 ;  /* 0xff8000000d0e7808 */ /* 0x004fe40005800000 */
[----:B---3--:R-:W-:Y:S01]  /*5220*/  FSEL R15, R15, -INF , !P1 ;  /* 0xff8000000f0f7808 */ /* 0x008fe20004800000 */
        /* <DEDUP_REMOVED lines=46> */
.L_x_2663:
[----:B------:R-:W-:Y:S05]  /*5510*/  BSYNC B0 ;  /* 0x0000000000007941 */ /* 0x000fea0003800000 */
.L_x_2662:
[----:B------:R-:W0:Y:S02]  /*5520*/  LDGDEPBAR ;  /* 0x00000000000079af */ /* 0x000e240000000000 */
.L_x_2661:
        /* <DEDUP_REMOVED lines=101> */
[----:B------:R-:W-:Y:S01]  /*5b80*/  LDSM.16.MT88.4 R20, [R217+0xa800] ;  /* 0x00a80000d914783b */ /* 0x000fe20000004200 */
[----:B---3--:R-:W-:Y:S01]  /*5b90*/  F2FP.F16.F32.PACK_AB R124, R240, R239 ;  /* 0x000000eff07c723e */ /* 0x008fe200000000ff */
[----:B------:R1:W-:Y:S01]  /*5ba0*/  MUFU.EX2 R242, R9 ;  /* 0x0000000900f27308 */ /* 0x0003e20000000800 */
[C---:B------:R-:W-:Y:S06]  /*5bb0*/  HMMA.16816.F32 R56, R4.reuse, R32, RZ ;  /* 0x000000200438723c */ /* 0x040fec00000018ff */
[C---:B------:R-:W-:Y:S01]  /*5bc0*/  HMMA.16816.F32 R72, R4.reuse, R52, RZ ;  /* 0x000000340448723c */ /* 0x040fe200000018ff */
[----:B------:R3:W4:Y:S05]  /*5bd0*/  MUFU.EX2 R241, R8 ;  /* 0x0000000800f17308 */ /* 0x00072a0000000800 */
[C---:B------:R-:W-:Y:S01]  /*5be0*/  HMMA.16816.F32 R88, R4.reuse, R48, RZ ;  /* 0x000000300458723c */ /* 0x040fe200000018ff */
[----:B-1----:R-:W1:Y:S05]  /*5bf0*/  SHFL.BFLY PT, R9, R0, 0x1, 0x1f ;  /* 0x0c201f0000097f89 */ /* 0x002e6a00000e0000 */
[----:B------:R-:W-:Y:S01]  /*5c00*/  HMMA.16816.F32 R104, R4, R64, RZ ;  /* 0x000000400468723c */ /* 0x000fe200000018ff */
[----:B---3--:R-:W-:-:S05]  /*5c10*/  FFMA.FTZ R8, R29, UR17, -R3 ;  /* 0x000000111d087c23 */ /* 0x008fca0008010803 */
[C---:B--2---:R-:W-:Y:S01]  /*5c20*/  HMMA.16816.F32 R120, R4.reuse, R16, RZ ;  /* 0x000000100478723c */ /* 0x044fe200000018ff */
[----:B----4-:R-:W-:Y:S01]  /*5c30*/  F2FP.F16.F32.PACK_AB R126, R241, R242 ;  /* 0x000000f2f17e723e */ /* 0x010fe200000000ff */
        /* <DEDUP_REMOVED lines=18> */
[----:B------:R-:W-:Y:S01]  /*5d60*/  LDSM.16.MT88.4 R24, [R213+0xb800] ;  /* 0x00b80000d518783b */ /* 0x000fe20000004200 */
[----:B---3--:R-:W-:-:S03]  /*5d70*/  F2FP.F16.F32.PACK_AB R125, R236, R211 ;  /* 0x000000d3ec7d723e */ /* 0x008fc600000000ff */
[----:B------:R1:W-:Y:S01]  /*5d80*/  MUFU.EX2 R237, R8 ;  /* 0x0000000800ed7308 */ /* 0x0003e20000000800 */
[----:B------:R-:W-:Y:S01]  /*5d90*/  F2FP.F16.F32.PACK_AB R4, R207, R210 ;  /* 0x000000d2cf04723e */ /* 0x000fe200000000ff */
[----:B------:R-:W2:Y:S06]  /*5da0*/  LDSM.16.MT88.4 R12, [R218+0xa800] ;  /* 0x00a80000da0c783b */ /* 0x000eac0000004200 */
[----:B------:R3:W4:Y:S01]  /*5db0*/  MUFU.EX2 R238, R3 ;  /* 0x0000000300ee7308 */ /* 0x0007220000000800 */
[----:B-1----:R-:W-:-:S05]  /*5dc0*/  FMUL.FTZ R8, R135, UR17 ;  /* 0x0000001187087c20 */ /* 0x002fca0008410000 */
[----:B------:R-:W-:Y:S01]  /*5dd0*/  FSEL R0, R8, RZ, P1 ;  /* 0x000000ff08007208 */ /* 0x000fe20000800000 */
[----:B---3--:R-:W-:Y:S01]  /*5de0*/  FFMA.FTZ R3, R30, UR17, -R2 ;  /* 0x000000111e037c23 */ /* 0x008fe20008010802 */
[----:B----4-:R-:W-:-:S03]  /*5df0*/  F2FP.F16.F32.PACK_AB R127, R238, R237 ;  /* 0x000000edee7f723e */ /* 0x010fc600000000ff */
[----:B------:R1:W3:Y:S04]  /*5e00*/  MUFU.EX2 R209, R3 ;  /* 0x0000000300d17308 */ /* 0x0002e80000000800 */
[C---:B------:R-:W-:Y:S06]  /*5e10*/  HMMA.16816.F32 R144, R124.reuse, R156, R144 ;  /* 0x0000009c7c90723c */ /* 0x040fec0000001890 */
[C---:B------:R-:W-:Y:S06]  /*5e20*/  HMMA.16816.F32 R160, R124.reuse, R172, R160 ;  /* 0x000000ac7ca0723c */ /* 0x040fec00000018a0 */
[----:B--2---:R-:W-:Y:S01]  /*5e30*/  HMMA.16816.F32 R40, R124, R12, R40 ;  /* 0x0000000c7c28723c */ /* 0x004fe20000001828 */
[----:B-1----:R-:W-:Y:S01]  /*5e40*/  FFMA.FTZ R3, R92, UR17, -R0 ;  /* 0x000000115c037c23 */ /* 0x002fe20008010800 */
        /* <DEDUP_REMOVED lines=157> */
[C---:B------:R-:W-:Y:S02]  /*6820*/  ISETP.GE.AND P4, PT, R0.reuse, R235, PT ;  /* 0x000000eb0000720c */ /* 0x040fe40003f86270 */
[----:B------:R-:W-:Y:S01]  /*6830*/  @!PT LDS RZ, [RZ] ;  /* 0x00000000fffff984 */ /* 0x000fe20000000800 */
[----:B------:R-:W-:Y:S01]  /*6840*/  @!PT LDS RZ, [RZ] ;  /* 0x00000000fffff984 */ /* 0x000fe20000000800 */
[----:B------:R-:W-:Y:S01]  /*6850*/  @!PT LDS RZ, [RZ] ;  /* 0x00000000fffff984 */ /* 0x000fe20000000800 */
[----:B------:R2:W-:Y:S01]  /*6860*/  @!P2 LDGSTS.E.BYPASS.LTC128B.128 [R227+0xb800], desc[UR22][R4.64+0x80] ;  /* 0x0b80008004e3afae */ /* 0x0005e2000b901d56 */
[C---:B------:R-:W-:Y:S02]  /*6870*/  ISETP.GE.AND P1, PT, R0.reuse, R234, PT ;  /* 0x000000ea0000720c */ /* 0x040fe40003f26270 */
[C---:B------:R-:W-:Y:S01]  /*6880*/  ISETP.GE.AND P0, PT, R0.reuse, R233, PT ;  /* 0x000000e90000720c */ /* 0x040fe20003f06270 */
[----:B------:R-:W-:Y:S01]  /*6890*/  LDSM.16.M88.4 R28, [R212+0x8000] ;  /* 0x00800000d41c783b */ /* 0x000fe20000000200 */
[C---:B------:R-:W-:Y:S02]  /*68a0*/  ISETP.LT.OR P4, PT, R0.reuse, R231, P4 ;  /* 0x000000e70000720c */ /* 0x040fe40002781670 */
[C---:B------:R-:W-:Y:S01]  /*68b0*/  ISETP.LT.OR P1, PT, R0.reuse, R230, P1 ;  /* 0x000000e60000720c */ /* 0x040fe20000f21670 */
[----:B------:R-:W-:Y:S01]  /*68c0*/  LDSM.16.M88.4 R24, [R212+0x8800] ;  /* 0x00880000d418783b */ /* 0x000fe20000000200 */
[----:B------:R-:W-:-:S02]  /*68d0*/  ISETP.LT.OR P0, PT, R0, R229, P0 ;  /* 0x000000e50000720c */ /* 0x000fc40000701670 */
[----:B------:R-:W-:Y:S01]  /*68e0*/  ISETP.GE.AND P5, PT, R2, R235, PT ;  /* 0x000000eb0200720c */ /* 0x000fe20003fa6270 */
[----:B------:R-:W-:Y:S01]  /*68f0*/  LDSM.16.M88.4 R32, [R223] ;  /* 0x00000000df20783b */ /* 0x000fe20000000200 */
[----:B------:R-:W-:Y:S02]  /*6900*/  ISETP.GE.AND P6, PT, R0, R232, PT ;  /* 0x000000e80000720c */ /* 0x000fe40003fc6270 */
[----:B------:R-:W-:Y:S01]  /*6910*/  ISETP.LT.OR P5, PT, R2, R231, P5 ;  /* 0x000000e70200720c */ /* 0x000fe20002fa1670 */
        /* <DEDUP_REMOVED lines=13> */
[C---:B------:R-:W-:Y:S01]  /*69f0*/  HMMA.16816.F32 R192, R4.reuse, R30, RZ ;  /* 0x0000001e04c0723c */ /* 0x040fe200000018ff */
[----:B------:R-:W1:Y:S05]  /*6a00*/  LDSM.16.M88.4 R28, [R220+0x8000] ;  /* 0x00800000dc1c783b */ /* 0x000e6a0000000200 */
[----:B------:R-:W-:Y:S01]  /*6a10*/  HMMA.16816.F32 R184, R4, R26, RZ ;  /* 0x0000001a04b8723c */ /* 0x000fe200000018ff */
[----:B------:R-:W2:Y:S05]  /*6a20*/  LDSM.16.M88.4 R4, [R222] ;  /* 0x00000000de04783b */ /* 0x000eaa0000000200 */
[C---:B------:R-:W-:Y:S06]  /*6a30*/  HMMA.16816.F32 R200, R8.reuse, R24, RZ ;  /* 0x0000001808c8723c */ /* 0x040fec00000018ff */
[----:B------:R-:W-:Y:S01]  /*6a40*/  HMMA.16816.F32 R208, R8, R26, RZ ;  /* 0x0000001a08d0723c */ /* 0x000fe200000018ff */
[----:B------:R-:W-:Y:S04]  /*6a50*/  LDSM.16.M88.4 R8, [R221+0x2000] ;  /* 0x00200000dd08783b */ /* 0x000fe80000000200 */
[----:B------:R-:W4:Y:S01]  /*6a60*/  LDSM.16.M88.4 R24, [R219] ;  /* 0x00000000db18783b */ /* 0x000f220000000200 */
[C---:B------:R-:W-:Y:S06]  /*6a70*/  HMMA.16816.F32 R240, R12.reuse, R32, R196 ;  /* 0x000000200cf0723c */ /* 0x040fec00000018c4 */
[C---:B------:R-:W-:Y:S06]  /*6a80*/  HMMA.16816.F32 R236, R12.reuse, R140, R188 ;  /* 0x0000008c0cec723c */ /* 0x040fec00000018bc */
[C---:B------:R-:W-:Y:S06]  /*6a90*/  HMMA.16816.F32 R196, R12.reuse, R34, R192 ;  /* 0x000000220cc4723c */ /* 0x040fec00000018c0 */
[----:B------:R-:W-:Y:S01]  /*6aa0*/  HMMA.16816.F32 R184, R12, R142, R184 ;  /* 0x0000008e0cb8723c */ /* 0x000fe200000018b8 */
[----:B------:R-:W-:Y:S05]  /*6ab0*/  LDSM.16.M88.4 R12, [R221] ;  /* 0x00000000dd0c783b */ /* 0x000fea0000000200 */
[C---:B---3--:R-:W-:Y:S06]  /*6ac0*/  HMMA.16816.F32 R188, R20.reuse, R32, R204 ;  /* 0x0000002014bc723c */ /* 0x048fec00000018cc */
[C---:B------:R-:W-:Y:S01]  /*6ad0*/  HMMA.16816.F32 R32, R20.reuse, R34, R180 ;  /* 0x000000221420723c */ /* 0x040fe200000018b4 */
[----:B------:R-:W3:Y:S05]  /*6ae0*/  LDSM.16.M88.4 R180, [R219+0x800] ;  /* 0x00080000dbb4783b */ /* 0x000eea0000000200 */
[C---:B------:R-:W-:Y:S06]  /*6af0*/  HMMA.16816.F32 R200, R20.reuse, R140, R200 ;  /* 0x0000008c14c8723c */ /* 0x040fec00000018c8 */
[----:B------:R-:W-:Y:S06]  /*6b00*/  HMMA.16816.F32 R192, R20, R142, R208 ;  /* 0x0000008e14c0723c */ /* 0x000fec00000018d0 */
        /* <DEDUP_REMOVED lines=9> */
[C---:B------:R-:W-:Y:S06]  /*6ba0*/  HMMA.16816.F32 R200, R4.reuse, R176, R200 ;  /* 0x000000b004c8723c */ /* 0x040fec00000018c8 */
[----:B------:R-:W-:Y:S01]  /*6bb0*/  HMMA.16816.F32 R176, R4, R178, R192 ;  /* 0x000000b204b0723c */ /* 0x000fe200000018c0 */
[----:B------:R-:W1:Y:S05]  /*6bc0*/  LDSM.16.M88.4 R4, [R214+0x6000] ;  /* 0x00600000d604783b */ /* 0x000e6a0000000200 */
[C---:B----4-:R-:W-:Y:S06]  /*6bd0*/  HMMA.16816.F32 R192, R8.reuse, R24, R204 ;  /* 0x0000001808c0723c */ /* 0x050fec00000018cc */
[C---:B------:R-:W-:Y:S06]  /*6be0*/  HMMA.16816.F32 R204, R8.reuse, R26, R196 ;  /* 0x0000001a08cc723c */ /* 0x040fec00000018c4 */
[C---:B---3--:R-:W-:Y:S06]  /*6bf0*/  HMMA.16816.F32 R208, R8.reuse, R180, R208 ;  /* 0x000000b408d0723c */ /* 0x048fec00000018d0 */
[----:B------:R-:W-:Y:S01]  /*6c00*/  HMMA.16816.F32 R196, R8, R182, R16 ;  /* 0x000000b608c4723c */ /* 0x000fe20000001810 */
[----:B------:R-:W-:Y:S05]  /*6c10*/  LDSM.16.M88.4 R16, [R225] ;  /* 0x00000000e110783b */ /* 0x000fea0000000200 */
[C---:B------:R-:W-:Y:S06]  /*6c20*/  HMMA.16816.F32 R8, R12.reuse, R24, R140 ;  /* 0x000000180c08723c */ /* 0x040fec000000188c */
[----:B------:R-:W-:Y:S01]  /*6c30*/  HMMA.16816.F32 R188, R12, R26, R20 ;  /* 0x0000001a0cbc723c */ /* 0x000fe20000001814 */
[----:B------:R-:W2:Y:S04]  /*6c40*/  LDSM.16.M88.4 R24, [R216+0x4000] ;  /* 0x00400000d818783b */ /* 0x000ea80000000200 */
[----:B------:R-:W3:Y:S01]  /*6c50*/  LDSM.16.M88.4 R20, [R216+0x6000] ;  /* 0x00600000d814783b */ /* 0x000ee20000000200 */
[----:B-1----:R-:W-:Y:S06]  /*6c60*/  HMMA.16816.F32 R140, R4, R32, R192 ;  /* 0x00000020048c723c */ /* 0x002fec00000018c0 */
[----:B------:R-:W-:Y:S06]  /*6c70*/  HMMA.16816.F32 R240, R12, R180, R200 ;  /* 0x000000b40cf0723c */ /* 0x000fec00000018c8 */
[----:B------:R-:W-:Y:S06]  /*6c80*/  HMMA.16816.F32 R8, R28, R32, R8 ;  /* 0x000000201c08723c */ /* 0x000fec0000001808 */
[----:B------:R-:W-:Y:S01]  /*6c90*/  HMMA.16816.F32 R236, R12, R182, R176 ;  /* 0x000000b60cec723c */ /* 0x000fe200000018b0 */
[----:B------:R-:W-:Y:S04]  /*6ca0*/  LDSM.16.M88.4 R176, [R220+0x9000] ;  /* 0x00900000dcb0783b */ /* 0x000fe80000000200 */
[----:B------:R-:W1:Y:S01]  /*6cb0*/  LDSM.16.M88.4 R12, [R222+0x4000] ;  /* 0x00400000de0c783b */ /* 0x000e620000000200 */
[C---:B------:R-:W-:Y:S06]  /*6cc0*/  HMMA.16816.F32 R192, R4.reuse, R34, R204 ;  /* 0x0000002204c0723c */ /* 0x040fec00000018cc */
[C---:B------:R-:W-:Y:S06]  /*6cd0*/  HMMA.16816.F32 R208, R4.reuse, R184, R208 ;  /* 0x000000b804d0723c */ /* 0x040fec00000018d0 */
[----:B------:R-:W-:Y:S01]  /*6ce0*/  HMMA.16816.F32 R244, R4, R186, R196 ;  /* 0x000000ba04f4723c */ /* 0x000fe200000018c4 */
[----:B------:R-:W4:Y:S05]  /*6cf0*/  LDSM.16.M88.4 R4, [R222+0x6000] ;  /* 0x00600000de04783b */ /* 0x000f2a0000000200 */
[----:B------:R-:W-:Y:S01]  /*6d00*/  HMMA.16816.F32 R180, R28, R34, R188 ;  /* 0x000000221cb4723c */ /* 0x000fe200000018bc */
[----:B------:R-:W-:Y:S05]  /*6d10*/  LDSM.16.M88.4 R32, [R219+0x1000] ;  /* 0x00100000db20783b */ /* 0x000fea0000000200 */
[-C--:B--2---:R-:W-:Y:S01]  /*6d20*/  HMMA.16816.F32 R188, R24, R16.reuse, R8 ;  /* 0x0000001018bc723c */ /* 0x084fe20000001808 */
[----:B------:R-:W2:Y:S05]  /*6d30*/  LDSM.16.M88.4 R8, [R221+0x4000] ;  /* 0x00400000dd08783b */ /* 0x000eaa0000000200 */
[C---:B---3--:R-:W-:Y:S06]  /*6d40*/  HMMA.16816.F32 R140, R20.reuse, R16, R140 ;  /* 0x00000010148c723c */ /* 0x048fec000000188c */
[-C--:B------:R-:W-:Y:S06]  /*6d50*/  HMMA.16816.F32 R200, R20, R18.reuse, R192 ;  /* 0x0000001214c8723c */ /* 0x080fec00000018c0 */
[----:B------:R-:W-:Y:S01]  /*6d60*/  HMMA.16816.F32 R196, R24, R18, R180 ;  /* 0x0000001218c4723c */ /* 0x000fe200000018b4 */
[----:B------:R-:W3:Y:S05]  /*6d70*/  LDSM.16.M88.4 R16, [R221+0x6000] ;  /* 0x00600000dd10783b */ /* 0x000eea0000000200 */
[-C--:B-1----:R-:W-:Y:S06]  /*6d80*/  HMMA.16816.F32 R188, R12, R176.reuse, R188 ;  /* 0x000000b00cbc723c */ /* 0x082fec00000018bc */
[----:B----4-:R-:W-:Y:S01]  /*6d90*/  HMMA.16816.F32 R180, R4, R176, R140 ;  /* 0x000000b004b4723c */ /* 0x010fe2000000188c */
[----:B------:R-:W1:Y:S05]  /*6da0*/  LDSM.16.M88.4 R140, [R224] ;  /* 0x00000000e08c783b */ /* 0x000e6a0000000200 */
[----:B------:R-:W-:-:S12]  /*6db0*/  HMMA.16816.F32 R204, R28, R186, R236 ;  /* 0x000000ba1ccc723c */ /* 0x000fd800000018ec */
[----:B--2---:R-:W-:Y:S06]  /*6dc0*/  HMMA.16816.F32 R192, R8, R32, R188 ;  /* 0x0000002008c0723c */ /* 0x004fec00000018bc */
[----:B------:R-:W-:Y:S01]  /*6dd0*/  HMMA.16816.F32 R188, R28, R184, R240 ;  /* 0x000000b81cbc723c */ /* 0x000fe200000018f0 */
[----:B------:R-:W2:Y:S05]  /*6de0*/  LDSM.16.M88.4 R28, [R220+0x9800] ;  /* 0x00980000dc1c783b */ /* 0x000eaa0000000200 */
[----:B---3--:R-:W-:Y:S06]  /*6df0*/  HMMA.16816.F32 R184, R16, R32, R180 ;  /* 0x0000002010b8723c */ /* 0x008fec00000018b4 */
[-C--:B------:R-:W-:Y:S06]  /*6e00*/  HMMA.16816.F32 R180, R12, R178.reuse, R196 ;  /* 0x000000b20cb4723c */ /* 0x080fec00000018c4 */
[----:B------:R-:W-:Y:S01]  /*6e10*/  HMMA.16816.F32 R176, R4, R178, R200 ;  /* 0x000000b204b0723c */ /* 0x000fe200000018c8 */
[----:B------:R-:W-:Y:S01]  /*6e20*/  FMUL.FTZ R192, R192, UR32 ;  /* 0x00000020c0c07c20 */ /* 0x000fe20008410000 */
[----:B------:R-:W-:Y:S01]  /*6e30*/  FMUL.FTZ R193, R193, UR32 ;  /* 0x00000020c1c17c20 */ /* 0x000fe20008410000 */
[----:B------:R-:W-:Y:S01]  /*6e40*/  FMUL.FTZ R194, R194, UR32 ;  /* 0x00000020c2c27c20 */ /* 0x000fe20008410000 */
[----:B------:R-:W-:Y:S01]  /*6e50*/  FMUL.FTZ R195, R195, UR32 ;  /* 0x00000020c3c37c20 */ /* 0x000fe20008410000 */
[----:B------:R-:W-:Y:S01]  /*6e60*/  MUFU.TANH R139, R192 ;  /* 0x000000c0008b7308 */ /* 0x000fe20000002400 */
[-C--:B-1----:R-:W-:Y:S06]  /*6e70*/  HMMA.16816.F32 R188, R24, R140.reuse, R188 ;  /* 0x0000008c18bc723c */ /* 0x082fec00000018bc */
[----:B------:R-:W-:Y:S01]  /*6e80*/  HMMA.16816.F32 R200, R20, R140, R208 ;  /* 0x0000008c14c8723c */ /* 0x000fe200000018d0 */
[----:B------:R-:W-:Y:S01]  /*6e90*/  MUFU.TANH R236, R193 ;  /* 0x000000c100ec7308 */ /* 0x000fe20000002400 */
[----:B------:R-:W-:Y:S01]  /*6ea0*/  FMUL.FTZ R184, R184, UR32 ;  /* 0x00000020b8b87c20 */ /* 0x000fe20008410000 */
[----:B------:R-:W-:Y:S01]  /*6eb0*/  FMUL.FTZ R185, R185, UR32 ;  /* 0x00000020b9b97c20 */ /* 0x000fe20008410000 */
[----:B------:R-:W-:Y:S01]  /*6ec0*/  FMUL.FTZ R186, R186, UR32 ;  /* 0x00000020baba7c20 */ /* 0x000fe20008410000 */
[----:B------:R-:W-:Y:S01]  /*6ed0*/  FMUL.FTZ R187, R187, UR32 ;  /* 0x00000020bbbb7c20 */ /* 0x000fe20008410000 */
[----:B------:R-:W-:Y:S03]  /*6ee0*/  HMMA.16816.F32 R24, R24, R142, R204 ;  /* 0x0000008e1818723c */ /* 0x000fe600000018cc */
[----:B------:R-:W1:Y:S03]  /*6ef0*/  MUFU.TANH R3, R194 ;  /* 0x000000c200037308 */ /* 0x000e660000002400 */
[----:B------:R-:W-:Y:S05]  /*6f00*/  HMMA.16816.F32 R196, R16, R34, R176 ;  /* 0x0000002210c4723c */ /* 0x000fea00000018b0 */
[----:B------:R3:W-:Y:S01]  /*6f10*/  MUFU.TANH R138, R195 ;  /* 0x000000c3008a7308 */ /* 0x0007e20000002400 */
[C---:B--2---:R-:W-:Y:S07]  /*6f20*/  HMMA.16816.F32 R176, R12.reuse, R28, R188 ;  /* 0x0000001c0cb0723c */ /* 0x044fee00000018bc */
[----:B------:R-:W-:Y:S05]  /*6f30*/  MUFU.TANH R184, R184 ;  /* 0x000000b800b87308 */ /* 0x000fea0000002400 */
[----:B------:R-:W-:Y:S03]  /*6f40*/  HMMA.16816.F32 R12, R12, R30, R24 ;  /* 0x0000001e0c0c723c */ /* 0x000fe60000001818 */
[----:B------:R-:W2:Y:S03]  /*6f50*/  MUFU.TANH R185, R185 ;  /* 0x000000b900b97308 */ /* 0x000ea60000002400 */
[----:B---3--:R-:W-:Y:S01]  /*6f60*/  HMMA.16816.F32 R192, R8, R34, R180 ;  /* 0x0000002208c0723c */ /* 0x008fe200000018b4 */
[----:B------:R-:W3:Y:S01]  /*6f70*/  LDSM.16.M88.4 R32, [R219+0x1800] ;  /* 0x00180000db20783b */ /* 0x000ee20000000200 */
[----:B------:R-:W-:Y:S01]  /*6f80*/  FMUL.FTZ R196, R196, UR32 ;  /* 0x00000020c4c47c20 */ /* 0x000fe20008410000 */
[----:B-1----:R-:W-:Y:S01]  /*6f90*/  FSEL R27, R3, -INF , !P1 ;  /* 0xff800000031b7808 */ /* 0x002fe20004800000 */
[----:B------:R-:W-:Y:S01]  /*6fa0*/  FMUL.FTZ R198, R198, UR32 ;  /* 0x00000020c6c67c20 */ /* 0x000fe20008410000 */
[----:B------:R-:W-:Y:S01]  /*6fb0*/  MUFU.TANH R186, R186 ;  /* 0x000000ba00ba7308 */ /* 0x000fe20000002400 */
[----:B------:R-:W-:Y:S01]  /*6fc0*/  HMMA.16816.F32 R180, R20, R142, R244 ;  /* 0x0000008e14b4723c */ /* 0x000fe200000018f4 */
[----:B------:R-:W-:Y:S01]  /*6fd0*/  ISETP.GE.AND P1, PT, R2, R233, PT ;  /* 0x000000e90200720c */ /* 0x000fe20003f26270 */
[----:B------:R-:W-:Y:S01]  /*6fe0*/  FMUL.FTZ R199, R199, UR32 ;  /* 0x00000020c7c77c20 */ /* 0x000fe20008410000 */
[----:B------:R-:W-:Y:S01]  /*6ff0*/  FMUL.FTZ R197, R197, UR32 ;  /* 0x00000020c5c57c20 */ /* 0x000fe20008410000 */
[----:B------:R-:W-:-:S04]  /*7000*/  DEPBAR.LE SB0, 0x0 ;  /* 0x000080000000791a */ /* 0x000fc80000000000 */
[----:B------:R-:W-:Y:S01]  /*7010*/  HMMA.16816.F32 R20, R4, R28, R200 ;  /* 0x0000001c0414723c */ /* 0x000fe200000018c8 */
[----:B------:R-:W1:Y:S01]  /*7020*/  MUFU.TANH R187, R187 ;  /* 0x000000bb00bb7308 */ /* 0x000e620000002400 */
[----:B------:R-:W-:-:S05]  /*7030*/  ISETP.LT.OR P1, PT, R2, R229, P1 ;  /* 0x000000e50200720c */ /* 0x000fca0000f21670 */
[----:B--2---:R-:W-:Y:S02]  /*7040*/  FSEL R29, R185, -INF , !P1 ;  /* 0xff800000b91d7808 */ /* 0x004fe40004800000 */
[----:B------:R-:W-:Y:S01]  /*7050*/  MUFU.TANH R196, R196 ;  /* 0x000000c400c47308 */ /* 0x000fe20000002400 */
[----:B------:R-:W-:Y:S01]  /*7060*/  FMUL.FTZ R192, R192, UR32 ;  /* 0x00000020c0c07c20 */ /* 0x000fe20008410000 */
[----:B------:R-:W-:Y:S01]  /*7070*/  FMUL.FTZ R194, R194, UR32 ;  /* 0x00000020c2c27c20 */ /* 0x000fe20008410000 */
[----:B------:R-:W-:Y:S01]  /*7080*/  FMUL.FTZ R193, R193, UR32 ;  /* 0x00000020c1c17c20 */ /* 0x000fe20008410000 */
[----:B------:R-:W-:-:S03]  /*7090*/  FMUL.FTZ R195, R195, UR32 ;  /* 0x00000020c3c37c20 */ /* 0x000fc60008410000 */
[----:B------:R-:W-:Y:S01]  /*70a0*/  HMMA.16816.F32 R180, R4, R30, R180 ;  /* 0x0000001e04b4723c */ /* 0x000fe200000018b4 */
[----:B------:R-:W2:Y:S06]  /*70b0*/  MUFU.TANH R192, R192 ;  /* 0x000000c000c07308 */ /* 0x000eac0000002400 */
[----:B------:R-:W-:Y:S02]  /*70c0*/  FSEL R30, R184, -INF , !P0 ;  /* 0xff800000b81e7808 */ /* 0x000fe40004000000 */
[C---:B------:R-:W-:Y:S01]  /*70d0*/  ISETP.GE.AND P0, PT, R2.reuse, R232, PT ;  /* 0x000000e80200720c */ /* 0x040fe20003f06270 */
[----:B------:R-:W4:Y:S01]  /*70e0*/  MUFU.TANH R194, R194 ;  /* 0x000000c200c27308 */ /* 0x000f220000002400 */
[----:B---3--:R-:W-:Y:S02]  /*70f0*/  HMMA.16816.F32 R140, R8, R32, R176 ;  /* 0x00000020088c723c */ /* 0x008fe400000018b0 */
[----:B------:R-:W-:-:S04]  /*7100*/  ISETP.LT.OR P0, PT, R2, R228, P0 ;  /* 0x000000e40200720c */ /* 0x000fc80000701670 */
[----:B------:R-:W-:Y:S01]  /*7110*/  HMMA.16816.F32 R4, R16, R32, R20 ;  /* 0x000000201004723c */ /* 0x000fe20000001814 */
[----:B------:R-:W-:Y:S01]  /*7120*/  MUFU.TANH R193, R193 ;  /* 0x000000c100c17308 */ /* 0x000fe20000002400 */
[----:B-1----:R-:W-:-:S05]  /*7130*/  FSEL R28, R187, -INF , !P0 ;  /* 0xff800000bb1c7808 */ /* 0x002fca0004000000 */
[----:B------:R-:W-:Y:S02]  /*7140*/  FSEL R22, R139, -INF , !P4 ;  /* 0xff8000008b167808 */ /* 0x000fe40006000000 */
[----:B------:R-:W-:Y:S01]  /*7150*/  ISETP.GE.AND P4, PT, R2, R234, PT ;  /* 0x000000ea0200720c */ /* 0x000fe20003f86270 */
[----:B------:R-:W-:Y:S01]  /*7160*/  MUFU.TANH R195, R195 ;  /* 0x000000c300c37308 */ /* 0x000fe20000002400 */
[----:B------:R-:W-:Y:S02]  /*7170*/  FSEL R21, R186, -INF , !P6 ;  /* 0xff800000ba157808 */ /* 0x000fe40007000000 */
[----:B------:R-:W-:Y:S01]  /*7180*/  ISETP.LT.OR P4, PT, R2, R230, P4 ;  /* 0x000000e60200720c */ /* 0x000fe20002781670 */
[----:B------:R-:W-:Y:S01]  /*7190*/  VIADD R2, R0, 0x8 ;  /* 0x0000000800027836 */ /* 0x000fe20000000000 */
[----:B------:R-:W-:Y:S02]  /*71a0*/  FSEL R23, R236, -INF , !P5 ;  /* 0xff800000ec177808 */ /* 0x000fe40006800000 */
[----:B------:R-:W-:Y:S01]  /*71b0*/  FSEL R26, R138, -INF , !P4 ;  /* 0xff8000008a1a7808 */ /* 0x000fe20006000000 */
[----:B------:R-:W-:Y:S01]  /*71c0*/  FMUL.FTZ R140, R140, UR32 ;  /* 0x000000208c8c7c20 */ /* 0x000fe20008410000 */
[----:B------:R-:W-:Y:S01]  /*71d0*/  FMUL.FTZ R141, R141, UR32 ;  /* 0x000000208d8d7c20 */ /* 0x000fe20008410000 */
[----:B------:R-:W-:Y:S01]  /*71e0*/  FMUL.FTZ R142, R142, UR32 ;  /* 0x000000208e8e7c20 */ /* 0x000fe20008410000 */
[----:B------:R-:W-:Y:S01]  /*71f0*/  FMUL.FTZ R3, R143, UR32 ;  /* 0x000000208f037c20 */ /* 0x000fe20008410000 */
[----:B------:R-:W-:Y:S01]  /*7200*/  MUFU.TANH R132, R140 ;  /* 0x0000008c00847308 */ /* 0x000fe20000002400 */
[----:B------:R-:W-:Y:S01]  /*7210*/  ISETP.GE.AND P6, PT, R2, R235, PT ;  /* 0x000000eb0200720c */ /* 0x000fe20003fc6270 */
[----:B------:R-:W-:Y:S01]  /*7220*/  FMUL.FTZ R4, R4, UR32 ;  /* 0x0000002004047c20 */ /* 0x000fe20008410000 */
[C---:B------:R-:W-:Y:S01]  /*7230*/  ISETP.GE.AND P5, PT, R2.reuse, R234, PT ;  /* 0x000000ea0200720c */ /* 0x040fe20003fa6270 */
[----:B------:R-:W-:Y:S01]  /*7240*/  FMUL.FTZ R7, R7, UR32 ;  /* 0x0000002007077c20 */ /* 0x000fe20008410000 */
[C---:B------:R-:W-:Y:S01]  /*7250*/  ISETP.GE.AND P4, PT, R2.reuse, R233, PT ;  /* 0x000000e90200720c */ /* 0x040fe20003f86270 */
[----:B------:R-:W-:Y:S01]  /*7260*/  FMUL.FTZ R5, R5, UR32 ;  /* 0x0000002005057c20 */ /* 0x000fe20008410000 */
[C---:B------:R-:W-:Y:S01]  /*7270*/  ISETP.GE.AND P1, PT, R2.reuse, R232, PT ;  /* 0x000000e80200720c */ /* 0x040fe20003f26270 */
[----:B------:R-:W-:Y:S01]  /*7280*/  MUFU.TANH R133, R141 ;  /* 0x0000008d00857308 */ /* 0x000fe20000002400 */
[----:B------:R-:W-:Y:S01]  /*7290*/  ISETP.LT.OR P6, PT, R2, R231, P6 ;  /* 0x000000e70200720c */ /* 0x000fe200037c1670 */
[----:B------:R-:W-:Y:S01]  /*72a0*/  FMUL.FTZ R6, R6, UR32 ;  /* 0x0000002006067c20 */ /* 0x000fe20008410000 */
[----:B------:R-:W-:-:S02]  /*72b0*/  ISETP.LT.OR P5, PT, R2, R230, P5 ;  /* 0x000000e60200720c */ /* 0x000fc40002fa1670 */
[C---:B------:R-:W-:Y:S02]  /*72c0*/  ISETP.LT.OR P4, PT, R2.reuse, R229, P4 ;  /* 0x000000e50200720c */ /* 0x040fe40002781670 */
[----:B------:R-:W-:Y:S01]  /*72d0*/  ISETP.LT.OR P1, PT, R2, R228, P1 ;  /* 0x000000e40200720c */ /* 0x000fe20000f21670 */
[----:B------:R1:W-:Y:S01]  /*72e0*/  MUFU.TANH R31, R142 ;  /* 0x0000008e001f7308 */ /* 0x0003e20000002400 */
[----:B------:R-:W-:Y:S01]  /*72f0*/  VIADD R2, R0, 0x9 ;  /* 0x0000000900027836 */ /* 0x000fe20000000000 */
[----:B--2---:R-:W-:Y:S02]  /*7300*/  FSEL R20, R192, -INF , !P6 ;  /* 0xff800000c0147808 */ /* 0x004fe40007000000 */
[----:B----4-:R-:W-:Y:S02]  /*7310*/  FSEL R24, R194, -INF , !P5 ;  /* 0xff800000c2187808 */ /* 0x010fe40006800000 */
[----:B------:R-:W-:Y:S02]  /*7320*/  FSEL R25, R196, -INF , !P4 ;  /* 0xff800000c4197808 */ /* 0x000fe40006000000 */
[----:B------:R-:W2:Y:S01]  /*7330*/  MUFU.TANH R198, R198 ;  /* 0x000000c600c67308 */ /* 0x000ea20000002400 */
[----:B------:R-:W-:-:S02]  /*7340*/  ISETP.GE.AND P0, PT, R2, R235, PT ;  /* 0x000000eb0200720c */ /* 0x000fc40003f06270 */
[C---:B------:R-:W-:Y:S02]  /*7350*/  ISETP.GE.AND P6, PT, R2.reuse, R234, PT ;  /* 0x000000ea0200720c */ /* 0x040fe40003fc6270 */
[C---:B------:R-:W-:Y:S02]  /*7360*/  ISETP.GE.AND P5, PT, R2.reuse, R233, PT ;  /* 0x000000e90200720c */ /* 0x040fe40003fa6270 */
[C---:B------:R-:W-:Y:S01]  /*7370*/  ISETP.GE.AND P4, PT, R2.reuse, R232, PT ;  /* 0x000000e80200720c */ /* 0x040fe20003f86270 */
[----:B------:R-:W3:Y:S01]  /*7380*/  MUFU.TANH R199, R199 ;  /* 0x000000c700c77308 */ /* 0x000ee20000002400 */
[-C--:B-1----:R-:W-:Y:S01]  /*7390*/  HMMA.16816.F32 R140, R8, R34.reuse, R12 ;  /* 0x00000022088c723c */ /* 0x082fe2000000180c */
[C---:B------:R-:W-:Y:S02]  /*73a0*/  ISETP.LT.OR P0, PT, R2.reuse, R231, P0 ;  /* 0x000000e70200720c */ /* 0x040fe40000701670 */
[C---:B------:R-:W-:Y:S02]  /*73b0*/  ISETP.LT.OR P6, PT, R2.reuse, R230, P6 ;  /* 0x000000e60200720c */ /* 0x040fe400037c1670 */
[C---:B------:R-:W-:Y:S01]  /*73c0*/  ISETP.LT.OR P5, PT, R2.reuse, R229, P5 ;  /* 0x000000e50200720c */ /* 0x040fe20002fa1670 */
[----:B------:R-:W-:Y:S01]  /*73d0*/  HMMA.16816.F32 R32, R16, R34, R180 ;  /* 0x000000221020723c */ /* 0x000fe200000018b4 */
[----:B------:R1:W-:Y:S01]  /*73e0*/  MUFU.TANH R8, R4 ;  /* 0x0000000400087308 */ /* 0x0003e20000002400 */
[----:B------:R-:W-:Y:S01]  /*73f0*/  ISETP.LT.OR P4, PT, R2, R228, P4 ;  /* 0x000000e40200720c */ /* 0x000fe20002781670 */
[----:B------:R-:W-:Y:S01]  /*7400*/  VIADD R2, R0, 0x10 ;  /* 0x0000001000027836 */ /* 0x000fe20000000000 */
[----:B--2---:R-:W-:-:S02]  /*7410*/  FSEL R15, R198, -INF , !P1 ;  /* 0xff800000c60f7808 */ /* 0x004fc40004800000 */
[----:B------:R-:W-:Y:S02]  /*7420*/  FSEL R11, R193, -INF , !P0 ;  /* 0xff800000c10b7808 */ /* 0x000fe40004000000 */
[----:B------:R-:W-:Y:S01]  /*7430*/  FSEL R14, R195, -INF , !P6 ;  /* 0xff800000c30e7808 */ /* 0x000fe20007000000 */
[----:B------:R-:W2:Y:S01]  /*7440*/  MUFU.TANH R197, R197 ;  /* 0x000000c500c57308 */ /* 0x000ea20000002400 */
[C---:B------:R-:W-:Y:S02]  /*7450*/  ISETP.GE.AND P1, PT, R2.reuse, R235, PT ;  /* 0x000000eb0200720c */ /* 0x040fe40003f26270 */
[C---:B------:R-:W-:Y:S02]  /*7460*/  ISETP.GE.AND P0, PT, R2.reuse, R234, PT ;  /* 0x000000ea0200720c */ /* 0x040fe40003f06270 */
[C---:B------:R-:W-:Y:S02]  /*7470*/  ISETP.GE.AND P6, PT, R2.reuse, R233, PT ;  /* 0x000000e90200720c */ /* 0x040fe40003fc6270 */
[----:B------:R-:W-:Y:S01]  /*7480*/  ISETP.LT.OR P1, PT, R2, R231, P1 ;  /* 0x000000e70200720c */ /* 0x000fe20000f21670 */
[----:B------:R4:W5:Y:S01]  /*7490*/  MUFU.TANH R10, R3 ;  /* 0x00000003000a7308 */ /* 0x0009620000002400 */
[----:B------:R-:W-:Y:S01]  /*74a0*/  FMUL.FTZ R140, R140, UR32 ;  /* 0x000000208c8c7c20 */ /* 0x000fe20008410000 */
[C---:B------:R-:W-:Y:S01]  /*74b0*/  ISETP.LT.OR P0, PT, R2.reuse, R230, P0 ;  /* 0x000000e60200720c */ /* 0x040fe20000701670 */
[----:B------:R-:W-:Y:S01]  /*74c0*/  FMUL.FTZ R141, R141, UR32 ;  /* 0x000000208d8d7c20 */ /* 0x000fe20008410000 */
[----:B------:R-:W-:Y:S01]  /*74d0*/  ISETP.LT.OR P6, PT, R2, R229, P6 ;  /* 0x000000e50200720c */ /* 0x000fe200037c1670 */
[----:B-1----:R-:W-:Y:S01]  /*74e0*/  FMUL.FTZ R4, R142, UR32 ;  /* 0x000000208e047c20 */ /* 0x002fe20008410000 */
[----:B---3--:R-:W-:Y:S01]  /*74f0*/  FSEL R13, R199, -INF , !P4 ;  /* 0xff800000c70d7808 */ /* 0x008fe20006000000 */
[----:B------:R-:W-:Y:S01]  /*7500*/  FMUL.FTZ R32, R32, UR32 ;  /* 0x0000002020207c20 */ /* 0x000fe20008410000 */
[----:B------:R-:W-:Y:S01]  /*7510*/  MUFU.TANH R177, R7 ;  /* 0x0000000700b17308 */ /* 0x000fe20000002400 */
[----:B------:R-:W-:Y:S01]  /*7520*/  FSEL R182, R132, -INF , !P1 ;  /* 0xff80000084b67808 */ /* 0x000fe20004800000 */
[----:B------:R-:W-:Y:S01]  /*7530*/  FMUL.FTZ R33, R33, UR32 ;  /* 0x0000002021217c20 */ /* 0x000fe20008410000 */
[----:B------:R-:W-:-:S02]  /*7540*/  FSEL R190, R31, -INF , !P0 ;  /* 0xff8000001fbe7808 */ /* 0x000fc40004000000 */
[----:B--2---:R-:W-:Y:S01]  /*7550*/  FSEL R16, R197, -INF , !P5 ;  /* 0xff800000c5107808 */ /* 0x004fe20006800000 */
[----:B------:R-:W-:Y:S01]  /*7560*/  BAR.SYNC.DEFER_BLOCKING 0x0 ;  /* 0x0000000000007b1d */ /* 0x000fe20000010000 */
[----:B------:R-:W-:Y:S01]  /*7570*/  ISETP.GE.AND P5, PT, R2, R232, PT ;  /* 0x000000e80200720c */ /* 0x000fe20003fa6270 */
[----:B----4-:R-:W-:-:S03]  /*7580*/  VIADD R3, R0, 0x11 ;  /* 0x0000001100037836 */ /* 0x010fc60000000000 */
[----:B------:R-:W-:Y:S01]  /*7590*/  ISETP.LT.OR P5, PT, R2, R228, P5 ;  /* 0x000000e40200720c */ /* 0x000fe20002fa1670 */
[----:B------:R1:W2:Y:S01]  /*75a0*/  MUFU.TANH R9, R5 ;  /* 0x0000000500097308 */ /* 0x0002a20000002400 */
[C---:B------:R-:W-:Y:S01]  /*75b0*/  VIADD R2, R0.reuse, 0x18 ;  /* 0x0000001800027836 */ /* 0x040fe20000000000 */
[C---:B------:R-:W-:Y:S01]  /*75c0*/  ISETP.GE.AND P4, PT, R3.reuse, R235, PT ;  /* 0x000000eb0300720c */ /* 0x040fe20003f86270 */
[----:B------:R-:W-:Y:S01]  /*75d0*/  VIADD R0, R0, 0x19 ;  /* 0x0000001900007836 */ /* 0x000fe20000000000 */
[C---:B------:R-:W-:Y:S02]  /*75e0*/  ISETP.GE.AND P1, PT, R3.reuse, R234, PT ;  /* 0x000000ea0300720c */ /* 0x040fe40003f26270 */
[C---:B------:R-:W-:Y:S02]  /*75f0*/  ISETP.GE.AND P0, PT, R3.reuse, R233, PT ;  /* 0x000000e90300720c */ /* 0x040fe40003f06270 */
[----:B------:R-:W3:Y:S01]  /*7600*/  MUFU.TANH R176, R6 ;  /* 0x0000000600b07308 */ /* 0x000ee20000002400 */
[----:B------:R-:W-:-:S02]  /*7610*/  ISETP.LT.OR P4, PT, R3, R231, P4 ;  /* 0x000000e70300720c */ /* 0x000fc40002781670 */
[C---:B------:R-:W-:Y:S02]  /*7620*/  ISETP.LT.OR P1, PT, R3.reuse, R230, P1 ;  /* 0x000000e60300720c */ /* 0x040fe40000f21670 */
[----:B------:R-:W-:Y:S02]  /*7630*/  ISETP.LT.OR P0, PT, R3, R229, P0 ;  /* 0x000000e50300720c */ /* 0x000fe40000701670 */
[----:B------:R-:W-:Y:S01]  /*7640*/  FSEL R183, R133, -INF , !P4 ;  /* 0xff80000085b77808 */ /* 0x000fe20006000000 */
[----:B------:R4:W4:Y:S01]  /*7650*/  MUFU.TANH R7, R140 ;  /* 0x0000008c00077308 */ /* 0x0009220000002400 */
[----:B-----5:R-:W-:Y:S01]  /*7660*/  FSEL R191, R10, -INF , !P1 ;  /* 0xff8000000abf7808 */ /* 0x020fe20004800000 */
[----:B-1----:R-:W-:Y:S01]  /*7670*/  FMUL.FTZ R5, R143, UR32 ;  /* 0x000000208f057c20 */ /* 0x002fe20008410000 */
[----:B--2---:R-:W-:Y:S02]  /*7680*/  FSEL R142, R9, -INF , !P0 ;  /* 0xff800000098e7808 */ /* 0x004fe40004000000 */
[----:B------:R-:W-:-:S02]  /*7690*/  ISETP.GE.AND P4, PT, R2, R234, PT ;  /* 0x000000ea0200720c */ /* 0x000fc40003f86270 */
[----:B------:R-:W-:Y:S01]  /*76a0*/  ISETP.GE.AND P1, PT, R2, R233, PT ;  /* 0x000000e90200720c */ /* 0x000fe20003f26270 */
[----:B------:R-:W-:Y:S01]  /*76b0*/  MUFU.TANH R6, R141 ;  /* 0x0000008d00067308 */ /* 0x000fe20000002400 */
[----:B---3--:R-:W-:Y:S02]  /*76c0*/  FSEL R176, R176, -INF , !P5 ;  /* 0xff800000b0b07808 */ /* 0x008fe40006800000 */
[C---:B------:R-:W-:Y:S02]  /*76d0*/  ISETP.GE.AND P5, PT, R2.reuse, R235, PT ;  /* 0x000000eb0200720c */ /* 0x040fe40003fa6270 */
[C---:B------:R-:W-:Y:S02]  /*76e0*/  ISETP.GE.AND P0, PT, R2.reuse, R232, PT ;  /* 0x000000e80200720c */ /* 0x040fe40003f06270 */
[----:B------:R-:W-:Y:S01]  /*76f0*/  ISETP.LT.OR P5, PT, R2, R231, P5 ;  /* 0x000000e70200720c */ /* 0x000fe20002fa1670 */
[----:B------:R-:W1:Y:S01]  /*7700*/  MUFU.TANH R4, R4 ;  /* 0x0000000400047308 */ /* 0x000e620000002400 */
[----:B----4-:R-:W-:-:S02]  /*7710*/  FSEL R140, R8, -INF , !P6 ;  /* 0xff800000088c7808 */ /* 0x010fc40007000000 */
[C---:B------:R-:W-:Y:S02]  /*7720*/  ISETP.GE.AND P6, PT, R3.reuse, R232, PT ;  /* 0x000000e80300720c */ /* 0x040fe40003fc6270 */
[----:B------:R-:W-:Y:S02]  /*7730*/  ISETP.LT.OR P4, PT, R2, R230, P4 ;  /* 0x000000e60200720c */ /* 0x000fe40002781670 */
[-C--:B------:R-:W-:Y:S01]  /*7740*/  ISETP.LT.OR P6, PT, R3, R228.reuse, P6 ;  /* 0x000000e40300720c */ /* 0x080fe200037c1670 */
[----:B------:R-:W-:Y:S01]  /*7750*/  FMUL.FTZ R3, R34, UR32 ;  /* 0x0000002022037c20 */ /* 0x000fe20008410000 */
[----:B------:R-:W2:Y:S01]  /*7760*/  MUFU.TANH R141, R32 ;  /* 0x00000020008d7308 */ /* 0x000ea20000002400 */
[C---:B------:R-:W-:Y:S02]  /*7770*/  ISETP.LT.OR P1, PT, R2.reuse, R229, P1 ;  /* 0x000000e50200720c */ /* 0x040fe40000f21670 */
[----:B------:R-:W-:Y:S01]  /*7780*/  ISETP.LT.OR P0, PT, R2, R228, P0 ;  /* 0x000000e40200720c */ /* 0x000fe20000701670 */
[----:B------:R-:W-:Y:S01]  /*7790*/  FMUL.FTZ R2, R35, UR32 ;  /* 0x0000002023027c20 */ /* 0x000fe20008410000 */
[----:B------:R-:W-:-:S02]  /*77a0*/  FSEL R177, R177, -INF , !P6 ;  /* 0xff800000b1b17808 */ /* 0x000fc40007000000 */
[----:B------:R-:W-:Y:S01]  /*77b0*/  FSEL R181, R7, -INF , !P5 ;  /* 0xff80000007b57808 */ /* 0x000fe20006800000 */
[----:B------:R-:W3:Y:S01]  /*77c0*/  MUFU.TANH R3, R3 ;  /* 0x0000000300037308 */ /* 0x000ee20000002400 */
[----:B-1----:R-:W-:Y:S02]  /*77d0*/  FSEL R189, R4, -INF , !P4 ;  /* 0xff80000004bd7808 */ /* 0x002fe40006000000 */
[C---:B------:R-:W-:Y:S02]  /*77e0*/  ISETP.GE.AND P6, PT, R0.reuse, R235, PT ;  /* 0x000000eb0000720c */ /* 0x040fe40003fc6270 */
[C---:B------:R-:W-:Y:S02]  /*77f0*/  ISETP.GE.AND P5, PT, R0.reuse, R234, PT ;  /* 0x000000ea0000720c */ /* 0x040fe40003fa6270 */
[----:B------:R-:W-:Y:S01]  /*7800*/  ISETP.GE.AND P4, PT, R0, R233, PT ;  /* 0x000000e90000720c */ /* 0x000fe20003f86270 */
[----:B------:R-:W1:Y:S01]  /*7810*/  MUFU.TANH R5, R5 ;  /* 0x0000000500057308 */ /* 0x000e620000002400 */
[----:B--2---:R-:W-:-:S02]  /*7820*/  FSEL R141, R141, -INF , !P1 ;  /* 0xff8000008d8d7808 */ /* 0x004fc40004800000 */
[C---:B------:R-:W-:Y:S02]  /*7830*/  ISETP.GE.AND P1, PT, R0.reuse, R232, PT ;  /* 0x000000e80000720c */ /* 0x040fe40003f26270 */
[C---:B------:R-:W-:Y:S02]  /*7840*/  ISETP.LT.OR P6, PT, R0.reuse, R231, P6 ;  /* 0x000000e70000720c */ /* 0x040fe400037c1670 */
[C---:B------:R-:W-:Y:S01]  /*7850*/  ISETP.LT.OR P5, PT, R0.reuse, R230, P5 ;  /* 0x000000e60000720c */ /* 0x040fe20002fa1670 */
[----:B------:R-:W2:Y:S01]  /*7860*/  MUFU.TANH R143, R33 ;  /* 0x00000021008f7308 */ /* 0x000ea20000002400 */
[----:B---3--:R-:W-:Y:S02]  /*7870*/  FSEL R179, R3, -INF , !P0 ;  /* 0xff80000003b37808 */ /* 0x008fe40004000000 */
[----:B------:R-:W-:Y:S02]  /*7880*/  PLOP3.LUT P0, PT, PT, PT, UP0, 0x80, 0x0 ;  /* 0x000000000000781c */ /* 0x000fe40003f0f008 */
[----:B------:R-:W-:-:S02]  /*7890*/  ISETP.LT.OR P4, PT, R0, R229, P4 ;  /* 0x000000e50000720c */ /* 0x000fc40002781670 */
[----:B------:R-:W-:Y:S01]  /*78a0*/  ISETP.LT.OR P1, PT, R0, R228, P1 ;  /* 0x000000e40000720c */ /* 0x000fe20000f21670 */
[----:B------:R-:W3:Y:S01]  /*78b0*/  MUFU.TANH R2, R2 ;  /* 0x0000000200027308 */ /* 0x000ee20000002400 */
[----:B------:R-:W-:Y:S02]  /*78c0*/  FSEL R180, R6, -INF , !P6 ;  /* 0xff80000006b47808 */ /* 0x000fe40007000000 */
[----:B-1----:R-:W-:Y:S02]  /*78d0*/  FSEL R188, R5, -INF , !P5 ;  /* 0xff80000005bc7808 */ /* 0x002fe40006800000 */
[----:B--2---:R-:W-:Y:S02]  /*78e0*/  FSEL R143, R143, -INF , !P4 ;  /* 0xff8000008f8f7808 */ /* 0x004fe40006000000 */
[----:B---3--:R-:W-:Y:S01]  /*78f0*/  FSEL R178, R2, -INF , !P1 ;  /* 0xff80000002b27808 */ /* 0x008fe20004800000 */
        /* <DEDUP_REMOVED lines=50> */
.L_x_2667:
[----:B------:R-:W-:Y:S05]  /*7c20*/  BSYNC B0 ;  /* 0x0000000000007941 */ /* 0x000fea0003800000 */
.L_x_2666:
[----:B------:R-:W0:Y:S02]  /*7c30*/  LDGDEPBAR ;  /* 0x00000000000079af */ /* 0x000e240000000000 */
.L_x_2665:
        /* <DEDUP_REMOVED lines=37> */
[----:B------:R-:W2:Y:S01]  /*7e90*/  SHFL.BFLY PT, R8, R3, 0x2, 0x1f ;  /* 0x0c401f0003087f89 */ /* 0x000ea200000e0000 */
[----:B-1----:R-:W-:Y:S02]  /*7ea0*/  FMNMX.FTZ R238, R0, R7, !PT ;  /* 0x0000000700ee7209 */ /* 0x002fe40007810000 */
[----:B------:R-:W-:Y:S02]  /*7eb0*/  FMNMX.FTZ R0, R176, R4, !PT ;  /* 0x00000004b0007209 */ /* 0x000fe40007810000 */
[----:B------:R-:W1:Y:S01]  /*7ec0*/  SHFL.BFLY PT, R4, R2, 0x1, 0x1f ;  /* 0x0c201f0002047f89 */ /* 0x000e6200000e0000 */
[----:B------:R-:W-:Y:S01]  /*7ed0*/  FMUL.FTZ R12, R238, UR17 ;  /* 0x00000011ee0c7c20 */ /* 0x000fe20008410000 */
[----:B------:R-:W-:-:S02]  /*7ee0*/  FMNMX.FTZ R0, R177, R0, !PT ;  /* 0x00000000b1007209 */ /* 0x000fc40007810000 */
[----:B------:R-:W-:Y:S02]  /*7ef0*/  FSETP.NEU.FTZ.AND P6, PT, R238, -INF , PT ;  /* 0xff800000ee00780b */ /* 0x000fe40003fdd000 */
[----:B------:R-:W-:Y:S02]  /*7f00*/  FMNMX.FTZ R0, R179, R0, !PT ;  /* 0x00000000b3007209 */ /* 0x000fe40007810000 */
[----:B------:R-:W-:Y:S02]  /*7f10*/  FSEL R12, R12, RZ, P6 ;  /* 0x000000ff0c0c7208 */ /* 0x000fe40003000000 */
[----:B------:R-:W-:Y:S02]  /*7f20*/  FMNMX.FTZ R0, R178, R0, !PT ;  /* 0x00000000b2007209 */ /* 0x000fe40007810000 */
[----:B--2---:R-:W-:Y:S01]  /*7f30*/  FMNMX.FTZ R3, R3, R8, !PT ;  /* 0x0000000803037209 */ /* 0x004fe20007810000 */
[--C-:B------:R-:W-:Y:S01]  /*7f40*/  FFMA.FTZ R22, R22, UR17, -R12.reuse ;  /* 0x0000001116167c23 */ /* 0x100fe2000801080c */
[--C-:B------:R-:W-:Y:S01]  /*7f50*/  FFMA.FTZ R23, R23, UR17, -R12.reuse ;  /* 0x0000001117177c23 */ /* 0x100fe2000801080c */
[----:B------:R-:W2:Y:S01]  /*7f60*/  SHFL.BFLY PT, R5, R0, 0x2, 0x1f ;  /* 0x0c401f0000057f89 */ /* 0x000ea200000e0000 */
[--C-:B------:R-:W-:Y:S01]  /*7f70*/  FFMA.FTZ R20, R20, UR17, -R12.reuse ;  /* 0x0000001114147c23 */ /* 0x100fe2000801080c */
[----:B------:R-:W-:Y:S02]  /*7f80*/  MUFU.EX2 R248, R22 ;  /* 0x0000001600f87308 */ /* 0x000fe40000000800 */
[----:B------:R-:W3:Y:S01]  /*7f90*/  SHFL.BFLY PT, R6, R3, 0x1, 0x1f ;  /* 0x0c201f0003067f89 */ /* 0x000ee200000e0000 */
[----:B-1----:R-:W-:Y:S01]  /*7fa0*/  FMNMX.FTZ R239, R2, R4, !PT ;  /* 0x0000000402ef7209 */ /* 0x002fe20007810000 */
[----:B------:R-:W-:-:S04]  /*7fb0*/  FFMA.FTZ R2, R11, UR17, -R12 ;  /* 0x000000110b027c23 */ /* 0x000fc8000801080c */
[----:B------:R-:W-:Y:S01]  /*7fc0*/  MUFU.EX2 R247, R23 ;  /* 0x0000001700f77308 */ /* 0x000fe20000000800 */
[C---:B------:R-:W-:Y:S01]  /*7fd0*/  FSETP.NEU.FTZ.AND P5, PT, R239.reuse, -INF , PT ;  /* 0xff800000ef00780b */ /* 0x040fe20003fbd000 */
[----:B------:R-:W-:-:S06]  /*7fe0*/  FMUL.FTZ R4, R239, UR17 ;  /* 0x00000011ef047c20 */ /* 0x000fcc0008410000 */
[----:B------:R1:W-:Y:S01]  /*7ff0*/  MUFU.EX2 R249, R2 ;  /* 0x0000000200f97308 */ /* 0x0003e20000000800 */
[----:B------:R-:W-:Y:S02]  /*8000*/  FSEL R11, R4, RZ, P5 ;  /* 0x000000ff040b7208 */ /* 0x000fe40002800000 */
[----:B--2---:R-:W-:-:S03]  /*8010*/  FMNMX.FTZ R0, R0, R5, !PT ;  /* 0x0000000500007209 */ /* 0x004fc60007810000 */
[--C-:B------:R-:W-:Y:S01]  /*8020*/  FFMA.FTZ R27, R27, UR17, -R11.reuse ;  /* 0x000000111b1b7c23 */ /* 0x100fe2000801080b */
[--C-:B------:R-:W-:Y:S01]  /*8030*/  FFMA.FTZ R26, R26, UR17, -R11.reuse ;  /* 0x000000111a1a7c23 */ /* 0x100fe2000801080b */
[--C-:B------:R-:W-:Y:S01]  /*8040*/  FFMA.FTZ R24, R24, UR17, -R11.reuse ;  /* 0x0000001118187c23 */ /* 0x100fe2000801080b */
[----:B---3--:R-:W-:Y:S01]  /*8050*/  FMNMX.FTZ R237, R3, R6, !PT ;  /* 0x0000000603ed7209 */ /* 0x008fe20007810000 */
[----:B------:R-:W-:Y:S01]  /*8060*/  MUFU.EX2 R246, R20 ;  /* 0x0000001400f67308 */ /* 0x000fe20000000800 */
[----:B------:R-:W-:Y:S01]  /*8070*/  FSEL R3, R238, RZ, P6 ;  /* 0x000000ffee037208 */ /* 0x000fe20003000000 */
[----:B------:R-:W-:Y:S01]  /*8080*/  FFMA.FTZ R14, R14, UR17, -R11 ;  /* 0x000000110e0e7c23 */ /* 0x000fe2000801080b */
[C---:B------:R-:W-:Y:S01]  /*8090*/  FSETP.NEU.FTZ.AND P4, PT, R237.reuse, -INF , PT ;  /* 0xff800000ed00780b */ /* 0x040fe20003f9d000 */
[----:B------:R-:W-:Y:S02]  /*80a0*/  FMUL.FTZ R10, R237, UR17 ;  /* 0x00000011ed0a7c20 */ /* 0x000fe40008410000 */
[----:B------:R-:W-:Y:S01]  /*80b0*/  FADD.FTZ R3, R136, -R3 ;  /* 0x8000000388037221 */ /* 0x000fe20000010000 */
[----:B-1----:R-:W1:Y:S01]  /*80c0*/  SHFL.BFLY PT, R2, R0, 0x1, 0x1f ;  /* 0x0c201f0000027f89 */ /* 0x002e6200000e0000 */
[----:B------:R-:W-:Y:S01]  /*80d0*/  MUFU.EX2 R243, R27 ;  /* 0x0000001b00f37308 */ /* 0x000fe20000000800 */
[----:B------:R-:W-:Y:S01]  /*80e0*/  FSEL R10, R10, RZ, P4 ;  /* 0x000000ff0a0a7208 */ /* 0x000fe20002000000 */
[----:B------:R-:W-:-:S04]  /*80f0*/  FMUL.FTZ R9, R3, UR17 ;  /* 0x0000001103097c20 */ /* 0x000fc80008410000 */
[--C-:B------:R-:W-:Y:S01]  /*8100*/  FFMA.FTZ R30, R30, UR17, -R10.reuse ;  /* 0x000000111e1e7c23 */ /* 0x100fe2000801080a */
[--C-:B------:R-:W-:Y:S01]  /*8110*/  FFMA.FTZ R29, R29, UR17, -R10.reuse ;  /* 0x000000111d1d7c23 */ /* 0x100fe2000801080a */
[--C-:B------:R-:W-:Y:S01]  /*8120*/  FFMA.FTZ R25, R25, UR17, -R10.reuse ;  /* 0x0000001119197c23 */ /* 0x100fe2000801080a */
[----:B------:R-:W-:Y:S01]  /*8130*/  FFMA.FTZ R16, R16, UR17, -R10 ;  /* 0x0000001110107c23 */ /* 0x000fe2000801080a */
[----:B------:R-:W-:Y:S08]  /*8140*/  MUFU.EX2 R211, R30 ;  /* 0x0000001e00d37308 */ /* 0x000ff00000000800 */
[----:B------:R-:W2:Y:S01]  /*8150*/  MUFU.EX2 R210, R29 ;  /* 0x0000001d00d27308 */ /* 0x000ea20000000800 */
[----:B-1----:R-:W-:-:S02]  /*8160*/  FMNMX.FTZ R236, R0, R2, !PT ;  /* 0x0000000200ec7209 */ /* 0x002fc40007810000 */
[----:B------:R-:W-:-:S05]  /*8170*/  FSEL R2, R237, RZ, P4 ;  /* 0x000000ffed027208 */ /* 0x000fca0002000000 */
[----:B------:R-:W-:Y:S01]  /*8180*/  MUFU.EX2 R240, R25 ;  /* 0x0000001900f07308 */ /* 0x000fe20000000800 */
[C---:B------:R-:W-:Y:S01]  /*8190*/  FSETP.NEU.FTZ.AND P1, PT, R236.reuse, -INF , PT ;  /* 0xff800000ec00780b */ /* 0x040fe20003f3d000 */
[----:B------:R-:W-:Y:S01]  /*81a0*/  FMUL.FTZ R0, R236, UR17 ;  /* 0x00000011ec007c20 */ /* 0x000fe20008410000 */
[----:B------:R-:W-:Y:S02]  /*81b0*/  FADD.FTZ R3, R134, -R2 ;  /* 0x8000000286037221 */ /* 0x000fe40000010000 */
[----:B------:R-:W-:Y:S02]  /*81c0*/  FSEL R2, R236, RZ, P1 ;  /* 0x000000ffec027208 */ /* 0x000fe40000800000 */
[----:B------:R-:W-:Y:S01]  /*81d0*/  FSEL R0, R0, RZ, P1 ;  /* 0x000000ff00007208 */ /* 0x000fe20000800000 */
[----:B------:R-:W-:Y:S01]  /*81e0*/  FMUL.FTZ R3, R3, UR17 ;  /* 0x0000001103037c20 */ /* 0x000fe20008410000 */
[----:B------:R-:W1:Y:S01]  /*81f0*/  MUFU.EX2 R241, R16 ;  /* 0x0000001000f17308 */ /* 0x000e620000000800 */
[----:B------:R-:W-:Y:S01]  /*8200*/  FADD.FTZ R2, R137, -R2 ;  /* 0x8000000289027221 */ /* 0x000fe20000010000 */
[----:B--2---:R-:W-:Y:S01]  /*8210*/  F2FP.F16.F32.PACK_AB R4, R210, R211 ;  /* 0x000000d3d204723e */ /* 0x004fe200000000ff */
[--C-:B------:R-:W-:Y:S01]  /*8220*/  FFMA.FTZ R21, R21, UR17, -R0.reuse ;  /* 0x0000001115157c23 */ /* 0x100fe20008010800 */
[--C-:B------:R-:W-:Y:S01]  /*8230*/  FFMA.FTZ R28, R28, UR17, -R0.reuse ;  /* 0x000000111c1c7c23 */ /* 0x100fe20008010800 */
[----:B------:R-:W-:Y:S01]  /*8240*/  FMUL.FTZ R2, R2, UR17 ;  /* 0x0000001102027c20 */ /* 0x000fe20008410000 */
[--C-:B------:R-:W-:Y:S01]  /*8250*/  FFMA.FTZ R15, R15, UR17, -R0.reuse ;  /* 0x000000110f0f7c23 */ /* 0x100fe20008010800 */
[----:B------:R-:W-:Y:S01]  /*8260*/  FFMA.FTZ R13, R13, UR17, -R0 ;  /* 0x000000110d0d7c23 */ /* 0x000fe20008010800 */
[----:B------:R2:W-:Y:S01]  /*8270*/  MUFU.EX2 R206, R21 ;  /* 0x0000001500ce7308 */ /* 0x0005e20000000800 */
[----:B------:R-:W-:Y:S07]  /*8280*/  LDSM.16.MT88.4 R136, [R213+0xb000] ;  /* 0x00b00000d588783b */ /* 0x000fee0000004200 */
[----:B------:R-:W3:Y:S01]  /*8290*/  MUFU.EX2 R207, R28 ;  /* 0x0000001c00cf7308 */ /* 0x000ee20000000800 */
[----:B-1----:R-:W-:-:S07]  /*82a0*/  F2FP.F16.F32.PACK_AB R6, R241, R240 ;  /* 0x000000f0f106723e */ /* 0x002fce00000000ff */
[----:B------:R1:W-:Y:S01]  /*82b0*/  MUFU.EX2 R209, R15 ;  /* 0x0000000f00d17308 */ /* 0x0003e20000000800 */
[----:B--2---:R-:W-:Y:S07]  /*82c0*/  LDSM.16.MT88.4 R20, [R215+0xa000] ;  /* 0x00a00000d714783b */ /* 0x004fee0000004200 */
[----:B------:R-:W2:Y:S01]  /*82d0*/  MUFU.EX2 R208, R13 ;  /* 0x0000000d00d07308 */ /* 0x000ea20000000800 */
[----:B---3--:R-:W-:Y:S01]  /*82e0*/  F2FP.F16.F32.PACK_AB R5, R207, R206 ;  /* 0x000000cecf05723e */ /* 0x008fe200000000ff */
[----:B------:R-:W-:Y:S06]  /*82f0*/  LDSM.16.MT88.4 R28, [R218+0xb000] ;  /* 0x00b00000da1c783b */ /* 0x000fec0000004200 */
[----:B------:R-:W3:Y:S01]  /*8300*/  MUFU.EX2 R8, R3 ;  /* 0x0000000300087308 */ /* 0x000ee20000000800 */
[----:B-1----:R-:W-:-:S02]  /*8310*/  MOV R15, R17 ;  /* 0x00000011000f7202 */ /* 0x002fc40000000f00 */
[----:B------:R-:W1:Y:S05]  /*8320*/  LDSM.16.MT88.4 R16, [R213+0xa000] ;  /* 0x00a00000d510783b */ /* 0x000e6a0000004200 */
[----:B------:R-:W4:Y:S01]  /*8330*/  MUFU.EX2 R2, R2 ;  /* 0x0000000200027308 */ /* 0x000f220000000800 */
[----:B--2---:R-:W-:Y:S01]  /*8340*/  F2FP.F16.F32.PACK_AB R7, R208, R209 ;  /* 0x000000d1d007723e */ /* 0x004fe200000000ff */
[----:B------:R-:W-:-:S06]  /*8350*/  FFMA.FTZ R13, R140, UR17, -R10 ;  /* 0x000000118c0d7c23 */ /* 0x000fcc000801080a */
[----:B------:R-:W-:Y:S01]  /*8360*/  MUFU.EX2 R242, R26 ;  /* 0x0000001a00f27308 */ /* 0x000fe20000000800 */
[-C--:B---3--:R-:W-:Y:S01]  /*8370*/  FMUL.FTZ R40, R40, R8.reuse ;  /* 0x0000000828287220 */ /* 0x088fe20000410000 */
[-C--:B------:R-:W-:Y:S01]  /*8380*/  FMUL.FTZ R41, R41, R8.reuse ;  /* 0x0000000829297220 */ /* 0x080fe20000410000 */
[----:B------:R-:W-:Y:S01]  /*8390*/  FSEL R3, R239, RZ, P5 ;  /* 0x000000ffef037208 */ /* 0x000fe20002800000 */
[-C--:B------:R-:W-:Y:S01]  /*83a0*/  FMUL.FTZ R144, R144, R8.reuse ;  /* 0x0000000890907220 */ /* 0x080fe20000410000 */
[-C--:B------:R-:W-:Y:S01]  /*83b0*/  FMUL.FTZ R145, R145, R8.reuse ;  /* 0x0000000891917220 */ /* 0x080fe20000410000 */
[-C--:B------:R-:W-:Y:S01]  /*83c0*/  FMUL.FTZ R152, R152, R8.reuse ;  /* 0x0000000898987220 */ /* 0x080fe20000410000 */
[----:B------:R-:W-:Y:S01]  /*83d0*/  FMUL.FTZ R153, R153, R8 ;  /* 0x0000000899997220 */ /* 0x000fe20000410000 */
[----:B------:R2:W-:Y:S01]  /*83e0*/  MUFU.EX2 R244, R24 ;  /* 0x0000001800f47308 */ /* 0x0005e20000000800 */
[-C--:B----4-:R-:W-:Y:S01]  /*83f0*/  FMUL.FTZ R42, R42, R2.reuse ;  /* 0x000000022a2a7220 */ /* 0x090fe20000410000 */
[-C--:B------:R-:W-:Y:S01]  /*8400*/  FMUL.FTZ R43, R43, R2.reuse ;  /* 0x000000022b2b7220 */ /* 0x080fe20000410000 */
[----:B------:R-:W-:Y:S01]  /*8410*/  FADD.FTZ R3, R135, -R3 ;  /* 0x8000000387037221 */ /* 0x000fe20000010000 */
[-C--:B------:R-:W-:Y:S01]  /*8420*/  FMUL.FTZ R146, R146, R2.reuse ;  /* 0x0000000292927220 */ /* 0x080fe20000410000 */
[----:B------:R-:W3:Y:S01]  /*8430*/  LDSM.16.MT88.4 R132, [R217+0xa000] ;  /* 0x00a00000d984783b */ /* 0x000ee20000004200 */
[----:B------:R-:W-:Y:S01]  /*8440*/  FMUL.FTZ R147, R147, R2 ;  /* 0x0000000293937220 */ /* 0x000fe20000410000 */
[----:B------:R-:W-:Y:S01]  /*8450*/  FMUL.FTZ R3, R3, UR17 ;  /* 0x0000001103037c20 */ /* 0x000fe20008410000 */
[----:B------:R4:W-:Y:S01]  /*8460*/  MUFU.EX2 R245, R14 ;  /* 0x0000000e00f57308 */ /* 0x0009e20000000800 */
[C---:B------:R-:W-:Y:S01]  /*8470*/  HMMA.16816.F32 R196, R4.reuse, R32, R40 ;  /* 0x0000002004c4723c */ /* 0x040fe20000001828 */
[----:B------:R-:W-:Y:S01]  /*8480*/  LDSM.16.MT88.4 R40, [R217+0xb000] ;  /* 0x00b00000d928783b */ /* 0x000fe20000004200 */
[-C--:B------:R-:W-:Y:S01]  /*8490*/  FMUL.FTZ R160, R160, R8.reuse ;  /* 0x00000008a0a07220 */ /* 0x080fe20000410000 */
[-C--:B------:R-:W-:Y:S01]  /*84a0*/  FMUL.FTZ R161, R161, R8.reuse ;  /* 0x00000008a1a17220 */ /* 0x080fe20000410000 */
[-C--:B------:R-:W-:Y:S01]  /*84b0*/  FMUL.FTZ R168, R168, R8.reuse ;  /* 0x00000008a8a87220 */ /* 0x080fe20000410000 */
[----:B------:R-:W-:Y:S01]  /*84c0*/  FMUL.FTZ R169, R169, R8 ;  /* 0x00000008a9a97220 */ /* 0x000fe20000410000 */
[-C--:B------:R-:W-:Y:S01]  /*84d0*/  FMUL.FTZ R154, R154, R2.reuse ;  /* 0x000000029a9a7220 */ /* 0x080fe20000410000 */
[----:B------:R5:W-:Y:S01]  /*84e0*/  MUFU.EX2 R205, R13 ;  /* 0x0000000d00cd7308 */ /* 0x000be20000000800 */
[----:B--2---:R-:W2:Y:S01]  /*84f0*/  LDSM.16.MT88.4 R24, [R215+0xb000] ;  /* 0x00b00000d718783b */ /* 0x004ea20000004200 */
[----:B------:R-:W-:Y:S01]  /*8500*/  FMUL.FTZ R155, R155, R2 ;  /* 0x000000029b9b7220 */ /* 0x000fe20000410000 */
[----:B------:R-:W-:Y:S01]  /*8510*/  FMUL.FTZ R44, R44, R8 ;  /* 0x000000082c2c7220 */ /* 0x000fe20000410000 */
[-C--:B------:R-:W-:Y:S01]  /*8520*/  FMUL.FTZ R162, R162, R2.reuse ;  /* 0x00000002a2a27220 */ /* 0x080fe20000410000 */
[----:B------:R-:W-:Y:S01]  /*8530*/  FMUL.FTZ R163, R163, R2 ;  /* 0x00000002a3a37220 */ /* 0x000fe20000410000 */
[-C--:B------:R-:W-:Y:S01]  /*8540*/  FMUL.FTZ R45, R45, R8.reuse ;  /* 0x000000082d2d7220 */ /* 0x080fe20000410000 */
[-C--:B------:R-:W-:Y:S01]  /*8550*/  FMUL.FTZ R56, R56, R8.reuse ;  /* 0x0000000838387220 */ /* 0x080fe20000410000 */
[----:B------:R-:W1:Y:S01]  /*8560*/  MUFU.EX2 R9, R9 ;  /* 0x0000000900097308 */ /* 0x000e620000000800 */
[--C-:B----4-:R-:W-:Y:S01]  /*8570*/  FFMA.FTZ R14, R141, UR17, -R10.reuse ;  /* 0x000000118d0e7c23 */ /* 0x110fe2000801080a */
[----:B------:R-:W-:Y:S01]  /*8580*/  FMUL.FTZ R57, R57, R8 ;  /* 0x0000000839397220 */ /* 0x000fe20000410000 */
[-C--:B------:R-:W-:Y:S01]  /*8590*/  FMUL.FTZ R170, R170, R2.reuse ;  /* 0x00000002aaaa7220 */ /* 0x080fe20000410000 */
[----:B------:R-:W-:Y:S01]  /*85a0*/  FMUL.FTZ R171, R171, R2 ;  /* 0x00000002abab7220 */ /* 0x000fe20000410000 */
[-C--:B------:R-:W-:Y:S01]  /*85b0*/  FMUL.FTZ R60, R60, R8.reuse ;  /* 0x000000083c3c7220 */ /* 0x080fe20000410000 */
[-C--:B------:R-:W-:Y:S01]  /*85c0*/  FMUL.FTZ R61, R61, R8.reuse ;  /* 0x000000083d3d7220 */ /* 0x080fe20000410000 */
[-C--:B------:R-:W-:Y:S01]  /*85d0*/  FMUL.FTZ R72, R72, R8.reuse ;  /* 0x0000000848487220 */ /* 0x080fe20000410000 */
[----:B------:R-:W4:Y:S01]  /*85e0*/  MUFU.EX2 R3, R3 ;  /* 0x0000000300037308 */ /* 0x000f220000000800 */
[--C-:B-----5:R-:W-:Y:S01]  /*85f0*/  FFMA.FTZ R13, R142, UR17, -R10.reuse ;  /* 0x000000118e0d7c23 */ /* 0x120fe2000801080a */
[----:B------:R-:W-:Y:S01]  /*8600*/  FFMA.FTZ R10, R143, UR17, -R10 ;  /* 0x000000118f0a7c23 */ /* 0x000fe2000801080a */
[-C--:B------:R-:W-:Y:S01]  /*8610*/  FMUL.FTZ R73, R73, R8.reuse ;  /* 0x0000000849497220 */ /* 0x080fe20000410000 */
[-C--:B------:R-:W-:Y:S01]  /*8620*/  FMUL.FTZ R76, R76, R8.reuse ;  /* 0x000000084c4c7220 */ /* 0x080fe20000410000 */
        /* <DEDUP_REMOVED lines=8> */
[----:B------:R-:W-:Y:S01]  /*86b0*/  FMUL.FTZ R63, R63, R2 ;  /* 0x000000023f3f7220 */ /* 0x000fe20000410000 */
[-C--:B------:R-:W-:Y:S01]  /*86c0*/  FMUL.FTZ R89, R89, R8.reuse ;  /* 0x0000000859597220 */ /* 0x080fe20000410000 */
[----:B------:R-:W-:Y:S01]  /*86d0*/  FMUL.FTZ R92, R92, R8 ;  /* 0x000000085c5c7220 */ /* 0x000fe20000410000 */
[----:B------:R1:W2:Y:S01]  /*86e0*/  MUFU.EX2 R204, R13 ;  /* 0x0000000d00cc7308 */ /* 0x0002a20000000800 */
        /* <DEDUP_REMOVED lines=8> */
[--C-:B-----5:R-:W-:Y:S01]  /*8770*/  FFMA.FTZ R10, R177, UR17, -R0.reuse ;  /* 0x00000011b10a7c23 */ /* 0x120fe20008010800 */
[----:B------:R-:W-:Y:S01]  /*8780*/  FMUL.FTZ R91, R91, R2 ;  /* 0x000000025b5b7220 */ /* 0x000fe20000410000 */
[-C--:B------:R-:W-:Y:S01]  /*8790*/  FMUL.FTZ R108, R108, R8.reuse ;  /* 0x000000086c6c7220 */ /* 0x080fe20000410000 */
[-C--:B------:R-:W-:Y:S01]  /*87a0*/  FMUL.FTZ R109, R109, R8.reuse ;  /* 0x000000086d6d7220 */ /* 0x080fe20000410000 */
[----:B------:R5:W-:Y:S01]  /*87b0*/  MUFU.EX2 R200, R10 ;  /* 0x0000000a00c87308 */ /* 0x000be20000000800 */
[----:B------:R-:W-:Y:S01]  /*87c0*/  FMUL.FTZ R120, R120, R8 ;  /* 0x0000000878787220 */ /* 0x000fe20000410000 */
[-C--:B------:R-:W-:Y:S01]  /*87d0*/  FMUL.FTZ R94, R94, R2.reuse ;  /* 0x000000025e5e7220 */ /* 0x080fe20000410000 */
[----:B------:R-:W-:Y:S01]  /*87e0*/  FMUL.FTZ R95, R95, R2 ;  /* 0x000000025f5f7220 */ /* 0x000fe20000410000 */
[--C-:B-1----:R-:W-:Y:S01]  /*87f0*/  FFMA.FTZ R13, R176, UR17, -R0.reuse ;  /* 0x00000011b00d7c23 */ /* 0x102fe20008010800 */
        /* <DEDUP_REMOVED lines=12> */
[--C-:B-----5:R-:W-:Y:S01]  /*88c0*/  FFMA.FTZ R10, R179, UR17, -R0.reuse ;  /* 0x00000011b30a7c23 */ /* 0x120fe20008010800 */
[----:B------:R-:W-:Y:S01]  /*88d0*/  FFMA.FTZ R0, R178, UR17, -R0 ;  /* 0x00000011b2007c23 */ /* 0x000fe20008010800 */
[-C--:B------:R-:W-:Y:S01]  /*88e0*/  FMUL.FTZ R148, R148, R9.reuse ;  /* 0x0000000994947220 */ /* 0x080fe20000410000 */
[----:B------:R-:W-:Y:S01]  /*88f0*/  FMUL.FTZ R149, R149, R9 ;  /* 0x0000000995957220 */ /* 0x000fe20000410000 */
[-C--:B----4-:R-:W-:Y:S01]  /*8900*/  FMUL.FTZ R150, R150, R3.reuse ;  /* 0x0000000396967220 */ /* 0x090fe20000410000 */
        /* <DEDUP_REMOVED lines=18> */
[-C--:B------:R-:W-:Y:S01]  /*8a30*/  FMUL.FTZ R52, R52, R9.reuse ;  /* 0x0000000934347220 */ /* 0x080fe20000410000 */
[C---:B------:R-:W-:Y:S01]  /*8a40*/  HMMA.16816.F32 R44, R4.reuse, R34, R44 ;  /* 0x00000022042c723c */ /* 0x040fe2000000182c */
[----:B------:R-:W-:Y:S01]  /*8a50*/  FMUL.FTZ R53, R53, R9 ;  /* 0x0000000935357220 */ /* 0x000fe20000410000 */
[----:B------:R1:W-:Y:S01]  /*8a60*/  MUFU.EX2 R176, R0 ;  /* 0x0000000000b07308 */ /* 0x0003e20000000800 */
        /* <DEDUP_REMOVED lines=16> */
[--C-:B-1----:R-:W-:Y:S01]  /*8b70*/  FFMA.FTZ R0, R183, UR17, -R12.reuse ;  /* 0x00000011b7007c23 */ /* 0x102fe2000801080c */
[----:B------:R-:W-:Y:S01]  /*8b80*/  FMUL.FTZ R103, R103, R3 ;  /* 0x0000000367677220 */ /* 0x000fe20000410000 */
[-C--:B------:R-:W-:Y:S01]  /*8b90*/  FMUL.FTZ R172, R172, R9.reuse ;  /* 0x00000009acac7220 */ /* 0x080fe20000410000 */
[----:B------:R-:W-:Y:S01]  /*8ba0*/  FMUL.FTZ R173, R173, R9 ;  /* 0x00000009adad7220 */ /* 0x000fe20000410000 */
[----:B------:R1:W-:Y:S01]  /*8bb0*/  MUFU.EX2 R143, R0 ;  /* 0x00000000008f7308 */ /* 0x0003e20000000800 */
        /* <DEDUP_REMOVED lines=16> */
[--C-:B-1----:R-:W-:Y:S01]  /*8cc0*/  FFMA.FTZ R0, R181, UR17, -R12.reuse ;  /* 0x00000011b5007c23 */ /* 0x102fe2000801080c */
[----:B------:R-:W-:Y:S01]  /*8cd0*/  FMUL.FTZ R83, R83, R3 ;  /* 0x0000000353537220 */ /* 0x000fe20000410000 */
[C---:B------:R-:W-:Y:S01]  /*8ce0*/  HMMA.16816.F32 R104, R4.reuse, R28, R104 ;  /* 0x0000001c0468723c */ /* 0x040fe20000001868 */
[-C--:B------:R-:W-:Y:S01]  /*8cf0*/  FMUL.FTZ R96, R96, R9.reuse ;  /* 0x0000000960607220 */ /* 0x080fe20000410000 */
[----:B------:R1:W-:Y:S01]  /*8d00*/  MUFU.EX2 R142, R0 ;  /* 0x00000000008e7308 */ /* 0x0003e20000000800 */
        /* <DEDUP_REMOVED lines=16> */
[----:B-1----:R-:W-:Y:S01]  /*8e10*/  FFMA.FTZ R0, R180, UR17, -R12 ;  /* 0x00000011b4007c23 */ /* 0x002fe2000801080c */
[-C--:B------:R-:W-:Y:S01]  /*8e20*/  FMUL.FTZ R130, R130, R3.reuse ;  /* 0x0000000382827220 */ /* 0x080fe20000410000 */
[----:B------:R-:W-:Y:S01]  /*8e30*/  FMUL.FTZ R131, R131, R3 ;  /* 0x0000000383837220 */ /* 0x000fe20000410000 */
[----:B------:R-:W1:Y:S01]  /*8e40*/  MUFU.EX2 R179, R10 ;  /* 0x0000000a00b37308 */ /* 0x000e620000000800 */
[----:B------:R-:W-:Y:S01]  /*8e50*/  MOV R182, R15 ;  /* 0x0000000f00b67202 */ /* 0x000fe20000000f00 */
[----:B------:R-:W-:Y:S01]  /*8e60*/  FFMA.FTZ R2, R252, R2, R206 ;  /* 0x00000002fc027223 */ /* 0x000fe200000100ce */
[----:B------:R-:W-:-:S02]  /*8e70*/  F2FP.F16.F32.PACK_AB R4, R247, R248 ;  /* 0x000000f8f704723e */ /* 0x000fc400000000ff */
[----:B------:R-:W-:Y:S02]  /*8e80*/  F2FP.F16.F32.PACK_AB R5, R242, R243 ;  /* 0x000000f3f205723e */ /* 0x000fe400000000ff */
[----:B------:R-:W-:Y:S01]  /*8e90*/  F2FP.F16.F32.PACK_AB R6, R249, R246 ;  /* 0x000000f6f906723e */ /* 0x000fe200000000ff */
[----:B------:R2:W-:Y:S01]  /*8ea0*/  MUFU.EX2 R141, R0 ;  /* 0x00000000008d7308 */ /* 0x0005e20000000800 */
[----:B------:R-:W-:Y:S02]  /*8eb0*/  F2FP.F16.F32.PACK_AB R7, R245, R244 ;  /* 0x000000f4f507723e */ /* 0x000fe400000000ff */
[----:B------:R-:W-:Y:S02]  /*8ec0*/  MOV R127, R184 ;  /* 0x000000b8007f7202 */ /* 0x000fe40000000f00 */
[----:B------:R-:W-:Y:S02]  /*8ed0*/  F2FP.F16.F32.PACK_AB R124, R204, R205 ;  /* 0x000000cdcc7c723e */ /* 0x000fe400000000ff */
[----:B------:R-:W-:Y:S01]  /*8ee0*/  MOV R178, R127 ;  /* 0x0000007f00b27202 */ /* 0x000fe20000000f00 */
[----:B------:R-:W-:Y:S01]  /*8ef0*/  HMMA.16816.F32 R148, R4, R16, R148 ;  /* 0x000000100494723c */ /* 0x000fe20000001894 */
[----:B------:R-:W3:Y:S01]  /*8f00*/  MUFU.EX2 R201, R13 ;  /* 0x0000000d00c97308 */ /* 0x000ee20000000800 */
[----:B-1----:R-:W-:-:S02]  /*8f10*/  F2FP.F16.F32.PACK_AB R127, R177, R179 ;  /* 0x000000b3b17f723e */ /* 0x002fc400000000ff */
[----:B------:R-:W-:Y:S02]  /*8f20*/  FFMA.FTZ R3, R178, R3, R243 ;  /* 0x00000003b2037223 */ /* 0x000fe400000100f3 */
[C---:B------:R-:W-:Y:S01]  /*8f30*/  HMMA.16816.F32 R184, R4.reuse, R18, R156 ;  /* 0x0000001204b8723c */ /* 0x040fe2000000189c */
[----:B------:R-:W1:Y:S01]  /*8f40*/  LDSM.16.MT88.4 R156, [R213+0xa800] ;  /* 0x00a80000d59c783b */ /* 0x000e620000004200 */
[----:B------:R-:W-:Y:S01]  /*8f50*/  FADD.FTZ R3, R242, R3 ;  /* 0x00000003f2037221 */ /* 0x000fe20000010000 */
[----:B--2---:R-:W-:Y:S01]  /*8f60*/  FFMA.FTZ R0, R191, UR17, -R11 ;  /* 0x00000011bf007c23 */ /* 0x004fe2000801080b */
[----:B------:R2:W4:Y:S02]  /*8f70*/  MUFU.EX2 R203, R14 ;  /* 0x0000000e00cb7308 */ /* 0x0005240000000800 */
[----:B------:R-:W-:Y:S01]  /*8f80*/  HMMA.16816.F32 R164, R4, R20, R164 ;  /* 0x0000001404a4723c */ /* 0x000fe200000018a4 */
[----:B------:R-:W-:-:S04]  /*8f90*/  FADD.FTZ R3, R244, R3 ;  /* 0x00000003f4037221 */ /* 0x000fc80000010000 */
[----:B------:R-:W-:Y:S01]  /*8fa0*/  FADD.FTZ R3, R245, R3 ;  /* 0x00000003f5037221 */ /* 0x000fe20000010000 */
[----:B------:R5:W-:Y:S01]  /*8fb0*/  MUFU.EX2 R10, R0 ;  /* 0x00000000000a7308 */ /* 0x000be20000000800 */
[----:B------:R-:W-:Y:S01]  /*8fc0*/  HMMA.16816.F32 R36, R4, R32, R36 ;  /* 0x000000200424723c */ /* 0x000fe20000001824 */
[----:B---3--:R-:W-:-:S05]  /*8fd0*/  F2FP.F16.F32.PACK_AB R125, R200, R201 ;  /* 0x000000c9c87d723e */ /* 0x008fca00000000ff */
[----:B------:R-:W-:Y:S01]  /*8fe0*/  HMMA.16816.F32 R52, R4, R132, R52 ;  /* 0x000000840434723c */ /* 0x000fe20000001834 */
[----:B--2---:R-:W-:Y:S01]  /*8ff0*/  LDSM.16.MT88.4 R12, [R217+0xb800] ;  /* 0x00b80000d90c783b */ /* 0x004fe20000004200 */
[----:B----4-:R-:W-:-:S04]  /*9000*/  F2FP.F16.F32.PACK_AB R126, R202, R203 ;  /* 0x000000cbca7e723e */ /* 0x010fc800000000ff */
[----:B------:R-:W-:Y:S01]  /*9010*/  HMMA.16816.F32 R68, R4, R136, R68 ;  /* 0x000000880444723c */ /* 0x000fe20000001844 */
[----:B-----5:R-:W-:-:S05]  /*9020*/  FFMA.FTZ R0, R189, UR17, -R11 ;  /* 0x00000011bd007c23 */ /* 0x020fca000801080b */
[C---:B------:R-:W-:Y:S06]  /*9030*/  HMMA.16816.F32 R84, R4.reuse, R24, R84 ;  /* 0x000000180454723c */ /* 0x040fec0000001854 */
[C---:B------:R-:W-:Y:S06]  /*9040*/  HMMA.16816.F32 R100, R4.reuse, R28, R100 ;  /* 0x0000001c0464723c */ /* 0x040fec0000001864 */
[C---:B------:R-:W-:Y:S01]  /*9050*/  HMMA.16816.F32 R20, R4.reuse, R22, R172 ;  /* 0x000000160414723c */ /* 0x040fe200000018ac */
[----:B------:R-:W2:Y:S05]  /*9060*/  LDSM.16.MT88.4 R172, [R215+0xa800] ;  /* 0x00a80000d7ac783b */ /* 0x000eaa0000004200 */
        /* <DEDUP_REMOVED lines=10> */
[C---:B------:R-:W-:Y:S06]  /*9110*/  HMMA.16816.F32 R116, R4.reuse, R40, R116 ;  /* 0x000000280474723c */ /* 0x040fec0000001874 */
[----:B------:R-:W-:Y:S01]  /*9120*/  HMMA.16816.F32 R16, R4, R42, R128 ;  /* 0x0000002a0410723c */ /* 0x000fe20000001880 */
[----:B------:R2:W-:Y:S05]  /*9130*/  MUFU.EX2 R7, R0 ;  /* 0x0000000000077308 */ /* 0x0005ea0000000800 */
[----:B-1----:R-:W-:Y:S01]  /*9140*/  HMMA.16816.F32 R144, R124, R156, R144 ;  /* 0x0000009c7c90723c */ /* 0x002fe20000001890 */
[----:B------:R-:W-:Y:S01]  /*9150*/  FFMA.FTZ R4, R190, UR17, -R11 ;  /* 0x00000011be047c23 */ /* 0x000fe2000801080b */
[----:B------:R-:W-:-:S02]  /*9160*/  F2FP.F16.F32.PACK_AB R128, R143, R176 ;  /* 0x000000b08f80723e */ /* 0x000fc400000000ff */
[----:B------:R-:W-:Y:S01]  /*9170*/  F2FP.F16.F32.PACK_AB R130, R141, R142 ;  /* 0x0000008e8d82723e */ /* 0x000fe200000000ff */
[----:B------:R1:W3:Y:S01]  /*9180*/  MUFU.EX2 R140, R4 ;  /* 0x00000004008c7308 */ /* 0x0002e20000000800 */
[----:B------:R-:W-:Y:S01]  /*9190*/  HMMA.16816.F32 R152, R124, R158, R152 ;  /* 0x0000009e7c98723c */ /* 0x000fe20000001898 */
[----:B--2---:R-:W-:-:S05]  /*91a0*/  FFMA.FTZ R0, R188, UR17, -R11 ;  /* 0x00000011bc007c23 */ /* 0x004fca000801080b */
[C---:B------:R-:W-:Y:S01]  /*91b0*/  HMMA.16816.F32 R160, R124.reuse, R172, R160 ;  /* 0x000000ac7ca0723c */ /* 0x040fe200000018a0 */
[----:B------:R2:W4:Y:S05]  /*91c0*/  MUFU.EX2 R6, R0 ;  /* 0x0000000000067308 */ /* 0x00052a0000000800 */
[----:B------:R-:W-:Y:S01]  /*91d0*/  HMMA.16816.F32 R168, R124, R174, R168 ;  /* 0x000000ae7ca8723c */ /* 0x000fe200000018a8 */
[----:B-1----:R-:W-:Y:S01]  /*91e0*/  FFMA.FTZ R4, R182, R9, R248 ;  /* 0x00000009b6047223 */ /* 0x002fe200000100f8 */
[----:B---3--:R-:W-:Y:S01]  /*91f0*/  FADD.FTZ R3, R140, R3 ;  /* 0x000000038c037221 */ /* 0x008fe20000010000 */
[----:B------:R-:W-:-:S03]  /*9200*/  F2FP.F16.F32.PACK_AB R129, R10, R140 ;  /* 0x0000008c0a81723e */ /* 0x000fc600000000ff */
[----:B------:R-:W-:Y:S01]  /*9210*/  HMMA.16816.F32 R40, R124, R48, R196 ;  /* 0x000000307c28723c */ /* 0x000fe200000018c4 */
[----:B------:R-:W-:Y:S01]  /*9220*/  FADD.FTZ R4, R247, R4 ;  /* 0x00000004f7047221 */ /* 0x000fe20000010000 */
[----:B------:R-:W-:-:S03]  /*9230*/  FADD.FTZ R3, R10, R3 ;  /* 0x000000030a037221 */ /* 0x000fc60000010000 */
[----:B------:R-:W-:Y:S01]  /*9240*/  FADD.FTZ R4, R246, R4 ;  /* 0x00000004f6047221 */ /* 0x000fe20000010000 */
[----:B------:R-:W-:Y:S01]  /*9250*/  FADD.FTZ R3, R7, R3 ;  /* 0x0000000307037221 */ /* 0x000fe20000010000 */
[C---:B------:R-:W-:Y:S01]  /*9260*/  HMMA.16816.F32 R44, R124.reuse, R50, R44 ;  /* 0x000000327c2c723c */ /* 0x040fe2000000182c */
[----:B--2---:R-:W-:Y:S01]  /*9270*/  FFMA.FTZ R0, R250, R8, R211 ;  /* 0x00000008fa007223 */ /* 0x004fe200000100d3 */
[----:B------:R-:W-:Y:S01]  /*9280*/  FADD.FTZ R4, R249, R4 ;  /* 0x00000004f9047221 */ /* 0x000fe20000010000 */
[C---:B----4-:R-:W-:Y:S01]  /*9290*/  FADD.FTZ R248, R6.reuse, R3 ;  /* 0x0000000306f87221 */ /* 0x050fe20000010000 */
        /* <DEDUP_REMOVED lines=17> */
[----:B-----5:R-:W-:Y:S01]  /*93b0*/  HMMA.16816.F32 R72, R124, R80, R72 ;  /* 0x000000507c48723c */ /* 0x020fe20000001848 */
[----:B------:R1:W-:Y:S01]  /*93c0*/  STL [R1+0xc], R247 ;  /* 0x00000cf701007387 */ /* 0x0003e20000100800 */
[----:B------:R-:W-:Y:S01]  /*93d0*/  FADD.FTZ R2, R203, R2 ;  /* 0x00000002cb027221 */ /* 0x000fe20000010000 */
[----:B------:R-:W-:-:S02]  /*93e0*/  FADD.FTZ R0, R179, R0 ;  /* 0x00000000b3007221 */ /* 0x000fc40000010000 */
[----:B------:R1:W-:Y:S01]  /*93f0*/  STL [R1+0x8], R248 ;  /* 0x000008f801007387 */ /* 0x0003e20000100800 */
[----:B------:R-:W-:Y:S01]  /*9400*/  FADD.FTZ R250, R202, R2 ;  /* 0x00000002cafa7221 */ /* 0x000fe20000010000 */
[----:B------:R-:W-:Y:S01]  /*9410*/  FADD.FTZ R252, R177, R0 ;  /* 0x00000000b1fc7221 */ /* 0x000fe20000010000 */
[C---:B------:R-:W-:Y:S03]  /*9420*/  HMMA.16816.F32 R76, R124.reuse, R82, R76 ;  /* 0x000000527c4c723c */ /* 0x040fe6000000184c */
[----:B------:R1:W-:Y:S03]  /*9430*/  STL [R1+0x4], R250 ;  /* 0x000004fa01007387 */ /* 0x0003e60000100800 */
[C---:B------:R-:W-:Y:S01]  /*9440*/  HMMA.16816.F32 R88, R124.reuse, R96, R88 ;  /* 0x000000607c58723c */ /* 0x040fe20000001858 */
        /* <DEDUP_REMOVED lines=40> */
[----:B------:R-:W-:Y:S02]  /*96d0*/  MOV R0, UR6 ;  /* 0x0000000600007c02 */ /* 0x000fe40008000f00 */
[----:B------:R-:W-:Y:S01]  /*96e0*/  MOV R4, UR6 ;  /* 0x0000000600047c02 */ /* 0x000fe20008000f00 */
[----:B------:R-:W-:-:S03]  /*96f0*/  UIADD3 UR4, UR7, UR4, URZ ;  /* 0x0000000407047290 */ /* 0x000fc6000fffe03f */
[----:B------:R-:W5:Y:S03]  /*9700*/  @!P3 LDC.64 R8, c[0x0][0x220] ;  /* 0x00008800ff08bb82 */ /* 0x000f660000000a00 */
[----:B------:R-:W-:-:S05]  /*9710*/  MOV R3, UR4 ;  /* 0x0000000400037c02 */ /* 0x000fca0008000f00 */
        /* <DEDUP_REMOVED lines=75> */
[----:B------:R-:W1:Y:S01]  /*9bd0*/  LDSM.16.M88.4 R28, [R214+0x4000] ;  /* 0x00400000d61c783b */ /* 0x000e620000000200 */
[C---:B------:R-:W-:Y:S06]  /*9be0*/  HMMA.16816.F32 R192, R4.reuse, R136, R192 ;  /* 0x0000008804c0723c */ /* 0x040fec00000018c0 */
[----:B------:R-:W-:Y:S01]  /*9bf0*/  HMMA.16816.F32 R136, R4, R138, R184 ;  /* 0x0000008a0488723c */ /* 0x000fe200000018b8 */
[----:B------:R-:W2:Y:S05]  /*9c00*/  LDSM.16.M88.4 R4, [R214+0x6000] ;  /* 0x00600000d604783b */ /* 0x000eaa0000000200 */
[C---:B----4-:R-:W-:Y:S06]  /*9c10*/  HMMA.16816.F32 R184, R8.reuse, R24, R196 ;  /* 0x0000001808b8723c */ /* 0x050fec00000018c4 */
[C---:B------:R-:W-:Y:S06]  /*9c20*/  HMMA.16816.F32 R196, R8.reuse, R26, R188 ;  /* 0x0000001a08c4723c */ /* 0x040fec00000018bc */
[C---:B---3--:R-:W-:Y:S06]  /*9c30*/  HMMA.16816.F32 R200, R8.reuse, R140, R200 ;  /* 0x0000008c08c8723c */ /* 0x048fec00000018c8 */
[----:B------:R-:W-:Y:S01]  /*9c40*/  HMMA.16816.F32 R188, R8, R142, R16 ;  /* 0x0000008e08bc723c */ /* 0x000fe20000001810 */
[----:B------:R-:W-:Y:S05]  /*9c50*/  LDSM.16.M88.4 R16, [R222+0x4000] ;  /* 0x00400000de10783b */ /* 0x000fea0000000200 */
[C---:B------:R-:W-:Y:S01]  /*9c60*/  HMMA.16816.F32 R8, R12.reuse, R24, R132 ;  /* 0x000000180c08723c */ /* 0x040fe20000001884 */
[----:B------:R-:W-:Y:S05]  /*9c70*/  LDSM.16.M88.4 R132, [R225] ;  /* 0x00000000e184783b */ /* 0x000fea0000000200 */
[C---:B------:R-:W-:Y:S01]  /*9c80*/  HMMA.16816.F32 R180, R12.reuse, R26, R20 ;  /* 0x0000001a0cb4723c */ /* 0x040fe20000001814 */
[----:B------:R-:W3:Y:S04]  /*9c90*/  LDSM.16.M88.4 R24, [R216+0x4000] ;  /* 0x00400000d818783b */ /* 0x000ee80000000200 */
[----:B------:R-:W4:Y:S01]  /*9ca0*/  LDSM.16.M88.4 R20, [R216+0x6000] ;  /* 0x00600000d814783b */ /* 0x000f220000000200 */
[C---:B------:R-:W-:Y:S06]  /*9cb0*/  HMMA.16816.F32 R208, R12.reuse, R140, R192 ;  /* 0x0000008c0cd0723c */ /* 0x040fec00000018c0 */
[----:B------:R-:W-:Y:S01]  /*9cc0*/  HMMA.16816.F32 R192, R12, R142, R136 ;  /* 0x0000008e0cc0723c */ /* 0x000fe20000001888 */
[----:B------:R-:W5:Y:S04]  /*9cd0*/  LDSM.16.M88.4 R140, [R220+0x9000] ;  /* 0x00900000dc8c783b */ /* 0x000f680000000200 */
[----:B------:R-:W5:Y:S01]  /*9ce0*/  LDSM.16.M88.4 R12, [R222+0x6000] ;  /* 0x00600000de0c783b */ /* 0x000f620000000200 */
[-C--:B-1----:R-:W-:Y:S06]  /*9cf0*/  HMMA.16816.F32 R136, R28, R32.reuse, R8 ;  /* 0x000000201c88723c */ /* 0x082fec0000001808 */
[C---:B--2---:R-:W-:Y:S06]  /*9d00*/  HMMA.16816.F32 R8, R4.reuse, R32, R184 ;  /* 0x000000200408723c */ /* 0x044fec00000018b8 */
[C---:B------:R-:W-:Y:S06]  /*9d10*/  HMMA.16816.F32 R184, R4.reuse, R34, R196 ;  /* 0x0000002204b8723c */ /* 0x040fec00000018c4 */
[----:B------:R-:W-:Y:S06]  /*9d20*/  HMMA.16816.F32 R204, R4, R176, R200 ;  /* 0x000000b004cc723c */ /* 0x000fec00000018c8 */
[----:B---3--:R-:W-:Y:S06]  /*9d30*/  HMMA.16816.F32 R136, R24, R132, R136 ;  /* 0x000000841888723c */ /* 0x008fec0000001888 */
[----:B------:R-:W-:Y:S06]  /*9d40*/  HMMA.16816.F32 R240, R4, R178, R188 ;  /* 0x000000b204f0723c */ /* 0x000fec00000018bc */
[----:B------:R-:W-:Y:S01]  /*9d50*/  HMMA.16816.F32 R180, R28, R34, R180 ;  /* 0x000000221cb4723c */ /* 0x000fe200000018b4 */
[----:B------:R-:W-:Y:S05]  /*9d60*/  LDSM.16.M88.4 R32, [R219+0x1000] ;  /* 0x00100000db20783b */ /* 0x000fea0000000200 */
[----:B----4-:R-:W-:Y:S01]  /*9d70*/  HMMA.16816.F32 R4, R20, R132, R8 ;  /* 0x000000841404723c */ /* 0x010fe20000001808 */
[----:B------:R-:W1:Y:S05]  /*9d80*/  LDSM.16.M88.4 R8, [R221+0x4000] ;  /* 0x00400000dd08783b */ /* 0x000e6a0000000200 */
[----:B-----5:R-:W-:Y:S06]  /*9d90*/  HMMA.16816.F32 R136, R16, R140, R136 ;  /* 0x0000008c1088723c */ /* 0x020fec0000001888 */
[-C--:B------:R-:W-:Y:S06]  /*9da0*/  HMMA.16816.F32 R196, R20, R134.reuse, R184 ;  /* 0x0000008614c4723c */ /* 0x080fec00000018b8 */
[----:B------:R-:W-:Y:S06]  /*9db0*/  HMMA.16816.F32 R188, R24, R134, R180 ;  /* 0x0000008618bc723c */ /* 0x000fec00000018b4 */
[----:B------:R-:W-:Y:S01]  /*9dc0*/  HMMA.16816.F32 R132, R12, R140, R4 ;  /* 0x0000008c0c84723c */ /* 0x000fe20000001804 */
[----:B------:R-:W2:Y:S05]  /*9dd0*/  LDSM.16.M88.4 R4, [R221+0x6000] ;  /* 0x00600000dd04783b */ /* 0x000eaa0000000200 */
[C---:B------:R-:W-:Y:S06]  /*9de0*/  HMMA.16816.F32 R180, R28.reuse, R176, R208 ;  /* 0x000000b01cb4723c */ /* 0x040fec00000018d0 */
[----:B------:R-:W-:Y:S06]  /*9df0*/  HMMA.16816.F32 R200, R28, R178, R192 ;  /* 0x000000b21cc8723c */ /* 0x000fec00000018c0 */
[----:B-1----:R-:W-:Y:S01]  /*9e00*/  HMMA.16816.F32 R184, R8, R32, R136 ;  /* 0x0000002008b8723c */ /* 0x002fe20000001888 */
[----:B------:R-:W1:Y:S05]  /*9e10*/  LDSM.16.M88.4 R136, [R224] ;  /* 0x00000000e088783b */ /* 0x000e6a0000000200 */
[-C--:B------:R-:W-:Y:S06]  /*9e20*/  HMMA.16816.F32 R28, R16, R142.reuse, R188 ;  /* 0x0000008e101c723c */ /* 0x080fec00000018bc */
[----:B------:R-:W-:Y:S06]  /*9e30*/  HMMA.16816.F32 R140, R12, R142, R196 ;  /* 0x0000008e0c8c723c */ /* 0x000fec00000018c4 */
[----:B--2---:R-:W-:Y:S01]  /*9e40*/  HMMA.16816.F32 R192, R4, R32, R132 ;  /* 0x0000002004c0723c */ /* 0x004fe20000001884 */
[----:B------:R-:W2:Y:S05]  /*9e50*/  LDSM.16.M88.4 R132, [R220+0x9800] ;  /* 0x00980000dc84783b */ /* 0x000eaa0000000200 */
[----:B------:R-:W-:Y:S01]  /*9e60*/  FMUL.FTZ R184, R184, UR32 ;  /* 0x00000020b8b87c20 */ /* 0x000fe20008410000 */
[----:B------:R-:W-:Y:S01]  /*9e70*/  FMUL.FTZ R185, R185, UR32 ;  /* 0x00000020b9b97c20 */ /* 0x000fe20008410000 */
[----:B------:R-:W-:Y:S01]  /*9e80*/  FMUL.FTZ R186, R186, UR32 ;  /* 0x00000020baba7c20 */ /* 0x000fe20008410000 */
[----:B------:R-:W-:Y:S01]  /*9e90*/  FMUL.FTZ R187, R187, UR32 ;  /* 0x00000020bbbb7c20 */ /* 0x000fe20008410000 */
[----:B------:R-:W3:Y:S08]  /*9ea0*/  MUFU.TANH R208, R184 ;  /* 0x000000b800d07308 */ /* 0x000ef00000002400 */
[----:B------:R-:W4:Y:S01]  /*9eb0*/  MUFU.TANH R196, R185 ;  /* 0x000000b900c47308 */ /* 0x000f220000002400 */
[-C--:B-1----:R-:W-:Y:S07]  /*9ec0*/  HMMA.16816.F32 R176, R24, R136.reuse, R180 ;  /* 0x0000008818b0723c */ /* 0x082fee00000018b4 */
[----:B------:R-:W1:Y:S01]  /*9ed0*/  MUFU.TANH R199, R186 ;  /* 0x000000ba00c77308 */ /* 0x000e620000002400 */
[----:B------:R-:W-:Y:S01]  /*9ee0*/  HMMA.16816.F32 R188, R20, R136, R204 ;  /* 0x0000008814bc723c */ /* 0x000fe200000018cc */
[----:B------:R-:W-:Y:S01]  /*9ef0*/  FMUL.FTZ R192, R192, UR32 ;  /* 0x00000020c0c07c20 */ /* 0x000fe20008410000 */
[----:B------:R-:W-:Y:S01]  /*9f00*/  FMUL.FTZ R194, R194, UR32 ;  /* 0x00000020c2c27c20 */ /* 0x000fe20008410000 */
[----:B------:R-:W-:-:S03]  /*9f10*/  FMUL.FTZ R195, R195, UR32 ;  /* 0x00000020c3c37c20 */ /* 0x000fc60008410000 */
[-C--:B------:R-:W-:Y:S01]  /*9f20*/  HMMA.16816.F32 R24, R24, R138.reuse, R200 ;  /* 0x0000008a1818723c */ /* 0x080fe200000018c8 */
[----:B------:R5:W1:Y:S05]  /*9f30*/  MUFU.TANH R198, R187 ;  /* 0x000000bb00c67308 */ /* 0x000a6a0000002400 */
[----:B------:R-:W-:Y:S03]  /*9f40*/  HMMA.16816.F32 R20, R20, R138, R240 ;  /* 0x0000008a1414723c */ /* 0x000fe600000018f0 */
[----:B------:R3:W1:Y:S03]  /*9f50*/  MUFU.TANH R197, R192 ;  /* 0x000000c000c57308 */ /* 0x0006660000002400 */
[----:B------:R-:W-:Y:S01]  /*9f60*/  HMMA.16816.F32 R180, R8, R34, R28 ;  /* 0x0000002208b4723c */ /* 0x000fe2000000181c */
[----:B------:R-:W4:Y:S01]  /*9f70*/  LDSM.16.M88.4 R28, [R219+0x1800] ;  /* 0x00180000db1c783b */ /* 0x000f220000000200 */
[----:B------:R-:W-:-:S04]  /*9f80*/  DEPBAR.LE SB0, 0x0 ;  /* 0x000080000000791a */ /* 0x000fc80000000000 */
[----:B-----5:R-:W-:Y:S01]  /*9f90*/  HMMA.16816.F32 R184, R4, R34, R140 ;  /* 0x0000002204b8723c */ /* 0x020fe2000000188c */
[----:B------:R-:W1:Y:S05]  /*9fa0*/  MUFU.TANH R194, R194 ;  /* 0x000000c200c27308 */ /* 0x000e6a0000002400 */
[-C--:B--2---:R-:W-:Y:S01]  /*9fb0*/  HMMA.16816.F32 R32, R16, R132.reuse, R176 ;  /* 0x000000841020723c */ /* 0x084fe200000018b0 */
[----:B---3--:R-:W-:Y:S02]  /*9fc0*/  FMUL.FTZ R192, R193, UR32 ;  /* 0x00000020c1c07c20 */ /* 0x008fe40008410000 */
[----:B------:R-:W2:Y:S03]  /*9fd0*/  MUFU.TANH R195, R195 ;  /* 0x000000c300c37308 */ /* 0x000ea60000002400 */
[----:B------:R-:W-:Y:S05]  /*9fe0*/  HMMA.16816.F32 R140, R12, R132, R188 ;  /* 0x000000840c8c723c */ /* 0x000fea00000018bc */
[----:B------:R-:W3:Y:S01]  /*9ff0*/  MUFU.TANH R192, R192 ;  /* 0x000000c000c07308 */ /* 0x000ee20000002400 */
[----:B------:R-:W-:Y:S01]  /*a000*/  HMMA.16816.F32 R16, R16, R134, R24 ;  /* 0x000000861010723c */ /* 0x000fe20000001818 */
[----:B------:R-:W-:Y:S01]  /*a010*/  FMUL.FTZ R178, R182, UR32 ;  /* 0x00000020b6b27c20 */ /* 0x000fe20008410000 */
[----:B------:R-:W-:Y:S01]  /*a020*/  FMUL.FTZ R176, R180, UR32 ;  /* 0x00000020b4b07c20 */ /* 0x000fe20008410000 */
[----:B------:R-:W-:Y:S01]  /*a030*/  FMUL.FTZ R177, R181, UR32 ;  /* 0x00000020b5b17c20 */ /* 0x000fe20008410000 */
[----:B------:R-:W-:-:S02]  /*a040*/  FMUL.FTZ R133, R183, UR32 ;  /* 0x00000020b7857c20 */ /* 0x000fc40008410000 */
[----:B------:R-:W-:Y:S01]  /*a050*/  HMMA.16816.F32 R12, R12, R134, R20 ;  /* 0x000000860c0c723c */ /* 0x000fe20000001814 */
[----:B------:R-:W-:Y:S01]  /*a060*/  FMUL.FTZ R136, R184, UR32 ;  /* 0x00000020b8887c20 */ /* 0x000fe20008410000 */
[----:B------:R-:W-:Y:S01]  /*a070*/  FMUL.FTZ R137, R185, UR32 ;  /* 0x00000020b9897c20 */ /* 0x000fe20008410000 */
[----:B------:R-:W-:Y:S01]  /*a080*/  FMUL.FTZ R182, R186, UR32 ;  /* 0x00000020bab67c20 */ /* 0x000fe20008410000 */
[----:B------:R-:W-:Y:S01]  /*a090*/  FMUL.FTZ R179, R187, UR32 ;  /* 0x00000020bbb37c20 */ /* 0x000fe20008410000 */
[----:B------:R-:W1:Y:S01]  /*a0a0*/  MUFU.TANH R176, R176 ;  /* 0x000000b000b07308 */ /* 0x000e620000002400 */
[-C--:B----4-:R-:W-:Y:S07]  /*a0b0*/  HMMA.16816.F32 R32, R8, R28.reuse, R32 ;  /* 0x0000001c0820723c */ /* 0x090fee0000001820 */
[----:B------:R-:W4:Y:S01]  /*a0c0*/  MUFU.TANH R177, R177 ;  /* 0x000000b100b17308 */ /* 0x000f220000002400 */
[----:B------:R-:W-:Y:S07]  /*a0d0*/  HMMA.16816.F32 R24, R4, R28, R140 ;  /* 0x0000001c0418723c */ /* 0x000fee000000188c */
[----:B------:R-:W1:Y:S01]  /*a0e0*/  MUFU.TANH R178, R178 ;  /* 0x000000b200b27308 */ /* 0x000e620000002400 */
[-C--:B------:R-:W-:Y:S06]  /*a0f0*/  HMMA.16816.F32 R8, R8, R30.reuse, R16 ;  /* 0x0000001e0808723c */ /* 0x080fec0000001810 */
[----:B------:R-:W-:Y:S01]  /*a100*/  HMMA.16816.F32 R4, R4, R30, R12 ;  /* 0x0000001e0404723c */ /* 0x000fe2000000180c */
[----:B------:R-:W1:Y:S01]  /*a110*/  MUFU.TANH R133, R133 ;  /* 0x0000008500857308 */ /* 0x000e620000002400 */
[----:B------:R-:W-:Y:S01]  /*a120*/  FMUL.FTZ R29, R33, UR32 ;  /* 0x00000020211d7c20 */ /* 0x000fe20008410000 */
[----:B------:R-:W-:Y:S01]  /*a130*/  FMUL.FTZ R32, R32, UR32 ;  /* 0x0000002020207c20 */ /* 0x000fe20008410000 */
[----:B------:R-:W-:Y:S01]  /*a140*/  FMUL.FTZ R33, R34, UR32 ;  /* 0x0000002022217c20 */ /* 0x000fe20008410000 */
[----:B------:R-:W-:-:S04]  /*a150*/  FMUL.FTZ R21, R35, UR32 ;  /* 0x0000002023157c20 */ /* 0x000fc80008410000 */
[----:B------:R-:W1:Y:S01]  /*a160*/  MUFU.TANH R136, R136 ;  /* 0x0000008800887308 */ /* 0x000e620000002400 */
[----:B------:R-:W-:Y:S01]  /*a170*/  FMUL.FTZ R24, R24, UR32 ;  /* 0x0000002018187c20 */ /* 0x000fe20008410000 */
[----:B------:R-:W-:Y:S01]  /*a180*/  FMUL.FTZ R25, R25, UR32 ;  /* 0x0000002019197c20 */ /* 0x000fe20008410000 */
[----:B------:R-:W-:Y:S01]  /*a190*/  FMUL.FTZ R26, R26, UR32 ;  /* 0x000000201a1a7c20 */ /* 0x000fe20008410000 */
[----:B------:R-:W-:-:S05]  /*a1a0*/  FMUL.FTZ R27, R27, UR32 ;  /* 0x000000201b1b7c20 */ /* 0x000fca0008410000 */
[----:B------:R-:W-:Y:S01]  /*a1b0*/  FMUL.FTZ R8, R8, UR32 ;  /* 0x0000002008087c20 */ /* 0x000fe20008410000 */
[----:B------:R-:W-:Y:S01]  /*a1c0*/  FMUL.FTZ R9, R9, UR32 ;  /* 0x0000002009097c20 */ /* 0x000fe20008410000 */
[----:B------:R-:W-:Y:S01]  /*a1d0*/  FMUL.FTZ R10, R10, UR32 ;  /* 0x000000200a0a7c20 */ /* 0x000fe20008410000 */
[----:B------:R-:W-:Y:S01]  /*a1e0*/  FMUL.FTZ R11, R11, UR32 ;  /* 0x000000200b0b7c20 */ /* 0x000fe20008410000 */
[----:B------:R1:W1:Y:S02]  /*a1f0*/  MUFU.TANH R28, R24 ;  /* 0x00000018001c7308 */ /* 0x0002640000002400 */
[----:B------:R-:W-:Y:S01]  /*a200*/  FMUL.FTZ R4, R4, UR32 ;  /* 0x0000002004047c20 */ /* 0x000fe20008410000 */
[----:B------:R-:W-:Y:S01]  /*a210*/  FMUL.FTZ R5, R5, UR32 ;  /* 0x0000002005057c20 */ /* 0x000fe20008410000 */
[----:B------:R-:W-:Y:S01]  /*a220*/  FMUL.FTZ R6, R6, UR32 ;  /* 0x0000002006067c20 */ /* 0x000fe20008410000 */
[----:B------:R-:W-:-:S03]  /*a230*/  FMUL.FTZ R7, R7, UR32 ;  /* 0x0000002007077c20 */ /* 0x000fc60008410000 */
[----:B------:R1:W1:Y:S08]  /*a240*/  MUFU.TANH R132, R26 ;  /* 0x0000001a00847308 */ /* 0x0002700000002400 */
[----:B------:R1:W1:Y:S08]  /*a250*/  MUFU.TANH R139, R27 ;  /* 0x0000001b008b7308 */ /* 0x0002700000002400 */
[----:B------:R-:W1:Y:S08]  /*a260*/  MUFU.TANH R137, R137 ;  /* 0x0000008900897308 */ /* 0x000e700000002400 */
[----:B------:R-:W1:Y:S08]  /*a270*/  MUFU.TANH R182, R182 ;  /* 0x000000b600b67308 */ /* 0x000e700000002400 */
[----:B------:R-:W1:Y:S08]  /*a280*/  MUFU.TANH R179, R179 ;  /* 0x000000b300b37308 */ /* 0x000e700000002400 */
[----:B------:R-:W1:Y:S08]  /*a290*/  MUFU.TANH R32, R32 ;  /* 0x0000002000207308 */ /* 0x000e700000002400 */
[----:B------:R-:W1:Y:S08]  /*a2a0*/  MUFU.TANH R29, R29 ;  /* 0x0000001d001d7308 */ /* 0x000e700000002400 */
        /* <DEDUP_REMOVED lines=27> */
[----:B------:R-:W4:Y:S01]  /*a460*/  @!P3 LDC.64 R10, c[0x0][0x218] ;  /* 0x00008600ff0abb82 */ /* 0x000f220000000a00 */
[----:B--2---:R-:W-:-:S04]  /*a470*/  LEA R0, P1, R0, R2, 0x5 ;  /* 0x0000000200007211 */ /* 0x004fc800078228ff */
[----:B------:R-:W-:Y:S01]  /*a480*/  IMAD.U32 R3, RZ, RZ, UR4 ;  /* 0x00000004ff037e24 */ /* 0x000fe2000f8e00ff */
[----:B------:R-:W-:-:S04]  /*a490*/  IADD3 R2, P5, R0, UR27, RZ ;  /* 0x0000001b00027c10 */ /* 0x000fc8000ffbe0ff */
[----:B---3--:R-:W-:Y:S02]  /*a4a0*/  LEA.HI.X R3, R4, R245, R3, 0x5, P1 ;  /* 0x000000f504037211 */ /* 0x008fe400008f2c03 */
[C---:B-1----:R-:W-:Y:S02]  /*a4b0*/  @!P3 LEA R8, P6, R0.reuse, R8, 0x1 ;  /* 0x000000080008b211 */ /* 0x042fe400078c08ff */
[----:B-----5:R-:W-:Y:S02]  /*a4c0*/  @!P2 LEA R4, P1, R0, R6, 0x1 ;  /* 0x000000060004a211 */ /* 0x020fe400078208ff */
[----:B----4-:R-:W-:Y:S02]  /*a4d0*/  @!P3 LEA R6, P4, R2, R10, 0x1 ;  /* 0x0000000a0206b211 */ /* 0x010fe400078808ff */
[----:B------:R-:W-:Y:S02]  /*a4e0*/  IADD3.X R10, R3, UR26, RZ, P5, !PT ;  /* 0x0000001a030a7c10 */ /* 0x000fe4000affe4ff */
[----:B------:R-:W-:-:S02]  /*a4f0*/  @!P3 LEA.HI.X R9, R0, R9, R3, 0x1, P6 ;  /* 0x000000090009b211 */ /* 0x000fc400030f0c03 */
        /* <DEDUP_REMOVED lines=25> */
.L_x_2670:
[----:B------:R-:W-:Y:S05]  /*a690*/  BSYNC B0 ;  /* 0x0000000000007941 */ /* 0x000fea0003800000 */
.L_x_2669:
[----:B------:R-:W0:Y:S02]  /*a6a0*/  LDGDEPBAR ;  /* 0x00000000000079af */ /* 0x000e240000000000 */
.L_x_2668:
[----:B------:R-:W-:Y:S01]  /*a6b0*/  MOV R0, UR19 ;  /* 0x0000001300007c02 */ /* 0x000fe20008000f00 */
[----:B------:R-:W-:Y:S03]  /*a6c0*/  LDSM.16.MT88.4 R140, [R217+0xa000] ;  /* 0x00a00000d98c783b */ /* 0x000fe60000004200 */
[----:B------:R-:W-:-:S04]  /*a6d0*/  LEA R0, R0, R251, 0x5 ;  /* 0x000000fb00007211 */ /* 0x000fc800078e28ff */
[C---:B------:R-:W-:Y:S02]  /*a6e0*/  ISETP.GE.AND P4, PT, R0.reuse, R235, PT ;  /* 0x000000eb0000720c */ /* 0x040fe40003f86270 */
[C---:B-1----:R-:W-:Y:S02]  /*a6f0*/  IADD3 R7, R0.reuse, 0x1, RZ ;  /* 0x0000000100077810 */ /* 0x042fe40007ffe0ff */
[C---:B------:R-:W-:Y:S02]  /*a700*/  ISETP.LT.OR P4, PT, R0.reuse, R231, P4 ;  /* 0x000000e70000720c */ /* 0x040fe40002781670 */
[----:B--2---:R-:W-:Y:S02]  /*a710*/  IADD3 R5, R0, 0x9, RZ ;  /* 0x0000000900057810 */ /* 0x004fe40007ffe0ff */
[----:B------:R-:W-:Y:S02]  /*a720*/  ISETP.GE.AND P1, PT, R7, R235, PT ;  /* 0x000000eb0700720c */ /* 0x000fe40003f26270 */
[----:B------:R-:W-:-:S02]  /*a730*/  FSEL R10, R208, -INF , !P4 ;  /* 0xff800000d00a7808 */ /* 0x000fc40006000000 */
[----:B------:R-:W-:Y:S02]  /*a740*/  ISETP.LT.OR P1, PT, R7, R231, P1 ;  /* 0x000000e70700720c */ /* 0x000fe40000f21670 */
[C---:B------:R-:W-:Y:S02]  /*a750*/  ISETP.GE.AND P4, PT, R5.reuse, R235, PT ;  /* 0x000000eb0500720c */ /* 0x040fe40003f86270 */
[C---:B------:R-:W-:Y:S02]  /*a760*/  IADD3 R6, R0.reuse, 0x8, RZ ;  /* 0x0000000800067810 */ /* 0x040fe40007ffe0ff */
[----:B------:R-:W-:Y:S02]  /*a770*/  IADD3 R4, R0, 0x10, RZ ;  /* 0x0000001000047810 */ /* 0x000fe40007ffe0ff */
[----:B------:R-:W-:Y:S02]  /*a780*/  FSEL R11, R196, -INF , !P1 ;  /* 0xff800000c40b7808 */ /* 0x000fe40004800000 */
[----:B------:R-:W-:-:S02]  /*a790*/  ISETP.LT.OR P4, PT, R5, R231, P4 ;  /* 0x000000e70500720c */ /* 0x000fc40002781670 */
[----:B------:R-:W-:Y:S02]  /*a7a0*/  IADD3 R2, R0, 0x18, RZ ;  /* 0x0000001800027810 */ /* 0x000fe40007ffe0ff */
[-C--:B------:R-:W-:Y:S02]  /*a7b0*/  ISETP.GE.AND P5, PT, R6, R235.reuse, PT ;  /* 0x000000eb0600720c */ /* 0x080fe40003fa6270 */
[----:B------:R-:W-:Y:S02]  /*a7c0*/  ISETP.GE.AND P1, PT, R4, R235, PT ;  /* 0x000000eb0400720c */ /* 0x000fe40003f26270 */
[----:B------:R-:W-:Y:S02]  /*a7d0*/  FSEL R15, R177, -INF , !P4 ;  /* 0xff800000b10f7808 */ /* 0x000fe40006000000 */
[-C--:B------:R-:W-:Y:S02]  /*a7e0*/  ISETP.LT.OR P5, PT, R6, R231.reuse, P5 ;  /* 0x000000e70600720c */ /* 0x080fe40002fa1670 */
[----:B------:R-:W-:-:S02]  /*a7f0*/  ISETP.LT.OR P1, PT, R4, R231, P1 ;  /* 0x000000e70400720c */ /* 0x000fc40000f21670 */
[----:B------:R-:W-:Y:S02]  /*a800*/  ISETP.GE.AND P4, PT, R2, R235, PT ;  /* 0x000000eb0200720c */ /* 0x000fe40003f86270 */
[C---:B------:R-:W-:Y:S02]  /*a810*/  IADD3 R3, R0.reuse, 0x11, RZ ;  /* 0x0000001100037810 */ /* 0x040fe40007ffe0ff */
[C---:B------:R-:W-:Y:S02]  /*a820*/  IADD3 R8, R0.reuse, 0x19, RZ ;  /* 0x0000001900087810 */ /* 0x040fe40007ffe0ff */
[----:B------:R-:W-:Y:S02]  /*a830*/  ISETP.GE.AND P6, PT, R0, R234, PT ;  /* 0x000000ea0000720c */ /* 0x000fe40003fc6270 */
[----:B------:R-:W-:Y:S02]  /*a840*/  FSEL R16, R176, -INF , !P5 ;  /* 0xff800000b0107808 */ /* 0x000fe40006800000 */
[----:B------:R-:W-:-:S02]  /*a850*/  FSEL R204, R32, -INF , !P1 ;  /* 0xff80000020cc7808 */ /* 0x000fc40004800000 */
[----:B------:R-:W-:Y:S02]  /*a860*/  ISETP.LT.OR P4, PT, R2, R231, P4 ;  /* 0x000000e70200720c */ /* 0x000fe40002781670 */
[-C--:B------:R-:W-:Y:S02]  /*a870*/  ISETP.GE.AND P5, PT, R3, R235.reuse, PT ;  /* 0x000000eb0300720c */ /* 0x080fe40003fa6270 */
[----:B------:R-:W-:Y:S02]  /*a880*/  ISETP.GE.AND P1, PT, R8, R235, PT ;  /* 0x000000eb0800720c */ /* 0x000fe40003f26270 */
[----:B------:R-:W-:Y:S02]  /*a890*/  ISETP.LT.OR P6, PT, R0, R230, P6 ;  /* 0x000000e60000720c */ /* 0x000fe400037c1670 */
[----:B------:R-:W-:Y:S02]  /*a8a0*/  FSEL R205, R13, -INF , !P4 ;  /* 0xff8000000dcd7808 */ /* 0x000fe40006000000 */
[----:B------:R-:W-:-:S02]  /*a8b0*/  ISETP.LT.OR P5, PT, R3, R231, P5 ;  /* 0x000000e70300720c */ /* 0x000fc40002fa1670 */
[----:B------:R-:W-:Y:S02]  /*a8c0*/  ISETP.LT.OR P1, PT, R8, R231, P1 ;  /* 0x000000e70800720c */ /* 0x000fe40000f21670 */
[-C--:B------:R-:W-:Y:S02]  /*a8d0*/  ISETP.GE.AND P4, PT, R7, R234.reuse, PT ;  /* 0x000000ea0700720c */ /* 0x080fe40003f86270 */
[----:B------:R-:W-:Y:S02]  /*a8e0*/  FSEL R14, R199, -INF , !P6 ;  /* 0xff800000c70e7808 */ /* 0x000fe40007000000 */
[----:B------:R-:W-:Y:S02]  /*a8f0*/  ISETP.GE.AND P6, PT, R4, R234, PT ;  /* 0x000000ea0400720c */ /* 0x000fe40003fc6270 */
[----:B------:R-:W-:Y:S02]  /*a900*/  FSEL R206, R29, -INF , !P5 ;  /* 0xff8000001dce7808 */ /* 0x000fe40006800000 */
[----:B------:R-:W-:-:S02]  /*a910*/  FSEL R207, R12, -INF , !P1 ;  /* 0xff8000000ccf7808 */ /* 0x000fc40004800000 */
[----:B------:R-:W-:Y:S02]  /*a920*/  ISETP.LT.OR P4, PT, R7, R230, P4 ;  /* 0x000000e60700720c */ /* 0x000fe40002781670 */
[-C--:B------:R-:W-:Y:S02]  /*a930*/  ISETP.GE.AND P1, PT, R6, R234.reuse, PT ;  /* 0x000000ea0600720c */ /* 0x080fe40003f26270 */
[----:B------:R-:W-:Y:S02]  /*a940*/  ISETP.GE.AND P5, PT, R5, R234, PT ;  /* 0x000000ea0500720c */ /* 0x000fe40003fa6270 */
[-C--:B------:R-:W-:Y:S02]  /*a950*/  ISETP.LT.OR P6, PT, R4, R230.reuse, P6 ;  /* 0x000000e60400720c */ /* 0x080fe400037c1670 */
[----:B------:R-:W-:Y:S02]  /*a960*/  FSEL R20, R198, -INF , !P4 ;  /* 0xff800000c6147808 */ /* 0x000fe40006000000 */
[----:B------:R-:W-:-:S02]  /*a970*/  ISETP.LT.OR P1, PT, R6, R230, P1 ;  /* 0x000000e60600720c */ /* 0x000fc40000f21670 */
[----:B------:R-:W-:Y:S02]  /*a980*/  ISETP.GE.AND P4, PT, R3, R234, PT ;  /* 0x000000ea0300720c */ /* 0x000fe40003f86270 */
[----:B------:R-:W-:Y:S02]  /*a990*/  ISETP.LT.OR P5, PT, R5, R230, P5 ;  /* 0x000000e60500720c */ /* 0x000fe40002fa1670 */
[----:B------:R-:W-:Y:S02]  /*a9a0*/  FSEL R240, R33, -INF , !P6 ;  /* 0xff80000021f07808 */ /* 0x000fe40007000000 */
[----:B------:R-:W-:Y:S01]  /*a9b0*/  ISETP.GE.AND P6, PT, R2, R234, PT ;  /* 0x000000ea0200720c */ /* 0x000fe20003fc6270 */
[----:B------:R-:W-:Y:S01]  /*a9c0*/  LDSM.16.MT88.4 R32, [R218+0xa000] ;  /* 0x00a00000da20783b */ /* 0x000fe20000004200 */
[----:B------:R-:W-:Y:S02]  /*a9d0*/  FSEL R19, R178, -INF , !P1 ;  /* 0xff800000b2137808 */ /* 0x000fe40004800000 */
[----:B------:R-:W-:-:S02]  /*a9e0*/  ISETP.LT.OR P4, PT, R3, R230, P4 ;  /* 0x000000e60300720c */ /* 0x000fc40002781670 */
[----:B------:R-:W-:Y:S02]  /*a9f0*/  FSEL R22, R133, -INF , !P5 ;  /* 0xff80000085167808 */ /* 0x000fe40006800000 */
[C---:B------:R-:W-:Y:S02]  /*aa00*/  ISETP.GE.AND P1, PT, R0.reuse, R233, PT ;  /* 0x000000e90000720c */ /* 0x040fe40003f26270 */
[----:B------:R-:W-:Y:S02]  /*aa10*/  ISETP.GE.AND P5, PT, R0, R232, PT ;  /* 0x000000e80000720c */ /* 0x000fe40003fa6270 */
[----:B------:R-:W-:Y:S02]  /*aa20*/  ISETP.LT.OR P6, PT, R2, R230, P6 ;  /* 0x000000e60200720c */ /* 0x000fe400037c1670 */
[----:B------:R-:W-:Y:S02]  /*aa30*/  FSEL R243, R21, -INF , !P4 ;  /* 0xff80000015f37808 */ /* 0x000fe40006000000 */
[----:B------:R-:W-:-:S02]  /*aa40*/  ISETP.GE.AND P4, PT, R8, R234, PT ;  /* 0x000000ea0800720c */ /* 0x000fc40003f86270 */
[C---:B------:R-:W-:Y:S02]  /*aa50*/  ISETP.LT.OR P1, PT, R0.reuse, R229, P1 ;  /* 0x000000e50000720c */ /* 0x040fe40000f21670 */
[----:B------:R-:W-:Y:S02]  /*aa60*/  ISETP.LT.OR P5, PT, R0, R228, P5 ;  /* 0x000000e40000720c */ /* 0x000fe40002fa1670 */
[----:B------:R-:W-:Y:S02]  /*aa70*/  FMNMX.FTZ R0, R239, R14, !PT ;  /* 0x0000000eef007209 */ /* 0x000fe40007810000 */
[----:B------:R-:W-:Y:S02]  /*aa80*/  FSEL R241, R18, -INF , !P6 ;  /* 0xff80000012f17808 */ /* 0x000fe40007000000 */
[----:B------:R-:W-:Y:S02]  /*aa90*/  ISETP.GE.AND P6, PT, R7, R233, PT ;  /* 0x000000e90700720c */ /* 0x000fe40003fc6270 */
[----:B------:R-:W-:-:S02]  /*aaa0*/  ISETP.LT.OR P4, PT, R8, R230, P4 ;  /* 0x000000e60800720c */ /* 0x000fc40002781670 */
[----:B------:R-:W-:Y:S02]  /*aab0*/  FMNMX.FTZ R0, R20, R0, !PT ;  /* 0x0000000014007209 */ /* 0x000fe40007810000 */
[----:B------:R-:W-:Y:S02]  /*aac0*/  FSEL R13, R197, -INF , !P1 ;  /* 0xff800000c50d7808 */ /* 0x000fe40004800000 */
[----:B------:R-:W-:Y:S02]  /*aad0*/  ISETP.LT.OR P6, PT, R7, R229, P6 ;  /* 0x000000e50700720c */ /* 0x000fe400037c1670 */
[-C--:B------:R-:W-:Y:S02]  /*aae0*/  ISETP.GE.AND P1, PT, R5, R233.reuse, PT ;  /* 0x000000e90500720c */ /* 0x080fe40003f26270 */
[----:B------:R-:W-:Y:S02]  /*aaf0*/  FSEL R242, R17, -INF , !P4 ;  /* 0xff80000011f27808 */ /* 0x000fe40006000000 */
[----:B------:R-:W-:-:S02]  /*ab00*/  ISETP.GE.AND P4, PT, R6, R233, PT ;  /* 0x000000e90600720c */ /* 0x000fc40003f86270 */
[----:B------:R-:W-:Y:S02]  /*ab10*/  FMNMX.FTZ R0, R19, R0, !PT ;  /* 0x0000000013007209 */ /* 0x000fe40007810000 */
[----:B------:R-:W-:Y:S02]  /*ab20*/  FSEL R18, R192, -INF , !P6 ;  /* 0xff800000c0127808 */ /* 0x000fe40007000000 */
[----:B------:R-:W-:Y:S02]  /*ab30*/  ISETP.LT.OR P1, PT, R5, R229, P1 ;  /* 0x000000e50500720c */ /* 0x000fe40000f21670 */
[----:B------:R-:W-:Y:S02]  /*ab40*/  ISETP.GE.AND P6, PT, R4, R233, PT ;  /* 0x000000e90400720c */ /* 0x000fe40003fc6270 */
[----:B------:R-:W-:Y:S02]  /*ab50*/  ISETP.LT.OR P4, PT, R6, R229, P4 ;  /* 0x000000e50600720c */ /* 0x000fe40002781670 */
[----:B------:R-:W-:-:S02]  /*ab60*/  FMNMX.FTZ R0, R22, R0, !PT ;  /* 0x0000000016007209 */ /* 0x000fc40007810000 */
[----:B------:R-:W-:Y:S02]  /*ab70*/  FSEL R21, R137, -INF , !P1 ;  /* 0xff80000089157808 */ /* 0x000fe40004800000 */
[----:B------:R-:W-:Y:S02]  /*ab80*/  ISETP.LT.OR P6, PT, R4, R229, P6 ;  /* 0x000000e50400720c */ /* 0x000fe400037c1670 */
[-C--:B------:R-:W-:Y:S02]  /*ab90*/  ISETP.GE.AND P1, PT, R2, R233.reuse, PT ;  /* 0x000000e90200720c */ /* 0x080fe40003f26270 */
[----:B------:R-:W-:Y:S02]  /*aba0*/  FSEL R17, R136, -INF , !P4 ;  /* 0xff80000088117808 */ /* 0x000fe40006000000 */
[----:B------:R-:W-:Y:S02]  /*abb0*/  FMNMX.FTZ R135, R240, R0, !PT ;  /* 0x00000000f0877209 */ /* 0x000fe40007810000 */
[----:B------:R-:W-:-:S02]  /*abc0*/  ISETP.GE.AND P4, PT, R3, R233, PT ;  /* 0x000000e90300720c */ /* 0x000fc40003f86270 */
[----:B------:R-:W-:Y:S02]  /*abd0*/  FMNMX.FTZ R0, R237, R13, !PT ;  /* 0x0000000ded007209 */ /* 0x000fe40007810000 */
[----:B------:R-:W-:Y:S02]  /*abe0*/  FSEL R133, R28, -INF , !P6 ;  /* 0xff8000001c857808 */ /* 0x000fe40007000000 */
[----:B------:R-:W-:Y:S01]  /*abf0*/  ISETP.LT.OR P1, PT, R2, R229, P1 ;  /* 0x000000e50200720c */ /* 0x000fe20000f21670 */
[----:B------:R-:W-:Y:S01]  /*ac00*/  LDSM.16.MT88.4 R28, [R218+0xb000] ;  /* 0x00b00000da1c783b */ /* 0x000fe20000004200 */
[----:B------:R-:W-:Y:S02]  /*ac10*/  ISETP.GE.AND P6, PT, R8, R233, PT ;  /* 0x000000e90800720c */ /* 0x000fe40003fc6270 */
[----:B------:R-:W-:Y:S02]  /*ac20*/  ISETP.LT.OR P4, PT, R3, R229, P4 ;  /* 0x000000e50300720c */ /* 0x000fe40002781670 */
[----:B------:R-:W-:-:S02]  /*ac30*/  FMNMX.FTZ R0, R18, R0, !PT ;  /* 0x0000000012007209 */ /* 0x000fc40007810000 */
[----:B------:R-:W-:Y:S02]  /*ac40*/  FSEL R138, R23, -INF , !P1 ;  /* 0xff800000178a7808 */ /* 0x000fe40004800000 */
[----:B------:R-:W-:Y:S02]  /*ac50*/  ISETP.LT.OR P6, PT, R8, R229, P6 ;  /* 0x000000e50800720c */ /* 0x000fe400037c1670 */
[----:B------:R-:W-:Y:S02]  /*ac60*/  ISETP.GE.AND P1, PT, R6, R232, PT ;  /* 0x000000e80600720c */ /* 0x000fe40003f26270 */
[----:B------:R-:W-:Y:S02]  /*ac70*/  FSEL R180, R25, -INF , !P4 ;  /* 0xff80000019b47808 */ /* 0x000fe40006000000 */
[----:B------:R-:W-:Y:S02]  /*ac80*/  FMNMX.FTZ R0, R17, R0, !PT ;  /* 0x0000000011007209 */ /* 0x000fe40007810000 */
[----:B------:R-:W-:-:S02]  /*ac90*/  ISETP.GE.AND P4, PT, R7, R232, PT ;  /* 0x000000e80700720c */ /* 0x000fc40003f86270 */
[----:B------:R-:W-:Y:S02]  /*aca0*/  FSEL R181, R24, -INF , !P6 ;  /* 0xff80000018b57808 */ /* 0x000fe40007000000 */
[----:B------:R-:W-:Y:S02]  /*acb0*/  ISETP.LT.OR P1, PT, R6, R228, P1 ;  /* 0x000000e40600720c */ /* 0x000fe40000f21670 */
[----:B------:R-:W-:Y:S02]  /*acc0*/  ISETP.GE.AND P6, PT, R5, R232, PT ;  /* 0x000000e80500720c */ /* 0x000fe40003fc6270 */
[----:B------:R-:W-:Y:S02]  /*acd0*/  FMNMX.FTZ R6, R21, R0, !PT ;  /* 0x0000000015067209 */ /* 0x000fe40007810000 */
[----:B------:R-:W-:Y:S02]  /*ace0*/  ISETP.LT.OR P4, PT, R7, R228, P4 ;  /* 0x000000e40700720c */ /* 0x000fe40002781670 */
[----:B------:R-:W-:-:S02]  /*acf0*/  FSEL R0, R194, -INF , !P5 ;  /* 0xff800000c2007808 */ /* 0x000fc40006800000 */
[----:B------:R-:W-:Y:S02]  /*ad00*/  ISETP.LT.OR P6, PT, R5, R228, P6 ;  /* 0x000000e40500720c */ /* 0x000fe400037c1670 */
        /* <DEDUP_REMOVED lines=10> */
[----:B------:R-:W-:-:S02]  /*adb0*/  ISETP.GE.AND P1, PT, R2, R232, PT ;  /* 0x000000e80200720c */ /* 0x000fc40003f26270 */
[----:B------:R-:W-:Y:S02]  /*adc0*/  FMNMX.FTZ R9, R11, R9, !PT ;  /* 0x000000090b097209 */ /* 0x000fe40007810000 */
[----:B------:R-:W-:Y:S02]  /*add0*/  FSEL R3, R179, -INF , !P6 ;  /* 0xff800000b3037808 */ /* 0x000fe40007000000 */
[----:B------:R-:W-:Y:S01]  /*ade0*/  FMNMX.FTZ R6, R4, R6, !PT ;  /* 0x0000000604067209 */ /* 0x000fe20007810000 */
[----:B------:R-:W-:Y:S01]  /*adf0*/  LDSM.16.MT88.4 R176, [R213+0xb000] ;  /* 0x00b00000d5b0783b */ /* 0x000fe20000004200 */
[----:B------:R-:W-:Y:S02]  /*ae00*/  ISETP.LT.OR P1, PT, R2, R228, P1 ;  /* 0x000000e40200720c */ /* 0x000fe40000f21670 */
[----:B------:R-:W-:Y:S02]  /*ae10*/  FMNMX.FTZ R9, R16, R9, !PT ;  /* 0x0000000910097209 */ /* 0x000fe40007810000 */
[----:B------:R-:W-:-:S02]  /*ae20*/  FSEL R132, R132, -INF , !P5 ;  /* 0xff80000084847808 */ /* 0x000fc40006800000 */
[----:B------:R-:W-:Y:S02]  /*ae30*/  FMNMX.FTZ R2, R3, R6, !PT ;  /* 0x0000000603027209 */ /* 0x000fe40007810000 */
[----:B------:R-:W-:Y:S02]  /*ae40*/  FMNMX.FTZ R9, R15, R9, !PT ;  /* 0x000000090f097209 */ /* 0x000fe40007810000 */
[----:B------:R-:W-:Y:S02]  /*ae50*/  ISETP.GE.AND P5, PT, R8, R232, PT ;  /* 0x000000e80800720c */ /* 0x000fe40003fa6270 */
[----:B------:R-:W-:Y:S02]  /*ae60*/  FSEL R139, R139, -INF , !P4 ;  /* 0xff8000008b8b7808 */ /* 0x000fe40006000000 */
[----:B------:R-:W-:Y:S02]  /*ae70*/  FMNMX.FTZ R2, R132, R2, !PT ;  /* 0x0000000284027209 */ /* 0x000fe40007810000 */
[----:B------:R-:W-:-:S02]  /*ae80*/  FMNMX.FTZ R9, R204, R9, !PT ;  /* 0x00000009cc097209 */ /* 0x000fc40007810000 */
[----:B------:R-:W-:Y:S02]  /*ae90*/  ISETP.LT.OR P4, PT, R8, R228, P5 ;  /* 0x000000e40800720c */ /* 0x000fe40002f81670 */
[----:B------:R-:W-:Y:S02]  /*aea0*/  FSEL R183, R26, -INF , !P1 ;  /* 0xff8000001ab77808 */ /* 0x000fe40004800000 */
[----:B------:R-:W-:Y:S02]  /*aeb0*/  FMNMX.FTZ R2, R139, R2, !PT ;  /* 0x000000028b027209 */ /* 0x000fe40007810000 */
[----:B------:R-:W-:Y:S02]  /*aec0*/  FMNMX.FTZ R9, R206, R9, !PT ;  /* 0x00000009ce097209 */ /* 0x000fe40007810000 */
[----:B------:R-:W-:Y:S02]  /*aed0*/  FSEL R182, R27, -INF , !P4 ;  /* 0xff8000001bb67808 */ /* 0x000fe40006000000 */
[----:B------:R-:W-:Y:S01]  /*aee0*/  FMNMX.FTZ R2, R183, R2, !PT ;  /* 0x00000002b7027209 */ /* 0x000fe20007810000 */
[----:B------:R-:W-:Y:S01]  /*aef0*/  LDSM.16.MT88.4 R24, [R215+0xb000] ;  /* 0x00b00000d718783b */ /* 0x000fe20000004200 */
        /* <DEDUP_REMOVED lines=11> */
[----:B------:R-:W-:Y:S01]  /*afb0*/  MOV R194, R250 ;  /* 0x000000fa00c27202 */ /* 0x000fe20000000f00 */
[----:B------:R-:W3:Y:S01]  /*afc0*/  SHFL.BFLY PT, R6, R134, 0x2, 0x1f ;  /* 0x0c401f0086067f89 */ /* 0x000ee200000e0000 */
[----:B------:R-:W-:Y:S02]  /*afd0*/  MOV R195, R248 ;  /* 0x000000f800c37202 */ /* 0x000fe40000000f00 */
[----:B-1----:R-:W-:Y:S02]  /*afe0*/  FMNMX.FTZ R137, R137, R2, !PT ;  /* 0x0000000289897209 */ /* 0x002fe40007810000 */
[----:B--2---:R-:W-:-:S03]  /*aff0*/  FMNMX.FTZ R9, R9, R12, !PT ;  /* 0x0000000c09097209 */ /* 0x004fc60007810000 */
[----:B------:R-:W1:Y:S04]  /*b000*/  SHFL.BFLY PT, R2, R137, 0x1, 0x1f ;  /* 0x0c201f0089027f89 */ /* 0x000e6800000e0000 */
[----:B------:R-:W2:Y:S01]  /*b010*/  SHFL.BFLY PT, R136, R9, 0x1, 0x1f ;  /* 0x0c201f0009887f89 */ /* 0x000ea200000e0000 */
[----:B---3--:R-:W-:-:S03]  /*b020*/  FMNMX.FTZ R134, R134, R6, !PT ;  /* 0x0000000686867209 */ /* 0x008fc60007810000 */
[----:B------:R-:W3:Y:S04]  /*b030*/  SHFL.BFLY PT, R12, R135, 0x2, 0x1f ;  /* 0x0c401f00870c7f89 */ /* 0x000ee800000e0000 */
[----:B------:R-:W4:Y:S01]  /*b040*/  SHFL.BFLY PT, R6, R134, 0x1, 0x1f ;  /* 0x0c201f0086067f89 */ /* 0x000f2200000e0000 */
[----:B-1----:R-:W-:Y:S02]  /*b050*/  FMNMX.FTZ R137, R137, R2, !PT ;  /* 0x0000000289897209 */ /* 0x002fe40007810000 */
[----:B--2---:R-:W-:-:S03]  /*b060*/  FMNMX.FTZ R136, R9, R136, !PT ;  /* 0x0000008809887209 */ /* 0x004fc60007810000 */
[C---:B------:R-:W-:Y:S01]  /*b070*/  FMUL.FTZ R9, R137.reuse, UR17 ;  /* 0x0000001189097c20 */ /* 0x040fe20008410000 */
[----:B------:R-:W-:Y:S02]  /*b080*/  FSETP.NEU.FTZ.AND P1, PT, R137, -INF , PT ;  /* 0xff8000008900780b */ /* 0x000fe40003f3d000 */
[----:B---3--:R-:W-:Y:S01]  /*b090*/  FMNMX.FTZ R135, R135, R12, !PT ;  /* 0x0000000c87877209 */ /* 0x008fe20007810000 */
[C---:B------:R-:W-:Y:S01]  /*b0a0*/  FMUL.FTZ R12, R136.reuse, UR17 ;  /* 0x00000011880c7c20 */ /* 0x040fe20008410000 */
[----:B------:R-:W-:Y:S02]  /*b0b0*/  FSEL R9, R9, RZ, P1 ;  /* 0x000000ff09097208 */ /* 0x000fe40000800000 */
[----:B------:R-:W-:Y:S01]  /*b0c0*/  FSETP.NEU.FTZ.AND P6, PT, R136, -INF , PT ;  /* 0xff8000008800780b */ /* 0x000fe20003fdd000 */
[----:B------:R-:W1:Y:S01]  /*b0d0*/  SHFL.BFLY PT, R7, R135, 0x1, 0x1f ;  /* 0x0c201f0087077f89 */ /* 0x000e6200000e0000 */
[----:B----4-:R-:W-:Y:S01]  /*b0e0*/  FMNMX.FTZ R134, R134, R6, !PT ;  /* 0x0000000686867209 */ /* 0x010fe20007810000 */
[--C-:B------:R-:W-:Y:S01]  /*b0f0*/  FFMA.FTZ R0, R0, UR17, -R9.reuse ;  /* 0x0000001100007c23 */ /* 0x100fe20008010809 */
[----:B------:R-:W-:Y:S01]  /*b100*/  FSEL R2, R136, RZ, P6 ;  /* 0x000000ff88027208 */ /* 0x000fe20003000000 */
[--C-:B------:R-:W-:Y:S01]  /*b110*/  FFMA.FTZ R5, R5, UR17, -R9.reuse ;  /* 0x0000001105057c23 */ /* 0x100fe20008010809 */
[----:B------:R-:W-:Y:S01]  /*b120*/  FSETP.NEU.FTZ.AND P4, PT, R134, -INF , PT ;  /* 0xff8000008600780b */ /* 0x000fe20003f9d000 */
[----:B------:R2:W-:Y:S01]  /*b130*/  MUFU.EX2 R184, R0 ;  /* 0x0000000000b87308 */ /* 0x0005e20000000800 */
[----:B------:R-:W-:Y:S01]  /*b140*/  FSEL R12, R12, RZ, P6 ;  /* 0x000000ff0c0c7208 */ /* 0x000fe20003000000 */
[----:B------:R-:W-:Y:S01]  /*b150*/  FADD.FTZ R2, R238, -R2 ;  /* 0x80000002ee027221 */ /* 0x000fe20000010000 */
[--C-:B------:R-:W-:Y:S01]  /*b160*/  FFMA.FTZ R4, R4, UR17, -R9.reuse ;  /* 0x0000001104047c23 */ /* 0x100fe20008010809 */
[----:B------:R-:W-:-:S02]  /*b170*/  FFMA.FTZ R3, R3, UR17, -R9 ;  /* 0x0000001103037c23 */ /* 0x000fc40008010809 */
[--C-:B------:R-:W-:Y:S01]  /*b180*/  FFMA.FTZ R10, R10, UR17, -R12.reuse ;  /* 0x000000110a0a7c23 */ /* 0x100fe2000801080c */
[----:B------:R-:W-:Y:S01]  /*b190*/  FMUL.FTZ R8, R2, UR17 ;  /* 0x0000001102087c20 */ /* 0x000fe20008410000 */
[----:B------:R-:W3:Y:S01]  /*b1a0*/  MUFU.EX2 R185, R5 ;  /* 0x0000000500b97308 */ /* 0x000ee20000000800 */
[--C-:B------:R-:W-:Y:S01]  /*b1b0*/  FFMA.FTZ R11, R11, UR17, -R12.reuse ;  /* 0x000000110b0b7c23 */ /* 0x100fe2000801080c */
[--C-:B------:R-:W-:Y:S01]  /*b1c0*/  FFMA.FTZ R16, R16, UR17, -R12.reuse ;  /* 0x0000001110107c23 */ /* 0x100fe2000801080c */
[----:B------:R-:W-:-:S05]  /*b1d0*/  FFMA.FTZ R15, R15, UR17, -R12 ;  /* 0x000000110f0f7c23 */ /* 0x000fca000801080c */
[----:B------:R4:W-:Y:S01]  /*b1e0*/  MUFU.EX2 R202, R10 ;  /* 0x0000000a00ca7308 */ /* 0x0009e20000000800 */
[----:B--2---:R-:W-:Y:S02]  /*b1f0*/  FSEL R0, R134, RZ, P4 ;  /* 0x000000ff86007208 */ /* 0x004fe40002000000 */
[----:B-1----:R-:W-:-:S03]  /*b200*/  FMNMX.FTZ R135, R135, R7, !PT ;  /* 0x0000000787877209 */ /* 0x002fc60007810000 */
[----:B------:R-:W-:Y:S01]  /*b210*/  FADD.FTZ R2, R237, -R0 ;  /* 0x80000000ed027221 */ /* 0x000fe20000010000 */
[----:B------:R-:W-:Y:S01]  /*b220*/  FSEL R0, R137, RZ, P1 ;  /* 0x000000ff89007208 */ /* 0x000fe20000800000 */
[----:B------:R-:W-:Y:S01]  /*b230*/  MUFU.EX2 R187, R4 ;  /* 0x0000000400bb7308 */ /* 0x000fe20000000800 */
[----:B------:R-:W-:Y:S01]  /*b240*/  FSETP.NEU.FTZ.AND P5, PT, R135, -INF , PT ;  /* 0xff8000008700780b */ /* 0x000fe20003fbd000 */
[----:B------:R-:W-:Y:S01]  /*b250*/  FMUL.FTZ R2, R2, UR17 ;  /* 0x0000001102027c20 */ /* 0x000fe20008410000 */
[----:B---3--:R-:W-:Y:S01]  /*b260*/  F2FP.F16.F32.PACK_AB R5, R185, R184 ;  /* 0x000000b8b905723e */ /* 0x008fe200000000ff */
[----:B------:R-:W-:-:S04]  /*b270*/  FADD.FTZ R0, R236, -R0 ;  /* 0x80000000ec007221 */ /* 0x000fc80000010000 */
[----:B------:R-:W-:Y:S01]  /*b280*/  FMUL.FTZ R0, R0, UR17 ;  /* 0x0000001100007c20 */ /* 0x000fe20008410000 */
[----:B----4-:R-:W-:Y:S01]  /*b290*/  FMUL.FTZ R10, R134, UR17 ;  /* 0x00000011860a7c20 */ /* 0x010fe20008410000 */
[----:B------:R-:W1:Y:S04]  /*b2a0*/  MUFU.EX2 R186, R3 ;  /* 0x0000000300ba7308 */ /* 0x000e680000000800 */
[----:B------:R-:W-:-:S04]  /*b2b0*/  FSEL R10, R10, RZ, P4 ;  /* 0x000000ff0a0a7208 */ /* 0x000fc80002000000 */
[----:B------:R-:W2:Y:S01]  /*b2c0*/  MUFU.EX2 R2, R2 ;  /* 0x0000000200027308 */ /* 0x000ea20000000800 */
[--C-:B------:R-:W-:Y:S01]  /*b2d0*/  FFMA.FTZ R13, R13, UR17, -R10.reuse ;  /* 0x000000110d0d7c23 */ /* 0x100fe2000801080a */
[--C-:B------:R-:W-:Y:S01]  /*b2e0*/  FFMA.FTZ R18, R18, UR17, -R10.reuse ;  /* 0x0000001112127c23 */ /* 0x100fe2000801080a */
[--C-:B------:R-:W-:Y:S01]  /*b2f0*/  FFMA.FTZ R17, R17, UR17, -R10.reuse ;  /* 0x0000001111117c23 */ /* 0x100fe2000801080a */
[----:B------:R-:W-:-:S04]  /*b300*/  FFMA.FTZ R21, R21, UR17, -R10 ;  /* 0x0000001115157c23 */ /* 0x000fc8000801080a */
[----:B------:R-:W-:Y:S01]  /*b310*/  MUFU.EX2 R189, R13 ;  /* 0x0000000d00bd7308 */ /* 0x000fe20000000800 */
[----:B-1----:R-:W-:Y:S02]  /*b320*/  F2FP.F16.F32.PACK_AB R7, R186, R187 ;  /* 0x000000bbba07723e */ /* 0x002fe400000000ff */
[----:B------:R-:W-:-:S05]  /*b330*/  FSEL R3, R135, RZ, P5 ;  /* 0x000000ff87037208 */ /* 0x000fca0002800000 */
[----:B------:R-:W1:Y:S01]  /*b340*/  MUFU.EX2 R188, R18 ;  /* 0x0000001200bc7308 */ /* 0x000e620000000800 */
[-C--:B--2---:R-:W-:Y:S01]  /*b350*/  FMUL.FTZ R40, R40, R2.reuse ;  /* 0x0000000228287220 */ /* 0x084fe20000410000 */
[-C--:B------:R-:W-:Y:S01]  /*b360*/  FMUL.FTZ R41, R41, R2.reuse ;  /* 0x0000000229297220 */ /* 0x080fe20000410000 */
[----:B------:R-:W-:Y:S01]  /*b370*/  FADD.FTZ R3, R239, -R3 ;  /* 0x80000003ef037221 */ /* 0x000fe20000010000 */
[-C--:B------:R-:W-:Y:S01]  /*b380*/  FMUL.FTZ R144, R144, R2.reuse ;  /* 0x0000000290907220 */ /* 0x080fe20000410000 */
[-C--:B------:R-:W-:Y:S01]  /*b390*/  FMUL.FTZ R145, R145, R2.reuse ;  /* 0x0000000291917220 */ /* 0x080fe20000410000 */
[-C--:B------:R-:W-:Y:S01]  /*b3a0*/  FMUL.FTZ R152, R152, R2.reuse ;  /* 0x0000000298987220 */ /* 0x080fe20000410000 */
[----:B------:R-:W-:Y:S01]  /*b3b0*/  FMUL.FTZ R3, R3, UR17 ;  /* 0x0000001103037c20 */ /* 0x000fe20008410000 */
        /* <DEDUP_REMOVED lines=8> */
[----:B------:R-:W2:Y:S01]  /*b440*/  MUFU.EX2 R191, R21 ;  /* 0x0000001500bf7308 */ /* 0x000ea20000000800 */
[----:B-1----:R-:W-:Y:S01]  /*b450*/  F2FP.F16.F32.PACK_AB R4, R188, R189 ;  /* 0x000000bdbc04723e */ /* 0x002fe200000000ff */
[-C--:B------:R-:W-:Y:S01]  /*b460*/  FMUL.FTZ R56, R56, R2.reuse ;  /* 0x0000000238387220 */ /* 0x080fe20000410000 */
        /* <DEDUP_REMOVED lines=15> */
[-C--:B------:R-:W-:Y:S01]  /*b560*/  FMUL.FTZ R105, R105, R2.reuse ;  /* 0x0000000269697220 */ /* 0x080fe20000410000 */
[-C--:B------:R-:W-:Y:S01]  /*b570*/  FMUL.FTZ R108, R108, R2.reuse ;  /* 0x000000026c6c7220 */ /* 0x080fe20000410000 */
[-C--:B------:R-:W-:Y:S01]  /*b580*/  FMUL.FTZ R109, R109, R2.reuse ;  /* 0x000000026d6d7220 */ /* 0x080fe20000410000 */
[-C--:B------:R-:W-:Y:S01]  /*b590*/  FMUL.FTZ R120, R120, R2.reuse ;  /* 0x0000000278787220 */ /* 0x080fe20000410000 */
[-C--:B------:R-:W-:Y:S01]  /*b5a0*/  FMUL.FTZ R121, R121, R2.reuse ;  /* 0x0000000279797220 */ /* 0x080fe20000410000 */
[----:B------:R-:W-:Y:S01]  /*b5b0*/  FMUL.FTZ R124, R124, R2 ;  /* 0x000000027c7c7220 */ /* 0x000fe20000410000 */
[----:B------:R-:W-:Y:S01]  /*b5c0*/  MUFU.EX2 R200, R16 ;  /* 0x0000001000c87308 */ /* 0x000fe20000000800 */
[-C--:B-1----:R-:W-:Y:S01]  /*b5d0*/  FMUL.FTZ R42, R42, R0.reuse ;  /* 0x000000002a2a7220 */ /* 0x082fe20000410000 */
[-C--:B------:R-:W-:Y:S01]  /*b5e0*/  FMUL.FTZ R43, R43, R0.reuse ;  /* 0x000000002b2b7220 */ /* 0x080fe20000410000 */
[-C--:B------:R-:W-:Y:S01]  /*b5f0*/  FMUL.FTZ R146, R146, R0.reuse ;  /* 0x0000000092927220 */ /* 0x080fe20000410000 */
[-C--:B------:R-:W-:Y:S01]  /*b600*/  FMUL.FTZ R147, R147, R0.reuse ;  /* 0x0000000093937220 */ /* 0x080fe20000410000 */
[-C--:B------:R-:W-:Y:S01]  /*b610*/  FMUL.FTZ R154, R154, R0.reuse ;  /* 0x000000009a9a7220 */ /* 0x080fe20000410000 */
[-C--:B------:R-:W-:Y:S01]  /*b620*/  FMUL.FTZ R155, R155, R0.reuse ;  /* 0x000000009b9b7220 */ /* 0x080fe20000410000 */
[-C--:B------:R-:W-:Y:S01]  /*b630*/  FMUL.FTZ R162, R162, R0.reuse ;  /* 0x00000000a2a27220 */ /* 0x080fe20000410000 */
[----:B------:R-:W-:Y:S01]  /*b640*/  MUFU.EX2 R203, R15 ;  /* 0x0000000f00cb7308 */ /* 0x000fe20000000800 */
[----:B---3--:R-:W-:Y:S01]  /*b650*/  FMUL.FTZ R11, R135, UR17 ;  /* 0x00000011870b7c20 */ /* 0x008fe20008410000 */
[C---:B------:R-:W-:Y:S01]  /*b660*/  HMMA.16816.F32 R208, R4.reuse, R32, R40 ;  /* 0x0000002004d0723c */ /* 0x040fe20000001828 */
[----:B------:R-:W-:Y:S01]  /*b670*/  LDSM.16.MT88.4 R40, [R217+0xb000] ;  /* 0x00b00000d928783b */ /* 0x000fe20000004200 */
[-C--:B------:R-:W-:Y:S01]  /*b680*/  FMUL.FTZ R163, R163, R0.reuse ;  /* 0x00000000a3a37220 */ /* 0x080fe20000410000 */
[-C--:B------:R-:W-:Y:S01]  /*b690*/  FMUL.FTZ R170, R170, R0.reuse ;  /* 0x00000000aaaa7220 */ /* 0x080fe20000410000 */
[----:B------:R-:W-:Y:S01]  /*b6a0*/  FSEL R11, R11, RZ, P5 ;  /* 0x000000ff0b0b7208 */ /* 0x000fe20002800000 */
[-C--:B------:R-:W-:Y:S01]  /*b6b0*/  FMUL.FTZ R171, R171, R0.reuse ;  /* 0x00000000abab7220 */ /* 0x080fe20000410000 */
[----:B------:R-:W1:Y:S01]  /*b6c0*/  MUFU.EX2 R8, R8 ;  /* 0x0000000800087308 */ /* 0x000e620000000800 */
[-C--:B------:R-:W-:Y:S01]  /*b6d0*/  FMUL.FTZ R46, R46, R0.reuse ;  /* 0x000000002e2e7220 */ /* 0x080fe20000410000 */
[-C--:B------:R-:W-:Y:S01]  /*b6e0*/  FMUL.FTZ R47, R47, R0.reuse ;  /* 0x000000002f2f7220 */ /* 0x080fe20000410000 */
[--C-:B------:R-:W-:Y:S01]  /*b6f0*/  FFMA.FTZ R20, R20, UR17, -R11.reuse ;  /* 0x0000001114147c23 */ /* 0x100fe2000801080b */
[--C-:B------:R-:W-:Y:S01]  /*b700*/  FFMA.FTZ R19, R19, UR17, -R11.reuse ;  /* 0x0000001113137c23 */ /* 0x100fe2000801080b */
[--C-:B------:R-:W-:Y:S01]  /*b710*/  FFMA.FTZ R22, R22, UR17, -R11.reuse ;  /* 0x0000001116167c23 */ /* 0x100fe2000801080b */
[----:B------:R-:W-:Y:S01]  /*b720*/  FFMA.FTZ R14, R14, UR17, -R11 ;  /* 0x000000110e0e7c23 */ /* 0x000fe2000801080b */
        /* <DEDUP_REMOVED lines=13> */
[----:B------:R-:W-:Y:S01]  /*b800*/  FMUL.FTZ R95, R95, R0 ;  /* 0x000000005f5f7220 */ /* 0x000fe20000410000 */
[----:B------:R-:W-:Y:S01]  /*b810*/  FMUL.FTZ R125, R125, R2 ;  /* 0x000000027d7d7220 */ /* 0x000fe20000410000 */
        /* <DEDUP_REMOVED lines=8> */
[----:B------:R-:W-:Y:S01]  /*b8a0*/  FMUL.FTZ R127, R127, R0 ;  /* 0x000000007f7f7220 */ /* 0x000fe20000410000 */
[C---:B------:R-:W-:Y:S01]  /*b8b0*/  HMMA.16816.F32 R44, R4.reuse, R34, R44 ;  /* 0x00000022042c723c */ /* 0x040fe2000000182c */
[----:B------:R4:W-:Y:S01]  /*b8c0*/  MUFU.EX2 R197, R14 ;  /* 0x0000000e00c57308 */ /* 0x0009e20000000800 */
[----:B--2---:R-:W2:Y:S01]  /*b8d0*/  LDSM.16.MT88.4 R16, [R213+0xa000] ;  /* 0x00a00000d510783b */ /* 0x004ea20000004200 */
[-C--:B-1----:R-:W-:Y:S01]  /*b8e0*/  FMUL.FTZ R36, R36, R8.reuse ;  /* 0x0000000824247220 */ /* 0x082fe20000410000 */
[-C--:B------:R-:W-:Y:S01]  /*b8f0*/  FMUL.FTZ R37, R37, R8.reuse ;  /* 0x0000000825257220 */ /* 0x080fe20000410000 */
[----:B------:R-:W-:Y:S01]  /*b900*/  FFMA.FTZ R13, R133, UR17, -R10 ;  /* 0x00000011850d7c23 */ /* 0x000fe2000801080a */
[C---:B------:R-:W-:Y:S01]  /*b910*/  HMMA.16816.F32 R56, R4.reuse, R140, R56 ;  /* 0x0000008c0438723c */ /* 0x040fe20000001838 */
[-C--:B------:R-:W-:Y:S01]  /*b920*/  FMUL.FTZ R172, R172, R8.reuse ;  /* 0x00000008acac7220 */ /* 0x080fe20000410000 */
[-C--:B------:R-:W-:Y:S01]  /*b930*/  FMUL.FTZ R173, R173, R8.reuse ;  /* 0x00000008adad7220 */ /* 0x080fe20000410000 */
[----:B------:R-:W1:Y:S01]  /*b940*/  MUFU.EX2 R3, R3 ;  /* 0x0000000300037308 */ /* 0x000e620000000800 */
[----:B---3--:R-:W3:Y:S01]  /*b950*/  LDSM.16.MT88.4 R20, [R215+0xa000] ;  /* 0x00a00000d714783b */ /* 0x008ee20000004200 */
[-C--:B------:R-:W-:Y:S01]  /*b960*/  FMUL.FTZ R48, R48, R8.reuse ;  /* 0x0000000830307220 */ /* 0x080fe20000410000 */
[C---:B------:R-:W-:Y:S01]  /*b970*/  HMMA.16816.F32 R60, R4.reuse, R142, R60 ;  /* 0x0000008e043c723c */ /* 0x040fe2000000183c */
[-C--:B------:R-:W-:Y:S01]  /*b980*/  FMUL.FTZ R49, R49, R8.reuse ;  /* 0x0000000831317220 */ /* 0x080fe20000410000 */
[-C--:B------:R-:W-:Y:S01]  /*b990*/  FMUL.FTZ R52, R52, R8.reuse ;  /* 0x0000000834347220 */ /* 0x080fe20000410000 */
[-C--:B------:R-:W-:Y:S01]  /*b9a0*/  FMUL.FTZ R53, R53, R8.reuse ;  /* 0x0000000835357220 */ /* 0x080fe20000410000 */
[-C--:B------:R-:W-:Y:S01]  /*b9b0*/  FMUL.FTZ R64, R64, R8.reuse ;  /* 0x0000000840407220 */ /* 0x080fe20000410000 */
[----:B------:R-:W-:Y:S01]  /*b9c0*/  FMUL.FTZ R65, R65, R8 ;  /* 0x0000000841417220 */ /* 0x000fe20000410000 */
[C---:B------:R-:W-:Y:S01]  /*b9d0*/  HMMA.16816.F32 R72, R4.reuse, R176, R72 ;  /* 0x000000b00448723c */ /* 0x040fe20000001848 */
[----:B----4-:R-:W-:Y:S01]  /*b9e0*/  MOV R14, R208 ;  /* 0x000000d0000e7202 */ /* 0x010fe20000000f00 */
[-C--:B------:R-:W-:Y:S01]  /*b9f0*/  FMUL.FTZ R68, R68, R8.reuse ;  /* 0x0000000844447220 */ /* 0x080fe20000410000 */
[-C--:B------:R-:W-:Y:S01]  /*ba00*/  FMUL.FTZ R69, R69, R8.reuse ;  /* 0x0000000845457220 */ /* 0x080fe20000410000 */
[-C--:B------:R-:W-:Y:S01]  /*ba10*/  FMUL.FTZ R84, R84, R8.reuse ;  /* 0x0000000854547220 */ /* 0x080fe20000410000 */
[-C--:B------:R-:W-:Y:S01]  /*ba20*/  FMUL.FTZ R85, R85, R8.reuse ;  /* 0x0000000855557220 */ /* 0x080fe20000410000 */
[C---:B------:R-:W-:Y:S01]  /*ba30*/  HMMA.16816.F32 R76, R4.reuse, R178, R76 ;  /* 0x000000b2044c723c */ /* 0x040fe2000000184c */
[-C--:B------:R-:W-:Y:S01]  /*ba40*/  FMUL.FTZ R96, R96, R8.reuse ;  /* 0x0000000860607220 */ /* 0x080fe20000410000 */
[-C--:B-1----:R-:W-:Y:S01]  /*ba50*/  FMUL.FTZ R38, R38, R3.reuse ;  /* 0x0000000326267220 */ /* 0x082fe20000410000 */
        /* <DEDUP_REMOVED lines=61> */
[----:B------:R-:W-:-:S03]  /*be30*/  FFMA.FTZ R0, R252, R0, R184 ;  /* 0x00000000fc007223 */ /* 0x000fc600000100b8 */
[----:B------:R-:W-:Y:S02]  /*be40*/  F2FP.F16.F32.PACK_AB R4, R201, R202 ;  /* 0x000000cac904723e */ /* 0x000fe400000000ff */
[----:B------:R-:W-:Y:S02]  /*be50*/  F2FP.F16.F32.PACK_AB R5, R196, R197 ;  /* 0x000000c5c405723e */ /* 0x000fe400000000ff */
[----:B------:R-:W-:Y:S02]  /*be60*/  F2FP.F16.F32.PACK_AB R6, R203, R200 ;  /* 0x000000c8cb06723e */ /* 0x000fe400000000ff */
[----:B------:R-:W-:Y:S02]  /*be70*/  F2FP.F16.F32.PACK_AB R7, R199, R198 ;  /* 0x000000c6c707723e */ /* 0x000fe400000000ff */
[----:B------:R-:W-:Y:S01]  /*be80*/  MOV R125, R14 ;  /* 0x0000000e007d7202 */ /* 0x000fe20000000f00 */
[----:B------:R-:W-:Y:S01]  /*be90*/  FFMA.FTZ R14, R138, UR17, -R10 ;  /* 0x000000118a0e7c23 */ /* 0x000fe2000801080a */
[----:B------:R-:W-:-:S02]  /*bea0*/  MOV R127, R247 ;  /* 0x000000f7007f7202 */ /* 0x000fc40000000f00 */
[----:B------:R-:W-:Y:S01]  /*beb0*/  MOV R126, R193 ;  /* 0x000000c1007e7202 */ /* 0x000fe20000000f00 */
[C---:B------:R-:W-:Y:S01]  /*bec0*/  HMMA.16816.F32 R36, R4.reuse, R32, R36 ;  /* 0x000000200424723c */ /* 0x040fe20000001824 */
[----:B------:R1:W-:Y:S01]  /*bed0*/  MUFU.EX2 R33, R13 ;  /* 0x0000000d00217308 */ /* 0x0003e20000000800 */
[----:B------:R-:W-:Y:S02]  /*bee0*/  MOV R133, R127 ;  /* 0x0000007f00857202 */ /* 0x000fe40000000f00 */
[----:B------:R-:W-:Y:S02]  /*bef0*/  MOV R127, R192 ;  /* 0x000000c0007f7202 */ /* 0x000fe40000000f00 */
        /* <DEDUP_REMOVED lines=13> */
[----:B------:R-:W-:Y:S01]  /*bfd0*/  FFMA.FTZ R3, R34, R3, R197 ;  /* 0x0000000322037223 */ /* 0x000fe200000100c5 */
[----:B------:R-:W-:Y:S01]  /*bfe0*/  MOV R181, R126 ;  /* 0x0000007e00b57202 */ /* 0x000fe20000000f00 */
[C---:B------:R-:W-:Y:S01]  /*bff0*/  HMMA.16816.F32 R192, R4.reuse, R142, R64 ;  /* 0x0000008e04c0723c */ /* 0x040fe20000001840 */
[----:B------:R-:W-:Y:S01]  /*c000*/  LDSM.16.MT88.4 R64, [R217+0xa800] ;  /* 0x00a80000d940783b */ /* 0x000fe20000004200 */
[----:B------:R-:W-:Y:S02]  /*c010*/  FFMA.FTZ R2, R35, R2, R189 ;  /* 0x0000000223027223 */ /* 0x000fe400000100bd */
[----:B------:R3:W4:Y:S02]  /*c020*/  MUFU.EX2 R32, R13 ;  /* 0x0000000d00207308 */ /* 0x0007240000000800 */
[C---:B------:R-:W-:Y:S06]  /*c030*/  HMMA.16816.F32 R68, R4.reuse, R176, R68 ;  /* 0x000000b00444723c */ /* 0x040fec0000001844 */
[----:B------:R-:W-:Y:S01]  /*c040*/  HMMA.16816.F32 R84, R4, R24, R84 ;  /* 0x000000180454723c */ /* 0x000fe20000001854 */
[----:B-1----:R-:W-:Y:S01]  /*c050*/  FFMA.FTZ R10, R139, UR17, -R9 ;  /* 0x000000118b0a7c23 */ /* 0x002fe20008010809 */
[----:B--2---:R-:W-:-:S04]  /*c060*/  F2FP.F16.F32.PACK_AB R126, R22, R23 ;  /* 0x00000017167e723e */ /* 0x004fc800000000ff */
        /* <DEDUP_REMOVED lines=257> */
[----:B------:R-:W-:Y:S01]  /*d080*/  HMMA.16816.F32 R188, R8, R34, R28 ;  /* 0x0000002208bc723c */ /* 0x000fe2000000181c */
[----:B------:R-:W5:Y:S01]  /*d090*/  LDSM.16.M88.4 R28, [R219+0x1800] ;  /* 0x00180000db1c783b */ /* 0x000f620000000200 */
[----:B------:R3:W1:Y:S01]  /*d0a0*/  MUFU.TANH R206, R195 ;  /* 0x000000c300ce7308 */ /* 0x0006620000002400 */
[----:B------:R-:W-:-:S04]  /*d0b0*/  DEPBAR.LE SB0, 0x0 ;  /* 0x000080000000791a */ /* 0x000fc80000000000 */
[-C--:B------:R-:W-:Y:S03]  /*d0c0*/  HMMA.16816.F32 R24, R24, R178.reuse, R208 ;  /* 0x000000b21818723c */ /* 0x080fe600000018d0 */
[----:B------:R4:W1:Y:S03]  /*d0d0*/  MUFU.TANH R205, R200 ;  /* 0x000000c800cd7308 */ /* 0x0008660000002400 */
[----:B------:R-:W-:Y:S05]  /*d0e0*/  HMMA.16816.F32 R20, R20, R178, R244 ;  /* 0x000000b21414723c */ /* 0x000fea00000018f4 */
[----:B------:R-:W1:Y:S01]  /*d0f0*/  MUFU.TANH R237, R202 ;  /* 0x000000ca00ed7308 */ /* 0x000e620000002400 */
[----:B---3--:R-:W-:Y:S05]  /*d100*/  HMMA.16816.F32 R192, R4, R34, R180 ;  /* 0x0000002204c0723c */ /* 0x008fea00000018b4 */
[----:B------:R-:W-:Y:S01]  /*d110*/  FMUL.FTZ R176, R188, UR32 ;  /* 0x00000020bcb07c20 */ /* 0x000fe20008410000 */
[-C--:B--2---:R-:W-:Y:S01]  /*d120*/  HMMA.16816.F32 R32, R16, R140.reuse, R184 ;  /* 0x0000008c1020723c */ /* 0x084fe200000018b8 */
[----:B------:R-:W-:Y:S01]  /*d130*/  FMUL.FTZ R177, R189, UR32 ;  /* 0x00000020bdb17c20 */ /* 0x000fe20008410000 */
[----:B----4-:R-:W-:Y:S01]  /*d140*/  FMUL.FTZ R200, R201, UR32 ;  /* 0x00000020c9c87c20 */ /* 0x010fe20008410000 */
[----:B------:R-:W-:Y:S01]  /*d150*/  FMUL.FTZ R133, R191, UR32 ;  /* 0x00000020bf857c20 */ /* 0x000fe20008410000 */
[----:B------:R-:W2:Y:S02]  /*d160*/  MUFU.TANH R236, R203 ;  /* 0x000000cb00ec7308 */ /* 0x000ea40000002400 */
[----:B------:R-:W-:Y:S01]  /*d170*/  HMMA.16816.F32 R180, R12, R140, R196 ;  /* 0x0000008c0cb4723c */ /* 0x000fe200000018c4 */
[----:B------:R-:W-:-:S05]  /*d180*/  FMUL.FTZ R184, R190, UR32 ;  /* 0x00000020beb87c20 */ /* 0x000fca0008410000 */
[-C--:B------:R-:W-:Y:S01]  /*d190*/  HMMA.16816.F32 R16, R16, R142.reuse, R24 ;  /* 0x0000008e1010723c */ /* 0x080fe20000001818 */
[----:B------:R-:W3:Y:S05]  /*d1a0*/  MUFU.TANH R200, R200 ;  /* 0x000000c800c87308 */ /* 0x000eea0000002400 */
[----:B------:R-:W-:Y:S01]  /*d1b0*/  HMMA.16816.F32 R12, R12, R142, R20 ;  /* 0x0000008e0c0c723c */ /* 0x000fe20000001814 */
[----:B------:R-:W-:Y:S01]  /*d1c0*/  FMUL.FTZ R138, R192, UR32 ;  /* 0x00000020c08a7c20 */ /* 0x000fe20008410000 */
[----:B------:R-:W-:Y:S01]  /*d1d0*/  FMUL.FTZ R139, R193, UR32 ;  /* 0x00000020c18b7c20 */ /* 0x000fe20008410000 */
[----:B------:R-:W-:Y:S01]  /*d1e0*/  FMUL.FTZ R179, R194, UR32 ;  /* 0x00000020c2b37c20 */ /* 0x000fe20008410000 */
[----:B------:R-:W-:Y:S01]  /*d1f0*/  FMUL.FTZ R178, R195, UR32 ;  /* 0x00000020c3b27c20 */ /* 0x000fe20008410000 */
[----:B------:R-:W4:Y:S01]  /*d200*/  MUFU.TANH R176, R176 ;  /* 0x000000b000b07308 */ /* 0x000f220000002400 */
[-C--:B-----5:R-:W-:Y:S06]  /*d210*/  HMMA.16816.F32 R32, R8, R28.reuse, R32 ;  /* 0x0000001c0820723c */ /* 0x0a0fec0000001820 */
[----:B------:R-:W-:Y:S01]  /*d220*/  HMMA.16816.F32 R24, R4, R28, R180 ;  /* 0x0000001c0418723c */ /* 0x000fe200000018b4 */
[----:B------:R-:W1:Y:S05]  /*d230*/  MUFU.TANH R177, R177 ;  /* 0x000000b100b17308 */ /* 0x000e6a0000002400 */
[-C--:B------:R-:W-:Y:S03]  /*d240*/  HMMA.16816.F32 R8, R8, R30.reuse, R16 ;  /* 0x0000001e0808723c */ /* 0x080fe60000001810 */
[----:B------:R-:W1:Y:S03]  /*d250*/  MUFU.TANH R184, R184 ;  /* 0x000000b800b87308 */ /* 0x000e660000002400 */
[----:B------:R-:W-:Y:S05]  /*d260*/  HMMA.16816.F32 R4, R4, R30, R12 ;  /* 0x0000001e0404723c */ /* 0x000fea000000180c */
[----:B------:R-:W1:Y:S01]  /*d270*/  MUFU.TANH R133, R133 ;  /* 0x0000008500857308 */ /* 0x000e620000002400 */
[----:B------:R-:W-:Y:S01]  /*d280*/  FMUL.FTZ R32, R32, UR32 ;  /* 0x0000002020207c20 */ /* 0x000fe20008410000 */
[----:B------:R-:W-:-:S05]  /*d290*/  FMUL.FTZ R28, R35, UR32 ;  /* 0x00000020231c7c20 */ /* 0x000fca0008410000 */
[----:B------:R-:W-:Y:S01]  /*d2a0*/  FMUL.FTZ R24, R24, UR32 ;  /* 0x0000002018187c20 */ /* 0x000fe20008410000 */
[----:B------:R5:W1:Y:S01]  /*d2b0*/  MUFU.TANH R132, R32 ;  /* 0x0000002000847308 */ /* 0x000a620000002400 */
[----:B------:R-:W-:Y:S01]  /*d2c0*/  FMUL.FTZ R25, R25, UR32 ;  /* 0x0000002019197c20 */ /* 0x000fe20008410000 */
[----:B------:R-:W-:Y:S01]  /*d2d0*/  FMUL.FTZ R26, R26, UR32 ;  /* 0x000000201a1a7c20 */ /* 0x000fe20008410000 */
[----:B------:R-:W-:Y:S02]  /*d2e0*/  FMUL.FTZ R27, R27, UR32 ;  /* 0x000000201b1b7c20 */ /* 0x000fe40008410000 */
        /* <DEDUP_REMOVED lines=8> */
[----:B------:R-:W-:Y:S01]  /*d370*/  FMUL.FTZ R7, R7, UR32 ;  /* 0x0000002007077c20 */ /* 0x000fe20008410000 */
[----:B-----5:R-:W-:Y:S01]  /*d380*/  FMUL.FTZ R32, R33, UR32 ;  /* 0x0000002021207c20 */ /* 0x020fe20008410000 */
[----:B------:R-:W-:Y:S01]  /*d390*/  FMUL.FTZ R33, R34, UR32 ;  /* 0x0000002022217c20 */ /* 0x000fe20008410000 */
        /* <DEDUP_REMOVED lines=69> */
.L_x_2673:
[----:B------:R-:W-:Y:S05]  /*d7f0*/  BSYNC B0 ;  /* 0x0000000000007941 */ /* 0x000fea0003800000 */
.L_x_2672:
[----:B------:R-:W0:Y:S02]  /*d800*/  LDGDEPBAR ;  /* 0x00000000000079af */ /* 0x000e240000000000 */
.L_x_2671:
[----:B------:R-:W3:Y:S01]  /*d810*/  S2R R247, SR_TID.X ;  /* 0x0000000000f77919 */ /* 0x000ee20000002100 */
[----:B------:R-:W-:Y:S02]  /*d820*/  MOV R0, UR19 ;  /* 0x0000001300007c02 */ /* 0x000fe40008000f00 */
[----:B------:R-:W-:Y:S02]  /*d830*/  MOV R245, R250 ;  /* 0x000000fa00f57202 */ /* 0x000fe40000000f00 */
[----:B------:R-:W-:Y:S02]  /*d840*/  MOV R246, R249 ;  /* 0x000000f900f67202 */ /* 0x000fe40000000f00 */
[----:B---3--:R-:W-:-:S04]  /*d850*/  SHF.L.U32 R247, R247, 0x1, RZ ;  /* 0x00000001f7f77819 */ /* 0x008fc800000006ff */
[----:B------:R-:W-:-:S04]  /*d860*/  LOP3.LUT R247, R247, 0x6, RZ, 0xc0, !PT ;  /* 0x00000006f7f77812 */ /* 0x000fc800078ec0ff */
[----:B------:R-:W-:-:S04]  /*d870*/  LEA R0, R0, R247, 0x5 ;  /* 0x000000f700007211 */ /* 0x000fc800078e28ff */
[CC--:B------:R-:W-:Y:S02]  /*d880*/  ISETP.GE.AND P4, PT, R0.reuse, R235.reuse, PT ;  /* 0x000000eb0000720c */ /* 0x0c0fe40003f86270 */
[C---:B-1----:R-:W-:Y:S02]  /*d890*/  IADD3 R8, R0.reuse, 0x1, RZ ;  /* 0x0000000100087810 */ /* 0x042fe40007ffe0ff */
[----:B------:R-:W-:Y:S02]  /*d8a0*/  IADD3 R7, R0, 0x8, RZ ;  /* 0x0000000800077810 */ /* 0x000fe40007ffe0ff */
[----:B------:R-:W-:Y:S02]  /*d8b0*/  ISETP.GE.AND P1, PT, R8, R235, PT ;  /* 0x000000eb0800720c */ /* 0x000fe40003f26270 */
[C---:B------:R-:W-:Y:S02]  /*d8c0*/  ISETP.LT.OR P4, PT, R0.reuse, R231, P4 ;  /* 0x000000e70000720c */ /* 0x040fe40002781670 */
[----:B------:R-:W-:-:S02]  /*d8d0*/  IADD3 R6, R0, 0x9, RZ ;  /* 0x0000000900067810 */ /* 0x000fc40007ffe0ff */
[C---:B------:R-:W-:Y:S02]  /*d8e0*/  ISETP.GE.AND P5, PT, R7.reuse, R235, PT ;  /* 0x000000eb0700720c */ /* 0x040fe40003fa6270 */
[----:B------:R-:W-:Y:S02]  /*d8f0*/  ISETP.LT.OR P1, PT, R8, R231, P1 ;  /* 0x000000e70800720c */ /* 0x000fe40000f21670 */
[----:B------:R-:W-:Y:S02]  /*d900*/  FSEL R10, R240, -INF , !P4 ;  /* 0xff800000f00a7808 */ /* 0x000fe40006000000 */
[----:B------:R-:W-:Y:S02]  /*d910*/  ISETP.GE.AND P4, PT, R6, R235, PT ;  /* 0x000000eb0600720c */ /* 0x000fe40003f86270 */
[----:B--2---:R-:W-:Y:S02]  /*d920*/  IADD3 R5, R0, 0x10, RZ ;  /* 0x0000001000057810 */ /* 0x004fe40007ffe0ff */
[----:B------:R-:W-:-:S02]  /*d930*/  ISETP.LT.OR P5, PT, R7, R231, P5 ;  /* 0x000000e70700720c */ /* 0x000fc40002fa1670 */
[----:B------:R-:W-:Y:S02]  /*d940*/  FSEL R16, R204, -INF , !P1 ;  /* 0xff800000cc107808 */ /* 0x000fe40004800000 */
[----:B------:R-:W-:Y:S02]  /*d950*/  FMNMX.FTZ R9, R136, R10, !PT ;  /* 0x0000000a88097209 */ /* 0x000fe40007810000 */
[----:B------:R-:W-:Y:S02]  /*d960*/  ISETP.LT.OR P4, PT, R6, R231, P4 ;  /* 0x000000e70600720c */ /* 0x000fe40002781670 */
[C---:B------:R-:W-:Y:S02]  /*d970*/  IADD3 R3, R0.reuse, 0x18, RZ ;  /* 0x0000001800037810 */ /* 0x040fe40007ffe0ff */
[----:B------:R-:W-:Y:S02]  /*d980*/  IADD3 R4, R0, 0x11, RZ ;  /* 0x0000001100047810 */ /* 0x000fe40007ffe0ff */
[----:B------:R-:W-:-:S02]  /*d990*/  ISETP.GE.AND P1, PT, R5, R235, PT ;  /* 0x000000eb0500720c */ /* 0x000fc40003f26270 */
[----:B------:R-:W-:Y:S02]  /*d9a0*/  FSEL R15, R176, -INF , !P5 ;  /* 0xff800000b00f7808 */ /* 0x000fe40006800000 */
[----:B------:R-:W-:Y:S02]  /*d9b0*/  FMNMX.FTZ R9, R16, R9, !PT ;  /* 0x0000000910097209 */ /* 0x000fe40007810000 */
[----:B------:R-:W-:Y:S02]  /*d9c0*/  FSEL R11, R177, -INF , !P4 ;  /* 0xff800000b10b7808 */ /* 0x000fe40006000000 */
[-C--:B------:R-:W-:Y:S02]  /*d9d0*/  ISETP.GE.AND P4, PT, R3, R235.reuse, PT ;  /* 0x000000eb0300720c */ /* 0x080fe40003f86270 */
[----:B------:R-:W-:Y:S02]  /*d9e0*/  ISETP.GE.AND P5, PT, R4, R235, PT ;  /* 0x000000eb0400720c */ /* 0x000fe40003fa6270 */
[----:B------:R-:W-:-:S02]  /*d9f0*/  ISETP.LT.OR P1, PT, R5, R231, P1 ;  /* 0x000000e70500720c */ /* 0x000fc40000f21670 */
[----:B------:R-:W-:Y:S02]  /*da00*/  FMNMX.FTZ R9, R15, R9, !PT ;  /* 0x000000090f097209 */ /* 0x000fe40007810000 */
[C---:B------:R-:W-:Y:S02]  /*da10*/  ISETP.GE.AND P6, PT, R0.reuse, R234, PT ;  /* 0x000000ea0000720c */ /* 0x040fe40003fc6270 */
[-C--:B------:R-:W-:Y:S02]  /*da20*/  ISETP.LT.OR P4, PT, R3, R231.reuse, P4 ;  /* 0x000000e70300720c */ /* 0x080fe40002781670 */
[----:B------:R-:W-:Y:S02]  /*da30*/  IADD3 R2, R0, 0x19, RZ ;  /* 0x0000001900027810 */ /* 0x000fe40007ffe0ff */
[----:B------:R-:W-:Y:S02]  /*da40*/  ISETP.LT.OR P5, PT, R4, R231, P5 ;  /* 0x000000e70400720c */ /* 0x000fe40002fa1670 */
[----:B------:R-:W-:-:S02]  /*da50*/  FSEL R201, R132, -INF , !P1 ;  /* 0xff80000084c97808 */ /* 0x000fc40004800000 */
[----:B------:R-:W-:Y:S02]  /*da60*/  FMNMX.FTZ R9, R11, R9, !PT ;  /* 0x000000090b097209 */ /* 0x000fe40007810000 */
[----:B------:R-:W-:Y:S02]  /*da70*/  ISETP.LT.OR P6, PT, R0, R230, P6 ;  /* 0x000000e60000720c */ /* 0x000fe400037c1670 */
[----:B------:R-:W-:Y:S02]  /*da80*/  FSEL R202, R13, -INF , !P4 ;  /* 0xff8000000dca7808 */ /* 0x000fe40006000000 */
[----:B------:R-:W-:Y:S02]  /*da90*/  ISETP.GE.AND P1, PT, R2, R235, PT ;  /* 0x000000eb0200720c */ /* 0x000fe40003f26270 */
[----:B------:R-:W-:Y:S02]  /*daa0*/  FSEL R203, R32, -INF , !P5 ;  /* 0xff80000020cb7808 */ /* 0x000fe40006800000 */
[----:B------:R-:W-:-:S02]  /*dab0*/  FMNMX.FTZ R9, R201, R9, !PT ;  /* 0x00000009c9097209 */ /* 0x000fc40007810000 */
[-C--:B------:R-:W-:Y:S02]  /*dac0*/  ISETP.GE.AND P4, PT, R8, R234.reuse, PT ;  /* 0x000000ea0800720c */ /* 0x080fe40003f86270 */
[----:B------:R-:W-:Y:S02]  /*dad0*/  FSEL R14, R207, -INF , !P6 ;  /* 0xff800000cf0e7808 */ /* 0x000fe40007000000 */
[----:B------:R-:W-:Y:S02]  /*dae0*/  ISETP.GE.AND P6, PT, R5, R234, PT ;  /* 0x000000ea0500720c */ /* 0x000fe40003fc6270 */
[----:B------:R-:W-:Y:S02]  /*daf0*/  ISETP.LT.OR P1, PT, R2, R231, P1 ;  /* 0x000000e70200720c */ /* 0x000fe40000f21670 */
[----:B------:R-:W-:Y:S02]  /*db00*/  FMNMX.FTZ R9, R203, R9, !PT ;  /* 0x00000009cb097209 */ /* 0x000fe40007810000 */
[----:B------:R-:W-:-:S02]  /*db10*/  ISETP.LT.OR P4, PT, R8, R230, P4 ;  /* 0x000000e60800720c */ /* 0x000fc40002781670 */
[----:B------:R-:W-:Y:S02]  /*db20*/  ISETP.LT.OR P6, PT, R5, R230, P6 ;  /* 0x000000e60500720c */ /* 0x000fe400037c1670 */
[----:B------:R-:W-:Y:S02]  /*db30*/  FSEL R208, R12, -INF , !P1 ;  /* 0xff8000000cd07808 */ /* 0x000fe40004800000 */
[----:B------:R-:W-:Y:S02]  /*db40*/  FMNMX.FTZ R9, R202, R9, !PT ;  /* 0x00000009ca097209 */ /* 0x000fe40007810000 */
[----:B------:R-:W-:Y:S02]  /*db50*/  FSEL R21, R206, -INF , !P4 ;  /* 0xff800000ce157808 */ /* 0x000fe40006000000 */
[-C--:B------:R-:W-:Y:S02]  /*db60*/  ISETP.GE.AND P4, PT, R4, R234.reuse, PT ;  /* 0x000000ea0400720c */ /* 0x080fe40003f86270 */
[----:B------:R-:W-:-:S02]  /*db70*/  ISETP.GE.AND P1, PT, R7, R234, PT ;  /* 0x000000ea0700720c */ /* 0x000fc40003f26270 */
[-C--:B------:R-:W-:Y:S02]  /*db80*/  ISETP.GE.AND P5, PT, R6, R234.reuse, PT ;  /* 0x000000ea0600720c */ /* 0x080fe40003fa6270 */
[----:B------:R-:W-:Y:S02]  /*db90*/  FSEL R209, R33, -INF , !P6 ;  /* 0xff80000021d17808 */ /* 0x000fe40007000000 */
[----:B------:R-:W-:Y:S01]  /*dba0*/  FMNMX.FTZ R9, R208, R9, !PT ;  /* 0x00000009d0097209 */ /* 0x000fe20007810000 */
[----:B------:R-:W-:Y:S01]  /*dbb0*/  LDSM.16.MT88.4 R32, [R218+0xa000] ;  /* 0x00a00000da20783b */ /* 0x000fe20000004200 */
[----:B------:R-:W-:Y:S02]  /*dbc0*/  ISETP.GE.AND P6, PT, R3, R234, PT ;  /* 0x000000ea0300720c */ /* 0x000fe40003fc6270 */
[-C--:B------:R-:W-:Y:S01]  /*dbd0*/  ISETP.LT.OR P4, PT, R4, R230.reuse, P4 ;  /* 0x000000e60400720c */ /* 0x080fe20002781670 */
[----:B------:R-:W1:Y:S01]  /*dbe0*/  SHFL.BFLY PT, R12, R9, 0x2, 0x1f ;  /* 0x0c401f00090c7f89 */ /* 0x000e6200000e0000 */
[----:B------:R-:W-:-:S02]  /*dbf0*/  ISETP.LT.OR P1, PT, R7, R230, P1 ;  /* 0x000000e60700720c */ /* 0x000fc40000f21670 */
[-C--:B------:R-:W-:Y:S02]  /*dc00*/  ISETP.LT.OR P5, PT, R6, R230.reuse, P5 ;  /* 0x000000e60600720c */ /* 0x080fe40002fa1670 */
[----:B------:R-:W-:Y:S02]  /*dc10*/  ISETP.LT.OR P6, PT, R3, R230, P6 ;  /* 0x000000e60300720c */ /* 0x000fe400037c1670 */
[----:B------:R-:W-:Y:S02]  /*dc20*/  FSEL R244, R28, -INF , !P4 ;  /* 0xff8000001cf47808 */ /* 0x000fe40006000000 */
[----:B------:R-:W-:Y:S02]  /*dc30*/  FSEL R20, R184, -INF , !P1 ;  /* 0xff800000b8147808 */ /* 0x000fe40004800000 */
[----:B------:R-:W-:Y:S02]  /*dc40*/  FSEL R22, R133, -INF , !P5 ;  /* 0xff80000085167808 */ /* 0x000fe40006800000 */
[----:B------:R-:W-:-:S02]  /*dc50*/  ISETP.GE.AND P4, PT, R2, R234, PT ;  /* 0x000000ea0200720c */ /* 0x000fc40003f86270 */
[CC--:B------:R-:W-:Y:S02]  /*dc60*/  ISETP.GE.AND P1, PT, R0.reuse, R233.reuse, PT ;  /* 0x000000e90000720c */ /* 0x0c0fe40003f26270 */
[----:B------:R-:W-:Y:S02]  /*dc70*/  ISETP.GE.AND P5, PT, R0, R232, PT ;  /* 0x000000e80000720c */ /* 0x000fe40003fa6270 */
[----:B------:R-:W-:Y:S02]  /*dc80*/  FSEL R210, R18, -INF , !P6 ;  /* 0xff80000012d27808 */ /* 0x000fe40007000000 */
[----:B------:R-:W-:Y:S02]  /*dc90*/  ISETP.GE.AND P6, PT, R8, R233, PT ;  /* 0x000000e90800720c */ /* 0x000fe40003fc6270 */
[----:B------:R-:W-:Y:S02]  /*dca0*/  ISETP.LT.OR P4, PT, R2, R230, P4 ;  /* 0x000000e60200720c */ /* 0x000fe40002781670 */
[----:B------:R-:W-:-:S02]  /*dcb0*/  ISETP.LT.OR P1, PT, R0, R229, P1 ;  /* 0x000000e50000720c */ /* 0x000fc40000f21670 */
[----:B------:R-:W-:Y:S02]  /*dcc0*/  ISETP.LT.OR P5, PT, R0, R228, P5 ;  /* 0x000000e40000720c */ /* 0x000fe40002fa1670 */
[----:B------:R-:W-:Y:S02]  /*dcd0*/  FMNMX.FTZ R0, R135, R14, !PT ;  /* 0x0000000e87007209 */ /* 0x000fe40007810000 */
[----:B------:R-:W-:Y:S02]  /*dce0*/  ISETP.LT.OR P6, PT, R8, R229, P6 ;  /* 0x000000e50800720c */ /* 0x000fe400037c1670 */
[----:B------:R-:W-:Y:S02]  /*dcf0*/  FSEL R211, R17, -INF , !P4 ;  /* 0xff80000011d37808 */ /* 0x000fe40006000000 */
[----:B------:R-:W-:Y:S02]  /*dd00*/  ISETP.GE.AND P4, PT, R7, R233, PT ;  /* 0x000000e90700720c */ /* 0x000fe40003f86270 */
[----:B------:R-:W-:-:S02]  /*dd10*/  FMNMX.FTZ R0, R21, R0, !PT ;  /* 0x0000000015007209 */ /* 0x000fc40007810000 */
[----:B------:R-:W-:Y:S02]  /*dd20*/  FSEL R18, R200, -INF , !P6 ;  /* 0xff800000c8127808 */ /* 0x000fe40007000000 */
[----:B------:R-:W-:Y:S02]  /*dd30*/  FSEL R13, R205, -INF , !P1 ;  /* 0xff800000cd0d7808 */ /* 0x000fe40004800000 */
[-C--:B------:R-:W-:Y:S02]  /*dd40*/  ISETP.GE.AND P6, PT, R5, R233.reuse, PT ;  /* 0x000000e90500720c */ /* 0x080fe40003fc6270 */
[----:B------:R-:W-:Y:S02]  /*dd50*/  ISETP.GE.AND P1, PT, R6, R233, PT ;  /* 0x000000e90600720c */ /* 0x000fe40003f26270 */
[----:B------:R-:W-:Y:S02]  /*dd60*/  ISETP.LT.OR P4, PT, R7, R229, P4 ;  /* 0x000000e50700720c */ /* 0x000fe40002781670 */
[----:B------:R-:W-:-:S02]  /*dd70*/  FMNMX.FTZ R0, R20, R0, !PT ;  /* 0x0000000014007209 */ /* 0x000fc40007810000 */
[-C--:B------:R-:W-:Y:S02]  /*dd80*/  ISETP.LT.OR P6, PT, R5, R229.reuse, P6 ;  /* 0x000000e50500720c */ /* 0x080fe400037c1670 */
[----:B------:R-:W-:Y:S02]  /*dd90*/  ISETP.LT.OR P1, PT, R6, R229, P1 ;  /* 0x000000e50600720c */ /* 0x000fe40000f21670 */
[----:B------:R-:W-:Y:S02]  /*dda0*/  FSEL R17, R138, -INF , !P4 ;  /* 0xff8000008a117808 */ /* 0x000fe40006000000 */
[----:B------:R-:W-:Y:S02]  /*ddb0*/  ISETP.GE.AND P4, PT, R4, R233, PT ;  /* 0x000000e90400720c */ /* 0x000fe40003f86270 */
[----:B------:R-:W-:Y:S02]  /*ddc0*/  FMNMX.FTZ R0, R22, R0, !PT ;  /* 0x0000000016007209 */ /* 0x000fe40007810000 */
[----:B------:R-:W-:-:S02]  /*ddd0*/  FSEL R141, R29, -INF , !P6 ;  /* 0xff8000001d8d7808 */ /* 0x000fc40007000000 */
[----:B------:R-:W-:Y:S01]  /*dde0*/  FSEL R19, R139, -INF , !P1 ;  /* 0xff8000008b137808 */ /* 0x000fe20004800000 */
[----:B------:R-:W-:Y:S01]  /*ddf0*/  LDSM.16.MT88.4 R28, [R218+0xb000] ;  /* 0x00b00000da1c783b */ /* 0x000fe20000004200 */
[-C--:B------:R-:W-:Y:S02]  /*de00*/  ISETP.GE.AND P6, PT, R2, R233.reuse, PT ;  /* 0x000000e90200720c */ /* 0x080fe40003fc6270 */
[----:B------:R-:W-:Y:S02]  /*de10*/  ISETP.GE.AND P1, PT, R3, R233, PT ;  /* 0x000000e90300720c */ /* 0x000fe40003f26270 */
[----:B------:R-:W-:Y:S02]  /*de20*/  FMNMX.FTZ R0, R209, R0, !PT ;  /* 0x00000000d1007209 */ /* 0x000fe40007810000 */
[----:B------:R-:W-:Y:S02]  /*de30*/  ISETP.LT.OR P4, PT, R4, R229, P4 ;  /* 0x000000e50400720c */ /* 0x000fe40002781670 */
[----:B-1----:R-:W-:-:S02]  /*de40*/  FMNMX.FTZ R9, R9, R12, !PT ;  /* 0x0000000c09097209 */ /* 0x002fc40007810000 */
[----:B------:R-:W-:Y:S02]  /*de50*/  FMNMX.FTZ R12, R134, R13, !PT ;  /* 0x0000000d860c7209 */ /* 0x000fe40007810000 */
[-C--:B------:R-:W-:Y:S02]  /*de60*/  ISETP.LT.OR P6, PT, R2, R229.reuse, P6 ;  /* 0x000000e50200720c */ /* 0x080fe400037c1670 */
[----:B------:R-:W-:Y:S02]  /*de70*/  FMNMX.FTZ R0, R244, R0, !PT ;  /* 0x00000000f4007209 */ /* 0x000fe40007810000 */
[----:B------:R-:W-:Y:S02]  /*de80*/  ISETP.LT.OR P1, PT, R3, R229, P1 ;  /* 0x000000e50300720c */ /* 0x000fe40000f21670 */
[----:B------:R-:W-:Y:S02]  /*de90*/  FSEL R176, R25, -INF , !P4 ;  /* 0xff80000019b07808 */ /* 0x000fe40006000000 */
[----:B------:R-:W-:-:S02]  /*dea0*/  ISETP.GE.AND P4, PT, R8, R232, PT ;  /* 0x000000e80800720c */ /* 0x000fc40003f86270 */
[----:B------:R-:W-:Y:S02]  /*deb0*/  FMNMX.FTZ R12, R18, R12, !PT ;  /* 0x0000000c120c7209 */ /* 0x000fe40007810000 */
[----:B------:R-:W-:Y:S02]  /*dec0*/  FSEL R177, R24, -INF , !P6 ;  /* 0xff80000018b17808 */ /* 0x000fe40007000000 */
[----:B------:R-:W-:Y:S01]  /*ded0*/  FMNMX.FTZ R0, R210, R0, !PT ;  /* 0x00000000d2007209 */ /* 0x000fe20007810000 */
[----:B------:R-:W-:Y:S01]  /*dee0*/  SHFL.BFLY PT, R24, R9, 0x1, 0x1f ;  /* 0x0c201f0009187f89 */ /* 0x000fe200000e0000 */
[----:B------:R-:W-:Y:S02]  /*def0*/  FSEL R142, R23, -INF , !P1 ;  /* 0xff800000178e7808 */ /* 0x000fe40004800000 */
[-C--:B------:R-:W-:Y:S02]  /*df00*/  ISETP.GE.AND P6, PT, R6, R232.reuse, PT ;  /* 0x000000e80600720c */ /* 0x080fe40003fc6270 */
[----:B------:R-:W-:-:S02]  /*df10*/  ISETP.GE.AND P1, PT, R7, R232, PT ;  /* 0x000000e80700720c */ /* 0x000fc40003f26270 */
[----:B------:R-:W-:Y:S02]  /*df20*/  ISETP.LT.OR P4, PT, R8, R228, P4 ;  /* 0x000000e40800720c */ /* 0x000fe40002781670 */
[----:B------:R-:W-:Y:S02]  /*df30*/  FMNMX.FTZ R8, R17, R12, !PT ;  /* 0x0000000c11087209 */ /* 0x000fe40007810000 */
[----:B------:R-:W-:Y:S02]  /*df40*/  FMNMX.FTZ R0, R211, R0, !PT ;  /* 0x00000000d3007209 */ /* 0x000fe40007810000 */
[-C--:B------:R-:W-:Y:S02]  /*df50*/  ISETP.LT.OR P6, PT, R6, R228.reuse, P6 ;  /* 0x000000e40600720c */ /* 0x080fe400037c1670 */
[----:B------:R-:W-:Y:S01]  /*df60*/  ISETP.LT.OR P1, PT, R7, R228, P1 ;  /* 0x000000e40700720c */ /* 0x000fe20000f21670 */
[----:B------:R-:W1:Y:S01]  /*df70*/  SHFL.BFLY PT, R25, R0, 0x2, 0x1f ;  /* 0x0c401f0000197f89 */ /* 0x000e6200000e0000 */
[----:B------:R-:W-:-:S02]  /*df80*/  FSEL R6, R237, -INF , !P5 ;  /* 0xff800000ed067808 */ /* 0x000fc40006800000 */
[----:B------:R-:W-:Y:S02]  /*df90*/  FMNMX.FTZ R7, R19, R8, !PT ;  /* 0x0000000813077209 */ /* 0x000fe40007810000 */
[-C--:B------:R-:W-:Y:S02]  /*dfa0*/  ISETP.GE.AND P5, PT, R5, R232.reuse, PT ;  /* 0x000000e80500720c */ /* 0x080fe40003fa6270 */
[----:B------:R-:W-:Y:S02]  /*dfb0*/  FSEL R8, R236, -INF , !P4 ;  /* 0xff800000ec087808 */ /* 0x000fe40006000000 */
[----:B------:R-:W-:Y:S02]  /*dfc0*/  FMNMX.FTZ R7, R141, R7, !PT ;  /* 0x000000078d077209 */ /* 0x000fe40007810000 */
[----:B------:R-:W-:Y:S02]  /*dfd0*/  ISETP.GE.AND P4, PT, R4, R232, PT ;  /* 0x000000e80400720c */ /* 0x000fe40003f86270 */
[----:B------:R-:W-:-:S02]  /*dfe0*/  ISETP.LT.OR P5, PT, R5, R228, P5 ;  /* 0x000000e40500720c */ /* 0x000fc40002fa1670 */
[----:B------:R-:W-:Y:S02]  /*dff0*/  FMNMX.FTZ R5, R137, R6, !PT ;  /* 0x0000000689057209 */ /* 0x000fe40007810000 */
[----:B------:R-:W-:Y:S02]  /*e000*/  FMNMX.FTZ R12, R176, R7, !PT ;  /* 0x00000007b00c7209 */ /* 0x000fe40007810000 */
[----:B------:R-:W-:Y:S02]  /*e010*/  ISETP.LT.OR P4, PT, R4, R228, P4 ;  /* 0x000000e40400720c */ /* 0x000fe40002781670 */
[----:B------:R-:W-:Y:S02]  /*e020*/  FSEL R7, R179, -INF , !P1 ;  /* 0xff800000b3077808 */ /* 0x000fe40004800000 */
[----:B------:R-:W-:Y:S02]  /*e030*/  FMNMX.FTZ R4, R8, R5, !PT ;  /* 0x0000000508047209 */ /* 0x000fe40007810000 */
[----:B------:R-:W-:-:S02]  /*e040*/  ISETP.GE.AND P1, PT, R3, R232, PT ;  /* 0x000000e80300720c */ /* 0x000fc40003f26270 */
[----:B------:R-:W-:Y:S02]  /*e050*/  FSEL R5, R178, -INF , !P6 ;  /* 0xff800000b2057808 */ /* 0x000fe40007000000 */
[----:B------:R-:W-:Y:S02]  /*e060*/  FMNMX.FTZ R23, R7, R4, !PT ;  /* 0x0000000407177209 */ /* 0x000fe40007810000 */
[----:B------:R-:W-:Y:S02]  /*e070*/  ISETP.LT.OR P1, PT, R3, R228, P1 ;  /* 0x000000e40300720c */ /* 0x000fe40000f21670 */
[----:B------:R-:W-:Y:S02]  /*e080*/  FSEL R140, R140, -INF , !P5 ;  /* 0xff8000008c8c7808 */ /* 0x000fe40006800000 */
[----:B------:R-:W-:Y:S02]  /*e090*/  FMNMX.FTZ R3, R5, R23, !PT ;  /* 0x0000001705037209 */ /* 0x000fe40007810000 */
[----:B------:R-:W-:-:S02]  /*e0a0*/  ISETP.GE.AND P5, PT, R2, R232, PT ;  /* 0x000000e80200720c */ /* 0x000fc40003fa6270 */
[----:B------:R-:W-:Y:S02]  /*e0b0*/  FSEL R143, R143, -INF , !P4 ;  /* 0xff8000008f8f7808 */ /* 0x000fe40006000000 */
[----:B------:R-:W-:Y:S02]  /*e0c0*/  FMNMX.FTZ R3, R140, R3, !PT ;  /* 0x000000038c037209 */ /* 0x000fe40007810000 */
        /* <DEDUP_REMOVED lines=14> */
[----:B------:R-:W3:Y:S01]  /*e1b0*/  SHFL.BFLY PT, R9, R2, 0x2, 0x1f ;  /* 0x0c401f0002097f89 */ /* 0x000ee200000e0000 */
[----:B------:R-:W-:Y:S02]  /*e1c0*/  MOV R200, R248 ;  /* 0x000000f800c87202 */ /* 0x000fe40000000f00 */
[----:B------:R-:W-:-:S05]  /*e1d0*/  FSEL R12, R12, RZ, P6 ;  /* 0x000000ff0c0c7208 */ /* 0x000fca0003000000 */
[--C-:B------:R-:W-:Y:S01]  /*e1e0*/  FFMA.FTZ R10, R10, UR17, -R12.reuse ;  /* 0x000000110a0a7c23 */ /* 0x100fe2000801080c */
[--C-:B------:R-:W-:Y:S01]  /*e1f0*/  FFMA.FTZ R16, R16, UR17, -R12.reuse ;  /* 0x0000001110107c23 */ /* 0x100fe2000801080c */
[--C-:B------:R-:W-:Y:S02]  /*e200*/  FFMA.FTZ R15, R15, UR17, -R12.reuse ;  /* 0x000000110f0f7c23 */ /* 0x100fe4000801080c */
[----:B------:R4:W-:Y:S01]  /*e210*/  MUFU.EX2 R198, R10 ;  /* 0x0000000a00c67308 */ /* 0x0009e20000000800 */
[----:B-1----:R-:W-:Y:S02]  /*e220*/  FMNMX.FTZ R3, R4, R23, !PT ;  /* 0x0000001704037209 */ /* 0x002fe40007810000 */
[----:B--2---:R-:W-:Y:S01]  /*e230*/  FMNMX.FTZ R238, R0, R24, !PT ;  /* 0x0000001800ee7209 */ /* 0x004fe20007810000 */
[----:B------:R-:W-:-:S04]  /*e240*/  FFMA.FTZ R0, R11, UR17, -R12 ;  /* 0x000000110b007c23 */ /* 0x000fc8000801080c */
[----:B------:R-:W-:Y:S01]  /*e250*/  MUFU.EX2 R197, R16 ;  /* 0x0000001000c57308 */ /* 0x000fe20000000800 */
[----:B------:R-:W-:Y:S01]  /*e260*/  LDSM.16.MT88.4 R24, [R215+0xb000] ;  /* 0x00b00000d718783b */ /* 0x000fe20000004200 */
[C---:B------:R-:W-:Y:S01]  /*e270*/  FSETP.NEU.FTZ.AND P5, PT, R238.reuse, -INF , PT ;  /* 0xff800000ee00780b */ /* 0x040fe20003fbd000 */
[----:B------:R-:W-:-:S05]  /*e280*/  FMUL.FTZ R4, R238, UR17 ;  /* 0x00000011ee047c20 */ /* 0x000fca0008410000 */
[----:B------:R3:W-:Y:S01]  /*e290*/  MUFU.EX2 R199, R0 ;  /* 0x0000000000c77308 */ /* 0x0007e20000000800 */
[----:B----4-:R-:W1:Y:S01]  /*e2a0*/  SHFL.BFLY PT, R10, R3, 0x1, 0x1f ;  /* 0x0c201f00030a7f89 */ /* 0x010e6200000e0000 */
[----:B------:R-:W-:-:S05]  /*e2b0*/  FSEL R11, R4, RZ, P5 ;  /* 0x000000ff040b7208 */ /* 0x000fca0002800000 */
[--C-:B------:R-:W-:Y:S01]  /*e2c0*/  FFMA.FTZ R21, R21, UR17, -R11.reuse ;  /* 0x0000001115157c23 */ /* 0x100fe2000801080b */
[--C-:B------:R-:W-:Y:S01]  /*e2d0*/  FFMA.FTZ R20, R20, UR17, -R11.reuse ;  /* 0x0000001114147c23 */ /* 0x100fe2000801080b */
[--C-:B------:R-:W-:Y:S01]  /*e2e0*/  FFMA.FTZ R22, R22, UR17, -R11.reuse ;  /* 0x0000001116167c23 */ /* 0x100fe2000801080b */
[----:B------:R-:W-:Y:S01]  /*e2f0*/  FFMA.FTZ R14, R14, UR17, -R11 ;  /* 0x000000110e0e7c23 */ /* 0x000fe2000801080b */
[----:B------:R-:W-:Y:S01]  /*e300*/  MUFU.EX2 R192, R21 ;  /* 0x0000001500c07308 */ /* 0x000fe20000000800 */
[----:B---3--:R-:W-:-:S07]  /*e310*/  FMNMX.FTZ R0, R2, R9, !PT ;  /* 0x0000000902007209 */ /* 0x008fce0007810000 */
[----:B------:R-:W-:Y:S01]  /*e320*/  MUFU.EX2 R194, R20 ;  /* 0x0000001400c27308 */ /* 0x000fe20000000800 */
[----:B------:R-:W2:Y:S01]  /*e330*/  SHFL.BFLY PT, R2, R0, 0x1, 0x1f ;  /* 0x0c201f0000027f89 */ /* 0x000ea200000e0000 */
[----:B-1----:R-:W-:Y:S02]  /*e340*/  FMNMX.FTZ R237, R3, R10, !PT ;  /* 0x0000000a03ed7209 */ /* 0x002fe40007810000 */
[----:B------:R-:W-:-:S04]  /*e350*/  FSEL R3, R239, RZ, P6 ;  /* 0x000000ffef037208 */ /* 0x000fc80003000000 */
[----:B------:R1:W-:Y:S01]  /*e360*/  MUFU.EX2 R195, R22 ;  /* 0x0000001600c37308 */ /* 0x0003e20000000800 */
[C---:B------:R-:W-:Y:S01]  /*e370*/  FSETP.NEU.FTZ.AND P4, PT, R237.reuse, -INF , PT ;  /* 0xff800000ed00780b */ /* 0x040fe20003f9d000 */
[----:B------:R-:W-:Y:S01]  /*e380*/  FMUL.FTZ R10, R237, UR17 ;  /* 0x00000011ed0a7c20 */ /* 0x000fe20008410000 */
[----:B------:R-:W-:-:S04]  /*e390*/  FADD.FTZ R3, R136, -R3 ;  /* 0x8000000388037221 */ /* 0x000fc80000010000 */
[----:B------:R-:W-:Y:S01]  /*e3a0*/  FSEL R10, R10, RZ, P4 ;  /* 0x000000ff0a0a7208 */ /* 0x000fe20002000000 */
[----:B------:R-:W-:Y:S01]  /*e3b0*/  FMUL.FTZ R9, R3, UR17 ;  /* 0x0000001103097c20 */ /* 0x000fe20008410000 */
[----:B------:R-:W-:Y:S03]  /*e3c0*/  MUFU.EX2 R196, R15 ;  /* 0x0000000f00c47308 */ /* 0x000fe60000000800 */
[--C-:B------:R-:W-:Y:S01]  /*e3d0*/  FFMA.FTZ R13, R13, UR17, -R10.reuse ;  /* 0x000000110d0d7c23 */ /* 0x100fe2000801080a */
[--C-:B------:R-:W-:Y:S01]  /*e3e0*/  FFMA.FTZ R18, R18, UR17, -R10.reuse ;  /* 0x0000001112127c23 */ /* 0x100fe2000801080a */
[--C-:B------:R-:W-:Y:S01]  /*e3f0*/  FFMA.FTZ R17, R17, UR17, -R10.reuse ;  /* 0x0000001111117c23 */ /* 0x100fe2000801080a */
[----:B------:R-:W-:Y:S02]  /*e400*/  FFMA.FTZ R19, R19, UR17, -R10 ;  /* 0x0000001113137c23 */ /* 0x000fe4000801080a */
[----:B------:R-:W-:Y:S01]  /*e410*/  MUFU.EX2 R185, R13 ;  /* 0x0000000d00b97308 */ /* 0x000fe20000000800 */
[----:B--2---:R-:W-:Y:S01]  /*e420*/  FMNMX.FTZ R236, R0, R2, !PT ;  /* 0x0000000200ec7209 */ /* 0x004fe20007810000 */
[----:B-1----:R-:W-:Y:S01]  /*e430*/  LDSM.16.MT88.4 R20, [R215+0xa000] ;  /* 0x00a00000d714783b */ /* 0x002fe20000004200 */
[----:B------:R-:W-:-:S02]  /*e440*/  FSEL R2, R237, RZ, P4 ;  /* 0x000000ffed027208 */ /* 0x000fc40002000000 */
[C---:B------:R-:W-:Y:S01]  /*e450*/  FSETP.NEU.FTZ.AND P1, PT, R236.reuse, -INF , PT ;  /* 0xff800000ec00780b */ /* 0x040fe20003f3d000 */
[----:B------:R-:W-:Y:S02]  /*e460*/  FMUL.FTZ R0, R236, UR17 ;  /* 0x00000011ec007c20 */ /* 0x000fe40008410000 */
[----:B------:R-:W-:Y:S01]  /*e470*/  FADD.FTZ R3, R134, -R2 ;  /* 0x8000000286037221 */ /* 0x000fe20000010000 */
[----:B------:R-:W-:Y:S01]  /*e480*/  FSEL R2, R236, RZ, P1 ;  /* 0x000000ffec027208 */ /* 0x000fe20000800000 */
[----:B------:R-:W1:Y:S01]  /*e490*/  MUFU.EX2 R184, R18 ;  /* 0x0000001200b87308 */ /* 0x000e620000000800 */
[----:B------:R-:W-:Y:S01]  /*e4a0*/  FSEL R0, R0, RZ, P1 ;  /* 0x000000ff00007208 */ /* 0x000fe20000800000 */
[----:B------:R-:W-:Y:S02]  /*e4b0*/  FMUL.FTZ R3, R3, UR17 ;  /* 0x0000001103037c20 */ /* 0x000fe40008410000 */
[----:B------:R-:W-:Y:S02]  /*e4c0*/  FADD.FTZ R2, R137, -R2 ;  /* 0x8000000289027221 */ /* 0x000fe40000010000 */
[--C-:B------:R-:W-:Y:S01]  /*e4d0*/  FFMA.FTZ R8, R8, UR17, -R0.reuse ;  /* 0x0000001108087c23 */ /* 0x100fe20008010800 */
[--C-:B------:R-:W-:Y:S01]  /*e4e0*/  FFMA.FTZ R6, R6, UR17, -R0.reuse ;  /* 0x0000001106067c23 */ /* 0x100fe20008010800 */
[----:B------:R-:W-:Y:S01]  /*e4f0*/  FMUL.FTZ R2, R2, UR17 ;  /* 0x0000001102027c20 */ /* 0x000fe20008410000 */
[--C-:B------:R-:W-:Y:S01]  /*e500*/  FFMA.FTZ R7, R7, UR17, -R0.reuse ;  /* 0x0000001107077c23 */ /* 0x100fe20008010800 */
[----:B------:R-:W-:Y:S01]  /*e510*/  FFMA.FTZ R5, R5, UR17, -R0 ;  /* 0x0000001105057c23 */ /* 0x000fe20008010800 */
[----:B------:R-:W-:Y:S01]  /*e520*/  MUFU.EX2 R181, R8 ;  /* 0x0000000800b57308 */ /* 0x000fe20000000800 */
[----:B------:R-:W-:Y:S01]  /*e530*/  LDSM.16.MT88.4 R136, [R213+0xb000] ;  /* 0x00b00000d588783b */ /* 0x000fe20000004200 */
[----:B-1----:R-:W-:-:S06]  /*e540*/  F2FP.F16.F32.PACK_AB R4, R184, R185 ;  /* 0x000000b9b804723e */ /* 0x002fcc00000000ff */
[----:B------:R-:W-:Y:S08]  /*e550*/  MUFU.EX2 R186, R17 ;  /* 0x0000001100ba7308 */ /* 0x000ff00000000800 */
[----:B------:R1:W2:Y:S08]  /*e560*/  MUFU.EX2 R187, R19 ;  /* 0x0000001300bb7308 */ /* 0x0002b00000000800 */
[----:B------:R2:W3:Y:S08]  /*e570*/  MUFU.EX2 R180, R6 ;  /* 0x0000000600b47308 */ /* 0x0004f00000000800 */
[----:B------:R-:W-:Y:S01]  /*e580*/  MUFU.EX2 R183, R7 ;  /* 0x0000000700b77308 */ /* 0x000fe20000000800 */
[----:B-1----:R-:W-:Y:S07]  /*e590*/  LDSM.16.MT88.4 R16, [R213+0xa000] ;  /* 0x00a00000d510783b */ /* 0x002fee0000004200 */
[----:B------:R3:W1:Y:S01]  /*e5a0*/  MUFU.EX2 R182, R5 ;  /* 0x0000000500b67308 */ /* 0x0006620000000800 */
[----:B--2---:R-:W-:-:S07]  /*e5b0*/  F2FP.F16.F32.PACK_AB R6, R187, R186 ;  /* 0x000000babb06723e */ /* 0x004fce00000000ff */
[----:B------:R-:W2:Y:S08]  /*e5c0*/  MUFU.EX2 R8, R3 ;  /* 0x0000000300087308 */ /* 0x000eb00000000800 */
[----:B------:R-:W4:Y:S01]  /*e5d0*/  MUFU.EX2 R2, R2 ;  /* 0x0000000200027308 */ /* 0x000f220000000800 */
[----:B---3--:R-:W-:Y:S02]  /*e5e0*/  F2FP.F16.F32.PACK_AB R5, R181, R180 ;  /* 0x000000b4b505723e */ /* 0x008fe400000000ff */
[----:B-1----:R-:W-:-:S05]  /*e5f0*/  F2FP.F16.F32.PACK_AB R7, R182, R183 ;  /* 0x000000b7b607723e */ /* 0x002fca00000000ff */
[----:B------:R-:W-:Y:S01]  /*e600*/  MUFU.EX2 R193, R14 ;  /* 0x0000000e00c17308 */ /* 0x000fe20000000800 */
[-C--:B--2---:R-:W-:Y:S01]  /*e610*/  FMUL.FTZ R40, R40, R8.reuse ;  /* 0x0000000828287220 */ /* 0x084fe20000410000 */
[-C--:B------:R-:W-:Y:S01]  /*e620*/  FMUL.FTZ R41, R41, R8.reuse ;  /* 0x0000000829297220 */ /* 0x080fe20000410000 */
[----:B------:R-:W-:Y:S01]  /*e630*/  FSEL R3, R238, RZ, P5 ;  /* 0x000000ffee037208 */ /* 0x000fe20002800000 */
[-C--:B------:R-:W-:Y:S01]  /*e640*/  FMUL.FTZ R124, R124, R8.reuse ;  /* 0x000000087c7c7220 */ /* 0x080fe20000410000 */
[-C--:B------:R-:W-:Y:S01]  /*e650*/  FMUL.FTZ R125, R125, R8.reuse ;  /* 0x000000087d7d7220 */ /* 0x080fe20000410000 */
[-C--:B------:R-:W-:Y:S01]  /*e660*/  FMUL.FTZ R144, R144, R8.reuse ;  /* 0x0000000890907220 */ /* 0x080fe20000410000 */
[----:B------:R-:W-:Y:S01]  /*e670*/  FMUL.FTZ R145, R145, R8 ;  /* 0x0000000891917220 */ /* 0x000fe20000410000 */
[----:B------:R-:W-:Y:S01]  /*e680*/  FADD.FTZ R3, R135, -R3 ;  /* 0x8000000387037221 */ /* 0x000fe20000010000 */
[-C--:B----4-:R-:W-:Y:S01]  /*e690*/  FMUL.FTZ R42, R42, R2.reuse ;  /* 0x000000022a2a7220 */ /* 0x090fe20000410000 */
[-C--:B------:R-:W-:Y:S01]  /*e6a0*/  FMUL.FTZ R43, R43, R2.reuse ;  /* 0x000000022b2b7220 */ /* 0x080fe20000410000 */
[----:B------:R-:W-:Y:S01]  /*e6b0*/  LDSM.16.MT88.4 R132, [R217+0xa000] ;  /* 0x00a00000d984783b */ /* 0x000fe20000004200 */
[-C--:B------:R-:W-:Y:S01]  /*e6c0*/  FMUL.FTZ R126, R126, R2.reuse ;  /* 0x000000027e7e7220 */ /* 0x080fe20000410000 */
[----:B------:R-:W-:Y:S01]  /*e6d0*/  FMUL.FTZ R127, R127, R2 ;  /* 0x000000027f7f7220 */ /* 0x000fe20000410000 */
[----:B------:R-:W-:Y:S01]  /*e6e0*/  FMUL.FTZ R3, R3, UR17 ;  /* 0x0000001103037c20 */ /* 0x000fe20008410000 */
[----:B------:R-:W1:Y:S01]  /*e6f0*/  MUFU.EX2 R9, R9 ;  /* 0x0000000900097308 */ /* 0x000e620000000800 */
[-C--:B------:R-:W-:Y:S01]  /*e700*/  FMUL.FTZ R152, R152, R8.reuse ;  /* 0x0000000898987220 */ /* 0x080fe20000410000 */
[C---:B------:R-:W-:Y:S01]  /*e710*/  HMMA.16816.F32 R240, R4.reuse, R32, R40 ;  /* 0x0000002004f0723c */ /* 0x040fe20000001828 */
[----:B------:R-:W2:Y:S01]  /*e720*/  LDSM.16.MT88.4 R40, [R217+0xb000] ;  /* 0x00b00000d928783b */ /* 0x000ea20000004200 */
[----:B------:R-:W-:Y:S01]  /*e730*/  FMUL.FTZ R153, R153, R8 ;  /* 0x0000000899997220 */ /* 0x000fe20000410000 */
[-C--:B------:R-:W-:Y:S01]  /*e740*/  FMUL.FTZ R146, R146, R2.reuse ;  /* 0x0000000292927220 */ /* 0x080fe20000410000 */
[----:B------:R-:W-:Y:S01]  /*e750*/  FMUL.FTZ R147, R147, R2 ;  /* 0x0000000293937220 */ /* 0x000fe20000410000 */
[-C--:B------:R-:W-:Y:S01]  /*e760*/  FMUL.FTZ R160, R160, R8.reuse ;  /* 0x00000008a0a07220 */ /* 0x080fe20000410000 */
[----:B------:R-:W3:Y:S01]  /*e770*/  MUFU.EX2 R3, R3 ;  /* 0x0000000300037308 */ /* 0x000ee20000000800 */
        /* <DEDUP_REMOVED lines=34> */
[C---:B--2---:R-:W-:Y:S01]  /*e9a0*/  HMMA.16816.F32 R204, R4.reuse, R42, R124 ;  /* 0x0000002a04cc723c */ /* 0x044fe2000000187c */
        /* <DEDUP_REMOVED lines=17> */
[----:B------:R-:W-:Y:S01]  /*eac0*/  FMUL.FTZ R157, R157, R9 ;  /* 0x000000099d9d7220 */ /* 0x000fe20000410000 */
[-C--:B---3--:R-:W-:Y:S01]  /*ead0*/  FMUL.FTZ R158, R158, R3.reuse ;  /* 0x000000039e9e7220 */ /* 0x088fe20000410000 */
[----:B------:R-:W-:Y:S01]  /*eae0*/  FMUL.FTZ R159, R159, R3 ;  /* 0x000000039f9f7220 */ /* 0x000fe20000410000 */
[-C--:B------:R-:W-:Y:S01]  /*eaf0*/  FMUL.FTZ R148, R148, R9.reuse ;  /* 0x0000000994947220 */ /* 0x080fe20000410000 */
[C---:B------:R-:W-:Y:S01]  /*eb00*/  HMMA.16816.F32 R152, R4.reuse, R18, R152 ;  /* 0x000000120498723c */ /* 0x040fe20000001898 */
[----:B------:R-:W-:Y:S01]  /*eb10*/  FMUL.FTZ R149, R149, R9 ;  /* 0x0000000995957220 */ /* 0x000fe20000410000 */
[----:B------:R-:W-:Y:S01]  /*eb20*/  MOV R13, R204 ;  /* 0x000000cc000d7202 */ /* 0x000fe20000000f00 */
[-C--:B------:R-:W-:Y:S01]  /*eb30*/  FMUL.FTZ R150, R150, R3.reuse ;  /* 0x0000000396967220 */ /* 0x080fe20000410000 */
[----:B------:R-:W-:Y:S01]  /*eb40*/  FMUL.FTZ R151, R151, R3 ;  /* 0x0000000397977220 */ /* 0x000fe20000410000 */
[-C--:B------:R-:W-:Y:S01]  /*eb50*/  FMUL.FTZ R36, R36, R9.reuse ;  /* 0x0000000924247220 */ /* 0x080fe20000410000 */
[C---:B------:R-:W-:Y:S01]  /*eb60*/  HMMA.16816.F32 R160, R4.reuse, R20, R160 ;  /* 0x0000001404a0723c */ /* 0x040fe200000018a0 */
[----:B------:R-:W-:Y:S01]  /*eb70*/  FMUL.FTZ R37, R37, R9 ;  /* 0x0000000925257220 */ /* 0x000fe20000410000 */
[-C--:B------:R-:W-:Y:S01]  /*eb80*/  FMUL.FTZ R38, R38, R3.reuse ;  /* 0x0000000326267220 */ /* 0x080fe20000410000 */
[----:B------:R-:W-:Y:S01]  /*eb90*/  FMUL.FTZ R39, R39, R3 ;  /* 0x0000000327277220 */ /* 0x000fe20000410000 */
[----:B------:R-:W-:Y:S01]  /*eba0*/  MOV R14, R206 ;  /* 0x000000ce000e7202 */ /* 0x000fe20000000f00 */
        /* <DEDUP_REMOVED lines=8> */
[----:B------:R-:W-:Y:S01]  /*ec30*/  MOV R190, R242 ;  /* 0x000000f200be7202 */ /* 0x000fe20000000f00 */
[----:B------:R-:W-:Y:S01]  /*ec40*/  FMUL.FTZ R165, R165, R9 ;  /* 0x00000009a5a57220 */ /* 0x000fe20000410000 */
[----:B------:R-:W-:Y:S01]  /*ec50*/  MOV R189, R240 ;  /* 0x000000f000bd7202 */ /* 0x000fe20000000f00 */
[----:B------:R-:W-:Y:S01]  /*ec60*/  FMUL.FTZ R166, R166, R3 ;  /* 0x00000003a6a67220 */ /* 0x000fe20000410000 */
[----:B------:R-:W-:Y:S01]  /*ec70*/  MOV R15, R243 ;  /* 0x000000f3000f7202 */ /* 0x000fe20000000f00 */
[C---:B------:R-:W-:Y:S01]  /*ec80*/  HMMA.16816.F32 R56, R4.reuse, R132, R56 ;  /* 0x000000840438723c */ /* 0x040fe20000001838 */
[----:B------:R-:W-:Y:S01]  /*ec90*/  MOV R188, R205 ;  /* 0x000000cd00bc7202 */ /* 0x000fe20000000f00 */
        /* <DEDUP_REMOVED lines=48> */
[----:B------:R-:W-:Y:S01]  /*efa0*/  FMUL.FTZ R119, R119, R3 ;  /* 0x0000000377777220 */ /* 0x000fe20000410000 */
[-C--:B------:R-:W-:Y:S01]  /*efb0*/  FMUL.FTZ R128, R128, R9.reuse ;  /* 0x0000000980807220 */ /* 0x080fe20000410000 */
[----:B------:R-:W-:Y:S01]  /*efc0*/  FMUL.FTZ R129, R129, R9 ;  /* 0x0000000981817220 */ /* 0x000fe20000410000 */
[-C--:B------:R-:W-:Y:S01]  /*efd0*/  FMUL.FTZ R130, R130, R3.reuse ;  /* 0x0000000382827220 */ /* 0x080fe20000410000 */
[----:B------:R-:W-:Y:S01]  /*efe0*/  FMUL.FTZ R131, R131, R3 ;  /* 0x0000000383837220 */ /* 0x000fe20000410000 */
[----:B------:R-:W-:Y:S01]  /*eff0*/  F2FP.F16.F32.PACK_AB R4, R197, R198 ;  /* 0x000000c6c504723e */ /* 0x000fe200000000ff */
[----:B------:R-:W-:Y:S01]  /*f000*/  FFMA.FTZ R2, R252, R2, R180 ;  /* 0x00000002fc027223 */ /* 0x000fe200000100b4 */
[----:B------:R-:W-:-:S02]  /*f010*/  F2FP.F16.F32.PACK_AB R5, R192, R193 ;  /* 0x000000c1c005723e */ /* 0x000fc400000000ff */
[----:B------:R-:W-:Y:S02]  /*f020*/  F2FP.F16.F32.PACK_AB R6, R199, R196 ;  /* 0x000000c4c706723e */ /* 0x000fe400000000ff */
[----:B------:R-:W-:Y:S02]  /*f030*/  F2FP.F16.F32.PACK_AB R7, R195, R194 ;  /* 0x000000c2c307723e */ /* 0x000fe400000000ff */
[----:B------:R-:W-:Y:S02]  /*f040*/  MOV R126, R191 ;  /* 0x000000bf007e7202 */ /* 0x000fe40000000f00 */
[----:B------:R-:W-:Y:S02]  /*f050*/  MOV R127, R190 ;  /* 0x000000be007f7202 */ /* 0x000fe40000000f00 */
[----:B------:R-:W-:Y:S01]  /*f060*/  MOV R125, R189 ;  /* 0x000000bd007d7202 */ /* 0x000fe20000000f00 */
[----:B------:R-:W-:Y:S01]  /*f070*/  HMMA.16816.F32 R248, R4, R18, R156 ;  /* 0x0000001204f8723c */ /* 0x000fe2000000189c */
[----:B------:R-:W-:-:S05]  /*f080*/  MOV R124, R207 ;  /* 0x000000cf007c7202 */ /* 0x000fca0000000f00 */
[----:B------:R-:W-:Y:S01]  /*f090*/  HMMA.16816.F32 R148, R4, R16, R148 ;  /* 0x000000100494723c */ /* 0x000fe20000001894 */
[----:B------:R-:W-:Y:S01]  /*f0a0*/  MOV R159, R13 ;  /* 0x0000000d009f7202 */ /* 0x000fe20000000f00 */
[----:B------:R-:W-:-:S04]  /*f0b0*/  FFMA.FTZ R13, R141, UR17, -R10 ;  /* 0x000000118d0d7c23 */ /* 0x000fc8000801080a */
[C---:B------:R-:W-:Y:S01]  /*f0c0*/  HMMA.16816.F32 R36, R4.reuse, R32, R36 ;  /* 0x000000200424723c */ /* 0x040fe20000001824 */
[----:B------:R-:W-:Y:S01]  /*f0d0*/  MOV R17, R14 ;  /* 0x0000000e00117202 */ /* 0x000fe20000000f00 */
[----:B------:R1:W-:Y:S01]  /*f0e0*/  MUFU.EX2 R33, R13 ;  /* 0x0000000d00217308 */ /* 0x0003e20000000800 */
[--C-:B------:R-:W-:Y:S01]  /*f0f0*/  FFMA.FTZ R14, R142, UR17, -R10.reuse ;  /* 0x000000118e0e7c23 */ /* 0x100fe2000801080a */
[----:B------:R-:W-:Y:S02]  /*f100*/  MOV R16, R188 ;  /* 0x000000bc00107202 */ /* 0x000fe40000000f00 */
[C---:B------:R-:W-:Y:S01]  /*f110*/  HMMA.16816.F32 R240, R4.reuse, R22, R172 ;  /* 0x0000001604f0723c */ /* 0x040fe200000018ac */
[----:B------:R-:W-:Y:S01]  /*f120*/  MOV R142, R17 ;  /* 0x00000011008e7202 */ /* 0x000fe20000000f00 */
[----:B------:R-:W-:Y:S01]  /*f130*/  LDSM.16.MT88.4 R172, [R215+0xa800] ;  /* 0x00a80000d7ac783b */ /* 0x000fe20000004200 */
[----:B------:R-:W-:Y:S01]  /*f140*/  MOV R141, R16 ;  /* 0x00000010008d7202 */ /* 0x000fe20000000f00 */
[----:B------:R-:W-:Y:S02]  /*f150*/  MUFU.EX2 R23, R14 ;  /* 0x0000000e00177308 */ /* 0x000fe40000000800 */
[C---:B------:R-:W-:Y:S06]  /*f160*/  HMMA.16816.F32 R164, R4.reuse, R20, R164 ;  /* 0x0000001404a4723c */ /* 0x040fec00000018a4 */
[----:B------:R-:W-:Y:S01]  /*f170*/  HMMA.16816.F32 R52, R4, R132, R52 ;  /* 0x000000840434723c */ /* 0x000fe20000001834 */
[--C-:B-1----:R-:W-:Y:S01]  /*f180*/  FFMA.FTZ R13, R176, UR17, -R10.reuse ;  /* 0x00000011b00d7c23 */ /* 0x102fe2000801080a */
[----:B------:R-:W-:Y:S01]  /*f190*/  FFMA.FTZ R10, R177, UR17, -R10 ;  /* 0x00000011b10a7c23 */ /* 0x000fe2000801080a */
[----:B------:R-:W-:-:S02]  /*f1a0*/  MOV R176, R125 ;  /* 0x0000007d00b07202 */ /* 0x000fc40000000f00 */
[----:B------:R1:W2:Y:S01]  /*f1b0*/  MUFU.EX2 R32, R13 ;  /* 0x0000000d00207308 */ /* 0x0002a20000000800 */
[C---:B------:R-:W-:Y:S01]  /*f1c0*/  HMMA.16816.F32 R188, R4.reuse, R134, R64 ;  /* 0x0000008604bc723c */ /* 0x040fe20000001840 */
[----:B------:R-:W-:Y:S01]  /*f1d0*/  MOV R177, R126 ;  /* 0x0000007e00b17202 */ /* 0x000fe20000000f00 */
[----:B------:R-:W-:Y:S04]  /*f1e0*/  LDSM.16.MT88.4 R64, [R217+0xa800] ;  /* 0x00a80000d940783b */ /* 0x000fe80000004200 */
[C---:B------:R-:W-:Y:S01]  /*f1f0*/  HMMA.16816.F32 R68, R4.reuse, R136, R68 ;  /* 0x000000880444723c */ /* 0x040fe20000001844 */
[----:B------:R3:W4:Y:S05]  /*f200*/  MUFU.EX2 R22, R10 ;  /* 0x0000000a00167308 */ /* 0x00072a0000000800 */
[----:B------:R-:W-:Y:S01]  /*f210*/  HMMA.16816.F32 R84, R4, R24, R84 ;  /* 0x000000180454723c */ /* 0x000fe20000001854 */
[----:B-1----:R-:W-:Y:S01]  /*f220*/  FFMA.FTZ R13, R140, UR17, -R0 ;  /* 0x000000118c0d7c23 */ /* 0x002fe20008010800 */
[----:B------:R-:W-:-:S04]  /*f230*/  MOV R140, R159 ;  /* 0x0000009f008c7202 */ /* 0x000fc80000000f00 */
[C---:B------:R-:W-:Y:S01]  /*f240*/  HMMA.16816.F32 R132, R4.reuse, R26, R96 ;  /* 0x0000001a0484723c */ /* 0x040fe20000001860 */
[----:B------:R-:W1:Y:S01]  /*f250*/  LDSM.16.MT88.4 R156, [R213+0xa800] ;  /* 0x00a80000d59c783b */ /* 0x000e620000004200 */
[----:B------:R-:W-:Y:S03]  /*f260*/  MUFU.EX2 R21, R13 ;  /* 0x0000000d00157308 */ /* 0x000fe60000000800 */
[----:B------:R-:W-:Y:S01]  /*f270*/  LDSM.16.MT88.4 R96, [R215+0xb800] ;  /* 0x00b80000d760783b */ /* 0x000fe20000004200 */
[----:B---3--:R-:W-:Y:S01]  /*f280*/  FFMA.FTZ R10, R143, UR17, -R0 ;  /* 0x000000118f0a7c23 */ /* 0x008fe20008010800 */
[----:B------:R-:W-:Y:S01]  /*f290*/  HMMA.16816.F32 R100, R4, R28, R100 ;  /* 0x0000001c0464723c */ /* 0x000fe20000001864 */
[----:B------:R-:W-:Y:S02]  /*f2a0*/  MOV R143, R124 ;  /* 0x0000007c008f7202 */ /* 0x000fe40000000f00 */
[----:B------:R3:W5:Y:S01]  /*f2b0*/  MUFU.EX2 R19, R10 ;  /* 0x0000000a00137308 */ /* 0x0007620000000800 */
[----:B--2---:R-:W-:-:S02]  /*f2c0*/  F2FP.F16.F32.PACK_AB R124, R32, R33 ;  /* 0x00000021207c723e */ /* 0x004fc400000000ff */
[C---:B------:R-:W-:Y:S01]  /*f2d0*/  HMMA.16816.F32 R204, R4.reuse, R34, R48 ;  /* 0x0000002204cc723c */ /* 0x040fe20000001830 */
[----:B----4-:R-:W-:Y:S01]  /*f2e0*/  F2FP.F16.F32.PACK_AB R126, R22, R23 ;  /* 0x00000017167e723e */ /* 0x010fe200000000ff */
[----:B------:R-:W2:Y:S04]  /*f2f0*/  LDSM.16.MT88.4 R48, [R218+0xa800] ;  /* 0x00a80000da30783b */ /* 0x000ea80000004200 */
[C---:B------:R-:W-:Y:S01]  /*f300*/  HMMA.16816.F32 R136, R4.reuse, R138, R80 ;  /* 0x0000008a0488723c */ /* 0x040fe20000001850 */
[----:B------:R-:W4:Y:S05]  /*f310*/  LDSM.16.MT88.4 R80, [R213+0xb800] ;  /* 0x00b80000d550783b */ /* 0x000f2a0000004200 */
[----:B------:R-:W-:Y:S01]  /*f320*/  HMMA.16816.F32 R28, R4, R30, R112 ;  /* 0x0000001e041c723c */ /* 0x000fe20000001870 */
[----:B------:R-:W4:Y:S01]  /*f330*/  LDSM.16.MT88.4 R112, [R218+0xb800] ;  /* 0x00b80000da70783b */ /* 0x000f220000004200 */
[--C-:B---3--:R-:W-:Y:S01]  /*f340*/  FFMA.FTZ R10, R179, UR17, -R0.reuse ;  /* 0x00000011b30a7c23 */ /* 0x108fe20008010800 */
[----:B------:R-:W-:Y:S01]  /*f350*/  FFMA.FTZ R0, R178, UR17, -R0 ;  /* 0x00000011b2007c23 */ /* 0x000fe20008010800 */
[----:B------:R-:W-:-:S02]  /*f360*/  MOV R179, R15 ;  /* 0x0000000f00b37202 */ /* 0x000fc40000000f00 */
[----:B------:R-:W-:Y:S01]  /*f370*/  MUFU.EX2 R20, R10 ;  /* 0x0000000a00147308 */ /* 0x000fe20000000800 */
[----:B------:R-:W-:Y:S01]  /*f380*/  HMMA.16816.F32 R116, R4, R40, R116 ;  /* 0x000000280474723c */ /* 0x000fe20000001874 */
[----:B------:R-:W-:Y:S02]  /*f390*/  MOV R178, R127 ;  /* 0x0000007f00b27202 */ /* 0x000fe40000000f00 */
[----:B-----5:R-:W-:-:S03]  /*f3a0*/  F2FP.F16.F32.PACK_AB R125, R19, R21 ;  /* 0x00000015137d723e */ /* 0x020fc600000000ff */
[----:B------:R-:W-:Y:S01]  /*f3b0*/  HMMA.16816.F32 R24, R4, R42, R128 ;  /* 0x0000002a0418723c */ /* 0x000fe20000001880 */
[----:B------:R3:W5:Y:S06]  /*f3c0*/  MUFU.EX2 R18, R0 ;  /* 0x0000000000127308 */ /* 0x00076c0000000800 */
[----:B------:R-:W-:-:S04]  /*f3d0*/  FFMA.FTZ R4, R209, UR17, -R11 ;  /* 0x00000011d1047c23 */ /* 0x000fc8000801080b */
[----:B------:R-:W-:Y:S01]  /*f3e0*/  MUFU.EX2 R6, R4 ;  /* 0x0000000400067308 */ /* 0x000fe20000000800 */
[----:B---3--:R-:W-:Y:S01]  /*f3f0*/  FFMA.FTZ R0, R201, UR17, -R12 ;  /* 0x00000011c9007c23 */ /* 0x008fe2000801080c */
[----:B-----5:R-:W-:-:S06]  /*f400*/  F2FP.F16.F32.PACK_AB R127, R18, R20 ;  /* 0x00000014127f723e */ /* 0x020fcc00000000ff */
[----:B------:R3:W-:Y:S01]  /*f410*/  MUFU.EX2 R17, R0 ;  /* 0x0000000000117308 */ /* 0x0007e20000000800 */
[C---:B-1----:R-:W-:Y:S06]  /*f420*/  HMMA.16816.F32 R144, R124.reuse, R156, R144 ;  /* 0x0000009c7c90723c */ /* 0x042fec0000001890 */
[C---:B------:R-:W-:Y:S06]  /*f430*/  HMMA.16816.F32 R152, R124.reuse, R158, R152 ;  /* 0x0000009e7c98723c */ /* 0x040fec0000001898 */
[----:B------:R-:W-:Y:S01]  /*f440*/  HMMA.16816.F32 R160, R124, R172, R160 ;  /* 0x000000ac7ca0723c */ /* 0x000fe200000018a0 */
[----:B---3--:R-:W-:-:S04]  /*f450*/  FFMA.FTZ R0, R203, UR17, -R12 ;  /* 0x00000011cb007c23 */ /* 0x008fc8000801080c */
[----:B------:R1:W3:Y:S01]  /*f460*/  MUFU.EX2 R16, R0 ;  /* 0x0000000000107308 */ /* 0x0002e20000000800 */
[C---:B------:R-:W-:Y:S06]  /*f470*/  HMMA.16816.F32 R168, R124.reuse, R174, R168 ;  /* 0x000000ae7ca8723c */ /* 0x040fec00000018a8 */
[C---:B--2---:R-:W-:Y:S06]  /*f480*/  HMMA.16816.F32 R40, R124.reuse, R48, R176 ;  /* 0x000000307c28723c */ /* 0x044fec00000018b0 */
[----:B------:R-:W-:Y:S01]  /*f490*/  HMMA.16816.F32 R44, R124, R50, R44 ;  /* 0x000000327c2c723c */ /* 0x000fe2000000182c */
[----:B-1----:R-:W-:Y:S01]  /*f4a0*/  FFMA.FTZ R0, R202, UR17, -R12 ;  /* 0x00000011ca007c23 */ /* 0x002fe2000801080c */
[----:B---3--:R-:W-:-:S04]  /*f4b0*/  F2FP.F16.F32.PACK_AB R128, R16, R17 ;  /* 0x000000111080723e */ /* 0x008fc800000000ff */
[C---:B------:R-:W-:Y:S01]  /*f4c0*/  HMMA.16816.F32 R56, R124.reuse, R64, R56 ;  /* 0x000000407c38723c */ /* 0x040fe20000001838 */
[----:B------:R1:W-:Y:S05]  /*f4d0*/  MUFU.EX2 R10, R0 ;  /* 0x00000000000a7308 */ /* 0x0003ea0000000800 */
[C---:B------:R-:W-:Y:S06]  /*f4e0*/  HMMA.16816.F32 R60, R124.reuse, R66, R60 ;  /* 0x000000427c3c723c */ /* 0x040fec000000183c */
[C---:B----4-:R-:W-:Y:S06]  /*f4f0*/  HMMA.16816.F32 R72, R124.reuse, R80, R72 ;  /* 0x000000507c48723c */ /* 0x050fec0000001848 */
        /* <DEDUP_REMOVED lines=219> */
[----:B------:R-:W-:-:S04]  /*102b0*/  FMUL.FTZ R192, R192, UR32 ;  /* 0x00000020c0c07c20 */ /* 0x000fc80008410000 */
[----:B------:R-:W-:Y:S01]  /*102c0*/  HMMA.16816.F32 R24, R24, R138, R200 ;  /* 0x0000008a1818723c */ /* 0x000fe200000018c8 */
[----:B------:R5:W1:Y:S01]  /*102d0*/  MUFU.TANH R198, R187 ;  /* 0x000000bb00c67308 */ /* 0x000a620000002400 */
[----:B------:R-:W-:-:S04]  /*102e0*/  FMUL.FTZ R137, R194, UR32 ;  /* 0x00000020c2897c20 */ /* 0x000fc80008410000 */
        /* <DEDUP_REMOVED lines=117> */
.L_x_2676:
[----:B------:R-:W-:Y:S05]  /*10a40*/  BSYNC B0 ;  /* 0x0000000000007941 */ /* 0x000fea0003800000 */
.L_x_2675:
[----:B------:R-:W0:Y:S02]  /*10a50*/  LDGDEPBAR ;  /* 0x00000000000079af */ /* 0x000e240000000000 */
.L_x_2674:
[----:B------:R-:W-:Y:S01]  /*10a60*/  MOV R0, UR19 ;  /* 0x0000001300007c02 */ /* 0x000fe20008000f00 */
[----:B------:R-:W-:Y:S01]  /*10a70*/  LDSM.16.MT88.4 R140, [R217+0xa000] ;  /* 0x00a00000d98c783b */ /* 0x000fe20000004200 */
[----:B------:R-:W-:Y:S02]  /*10a80*/  MOV R194, R246 ;  /* 0x000000f600c27202 */ /* 0x000fe40000000f00 */
[----:B------:R-:W-:Y:S02]  /*10a90*/  LEA R0, R0, R247, 0x5 ;  /* 0x000000f700007211 */ /* 0x000fe400078e28ff */
[----:B------:R-:W-:Y:S02]  /*10aa0*/  MOV R195, R245 ;  /* 0x000000f500c37202 */ /* 0x000fe40000000f00 */
[C---:B------:R-:W-:Y:S02]  /*10ab0*/  IADD3 R2, R0.reuse, 0x1, RZ ;  /* 0x0000000100027810 */ /* 0x040fe40007ffe0ff */
[----:B------:R-:W-:-:S02]  /*10ac0*/  ISETP.GE.AND P1, PT, R0, R235, PT ;  /* 0x000000eb0000720c */ /* 0x000fc40003f26270 */
[C---:B------:R-:W-:Y:S02]  /*10ad0*/  ISETP.GE.AND P3, PT, R2.reuse, R235, PT ;  /* 0x000000eb0200720c */ /* 0x040fe40003f66270 */
[C---:B------:R-:W-:Y:S02]  /*10ae0*/  ISETP.GE.AND P2, PT, R2.reuse, R234, PT ;  /* 0x000000ea0200720c */ /* 0x040fe40003f46270 */
[C---:B------:R-:W-:Y:S02]  /*10af0*/  ISETP.GE.AND P4, PT, R2.reuse, R233, PT ;  /* 0x000000e90200720c */ /* 0x040fe40003f86270 */
[----:B------:R-:W-:Y:S02]  /*10b00*/  ISETP.GE.AND P6, PT, R2, R232, PT ;  /* 0x000000e80200720c */ /* 0x000fe40003fc6270 */
[C---:B------:R-:W-:Y:S02]  /*10b10*/  ISETP.GE.AND P0, PT, R0.reuse, R234, PT ;  /* 0x000000ea0000720c */ /* 0x040fe40003f06270 */
[----:B------:R-:W-:-:S02]  /*10b20*/  ISETP.LT.OR P1, PT, R0, R231, P1 ;  /* 0x000000e70000720c */ /* 0x000fc40000f21670 */
[C---:B------:R-:W-:Y:S02]  /*10b30*/  ISETP.LT.OR P3, PT, R2.reuse, R231, P3 ;  /* 0x000000e70200720c */ /* 0x040fe40001f61670 */
[C---:B------:R-:W-:Y:S02]  /*10b40*/  ISETP.LT.OR P2, PT, R2.reuse, R230, P2 ;  /* 0x000000e60200720c */ /* 0x040fe40001741670 */
[C---:B------:R-:W-:Y:S02]  /*10b50*/  ISETP.LT.OR P4, PT, R2.reuse, R229, P4 ;  /* 0x000000e50200720c */ /* 0x040fe40002781670 */
[----:B------:R-:W-:Y:S02]  /*10b60*/  ISETP.LT.OR P6, PT, R2, R228, P6 ;  /* 0x000000e40200720c */ /* 0x000fe400037c1670 */
[C---:B------:R-:W-:Y:S02]  /*10b70*/  ISETP.GE.AND P5, PT, R0.reuse, R233, PT ;  /* 0x000000e90000720c */ /* 0x040fe40003fa6270 */
[----:B------:R-:W-:-:S02]  /*10b80*/  ISETP.LT.OR P0, PT, R0, R230, P0 ;  /* 0x000000e60000720c */ /* 0x000fc40000701670 */
[----:B------:R-:W-:Y:S02]  /*10b90*/  IADD3 R2, R0, 0x8, RZ ;  /* 0x0000000800027810 */ /* 0x000fe40007ffe0ff */
[----:B-1----:R-:W-:Y:S02]  /*10ba0*/  FSEL R6, R208, -INF , !P1 ;  /* 0xff800000d0067808 */ /* 0x002fe40004800000 */
[C---:B------:R-:W-:Y:S02]  /*10bb0*/  ISETP.LT.OR P5, PT, R0.reuse, R229, P5 ;  /* 0x000000e50000720c */ /* 0x040fe40002fa1670 */
[----:B------:R-:W-:Y:S02]  /*10bc0*/  FSEL R9, R197, -INF , !P0 ;  /* 0xff800000c5097808 */ /* 0x000fe40004000000 */
[----:B------:R-:W-:Y:S02]  /*10bd0*/  ISETP.GE.AND P1, PT, R0, R232, PT ;  /* 0x000000e80000720c */ /* 0x000fe40003f26270 */
[----:B------:R-:W-:-:S02]  /*10be0*/  ISETP.GE.AND P0, PT, R2, R235, PT ;  /* 0x000000eb0200720c */ /* 0x000fc40003f06270 */
[----:B--2---:R-:W-:Y:S02]  /*10bf0*/  IADD3 R5, R0, 0x9, RZ ;  /* 0x0000000900057810 */ /* 0x004fe40007ffe0ff */
[----:B------:R-:W-:Y:S02]  /*10c00*/  FSEL R13, R192, -INF , !P5 ;  /* 0xff800000c00d7808 */ /* 0x000fe40006800000 */
[----:B------:R-:W-:Y:S02]  /*10c10*/  ISETP.LT.OR P1, PT, R0, R228, P1 ;  /* 0x000000e40000720c */ /* 0x000fe40000f21670 */
[C---:B------:R-:W-:Y:S02]  /*10c20*/  ISETP.GE.AND P5, PT, R2.reuse, R234, PT ;  /* 0x000000ea0200720c */ /* 0x040fe40003fa6270 */
[----:B------:R-:W-:Y:S02]  /*10c30*/  ISETP.LT.OR P0, PT, R2, R231, P0 ;  /* 0x000000e70200720c */ /* 0x000fe40000701670 */
[----:B------:R-:W-:-:S02]  /*10c40*/  IADD3 R4, R0, 0x10, RZ ;  /* 0x0000001000047810 */ /* 0x000fc40007ffe0ff */
[----:B------:R-:W-:Y:S02]  /*10c50*/  FSEL R16, R198, -INF , !P2 ;  /* 0xff800000c6107808 */ /* 0x000fe40005000000 */
[----:B------:R-:W-:Y:S02]  /*10c60*/  FSEL R10, R199, -INF , !P3 ;  /* 0xff800000c70a7808 */ /* 0x000fe40005800000 */
[----:B------:R-:W-:Y:S02]  /*10c70*/  ISETP.GE.AND P2, PT, R5, R235, PT ;  /* 0x000000eb0500720c */ /* 0x000fe40003f46270 */
[----:B------:R-:W-:Y:S02]  /*10c80*/  FMNMX.FTZ R11, R239, R6, !PT ;  /* 0x00000006ef0b7209 */ /* 0x000fe40007810000 */
[----:B------:R-:W-:Y:S02]  /*10c90*/  FSEL R17, R137, -INF , !P1 ;  /* 0xff80000089117808 */ /* 0x000fe40004800000 */
[----:B------:R-:W-:-:S02]  /*10ca0*/  ISETP.LT.OR P5, PT, R2, R230, P5 ;  /* 0x000000e60200720c */ /* 0x000fc40002fa1670 */
[----:B------:R-:W-:Y:S02]  /*10cb0*/  FSEL R8, R177, -INF , !P0 ;  /* 0xff800000b1087808 */ /* 0x000fe40004000000 */
[C---:B------:R-:W-:Y:S02]  /*10cc0*/  ISETP.GE.AND P1, PT, R2.reuse, R233, PT ;  /* 0x000000e90200720c */ /* 0x040fe40003f26270 */
[----:B------:R-:W-:Y:S02]  /*10cd0*/  ISETP.GE.AND P3, PT, R2, R232, PT ;  /* 0x000000e80200720c */ /* 0x000fe40003f66270 */
[----:B------:R-:W-:Y:S02]  /*10ce0*/  IADD3 R3, R0, 0x11, RZ ;  /* 0x0000001100037810 */ /* 0x000fe40007ffe0ff */
[----:B------:R-:W-:Y:S02]  /*10cf0*/  ISETP.GE.AND P0, PT, R4, R235, PT ;  /* 0x000000eb0400720c */ /* 0x000fe40003f06270 */
[----:B------:R-:W-:-:S02]  /*10d00*/  ISETP.LT.OR P2, PT, R5, R231, P2 ;  /* 0x000000e70500720c */ /* 0x000fc40001741670 */
[----:B------:R-:W-:Y:S02]  /*10d10*/  FMNMX.FTZ R11, R10, R11, !PT ;  /* 0x0000000b0a0b7209 */ /* 0x000fe40007810000 */
[----:B------:R-:W-:Y:S02]  /*10d20*/  FSEL R15, R136, -INF , !P5 ;  /* 0xff800000880f7808 */ /* 0x000fe40006800000 */
[C---:B------:R-:W-:Y:S02]  /*10d30*/  ISETP.LT.OR P1, PT, R2.reuse, R229, P1 ;  /* 0x000000e50200720c */ /* 0x040fe40000f21670 */
[----:B------:R-:W-:Y:S02]  /*10d40*/  ISETP.LT.OR P3, PT, R2, R228, P3 ;  /* 0x000000e40200720c */ /* 0x000fe40001f61670 */
[----:B------:R-:W-:Y:S02]  /*10d50*/  ISETP.GE.AND P5, PT, R3, R235, PT ;  /* 0x000000eb0300720c */ /* 0x000fe40003fa6270 */
[----:B------:R-:W-:-:S02]  /*10d60*/  ISETP.LT.OR P0, PT, R4, R231, P0 ;  /* 0x000000e70400720c */ /* 0x000fc40000701670 */
[----:B------:R-:W-:Y:S02]  /*10d70*/  IADD3 R2, R0, 0x18, RZ ;  /* 0x0000001800027810 */ /* 0x000fe40007ffe0ff */
[----:B------:R-:W-:Y:S02]  /*10d80*/  FSEL R7, R179, -INF , !P2 ;  /* 0xff800000b3077808 */ /* 0x000fe40005000000 */
[----:B------:R-:W-:Y:S02]  /*10d90*/  FMNMX.FTZ R11, R8, R11, !PT ;  /* 0x0000000b080b7209 */ /* 0x000fe40007810000 */
[----:B------:R-:W-:Y:S02]  /*10da0*/  ISETP.LT.OR P5, PT, R3, R231, P5 ;  /* 0x000000e70300720c */ /* 0x000fe40002fa1670 */
[----:B------:R-:W-:Y:S02]  /*10db0*/  FSEL R204, R32, -INF , !P0 ;  /* 0xff80000020cc7808 */ /* 0x000fe40004000000 */
[----:B------:R-:W-:-:S02]  /*10dc0*/  IADD3 R0, R0, 0x19, RZ ;  /* 0x0000001900007810 */ /* 0x000fc40007ffe0ff */
[----:B------:R-:W-:Y:S02]  /*10dd0*/  ISETP.GE.AND P0, PT, R2, R235, PT ;  /* 0x000000eb0200720c */ /* 0x000fe40003f06270 */
[----:B------:R-:W-:Y:S02]  /*10de0*/  FMNMX.FTZ R11, R7, R11, !PT ;  /* 0x0000000b070b7209 */ /* 0x000fe40007810000 */
[----:B------:R-:W-:Y:S02]  /*10df0*/  FSEL R19, R196, -INF , !P4 ;  /* 0xff800000c4137808 */ /* 0x000fe40006000000 */
[----:B------:R-:W-:Y:S02]  /*10e00*/  FSEL R20, R193, -INF , !P6 ;  /* 0xff800000c1147808 */ /* 0x000fe40007000000 */
[C---:B------:R-:W-:Y:S02]  /*10e10*/  ISETP.GE.AND P4, PT, R5.reuse, R234, PT ;  /* 0x000000ea0500720c */ /* 0x040fe40003f86270 */
[----:B------:R-:W-:-:S02]  /*10e20*/  ISETP.GE.AND P6, PT, R5, R233, PT ;  /* 0x000000e90500720c */ /* 0x000fc40003fc6270 */
[----:B------:R-:W-:Y:S02]  /*10e30*/  ISETP.GE.AND P2, PT, R5, R232, PT ;  /* 0x000000e80500720c */ /* 0x000fe40003f46270 */
[----:B------:R-:W-:Y:S02]  /*10e40*/  FSEL R206, R29, -INF , !P5 ;  /* 0xff8000001dce7808 */ /* 0x000fe40006800000 */
[----:B------:R-:W-:Y:S02]  /*10e50*/  ISETP.GE.AND P5, PT, R0, R235, PT ;  /* 0x000000eb0000720c */ /* 0x000fe40003fa6270 */
[----:B------:R-:W-:Y:S02]  /*10e60*/  ISETP.LT.OR P0, PT, R2, R231, P0 ;  /* 0x000000e70200720c */ /* 0x000fe40000701670 */
        /* <DEDUP_REMOVED lines=9> */
[C---:B------:R-:W-:Y:S02]  /*10f00*/  ISETP.GE.AND P0, PT, R4.reuse, R234, PT ;  /* 0x000000ea0400720c */ /* 0x040fe40003f06270 */
[----:B------:R-:W-:Y:S02]  /*10f10*/  FMNMX.FTZ R136, R207, R5, !PT ;  /* 0x00000005cf887209 */ /* 0x000fe40007810000 */
[----:B------:R-:W-:Y:S02]  /*10f20*/  FSEL R18, R133, -INF , !P1 ;  /* 0xff80000085127808 */ /* 0x000fe40004800000 */
[----:B------:R-:W-:Y:S01]  /*10f30*/  ISETP.LT.OR P0, PT, R4, R230, P0 ;  /* 0x000000e60400720c */ /* 0x000fe20000701670 */
[----:B------:R-:W1:Y:S01]  /*10f40*/  SHFL.BFLY PT, R5, R136, 0x2, 0x1f ;  /* 0x0c401f0088057f89 */ /* 0x000e6200000e0000 */
[----:B------:R-:W-:-:S02]  /*10f50*/  ISETP.GE.AND P1, PT, R3, R234, PT ;  /* 0x000000ea0300720c */ /* 0x000fc40003f26270 */
[----:B------:R-:W-:Y:S02]  /*10f60*/  FSEL R14, R176, -INF , !P4 ;  /* 0xff800000b00e7808 */ /* 0x000fe40006000000 */
[----:B------:R-:W-:Y:S02]  /*10f70*/  FSEL R240, R34, -INF , !P0 ;  /* 0xff80000022f07808 */ /* 0x000fe40004000000 */
[----:B------:R-:W-:Y:S02]  /*10f80*/  ISETP.GE.AND P4, PT, R2, R234, PT ;  /* 0x000000ea0200720c */ /* 0x000fe40003f86270 */
[----:B------:R-:W-:Y:S02]  /*10f90*/  ISETP.LT.OR P1, PT, R3, R230, P1 ;  /* 0x000000e60300720c */ /* 0x000fe40000f21670 */
[----:B------:R-:W-:Y:S02]  /*10fa0*/  ISETP.GE.AND P0, PT, R0, R234, PT ;  /* 0x000000ea0000720c */ /* 0x000fe40003f06270 */
[----:B------:R-:W-:-:S02]  /*10fb0*/  ISETP.LT.OR P4, PT, R2, R230, P4 ;  /* 0x000000e60200720c */ /* 0x000fc40002781670 */
[----:B------:R-:W-:Y:S02]  /*10fc0*/  FSEL R243, R28, -INF , !P1 ;  /* 0xff8000001cf37808 */ /* 0x000fe40004800000 */
[----:B------:R-:W-:Y:S01]  /*10fd0*/  ISETP.LT.OR P0, PT, R0, R230, P0 ;  /* 0x000000e60000720c */ /* 0x000fe20000701670 */
[----:B------:R-:W-:Y:S01]  /*10fe0*/  LDSM.16.MT88.4 R28, [R218+0xb000] ;  /* 0x00b00000da1c783b */ /* 0x000fe20000004200 */
[C---:B------:R-:W-:Y:S02]  /*10ff0*/  ISETP.GE.AND P5, PT, R4.reuse, R233, PT ;  /* 0x000000e90400720c */ /* 0x040fe40003fa6270 */
[----:B------:R-:W-:Y:S02]  /*11000*/  ISETP.GE.AND P1, PT, R4, R232, PT ;  /* 0x000000e80400720c */ /* 0x000fe40003f26270 */
[----:B------:R-:W-:Y:S02]  /*11010*/  FSEL R242, R22, -INF , !P4 ;  /* 0xff80000016f27808 */ /* 0x000fe40006000000 */
[----:B------:R-:W-:-:S02]  /*11020*/  FSEL R241, R21, -INF , !P0 ;  /* 0xff80000015f17808 */ /* 0x000fc40004000000 */
[----:B------:R-:W-:Y:S02]  /*11030*/  FMNMX.FTZ R11, R238, R9, !PT ;  /* 0x00000009ee0b7209 */ /* 0x000fe40007810000 */
[C---:B------:R-:W-:Y:S02]  /*11040*/  ISETP.LT.OR P5, PT, R4.reuse, R229, P5 ;  /* 0x000000e50400720c */ /* 0x040fe40002fa1670 */
[----:B------:R-:W-:Y:S02]  /*11050*/  ISETP.LT.OR P1, PT, R4, R228, P1 ;  /* 0x000000e40400720c */ /* 0x000fe40000f21670 */
[C---:B------:R-:W-:Y:S02]  /*11060*/  ISETP.GE.AND P4, PT, R3.reuse, R233, PT ;  /* 0x000000e90300720c */ /* 0x040fe40003f86270 */
[----:B------:R-:W-:Y:S02]  /*11070*/  ISETP.GE.AND P0, PT, R3, R232, PT ;  /* 0x000000e80300720c */ /* 0x000fe40003f06270 */
[----:B------:R-:W-:-:S02]  /*11080*/  FMNMX.FTZ R4, R237, R13, !PT ;  /* 0x0000000ded047209 */ /* 0x000fc40007810000 */
[----:B------:R-:W-:Y:S02]  /*11090*/  FMNMX.FTZ R11, R16, R11, !PT ;  /* 0x0000000b100b7209 */ /* 0x000fe40007810000 */
[C---:B------:R-:W-:Y:S02]  /*110a0*/  ISETP.LT.OR P4, PT, R3.reuse, R229, P4 ;  /* 0x000000e50300720c */ /* 0x040fe40002781670 */
[----:B------:R-:W-:Y:S02]  /*110b0*/  ISETP.LT.OR P0, PT, R3, R228, P0 ;  /* 0x000000e40300720c */ /* 0x000fe40000701670 */
[----:B------:R-:W-:Y:S02]  /*110c0*/  FMNMX.FTZ R3, R19, R4, !PT ;  /* 0x0000000413037209 */ /* 0x000fe40007810000 */
[----:B------:R-:W-:Y:S02]  /*110d0*/  FMNMX.FTZ R135, R15, R11, !PT ;  /* 0x0000000b0f877209 */ /* 0x000fe40007810000 */
[----:B-1----:R-:W-:-:S02]  /*110e0*/  FMNMX.FTZ R136, R136, R5, !PT ;  /* 0x0000000588887209 */ /* 0x002fc40007810000 */
[----:B------:R-:W-:Y:S02]  /*110f0*/  FSEL R5, R180, -INF , !P6 ;  /* 0xff800000b4057808 */ /* 0x000fe40007000000 */
[----:B------:R-:W-:Y:S01]  /*11100*/  FMNMX.FTZ R3, R18, R3, !PT ;  /* 0x0000000312037209 */ /* 0x000fe20007810000 */
[----:B------:R-:W1:Y:S01]  /*11110*/  SHFL.BFLY PT, R21, R136, 0x1, 0x1f ;  /* 0x0c201f0088157f89 */ /* 0x000e6200000e0000 */
[----:B------:R-:W-:Y:S02]  /*11120*/  FMNMX.FTZ R135, R14, R135, !PT ;  /* 0x000000870e877209 */ /* 0x000fe40007810000 */
[----:B------:R-:W-:Y:S02]  /*11130*/  ISETP.GE.AND P6, PT, R2, R233, PT ;  /* 0x000000e90200720c */ /* 0x000fe40003fc6270 */
[----:B------:R-:W-:Y:S02]  /*11140*/  FSEL R132, R132, -INF , !P5 ;  /* 0xff80000084847808 */ /* 0x000fe40006800000 */
[----:B------:R-:W-:-:S02]  /*11150*/  FMNMX.FTZ R3, R5, R3, !PT ;  /* 0x0000000305037209 */ /* 0x000fc40007810000 */
[----:B------:R-:W-:Y:S02]  /*11160*/  FMNMX.FTZ R135, R240, R135, !PT ;  /* 0x00000087f0877209 */ /* 0x000fe40007810000 */
[----:B------:R-:W-:Y:S02]  /*11170*/  ISETP.LT.OR P6, PT, R2, R229, P6 ;  /* 0x000000e50200720c */ /* 0x000fe400037c1670 */
[----:B------:R-:W-:Y:S02]  /*11180*/  FSEL R138, R33, -INF , !P4 ;  /* 0xff800000218a7808 */ /* 0x000fe40006000000 */
[----:B------:R-:W-:Y:S01]  /*11190*/  FMNMX.FTZ R3, R132, R3, !PT ;  /* 0x0000000384037209 */ /* 0x000fe20007810000 */
[----:B------:R-:W-:Y:S01]  /*111a0*/  LDSM.16.MT88.4 R32, [R218+0xa000] ;  /* 0x00a00000da20783b */ /* 0x000fe20000004200 */
[----:B------:R-:W-:Y:S02]  /*111b0*/  FMNMX.FTZ R11, R236, R17, !PT ;  /* 0x00000011ec0b7209 */ /* 0x000fe40007810000 */
[----:B------:R-:W-:-:S02]  /*111c0*/  FMNMX.FTZ R135, R243, R135, !PT ;  /* 0x00000087f3877209 */ /* 0x000fc40007810000 */
[----:B------:R-:W-:Y:S02]  /*111d0*/  FSEL R133, R23, -INF , !P6 ;  /* 0xff80000017857808 */ /* 0x000fe40007000000 */
[----:B------:R-:W-:Y:S02]  /*111e0*/  FMNMX.FTZ R3, R138, R3, !PT ;  /* 0x000000038a037209 */ /* 0x000fe40007810000 */
[----:B------:R-:W-:Y:S02]  /*111f0*/  FSEL R4, R182, -INF , !P3 ;  /* 0xff800000b6047808 */ /* 0x000fe40005800000 */
[----:B------:R-:W-:Y:S02]  /*11200*/  FMNMX.FTZ R11, R20, R11, !PT ;  /* 0x0000000b140b7209 */ /* 0x000fe40007810000 */
[----:B------:R-:W-:Y:S02]  /*11210*/  FMNMX.FTZ R135, R242, R135, !PT ;  /* 0x00000087f2877209 */ /* 0x000fe40007810000 */
[----:B------:R-:W-:-:S02]  /*11220*/  FMNMX.FTZ R134, R133, R3, !PT ;  /* 0x0000000385867209 */ /* 0x000fc40007810000 */
[----:B------:R-:W-:Y:S02]  /*11230*/  ISETP.GE.AND P3, PT, R2, R232, PT ;  /* 0x000000e80200720c */ /* 0x000fe40003f66270 */
[----:B------:R-:W-:Y:S02]  /*11240*/  FSEL R3, R178, -INF , !P2 ;  /* 0xff800000b2037808 */ /* 0x000fe40005000000 */
[----:B------:R-:W-:Y:S01]  /*11250*/  FMNMX.FTZ R11, R4, R11, !PT ;  /* 0x0000000b040b7209 */ /* 0x000fe20007810000 */
[----:B------:R-:W-:Y:S01]  /*11260*/  LDSM.16.MT88.4 R176, [R213+0xb000] ;  /* 0x00b00000d5b0783b */ /* 0x000fe20000004200 */
[----:B------:R-:W-:Y:S02]  /*11270*/  FMNMX.FTZ R135, R241, R135, !PT ;  /* 0x00000087f1877209 */ /* 0x000fe40007810000 */
[----:B------:R-:W-:Y:S02]  /*11280*/  ISETP.GE.AND P5, PT, R0, R233, PT ;  /* 0x000000e90000720c */ /* 0x000fe40003fa6270 */
[----:B------:R-:W-:Y:S01]  /*11290*/  ISETP.LT.OR P3, PT, R2, R228, P3 ;  /* 0x000000e40200720c */ /* 0x000fe20001f61670 */
[----:B------:R-:W2:Y:S01]  /*112a0*/  SHFL.BFLY PT, R12, R135, 0x2, 0x1f ;  /* 0x0c401f00870c7f89 */ /* 0x000ea200000e0000 */
[----:B------:R-:W-:-:S02]  /*112b0*/  FSEL R139, R139, -INF , !P1 ;  /* 0xff8000008b8b7808 */ /* 0x000fc40004800000 */
[----:B------:R-:W-:Y:S02]  /*112c0*/  FMNMX.FTZ R2, R3, R11, !PT ;  /* 0x0000000b03027209 */ /* 0x000fe40007810000 */
[C---:B------:R-:W-:Y:S02]  /*112d0*/  ISETP.LT.OR P5, PT, R0.reuse, R229, P5 ;  /* 0x000000e50000720c */ /* 0x040fe40002fa1670 */
[----:B------:R-:W-:Y:S02]  /*112e0*/  ISETP.GE.AND P1, PT, R0, R232, PT ;  /* 0x000000e80000720c */ /* 0x000fe40003f26270 */
[----:B------:R-:W-:Y:S02]  /*112f0*/  FSEL R181, R181, -INF , !P0 ;  /* 0xff800000b5b57808 */ /* 0x000fe40004000000 */
[----:B------:R-:W-:Y:S02]  /*11300*/  FMNMX.FTZ R2, R139, R2, !PT ;  /* 0x000000028b027209 */ /* 0x000fe40007810000 */
[----:B------:R-:W-:-:S02]  /*11310*/  FSEL R180, R24, -INF , !P5 ;  /* 0xff80000018b47808 */ /* 0x000fc40006800000 */
[----:B------:R-:W-:Y:S02]  /*11320*/  ISETP.LT.OR P0, PT, R0, R228, P1 ;  /* 0x000000e40000720c */ /* 0x000fe40000f01670 */
[----:B------:R-:W-:Y:S02]  /*11330*/  FSEL R183, R25, -INF , !P3 ;  /* 0xff80000019b77808 */ /* 0x000fe40005800000 */
[----:B------:R-:W-:Y:S02]  /*11340*/  FMNMX.FTZ R0, R181, R2, !PT ;  /* 0x00000002b5007209 */ /* 0x000fe40007810000 */
[----:B------:R-:W-:Y:S02]  /*11350*/  FMNMX.FTZ R134, R180, R134, !PT ;  /* 0x00000086b4867209 */ /* 0x000fe40007810000 */
[----:B------:R-:W-:Y:S02]  /*11360*/  FSEL R182, R26, -INF , !P0 ;  /* 0xff8000001ab67808 */ /* 0x000fe40004000000 */
[----:B------:R-:W-:Y:S01]  /*11370*/  FMNMX.FTZ R0, R183, R0, !PT ;  /* 0x00000000b7007209 */ /* 0x000fe20007810000 */
[----:B------:R-:W3:Y:S01]  /*11380*/  SHFL.BFLY PT, R11, R134, 0x2, 0x1f ;  /* 0x0c401f00860b7f89 */ /* 0x000ee200000e0000 */
[----:B-1----:R-:W-:-:S02]  /*11390*/  FMNMX.FTZ R136, R136, R21, !PT ;  /* 0x0000001588887209 */ /* 0x002fc40007810000 */
[----:B------:R-:W-:Y:S01]  /*113a0*/  FMNMX.FTZ R0, R182, R0, !PT ;  /* 0x00000000b6007209 */ /* 0x000fe20007810000 */
[----:B------:R-:W-:Y:S01]  /*113b0*/  LDSM.16.MT88.4 R24, [R215+0xb000] ;  /* 0x00b00000d718783b */ /* 0x000fe20000004200 */
[----:B--2---:R-:W-:Y:S01]  /*113c0*/  FMNMX.FTZ R135, R135, R12, !PT ;  /* 0x0000000c87877209 */ /* 0x004fe20007810000 */
[C---:B------:R-:W-:Y:S01]  /*113d0*/  FMUL.FTZ R12, R136.reuse, UR17 ;  /* 0x00000011880c7c20 */ /* 0x040fe20008410000 */
[----:B------:R-:W-:Y:S01]  /*113e0*/  FSETP.NEU.FTZ.AND P3, PT, R136, -INF , PT ;  /* 0xff8000008800780b */ /* 0x000fe20003f7d000 */
[----:B------:R-:W1:Y:S03]  /*113f0*/  SHFL.BFLY PT, R2, R0, 0x2, 0x1f ;  /* 0x0c401f0000027f89 */ /* 0x000e6600000e0000 */
[----:B------:R-:W-:Y:S01]  /*11400*/  FSEL R12, R12, RZ, P3 ;  /* 0x000000ff0c0c7208 */ /* 0x000fe20001800000 */
[----:B------:R-:W2:Y:S04]  /*11410*/  SHFL.BFLY PT, R21, R135, 0x1, 0x1f ;  /* 0x0c201f0087157f89 */ /* 0x000ea800000e0000 */
[--C-:B------:R-:W-:Y:S01]  /*11420*/  FFMA.FTZ R6, R6, UR17, -R12.reuse ;  /* 0x0000001106067c23 */ /* 0x100fe2000801080c */
[--C-:B------:R-:W-:Y:S01]  /*11430*/  FFMA.FTZ R8, R8, UR17, -R12.reuse ;  /* 0x0000001108087c23 */ /* 0x100fe2000801080c */
[--C-:B------:R-:W-:Y:S01]  /*11440*/  FFMA.FTZ R10, R10, UR17, -R12.reuse ;  /* 0x000000110a0a7c23 */ /* 0x100fe2000801080c */
[----:B------:R-:W-:Y:S01]  /*11450*/  FFMA.FTZ R7, R7, UR17, -R12 ;  /* 0x0000001107077c23 */ /* 0x000fe2000801080c */
[----:B------:R4:W-:Y:S01]  /*11460*/  MUFU.EX2 R202, R6 ;  /* 0x0000000600ca7308 */ /* 0x0009e20000000800 */
[----:B---3--:R-:W-:-:S07]  /*11470*/  FMNMX.FTZ R134, R134, R11, !PT ;  /* 0x0000000b86867209 */ /* 0x008fce0007810000 */
[----:B------:R3:W-:Y:S01]  /*11480*/  MUFU.EX2 R200, R8 ;  /* 0x0000000800c87308 */ /* 0x0007e20000000800 */
[----:B-1----:R-:W-:Y:S02]  /*11490*/  FMNMX.FTZ R0, R0, R2, !PT ;  /* 0x0000000200007209 */ /* 0x002fe40007810000 */
[----:B------:R-:W-:Y:S02]  /*114a0*/  FSEL R2, R136, RZ, P3 ;  /* 0x000000ff88027208 */ /* 0x000fe40001800000 */
[----:B--2---:R-:W-:Y:S01]  /*114b0*/  FMNMX.FTZ R135, R135, R21, !PT ;  /* 0x0000001587877209 */ /* 0x004fe20007810000 */
[----:B----4-:R-:W1:Y:S02]  /*114c0*/  SHFL.BFLY PT, R6, R134, 0x1, 0x1f ;  /* 0x0c201f0086067f89 */ /* 0x010e6400000e0000 */
[----:B------:R2:W-:Y:S01]  /*114d0*/  MUFU.EX2 R201, R10 ;  /* 0x0000000a00c97308 */ /* 0x0005e20000000800 */
[----:B------:R-:W-:Y:S01]  /*114e0*/  FADD.FTZ R2, R239, -R2 ;  /* 0x80000002ef027221 */ /* 0x000fe20000010000 */
[C---:B------:R-:W-:Y:S01]  /*114f0*/  FSETP.NEU.FTZ.AND P2, PT, R135.reuse, -INF , PT ;  /* 0xff8000008700780b */ /* 0x040fe20003f5d000 */
[----:B------:R-:W4:Y:S01]  /*11500*/  SHFL.BFLY PT, R137, R0, 0x1, 0x1f ;  /* 0x0c201f0000897f89 */ /* 0x000f2200000e0000 */
[----:B------:R-:W-:Y:S01]  /*11510*/  FMUL.FTZ R11, R135, UR17 ;  /* 0x00000011870b7c20 */ /* 0x000fe20008410000 */
[----:B---3--:R-:W-:-:S03]  /*11520*/  FMUL.FTZ R8, R2, UR17 ;  /* 0x0000001102087c20 */ /* 0x008fc60008410000 */
[----:B------:R-:W-:Y:S01]  /*11530*/  MUFU.EX2 R203, R7 ;  /* 0x0000000700cb7308 */ /* 0x000fe20000000800 */
[----:B------:R-:W-:-:S05]  /*11540*/  FSEL R11, R11, RZ, P2 ;  /* 0x000000ff0b0b7208 */ /* 0x000fca0001000000 */
[--C-:B------:R-:W-:Y:S01]  /*11550*/  FFMA.FTZ R9, R9, UR17, -R11.reuse ;  /* 0x0000001109097c23 */ /* 0x100fe2000801080b */
[--C-:B------:R-:W-:Y:S01]  /*11560*/  FFMA.FTZ R16, R16, UR17, -R11.reuse ;  /* 0x0000001110107c23 */ /* 0x100fe2000801080b */
[--C-:B------:R-:W-:Y:S01]  /*11570*/  FFMA.FTZ R15, R15, UR17, -R11.reuse ;  /* 0x000000110f0f7c23 */ /* 0x100fe2000801080b */
[----:B------:R-:W-:Y:S01]  /*11580*/  FFMA.FTZ R14, R14, UR17, -R11 ;  /* 0x000000110e0e7c23 */ /* 0x000fe2000801080b */
[----:B------:R3:W-:Y:S01]  /*11590*/  MUFU.EX2 R197, R9 ;  /* 0x0000000900c57308 */ /* 0x0007e20000000800 */
[----:B-1----:R-:W-:-:S07]  /*115a0*/  FMNMX.FTZ R134, R134, R6, !PT ;  /* 0x0000000686867209 */ /* 0x002fce0007810000 */
[----:B------:R-:W-:Y:S01]  /*115b0*/  MUFU.EX2 R196, R16 ;  /* 0x0000001000c47308 */ /* 0x000fe20000000800 */
[C---:B------:R-:W-:Y:S01]  /*115c0*/  FSETP.NEU.FTZ.AND P1, PT, R134.reuse, -INF , PT ;  /* 0xff8000008600780b */ /* 0x040fe20003f3d000 */
[----:B--2---:R-:W-:Y:S01]  /*115d0*/  FMUL.FTZ R10, R134, UR17 ;  /* 0x00000011860a7c20 */ /* 0x004fe20008410000 */
[----:B----4-:R-:W-:Y:S02]  /*115e0*/  FMNMX.FTZ R137, R0, R137, !PT ;  /* 0x0000008900897209 */ /* 0x010fe40007810000 */
[----:B------:R-:W-:Y:S02]  /*115f0*/  FSEL R0, R134, RZ, P1 ;  /* 0x000000ff86007208 */ /* 0x000fe40000800000 */
[C---:B------:R-:W-:Y:S01]  /*11600*/  FSETP.NEU.FTZ.AND P0, PT, R137.reuse, -INF , PT ;  /* 0xff8000008900780b */ /* 0x040fe20003f1d000 */
[----:B------:R-:W-:Y:S01]  /*11610*/  MUFU.EX2 R198, R15 ;  /* 0x0000000f00c67308 */ /* 0x000fe20000000800 */
[----:B---3--:R-:W-:Y:S01]  /*11620*/  FMUL.FTZ R9, R137, UR17 ;  /* 0x0000001189097c20 */ /* 0x008fe20008410000 */
[----:B------:R-:W-:Y:S01]  /*11630*/  FADD.FTZ R2, R237, -R0 ;  /* 0x80000000ed027221 */ /* 0x000fe20000010000 */
[----:B------:R-:W-:-:S02]  /*11640*/  FSEL R0, R137, RZ, P0 ;  /* 0x000000ff89007208 */ /* 0x000fc40000000000 */
[----:B------:R-:W-:Y:S01]  /*11650*/  FSEL R10, R10, RZ, P1 ;  /* 0x000000ff0a0a7208 */ /* 0x000fe20000800000 */
[----:B------:R-:W-:Y:S01]  /*11660*/  FMUL.FTZ R2, R2, UR17 ;  /* 0x0000001102027c20 */ /* 0x000fe20008410000 */
[----:B------:R-:W-:Y:S01]  /*11670*/  FSEL R9, R9, RZ, P0 ;  /* 0x000000ff09097208 */ /* 0x000fe20000000000 */
[----:B------:R-:W-:Y:S01]  /*11680*/  FADD.FTZ R0, R236, -R0 ;  /* 0x80000000ec007221 */ /* 0x000fe20000010000 */
[----:B------:R-:W-:Y:S01]  /*11690*/  MUFU.EX2 R199, R14 ;  /* 0x0000000e00c77308 */ /* 0x000fe20000000800 */
[--C-:B------:R-:W-:Y:S01]  /*116a0*/  FFMA.FTZ R13, R13, UR17, -R10.reuse ;  /* 0x000000110d0d7c23 */ /* 0x100fe2000801080a */
[--C-:B------:R-:W-:Y:S01]  /*116b0*/  FFMA.FTZ R19, R19, UR17, -R10.reuse ;  /* 0x0000001113137c23 */ /* 0x100fe2000801080a */
[----:B------:R-:W-:Y:S01]  /*116c0*/  FMUL.FTZ R0, R0, UR17 ;  /* 0x0000001100007c20 */ /* 0x000fe20008410000 */
[--C-:B------:R-:W-:Y:S01]  /*116d0*/  FFMA.FTZ R18, R18, UR17, -R10.reuse ;  /* 0x0000001112127c23 */ /* 0x100fe2000801080a */
[--C-:B------:R-:W-:Y:S01]  /*116e0*/  FFMA.FTZ R5, R5, UR17, -R10.reuse ;  /* 0x0000001105057c23 */ /* 0x100fe2000801080a */
[--C-:B------:R-:W-:Y:S01]  /*116f0*/  FFMA.FTZ R17, R17, UR17, -R9.reuse ;  /* 0x0000001111117c23 */ /* 0x100fe20008010809 */
[--C-:B------:R-:W-:Y:S01]  /*11700*/  FFMA.FTZ R20, R20, UR17, -R9.reuse ;  /* 0x0000001114147c23 */ /* 0x100fe20008010809 */
[--C-:B------:R-:W-:Y:S01]  /*11710*/  FFMA.FTZ R4, R4, UR17, -R9.reuse ;  /* 0x0000001104047c23 */ /* 0x100fe20008010809 */
[----:B------:R-:W-:Y:S01]  /*11720*/  FFMA.FTZ R3, R3, UR17, -R9 ;  /* 0x0000001103037c23 */ /* 0x000fe20008010809 */
[----:B------:R1:W-:Y:S08]  /*11730*/  MUFU.EX2 R189, R13 ;  /* 0x0000000d00bd7308 */ /* 0x0003f00000000800 */
[----:B------:R-:W-:Y:S08]  /*11740*/  MUFU.EX2 R188, R19 ;  /* 0x0000001300bc7308 */ /* 0x000ff00000000800 */
[----:B------:R-:W-:Y:S01]  /*11750*/  MUFU.EX2 R190, R18 ;  /* 0x0000001200be7308 */ /* 0x000fe20000000800 */
[----:B-1----:R-:W-:-:S07]  /*11760*/  FFMA.FTZ R13, R132, UR17, -R10 ;  /* 0x00000011840d7c23 */ /* 0x002fce000801080a */
[----:B------:R-:W1:Y:S08]  /*11770*/  MUFU.EX2 R191, R5 ;  /* 0x0000000500bf7308 */ /* 0x000e700000000800 */
[----:B------:R2:W-:Y:S08]  /*11780*/  MUFU.EX2 R184, R17 ;  /* 0x0000001100b87308 */ /* 0x0005f00000000800 */
[----:B------:R-:W3:Y:S01]  /*11790*/  MUFU.EX2 R185, R20 ;  /* 0x0000001400b97308 */ /* 0x000ee20000000800 */
[----:B-1----:R-:W-:-:S07]  /*117a0*/  F2FP.F16.F32.PACK_AB R6, R191, R190 ;  /* 0x000000bebf06723e */ /* 0x002fce00000000ff */
[----:B------:R1:W-:Y:S01]  /*117b0*/  MUFU.EX2 R187, R4 ;  /* 0x0000000400bb7308 */ /* 0x0003e20000000800 */
[----:B--2---:R-:W2:Y:S07]  /*117c0*/  LDSM.16.MT88.4 R16, [R213+0xa000] ;  /* 0x00a00000d510783b */ /* 0x004eae0000004200 */
[----:B------:R-:W4:Y:S01]  /*117d0*/  MUFU.EX2 R186, R3 ;  /* 0x0000000300ba7308 */ /* 0x000f220000000800 */
[----:B---3--:R-:W-:Y:S01]  /*117e0*/  F2FP.F16.F32.PACK_AB R5, R185, R184 ;  /* 0x000000b8b905723e */ /* 0x008fe200000000ff */
[----:B------:R-:W3:Y:S06]  /*117f0*/  LDSM.16.MT88.4 R20, [R215+0xa000] ;  /* 0x00a00000d714783b */ /* 0x000eec0000004200 */
[----:B------:R-:W5:Y:S01]  /*11800*/  MUFU.EX2 R2, R2 ;  /* 0x0000000200027308 */ /* 0x000f620000000800 */
[----:B-1----:R-:W-:-:S07]  /*11810*/  F2FP.F16.F32.PACK_AB R4, R188, R189 ;  /* 0x000000bdbc04723e */ /* 0x002fce00000000ff */
[----:B------:R-:W1:Y:S01]  /*11820*/  MUFU.EX2 R0, R0 ;  /* 0x0000000000007308 */ /* 0x000e620000000800 */
[----:B----4-:R-:W-:Y:S02]  /*11830*/  F2FP.F16.F32.PACK_AB R7, R186, R187 ;  /* 0x000000bbba07723e */ /* 0x010fe400000000ff */
[----:B------:R-:W-:-:S05]  /*11840*/  FSEL R3, R135, RZ, P2 ;  /* 0x000000ff87037208 */ /* 0x000fca0001000000 */
[----:B------:R-:W-:Y:S01]  /*11850*/  FADD.FTZ R3, R238, -R3 ;  /* 0x80000003ee037221 */ /* 0x000fe20000010000 */
[-C--:B-----5:R-:W-:Y:S01]  /*11860*/  FMUL.FTZ R40, R40, R2.reuse ;  /* 0x0000000228287220 */ /* 0x0a0fe20000410000 */
[-C--:B------:R-:W-:Y:S01]  /*11870*/  FMUL.FTZ R41, R41, R2.reuse ;  /* 0x0000000229297220 */ /* 0x080fe20000410000 */
[----:B------:R-:W4:Y:S01]  /*11880*/  MUFU.EX2 R8, R8 ;  /* 0x0000000800087308 */ /* 0x000f220000000800 */
[----:B------:R-:W-:Y:S01]  /*11890*/  FMUL.FTZ R3, R3, UR17 ;  /* 0x0000001103037c20 */ /* 0x000fe20008410000 */
[-C--:B------:R-:W-:Y:S01]  /*118a0*/  FMUL.FTZ R144, R144, R2.reuse ;  /* 0x0000000290907220 */ /* 0x080fe20000410000 */
[-C--:B------:R-:W-:Y:S01]  /*118b0*/  FMUL.FTZ R145, R145, R2.reuse ;  /* 0x0000000291917220 */ /* 0x080fe20000410000 */
[-C--:B------:R-:W-:Y:S01]  /*118c0*/  FMUL.FTZ R152, R152, R2.reuse ;  /* 0x0000000298987220 */ /* 0x080fe20000410000 */
[----:B------:R-:W-:Y:S01]  /*118d0*/  FMUL.FTZ R153, R153, R2 ;  /* 0x0000000299997220 */ /* 0x000fe20000410000 */
[-C--:B-1----:R-:W-:Y:S01]  /*118e0*/  FMUL.FTZ R42, R42, R0.reuse ;  /* 0x000000002a2a7220 */ /* 0x082fe20000410000 */
[-C--:B------:R-:W-:Y:S01]  /*118f0*/  FMUL.FTZ R43, R43, R0.reuse ;  /* 0x000000002b2b7220 */ /* 0x080fe20000410000 */
[----:B------:R-:W1:Y:S01]  /*11900*/  MUFU.EX2 R3, R3 ;  /* 0x0000000300037308 */ /* 0x000e620000000800 */
[-C--:B------:R-:W-:Y:S01]  /*11910*/  FMUL.FTZ R146, R146, R0.reuse ;  /* 0x0000000092927220 */ /* 0x080fe20000410000 */
[----:B------:R-:W-:Y:S01]  /*11920*/  FMUL.FTZ R147, R147, R0 ;  /* 0x0000000093937220 */ /* 0x000fe20000410000 */
[-C--:B------:R-:W-:Y:S01]  /*11930*/  FMUL.FTZ R160, R160, R2.reuse ;  /* 0x00000002a0a07220 */ /* 0x080fe20000410000 */
[-C--:B------:R-:W-:Y:S01]  /*11940*/  FMUL.FTZ R161, R161, R2.reuse ;  /* 0x00000002a1a17220 */ /* 0x080fe20000410000 */
[-C--:B------:R-:W-:Y:S01]  /*11950*/  FMUL.FTZ R168, R168, R2.reuse ;  /* 0x00000002a8a87220 */ /* 0x080fe20000410000 */
[C---:B------:R-:W-:Y:S01]  /*11960*/  HMMA.16816.F32 R248, R4.reuse, R32, R40 ;  /* 0x0000002004f8723c */ /* 0x040fe20000001828 */
[----:B------:R-:W5:Y:S01]  /*11970*/  LDSM.16.MT88.4 R40, [R217+0xb000] ;  /* 0x00b00000d928783b */ /* 0x000f620000004200 */
        /* <DEDUP_REMOVED lines=52> */
[C---:B--2---:R-:W-:Y:S01]  /*11cc0*/  HMMA.16816.F32 R144, R4.reuse, R16, R144 ;  /* 0x000000100490723c */ /* 0x044fe20000001890 */
[----:B------:R-:W-:Y:S01]  /*11cd0*/  MOV R192, R250 ;  /* 0x000000fa00c07202 */ /* 0x000fe20000000f00 */
[----:B----4-:R-:W-:Y:S01]  /*11ce0*/  FMUL.FTZ R36, R36, R8 ;  /* 0x0000000824247220 */ /* 0x010fe20000410000 */
[----:B------:R-:W-:Y:S01]  /*11cf0*/  MOV R14, R248 ;  /* 0x000000f8000e7202 */ /* 0x000fe20000000f00 */
[-C--:B------:R-:W-:Y:S01]  /*11d00*/  FMUL.FTZ R37, R37, R8.reuse ;  /* 0x0000000825257220 */ /* 0x080fe20000410000 */
[----:B------:R-:W-:Y:S01]  /*11d10*/  MOV R15, R251 ;  /* 0x000000fb000f7202 */ /* 0x000fe20000000f00 */
[C---:B------:R-:W-:Y:S01]  /*11d20*/  HMMA.16816.F32 R152, R4.reuse, R18, R152 ;  /* 0x000000120498723c */ /* 0x040fe20000001898 */
[-C--:B-1----:R-:W-:Y:S01]  /*11d30*/  FMUL.FTZ R38, R38, R3.reuse ;  /* 0x0000000326267220 */ /* 0x082fe20000410000 */
[-C--:B------:R-:W-:Y:S01]  /*11d40*/  FMUL.FTZ R39, R39, R3.reuse ;  /* 0x0000000327277220 */ /* 0x080fe20000410000 */
        /* <DEDUP_REMOVED lines=69> */
[----:B-----5:R-:W-:Y:S01]  /*121a0*/  HMMA.16816.F32 R120, R4, R40, R120 ;  /* 0x000000280478723c */ /* 0x020fe20000001878 */
[-C--:B------:R-:W-:Y:S01]  /*121b0*/  FMUL.FTZ R130, R130, R3.reuse ;  /* 0x0000000382827220 */ /* 0x080fe20000410000 */
[----:B------:R-:W-:Y:S01]  /*121c0*/  FMUL.FTZ R131, R131, R3 ;  /* 0x0000000383837220 */ /* 0x000fe20000410000 */
[----:B------:R-:W-:-:S03]  /*121d0*/  FFMA.FTZ R0, R252, R0, R184 ;  /* 0x00000000fc007223 */ /* 0x000fc600000100b8 */
        /* <DEDUP_REMOVED lines=147> */
.L_x_2664:
        /* <DEDUP_REMOVED lines=28> */
.L_x_2680:
[----:B------:R-:W2:Y:S01]  /*12cd0*/  LDL.64 R238, [R1+0x38] ;  /* 0x0000380001ee7983 */ /* 0x000ea20000100a00 */
[----:B-1----:R-:W1:Y:S01]  /*12ce0*/  @!P4 LDC.64 R12, c[0x0][0x218] ;  /* 0x00008600ff0ccb82 */ /* 0x002e620000000a00 */
        /* <DEDUP_REMOVED lines=8> */
[----:B------:R-:W5:Y:S01]  /*12d70*/  @!P4 LDC.64 R8, c[0x0][0x218] ;  /* 0x00008600ff08cb82 */ /* 0x000f620000000a00 */
[----:B------:R-:W-:Y:S01]  /*12d80*/  UIADD3 UR11, UR19, UR11, URZ ;  /* 0x0000000b130b7290 */ /* 0x000fe2000fffe03f */
[----:B------:R-:W-:Y:S02]  /*12d90*/  IMAD.U32 R4, RZ, RZ, UR18 ;  /* 0x00000012ff047e24 */ /* 0x000fe4000f8e00ff */
[----:B---3--:R-:W-:Y:S03]  /*12da0*/  IMAD.U32 R14, RZ, RZ, UR18 ;  /* 0x00000012ff0e7e24 */ /* 0x008fe6000f8e00ff */
[----:B------:R-:W-:Y:S01]  /*12db0*/  IMAD.U32 R5, RZ, RZ, UR11 ;  /* 0x0000000bff057e24 */ /* 0x000fe2000f8e00ff */
[----:B------:R-:W3:Y:S01]  /*12dc0*/  @!P1 LDC.64 R6, c[0x0][0x218] ;  /* 0x00008600ff069b82 */ /* 0x000ee20000000a00 */
[----:B--2---:R-:W-:Y:S04]  /*12dd0*/  LEA R4, P0, R4, R238, 0x5 ;  /* 0x000000ee04047211 */ /* 0x004fe800078028ff */
[----:B----4-:R-:W-:Y:S02]  /*12de0*/  LEA.HI.X R5, R14, R237, R5, 0x5, P0 ;  /* 0x000000ed0e057211 */ /* 0x010fe400000f2c05 */
        /* <DEDUP_REMOVED lines=15> */
[C---:B------:R-:W-:Y:S03]  /*12ee0*/  @!P4 LEA R8, P0, R4.reuse, R8, 0x1 ;  /* 0x000000080408c211 */ /* 0x040fe600078008ff */
[----:B------:R2:W-:Y:S01]  /*12ef0*/  @P4 STS.128 [R227+0x8800], RZ ;  /* 0x008800ffe3004388 */ /* 0x0005e20000000c00 */
[C-C-:B------:R-:W-:Y:S02]  /*12f00*/  @!P4 LEA.HI.X R9, R4.reuse, R9, R5.reuse, 0x1, P0 ;  /* 0x000000090409c211 */ /* 0x140fe400000f0c05 */
[C---:B---3--:R-:W-:Y:S03]  /*12f10*/  @!P1 LEA R6, P0, R4.reuse, R6, 0x1 ;  /* 0x0000000604069211 */ /* 0x048fe600078008ff */
        /* <DEDUP_REMOVED lines=12> */
.L_x_2678:
        /* <DEDUP_REMOVED lines=39> */
[----:B------:R-:W-:Y:S03]  /*13250*/  @!P1 LEA.HI.X R7, R0, R7, R5, 0x1, P0 ;  /* 0x0000000700079211 */ /* 0x000fe600000f0c05 */
[----:B------:R-:W-:Y:S01]  /*13260*/  @P4 STS.128 [R227+0xa800], RZ ;  /* 0x00a800ffe3004388 */ /* 0x000fe20000000c00 */
[----:B------:R-:W-:Y:S02]  /*13270*/  PLOP3.LUT P0, PT, PT, PT, UP0, 0x80, 0x0 ;  /* 0x000000000000781c */ /* 0x000fe40003f0f008 */
[----:B------:R-:W-:Y:S02]  /*13280*/  MOV R0, UR10 ;  /* 0x0000000a00007c02 */ /* 0x000fe40008000f00 */
        /* <DEDUP_REMOVED lines=15> */
[----:B------:R-:W-:Y:S04]  /*13380*/  LEA R0, R0, R2, 0x5 ;  /* 0x0000000200007211 */ /* 0x000fe800078e28ff */
[----:B------:R-:W0:Y:S01]  /*13390*/  LDGDEPBAR ;  /* 0x00000000000079af */ /* 0x000e220000000000 */
[CC--:B------:R-:W-:Y:S01]  /*133a0*/  ISETP.GE.AND P6, PT, R0.reuse, R231.reuse, PT ;  /* 0x000000e70000720c */ /* 0x0c0fe20003fc6270 */
[----:B------:R-:W-:Y:S03]  /*133b0*/  VIADD R2, R0, 0x1 ;  /* 0x0000000100027836 */ /* 0x000fe60000000000 */
[----:B------:R-:W-:Y:S02]  /*133c0*/  LDSM.16.M88.4 R176, [R216] ;  /* 0x00000000d8b0783b */ /* 0x000fe40000000200 */
[C---:B------:R-:W-:Y:S03]  /*133d0*/  ISETP.GE.AND P5, PT, R2.reuse, R231, PT ;  /* 0x000000e70200720c */ /* 0x040fe60003fa6270 */
[----:B------:R-:W4:Y:S01]  /*133e0*/  LDSM.16.M88.4 R180, [R223] ;  /* 0x00000000dfb4783b */ /* 0x000f220000000200 */
[C---:B------:R-:W-:Y:S02]  /*133f0*/  ISETP.GE.AND P3, PT, R2.reuse, R230, PT ;  /* 0x000000e60200720c */ /* 0x040fe40003f66270 */
[----:B------:R-:W-:Y:S02]  /*13400*/  ISETP.GE.AND P2, PT, R2, R229, PT ;  /* 0x000000e50200720c */ /* 0x000fe40003f46270 */
[----:B------:R-:W5:Y:S05]  /*13410*/  LDSM.16.M88.4 R184, [R216+0x2000] ;  /* 0x00200000d8b8783b */ /* 0x000f6a0000000200 */
[----:B------:R-:W5:Y:S05]  /*13420*/  LDSM.16.M88.4 R188, [R226] ;  /* 0x00000000e2bc783b */ /* 0x000f6a0000000200 */
[----:B------:R-:W-:Y:S01]  /*13430*/  LDSM.16.M88.4 R192, [R222] ;  /* 0x00000000dec0783b */ /* 0x000fe20000000200 */
[-C--:B--2---:R-:W-:Y:S04]  /*13440*/  HMMA.16816.F32 R4, R32, R16.reuse, RZ ;  /* 0x000000102004723c */ /* 0x084fe800000018ff */
[----:B------:R-:W2:Y:S02]  /*13450*/  LDSM.16.M88.4 R196, [R220+0x8000] ;  /* 0x00800000dcc4783b */ /* 0x000ea40000000200 */
[C---:B-1----:R-:W-:Y:S03]  /*13460*/  HMMA.16816.F32 R8, R28.reuse, R16, RZ ;  /* 0x000000101c08723c */ /* 0x042fe600000018ff */
[----:B------:R-:W-:Y:S03]  /*13470*/  LDSM.16.M88.4 R200, [R220+0x8800] ;  /* 0x00880000dcc8783b */ /* 0x000fe60000000200 */
[-C--:B------:R-:W-:Y:S02]  /*13480*/  HMMA.16816.F32 R12, R28, R18.reuse, RZ ;  /* 0x000000121c0c723c */ /* 0x080fe400000018ff */
[----:B------:R-:W-:Y:S04]  /*13490*/  LDSM.16.M88.4 R204, [R221] ;  /* 0x00000000ddcc783b */ /* 0x000fe80000000200 */
[C---:B------:R-:W-:Y:S01]  /*134a0*/  HMMA.16816.F32 R16, R32.reuse, R18, RZ ;  /* 0x000000122010723c */ /* 0x040fe200000018ff */
[----:B------:R-:W-:Y:S05]  /*134b0*/  LDSM.16.M88.4 R208, [R219] ;  /* 0x00000000dbd0783b */ /* 0x000fea0000000200 */
[-C--:B---3--:R-:W-:Y:S06]  /*134c0*/  HMMA.16816.F32 R20, R32, R140.reuse, RZ ;  /* 0x0000008c2014723c */ /* 0x088fec00000018ff */
        /* <DEDUP_REMOVED lines=14> */
[----:B------:R-:W3:Y:S05]  /*135b0*/  LDSM.16.M88.4 R176, [R221+0x2000] ;  /* 0x00200000ddb0783b */ /* 0x000eea0000000200 */
[-C--:B--2---:R-:W-:Y:S01]  /*135c0*/  HMMA.16816.F32 R4, R192, R196.reuse, R4 ;  /* 0x000000c4c004723c */ /* 0x084fe20000001804 */
[----:B------:R-:W2:Y:S05]  /*135d0*/  LDSM.16.M88.4 R188, [R212+0x9000] ;  /* 0x00900000d4bc783b */ /* 0x000eaa0000000200 */
        /* <DEDUP_REMOVED lines=9> */
[----:B------:R-:W4:Y:S05]  /*13670*/  LDSM.16.M88.4 R192, [R212+0x9800] ;  /* 0x00980000d4c0783b */ /* 0x000f2a0000000200 */
[-C--:B------:R-:W-:Y:S01]  /*13680*/  HMMA.16816.F32 R4, R204, R208.reuse, R4 ;  /* 0x000000d0cc04723c */ /* 0x080fe20000001804 */
[----:B------:R-:W5:Y:S05]  /*13690*/  LDSM.16.M88.4 R200, [R225] ;  /* 0x00000000e1c8783b */ /* 0x000f6a0000000200 */
        /* <DEDUP_REMOVED lines=9> */
[----:B------:R-:W3:Y:S05]  /*13730*/  LDSM.16.M88.4 R180, [R224] ;  /* 0x00000000e0b4783b */ /* 0x000eea0000000200 */
[-C--:B--2---:R-:W-:Y:S01]  /*13740*/  HMMA.16816.F32 R4, R184, R188.reuse, R4 ;  /* 0x000000bcb804723c */ /* 0x084fe20000001804 */
[----:B------:R-:W2:Y:S05]  /*13750*/  LDSM.16.M88.4 R204, [R222+0x4000] ;  /* 0x00400000decc783b */ /* 0x000eaa0000000200 */
[C---:B-1----:R-:W-:Y:S06]  /*13760*/  HMMA.16816.F32 R8, R140.reuse, R188, R8 ;  /* 0x000000bc8c08723c */ /* 0x042fec0000001808 */
[-C--:B------:R-:W-:Y:S06]  /*13770*/  HMMA.16816.F32 R12, R140, R190.reuse, R12 ;  /* 0x000000be8c0c723c */ /* 0x080fec000000180c */
[C---:B------:R-:W-:Y:S01]  /*13780*/  HMMA.16816.F32 R16, R184.reuse, R190, R16 ;  /* 0x000000beb810723c */ /* 0x040fe20000001810 */
[----:B------:R-:W-:Y:S05]  /*13790*/  LDSM.16.M88.4 R188, [R221+0x4000] ;  /* 0x00400000ddbc783b */ /* 0x000fea0000000200 */
[-C--:B----4-:R-:W-:Y:S06]  /*137a0*/  HMMA.16816.F32 R20, R184, R192.reuse, R20 ;  /* 0x000000c0b814723c */ /* 0x090fec0000001814 */
[C---:B------:R-:W-:Y:S06]  /*137b0*/  HMMA.16816.F32 R24, R140.reuse, R192, R24 ;  /* 0x000000c08c18723c */ /* 0x040fec0000001818 */
[-C--:B------:R-:W-:Y:S01]  /*137c0*/  HMMA.16816.F32 R28, R140, R194.reuse, R28 ;  /* 0x000000c28c1c723c */ /* 0x080fe2000000181c */
[----:B------:R-:W1:Y:S05]  /*137d0*/  LDSM.16.M88.4 R140, [R222+0x6000] ;  /* 0x00600000de8c783b */ /* 0x000e6a0000000200 */
[----:B------:R-:W-:Y:S01]  /*137e0*/  HMMA.16816.F32 R32, R184, R194, R32 ;  /* 0x000000c2b820723c */ /* 0x000fe20000001820 */
[----:B------:R-:W4:Y:S05]  /*137f0*/  LDSM.16.M88.4 R184, [R220+0x9800] ;  /* 0x00980000dcb8783b */ /* 0x000f2a0000000200 */
[-C--:B-----5:R-:W-:Y:S01]  /*13800*/  HMMA.16816.F32 R4, R196, R200.reuse, R4 ;  /* 0x000000c8c404723c */ /* 0x0a0fe20000001804 */
[----:B------:R-:W5:Y:S05]  /*13810*/  LDSM.16.M88.4 R192, [R219+0x1000] ;  /* 0x00100000dbc0783b */ /* 0x000f6a0000000200 */
[C---:B---3--:R-:W-:Y:S06]  /*13820*/  HMMA.16816.F32 R8, R176.reuse, R200, R8 ;  /* 0x000000c8b008723c */ /* 0x048fec0000001808 */
[-C--:B------:R-:W-:Y:S06]  /*13830*/  HMMA.16816.F32 R12, R176, R202.reuse, R12 ;  /* 0x000000cab00c723c */ /* 0x080fec000000180c */
[C---:B------:R-:W-:Y:S06]  /*13840*/  HMMA.16816.F32 R16, R196.reuse, R202, R16 ;  /* 0x000000cac410723c */ /* 0x040fec0000001810 */
[-C--:B------:R-:W-:Y:S06]  /*13850*/  HMMA.16816.F32 R20, R196, R180.reuse, R20 ;  /* 0x000000b4c414723c */ /* 0x080fec0000001814 */
[C---:B------:R-:W-:Y:S06]  /*13860*/  HMMA.16816.F32 R24, R176.reuse, R180, R24 ;  /* 0x000000b4b018723c */ /* 0x040fec0000001818 */
[-C--:B------:R-:W-:Y:S01]  /*13870*/  HMMA.16816.F32 R28, R176, R182.reuse, R28 ;  /* 0x000000b6b01c723c */ /* 0x080fe2000000181c */
[----:B------:R-:W3:Y:S05]  /*13880*/  LDSM.16.M88.4 R176, [R221+0x6000] ;  /* 0x00600000ddb0783b */ /* 0x000eea0000000200 */
[----:B------:R-:W-:Y:S06]  /*13890*/  HMMA.16816.F32 R32, R196, R182, R32 ;  /* 0x000000b6c420723c */ /* 0x000fec0000001820 */
[-C--:B--2---:R-:W-:Y:S06]  /*138a0*/  HMMA.16816.F32 R4, R204, R208.reuse, R4 ;  /* 0x000000d0cc04723c */ /* 0x084fec0000001804 */
[C---:B-1----:R-:W-:Y:S06]  /*138b0*/  HMMA.16816.F32 R8, R140.reuse, R208, R8 ;  /* 0x000000d08c08723c */ /* 0x042fec0000001808 */
[-C--:B------:R-:W-:Y:S06]  /*138c0*/  HMMA.16816.F32 R12, R140, R210.reuse, R12 ;  /* 0x000000d28c0c723c */ /* 0x080fec000000180c */
[C---:B------:R-:W-:Y:S06]  /*138d0*/  HMMA.16816.F32 R16, R204.reuse, R210, R16 ;  /* 0x000000d2cc10723c */ /* 0x040fec0000001810 */
[-C--:B----4-:R-:W-:Y:S06]  /*138e0*/  HMMA.16816.F32 R20, R204, R184.reuse, R20 ;  /* 0x000000b8cc14723c */ /* 0x090fec0000001814 */
[C---:B------:R-:W-:Y:S06]  /*138f0*/  HMMA.16816.F32 R24, R140.reuse, R184, R24 ;  /* 0x000000b88c18723c */ /* 0x040fec0000001818 */
[-C--:B------:R-:W-:Y:S06]  /*13900*/  HMMA.16816.F32 R28, R140, R186.reuse, R28 ;  /* 0x000000ba8c1c723c */ /* 0x080fec000000181c */
[----:B------:R-:W-:Y:S06]  /*13910*/  HMMA.16816.F32 R32, R204, R186, R32 ;  /* 0x000000bacc20723c */ /* 0x000fec0000001820 */
[-C--:B-----5:R-:W-:Y:S06]  /*13920*/  HMMA.16816.F32 R4, R188, R192.reuse, R4 ;  /* 0x000000c0bc04723c */ /* 0x0a0fec0000001804 */
[C---:B---3--:R-:W-:Y:S06]  /*13930*/  HMMA.16816.F32 R8, R176.reuse, R192, R8 ;  /* 0x000000c0b008723c */ /* 0x048fec0000001808 */
        /* <DEDUP_REMOVED lines=16> */
[----:B------:R-:W-:Y:S05]  /*13a40*/  FMUL.FTZ R18, R18, UR8 ;  /* 0x0000000812127c20 */ /* 0x000fea0008410000 */
[----:B------:R3:W4:Y:S10]  /*13a50*/  MUFU.TANH R137, R5 ;  /* 0x0000000500897308 */ /* 0x0007340000002400 */
[----:B------:R-:W1:Y:S10]  /*13a60*/  MUFU.TANH R140, R140 ;  /* 0x0000008c008c7308 */ /* 0x000e740000002400 */
[----:B------:R1:W1:Y:S01]  /*13a70*/  MUFU.TANH R134, R8 ;  /* 0x0000000800867308 */ /* 0x0002620000002400 */
[----:B---3--:R-:W3:Y:S01]  /*13a80*/  LDSM.16.M88.4 R4, [R219+0x1800] ;  /* 0x00180000db04783b */ /* 0x008ee20000000200 */
[----:B------:R-:W-:Y:S08]  /*13a90*/  DEPBAR.LE SB0, 0x0 ;  /* 0x000080000000791a */ /* 0x000ff00000000000 */
[----:B------:R1:W1:Y:S01]  /*13aa0*/  MUFU.TANH R141, R9 ;  /* 0x00000009008d7308 */ /* 0x0002620000002400 */
[----:B------:R-:W-:Y:S09]  /*13ab0*/  BAR.SYNC.DEFER_BLOCKING 0x0 ;  /* 0x0000000000007b1d */ /* 0x000ff20000010000 */
[----:B------:R1:W1:Y:S10]  /*13ac0*/  MUFU.TANH R180, R10 ;  /* 0x0000000a00b47308 */ /* 0x0002740000002400 */
[----:B------:R1:W1:Y:S10]  /*13ad0*/  MUFU.TANH R182, R11 ;  /* 0x0000000b00b67308 */ /* 0x0002740000002400 */
[----:B------:R1:W1:Y:S10]  /*13ae0*/  MUFU.TANH R143, R12 ;  /* 0x0000000c008f7308 */ /* 0x0002740000002400 */
[----:B------:R1:W1:Y:S01]  /*13af0*/  MUFU.TANH R142, R13 ;  /* 0x0000000d008e7308 */ /* 0x0002620000002400 */
[-C--:B---3--:R-:W-:Y:S06]  /*13b00*/  HMMA.16816.F32 R20, R188, R4.reuse, R20 ;  /* 0x00000004bc14723c */ /* 0x088fec0000001814 */
[C---:B------:R-:W-:Y:S03]  /*13b10*/  HMMA.16816.F32 R24, R176.reuse, R4, R24 ;  /* 0x00000004b018723c */ /* 0x040fe60000001818 */
[----:B------:R3:W1:Y:S03]  /*13b20*/  MUFU.TANH R181, R14 ;  /* 0x0000000e00b57308 */ /* 0x0006660000002400 */
[-C--:B------:R-:W-:Y:S07]  /*13b30*/  HMMA.16816.F32 R28, R176, R6.reuse, R28 ;  /* 0x00000006b01c723c */ /* 0x080fee000000181c */
[----:B------:R3:W1:Y:S01]  /*13b40*/  MUFU.TANH R133, R16 ;  /* 0x0000001000857308 */ /* 0x0006620000002400 */
[----:B------:R-:W-:Y:S01]  /*13b50*/  HMMA.16816.F32 R32, R188, R6, R32 ;  /* 0x00000006bc20723c */ /* 0x000fe20000001820 */
[----:B------:R-:W-:Y:S11]  /*13b60*/  @!UPT UIADD3 URZ, URZ, URZ, URZ ;  /* 0x0000003f3f3ff290 */ /* 0x000ff6000fffe03f */
[----:B------:R-:W-:Y:S01]  /*13b70*/  @!UPT UIADD3 URZ, URZ, URZ, URZ ;  /* 0x0000003f3f3ff290 */ /* 0x000fe2000fffe03f */
[----:B--2-4-:R-:W-:Y:S11]  /*13b80*/  @P0 BRA `(.L_x_2680) ;  /* 0xfffffff000500947 */ /* 0x014ff6000383ffff */
.L_x_2679:
[----:B------:R-:W-:Y:S01]  /*13b90*/  MUFU.TANH R18, R18 ;  /* 0x0000001200127308 */ /* 0x000fe20000002400 */
[----:B------:R-:W-:Y:S01]  /*13ba0*/  FMUL.FTZ R17, R17, UR8 ;  /* 0x0000000811117c20 */ /* 0x000fe20008410000 */
[----:B------:R-:W-:Y:S01]  /*13bb0*/  ISETP.GE.OR P6, PT, R0, R235, !P6 ;  /* 0x000000eb0000720c */ /* 0x000fe200077c6670 */
[----:B------:R-:W-:Y:S01]  /*13bc0*/  FMUL.FTZ R21, R21, UR8 ;  /* 0x0000000815157c20 */ /* 0x000fe20008410000 */
[----:B------:R-:W-:Y:S01]  /*13bd0*/  ISETP.GE.AND P0, PT, R2, R228, PT ;  /* 0x000000e40200720c */ /* 0x000fe20003f06270 */
[----:B------:R-:W-:Y:S01]  /*13be0*/  LDSM.16.MT88.4 R184, [R215+0xa000] ;  /* 0x00a00000d7b8783b */ /* 0x000fe20000004200 */
[----:B-12---:R-:W-:Y:S01]  /*13bf0*/  FSEL R11, R135, -INF , !P6 ;  /* 0xff800000870b7808 */ /* 0x006fe20007000000 */
[----:B------:R-:W-:Y:S03]  /*13c00*/  FMUL.FTZ R22, R22, UR8 ;  /* 0x0000000816167c20 */ /* 0x000fe60008410000 */
[----:B------:R-:W1:Y:S01]  /*13c10*/  MUFU.TANH R17, R17 ;  /* 0x0000001100117308 */ /* 0x000e620000002400 */
[----:B------:R-:W-:Y:S01]  /*13c20*/  ISETP.GE.OR P1, PT, R2, R232, !P0 ;  /* 0x000000e80200720c */ /* 0x000fe20004726670 */
[----:B------:R-:W-:Y:S01]  /*13c30*/  FMUL.FTZ R23, R23, UR8 ;  /* 0x0000000817177c20 */ /* 0x000fe20008410000 */
[C---:B------:R-:W-:Y:S01]  /*13c40*/  ISETP.GE.AND P0, PT, R0.reuse, R230, PT ;  /* 0x000000e60000720c */ /* 0x040fe20003f06270 */
[----:B------:R-:W-:Y:S01]  /*13c50*/  FMUL.FTZ R19, R19, UR8 ;  /* 0x0000000813137c20 */ /* 0x000fe20008410000 */
[C---:B------:R-:W-:Y:S01]  /*13c60*/  ISETP.GE.AND P6, PT, R0.reuse, R229, PT ;  /* 0x000000e50000720c */ /* 0x040fe20003fc6270 */
[----:B------:R-:W-:Y:S01]  /*13c70*/  FMUL.FTZ R7, R15, UR8 ;  /* 0x000000080f077c20 */ /* 0x000fe20008410000 */
[CC--:B------:R-:W-:Y:S03]  /*13c80*/  ISETP.GE.OR P0, PT, R0.reuse, R234.reuse, !P0 ;  /* 0x000000ea0000720c */ /* 0x0c0fe60004706670 */
[----:B------:R1:W-:Y:S01]  /*13c90*/  MUFU.TANH R6, R21 ;  /* 0x0000001500067308 */ /* 0x0003e20000002400 */
[----:B------:R-:W-:Y:S01]  /*13ca0*/  ISETP.GE.OR P6, PT, R0, R233, !P6 ;  /* 0x000000e90000720c */ /* 0x000fe200077c6670 */
[----:B------:R-:W-:Y:S01]  /*13cb0*/  FMUL.FTZ R20, R20, UR8 ;  /* 0x0000000814147c20 */ /* 0x000fe20008410000 */
[----:B------:R-:W-:Y:S01]  /*13cc0*/  ISETP.GE.OR P5, PT, R2, R235, !P5 ;  /* 0x000000eb0200720c */ /* 0x000fe20006fa6670 */
[----:B------:R-:W-:Y:S01]  /*13cd0*/  FMUL.FTZ R34, R34, UR8 ;  /* 0x0000000822227c20 */ /* 0x000fe20008410000 */
[----:B------:R-:W-:Y:S01]  /*13ce0*/  ISETP.GE.OR P3, PT, R2, R234, !P3 ;  /* 0x000000ea0200720c */ /* 0x000fe20005f66670 */
[----:B------:R-:W-:Y:S01]  /*13cf0*/  FMUL.FTZ R32, R32, UR8 ;  /* 0x0000000820207c20 */ /* 0x000fe20008410000 */
[----:B------:R-:W-:Y:S03]  /*13d00*/  ISETP.GE.OR P2, PT, R2, R233, !P2 ;  /* 0x000000e90200720c */ /* 0x000fe60005746670 */
[----:B------:R-:W-:Y:S01]  /*13d10*/  MUFU.TANH R9, R22 ;  /* 0x0000001600097308 */ /* 0x000fe20000002400 */
[C---:B------:R-:W-:Y:S01]  /*13d20*/  IADD3 R2, R0.reuse, 0x8, RZ ;  /* 0x0000000800027810 */ /* 0x040fe20007ffe0ff */
[----:B------:R-:W-:Y:S01]  /*13d30*/  FMUL.FTZ R33, R33, UR8 ;  /* 0x0000000821217c20 */ /* 0x000fe20008410000 */
[----:B------:R-:W-:Y:S01]  /*13d40*/  IADD3 R4, R0, 0x9, RZ ;  /* 0x0000000900047810 */ /* 0x000fe20007ffe0ff */
[----:B------:R-:W-:Y:S01]  /*13d50*/  FMUL.FTZ R24, R24, UR8 ;  /* 0x0000000818187c20 */ /* 0x000fe20008410000 */
[----:B------:R-:W-:Y:S01]  /*13d60*/  FSEL R10, R136, -INF , !P0 ;  /* 0xff800000880a7808 */ /* 0x000fe20004000000 */
[----:B------:R-:W-:Y:S01]  /*13d70*/  FMUL.FTZ R25, R25, UR8 ;  /* 0x0000000819197c20 */ /* 0x000fe20008410000 */
[----:B------:R-:W-:Y:S03]  /*13d80*/  FSEL R13, R134, -INF , !P6 ;  /* 0xff800000860d7808 */ /* 0x000fe60007000000 */
[----:B------:R-:W2:Y:S01]  /*13d90*/  MUFU.TANH R19, R19 ;  /* 0x0000001300137308 */ /* 0x000ea20000002400 */
[----:B---3--:R-:W-:Y:S01]  /*13da0*/  FSEL R16, R137, -INF , !P5 ;  /* 0xff80000089107808 */ /* 0x008fe20006800000 */
[----:B------:R-:W-:Y:S01]  /*13db0*/  FMUL.FTZ R35, R35, UR8 ;  /* 0x0000000823237c20 */ /* 0x000fe20008410000 */
[----:B------:R-:W-:Y:S01]  /*13dc0*/  FSEL R14, R140, -INF , !P3 ;  /* 0xff8000008c0e7808 */ /* 0x000fe20005800000 */
[----:B------:R-:W-:Y:S01]  /*13dd0*/  FMUL.FTZ R28, R28, UR8 ;  /* 0x000000081c1c7c20 */ /* 0x000fe20008410000 */
[----:B------:R-:W-:Y:S01]  /*13de0*/  FSEL R12, R141, -INF , !P2 ;  /* 0xff8000008d0c7808 */ /* 0x000fe20005000000 */
[----:B------:R-:W-:Y:S01]  /*13df0*/  FMUL.FTZ R26, R26, UR8 ;  /* 0x000000081a1a7c20 */ /* 0x000fe20008410000 */
[----:B------:R-:W-:Y:S03]  /*13e00*/  ISETP.GE.AND P5, PT, R2, R230, PT ;  /* 0x000000e60200720c */ /* 0x000fe60003fa6270 */
[----:B------:R3:W4:Y:S01]  /*13e10*/  MUFU.TANH R5, R23 ;  /* 0x0000001700057308 */ /* 0x0007220000002400 */
[-C--:B------:R-:W-:Y:S01]  /*13e20*/  ISETP.GE.AND P2, PT, R4, R231.reuse, PT ;  /* 0x000000e70400720c */ /* 0x080fe20003f46270 */
[----:B------:R-:W-:Y:S01]  /*13e30*/  FMUL.FTZ R27, R27, UR8 ;  /* 0x000000081b1b7c20 */ /* 0x000fe20008410000 */
[----:B------:R-:W-:Y:S01]  /*13e40*/  ISETP.GE.AND P0, PT, R2, R231, PT ;  /* 0x000000e70200720c */ /* 0x000fe20003f06270 */
[----:B------:R-:W-:Y:S01]  /*13e50*/  FMUL.FTZ R30, R30, UR8 ;  /* 0x000000081e1e7c20 */ /* 0x000fe20008410000 */
[C---:B------:R-:W-:Y:S01]  /*13e60*/  ISETP.GE.AND P3, PT, R2.reuse, R229, PT ;  /* 0x000000e50200720c */ /* 0x040fe20003f66270 */
[----:B------:R-:W-:Y:S01]  /*13e70*/  FMUL.FTZ R29, R29, UR8 ;  /* 0x000000081d1d7c20 */ /* 0x000fe20008410000 */
[C---:B------:R-:W-:Y:S03]  /*13e80*/  ISETP.GE.AND P6, PT, R2.reuse, R228, PT ;  /* 0x000000e40200720c */ /* 0x040fe60003fc6270 */
[----:B------:R-:W5:Y:S01]  /*13e90*/  MUFU.TANH R20, R20 ;  /* 0x0000001400147308 */ /* 0x000f620000002400 */
[----:B------:R-:W-:Y:S01]  /*13ea0*/  ISETP.GE.OR P5, PT, R2, R234, !P5 ;  /* 0x000000ea0200720c */ /* 0x000fe20006fa6670 */
[----:B------:R-:W-:Y:S01]  /*13eb0*/  FMUL.FTZ R31, R31, UR8 ;  /* 0x000000081f1f7c20 */ /* 0x000fe20008410000 */
[-C--:B------:R-:W-:Y:S01]  /*13ec0*/  ISETP.GE.OR P2, PT, R4, R235.reuse, !P2 ;  /* 0x000000eb0400720c */ /* 0x080fe20005746670 */
[----:B------:R-:W-:Y:S01]  /*13ed0*/  UISETP.GT.AND UP0, UPT, UR10, UR12, UPT ;  /* 0x0000000c0a00728c */ /* 0x000fe2000bf04270 */
[C---:B------:R-:W-:Y:S01]  /*13ee0*/  ISETP.GE.OR P6, PT, R2.reuse, R232, !P6 ;  /* 0x000000e80200720c */ /* 0x040fe200077c6670 */
[----:B------:R-:W-:Y:S01]  /*13ef0*/  UMOV UR19, UR10 ;  /* 0x0000000a00137c82 */ /* 0x000fe20008000000 */
[C---:B------:R-:W-:Y:S03]  /*13f00*/  ISETP.GE.OR P0, PT, R2.reuse, R235, !P0 ;  /* 0x000000eb0200720c */ /* 0x040fe60004706670 */
[----:B------:R-:W5:Y:S01]  /*13f10*/  MUFU.TANH R34, R34 ;  /* 0x0000002200227308 */ /* 0x000f620000002400 */
[----:B------:R-:W-:Y:S02]  /*13f20*/  ISETP.GE.OR P3, PT, R2, R233, !P3 ;  /* 0x000000e90200720c */ /* 0x000fe40005f66670 */
[C---:B------:R-:W-:Y:S02]  /*13f30*/  IADD3 R2, R0.reuse, 0x10, RZ ;  /* 0x0000001000027810 */ /* 0x040fe40007ffe0ff */
[----:B------:R-:W-:Y:S02]  /*13f40*/  IADD3 R15, R0, 0x11, RZ ;  /* 0x00000011000f7810 */ /* 0x000fe40007ffe0ff */
[----:B------:R-:W-:Y:S03]  /*13f50*/  FSEL R8, R133, -INF , !P0 ;  /* 0xff80000085087808 */ /* 0x000fe60004000000 */
[----:B------:R-:W5:Y:S01]  /*13f60*/  MUFU.TANH R32, R32 ;  /* 0x0000002000207308 */ /* 0x000f620000002400 */
[C---:B------:R-:W-:Y:S04]  /*13f70*/  ISETP.GE.AND P0, PT, R4.reuse, R230, PT ;  /* 0x000000e60400720c */ /* 0x040fe80003f06270 */
[----:B------:R-:W-:Y:S05]  /*13f80*/  ISETP.GE.OR P0, PT, R4, R234, !P0 ;  /* 0x000000ea0400720c */ /* 0x000fea0004706670 */
[----:B------:R-:W5:Y:S10]  /*13f90*/  MUFU.TANH R33, R33 ;  /* 0x0000002100217308 */ /* 0x000f740000002400 */
[----:B------:R-:W5:Y:S10]  /*13fa0*/  MUFU.TANH R24, R24 ;  /* 0x0000001800187308 */ /* 0x000f740000002400 */
[----:B------:R-:W5:Y:S10]  /*13fb0*/  MUFU.TANH R25, R25 ;  /* 0x0000001900197308 */ /* 0x000f740000002400 */
[----:B------:R-:W5:Y:S10]  /*13fc0*/  MUFU.TANH R35, R35 ;  /* 0x0000002300237308 */ /* 0x000f740000002400 */
[----:B------:R-:W5:Y:S10]  /*13fd0*/  MUFU.TANH R28, R28 ;  /* 0x0000001c001c7308 */ /* 0x000f740000002400 */
[----:B------:R-:W-:Y:S10]  /*13fe0*/  MUFU.TANH R26, R26 ;  /* 0x0000001a001a7308 */ /* 0x000ff40000002400 */
[----:B------:R-:W-:Y:S10]  /*13ff0*/  MUFU.TANH R27, R27 ;  /* 0x0000001b001b7308 */ /* 0x000ff40000002400 */
[----:B------:R-:W-:Y:S10]  /*14000*/  MUFU.TANH R30, R30 ;  /* 0x0000001e001e7308 */ /* 0x000ff40000002400 */
[----:B------:R-:W-:Y:S10]  /*14010*/  MUFU.TANH R31, R31 ;  /* 0x0000001f001f7308 */ /* 0x000ff40000002400 */
[----:B------:R-:W-:Y:S01]  /*14020*/  MUFU.TANH R29, R29 ;  /* 0x0000001d001d7308 */ /* 0x000fe20000002400 */
[----:B-1----:R-:W-:Y:S02]  /*14030*/  FSEL R21, R17, -INF , !P2 ;  /* 0xff80000011157808 */ /* 0x002fe40005000000 */
[C---:B------:R-:W-:Y:S02]  /*14040*/  ISETP.GE.AND P2, PT, R2.reuse, R230, PT ;  /* 0x000000e60200720c */ /* 0x040fe40003f46270 */
[----:B--2---:R-:W-:Y:S02]  /*14050*/  FSEL R22, R19, -INF , !P0 ;  /* 0xff80000013167808 */ /* 0x004fe40004000000 */
[----:B------:R-:W-:Y:S02]  /*14060*/  ISETP.GE.OR P2, PT, R2, R234, !P2 ;  /* 0x000000ea0200720c */ /* 0x000fe40005746670 */
[----:B------:R-:W-:Y:S02]  /*14070*/  ISETP.GE.AND P0, PT, R15, R231, PT ;  /* 0x000000e70f00720c */ /* 0x000fe40003f06270 */
[----:B------:R-:W-:Y:S02]  /*14080*/  FSEL R191, R9, -INF , !P2 ;  /* 0xff80000009bf7808 */ /* 0x000fe40005000000 */
[C---:B------:R-:W-:Y:S02]  /*14090*/  ISETP.GE.AND P2, PT, R15.reuse, R230, PT ;  /* 0x000000e60f00720c */ /* 0x040fe40003f46270 */
[C---:B------:R-:W-:Y:S02]  /*140a0*/  ISETP.GE.OR P0, PT, R15.reuse, R235, !P0 ;  /* 0x000000eb0f00720c */ /* 0x040fe40004706670 */
[----:B------:R-:W-:Y:S02]  /*140b0*/  ISETP.GE.OR P2, PT, R15, R234, !P2 ;  /* 0x000000ea0f00720c */ /* 0x000fe40005746670 */
[----:B---3--:R-:W-:Y:S02]  /*140c0*/  FSEL R23, R18, -INF , !P5 ;  /* 0xff80000012177808 */ /* 0x008fe40006800000 */
[----:B----4-:R-:W-:Y:S02]  /*140d0*/  FSEL R192, R5, -INF , !P2 ;  /* 0xff80000005c07808 */ /* 0x010fe40005000000 */
[----:B------:R-:W-:Y:S02]  /*140e0*/  FMNMX.FTZ R5, R10, R132, !PT ;  /* 0x000000840a057209 */ /* 0x000fe40007810000 */
[----:B------:R-:W-:Y:S02]  /*140f0*/  ISETP.GE.AND P5, PT, R2, R231, PT ;  /* 0x000000e70200720c */ /* 0x000fe40003fa6270 */
[----:B------:R-:W-:Y:S02]  /*14100*/  FMNMX.FTZ R5, R14, R5, !PT ;  /* 0x000000050e057209 */ /* 0x000fe40007810000 */
[----:B------:R-:W-:Y:S02]  /*14110*/  FSEL R190, R6, -INF , !P0 ;  /* 0xff80000006be7808 */ /* 0x000fe40004000000 */
[----:B------:R-:W-:Y:S02]  /*14120*/  FMNMX.FTZ R6, R11, R3, !PT ;  /* 0x000000030b067209 */ /* 0x000fe40007810000 */
[----:B------:R-:W-:Y:S02]  /*14130*/  FMNMX.FTZ R5, R23, R5, !PT ;  /* 0x0000000517057209 */ /* 0x000fe40007810000 */
[----:B------:R-:W-:Y:S02]  /*14140*/  ISETP.GE.OR P5, PT, R2, R235, !P5 ;  /* 0x000000eb0200720c */ /* 0x000fe40006fa6670 */
[----:B------:R-:W-:Y:S02]  /*14150*/  IADD3 R17, R0, 0x18, RZ ;  /* 0x0000001800117810 */ /* 0x000fe40007ffe0ff */
[----:B------:R-:W-:Y:S02]  /*14160*/  FMNMX.FTZ R6, R16, R6, !PT ;  /* 0x0000000610067209 */ /* 0x000fe40007810000 */
[----:B-----5:R-:W-:Y:S02]  /*14170*/  FSEL R189, R20, -INF , !P5 ;  /* 0xff80000014bd7808 */ /* 0x020fe40006800000 */
[----:B------:R-:W-:Y:S01]  /*14180*/  FMNMX.FTZ R5, R22, R5, !PT ;  /* 0x0000000516057209 */ /* 0x000fe20007810000 */
[----:B------:R1:W2:Y:S01]  /*14190*/  MUFU.TANH R20, R7 ;  /* 0x0000000700147308 */ /* 0x0002a20000002400 */
[C---:B------:R-:W-:Y:S02]  /*141a0*/  ISETP.GE.AND P2, PT, R17.reuse, R230, PT ;  /* 0x000000e61100720c */ /* 0x040fe40003f46270 */
[----:B------:R-:W-:Y:S02]  /*141b0*/  ISETP.GE.AND P0, PT, R17, R231, PT ;  /* 0x000000e71100720c */ /* 0x000fe40003f06270 */
[----:B------:R-:W-:Y:S02]  /*141c0*/  ISETP.GE.AND P5, PT, R0, R228, PT ;  /* 0x000000e40000720c */ /* 0x000fe40003fa6270 */
[----:B------:R-:W-:Y:S02]  /*141d0*/  FMNMX.FTZ R6, R8, R6, !PT ;  /* 0x0000000608067209 */ /* 0x000fe40007810000 */
[----:B------:R-:W-:Y:S02]  /*141e0*/  FMNMX.FTZ R5, R191, R5, !PT ;  /* 0x00000005bf057209 */ /* 0x000fe40007810000 */
[C---:B------:R-:W-:Y:S02]  /*141f0*/  ISETP.GE.OR P2, PT, R17.reuse, R234, !P2 ;  /* 0x000000ea1100720c */ /* 0x040fe40005746670 */
[----:B------:R-:W-:Y:S02]  /*14200*/  ISETP.GE.OR P0, PT, R17, R235, !P0 ;  /* 0x000000eb1100720c */ /* 0x000fe40004706670 */
[C---:B------:R-:W-:Y:S02]  /*14210*/  ISETP.GE.OR P5, PT, R0.reuse, R232, !P5 ;  /* 0x000000e80000720c */ /* 0x040fe40006fa6670 */
[----:B------:R-:W-:Y:S02]  /*14220*/  FMNMX.FTZ R6, R21, R6, !PT ;  /* 0x0000000615067209 */ /* 0x000fe40007810000 */
[----:B------:R-:W-:Y:S02]  /*14230*/  IADD3 R0, R0, 0x19, RZ ;  /* 0x0000001900007810 */ /* 0x000fe40007ffe0ff */
[----:B------:R-:W-:Y:S02]  /*14240*/  FSEL R199, R34, -INF , !P2 ;  /* 0xff80000022c77808 */ /* 0x000fe40005000000 */
[----:B------:R-:W-:Y:S02]  /*14250*/  FMNMX.FTZ R5, R192, R5, !PT ;  /* 0x00000005c0057209 */ /* 0x000fe40007810000 */
[----:B------:R-:W-:Y:S02]  /*14260*/  FSEL R196, R32, -INF , !P0 ;  /* 0xff80000020c47808 */ /* 0x000fe40004000000 */
[----:B------:R-:W-:Y:S02]  /*14270*/  FMNMX.FTZ R6, R189, R6, !PT ;  /* 0x00000006bd067209 */ /* 0x000fe40007810000 */
[----:B------:R-:W-:Y:S02]  /*14280*/  ISETP.GE.AND P0, PT, R0, R231, PT ;  /* 0x000000e70000720c */ /* 0x000fe40003f06270 */
        /* <DEDUP_REMOVED lines=11> */
[----:B------:R-:W-:Y:S02]  /*14340*/  FMNMX.FTZ R2, R13, R138, !PT ;  /* 0x0000008a0d027209 */ /* 0x000fe40007810000 */
[C---:B------:R-:W-:Y:S02]  /*14350*/  ISETP.GE.AND P0, PT, R4.reuse, R229, PT ;  /* 0x000000e50400720c */ /* 0x040fe40003f06270 */
[----:B------:R-:W-:Y:S02]  /*14360*/  FMNMX.FTZ R136, R193, R6, !PT ;  /* 0x00000006c1887209 */ /* 0x000fe40007810000 */
[----:B------:R-:W-:Y:S02]  /*14370*/  ISETP.GE.OR P0, PT, R4, R233, !P0 ;  /* 0x000000e90400720c */ /* 0x000fe40004706670 */
[----:B------:R-:W-:Y:S01]  /*14380*/  FSEL R6, R143, -INF , !P3 ;  /* 0xff8000008f067808 */ /* 0x000fe20005800000 */
[----:B------:R-:W3:Y:S01]  /*14390*/  SHFL.BFLY PT, R18, R136, 0x2, 0x1f ;  /* 0x0c401f0088127f89 */ /* 0x000ee200000e0000 */
[----:B------:R-:W-:Y:S02]  /*143a0*/  FMNMX.FTZ R2, R12, R2, !PT ;  /* 0x000000020c027209 */ /* 0x000fe40007810000 */
[C---:B------:R-:W-:Y:S02]  /*143b0*/  ISETP.GE.AND P3, PT, R15.reuse, R229, PT ;  /* 0x000000e50f00720c */ /* 0x040fe40003f66270 */
[----:B-1----:R-:W-:Y:S02]  /*143c0*/  FSEL R7, R142, -INF , !P0 ;  /* 0xff8000008e077808 */ /* 0x002fe40004000000 */
[----:B------:R-:W-:Y:S02]  /*143d0*/  FMNMX.FTZ R2, R6, R2, !PT ;  /* 0x0000000206027209 */ /* 0x000fe40007810000 */
[----:B------:R-:W-:Y:S02]  /*143e0*/  FSEL R194, R24, -INF , !P5 ;  /* 0xff80000018c27808 */ /* 0x000fe40006800000 */
[C---:B------:R-:W-:Y:S02]  /*143f0*/  ISETP.GE.AND P2, PT, R0.reuse, R230, PT ;  /* 0x000000e60000720c */ /* 0x040fe40003f46270 */
[----:B------:R-:W-:Y:S02]  /*14400*/  ISETP.GE.OR P3, PT, R15, R233, !P3 ;  /* 0x000000e90f00720c */ /* 0x000fe40005f66670 */
[----:B------:R-:W-:Y:S02]  /*14410*/  ISETP.GE.AND P5, PT, R17, R229, PT ;  /* 0x000000e51100720c */ /* 0x000fe40003fa6270 */
[----:B------:R-:W-:Y:S02]  /*14420*/  FMNMX.FTZ R2, R7, R2, !PT ;  /* 0x0000000207027209 */ /* 0x000fe40007810000 */
[----:B------:R-:W-:Y:S02]  /*14430*/  ISETP.GE.OR P2, PT, R0, R234, !P2 ;  /* 0x000000ea0000720c */ /* 0x000fe40005746670 */
[----:B------:R-:W-:Y:S02]  /*14440*/  FSEL R195, R25, -INF , !P3 ;  /* 0xff80000019c37808 */ /* 0x000fe40005800000 */
[----:B------:R-:W-:Y:S02]  /*14450*/  FMNMX.FTZ R2, R194, R2, !PT ;  /* 0x00000002c2027209 */ /* 0x000fe40007810000 */
[----:B------:R-:W-:Y:S02]  /*14460*/  ISETP.GE.OR P5, PT, R17, R233, !P5 ;  /* 0x000000e91100720c */ /* 0x000fe40006fa6670 */
[----:B------:R-:W-:Y:S02]  /*14470*/  ISETP.GE.AND P0, PT, R15, R228, PT ;  /* 0x000000e40f00720c */ /* 0x000fe40003f06270 */
[----:B------:R-:W-:Y:S02]  /*14480*/  FSEL R197, R35, -INF , !P2 ;  /* 0xff80000023c57808 */ /* 0x000fe40005000000 */
[----:B------:R-:W-:Y:S02]  /*14490*/  FSEL R198, R28, -INF , !P5 ;  /* 0xff8000001cc67808 */ /* 0x000fe40006800000 */
[----:B------:R-:W-:Y:S02]  /*144a0*/  FMNMX.FTZ R2, R195, R2, !PT ;  /* 0x00000002c3027209 */ /* 0x000fe40007810000 */
[----:B------:R-:W-:Y:S02]  /*144b0*/  ISETP.GE.OR P0, PT, R15, R232, !P0 ;  /* 0x000000e80f00720c */ /* 0x000fe40004706670 */
[----:B------:R-:W-:Y:S02]  /*144c0*/  ISETP.GE.AND P2, PT, R4, R228, PT ;  /* 0x000000e40400720c */ /* 0x000fe40003f46270 */
[----:B------:R-:W-:Y:S02]  /*144d0*/  FMNMX.FTZ R15, R5, R139, !PT ;  /* 0x0000008b050f7209 */ /* 0x000fe40007810000 */
[----:B------:R-:W-:Y:S02]  /*144e0*/  FMNMX.FTZ R134, R198, R2, !PT ;  /* 0x00000002c6867209 */ /* 0x000fe40007810000 */
[----:B------:R-:W-:Y:S02]  /*144f0*/  ISETP.GE.OR P2, PT, R4, R232, !P2 ;  /* 0x000000e80400720c */ /* 0x000fe40005746670 */
[----:B------:R-:W-:Y:S02]  /*14500*/  FSEL R4, R181, -INF , !P6 ;  /* 0xff800000b5047808 */ /* 0x000fe40007000000 */
[----:B------:R-:W-:Y:S02]  /*14510*/  FMNMX.FTZ R2, R9, R15, !PT ;  /* 0x0000000f09027209 */ /* 0x000fe40007810000 */
[----:B--2---:R-:W-:Y:S02]  /*14520*/  FSEL R20, R20, -INF , !P2 ;  /* 0xff80000014147808 */ /* 0x004fe40005000000 */
[----:B------:R-:W-:Y:S02]  /*14530*/  FMNMX.FTZ R2, R4, R2, !PT ;  /* 0x0000000204027209 */ /* 0x000fe40007810000 */
[----:B------:R-:W-:Y:S02]  /*14540*/  FSEL R201, R26, -INF , !P1 ;  /* 0xff8000001ac97808 */ /* 0x000fe40004800000 */
[----:B------:R-:W-:Y:S02]  /*14550*/  FMNMX.FTZ R2, R20, R2, !PT ;  /* 0x0000000214027209 */ /* 0x000fe40007810000 */
[-C--:B------:R-:W-:Y:S02]  /*14560*/  ISETP.GE.AND P2, PT, R17, R228.reuse, PT ;  /* 0x000000e41100720c */ /* 0x080fe40003f46270 */
[C---:B------:R-:W-:Y:S02]  /*14570*/  ISETP.GE.AND P3, PT, R0.reuse, R229, PT ;  /* 0x000000e50000720c */ /* 0x040fe40003f66270 */
[C---:B------:R-:W-:Y:S02]  /*14580*/  ISETP.GE.AND P1, PT, R0.reuse, R228, PT ;  /* 0x000000e40000720c */ /* 0x040fe40003f26270 */
[----:B------:R-:W-:Y:S02]  /*14590*/  FSEL R202, R27, -INF , !P0 ;  /* 0xff8000001bca7808 */ /* 0x000fe40004000000 */
[----:B------:R-:W-:Y:S02]  /*145a0*/  FMNMX.FTZ R2, R201, R2, !PT ;  /* 0x00000002c9027209 */ /* 0x000fe40007810000 */
[-C--:B------:R-:W-:Y:S02]  /*145b0*/  ISETP.GE.OR P2, PT, R17, R232.reuse, !P2 ;  /* 0x000000e81100720c */ /* 0x080fe40005746670 */
[C---:B------:R-:W-:Y:S02]  /*145c0*/  ISETP.GE.OR P3, PT, R0.reuse, R233, !P3 ;  /* 0x000000e90000720c */ /* 0x040fe40005f66670 */
[----:B------:R-:W-:Y:S02]  /*145d0*/  ISETP.GE.OR P1, PT, R0, R232, !P1 ;  /* 0x000000e80000720c */ /* 0x000fe40004f26670 */
[----:B------:R-:W-:Y:S02]  /*145e0*/  FSEL R203, R30, -INF , !P2 ;  /* 0xff8000001ecb7808 */ /* 0x000fe40005000000 */
[----:B------:R-:W-:Y:S02]  /*145f0*/  FMNMX.FTZ R0, R202, R2, !PT ;  /* 0x00000002ca007209 */ /* 0x000fe40007810000 */
[----:B------:R-:W-:Y:S02]  /*14600*/  FSEL R140, R31, -INF , !P1 ;  /* 0xff8000001f8c7808 */ /* 0x000fe40004800000 */
[----:B------:R-:W-:Y:S02]  /*14610*/  FMNMX.FTZ R0, R203, R0, !PT ;  /* 0x00000000cb007209 */ /* 0x000fe40007810000 */
[----:B---3--:R-:W-:Y:S02]  /*14620*/  FMNMX.FTZ R136, R136, R18, !PT ;  /* 0x0000001288887209 */ /* 0x008fe40007810000 */
[----:B------:R-:W-:Y:S02]  /*14630*/  FMNMX.FTZ R0, R140, R0, !PT ;  /* 0x000000008c007209 */ /* 0x000fe40007810000 */
[----:B------:R-:W-:Y:S01]  /*14640*/  FMNMX.FTZ R135, R197, R135, !PT ;  /* 0x00000087c5877209 */ /* 0x000fe20007810000 */
[----:B------:R-:W1:Y:S01]  /*14650*/  SHFL.BFLY PT, R18, R136, 0x1, 0x1f ;  /* 0x0c201f0088127f89 */ /* 0x000e6200000e0000 */
[----:B------:R-:W-:Y:S07]  /*14660*/  FSEL R200, R29, -INF , !P3 ;  /* 0xff8000001dc87808 */ /* 0x000fee0005800000 */
[----:B------:R-:W2:Y:S01]  /*14670*/  SHFL.BFLY PT, R2, R0, 0x2, 0x1f ;  /* 0x0c401f0000027f89 */ /* 0x000ea200000e0000 */
[----:B------:R-:W-:Y:S07]  /*14680*/  FMNMX.FTZ R134, R200, R134, !PT ;  /* 0x00000086c8867209 */ /* 0x000fee0007810000 */
[----:B------:R-:W3:Y:S01]  /*14690*/  SHFL.BFLY PT, R19, R135, 0x2, 0x1f ;  /* 0x0c401f0087137f89 */ /* 0x000ee200000e0000 */
[----:B-1----:R-:W-:Y:S02]  /*146a0*/  FMNMX.FTZ R136, R136, R18, !PT ;  /* 0x0000001288887209 */ /* 0x002fe40007810000 */
[----:B--2---:R-:W-:Y:S03]  /*146b0*/  FMNMX.FTZ R0, R0, R2, !PT ;  /* 0x0000000200007209 */ /* 0x004fe60007810000 */
[C---:B------:R-:W-:Y:S01]  /*146c0*/  FMUL.FTZ R141, R136.reuse, UR4 ;  /* 0x00000004888d7c20 */ /* 0x040fe20008410000 */
[----:B------:R-:W-:Y:S02]  /*146d0*/  FSETP.NEU.FTZ.AND P3, PT, R136, -INF , PT ;  /* 0xff8000008800780b */ /* 0x000fe40003f7d000 */
[----:B---3--:R-:W-:Y:S01]  /*146e0*/  FMNMX.FTZ R135, R135, R19, !PT ;  /* 0x0000001387877209 */ /* 0x008fe20007810000 */
[----:B------:R-:W1:Y:S01]  /*146f0*/  SHFL.BFLY PT, R2, R0, 0x1, 0x1f ;  /* 0x0c201f0000027f89 */ /* 0x000e6200000e0000 */
[----:B------:R-:W-:Y:S07]  /*14700*/  FSEL R141, R141, RZ, P3 ;  /* 0x000000ff8d8d7208 */ /* 0x000fee0001800000 */
[----:B------:R-:W2:Y:S01]  /*14710*/  SHFL.BFLY PT, R15, R135, 0x1, 0x1f ;  /* 0x0c201f00870f7f89 */ /* 0x000ea200000e0000 */
[--C-:B------:R-:W-:Y:S01]  /*14720*/  FFMA.FTZ R8, R8, UR4, -R141.reuse ;  /* 0x0000000408087c23 */ /* 0x100fe2000801088d */
[--C-:B------:R-:W-:Y:S06]  /*14730*/  FFMA.FTZ R11, R11, UR4, -R141.reuse ;  /* 0x000000040b0b7c23 */ /* 0x100fec000801088d */
[----:B------:R-:W3:Y:S01]  /*14740*/  SHFL.BFLY PT, R19, R134, 0x2, 0x1f ;  /* 0x0c401f0086137f89 */ /* 0x000ee200000e0000 */
[--C-:B------:R-:W-:Y:S01]  /*14750*/  FFMA.FTZ R16, R16, UR4, -R141.reuse ;  /* 0x0000000410107c23 */ /* 0x100fe2000801088d */
[----:B------:R4:W-:Y:S10]  /*14760*/  MUFU.EX2 R205, R8 ;  /* 0x0000000800cd7308 */ /* 0x0009f40000000800 */
[----:B------:R5:W-:Y:S01]  /*14770*/  MUFU.EX2 R207, R11 ;  /* 0x0000000b00cf7308 */ /* 0x000be20000000800 */
[----:B-1----:R-:W-:Y:S02]  /*14780*/  FMNMX.FTZ R137, R0, R2, !PT ;  /* 0x0000000200897209 */ /* 0x002fe40007810000 */
[----:B------:R-:W-:Y:S01]  /*14790*/  FSEL R0, R136, RZ, P3 ;  /* 0x000000ff88007208 */ /* 0x000fe20001800000 */
[----:B----4-:R-:W-:Y:S01]  /*147a0*/  FFMA.FTZ R8, R21, UR4, -R141 ;  /* 0x0000000415087c23 */ /* 0x010fe2000801088d */
[C---:B------:R-:W-:Y:S01]  /*147b0*/  FSETP.NEU.FTZ.AND P0, PT, R137.reuse, -INF , PT ;  /* 0xff8000008900780b */ /* 0x040fe20003f1d000 */
[----:B------:R-:W-:Y:S01]  /*147c0*/  FMUL.FTZ R188, R137, UR4 ;  /* 0x0000000489bc7c20 */ /* 0x000fe20008410000 */
[----:B--2---:R-:W-:Y:S03]  /*147d0*/  FMNMX.FTZ R135, R135, R15, !PT ;  /* 0x0000000f87877209 */ /* 0x004fe60007810000 */
[----:B------:R1:W2:Y:S01]  /*147e0*/  MUFU.EX2 R204, R8 ;  /* 0x0000000800cc7308 */ /* 0x0002a20000000800 */
[----:B---3--:R-:W-:Y:S01]  /*147f0*/  FMNMX.FTZ R134, R134, R19, !PT ;  /* 0x0000001386867209 */ /* 0x008fe20007810000 */
[----:B------:R-:W-:Y:S01]  /*14800*/  FADD.FTZ R0, -R0, R3 ;  /* 0x0000000300007221 */ /* 0x000fe20000010100 */
[----:B------:R-:W-:Y:S01]  /*14810*/  FSEL R188, R188, RZ, P0 ;  /* 0x000000ffbcbc7208 */ /* 0x000fe20000000000 */
[C---:B------:R-:W-:Y:S01]  /*14820*/  FMUL.FTZ R142, R135.reuse, UR4 ;  /* 0x00000004878e7c20 */ /* 0x040fe20008410000 */
[----:B------:R-:W-:Y:S01]  /*14830*/  FSETP.NEU.FTZ.AND P2, PT, R135, -INF , PT ;  /* 0xff8000008700780b */ /* 0x000fe20003f5d000 */
[----:B-----5:R-:W3:Y:S01]  /*14840*/  SHFL.BFLY PT, R11, R134, 0x1, 0x1f ;  /* 0x0c201f00860b7f89 */ /* 0x020ee200000e0000 */
[----:B------:R-:W-:Y:S01]  /*14850*/  FMUL.FTZ R3, R0, UR4 ;  /* 0x0000000400037c20 */ /* 0x000fe20008410000 */
[--C-:B------:R-:W-:Y:S01]  /*14860*/  FFMA.FTZ R2, R20, UR4, -R188.reuse ;  /* 0x0000000414027c23 */ /* 0x100fe200080108bc */
[----:B------:R-:W-:Y:S01]  /*14870*/  FSEL R142, R142, RZ, P2 ;  /* 0x000000ff8e8e7208 */ /* 0x000fe20001000000 */
[--C-:B------:R-:W-:Y:S01]  /*14880*/  FFMA.FTZ R5, R5, UR4, -R188.reuse ;  /* 0x0000000405057c23 */ /* 0x100fe200080108bc */
[----:B------:R-:W4:Y:S01]  /*14890*/  MUFU.EX2 R133, R3 ;  /* 0x0000000300857308 */ /* 0x000f220000000800 */
[--C-:B------:R-:W-:Y:S01]  /*148a0*/  FFMA.FTZ R4, R4, UR4, -R188.reuse ;  /* 0x0000000404047c23 */ /* 0x100fe200080108bc */
[----:B------:R-:W-:Y:S01]  /*148b0*/  FFMA.FTZ R9, R9, UR4, -R188 ;  /* 0x0000000409097c23 */ /* 0x000fe200080108bc */
[--C-:B------:R-:W-:Y:S01]  /*148c0*/  FFMA.FTZ R10, R10, UR4, -R142.reuse ;  /* 0x000000040a0a7c23 */ /* 0x100fe2000801088e */
[----:B------:R-:W-:Y:S01]  /*148d0*/  FFMA.FTZ R14, R14, UR4, -R142 ;  /* 0x000000040e0e7c23 */ /* 0x000fe2000801088e */
[----:B------:R-:W-:Y:S01]  /*148e0*/  FFMA.FTZ R140, R140, UR4, -R188 ;  /* 0x000000048c8c7c23 */ /* 0x000fe200080108bc */
[----:B-1----:R-:W-:Y:S01]  /*148f0*/  FFMA.FTZ R8, R23, UR4, -R142 ;  /* 0x0000000417087c23 */ /* 0x002fe2000801088e */
[----:B--2---:R-:W-:Y:S03]  /*14900*/  F2FP.F16.F32.PACK_AB R178, R204, R205 ;  /* 0x000000cdccb2723e */ /* 0x004fe600000000ff */
[----:B------:R1:W-:Y:S10]  /*14910*/  MUFU.EX2 R244, R2 ;  /* 0x0000000200f47308 */ /* 0x0003f40000000800 */
[----:B------:R2:W-:Y:S01]  /*14920*/  MUFU.EX2 R250, R8 ;  /* 0x0000000800fa7308 */ /* 0x0005e20000000800 */
[C---:B----4-:R-:W-:Y:S01]  /*14930*/  FMUL.FTZ R17, R133.reuse, R157 ;  /* 0x0000009d85117220 */ /* 0x050fe20000410000 */
[C---:B------:R-:W-:Y:S01]  /*14940*/  FMUL.FTZ R32, R133.reuse, R172 ;  /* 0x000000ac85207220 */ /* 0x040fe20000410000 */
[----:B---3--:R-:W-:Y:S01]  /*14950*/  FMNMX.FTZ R134, R134, R11, !PT ;  /* 0x0000000b86867209 */ /* 0x008fe20007810000 */
[C---:B------:R-:W-:Y:S01]  /*14960*/  FMUL.FTZ R33, R133.reuse, R173 ;  /* 0x000000ad85217220 */ /* 0x040fe20000410000 */
[C---:B------:R-:W-:Y:S01]  /*14970*/  FMUL.FTZ R36, R133.reuse, R36 ;  /* 0x0000002485247220 */ /* 0x040fe20000410000 */
[----:B------:R-:W-:Y:S01]  /*14980*/  FMUL.FTZ R37, R133, R37 ;  /* 0x0000002585257220 */ /* 0x000fe20000410000 */
[C---:B------:R-:W-:Y:S01]  /*14990*/  FSETP.NEU.FTZ.AND P1, PT, R134.reuse, -INF , PT ;  /* 0xff8000008600780b */ /* 0x040fe20003f3d000 */
[C---:B------:R-:W-:Y:S01]  /*149a0*/  FMUL.FTZ R143, R134.reuse, UR4 ;  /* 0x00000004868f7c20 */ /* 0x040fe20008410000 */
[----:B-1----:R-:W-:Y:S01]  /*149b0*/  FSEL R2, R135, RZ, P2 ;  /* 0x000000ff87027208 */ /* 0x002fe20001000000 */
[----:B------:R-:W1:Y:S01]  /*149c0*/  MUFU.EX2 R208, R16 ;  /* 0x0000001000d07308 */ /* 0x000e620000000800 */
[----:B------:R-:W-:Y:S01]  /*149d0*/  FSEL R0, R134, RZ, P1 ;  /* 0x000000ff86007208 */ /* 0x000fe20000800000 */
[----:B------:R-:W-:Y:S01]  /*149e0*/  FMUL.FTZ R48, R133, R48 ;  /* 0x0000003085307220 */ /* 0x000fe20000410000 */
[----:B------:R-:W-:Y:S01]  /*149f0*/  FSEL R143, R143, RZ, P1 ;  /* 0x000000ff8f8f7208 */ /* 0x000fe20000800000 */
[----:B------:R-:W-:Y:S01]  /*14a00*/  FADD.FTZ R2, -R2, R132 ;  /* 0x0000008402027221 */ /* 0x000fe20000010100 */
[----:B------:R-:W-:Y:S01]  /*14a10*/  FMUL.FTZ R49, R133, R49 ;  /* 0x0000003185317220 */ /* 0x000fe20000410000 */
[----:B------:R-:W-:Y:S01]  /*14a20*/  FADD.FTZ R3, -R0, R138 ;  /* 0x0000008a00037221 */ /* 0x000fe20000010100 */
[--C-:B--2---:R-:W-:Y:S01]  /*14a30*/  FFMA.FTZ R8, R22, UR4, -R142.reuse ;  /* 0x0000000416087c23 */ /* 0x104fe2000801088e */
[----:B------:R-:W-:Y:S01]  /*14a40*/  FMUL.FTZ R2, R2, UR4 ;  /* 0x0000000402027c20 */ /* 0x000fe20008410000 */
[----:B------:R-:W2:Y:S01]  /*14a50*/  LDSM.16.MT88.4 R20, [R213+0xa000] ;  /* 0x00a00000d514783b */ /* 0x000ea20000004200 */
[----:B------:R-:W-:Y:S01]  /*14a60*/  FSEL R0, R137, RZ, P0 ;  /* 0x000000ff89007208 */ /* 0x000fe20000000000 */
[--C-:B------:R-:W-:Y:S01]  /*14a70*/  FFMA.FTZ R6, R6, UR4, -R143.reuse ;  /* 0x0000000406067c23 */ /* 0x100fe2000801088f */
[----:B------:R3:W4:Y:S01]  /*14a80*/  MUFU.EX2 R132, R2 ;  /* 0x0000000200847308 */ /* 0x0007220000000800 */
[--C-:B------:R-:W-:Y:S01]  /*14a90*/  FFMA.FTZ R7, R7, UR4, -R143.reuse ;  /* 0x0000000407077c23 */ /* 0x100fe2000801088f */
[----:B------:R-:W-:Y:S01]  /*14aa0*/  FFMA.FTZ R13, R13, UR4, -R143 ;  /* 0x000000040d0d7c23 */ /* 0x000fe2000801088f */
[----:B------:R-:W-:Y:S01]  /*14ab0*/  FADD.FTZ R0, -R0, R139 ;  /* 0x0000008b00007221 */ /* 0x000fe20000010100 */
[----:B------:R-:W-:Y:S01]  /*14ac0*/  FFMA.FTZ R12, R12, UR4, -R143 ;  /* 0x000000040c0c7c23 */ /* 0x000fe2000801088f */
[----:B-1----:R-:W-:Y:S01]  /*14ad0*/  F2FP.F16.F32.PACK_AB R176, R208, R207 ;  /* 0x000000cfd0b0723e */ /* 0x002fe200000000ff */
[C---:B------:R-:W-:Y:S01]  /*14ae0*/  FMUL.FTZ R16, R133.reuse, R156 ;  /* 0x0000009c85107220 */ /* 0x040fe20000410000 */
[----:B------:R-:W-:Y:S03]  /*14af0*/  FMUL.FTZ R0, R0, UR4 ;  /* 0x0000000400007c20 */ /* 0x000fe60008410000 */
        /* <DEDUP_REMOVED lines=8> */
[----:B------:R-:W1:Y:S01]  /*14b80*/  MUFU.EX2 R206, R14 ;  /* 0x0000000e00ce7308 */ /* 0x000e620000000800 */
[----:B---3--:R-:W-:Y:S01]  /*14b90*/  FMUL.FTZ R2, R3, UR4 ;  /* 0x0000000403027c20 */ /* 0x008fe20008410000 */
[--C-:B------:R-:W-:Y:S01]  /*14ba0*/  FFMA.FTZ R3, R189, UR4, -R141.reuse ;  /* 0x00000004bd037c23 */ /* 0x100fe2000801088d */
[C---:B----4-:R-:W-:Y:S01]  /*14bb0*/  FMUL.FTZ R18, R132.reuse, R158 ;  /* 0x0000009e84127220 */ /* 0x050fe20000410000 */
[C---:B------:R-:W-:Y:S01]  /*14bc0*/  FMUL.FTZ R19, R132.reuse, R159 ;  /* 0x0000009f84137220 */ /* 0x040fe20000410000 */
[C---:B------:R-:W-:Y:S01]  /*14bd0*/  FMUL.FTZ R34, R132.reuse, R174 ;  /* 0x000000ae84227220 */ /* 0x040fe20000410000 */
[C---:B------:R-:W-:Y:S01]  /*14be0*/  FMUL.FTZ R35, R132.reuse, R175 ;  /* 0x000000af84237220 */ /* 0x040fe20000410000 */
[C---:B------:R-:W-:Y:S03]  /*14bf0*/  FMUL.FTZ R38, R132.reuse, R38 ;  /* 0x0000002684267220 */ /* 0x040fe60000410000 */
[----:B------:R-:W3:Y:S01]  /*14c00*/  MUFU.EX2 R251, R8 ;  /* 0x0000000800fb7308 */ /* 0x000ee20000000800 */
[C---:B------:R-:W-:Y:S01]  /*14c10*/  FMUL.FTZ R39, R132.reuse, R39 ;  /* 0x0000002784277220 */ /* 0x040fe20000410000 */
[C---:B------:R-:W-:Y:S01]  /*14c20*/  FMUL.FTZ R50, R132.reuse, R50 ;  /* 0x0000003284327220 */ /* 0x040fe20000410000 */
[C---:B------:R-:W-:Y:S01]  /*14c30*/  FMUL.FTZ R51, R132.reuse, R51 ;  /* 0x0000003384337220 */ /* 0x040fe20000410000 */
[C---:B------:R-:W-:Y:S01]  /*14c40*/  FMUL.FTZ R54, R132.reuse, R54 ;  /* 0x0000003684367220 */ /* 0x040fe20000410000 */
[C---:B------:R-:W-:Y:S01]  /*14c50*/  FMUL.FTZ R55, R132.reuse, R55 ;  /* 0x0000003784377220 */ /* 0x040fe20000410000 */
[C---:B------:R-:W-:Y:S01]  /*14c60*/  FMUL.FTZ R66, R132.reuse, R66 ;  /* 0x0000004284427220 */ /* 0x040fe20000410000 */
[----:B------:R-:W-:Y:S03]  /*14c70*/  FMUL.FTZ R67, R132, R67 ;  /* 0x0000004384437220 */ /* 0x000fe60000410000 */
[----:B------:R4:W-:Y:S01]  /*14c80*/  MUFU.EX2 R248, R6 ;  /* 0x0000000600f87308 */ /* 0x0009e20000000800 */
[----:B-1----:R-:W-:Y:S01]  /*14c90*/  F2FP.F16.F32.PACK_AB R177, R206, R252 ;  /* 0x000000fcceb1723e */ /* 0x002fe200000000ff */
[C---:B------:R-:W-:Y:S01]  /*14ca0*/  FMUL.FTZ R70, R132.reuse, R70 ;  /* 0x0000004684467220 */ /* 0x040fe20000410000 */
[C---:B------:R-:W-:Y:S01]  /*14cb0*/  FMUL.FTZ R71, R132.reuse, R71 ;  /* 0x0000004784477220 */ /* 0x040fe20000410000 */
[C---:B------:R-:W-:Y:S01]  /*14cc0*/  FMUL.FTZ R81, R133.reuse, R81 ;  /* 0x0000005185517220 */ /* 0x040fe20000410000 */
[C---:B------:R-:W-:Y:S01]  /*14cd0*/  FMUL.FTZ R82, R132.reuse, R82 ;  /* 0x0000005284527220 */ /* 0x040fe20000410000 */
[C---:B------:R-:W-:Y:S01]  /*14ce0*/  FMUL.FTZ R83, R132.reuse, R83 ;  /* 0x0000005384537220 */ /* 0x040fe20000410000 */
[----:B------:R-:W-:Y:S03]  /*14cf0*/  FMUL.FTZ R84, R133, R84 ;  /* 0x0000005485547220 */ /* 0x000fe60000410000 */
[----:B------:R1:W5:Y:S01]  /*14d00*/  MUFU.EX2 R249, R7 ;  /* 0x0000000700f97308 */ /* 0x0003620000000800 */
[----:B---3--:R-:W-:Y:S01]  /*14d10*/  F2FP.F16.F32.PACK_AB R179, R251, R250 ;  /* 0x000000fafbb3723e */ /* 0x008fe200000000ff */
[C---:B------:R-:W-:Y:S01]  /*14d20*/  FMUL.FTZ R85, R133.reuse, R85 ;  /* 0x0000005585557220 */ /* 0x040fe20000410000 */
[C---:B------:R-:W-:Y:S01]  /*14d30*/  FMUL.FTZ R86, R132.reuse, R86 ;  /* 0x0000005684567220 */ /* 0x040fe20000410000 */
        /* <DEDUP_REMOVED lines=10> */
[C---:B------:R-:W-:Y:S01]  /*14de0*/  FMUL.FTZ R103, R132.reuse, R103 ;  /* 0x0000006784677220 */ /* 0x040fe20000410000 */
[--C-:B------:R-:W-:Y:S03]  /*14df0*/  FFMA.FTZ R138, R191, UR4, -R142.reuse ;  /* 0x00000004bf8a7c23 */ /* 0x100fe6000801088e */
[----:B------:R4:W2:Y:S01]  /*14e00*/  MUFU.EX2 R245, R4 ;  /* 0x0000000400f57308 */ /* 0x0008a20000000800 */
[C---:B-1----:R-:W-:Y:S01]  /*14e10*/  FMUL.FTZ R7, R132.reuse, R151 ;  /* 0x0000009784077220 */ /* 0x042fe20000410000 */
[----:B-----5:R-:W-:Y:S01]  /*14e20*/  F2FP.F16.F32.PACK_AB R182, R249, R248 ;  /* 0x000000f8f9b6723e */ /* 0x020fe200000000ff */
[----:B------:R-:W-:Y:S01]  /*14e30*/  LDSM.16.MT88.4 R156, [R213+0xa800] ;  /* 0x00a80000d59c783b */ /* 0x000fe20000004200 */
[C---:B------:R-:W-:Y:S01]  /*14e40*/  FMUL.FTZ R112, R133.reuse, R112 ;  /* 0x0000007085707220 */ /* 0x040fe20000410000 */
[C---:B------:R-:W-:Y:S01]  /*14e50*/  FMUL.FTZ R113, R133.reuse, R113 ;  /* 0x0000007185717220 */ /* 0x040fe20000410000 */
[C---:B------:R-:W-:Y:S01]  /*14e60*/  FMUL.FTZ R114, R132.reuse, R114 ;  /* 0x0000007284727220 */ /* 0x040fe20000410000 */
[C---:B------:R-:W-:Y:S03]  /*14e70*/  FMUL.FTZ R115, R132.reuse, R115 ;  /* 0x0000007384737220 */ /* 0x040fe60000410000 */
[----:B------:R-:W-:Y:S01]  /*14e80*/  MUFU.EX2 R247, R13 ;  /* 0x0000000d00f77308 */ /* 0x000fe20000000800 */
[C---:B---3--:R-:W-:Y:S01]  /*14e90*/  FMUL.FTZ R5, R133.reuse, R149 ;  /* 0x0000009585057220 */ /* 0x048fe20000410000 */
[C---:B------:R-:W-:Y:S01]  /*14ea0*/  FMUL.FTZ R116, R133.reuse, R116 ;  /* 0x0000007485747220 */ /* 0x040fe20000410000 */
[C---:B------:R-:W-:Y:S01]  /*14eb0*/  FMUL.FTZ R117, R133.reuse, R117 ;  /* 0x0000007585757220 */ /* 0x040fe20000410000 */
[C---:B------:R-:W-:Y:S01]  /*14ec0*/  FMUL.FTZ R118, R132.reuse, R118 ;  /* 0x0000007684767220 */ /* 0x040fe20000410000 */
[----:B------:R-:W-:Y:S01]  /*14ed0*/  FMUL.FTZ R119, R132, R119 ;  /* 0x0000007784777220 */ /* 0x000fe20000410000 */
[C---:B------:R-:W-:Y:S01]  /*14ee0*/  FMUL.FTZ R128, R133.reuse, R128 ;  /* 0x0000008085807220 */ /* 0x040fe20000410000 */
[C---:B------:R-:W-:Y:S03]  /*14ef0*/  FMUL.FTZ R129, R133.reuse, R129 ;  /* 0x0000008185817220 */ /* 0x040fe60000410000 */
[----:B------:R-:W1:Y:S01]  /*14f00*/  MUFU.EX2 R246, R12 ;  /* 0x0000000c00f67308 */ /* 0x000e620000000800 */
[----:B----4-:R-:W-:Y:S01]  /*14f10*/  FMUL.FTZ R4, R133, R148 ;  /* 0x0000009485047220 */ /* 0x010fe20000410000 */
[----:B--2---:R-:W-:Y:S01]  /*14f20*/  F2FP.F16.F32.PACK_AB R183, R244, R245 ;  /* 0x000000f5f4b7723e */ /* 0x004fe200000000ff */
[----:B------:R-:W-:Y:S01]  /*14f30*/  LDSM.16.MT88.4 R148, [R217+0xa000] ;  /* 0x00a00000d994783b */ /* 0x000fe20000004200 */
[C---:B------:R-:W-:Y:S01]  /*14f40*/  FMUL.FTZ R130, R132.reuse, R130 ;  /* 0x0000008284827220 */ /* 0x040fe20000410000 */
[----:B------:R-:W-:Y:S01]  /*14f50*/  FMUL.FTZ R131, R132, R131 ;  /* 0x0000008384837220 */ /* 0x000fe20000410000 */
[----:B------:R-:W-:Y:S02]  /*14f60*/  PLOP3.LUT P0, PT, PT, PT, UP0, 0x80, 0x0 ;  /* 0x000000000000781c */ /* 0x000fe40003f0f008 */
[-C--:B------:R-:W-:Y:S02]  /*14f70*/  HMMA.16816.F32 R4, R176, R20.reuse, R4 ;  /* 0x00000014b004723c */ /* 0x080fe40000001804 */
[----:B------:R-:W2:Y:S01]  /*14f80*/  MUFU.EX2 R243, R9 ;  /* 0x0000000900f37308 */ /* 0x000ea20000000800 */
[----:B------:R-:W-:Y:S09]  /*14f90*/  LDSM.16.MT88.4 R172, [R215+0xa800] ;  /* 0x00a80000d7ac783b */ /* 0x000ff20000004200 */
[----:B------:R-:W3:Y:S01]  /*14fa0*/  MUFU.EX2 R2, R2 ;  /* 0x0000000200027308 */ /* 0x000ee20000000800 */
[----:B-1----:R-:W-:Y:S09]  /*14fb0*/  F2FP.F16.F32.PACK_AB R180, R246, R247 ;  /* 0x000000f7f6b4723e */ /* 0x002ff200000000ff */
[----:B------:R-:W1:Y:S01]  /*14fc0*/  MUFU.EX2 R0, R0 ;  /* 0x0000000000007308 */ /* 0x000e620000000800 */
[----:B--2---:R-:W-:Y:S09]  /*14fd0*/  F2FP.F16.F32.PACK_AB R181, R243, R242 ;  /* 0x000000f2f3b5723e */ /* 0x004ff200000000ff */
        /* <DEDUP_REMOVED lines=13> */
[----:B------:R-:W1:Y:S01]  /*150b0*/  LDSM.16.MT88.4 R144, [R218+0xa000] ;  /* 0x00a00000da90783b */ /* 0x000e620000004200 */
[----:B------:R-:W-:Y:S01]  /*150c0*/  MOV R160, R204 ;  /* 0x000000cc00a07202 */ /* 0x000fe20000000f00 */
        /* <DEDUP_REMOVED lines=15> */
[----:B------:R-:W-:Y:S01]  /*151c0*/  FMUL.FTZ R31, R0, R171 ;  /* 0x000000ab001f7220 */ /* 0x000fe20000410000 */
[----:B------:R-:W-:Y:S01]  /*151d0*/  FMUL.FTZ R40, R2, R40 ;  /* 0x0000002802287220 */ /* 0x000fe20000410000 */
[--C-:B--2---:R-:W-:Y:S01]  /*151e0*/  FFMA.FTZ R3, R192, UR4, -R142.reuse ;  /* 0x00000004c0037c23 */ /* 0x104fe2000801088e */
[-C--:B------:R-:W-:Y:S01]  /*151f0*/  HMMA.16816.F32 R20, R176, R184.reuse, R20 ;  /* 0x000000b8b014723c */ /* 0x080fe20000001814 */
[----:B------:R-:W-:Y:S02]  /*15200*/  MUFU.EX2 R209, R138 ;  /* 0x0000008a00d17308 */ /* 0x000fe40000000800 */
[----:B------:R-:W-:Y:S01]  /*15210*/  FMUL.FTZ R41, R2, R41 ;  /* 0x0000002902297220 */ /* 0x000fe20000410000 */
[C---:B------:R-:W-:Y:S01]  /*15220*/  FMUL.FTZ R42, R0.reuse, R42 ;  /* 0x0000002a002a7220 */ /* 0x040fe20000410000 */
[----:B------:R-:W-:Y:S01]  /*15230*/  FMUL.FTZ R43, R0, R43 ;  /* 0x0000002b002b7220 */ /* 0x000fe20000410000 */
[C---:B------:R-:W-:Y:S05]  /*15240*/  HMMA.16816.F32 R24, R180.reuse, R184, R24 ;  /* 0x000000b8b418723c */ /* 0x040fea0000001818 */
[----:B------:R2:W3:Y:S01]  /*15250*/  MUFU.EX2 R238, R3 ;  /* 0x0000000300ee7308 */ /* 0x0004e20000000800 */
[C---:B------:R-:W-:Y:S01]  /*15260*/  FMUL.FTZ R44, R2.reuse, R44 ;  /* 0x0000002c022c7220 */ /* 0x040fe20000410000 */
[-C--:B------:R-:W-:Y:S08]  /*15270*/  HMMA.16816.F32 R28, R180, R186.reuse, R28 ;  /* 0x000000bab41c723c */ /* 0x080ff0000000181c */
[----:B------:R-:W-:Y:S01]  /*15280*/  MUFU.EX2 R138, R140 ;  /* 0x0000008c008a7308 */ /* 0x000fe20000000800 */
[C---:B------:R-:W-:Y:S01]  /*15290*/  HMMA.16816.F32 R32, R176.reuse, R186, R32 ;  /* 0x000000bab020723c */ /* 0x040fe20000001820 */
[----:B------:R-:W-:Y:S03]  /*152a0*/  LDSM.16.MT88.4 R184, [R218+0xa800] ;  /* 0x00a80000dab8783b */ /* 0x000fe60000004200 */
[----:B------:R-:W-:Y:S02]  /*152b0*/  FMUL.FTZ R45, R2, R45 ;  /* 0x0000002d022d7220 */ /* 0x000fe40000410000 */
[-C--:B-1----:R-:W-:Y:S05]  /*152c0*/  HMMA.16816.F32 R36, R176, R144.reuse, R36 ;  /* 0x00000090b024723c */ /* 0x082fea0000001824 */
[C---:B------:R-:W-:Y:S01]  /*152d0*/  FMUL.FTZ R46, R0.reuse, R46 ;  /* 0x0000002e002e7220 */ /* 0x040fe20000410000 */
[C---:B------:R-:W-:Y:S05]  /*152e0*/  HMMA.16816.F32 R40, R180.reuse, R144, R40 ;  /* 0x00000090b428723c */ /* 0x040fea0000001828 */
[----:B------:R-:W-:Y:S01]  /*152f0*/  FMUL.FTZ R47, R0, R47 ;  /* 0x0000002f002f7220 */ /* 0x000fe20000410000 */
[--C-:B--2---:R-:W-:Y:S01]  /*15300*/  FFMA.FTZ R3, R196, UR4, -R141.reuse ;  /* 0x00000004c4037c23 */ /* 0x104fe2000801088d */
[----:B------:R-:W-:Y:S01]  /*15310*/  FFMA.FTZ R141, R193, UR4, -R141 ;  /* 0x00000004c18d7c23 */ /* 0x000fe2000801088d */
[C---:B------:R-:W-:Y:S02]  /*15320*/  FMUL.FTZ R56, R2.reuse, R56 ;  /* 0x0000003802387220 */ /* 0x040fe40000410000 */
[----:B------:R1:W-:Y:S01]  /*15330*/  MUFU.EX2 R236, R3 ;  /* 0x0000000300ec7308 */ /* 0x0003e20000000800 */
[----:B------:R-:W-:Y:S01]  /*15340*/  FMUL.FTZ R57, R2, R57 ;  /* 0x0000003902397220 */ /* 0x000fe20000410000 */
[-C--:B------:R-:W-:Y:S03]  /*15350*/  HMMA.16816.F32 R44, R180, R146.reuse, R44 ;  /* 0x00000092b42c723c */ /* 0x080fe6000000182c */
[C---:B------:R-:W-:Y:S01]  /*15360*/  FMUL.FTZ R58, R0.reuse, R58 ;  /* 0x0000003a003a7220 */ /* 0x040fe20000410000 */
[----:B------:R-:W-:Y:S01]  /*15370*/  FMUL.FTZ R59, R0, R59 ;  /* 0x0000003b003b7220 */ /* 0x000fe20000410000 */
[C---:B------:R-:W-:Y:S01]  /*15380*/  FMUL.FTZ R60, R2.reuse, R60 ;  /* 0x0000003c023c7220 */ /* 0x040fe20000410000 */
[C---:B------:R-:W-:Y:S01]  /*15390*/  HMMA.16816.F32 R48, R176.reuse, R146, R48 ;  /* 0x00000092b030723c */ /* 0x040fe20000001830 */
[----:B------:R-:W2:Y:S01]  /*153a0*/  LDSM.16.MT88.4 R144, [R215+0xb000] ;  /* 0x00b00000d790783b */ /* 0x000ea20000004200 */
[----:B------:R-:W3:Y:S03]  /*153b0*/  MUFU.EX2 R237, R141 ;  /* 0x0000008d00ed7308 */ /* 0x000ee60000000800 */
[----:B------:R-:W-:Y:S01]  /*153c0*/  FMUL.FTZ R61, R2, R61 ;  /* 0x0000003d023d7220 */ /* 0x000fe20000410000 */
[-C--:B------:R-:W-:Y:S05]  /*153d0*/  HMMA.16816.F32 R52, R176, R148.reuse, R52 ;  /* 0x00000094b034723c */ /* 0x080fea0000001834 */
[C---:B------:R-:W-:Y:S01]  /*153e0*/  FMUL.FTZ R62, R0.reuse, R62 ;  /* 0x0000003e003e7220 */ /* 0x040fe20000410000 */
[C---:B------:R-:W-:Y:S05]  /*153f0*/  HMMA.16816.F32 R56, R180.reuse, R148, R56 ;  /* 0x00000094b438723c */ /* 0x040fea0000001838 */
[----:B------:R-:W-:Y:S01]  /*15400*/  FMUL.FTZ R63, R0, R63 ;  /* 0x0000003f003f7220 */ /* 0x000fe20000410000 */
[--C-:B-1----:R-:W-:Y:S01]  /*15410*/  FFMA.FTZ R3, R199, UR4, -R142.reuse ;  /* 0x00000004c7037c23 */ /* 0x102fe2000801088e */
        /* <DEDUP_REMOVED lines=9> */
[----:B------:R-:W3:Y:S01]  /*154b0*/  LDSM.16.MT88.4 R148, [R218+0xb000] ;  /* 0x00b00000da94783b */ /* 0x000ee20000004200 */
[----:B------:R-:W3:Y:S03]  /*154c0*/  MUFU.EX2 R211, R142 ;  /* 0x0000008e00d37308 */ /* 0x000ee60000000800 */
[----:B------:R-:W-:Y:S01]  /*154d0*/  FMUL.FTZ R77, R2, R77 ;  /* 0x0000004d024d7220 */ /* 0x000fe20000410000 */
[-C--:B----4-:R-:W-:Y:S05]  /*154e0*/  HMMA.16816.F32 R68, R176, R152.reuse, R68 ;  /* 0x00000098b044723c */ /* 0x090fea0000001844 */
[--C-:B-1----:R-:W-:Y:S01]  /*154f0*/  FFMA.FTZ R3, R194, UR4, -R143.reuse ;  /* 0x00000004c2037c23 */ /* 0x102fe2000801088f */
[C---:B------:R-:W-:Y:S01]  /*15500*/  HMMA.16816.F32 R72, R180.reuse, R152, R72 ;  /* 0x00000098b448723c */ /* 0x040fe20000001848 */
[----:B------:R-:W-:Y:S04]  /*15510*/  LDSM.16.MT88.4 R192, [R215+0xb800] ;  /* 0x00b80000d7c0783b */ /* 0x000fe80000004200 */
[C---:B------:R-:W-:Y:S01]  /*15520*/  FMUL.FTZ R78, R0.reuse, R78 ;  /* 0x0000004e004e7220 */ /* 0x040fe20000410000 */
[----:B------:R-:W-:Y:S01]  /*15530*/  FMUL.FTZ R79, R0, R79 ;  /* 0x0000004f004f7220 */ /* 0x000fe20000410000 */
[----:B------:R-:W-:Y:S01]  /*15540*/  MOV R164, R208 ;  /* 0x000000d000a47202 */ /* 0x000fe20000000f00 */
[----:B------:R-:W-:Y:S01]  /*15550*/  FMUL.FTZ R88, R2, R88 ;  /* 0x0000005802587220 */ /* 0x000fe20000410000 */
[----:B------:R1:W4:Y:S02]  /*15560*/  MUFU.EX2 R208, R3 ;  /* 0x0000000300d07308 */ /* 0x0003240000000800 */
[----:B-----5:R-:W-:Y:S01]  /*15570*/  F2FP.F16.F32.PACK_AB R140, R240, R241 ;  /* 0x000000f1f08c723e */ /* 0x020fe200000000ff */
[----:B------:R-:W-:Y:S01]  /*15580*/  FMUL.FTZ R89, R2, R89 ;  /* 0x0000005902597220 */ /* 0x000fe20000410000 */
[-C--:B------:R-:W-:Y:S03]  /*15590*/  HMMA.16816.F32 R76, R180, R154.reuse, R76 ;  /* 0x0000009ab44c723c */ /* 0x080fe6000000184c */
[C---:B------:R-:W-:Y:S01]  /*155a0*/  FMUL.FTZ R90, R0.reuse, R90 ;  /* 0x0000005a005a7220 */ /* 0x040fe20000410000 */
[----:B------:R-:W-:Y:S01]  /*155b0*/  FMUL.FTZ R91, R0, R91 ;  /* 0x0000005b005b7220 */ /* 0x000fe20000410000 */
[C---:B------:R-:W-:Y:S01]  /*155c0*/  FMUL.FTZ R92, R2.reuse, R92 ;  /* 0x0000005c025c7220 */ /* 0x040fe20000410000 */
[C---:B------:R-:W-:Y:S05]  /*155d0*/  HMMA.16816.F32 R80, R176.reuse, R154, R80 ;  /* 0x0000009ab050723c */ /* 0x040fea0000001850 */
[----:B------:R-:W-:Y:S01]  /*155e0*/  FMUL.FTZ R93, R2, R93 ;  /* 0x0000005d025d7220 */ /* 0x000fe20000410000 */
[-C--:B--2---:R-:W-:Y:S05]  /*155f0*/  HMMA.16816.F32 R84, R176, R144.reuse, R84 ;  /* 0x00000090b054723c */ /* 0x084fea0000001854 */
[--C-:B-1----:R-:W-:Y:S01]  /*15600*/  FFMA.FTZ R3, R198, UR4, -R143.reuse ;  /* 0x00000004c6037c23 */ /* 0x102fe2000801088f */
[C---:B------:R-:W-:Y:S01]  /*15610*/  HMMA.16816.F32 R88, R180.reuse, R144, R88 ;  /* 0x00000090b458723c */ /* 0x040fe20000001858 */
[----:B------:R-:W-:Y:S04]  /*15620*/  LDSM.16.MT88.4 R196, [R218+0xb800] ;  /* 0x00b80000dac4783b */ /* 0x000fe80000004200 */
[----:B------:R-:W-:Y:S01]  /*15630*/  MOV R165, R207 ;  /* 0x000000cf00a57202 */ /* 0x000fe20000000f00 */
[C---:B------:R-:W-:Y:S01]  /*15640*/  FMUL.FTZ R94, R0.reuse, R94 ;  /* 0x0000005e005e7220 */ /* 0x040fe20000410000 */
[----:B------:R1:W-:Y:S01]  /*15650*/  MUFU.EX2 R207, R3 ;  /* 0x0000000300cf7308 */ /* 0x0003e20000000800 */
[----:B------:R-:W-:Y:S03]  /*15660*/  FMUL.FTZ R95, R0, R95 ;  /* 0x0000005f005f7220 */ /* 0x000fe60000410000 */
[----:B------:R-:W-:Y:S01]  /*15670*/  FFMA.FTZ R143, R200, UR4, -R143 ;  /* 0x00000004c88f7c23 */ /* 0x000fe2000801088f */
[----:B---3--:R-:W-:Y:S01]  /*15680*/  F2FP.F16.F32.PACK_AB R141, R238, R239 ;  /* 0x000000efee8d723e */ /* 0x008fe200000000ff */
[C---:B------:R-:W-:Y:S01]  /*15690*/  FMUL.FTZ R104, R2.reuse, R104 ;  /* 0x0000006802687220 */ /* 0x040fe20000410000 */
[----:B------:R-:W-:Y:S01]  /*156a0*/  FMUL.FTZ R105, R2, R105 ;  /* 0x0000006902697220 */ /* 0x000fe20000410000 */
[-C--:B------:R-:W-:Y:S03]  /*156b0*/  HMMA.16816.F32 R92, R180, R146.reuse, R92 ;  /* 0x00000092b45c723c */ /* 0x080fe6000000185c */
[C---:B------:R-:W-:Y:S01]  /*156c0*/  FMUL.FTZ R106, R0.reuse, R106 ;  /* 0x0000006a006a7220 */ /* 0x040fe20000410000 */
[----:B------:R-:W-:Y:S01]  /*156d0*/  FMUL.FTZ R107, R0, R107 ;  /* 0x0000006b006b7220 */ /* 0x000fe20000410000 */
[C---:B------:R-:W-:Y:S01]  /*156e0*/  FMUL.FTZ R108, R2.reuse, R108 ;  /* 0x0000006c026c7220 */ /* 0x040fe20000410000 */
[C---:B------:R-:W-:Y:S01]  /*156f0*/  HMMA.16816.F32 R96, R176.reuse, R146, R96 ;  /* 0x00000092b060723c */ /* 0x040fe20000001860 */
[----:B------:R-:W2:Y:S04]  /*15700*/  LDSM.16.MT88.4 R144, [R217+0xb000] ;  /* 0x00b00000d990783b */ /* 0x000ea80000004200 */
[--C-:B-1----:R-:W-:Y:S01]  /*15710*/  FFMA.FTZ R3, R201, UR4, -R188.reuse ;  /* 0x00000004c9037c23 */ /* 0x102fe200080108bc */
[-C--:B------:R-:W-:Y:S05]  /*15720*/  HMMA.16816.F32 R100, R176, R148.reuse, R100 ;  /* 0x00000094b064723c */ /* 0x080fea0000001864 */
[----:B------:R-:W-:Y:S01]  /*15730*/  MOV R167, R205 ;  /* 0x000000cd00a77202 */ /* 0x000fe20000000f00 */
[C---:B------:R-:W-:Y:S01]  /*15740*/  HMMA.16816.F32 R104, R180.reuse, R148, R104 ;  /* 0x00000094b468723c */ /* 0x040fe20000001868 */
[----:B------:R1:W-:Y:S04]  /*15750*/  MUFU.EX2 R205, R3 ;  /* 0x0000000300cd7308 */ /* 0x0003e80000000800 */
[----:B------:R-:W-:Y:S01]  /*15760*/  FMUL.FTZ R109, R2, R109 ;  /* 0x0000006d026d7220 */ /* 0x000fe20000410000 */
[C---:B------:R-:W-:Y:S01]  /*15770*/  FMUL.FTZ R110, R0.reuse, R110 ;  /* 0x0000006e006e7220 */ /* 0x040fe20000410000 */
[----:B------:R-:W-:Y:S01]  /*15780*/  FMUL.FTZ R111, R0, R111 ;  /* 0x0000006f006f7220 */ /* 0x000fe20000410000 */
[----:B------:R-:W-:Y:S03]  /*15790*/  F2FP.F16.F32.PACK_AB R142, R237, R236 ;  /* 0x000000eced8e723e */ /* 0x000fe600000000ff */
[C---:B------:R-:W-:Y:S01]  /*157a0*/  FMUL.FTZ R120, R2.reuse, R120 ;  /* 0x0000007802787220 */ /* 0x040fe20000410000 */
[----:B------:R-:W-:Y:S01]  /*157b0*/  FMUL.FTZ R121, R2, R121 ;  /* 0x0000007902797220 */ /* 0x000fe20000410000 */
[C---:B------:R-:W-:Y:S01]  /*157c0*/  FMUL.FTZ R122, R0.reuse, R122 ;  /* 0x0000007a007a7220 */ /* 0x040fe20000410000 */
[-C--:B------:R-:W-:Y:S03]  /*157d0*/  HMMA.16816.F32 R108, R180, R150.reuse, R108 ;  /* 0x00000096b46c723c */ /* 0x080fe6000000186c */
[----:B------:R-:W-:Y:S01]  /*157e0*/  FMUL.FTZ R123, R0, R123 ;  /* 0x0000007b007b7220 */ /* 0x000fe20000410000 */
[--C-:B-1----:R-:W-:Y:S01]  /*157f0*/  FFMA.FTZ R3, R202, UR4, -R188.reuse ;  /* 0x00000004ca037c23 */ /* 0x102fe200080108bc */
[C---:B------:R-:W-:Y:S01]  /*15800*/  FMUL.FTZ R124, R2.reuse, R124 ;  /* 0x0000007c027c7220 */ /* 0x040fe20000410000 */
[C---:B------:R-:W-:Y:S02]  /*15810*/  HMMA.16816.F32 R112, R176.reuse, R150, R112 ;  /* 0x00000096b070723c */ /* 0x040fe40000001870 */
[----:B------:R1:W-:Y:S03]  /*15820*/  MUFU.EX2 R139, R3 ;  /* 0x00000003008b7308 */ /* 0x0003e60000000800 */
[----:B------:R-:W-:Y:S01]  /*15830*/  MOV R166, R206 ;  /* 0x000000ce00a67202 */ /* 0x000fe20000000f00 */
[----:B------:R-:W-:Y:S01]  /*15840*/  FMUL.FTZ R125, R2, R125 ;  /* 0x0000007d027d7220 */ /* 0x000fe20000410000 */
[C---:B------:R-:W-:Y:S01]  /*15850*/  FMUL.FTZ R126, R0.reuse, R126 ;  /* 0x0000007e007e7220 */ /* 0x040fe20000410000 */
[----:B------:R-:W-:Y:S01]  /*15860*/  FMUL.FTZ R127, R0, R127 ;  /* 0x0000007f007f7220 */ /* 0x000fe20000410000 */
[-C--:B--2---:R-:W-:Y:S03]  /*15870*/  HMMA.16816.F32 R116, R176, R144.reuse, R116 ;  /* 0x00000090b074723c */ /* 0x084fe60000001874 */
[----:B------:R2:W3:Y:S03]  /*15880*/  MUFU.EX2 R206, R143 ;  /* 0x0000008f00ce7308 */ /* 0x0004e60000000800 */
[C---:B------:R-:W-:Y:S05]  /*15890*/  HMMA.16816.F32 R120, R180.reuse, R144, R120 ;  /* 0x00000090b478723c */ /* 0x040fea0000001878 */
[----:B-1----:R-:W-:Y:S01]  /*158a0*/  FFMA.FTZ R3, R203, UR4, -R188 ;  /* 0x00000004cb037c23 */ /* 0x002fe200080108bc */
[-C--:B------:R-:W-:Y:S01]  /*158b0*/  HMMA.16816.F32 R124, R180, R146.reuse, R124 ;  /* 0x00000092b47c723c */ /* 0x080fe2000000187c */
[----:B------:R-:W1:Y:S02]  /*158c0*/  LDSM.16.MT88.4 R188, [R217+0xa800] ;  /* 0x00a80000d9bc783b */ /* 0x000e640000004200 */
[----:B------:R-:W5:Y:S03]  /*158d0*/  MUFU.EX2 R204, R3 ;  /* 0x0000000300cc7308 */ /* 0x000f660000000800 */
[----:B------:R-:W-:Y:S03]  /*158e0*/  HMMA.16816.F32 R128, R176, R146, R128 ;  /* 0x00000092b080723c */ /* 0x000fe60000001880 */
[----:B------:R-:W1:Y:S02]  /*158f0*/  LDSM.16.MT88.4 R180, [R213+0xb800] ;  /* 0x00b80000d5b4783b */ /* 0x000e640000004200 */
[----:B--2---:R-:W-:Y:S02]  /*15900*/  F2FP.F16.F32.PACK_AB R143, R211, R210 ;  /* 0x000000d2d38f723e */ /* 0x004fe400000000ff */
[----:B----4-:R-:W-:Y:S04]  /*15910*/  F2FP.F16.F32.PACK_AB R176, R209, R208 ;  /* 0x000000d0d1b0723e */ /* 0x010fe800000000ff */
[----:B------:R-:W2:Y:S01]  /*15920*/  LDSM.16.MT88.4 R200, [R217+0xb800] ;  /* 0x00b80000d9c8783b */ /* 0x000ea20000004200 */
[-C--:B------:R-:W-:Y:S05]  /*15930*/  HMMA.16816.F32 R148, R140, R156.reuse, R4 ;  /* 0x0000009c8c94723c */ /* 0x080fea0000001804 */
[----:B---3--:R-:W-:Y:S02]  /*15940*/  F2FP.F16.F32.PACK_AB R178, R206, R207 ;  /* 0x000000cfceb2723e */ /* 0x008fe400000000ff */
[----:B------:R-:W3:Y:S01]  /*15950*/  LDL.LU R4, [R1+0xc] ;  /* 0x00000c0001047983 */ /* 0x000ee20000300800 */
[----:B------:R-:W-:Y:S03]  /*15960*/  F2FP.F16.F32.PACK_AB R177, R139, R205 ;  /* 0x000000cd8bb1723e */ /* 0x000fe600000000ff */
[----:B-----5:R-:W-:Y:S01]  /*15970*/  F2FP.F16.F32.PACK_AB R179, R138, R204 ;  /* 0x000000cc8ab3723e */ /* 0x020fe200000000ff */
[----:B------:R-:W4:Y:S01]  /*15980*/  LDL.LU R3, [R1+0x8] ;  /* 0x0000080001037983 */ /* 0x000f220000300800 */
[----:B------:R-:W-:Y:S02]  /*15990*/  MOV R5, R166 ;  /* 0x000000a600057202 */ /* 0x000fe40000000f00 */
[----:B------:R-:W-:Y:S02]  /*159a0*/  MOV R7, R160 ;  /* 0x000000a000077202 */ /* 0x000fe40000000f00 */
[----:B------:R-:W-:Y:S01]  /*159b0*/  MOV R6, R167 ;  /* 0x000000a700067202 */ /* 0x000fe20000000f00 */
[C---:B------:R-:W-:Y:S01]  /*159c0*/  HMMA.16816.F32 R144, R176.reuse, R156, R8 ;  /* 0x0000009cb090723c */ /* 0x040fe20000001808 */
[----:B------:R-:W5:Y:S04]  /*159d0*/  LDL.LU R9, [R1+0x4] ;  /* 0x0000040001097983 */ /* 0x000f680000300800 */
        /* <DEDUP_REMOVED lines=39> */
[----:B-----5:R-:W-:Y:S03]  /*15c50*/  FFMA.FTZ R2, R2, R9, R247 ;  /* 0x0000000902027223 */ /* 0x020fe600000100f7 */
[----:B------:R-:W-:Y:S01]  /*15c60*/  FADD.FTZ R5, R250, R3 ;  /* 0x00000003fa057221 */ /* 0x000fe20000010000 */
[----:B------:R-:W-:Y:S01]  /*15c70*/  FADD.FTZ R2, R246, R2 ;  /* 0x00000002f6027221 */ /* 0x000fe20000010000 */
[----:B------:R-:W-:Y:S03]  /*15c80*/  FFMA.FTZ R0, R0, R8, R242 ;  /* 0x0000000800007223 */ /* 0x000fe600000100f2 */
        /* <DEDUP_REMOVED lines=31> */
.L_x_2677:
        /* <DEDUP_REMOVED lines=118> */
.L_x_2681:
        /* <DEDUP_REMOVED lines=24> */
.L_x_2682:
        /* <DEDUP_REMOVED lines=332> */
.L_x_2684:
[----:B------:R-:W-:Y:S05]  /*17c20*/  BSYNC B0 ;  /* 0x0000000000007941 */ /* 0x000fea0003800000 */
.L_x_2683:
        /* <DEDUP_REMOVED lines=35> */
.L_x_2686:
[----:B------:R-:W-:Y:S05]  /*17e60*/  BSYNC B0 ;  /* 0x0000000000007941 */ /* 0x000fea0003800000 */
.L_x_2685:
        /* <DEDUP_REMOVED lines=23> */
.L_x_2688:
[----:B------:R-:W-:Y:S05]  /*17fe0*/  BSYNC B0 ;  /* 0x0000000000007941 */ /* 0x000fea0003800000 */
.L_x_2687:
        /* <DEDUP_REMOVED lines=22> */
.L_x_2690:
[----:B------:R-:W-:Y:S05]  /*18150*/  BSYNC B0 ;  /* 0x0000000000007941 */ /* 0x000fea0003800000 */
.L_x_2689:
        /* <DEDUP_REMOVED lines=21> */
.L_x_2692:
[----:B------:R-:W-:Y:S05]  /*182b0*/  BSYNC B0 ;  /* 0x0000000000007941 */ /* 0x000fea0003800000 */
.L_x_2691:
        /* <DEDUP_REMOVED lines=21> */
.L_x_2694:
[----:B------:R-:W-:Y:S05]  /*18410*/  BSYNC B0 ;  /* 0x0000000000007941 */ /* 0x000fea0003800000 */
.L_x_2693:
        /* <DEDUP_REMOVED lines=21> */
.L_x_2696:
[----:B------:R-:W-:Y:S05]  /*18570*/  BSYNC B0 ;  /* 0x0000000000007941 */ /* 0x000fea0003800000 */
.L_x_2695:
        /* <DEDUP_REMOVED lines=21> */
.L_x_2698:
[----:B------:R-:W-:Y:S05]  /*186d0*/  BSYNC B0 ;  /* 0x0000000000007941 */ /* 0x000fea0003800000 */
.L_x_2697:
        /* <DEDUP_REMOVED lines=21> */
.L_x_2699:
        /* <DEDUP_REMOVED lines=13> */
.L_x_2951:


//--------------------- .text._ZN5flash16flash_fwd_kernelI23Flash_fwd_kernel_traitsILi128ELi128ELi32ELi4ELb0ELb0EN7cutlass6half_tE19Flash_kernel_traitsILi128ELi128ELi32ELi4ES3_EELb1ELb0ELb1ELb1ELb0ELb0ELb0ELb1EEEvNS_16Flash_fwd_paramsE --------------------------
	.section	.text._ZN5flash16flash_fwd_kernelI23Flash_fwd_kernel_traitsILi128ELi128ELi32ELi4ELb0ELb0EN7cutlass6half_tE19Flash_kernel_traitsILi128ELi128ELi32ELi4ES3_EELb1ELb0ELb1ELb1ELb0ELb0ELb0ELb1EEEvNS_16Flash_fwd_paramsE,"ax",@progbits
	.align	128
        .global         _ZN5flash16flash_fwd_kernelI23Flash_fwd_kernel_traitsILi128ELi128ELi32ELi4ELb0ELb0EN7cutlass6half_tE19Flash_kernel_traitsILi128ELi128ELi32ELi4ES3_EELb1ELb0ELb1ELb1ELb0ELb0ELb0ELb1EEEvNS_16Flash_fwd_paramsE
        .type           _ZN5flash16flash_fwd_kernelI23Flash_fwd_kernel_traitsILi128ELi128ELi32ELi4ELb0ELb0EN7cutlass6half_tE19Flash_kernel_traitsILi128ELi128ELi32ELi4ES3_EELb1ELb0ELb1ELb1ELb0ELb0ELb0ELb1EEEvNS_16Flash_fwd_paramsE,@function
        .size           _ZN5flash16flash_fwd_kernelI23Flash_fwd_kernel_traitsILi128ELi128ELi32ELi4ELb0ELb0EN7cutlass6half_tE19Flash_kernel_traitsILi128ELi128ELi32ELi4ES3_EELb1ELb0ELb1ELb1ELb0ELb0ELb0ELb1EEEvNS_16Flash_fwd_paramsE,(.L_x_2914 - _ZN5flash16flash_fwd_kernelI23Flash_fwd_kernel_traitsILi128ELi128ELi32ELi4ELb0ELb0EN7cutlass6half_tE19Flash_kernel_traitsILi128ELi128ELi32ELi4ES3_EELb1ELb0ELb1ELb1ELb0ELb0ELb0ELb1EEEvNS_16Flash_fwd_paramsE)
        .other          _ZN5flash16flash_fwd_kernelI23Flash_fwd_kernel_traitsILi128ELi128ELi32ELi4ELb0ELb0EN7cutlass6half_tE19Flash_kernel_traitsILi128ELi128ELi32ELi4ES3_EELb1ELb0ELb1ELb1ELb0ELb0ELb0ELb1EEEvNS_16Flash_fwd_paramsE,@"STO_CUDA_ENTRY STV_DEFAULT"
_ZN5flash16flash_fwd_kernelI23Flash_fwd_kernel_traitsILi128ELi128ELi32ELi4ELb0ELb0EN7cutlass6half_tE19Flash_kernel_traitsILi128ELi128ELi32ELi4ES3_EELb1ELb0ELb1ELb1ELb0ELb0ELb0ELb1EEEvNS_16Flash_fwd_paramsE:
.text._ZN5flash16flash_fwd_kernelI23Flash_fwd_kernel_traitsILi128ELi128ELi32ELi4ELb0ELb0EN7cutlass6half_tE19Flash_kernel_traitsILi128ELi128ELi32ELi4ES3_EELb1ELb0ELb1ELb1ELb0ELb0ELb0ELb1EEEvNS_16Flash_fwd_paramsE:
[----:B------:R-:W1:Y:S08]  /*0000*/  LDC R1, c[0x0][0x28] ;  /* 0x00000a00ff017b82 */ /* 0x000e700000000800 */
[----:B------:R-:W2:Y:S01]  /*0010*/  LDC.64 R172, c[0x0][0x198] ;  /* 0x00006600ffac7b82 */ /* 0x000ea20000000a00 */
[----:B------:R-:W-:Y:S01]  /*0020*/  BSSY B2, `(.L_x_2700) ;  /* 0x0000003000027945 */ /* 0x000fe20003800000 */
[----:B-1----:R-:W-:-:S06]  /*0030*/  IADD3 R1, R1, -0x1e0, RZ ;  /* 0xfffffe2001017810 */ /* 0x002fcc0007ffe0ff */
[----:B--2---:R-:W-:Y:S05]  /*0040*/  CALL.REL.NOINC `($_ZN5flash16flash_fwd_kernelI23Flash_fwd_kernel_traitsILi128ELi128ELi32ELi4ELb0ELb0EN7cutlass6half_tE19Flash_kernel_traitsILi128ELi128ELi32ELi4ES3_EELb1ELb0ELb1ELb1ELb0ELb0ELb0ELb1EEEvNS_16Flash_fwd_paramsE$_ZN5flash22compute_attn_1rowblockI23Flash_fwd_kernel_traitsILi128ELi128ELi32ELi4ELb0ELb0EN7cutlass6half_tE19Flash_kernel_traitsILi128ELi128ELi32ELi4ES3_EELb1ELb0ELb1ELb1ELb0ELb0ELb0ELb1ENS_16Flash_fwd_paramsEEEvRKT8_iii) ;  /* 0x0000000000087944 */ /* 0x004fea0003c00000 */
[----:B------:R-:W-:Y:S05]  /*0050*/  BSYNC B2 ;  /* 0x0000000000027941 */ /* 0x000fea0003800000 */
.L_x_2700:
[----:B------:R-:W-:Y:S05]  /*0060*/  EXIT ;  /* 0x000000000000794d */ /* 0x000fea0003800000 */
        .type           $_ZN5flash16flash_fwd_kernelI23Flash_fwd_kernel_traitsILi128ELi128ELi32ELi4ELb0ELb0EN7cutlass6half_tE19Flash_kernel_traitsILi128ELi128ELi32ELi4ES3_EELb1ELb0ELb1ELb1ELb0ELb0ELb0ELb1EEEvNS_16Flash_fwd_paramsE$_ZN5flash22compute_attn_1rowblockI23Flash_fwd_kernel_traitsILi128ELi128ELi32ELi4ELb0ELb0EN7cutlass6half_tE19Flash_kernel_traitsILi128ELi128ELi32ELi4ES3_EELb1ELb0ELb1ELb1ELb0ELb0ELb0ELb1ENS_16Flash_fwd_paramsEEEvRKT8_iii,@function
        .size           $_ZN5flash16flash_fwd_kernelI23Flash_fwd_kernel_traitsILi128ELi128ELi32ELi4ELb0ELb0EN7cutlass6half_tE19Flash_kernel_traitsILi128ELi128ELi32ELi4ES3_EELb1ELb0ELb1ELb1ELb0ELb0ELb0ELb1EEEvNS_16Flash_fwd_paramsE$_ZN5flash22compute_attn_1rowblockI23Flash_fwd_kernel_traitsILi128ELi128ELi32ELi4ELb0ELb0EN7cutlass6half_tE19Flash_kernel_traitsILi128ELi128ELi32ELi4ES3_EELb1ELb0ELb1ELb1ELb0ELb0ELb0ELb1ENS_16Flash_fwd_paramsEEEvRKT8_iii,(.L_x_2914 - $_ZN5flash16flash_fwd_kernelI23Flash_fwd_kernel_traitsILi128ELi128ELi32ELi4ELb0ELb0EN7cutlass6half_tE19Flash_kernel_traitsILi128ELi128ELi32ELi4ES3_EELb1ELb0ELb1ELb1ELb0ELb0ELb0ELb1EEEvNS_16Flash_fwd_paramsE$_ZN5flash22compute_attn_1rowblockI23Flash_fwd_kernel_traitsILi128ELi128ELi32ELi4ELb0ELb0EN7cutlass6half_tE19Flash_kernel_traitsILi128ELi128ELi32ELi4ES3_EELb1ELb0ELb1ELb1ELb0ELb0ELb0ELb1ENS_16Flash_fwd_paramsEEEvRKT8_iii)
$_ZN5flash16flash_fwd_kernelI23Flash_fwd_kernel_traitsILi128ELi128ELi32ELi4ELb0ELb0EN7cutlass6half_tE19Flash_kernel_traitsILi128ELi128ELi32ELi4ES3_EELb1ELb0ELb1ELb1ELb0ELb0ELb0ELb1EEEvNS_16Flash_fwd_paramsE$_ZN5flash22compute_attn_1rowblockI23Flash_fwd_kernel_traitsILi128ELi128ELi32ELi4ELb0ELb0EN7cutlass6half_tE19Flash_kernel_traitsILi128ELi128ELi32ELi4ES3_EELb1ELb0ELb1ELb1ELb0ELb0ELb0ELb1ENS_16Flash_fwd_paramsEEEvRKT8_iii:
[----:B------:R-:W-:Y:S02]  /*0070*/  ULDC.64 UR4, c[0x0][0x208] ;  /* 0x0000820000047ab9 */ /* 0x000fe40000000a00 */
[----:B------:R-:W2:Y:S04]  /*0080*/  LD.E.U8 R0, desc[UR4][R172.64+0x1a4] ;  /* 0x0001a404ac007980 */ /* 0x000ea8000c101100 */
[----:B------:R-:W3:Y:S01]  /*0090*/  LD.E.64 R108, desc[UR4][R172.64+0x190] ;  /* 0x00019004ac6c7980 */ /* 0x000ee2000c101b00 */
[----:B------:R-:W-:Y:S01]  /*00a0*/  S2UR UR8, SR_CTAID.Y ;  /* 0x00000000000879c3 */ /* 0x000fe20000002600 */
[----:B------:R-:W1:Y:S02]  /*00b0*/  S2R R104, SR_TID.X ;  /* 0x0000000000687919 */ /* 0x000e640000002100 */
[----:B------:R-:W4:Y:S05]  /*00c0*/  LD.E.64 R4, desc[UR4][R172.64+0x198] ;  /* 0x00019804ac047980 */ /* 0x000f2a000c101b00 */
[----:B------:R-:W-:Y:S01]  /*00d0*/  S2UR UR7, SR_CTAID.X ;  /* 0x00000000000779c3 */ /* 0x000fe20000002500 */
[----:B------:R-:W4:Y:S04]  /*00e0*/  LD.E R8, desc[UR4][R172.64+0x60] ;  /* 0x00006004ac087980 */ /* 0x000f28000c101900 */
[----:B------:R-:W5:Y:S03]  /*00f0*/  LD.E.U8 R218, desc[UR4][R172.64+0x178] ;  /* 0x00017804acda7980 */ /* 0x000f66000c101100 */
[----:B------:R-:W1:Y:S02]  /*0100*/  S2UR UR6, SR_CTAID.Z ;  /* 0x00000000000679c3 */ /* 0x000e640000002700 */
[----:B-1----:R-:W-:-:S06]  /*0110*/  ULOP3.LUT UR6, UR6, UR7, UR8, 0xfe, !UPT ;  /* 0x0000000706067292 */ /* 0x002fcc000f8efe08 */
[----:B------:R-:W-:-:S13]  /*0120*/  LOP3.LUT P2, RZ, R104, UR6, RZ, 0xfc, !PT ;  /* 0x0000000668ff7c12 */ /* 0x000fda000f84fcff */
[----:B------:R-:W4:Y:S01]  /*0130*/  @!P2 LD.E.64 R6, desc[UR4][R172.64+0x1a8] ;  /* 0x0001a804ac06a980 */ /* 0x000f22000c101b00 */
[----:B--2---:R-:W-:-:S13]  /*0140*/  ISETP.NE.AND P1, PT, R0, RZ, PT ;  /* 0x000000ff0000720c */ /* 0x004fda0003f25270 */
[----:B---3--:R-:W2:Y:S04]  /*0150*/  @P1 LD.E.64 R108, desc[UR4][R108.64] ;  /* 0x000000046c6c1980 */ /* 0x008ea8000c101b00 */
[----:B------:R-:W3:Y:S04]  /*0160*/  @P1 LD.E R0, desc[UR4][R172.64+0x1a0] ;  /* 0x0001a004ac001980 */ /* 0x000ee8000c101900 */
[----:B----4-:R-:W3:Y:S04]  /*0170*/  @P1 LD.E.64 R2, desc[UR4][R4.64] ;  /* 0x0000000404021980 */ /* 0x010ee8000c101b00 */
[----:B--2---:R1:W-:Y:S04]  /*0180*/  @!P2 ST.E.64 desc[UR4][R6.64], R108 ;  /* 0x0000006c0600a985 */ /* 0x0043e8000c101b04 */
[----:B-1----:R-:W2:Y:S01]  /*0190*/  @!P2 LD.E.64 R6, desc[UR4][R172.64+0x1a8] ;  /* 0x0001a804ac06a980 */ /* 0x002ea2000c101b00 */
[----:B---3--:R-:W-:-:S05]  /*01a0*/  @P1 IADD3 R0, P0, R0, R2, RZ ;  /* 0x0000000200001210 */ /* 0x008fca0007f1e0ff */
[----:B------:R-:W-:Y:S02]  /*01b0*/  @P1 IMAD.X R2, RZ, RZ, R3, P0 ;  /* 0x000000ffff021224 */ /* 0x000fe400000e0603 */
[----:B------:R-:W-:Y:S02]  /*01c0*/  @P1 IMAD.MOV.U32 R4, RZ, RZ, R0 ;  /* 0x000000ffff041224 */ /* 0x000fe400078e0000 */
[----:B------:R-:W-:Y:S02]  /*01d0*/  @P1 IMAD.MOV.U32 R5, RZ, RZ, R2 ;  /* 0x000000ffff051224 */ /* 0x000fe400078e0002 */
[----:B------:R-:W-:Y:S02]  /*01e0*/  @!P2 IMAD.MOV.U32 R2, RZ, RZ, R4 ;  /* 0x000000ffff02a224 */ /* 0x000fe400078e0004 */
[----:B------:R-:W-:Y:S01]  /*01f0*/  @!P2 IMAD.MOV.U32 R3, RZ, RZ, R5 ;  /* 0x000000ffff03a224 */ /* 0x000fe200078e0005 */
[----:B------:R-:W1:Y:S04]  /*0200*/  S2R R111, SR_CTAID.Y ;  /* 0x00000000006f7919 */ /* 0x000e680000002600 */
[----:B--2---:R2:W-:Y:S04]  /*0210*/  @!P2 ST.E.64 desc[UR4][R6.64+0x8], R2 ;  /* 0x000008020600a985 */ /* 0x0045e8000c101b04 */
[----:B--2---:R-:W2:Y:S01]  /*0220*/  LD.E.64 R2, desc[UR4][R172.64+0xe0] ;  /* 0x0000e004ac027980 */ /* 0x004ea2000c101b00 */
[----:B------:R-:W-:-:S03]  /*0230*/  IMAD.MOV.U32 R9, RZ, RZ, -0x1 ;  /* 0xffffffffff097424 */ /* 0x000fc600078e00ff */
[----:B------:R-:W3:Y:S01]  /*0240*/  LD.E.64 R6, desc[UR4][R172.64+0xf0] ;  /* 0x0000f004ac067980 */ /* 0x000ee2000c101b00 */
[----:B--2---:R-:W-:-:S04]  /*0250*/  ISETP.NE.U32.AND P1, PT, R2, RZ, PT ;  /* 0x000000ff0200720c */ /* 0x004fc80003f25070 */
[----:B------:R-:W-:Y:S01]  /*0260*/  ISETP.NE.AND.EX P1, PT, R3, RZ, PT, P1 ;  /* 0x000000ff0300720c */ /* 0x000fe20003f25310 */
[----:B-1----:R-:W-:-:S12]  /*0270*/  IMAD.WIDE R2, R111, 0x4, R2 ;  /* 0x000000046f027825 */ /* 0x002fd800078e0202 */
[----:B------:R-:W2:Y:S04]  /*0280*/  @P1 LD.E R9, desc[UR4][R2.64] ;  /* 0x0000000402091980 */ /* 0x000ea8000c101900 */
[----:B------:R-:W4:Y:S04]  /*0290*/  @P1 LD.E R0, desc[UR4][R2.64+0x4] ;  /* 0x0000040402001980 */ /* 0x000f28000c101900 */
[----:B------:R-:W3:Y:S01]  /*02a0*/  LD.E.64 R2, desc[UR4][R172.64+0xe8] ;  /* 0x0000e804ac027980 */ /* 0x000ee2000c101b00 */
[----:B------:R-:W1:Y:S01]  /*02b0*/  S2R R117, SR_CTAID.Z ;  /* 0x0000000000757919 */ /* 0x000e620000002700 */
[----:B--2---:R-:W-:-:S05]  /*02c0*/  MOV R37, R9 ;  /* 0x0000000900257202 */ /* 0x004fca0000000f00 */
[----:B----4-:R-:W-:-:S06]  /*02d0*/  @P1 IMAD.IADD R118, R0, 0x1, -R37 ;  /* 0x0000000100761824 */ /* 0x010fcc00078e0a25 */
[----:B------:R-:W2:Y:S01]  /*02e0*/  @!P1 LD.E R118, desc[UR4][R172.64+0xb4] ;  /* 0x0000b404ac769980 */ /* 0x000ea2000c101900 */
[----:B---3--:R-:W-:-:S04]  /*02f0*/  ISETP.NE.U32.AND P0, PT, R6, RZ, PT ;  /* 0x000000ff0600720c */ /* 0x008fc80003f05070 */
[----:B------:R-:W-:Y:S01]  /*0300*/  ISETP.NE.AND.EX P0, PT, R7, RZ, PT, P0 ;  /* 0x000000ff0700720c */ /* 0x000fe20003f05300 */
[----:B------:R-:W-:Y:S01]  /*0310*/  IMAD.MOV.U32 R29, RZ, RZ, RZ ;  /* 0x000000ffff1d7224 */ /* 0x000fe200078e00ff */
[----:B------:R-:W-:Y:S01]  /*0320*/  SHF.R.S32.HI R19, RZ, 0x1f, R104 ;  /* 0x0000001fff137819 */ /* 0x000fe20000011468 */
[----:B-1----:R-:W-:-:S03]  /*0330*/  IMAD R0, R111, R8, R117 ;  /* 0x000000086f007224 */ /* 0x002fc600078e0275 */
[----:B------:R-:W-:-:S07]  /*0340*/  LEA.HI R97, R19, R104, RZ, 0x5 ;  /* 0x0000006813617211 */ /* 0x000fce00078f28ff */
[----:B------:R-:W-:-:S05]  /*0350*/  @P0 IMAD.WIDE R6, R111, 0x4, R6 ;  /* 0x000000046f060825 */ /* 0x000fca00078e0206 */
[----:B------:R1:W5:Y:S01]  /*0360*/  @P0 LD.E R29, desc[UR4][R6.64] ;  /* 0x00000004061d0980 */ /* 0x000362000c101900 */
[----:B------:R-:W-:-:S03]  /*0370*/  IMAD.SHL.U32 R0, R0, 0x20, RZ ;  /* 0x0000002000007824 */ /* 0x000fc600078e00ff */
[----:B------:R3:W-:Y:S01]  /*0380*/  STL.64 [R1+0xe8], R108 ;  /* 0x0000e86c01007387 */ /* 0x0007e20000100a00 */
[----:B------:R-:W-:-:S03]  /*0390*/  ISETP.NE.U32.AND P2, PT, R2, RZ, PT ;  /* 0x000000ff0200720c */ /* 0x000fc60003f45070 */
[----:B------:R3:W-:Y:S01]  /*03a0*/  STL [R1+0x11c], R9 ;  /* 0x00011c0901007387 */ /* 0x0007e20000100800 */
[----:B-1----:R-:W-:-:S04]  /*03b0*/  LOP3.LUT R6, R97, 0xffffffe0, RZ, 0xc0, !PT ;  /* 0xffffffe061067812 */ /* 0x002fc800078ec0ff */
[----:B------:R-:W-:-:S04]  /*03c0*/  IADD3 R75, -R6, R104, RZ ;  /* 0x00000068064b7210 */ /* 0x000fc80007ffe1ff */
[----:B------:R-:W-:-:S05]  /*03d0*/  IADD3 R110, P1, P0, R0, R4, R75 ;  /* 0x00000004006e7210 */ /* 0x000fca000783e04b */
[----:B------:R3:W-:Y:S01]  /*03e0*/  STL [R1+0x128], R110 ;  /* 0x0001286e01007387 */ /* 0x0007e20000100800 */
[----:B------:R-:W-:Y:S01]  /*03f0*/  ISETP.NE.AND.EX P2, PT, R3, RZ, PT, P2 ;  /* 0x000000ff0300720c */ /* 0x000fe20003f45320 */
[----:B------:R-:W-:Y:S01]  /*0400*/  BSSY B0, `(.L_x_2701) ;  /* 0x000000b000007945 */ /* 0x000fe20003800000 */
[----:B------:R-:W-:Y:S01]  /*0410*/  IMAD.MOV.U32 R36, RZ, RZ, -0x1 ;  /* 0xffffffffff247424 */ /* 0x000fe200078e00ff */
[----:B------:R-:W-:Y:S01]  /*0420*/  SHF.R.S32.HI R6, RZ, 0x1f, R0 ;  /* 0x0000001fff067819 */ /* 0x000fe20000011400 */
[----:B------:R-:W-:Y:S01]  /*0430*/  IMAD.WIDE R2, R111, 0x4, R2 ;  /* 0x000000046f027825 */ /* 0x000fe200078e0202 */
[----:B------:R-:W-:Y:S01]  /*0440*/  SHF.R.S32.HI R7, RZ, 0x1f, R75 ;  /* 0x0000001fff077819 */ /* 0x000fe2000001144b */
[----:B--2---:R3:W-:Y:S07]  /*0450*/  STL [R1+0x134], R118 ;  /* 0x0001347601007387 */ /* 0x0047ee0000100800 */
[----:B------:R-:W-:Y:S05]  /*0460*/  @!P2 BRA `(.L_x_2702) ;  /* 0x000000000010a947 */ /* 0x000fea0003800000 */
[----:B------:R-:W2:Y:S02]  /*0470*/  LD.E.U8 R0, desc[UR4][R172.64+0x1b2] ;  /* 0x0001b204ac007980 */ /* 0x000ea4000c101100 */
[----:B--2---:R-:W-:-:S13]  /*0480*/  ISETP.NE.AND P3, PT, R0, RZ, PT ;  /* 0x000000ff0000720c */ /* 0x004fda0003f65270 */
[----:B------:R-:W-:Y:S05]  /*0490*/  @!P3 BRA `(.L_x_2702) ;  /* 0x000000000004b947 */ /* 0x000fea0003800000 */
[----:B------:R1:W5:Y:S02]  /*04a0*/  LD.E R36, desc[UR4][R2.64] ;  /* 0x0000000402247980 */ /* 0x000364000c101900 */
.L_x_2702:
[----:B------:R-:W-:Y:S05]  /*04b0*/  BSYNC B0 ;  /* 0x0000000000007941 */ /* 0x000fea0003800000 */
.L_x_2701:
[----:B------:R-:W-:Y:S01]  /*04c0*/  BSSY B0, `(.L_x_2703) ;  /* 0x000000a000007945 */ /* 0x000fe20003800000 */
[----:B------:R-:W-:-:S03]  /*04d0*/  IADD3.X R103, R6, R5, R7, P1, P0 ;  /* 0x0000000506677210 */ /* 0x000fc60000fe0407 */
[----:B------:R-:W-:Y:S05]  /*04e0*/  @!P2 BRA `(.L_x_2704) ;  /* 0x000000000018a947 */ /* 0x000fea0003800000 */
[----:B------:R-:W2:Y:S02]  /*04f0*/  LD.E.U8 R0, desc[UR4][R172.64+0x1b2] ;  /* 0x0001b204ac007980 */ /* 0x000ea4000c101100 */
[----:B--2---:R-:W-:-:S13]  /*0500*/  ISETP.NE.AND P0, PT, R0, RZ, PT ;  /* 0x000000ff0000720c */ /* 0x004fda0003f05270 */
[----:B------:R-:W2:Y:S02]  /*0510*/  @P0 LD.E R4, desc[UR4][R2.64+0x4] ;  /* 0x0000040402040980 */ /* 0x000ea4000c101900 */
[----:B--2--5:R-:W-:-:S06]  /*0520*/  @P0 IADD3 R4, R4, -R36, RZ ;  /* 0x8000002404040210 */ /* 0x024fcc0007ffe0ff */
[----:B------:R4:W5:Y:S01]  /*0530*/  @!P0 LD.E R4, desc[UR4][R2.64] ;  /* 0x0000000402048980 */ /* 0x000962000c101900 */
[----:B------:R-:W-:Y:S05]  /*0540*/  BRA `(.L_x_2705) ;  /* 0x0000000000047947 */ /* 0x000fea0003800000 */
.L_x_2704:
[----:B------:R2:W5:Y:S02]  /*0550*/  LD.E R4, desc[UR4][R172.64+0xb8] ;  /* 0x0000b804ac047980 */ /* 0x000564000c101900 */
.L_x_2705:
[----:B------:R-:W-:Y:S05]  /*0560*/  BSYNC B0 ;  /* 0x0000000000007941 */ /* 0x000fea0003800000 */
.L_x_2703:
[----:B-1--4-:R-:W4:Y:S01]  /*0570*/  LD.E.64 R2, desc[UR4][R172.64+0xf8] ;  /* 0x0000f804ac027980 */ /* 0x012f22000c101b00 */
[----:B------:R-:W-:Y:S01]  /*0580*/  BSSY B1, `(.L_x_2706) ;  /* 0x0000011000017945 */ /* 0x000fe20003800000 */
[----:B----4-:R-:W-:-:S04]  /*0590*/  ISETP.NE.U32.AND P0, PT, R2, RZ, PT ;  /* 0x000000ff0200720c */ /* 0x010fc80003f05070 */
[----:B------:R-:W-:-:S13]  /*05a0*/  ISETP.NE.AND.EX P0, PT, R3, RZ, PT, P0 ;  /* 0x000000ff0300720c */ /* 0x000fda0003f05300 */
[----:B------:R-:W-:Y:S05]  /*05b0*/  @!P0 BRA `(.L_x_2707) ;  /* 0x0000000000108947 */ /* 0x000fea0003800000 */
[----:B------:R-:W-:-:S05]  /*05c0*/  IMAD.WIDE R2, R111, 0x4, R2 ;  /* 0x000000046f027825 */ /* 0x000fca00078e0202 */
[----:B------:R-:W4:Y:S02]  /*05d0*/  LD.E R0, desc[UR4][R2.64] ;  /* 0x0000000402007980 */ /* 0x000f24000c101900 */
[----:B----45:R-:W-:Y:S01]  /*05e0*/  IADD3 R72, R0, -R29, RZ ;  /* 0x8000001d00487210 */ /* 0x030fe20007ffe0ff */
[----:B------:R-:W-:Y:S05]  /*05f0*/  BRA `(.L_x_2708) ;  /* 0x0000000000247947 */ /* 0x000fea0003800000 */
.L_x_2707:
[----:B------:R-:W4:Y:S01]  /*0600*/  LD.E.64 R2, desc[UR4][R172.64+0x108] ;  /* 0x00010804ac027980 */ /* 0x000f22000c101b00 */
[----:B------:R-:W-:Y:S01]  /*0610*/  BSSY B0, `(.L_x_2709) ;  /* 0x0000006000007945 */ /* 0x000fe20003800000 */
[----:B------:R-:W-:Y:S01]  /*0620*/  IMAD.MOV.U32 R0, RZ, RZ, RZ ;  /* 0x000000ffff007224 */ /* 0x000fe200078e00ff */
[----:B----4-:R-:W-:-:S04]  /*0630*/  ISETP.NE.U32.AND P0, PT, R2, RZ, PT ;  /* 0x000000ff0200720c */ /* 0x010fc80003f05070 */
[----:B------:R-:W-:-:S13]  /*0640*/  ISETP.NE.AND.EX P0, PT, R3, RZ, PT, P0 ;  /* 0x000000ff0300720c */ /* 0x000fda0003f05300 */
[----:B------:R-:W-:Y:S05]  /*0650*/  @!P0 BRA `(.L_x_2710) ;  /* 0x0000000000048947 */ /* 0x000fea0003800000 */
[----:B------:R1:W5:Y:S02]  /*0660*/  LD.E R0, desc[UR4][R172.64+0xbc] ;  /* 0x0000bc04ac007980 */ /* 0x000364000c101900 */
.L_x_2710:
[----:B------:R-:W-:Y:S05]  /*0670*/  BSYNC B0 ;  /* 0x0000000000007941 */ /* 0x000fea0003800000 */
.L_x_2709:
[----:B-----5:R-:W-:Y:S02]  /*0680*/  IADD3 R72, R0, R4, -R29 ;  /* 0x0000000400487210 */ /* 0x020fe40007ffe81d */
.L_x_2708:
[----:B------:R-:W-:Y:S05]  /*0690*/  BSYNC B1 ;  /* 0x0000000000017941 */ /* 0x000fea0003800000 */
.L_x_2706:
[----:B------:R-:W4:Y:S01]  /*06a0*/  S2R R115, SR_CTAID.X ;  /* 0x0000000000737919 */ /* 0x000f220000002500 */
[----:B------:R-:W-:Y:S01]  /*06b0*/  MOV R35, 0x50 ;  /* 0x0000005000237802 */ /* 0x000fe20000000f00 */
[----:B------:R-:W-:-:S03]  /*06c0*/  IMAD.MOV.U32 R3, RZ, RZ, 0x0 ;  /* 0x00000000ff037424 */ /* 0x000fc600078e00ff */
[----:B------:R-:W-:Y:S01]  /*06d0*/  MOV R2, R35 ;  /* 0x0000002300027202 */ /* 0x000fe20000000f00 */
[----:B----4-:R-:W-:-:S05]  /*06e0*/  IMAD.SHL.U32 R105, R115, 0x80, RZ ;  /* 0x0000008073697824 */ /* 0x010fca00078e00ff */
[----:B------:R-:W-:-:S13]  /*06f0*/  ISETP.GT.AND P0, PT, R118, R105, PT ;  /* 0x000000697600720c */ /* 0x000fda0003f04270 */
[----:B-123--:R-:W-:Y:S05]  /*0700*/  @!P0 RET.REL.NODEC R2 `(_ZN5flash16flash_fwd_kernelI23Flash_fwd_kernel_traitsILi128ELi128ELi32ELi4ELb0ELb0EN7cutlass6half_tE19Flash_kernel_traitsILi128ELi128ELi32ELi4ES3_EELb1ELb0ELb1ELb1ELb0ELb0ELb0ELb1EEEvNS_16Flash_fwd_paramsE) ;  /* 0xfffffff8023c8950 */ /* 0x00efea0003c3ffff */
[----:B------:R-:W2:Y:S04]  /*0710*/  LD.E R0, desc[UR4][R172.64+0x188] ;  /* 0x00018804ac007980 */ /* 0x000ea8000c101900 */
[----:B------:R-:W3:Y:S01]  /*0720*/  LD.E R4, desc[UR4][R172.64+0x184] ;  /* 0x00018404ac047980 */ /* 0x000ee2000c101900 */
[----:B------:R-:W-:Y:S01]  /*0730*/  IADD3 R3, -R118, 0x9f, R105 ;  /* 0x0000009f76037810 */ /* 0x000fe20007ffe169 */
[C---:B------:R-:W-:Y:S01]  /*0740*/  VIADD R2, R72.reuse, 0x1f ;  /* 0x0000001f48027836 */ /* 0x040fe20000000000 */
[----:B------:R-:W-:Y:S02]  /*0750*/  IADD3 R5, R72, R105, -R118 ;  /* 0x0000006948057210 */ /* 0x000fe40007ffe876 */
[----:B--2---:R-:W-:-:S03]  /*0760*/  IADD3 R0, R0, R3, R72 ;  /* 0x0000000300007210 */ /* 0x004fc60007ffe048 */
[----:B---3--:R-:W-:Y:S01]  /*0770*/  IMAD.IADD R3, R5, 0x1, -R4 ;  /* 0x0000000105037824 */ /* 0x008fe200078e0a04 */
[----:B------:R-:W-:Y:S02]  /*0780*/  SHF.R.S32.HI R5, RZ, 0x1f, R2 ;  /* 0x0000001fff057819 */ /* 0x000fe40000011402 */
[----:B------:R-:W-:Y:S02]  /*0790*/  SHF.R.S32.HI R4, RZ, 0x1f, R0 ;  /* 0x0000001fff047819 */ /* 0x000fe40000011400 */
[----:B------:R-:W-:Y:S02]  /*07a0*/  SHF.R.S32.HI R6, RZ, 0x1f, R3 ;  /* 0x0000001fff067819 */ /* 0x000fe40000011403 */
[----:B------:R-:W-:Y:S02]  /*07b0*/  LEA.HI R5, R5, R2, RZ, 0x5 ;  /* 0x0000000205057211 */ /* 0x000fe400078f28ff */
[----:B------:R-:W-:Y:S02]  /*07c0*/  LEA.HI R2, R6, R3, RZ, 0x5 ;  /* 0x0000000306027211 */ /* 0x000fe400078f28ff */
[----:B------:R-:W-:-:S02]  /*07d0*/  LEA.HI R0, R4, R0, RZ, 0x5 ;  /* 0x0000000004007211 */ /* 0x000fc400078f28ff */
[----:B------:R-:W-:Y:S02]  /*07e0*/  SHF.R.S32.HI R2, RZ, 0x5, R2 ;  /* 0x00000005ff027819 */ /* 0x000fe40000011402 */
[----:B------:R-:W-:Y:S02]  /*07f0*/  SHF.R.S32.HI R3, RZ, 0x5, R5 ;  /* 0x00000005ff037819 */ /* 0x000fe40000011405 */
[----:B------:R-:W-:Y:S02]  /*0800*/  SHF.R.S32.HI R0, RZ, 0x5, R0 ;  /* 0x00000005ff007819 */ /* 0x000fe40000011400 */
[----:B------:R-:W-:Y:S02]  /*0810*/  VIMNMX R199, RZ, R2, !PT ;  /* 0x00000002ffc77248 */ /* 0x000fe40007fe0100 */
[----:B------:R-:W-:-:S03]  /*0820*/  VIMNMX R116, R3, R0, PT ;  /* 0x0000000003747248 */ /* 0x000fc60003fe0100 */
[----:B------:R1:W-:Y:S01]  /*0830*/  STL [R1+0xd8], R199 ;  /* 0x0000d8c701007387 */ /* 0x0003e20000100800 */
[----:B------:R-:W-:-:S03]  /*0840*/  ISETP.GT.AND P0, PT, R116, R199, PT ;  /* 0x000000c77400720c */ /* 0x000fc60003f04270 */
[----:B------:R1:W-:Y:S10]  /*0850*/  STL [R1+0x5c], R116 ;  /* 0x00005c7401007387 */ /* 0x0003f40000100800 */
[----:B------:R-:W-:Y:S05]  /*0860*/  @P0 BRA `(.L_x_2711) ;  /* 0x0000001000940947 */ /* 0x000fea0003800000 */
[----:B------:R-:W-:Y:S01]  /*0870*/  ISETP.NE.AND P0, PT, R37, -0x1, PT ;  /* 0xffffffff2500780c */ /* 0x000fe20003f05270 */
[----:B------:R-:W2:Y:S04]  /*0880*/  LD.E.U16 R0, desc[UR4][R172.64+0x1c8] ;  /* 0x0001c804ac007980 */ /* 0x000ea8000c101500 */
[----:B------:R-:W3:Y:S04]  /*0890*/  LD.E.64 R2, desc[UR4][R172.64+0x88] ;  /* 0x00008804ac027980 */ /* 0x000ee8000c101b00 */
[----:B------:R4:W5:Y:S04]  /*08a0*/  LD.E.64 R8, desc[UR4][R172.64+0x70] ;  /* 0x00007004ac087980 */ /* 0x000968000c101b00 */
[----:B------:R-:W4:Y:S04]  /*08b0*/  @!P0 LD.E.64 R4, desc[UR4][R172.64+0x80] ;  /* 0x00008004ac048980 */ /* 0x000f28000c101b00 */
[----:B------:R1:W5:Y:S01]  /*08c0*/  LD.E.64 R12, desc[UR4][R172.64+0x90] ;  /* 0x00009004ac0c7980 */ /* 0x000362000c101b00 */
[----:B------:R-:W-:Y:S01]  /*08d0*/  @!P0 SHF.R.S32.HI R11, RZ, 0x1f, R111 ;  /* 0x0000001fff0b8819 */ /* 0x000fe2000001146f */
[----:B------:R-:W-:Y:S01]  /*08e0*/  BSSY B1, `(.L_x_2712) ;  /* 0x000001c000017945 */ /* 0x000fe20003800000 */
[----:B------:R-:W-:-:S02]  /*08f0*/  PLOP3.LUT P2, PT, PT, PT, PT, 0x8, 0x0 ;  /* 0x000000000000781c */ /* 0x000fc40003f4e170 */
[----:B------:R-:W-:Y:S02]  /*0900*/  CS2R R24, SRZ ;  /* 0x0000000000187805 */ /* 0x000fe4000001ff00 */
[C---:B--2---:R-:W-:Y:S02]  /*0910*/  PRMT R16, R0.reuse, 0x7770, RZ ;  /* 0x0000777000107816 */ /* 0x044fe400000000ff */
[----:B------:R-:W-:Y:S02]  /*0920*/  PRMT R0, R0, 0x7771, RZ ;  /* 0x0000777100007816 */ /* 0x000fe400000000ff */
[----:B------:R-:W-:-:S04]  /*0930*/  ISETP.NE.AND P5, PT, R16, RZ, PT ;  /* 0x000000ff1000720c */ /* 0x000fc80003fa5270 */
[----:B------:R-:W-:Y:S01]  /*0940*/  ISETP.NE.OR P1, PT, R0, RZ, !P5 ;  /* 0x000000ff0000720c */ /* 0x000fe20006f25670 */
[----:B----4-:R-:W-:Y:S02]  /*0950*/  @!P0 IMAD R5, R5, R111, RZ ;  /* 0x0000006f05058224 */ /* 0x010fe400078e02ff */
[----:B---3--:R-:W-:Y:S02]  /*0960*/  @P0 IMAD R10, R3, R37, RZ ;  /* 0x00000025030a0224 */ /* 0x008fe400078e02ff */
[----:B------:R-:W-:Y:S02]  /*0970*/  @!P0 IMAD R11, R4, R11, R5 ;  /* 0x0000000b040b8224 */ /* 0x000fe400078e0205 */
[----:B------:R-:W-:-:S04]  /*0980*/  @P0 IMAD.WIDE.U32 R6, R2, R37, RZ ;  /* 0x0000002502060225 */ /* 0x000fc800078e00ff */
[----:B------:R-:W-:-:S04]  /*0990*/  @!P0 IMAD.WIDE.U32 R4, R4, R111, RZ ;  /* 0x0000006f04048225 */ /* 0x000fc800078e00ff */
[----:B------:R-:W-:Y:S02]  /*09a0*/  @P0 IMAD.IADD R15, R7, 0x1, R10 ;  /* 0x00000001070f0824 */ /* 0x000fe400078e020a */
[----:B------:R-:W-:Y:S01]  /*09b0*/  @P0 IMAD.MOV.U32 R14, RZ, RZ, R6 ;  /* 0x000000ffff0e0224 */ /* 0x000fe200078e0006 */
[----:B------:R-:W-:Y:S01]  /*09c0*/  @!P0 MOV R14, R4 ;  /* 0x00000004000e8202 */ /* 0x000fe20000000f00 */
[----:B------:R-:W-:Y:S01]  /*09d0*/  @!P0 IMAD.IADD R15, R5, 0x1, R11 ;  /* 0x00000001050f8824 */ /* 0x000fe200078e020b */
[----:B-1----:R-:W-:Y:S06]  /*09e0*/  @P1 BRA `(.L_x_2713) ;  /* 0x00000000002c1947 */ /* 0x002fec0003800000 */
[----:B------:R-:W-:Y:S01]  /*09f0*/  ISETP.NE.AND P0, PT, R37, -0x1, PT ;  /* 0xffffffff2500780c */ /* 0x000fe20003f05270 */
[----:B------:R-:W-:Y:S01]  /*0a00*/  BSSY B0, `(.L_x_2714) ;  /* 0x0000006000007945 */ /* 0x000fe20003800000 */
[----:B------:R-:W-:-:S11]  /*0a10*/  PLOP3.LUT P2, PT, PT, PT, PT, 0x80, 0x0 ;  /* 0x000000000000781c */ /* 0x000fd60003f4f070 */
[----:B------:R-:W-:Y:S05]  /*0a20*/  @P0 BRA `(.L_x_2715) ;  /* 0x00000000000c0947 */ /* 0x000fea0003800000 */
[----:B------:R-:W2:Y:S02]  /*0a30*/  LD.E R0, desc[UR4][R172.64+0xb4] ;  /* 0x0000b404ac007980 */ /* 0x000ea4000c101900 */
[----:B--2---:R-:W-:-:S05]  /*0a40*/  IMAD R37, R111, R0, RZ ;  /* 0x000000006f257224 */ /* 0x004fca00078e02ff */
[----:B------:R1:W-:Y:S02]  /*0a50*/  STL [R1+0x11c], R37 ;  /* 0x00011c2501007387 */ /* 0x0003e40000100800 */
.L_x_2715:
[----:B------:R-:W-:Y:S05]  /*0a60*/  BSYNC B0 ;  /* 0x0000000000007941 */ /* 0x000fea0003800000 */
.L_x_2714:
[----:B------:R-:W-:Y:S01]  /*0a70*/  PRMT R0, RZ, 0x7610, R0 ;  /* 0x00007610ff007816 */ /* 0x000fe20000000000 */
[--C-:B------:R-:W-:Y:S01]  /*0a80*/  IMAD.MOV.U32 R24, RZ, RZ, R37.reuse ;  /* 0x000000ffff187224 */ /* 0x100fe200078e0025 */
[----:B------:R-:W-:Y:S02]  /*0a90*/  SHF.R.S32.HI R25, RZ, 0x1f, R37 ;  /* 0x0000001fff197819 */ /* 0x000fe40000011425 */
.L_x_2713:
[----:B------:R-:W-:Y:S05]  /*0aa0*/  BSYNC B1 ;  /* 0x0000000000017941 */ /* 0x000fea0003800000 */
.L_x_2712:
[----:B------:R-:W-:Y:S01]  /*0ab0*/  LOP3.LUT P4, RZ, R0, 0xff, RZ, 0xc0, !PT ;  /* 0x000000ff00ff7812 */ /* 0x000fe2000788c0ff */
[----:B------:R2:W5:Y:S04]  /*0ac0*/  LD.E.64 R6, desc[UR4][R172.64+0xa0] ;  /* 0x0000a004ac067980 */ /* 0x000568000c101b00 */
[----:B------:R2:W5:Y:S08]  /*0ad0*/  LD.E R0, desc[UR4][R172.64+0xc0] ;  /* 0x0000c004ac007980 */ /* 0x000570000c101900 */
[----:B------:R-:W3:Y:S01]  /*0ae0*/  @P4 LD.E.64 R22, desc[UR4][R172.64+0xb0] ;  /* 0x0000b004ac164980 */ /* 0x000ee2000c101b00 */
[----:B------:R-:W-:-:S04]  /*0af0*/  LEA.HI R10, R19, R104, RZ, 0x3 ;  /* 0x00000068130a7211 */ /* 0x000fc800078f18ff */
[----:B------:R-:W-:-:S05]  /*0b00*/  LOP3.LUT R20, R10, 0xfffffff8, RZ, 0xc0, !PT ;  /* 0xfffffff80a147812 */ /* 0x000fca00078ec0ff */
[----:B------:R-:W-:-:S05]  /*0b10*/  IMAD.IADD R20, R104, 0x1, -R20 ;  /* 0x0000000168147824 */ /* 0x000fca00078e0a14 */
[C---:B------:R-:W-:Y:S01]  /*0b20*/  ISETP.NE.AND P6, PT, R20.reuse, RZ, PT ;  /* 0x000000ff1400720c */ /* 0x040fe20003fc5270 */
[----:B------:R-:W-:Y:S01]  /*0b30*/  IMAD.SHL.U32 R20, R20, 0x8, RZ ;  /* 0x0000000814147824 */ /* 0x000fe200078e00ff */
[----:B------:R-:W-:-:S04]  /*0b40*/  SHF.R.S32.HI R10, RZ, 0x3, R10 ;  /* 0x00000003ff0a7819 */ /* 0x000fc8000001140a */
[----:B------:R-:W-:Y:S01]  /*0b50*/  IADD3 R14, P1, R20, R14, RZ ;  /* 0x0000000e140e7210 */ /* 0x000fe20007f3e0ff */
[----:B------:R-:W-:Y:S01]  /*0b60*/  IMAD.IADD R21, R118, 0x1, -R105 ;  /* 0x0000000176157824 */ /* 0x000fe200078e0a69 */
[----:B------:R-:W-:Y:S01]  /*0b70*/  SHF.R.S32.HI R4, RZ, 0x1f, R117 ;  /* 0x0000001fff047819 */ /* 0x000fe20000011475 */
[----:B-----5:R-:W-:Y:S01]  /*0b80*/  IMAD R13, R13, R117, RZ ;  /* 0x000000750d0d7224 */ /* 0x020fe200078e02ff */
[--C-:B------:R-:W-:Y:S01]  /*0b90*/  SHF.R.S32.HI R11, RZ, 0x1f, R10.reuse ;  /* 0x0000001fff0b7819 */ /* 0x100fe2000001140a */
[----:B------:R-:W-:Y:S01]  /*0ba0*/  VIADD R33, R10, 0x10 ;  /* 0x000000100a217836 */ /* 0x000fe20000000000 */
[----:B------:R-:W-:Y:S01]  /*0bb0*/  LEA.HI.X.SX32 R15, R20, R15, 0x1, P1 ;  /* 0x0000000f140f7211 */ /* 0x000fe200008f0eff */
[----:B------:R-:W-:Y:S01]  /*0bc0*/  VIADD R34, R10, 0x20 ;  /* 0x000000200a227836 */ /* 0x000fe20000000000 */
[----:B------:R-:W-:Y:S01]  /*0bd0*/  BSSY B0, `(.L_x_2716) ;  /* 0x000000f000007945 */ /* 0x000fe20003800000 */
[----:B------:R-:W-:Y:S01]  /*0be0*/  IMAD R13, R12, R4, R13 ;  /* 0x000000040c0d7224 */ /* 0x000fe200078e020d */
[-C--:B------:R-:W-:Y:S01]  /*0bf0*/  ISETP.GE.AND P3, PT, R10, R21.reuse, PT ;  /* 0x000000150a00720c */ /* 0x080fe20003f66270 */
[----:B------:R-:W-:Y:S01]  /*0c00*/  IMAD.WIDE R4, R115, 0x80, R10 ;  /* 0x0000008073047825 */ /* 0x000fe200078e020a */
[----:B------:R-:W-:-:S02]  /*0c10*/  ISETP.GE.AND P0, PT, R33, R21, PT ;  /* 0x000000152100720c */ /* 0x000fc40003f06270 */
[----:B------:R-:W-:Y:S01]  /*0c20*/  ISETP.GE.AND P1, PT, R34, R21, PT ;  /* 0x000000152200720c */ /* 0x000fe20003f26270 */
[----:B------:R-:W-:-:S04]  /*0c30*/  IMAD.WIDE.U32 R14, R117, R12, R14 ;  /* 0x0000000c750e7225 */ /* 0x000fc800078e000e */
[----:B------:R-:W-:Y:S02]  /*0c40*/  @P4 IMAD.MOV.U32 R26, RZ, RZ, 0x1 ;  /* 0x00000001ff1a4424 */ /* 0x000fe400078e00ff */
[----:B---3--:R-:W-:Y:S01]  /*0c50*/  @P4 IMAD R23, R22, R23, RZ ;  /* 0x0000001716174224 */ /* 0x008fe200078e02ff */
[----:B--2---:R-:W-:Y:S06]  /*0c60*/  @P4 BRA `(.L_x_2717) ;  /* 0x0000000000144947 */ /* 0x004fec0003800000 */
[----:B------:R-:W2:Y:S04]  /*0c70*/  @P5 LD.E R23, desc[UR4][R172.64+0xd4] ;  /* 0x0000d404ac175980 */ /* 0x000ea8000c101900 */
[----:B------:R-:W2:Y:S04]  /*0c80*/  LD.E R12, desc[UR4][R172.64+0x60] ;  /* 0x00006004ac0c7980 */ /* 0x000ea8000c101900 */
[----:B------:R-:W2:Y:S01]  /*0c90*/  @!P5 LD.E R23, desc[UR4][R172.64+0xb4] ;  /* 0x0000b404ac17d980 */ /* 0x000ea2000c101900 */
[----:B------:R-:W-:Y:S01]  /*0ca0*/  MOV R22, 0x1 ;  /* 0x0000000100167802 */ /* 0x000fe20000000f00 */
[----:B--2---:R-:W-:-:S02]  /*0cb0*/  IMAD R26, R23, R12, RZ ;  /* 0x0000000c171a7224 */ /* 0x004fc400078e02ff */
.L_x_2717:
[----:B------:R-:W-:Y:S05]  /*0cc0*/  BSYNC B0 ;  /* 0x0000000000007941 */ /* 0x000fea0003800000 */
.L_x_2716:
[----:B------:R-:W-:Y:S01]  /*0cd0*/  BSSY B0, `(.L_x_2718) ;  /* 0x0000010000007945 */ /* 0x000fe20003800000 */
[----:B------:R-:W-:Y:S02]  /*0ce0*/  IADD3 R31, R10, 0x30, RZ ;  /* 0x000000300a1f7810 */ /* 0x000fe40007ffe0ff */
[----:B------:R-:W-:Y:S02]  /*0cf0*/  IADD3 R27, R20, 0x40, RZ ;  /* 0x00000040141b7810 */ /* 0x000fe40007ffe0ff */
[----:B------:R-:W-:Y:S01]  /*0d00*/  IADD3 R13, R15, R13, RZ ;  /* 0x0000000d0f0d7210 */ /* 0x000fe20007ffe0ff */
[----:B------:R-:W-:Y:S06]  /*0d10*/  @P3 BRA `(.L_x_2719) ;  /* 0x00000000002c3947 */ /* 0x000fec0003800000 */
[----:B------:R-:W-:Y:S01]  /*0d20*/  IMAD R16, R5, R2, RZ ;  /* 0x0000000205107224 */ /* 0x000fe200078e02ff */
[-C--:B------:R-:W-:Y:S01]  /*0d30*/  ISETP.GE.AND P5, PT, R20, R0.reuse, PT ;  /* 0x000000001400720c */ /* 0x080fe20003fa6270 */
[----:B------:R-:W-:Y:S01]  /*0d40*/  IMAD.MOV.U32 R12, RZ, RZ, R14 ;  /* 0x000000ffff0c7224 */ /* 0x000fe200078e000e */
[----:B------:R-:W-:Y:S01]  /*0d50*/  ISETP.GE.AND P4, PT, R27, R0, PT ;  /* 0x000000001b00720c */ /* 0x000fe20003f86270 */
[C---:B------:R-:W-:Y:S02]  /*0d60*/  IMAD R16, R4.reuse, R3, R16 ;  /* 0x0000000304107224 */ /* 0x040fe400078e0210 */
[----:B------:R-:W-:-:S05]  /*0d70*/  IMAD.WIDE.U32 R18, R4, R2, R12 ;  /* 0x0000000204127225 */ /* 0x000fca00078e000c */
[----:B------:R-:W-:Y:S02]  /*0d80*/  IADD3 R17, R19, R16, RZ ;  /* 0x0000001013117210 */ /* 0x000fe40007ffe0ff */
[----:B------:R-:W-:-:S04]  /*0d90*/  LEA R16, P3, R18, R8, 0x1 ;  /* 0x0000000812107211 */ /* 0x000fc800078608ff */
[----:B------:R-:W-:-:S05]  /*0da0*/  LEA.HI.X R17, R18, R9, R17, 0x1, P3 ;  /* 0x0000000912117211 */ /* 0x000fca00018f0c11 */
[----:B------:R2:W-:Y:S04]  /*0db0*/  @!P5 ST.E.128 desc[UR4][R16.64], RZ ;  /* 0x000000ff1000d985 */ /* 0x0005e8000c101d04 */
[----:B------:R2:W-:Y:S02]  /*0dc0*/  @!P4 ST.E.128 desc[UR4][R16.64+0x80], RZ ;  /* 0x000080ff1000c985 */ /* 0x0005e4000c101d04 */
.L_x_2719:
[----:B------:R-:W-:Y:S05]  /*0dd0*/  BSYNC B0 ;  /* 0x0000000000007941 */ /* 0x000fea0003800000 */
.L_x_2718:
[----:B------:R-:W-:Y:S01]  /*0de0*/  BSSY B0, `(.L_x_2720) ;  /* 0x0000012000007945 */ /* 0x000fe20003800000 */
[----:B------:R-:W-:Y:S02]  /*0df0*/  ISETP.GE.AND P3, PT, R31, R21, PT ;  /* 0x000000151f00720c */ /* 0x000fe40003f66270 */
[----:B------:R-:W-:Y:S01]  /*0e00*/  IADD3 R32, R10, 0x40, RZ ;  /* 0x000000400a207810 */ /* 0x000fe20007ffe0ff */
[----:B------:R-:W-:Y:S05]  /*0e10*/  @P0 BRA `(.L_x_2721) ;  /* 0x0000000000380947 */ /* 0x000fea0003800000 */
[----:B--2---:R-:W-:Y:S01]  /*0e20*/  IADD3 R16, P0, R4, 0x10, RZ ;  /* 0x0000001004107810 */ /* 0x004fe20007f1e0ff */
[----:B------:R-:W-:Y:S01]  /*0e30*/  IMAD.MOV.U32 R18, RZ, RZ, R14 ;  /* 0x000000ffff127224 */ /* 0x000fe200078e000e */
[----:B------:R-:W-:Y:S02]  /*0e40*/  MOV R19, R13 ;  /* 0x0000000d00137202 */ /* 0x000fe40000000f00 */
[-C--:B------:R-:W-:Y:S01]  /*0e50*/  ISETP.GE.AND P4, PT, R20, R0.reuse, PT ;  /* 0x000000001400720c */ /* 0x080fe20003f86270 */
[----:B------:R-:W-:Y:S01]  /*0e60*/  IMAD.X R17, RZ, RZ, R5, P0 ;  /* 0x000000ffff117224 */ /* 0x000fe200000e0605 */
[----:B------:R-:W-:Y:S01]  /*0e70*/  ISETP.GE.AND P0, PT, R27, R0, PT ;  /* 0x000000001b00720c */ /* 0x000fe20003f06270 */
[----:B------:R-:W-:-:S04]  /*0e80*/  IMAD.WIDE.U32 R18, R2, R16, R18 ;  /* 0x0000001002127225 */ /* 0x000fc800078e0012 */
[----:B------:R-:W-:-:S04]  /*0e90*/  IMAD R17, R17, R2, RZ ;  /* 0x0000000211117224 */ /* 0x000fc800078e02ff */
[----:B------:R-:W-:Y:S01]  /*0ea0*/  IMAD R17, R3, R16, R17 ;  /* 0x0000001003117224 */ /* 0x000fe200078e0211 */
[----:B------:R-:W-:-:S03]  /*0eb0*/  LEA R16, P5, R18, R8, 0x1 ;  /* 0x0000000812107211 */ /* 0x000fc600078a08ff */
[----:B------:R-:W-:-:S05]  /*0ec0*/  IMAD.IADD R17, R19, 0x1, R17 ;  /* 0x0000000113117824 */ /* 0x000fca00078e0211 */
[----:B------:R-:W-:-:S05]  /*0ed0*/  LEA.HI.X R17, R18, R9, R17, 0x1, P5 ;  /* 0x0000000912117211 */ /* 0x000fca00028f0c11 */
[----:B------:R3:W-:Y:S04]  /*0ee0*/  @!P4 ST.E.128 desc[UR4][R16.64], RZ ;  /* 0x000000ff1000c985 */ /* 0x0007e8000c101d04 */
[----:B------:R3:W-:Y:S02]  /*0ef0*/  @!P0 ST.E.128 desc[UR4][R16.64+0x80], RZ ;  /* 0x000080ff10008985 */ /* 0x0007e4000c101d04 */
.L_x_2721:
[----:B------:R-:W-:Y:S05]  /*0f00*/  BSYNC B0 ;  /* 0x0000000000007941 */ /* 0x000fea0003800000 */
.L_x_2720:
[----:B------:R-:W-:Y:S01]  /*0f10*/  BSSY B0, `(.L_x_2722) ;  /* 0x0000012000007945 */ /* 0x000fe20003800000 */
[----:B------:R-:W-:Y:S02]  /*0f20*/  ISETP.GE.AND P0, PT, R32, R21, PT ;  /* 0x000000152000720c */ /* 0x000fe40003f06270 */
[----:B------:R-:W-:Y:S01]  /*0f30*/  IADD3 R30, R10, 0x50, RZ ;  /* 0x000000500a1e7810 */ /* 0x000fe20007ffe0ff */
[----:B------:R-:W-:Y:S05]  /*0f40*/  @P1 BRA `(.L_x_2723) ;  /* 0x0000000000381947 */ /* 0x000fea0003800000 */
[----:B--23--:R-:W-:Y:S01]  /*0f50*/  IADD3 R16, P1, R4, 0x20, RZ ;  /* 0x0000002004107810 */ /* 0x00cfe20007f3e0ff */
        /* <DEDUP_REMOVED lines=13> */
.L_x_2723:
[----:B------:R-:W-:Y:S05]  /*1030*/  BSYNC B0 ;  /* 0x0000000000007941 */ /* 0x000fea0003800000 */
.L_x_2722:
[----:B------:R-:W-:Y:S01]  /*1040*/  BSSY B0, `(.L_x_2724) ;  /* 0x0000012000007945 */ /* 0x000fe20003800000 */
[----:B------:R-:W-:Y:S02]  /*1050*/  ISETP.GE.AND P1, PT, R30, R21, PT ;  /* 0x000000151e00720c */ /* 0x000fe40003f26270 */
[----:B------:R-:W-:Y:S01]  /*1060*/  IADD3 R28, R10, 0x60, RZ ;  /* 0x000000600a1c7810 */ /* 0x000fe20007ffe0ff */
[----:B------:R-:W-:Y:S05]  /*1070*/  @P3 BRA `(.L_x_2725) ;  /* 0x0000000000383947 */ /* 0x000fea0003800000 */
[----:B--234-:R-:W-:Y:S01]  /*1080*/  IADD3 R16, P3, R4, 0x30, RZ ;  /* 0x0000003004107810 */ /* 0x01cfe20007f7e0ff */
        /* <DEDUP_REMOVED lines=13> */
.L_x_2725:
[----:B------:R-:W-:Y:S05]  /*1160*/  BSYNC B0 ;  /* 0x0000000000007941 */ /* 0x000fea0003800000 */
.L_x_2724:
[----:B------:R-:W-:Y:S01]  /*1170*/  BSSY B0, `(.L_x_2726) ;  /* 0x0000013000007945 */ /* 0x000fe20003800000 */
[----:B------:R-:W-:Y:S01]  /*1180*/  ISETP.GE.AND P5, PT, R28, R21, PT ;  /* 0x000000151c00720c */ /* 0x000fe20003fa6270 */
[----:B------:R-:W-:Y:S01]  /*1190*/  IMAD R26, R111, R26, RZ ;  /* 0x0000001a6f1a7224 */ /* 0x000fe200078e02ff */
        /* <DEDUP_REMOVED lines=16> */
.L_x_2727:
[----:B------:R-:W-:Y:S05]  /*12a0*/  BSYNC B0 ;  /* 0x0000000000007941 */ /* 0x000fea0003800000 */
.L_x_2726:
[----:B--234-:R-:W-:Y:S01]  /*12b0*/  SEL R16, R26, RZ, !P2 ;  /* 0x000000ff1a107207 */ /* 0x01cfe20005000000 */
[----:B------:R-:W-:Y:S01]  /*12c0*/  BSSY B0, `(.L_x_2728) ;  /* 0x0000014000007945 */ /* 0x000fe20003800000 */
[-C--:B------:R-:W-:Y:S02]  /*12d0*/  ISETP.GE.AND P4, PT, R29, R21.reuse, PT ;  /* 0x000000151d00720c */ /* 0x080fe40003f86270 */
[----:B------:R-:W-:Y:S01]  /*12e0*/  ISETP.GE.OR P0, PT, R10, R21, P6 ;  /* 0x000000150a00720c */ /* 0x000fe20003706670 */
[----:B------:R-:W-:Y:S02]  /*12f0*/  IMAD R26, R117, R23, R16 ;  /* 0x00000017751a7224 */ /* 0x000fe400078e0210 */
[----:B------:R-:W-:Y:S01]  /*1300*/  IMAD R23, R105, R22, RZ ;  /* 0x0000001669177224 */ /* 0x000fe200078e02ff */
[----:B------:R-:W-:Y:S09]  /*1310*/  @P1 BRA `(.L_x_2729) ;  /* 0x0000000000381947 */ /* 0x000ff20003800000 */
[----:B------:R-:W-:Y:S01]  /*1320*/  IADD3 R16, P1, R4, 0x50, RZ ;  /* 0x0000005004107810 */ /* 0x000fe20007f3e0ff */
        /* <DEDUP_REMOVED lines=13> */
.L_x_2729:
[----:B------:R-:W-:Y:S05]  /*1400*/  BSYNC B0 ;  /* 0x0000000000007941 */ /* 0x000fea0003800000 */
.L_x_2728:
[----:B------:R-:W-:Y:S04]  /*1410*/  BSSY B0, `(.L_x_2730) ;  /* 0x0000010000007945 */ /* 0x000fe80003800000 */
        /* <DEDUP_REMOVED lines=15> */
.L_x_2731:
[----:B------:R-:W-:Y:S05]  /*1510*/  BSYNC B0 ;  /* 0x0000000000007941 */ /* 0x000fea0003800000 */
.L_x_2730:
[----:B------:R-:W-:Y:S04]  /*1520*/  BSSY B0, `(.L_x_2732) ;  /* 0x0000010000007945 */ /* 0x000fe80003800000 */
[----:B------:R-:W-:Y:S05]  /*1530*/  @P4 BRA `(.L_x_2733) ;  /* 0x0000000000384947 */ /* 0x000fea0003800000 */
[----:B------:R-:W-:Y:S02]  /*1540*/  IADD3 R12, P1, R4, 0x70, RZ ;  /* 0x00000070040c7810 */ /* 0x000fe40007f3e0ff */
[----:B------:R-:W-:-:S03]  /*1550*/  ISETP.GE.AND P2, PT, R20, R0, PT ;  /* 0x000000001400720c */ /* 0x000fc60003f46270 */
[----:B------:R-:W-:Y:S01]  /*1560*/  IMAD.X R4, RZ, RZ, R5, P1 ;  /* 0x000000ffff047224 */ /* 0x000fe200008e0605 */
[----:B------:R-:W-:Y:S02]  /*1570*/  MOV R5, R13 ;  /* 0x0000000d00057202 */ /* 0x000fe40000000f00 */
[----:B------:R-:W-:Y:S01]  /*1580*/  ISETP.GE.AND P1, PT, R27, R0, PT ;  /* 0x000000001b00720c */ /* 0x000fe20003f26270 */
[----:B------:R-:W-:Y:S02]  /*1590*/  IMAD R15, R4, R2, RZ ;  /* 0x00000002040f7224 */ /* 0x000fe400078e02ff */
[----:B------:R-:W-:Y:S02]  /*15a0*/  IMAD.MOV.U32 R4, RZ, RZ, R14 ;  /* 0x000000ffff047224 */ /* 0x000fe400078e000e */
[-C--:B------:R-:W-:Y:S02]  /*15b0*/  IMAD R3, R3, R12.reuse, R15 ;  /* 0x0000000c03037224 */ /* 0x080fe400078e020f */
[----:B------:R-:W-:-:S04]  /*15c0*/  IMAD.WIDE.U32 R4, R2, R12, R4 ;  /* 0x0000000c02047225 */ /* 0x000fc800078e0004 */
[----:B------:R-:W-:Y:S01]  /*15d0*/  IMAD.IADD R0, R5, 0x1, R3 ;  /* 0x0000000105007824 */ /* 0x000fe200078e0203 */
[----:B------:R-:W-:-:S04]  /*15e0*/  LEA R2, P3, R4, R8, 0x1 ;  /* 0x0000000804027211 */ /* 0x000fc800078608ff */
[----:B------:R-:W-:-:S05]  /*15f0*/  LEA.HI.X R3, R4, R9, R0, 0x1, P3 ;  /* 0x0000000904037211 */ /* 0x000fca00018f0c00 */
[----:B------:R4:W-:Y:S04]  /*1600*/  @!P2 ST.E.128 desc[UR4][R2.64], RZ ;  /* 0x000000ff0200a985 */ /* 0x0009e8000c101d04 */
[----:B------:R4:W-:Y:S02]  /*1610*/  @!P1 ST.E.128 desc[UR4][R2.64+0x80], RZ ;  /* 0x000080ff02009985 */ /* 0x0009e4000c101d04 */
.L_x_2733:
[----:B------:R-:W-:Y:S05]  /*1620*/  BSYNC B0 ;  /* 0x0000000000007941 */ /* 0x000fea0003800000 */
.L_x_2732:
[-C--:B------:R-:W-:Y:S01]  /*1630*/  ISETP.GE.OR P1, PT, R33, R21.reuse, P6 ;  /* 0x000000152100720c */ /* 0x080fe20003726670 */
[----:B------:R-:W-:Y:S01]  /*1640*/  @!P0 IMAD R10, R10, R22, RZ ;  /* 0x000000160a0a8224 */ /* 0x000fe200078e02ff */
[----:B------:R-:W-:Y:S01]  /*1650*/  SHF.R.S32.HI R0, RZ, 0x1f, R23 ;  /* 0x0000001fff007819 */ /* 0x000fe20000011417 */
[----:B------:R-:W-:Y:S01]  /*1660*/  @!P0 IMAD.MOV.U32 R5, RZ, RZ, 0x7f800000 ;  /* 0x7f800000ff058424 */ /* 0x000fe200078e00ff */
[--C-:B------:R-:W-:Y:S02]  /*1670*/  IADD3 R11, P3, P2, R23, R24, R26.reuse ;  /* 0x00000018170b7210 */ /* 0x100fe40007a7e01a */
[----:B----4-:R-:W-:Y:S02]  /*1680*/  SHF.R.S32.HI R2, RZ, 0x1f, R26 ;  /* 0x0000001fff027819 */ /* 0x010fe4000001141a */
[----:B------:R-:W-:Y:S02]  /*1690*/  ISETP.GE.OR P5, PT, R34, R21, P6 ;  /* 0x000000152200720c */ /* 0x000fe400037a6670 */
[----:B--23--:R-:W-:-:S02]  /*16a0*/  IADD3.X R16, R0, R25, R2, P3, P2 ;  /* 0x0000001900107210 */ /* 0x00cfc40001fe4402 */
[C---:B------:R-:W-:Y:S01]  /*16b0*/  @!P0 IADD3 R3, P2, R10.reuse, R11, RZ ;  /* 0x0000000b0a038210 */ /* 0x040fe20007f5e0ff */
[----:B------:R-:W-:Y:S01]  /*16c0*/  @!P1 IMAD R0, R33, R22, RZ ;  /* 0x0000001621009224 */ /* 0x000fe200078e02ff */
[-C--:B------:R-:W-:Y:S02]  /*16d0*/  ISETP.GE.OR P4, PT, R31, R21.reuse, P6 ;  /* 0x000000151f00720c */ /* 0x080fe40003786670 */
[----:B------:R-:W-:Y:S02]  /*16e0*/  @!P0 LEA.HI.X.SX32 R10, R10, R16, 0x1, P2 ;  /* 0x000000100a0a8211 */ /* 0x000fe400010f0eff */
[C---:B------:R-:W-:Y:S02]  /*16f0*/  @!P0 LEA R2, P2, R3.reuse, R6, 0x2 ;  /* 0x0000000603028211 */ /* 0x040fe400078410ff */
[----:B------:R-:W-:Y:S01]  /*1700*/  ISETP.GE.OR P3, PT, R32, R21, P6 ;  /* 0x000000152000720c */ /* 0x000fe20003766670 */
[----:B------:R-:W-:Y:S01]  /*1710*/  @!P5 IMAD R8, R34, R22, RZ ;  /* 0x000000162208d224 */ /* 0x000fe200078e02ff */
[----:B------:R-:W-:Y:S01]  /*1720*/  @!P0 LEA.HI.X R3, R3, R7, R10, 0x2, P2 ;  /* 0x0000000703038211 */ /* 0x000fe200010f140a */
[----:B------:R-:W-:Y:S01]  /*1730*/  @!P5 IMAD.MOV.U32 R10, RZ, RZ, 0x7f800000 ;  /* 0x7f800000ff0ad424 */ /* 0x000fe200078e00ff */
[----:B------:R-:W-:-:S03]  /*1740*/  @!P1 IADD3 R4, P2, R0, R11, RZ ;  /* 0x0000000b00049210 */ /* 0x000fc60007f5e0ff */
[----:B------:R2:W-:Y:S02]  /*1750*/  @!P0 ST.E desc[UR4][R2.64], R5 ;  /* 0x0000000502008985 */ /* 0x0005e4000c101904 */
[----:B--2---:R-:W-:Y:S01]  /*1760*/  @!P1 LEA.HI.X.SX32 R3, R0, R16, 0x1, P2 ;  /* 0x0000001000039211 */ /* 0x004fe200010f0eff */
[----:B------:R-:W-:Y:S01]  /*1770*/  @!P4 IMAD R5, R31, R22, RZ ;  /* 0x000000161f05c224 */ /* 0x000fe200078e02ff */
[----:B------:R-:W-:Y:S02]  /*1780*/  @!P1 LEA R2, P2, R4, R6, 0x2 ;  /* 0x0000000604029211 */ /* 0x000fe400078410ff */
[----:B------:R-:W-:Y:S02]  /*1790*/  @!P5 IADD3 R0, P0, R8, R11, RZ ;  /* 0x0000000b0800d210 */ /* 0x000fe40007f1e0ff */
[----:B------:R-:W-:Y:S02]  /*17a0*/  @!P1 LEA.HI.X R3, R4, R7, R3, 0x2, P2 ;  /* 0x0000000704039211 */ /* 0x000fe400010f1403 */
[----:B------:R-:W-:-:S02]  /*17b0*/  @!P5 LEA.HI.X.SX32 R8, R8, R16, 0x1, P0 ;  /* 0x000000100808d211 */ /* 0x000fc400000f0eff */
[C---:B------:R-:W-:Y:S02]  /*17c0*/  @!P5 LEA R14, P2, R0.reuse, R6, 0x2 ;  /* 0x00000006000ed211 */ /* 0x040fe400078410ff */
[C---:B------:R-:W-:Y:S02]  /*17d0*/  @!P4 IADD3 R4, P0, R5.reuse, R11, RZ ;  /* 0x0000000b0504c210 */ /* 0x040fe40007f1e0ff */
[----:B------:R-:W-:Y:S01]  /*17e0*/  @!P5 LEA.HI.X R15, R0, R7, R8, 0x2, P2 ;  /* 0x00000007000fd211 */ /* 0x000fe200010f1408 */
[----:B------:R-:W-:Y:S01]  /*17f0*/  @!P1 IMAD.MOV.U32 R8, RZ, RZ, 0x7f800000 ;  /* 0x7f800000ff089424 */ /* 0x000fe200078e00ff */
[-C--:B------:R-:W-:Y:S02]  /*1800*/  ISETP.GE.OR P2, PT, R30, R21.reuse, P6 ;  /* 0x000000151e00720c */ /* 0x080fe40003746670 */
[----:B------:R-:W-:Y:S01]  /*1810*/  @!P4 LEA.HI.X.SX32 R0, R5, R16, 0x1, P0 ;  /* 0x000000100500c211 */ /* 0x000fe200000f0eff */
[----:B------:R-:W-:Y:S01]  /*1820*/  @!P3 IMAD R5, R32, R22, RZ ;  /* 0x000000162005b224 */ /* 0x000fe200078e02ff */
[----:B------:R-:W-:Y:S01]  /*1830*/  @!P4 LEA R12, P0, R4, R6, 0x2 ;  /* 0x00000006040cc211 */ /* 0x000fe200078010ff */
[----:B------:R2:W-:Y:S01]  /*1840*/  @!P1 ST.E desc[UR4][R2.64], R8 ;  /* 0x0000000802009985 */ /* 0x0005e2000c101904 */
[----:B------:R-:W-:-:S02]  /*1850*/  ISETP.GE.OR P1, PT, R28, R21, P6 ;  /* 0x000000151c00720c */ /* 0x000fc40003726670 */
[----:B------:R-:W-:Y:S01]  /*1860*/  @!P4 LEA.HI.X R13, R4, R7, R0, 0x2, P0 ;  /* 0x00000007040dc211 */ /* 0x000fe200000f1400 */
[----:B------:R3:W-:Y:S01]  /*1870*/  @!P5 ST.E desc[UR4][R14.64], R10 ;  /* 0x0000000a0e00d985 */ /* 0x0007e2000c101904 */
[----:B------:R-:W-:Y:S02]  /*1880*/  @!P3 IADD3 R0, P0, R5, R11, RZ ;  /* 0x0000000b0500b210 */ /* 0x000fe40007f1e0ff */
[----:B------:R-:W-:Y:S02]  /*1890*/  ISETP.GE.OR P6, PT, R29, R21, P6 ;  /* 0x000000151d00720c */ /* 0x000fe400037c6670 */
[----:B------:R-:W-:Y:S01]  /*18a0*/  @!P3 LEA.HI.X.SX32 R5, R5, R16, 0x1, P0 ;  /* 0x000000100505b211 */ /* 0x000fe200000f0eff */
[----:B--2---:R-:W-:Y:S01]  /*18b0*/  @!P2 IMAD R2, R30, R22, RZ ;  /* 0x000000161e02a224 */ /* 0x004fe200078e02ff */
[----:B------:R-:W-:-:S03]  /*18c0*/  @!P3 LEA R8, P0, R0, R6, 0x2 ;  /* 0x000000060008b211 */ /* 0x000fc600078010ff */
[----:B------:R-:W-:Y:S02]  /*18d0*/  @!P1 IMAD R3, R28, R22, RZ ;  /* 0x000000161c039224 */ /* 0x000fe400078e02ff */
[----:B---3--:R-:W-:Y:S01]  /*18e0*/  @!P3 IMAD.MOV.U32 R14, RZ, RZ, 0x7f800000 ;  /* 0x7f800000ff0eb424 */ /* 0x008fe200078e00ff */
[----:B------:R-:W-:Y:S01]  /*18f0*/  @!P3 LEA.HI.X R9, R0, R7, R5, 0x2, P0 ;  /* 0x000000070009b211 */ /* 0x000fe200000f1405 */
[----:B------:R-:W-:Y:S01]  /*1900*/  @!P2 IMAD.MOV.U32 R10, RZ, RZ, 0x7f800000 ;  /* 0x7f800000ff0aa424 */ /* 0x000fe200078e00ff */
[----:B------:R-:W-:-:S04]  /*1910*/  @!P2 IADD3 R0, P0, R2, R11, RZ ;  /* 0x0000000b0200a210 */ /* 0x000fc80007f1e0ff */
[----:B------:R-:W-:Y:S02]  /*1920*/  @!P2 LEA.HI.X.SX32 R2, R2, R16, 0x1, P0 ;  /* 0x000000100202a211 */ /* 0x000fe400000f0eff */
[----:B------:R-:W-:-:S04]  /*1930*/  @!P2 LEA R4, P0, R0, R6, 0x2 ;  /* 0x000000060004a211 */ /* 0x000fc800078010ff */
[----:B------:R-:W-:Y:S02]  /*1940*/  @!P2 LEA.HI.X R5, R0, R7, R2, 0x2, P0 ;  /* 0x000000070005a211 */ /* 0x000fe400000f1402 */
[----:B------:R-:W-:-:S04]  /*1950*/  @!P1 IADD3 R0, P0, R3, R11, RZ ;  /* 0x0000000b03009210 */ /* 0x000fc80007f1e0ff */
[----:B------:R-:W-:Y:S02]  /*1960*/  @!P1 LEA.HI.X.SX32 R3, R3, R16, 0x1, P0 ;  /* 0x0000001003039211 */ /* 0x000fe400000f0eff */
[----:B------:R-:W-:-:S04]  /*1970*/  @!P1 LEA R2, P0, R0, R6, 0x2 ;  /* 0x0000000600029211 */ /* 0x000fc800078010ff */
[----:B------:R-:W-:Y:S01]  /*1980*/  @!P1 LEA.HI.X R3, R0, R7, R3, 0x2, P0 ;  /* 0x0000000700039211 */ /* 0x000fe200000f1403 */
[----:B------:R-:W-:-:S05]  /*1990*/  @!P4 IMAD.MOV.U32 R0, RZ, RZ, 0x7f800000 ;  /* 0x7f800000ff00c424 */ /* 0x000fca00078e00ff */
[----:B------:R2:W-:Y:S04]  /*19a0*/  @!P4 ST.E desc[UR4][R12.64], R0 ;  /* 0x000000000c00c985 */ /* 0x0005e8000c101904 */
[----:B------:R-:W-:Y:S04]  /*19b0*/  @!P3 ST.E desc[UR4][R8.64], R14 ;  /* 0x0000000e0800b985 */ /* 0x000fe8000c101904 */
[----:B------:R-:W-:Y:S01]  /*19c0*/  @!P2 ST.E desc[UR4][R4.64], R10 ;  /* 0x0000000a0400a985 */ /* 0x000fe2000c101904 */
[----:B--2---:R-:W-:-:S05]  /*19d0*/  @!P1 IMAD.MOV.U32 R0, RZ, RZ, 0x7f800000 ;  /* 0x7f800000ff009424 */ /* 0x004fca00078e00ff */
[----:B------:R2:W-:Y:S02]  /*19e0*/  @!P1 ST.E desc[UR4][R2.64], R0 ;  /* 0x0000000002009985 */ /* 0x0005e4000c101904 */
[----:B--2---:R-:W-:Y:S02]  /*19f0*/  IMAD.MOV.U32 R2, RZ, RZ, R35 ;  /* 0x000000ffff027224 */ /* 0x004fe400078e0023 */
[----:B------:R-:W-:-:S04]  /*1a00*/  IMAD.MOV.U32 R3, RZ, RZ, 0x0 ;  /* 0x00000000ff037424 */ /* 0x000fc800078e00ff */
[----:B-1----:R-:W-:Y:S05]  /*1a10*/  @P6 RET.REL.NODEC R2 `(_ZN5flash16flash_fwd_kernelI23Flash_fwd_kernel_traitsILi128ELi128ELi32ELi4ELb0ELb0EN7cutlass6half_tE19Flash_kernel_traitsILi128ELi128ELi32ELi4ES3_EELb1ELb0ELb1ELb1ELb0ELb0ELb0ELb1EEEvNS_16Flash_fwd_paramsE) ;  /* 0xffffffe402786950 */ /* 0x002fea0003c3ffff */
[----:B------:R-:W-:-:S05]  /*1a20*/  IMAD R0, R29, R22, RZ ;  /* 0x000000161d007224 */ /* 0x000fca00078e02ff */
[----:B------:R-:W-:-:S04]  /*1a30*/  IADD3 R3, P0, R0, R11, RZ ;  /* 0x0000000b00037210 */ /* 0x000fc80007f1e0ff */
[----:B------:R-:W-:Y:S02]  /*1a40*/  LEA.HI.X.SX32 R0, R0, R16, 0x1, P0 ;  /* 0x0000001000007211 */ /* 0x000fe400000f0eff */
[----:B------:R-:W-:-:S04]  /*1a50*/  LEA R2, P0, R3, R6, 0x2 ;  /* 0x0000000603027211 */ /* 0x000fc800078010ff */
[----:B------:R-:W-:Y:S01]  /*1a60*/  LEA.HI.X R3, R3, R7, R0, 0x2, P0 ;  /* 0x0000000703037211 */ /* 0x000fe200000f1400 */
[----:B------:R-:W-:-:S05]  /*1a70*/  IMAD.MOV.U32 R0, RZ, RZ, 0x7f800000 ;  /* 0x7f800000ff007424 */ /* 0x000fca00078e00ff */
[----:B------:R1:W-:Y:S02]  /*1a80*/  ST.E desc[UR4][R2.64], R0 ;  /* 0x0000000002007985 */ /* 0x0003e4000c101904 */
[----:B-1----:R-:W-:Y:S02]  /*1a90*/  IMAD.MOV.U32 R2, RZ, RZ, R35 ;  /* 0x000000ffff027224 */ /* 0x002fe400078e0023 */
[----:B------:R-:W-:-:S04]  /*1aa0*/  IMAD.MOV.U32 R3, RZ, RZ, 0x0 ;  /* 0x00000000ff037424 */ /* 0x000fc800078e00ff */
[----:B------:R-:W-:Y:S05]  /*1ab0*/  RET.REL.NODEC R2 `(_ZN5flash16flash_fwd_kernelI23Flash_fwd_kernel_traitsILi128ELi128ELi32ELi4ELb0ELb0EN7cutlass6half_tE19Flash_kernel_traitsILi128ELi128ELi32ELi4ES3_EELb1ELb0ELb1ELb1ELb0ELb0ELb0ELb1EEEvNS_16Flash_fwd_paramsE) ;  /* 0xffffffe402507950 */ /* 0x000fea0003c3ffff */
.L_x_2711:
[----:B------:R-:W2:Y:S01]  /*1ac0*/  LD.E R32, desc[UR4][R172.64+0x68] ;  /* 0x00006804ac207980 */ /* 0x000ea2000c101900 */
[----:B------:R-:W-:-:S03]  /*1ad0*/  ISETP.NE.AND P1, PT, R37, -0x1, PT ;  /* 0xffffffff2500780c */ /* 0x000fc60003f25270 */
[----:B------:R-:W3:Y:S04]  /*1ae0*/  LD.E.64 R2, desc[UR4][R172.64+0x30] ;  /* 0x00003004ac027980 */ /* 0x000ee8000c101b00 */
[----:B------:R-:W4:Y:S01]  /*1af0*/  LD.E.64 R16, desc[UR4][R172.64+0x48] ;  /* 0x00004804ac107980 */ /* 0x000f22000c101b00 */
[----:B------:R-:W1:Y:S05]  /*1b00*/  S2R R14, SR_CgaCtaId ;  /* 0x00000000000e7919 */ /* 0x000e6a0000008800 */
[----:B------:R-:W3:Y:S01]  /*1b10*/  @!P1 LD.E.64 R8, desc[UR4][R172.64+0x18] ;  /* 0x00001804ac089980 */ /* 0x000ee2000c101b00 */
[----:B------:R-:W-:Y:S01]  /*1b20*/  IMAD.IADD R50, R118, 0x1, -R105 ;  /* 0x0000000176327824 */ /* 0x000fe200078e0a69 */
[----:B------:R-:W-:-:S02]  /*1b30*/  LEA.HI R11, R19, R104, RZ, 0x6 ;  /* 0x00000068130b7211 */ /* 0x000fc400078f30ff */
[----:B------:R-:W-:Y:S01]  /*1b40*/  LEA.HI R46, R19, R104, RZ, 0x4 ;  /* 0x00000068132e7211 */ /* 0x000fe200078f20ff */
[----:B------:R-:W4:Y:S02]  /*1b50*/  LD.E R147, desc[UR4][R172.64+0xc8] ;  /* 0x0000c804ac937980 */ /* 0x000f24000c101900 */
[----:B------:R-:W-:Y:S01]  /*1b60*/  IMAD.SHL.U32 R11, R11, 0x8, RZ ;  /* 0x000000080b0b7824 */ /* 0x000fe200078e00ff */
[----:B------:R-:W-:Y:S01]  /*1b70*/  MOV R5, 0x400 ;  /* 0x0000040000057802 */ /* 0x000fe20000000f00 */
[----:B------:R-:W4:Y:S01]  /*1b80*/  LD.E.64 R12, desc[UR4][R172.64+0x38] ;  /* 0x00003804ac0c7980 */ /* 0x000f22000c101b00 */
[----:B------:R-:W-:Y:S02]  /*1b90*/  ISETP.NE.AND P0, PT, R36, -0x1, PT ;  /* 0xffffffff2400780c */ /* 0x000fe40003f05270 */
[----:B------:R-:W-:Y:S01]  /*1ba0*/  IABS R27, R117 ;  /* 0x00000075001b7213 */ /* 0x000fe20000000000 */
[----:B------:R2:W5:Y:S04]  /*1bb0*/  LD.E.64 R34, desc[UR4][R172.64+0x50] ;  /* 0x00005004ac227980 */ /* 0x000568000c101b00 */
[----:B------:R2:W5:Y:S04]  /*1bc0*/  LD.E R100, desc[UR4][R172.64+0x60] ;  /* 0x00006004ac647980 */ /* 0x000568000c101900 */
[----:B------:R2:W5:Y:S04]  /*1bd0*/  LD.E R101, desc[UR4][R172.64+0xc4] ;  /* 0x0000c404ac657980 */ /* 0x000568000c101900 */
[----:B------:R2:W5:Y:S01]  /*1be0*/  @!P0 LD.E.64 R30, desc[UR4][R172.64+0x20] ;  /* 0x00002004ac1e8980 */ /* 0x000562000c101b00 */
[----:B-1----:R-:W-:-:S03]  /*1bf0*/  LEA R5, R14, R5, 0x18 ;  /* 0x000000050e057211 */ /* 0x002fc600078ec0ff */
[----:B------:R1:W5:Y:S04]  /*1c00*/  LD.E R223, desc[UR4][R172.64+0xc0] ;  /* 0x0000c004acdf7980 */ /* 0x000368000c101900 */
[----:B------:R1:W5:Y:S04]  /*1c10*/  LD.E.64 R248, desc[UR4][R172.64+0x40] ;  /* 0x00004004acf87980 */ /* 0x000368000c101b00 */
[----:B------:R1:W5:Y:S04]  /*1c20*/  LD.E.64 R42, desc[UR4][R172.64+0x58] ;  /* 0x00005804ac2a7980 */ /* 0x000368000c101b00 */
[----:B------:R1:W5:Y:S04]  /*1c30*/  LD.E.64 R236, desc[UR4][R172.64+0x8] ;  /* 0x00000804acec7980 */ /* 0x000368000c101b00 */
[----:B------:R1:W5:Y:S04]  /*1c40*/  LD.E.64 R240, desc[UR4][R172.64+0x10] ;  /* 0x00001004acf07980 */ /* 0x000368000c101b00 */
[----:B------:R1:W5:Y:S04]  /*1c50*/  LD.E.64 R98, desc[UR4][R172.64+0x98] ;  /* 0x00009804ac627980 */ /* 0x000368000c101b00 */
[----:B------:R1:W5:Y:S01]  /*1c60*/  @!P0 LD.E.64 R38, desc[UR4][R172.64+0x28] ;  /* 0x00002804ac268980 */ /* 0x000362000c101b00 */
[----:B--2---:R-:W-:-:S05]  /*1c70*/  IABS R0, R32 ;  /* 0x0000002000007213 */ /* 0x004fca0000000000 */
[----:B------:R-:W-:-:S04]  /*1c80*/  IMAD.MOV.U32 R28, RZ, RZ, R0 ;  /* 0x000000ffff1c7224 */ /* 0x000fc800078e0000 */
[----:B------:R-:W2:Y:S01]  /*1c90*/  I2F.RP R6, R28 ;  /* 0x0000001c00067306 */ /* 0x000ea20000209400 */
[----:B------:R-:W-:-:S04]  /*1ca0*/  LEA.HI R0, R19, R104, RZ, 0x3 ;  /* 0x0000006813007211 */ /* 0x000fc800078f18ff */
[----:B------:R-:W-:-:S03]  /*1cb0*/  SHF.R.S32.HI R10, RZ, 0x3, R0 ;  /* 0x00000003ff0a7819 */ /* 0x000fc60000011400 */
[----:B--2---:R-:W2:Y:S01]  /*1cc0*/  MUFU.RCP R6, R6 ;  /* 0x0000000600067308 */ /* 0x004ea20000001000 */
[----:B------:R-:W-:Y:S01]  /*1cd0*/  LOP3.LUT R0, R0, 0xfffffff8, RZ, 0xc0, !PT ;  /* 0xfffffff800007812 */ /* 0x000fe200078ec0ff */
[----:B------:R-:W-:-:S04]  /*1ce0*/  IMAD.SHL.U32 R4, R10, 0x40, RZ ;  /* 0x000000400a047824 */ /* 0x000fc800078e00ff */
[----:B------:R-:W-:Y:S01]  /*1cf0*/  IMAD.IADD R40, R104, 0x1, -R0 ;  /* 0x0000000168287824 */ /* 0x000fe200078e0a00 */
[----:B------:R-:W-:-:S03]  /*1d00*/  LOP3.LUT R4, R4, 0x1c0, RZ, 0xc0, !PT ;  /* 0x000001c004047812 */ /* 0x000fc600078ec0ff */
[----:B------:R-:W-:Y:S01]  /*1d10*/  IMAD.SHL.U32 R114, R40, 0x8, RZ ;  /* 0x0000000828727824 */ /* 0x000fe200078e00ff */
[----:B--2---:R-:W-:-:S04]  /*1d20*/  IADD3 R6, R6, 0xffffffe, RZ ;  /* 0x0ffffffe06067810 */ /* 0x004fc80007ffe0ff */
[----:B------:R-:W-:Y:S01]  /*1d30*/  LOP3.LUT R0, R4, 0x38, R114, 0xf8, !PT ;  /* 0x0000003804007812 */ /* 0x000fe200078ef872 */
[----:B------:R2:W1:Y:S01]  /*1d40*/  F2I.FTZ.U32.TRUNC.NTZ R7, R6 ;  /* 0x0000000600077305 */ /* 0x000462000021f000 */
[----:B------:R-:W-:Y:S01]  /*1d50*/  SHF.R.U32.HI R4, RZ, 0x3, R4 ;  /* 0x00000003ff047819 */ /* 0x000fe20000011604 */
[----:B---3--:R-:W-:-:S03]  /*1d60*/  @!P1 IMAD R18, R9, R111, RZ ;  /* 0x0000006f09129224 */ /* 0x008fc600078e02ff */
[----:B--2---:R-:W-:Y:S01]  /*1d70*/  LOP3.LUT R6, R0, R4, RZ, 0x3c, !PT ;  /* 0x0000000400067212 */ /* 0x004fe200078e3cff */
[C---:B------:R-:W-:Y:S02]  /*1d80*/  VIADD R4, R10.reuse, 0x20 ;  /* 0x000000200a047836 */ /* 0x040fe40000000000 */
[----:B------:R-:W-:-:S03]  /*1d90*/  VIADD R0, R10, 0x30 ;  /* 0x000000300a007836 */ /* 0x000fc60000000000 */
[-C--:B------:R-:W-:Y:S02]  /*1da0*/  ISETP.GE.AND P6, PT, R4, R50.reuse, PT ;  /* 0x000000320400720c */ /* 0x080fe40003fc6270 */
[----:B------:R-:W-:Y:S02]  /*1db0*/  ISETP.GE.AND P4, PT, R0, R50, PT ;  /* 0x000000320000720c */ /* 0x000fe40003f86270 */
[----:B------:R-:W-:Y:S02]  /*1dc0*/  @!P1 SHF.R.S32.HI R4, RZ, 0x1f, R111 ;  /* 0x0000001fff049819 */ /* 0x000fe4000001146f */
[----:B-1----:R-:W-:-:S03]  /*1dd0*/  IADD3 R0, RZ, -R7, RZ ;  /* 0x80000007ff007210 */ /* 0x002fc60007ffe0ff */
[----:B------:R-:W-:Y:S02]  /*1de0*/  @!P1 IMAD R18, R8, R4, R18 ;  /* 0x0000000408129224 */ /* 0x000fe400078e0212 */
[----:B------:R-:W-:Y:S01]  /*1df0*/  IMAD R4, R0, R28, RZ ;  /* 0x0000001c00047224 */ /* 0x000fe200078e02ff */
[----:B------:R-:W-:Y:S02]  /*1e00*/  LOP3.LUT R0, R46, 0xfffffff0, RZ, 0xc0, !PT ;  /* 0xfffffff02e007812 */ /* 0x000fe400078ec0ff */
[----:B------:R-:W-:Y:S01]  /*1e10*/  LOP3.LUT R222, R6, 0xfffffe00, R11, 0xf8, !PT ;  /* 0xfffffe0006de7812 */ /* 0x000fe200078ef80b */
[----:B------:R-:W-:Y:S01]  /*1e20*/  IMAD.MOV.U32 R6, RZ, RZ, RZ ;  /* 0x000000ffff067224 */ /* 0x000fe200078e00ff */
[----:B------:R-:W-:Y:S01]  /*1e30*/  IADD3 R0, -R0, R104, RZ ;  /* 0x0000006800007210 */ /* 0x000fe20007ffe1ff */
[----:B------:R-:W-:-:S04]  /*1e40*/  @!P1 IMAD.WIDE.U32 R8, R8, R111, RZ ;  /* 0x0000006f08089225 */ /* 0x000fc800078e00ff */
[----:B------:R-:W-:-:S04]  /*1e50*/  @P1 IMAD.WIDE.U32 R14, R2, R37, RZ ;  /* 0x00000025020e1225 */ /* 0x000fc800078e00ff */
[----:B------:R-:W-:Y:S01]  /*1e60*/  IMAD.HI.U32 R7, R7, R4, R6 ;  /* 0x0000000407077227 */ /* 0x000fe200078e0006 */
[----:B------:R-:W-:-:S03]  /*1e70*/  SHF.R.S32.HI R6, RZ, 0x1f, R0 ;  /* 0x0000001fff067819 */ /* 0x000fc60000011400 */
[----:B------:R-:W-:Y:S02]  /*1e80*/  @!P1 IMAD.MOV.U32 R14, RZ, RZ, R8 ;  /* 0x000000ffff0e9224 */ /* 0x000fe400078e0008 */
[----:B------:R-:W-:Y:S01]  /*1e90*/  @P1 IMAD R11, R3, R37, RZ ;  /* 0x00000025030b1224 */ /* 0x000fe200078e02ff */
[----:B------:R-:W-:Y:S02]  /*1ea0*/  LEA.HI R45, R6, R0, RZ, 0x3 ;  /* 0x00000000062d7211 */ /* 0x000fe400078f18ff */
[----:B------:R-:W-:Y:S01]  /*1eb0*/  SHF.R.S32.HI R47, RZ, 0x1f, R114 ;  /* 0x0000001fff2f7819 */ /* 0x000fe20000011472 */
[----:B------:R-:W-:Y:S01]  /*1ec0*/  @P1 IMAD.IADD R11, R15, 0x1, R11 ;  /* 0x000000010f0b1824 */ /* 0x000fe200078e020b */
[----:B------:R-:W-:Y:S01]  /*1ed0*/  IADD3 R6, P2, R114, R14, RZ ;  /* 0x0000000e72067210 */ /* 0x000fe20007f5e0ff */
[----:B------:R-:W-:Y:S01]  /*1ee0*/  @!P1 IMAD.IADD R11, R9, 0x1, R18 ;  /* 0x00000001090b9824 */ /* 0x000fe200078e0212 */
[----:B------:R-:W-:Y:S01]  /*1ef0*/  SHF.R.S32.HI R37, RZ, 0x1f, R117 ;  /* 0x0000001fff257819 */ /* 0x000fe20000011475 */
[----:B------:R-:W-:-:S04]  /*1f00*/  IMAD.HI.U32 R26, R7, R27, RZ ;  /* 0x0000001b071a7227 */ /* 0x000fc800078e00ff */
[----:B----4-:R-:W-:Y:S02]  /*1f10*/  IMAD R14, R17, R117, RZ ;  /* 0x00000075110e7224 */ /* 0x010fe400078e02ff */
[----:B------:R-:W-:Y:S02]  /*1f20*/  IMAD.X R7, R47, 0x1, R11, P2 ;  /* 0x000000012f077824 */ /* 0x000fe400010e060b */
[----:B------:R-:W-:Y:S02]  /*1f30*/  IMAD R14, R16, R37, R14 ;  /* 0x00000025100e7224 */ /* 0x000fe400078e020e */
[----:B------:R-:W-:Y:S02]  /*1f40*/  IMAD.WIDE.U32 R16, R117, R16, R6 ;  /* 0x0000001075107225 */ /* 0x000fe400078e0006 */
[----:B------:R1:W5:Y:S01]  /*1f50*/  LD.E.64 R6, desc[UR4][R172.64] ;  /* 0x00000004ac067980 */ /* 0x000362000c101b00 */
[--C-:B------:R-:W-:Y:S02]  /*1f60*/  SHF.R.S32.HI R11, RZ, 0x1f, R10.reuse ;  /* 0x0000001fff0b7819 */ /* 0x100fe4000001140a */
[----:B------:R-:W-:Y:S01]  /*1f70*/  IABS R4, R32 ;  /* 0x0000002000047213 */ /* 0x000fe20000000000 */
[----:B------:R-:W-:Y:S01]  /*1f80*/  IMAD.WIDE R48, R115, 0x80, R10 ;  /* 0x0000008073307825 */ /* 0x000fe200078e020a */
[----:B------:R1:W-:Y:S03]  /*1f90*/  STL [R1+0x7c], R114 ;  /* 0x00007c7201007387 */ /* 0x0003e60000100800 */
[----:B------:R-:W-:Y:S01]  /*1fa0*/  IMAD.MOV R4, RZ, RZ, -R4 ;  /* 0x000000ffff047224 */ /* 0x000fe200078e0a04 */
[----:B------:R1:W-:Y:S04]  /*1fb0*/  STL [R1+0x130], R50 ;  /* 0x0001303201007387 */ /* 0x0003e80000100800 */
[----:B------:R1:W-:Y:S04]  /*1fc0*/  STL.64 [R1+0xf0], R48 ;  /* 0x0000f03001007387 */ /* 0x0003e80000100a00 */
[----:B------:R1:W-:Y:S01]  /*1fd0*/  STL [R1+0x88], R147 ;  /* 0x0000889301007387 */ /* 0x0003e20000100800 */
[----:B------:R-:W-:Y:S01]  /*1fe0*/  MOV R15, R4 ;  /* 0x00000004000f7202 */ /* 0x000fe20000000f00 */
[----:B------:R-:W-:Y:S01]  /*1ff0*/  VIADD R41, R10, 0x10 ;  /* 0x000000100a297836 */ /* 0x000fe20000000000 */
[----:B------:R-:W-:-:S02]  /*2000*/  LOP3.LUT R4, R45, 0xfffffff8, RZ, 0xc0, !PT ;  /* 0xfffffff82d047812 */ /* 0x000fc400078ec0ff */
[-C--:B------:R-:W-:Y:S02]  /*2010*/  ISETP.GE.AND P5, PT, R10, R50.reuse, PT ;  /* 0x000000320a00720c */ /* 0x080fe40003fa6270 */
[----:B------:R-:W-:Y:S01]  /*2020*/  ISETP.GE.AND P3, PT, R41, R50, PT ;  /* 0x000000322900720c */ /* 0x000fe20003f66270 */
[----:B------:R-:W-:Y:S02]  /*2030*/  IMAD.IADD R44, R0, 0x1, -R4 ;  /* 0x00000001002c7824 */ /* 0x000fe400078e0a04 */
[--C-:B------:R-:W-:Y:S02]  /*2040*/  @P1 IMAD.MOV.U32 R8, RZ, RZ, R2.reuse ;  /* 0x000000ffff081224 */ /* 0x100fe400078e0002 */
[----:B------:R-:W-:Y:S01]  /*2050*/  @P1 IMAD.MOV.U32 R9, RZ, RZ, R3 ;  /* 0x000000ffff091224 */ /* 0x000fe200078e0003 */
[----:B------:R-:W-:Y:S01]  /*2060*/  @!P1 MOV R9, R3 ;  /* 0x0000000300099202 */ /* 0x000fe20000000f00 */
[----:B------:R-:W-:Y:S01]  /*2070*/  @!P1 IMAD.MOV.U32 R8, RZ, RZ, R2 ;  /* 0x000000ffff089224 */ /* 0x000fe200078e0002 */
[----:B------:R-:W-:Y:S01]  /*2080*/  R2P PR, R44, 0x6 ;  /* 0x000000062c007804 */ /* 0x000fe20000000000 */
[----:B------:R-:W-:-:S02]  /*2090*/  IMAD.MOV.U32 R4, RZ, RZ, 0x10 ;  /* 0x00000010ff047424 */ /* 0x000fc400078e00ff */
[----:B------:R-:W-:Y:S01]  /*20a0*/  IMAD.MOV.U32 R2, RZ, RZ, 0x20 ;  /* 0x00000020ff027424 */ /* 0x000fe200078e00ff */
[----:B------:R-:W-:Y:S01]  /*20b0*/  BSSY B0, `(.L_x_2734) ;  /* 0x0000020000007945 */ /* 0x000fe20003800000 */
[----:B------:R-:W-:Y:S01]  /*20c0*/  IMAD R27, R26, R15, R27 ;  /* 0x0000000f1a1b7224 */ /* 0x000fe200078e021b */
[----:B------:R-:W-:Y:S01]  /*20d0*/  @!P0 SHF.R.S32.HI R22, RZ, 0x1f, R29 ;  /* 0x0000001fff168819 */ /* 0x000fe2000001141d */
[----:B------:R-:W-:Y:S01]  /*20e0*/  @!P0 IMAD R3, R13, R29, RZ ;  /* 0x0000001d0d038224 */ /* 0x000fe200078e02ff */
[----:B------:R-:W-:Y:S01]  /*20f0*/  IADD3 R246, R114, 0x40, RZ ;  /* 0x0000004072f67810 */ /* 0x000fe20007ffe0ff */
[----:B------:R-:W-:Y:S01]  /*2100*/  IMAD R222, R222, 0x2, R5 ;  /* 0x00000002dede7824 */ /* 0x000fe200078e0205 */
[----:B------:R-:W-:Y:S01]  /*2110*/  SEL R4, R4, 0xfffffff0, !P1 ;  /* 0xfffffff004047807 */ /* 0x000fe20004800000 */
[----:B------:R-:W-:Y:S01]  /*2120*/  IMAD.IADD R15, R17, 0x1, R14 ;  /* 0x00000001110f7824 */ /* 0x000fe200078e020e */
[----:B------:R-:W-:Y:S01]  /*2130*/  SEL R2, R2, 0xffffffe0, !P2 ;  /* 0xffffffe002027807 */ /* 0x000fe20005000000 */
[----:B-1----:R-:W-:Y:S06]  /*2140*/  @P5 BRA `(.L_x_2735) ;  /* 0x0000000000585947 */ /* 0x002fec0003800000 */
[-C--:B-----5:R-:W-:Y:S01]  /*2150*/  ISETP.GE.AND P5, PT, R114, R223.reuse, PT ;  /* 0x000000df7200720c */ /* 0x0a0fe20003fa6270 */
[-C--:B------:R-:W-:Y:S01]  /*2160*/  IMAD R0, R49, R8.reuse, RZ ;  /* 0x0000000831007224 */ /* 0x080fe200078e02ff */
[----:B------:R-:W-:Y:S01]  /*2170*/  ISETP.GE.AND P2, PT, R246, R223, PT ;  /* 0x000000dff600720c */ /* 0x000fe20003f46270 */
[----:B------:R-:W-:Y:S02]  /*2180*/  IMAD.MOV.U32 R14, RZ, RZ, R16 ;  /* 0x000000ffff0e7224 */ /* 0x000fe400078e0010 */
[C---:B------:R-:W-:Y:S02]  /*2190*/  IMAD R0, R48.reuse, R9, R0 ;  /* 0x0000000930007224 */ /* 0x040fe400078e0200 */
[----:B------:R-:W-:-:S05]  /*21a0*/  IMAD.WIDE.U32 R18, R48, R8, R14 ;  /* 0x0000000830127225 */ /* 0x000fca00078e000e */
[----:B------:R-:W-:Y:S01]  /*21b0*/  IADD3 R0, R19, R0, RZ ;  /* 0x0000000013007210 */ /* 0x000fe20007ffe0ff */
[----:B------:R1:W-:Y:S01]  /*21c0*/  @P5 STS.128 [R222], RZ ;  /* 0x000000ffde005388 */ /* 0x0003e20000000c00 */
[----:B------:R-:W-:-:S04]  /*21d0*/  @!P5 LEA R20, P1, R18, R6, 0x1 ;  /* 0x000000061214d211 */ /* 0x000fc800078208ff */
[----:B------:R-:W-:-:S05]  /*21e0*/  @!P5 LEA.HI.X R21, R18, R7, R0, 0x1, P1 ;  /* 0x000000071215d211 */ /* 0x000fca00008f0c00 */
[----:B------:R-:W-:Y:S01]  /*21f0*/  @!PT LDS RZ, [RZ] ;  /* 0x00000000fffff984 */ /* 0x000fe20000000800 */
[----:B------:R-:W-:Y:S01]  /*2200*/  @!PT LDS RZ, [RZ] ;  /* 0x00000000fffff984 */ /* 0x000fe20000000800 */
[----:B------:R-:W-:Y:S01]  /*2210*/  @!PT LDS RZ, [RZ] ;  /* 0x00000000fffff984 */ /* 0x000fe20000000800 */
[----:B------:R1:W-:Y:S04]  /*2220*/  @!P5 LDGSTS.E.BYPASS.LTC128B.128 [R222], desc[UR4][R20.64] ;  /* 0x0000000014dedfae */ /* 0x0003e8000b901d44 */
[----:B------:R1:W-:Y:S01]  /*2230*/  @P2 STS.128 [R222+0x4000], RZ ;  /* 0x004000ffde002388 */ /* 0x0003e20000000c00 */
[----:B------:R-:W-:Y:S05]  /*2240*/  @P2 BRA `(.L_x_2735) ;  /* 0x0000000000182947 */ /* 0x000fea0003800000 */
[----:B-1----:R-:W-:-:S04]  /*2250*/  LEA R20, P1, R18, R6, 0x1 ;  /* 0x0000000612147211 */ /* 0x002fc800078208ff */
[----:B------:R-:W-:-:S05]  /*2260*/  LEA.HI.X R21, R18, R7, R0, 0x1, P1 ;  /* 0x0000000712157211 */ /* 0x000fca00008f0c00 */
[----:B------:R-:W-:Y:S01]  /*2270*/  @!PT LDS RZ, [RZ] ;  /* 0x00000000fffff984 */ /* 0x000fe20000000800 */
[----:B------:R-:W-:Y:S01]  /*2280*/  @!PT LDS RZ, [RZ] ;  /* 0x00000000fffff984 */ /* 0x000fe20000000800 */
[----:B------:R-:W-:Y:S01]  /*2290*/  @!PT LDS RZ, [RZ] ;  /* 0x00000000fffff984 */ /* 0x000fe20000000800 */
[----:B------:R2:W-:Y:S04]  /*22a0*/  LDGSTS.E.BYPASS.LTC128B.128 [R222+0x4000], desc[UR4][R20.64+0x80] ;  /* 0x0400008014de7fae */ /* 0x0005e8000b901d44 */
.L_x_2735:
[----:B------:R-:W-:Y:S05]  /*22b0*/  BSYNC B0 ;  /* 0x0000000000007941 */ /* 0x000fea0003800000 */
.L_x_2734:
[----:B------:R-:W-:Y:S01]  /*22c0*/  BSSY B0, `(.L_x_2736) ;  /* 0x0000020000007945 */ /* 0x000fe20003800000 */
[----:B------:R-:W-:Y:S01]  /*22d0*/  @!P0 IMAD R33, R12, R22, R3 ;  /* 0x000000160c218224 */ /* 0x000fe200078e0203 */
[----:B------:R-:W-:Y:S01]  /*22e0*/  ISETP.GT.U32.AND P5, PT, R28, R27, PT ;  /* 0x0000001b1c00720c */ /* 0x000fe20003fa4070 */
[----:B------:R-:W-:Y:S01]  /*22f0*/  @!P0 IMAD.WIDE.U32 R22, R12, R29, RZ ;  /* 0x0000001d0c168225 */ /* 0x000fe200078e00ff */
[----:B------:R-:W-:Y:S02]  /*2300*/  @P0 IADD3 R24, R29, R36, RZ ;  /* 0x000000241d180210 */ /* 0x000fe40007ffe0ff */
[----:B------:R-:W-:Y:S01]  /*2310*/  IADD3 R25, R10, 0x40, RZ ;  /* 0x000000400a197810 */ /* 0x000fe20007ffe0ff */
[----:B------:R-:W-:Y:S08]  /*2320*/  @P3 BRA `(.L_x_2737) ;  /* 0x0000000000643947 */ /* 0x000ff00003800000 */
[----:B------:R-:W-:Y:S01]  /*2330*/  IADD3 R0, P1, R48, 0x10, RZ ;  /* 0x0000001030007810 */ /* 0x000fe20007f3e0ff */
[----:B------:R-:W-:Y:S01]  /*2340*/  IMAD.MOV.U32 R18, RZ, RZ, R16 ;  /* 0x000000ffff127224 */ /* 0x000fe200078e0010 */
[----:B-----5:R-:W-:Y:S02]  /*2350*/  ISETP.GE.AND P2, PT, R114, R223, PT ;  /* 0x000000df7200720c */ /* 0x020fe40003f46270 */
[----:B------:R-:W-:Y:S01]  /*2360*/  MOV R19, R15 ;  /* 0x0000000f00137202 */ /* 0x000fe20000000f00 */
[----:B------:R-:W-:Y:S01]  /*2370*/  IMAD.X R3, RZ, RZ, R49, P1 ;  /* 0x000000ffff037224 */ /* 0x000fe200008e0631 */
[----:B------:R-:W-:-:S03]  /*2380*/  ISETP.GE.AND P1, PT, R246, R223, PT ;  /* 0x000000dff600720c */ /* 0x000fc60003f26270 */
[----:B------:R-:W-:Y:S02]  /*2390*/  IMAD R3, R3, R8, RZ ;  /* 0x0000000803037224 */ /* 0x000fe400078e02ff */
[----:B------:R-:W-:-:S04]  /*23a0*/  IMAD.WIDE.U32 R18, R8, R0, R18 ;  /* 0x0000000008127225 */ /* 0x000fc800078e0012 */
[----:B------:R-:W-:Y:S01]  /*23b0*/  IMAD R0, R9, R0, R3 ;  /* 0x0000000009007224 */ /* 0x000fe200078e0203 */
[----:B-12---:R-:W-:Y:S01]  /*23c0*/  @!P2 LEA R20, P3, R18, R6, 0x1 ;  /* 0x000000061214a211 */ /* 0x006fe200078608ff */
[----:B------:R3:W-:Y:S02]  /*23d0*/  @P2 STS.128 [R222+0x800], RZ ;  /* 0x000800ffde002388 */ /* 0x0007e40000000c00 */
        /* <DEDUP_REMOVED lines=8> */
[----:B---3--:R-:W-:-:S04]  /*2460*/  LEA R20, P1, R18, R6, 0x1 ;  /* 0x0000000612147211 */ /* 0x008fc800078208ff */
[----:B------:R-:W-:-:S05]  /*2470*/  LEA.HI.X R21, R18, R7, R0, 0x1, P1 ;  /* 0x0000000712157211 */ /* 0x000fca00008f0c00 */
[----:B------:R-:W-:Y:S01]  /*2480*/  @!PT LDS RZ, [RZ] ;  /* 0x00000000fffff984 */ /* 0x000fe20000000800 */
[----:B------:R-:W-:Y:S01]  /*2490*/  @!PT LDS RZ, [RZ] ;  /* 0x00000000fffff984 */ /* 0x000fe20000000800 */
[----:B------:R-:W-:Y:S01]  /*24a0*/  @!PT LDS RZ, [RZ] ;  /* 0x00000000fffff984 */ /* 0x000fe20000000800 */
[----:B------:R4:W-:Y:S04]  /*24b0*/  LDGSTS.E.BYPASS.LTC128B.128 [R222+0x4800], desc[UR4][R20.64+0x80] ;  /* 0x0480008014de7fae */ /* 0x0009e8000b901d44 */
.L_x_2737:
[----:B------:R-:W-:Y:S05]  /*24c0*/  BSYNC B0 ;  /* 0x0000000000007941 */ /* 0x000fea0003800000 */
.L_x_2736:
[----:B------:R-:W-:Y:S01]  /*24d0*/  BSSY B0, `(.L_x_2738) ;  /* 0x0000021000007945 */ /* 0x000fe20003800000 */
[----:B-1234-:R-:W-:Y:S01]  /*24e0*/  @!P0 IADD3 R21, R23, R33, RZ ;  /* 0x0000002117158210 */ /* 0x01efe20007ffe0ff */
[----:B------:R-:W-:Y:S01]  /*24f0*/  @P0 IMAD R33, R13, R24, RZ ;  /* 0x000000180d210224 */ /* 0x000fe200078e02ff */
[----:B------:R-:W-:Y:S01]  /*2500*/  ISETP.GE.AND P3, PT, R25, R50, PT ;  /* 0x000000321900720c */ /* 0x000fe20003f66270 */
[----:B------:R-:W-:Y:S01]  /*2510*/  @P0 IMAD.WIDE.U32 R24, R12, R24, RZ ;  /* 0x000000180c180225 */ /* 0x000fe200078e00ff */
[----:B------:R-:W-:Y:S02]  /*2520*/  @!P5 IADD3 R27, R27, -R28, RZ ;  /* 0x8000001c1b1bd210 */ /* 0x000fe40007ffe0ff */
[----:B------:R-:W-:Y:S01]  /*2530*/  @!P0 MOV R20, R22 ;  /* 0x0000001600148202 */ /* 0x000fe20000000f00 */
        /* <DEDUP_REMOVED lines=10> */
[----:B------:R-:W-:Y:S01]  /*25e0*/  @!P2 LEA R22, P6, R18, R6, 0x1 ;  /* 0x000000061216a211 */ /* 0x000fe200078c08ff */
        /* <DEDUP_REMOVED lines=15> */
.L_x_2739:
[----:B------:R-:W-:Y:S05]  /*26e0*/  BSYNC B0 ;  /* 0x0000000000007941 */ /* 0x000fea0003800000 */
.L_x_2738:
[----:B------:R-:W-:Y:S01]  /*26f0*/  @!P0 SHF.R.S32.HI R0, RZ, 0x1f, R111 ;  /* 0x0000001fff008819 */ /* 0x000fe2000001146f */
[----:B-----5:R-:W-:Y:S01]  /*2700*/  @!P0 IMAD R3, R31, R111, RZ ;  /* 0x0000006f1f038224 */ /* 0x020fe200078e02ff */
[----:B------:R-:W-:Y:S01]  /*2710*/  BSSY B0, `(.L_x_2740) ;  /* 0x0000022000007945 */ /* 0x000fe20003800000 */
[----:B-12---:R-:W-:Y:S01]  /*2720*/  @!P0 IMAD.WIDE.U32 R22, R111, R30, R20 ;  /* 0x0000001e6f168225 */ /* 0x006fe200078e0014 */
[----:B------:R-:W-:Y:S02]  /*2730*/  ISETP.GE.U32.AND P6, PT, R27, R28, PT ;  /* 0x0000001c1b00720c */ /* 0x000fe40003fc6070 */
[----:B------:R-:W-:Y:S01]  /*2740*/  @P0 IADD3 R25, R25, R33, RZ ;  /* 0x0000002119190210 */ /* 0x000fe20007ffe0ff */
[----:B------:R-:W-:Y:S01]  /*2750*/  @!P0 IMAD R28, R30, R0, R3 ;  /* 0x000000001e1c8224 */ /* 0x000fe200078e0203 */
[----:B------:R-:W-:Y:S02]  /*2760*/  LOP3.LUT R30, R117, R32, RZ, 0x3c, !PT ;  /* 0x00000020751e7212 */ /* 0x000fe400078e3cff */
[----:B------:R-:W-:-:S02]  /*2770*/  IADD3 R27, R10, 0x50, RZ ;  /* 0x000000500a1b7810 */ /* 0x000fc40007ffe0ff */
[----:B------:R-:W-:Y:S01]  /*2780*/  @!P0 MOV R24, R22 ;  /* 0x0000001600188202 */ /* 0x000fe20000000f00 */
[----:B------:R-:W-:Y:S06]  /*2790*/  @P4 BRA `(.L_x_2741) ;  /* 0x0000000000644947 */ /* 0x000fec0003800000 */
[----:B------:R-:W-:Y:S01]  /*27a0*/  IADD3 R0, P1, R48, 0x30, RZ ;  /* 0x0000003030007810 */ /* 0x000fe20007f3e0ff */
[----:B------:R-:W-:Y:S01]  /*27b0*/  IMAD.MOV.U32 R18, RZ, RZ, R16 ;  /* 0x000000ffff127224 */ /* 0x000fe200078e0010 */
[----:B------:R-:W-:Y:S02]  /*27c0*/  ISETP.GE.AND P2, PT, R114, R223, PT ;  /* 0x000000df7200720c */ /* 0x000fe40003f46270 */
        /* <DEDUP_REMOVED lines=22> */
.L_x_2741:
[----:B------:R-:W-:Y:S05]  /*2930*/  BSYNC B0 ;  /* 0x0000000000007941 */ /* 0x000fea0003800000 */
.L_x_2740:
[----:B------:R-:W-:Y:S01]  /*2940*/  @!P0 IMAD.IADD R25, R23, 0x1, R28 ;  /* 0x0000000117198824 */ /* 0x000fe200078e021c */
[----:B------:R-:W-:Y:S01]  /*2950*/  ISETP.GE.AND P4, PT, R30, RZ, PT ;  /* 0x000000ff1e00720c */ /* 0x000fe20003f86270 */
[----:B------:R-:W-:Y:S01]  /*2960*/  @!P5 VIADD R26, R26, 0x1 ;  /* 0x000000011a1ad836 */ /* 0x000fe20000000000 */
[----:B------:R-:W-:Y:S01]  /*2970*/  IADD3 R18, P1, R114, R24, RZ ;  /* 0x0000001872127210 */ /* 0x000fe20007f3e0ff */
[-C--:B------:R-:W-:Y:S01]  /*2980*/  IMAD R0, R13, R10.reuse, RZ ;  /* 0x0000000a0d007224 */ /* 0x080fe200078e02ff */
[----:B------:R-:W-:Y:S01]  /*2990*/  ISETP.NE.AND P5, PT, R32, RZ, PT ;  /* 0x000000ff2000720c */ /* 0x000fe20003fa5270 */
[----:B-12---:R-:W-:Y:S01]  /*29a0*/  VIADD R20, R10, 0x60 ;  /* 0x000000600a147836 */ /* 0x006fe20000000000 */
[----:B------:R-:W-:Y:S01]  /*29b0*/  IADD3.X R19, R47, R25, RZ, P1, !PT ;  /* 0x000000192f137210 */ /* 0x000fe20000ffe4ff */
[----:B------:R-:W-:Y:S01]  /*29c0*/  @P6 VIADD R26, R26, 0x1 ;  /* 0x000000011a1a6836 */ /* 0x000fe20000000000 */
[----:B------:R-:W-:Y:S01]  /*29d0*/  IADD3 R73, R116, -0x1, RZ ;  /* 0xffffffff74497810 */ /* 0x000fe20007ffe0ff */
[----:B------:R-:W-:Y:S01]  /*29e0*/  IMAD R0, R12, R11, R0 ;  /* 0x0000000b0c007224 */ /* 0x000fe200078e0200 */
[----:B------:R-:W-:Y:S01]  /*29f0*/  IADD3 R3, R10, 0x70, RZ ;  /* 0x000000700a037810 */ /* 0x000fe20007ffe0ff */
[----:B------:R-:W-:Y:S01]  /*2a00*/  IMAD.WIDE.U32 R18, R12, R10, R18 ;  /* 0x0000000a0c127225 */ /* 0x000fe200078e0012 */
[----:B------:R-:W-:Y:S01]  /*2a10*/  BSSY B0, `(.L_x_2742) ;  /* 0x0000023000007945 */ /* 0x000fe20003800000 */
[----:B------:R-:W-:-:S02]  /*2a20*/  ISETP.GE.AND P1, PT, R20, R50, PT ;  /* 0x000000321400720c */ /* 0x000fc40003f26270 */
[----:B------:R-:W-:Y:S01]  /*2a30*/  @!P4 IMAD.MOV R26, RZ, RZ, -R26 ;  /* 0x000000ffff1ac224 */ /* 0x000fe200078e0a1a */
[-C--:B------:R-:W-:Y:S01]  /*2a40*/  ISETP.GE.AND P2, PT, R27, R50.reuse, PT ;  /* 0x000000321b00720c */ /* 0x080fe20003f46270 */
[----:B------:R-:W-:Y:S01]  /*2a50*/  IMAD R24, R73, -0x20, R72 ;  /* 0xffffffe049187824 */ /* 0x000fe200078e0248 */
[----:B------:R-:W-:Y:S01]  /*2a60*/  ISETP.GE.AND P6, PT, R3, R50, PT ;  /* 0x000000320300720c */ /* 0x000fe20003fc6270 */
[----:B------:R-:W-:Y:S01]  /*2a70*/  IMAD.MOV.U32 R20, RZ, RZ, R18 ;  /* 0x000000ffff147224 */ /* 0x000fe200078e0012 */
[----:B------:R-:W-:Y:S02]  /*2a80*/  IADD3 R21, R19, R0, RZ ;  /* 0x0000000013157210 */ /* 0x000fe40007ffe0ff */
[----:B------:R-:W-:Y:S01]  /*2a90*/  @!P5 LOP3.LUT R26, RZ, R32, RZ, 0x33, !PT ;  /* 0x00000020ff1ad212 */ /* 0x000fe200078e33ff */
[----:B------:R-:W-:Y:S08]  /*2aa0*/  @P3 BRA `(.L_x_2743) ;  /* 0x0000000000643947 */ /* 0x000ff00003800000 */
        /* <DEDUP_REMOVED lines=25> */
.L_x_2743:
[----:B------:R-:W-:Y:S05]  /*2c40*/  BSYNC B0 ;  /* 0x0000000000007941 */ /* 0x000fea0003800000 */
.L_x_2742:
[----:B------:R-:W-:Y:S01]  /*2c50*/  SHF.L.U64.HI R107, R12, 0x5, R13 ;  /* 0x000000050c6b7819 */ /* 0x000fe2000001020d */
[-C--:B------:R-:W-:Y:S01]  /*2c60*/  IMAD.WIDE.U32 R30, R34, R26.reuse, R20 ;  /* 0x0000001a221e7225 */ /* 0x080fe200078e0014 */
[----:B------:R-:W-:Y:S01]  /*2c70*/  SHF.L.U32 R106, R12, 0x5, RZ ;  /* 0x000000050c6a7819 */ /* 0x000fe200000006ff */
[----:B------:R-:W-:Y:S01]  /*2c80*/  BSSY B0, `(.L_x_2744) ;  /* 0x0000024000007945 */ /* 0x000fe20003800000 */
[----:B------:R-:W-:Y:S01]  /*2c90*/  SHF.R.S32.HI R25, RZ, 0x1f, R26 ;  /* 0x0000001fff197819 */ /* 0x000fe2000001141a */
[----:B------:R3:W-:Y:S01]  /*2ca0*/  STL [R1+0x118], R107 ;  /* 0x0001186b01007387 */ /* 0x0007e20000100800 */
[----:B------:R-:W-:Y:S01]  /*2cb0*/  IMAD R0, R35, R26, RZ ;  /* 0x0000001a23007224 */ /* 0x000fe200078e02ff */
[----:B------:R-:W-:Y:S01]  /*2cc0*/  ISETP.GE.AND P5, PT, R10, R24, PT ;  /* 0x000000180a00720c */ /* 0x000fe20003fa6270 */
[----:B-12---:R-:W-:Y:S01]  /*2cd0*/  IMAD R22, R107, R73, RZ ;  /* 0x000000496b167224 */ /* 0x006fe200078e02ff */
[----:B------:R3:W-:Y:S01]  /*2ce0*/  STL.64 [R1+0x120], R30 ;  /* 0x0001201e01007387 */ /* 0x0007e20000100a00 */
[----:B------:R-:W-:Y:S01]  /*2cf0*/  IMAD R23, R34, R25, R0 ;  /* 0x0000001922177224 */ /* 0x000fe200078e0200 */
[----:B------:R-:W-:-:S02]  /*2d00*/  SHF.R.S32.HI R27, RZ, 0x1f, R73 ;  /* 0x0000001fff1b7819 */ /* 0x000fc40000011449 */
[----:B------:R3:W-:Y:S01]  /*2d10*/  STL [R1+0xe0], R106 ;  /* 0x0000e06a01007387 */ /* 0x0007e20000100800 */
        /* <DEDUP_REMOVED lines=26> */
.L_x_2745:
[----:B------:R-:W-:Y:S05]  /*2ec0*/  BSYNC B0 ;  /* 0x0000000000007941 */ /* 0x000fea0003800000 */
.L_x_2744:
[C---:B------:R-:W-:Y:S01]  /*2ed0*/  SHF.L.U64.HI R213, R12.reuse, 0x4, R13 ;  /* 0x000000040cd57819 */ /* 0x040fe2000001020d */
[----:B------:R-:W-:Y:S01]  /*2ee0*/  BSSY B0, `(.L_x_2746) ;  /* 0x0000024000007945 */ /* 0x000fe20003800000 */
[----:B------:R-:W-:Y:S01]  /*2ef0*/  SHF.L.U32 R242, R12, 0x4, RZ ;  /* 0x000000040cf27819 */ /* 0x000fe200000006ff */
[----:B------:R-:W-:Y:S01]  /*2f00*/  IMAD R22, R27, R106, R22 ;  /* 0x0000006a1b167224 */ /* 0x000fe200078e0216 */
[----:B------:R-:W-:Y:S01]  /*2f10*/  IADD3 R113, R31, R23, RZ ;  /* 0x000000171f717210 */ /* 0x000fe20007ffe0ff */
[----:B------:R4:W-:Y:S01]  /*2f20*/  STL [R1+0x114], R213 ;  /* 0x000114d501007387 */ /* 0x0009e20000100800 */
[----:B------:R-:W-:Y:S02]  /*2f30*/  MOV R112, R30 ;  /* 0x0000001e00707202 */ /* 0x000fe40000000f00 */
[----:B------:R-:W-:Y:S01]  /*2f40*/  ISETP.GE.AND P4, PT, R41, R24, PT ;  /* 0x000000182900720c */ /* 0x000fe20003f86270 */
[----:B------:R4:W-:Y:S02]  /*2f50*/  STL [R1+0x110], R242 ;  /* 0x000110f201007387 */ /* 0x0009e40000100800 */
[----:B------:R-:W-:-:S02]  /*2f60*/  IMAD.WIDE.U32 R12, R73, R106, R112 ;  /* 0x0000006a490c7225 */ /* 0x000fc400078e0070 */
[----:B------:R4:W-:Y:S01]  /*2f70*/  STL.64 [R1+0xf8], R112 ;  /* 0x0000f87001007387 */ /* 0x0009e20000100a00 */
[----:B------:R-:W-:Y:S05]  /*2f80*/  @P1 BRA `(.L_x_2747) ;  /* 0x0000000000641947 */ /* 0x000fea0003800000 */
        /* <DEDUP_REMOVED lines=25> */
.L_x_2747:
[----:B------:R-:W-:Y:S05]  /*3120*/  BSYNC B0 ;  /* 0x0000000000007941 */ /* 0x000fea0003800000 */
.L_x_2746:
[----:B------:R-:W-:Y:S04]  /*3130*/  BSSY B0, `(.L_x_2748) ;  /* 0x000001a000007945 */ /* 0x000fe80003800000 */
[----:B------:R-:W-:Y:S05]  /*3140*/  @P6 BRA `(.L_x_2749) ;  /* 0x0000000000606947 */ /* 0x000fea0003800000 */
[----:B------:R-:W-:Y:S02]  /*3150*/  IADD3 R0, P1, R48, 0x70, RZ ;  /* 0x0000007030007810 */ /* 0x000fe40007f3e0ff */
[-C--:B------:R-:W-:Y:S02]  /*3160*/  ISETP.GE.AND P2, PT, R114, R223.reuse, PT ;  /* 0x000000df7200720c */ /* 0x080fe40003f46270 */
        /* <DEDUP_REMOVED lines=16> */
[----:B------:R-:W-:-:S04]  /*3270*/  LEA R6, P1, R14, R6, 0x1 ;  /* 0x000000060e067211 */ /* 0x000fc800078208ff */
[----:B------:R-:W-:-:S05]  /*3280*/  LEA.HI.X R7, R14, R7, R0, 0x1, P1 ;  /* 0x000000070e077211 */ /* 0x000fca00008f0c00 */
[----:B------:R-:W-:Y:S01]  /*3290*/  @!PT LDS RZ, [RZ] ;  /* 0x00000000fffff984 */ /* 0x000fe20000000800 */
[----:B------:R-:W-:Y:S01]  /*32a0*/  @!PT LDS RZ, [RZ] ;  /* 0x00000000fffff984 */ /* 0x000fe20000000800 */
[----:B------:R-:W-:Y:S01]  /*32b0*/  @!PT LDS RZ, [RZ] ;  /* 0x00000000fffff984 */ /* 0x000fe20000000800 */
[----:B------:R1:W-:Y:S04]  /*32c0*/  LDGSTS.E.BYPASS.LTC128B.128 [R222+0x7800], desc[UR4][R6.64+0x80] ;  /* 0x0780008006de7fae */ /* 0x0003e8000b901d44 */
.L_x_2749:
[----:B------:R-:W-:Y:S05]  /*32d0*/  BSYNC B0 ;  /* 0x0000000000007941 */ /* 0x000fea0003800000 */
.L_x_2748:
[----:B------:R-:W-:Y:S01]  /*32e0*/  BSSY B0, `(.L_x_2750) ;  /* 0x0000014000007945 */ /* 0x000fe20003800000 */
[----:B------:R-:W-:-:S03]  /*32f0*/  IADD3 R0, R13, R22, RZ ;  /* 0x000000160d007210 */ /* 0x000fc60007ffe0ff */
[----:B------:R-:W-:Y:S05]  /*3300*/  @P5 BRA `(.L_x_2751) ;  /* 0x0000000000445947 */ /* 0x000fea0003800000 */
[-C--:B------:R-:W-:Y:S02]  /*3310*/  ISETP.GE.AND P2, PT, R114, R223.reuse, PT ;  /* 0x000000df7200720c */ /* 0x080fe40003f46270 */
[----:B------:R-:W-:-:S11]  /*3320*/  ISETP.GE.AND P1, PT, R246, R223, PT ;  /* 0x000000dff600720c */ /* 0x000fd60003f26270 */
[C---:B-1----:R-:W-:Y:S01]  /*3330*/  @!P2 LEA R6, P3, R12.reuse, R236, 0x1 ;  /* 0x000000ec0c06a211 */ /* 0x042fe200078608ff */
[----:B------:R1:W-:Y:S03]  /*3340*/  @P2 STS.128 [R222+0x8000], RZ ;  /* 0x008000ffde002388 */ /* 0x0003e60000000c00 */
        /* <DEDUP_REMOVED lines=13> */
.L_x_2751:
[----:B------:R-:W-:Y:S05]  /*3420*/  BSYNC B0 ;  /* 0x0000000000007941 */ /* 0x000fea0003800000 */
.L_x_2750:
[----:B------:R-:W-:Y:S04]  /*3430*/  BSSY B0, `(.L_x_2752) ;  /* 0x0000014000007945 */ /* 0x000fe80003800000 */
[----:B------:R-:W-:Y:S05]  /*3440*/  @P4 BRA `(.L_x_2753) ;  /* 0x0000000000484947 */ /* 0x000fea0003800000 */
[-C--:B------:R-:W-:Y:S02]  /*3450*/  ISETP.GE.AND P3, PT, R114, R223.reuse, PT ;  /* 0x000000df7200720c */ /* 0x080fe40003f66270 */
[----:B------:R-:W-:Y:S02]  /*3460*/  ISETP.GE.AND P2, PT, R246, R223, PT ;  /* 0x000000dff600720c */ /* 0x000fe40003f46270 */
[----:B------:R-:W-:-:S05]  /*3470*/  IADD3 R12, P1, R242, R12, RZ ;  /* 0x0000000cf20c7210 */ /* 0x000fca0007f3e0ff */
[----:B------:R-:W-:-:S04]  /*3480*/  IMAD.X R0, R213, 0x1, R0, P1 ;  /* 0x00000001d5007824 */ /* 0x000fc800008e0600 */
[CC--:B-1----:R-:W-:Y:S01]  /*3490*/  @!P3 LEA R8, P4, R12.reuse, R236.reuse, 0x1 ;  /* 0x000000ec0c08b211 */ /* 0x0c2fe200078808ff */
[----:B------:R1:W-:Y:S01]  /*34a0*/  @P3 STS.128 [R222+0x8800], RZ ;  /* 0x008800ffde003388 */ /* 0x0003e20000000c00 */
[C---:B------:R-:W-:Y:S02]  /*34b0*/  @!P2 LEA R6, P1, R12.reuse, R236, 0x1 ;  /* 0x000000ec0c06a211 */ /* 0x040fe400078208ff */
[CCC-:B------:R-:W-:Y:S02]  /*34c0*/  @!P3 LEA.HI.X R9, R12.reuse, R237.reuse, R0.reuse, 0x1, P4 ;  /* 0x000000ed0c09b211 */ /* 0x1c0fe400020f0c00 */
[----:B------:R-:W-:-:S03]  /*34d0*/  @!P2 LEA.HI.X R7, R12, R237, R0, 0x1, P1 ;  /* 0x000000ed0c07a211 */ /* 0x000fc600008f0c00 */
        /* <DEDUP_REMOVED lines=8> */
[----:B------:R1:W-:Y:S02]  /*3560*/  @!P2 LDGSTS.E.BYPASS.LTC128B.128 [R222+0x9800], desc[UR4][R6.64+0x80] ;  /* 0x0980008006deafae */ /* 0x0003e4000b901d44 */
.L_x_2753:
[----:B------:R-:W-:Y:S05]  /*3570*/  BSYNC B0 ;  /* 0x0000000000007941 */ /* 0x000fea0003800000 */
.L_x_2752:
[----:B-1----:R-:W2:Y:S01]  /*3580*/  LD.E.64 R6, desc[UR4][R172.64+0x1b8] ;  /* 0x0001b804ac067980 */ /* 0x002ea2000c101b00 */
[----:B------:R-:W-:Y:S01]  /*3590*/  @!P0 SHF.R.S32.HI R0, RZ, 0x1f, R29 ;  /* 0x0000001fff008819 */ /* 0x000fe2000001141d */
[-C--:B------:R-:W-:Y:S02]  /*35a0*/  @!P0 IMAD R3, R249, R29.reuse, RZ ;  /* 0x0000001df9038224 */ /* 0x080fe400078e02ff */
[----:B------:R-:W-:Y:S01]  /*35b0*/  @!P0 IMAD.WIDE.U32 R8, R248, R29, RZ ;  /* 0x0000001df8088225 */ /* 0x000fe200078e00ff */
[----:B------:R-:W-:Y:S01]  /*35c0*/  @!P0 SHF.R.S32.HI R16, RZ, 0x1f, R111 ;  /* 0x0000001fff108819 */ /* 0x000fe2000001146f */
[----:B------:R-:W0:Y:S01]  /*35d0*/  LDGDEPBAR ;  /* 0x00000000000079af */ /* 0x000e220000000000 */
[----:B------:R-:W-:-:S03]  /*35e0*/  SHF.R.S32.HI R18, RZ, 0x4, R46 ;  /* 0x00000004ff127819 */ /* 0x000fc6000001142e */
[----:B------:R1:W5:Y:S04]  /*35f0*/  LD.E R95, desc[UR4][R172.64+0x188] ;  /* 0x00018804ac5f7980 */ /* 0x000368000c101900 */
[----:B------:R1:W5:Y:S01]  /*3600*/  LD.E R74, desc[UR4][R172.64+0x184] ;  /* 0x00018404ac4a7980 */ /* 0x000362000c101900 */
[----:B--2---:R-:W-:-:S04]  /*3610*/  ISETP.NE.U32.AND P3, PT, R6, RZ, PT ;  /* 0x000000ff0600720c */ /* 0x004fc80003f65070 */
[----:B------:R-:W-:-:S13]  /*3620*/  ISETP.NE.AND.EX P3, PT, R7, RZ, PT, P3 ;  /* 0x000000ff0700720c */ /* 0x000fda0003f65330 */
[----:B------:R-:W2:Y:S01]  /*3630*/  @P3 LD.E.64 R12, desc[UR4][R172.64+0x1c0] ;  /* 0x0001c004ac0c3980 */ /* 0x000ea2000c101b00 */
[C---:B------:R-:W-:Y:S02]  /*3640*/  @!P0 IMAD R3, R248.reuse, R0, R3 ;  /* 0x00000000f8038224 */ /* 0x040fe400078e0203 */
[----:B------:R-:W-:Y:S01]  /*3650*/  @P0 IMAD.IADD R0, R29, 0x1, R36 ;  /* 0x000000011d000824 */ /* 0x000fe200078e0224 */
[----:B------:R1:W5:Y:S01]  /*3660*/  @P3 LD.E R94, desc[UR4][R172.64+0xd8] ;  /* 0x0000d804ac5e3980 */ /* 0x000362000c101900 */
[----:B------:R-:W-:Y:S02]  /*3670*/  @!P0 IMAD.IADD R9, R9, 0x1, R3 ;  /* 0x0000000109098824 */ /* 0x000fe400078e0203 */
[----:B------:R-:W-:-:S04]  /*3680*/  @P0 IMAD.WIDE.U32 R14, R248, R0, RZ ;  /* 0x00000000f80e0225 */ /* 0x000fc800078e00ff */
[----:B------:R-:W-:Y:S01]  /*3690*/  @P0 IMAD R17, R249, R0, RZ ;  /* 0x00000000f9110224 */ /* 0x000fe200078e02ff */
[----:B------:R-:W-:Y:S01]  /*36a0*/  @P0 MOV R3, R14 ;  /* 0x0000000e00030202 */ /* 0x000fe20000000f00 */
[----:B------:R-:W-:Y:S02]  /*36b0*/  @!P0 IMAD R0, R39, R111, RZ ;  /* 0x0000006f27008224 */ /* 0x000fe400078e02ff */
[----:B------:R-:W-:-:S04]  /*36c0*/  @!P0 IMAD.WIDE.U32 R8, R111, R38, R8 ;  /* 0x000000266f088225 */ /* 0x000fc800078e0008 */
[----:B------:R-:W-:Y:S02]  /*36d0*/  @!P0 IMAD R14, R38, R16, R0 ;  /* 0x00000010260e8224 */ /* 0x000fe400078e0200 */
[----:B------:R-:W-:Y:S02]  /*36e0*/  @!P0 IMAD.MOV.U32 R3, RZ, RZ, R8 ;  /* 0x000000ffff038224 */ /* 0x000fe400078e0008 */
[----:B------:R-:W-:Y:S01]  /*36f0*/  @P0 IMAD.IADD R0, R15, 0x1, R17 ;  /* 0x000000010f000824 */ /* 0x000fe200078e0211 */
[----:B------:R-:W-:Y:S01]  /*3700*/  @!P0 IADD3 R0, R9, R14, RZ ;  /* 0x0000000e09008210 */ /* 0x000fe20007ffe0ff */
[----:B------:R-:W-:Y:S01]  /*3710*/  @P3 IMAD.MOV.U32 R36, RZ, RZ, R117 ;  /* 0x000000ffff243224 */ /* 0x000fe200078e0075 */
[----:B------:R-:W-:Y:S02]  /*3720*/  LEA.HI R15, R46, R18, RZ, 0x1 ;  /* 0x000000122e0f7211 */ /* 0x000fe400078f08ff */
[----:B------:R-:W-:Y:S01]  /*3730*/  IADD3 R8, P0, R114, R3, RZ ;  /* 0x0000000372087210 */ /* 0x000fe20007f1e0ff */
[----:B------:R-:W-:Y:S01]  /*3740*/  IMAD R3, R249, R10, RZ ;  /* 0x0000000af9037224 */ /* 0x000fe200078e02ff */
[----:B------:R-:W-:-:S02]  /*3750*/  LOP3.LUT R14, R15, 0xfffffffe, RZ, 0xc0, !PT ;  /* 0xfffffffe0f0e7812 */ /* 0x000fc400078ec0ff */
[----:B------:R-:W-:Y:S01]  /*3760*/  @P3 SHF.R.S32.HI R17, RZ, 0x1f, R111 ;  /* 0x0000001fff113819 */ /* 0x000fe2000001146f */
[----:B------:R-:W-:Y:S01]  /*3770*/  IMAD.X R9, R47, 0x1, R0, P0 ;  /* 0x000000012f097824 */ /* 0x000fe200000e0600 */
[----:B------:R-:W-:Y:S01]  /*3780*/  IADD3 R16, R18, -R14, RZ ;  /* 0x8000000e12107210 */ /* 0x000fe20007ffe0ff */
[----:B------:R-:W-:Y:S01]  /*3790*/  IMAD R15, R248, R11, R3 ;  /* 0x0000000bf80f7224 */ /* 0x000fe200078e0203 */
[----:B------:R-:W-:Y:S01]  /*37a0*/  ISETP.GE.AND P0, PT, R10, R24, PT ;  /* 0x000000180a00720c */ /* 0x000fe20003f06270 */
[----:B------:R-:W-:Y:S01]  /*37b0*/  IMAD.WIDE.U32 R8, R248, R10, R8 ;  /* 0x0000000af8087225 */ /* 0x000fe200078e0008 */
[----:B------:R-:W-:-:S03]  /*37c0*/  SHF.L.U32 R14, R10, 0x3, RZ ;  /* 0x000000030a0e7819 */ /* 0x000fc600000006ff */
[----:B------:R-:W-:Y:S01]  /*37d0*/  IMAD.SHL.U32 R0, R40, 0x40, RZ ;  /* 0x0000004028007824 */ /* 0x000fe200078e00ff */
[----:B------:R-:W-:-:S04]  /*37e0*/  IADD3 R9, R9, R15, RZ ;  /* 0x0000000f09097210 */ /* 0x000fc80007ffe0ff */
[----:B------:R-:W-:Y:S01]  /*37f0*/  LOP3.LUT R0, R0, 0x1c0, RZ, 0xc0, !PT ;  /* 0x000001c000007812 */ /* 0x000fe200078ec0ff */
[----:B------:R-:W-:-:S03]  /*3800*/  IMAD.WIDE.U32 R200, R26, R42, R8 ;  /* 0x0000002a1ac87225 */ /* 0x000fc600078e0008 */
[----:B------:R-:W-:Y:S02]  /*3810*/  LOP3.LUT R14, R0, 0x8, R14, 0xf8, !PT ;  /* 0x00000008000e7812 */ /* 0x000fe400078ef80e */
[----:B------:R-:W-:Y:S02]  /*3820*/  SHF.R.U32.HI R0, RZ, 0x3, R0 ;  /* 0x00000003ff007819 */ /* 0x000fe40000011600 */
[----:B------:R-:W-:Y:S02]  /*3830*/  MOV R202, R200 ;  /* 0x000000c800ca7202 */ /* 0x000fe40000000f00 */
[----:B------:R-:W-:Y:S02]  /*3840*/  LOP3.LUT R14, R14, R0, RZ, 0x3c, !PT ;  /* 0x000000000e0e7212 */ /* 0x000fe400078e3cff */
[----:B------:R-:W-:Y:S01]  /*3850*/  SHF.L.U32 R0, R44, 0x6, RZ ;  /* 0x000000062c007819 */ /* 0x000fe200000006ff */
[----:B------:R1:W-:Y:S03]  /*3860*/  STL.64 [R1+0x108], R200 ;  /* 0x000108c801007387 */ /* 0x0003e60000100a00 */
[----:B------:R-:W-:-:S02]  /*3870*/  LOP3.LUT R0, R0, 0x1c0, RZ, 0xc0, !PT ;  /* 0x000001c000007812 */ /* 0x000fc400078ec0ff */
[----:B------:R-:W-:Y:S01]  /*3880*/  SHF.R.S32.HI R102, RZ, 0x5, R97 ;  /* 0x00000005ff667819 */ /* 0x000fe20000011461 */
[C---:B------:R-:W-:Y:S01]  /*3890*/  IMAD.SHL.U32 R19, R248.reuse, 0x20, RZ ;  /* 0x00000020f8137824 */ /* 0x040fe200078e00ff */
[----:B------:R-:W-:Y:S01]  /*38a0*/  ISETP.GE.AND P4, PT, R41, R24, PT ;  /* 0x000000182900720c */ /* 0x000fe20003f86270 */
[C---:B------:R-:W-:Y:S01]  /*38b0*/  IMAD.SHL.U32 R197, R248.reuse, 0x10, RZ ;  /* 0x00000010f8c57824 */ /* 0x040fe200078e00ff */
[----:B------:R-:W-:Y:S01]  /*38c0*/  SHF.L.U64.HI R198, R248, 0x4, R249 ;  /* 0x00000004f8c67819 */ /* 0x000fe200000102f9 */
[----:B--2---:R-:W-:Y:S02]  /*38d0*/  @P3 IMAD R3, R13, R111, RZ ;  /* 0x0000006f0d033224 */ /* 0x004fe400078e02ff */
[----:B------:R-:W-:-:S04]  /*38e0*/  @P3 IMAD.WIDE.U32 R10, R111, R12, R36 ;  /* 0x0000000c6f0a3225 */ /* 0x000fc800078e0024 */
[----:B------:R-:W-:Y:S01]  /*38f0*/  @P3 IMAD R3, R12, R17, R3 ;  /* 0x000000110c033224 */ /* 0x000fe200078e0203 */
[----:B------:R-:W-:-:S03]  /*3900*/  @P3 LEA R6, P1, R10, R6, 0x2 ;  /* 0x000000060a063211 */ /* 0x000fc600078210ff */
[----:B------:R-:W-:-:S05]  /*3910*/  @P3 IMAD.IADD R11, R11, 0x1, R3 ;  /* 0x000000010b0b3824 */ /* 0x000fca00078e0203 */
[----:B------:R-:W-:-:S05]  /*3920*/  @P3 LEA.HI.X R7, R10, R7, R11, 0x2, P1 ;  /* 0x000000070a073211 */ /* 0x000fca00008f140b */
[----:B------:R1:W5:Y:S01]  /*3930*/  @P3 LD.E R96, desc[UR4][R6.64] ;  /* 0x0000000406603980 */ /* 0x000362000c101900 */
[----:B------:R-:W-:-:S04]  /*3940*/  DEPBAR.LE SB0, 0x0 ;  /* 0x000080000000791a */ /* 0x000fc80000000000 */
[----:B------:R-:W-:Y:S05]  /*3950*/  WARPSYNC.ALL ;  /* 0x0000000000007948 */ /* 0x000fea0003800000 */
[----:B------:R-:W-:Y:S01]  /*3960*/  BAR.SYNC.DEFER_BLOCKING 0x0 ;  /* 0x0000000000007b1d */ /* 0x000fe20000010000 */
[----:B------:R-:W-:-:S04]  /*3970*/  IMAD R3, R43, R26, RZ ;  /* 0x0000001a2b037224 */ /* 0x000fc800078e02ff */
[----:B------:R-:W-:-:S04]  /*3980*/  IMAD R8, R42, R25, R3 ;  /* 0x000000192a087224 */ /* 0x000fc800078e0203 */
[----:B------:R-:W-:Y:S02]  /*3990*/  IMAD.IADD R203, R201, 0x1, R8 ;  /* 0x00000001c9cb7824 */ /* 0x000fe400078e0208 */
[----:B------:R-:W-:-:S03]  /*39a0*/  IMAD.SHL.U32 R3, R16, 0x8, RZ ;  /* 0x0000000810037824 */ /* 0x000fc600078e00ff */
[----:B------:R2:W-:Y:S01]  /*39b0*/  STL.64 [R1+0x100], R202 ;  /* 0x000100ca01007387 */ /* 0x0005e20000100a00 */
[----:B-1----:R-:W-:Y:S02]  /*39c0*/  SHF.L.U32 R6, R45, 0x6, RZ ;  /* 0x000000062d067819 */ /* 0x002fe400000006ff */
[----:B------:R-:W-:Y:S02]  /*39d0*/  LOP3.LUT R3, R0, 0x8, R3, 0xf8, !PT ;  /* 0x0000000800037812 */ /* 0x000fe400078ef803 */
[----:B------:R-:W-:Y:S01]  /*39e0*/  SHF.R.U32.HI R0, RZ, 0x3, R0 ;  /* 0x00000003ff007819 */ /* 0x000fe20000011600 */
[----:B------:R2:W-:Y:S04]  /*39f0*/  @P0 STS.128 [R222+0xa000], RZ ;  /* 0x00a000ffde000388 */ /* 0x0005e80000000c00 */
[----:B------:R2:W-:Y:S01]  /*3a00*/  @P0 STS.128 [R222+0xb000], RZ ;  /* 0x00b000ffde000388 */ /* 0x0005e20000000c00 */
[----:B------:R-:W-:-:S02]  /*3a10*/  SHF.L.U64.HI R7, R248, 0x5, R249 ;  /* 0x00000005f8077819 */ /* 0x000fc400000102f9 */
[----:B------:R-:W-:Y:S02]  /*3a20*/  LOP3.LUT R93, R6, 0xfffffe00, RZ, 0xc0, !PT ;  /* 0xfffffe00065d7812 */ /* 0x000fe400078ec0ff */
[----:B------:R-:W-:Y:S01]  /*3a30*/  LOP3.LUT R92, R3, R0, RZ, 0x3c, !PT ;  /* 0x00000000035c7212 */ /* 0x000fe200078e3cff */
[----:B------:R-:W-:Y:S01]  /*3a40*/  IMAD R3, R7, R73, RZ ;  /* 0x0000004907037224 */ /* 0x000fe200078e02ff */
[----:B------:R-:W-:-:S03]  /*3a50*/  LEA R6, R102, R93, 0xa ;  /* 0x0000005d66067211 */ /* 0x000fc600078e50ff */
[-C--:B------:R-:W-:Y:S01]  /*3a60*/  IMAD R8, R27, R19.reuse, R3 ;  /* 0x000000131b087224 */ /* 0x080fe200078e0203 */
[----:B------:R-:W-:Y:S01]  /*3a70*/  LEA R0, R16, R14, 0x9 ;  /* 0x0000000e10007211 */ /* 0x000fe200078e48ff */
[----:B------:R-:W-:Y:S02]  /*3a80*/  IMAD.IADD R3, R92, 0x1, R6 ;  /* 0x000000015c037824 */ /* 0x000fe400078e0206 */
[----:B------:R-:W-:Y:S01]  /*3a90*/  IMAD.WIDE.U32 R6, R73, R19, R202 ;  /* 0x0000001349067225 */ /* 0x000fe200078e00ca */
[----:B------:R-:W-:Y:S01]  /*3aa0*/  BSSY B0, `(.L_x_2754) ;  /* 0x0000016000007945 */ /* 0x000fe20003800000 */
[----:B------:R-:W-:Y:S02]  /*3ab0*/  LEA R174, R0, R5, 0x1 ;  /* 0x0000000500ae7211 */ /* 0x000fe400078e08ff */
[----:B------:R-:W-:Y:S01]  /*3ac0*/  IMAD R204, R3, 0x2, R5 ;  /* 0x0000000203cc7824 */ /* 0x000fe200078e0205 */
[----:B------:R-:W-:Y:S01]  /*3ad0*/  IADD3 R0, R7, R8, RZ ;  /* 0x0000000807007210 */ /* 0x000fe20007ffe0ff */
[----:B------:R-:W-:Y:S06]  /*3ae0*/  @P0 BRA `(.L_x_2755) ;  /* 0x0000000000440947 */ /* 0x000fec0003800000 */
[-C--:B------:R-:W-:Y:S02]  /*3af0*/  ISETP.GE.AND P1, PT, R114, R223.reuse, PT ;  /* 0x000000df7200720c */ /* 0x080fe40003f26270 */
[----:B------:R-:W-:-:S11]  /*3b00*/  ISETP.GE.AND P0, PT, R246, R223, PT ;  /* 0x000000dff600720c */ /* 0x000fd60003f06270 */
[C---:B------:R-:W-:Y:S01]  /*3b10*/  @!P1 LEA R8, P2, R6.reuse, R240, 0x1 ;  /* 0x000000f006089211 */ /* 0x040fe200078408ff */
        /* <DEDUP_REMOVED lines=14> */
.L_x_2755:
[----:B------:R-:W-:Y:S05]  /*3c00*/  BSYNC B0 ;  /* 0x0000000000007941 */ /* 0x000fea0003800000 */
.L_x_2754:
[----:B------:R1:W-:Y:S01]  /*3c10*/  @P4 STS.128 [R222+0xa800], RZ ;  /* 0x00a800ffde004388 */ /* 0x0003e20000000c00 */
[----:B------:R-:W-:Y:S03]  /*3c20*/  BSSY B0, `(.L_x_2756) ;  /* 0x0000016000007945 */ /* 0x000fe60003800000 */
[----:B------:R1:W-:Y:S01]  /*3c30*/  @P4 STS.128 [R222+0xb800], RZ ;  /* 0x00b800ffde004388 */ /* 0x0003e20000000c00 */
[----:B------:R-:W-:Y:S05]  /*3c40*/  @P4 BRA `(.L_x_2757) ;  /* 0x00000000004c4947 */ /* 0x000fea0003800000 */
[-C--:B------:R-:W-:Y:S02]  /*3c50*/  ISETP.GE.AND P1, PT, R114, R223.reuse, PT ;  /* 0x000000df7200720c */ /* 0x080fe40003f26270 */
[----:B------:R-:W-:Y:S02]  /*3c60*/  IADD3 R6, P2, R197, R6, RZ ;  /* 0x00000006c5067210 */ /* 0x000fe40007f5e0ff */
[----:B------:R-:W-:-:S03]  /*3c70*/  ISETP.GE.AND P0, PT, R246, R223, PT ;  /* 0x000000dff600720c */ /* 0x000fc60003f06270 */
[----:B------:R-:W-:-:S06]  /*3c80*/  IMAD.X R0, R198, 0x1, R0, P2 ;  /* 0x00000001c6007824 */ /* 0x000fcc00010e0600 */
        /* <DEDUP_REMOVED lines=15> */
.L_x_2757:
[----:B------:R-:W-:Y:S05]  /*3d80*/  BSYNC B0 ;  /* 0x0000000000007941 */ /* 0x000fea0003800000 */
.L_x_2756:
[----:B------:R-:W-:Y:S01]  /*3d90*/  LDSM.16.M88.4 R24, [R174+0x8000] ;  /* 0x00800000ae18783b */ /* 0x000fe20000000200 */
[----:B------:R-:W-:Y:S01]  /*3da0*/  R2P PR, R40, 0x6 ;  /* 0x0000000628007804 */ /* 0x000fe20000000000 */
[C---:B------:R-:W-:Y:S01]  /*3db0*/  VIADD R0, R174.reuse, 0x8000 ;  /* 0x00008000ae007836 */ /* 0x040fe20000000000 */
[----:B-----5:R-:W2:Y:S01]  /*3dc0*/  @P3 MUFU.RCP R7, R94 ;  /* 0x0000005e00073308 */ /* 0x020ea20000001000 */
[----:B-1----:R-:W1:Y:S01]  /*3dd0*/  LDSM.16.M88.4 R8, [R204+0x2000] ;  /* 0x00200000cc08783b */ /* 0x002e620000000200 */
[----:B------:R-:W-:Y:S01]  /*3de0*/  VIADD R214, R174, 0x8020 ;  /* 0x00008020aed67836 */ /* 0x000fe20000000000 */
[----:B------:R-:W-:Y:S01]  /*3df0*/  SHF.R.S32.HI R3, RZ, 0x1f, R75 ;  /* 0x0000001fff037819 */ /* 0x000fe2000001144b */
[--C-:B------:R-:W-:Y:S01]  /*3e00*/  IMAD R206, R4, 0x2, R204.reuse ;  /* 0x0000000204ce7824 */ /* 0x100fe200078e02cc */
[----:B------:R-:W4:Y:S01]  /*3e10*/  LDSM.16.M88.4 R32, [R174+0x8800] ;  /* 0x00880000ae20783b */ /* 0x000f220000000200 */
[C---:B------:R-:W-:Y:S01]  /*3e20*/  IMAD R212, R2.reuse, 0x2, R204 ;  /* 0x0000000202d47824 */ /* 0x040fe200078e02cc */
[----:B------:R-:W-:Y:S01]  /*3e30*/  MOV R184, R73 ;  /* 0x0000004900b87202 */ /* 0x000fe20000000f00 */
[----:B------:R-:W-:Y:S01]  /*3e40*/  IMAD R211, R2, 0x2, R206 ;  /* 0x0000000202d37824 */ /* 0x000fe200078e02ce */
[----:B------:R-:W4:Y:S01]  /*3e50*/  LDSM.16.M88.4 R16, [R204] ;  /* 0x00000000cc10783b */ /* 0x000f220000000200 */
[----:B------:R-:W-:Y:S01]  /*3e60*/  IMAD.MOV.U32 R219, RZ, RZ, RZ ;  /* 0x000000ffffdb7224 */ /* 0x000fe200078e00ff */
[----:B------:R-:W-:Y:S01]  /*3e70*/  BSSY B1, `(.L_x_2758) ;  /* 0x00000b6000017945 */ /* 0x000fe20003800000 */
[----:B------:R-:W-:Y:S01]  /*3e80*/  @P1 VIADD R214, R0, 0xffffffe0 ;  /* 0xffffffe000d61836 */ /* 0x000fe20000000000 */
[----:B------:R-:W-:Y:S01]  /*3e90*/  LDSM.16.M88.4 R12, [R206+0x2000] ;  /* 0x00200000ce0c783b */ /* 0x000fe20000000200 */
[----:B------:R-:W-:-:S02]  /*3ea0*/  IMAD.MOV.U32 R0, RZ, RZ, 0x40 ;  /* 0x00000040ff007424 */ /* 0x000fc400078e00ff */
[----:B------:R-:W-:Y:S01]  /*3eb0*/  IMAD.IADD R6, R72, 0x1, -R118 ;  /* 0x0000000148067824 */ /* 0x000fe200078e0a76 */
[----:B------:R-:W4:Y:S01]  /*3ec0*/  LDSM.16.M88.4 R36, [R214] ;  /* 0x00000000d624783b */ /* 0x000f220000000200 */
[----:B--2---:R-:W-:Y:S01]  /*3ed0*/  @P3 FMUL.FTZ R219, R96, R7 ;  /* 0x0000000760db3220 */ /* 0x004fe20000410000 */
[----:B------:R-:W-:Y:S01]  /*3ee0*/  SEL R0, R0, 0xffffffc0, !P2 ;  /* 0xffffffc000007807 */ /* 0x000fe20005000000 */
[----:B------:R-:W-:Y:S01]  /*3ef0*/  IMAD.SHL.U32 R104, R104, 0x2, RZ ;  /* 0x0000000268687824 */ /* 0x000fe200078e00ff */
[----:B------:R-:W2:Y:S01]  /*3f00*/  LDSM.16.M88.4 R44, [R214+0x800] ;  /* 0x00080000d62c783b */ /* 0x000ea20000000200 */
[----:B------:R-:W-:Y:S01]  /*3f10*/  ISETP.GT.AND P3, PT, R184, R199, PT ;  /* 0x000000c7b800720c */ /* 0x000fe20003f64270 */
[----:B------:R-:W-:Y:S02]  /*3f20*/  VIADD R250, R108, 0xb54cda56 ;  /* 0xb54cda566cfa7836 */ /* 0x000fe40000000000 */
[----:B---3--:R-:W3:Y:S01]  /*3f30*/  LDSM.16.M88.4 R28, [R206] ;  /* 0x00000000ce1c783b */ /* 0x008ee20000000200 */
[----:B------:R-:W-:-:S02]  /*3f40*/  IMAD.IADD R210, R174, 0x1, R0 ;  /* 0x00000001aed27824 */ /* 0x000fc400078e0200 */
[----:B------:R-:W-:Y:S01]  /*3f50*/  IMAD.IADD R209, R0, 0x1, R214 ;  /* 0x0000000100d17824 */ /* 0x000fe200078e02d6 */
[----:B------:R-:W-:Y:S01]  /*3f60*/  LDSM.16.M88.4 R20, [R212+0x2000] ;  /* 0x00200000d414783b */ /* 0x000fe20000000200 */
[----:B------:R-:W-:Y:S01]  /*3f70*/  SHF.R.S32.HI R0, RZ, 0x1f, R97 ;  /* 0x0000001fff007819 */ /* 0x000fe20000011461 */
[----:B------:R-:W-:Y:S02]  /*3f80*/  VIADD R247, R109, 0x646e171e ;  /* 0x646e171e6df77836 */ /* 0x000fe40000000000 */
[----:B------:R-:W3:Y:S01]  /*3f90*/  LDSM.16.M88.4 R40, [R210+0x8000] ;  /* 0x00800000d228783b */ /* 0x000ee20000000200 */
[----:B------:R-:W-:Y:S01]  /*3fa0*/  LEA.HI R0, R0, R102, RZ, 0x2 ;  /* 0x0000006600007211 */ /* 0x000fe200078f10ff */
[C---:B------:R-:W-:Y:S02]  /*3fb0*/  VIADD R217, R214.reuse, 0x800 ;  /* 0x00000800d6d97836 */ /* 0x040fe40000000000 */
[----:B------:R-:W3:Y:S01]  /*3fc0*/  LDSM.16.M88.4 R52, [R210+0x8800] ;  /* 0x00880000d234783b */ /* 0x000ee20000000200 */
[----:B------:R-:W-:-:S02]  /*3fd0*/  VIADD R216, R214, 0x1000 ;  /* 0x00001000d6d87836 */ /* 0x000fc40000000000 */
[----:B------:R-:W-:Y:S01]  /*3fe0*/  VIADD R215, R214, 0x1800 ;  /* 0x00001800d6d77836 */ /* 0x000fe20000000000 */
[C---:B-1----:R-:W-:Y:S01]  /*3ff0*/  HMMA.16816.F32 R60, R8.reuse, R24, RZ ;  /* 0x00000018083c723c */ /* 0x042fe200000018ff */
[----:B------:R-:W0:Y:S05]  /*4000*/  LDGDEPBAR ;  /* 0x00000000000079af */ /* 0x000e2a0000000000 */
[C---:B----4-:R-:W-:Y:S06]  /*4010*/  HMMA.16816.F32 R48, R8.reuse, R32, RZ ;  /* 0x000000200830723c */ /* 0x050fec00000018ff */
[C---:B------:R-:W-:Y:S06]  /*4020*/  HMMA.16816.F32 R56, R8.reuse, R26, RZ ;  /* 0x0000001a0838723c */ /* 0x040fec00000018ff */
[----:B------:R-:W-:Y:S06]  /*4030*/  HMMA.16816.F32 R8, R8, R34, RZ ;  /* 0x000000220808723c */ /* 0x000fec00000018ff */
[C---:B------:R-:W-:Y:S06]  /*4040*/  HMMA.16816.F32 R68, R16.reuse, R24, RZ ;  /* 0x000000181044723c */ /* 0x040fec00000018ff */
[C---:B------:R-:W-:Y:S01]  /*4050*/  HMMA.16816.F32 R64, R16.reuse, R26, RZ ;  /* 0x0000001a1040723c */ /* 0x040fe200000018ff */
[----:B------:R-:W1:Y:S05]  /*4060*/  LDSM.16.M88.4 R24, [R212] ;  /* 0x00000000d418783b */ /* 0x000e6a0000000200 */
[C---:B------:R-:W-:Y:S06]  /*4070*/  HMMA.16816.F32 R80, R16.reuse, R32, RZ ;  /* 0x000000201050723c */ /* 0x040fec00000018ff */
[----:B------:R-:W-:Y:S01]  /*4080*/  HMMA.16816.F32 R76, R16, R34, RZ ;  /* 0x00000022104c723c */ /* 0x000fe200000018ff */
[----:B------:R-:W-:Y:S05]  /*4090*/  LDSM.16.M88.4 R32, [R209] ;  /* 0x00000000d120783b */ /* 0x000fea0000000200 */
[C---:B------:R-:W-:Y:S06]  /*40a0*/  HMMA.16816.F32 R88, R12.reuse, R36, R60 ;  /* 0x000000240c58723c */ /* 0x040fec000000183c */
[C---:B--2---:R-:W-:Y:S06]  /*40b0*/  HMMA.16816.F32 R84, R12.reuse, R44, R48 ;  /* 0x0000002c0c54723c */ /* 0x044fec0000001830 */
[C---:B------:R-:W-:Y:S06]  /*40c0*/  HMMA.16816.F32 R60, R12.reuse, R38, R56 ;  /* 0x000000260c3c723c */ /* 0x040fec0000001838 */
[----:B------:R-:W-:Y:S01]  /*40d0*/  HMMA.16816.F32 R48, R12, R46, R8 ;  /* 0x0000002e0c30723c */ /* 0x000fe20000001808 */
[----:B------:R-:W2:Y:S05]  /*40e0*/  LDSM.16.M88.4 R8, [R211+0x2000] ;  /* 0x00200000d308783b */ /* 0x000eaa0000000200 */
[C---:B---3--:R-:W-:Y:S06]  /*40f0*/  HMMA.16816.F32 R16, R28.reuse, R36, R68 ;  /* 0x000000241c10723c */ /* 0x048fec0000001844 */
[C---:B------:R-:W-:Y:S01]  /*4100*/  HMMA.16816.F32 R12, R28.reuse, R38, R64 ;  /* 0x000000261c0c723c */ /* 0x040fe20000001840 */
[----:B------:R-:W3:Y:S05]  /*4110*/  LDSM.16.M88.4 R36, [R209+0x800] ;  /* 0x00080000d124783b */ /* 0x000eea0000000200 */
[C---:B------:R-:W-:Y:S06]  /*4120*/  HMMA.16816.F32 R64, R28.reuse, R44, R80 ;  /* 0x0000002c1c40723c */ /* 0x040fec0000001850 */
[----:B------:R-:W-:Y:S01]  /*4130*/  HMMA.16816.F32 R56, R28, R46, R76 ;  /* 0x0000002e1c38723c */ /* 0x000fe2000000184c */
[----:B------:R-:W4:Y:S05]  /*4140*/  LDSM.16.M88.4 R28, [R211] ;  /* 0x00000000d31c783b */ /* 0x000f2a0000000200 */
[C---:B------:R-:W-:Y:S06]  /*4150*/  HMMA.16816.F32 R80, R20.reuse, R40, R88 ;  /* 0x000000281450723c */ /* 0x040fec0000001858 */
[C---:B------:R-:W-:Y:S06]  /*4160*/  HMMA.16816.F32 R76, R20.reuse, R42, R60 ;  /* 0x0000002a144c723c */ /* 0x040fec000000183c */
[C---:B------:R-:W-:Y:S06]  /*4170*/  HMMA.16816.F32 R84, R20.reuse, R52, R84 ;  /* 0x000000341454723c */ /* 0x040fec0000001854 */
[----:B------:R-:W-:Y:S01]  /*4180*/  HMMA.16816.F32 R68, R20, R54, R48 ;  /* 0x000000361444723c */ /* 0x000fe20000001830 */
[----:B------:R-:W-:Y:S05]  /*4190*/  LDSM.16.M88.4 R48, [R174+0x9000] ;  /* 0x00900000ae30783b */ /* 0x000fea0000000200 */
[C---:B-1----:R-:W-:Y:S01]  /*41a0*/  HMMA.16816.F32 R60, R24.reuse, R40, R16 ;  /* 0x00000028183c723c */ /* 0x042fe20000001810 */
[----:B------:R-:W1:Y:S05]  /*41b0*/  LDSM.16.M88.4 R16, [R204+0x6000] ;  /* 0x00600000cc10783b */ /* 0x000e6a0000000200 */
[C---:B------:R-:W-:Y:S01]  /*41c0*/  HMMA.16816.F32 R44, R24.reuse, R42, R12 ;  /* 0x0000002a182c723c */ /* 0x040fe2000000180c */
[----:B------:R-:W1:Y:S04]  /*41d0*/  LDSM.16.M88.4 R40, [R174+0x9800] ;  /* 0x00980000ae28783b */ /* 0x000e680000000200 */
[----:B------:R-:W1:Y:S01]  /*41e0*/  LDSM.16.M88.4 R12, [R204+0x4000] ;  /* 0x00400000cc0c783b */ /* 0x000e620000000200 */
[C---:B------:R-:W-:Y:S06]  /*41f0*/  HMMA.16816.F32 R20, R24.reuse, R52, R64 ;  /* 0x000000341814723c */ /* 0x040fec0000001840 */
[----:B------:R-:W-:Y:S06]  /*4200*/  HMMA.16816.F32 R24, R24, R54, R56 ;  /* 0x000000361818723c */ /* 0x000fec0000001838 */
[C---:B--2---:R-:W-:Y:S06]  /*4210*/  HMMA.16816.F32 R52, R8.reuse, R32, R80 ;  /* 0x000000200834723c */ /* 0x044fec0000001850 */
[C---:B------:R-:W-:Y:S06]  /*4220*/  HMMA.16816.F32 R56, R8.reuse, R34, R76 ;  /* 0x000000220838723c */ /* 0x040fec000000184c */
[C---:B---3--:R-:W-:Y:S06]  /*4230*/  HMMA.16816.F32 R76, R8.reuse, R36, R84 ;  /* 0x00000024084c723c */ /* 0x048fec0000001854 */
[----:B------:R-:W-:Y:S01]  /*4240*/  HMMA.16816.F32 R64, R8, R38, R68 ;  /* 0x000000260840723c */ /* 0x000fe20000001844 */
[----:B------:R-:W-:Y:S05]  /*4250*/  LDSM.16.M88.4 R8, [R206+0x6000] ;  /* 0x00600000ce08783b */ /* 0x000fea0000000200 */
[C---:B----4-:R-:W-:Y:S01]  /*4260*/  HMMA.16816.F32 R88, R28.reuse, R34, R44 ;  /* 0x000000221c58723c */ /* 0x050fe2000000182c */
[----:B------:R-:W2:Y:S05]  /*4270*/  LDSM.16.M88.4 R44, [R214+0x1000] ;  /* 0x00100000d62c783b */ /* 0x000eaa0000000200 */
[C---:B------:R-:W-:Y:S01]  /*4280*/  HMMA.16816.F32 R84, R28.reuse, R32, R60 ;  /* 0x000000201c54723c */ /* 0x040fe2000000183c */
[----:B------:R-:W-:Y:S05]  /*4290*/  LDSM.16.M88.4 R32, [R214+0x1800] ;  /* 0x00180000d620783b */ /* 0x000fea0000000200 */
[C---:B------:R-:W-:Y:S01]  /*42a0*/  HMMA.16816.F32 R80, R28.reuse, R36, R20 ;  /* 0x000000241c50723c */ /* 0x040fe20000001814 */
[----:B------:R-:W-:Y:S05]  /*42b0*/  LDSM.16.M88.4 R20, [R212+0x6000] ;  /* 0x00600000d414783b */ /* 0x000fea0000000200 */
[----:B------:R-:W-:Y:S01]  /*42c0*/  HMMA.16816.F32 R36, R28, R38, R24 ;  /* 0x000000261c24723c */ /* 0x000fe20000001818 */
[----:B------:R-:W3:Y:S05]  /*42d0*/  LDSM.16.M88.4 R24, [R206+0x4000] ;  /* 0x00400000ce18783b */ /* 0x000eea0000000200 */
[C---:B-1----:R-:W-:Y:S01]  /*42e0*/  HMMA.16816.F32 R28, R16.reuse, R48, R52 ;  /* 0x00000030101c723c */ /* 0x042fe20000001834 */
[----:B------:R-:W1:Y:S05]  /*42f0*/  LDSM.16.M88.4 R52, [R210+0x9000] ;  /* 0x00900000d234783b */ /* 0x000e6a0000000200 */
[C---:B------:R-:W-:Y:S06]  /*4300*/  HMMA.16816.F32 R68, R16.reuse, R40, R76 ;  /* 0x000000281044723c */ /* 0x040fec000000184c */
[----:B------:R-:W-:Y:S01]  /*4310*/  HMMA.16816.F32 R60, R16, R50, R56 ;  /* 0x00000032103c723c */ /* 0x000fe20000001838 */
[----:B------:R-:W-:Y:S05]  /*4320*/  LDSM.16.M88.4 R56, [R210+0x9800] ;  /* 0x00980000d238783b */ /* 0x000fea0000000200 */
[C---:B------:R-:W-:Y:S06]  /*4330*/  HMMA.16816.F32 R76, R12.reuse, R48, R84 ;  /* 0x000000300c4c723c */ /* 0x040fec0000001854 */
[C---:B------:R-:W-:Y:S06]  /*4340*/  HMMA.16816.F32 R88, R12.reuse, R50, R88 ;  /* 0x000000320c58723c */ /* 0x040fec0000001858 */
[C---:B------:R-:W-:Y:S06]  /*4350*/  HMMA.16816.F32 R80, R12.reuse, R40, R80 ;  /* 0x000000280c50723c */ /* 0x040fec0000001850 */
[-C--:B------:R-:W-:Y:S01]  /*4360*/  HMMA.16816.F32 R48, R12, R42.reuse, R36 ;  /* 0x0000002a0c30723c */ /* 0x080fe20000001824 */
[----:B------:R-:W-:Y:S05]  /*4370*/  LDSM.16.M88.4 R36, [R209+0x1800] ;  /* 0x00180000d124783b */ /* 0x000fea0000000200 */
[----:B------:R-:W-:Y:S01]  /*4380*/  HMMA.16816.F32 R64, R16, R42, R64 ;  /* 0x0000002a1040723c */ /* 0x000fe20000001840 */
[----:B------:R-:W4:Y:S05]  /*4390*/  LDSM.16.M88.4 R16, [R212+0x4000] ;  /* 0x00400000d410783b */ /* 0x000f2a0000000200 */
[C---:B--2---:R-:W-:Y:S01]  /*43a0*/  HMMA.16816.F32 R12, R8.reuse, R44, R28 ;  /* 0x0000002c080c723c */ /* 0x044fe2000000181c */
[----:B------:R-:W-:Y:S05]  /*43b0*/  LDSM.16.M88.4 R28, [R209+0x1000] ;  /* 0x00100000d11c783b */ /* 0x000fea0000000200 */
[----:B------:R-:W-:Y:S06]  /*43c0*/  HMMA.16816.F32 R40, R8, R46, R60 ;  /* 0x0000002e0828723c */ /* 0x000fec000000183c */
[C---:B---3--:R-:W-:Y:S06]  /*43d0*/  HMMA.16816.F32 R76, R24.reuse, R44, R76 ;  /* 0x0000002c184c723c */ /* 0x048fec000000184c */
[----:B------:R-:W-:Y:S06]  /*43e0*/  HMMA.16816.F32 R44, R24, R46, R88 ;  /* 0x0000002e182c723c */ /* 0x000fec0000001858 */
[C---:B------:R-:W-:Y:S06]  /*43f0*/  HMMA.16816.F32 R84, R8.reuse, R32, R68 ;  /* 0x000000200854723c */ /* 0x040fec0000001844 */
[----:B------:R-:W-:Y:S01]  /*4400*/  HMMA.16816.F32 R68, R8, R34, R64 ;  /* 0x000000220844723c */ /* 0x000fe20000001840 */
[----:B------:R-:W2:Y:S05]  /*4410*/  LDSM.16.M88.4 R8, [R211+0x6000] ;  /* 0x00600000d308783b */ /* 0x000eaa0000000200 */
[----:B-1----:R-:W-:Y:S01]  /*4420*/  HMMA.16816.F32 R60, R20, R52, R12 ;  /* 0x00000034143c723c */ /* 0x002fe2000000180c */
[----:B------:R-:W1:Y:S01]  /*4430*/  LDSM.16.M88.4 R12, [R211+0x4000] ;  /* 0x00400000d30c783b */ /* 0x000e620000000200 */
[----:B------:R-:W-:-:S04]  /*4440*/  DEPBAR.LE SB0, 0x0 ;  /* 0x000080000000791a */ /* 0x000fc80000000000 */
[C---:B------:R-:W-:Y:S06]  /*4450*/  HMMA.16816.F32 R80, R24.reuse, R32, R80 ;  /* 0x000000201850723c */ /* 0x040fec0000001850 */
[----:B------:R-:W-:Y:S06]  /*4460*/  HMMA.16816.F32 R64, R24, R34, R48 ;  /* 0x000000221840723c */ /* 0x000fec0000001830 */
[-C--:B------:R-:W-:Y:S06]  /*4470*/  HMMA.16816.F32 R40, R20, R54.reuse, R40 ;  /* 0x000000361428723c */ /* 0x080fec0000001828 */
[C---:B----4-:R-:W-:Y:S06]  /*4480*/  HMMA.16816.F32 R44, R16.reuse, R54, R44 ;  /* 0x00000036102c723c */ /* 0x050fec000000182c */
[----:B------:R-:W-:Y:S06]  /*4490*/  HMMA.16816.F32 R24, R16, R52, R76 ;  /* 0x000000341018723c */ /* 0x000fec000000184c */
[C---:B------:R-:W-:Y:S06]  /*44a0*/  HMMA.16816.F32 R32, R20.reuse, R56, R84 ;  /* 0x000000381420723c */ /* 0x040fec0000001854 */
[----:B------:R-:W-:Y:S06]  /*44b0*/  HMMA.16816.F32 R20, R20, R58, R68 ;  /* 0x0000003a1414723c */ /* 0x000fec0000001844 */
[C---:B------:R-:W-:Y:S06]  /*44c0*/  HMMA.16816.F32 R48, R16.reuse, R56, R80 ;  /* 0x000000381030723c */ /* 0x040fec0000001850 */
[----:B------:R-:W-:Y:S06]  /*44d0*/  HMMA.16816.F32 R56, R16, R58, R64 ;  /* 0x0000003a1038723c */ /* 0x000fec0000001840 */
[----:B--2---:R-:W-:Y:S01]  /*44e0*/  HMMA.16816.F32 R40, R8, R30, R40 ;  /* 0x0000001e0828723c */ /* 0x004fe20000001828 */
[----:B------:R-:W-:-:S02]  /*44f0*/  LEA.HI R17, R3, R75, RZ, 0x2 ;  /* 0x0000004b03117211 */ /* 0x000fc400078f10ff */
[----:B------:R-:W-:Y:S02]  /*4500*/  LOP3.LUT R3, R0, 0xffffffc, RZ, 0xc0, !PT ;  /* 0x0ffffffc00037812 */ /* 0x000fe400078ec0ff */
[----:B------:R-:W-:Y:S01]  /*4510*/  SHF.R.S32.HI R0, RZ, 0x2, R17 ;  /* 0x00000002ff007819 */ /* 0x000fe20000011411 */
[----:B-1----:R-:W-:Y:S01]  /*4520*/  HMMA.16816.F32 R44, R12, R30, R44 ;  /* 0x0000001e0c2c723c */ /* 0x002fe2000000182c */
[----:B------:R-:W-:Y:S01]  /*4530*/  LOP3.LUT R16, R104, 0x6, RZ, 0xc0, !PT ;  /* 0x0000000668107812 */ /* 0x000fe200078ec0ff */
[----:B------:R-:W-:-:S04]  /*4540*/  IMAD.IADD R3, R102, 0x1, -R3 ;  /* 0x0000000166037824 */ /* 0x000fc800078e0a03 */
[----:B------:R-:W-:Y:S01]  /*4550*/  HMMA.16816.F32 R68, R12, R28, R24 ;  /* 0x0000001c0c44723c */ /* 0x000fe20000001818 */
[----:B------:R-:W-:-:S05]  /*4560*/  IMAD R30, R115, 0x8, R102 ;  /* 0x00000008731e7824 */ /* 0x000fca00078e0266 */
[----:B------:R1:W-:Y:S01]  /*4570*/  STL [R1+0xe4], R30 ;  /* 0x0000e41e01007387 */ /* 0x0003e20000100800 */
[----:B------:R-:W-:Y:S01]  /*4580*/  IMAD R27, R3, 0x10, R0 ;  /* 0x00000010031b7824 */ /* 0x000fe200078e0200 */
[----:B------:R-:W-:Y:S01]  /*4590*/  LEA R0, R102, R0, 0x4 ;  /* 0x0000000066007211 */ /* 0x000fe200078e20ff */
[----:B------:R-:W-:Y:S01]  /*45a0*/  HMMA.16816.F32 R60, R8, R28, R60 ;  /* 0x0000001c083c723c */ /* 0x000fe2000000183c */
[----:B------:R-:W-:-:S03]  /*45b0*/  IADD3 R3, R72, 0x1, -R118 ;  /* 0x0000000148037810 */ /* 0x000fc60007ffe876 */
[----:B------:R-:W-:Y:S02]  /*45c0*/  IMAD.IADD R0, R105, 0x1, R0 ;  /* 0x0000000169007824 */ /* 0x000fe400078e0200 */
[----:B------:R-:W-:Y:S01]  /*45d0*/  IMAD.IADD R3, R95, 0x1, R3 ;  /* 0x000000015f037824 */ /* 0x000fe200078e0203 */
[C---:B------:R-:W-:Y:S01]  /*45e0*/  HMMA.16816.F32 R64, R8.reuse, R36, R32 ;  /* 0x000000240840723c */ /* 0x040fe20000001820 */
[----:B------:R-:W-:Y:S01]  /*45f0*/  IMAD.IADD R229, R0, 0x1, R6 ;  /* 0x0000000100e57824 */ /* 0x000fe200078e0206 */
[C-C-:B------:R-:W-:Y:S02]  /*4600*/  IADD3 R231, R6.reuse, 0x8, R0.reuse ;  /* 0x0000000806e77810 */ /* 0x140fe40007ffe000 */
[C-C-:B------:R-:W-:Y:S02]  /*4610*/  IADD3 R228, R6.reuse, 0x40, R0.reuse ;  /* 0x0000004006e47810 */ /* 0x140fe40007ffe000 */
[--C-:B------:R-:W-:Y:S01]  /*4620*/  IADD3 R230, R6, 0x48, R0.reuse ;  /* 0x0000004806e67810 */ /* 0x100fe20007ffe000 */
[----:B------:R-:W-:Y:S01]  /*4630*/  HMMA.16816.F32 R52, R8, R38, R20 ;  /* 0x000000260834723c */ /* 0x000fe20000001814 */
[----:B------:R-:W-:-:S02]  /*4640*/  IADD3 R6, R3, 0x8, R0 ;  /* 0x0000000803067810 */ /* 0x000fc40007ffe000 */
[C---:B------:R-:W-:Y:S02]  /*4650*/  IADD3 R7, R3.reuse, 0x40, R0 ;  /* 0x0000004003077810 */ /* 0x040fe40007ffe000 */
[C---:B------:R-:W-:Y:S01]  /*4660*/  VIADDMNMX R235, R3.reuse, R0, R72, PT ;  /* 0x0000000003eb7246 */ /* 0x040fe20003800148 */
[C---:B------:R-:W-:Y:S01]  /*4670*/  HMMA.16816.F32 R88, R12.reuse, R36, R48 ;  /* 0x000000240c58723c */ /* 0x040fe20000001830 */
[----:B------:R-:W-:Y:S02]  /*4680*/  IADD3 R0, R3, 0x48, R0 ;  /* 0x0000004803007810 */ /* 0x000fe40007ffe000 */
[-C--:B------:R-:W-:Y:S02]  /*4690*/  VIMNMX R234, R6, R72.reuse, PT ;  /* 0x0000004806ea7248 */ /* 0x080fe40003fe0100 */
[-C--:B------:R-:W-:Y:S01]  /*46a0*/  VIMNMX R233, R7, R72.reuse, PT ;  /* 0x0000004807e97248 */ /* 0x080fe20003fe0100 */
[----:B------:R-:W-:Y:S01]  /*46b0*/  HMMA.16816.F32 R84, R12, R38, R56 ;  /* 0x000000260c54723c */ /* 0x000fe20000001838 */
[----:B------:R-:W-:-:S02]  /*46c0*/  VIMNMX R232, R0, R72, PT ;  /* 0x0000004800e87248 */ /* 0x000fc40003fe0100 */
[-C--:B------:R-:W-:Y:S02]  /*46d0*/  VIADDMNMX R227, R229, -R74.reuse, RZ, !PT ;  /* 0x8000004ae5e37246 */ /* 0x080fe400078001ff */
[-C--:B------:R-:W-:Y:S02]  /*46e0*/  VIADDMNMX R226, R231, -R74.reuse, RZ, !PT ;  /* 0x8000004ae7e27246 */ /* 0x080fe400078001ff */
[-C--:B------:R-:W-:Y:S02]  /*46f0*/  VIADDMNMX R225, R228, -R74.reuse, RZ, !PT ;  /* 0x8000004ae4e17246 */ /* 0x080fe400078001ff */
[----:B------:R-:W-:Y:S01]  /*4700*/  VIADDMNMX R224, R230, -R74, RZ, !PT ;  /* 0x8000004ae6e07246 */ /* 0x000fe200078001ff */
[----:B------:R-:W-:Y:S06]  /*4710*/  BAR.SYNC.DEFER_BLOCKING 0x0 ;  /* 0x0000000000007b1d */ /* 0x000fec0000010000 */
[----:B-1----:R-:W-:Y:S08]  /*4720*/  @!P3 BRA `(.L_x_2759) ;  /* 0x0000000000a8b947 */ /* 0x002ff00003800000 */
[----:B------:R-:W-:Y:S01]  /*4730*/  VIADD R0, R116, 0xfffffffe ;  /* 0xfffffffe74007836 */ /* 0x000fe20000000000 */
[-C--:B------:R-:W-:Y:S01]  /*4740*/  ISETP.GE.AND P2, PT, R114, R223.reuse, PT ;  /* 0x000000df7200720c */ /* 0x080fe20003f46270 */
[----:B------:R-:W-:Y:S01]  /*4750*/  BSSY B0, `(.L_x_2760) ;  /* 0x0000026000007945 */ /* 0x000fe20003800000 */
[----:B------:R-:W-:Y:S01]  /*4760*/  ISETP.GE.AND P1, PT, R246, R223, PT ;  /* 0x000000dff600720c */ /* 0x000fe20003f26270 */
[----:B------:R-:W-:Y:S01]  /*4770*/  IMAD R3, R107, R0, RZ ;  /* 0x000000006b037224 */ /* 0x000fe200078e02ff */
[----:B------:R-:W-:Y:S01]  /*4780*/  SHF.R.S32.HI R8, RZ, 0x1f, R0 ;  /* 0x0000001fff087819 */ /* 0x000fe20000011400 */
[----:B------:R-:W-:-:S04]  /*4790*/  IMAD.WIDE.U32 R6, R0, R106, R112 ;  /* 0x0000006a00067225 */ /* 0x000fc800078e0070 */
[----:B------:R-:W-:Y:S01]  /*47a0*/  IMAD R3, R8, R106, R3 ;  /* 0x0000006a08037224 */ /* 0x000fe200078e0203 */
[----:B------:R-:W-:-:S03]  /*47b0*/  IADD3 R0, P5, R242, R6, RZ ;  /* 0x00000006f2007210 */ /* 0x000fc60007fbe0ff */
[----:B------:R-:W-:Y:S01]  /*47c0*/  IMAD.IADD R3, R7, 0x1, R3 ;  /* 0x0000000107037824 */ /* 0x000fe200078e0203 */
[CC--:B------:R-:W-:Y:S01]  /*47d0*/  @!P2 LEA R12, P6, R6.reuse, R236.reuse, 0x1 ;  /* 0x000000ec060ca211 */ /* 0x0c0fe200078c08ff */
[----:B------:R1:W-:Y:S01]  /*47e0*/  @P2 STS.128 [R222+0x8000], RZ ;  /* 0x008000ffde002388 */ /* 0x0003e20000000c00 */
[-C--:B------:R-:W-:Y:S01]  /*47f0*/  @!P1 LEA R8, P0, R6, R236.reuse, 0x1 ;  /* 0x000000ec06089211 */ /* 0x080fe200078008ff */
[--C-:B------:R-:W-:Y:S01]  /*4800*/  IMAD.X R7, R213, 0x1, R3.reuse, P5 ;  /* 0x00000001d5077824 */ /* 0x100fe200028e0603 */
[----:B------:R-:W-:Y:S02]  /*4810*/  @!P2 LEA R10, P4, R0, R236, 0x1 ;  /* 0x000000ec000aa211 */ /* 0x000fe400078808ff */
[CCC-:B------:R-:W-:Y:S02]  /*4820*/  @!P2 LEA.HI.X R13, R6.reuse, R237.reuse, R3.reuse, 0x1, P6 ;  /* 0x000000ed060da211 */ /* 0x1c0fe400030f0c03 */
[-C--:B------:R-:W-:Y:S02]  /*4830*/  @!P1 LEA.HI.X R9, R6, R237.reuse, R3, 0x1, P0 ;  /* 0x000000ed06099211 */ /* 0x080fe400000f0c03 */
        /* <DEDUP_REMOVED lines=23> */
.L_x_2761:
[----:B------:R-:W-:Y:S05]  /*49b0*/  BSYNC B0 ;  /* 0x0000000000007941 */ /* 0x000fea0003800000 */
.L_x_2760:
[----:B------:R-:W0:Y:S02]  /*49c0*/  LDGDEPBAR ;  /* 0x00000000000079af */ /* 0x000e240000000000 */
.L_x_2759:
[----:B------:R-:W-:Y:S05]  /*49d0*/  BSYNC B1 ;  /* 0x0000000000017941 */ /* 0x000fea0003800000 */
.L_x_2758:
[----:B------:R-:W3:Y:S01]  /*49e0*/  LD.E R3, desc[UR4][R172.64+0xdc] ;  /* 0x0000dc04ac037980 */ /* 0x000ee2000c101900 */
[----:B--2---:R-:W-:Y:S02]  /*49f0*/  IMAD R6, R73, 0x20, R16 ;  /* 0x0000002049067824 */ /* 0x004fe400078e0210 */
[----:B------:R-:W-:Y:S02]  /*4a00*/  IMAD.IADD R0, R93, 0x1, R92 ;  /* 0x000000015d007824 */ /* 0x000fe400078e025c */
[C---:B------:R-:W-:Y:S01]  /*4a10*/  VIADD R16, R6.reuse, 0x1 ;  /* 0x0000000106107836 */ /* 0x040fe20000000000 */
[CC--:B------:R-:W-:Y:S01]  /*4a20*/  ISETP.GE.AND P4, PT, R6.reuse, R225.reuse, PT ;  /* 0x000000e10600720c */ /* 0x0c0fe20003f86270 */
[----:B------:R-:W-:Y:S02]  /*4a30*/  VIADD R7, R6, 0x8 ;  /* 0x0000000806077836 */ /* 0x000fe40000000000 */
[----:B-1----:R-:W-:Y:S01]  /*4a40*/  IMAD.IADD R9, R228, 0x1, -R6 ;  /* 0x00000001e4097824 */ /* 0x002fe200078e0a06 */
[-C--:B------:R-:W-:Y:S01]  /*4a50*/  ISETP.GE.AND P2, PT, R16, R225.reuse, PT ;  /* 0x000000e11000720c */ /* 0x080fe20003f46270 */
[C---:B------:R-:W-:Y:S01]  /*4a60*/  IMAD.IADD R8, R228.reuse, 0x1, -R16 ;  /* 0x00000001e4087824 */ /* 0x040fe200078e0a10 */
[----:B------:R-:W-:Y:S01]  /*4a70*/  ISETP.GE.AND P1, PT, R7, R225, PT ;  /* 0x000000e10700720c */ /* 0x000fe20003f26270 */
[----:B------:R-:W-:Y:S01]  /*4a80*/  IMAD.IADD R11, R228, 0x1, -R7 ;  /* 0x00000001e40b7824 */ /* 0x000fe200078e0a07 */
[----:B------:R-:W-:Y:S01]  /*4a90*/  IABS R10, R9 ;  /* 0x00000009000a7213 */ /* 0x000fe20000000000 */
[----:B------:R-:W-:Y:S01]  /*4aa0*/  IMAD R175, R0, 0x2, R5 ;  /* 0x0000000200af7824 */ /* 0x000fe200078e0205 */
[----:B------:R-:W-:Y:S01]  /*4ab0*/  IABS R9, R8 ;  /* 0x0000000800097213 */ /* 0x000fe20000000000 */
[C---:B------:R-:W-:Y:S01]  /*4ac0*/  VIADD R5, R6.reuse, 0x9 ;  /* 0x0000000906057836 */ /* 0x040fe20000000000 */
[----:B------:R-:W-:Y:S01]  /*4ad0*/  IABS R8, R11 ;  /* 0x0000000b00087213 */ /* 0x000fe20000000000 */
[C---:B------:R-:W-:Y:S01]  /*4ae0*/  VIADD R20, R6.reuse, 0x10 ;  /* 0x0000001006147836 */ /* 0x040fe20000000000 */
[----:B------:R-:W-:Y:S01]  /*4af0*/  I2FP.F32.S32 R10, R10 ;  /* 0x0000000a000a7245 */ /* 0x000fe20000201400 */
[C---:B------:R-:W-:Y:S01]  /*4b00*/  VIADD R21, R6.reuse, 0x11 ;  /* 0x0000001106157836 */ /* 0x040fe20000000000 */
[----:B------:R-:W-:Y:S01]  /*4b10*/  I2FP.F32.S32 R8, R8 ;  /* 0x0000000800087245 */ /* 0x000fe20000201400 */
[C---:B------:R-:W-:Y:S01]  /*4b20*/  VIADD R22, R6.reuse, 0x18 ;  /* 0x0000001806167836 */ /* 0x040fe20000000000 */
[----:B------:R-:W-:Y:S01]  /*4b30*/  LOP3.LUT R11, R17, 0x7ffffffc, RZ, 0xc0, !PT ;  /* 0x7ffffffc110b7812 */ /* 0x000fe200078ec0ff */
[----:B------:R-:W-:Y:S01]  /*4b40*/  VIADD R23, R6, 0x19 ;  /* 0x0000001906177836 */ /* 0x000fe20000000000 */
[----:B------:R-:W-:Y:S01]  /*4b50*/  I2FP.F32.S32 R9, R9 ;  /* 0x0000000900097245 */ /* 0x000fe20000201400 */
[----:B------:R-:W-:Y:S01]  /*4b60*/  FFMA.FTZ R14, R8, -R219, R40 ;  /* 0x800000db080e7223 */ /* 0x000fe20000010028 */
[----:B------:R-:W-:-:S02]  /*4b70*/  IMAD R12, R111, R100, R117 ;  /* 0x000000646f0c7224 */ /* 0x000fc400078e0275 */
[-C--:B------:R-:W-:Y:S01]  /*4b80*/  FFMA.FTZ R17, R10, -R219.reuse, R60 ;  /* 0x800000db0a117223 */ /* 0x080fe2000001003c */
[C---:B------:R-:W-:Y:S02]  /*4b90*/  IMAD.IADD R8, R228.reuse, 0x1, -R5 ;  /* 0x00000001e4087824 */ /* 0x040fe400078e0a05 */
[----:B------:R-:W-:Y:S01]  /*4ba0*/  FFMA.FTZ R15, R9, -R219, R61 ;  /* 0x800000db090f7223 */ /* 0x000fe2000001003d */
[----:B------:R-:W-:Y:S01]  /*4bb0*/  IMAD.IADD R0, R228, 0x1, -R20 ;  /* 0x00000001e4007824 */ /* 0x000fe200078e0a14 */
[-C--:B------:R-:W-:Y:S01]  /*4bc0*/  ISETP.GE.OR P4, PT, R6, R233.reuse, !P4 ;  /* 0x000000e90600720c */ /* 0x080fe20006786670 */
[----:B------:R-:W-:Y:S01]  /*4bd0*/  IMAD.IADD R19, R75, 0x1, -R11 ;  /* 0x000000014b137824 */ /* 0x000fe200078e0a0b */
[----:B------:R-:W-:Y:S01]  /*4be0*/  ISETP.GE.OR P2, PT, R16, R233, !P2 ;  /* 0x000000e91000720c */ /* 0x000fe20005746670 */
[C---:B------:R-:W-:Y:S01]  /*4bf0*/  IMAD.IADD R10, R228.reuse, 0x1, -R21 ;  /* 0x00000001e40a7824 */ /* 0x040fe200078e0a15 */
[----:B------:R-:W-:Y:S01]  /*4c00*/  IABS R9, R0 ;  /* 0x0000000000097213 */ /* 0x000fe20000000000 */
[C---:B------:R-:W-:Y:S01]  /*4c10*/  IMAD.IADD R11, R228.reuse, 0x1, -R22 ;  /* 0x00000001e40b7824 */ /* 0x040fe200078e0a16 */
[----:B------:R-:W-:Y:S01]  /*4c20*/  ISETP.GE.AND P0, PT, R5, R225, PT ;  /* 0x000000e10500720c */ /* 0x000fe20003f06270 */
[----:B------:R-:W-:Y:S01]  /*4c30*/  IMAD.IADD R13, R228, 0x1, -R23 ;  /* 0x00000001e40d7824 */ /* 0x000fe200078e0a17 */
[----:B------:R-:W-:Y:S01]  /*4c40*/  ISETP.GE.OR P1, PT, R7, R233, !P1 ;  /* 0x000000e90700720c */ /* 0x000fe20004f26670 */
[----:B------:R-:W-:Y:S01]  /*4c50*/  IMAD R18, R101, R12, R105 ;  /* 0x0000000c65127224 */ /* 0x000fe200078e0269 */
[----:B------:R-:W-:Y:S01]  /*4c60*/  IABS R12, R8 ;  /* 0x00000008000c7213 */ /* 0x000fe20000000000 */
[----:B------:R-:W-:Y:S01]  /*4c70*/  IMAD.WIDE.U32 R110, R110, -0x2daee0ad, RZ ;  /* 0xd2511f536e6e7825 */ /* 0x000fe200078e00ff */
[----:B------:R-:W-:-:S02]  /*4c80*/  IABS R8, R10 ;  /* 0x0000000a00087213 */ /* 0x000fc40000000000 */
        /* <DEDUP_REMOVED lines=8> */
[----:B------:R-:W-:Y:S01]  /*4d10*/  I2FP.F32.S32 R10, R12 ;  /* 0x0000000c000a7245 */ /* 0x000fe20000201400 */
[----:B------:R-:W-:Y:S01]  /*4d20*/  VIADD R34, R30, 0x4 ;  /* 0x000000041e227836 */ /* 0x000fe20000000000 */
[----:B------:R-:W-:Y:S01]  /*4d30*/  I2FP.F32.S32 R11, R11 ;  /* 0x0000000b000b7245 */ /* 0x000fe20000201400 */
[----:B------:R-:W-:Y:S01]  /*4d40*/  VIADD R31, R108, 0x9e3779b9 ;  /* 0x9e3779b96c1f7836 */ /* 0x000fe20000000000 */
[----:B------:R-:W-:Y:S01]  /*4d50*/  I2FP.F32.S32 R0, R0 ;  /* 0x0000000000007245 */ /* 0x000fe20000201400 */
[----:B------:R-:W-:Y:S01]  /*4d60*/  FFMA.FTZ R12, R10, -R219, R41 ;  /* 0x800000db0a0c7223 */ /* 0x000fe20000010029 */
[----:B------:R-:W-:Y:S01]  /*4d70*/  ISETP.GE.AND P2, PT, R20, R225, PT ;  /* 0x000000e11400720c */ /* 0x000fe20003f46270 */
[----:B------:R-:W-:Y:S01]  /*4d80*/  FFMA.FTZ R11, R11, -R219, R64 ;  /* 0x800000db0b0b7223 */ /* 0x000fe20000010040 */
[----:B------:R-:W-:Y:S01]  /*4d90*/  ISETP.GE.OR P0, PT, R5, R233, !P0 ;  /* 0x000000e90500720c */ /* 0x000fe20004706670 */
[----:B------:R-:W-:Y:S01]  /*4da0*/  FFMA.FTZ R13, R0, -R219, R53 ;  /* 0x800000db000d7223 */ /* 0x000fe20000010035 */
[----:B------:R-:W-:Y:S01]  /*4db0*/  FSEL R25, R14, -INF , !P1 ;  /* 0xff8000000e197808 */ /* 0x000fe20004800000 */
[----:B------:R-:W-:Y:S01]  /*4dc0*/  VIADD R64, R109, 0xbb67ae85 ;  /* 0xbb67ae856d407836 */ /* 0x000fe20000000000 */
[----:B------:R-:W-:Y:S01]  /*4dd0*/  FMNMX.FTZ R0, R72, R73, !PT ;  /* 0x0000004948007209 */ /* 0x000fe20007810000 */
[----:B------:R-:W-:Y:S01]  /*4de0*/  IMAD.WIDE.U32 R32, R30, -0x326172a9, RZ ;  /* 0xcd9e8d571e207825 */ /* 0x000fe200078e00ff */
[----:B------:R-:W-:Y:S01]  /*4df0*/  I2FP.F32.S32 R9, R9 ;  /* 0x0000000900097245 */ /* 0x000fe20000201400 */
[----:B------:R-:W-:Y:S01]  /*4e00*/  STL.64 [R1+0x50], R110 ;  /* 0x0000506e01007387 */ /* 0x000fe20000100a00 */
[----:B------:R-:W-:Y:S01]  /*4e10*/  ISETP.GE.AND P1, PT, R21, R225, PT ;  /* 0x000000e11500720c */ /* 0x000fe20003f26270 */
[----:B------:R-:W-:Y:S01]  /*4e20*/  VIADD R30, R108, 0x3c6ef372 ;  /* 0x3c6ef3726c1e7836 */ /* 0x000fe20000000000 */
[----:B------:R-:W-:Y:S01]  /*4e30*/  ISETP.GE.OR P2, PT, R20, R233, !P2 ;  /* 0x000000e91400720c */ /* 0x000fe20005746670 */
[----:B------:R-:W-:Y:S01]  /*4e40*/  FFMA.FTZ R10, R9, -R219, R65 ;  /* 0x800000db090a7223 */ /* 0x000fe20000010041 */
[----:B------:R-:W-:Y:S01]  /*4e50*/  FSEL R26, R12, -INF , !P0 ;  /* 0xff8000000c1a7808 */ /* 0x000fe20004000000 */
[----:B------:R-:W-:Y:S01]  /*4e60*/  VIADD R40, R109, 0x76cf5d0a ;  /* 0x76cf5d0a6d287836 */ /* 0x000fe20000000000 */
[----:B------:R-:W-:Y:S01]  /*4e70*/  FMNMX.FTZ R0, R25, R0, !PT ;  /* 0x0000000019007209 */ /* 0x000fe20007810000 */
[----:B------:R-:W-:Y:S01]  /*4e80*/  VIADD R41, R109, 0x32370b8f ;  /* 0x32370b8f6d297836 */ /* 0x000fe20000000000 */
[----:B------:R-:W-:Y:S01]  /*4e90*/  I2FP.F32.S32 R8, R8 ;  /* 0x0000000800087245 */ /* 0x000fe20000201400 */
[----:B------:R-:W-:Y:S01]  /*4ea0*/  IMAD.WIDE.U32 R118, R34, -0x326172a9, RZ ;  /* 0xcd9e8d5722767825 */ /* 0x000fe200078e00ff */
[----:B------:R-:W-:Y:S01]  /*4eb0*/  ISETP.GE.AND P0, PT, R22, R225, PT ;  /* 0x000000e11600720c */ /* 0x000fe20003f06270 */
[----:B------:R-:W-:Y:S01]  /*4ec0*/  STL [R1+0x12c], R34 ;  /* 0x00012c2201007387 */ /* 0x000fe20000100800 */
[----:B------:R-:W-:Y:S01]  /*4ed0*/  ISETP.GE.OR P1, PT, R21, R233, !P1 ;  /* 0x000000e91500720c */ /* 0x000fe20004f26670 */
[----:B------:R-:W-:Y:S01]  /*4ee0*/  FFMA.FTZ R9, R8, -R219, R52 ;  /* 0x800000db08097223 */ /* 0x000fe20000010034 */
[----:B------:R-:W-:Y:S01]  /*4ef0*/  FSEL R74, R11, -INF , !P2 ;  /* 0xff8000000b4a7808 */ /* 0x000fe20005000000 */
[----:B------:R-:W-:Y:S01]  /*4f00*/  VIADD R239, R108, 0x78dde6e4 ;  /* 0x78dde6e46cef7836 */ /* 0x000fe20000000000 */
[----:B------:R-:W-:Y:S01]  /*4f10*/  FMNMX.FTZ R0, R26, R0, !PT ;  /* 0x000000001a007209 */ /* 0x000fe20007810000 */
[----:B------:R-:W-:Y:S01]  /*4f20*/  VIADD R252, R108, 0xdaa66d2b ;  /* 0xdaa66d2b6cfc7836 */ /* 0x000fe20000000000 */
[----:B------:R-:W-:Y:S01]  /*4f30*/  ISETP.GE.AND P2, PT, R23, R225, PT ;  /* 0x000000e11700720c */ /* 0x000fe20003f46270 */
[----:B------:R-:W-:Y:S01]  /*4f40*/  VIADD R251, R109, 0xa9066899 ;  /* 0xa90668996dfb7836 */ /* 0x000fe20000000000 */
[-C--:B------:R-:W-:Y:S01]  /*4f50*/  ISETP.GE.OR P0, PT, R22, R233.reuse, !P0 ;  /* 0x000000e91600720c */ /* 0x080fe20004706670 */
[----:B------:R-:W-:Y:S01]  /*4f60*/  VIADD R243, R108, 0x1715609d ;  /* 0x1715609d6cf37836 */ /* 0x000fe20000000000 */
[----:B------:R-:W-:Y:S01]  /*4f70*/  FSEL R75, R10, -INF , !P1 ;  /* 0xff8000000a4b7808 */ /* 0x000fe20004800000 */
[----:B------:R-:W-:Y:S01]  /*4f80*/  IMAD.SHL.U32 R10, R116, 0x20, RZ ;  /* 0x00000020740a7824 */ /* 0x000fe200078e00ff */
[----:B------:R-:W-:Y:S01]  /*4f90*/  FMNMX.FTZ R0, R74, R0, !PT ;  /* 0x000000004a007209 */ /* 0x000fe20007810000 */
[--C-:B------:R-:W-:Y:S01]  /*4fa0*/  IMAD R205, R4, 0x2, R175.reuse ;  /* 0x0000000204cd7824 */ /* 0x100fe200078e02af */
[----:B------:R-:W-:Y:S01]  /*4fb0*/  ISETP.GE.OR P2, PT, R23, R233, !P2 ;  /* 0x000000e91700720c */ /* 0x000fe20005746670 */
[----:B------:R-:W-:Y:S01]  /*4fc0*/  IMAD R24, R147, R18, R10 ;  /* 0x0000001293187224 */ /* 0x000fe200078e020a */
[----:B------:R-:W-:Y:S01]  /*4fd0*/  FSEL R77, R9, -INF , !P0 ;  /* 0xff800000094d7808 */ /* 0x000fe20004000000 */
[----:B------:R-:W-:Y:S01]  /*4fe0*/  IMAD.IADD R10, R229, 0x1, -R6 ;  /* 0x00000001e50a7824 */ /* 0x000fe200078e0a06 */
[----:B------:R-:W-:Y:S01]  /*4ff0*/  FMNMX.FTZ R0, R75, R0, !PT ;  /* 0x000000004b007209 */ /* 0x000fe20007810000 */
[----:B------:R-:W-:Y:S01]  /*5000*/  IMAD R208, R2, 0x2, R175 ;  /* 0x0000000202d07824 */ /* 0x000fe200078e02af */
[----:B------:R-:W-:Y:S01]  /*5010*/  FSEL R76, R13, -INF , !P2 ;  /* 0xff8000000d4c7808 */ /* 0x000fe20005000000 */
[----:B------:R-:W-:Y:S01]  /*5020*/  IMAD.WIDE.U32 R12, R34, -0x326172a9, RZ ;  /* 0xcd9e8d57220c7825 */ /* 0x000fe200078e00ff */
[----:B------:R-:W-:-:S02]  /*5030*/  FMNMX.FTZ R0, R77, R0, !PT ;  /* 0x000000004d007209 */ /* 0x000fc40007810000 */
[----:B------:R-:W-:Y:S01]  /*5040*/  LOP3.LUT R8, R109, R184, RZ, 0x3c, !PT ;  /* 0x000000b86d087212 */ /* 0x000fe200078e3cff */
[----:B------:R-:W-:Y:S01]  /*5050*/  IMAD R207, R2, 0x2, R205 ;  /* 0x0000000202cf7824 */ /* 0x000fe200078e02cd */
[----:B------:R-:W-:Y:S02]  /*5060*/  FMNMX.FTZ R0, R76, R0, !PT ;  /* 0x000000004c007209 */ /* 0x000fe40007810000 */
[----:B------:R-:W-:Y:S02]  /*5070*/  LOP3.LUT R8, R8, R111, RZ, 0x3c, !PT ;  /* 0x0000006f08087212 */ /* 0x000fe400078e3cff */
[----:B------:R-:W-:Y:S01]  /*5080*/  LOP3.LUT R65, R108, R103, RZ, 0x3c, !PT ;  /* 0x000000676c417212 */ /* 0x000fe200078e3cff */
[----:B------:R-:W1:Y:S01]  /*5090*/  SHFL.BFLY PT, R15, R0, 0x2, 0x1f ;  /* 0x0c401f00000f7f89 */ /* 0x000e6200000e0000 */
[----:B------:R-:W-:Y:S01]  /*50a0*/  IABS R11, R10 ;  /* 0x0000000a000b7213 */ /* 0x000fe20000000000 */
[----:B------:R-:W-:Y:S01]  /*50b0*/  IMAD.WIDE.U32 R8, R8, -0x326172a9, RZ ;  /* 0xcd9e8d5708087825 */ /* 0x000fe200078e00ff */
[----:B------:R-:W-:Y:S01]  /*50c0*/  LOP3.LUT R14, R65, R13, RZ, 0x3c, !PT ;  /* 0x0000000d410e7212 */ /* 0x000fe200078e3cff */
[----:B------:R-:W-:Y:S01]  /*50d0*/  STL [R1+0xdc], R65 ;  /* 0x0000dc4101007387 */ /* 0x000fe20000100800 */
[----:B------:R-:W-:-:S02]  /*50e0*/  I2FP.F32.S32 R13, R11 ;  /* 0x0000000b000d7245 */ /* 0x000fc40000201400 */
[----:B------:R-:W-:Y:S01]  /*50f0*/  LOP3.LUT R18, R9, R31, R12, 0x96, !PT ;  /* 0x0000001f09127212 */ /* 0x000fe200078e960c */
[----:B------:R-:W-:Y:S01]  /*5100*/  IMAD.IADD R12, R231, 0x1, -R6 ;  /* 0x00000001e70c7824 */ /* 0x000fe200078e0a06 */
[----:B------:R-:W-:Y:S01]  /*5110*/  ISETP.GE.AND P0, PT, R6, R227, PT ;  /* 0x000000e30600720c */ /* 0x000fe20003f06270 */
[----:B------:R-:W-:Y:S01]  /*5120*/  IMAD.WIDE.U32 R28, R14, -0x2daee0ad, RZ ;  /* 0xd2511f530e1c7825 */ /* 0x000fe200078e00ff */
[----:B------:R-:W-:-:S03]  /*5130*/  ISETP.GE.AND P2, PT, R6, R226, PT ;  /* 0x000000e20600720c */ /* 0x000fc60003f46270 */
[----:B------:R-:W-:Y:S01]  /*5140*/  FFMA.FTZ R36, R13, -R219, R68 ;  /* 0x800000db0d247223 */ /* 0x000fe20000010044 */
[----:B------:R-:W-:Y:S01]  /*5150*/  IABS R10, R12 ;  /* 0x0000000c000a7213 */ /* 0x000fe20000000000 */
[----:B------:R-:W-:Y:S01]  /*5160*/  IMAD.SHL.U32 R12, R19, 0x2, RZ ;  /* 0x00000002130c7824 */ /* 0x000fe200078e00ff */
[----:B------:R-:W-:Y:S01]  /*5170*/  ISETP.GE.AND P4, PT, R6, R224, PT ;  /* 0x000000e00600720c */ /* 0x000fe20003f86270 */
[----:B------:R-:W-:Y:S01]  /*5180*/  STL [R1+0xd0], R31 ;  /* 0x0000d01f01007387 */ /* 0x000fe20000100800 */
[----:B------:R-:W-:Y:S01]  /*5190*/  I2FP.F32.S32 R11, R10 ;  /* 0x0000000a000b7245 */ /* 0x000fe20000201400 */
[----:B------:R-:W-:Y:S01]  /*51a0*/  IMAD.IADD R10, R230, 0x1, -R6 ;  /* 0x00000001e60a7824 */ /* 0x000fe200078e0a06 */
[C---:B------:R-:W-:Y:S01]  /*51b0*/  ISETP.GE.OR P0, PT, R6.reuse, R235, !P0 ;  /* 0x000000eb0600720c */ /* 0x040fe20004706670 */
[----:B------:R-:W-:Y:S01]  /*51c0*/  STL [R1+0xd4], R64 ;  /* 0x0000d44001007387 */ /* 0x000fe20000100800 */
[----:B------:R-:W-:Y:S01]  /*51d0*/  ISETP.GE.OR P2, PT, R6, R234, !P2 ;  /* 0x000000ea0600720c */ /* 0x000fe20005746670 */
[----:B------:R-:W-:Y:S01]  /*51e0*/  FFMA.FTZ R37, R11, -R219, R70 ;  /* 0x800000db0b257223 */ /* 0x000fe20000010046 */
[----:B------:R-:W-:Y:S01]  /*51f0*/  IABS R10, R10 ;  /* 0x0000000a000a7213 */ /* 0x000fe20000000000 */
[----:B------:R-:W-:Y:S01]  /*5200*/  STL.64 [R1+0x138], R32 ;  /* 0x0001382001007387 */ /* 0x000fe20000100a00 */
[----:B-1----:R-:W-:-:S02]  /*5210*/  FMNMX.FTZ R17, R0, R15, !PT ;  /* 0x0000000f00117209 */ /* 0x002fc40007810000 */
[----:B------:R-:W-:Y:S01]  /*5220*/  LOP3.LUT R0, R29, R64, R110, 0x96, !PT ;  /* 0x000000401d007212 */ /* 0x000fe200078e966e */
[----:B------:R-:W-:Y:S01]  /*5230*/  IMAD.MOV.U32 R11, RZ, RZ, R10 ;  /* 0x000000ffff0b7224 */ /* 0x000fe200078e000a */
[----:B------:R-:W-:Y:S01]  /*5240*/  LOP3.LUT R10, R65, R33, RZ, 0x3c, !PT ;  /* 0x00000021410a7212 */ /* 0x000fe200078e3cff */
[----:B------:R-:W1:Y:S01]  /*5250*/  SHFL.BFLY PT, R19, R17, 0x1, 0x1f ;  /* 0x0c201f0011137f89 */ /* 0x000e6200000e0000 */
[----:B------:R-:W-:Y:S01]  /*5260*/  ISETP.GE.OR P4, PT, R6, R232, !P4 ;  /* 0x000000e80600720c */ /* 0x000fe20006786670 */
[----:B------:R-:W-:Y:S01]  /*5270*/  IMAD.WIDE.U32 R14, R0, -0x326172a9, RZ ;  /* 0xcd9e8d57000e7825 */ /* 0x000fe200078e00ff */
[----:B------:R-:W-:Y:S01]  /*5280*/  I2FP.F32.S32 R11, R11 ;  /* 0x0000000b000b7245 */ /* 0x000fe20000201400 */
[----:B------:R-:W-:Y:S01]  /*5290*/  STL [R1+0xc8], R40 ;  /* 0x0000c82801007387 */ /* 0x000fe20000100800 */
[----:B------:R-:W-:Y:S01]  /*52a0*/  LOP3.LUT R29, R9, R31, R118, 0x96, !PT ;  /* 0x0000001f091d7212 */ /* 0x000fe200078e9676 */
[----:B------:R-:W-:Y:S01]  /*52b0*/  IMAD R6, R147, R27, R12 ;  /* 0x0000001b93067224 */ /* 0x000fe200078e020c */
[----:B------:R-:W-:Y:S01]  /*52c0*/  ISETP.GE.AND P5, PT, R16, R224, PT ;  /* 0x000000e01000720c */ /* 0x000fe20003fa6270 */
[----:B------:R-:W-:-:S04]  /*52d0*/  IMAD.WIDE.U32 R12, R18, -0x2daee0ad, RZ ;  /* 0xd2511f53120c7825 */ /* 0x000fc800078e00ff */
[----:B------:R-:W-:Y:S01]  /*52e0*/  FFMA.FTZ R27, R11, -R219, R62 ;  /* 0x800000db0b1b7223 */ /* 0x000fe2000001003e */
[----:B------:R2:W-:Y:S01]  /*52f0*/  STL [R1+0xc4], R30 ;  /* 0x0000c41e01007387 */ /* 0x0005e20000100800 */
[----:B------:R-:W-:Y:S01]  /*5300*/  ISETP.GE.OR P5, PT, R16, R232, !P5 ;  /* 0x000000e81000720c */ /* 0x000fe20006fa6670 */
[----:B------:R-:W-:Y:S01]  /*5310*/  IMAD.WIDE.U32 R116, R10, -0x2daee0ad, RZ ;  /* 0xd2511f530a747825 */ /* 0x000fe200078e00ff */
[----:B------:R-:W-:Y:S02]  /*5320*/  LOP3.LUT R10, R15, R30, R8, 0x96, !PT ;  /* 0x0000001e0f0a7212 */ /* 0x000fe400078e9608 */
[----:B------:R-:W-:Y:S01]  /*5330*/  LOP3.LUT R18, R13, R40, R28, 0x96, !PT ;  /* 0x000000280d127212 */ /* 0x000fe200078e961c */
[----:B------:R-:W-:Y:S01]  /*5340*/  VIADD R0, R24, 0xffffffe0 ;  /* 0xffffffe018007836 */ /* 0x000fe20000000000 */
[----:B------:R-:W-:Y:S01]  /*5350*/  LOP3.LUT R15, R117, R64, R110, 0x96, !PT ;  /* 0x00000040750f7212 */ /* 0x000fe200078e966e */
[----:B------:R-:W-:Y:S01]  /*5360*/  IMAD.WIDE.U32 R10, R10, -0x2daee0ad, RZ ;  /* 0xd2511f530a0a7825 */ /* 0x000fe200078e00ff */
[----:B------:R-:W-:Y:S01]  /*5370*/  LOP3.LUT R28, R9, R31, R32, 0x96, !PT ;  /* 0x0000001f091c7212 */ /* 0x000fe200078e9620 */
[----:B------:R-:W-:Y:S01]  /*5380*/  STL.64 [R1+0x70], R116 ;  /* 0x0000707401007387 */ /* 0x000fe20000100a00 */
[----:B------:R-:W-:Y:S01]  /*5390*/  SHF.R.S32.HI R13, RZ, 0x1f, R0 ;  /* 0x0000001fff0d7819 */ /* 0x000fe20000011400 */
[----:B------:R-:W-:Y:S01]  /*53a0*/  IMAD.WIDE.U32 R244, R15, -0x326172a9, RZ ;  /* 0xcd9e8d570ff47825 */ /* 0x000fe200078e00ff */
[----:B------:R-:W-:Y:S01]  /*53b0*/  IADD3 R0, P1, R6, R0, RZ ;  /* 0x0000000006007210 */ /* 0x000fe20007f3e0ff */
[----:B------:R-:W-:Y:S01]  /*53c0*/  STL [R1+0xcc], R41 ;  /* 0x0000cc2901007387 */ /* 0x000fe20000100800 */
[----:B-1----:R-:W-:-:S02]  /*53d0*/  FMNMX.FTZ R135, R17, R19, !PT ;  /* 0x0000001311877209 */ /* 0x002fc40007810000 */
[----:B------:R-:W-:Y:S01]  /*53e0*/  LEA.HI.X.SX32 R13, R6, R13, 0x1, P1 ;  /* 0x0000000d060d7211 */ /* 0x000fe200008f0eff */
[----:B------:R-:W-:Y:S01]  /*53f0*/  STL.64 [R1+0x30], R118 ;  /* 0x0000307601007387 */ /* 0x000fe20000100a00 */
[----:B------:R-:W-:Y:S02]  /*5400*/  LOP3.LUT R6, R11, R41, R12, 0x96, !PT ;  /* 0x000000290b067212 */ /* 0x000fe400078e960c */
[----:B------:R-:W-:Y:S01]  /*5410*/  LOP3.LUT R39, R245, R30, R8, 0x96, !PT ;  /* 0x0000001ef5277212 */ /* 0x000fe200078e9608 */
[----:B------:R-:W-:Y:S01]  /*5420*/  IMAD.WIDE.U32 R8, R18, -0x326172a9, RZ ;  /* 0xcd9e8d5712087825 */ /* 0x000fe200078e00ff */
[----:B------:R-:W-:Y:S01]  /*5430*/  LEA R12, P1, R0, R98, 0x1 ;  /* 0x00000062000c7211 */ /* 0x000fe200078208ff */
[----:B------:R-:W-:Y:S01]  /*5440*/  STL [R1+0xb4], R252 ;  /* 0x0000b4fc01007387 */ /* 0x000fe20000100800 */
[----:B------:R-:W-:Y:S01]  /*5450*/  FSEL R83, R27, -INF , !P4 ;  /* 0xff8000001b537808 */ /* 0x000fe20006000000 */
[----:B------:R-:W-:Y:S01]  /*5460*/  IMAD.WIDE.U32 R34, R6, -0x326172a9, RZ ;  /* 0xcd9e8d5706227825 */ /* 0x000fe200078e00ff */
[----:B------:R-:W-:Y:S01]  /*5470*/  LEA.HI.X R13, R0, R99, R13, 0x1, P1 ;  /* 0x00000063000d7211 */ /* 0x000fe200008f0c0d */
[----:B------:R-:W-:Y:S01]  /*5480*/  STL [R1+0xc0], R239 ;  /* 0x0000c0ef01007387 */ /* 0x000fe20000100800 */
[----:B------:R-:W-:Y:S01]  /*5490*/  FSETP.NEU.FTZ.AND P1, PT, R135, -INF , PT ;  /* 0xff8000008700780b */ /* 0x000fe20003f3d000 */
[C---:B------:R-:W-:Y:S01]  /*54a0*/  IMAD.IADD R6, R230.reuse, 0x1, -R7 ;  /* 0x00000001e6067824 */ /* 0x040fe200078e0a07 */
[----:B------:R-:W-:Y:S01]  /*54b0*/  LOP3.LUT R18, R35, R239, R8, 0x96, !PT ;  /* 0x000000ef23127212 */ /* 0x000fe200078e9608 */
[C---:B------:R-:W-:Y:S01]  /*54c0*/  IMAD.IADD R8, R230.reuse, 0x1, -R16 ;  /* 0x00000001e6087824 */ /* 0x040fe200078e0a10 */
[----:B------:R-:W-:Y:S01]  /*54d0*/  LOP3.LUT R19, R9, R252, R14, 0x96, !PT ;  /* 0x000000fc09137212 */ /* 0x000fe200078e960e */
[C---:B------:R-:W-:Y:S01]  /*54e0*/  IMAD.IADD R9, R230.reuse, 0x1, -R5 ;  /* 0x00000001e6097824 */ /* 0x040fe200078e0a05 */
[----:B------:R-:W-:Y:S01]  /*54f0*/  ISETP.GE.AND P4, PT, R5, R224, PT ;  /* 0x000000e00500720c */ /* 0x000fe20003f86270 */
[----:B------:R-:W-:Y:S01]  /*5500*/  IMAD.IADD R14, R230, 0x1, -R20 ;  /* 0x00000001e60e7824 */ /* 0x000fe200078e0a14 */
[----:B------:R-:W-:Y:S01]  /*5510*/  IABS R15, R8 ;  /* 0x00000008000f7213 */ /* 0x000fe20000000000 */
[----:B--2---:R-:W-:Y:S01]  /*5520*/  IMAD.WIDE.U32 R30, R19, -0x2daee0ad, RZ ;  /* 0xd2511f53131e7825 */ /* 0x004fe200078e00ff */
[----:B------:R-:W-:Y:S01]  /*5530*/  IABS R8, R6 ;  /* 0x0000000600087213 */ /* 0x000fe20000000000 */
[----:B------:R-:W-:Y:S01]  /*5540*/  STL [R1+0xbc], R251 ;  /* 0x0000bcfb01007387 */ /* 0x000fe20000100800 */
[----:B------:R-:W-:Y:S01]  /*5550*/  IABS R6, R9 ;  /* 0x0000000900067213 */ /* 0x000fe20000000000 */
[----:B------:R-:W-:Y:S01]  /*5560*/  IMAD.WIDE.U32 R32, R18, -0x2daee0ad, RZ ;  /* 0xd2511f5312207825 */ /* 0x000fe200078e00ff */
[----:B------:R-:W-:-:S02]  /*5570*/  IABS R14, R14 ;  /* 0x0000000e000e7213 */ /* 0x000fc40000000000 */
[----:B------:R-:W-:Y:S01]  /*5580*/  ISETP.GE.OR P4, PT, R5, R232, !P4 ;  /* 0x000000e80500720c */ /* 0x000fe20006786670 */
[----:B------:R-:W-:Y:S01]  /*5590*/  IMAD.MOV.U32 R17, RZ, RZ, R15 ;  /* 0x000000ffff117224 */ /* 0x000fe200078e000f */
[----:B------:R-:W-:Y:S01]  /*55a0*/  FSEL R57, R36, -INF , !P0 ;  /* 0xff80000024397808 */ /* 0x000fe20004000000 */
[----:B------:R-:W-:Y:S01]  /*55b0*/  IMAD.MOV.U32 R15, RZ, RZ, R8 ;  /* 0x000000ffff0f7224 */ /* 0x000fe200078e0008 */
[----:B------:R-:W-:Y:S01]  /*55c0*/  ISETP.GE.AND P0, PT, R7, R227, PT ;  /* 0x000000e30700720c */ /* 0x000fe20003f06270 */
[----:B------:R-:W-:Y:S01]  /*55d0*/  IMAD.MOV.U32 R8, RZ, RZ, R6 ;  /* 0x000000ffff087224 */ /* 0x000fe200078e0006 */
[----:B------:R-:W-:Y:S01]  /*55e0*/  I2FP.F32.S32 R17, R17 ;  /* 0x0000001100117245 */ /* 0x000fe20000201400 */
[----:B------:R-:W-:Y:S01]  /*55f0*/  IMAD.MOV.U32 R6, RZ, RZ, R14 ;  /* 0x000000ffff067224 */ /* 0x000fe200078e000e */
[----:B------:R-:W-:Y:S02]  /*5600*/  LOP3.LUT R14, R33, R251, R30, 0x96, !PT ;  /* 0x000000fb210e7212 */ /* 0x000fe400078e961e */
[----:B------:R-:W-:-:S02]  /*5610*/  I2FP.F32.S32 R8, R8 ;  /* 0x0000000800087245 */ /* 0x000fc40000201400 */
[----:B------:R-:W-:Y:S02]  /*5620*/  I2FP.F32.S32 R6, R6 ;  /* 0x0000000600067245 */ /* 0x000fe40000201400 */
[----:B------:R-:W-:Y:S01]  /*5630*/  ISETP.GE.OR P0, PT, R7, R235, !P0 ;  /* 0x000000eb0700720c */ /* 0x000fe20004706670 */
[-C--:B------:R-:W-:Y:S01]  /*5640*/  FFMA.FTZ R24, R8, -R219.reuse, R43 ;  /* 0x800000db08187223 */ /* 0x080fe2000001002b */
[----:B------:R-:W-:Y:S02]  /*5650*/  IMAD.IADD R8, R230, 0x1, -R21 ;  /* 0x00000001e6087824 */ /* 0x000fe400078e0a15 */
[----:B------:R-:W-:Y:S01]  /*5660*/  FFMA.FTZ R19, R6, -R219, R66 ;  /* 0x800000db06137223 */ /* 0x000fe20000010042 */
[----:B------:R-:W-:Y:S02]  /*5670*/  FSEL R50, R37, -INF , !P2 ;  /* 0xff80000025327808 */ /* 0x000fe40005000000 */
[----:B------:R-:W-:Y:S02]  /*5680*/  FSEL R35, R24, -INF , !P4 ;  /* 0xff80000018237808 */ /* 0x000fe40006000000 */
[----:B------:R-:W-:-:S02]  /*5690*/  IABS R8, R8 ;  /* 0x0000000800087213 */ /* 0x000fc40000000000 */
[C---:B------:R-:W-:Y:S02]  /*56a0*/  ISETP.GE.AND P4, PT, R22.reuse, R224, PT ;  /* 0x000000e01600720c */ /* 0x040fe40003f86270 */
[C---:B------:R-:W-:Y:S02]  /*56b0*/  ISETP.GE.AND P2, PT, R5.reuse, R227, PT ;  /* 0x000000e30500720c */ /* 0x040fe40003f46270 */
[----:B------:R-:W-:Y:S02]  /*56c0*/  ISETP.GE.OR P4, PT, R22, R232, !P4 ;  /* 0x000000e81600720c */ /* 0x000fe40006786670 */
[----:B------:R-:W-:Y:S01]  /*56d0*/  ISETP.GE.OR P2, PT, R5, R235, !P2 ;  /* 0x000000eb0500720c */ /* 0x000fe20005746670 */
[----:B---3--:R-:W-:-:S05]  /*56e0*/  FMUL.FTZ R0, R3, R135 ;  /* 0x0000008703007220 */ /* 0x008fca0000410000 */
[----:B------:R-:W-:-:S05]  /*56f0*/  FSEL R0, R0, RZ, P1 ;  /* 0x000000ff00007208 */ /* 0x000fca0000800000 */
[----:B------:R-:W-:-:S04]  /*5700*/  FFMA.FTZ R9, R25, R3, -R0 ;  /* 0x0000000319097223 */ /* 0x000fc80000010800 */
[----:B------:R1:W-:Y:S02]  /*5710*/  MUFU.EX2 R196, R9 ;  /* 0x0000000900c47308 */ /* 0x0003e40000000800 */
[----:B-1----:R-:W-:Y:S01]  /*5720*/  FFMA.FTZ R9, R26, R3, -R0 ;  /* 0x000000031a097223 */ /* 0x002fe20000010800 */
[----:B------:R-:W-:Y:S01]  /*5730*/  FFMA.FTZ R26, R17, -R219, R63 ;  /* 0x800000db111a7223 */ /* 0x000fe2000001003f */
[----:B------:R-:W-:-:S04]  /*5740*/  IMAD.IADD R17, R230, 0x1, -R23 ;  /* 0x00000001e6117824 */ /* 0x000fc800078e0a17 */
[----:B------:R1:W2:Y:S01]  /*5750*/  MUFU.EX2 R187, R9 ;  /* 0x0000000900bb7308 */ /* 0x0002a20000000800 */
[----:B------:R-:W-:Y:S02]  /*5760*/  FSEL R78, R26, -INF , !P5 ;  /* 0xff8000001a4e7808 */ /* 0x000fe40006800000 */
[----:B------:R-:W-:-:S04]  /*5770*/  ISETP.GE.AND P5, PT, R20, R224, PT ;  /* 0x000000e01400720c */ /* 0x000fc80003fa6270 */
[----:B------:R-:W-:-:S04]  /*5780*/  ISETP.GE.OR P5, PT, R20, R232, !P5 ;  /* 0x000000e81400720c */ /* 0x000fc80006fa6670 */
[----:B------:R-:W-:Y:S01]  /*5790*/  FSEL R80, R19, -INF , !P5 ;  /* 0xff80000013507808 */ /* 0x000fe20006800000 */
[----:B------:R-:W-:Y:S01]  /*57a0*/  IMAD.IADD R19, R229, 0x1, -R16 ;  /* 0x00000001e5137824 */ /* 0x000fe200078e0a10 */
[----:B------:R-:W-:Y:S02]  /*57b0*/  ISETP.GE.AND P5, PT, R16, R227, PT ;  /* 0x000000e31000720c */ /* 0x000fe40003fa6270 */
[----:B-1----:R-:W-:Y:S01]  /*57c0*/  I2FP.F32.S32 R9, R15 ;  /* 0x0000000f00097245 */ /* 0x002fe20000201400 */
[----:B------:R-:W-:Y:S01]  /*57d0*/  IMAD.WIDE.U32 R14, R14, -0x326172a9, RZ ;  /* 0xcd9e8d570e0e7825 */ /* 0x000fe200078e00ff */
[----:B--2---:R-:W-:Y:S02]  /*57e0*/  F2FP.F16.F32.PACK_AB R18, R187, R196 ;  /* 0x000000c4bb12723e */ /* 0x004fe400000000ff */
[----:B------:R-:W-:Y:S01]  /*57f0*/  IABS R19, R19 ;  /* 0x0000001300137213 */ /* 0x000fe20000000000 */
[----:B------:R-:W-:Y:S01]  /*5800*/  FFMA.FTZ R25, R9, -R219, R42 ;  /* 0x800000db09197223 */ /* 0x000fe2000001002a */
[----:B------:R-:W-:Y:S01]  /*5810*/  LOP3.LUT R6, R14, 0xff, RZ, 0xc0, !PT ;  /* 0x000000ff0e067812 */ /* 0x000fe200078ec0ff */
[----:B------:R-:W-:Y:S01]  /*5820*/  IMAD.IADD R9, R230, 0x1, -R22 ;  /* 0x00000001e6097824 */ /* 0x000fe200078e0a16 */
[----:B------:R-:W-:-:S02]  /*5830*/  PRMT R51, R18, 0x7610, R51 ;  /* 0x0000761012337816 */ /* 0x000fc40000000033 */
[----:B------:R-:W-:Y:S02]  /*5840*/  ISETP.GE.U32.AND P1, PT, R218, R6, PT ;  /* 0x00000006da00720c */ /* 0x000fe40003f26070 */
[----:B------:R-:W-:Y:S02]  /*5850*/  IABS R6, R9 ;  /* 0x0000000900067213 */ /* 0x000fe40000000000 */
[----:B------:R-:W-:Y:S01]  /*5860*/  IABS R9, R17 ;  /* 0x0000001100097213 */ /* 0x000fe20000000000 */
[----:B------:R-:W-:Y:S01]  /*5870*/  IMAD.MOV.U32 R17, RZ, RZ, R8 ;  /* 0x000000ffff117224 */ /* 0x000fe200078e0008 */
[----:B------:R-:W-:Y:S01]  /*5880*/  PRMT R49, R18, 0x7632, R49 ;  /* 0x0000763212317816 */ /* 0x000fe20000000031 */
[----:B------:R-:W-:Y:S01]  /*5890*/  IMAD.MOV.U32 R8, RZ, RZ, R6 ;  /* 0x000000ffff087224 */ /* 0x000fe200078e0006 */
[----:B------:R-:W-:Y:S01]  /*58a0*/  ISETP.GE.OR P5, PT, R16, R235, !P5 ;  /* 0x000000eb1000720c */ /* 0x000fe20006fa6670 */
[----:B------:R-:W-:Y:S01]  /*58b0*/  IMAD.MOV.U32 R6, RZ, RZ, R9 ;  /* 0x000000ffff067224 */ /* 0x000fe200078e0009 */
[----:B------:R-:W-:Y:S01]  /*58c0*/  PRMT R146, R51, 0x5410, R49 ;  /* 0x0000541033927816 */ /* 0x000fe20000000031 */
[----:B------:R-:W-:Y:S01]  /*58d0*/  IMAD.IADD R18, R231, 0x1, -R16 ;  /* 0x00000001e7127824 */ /* 0x000fe200078e0a10 */
[----:B------:R-:W-:Y:S01]  /*58e0*/  I2FP.F32.S32 R9, R17 ;  /* 0x0000001100097245 */ /* 0x000fe20000201400 */
[----:B------:R-:W-:Y:S01]  /*58f0*/  @!P1 HADD2 R38, -R51.H0_H0, -RZ.H0_H0 ;  /* 0xa00000ff33269230 */ /* 0x000fe20000000900 */
[----:B------:R-:W-:-:S02]  /*5900*/  I2FP.F32.S32 R6, R6 ;  /* 0x0000000600067245 */ /* 0x000fc40000201400 */
[----:B------:R-:W-:Y:S01]  /*5910*/  I2FP.F32.S32 R8, R8 ;  /* 0x0000000800087245 */ /* 0x000fe20000201400 */
[-C--:B------:R-:W-:Y:S01]  /*5920*/  FFMA.FTZ R9, R9, -R219.reuse, R67 ;  /* 0x800000db09097223 */ /* 0x080fe20000010043 */
[----:B------:R-:W-:Y:S01]  /*5930*/  @!P1 PRMT R51, R38, 0x5410, RZ ;  /* 0x0000541026339816 */ /* 0x000fe200000000ff */
[-C--:B------:R-:W-:Y:S01]  /*5940*/  FFMA.FTZ R17, R6, -R219.reuse, R55 ;  /* 0x800000db06117223 */ /* 0x080fe20000010037 */
[----:B------:R-:W-:Y:S01]  /*5950*/  ISETP.GE.AND P1, PT, R7, R224, PT ;  /* 0x000000e00700720c */ /* 0x000fe20003f26270 */
[----:B------:R-:W-:Y:S01]  /*5960*/  FFMA.FTZ R8, R8, -R219, R54 ;  /* 0x800000db08087223 */ /* 0x000fe20000010036 */
[----:B------:R-:W-:Y:S02]  /*5970*/  FMNMX.FTZ R6, R83, R78, !PT ;  /* 0x0000004e53067209 */ /* 0x000fe40007810000 */
[----:B------:R-:W-:Y:S02]  /*5980*/  ISETP.GE.OR P1, PT, R7, R232, !P1 ;  /* 0x000000e80700720c */ /* 0x000fe40004f26670 */
[----:B------:R-:W-:Y:S01]  /*5990*/  FSEL R55, R8, -INF , !P4 ;  /* 0xff80000008377808 */ /* 0x000fe20006000000 */
[----:B------:R-:W-:Y:S01]  /*59a0*/  IMAD.IADD R8, R229, 0x1, -R5 ;  /* 0x00000001e5087824 */ /* 0x000fe200078e0a05 */
[----:B------:R-:W-:-:S02]  /*59b0*/  FSEL R30, R25, -INF , !P1 ;  /* 0xff800000191e7808 */ /* 0x000fc40004800000 */
[C---:B------:R-:W-:Y:S02]  /*59c0*/  ISETP.GE.AND P1, PT, R21.reuse, R224, PT ;  /* 0x000000e01500720c */ /* 0x040fe40003f26270 */
[----:B------:R-:W-:Y:S02]  /*59d0*/  FMNMX.FTZ R6, R30, R6, !PT ;  /* 0x000000061e067209 */ /* 0x000fe40007810000 */
[----:B------:R-:W-:Y:S02]  /*59e0*/  ISETP.GE.OR P1, PT, R21, R232, !P1 ;  /* 0x000000e81500720c */ /* 0x000fe40004f26670 */
[----:B------:R-:W-:Y:S02]  /*59f0*/  FMNMX.FTZ R6, R35, R6, !PT ;  /* 0x0000000623067209 */ /* 0x000fe40007810000 */
[----:B------:R-:W-:Y:S02]  /*5a00*/  ISETP.GE.AND P4, PT, R23, R224, PT ;  /* 0x000000e01700720c */ /* 0x000fe40003f86270 */
[----:B------:R-:W-:Y:S01]  /*5a10*/  FSEL R81, R9, -INF , !P1 ;  /* 0xff80000009517808 */ /* 0x000fe20004800000 */
[----:B------:R-:W-:Y:S01]  /*5a20*/  IMAD.IADD R9, R229, 0x1, -R7 ;  /* 0x00000001e5097824 */ /* 0x000fe200078e0a07 */
[----:B------:R-:W-:-:S02]  /*5a30*/  FMNMX.FTZ R6, R80, R6, !PT ;  /* 0x0000000650067209 */ /* 0x000fc40007810000 */
[----:B------:R-:W-:Y:S02]  /*5a40*/  ISETP.GE.OR P4, PT, R23, R232, !P4 ;  /* 0x000000e81700720c */ /* 0x000fe40006786670 */
[----:B------:R-:W-:Y:S02]  /*5a50*/  FMNMX.FTZ R6, R81, R6, !PT ;  /* 0x0000000651067209 */ /* 0x000fe40007810000 */
[----:B------:R-:W-:Y:S02]  /*5a60*/  FSEL R52, R17, -INF , !P4 ;  /* 0xff80000011347808 */ /* 0x000fe40006000000 */
[----:B------:R-:W-:Y:S02]  /*5a70*/  ISETP.GE.AND P4, PT, R7, R226, PT ;  /* 0x000000e20700720c */ /* 0x000fe40003f86270 */
[----:B------:R-:W-:Y:S02]  /*5a80*/  FMNMX.FTZ R6, R55, R6, !PT ;  /* 0x0000000637067209 */ /* 0x000fe40007810000 */
[----:B------:R-:W-:Y:S01]  /*5a90*/  ISETP.GE.OR P4, PT, R7, R234, !P4 ;  /* 0x000000ea0700720c */ /* 0x000fe20006786670 */
[----:B------:R-:W-:Y:S01]  /*5aa0*/  IMAD.IADD R7, R231, 0x1, -R7 ;  /* 0x00000001e7077824 */ /* 0x000fe200078e0a07 */
[----:B------:R-:W-:-:S02]  /*5ab0*/  ISETP.GE.AND P1, PT, R16, R226, PT ;  /* 0x000000e21000720c */ /* 0x000fc40003f26270 */
[----:B------:R-:W-:Y:S02]  /*5ac0*/  FMNMX.FTZ R6, R52, R6, !PT ;  /* 0x0000000634067209 */ /* 0x000fe40007810000 */
[----:B------:R-:W-:Y:S02]  /*5ad0*/  IABS R17, R18 ;  /* 0x0000001200117213 */ /* 0x000fe40000000000 */
[----:B------:R-:W-:Y:S02]  /*5ae0*/  ISETP.GE.OR P1, PT, R16, R234, !P1 ;  /* 0x000000ea1000720c */ /* 0x000fe40004f26670 */
[----:B------:R-:W-:Y:S01]  /*5af0*/  IABS R18, R9 ;  /* 0x0000000900127213 */ /* 0x000fe20000000000 */
[----:B------:R-:W1:Y:S01]  /*5b00*/  SHFL.BFLY PT, R16, R6, 0x2, 0x1f ;  /* 0x0c401f0006107f89 */ /* 0x000e6200000e0000 */
[----:B------:R-:W-:Y:S01]  /*5b10*/  IABS R9, R7 ;  /* 0x0000000700097213 */ /* 0x000fe20000000000 */
[----:B------:R-:W-:Y:S01]  /*5b20*/  IMAD.MOV.U32 R7, RZ, RZ, R19 ;  /* 0x000000ffff077224 */ /* 0x000fe200078e0013 */
[----:B------:R-:W-:-:S02]  /*5b30*/  I2FP.F32.S32 R17, R17 ;  /* 0x0000001100117245 */ /* 0x000fc40000201400 */
[----:B------:R-:W-:Y:S01]  /*5b40*/  I2FP.F32.S32 R18, R18 ;  /* 0x0000001200127245 */ /* 0x000fe20000201400 */
[----:B------:R-:W-:Y:S01]  /*5b50*/  IMAD.MOV.U32 R19, RZ, RZ, R9 ;  /* 0x000000ffff137224 */ /* 0x000fe200078e0009 */
[----:B------:R-:W-:Y:S01]  /*5b60*/  I2FP.F32.S32 R9, R7 ;  /* 0x0000000700097245 */ /* 0x000fe20000201400 */
[----:B------:R-:W-:Y:S01]  /*5b70*/  FFMA.FTZ R25, R17, -R219, R71 ;  /* 0x800000db11197223 */ /* 0x000fe20000010047 */
[----:B------:R-:W-:Y:S01]  /*5b80*/  IABS R7, R8 ;  /* 0x0000000800077213 */ /* 0x000fe20000000000 */
[----:B------:R-:W-:Y:S01]  /*5b90*/  IMAD.IADD R17, R229, 0x1, -R23 ;  /* 0x00000001e5117824 */ /* 0x000fe200078e0a17 */
[----:B------:R-:W-:Y:S01]  /*5ba0*/  I2FP.F32.S32 R19, R19 ;  /* 0x0000001300137245 */ /* 0x000fe20000201400 */
[----:B------:R-:W-:Y:S01]  /*5bb0*/  FFMA.FTZ R8, R9, -R219, R69 ;  /* 0x800000db09087223 */ /* 0x000fe20000010045 */
[----:B------:R-:W-:Y:S01]  /*5bc0*/  I2FP.F32.S32 R7, R7 ;  /* 0x0000000700077245 */ /* 0x000fe20000201400 */
[----:B------:R-:W-:Y:S02]  /*5bd0*/  IMAD.IADD R9, R229, 0x1, -R21 ;  /* 0x00000001e5097824 */ /* 0x000fe400078e0a15 */
[-C--:B------:R-:W-:Y:S01]  /*5be0*/  FFMA.FTZ R26, R18, -R219.reuse, R44 ;  /* 0x800000db121a7223 */ /* 0x080fe2000001002c */
[-C--:B------:R-:W-:Y:S01]  /*5bf0*/  FFMA.FTZ R24, R19, -R219.reuse, R46 ;  /* 0x800000db13187223 */ /* 0x080fe2000001002e */
[----:B------:R-:W-:Y:S01]  /*5c00*/  FSEL R61, R8, -INF , !P5 ;  /* 0xff800000083d7808 */ /* 0x000fe20006800000 */
[----:B------:R-:W-:Y:S01]  /*5c10*/  FFMA.FTZ R19, R7, -R219, R45 ;  /* 0x800000db07137223 */ /* 0x000fe2000001002d */
[----:B------:R-:W-:Y:S01]  /*5c20*/  ISETP.GE.AND P5, PT, R5, R226, PT ;  /* 0x000000e20500720c */ /* 0x000fe20003fa6270 */
[----:B------:R-:W-:Y:S01]  /*5c30*/  IMAD.IADD R7, R229, 0x1, -R20 ;  /* 0x00000001e5077824 */ /* 0x000fe200078e0a14 */
[----:B------:R-:W-:-:S02]  /*5c40*/  FSEL R58, R24, -INF , !P4 ;  /* 0xff800000183a7808 */ /* 0x000fc40006000000 */
[----:B------:R-:W-:Y:S01]  /*5c50*/  ISETP.GE.OR P5, PT, R5, R234, !P5 ;  /* 0x000000ea0500720c */ /* 0x000fe20006fa6670 */
[----:B------:R-:W-:Y:S01]  /*5c60*/  IMAD.IADD R5, R231, 0x1, -R5 ;  /* 0x00000001e7057824 */ /* 0x000fe200078e0a05 */
[----:B-1----:R-:W-:Y:S01]  /*5c70*/  FMNMX.FTZ R6, R6, R16, !PT ;  /* 0x0000001006067209 */ /* 0x002fe20007810000 */
[----:B------:R-:W-:Y:S01]  /*5c80*/  IMAD.IADD R16, R229, 0x1, -R22 ;  /* 0x00000001e5107824 */ /* 0x000fe200078e0a16 */
[----:B------:R-:W-:Y:S02]  /*5c90*/  IABS R8, R7 ;  /* 0x0000000700087213 */ /* 0x000fe40000000000 */
[----:B------:R-:W-:Y:S01]  /*5ca0*/  IABS R27, R5 ;  /* 0x00000005001b7213 */ /* 0x000fe20000000000 */
[----:B------:R-:W1:Y:S01]  /*5cb0*/  SHFL.BFLY PT, R18, R6, 0x1, 0x1f ;  /* 0x0c201f0006127f89 */ /* 0x000e6200000e0000 */
[----:B------:R-:W-:Y:S02]  /*5cc0*/  IABS R7, R9 ;  /* 0x0000000900077213 */ /* 0x000fe40000000000 */
[----:B------:R-:W-:Y:S01]  /*5cd0*/  IABS R5, R16 ;  /* 0x0000001000057213 */ /* 0x000fe20000000000 */
[----:B------:R-:W-:Y:S01]  /*5ce0*/  IMAD.MOV.U32 R16, RZ, RZ, R8 ;  /* 0x000000ffff107224 */ /* 0x000fe200078e0008 */
[----:B------:R-:W-:Y:S01]  /*5cf0*/  IABS R9, R17 ;  /* 0x0000001100097213 */ /* 0x000fe20000000000 */
[----:B------:R-:W-:Y:S01]  /*5d00*/  IMAD.MOV.U32 R17, RZ, RZ, R27 ;  /* 0x000000ffff117224 */ /* 0x000fe200078e001b */
[----:B------:R-:W-:Y:S01]  /*5d10*/  ISETP.GE.AND P4, PT, R21, R227, PT ;  /* 0x000000e31500720c */ /* 0x000fe20003f86270 */
[----:B------:R-:W-:Y:S01]  /*5d20*/  IMAD.MOV.U32 R8, RZ, RZ, R7 ;  /* 0x000000ffff087224 */ /* 0x000fe200078e0007 */
[----:B------:R-:W-:Y:S01]  /*5d30*/  FSEL R48, R25, -INF , !P1 ;  /* 0xff80000019307808 */ /* 0x000fe20004800000 */
        /* <DEDUP_REMOVED lines=10> */
[----:B------:R-:W-:Y:S01]  /*5de0*/  FSEL R47, R19, -INF , !P2 ;  /* 0xff800000132f7808 */ /* 0x000fe20005000000 */
[----:B------:R-:W-:Y:S01]  /*5df0*/  FFMA.FTZ R8, R7, -R219, R84 ;  /* 0x800000db07087223 */ /* 0x000fe20000010054 */
[----:B------:R-:W-:Y:S01]  /*5e00*/  ISETP.GE.OR P4, PT, R21, R235, !P4 ;  /* 0x000000eb1500720c */ /* 0x000fe20006786670 */
[----:B------:R-:W-:Y:S01]  /*5e10*/  FFMA.FTZ R7, R5, -R219, R85 ;  /* 0x800000db05077223 */ /* 0x000fe20000010055 */
[C---:B------:R-:W-:Y:S01]  /*5e20*/  ISETP.GE.AND P2, PT, R22.reuse, R227, PT ;  /* 0x000000e31600720c */ /* 0x040fe20003f46270 */
[----:B------:R-:W-:Y:S01]  /*5e30*/  IMAD.IADD R5, R231, 0x1, -R20 ;  /* 0x00000001e7057824 */ /* 0x000fe200078e0a14 */
[----:B------:R-:W-:Y:S01]  /*5e40*/  FSEL R54, R9, -INF , !P4 ;  /* 0xff80000009367808 */ /* 0x000fe20006000000 */
[----:B------:R-:W-:Y:S01]  /*5e50*/  IMAD.IADD R9, R231, 0x1, -R21 ;  /* 0x00000001e7097824 */ /* 0x000fe200078e0a15 */
[----:B------:R-:W-:-:S02]  /*5e60*/  ISETP.GE.OR P2, PT, R22, R235, !P2 ;  /* 0x000000eb1600720c */ /* 0x000fc40005746670 */
[C---:B------:R-:W-:Y:S02]  /*5e70*/  ISETP.GE.AND P4, PT, R23.reuse, R227, PT ;  /* 0x000000e31700720c */ /* 0x040fe40003f86270 */
[----:B------:R-:W-:Y:S02]  /*5e80*/  FSEL R59, R8, -INF , !P2 ;  /* 0xff800000083b7808 */ /* 0x000fe40005000000 */
[----:B------:R-:W-:Y:S02]  /*5e90*/  ISETP.GE.OR P4, PT, R23, R235, !P4 ;  /* 0x000000eb1700720c */ /* 0x000fe40006786670 */
[----:B------:R-:W-:Y:S01]  /*5ea0*/  IABS R8, R5 ;  /* 0x0000000500087213 */ /* 0x000fe20000000000 */
[----:B------:R-:W-:Y:S01]  /*5eb0*/  IMAD.IADD R5, R231, 0x1, -R22 ;  /* 0x00000001e7057824 */ /* 0x000fe200078e0a16 */
[----:B------:R-:W-:Y:S02]  /*5ec0*/  FSEL R60, R7, -INF , !P4 ;  /* 0xff800000073c7808 */ /* 0x000fe40006000000 */
[----:B------:R-:W-:Y:S01]  /*5ed0*/  ISETP.GE.AND P1, PT, R20, R227, PT ;  /* 0x000000e31400720c */ /* 0x000fe20003f26270 */
[----:B------:R-:W-:Y:S01]  /*5ee0*/  IMAD.MOV.U32 R7, RZ, RZ, R8 ;  /* 0x000000ffff077224 */ /* 0x000fe200078e0008 */
[----:B------:R-:W-:-:S02]  /*5ef0*/  IABS R8, R9 ;  /* 0x0000000900087213 */ /* 0x000fc40000000000 */
[----:B------:R-:W-:Y:S01]  /*5f00*/  IABS R9, R5 ;  /* 0x0000000500097213 */ /* 0x000fe20000000000 */
[----:B------:R-:W-:Y:S01]  /*5f10*/  IMAD.IADD R5, R231, 0x1, -R23 ;  /* 0x00000001e7057824 */ /* 0x000fe200078e0a17 */
[----:B------:R-:W-:Y:S02]  /*5f20*/  I2FP.F32.S32 R7, R7 ;  /* 0x0000000700077245 */ /* 0x000fe40000201400 */
[----:B------:R-:W-:Y:S02]  /*5f30*/  ISETP.GE.OR P1, PT, R20, R235, !P1 ;  /* 0x000000eb1400720c */ /* 0x000fe40004f26670 */
[----:B------:R-:W-:Y:S01]  /*5f40*/  FSEL R56, R26, -INF , !P0 ;  /* 0xff8000001a387808 */ /* 0x000fe20004000000 */
[----:B------:R-:W-:Y:S01]  /*5f50*/  FFMA.FTZ R37, R7, -R219, R90 ;  /* 0x800000db07257223 */ /* 0x000fe2000001005a */
[----:B------:R-:W-:Y:S02]  /*5f60*/  FSEL R53, R16, -INF , !P1 ;  /* 0xff80000010357808 */ /* 0x000fe40004800000 */
[----:B------:R-:W-:-:S02]  /*5f70*/  IABS R16, R5 ;  /* 0x0000000500107213 */ /* 0x000fc40000000000 */
[----:B------:R-:W-:Y:S02]  /*5f80*/  I2FP.F32.S32 R7, R8 ;  /* 0x0000000800077245 */ /* 0x000fe40000201400 */
[-C--:B------:R-:W-:Y:S02]  /*5f90*/  ISETP.GE.AND P0, PT, R20, R226.reuse, PT ;  /* 0x000000e21400720c */ /* 0x080fe40003f06270 */
[----:B------:R-:W-:Y:S01]  /*5fa0*/  ISETP.GE.AND P1, PT, R21, R226, PT ;  /* 0x000000e21500720c */ /* 0x000fe20003f26270 */
[----:B------:R-:W-:Y:S01]  /*5fb0*/  FFMA.FTZ R33, R7, -R219, R91 ;  /* 0x800000db07217223 */ /* 0x000fe2000001005b */
[----:B------:R-:W-:Y:S02]  /*5fc0*/  LOP3.LUT R5, R65, R119, RZ, 0x3c, !PT ;  /* 0x0000007741057212 */ /* 0x000fe400078e3cff */
[----:B-1----:R-:W-:Y:S01]  /*5fd0*/  FMNMX.FTZ R133, R6, R18, !PT ;  /* 0x0000001206857209 */ /* 0x002fe20007810000 */
[----:B------:R-:W-:Y:S01]  /*5fe0*/  IMAD.WIDE.U32 R18, R28, -0x2daee0ad, RZ ;  /* 0xd2511f531c127825 */ /* 0x000fe200078e00ff */
[----:B------:R-:W-:-:S02]  /*5ff0*/  ISETP.GE.OR P0, PT, R20, R234, !P0 ;  /* 0x000000ea1400720c */ /* 0x000fc40004706670 */
[----:B------:R-:W-:Y:S01]  /*6000*/  ISETP.GE.OR P1, PT, R21, R234, !P1 ;  /* 0x000000ea1500720c */ /* 0x000fe20004f26670 */
[----:B------:R-:W-:Y:S01]  /*6010*/  IMAD.WIDE.U32 R20, R5, -0x2daee0ad, RZ ;  /* 0xd2511f5305147825 */ /* 0x000fe200078e00ff */
[----:B------:R-:W-:-:S03]  /*6020*/  I2FP.F32.S32 R7, R16 ;  /* 0x0000001000077245 */ /* 0x000fc60000201400 */
[----:B------:R-:W-:Y:S01]  /*6030*/  FMUL.FTZ R6, R3, R133 ;  /* 0x0000008503067220 */ /* 0x000fe20000410000 */
[----:B------:R-:W-:Y:S01]  /*6040*/  I2FP.F32.S32 R9, R9 ;  /* 0x0000000900097245 */ /* 0x000fe20000201400 */
[----:B------:R-:W-:Y:S01]  /*6050*/  IMAD.WIDE.U32 R16, R29, -0x2daee0ad, RZ ;  /* 0xd2511f531d107825 */ /* 0x000fe200078e00ff */
[----:B------:R-:W-:Y:S01]  /*6060*/  LOP3.LUT R8, R19, R40, R116, 0x96, !PT ;  /* 0x0000002813087212 */ /* 0x000fe200078e9674 */
[----:B------:R1:W-:Y:S01]  /*6070*/  STL.64 [R1+0x28], R20 ;  /* 0x0000281401007387 */ /* 0x0003e20000100a00 */
[----:B------:R-:W-:Y:S01]  /*6080*/  LOP3.LUT R5, R21, R64, R110, 0x96, !PT ;  /* 0x0000004015057212 */ /* 0x000fe200078e966e */
[----:B------:R-:W-:-:S04]  /*6090*/  IMAD.WIDE.U32 R28, R39, -0x2daee0ad, RZ ;  /* 0xd2511f53271c7825 */ /* 0x000fc800078e00ff */
[-C--:B------:R-:W-:Y:S01]  /*60a0*/  FFMA.FTZ R36, R9, -R219.reuse, R86 ;  /* 0x800000db09247223 */ /* 0x080fe20000010056 */
[----:B------:R-:W-:Y:S01]  /*60b0*/  ISETP.GE.AND P2, PT, R22, R226, PT ;  /* 0x000000e21600720c */ /* 0x000fe20003f46270 */
[----:B------:R-:W-:Y:S01]  /*60c0*/  FFMA.FTZ R46, R7, -R219, R87 ;  /* 0x800000db072e7223 */ /* 0x000fe20000010057 */
[----:B------:R-:W-:Y:S01]  /*60d0*/  FSETP.NEU.FTZ.AND P4, PT, R133, -INF , PT ;  /* 0xff8000008500780b */ /* 0x000fe20003f9d000 */
[----:B------:R-:W-:Y:S01]  /*60e0*/  IMAD.WIDE.U32 R8, R8, -0x326172a9, RZ ;  /* 0xcd9e8d5708087825 */ /* 0x000fe200078e00ff */
[----:B------:R-:W-:Y:S02]  /*60f0*/  LOP3.LUT R26, R29, R41, R18, 0x96, !PT ;  /* 0x000000291d1a7212 */ /* 0x000fe400078e9612 */
[----:B------:R-:W-:Y:S01]  /*6100*/  ISETP.GE.OR P2, PT, R22, R234, !P2 ;  /* 0x000000ea1600720c */ /* 0x000fe20005746670 */
[----:B------:R-:W-:Y:S01]  /*6110*/  IMAD.WIDE.U32 R42, R5, -0x326172a9, RZ ;  /* 0xcd9e8d57052a7825 */ /* 0x000fe200078e00ff */
[----:B------:R-:W-:Y:S02]  /*6120*/  FSEL R6, R6, RZ, P4 ;  /* 0x000000ff06067208 */ /* 0x000fe40002000000 */
[----:B------:R-:W-:Y:S01]  /*6130*/  ISETP.GE.AND P4, PT, R23, R226, PT ;  /* 0x000000e21700720c */ /* 0x000fe20003f86270 */
[----:B------:R-:W-:Y:S01]  /*6140*/  IMAD.WIDE.U32 R26, R26, -0x326172a9, RZ ;  /* 0xcd9e8d571a1a7825 */ /* 0x000fe200078e00ff */
[----:B------:R-:W-:-:S02]  /*6150*/  LOP3.LUT R22, R9, R252, R244, 0x96, !PT ;  /* 0x000000fc09167212 */ /* 0x000fc400078e96f4 */
[----:B------:R-:W-:Y:S02]  /*6160*/  ISETP.GE.OR P4, PT, R23, R234, !P4 ;  /* 0x000000ea1700720c */ /* 0x000fe40006786670 */
[----:B------:R-:W-:Y:S01]  /*6170*/  LOP3.LUT R5, R27, R239, R8, 0x96, !PT ;  /* 0x000000ef1b057212 */ /* 0x000fe200078e9608 */
[----:B------:R-:W-:Y:S01]  /*6180*/  IMAD.WIDE.U32 R22, R22, -0x2daee0ad, RZ ;  /* 0xd2511f5316167825 */ /* 0x000fe200078e00ff */
[----:B------:R-:W-:Y:S02]  /*6190*/  LOP3.LUT R16, R11, R41, R16, 0x96, !PT ;  /* 0x000000290b107212 */ /* 0x000fe400078e9610 */
[----:B------:R-:W-:Y:S02]  /*61a0*/  LOP3.LUT R7, R9, R252, R244, 0x96, !PT ;  /* 0x000000fc09077212 */ /* 0x000fe400078e96f4 */
[----:B------:R-:W-:Y:S02]  /*61b0*/  FSEL R46, R46, -INF , !P4 ;  /* 0xff8000002e2e7808 */ /* 0x000fe40006000000 */
[----:B-1----:R-:W-:Y:S01]  /*61c0*/  LOP3.LUT R20, R17, R40, R20, 0x96, !PT ;  /* 0x0000002811147212 */ /* 0x002fe200078e9614 */
[----:B------:R-:W-:-:S02]  /*61d0*/  VIADD R40, R109, 0xed9eba14 ;  /* 0xed9eba146d287836 */ /* 0x000fc40000000000 */
[----:B------:R-:W-:-:S03]  /*61e0*/  IMAD.WIDE.U32 R16, R16, -0x326172a9, RZ ;  /* 0xcd9e8d5710107825 */ /* 0x000fc600078e00ff */
[-C--:B------:R-:W-:Y:S01]  /*61f0*/  LOP3.LUT R24, R31, R40.reuse, R10, 0x96, !PT ;  /* 0x000000281f187212 */ /* 0x080fe200078e960a */
[----:B------:R-:W-:Y:S01]  /*6200*/  IMAD.WIDE.U32 R20, R20, -0x326172a9, RZ ;  /* 0xcd9e8d5714147825 */ /* 0x000fe200078e00ff */
[----:B------:R-:W-:Y:S01]  /*6210*/  LOP3.LUT R11, R23, R40, R28, 0x96, !PT ;  /* 0x00000028170b7212 */ /* 0x000fe200078e961c */
[----:B------:R1:W-:Y:S01]  /*6220*/  STL [R1+0xb8], R40 ;  /* 0x0000b82801007387 */ /* 0x0003e20000100800 */
[-C--:B------:R-:W-:Y:S01]  /*6230*/  LOP3.LUT R23, R27, R239.reuse, R8, 0x96, !PT ;  /* 0x000000ef1b177212 */ /* 0x080fe200078e9608 */
[----:B------:R-:W-:Y:S01]  /*6240*/  IMAD.WIDE.U32 R28, R5, -0x2daee0ad, RZ ;  /* 0xd2511f53051c7825 */ /* 0x000fe200078e00ff */
[----:B------:R-:W-:Y:S01]  /*6250*/  LOP3.LUT R18, R21, R252, R42, 0x96, !PT ;  /* 0x000000fc15127212 */ /* 0x000fe200078e962a */
[----:B------:R2:W-:Y:S01]  /*6260*/  STL.64 [R1+0x20], R42 ;  /* 0x0000202a01007387 */ /* 0x0005e20000100a00 */
[----:B------:R-:W-:Y:S01]  /*6270*/  LOP3.LUT R20, R17, R239, R20, 0x96, !PT ;  /* 0x000000ef11147212 */ /* 0x000fe200078e9614 */
[----:B------:R-:W-:Y:S01]  /*6280*/  IMAD.WIDE.U32 R24, R24, -0x326172a9, RZ ;  /* 0xcd9e8d5718187825 */ /* 0x000fe200078e00ff */
[----:B------:R-:W-:Y:S01]  /*6290*/  LOP3.LUT R17, R29, R251, R22, 0x96, !PT ;  /* 0x000000fb1d117212 */ /* 0x000fe200078e9616 */
[----:B------:R-:W-:Y:S02]  /*62a0*/  STL [R1+0xb0], R243 ;  /* 0x0000b0f301007387 */ /* 0x000fe40000100800 */
[----:B------:R-:W-:Y:S01]  /*62b0*/  IMAD.WIDE.U32 R18, R18, -0x2daee0ad, RZ ;  /* 0xd2511f5312127825 */ /* 0x000fe200078e00ff */
[----:B------:R-:W-:-:S03]  /*62c0*/  LOP3.LUT R8, R25, R243, R34, 0x96, !PT ;  /* 0x000000f319087212 */ /* 0x000fc600078e9622 */
[----:B------:R-:W-:Y:S01]  /*62d0*/  IMAD.WIDE.U32 R20, R20, -0x2daee0ad, RZ ;  /* 0xd2511f5314147825 */ /* 0x000fe200078e00ff */
[----:B------:R-:W-:-:S03]  /*62e0*/  LOP3.LUT R5, R19, R40, R10, 0x96, !PT ;  /* 0x0000002813057212 */ /* 0x000fc600078e960a */
[----:B------:R-:W-:Y:S01]  /*62f0*/  IMAD.WIDE.U32 R10, R11, -0x326172a9, RZ ;  /* 0xcd9e8d570b0a7825 */ /* 0x000fe200078e00ff */
[----:B------:R-:W-:-:S03]  /*6300*/  LOP3.LUT R62, R21, R251, R18, 0x96, !PT ;  /* 0x000000fb153e7212 */ /* 0x000fc600078e9612 */
[----:B------:R-:W-:Y:S01]  /*6310*/  IMAD.WIDE.U32 R44, R5, -0x326172a9, RZ ;  /* 0xcd9e8d57052c7825 */ /* 0x000fe200078e00ff */
[CCC-:B------:R-:W-:Y:S02]  /*6320*/  LOP3.LUT R19, R11.reuse, R243.reuse, R26.reuse, 0x96, !PT ;  /* 0x000000f30b137212 */ /* 0x1c0fe400078e961a */
[----:B------:R-:W-:Y:S01]  /*6330*/  LOP3.LUT R11, R11, R243, R26, 0x96, !PT ;  /* 0x000000f30b0b7212 */ /* 0x000fe200078e961a */
[----:B------:R-:W-:Y:S01]  /*6340*/  IMAD R5, R7, -0x2daee0ad, RZ ;  /* 0xd2511f5307057824 */ /* 0x000fe200078e02ff */
[----:B------:R-:W-:Y:S01]  /*6350*/  FMNMX.FTZ R7, R57, R61, !PT ;  /* 0x0000003d39077209 */ /* 0x000fe20007810000 */
[----:B------:R-:W-:Y:S01]  /*6360*/  IMAD.WIDE.U32 R8, R8, -0x2daee0ad, RZ ;  /* 0xd2511f5308087825 */ /* 0x000fe200078e00ff */
[----:B------:R-:W-:Y:S02]  /*6370*/  LOP3.LUT R25, R45, R243, R16, 0x96, !PT ;  /* 0x000000f32d197212 */ /* 0x000fe400078e9610 */
[----:B------:R-:W-:Y:S01]  /*6380*/  FMNMX.FTZ R7, R56, R7, !PT ;  /* 0x0000000738077209 */ /* 0x000fe20007810000 */
[----:B------:R-:W-:Y:S01]  /*6390*/  IMAD.WIDE.U32 R22, R23, -0x2daee0ad, RZ ;  /* 0xd2511f5317167825 */ /* 0x000fe200078e00ff */
[----:B------:R-:W-:-:S02]  /*63a0*/  LOP3.LUT R41, R9, R247, R32, 0x96, !PT ;  /* 0x000000f709297212 */ /* 0x000fc400078e9620 */
[----:B------:R-:W-:Y:S01]  /*63b0*/  FMNMX.FTZ R132, R47, R7, !PT ;  /* 0x000000072f847209 */ /* 0x000fe20007810000 */
[----:B------:R-:W-:Y:S01]  /*63c0*/  IMAD.WIDE.U32 R16, R17, -0x326172a9, RZ ;  /* 0xcd9e8d5711107825 */ /* 0x000fe200078e00ff */
[C---:B------:R-:W-:Y:S02]  /*63d0*/  LOP3.LUT R21, R8.reuse, 0xff, RZ, 0xc0, !PT ;  /* 0x000000ff08157812 */ /* 0x040fe400078ec0ff */
[----:B------:R-:W-:Y:S02]  /*63e0*/  LOP3.LUT R27, R8, 0xffff, RZ, 0xc0, !PT ;  /* 0x0000ffff081b7812 */ /* 0x000fe400078ec0ff */
[--C-:B------:R-:W-:Y:S02]  /*63f0*/  SHF.R.U32.HI R29, RZ, 0x10, R8.reuse ;  /* 0x00000010ff1d7819 */ /* 0x100fe40000011608 */
[----:B------:R-:W-:Y:S01]  /*6400*/  SHF.R.U32.HI R26, RZ, 0x18, R8 ;  /* 0x00000018ff1a7819 */ /* 0x000fe20000011608 */
[----:B------:R-:W-:Y:S01]  /*6410*/  IMAD.WIDE.U32 R8, R19, -0x2daee0ad, RZ ;  /* 0xd2511f5313087825 */ /* 0x000fe200078e00ff */
[----:B------:R-:W-:-:S02]  /*6420*/  LOP3.LUT R5, R23, R251, R5, 0x96, !PT ;  /* 0x000000fb17057212 */ /* 0x000fc400078e9605 */
[----:B------:R-:W-:Y:S02]  /*6430*/  FMNMX.FTZ R132, R53, R132, !PT ;  /* 0x0000008435847209 */ /* 0x000fe40007810000 */
[----:B------:R-:W-:Y:S02]  /*6440*/  LOP3.LUT R19, R17, R250, R10, 0x96, !PT ;  /* 0x000000fa11137212 */ /* 0x000fe400078e960a */
[C---:B------:R-:W-:Y:S02]  /*6450*/  LOP3.LUT R31, R16.reuse, 0xff, RZ, 0xc0, !PT ;  /* 0x000000ff101f7812 */ /* 0x040fe400078ec0ff */
[----:B------:R-:W-:Y:S02]  /*6460*/  LOP3.LUT R79, R16, 0xffff, RZ, 0xc0, !PT ;  /* 0x0000ffff104f7812 */ /* 0x000fe400078ec0ff */
[--C-:B------:R-:W-:Y:S02]  /*6470*/  SHF.R.U32.HI R82, RZ, 0x10, R16.reuse ;  /* 0x00000010ff527819 */ /* 0x100fe40000011610 */
[----:B------:R-:W-:Y:S01]  /*6480*/  SHF.R.U32.HI R70, RZ, 0x18, R16 ;  /* 0x00000018ff467819 */ /* 0x000fe20000011610 */
[----:B------:R-:W-:Y:S01]  /*6490*/  IMAD.WIDE.U32 R16, R5, -0x326172a9, RZ ;  /* 0xcd9e8d5705107825 */ /* 0x000fe200078e00ff */
[----:B------:R-:W-:-:S02]  /*64a0*/  LOP3.LUT R18, R9, R247, R28, 0x96, !PT ;  /* 0x000000f709127212 */ /* 0x000fc400078e961c */
[----:B------:R-:W-:Y:S02]  /*64b0*/  FMNMX.FTZ R132, R54, R132, !PT ;  /* 0x0000008436847209 */ /* 0x000fe40007810000 */
[C---:B------:R-:W-:Y:S02]  /*64c0*/  LOP3.LUT R28, R8.reuse, 0xff, RZ, 0xc0, !PT ;  /* 0x000000ff081c7812 */ /* 0x040fe400078ec0ff */
[----:B------:R-:W-:Y:S02]  /*64d0*/  LOP3.LUT R71, R8, 0xffff, RZ, 0xc0, !PT ;  /* 0x0000ffff08477812 */ /* 0x000fe400078ec0ff */
[--C-:B------:R-:W-:Y:S02]  /*64e0*/  SHF.R.U32.HI R64, RZ, 0x10, R8.reuse ;  /* 0x00000010ff407819 */ /* 0x100fe40000011608 */
[----:B------:R-:W-:Y:S01]  /*64f0*/  SHF.R.U32.HI R23, RZ, 0x18, R8 ;  /* 0x00000018ff177819 */ /* 0x000fe20000011608 */
[----:B------:R-:W-:Y:S01]  /*6500*/  IMAD.WIDE.U32 R8, R25, -0x2daee0ad, RZ ;  /* 0xd2511f5319087825 */ /* 0x000fe200078e00ff */
[----:B------:R-:W-:-:S02]  /*6510*/  LOP3.LUT R5, R14, 0xffff, RZ, 0xc0, !PT ;  /* 0x0000ffff0e057812 */ /* 0x000fc400078ec0ff */
[----:B------:R-:W-:Y:S02]  /*6520*/  FMNMX.FTZ R132, R59, R132, !PT ;  /* 0x000000843b847209 */ /* 0x000fe40007810000 */
[----:B-1----:R-:W-:Y:S01]  /*6530*/  LOP3.LUT R40, R17, R250, R10, 0x96, !PT ;  /* 0x000000fa11287212 */ /* 0x002fe200078e960a */
[----:B------:R-:W-:Y:S01]  /*6540*/  IMAD.WIDE.U32 R10, R11, -0x2daee0ad, RZ ;  /* 0xd2511f530b0a7825 */ /* 0x000fe200078e00ff */
[----:B--2---:R-:W-:Y:S02]  /*6550*/  LOP3.LUT R42, R9, R247, R20, 0x96, !PT ;  /* 0x000000f7092a7212 */ /* 0x004fe400078e9614 */
[----:B------:R-:W-:Y:S02]  /*6560*/  LOP3.LUT R65, R8, 0xffff, RZ, 0xc0, !PT ;  /* 0x0000ffff08417812 */ /* 0x000fe400078ec0ff */
[----:B------:R-:W-:Y:S02]  /*6570*/  SHF.R.U32.HI R5, RZ, 0x8, R5 ;  /* 0x00000008ff057819 */ /* 0x000fe40000011605 */
[----:B------:R-:W-:-:S02]  /*6580*/  FMNMX.FTZ R132, R60, R132, !PT ;  /* 0x000000843c847209 */ /* 0x000fc40007810000 */
[----:B------:R-:W-:Y:S02]  /*6590*/  FMNMX.FTZ R9, R50, R48, !PT ;  /* 0x0000003032097209 */ /* 0x000fe40007810000 */
[----:B------:R-:W-:Y:S02]  /*65a0*/  LOP3.LUT R66, R8, 0xff, RZ, 0xc0, !PT ;  /* 0x000000ff08427812 */ /* 0x000fe400078ec0ff */
[--C-:B------:R-:W-:Y:S02]  /*65b0*/  SHF.R.U32.HI R89, RZ, 0x10, R8.reuse ;  /* 0x00000010ff597819 */ /* 0x100fe40000011608 */
[----:B------:R-:W-:Y:S01]  /*65c0*/  SHF.R.U32.HI R96, RZ, 0x18, R8 ;  /* 0x00000018ff607819 */ /* 0x000fe20000011608 */
[----:B------:R-:W-:Y:S01]  /*65d0*/  FFMA.FTZ R8, R30, R3, -R6 ;  /* 0x000000031e087223 */ /* 0x000fe20000010806 */
[C---:B------:R-:W-:Y:S02]  /*65e0*/  LOP3.LUT R84, R16.reuse, 0xffff, RZ, 0xc0, !PT ;  /* 0x0000ffff10547812 */ /* 0x040fe400078ec0ff */
[----:B------:R-:W-:Y:S01]  /*65f0*/  LOP3.LUT R86, R16, 0xff, RZ, 0xc0, !PT ;  /* 0x000000ff10567812 */ /* 0x000fe200078ec0ff */
[----:B------:R1:W-:Y:S01]  /*6600*/  MUFU.EX2 R151, R8 ;  /* 0x0000000800977308 */ /* 0x0003e20000000800 */
[----:B------:R-:W-:-:S02]  /*6610*/  SHF.R.U32.HI R85, RZ, 0x10, R16 ;  /* 0x00000010ff557819 */ /* 0x000fc40000011610 */
[----:B------:R-:W-:Y:S02]  /*6620*/  SHF.R.U32.HI R87, RZ, 0x18, R16 ;  /* 0x00000018ff577819 */ /* 0x000fe40000011610 */
[----:B------:R-:W-:Y:S02]  /*6630*/  LOP3.LUT R5, R5, 0xffff, RZ, 0xc0, !PT ;  /* 0x0000ffff05057812 */ /* 0x000fe400078ec0ff */
[----:B------:R-:W-:Y:S02]  /*6640*/  LOP3.LUT R43, R11, R247, R22, 0x96, !PT ;  /* 0x000000f70b2b7212 */ /* 0x000fe400078e9616 */
[----:B------:R-:W-:Y:S02]  /*6650*/  LOP3.LUT R63, R10, 0xffff, RZ, 0xc0, !PT ;  /* 0x0000ffff0a3f7812 */ /* 0x000fe400078ec0ff */
[----:B------:R-:W-:Y:S01]  /*6660*/  FSEL R16, R38, -INF , !P5 ;  /* 0xff80000026107808 */ /* 0x000fe20006800000 */
[----:B------:R-:W2:Y:S01]  /*6670*/  SHFL.BFLY PT, R11, R132, 0x2, 0x1f ;  /* 0x0c401f00840b7f89 */ /* 0x000ea200000e0000 */
[----:B------:R-:W-:-:S02]  /*6680*/  FMNMX.FTZ R9, R58, R9, !PT ;  /* 0x000000093a097209 */ /* 0x000fc40007810000 */
[----:B------:R-:W-:Y:S02]  /*6690*/  FSEL R17, R37, -INF , !P0 ;  /* 0xff80000025117808 */ /* 0x000fe40004000000 */
[----:B------:R-:W-:Y:S01]  /*66a0*/  ISETP.GE.U32.AND P0, PT, R218, R5, PT ;  /* 0x00000005da00720c */ /* 0x000fe20003f06070 */
[----:B-1----:R-:W-:Y:S01]  /*66b0*/  FFMA.FTZ R8, R35, R3, -R6 ;  /* 0x0000000323087223 */ /* 0x002fe20000010806 */
[----:B------:R-:W-:Y:S01]  /*66c0*/  FMNMX.FTZ R5, R16, R9, !PT ;  /* 0x0000000910057209 */ /* 0x000fe20007810000 */
[----:B------:R-:W-:Y:S01]  /*66d0*/  FFMA.FTZ R9, R72, R3, -R0 ;  /* 0x0000000348097223 */ /* 0x000fe20000010800 */
[----:B------:R-:W-:Y:S01]  /*66e0*/  LOP3.LUT R67, R10, 0xff, RZ, 0xc0, !PT ;  /* 0x000000ff0a437812 */ /* 0x000fe200078ec0ff */
[----:B------:R1:W3:Y:S01]  /*66f0*/  MUFU.EX2 R150, R8 ;  /* 0x0000000800967308 */ /* 0x0002e20000000800 */
[--C-:B------:R-:W-:Y:S02]  /*6700*/  SHF.R.U32.HI R68, RZ, 0x10, R10.reuse ;  /* 0x00000010ff447819 */ /* 0x100fe4000001160a */
[----:B------:R-:W-:-:S02]  /*6710*/  SHF.R.U32.HI R69, RZ, 0x18, R10 ;  /* 0x00000018ff457819 */ /* 0x000fc4000001160a */
[----:B------:R-:W-:Y:S02]  /*6720*/  FSEL R20, R33, -INF , !P1 ;  /* 0xff80000021147808 */ /* 0x000fe40004800000 */
[----:B------:R-:W-:Y:S01]  /*6730*/  FMNMX.FTZ R5, R17, R5, !PT ;  /* 0x0000000511057209 */ /* 0x000fe20007810000 */
[----:B------:R-:W-:Y:S01]  /*6740*/  @!P0 HADD2 R88, -R49.H0_H0, -RZ.H0_H0 ;  /* 0xa00000ff31588230 */ /* 0x000fe20000000900 */
[----:B------:R-:W-:Y:S01]  /*6750*/  SHF.R.U32.HI R10, RZ, 0x10, R14 ;  /* 0x00000010ff0a7819 */ /* 0x000fe2000001160e */
[----:B------:R4:W-:Y:S01]  /*6760*/  MUFU.EX2 R121, R9 ;  /* 0x0000000900797308 */ /* 0x0009e20000000800 */
[----:B------:R-:W-:Y:S02]  /*6770*/  FSEL R45, R36, -INF , !P2 ;  /* 0xff800000242d7808 */ /* 0x000fe40005000000 */
[----:B------:R-:W-:Y:S02]  /*6780*/  FMNMX.FTZ R5, R20, R5, !PT ;  /* 0x0000000514057209 */ /* 0x000fe40007810000 */
[----:B------:R-:W-:-:S02]  /*6790*/  LOP3.LUT R7, R15, R250, R24, 0x96, !PT ;  /* 0x000000fa0f077212 */ /* 0x000fc400078e9618 */
[----:B-1----:R-:W-:Y:S01]  /*67a0*/  LOP3.LUT R8, R10, 0xff, RZ, 0xc0, !PT ;  /* 0x000000ff0a087812 */ /* 0x002fe200078ec0ff */
[--C-:B------:R-:W-:Y:S01]  /*67b0*/  FFMA.FTZ R10, R74, R3, -R0.reuse ;  /* 0x000000034a0a7223 */ /* 0x100fe20000010800 */
[----:B------:R-:W-:Y:S02]  /*67c0*/  FMNMX.FTZ R5, R45, R5, !PT ;  /* 0x000000052d057209 */ /* 0x000fe40007810000 */
[----:B------:R-:W-:Y:S01]  /*67d0*/  ISETP.GE.U32.AND P4, PT, R218, R8, PT ;  /* 0x00000008da00720c */ /* 0x000fe20003f86070 */
[----:B------:R-:W-:Y:S01]  /*67e0*/  FFMA.FTZ R8, R73, R3, -R0 ;  /* 0x0000000349087223 */ /* 0x000fe20000010800 */
[----:B------:R-:W-:Y:S01]  /*67f0*/  SHF.R.U32.HI R14, RZ, 0x18, R14 ;  /* 0x00000018ff0e7819 */ /* 0x000fe2000001160e */
[----:B------:R-:W-:Y:S01]  /*6800*/  MUFU.EX2 R149, R10 ;  /* 0x0000000a00957308 */ /* 0x000fe20000000800 */
[----:B------:R-:W-:Y:S02]  /*6810*/  FMNMX.FTZ R5, R46, R5, !PT ;  /* 0x000000052e057209 */ /* 0x000fe40007810000 */
[----:B----4-:R-:W-:-:S02]  /*6820*/  LOP3.LUT R9, R7, 0xff, RZ, 0xc0, !PT ;  /* 0x000000ff07097812 */ /* 0x010fc400078ec0ff */
[----:B------:R-:W-:Y:S01]  /*6830*/  ISETP.GE.U32.AND P2, PT, R218, R14, PT ;  /* 0x0000000eda00720c */ /* 0x000fe20003f46070 */
[----:B------:R-:W1:Y:S01]  /*6840*/  SHFL.BFLY PT, R134, R5, 0x2, 0x1f ;  /* 0x0c401f0005867f89 */ /* 0x000e6200000e0000 */
[----:B------:R-:W-:Y:S01]  /*6850*/  @!P0 PRMT R49, R88, 0x5410, RZ ;  /* 0x0000541058318816 */ /* 0x000fe200000000ff */
[----:B------:R4:W5:Y:S01]  /*6860*/  MUFU.EX2 R120, R8 ;  /* 0x0000000800787308 */ /* 0x0009620000000800 */
[----:B------:R-:W-:Y:S01]  /*6870*/  ISETP.GE.U32.AND P0, PT, R218, R9, PT ;  /* 0x00000009da00720c */ /* 0x000fe20003f06070 */
[----:B------:R-:W-:Y:S01]  /*6880*/  FFMA.FTZ R9, R75, R3, -R0 ;  /* 0x000000034b097223 */ /* 0x000fe20000010800 */
[----:B--2---:R-:W-:Y:S02]  /*6890*/  FMNMX.FTZ R132, R132, R11, !PT ;  /* 0x0000000b84847209 */ /* 0x004fe40007810000 */
[----:B---3--:R-:W-:Y:S02]  /*68a0*/  F2FP.F16.F32.PACK_AB R37, R150, R151 ;  /* 0x000000979625723e */ /* 0x008fe400000000ff */
[C---:B------:R-:W-:Y:S01]  /*68b0*/  ISETP.GE.U32.AND P5, PT, R218.reuse, R21, PT ;  /* 0x00000015da00720c */ /* 0x040fe20003fa6070 */
[----:B------:R2:W3:Y:S01]  /*68c0*/  MUFU.EX2 R148, R9 ;  /* 0x0000000900947308 */ /* 0x0004e20000000800 */
[----:B------:R-:W-:Y:S01]  /*68d0*/  PRMT R36, R37, 0x7632, R36 ;  /* 0x0000763225247816 */ /* 0x000fe20000000024 */
[----:B------:R-:W-:Y:S01]  /*68e0*/  @!P4 HADD2 R90, -R37.H0_H0, -RZ.H0_H0 ;  /* 0xa00000ff255ac230 */ /* 0x000fe20000000900 */
[----:B------:R-:W-:-:S02]  /*68f0*/  ISETP.GE.U32.AND P1, PT, R218, R26, PT ;  /* 0x0000001ada00720c */ /* 0x000fc40003f26070 */
[----:B------:R-:W-:Y:S01]  /*6900*/  PRMT R72, R37, 0x5410, R36 ;  /* 0x0000541025487816 */ /* 0x000fe20000000024 */
[----:B------:R-:W-:Y:S01]  /*6910*/  @!P2 HADD2 R91, -R36.H0_H0, -RZ.H0_H0 ;  /* 0xa00000ff245ba230 */ /* 0x000fe20000000900 */
[----:B------:R-:W-:Y:S02]  /*6920*/  @!P4 PRMT R37, R90, 0x5410, RZ ;  /* 0x000054105a25c816 */ /* 0x000fe400000000ff */
[----:B----4-:R-:W-:Y:S02]  /*6930*/  LOP3.LUT R8, R7, 0xffff, RZ, 0xc0, !PT ;  /* 0x0000ffff07087812 */ /* 0x010fe400078ec0ff */
[----:B------:R-:W-:Y:S02]  /*6940*/  @!P2 PRMT R36, R91, 0x5410, RZ ;  /* 0x000054105b24a816 */ /* 0x000fe400000000ff */
[----:B------:R-:W-:Y:S02]  /*6950*/  SHF.R.U32.HI R8, RZ, 0x8, R8 ;  /* 0x00000008ff087819 */ /* 0x000fe40000011608 */
[----:B-----5:R-:W-:Y:S01]  /*6960*/  F2FP.F16.F32.PACK_AB R39, R120, R121 ;  /* 0x000000797827723e */ /* 0x020fe200000000ff */
[----:B--2---:R-:W2:Y:S01]  /*6970*/  SHFL.BFLY PT, R9, R132, 0x1, 0x1f ;  /* 0x0c201f0084097f89 */ /* 0x004ea200000e0000 */
[----:B------:R-:W-:-:S02]  /*6980*/  LOP3.LUT R8, R8, 0xffff, RZ, 0xc0, !PT ;  /* 0x0000ffff08087812 */ /* 0x000fc400078ec0ff */
[----:B-1----:R-:W-:Y:S01]  /*6990*/  FMNMX.FTZ R134, R5, R134, !PT ;  /* 0x0000008605867209 */ /* 0x002fe20007810000 */
[--C-:B------:R-:W-:Y:S01]  /*69a0*/  FFMA.FTZ R5, R76, R3, -R0.reuse ;  /* 0x000000034c057223 */ /* 0x100fe20000010800 */
[----:B------:R-:W-:Y:S01]  /*69b0*/  ISETP.GE.U32.AND P4, PT, R218, R8, PT ;  /* 0x00000008da00720c */ /* 0x000fe20003f86070 */
[----:B------:R-:W-:Y:S01]  /*69c0*/  @!P0 HADD2 R92, -R39.H0_H0, -RZ.H0_H0 ;  /* 0xa00000ff275c8230 */ /* 0x000fe20000000900 */
[----:B------:R-:W-:Y:S01]  /*69d0*/  LOP3.LUT R8, R41, 0xff, RZ, 0xc0, !PT ;  /* 0x000000ff29087812 */ /* 0x000fe200078ec0ff */
[----:B------:R-:W1:Y:S01]  /*69e0*/  SHFL.BFLY PT, R10, R134, 0x1, 0x1f ;  /* 0x0c201f00860a7f89 */ /* 0x000e6200000e0000 */
[----:B---3--:R-:W-:Y:S01]  /*69f0*/  F2FP.F16.F32.PACK_AB R35, R148, R149 ;  /* 0x000000959423723e */ /* 0x008fe200000000ff */
[----:B------:R3:W-:Y:S01]  /*6a00*/  MUFU.EX2 R186, R5 ;  /* 0x0000000500ba7308 */ /* 0x0007e20000000800 */
[----:B------:R-:W-:Y:S01]  /*6a10*/  ISETP.GE.U32.AND P2, PT, R218, R8, PT ;  /* 0x00000008da00720c */ /* 0x000fe20003f46070 */
[----:B------:R-:W-:Y:S01]  /*6a20*/  FFMA.FTZ R8, R77, R3, -R0 ;  /* 0x000000034d087223 */ /* 0x000fe20000010800 */
[----:B------:R-:W-:-:S02]  /*6a30*/  LOP3.LUT R0, R41, 0xffff, RZ, 0xc0, !PT ;  /* 0x0000ffff29007812 */ /* 0x000fc400078ec0ff */
[----:B------:R-:W-:Y:S02]  /*6a40*/  PRMT R38, R39, 0x7632, R38 ;  /* 0x0000763227267816 */ /* 0x000fe40000000026 */
[C---:B------:R-:W-:Y:S01]  /*6a50*/  PRMT R34, R35.reuse, 0x7632, R34 ;  /* 0x0000763223227816 */ /* 0x040fe20000000022 */
[----:B------:R4:W5:Y:S01]  /*6a60*/  MUFU.EX2 R143, R8 ;  /* 0x00000008008f7308 */ /* 0x0009620000000800 */
[----:B------:R-:W-:Y:S01]  /*6a70*/  SHF.R.U32.HI R0, RZ, 0x8, R0 ;  /* 0x00000008ff007819 */ /* 0x000fe20000011600 */
[----:B------:R-:W-:Y:S01]  /*6a80*/  @!P4 HADD2 R93, -R38.H0_H0, -RZ.H0_H0 ;  /* 0xa00000ff265dc230 */ /* 0x000fe20000000900 */
[----:B------:R-:W-:Y:S02]  /*6a90*/  PRMT R124, R35, 0x5410, R34 ;  /* 0x00005410237c7816 */ /* 0x000fe40000000022 */
[----:B------:R-:W-:Y:S01]  /*6aa0*/  LOP3.LUT R0, R0, 0xffff, RZ, 0xc0, !PT ;  /* 0x0000ffff00007812 */ /* 0x000fe200078ec0ff */
[----:B------:R-:W-:Y:S01]  /*6ab0*/  @!P2 HADD2 R94, -R35.H0_H0, -RZ.H0_H0 ;  /* 0xa00000ff235ea230 */ /* 0x000fe20000000900 */
[----:B--2---:R-:W-:Y:S01]  /*6ac0*/  FMNMX.FTZ R132, R132, R9, !PT ;  /* 0x0000000984847209 */ /* 0x004fe20007810000 */
[----:B---3--:R-:W-:Y:S01]  /*6ad0*/  FFMA.FTZ R5, R55, R3, -R6 ;  /* 0x0000000337057223 */ /* 0x008fe20000010806 */
[----:B------:R-:W-:-:S02]  /*6ae0*/  PRMT R73, R39, 0x5410, R38 ;  /* 0x0000541027497816 */ /* 0x000fc40000000026 */
[----:B------:R-:W-:Y:S01]  /*6af0*/  @!P2 PRMT R35, R94, 0x5410, RZ ;  /* 0x000054105e23a816 */ /* 0x000fe200000000ff */
[----:B------:R-:W-:Y:S01]  /*6b00*/  FMUL.FTZ R9, R3, R132 ;  /* 0x0000008403097220 */ /* 0x000fe20000410000 */
[----:B------:R-:W-:Y:S01]  /*6b10*/  FSETP.NEU.FTZ.AND P2, PT, R132, -INF , PT ;  /* 0xff8000008400780b */ /* 0x000fe20003f5d000 */
[----:B------:R2:W-:Y:S01]  /*6b20*/  MUFU.EX2 R142, R5 ;  /* 0x00000005008e7308 */ /* 0x0005e20000000800 */
[----:B------:R-:W-:Y:S01]  /*6b30*/  @!P4 PRMT R38, R93, 0x5410, RZ ;  /* 0x000054105d26c816 */ /* 0x000fe200000000ff */
[----:B----4-:R-:W-:Y:S01]  /*6b40*/  FFMA.FTZ R8, R52, R3, -R6 ;  /* 0x0000000334087223 */ /* 0x010fe20000010806 */
[----:B------:R-:W-:Y:S02]  /*6b50*/  ISETP.GE.U32.AND P4, PT, R218, R0, PT ;  /* 0x00000000da00720c */ /* 0x000fe40003f86070 */
[----:B------:R-:W-:Y:S02]  /*6b60*/  SHF.R.U32.HI R0, RZ, 0x8, R27 ;  /* 0x00000008ff007819 */ /* 0x000fe4000001161b */
[----:B------:R-:W-:Y:S01]  /*6b70*/  @!P0 PRMT R39, R92, 0x5410, RZ ;  /* 0x000054105c278816 */ /* 0x000fe200000000ff */
[----:B------:R3:W4:Y:S01]  /*6b80*/  MUFU.EX2 R185, R8 ;  /* 0x0000000800b97308 */ /* 0x0007220000000800 */
[----:B------:R-:W-:-:S02]  /*6b90*/  LOP3.LUT R0, R0, 0xffff, RZ, 0xc0, !PT ;  /* 0x0000ffff00007812 */ /* 0x000fc400078ec0ff */
[----:B------:R-:W-:Y:S02]  /*6ba0*/  ISETP.GE.U32.AND P0, PT, R218, R31, PT ;  /* 0x0000001fda00720c */ /* 0x000fe40003f06070 */
[----:B-----5:R-:W-:Y:S02]  /*6bb0*/  F2FP.F16.F32.PACK_AB R31, R186, R143 ;  /* 0x0000008fba1f723e */ /* 0x020fe400000000ff */
[----:B-1----:R-:W-:Y:S01]  /*6bc0*/  FMNMX.FTZ R134, R134, R10, !PT ;  /* 0x0000000a86867209 */ /* 0x002fe20007810000 */
[----:B------:R-:W-:Y:S01]  /*6bd0*/  @!P4 HADD2 R95, -R34.H0_H0, -RZ.H0_H0 ;  /* 0xa00000ff225fc230 */ /* 0x000fe20000000900 */
[----:B--2---:R-:W-:Y:S01]  /*6be0*/  FSEL R5, R9, RZ, P2 ;  /* 0x000000ff09057208 */ /* 0x004fe20001000000 */
[----:B------:R-:W-:Y:S01]  /*6bf0*/  @!P5 HADD2 R97, -R31.H0_H0, -RZ.H0_H0 ;  /* 0xa00000ff1f61d230 */ /* 0x000fe20000000900 */
[----:B------:R-:W-:Y:S02]  /*6c00*/  ISETP.GE.U32.AND P2, PT, R218, R0, PT ;  /* 0x00000000da00720c */ /* 0x000fe40003f46070 */
[----:B------:R-:W-:-:S02]  /*6c10*/  PRMT R30, R31, 0x7632, R30 ;  /* 0x000076321f1e7816 */ /* 0x000fc4000000001e */
[----:B------:R-:W-:Y:S01]  /*6c20*/  LOP3.LUT R0, R29, 0xff, RZ, 0xc0, !PT ;  /* 0x000000ff1d007812 */ /* 0x000fe200078ec0ff */
[----:B---3--:R-:W-:Y:S01]  /*6c30*/  FFMA.FTZ R8, R57, R3, -R5 ;  /* 0x0000000339087223 */ /* 0x008fe20000010805 */
[----:B------:R-:W-:Y:S02]  /*6c40*/  @!P4 PRMT R34, R95, 0x5410, RZ ;  /* 0x000054105f22c816 */ /* 0x000fe400000000ff */
[----:B------:R-:W-:Y:S01]  /*6c50*/  ISETP.GE.U32.AND P4, PT, R218, R0, PT ;  /* 0x00000000da00720c */ /* 0x000fe20003f86070 */
[----:B------:R1:W-:Y:S01]  /*6c60*/  MUFU.EX2 R119, R8 ;  /* 0x0000000800777308 */ /* 0x0003e20000000800 */
[----:B------:R-:W-:Y:S01]  /*6c70*/  PRMT R126, R31, 0x5410, R30 ;  /* 0x000054101f7e7816 */ /* 0x000fe2000000001e */
[----:B------:R-:W-:Y:S01]  /*6c80*/  FMUL.FTZ R0, R3, R134 ;  /* 0x0000008603007220 */ /* 0x000fe20000410000 */
[----:B------:R-:W-:Y:S01]  /*6c90*/  @!P5 PRMT R31, R97, 0x5410, RZ ;  /* 0x00005410611fd816 */ /* 0x000fe200000000ff */
[----:B------:R-:W-:Y:S01]  /*6ca0*/  @!P2 HADD2 R98, -R30.H0_H0, -RZ.H0_H0 ;  /* 0xa00000ff1e62a230 */ /* 0x000fe20000000900 */
[----:B------:R-:W-:-:S02]  /*6cb0*/  FSETP.NEU.FTZ.AND P5, PT, R134, -INF , PT ;  /* 0xff8000008600780b */ /* 0x000fc40003fbd000 */
[----:B------:R-:W-:Y:S02]  /*6cc0*/  LOP3.LUT R9, R19, 0xff, RZ, 0xc0, !PT ;  /* 0x000000ff13097812 */ /* 0x000fe400078ec0ff */
[----:B------:R-:W-:Y:S02]  /*6cd0*/  FSEL R0, R0, RZ, P5 ;  /* 0x000000ff00007208 */ /* 0x000fe40002800000 */
[----:B------:R-:W-:Y:S02]  /*6ce0*/  @!P2 PRMT R30, R98, 0x5410, RZ ;  /* 0x00005410621ea816 */ /* 0x000fe400000000ff */
[----:B------:R-:W-:Y:S01]  /*6cf0*/  ISETP.GE.U32.AND P5, PT, R218, R9, PT ;  /* 0x00000009da00720c */ /* 0x000fe20003fa6070 */
[-CC-:B------:R-:W-:Y:S01]  /*6d00*/  FFMA.FTZ R9, R50, R3.reuse, -R0.reuse ;  /* 0x0000000332097223 */ /* 0x180fe20000010800 */
[----:B----4-:R-:W-:Y:S01]  /*6d10*/  F2FP.F16.F32.PACK_AB R33, R185, R142 ;  /* 0x0000008eb921723e */ /* 0x010fe200000000ff */
[-C--:B------:R-:W-:Y:S01]  /*6d20*/  FFMA.FTZ R10, R58, R3.reuse, -R0 ;  /* 0x000000033a0a7223 */ /* 0x080fe20000010800 */
[----:B-1----:R-:W-:Y:S01]  /*6d30*/  FFMA.FTZ R8, R61, R3, -R5 ;  /* 0x000000033d087223 */ /* 0x002fe20000010805 */
[----:B------:R1:W-:Y:S01]  /*6d40*/  MUFU.EX2 R117, R9 ;  /* 0x0000000900757308 */ /* 0x0003e20000000800 */
[----:B------:R-:W-:Y:S01]  /*6d50*/  PRMT R32, R33, 0x7632, R32 ;  /* 0x0000763221207816 */ /* 0x000fe20000000020 */
[----:B------:R-:W-:Y:S01]  /*6d60*/  @!P4 HADD2 R99, -R33.H0_H0, -RZ.H0_H0 ;  /* 0xa00000ff2163c230 */ /* 0x000fe20000000900 */
[----:B------:R-:W-:-:S02]  /*6d70*/  SHF.R.U32.HI R11, RZ, 0x8, R79 ;  /* 0x00000008ff0b7819 */ /* 0x000fc4000001164f */
[----:B------:R-:W-:Y:S01]  /*6d80*/  PRMT R127, R33, 0x5410, R32 ;  /* 0x00005410217f7816 */ /* 0x000fe20000000020 */
[----:B------:R-:W-:Y:S01]  /*6d90*/  @!P1 HADD2 R100, -R32.H0_H0, -RZ.H0_H0 ;  /* 0xa00000ff20649230 */ /* 0x000fe20000000900 */
[----:B------:R-:W-:Y:S01]  /*6da0*/  @!P4 PRMT R33, R99, 0x5410, RZ ;  /* 0x000054106321c816 */ /* 0x000fe200000000ff */
[----:B------:R2:W3:Y:S01]  /*6db0*/  MUFU.EX2 R118, R8 ;  /* 0x0000000800767308 */ /* 0x0004e20000000800 */
[----:B------:R-:W-:Y:S02]  /*6dc0*/  LOP3.LUT R11, R11, 0xffff, RZ, 0xc0, !PT ;  /* 0x0000ffff0b0b7812 */ /* 0x000fe400078ec0ff */
[----:B------:R-:W-:Y:S02]  /*6dd0*/  @!P1 PRMT R32, R100, 0x5410, RZ ;  /* 0x0000541064209816 */ /* 0x000fe400000000ff */
[C---:B------:R-:W-:Y:S02]  /*6de0*/  ISETP.GE.U32.AND P1, PT, R218.reuse, R28, PT ;  /* 0x0000001cda00720c */ /* 0x040fe40003f26070 */
[----:B------:R-:W-:Y:S01]  /*6df0*/  ISETP.GE.U32.AND P6, PT, R218, R70, PT ;  /* 0x00000046da00720c */ /* 0x000fe20003fc6070 */
[----:B------:R4:W-:Y:S01]  /*6e00*/  MUFU.EX2 R140, R10 ;  /* 0x0000000a008c7308 */ /* 0x0009e20000000800 */
[----:B-1----:R-:W-:-:S02]  /*6e10*/  SHF.R.U32.HI R9, RZ, 0x10, R19 ;  /* 0x00000010ff097819 */ /* 0x002fc40000011613 */
[----:B--2---:R-:W-:Y:S02]  /*6e20*/  LOP3.LUT R8, R19, 0xffff, RZ, 0xc0, !PT ;  /* 0x0000ffff13087812 */ /* 0x004fe400078ec0ff */
[----:B---3--:R-:W-:Y:S02]  /*6e30*/  F2FP.F16.F32.PACK_AB R14, R118, R119 ;  /* 0x00000077760e723e */ /* 0x008fe400000000ff */
[----:B------:R-:W-:Y:S02]  /*6e40*/  SHF.R.U32.HI R8, RZ, 0x8, R8 ;  /* 0x00000008ff087819 */ /* 0x000fe40000011608 */
[----:B------:R-:W-:Y:S01]  /*6e50*/  PRMT R15, R14, 0x7632, R15 ;  /* 0x000076320e0f7816 */ /* 0x000fe2000000000f */
[----:B------:R-:W-:Y:S01]  /*6e60*/  @!P5 HADD2 R101, -R14.H0_H0, -RZ.H0_H0 ;  /* 0xa00000ff0e65d230 */ /* 0x000fe20000000900 */
[----:B------:R-:W-:Y:S01]  /*6e70*/  LOP3.LUT R8, R8, 0xffff, RZ, 0xc0, !PT ;  /* 0x0000ffff08087812 */ /* 0x000fe200078ec0ff */
[----:B----4-:R-:W-:Y:S01]  /*6e80*/  FFMA.FTZ R10, R16, R3, -R0 ;  /* 0x00000003100a7223 */ /* 0x010fe20000010800 */
[----:B------:R-:W-:-:S02]  /*6e90*/  SHF.R.U32.HI R19, RZ, 0x18, R19 ;  /* 0x00000018ff137819 */ /* 0x000fc40000011613 */
[----:B------:R-:W-:Y:S01]  /*6ea0*/  ISETP.GE.U32.AND P2, PT, R218, R8, PT ;  /* 0x00000008da00720c */ /* 0x000fe20003f46070 */
[----:B------:R-:W-:Y:S01]  /*6eb0*/  FFMA.FTZ R8, R48, R3, -R0 ;  /* 0x0000000330087223 */ /* 0x000fe20000010800 */
[----:B------:R-:W-:Y:S01]  /*6ec0*/  PRMT R57, R14, 0x5410, R15 ;  /* 0x000054100e397816 */ /* 0x000fe2000000000f */
[----:B------:R1:W2:Y:S01]  /*6ed0*/  MUFU.EX2 R111, R10 ;  /* 0x0000000a006f7308 */ /* 0x0002a20000000800 */
[----:B------:R-:W-:Y:S02]  /*6ee0*/  @!P5 PRMT R14, R101, 0x5410, RZ ;  /* 0x00005410650ed816 */ /* 0x000fe400000000ff */
[----:B------:R-:W-:Y:S02]  /*6ef0*/  ISETP.GE.U32.AND P5, PT, R218, R23, PT ;  /* 0x00000017da00720c */ /* 0x000fe40003fa6070 */
[----:B------:R-:W-:Y:S01]  /*6f00*/  LOP3.LUT R16, R40, 0xff, RZ, 0xc0, !PT ;  /* 0x000000ff28107812 */ /* 0x000fe200078ec0ff */
[----:B------:R-:W-:Y:S02]  /*6f10*/  ST.E.U16 desc[UR4][R12.64], R14 ;  /* 0x0000000e0c007985 */ /* 0x000fe4000c101504 */
[----:B------:R3:W4:Y:S02]  /*6f20*/  MUFU.EX2 R116, R8 ;  /* 0x0000000800747308 */ /* 0x0007240000000800 */
[----:B------:R-:W-:-:S05]  /*6f30*/  @!P2 HADD2 R102, -R15.H0_H0, -RZ.H0_H0 ;  /* 0xa00000ff0f66a230 */ /* 0x000fca0000000900 */
[----:B------:R-:W-:Y:S02]  /*6f40*/  @!P2 PRMT R15, R102, 0x5410, RZ ;  /* 0x00005410660fa816 */ /* 0x000fe400000000ff */
[----:B------:R-:W-:Y:S02]  /*6f50*/  ISETP.GE.U32.AND P2, PT, R218, R19, PT ;  /* 0x00000013da00720c */ /* 0x000fe40003f46070 */
[----:B-1----:R-:W-:Y:S01]  /*6f60*/  LOP3.LUT R10, R18, 0xff, RZ, 0xc0, !PT ;  /* 0x000000ff120a7812 */ /* 0x002fe200078ec0ff */
[----:B------:R1:W-:Y:S01]  /*6f70*/  ST.E.U16 desc[UR4][R12.64+0x2], R15 ;  /* 0x0000020f0c007985 */ /* 0x0003e2000c101504 */
[----:B--2---:R-:W-:Y:S02]  /*6f80*/  F2FP.F16.F32.PACK_AB R26, R111, R140 ;  /* 0x0000008c6f1a723e */ /* 0x004fe400000000ff */
[----:B---3--:R-:W-:Y:S01]  /*6f90*/  LOP3.LUT R8, R9, 0xff, RZ, 0xc0, !PT ;  /* 0x000000ff09087812 */ /* 0x008fe200078ec0ff */
[----:B------:R-:W-:Y:S01]  /*6fa0*/  FFMA.FTZ R9, R56, R3, -R5 ;  /* 0x0000000338097223 */ /* 0x000fe20000010805 */
[----:B----4-:R-:W-:-:S02]  /*6fb0*/  F2FP.F16.F32.PACK_AB R28, R116, R117 ;  /* 0x00000075741c723e */ /* 0x010fc400000000ff */
[----:B------:R-:W-:Y:S01]  /*6fc0*/  ISETP.GE.U32.AND P4, PT, R218, R8, PT ;  /* 0x00000008da00720c */ /* 0x000fe20003f86070 */
[----:B------:R-:W-:Y:S01]  /*6fd0*/  FFMA.FTZ R8, R47, R3, -R5 ;  /* 0x000000032f087223 */ /* 0x000fe20000010805 */
[----:B------:R-:W-:Y:S01]  /*6fe0*/  MUFU.EX2 R109, R9 ;  /* 0x00000009006d7308 */ /* 0x000fe20000000800 */
[----:B------:R-:W-:Y:S02]  /*6ff0*/  PRMT R27, R28, 0x7632, R27 ;  /* 0x000076321c1b7816 */ /* 0x000fe4000000001b */
[----:B------:R-:W-:Y:S02]  /*7000*/  PRMT R25, R26, 0x7632, R25 ;  /* 0x000076321a197816 */ /* 0x000fe40000000019 */
[----:B------:R-:W-:Y:S01]  /*7010*/  PRMT R56, R28, 0x5410, R27 ;  /* 0x000054101c387816 */ /* 0x000fe2000000001b */
[----:B------:R-:W-:Y:S02]  /*7020*/  @!P2 HADD2 R104, -R27.H0_H0, -RZ.H0_H0 ;  /* 0xa00000ff1b68a230 */ /* 0x000fe40000000900 */
[----:B------:R2:W3:Y:S01]  /*7030*/  MUFU.EX2 R141, R8 ;  /* 0x00000008008d7308 */ /* 0x0004e20000000800 */
[----:B------:R-:W-:-:S02]  /*7040*/  @!P6 HADD2 R112, -R25.H0_H0, -RZ.H0_H0 ;  /* 0xa00000ff1970e230 */ /* 0x000fc40000000900 */
[----:B------:R-:W-:Y:S01]  /*7050*/  @!P4 HADD2 R103, -R28.H0_H0, -RZ.H0_H0 ;  /* 0xa00000ff1c67c230 */ /* 0x000fe20000000900 */
[----:B------:R-:W-:-:S04]  /*7060*/  @!P2 PRMT R27, R104, 0x5410, RZ ;  /* 0x00005410681ba816 */ /* 0x000fc800000000ff */
[----:B------:R-:W-:Y:S02]  /*7070*/  @!P4 PRMT R28, R103, 0x5410, RZ ;  /* 0x00005410671cc816 */ /* 0x000fe400000000ff */
[----:B------:R-:W-:Y:S01]  /*7080*/  ISETP.GE.U32.AND P4, PT, R218, R11, PT ;  /* 0x0000000bda00720c */ /* 0x000fe20003f86070 */
[----:B--2---:R-:W-:Y:S01]  /*7090*/  IMAD.WIDE.U32 R8, R62, -0x326172a9, RZ ;  /* 0xcd9e8d573e087825 */ /* 0x004fe200078e00ff */
[----:B---3--:R-:W-:-:S04]  /*70a0*/  F2FP.F16.F32.PACK_AB R24, R141, R109 ;  /* 0x0000006d8d18723e */ /* 0x008fc800000000ff */
[----:B------:R-:W-:Y:S01]  /*70b0*/  LOP3.LUT R29, R9, R250, R44, 0x96, !PT ;  /* 0x000000fa091d7212 */ /* 0x000fe200078e962c */
[----:B------:R-:W-:Y:S01]  /*70c0*/  @!P0 HADD2 R105, -R24.H0_H0, -RZ.H0_H0 ;  /* 0xa00000ff18698230 */ /* 0x000fe20000000900 */
[----:B------:R-:W-:Y:S02]  /*70d0*/  LOP3.LUT R48, R8, 0xffff, RZ, 0xc0, !PT ;  /* 0x0000ffff08307812 */ /* 0x000fe400078ec0ff */
[----:B------:R-:W-:Y:S02]  /*70e0*/  LOP3.LUT R9, R82, 0xff, RZ, 0xc0, !PT ;  /* 0x000000ff52097812 */ /* 0x000fe400078ec0ff */
[----:B------:R-:W-:Y:S02]  /*70f0*/  LOP3.LUT R55, R8, 0xff, RZ, 0xc0, !PT ;  /* 0x000000ff08377812 */ /* 0x000fe400078ec0ff */
[--C-:B------:R-:W-:Y:S02]  /*7100*/  SHF.R.U32.HI R50, RZ, 0x10, R8.reuse ;  /* 0x00000010ff327819 */ /* 0x100fe40000011608 */
[----:B------:R-:W-:Y:S01]  /*7110*/  SHF.R.U32.HI R52, RZ, 0x18, R8 ;  /* 0x00000018ff347819 */ /* 0x000fe20000011608 */
[--C-:B------:R-:W-:Y:S01]  /*7120*/  FFMA.FTZ R8, R53, R3, -R5.reuse ;  /* 0x0000000335087223 */ /* 0x100fe20000010805 */
[----:B------:R-:W-:Y:S01]  /*7130*/  ISETP.GE.U32.AND P2, PT, R218, R9, PT ;  /* 0x00000009da00720c */ /* 0x000fe20003f46070 */
[----:B------:R-:W-:Y:S01]  /*7140*/  FFMA.FTZ R9, R54, R3, -R5 ;  /* 0x0000000336097223 */ /* 0x000fe20000010805 */
[----:B------:R-:W-:Y:S01]  /*7150*/  PRMT R23, R24, 0x7632, R23 ;  /* 0x0000763218177816 */ /* 0x000fe20000000017 */
[----:B------:R2:W-:Y:S01]  /*7160*/  MUFU.EX2 R108, R8 ;  /* 0x00000008006c7308 */ /* 0x0005e20000000800 */
[----:B------:R-:W-:-:S02]  /*7170*/  PRMT R53, R26, 0x5410, R25 ;  /* 0x000054101a357816 */ /* 0x000fc40000000019 */
[----:B------:R-:W-:Y:S01]  /*7180*/  PRMT R54, R24, 0x5410, R23 ;  /* 0x0000541018367816 */ /* 0x000fe20000000017 */
[----:B------:R-:W-:Y:S01]  /*7190*/  @!P4 HADD2 R106, -R23.H0_H0, -RZ.H0_H0 ;  /* 0xa00000ff176ac230 */ /* 0x000fe20000000900 */
[----:B------:R-:W-:Y:S02]  /*71a0*/  @!P0 PRMT R24, R105, 0x5410, RZ ;  /* 0x0000541069188816 */ /* 0x000fe400000000ff */
[----:B------:R-:W-:Y:S01]  /*71b0*/  ISETP.GE.U32.AND P0, PT, R218, R10, PT ;  /* 0x0000000ada00720c */ /* 0x000fe20003f06070 */
[----:B------:R3:W4:Y:S01]  /*71c0*/  MUFU.EX2 R110, R9 ;  /* 0x00000009006e7308 */ /* 0x0007220000000800 */
[----:B------:R-:W-:Y:S01]  /*71d0*/  @!P4 PRMT R23, R106, 0x5410, RZ ;  /* 0x000054106a17c816 */ /* 0x000fe200000000ff */
[----:B------:R-:W-:Y:S01]  /*71e0*/  @!P2 HADD2 R107, -R26.H0_H0, -RZ.H0_H0 ;  /* 0xa00000ff1a6ba230 */ /* 0x000fe20000000900 */
[----:B------:R-:W-:Y:S02]  /*71f0*/  @!P6 PRMT R25, R112, 0x5410, RZ ;  /* 0x000054107019e816 */ /* 0x000fe400000000ff */
[----:B------:R-:W-:-:S02]  /*7200*/  SHF.R.U32.HI R10, RZ, 0x8, R84 ;  /* 0x00000008ff0a7819 */ /* 0x000fc40000011654 */
[----:B------:R-:W-:Y:S02]  /*7210*/  @!P2 PRMT R26, R107, 0x5410, RZ ;  /* 0x000054106b1aa816 */ /* 0x000fe400000000ff */
[----:B--2---:R-:W-:-:S04]  /*7220*/  LOP3.LUT R8, R18, 0xffff, RZ, 0xc0, !PT ;  /* 0x0000ffff12087812 */ /* 0x004fc800078ec0ff */
[----:B------:R-:W-:-:S04]  /*7230*/  SHF.R.U32.HI R8, RZ, 0x8, R8 ;  /* 0x00000008ff087819 */ /* 0x000fc80000011608 */
[----:B------:R-:W-:Y:S01]  /*7240*/  LOP3.LUT R8, R8, 0xffff, RZ, 0xc0, !PT ;  /* 0x0000ffff08087812 */ /* 0x000fe200078ec0ff */
[----:B---3--:R-:W-:Y:S01]  /*7250*/  FFMA.FTZ R9, R17, R3, -R0 ;  /* 0x0000000311097223 */ /* 0x008fe20000010800 */
[----:B----4-:R-:W-:Y:S02]  /*7260*/  F2FP.F16.F32.PACK_AB R22, R110, R108 ;  /* 0x0000006c6e16723e */ /* 0x010fe400000000ff */
[----:B------:R-:W-:Y:S01]  /*7270*/  ISETP.GE.U32.AND P4, PT, R218, R8, PT ;  /* 0x00000008da00720c */ /* 0x000fe20003f86070 */
[----:B------:R2:W-:Y:S01]  /*7280*/  MUFU.EX2 R94, R9 ;  /* 0x00000009005e7308 */ /* 0x0005e20000000800 */
[----:B------:R-:W-:Y:S01]  /*7290*/  SHF.R.U32.HI R8, RZ, 0x18, R18 ;  /* 0x00000018ff087819 */ /* 0x000fe20000011612 */
[----:B------:R-:W-:Y:S01]  /*72a0*/  @!P0 HADD2 R113, -R22.H0_H0, -RZ.H0_H0 ;  /* 0xa00000ff16718230 */ /* 0x000fe20000000900 */
[----:B------:R-:W-:Y:S02]  /*72b0*/  PRMT R21, R22, 0x7632, R21 ;  /* 0x0000763216157816 */ /* 0x000fe40000000015 */
[----:B------:R-:W-:-:S02]  /*72c0*/  ISETP.GE.U32.AND P2, PT, R218, R8, PT ;  /* 0x00000008da00720c */ /* 0x000fc40003f46070 */
[----:B------:R-:W-:Y:S02]  /*72d0*/  LOP3.LUT R8, R64, 0xff, RZ, 0xc0, !PT ;  /* 0x000000ff40087812 */ /* 0x000fe400078ec0ff */
[----:B------:R-:W-:Y:S02]  /*72e0*/  SHF.R.U32.HI R18, RZ, 0x10, R18 ;  /* 0x00000010ff127819 */ /* 0x000fe40000011612 */
[----:B------:R-:W-:Y:S01]  /*72f0*/  ISETP.GE.U32.AND P6, PT, R218, R8, PT ;  /* 0x00000008da00720c */ /* 0x000fe20003fc6070 */
[----:B------:R-:W-:Y:S01]  /*7300*/  @!P4 HADD2 R114, -R21.H0_H0, -RZ.H0_H0 ;  /* 0xa00000ff1572c230 */ /* 0x000fe20000000900 */
[----:B------:R-:W-:Y:S02]  /*7310*/  SHF.R.U32.HI R8, RZ, 0x18, R41 ;  /* 0x00000018ff087819 */ /* 0x000fe40000011629 */
[----:B------:R-:W-:Y:S01]  /*7320*/  PRMT R128, R22, 0x5410, R21 ;  /* 0x0000541016807816 */ /* 0x000fe20000000015 */
[----:B--2---:R-:W-:Y:S01]  /*7330*/  FFMA.FTZ R9, R20, R3, -R0 ;  /* 0x0000000314097223 */ /* 0x004fe20000010800 */
[----:B------:R-:W-:-:S02]  /*7340*/  @!P0 PRMT R22, R113, 0x5410, RZ ;  /* 0x0000541071168816 */ /* 0x000fc400000000ff */
[----:B------:R-:W-:Y:S01]  /*7350*/  ISETP.GE.U32.AND P0, PT, R218, R8, PT ;  /* 0x00000008da00720c */ /* 0x000fe20003f06070 */
[----:B------:R2:W3:Y:S01]  /*7360*/  MUFU.EX2 R93, R9 ;  /* 0x00000009005d7308 */ /* 0x0004e20000000800 */
[----:B------:R-:W-:Y:S01]  /*7370*/  FFMA.FTZ R8, R60, R3, -R5 ;  /* 0x000000033c087223 */ /* 0x000fe20000010805 */
[----:B------:R-:W-:-:S06]  /*7380*/  @!P4 PRMT R21, R114, 0x5410, RZ ;  /* 0x000054107215c816 */ /* 0x000fcc00000000ff */
[----:B------:R4:W-:Y:S01]  /*7390*/  MUFU.EX2 R95, R8 ;  /* 0x00000008005f7308 */ /* 0x0009e20000000800 */
[----:B--2---:R-:W-:Y:S01]  /*73a0*/  FFMA.FTZ R9, R59, R3, -R5 ;  /* 0x000000033b097223 */ /* 0x004fe20000010805 */
[----:B------:R-:W-:Y:S01]  /*73b0*/  LOP3.LUT R5, R18, 0xff, RZ, 0xc0, !PT ;  /* 0x000000ff12057812 */ /* 0x000fe200078ec0ff */
[----:B------:R-:W-:Y:S01]  /*73c0*/  IMAD.SHL.U32 R18, R147, 0x8, RZ ;  /* 0x0000000893127824 */ /* 0x000fe200078e00ff */
[----:B---3--:R-:W-:-:S04]  /*73d0*/  F2FP.F16.F32.PACK_AB R20, R93, R94 ;  /* 0x0000005e5d14723e */ /* 0x008fc800000000ff */
[----:B------:R2:W3:Y:S01]  /*73e0*/  MUFU.EX2 R92, R9 ;  /* 0x00000009005c7308 */ /* 0x0004e20000000800 */
[----:B------:R-:W-:Y:S01]  /*73f0*/  ISETP.GE.U32.AND P4, PT, R218, R5, PT ;  /* 0x00000005da00720c */ /* 0x000fe20003f86070 */
[----:B------:R-:W-:Y:S01]  /*7400*/  IMAD.WIDE R18, R18, 0x2, R12 ;  /* 0x0000000212127825 */ /* 0x000fe200078e020c */
[----:B------:R-:W-:-:S03]  /*7410*/  SHF.R.U32.HI R5, RZ, 0x8, R63 ;  /* 0x00000008ff057819 */ /* 0x000fc6000001163f */
[----:B----4-:R-:W-:Y:S01]  /*7420*/  FFMA.FTZ R8, R45, R3, -R0 ;  /* 0x000000032d087223 */ /* 0x010fe20000010800 */
[----:B------:R-:W-:Y:S02]  /*7430*/  PRMT R11, R20, 0x7632, R11 ;  /* 0x00007632140b7816 */ /* 0x000fe4000000000b */
[----:B------:R-:W-:Y:S01]  /*7440*/  PRMT R62, R67, 0x5410, R5 ;  /* 0x00005410433e7816 */ /* 0x000fe20000000005 */
[----:B------:R4:W-:Y:S01]  /*7450*/  MUFU.EX2 R79, R8 ;  /* 0x00000008004f7308 */ /* 0x0009e20000000800 */
[----:B------:R-:W-:Y:S01]  /*7460*/  LOP3.LUT R5, R68, 0xff, RZ, 0xc0, !PT ;  /* 0x000000ff44057812 */ /* 0x000fe200078ec0ff */
[----:B------:R-:W-:Y:S01]  /*7470*/  @!P2 HADD2 R122, -R11.H0_H0, -RZ.H0_H0 ;  /* 0xa00000ff0b7aa230 */ /* 0x000fe20000000900 */
[----:B------:R-:W-:Y:S01]  /*7480*/  PRMT R129, R20, 0x5410, R11 ;  /* 0x0000541014817816 */ /* 0x000fe2000000000b */
[----:B------:R-:W-:Y:S01]  /*7490*/  ST.E.U16 desc[UR4][R18.64], R28 ;  /* 0x0000001c12007985 */ /* 0x000fe2000c101504 */
[----:B------:R-:W-:Y:S01]  /*74a0*/  PRMT R59, R5, 0x5410, R69 ;  /* 0x00005410053b7816 */ /* 0x000fe20000000045 */
[----:B------:R-:W-:-:S02]  /*74b0*/  @!P4 HADD2 R115, -R20.H0_H0, -RZ.H0_H0 ;  /* 0xa00000ff1473c230 */ /* 0x000fc40000000900 */
[-C--:B------:R-:W-:Y:S01]  /*74c0*/  FFMA.FTZ R5, R83, R3.reuse, -R6 ;  /* 0x0000000353057223 */ /* 0x080fe20000010806 */
[----:B------:R-:W-:Y:S01]  /*74d0*/  PRMT R45, R86, 0x5410, R10 ;  /* 0x00005410562d7816 */ /* 0x000fe2000000000a */
[----:B------:R-:W-:Y:S01]  /*74e0*/  ST.E.U16 desc[UR4][R18.64+0x2], R27 ;  /* 0x0000021b12007985 */ /* 0x000fe2000c101504 */
[----:B--2---:R-:W-:Y:S01]  /*74f0*/  LOP3.LUT R9, R85, 0xff, RZ, 0xc0, !PT ;  /* 0x000000ff55097812 */ /* 0x004fe200078ec0ff */
[----:B------:R2:W-:Y:S01]  /*7500*/  MUFU.EX2 R61, R5 ;  /* 0x00000005003d7308 */ /* 0x0005e20000000800 */
[----:B------:R-:W-:Y:S02]  /*7510*/  @!P4 PRMT R20, R115, 0x5410, RZ ;  /* 0x000054107314c816 */ /* 0x000fe400000000ff */
[----:B---3--:R-:W-:Y:S02]  /*7520*/  F2FP.F16.F32.PACK_AB R10, R95, R92 ;  /* 0x0000005c5f0a723e */ /* 0x008fe400000000ff */
[----:B------:R-:W-:Y:S01]  /*7530*/  PRMT R47, R9, 0x5410, R87 ;  /* 0x00005410092f7816 */ /* 0x000fe20000000057 */
[----:B----4-:R-:W-:Y:S01]  /*7540*/  FFMA.FTZ R8, R46, R3, -R0 ;  /* 0x000000032e087223 */ /* 0x010fe20000010800 */
[----:B------:R-:W-:Y:S01]  /*7550*/  SHF.R.U32.HI R0, RZ, 0x8, R65 ;  /* 0x00000008ff007819 */ /* 0x000fe20000011641 */
[----:B------:R-:W-:Y:S01]  /*7560*/  @!P1 HADD2 R123, -R10.H0_H0, -RZ.H0_H0 ;  /* 0xa00000ff0a7b9230 */ /* 0x000fe20000000900 */
[----:B------:R-:W-:Y:S01]  /*7570*/  PRMT R9, R10, 0x7632, R9 ;  /* 0x000076320a097816 */ /* 0x000fe20000000009 */
[----:B------:R3:W-:Y:S01]  /*7580*/  MUFU.EX2 R77, R8 ;  /* 0x00000008004d7308 */ /* 0x0007e20000000800 */
[----:B------:R-:W-:Y:S01]  /*7590*/  PRMT R58, R66, 0x5410, R0 ;  /* 0x00005410423a7816 */ /* 0x000fe20000000000 */
[----:B------:R-:W-:Y:S01]  /*75a0*/  IMAD R46, R147, 0x48, RZ ;  /* 0x00000048932e7824 */ /* 0x000fe200078e02ff */
[----:B------:R-:W-:-:S02]  /*75b0*/  SHF.R.U32.HI R0, RZ, 0x8, R71 ;  /* 0x00000008ff007819 */ /* 0x000fc40000011647 */
[----:B------:R-:W-:Y:S01]  /*75c0*/  @!P2 PRMT R11, R122, 0x5410, RZ ;  /* 0x000054107a0ba816 */ /* 0x000fe200000000ff */
[----:B-1----:R-:W-:Y:S01]  /*75d0*/  IMAD.WIDE R14, R46, 0x2, R12 ;  /* 0x000000022e0e7825 */ /* 0x002fe200078e020c */
[----:B------:R-:W-:-:S03]  /*75e0*/  LOP3.LUT R0, R0, 0xffff, RZ, 0xc0, !PT ;  /* 0x0000ffff00007812 */ /* 0x000fc600078ec0ff */
[-CC-:B--2---:R-:W-:Y:S01]  /*75f0*/  FFMA.FTZ R5, R78, R3.reuse, -R6.reuse ;  /* 0x000000034e057223 */ /* 0x184fe20000010806 */
[----:B------:R-:W-:Y:S02]  /*7600*/  PRMT R130, R10, 0x5410, R9 ;  /* 0x000054100a827816 */ /* 0x000fe40000000009 */
[----:B------:R-:W-:Y:S01]  /*7610*/  ISETP.GE.U32.AND P4, PT, R218, R0, PT ;  /* 0x00000000da00720c */ /* 0x000fe20003f86070 */
[----:B------:R1:W2:Y:S01]  /*7620*/  MUFU.EX2 R60, R5 ;  /* 0x00000005003c7308 */ /* 0x0002a20000000800 */
[--C-:B------:R-:W-:Y:S02]  /*7630*/  SHF.R.U32.HI R0, RZ, 0x18, R7.reuse ;  /* 0x00000018ff007819 */ /* 0x100fe40000011607 */
[----:B------:R-:W-:Y:S01]  /*7640*/  SHF.R.U32.HI R7, RZ, 0x10, R7 ;  /* 0x00000010ff077819 */ /* 0x000fe20000011607 */
[-CC-:B---3--:R-:W-:Y:S01]  /*7650*/  FFMA.FTZ R8, R80, R3.reuse, -R6.reuse ;  /* 0x0000000350087223 */ /* 0x188fe20000010806 */
[----:B------:R-:W-:Y:S01]  /*7660*/  FFMA.FTZ R3, R81, R3, -R6 ;  /* 0x0000000351037223 */ /* 0x000fe20000010806 */
[----:B------:R-:W-:-:S02]  /*7670*/  ISETP.GE.U32.AND P2, PT, R218, R0, PT ;  /* 0x00000000da00720c */ /* 0x000fc40003f46070 */
[----:B------:R-:W-:Y:S01]  /*7680*/  LOP3.LUT R0, R40, 0xffff, RZ, 0xc0, !PT ;  /* 0x0000ffff28007812 */ /* 0x000fe200078ec0ff */
[----:B------:R-:W-:Y:S01]  /*7690*/  MUFU.EX2 R76, R8 ;  /* 0x00000008004c7308 */ /* 0x000fe20000000800 */
[----:B------:R-:W-:Y:S02]  /*76a0*/  LOP3.LUT R7, R7, 0xff, RZ, 0xc0, !PT ;  /* 0x000000ff07077812 */ /* 0x000fe400078ec0ff */
[----:B------:R-:W-:Y:S01]  /*76b0*/  @!P4 HADD2 R125, -R9.H0_H0, -RZ.H0_H0 ;  /* 0xa00000ff097dc230 */ /* 0x000fe20000000900 */
[----:B------:R-:W-:Y:S02]  /*76c0*/  SHF.R.U32.HI R0, RZ, 0x8, R0 ;  /* 0x00000008ff007819 */ /* 0x000fe40000011600 */
[----:B------:R-:W-:Y:S02]  /*76d0*/  @!P1 PRMT R10, R123, 0x5410, RZ ;  /* 0x000054107b0a9816 */ /* 0x000fe400000000ff */
[----:B-1----:R-:W-:Y:S01]  /*76e0*/  SHF.R.U32.HI R5, RZ, 0x10, R41 ;  /* 0x00000010ff057819 */ /* 0x002fe20000011629 */
[----:B------:R1:W3:Y:S01]  /*76f0*/  MUFU.EX2 R63, R3 ;  /* 0x00000003003f7308 */ /* 0x0002e20000000800 */
[----:B------:R-:W-:-:S02]  /*7700*/  @!P4 PRMT R9, R125, 0x5410, RZ ;  /* 0x000054107d09c816 */ /* 0x000fc400000000ff */
[----:B------:R-:W-:Y:S02]  /*7710*/  ISETP.GE.U32.AND P4, PT, R218, R7, PT ;  /* 0x00000007da00720c */ /* 0x000fe40003f86070 */
[----:B------:R-:W-:Y:S01]  /*7720*/  PRMT R41, R16, 0x5410, R0 ;  /* 0x0000541010297816 */ /* 0x000fe20000000000 */
[----:B------:R-:W-:Y:S01]  /*7730*/  IMAD.SHL.U32 R16, R147, 0x40, RZ ;  /* 0x0000004093107824 */ /* 0x000fe200078e00ff */
[----:B------:R-:W-:Y:S02]  /*7740*/  LOP3.LUT R5, R5, 0xff, RZ, 0xc0, !PT ;  /* 0x000000ff05057812 */ /* 0x000fe400078ec0ff */
[----:B------:R-:W-:Y:S01]  /*7750*/  SHF.R.U32.HI R0, RZ, 0x10, R40 ;  /* 0x00000010ff007819 */ /* 0x000fe20000011628 */
[----:B------:R-:W-:Y:S01]  /*7760*/  IMAD.WIDE R16, R16, 0x2, R12 ;  /* 0x0000000210107825 */ /* 0x000fe200078e020c */
[----:B--2---:R-:W-:Y:S02]  /*7770*/  F2FP.F16.F32.PACK_AB R6, R60, R61 ;  /* 0x0000003d3c06723e */ /* 0x004fe400000000ff */
[----:B------:R-:W-:-:S02]  /*7780*/  ISETP.GE.U32.AND P1, PT, R218, R5, PT ;  /* 0x00000005da00720c */ /* 0x000fc40003f26070 */
[----:B------:R-:W-:Y:S01]  /*7790*/  LOP3.LUT R0, R0, 0xff, RZ, 0xc0, !PT ;  /* 0x000000ff00007812 */ /* 0x000fe200078ec0ff */
[----:B------:R-:W-:Y:S01]  /*77a0*/  @!P4 HADD2 R144, -R6.H0_H0, -RZ.H0_H0 ;  /* 0xa00000ff0690c230 */ /* 0x000fe20000000900 */
[----:B-1----:R-:W-:Y:S01]  /*77b0*/  SHF.R.U32.HI R3, RZ, 0x18, R40 ;  /* 0x00000018ff037819 */ /* 0x002fe20000011628 */
[----:B------:R-:W-:Y:S01]  /*77c0*/  ST.E.U16 desc[UR4][R16.64], R39 ;  /* 0x0000002710007985 */ /* 0x000fe2000c101504 */
[----:B------:R-:W-:Y:S02]  /*77d0*/  PRMT R5, R6, 0x7632, R5 ;  /* 0x0000763206057816 */ /* 0x000fe40000000005 */
[----:B------:R-:W-:Y:S01]  /*77e0*/  PRMT R40, R0, 0x5410, R3 ;  /* 0x0000541000287816 */ /* 0x000fe20000000003 */
[----:B------:R-:W-:Y:S01]  /*77f0*/  ST.E.U16 desc[UR4][R16.64+0x2], R38 ;  /* 0x0000022610007985 */ /* 0x000fe2000c101504 */
[----:B---3--:R-:W-:Y:S01]  /*7800*/  F2FP.F16.F32.PACK_AB R3, R63, R76 ;  /* 0x0000004c3f03723e */ /* 0x008fe200000000ff */
[----:B------:R-:W-:Y:S01]  /*7810*/  @!P2 HADD2 R139, -R5.H0_H0, -RZ.H0_H0 ;  /* 0xa00000ff058ba230 */ /* 0x000fe20000000900 */
[----:B------:R-:W-:-:S02]  /*7820*/  PRMT R44, R6, 0x5410, R5 ;  /* 0x00005410062c7816 */ /* 0x000fc40000000005 */
[----:B------:R-:W-:Y:S01]  /*7830*/  PRMT R0, R3, 0x7632, R0 ;  /* 0x0000763203007816 */ /* 0x000fe20000000000 */
[----:B------:R-:W-:Y:S01]  /*7840*/  @!P1 HADD2 R138, -R3.H0_H0, -RZ.H0_H0 ;  /* 0xa00000ff038a9230 */ /* 0x000fe20000000900 */
[----:B------:R-:W-:Y:S02]  /*7850*/  F2FP.F16.F32.PACK_AB R8, R77, R79 ;  /* 0x0000004f4d08723e */ /* 0x000fe400000000ff */
[----:B------:R-:W-:Y:S01]  /*7860*/  @!P4 PRMT R6, R144, 0x5410, RZ ;  /* 0x000054109006c816 */ /* 0x000fe200000000ff */
[----:B------:R-:W-:Y:S01]  /*7870*/  @!P0 HADD2 R145, -R0.H0_H0, -RZ.H0_H0 ;  /* 0xa00000ff00918230 */ /* 0x000fe20000000900 */
[----:B------:R-:W-:Y:S01]  /*7880*/  @!P2 PRMT R5, R139, 0x5410, RZ ;  /* 0x000054108b05a816 */ /* 0x000fe200000000ff */
[----:B------:R-:W-:Y:S01]  /*7890*/  @!P6 HADD2 R136, -R8.H0_H0, -RZ.H0_H0 ;  /* 0xa00000ff0888e230 */ /* 0x000fe20000000900 */
[----:B------:R-:W-:Y:S01]  /*78a0*/  PRMT R7, R8, 0x7632, R7 ;  /* 0x0000763208077816 */ /* 0x000fe20000000007 */
[----:B------:R1:W-:Y:S01]  /*78b0*/  ST.E.U16 desc[UR4][R14.64], R6 ;  /* 0x000000060e007985 */ /* 0x0003e2000c101504 */
[----:B------:R-:W-:-:S02]  /*78c0*/  PRMT R125, R3, 0x5410, R0 ;  /* 0x00005410037d7816 */ /* 0x000fc40000000000 */
[----:B------:R-:W-:Y:S01]  /*78d0*/  @!P0 PRMT R0, R145, 0x5410, RZ ;  /* 0x0000541091008816 */ /* 0x000fe200000000ff */
[----:B------:R2:W-:Y:S01]  /*78e0*/  ST.E.U16 desc[UR4][R14.64+0x2], R5 ;  /* 0x000002050e007985 */ /* 0x0005e2000c101504 */
[----:B------:R-:W-:Y:S01]  /*78f0*/  @!P5 HADD2 R137, -R7.H0_H0, -RZ.H0_H0 ;  /* 0xa00000ff0789d230 */ /* 0x000fe20000000900 */
[----:B------:R-:W-:Y:S02]  /*7900*/  @!P1 PRMT R3, R138, 0x5410, RZ ;  /* 0x000054108a039816 */ /* 0x000fe400000000ff */
[----:B------:R3:W-:Y:S01]  /*7910*/  ST.E.U16 desc[UR4][R12.64+0x10], R24 ;  /* 0x000010180c007985 */ /* 0x0007e2000c101504 */
[----:B------:R-:W-:Y:S02]  /*7920*/  PRMT R131, R8, 0x5410, R7 ;  /* 0x0000541008837816 */ /* 0x000fe40000000007 */
[----:B------:R-:W-:Y:S01]  /*7930*/  @!P6 PRMT R8, R136, 0x5410, RZ ;  /* 0x000054108808e816 */ /* 0x000fe200000000ff */
[----:B------:R4:W-:Y:S01]  /*7940*/  ST.E.U16 desc[UR4][R12.64+0x12], R23 ;  /* 0x000012170c007985 */ /* 0x0009e2000c101504 */
[----:B------:R-:W-:-:S02]  /*7950*/  @!P5 PRMT R7, R137, 0x5410, RZ ;  /* 0x000054108907d816 */ /* 0x000fc400000000ff */
[----:B------:R-:W-:Y:S01]  /*7960*/  PRMT R68, R218, 0x7054, R218 ;  /* 0x00007054da447816 */ /* 0x000fe200000000da */
[----:B------:R-:W-:Y:S01]  /*7970*/  ST.E.U16 desc[UR4][R18.64+0x10], R26 ;  /* 0x0000101a12007985 */ /* 0x000fe2000c101504 */
[----:B------:R-:W-:-:S03]  /*7980*/  IADD3 R220, P0, R12, -0x40, RZ ;  /* 0xffffffc00cdc7810 */ /* 0x000fc60007f1e0ff */
[----:B------:R-:W-:Y:S01]  /*7990*/  ST.E.U16 desc[UR4][R18.64+0x12], R25 ;  /* 0x0000121912007985 */ /* 0x000fe2000c101504 */
[----:B------:R-:W-:-:S03]  /*79a0*/  IADD3.X R221, R13, -0x1, RZ, P0, !PT ;  /* 0xffffffff0ddd7810 */ /* 0x000fc600007fe4ff */
[----:B------:R-:W-:Y:S01]  /*79b0*/  ST.E.U16 desc[UR4][R16.64+0x10], R51 ;  /* 0x0000103310007985 */ /* 0x000fe2000c101504 */
[----:B-1----:R-:W-:-:S03]  /*79c0*/  LOP3.LUT R6, R50, 0xff, RZ, 0xc0, !PT ;  /* 0x000000ff32067812 */ /* 0x002fc600078ec0ff */
[----:B------:R-:W-:Y:S01]  /*79d0*/  ST.E.U16 desc[UR4][R16.64+0x12], R49 ;  /* 0x0000123110007985 */ /* 0x000fe2000c101504 */
[----:B--2---:R-:W-:-:S03]  /*79e0*/  SHF.R.U32.HI R5, RZ, 0x18, R29 ;  /* 0x00000018ff057819 */ /* 0x004fc6000001161d */
[----:B------:R-:W-:Y:S01]  /*79f0*/  ST.E.U16 desc[UR4][R14.64+0x10], R37 ;  /* 0x000010250e007985 */ /* 0x000fe2000c101504 */
[----:B---3--:R-:W-:-:S03]  /*7a00*/  SHF.R.U32.HI R24, RZ, 0x18, R42 ;  /* 0x00000018ff187819 */ /* 0x008fc6000001162a */
[----:B------:R-:W-:Y:S01]  /*7a10*/  ST.E.U16 desc[UR4][R14.64+0x12], R36 ;  /* 0x000012240e007985 */ /* 0x000fe2000c101504 */
[----:B----4-:R-:W-:-:S03]  /*7a20*/  LOP3.LUT R23, R42, 0xff, RZ, 0xc0, !PT ;  /* 0x000000ff2a177812 */ /* 0x010fc600078ec0ff */
[----:B------:R-:W-:Y:S04]  /*7a30*/  ST.E.U16 desc[UR4][R12.64+0x20], R22 ;  /* 0x000020160c007985 */ /* 0x000fe8000c101504 */
[----:B------:R-:W-:Y:S04]  /*7a40*/  ST.E.U16 desc[UR4][R12.64+0x22], R21 ;  /* 0x000022150c007985 */ /* 0x000fe8000c101504 */
[----:B------:R1:W-:Y:S04]  /*7a50*/  ST.E.U16 desc[UR4][R18.64+0x20], R20 ;  /* 0x0000201412007985 */ /* 0x0003e8000c101504 */
[----:B------:R-:W-:Y:S04]  /*7a60*/  ST.E.U16 desc[UR4][R18.64+0x22], R11 ;  /* 0x0000220b12007985 */ /* 0x000fe8000c101504 */
[----:B------:R-:W-:Y:S04]  /*7a70*/  ST.E.U16 desc[UR4][R16.64+0x20], R35 ;  /* 0x0000202310007985 */ /* 0x000fe8000c101504 */
[----:B------:R-:W-:Y:S04]  /*7a80*/  ST.E.U16 desc[UR4][R16.64+0x22], R34 ;  /* 0x0000222210007985 */ /* 0x000fe8000c101504 */
[----:B------:R2:W-:Y:S04]  /*7a90*/  ST.E.U16 desc[UR4][R14.64+0x22], R0 ;  /* 0x000022000e007985 */ /* 0x0005e8000c101504 */
[----:B------:R3:W-:Y:S04]  /*7aa0*/  ST.E.U16 desc[UR4][R14.64+0x20], R3 ;  /* 0x000020030e007985 */ /* 0x0007e8000c101504 */
[----:B------:R-:W-:Y:S01]  /*7ab0*/  ST.E.U16 desc[UR4][R12.64+0x30], R10 ;  /* 0x0000300a0c007985 */ /* 0x000fe2000c101504 */
[----:B-1----:R-:W-:-:S03]  /*7ac0*/  LOP3.LUT R20, R89, 0xff, RZ, 0xc0, !PT ;  /* 0x000000ff59147812 */ /* 0x002fc600078ec0ff */
[----:B------:R-:W-:Y:S01]  /*7ad0*/  ST.E.U16 desc[UR4][R12.64+0x32], R9 ;  /* 0x000032090c007985 */ /* 0x000fe2000c101504 */
[----:B------:R-:W-:-:S03]  /*7ae0*/  PRMT R25, R20, 0x5410, R96 ;  /* 0x0000541014197816 */ /* 0x000fc60000000060 */
[----:B------:R1:W-:Y:S04]  /*7af0*/  ST.E.U16 desc[UR4][R18.64+0x30], R8 ;  /* 0x0000300812007985 */ /* 0x0003e8000c101504 */
[----:B------:R4:W-:Y:S04]  /*7b00*/  ST.E.U16 desc[UR4][R18.64+0x32], R7 ;  /* 0x0000320712007985 */ /* 0x0009e8000c101504 */
[----:B------:R-:W-:Y:S01]  /*7b10*/  ST.E.U16 desc[UR4][R16.64+0x30], R31 ;  /* 0x0000301f10007985 */ /* 0x000fe2000c101504 */
[----:B--2---:R-:W-:-:S03]  /*7b20*/  LOP3.LUT R0, R29, 0xffff, RZ, 0xc0, !PT ;  /* 0x0000ffff1d007812 */ /* 0x004fc600078ec0ff */
[----:B------:R-:W-:Y:S01]  /*7b30*/  ST.E.U16 desc[UR4][R16.64+0x32], R30 ;  /* 0x0000321e10007985 */ /* 0x000fe2000c101504 */
[----:B---3--:R-:W-:-:S03]  /*7b40*/  SHF.R.U32.HI R3, RZ, 0x10, R29 ;  /* 0x00000010ff037819 */ /* 0x008fc6000001161d */
[----:B------:R-:W-:Y:S01]  /*7b50*/  ST.E.U16 desc[UR4][R14.64+0x30], R33 ;  /* 0x000030210e007985 */ /* 0x000fe2000c101504 */
[----:B------:R-:W-:Y:S02]  /*7b60*/  SHF.R.U32.HI R4, RZ, 0x8, R0 ;  /* 0x00000008ff047819 */ /* 0x000fe40000011600 */
[----:B------:R-:W-:Y:S01]  /*7b70*/  HSET2.LE.AND R0, R41, R68, PT ;  /* 0x0000004429007233 */ /* 0x000fe20003803000 */
[----:B------:R-:W-:Y:S01]  /*7b80*/  ST.E.U16 desc[UR4][R14.64+0x32], R32 ;  /* 0x000032200e007985 */ /* 0x000fe2000c101504 */
[----:B------:R-:W-:-:S03]  /*7b90*/  LOP3.LUT R3, R3, 0xff, RZ, 0xc0, !PT ;  /* 0x000000ff03037812 */ /* 0x000fc600078ec0ff */
[----:B------:R-:W2:Y:S01]  /*7ba0*/  LDSM.16.MT88.4 R32, [R175+0xa000] ;  /* 0x00a00000af20783b */ /* 0x000ea20000004200 */
[----:B------:R-:W-:Y:S02]  /*7bb0*/  PRMT R5, R3, 0x5410, R5 ;  /* 0x0000541003057816 */ /* 0x000fe40000000005 */
[----:B-1----:R-:W-:Y:S01]  /*7bc0*/  LOP3.LUT R8, R29, 0xff, RZ, 0xc0, !PT ;  /* 0x000000ff1d087812 */ /* 0x002fe200078ec0ff */
[----:B------:R-:W-:Y:S01]  /*7bd0*/  LDSM.16.MT88.4 R176, [R205+0xa000] ;  /* 0x00a00000cdb0783b */ /* 0x000fe20000004200 */
[----:B------:R-:W-:Y:S02]  /*7be0*/  HSET2.LE.AND R3, R45, R68, PT ;  /* 0x000000442d037233 */ /* 0x000fe40003803000 */
[----:B----4-:R-:W-:Y:S01]  /*7bf0*/  SHF.R.U32.HI R7, RZ, 0x8, R48 ;  /* 0x00000008ff077819 */ /* 0x010fe20000011630 */
[----:B------:R-:W1:Y:S01]  /*7c00*/  LDSM.16.MT88.4 R28, [R205+0xb000] ;  /* 0x00b00000cd1c783b */ /* 0x000e620000004200 */
[----:B------:R-:W-:Y:S02]  /*7c10*/  PRMT R21, R8, 0x5410, R4 ;  /* 0x0000541008157816 */ /* 0x000fe40000000004 */
[----:B------:R-:W-:Y:S01]  /*7c20*/  PRMT R9, R55, 0x5410, R7 ;  /* 0x0000541037097816 */ /* 0x000fe20000000007 */
[----:B------:R-:W3:Y:S01]  /*7c30*/  LDSM.16.MT88.4 R136, [R208+0xa000] ;  /* 0x00a00000d088783b */ /* 0x000ee20000004200 */
[----:B------:R-:W-:-:S02]  /*7c40*/  LOP3.LUT R8, R57, R0, RZ, 0xc0, !PT ;  /* 0x0000000039087212 */ /* 0x000fc400078ec0ff */
[--C-:B------:R-:W-:Y:S01]  /*7c50*/  HSET2.LE.AND R0, R40, R68.reuse, PT ;  /* 0x0000004428007233 */ /* 0x100fe20003803000 */
[----:B------:R-:W4:Y:S01]  /*7c60*/  LDSM.16.MT88.4 R188, [R207+0xa000] ;  /* 0x00a00000cfbc783b */ /* 0x000f220000004200 */
[----:B------:R-:W-:Y:S02]  /*7c70*/  PRMT R7, R6, 0x5410, R52 ;  /* 0x0000541006077816 */ /* 0x000fe40000000034 */
[--C-:B------:R-:W-:Y:S01]  /*7c80*/  HSET2.LE.AND R6, R9, R68.reuse, PT ;  /* 0x0000004409067233 */ /* 0x100fe20003803000 */
[----:B------:R-:W-:Y:S01]  /*7c90*/  LDSM.16.MT88.4 R180, [R175+0xb000] ;  /* 0x00b00000afb4783b */ /* 0x000fe20000004200 */
[--C-:B------:R-:W-:Y:S02]  /*7ca0*/  HSET2.LE.AND R4, R47, R68.reuse, PT ;  /* 0x000000442f047233 */ /* 0x100fe40003803000 */
[----:B------:R-:W-:Y:S01]  /*7cb0*/  LOP3.LUT R9, R56, R0, RZ, 0xc0, !PT ;  /* 0x0000000038097212 */ /* 0x000fe200078ec0ff */
[----:B------:R-:W5:Y:S01]  /*7cc0*/  LDSM.16.MT88.4 R192, [R208+0xb000] ;  /* 0x00b00000d0c0783b */ /* 0x000f620000004200 */
[----:B------:R-:W-:-:S02]  /*7cd0*/  HSET2.LE.AND R0, R21, R68, PT ;  /* 0x0000004415007233 */ /* 0x000fc40003803000 */
[----:B------:R-:W-:Y:S01]  /*7ce0*/  LOP3.LUT R10, R54, R3, RZ, 0xc0, !PT ;  /* 0x00000003360a7212 */ /* 0x000fe200078ec0ff */
[----:B------:R-:W-:Y:S01]  /*7cf0*/  LDSM.16.MT88.4 R164, [R175+0xa800] ;  /* 0x00a80000afa4783b */ /* 0x000fe20000004200 */
[----:B------:R-:W-:Y:S02]  /*7d00*/  LOP3.LUT R3, R43, 0xffff, RZ, 0xc0, !PT ;  /* 0x0000ffff2b037812 */ /* 0x000fe400078ec0ff */
[----:B------:R-:W-:Y:S01]  /*7d10*/  HSET2.LE.AND R2, R5, R68, PT ;  /* 0x0000004405027233 */ /* 0x000fe20003803000 */
[----:B------:R-:W-:Y:S01]  /*7d20*/  LDSM.16.MT88.4 R156, [R205+0xa800] ;  /* 0x00a80000cd9c783b */ /* 0x000fe20000004200 */
[----:B------:R-:W-:Y:S02]  /*7d30*/  LOP3.LUT R11, R53, R4, RZ, 0xc0, !PT ;  /* 0x00000004350b7212 */ /* 0x000fe400078ec0ff */
[----:B------:R-:W-:Y:S01]  /*7d40*/  LOP3.LUT R4, R73, R0, RZ, 0xc0, !PT ;  /* 0x0000000049047212 */ /* 0x000fe200078ec0ff */
[----:B------:R-:W-:Y:S01]  /*7d50*/  LDSM.16.MT88.4 R48, [R208+0xa800] ;  /* 0x00a80000d030783b */ /* 0x000fe20000004200 */
[----:B------:R-:W-:-:S02]  /*7d60*/  LOP3.LUT R21, R43, 0xff, RZ, 0xc0, !PT ;  /* 0x000000ff2b157812 */ /* 0x000fc400078ec0ff */
[----:B------:R-:W-:Y:S01]  /*7d70*/  SHF.R.U32.HI R3, RZ, 0x8, R3 ;  /* 0x00000008ff037819 */ /* 0x000fe20000011603 */
[----:B------:R-:W-:Y:S01]  /*7d80*/  LDSM.16.MT88.4 R64, [R207+0xa800] ;  /* 0x00a80000cf40783b */ /* 0x000fe20000004200 */
[----:B------:R-:W-:Y:S01]  /*7d90*/  LOP3.LUT R0, R42, 0xffff, RZ, 0xc0, !PT ;  /* 0x0000ffff2a007812 */ /* 0x000fe200078ec0ff */
[C---:B--2---:R-:W-:Y:S01]  /*7da0*/  HMMA.16816.F32 R168, R8.reuse, R32, RZ ;  /* 0x0000002008a8723c */ /* 0x044fe200000018ff */
[----:B------:R-:W-:Y:S01]  /*7db0*/  LOP3.LUT R5, R44, R2, RZ, 0xc0, !PT ;  /* 0x000000022c057212 */ /* 0x000fe200078ec0ff */
[----:B------:R-:W-:Y:S01]  /*7dc0*/  LDSM.16.MT88.4 R80, [R175+0xb800] ;  /* 0x00b80000af50783b */ /* 0x000fe20000004200 */
[----:B------:R-:W-:Y:S02]  /*7dd0*/  SHF.R.U32.HI R2, RZ, 0x10, R43 ;  /* 0x00000010ff027819 */ /* 0x000fe4000001162b */
[----:B------:R-:W-:Y:S01]  /*7de0*/  PRMT R22, R21, 0x5410, R3 ;  /* 0x0000541015167816 */ /* 0x000fe20000000003 */
[----:B-1----:R-:W-:Y:S01]  /*7df0*/  HMMA.16816.F32 R84, R8, R28, RZ ;  /* 0x0000001c0854723c */ /* 0x002fe200000018ff */
[----:B------:R-:W-:Y:S01]  /*7e00*/  SHF.R.U32.HI R0, RZ, 0x8, R0 ;  /* 0x00000008ff007819 */ /* 0x000fe20000011600 */
[----:B------:R-:W-:Y:S01]  /*7e10*/  LDSM.16.MT88.4 R96, [R205+0xb800] ;  /* 0x00b80000cd60783b */ /* 0x000fe20000004200 */
[----:B------:R-:W-:-:S02]  /*7e20*/  SHF.R.U32.HI R3, RZ, 0x10, R42 ;  /* 0x00000010ff037819 */ /* 0x000fc4000001162a */
[----:B------:R-:W-:Y:S01]  /*7e30*/  SHF.R.U32.HI R21, RZ, 0x18, R43 ;  /* 0x00000018ff157819 */ /* 0x000fe2000001162b */
[----:B------:R-:W-:Y:S01]  /*7e40*/  LDSM.16.MT88.4 R112, [R208+0xb800] ;  /* 0x00b80000d070783b */ /* 0x000fe20000004200 */
[----:B------:R-:W-:Y:S01]  /*7e50*/  LOP3.LUT R20, R2, 0xff, RZ, 0xc0, !PT ;  /* 0x000000ff02147812 */ /* 0x000fe200078ec0ff */
[C---:B------:R-:W-:Y:S01]  /*7e60*/  HMMA.16816.F32 R160, R8.reuse, R176, RZ ;  /* 0x000000b008a0723c */ /* 0x040fe200000018ff */
[----:B------:R-:W-:Y:S02]  /*7e70*/  PRMT R23, R23, 0x5410, R0 ;  /* 0x0000541017177816 */ /* 0x000fe40000000000 */
[----:B------:R-:W-:Y:S02]  /*7e80*/  LOP3.LUT R2, R3, 0xff, RZ, 0xc0, !PT ;  /* 0x000000ff03027812 */ /* 0x000fe400078ec0ff */
[----:B------:R-:W-:Y:S01]  /*7e90*/  HSET2.LE.AND R0, R22, R68, PT ;  /* 0x0000004416007233 */ /* 0x000fe20003803000 */
[----:B---3--:R-:W-:Y:S01]  /*7ea0*/  HMMA.16816.F32 R36, R8, R136, RZ ;  /* 0x000000880824723c */ /* 0x008fe200000018ff */
[----:B------:R-:W-:-:S02]  /*7eb0*/  PRMT R3, R20, 0x5410, R21 ;  /* 0x0000541014037816 */ /* 0x000fc40000000015 */
[----:B------:R-:W-:Y:S02]  /*7ec0*/  PRMT R21, R2, 0x5410, R24 ;  /* 0x0000541002157816 */ /* 0x000fe40000000018 */
[----:B------:R-:W-:Y:S01]  /*7ed0*/  LOP3.LUT R128, R128, R0, RZ, 0xc0, !PT ;  /* 0x0000000080807212 */ /* 0x000fe200078ec0ff */
[C---:B----4-:R-:W-:Y:S01]  /*7ee0*/  HMMA.16816.F32 R52, R8.reuse, R188, RZ ;  /* 0x000000bc0834723c */ /* 0x050fe200000018ff */
[--C-:B------:R-:W-:Y:S02]  /*7ef0*/  HSET2.LE.AND R0, R3, R68.reuse, PT ;  /* 0x0000004403007233 */ /* 0x100fe40003803000 */
[--C-:B------:R-:W-:Y:S02]  /*7f00*/  HSET2.LE.AND R2, R62, R68.reuse, PT ;  /* 0x000000443e027233 */ /* 0x100fe40003803000 */
[----:B------:R-:W-:Y:S01]  /*7f10*/  HSET2.LE.AND R20, R58, R68, PT ;  /* 0x000000443a147233 */ /* 0x000fe20003803000 */
[----:B-----5:R-:W-:Y:S01]  /*7f20*/  HMMA.16816.F32 R100, R8, R192, RZ ;  /* 0x000000c00864723c */ /* 0x020fe200000018ff */
[----:B------:R-:W-:-:S02]  /*7f30*/  LOP3.LUT R129, R129, R0, RZ, 0xc0, !PT ;  /* 0x0000000081817212 */ /* 0x000fc400078ec0ff */
[--C-:B------:R-:W-:Y:S02]  /*7f40*/  HSET2.LE.AND R0, R25, R68.reuse, PT ;  /* 0x0000004419007233 */ /* 0x100fe40003803000 */
[----:B------:R-:W1:Y:S01]  /*7f50*/  LDSM.16.MT88.4 R24, [R207+0xb000] ;  /* 0x00b00000cf18783b */ /* 0x000e620000004200 */
[----:B------:R-:W-:Y:S02]  /*7f60*/  LOP3.LUT R130, R130, R2, RZ, 0xc0, !PT ;  /* 0x0000000282827212 */ /* 0x000fe400078ec0ff */
[----:B------:R-:W-:Y:S02]  /*7f70*/  LOP3.LUT R127, R127, R0, RZ, 0xc0, !PT ;  /* 0x000000007f7f7212 */ /* 0x000fe400078ec0ff */
[----:B------:R-:W-:Y:S02]  /*7f80*/  LOP3.LUT R126, R126, R20, RZ, 0xc0, !PT ;  /* 0x000000147e7e7212 */ /* 0x000fe400078ec0ff */
[--C-:B------:R-:W-:Y:S02]  /*7f90*/  HSET2.LE.AND R0, R23, R68.reuse, PT ;  /* 0x0000004417007233 */ /* 0x100fe40003803000 */
[----:B------:R-:W-:-:S02]  /*7fa0*/  HSET2.LE.AND R2, R21, R68, PT ;  /* 0x0000004415027233 */ /* 0x000fc40003803000 */
[----:B------:R-:W2:Y:S01]  /*7fb0*/  LDSM.16.MT88.4 R20, [R207+0xb800] ;  /* 0x00b80000cf14783b */ /* 0x000ea20000004200 */
[--C-:B------:R-:W-:Y:S02]  /*7fc0*/  HSET2.LE.AND R7, R7, R68.reuse, PT ;  /* 0x0000004407077233 */ /* 0x100fe40003803000 */
[----:B------:R-:W-:Y:S02]  /*7fd0*/  LOP3.LUT R6, R146, R6, RZ, 0xc0, !PT ;  /* 0x0000000692067212 */ /* 0x000fe400078ec0ff */
[----:B------:R-:W-:Y:S02]  /*7fe0*/  HSET2.LE.AND R3, R59, R68, PT ;  /* 0x000000443b037233 */ /* 0x000fe40003803000 */
[----:B------:R-:W-:Y:S01]  /*7ff0*/  LOP3.LUT R7, R72, R7, RZ, 0xc0, !PT ;  /* 0x0000000748077212 */ /* 0x000fe200078ec0ff */
[----:B------:R-:W-:Y:S01]  /*8000*/  HMMA.16816.F32 R68, R8, R180, RZ ;  /* 0x000000b40844723c */ /* 0x000fe200000018ff */
[----:B------:R-:W-:Y:S01]  /*8010*/  LOP3.LUT R124, R124, R0, RZ, 0xc0, !PT ;  /* 0x000000007c7c7212 */ /* 0x000fe200078ec0ff */
[----:B------:R-:W-:Y:S01]  /*8020*/  FADD.FTZ R0, R119, R118 ;  /* 0x0000007677007221 */ /* 0x000fe20000010000 */
[----:B------:R-:W-:Y:S01]  /*8030*/  LOP3.LUT R131, R131, R3, RZ, 0xc0, !PT ;  /* 0x0000000383837212 */ /* 0x000fe200078ec0ff */
[----:B------:R-:W-:Y:S01]  /*8040*/  FADD.FTZ R3, R121, R120 ;  /* 0x0000007879037221 */ /* 0x000fe20000010000 */
[----:B------:R-:W-:Y:S01]  /*8050*/  LOP3.LUT R125, R125, R2, RZ, 0xc0, !PT ;  /* 0x000000027d7d7212 */ /* 0x000fe200078ec0ff */
[----:B------:R-:W-:Y:S01]  /*8060*/  FADD.FTZ R2, R117, R116 ;  /* 0x0000007475027221 */ /* 0x000fe20000010000 */
[----:B------:R-:W-:Y:S03]  /*8070*/  HMMA.16816.F32 R88, R4, R28, RZ ;  /* 0x0000001c0458723c */ /* 0x000fe600000018ff */
[----:B------:R-:W-:-:S03]  /*8080*/  FADD.FTZ R2, R140, R2 ;  /* 0x000000028c027221 */ /* 0x000fc60000010000 */
[C---:B------:R-:W-:Y:S01]  /*8090*/  HMMA.16816.F32 R152, R4.reuse, R32, RZ ;  /* 0x000000200498723c */ /* 0x040fe200000018ff */
[----:B------:R-:W-:Y:S01]  /*80a0*/  FADD.FTZ R28, R61, R60 ;  /* 0x0000003c3d1c7221 */ /* 0x000fe20000010000 */
[----:B------:R-:W-:Y:S01]  /*80b0*/  FADD.FTZ R29, R109, R0 ;  /* 0x000000006d1d7221 */ /* 0x000fe20000010000 */
[----:B------:R-:W-:Y:S02]  /*80c0*/  FADD.FTZ R0, R196, R3 ;  /* 0x00000003c4007221 */ /* 0x000fe40000010000 */
[----:B------:R-:W-:Y:S01]  /*80d0*/  FADD.FTZ R3, R151, R28 ;  /* 0x0000001c97037221 */ /* 0x000fe20000010000 */
[----:B------:R-:W-:Y:S06]  /*80e0*/  HMMA.16816.F32 R144, R4, R176, RZ ;  /* 0x000000b00490723c */ /* 0x000fec00000018ff */
[-C--:B-1----:R-:W-:Y:S06]  /*80f0*/  HMMA.16816.F32 R116, R8, R24.reuse, RZ ;  /* 0x000000180874723c */ /* 0x082fec00000018ff */
[C---:B------:R-:W-:Y:S06]  /*8100*/  HMMA.16816.F32 R120, R4.reuse, R24, RZ ;  /* 0x000000180478723c */ /* 0x040fec00000018ff */
[C---:B------:R-:W-:Y:S06]  /*8110*/  HMMA.16816.F32 R40, R4.reuse, R136, RZ ;  /* 0x000000880428723c */ /* 0x040fec00000018ff */
[----:B------:R-:W-:Y:S06]  /*8120*/  HMMA.16816.F32 R56, R4, R188, RZ ;  /* 0x000000bc0438723c */ /* 0x000fec00000018ff */
[-C--:B--2---:R-:W-:Y:S06]  /*8130*/  HMMA.16816.F32 R116, R128, R20.reuse, R116 ;  /* 0x000000148074723c */ /* 0x084fec0000001874 */
[----:B------:R-:W-:Y:S06]  /*8140*/  HMMA.16816.F32 R120, R124, R20, R120 ;  /* 0x000000147c78723c */ /* 0x000fec0000001878 */
[C---:B------:R-:W-:Y:S01]  /*8150*/  HMMA.16816.F32 R72, R4.reuse, R180, RZ ;  /* 0x000000b40448723c */ /* 0x040fe200000018ff */
        /* <DEDUP_REMOVED lines=18> */
[----:B------:R-:W-:Y:S01]  /*8280*/  HMMA.16816.F32 R104, R4, R192, RZ ;  /* 0x000000c00468723c */ /* 0x000fe200000018ff */
[----:B------:R-:W-:Y:S01]  /*8290*/  FADD.FTZ R2, R186, R2 ;  /* 0x00000002ba027221 */ /* 0x000fe20000010000 */
[----:B------:R-:W-:-:S02]  /*82a0*/  FADD.FTZ R0, R185, R0 ;  /* 0x00000000b9007221 */ /* 0x000fc40000010000 */
[----:B------:R1:W-:Y:S02]  /*82b0*/  STL [R1+0x84], R3 ;  /* 0x0000840301007387 */ /* 0x0003e40000100800 */
[C---:B------:R-:W-:Y:S02]  /*82c0*/  HMMA.16816.F32 R148, R4.reuse, R34, RZ ;  /* 0x000000220494723c */ /* 0x040fe400000018ff */
[----:B------:R1:W-:Y:S04]  /*82d0*/  STL [R1+0xac], R238 ;  /* 0x0000acee01007387 */ /* 0x0003e80000100800 */
[C---:B------:R-:W-:Y:S01]  /*82e0*/  HMMA.16816.F32 R140, R4.reuse, R178, RZ ;  /* 0x000000b2048c723c */ /* 0x040fe200000018ff */
[----:B------:R1:W-:Y:S04]  /*82f0*/  STL [R1+0x80], R2 ;  /* 0x0000800201007387 */ /* 0x0003e80000100800 */
[----:B------:R1:W-:Y:S01]  /*8300*/  STL [R1+0x78], R0 ;  /* 0x0000780001007387 */ /* 0x0003e20000100800 */
        /* <DEDUP_REMOVED lines=9> */
[C---:B------:R-:W-:Y:S06]  /*83a0*/  HMMA.16816.F32 R180, R8.reuse, R182, RZ ;  /* 0x000000b608b4723c */ /* 0x040fec00000018ff */
[C---:B------:R-:W-:Y:S06]  /*83b0*/  HMMA.16816.F32 R28, R8.reuse, R30, RZ ;  /* 0x0000001e081c723c */ /* 0x040fec00000018ff */
[----:B------:R-:W-:Y:S06]  /*83c0*/  HMMA.16816.F32 R192, R8, R194, RZ ;  /* 0x000000c208c0723c */ /* 0x000fec00000018ff */
[-C--:B------:R-:W-:Y:S06]  /*83d0*/  HMMA.16816.F32 R4, R4, R26.reuse, RZ ;  /* 0x0000001a0404723c */ /* 0x080fec00000018ff */
[----:B------:R-:W-:Y:S06]  /*83e0*/  HMMA.16816.F32 R8, R8, R26, RZ ;  /* 0x0000001a0808723c */ /* 0x000fec00000018ff */
[-C--:B------:R-:W-:Y:S06]  /*83f0*/  HMMA.16816.F32 R168, R128, R164.reuse, R168 ;  /* 0x000000a480a8723c */ /* 0x080fec00000018a8 */
[----:B------:R-:W-:Y:S06]  /*8400*/  HMMA.16816.F32 R152, R124, R164, R152 ;  /* 0x000000a47c98723c */ /* 0x000fec0000001898 */
        /* <DEDUP_REMOVED lines=31> */
[----:B------:R-:W-:-:S04]  /*8600*/  DEPBAR.LE SB0, 0x0 ;  /* 0x000080000000791a */ /* 0x000fc80000000000 */
[----:B------:R-:W3:Y:S01]  /*8610*/  LDL R25, [R1+0x7c] ;  /* 0x00007c0001197983 */ /* 0x000ee20000100800 */
[----:B------:R-:W-:Y:S05]  /*8620*/  WARPSYNC.ALL ;  /* 0x0000000000007948 */ /* 0x000fea0003800000 */
[C---:B------:R-:W-:Y:S01]  /*8630*/  SHF.L.U64.HI R4, R248.reuse, 0x5, R249 ;  /* 0x00000005f8047819 */ /* 0x040fe200000102f9 */
[----:B------:R-:W-:Y:S01]  /*8640*/  IMAD.SHL.U32 R191, R248, 0x20, RZ ;  /* 0x00000020f8bf7824 */ /* 0x000fe200078e00ff */
[----:B------:R-:W-:Y:S01]  /*8650*/  BAR.SYNC.DEFER_BLOCKING 0x0 ;  /* 0x0000000000007b1d */ /* 0x000fe20000010000 */
[----:B------:R-:W-:Y:S01]  /*8660*/  ISETP.GE.AND P0, PT, R246, R223, PT ;  /* 0x000000dff600720c */ /* 0x000fe20003f06270 */
[----:B------:R-:W-:-:S02]  /*8670*/  IMAD.MOV.U32 R2, RZ, RZ, R200 ;  /* 0x000000ffff027224 */ /* 0x000fc400078e00c8 */
[----:B------:R-:W-:Y:S02]  /*8680*/  IMAD.MOV.U32 R3, RZ, RZ, R203 ;  /* 0x000000ffff037224 */ /* 0x000fe400078e00cb */
[----:B------:R-:W-:Y:S01]  /*8690*/  IMAD.MOV.U32 R190, RZ, RZ, R199 ;  /* 0x000000ffffbe7224 */ /* 0x000fe200078e00c7 */
[----:B------:R-:W-:Y:S01]  /*86a0*/  BSSY B1, `(.L_x_2763) ;  /* 0x00001bd000017945 */ /* 0x000fe20003800000 */
[----:B--2---:R-:W-:-:S04]  /*86b0*/  VIADD R188, R24, 0xfffffffe ;  /* 0xfffffffe18bc7836 */ /* 0x004fc80000000000 */
[----:B------:R-:W-:Y:S01]  /*86c0*/  IMAD R4, R4, R188, RZ ;  /* 0x000000bc04047224 */ /* 0x000fe200078e02ff */
[----:B---3--:R-:W-:Y:S01]  /*86d0*/  ISETP.GE.AND P1, PT, R25, R223, PT ;  /* 0x000000df1900720c */ /* 0x008fe20003f26270 */
[----:B------:R-:W-:Y:S01]  /*86e0*/  IMAD.WIDE.U32 R2, R188, R191, R2 ;  /* 0x000000bfbc027225 */ /* 0x000fe200078e0002 */
[----:B------:R-:W-:Y:S02]  /*86f0*/  SHF.R.S32.HI R0, RZ, 0x1f, R188 ;  /* 0x0000001fff007819 */ /* 0x000fe400000114bc */
[----:B------:R-:W-:-:S03]  /*8700*/  @!P0 LEA R6, P3, R2, R240, 0x1 ;  /* 0x000000f002068211 */ /* 0x000fc600078608ff */
[----:B------:R-:W-:Y:S01]  /*8710*/  IMAD R4, R0, R191, R4 ;  /* 0x000000bf00047224 */ /* 0x000fe200078e0204 */
[----:B------:R-:W-:-:S03]  /*8720*/  IADD3 R0, P2, R197, R2, RZ ;  /* 0x00000002c5007210 */ /* 0x000fc60007f5e0ff */
[----:B------:R-:W-:Y:S02]  /*8730*/  IMAD.IADD R3, R3, 0x1, R4 ;  /* 0x0000000103037824 */ /* 0x000fe400078e0204 */
[-C--:B------:R-:W-:Y:S01]  /*8740*/  @!P1 LEA R10, P5, R2, R240.reuse, 0x1 ;  /* 0x000000f0020a9211 */ /* 0x080fe200078a08ff */
[----:B------:R-:W-:Y:S01]  /*8750*/  @P1 STS.128 [R222+0xa000], RZ ;  /* 0x00a000ffde001388 */ /* 0x000fe20000000c00 */
[--C-:B------:R-:W-:Y:S01]  /*8760*/  IMAD.X R5, R198, 0x1, R3.reuse, P2 ;  /* 0x00000001c6057824 */ /* 0x100fe200010e0603 */
[-C--:B------:R-:W-:Y:S02]  /*8770*/  @!P1 LEA R8, P4, R0, R240.reuse, 0x1 ;  /* 0x000000f000089211 */ /* 0x080fe400078808ff */
[-CC-:B------:R-:W-:Y:S02]  /*8780*/  @!P1 LEA.HI.X R11, R2, R241.reuse, R3.reuse, 0x1, P5 ;  /* 0x000000f1020b9211 */ /* 0x180fe400028f0c03 */
[----:B------:R-:W-:Y:S02]  /*8790*/  @!P0 LEA R4, P2, R0, R240, 0x1 ;  /* 0x000000f000048211 */ /* 0x000fe400078408ff */
[-C--:B------:R-:W-:Y:S01]  /*87a0*/  @!P0 LEA.HI.X R7, R2, R241.reuse, R3, 0x1, P3 ;  /* 0x000000f102078211 */ /* 0x080fe200018f0c03 */
[----:B------:R-:W-:Y:S01]  /*87b0*/  @!PT LDS RZ, [RZ] ;  /* 0x00000000fffff984 */ /* 0x000fe20000000800 */
[----:B------:R-:W-:Y:S01]  /*87c0*/  @!PT LDS RZ, [RZ] ;  /* 0x00000000fffff984 */ /* 0x000fe20000000800 */
[----:B------:R-:W-:Y:S01]  /*87d0*/  @!PT LDS RZ, [RZ] ;  /* 0x00000000fffff984 */ /* 0x000fe20000000800 */
[----:B------:R-:W-:Y:S01]  /*87e0*/  @!P1 LDGSTS.E.BYPASS.LTC128B.128 [R222+0xa000], desc[UR4][R10.64] ;  /* 0x0a0000000ade9fae */ /* 0x000fe2000b901d44 */
[----:B------:R-:W-:-:S02]  /*87f0*/  @!P1 LEA.HI.X R9, R0, R241, R5, 0x1, P4 ;  /* 0x000000f100099211 */ /* 0x000fc400020f0c05 */
        /* <DEDUP_REMOVED lines=18> */
[----:B------:R-:W4:Y:S04]  /*8920*/  LDSM.16.M88.4 R24, [R204] ;  /* 0x00000000cc18783b */ /* 0x000f280000000200 */
[----:B------:R-:W-:Y:S04]  /*8930*/  LDSM.16.M88.4 R32, [R214] ;  /* 0x00000000d620783b */ /* 0x000fe80000000200 */
[----:B-1----:R-:W-:Y:S04]  /*8940*/  LDSM.16.M88.4 R8, [R206] ;  /* 0x00000000ce08783b */ /* 0x002fe80000000200 */
[----:B------:R-:W1:Y:S04]  /*8950*/  LDSM.16.M88.4 R176, [R174+0x8800] ;  /* 0x00880000aeb0783b */ /* 0x000e680000000200 */
[----:B--2---:R-:W2:Y:S04]  /*8960*/  LDSM.16.M88.4 R4, [R206+0x2000] ;  /* 0x00200000ce04783b */ /* 0x004ea80000000200 */
[----:B------:R-:W0:Y:S01]  /*8970*/  LDGDEPBAR ;  /* 0x00000000000079af */ /* 0x000e220000000000 */
[-C--:B---3--:R-:W-:Y:S06]  /*8980*/  HMMA.16816.F32 R28, R20, R136.reuse, RZ ;  /* 0x00000088141c723c */ /* 0x088fec00000018ff */
[C---:B----4-:R-:W-:Y:S06]  /*8990*/  HMMA.16816.F32 R180, R24.reuse, R136, RZ ;  /* 0x0000008818b4723c */ /* 0x050fec00000018ff */
[----:B-1----:R-:W-:-:S12]  /*89a0*/  HMMA.16816.F32 R184, R24, R176, RZ ;  /* 0x000000b018b8723c */ /* 0x002fd800000018ff */
[-C--:B--2---:R-:W-:Y:S01]  /*89b0*/  HMMA.16816.F32 R196, R4, R32.reuse, R28 ;  /* 0x0000002004c4723c */ /* 0x084fe2000000181c */
[----:B------:R-:W1:Y:S05]  /*89c0*/  LDSM.16.M88.4 R28, [R217] ;  /* 0x00000000d91c783b */ /* 0x000e6a0000000200 */
[----:B------:R-:W-:Y:S06]  /*89d0*/  HMMA.16816.F32 R200, R8, R32, R180 ;  /* 0x0000002008c8723c */ /* 0x000fec00000018b4 */
[----:B------:R-:W-:-:S15]  /*89e0*/  HMMA.16816.F32 R180, R20, R176, RZ ;  /* 0x000000b014b4723c */ /* 0x000fde00000018ff */
[----:B------:R-:W-:-:S09]  /*89f0*/  NOP ;  /* 0x0000000000007918 */ /* 0x000fd20000000000 */
[----:B-1----:R-:W-:Y:S06]  /*8a00*/  HMMA.16816.F32 R192, R4, R28, R180 ;  /* 0x0000001c04c0723c */ /* 0x002fec00000018b4 */
[-C--:B------:R-:W-:Y:S06]  /*8a10*/  HMMA.16816.F32 R180, R20, R138.reuse, RZ ;  /* 0x0000008a14b4723c */ /* 0x080fec00000018ff */
[----:B------:R-:W-:Y:S06]  /*8a20*/  HMMA.16816.F32 R136, R24, R138, RZ ;  /* 0x0000008a1888723c */ /* 0x000fec00000018ff */
[-C--:B------:R-:W-:Y:S06]  /*8a30*/  HMMA.16816.F32 R20, R20, R178.reuse, RZ ;  /* 0x000000b21414723c */ /* 0x080fec00000018ff */
[----:B------:R-:W-:Y:S01]  /*8a40*/  HMMA.16816.F32 R24, R24, R178, RZ ;  /* 0x000000b21818723c */ /* 0x000fe200000018ff */
[----:B------:R-:W-:-:S02]  /*8a50*/  IMAD.MOV.U32 R3, RZ, RZ, R193 ;  /* 0x000000ffff037224 */ /* 0x000fc400078e00c1 */
[----:B------:R-:W-:Y:S02]  /*8a60*/  IMAD.MOV.U32 R2, RZ, RZ, R194 ;  /* 0x000000ffff027224 */ /* 0x000fe400078e00c2 */
[----:B------:R-:W-:Y:S01]  /*8a70*/  IMAD.MOV.U32 R0, RZ, RZ, R195 ;  /* 0x000000ffff007224 */ /* 0x000fe200078e00c3 */
[----:B------:R-:W-:Y:S06]  /*8a80*/  HMMA.16816.F32 R184, R8, R28, R184 ;  /* 0x0000001c08b8723c */ /* 0x000fec00000018b8 */
[----:B------:R-:W-:Y:S01]  /*8a90*/  HMMA.16816.F32 R180, R4, R34, R180 ;  /* 0x0000002204b4723c */ /* 0x000fe200000018b4 */
[----:B------:R-:W-:-:S02]  /*8aa0*/  IMAD.MOV.U32 R28, RZ, RZ, R192 ;  /* 0x000000ffff1c7224 */ /* 0x000fc400078e00c0 */
[----:B------:R-:W-:Y:S02]  /*8ab0*/  IMAD.MOV.U32 R29, RZ, RZ, R3 ;  /* 0x000000ffff1d7224 */ /* 0x000fe400078e0003 */
[----:B------:R-:W1:Y:S01]  /*8ac0*/  S2R R3, SR_TID.X ;  /* 0x0000000000037919 */ /* 0x000e620000002100 */
[----:B------:R-:W-:Y:S01]  /*8ad0*/  HMMA.16816.F32 R192, R4, R30, R20 ;  /* 0x0000001e04c0723c */ /* 0x000fe20000001814 */
[----:B------:R-:W-:Y:S05]  /*8ae0*/  LDSM.16.M88.4 R4, [R212+0x2000] ;  /* 0x00200000d404783b */ /* 0x000fea0000000200 */
[C---:B------:R-:W-:Y:S01]  /*8af0*/  HMMA.16816.F32 R136, R8.reuse, R34, R136 ;  /* 0x000000220888723c */ /* 0x040fe20000001888 */
[----:B------:R-:W2:Y:S05]  /*8b00*/  LDSM.16.M88.4 R20, [R210+0x8000] ;  /* 0x00800000d214783b */ /* 0x000eaa0000000200 */
[----:B------:R-:W-:Y:S01]  /*8b10*/  HMMA.16816.F32 R24, R8, R30, R24 ;  /* 0x0000001e0818723c */ /* 0x000fe20000001818 */
[----:B------:R-:W3:Y:S06]  /*8b20*/  LDSM.16.M88.4 R8, [R212] ;  /* 0x00000000d408783b */ /* 0x000eec0000000200 */
[----:B------:R-:W-:-:S02]  /*8b30*/  IMAD.MOV.U32 R30, RZ, RZ, R2 ;  /* 0x000000ffff1e7224 */ /* 0x000fc400078e0002 */
[----:B------:R-:W-:Y:S02]  /*8b40*/  IMAD.MOV.U32 R31, RZ, RZ, R0 ;  /* 0x000000ffff1f7224 */ /* 0x000fe400078e0000 */
[----:B-1----:R-:W-:-:S05]  /*8b50*/  IMAD.SHL.U32 R3, R3, 0x2, RZ ;  /* 0x0000000203037824 */ /* 0x002fca00078e00ff */
[----:B------:R-:W-:-:S05]  /*8b60*/  LOP3.LUT R3, R3, 0x6, RZ, 0xc0, !PT ;  /* 0x0000000603037812 */ /* 0x000fca00078ec0ff */
[----:B------:R-:W-:-:S04]  /*8b70*/  IMAD R0, R188, 0x20, R3 ;  /* 0x00000020bc007824 */ /* 0x000fc800078e0203 */
[--C-:B------:R-:W-:Y:S01]  /*8b80*/  IMAD.IADD R3, R229, 0x1, -R0.reuse ;  /* 0x00000001e5037824 */ /* 0x100fe200078e0a00 */
[C---:B------:R-:W-:Y:S01]  /*8b90*/  ISETP.GE.AND P6, PT, R0.reuse, R227, PT ;  /* 0x000000e30000720c */ /* 0x040fe20003fc6270 */
[----:B--2---:R-:W-:Y:S01]  /*8ba0*/  HMMA.16816.F32 R176, R4, R20, R196 ;  /* 0x0000001404b0723c */ /* 0x004fe200000018c4 */
[----:B------:R-:W-:Y:S02]  /*8bb0*/  IMAD.IADD R2, R231, 0x1, -R0 ;  /* 0x00000001e7027824 */ /* 0x000fe400078e0a00 */
[----:B------:R-:W-:-:S03]  /*8bc0*/  ISETP.GE.OR P6, PT, R0, R235, !P6 ;  /* 0x000000eb0000720c */ /* 0x000fc600077c6670 */
[----:B---3--:R-:W-:Y:S06]  /*8bd0*/  HMMA.16816.F32 R32, R8, R20, R200 ;  /* 0x000000140820723c */ /* 0x008fec00000018c8 */
[-C--:B------:R-:W-:Y:S06]  /*8be0*/  HMMA.16816.F32 R180, R4, R22.reuse, R180 ;  /* 0x0000001604b4723c */ /* 0x080fec00000018b4 */
[----:B------:R-:W-:Y:S01]  /*8bf0*/  HMMA.16816.F32 R136, R8, R22, R136 ;  /* 0x000000160888723c */ /* 0x000fe20000001888 */
[----:B------:R-:W1:Y:S05]  /*8c00*/  LDSM.16.M88.4 R20, [R210+0x8800] ;  /* 0x00880000d214783b */ /* 0x000e6a0000000200 */
[-C--:B-1----:R-:W-:Y:S06]  /*8c10*/  HMMA.16816.F32 R196, R4, R20.reuse, R28 ;  /* 0x0000001404c4723c */ /* 0x082fec000000181c */
[----:B------:R-:W-:Y:S06]  /*8c20*/  HMMA.16816.F32 R184, R8, R20, R184 ;  /* 0x0000001408b8723c */ /* 0x000fec00000018b8 */
        /* <DEDUP_REMOVED lines=57> */
[----:B------:R-:W1:Y:S01]  /*8fc0*/  LDSM.16.M88.4 R20, [R209+0x1800] ;  /* 0x00180000d114783b */ /* 0x000e620000000200 */
[----:B------:R-:W-:-:S04]  /*8fd0*/  DEPBAR.LE SB0, 0x0 ;  /* 0x000080000000791a */ /* 0x000fc80000000000 */
[C---:B-1----:R-:W-:Y:S06]  /*8fe0*/  HMMA.16816.F32 R200, R4.reuse, R20, R136 ;  /* 0x0000001404c8723c */ /* 0x042fec0000001888 */
[-C--:B------:R-:W-:Y:S06]  /*8ff0*/  HMMA.16816.F32 R136, R4, R22.reuse, R28 ;  /* 0x000000160488723c */ /* 0x080fec000000181c */
[C---:B------:R-:W-:Y:S06]  /*9000*/  HMMA.16816.F32 R4, R8.reuse, R22, R24 ;  /* 0x000000160804723c */ /* 0x040fec0000001818 */
[----:B------:R-:W-:-:S12]  /*9010*/  HMMA.16816.F32 R196, R8, R20, R180 ;  /* 0x0000001408c4723c */ /* 0x000fd800000018b4 */
        /* <DEDUP_REMOVED lines=11> */
[----:B------:R-:W-:Y:S01]  /*90d0*/  IMAD.MOV.U32 R182, RZ, RZ, R139 ;  /* 0x000000ffffb67224 */ /* 0x000fe200078e008b */
[----:B------:R-:W-:-:S02]  /*90e0*/  I2FP.F32.S32 R3, R3 ;  /* 0x0000000300037245 */ /* 0x000fc40000201400 */
[----:B------:R-:W-:Y:S02]  /*90f0*/  I2FP.F32.S32 R2, R2 ;  /* 0x0000000200027245 */ /* 0x000fe40000201400 */
[----:B------:R-:W-:Y:S01]  /*9100*/  I2FP.F32.S32 R4, R4 ;  /* 0x0000000400047245 */ /* 0x000fe20000201400 */
[-C--:B------:R-:W-:Y:S01]  /*9110*/  FFMA.FTZ R10, R3, -R219.reuse, R178 ;  /* 0x800000db030a7223 */ /* 0x080fe200000100b2 */
[----:B------:R-:W-:Y:S02]  /*9120*/  IMAD.IADD R3, R230, 0x1, -R0 ;  /* 0x00000001e6037824 */ /* 0x000fe400078e0a00 */
[-C--:B------:R-:W-:Y:S01]  /*9130*/  FFMA.FTZ R21, R2, -R219.reuse, R192 ;  /* 0x800000db02157223 */ /* 0x080fe200000100c0 */
[----:B------:R-:W-:Y:S02]  /*9140*/  VIADD R2, R0, 0x1 ;  /* 0x0000000100027836 */ /* 0x000fe40000000000 */
[----:B------:R-:W-:Y:S01]  /*9150*/  FFMA.FTZ R9, R4, -R219, R176 ;  /* 0x800000db04097223 */ /* 0x000fe200000100b0 */
[----:B------:R-:W-:Y:S01]  /*9160*/  IABS R3, R3 ;  /* 0x0000000300037213 */ /* 0x000fe20000000000 */
[--C-:B------:R-:W-:Y:S01]  /*9170*/  IMAD.IADD R5, R231, 0x1, -R2.reuse ;  /* 0x00000001e7057824 */ /* 0x100fe200078e0a02 */
[C---:B------:R-:W-:Y:S01]  /*9180*/  ISETP.GE.AND P5, PT, R2.reuse, R227, PT ;  /* 0x000000e30200720c */ /* 0x040fe20003fa6270 */
[----:B------:R-:W-:Y:S01]  /*9190*/  IMAD.IADD R4, R229, 0x1, -R2 ;  /* 0x00000001e5047824 */ /* 0x000fe200078e0a02 */
[----:B------:R-:W-:Y:S01]  /*91a0*/  ISETP.GE.AND P4, PT, R2, R226, PT ;  /* 0x000000e20200720c */ /* 0x000fe20003f86270 */
[----:B------:R-:W-:Y:S01]  /*91b0*/  IMAD.MOV.U32 R6, RZ, RZ, R3 ;  /* 0x000000ffff067224 */ /* 0x000fe200078e0003 */
[----:B------:R-:W-:-:S02]  /*91c0*/  IABS R5, R5 ;  /* 0x0000000500057213 */ /* 0x000fc40000000000 */
[----:B------:R-:W-:Y:S02]  /*91d0*/  IABS R4, R4 ;  /* 0x0000000400047213 */ /* 0x000fe40000000000 */
[----:B------:R-:W-:Y:S01]  /*91e0*/  I2FP.F32.S32 R6, R6 ;  /* 0x0000000600067245 */ /* 0x000fe20000201400 */
[----:B------:R-:W-:Y:S01]  /*91f0*/  IMAD.MOV.U32 R3, RZ, RZ, R5 ;  /* 0x000000ffff037224 */ /* 0x000fe200078e0005 */
[----:B------:R-:W-:Y:S01]  /*9200*/  I2FP.F32.S32 R4, R4 ;  /* 0x0000000400047245 */ /* 0x000fe20000201400 */
[----:B------:R-:W-:Y:S01]  /*9210*/  IMAD.IADD R5, R228, 0x1, -R2 ;  /* 0x00000001e4057824 */ /* 0x000fe200078e0a02 */
[----:B------:R-:W-:Y:S01]  /*9220*/  ISETP.GE.AND P3, PT, R2, R225, PT ;  /* 0x000000e10200720c */ /* 0x000fe20003f66270 */
[----:B------:R-:W-:Y:S01]  /*9230*/  FFMA.FTZ R8, R6, -R219, R194 ;  /* 0x800000db06087223 */ /* 0x000fe200000100c2 */
[----:B------:R-:W-:Y:S01]  /*9240*/  I2FP.F32.S32 R3, R3 ;  /* 0x0000000300037245 */ /* 0x000fe20000201400 */
[----:B------:R-:W-:Y:S01]  /*9250*/  FFMA.FTZ R7, R4, -R219, R177 ;  /* 0x800000db04077223 */ /* 0x000fe200000100b1 */
[----:B------:R-:W-:Y:S01]  /*9260*/  ISETP.GE.AND P2, PT, R2, R224, PT ;  /* 0x000000e00200720c */ /* 0x000fe20003f46270 */
[----:B------:R-:W-:Y:S01]  /*9270*/  VIADD R4, R0, 0x8 ;  /* 0x0000000800047836 */ /* 0x000fe20000000000 */
[----:B------:R-:W-:Y:S01]  /*9280*/  BAR.SYNC.DEFER_BLOCKING 0x0 ;  /* 0x0000000000007b1d */ /* 0x000fe20000010000 */
[C---:B------:R-:W-:Y:S01]  /*9290*/  ISETP.GE.OR P5, PT, R2.reuse, R235, !P5 ;  /* 0x000000eb0200720c */ /* 0x040fe20006fa6670 */
[----:B------:R-:W-:Y:S01]  /*92a0*/  FFMA.FTZ R6, R3, -R219, R179 ;  /* 0x800000db03067223 */ /* 0x000fe200000100b3 */
[C---:B------:R-:W-:Y:S01]  /*92b0*/  ISETP.GE.OR P4, PT, R2.reuse, R234, !P4 ;  /* 0x000000ea0200720c */ /* 0x040fe20006786670 */
[----:B------:R-:W-:Y:S01]  /*92c0*/  IMAD.IADD R3, R229, 0x1, -R4 ;  /* 0x00000001e5037824 */ /* 0x000fe200078e0a04 */
[----:B------:R-:W-:-:S02]  /*92d0*/  ISETP.GE.OR P3, PT, R2, R233, !P3 ;  /* 0x000000e90200720c */ /* 0x000fc40005f66670 */
[----:B------:R-:W-:Y:S01]  /*92e0*/  ISETP.GE.OR P2, PT, R2, R232, !P2 ;  /* 0x000000e80200720c */ /* 0x000fe20005746670 */
[----:B------:R-:W-:Y:S01]  /*92f0*/  IMAD.IADD R2, R230, 0x1, -R2 ;  /* 0x00000001e6027824 */ /* 0x000fe200078e0a02 */
[----:B------:R-:W-:Y:S02]  /*9300*/  IABS R11, R5 ;  /* 0x00000005000b7213 */ /* 0x000fe40000000000 */
[----:B------:R-:W-:Y:S02]  /*9310*/  FSEL R9, R9, -INF , !P6 ;  /* 0xff80000009097808 */ /* 0x000fe40007000000 */
[----:B------:R-:W-:Y:S02]  /*9320*/  IABS R5, R2 ;  /* 0x0000000200057213 */ /* 0x000fe40000000000 */
[----:B------:R-:W-:Y:S01]  /*9330*/  IABS R2, R3 ;  /* 0x0000000300027213 */ /* 0x000fe20000000000 */
[----:B------:R-:W-:Y:S01]  /*9340*/  IMAD.MOV.U32 R3, RZ, RZ, R11 ;  /* 0x000000ffff037224 */ /* 0x000fe200078e000b */
[----:B------:R-:W-:-:S02]  /*9350*/  ISETP.GE.AND P6, PT, R0, R226, PT ;  /* 0x000000e20000720c */ /* 0x000fc40003fc6270 */
[----:B------:R-:W-:Y:S02]  /*9360*/  I2FP.F32.S32 R2, R2 ;  /* 0x0000000200027245 */ /* 0x000fe40000201400 */
[----:B------:R-:W-:Y:S02]  /*9370*/  ISETP.GE.OR P6, PT, R0, R234, !P6 ;  /* 0x000000ea0000720c */ /* 0x000fe400077c6670 */
[----:B------:R-:W-:Y:S01]  /*9380*/  I2FP.F32.S32 R3, R3 ;  /* 0x0000000300037245 */ /* 0x000fe20000201400 */
[----:B------:R-:W-:Y:S01]  /*9390*/  FFMA.FTZ R23, R2, -R219, R32 ;  /* 0x800000db02177223 */ /* 0x000fe20000010020 */
[----:B------:R-:W-:Y:S01]  /*93a0*/  IMAD.IADD R2, R231, 0x1, -R4 ;  /* 0x00000001e7027824 */ /* 0x000fe200078e0a04 */
[----:B------:R-:W-:Y:S02]  /*93b0*/  FSEL R137, R10, -INF , !P6 ;  /* 0xff8000000a897808 */ /* 0x000fe40007000000 */
[----:B------:R-:W-:Y:S01]  /*93c0*/  ISETP.GE.AND P6, PT, R0, R225, PT ;  /* 0x000000e10000720c */ /* 0x000fe20003fc6270 */
[----:B------:R-:W-:Y:S01]  /*93d0*/  FFMA.FTZ R3, R3, -R219, R193 ;  /* 0x800000db03037223 */ /* 0x000fe200000100c1 */
[----:B------:R-:W-:-:S02]  /*93e0*/  IABS R2, R2 ;  /* 0x0000000200027213 */ /* 0x000fc40000000000 */
[C---:B------:R-:W-:Y:S02]  /*93f0*/  ISETP.GE.OR P6, PT, R0.reuse, R233, !P6 ;  /* 0x000000e90000720c */ /* 0x040fe400077c6670 */
[----:B------:R-:W-:Y:S02]  /*9400*/  I2FP.F32.S32 R2, R2 ;  /* 0x0000000200027245 */ /* 0x000fe40000201400 */
[----:B------:R-:W-:Y:S02]  /*9410*/  FSEL R177, R21, -INF , !P6 ;  /* 0xff80000015b17808 */ /* 0x000fe40007000000 */
[----:B------:R-:W-:Y:S01]  /*9420*/  ISETP.GE.AND P6, PT, R0, R224, PT ;  /* 0x000000e00000720c */ /* 0x000fe20003fc6270 */
[----:B------:R-:W-:Y:S01]  /*9430*/  FFMA.FTZ R11, R2, -R219, R34 ;  /* 0x800000db020b7223 */ /* 0x000fe20000010022 */
[----:B------:R-:W-:Y:S01]  /*9440*/  IMAD.IADD R2, R228, 0x1, -R4 ;  /* 0x00000001e4027824 */ /* 0x000fe200078e0a04 */
[----:B------:R-:W-:Y:S02]  /*9450*/  I2FP.F32.S32 R5, R5 ;  /* 0x0000000500057245 */ /* 0x000fe40000201400 */
[----:B------:R-:W-:Y:S01]  /*9460*/  FSEL R178, R3, -INF , !P3 ;  /* 0xff80000003b27808 */ /* 0x000fe20005800000 */
[C---:B------:R-:W-:Y:S01]  /*9470*/  VIADD R3, R0.reuse, 0x9 ;  /* 0x0000000900037836 */ /* 0x040fe20000000000 */
[----:B------:R-:W-:Y:S01]  /*9480*/  IABS R2, R2 ;  /* 0x0000000200027213 */ /* 0x000fe20000000000 */
[----:B------:R-:W-:Y:S01]  /*9490*/  FFMA.FTZ R20, R5, -R219, R195 ;  /* 0x800000db05147223 */ /* 0x000fe200000100c3 */
[----:B------:R-:W-:Y:S01]  /*94a0*/  ISETP.GE.OR P6, PT, R0, R232, !P6 ;  /* 0x000000e80000720c */ /* 0x000fe200077c6670 */
[----:B------:R-:W-:Y:S01]  /*94b0*/  IMAD.IADD R5, R231, 0x1, -R3 ;  /* 0x00000001e7057824 */ /* 0x000fe200078e0a03 */
[----:B------:R-:W-:-:S02]  /*94c0*/  I2FP.F32.S32 R2, R2 ;  /* 0x0000000200027245 */ /* 0x000fc40000201400 */
[----:B------:R-:W-:Y:S02]  /*94d0*/  FSEL R181, R8, -INF , !P6 ;  /* 0xff80000008b57808 */ /* 0x000fe40007000000 */
[----:B------:R-:W-:Y:S01]  /*94e0*/  FSEL R24, R7, -INF , !P5 ;  /* 0xff80000007187808 */ /* 0x000fe20006800000 */
[----:B------:R-:W-:Y:S01]  /*94f0*/  FFMA.FTZ R10, R2, -R219, R184 ;  /* 0x800000db020a7223 */ /* 0x000fe200000100b8 */
[----:B------:R-:W-:Y:S01]  /*9500*/  IMAD.IADD R2, R230, 0x1, -R4 ;  /* 0x00000001e6027824 */ /* 0x000fe200078e0a04 */
[----:B------:R-:W-:Y:S02]  /*9510*/  FSEL R138, R6, -INF , !P4 ;  /* 0xff800000068a7808 */ /* 0x000fe40006000000 */
[C---:B------:R-:W-:Y:S02]  /*9520*/  ISETP.GE.AND P6, PT, R4.reuse, R227, PT ;  /* 0x000000e30400720c */ /* 0x040fe40003fc6270 */
[C---:B------:R-:W-:Y:S02]  /*9530*/  ISETP.GE.AND P5, PT, R4.reuse, R226, PT ;  /* 0x000000e20400720c */ /* 0x040fe40003fa6270 */
[----:B------:R-:W-:-:S02]  /*9540*/  ISETP.GE.AND P4, PT, R4, R225, PT ;  /* 0x000000e10400720c */ /* 0x000fc40003f86270 */
[C---:B------:R-:W-:Y:S02]  /*9550*/  ISETP.GE.AND P3, PT, R4.reuse, R224, PT ;  /* 0x000000e00400720c */ /* 0x040fe40003f66270 */
[----:B------:R-:W-:Y:S02]  /*9560*/  IABS R6, R2 ;  /* 0x0000000200067213 */ /* 0x000fe40000000000 */
[C---:B------:R-:W-:Y:S02]  /*9570*/  ISETP.GE.OR P6, PT, R4.reuse, R235, !P6 ;  /* 0x000000eb0400720c */ /* 0x040fe400077c6670 */
[C---:B------:R-:W-:Y:S02]  /*9580*/  ISETP.GE.OR P5, PT, R4.reuse, R234, !P5 ;  /* 0x000000ea0400720c */ /* 0x040fe40006fa6670 */
[C---:B------:R-:W-:Y:S02]  /*9590*/  ISETP.GE.OR P4, PT, R4.reuse, R233, !P4 ;  /* 0x000000e90400720c */ /* 0x040fe40006786670 */
[----:B------:R-:W-:Y:S01]  /*95a0*/  ISETP.GE.OR P3, PT, R4, R232, !P3 ;  /* 0x000000e80400720c */ /* 0x000fe20005f66670 */
[----:B------:R-:W-:Y:S01]  /*95b0*/  IMAD.IADD R4, R229, 0x1, -R3 ;  /* 0x00000001e5047824 */ /* 0x000fe200078e0a03 */
[----:B------:R-:W-:Y:S01]  /*95c0*/  IABS R2, R5 ;  /* 0x0000000500027213 */ /* 0x000fe20000000000 */
[----:B------:R-:W-:Y:S01]  /*95d0*/  IMAD.MOV.U32 R5, RZ, RZ, R6 ;  /* 0x000000ffff057224 */ /* 0x000fe200078e0006 */
[----:B------:R-:W-:-:S02]  /*95e0*/  FSEL R180, R20, -INF , !P2 ;  /* 0xff80000014b47808 */ /* 0x000fc40005000000 */
[----:B------:R-:W-:Y:S02]  /*95f0*/  IABS R4, R4 ;  /* 0x0000000400047213 */ /* 0x000fe40000000000 */
[----:B------:R-:W-:Y:S02]  /*9600*/  I2FP.F32.S32 R5, R5 ;  /* 0x0000000500057245 */ /* 0x000fe40000201400 */
[----:B------:R-:W-:Y:S02]  /*9610*/  I2FP.F32.S32 R2, R2 ;  /* 0x0000000200027245 */ /* 0x000fe40000201400 */
[----:B------:R-:W-:Y:S01]  /*9620*/  FSEL R23, R23, -INF , !P6 ;  /* 0xff80000017177808 */ /* 0x000fe20007000000 */
[-C--:B------:R-:W-:Y:S01]  /*9630*/  FFMA.FTZ R8, R5, -R219.reuse, R186 ;  /* 0x800000db05087223 */ /* 0x080fe200000100ba */
[----:B------:R-:W-:Y:S01]  /*9640*/  FSEL R27, R11, -INF , !P5 ;  /* 0xff8000000b1b7808 */ /* 0x000fe20006800000 */
[----:B------:R-:W-:Y:S01]  /*9650*/  FFMA.FTZ R6, R2, -R219, R35 ;  /* 0x800000db02067223 */ /* 0x000fe20000010023 */
[----:B------:R-:W-:Y:S01]  /*9660*/  FSEL R139, R10, -INF , !P4 ;  /* 0xff8000000a8b7808 */ /* 0x000fe20006000000 */
[----:B------:R-:W-:Y:S01]  /*9670*/  VIADD R2, R0, 0x10 ;  /* 0x0000001000027836 */ /* 0x000fe20000000000 */
[----:B------:R-:W-:Y:S01]  /*9680*/  I2FP.F32.S32 R4, R4 ;  /* 0x0000000400047245 */ /* 0x000fe20000201400 */
[----:B------:R-:W-:Y:S01]  /*9690*/  IMAD.IADD R5, R228, 0x1, -R3 ;  /* 0x00000001e4057824 */ /* 0x000fe200078e0a03 */
[----:B------:R-:W-:-:S02]  /*96a0*/  ISETP.GE.AND P2, PT, R3, R227, PT ;  /* 0x000000e30300720c */ /* 0x000fc40003f46270 */
[C---:B------:R-:W-:Y:S01]  /*96b0*/  ISETP.GE.AND P6, PT, R3.reuse, R226, PT ;  /* 0x000000e20300720c */ /* 0x040fe20003fc6270 */
[----:B------:R-:W-:Y:S01]  /*96c0*/  FFMA.FTZ R7, R4, -R219, R33 ;  /* 0x800000db04077223 */ /* 0x000fe20000010021 */
[----:B------:R-:W-:Y:S01]  /*96d0*/  ISETP.GE.AND P5, PT, R3, R225, PT ;  /* 0x000000e10300720c */ /* 0x000fe20003fa6270 */
[----:B------:R-:W-:Y:S01]  /*96e0*/  IMAD.IADD R4, R229, 0x1, -R2 ;  /* 0x00000001e5047824 */ /* 0x000fe200078e0a02 */
[C---:B------:R-:W-:Y:S02]  /*96f0*/  ISETP.GE.AND P4, PT, R3.reuse, R224, PT ;  /* 0x000000e00300720c */ /* 0x040fe40003f86270 */
[C---:B------:R-:W-:Y:S02]  /*9700*/  ISETP.GE.OR P2, PT, R3.reuse, R235, !P2 ;  /* 0x000000eb0300720c */ /* 0x040fe40005746670 */
[C---:B------:R-:W-:Y:S02]  /*9710*/  ISETP.GE.OR P6, PT, R3.reuse, R234, !P6 ;  /* 0x000000ea0300720c */ /* 0x040fe400077c6670 */
        /* <DEDUP_REMOVED lines=8> */
[----:B------:R-:W-:-:S02]  /*97a0*/  FSEL R21, R7, -INF , !P2 ;  /* 0xff80000007157808 */ /* 0x000fc40005000000 */
[----:B------:R-:W-:Y:S02]  /*97b0*/  I2FP.F32.S32 R3, R3 ;  /* 0x0000000300037245 */ /* 0x000fe40000201400 */
[----:B------:R-:W-:Y:S02]  /*97c0*/  I2FP.F32.S32 R4, R4 ;  /* 0x0000000400047245 */ /* 0x000fe40000201400 */
[----:B------:R-:W-:Y:S01]  /*97d0*/  FSEL R26, R6, -INF , !P6 ;  /* 0xff800000061a7808 */ /* 0x000fe20007000000 */
[----:B------:R-:W-:Y:S01]  /*97e0*/  FFMA.FTZ R11, R3, -R219, R196 ;  /* 0x800000db030b7223 */ /* 0x000fe200000100c4 */
[----:B------:R-:W-:Y:S01]  /*97f0*/  I2FP.F32.S32 R5, R5 ;  /* 0x0000000500057245 */ /* 0x000fe20000201400 */
[----:B------:R-:W-:Y:S01]  /*9800*/  FFMA.FTZ R4, R4, -R219, R185 ;  /* 0x800000db04047223 */ /* 0x000fe200000100b9 */
[----:B------:R-:W-:Y:S01]  /*9810*/  ISETP.GE.AND P3, PT, R2, R227, PT ;  /* 0x000000e30200720c */ /* 0x000fe20003f66270 */
[--C-:B------:R-:W-:Y:S01]  /*9820*/  IMAD.IADD R3, R228, 0x1, -R2.reuse ;  /* 0x00000001e4037824 */ /* 0x100fe200078e0a02 */
[----:B------:R-:W-:Y:S01]  /*9830*/  ISETP.GE.AND P2, PT, R2, R226, PT ;  /* 0x000000e20200720c */ /* 0x000fe20003f46270 */
[----:B------:R-:W-:Y:S01]  /*9840*/  FFMA.FTZ R25, R5, -R219, R187 ;  /* 0x800000db05197223 */ /* 0x000fe200000100bb */
[----:B------:R-:W-:Y:S01]  /*9850*/  FSEL R35, R4, -INF , !P5 ;  /* 0xff80000004237808 */ /* 0x000fe20006800000 */
[----:B------:R-:W-:Y:S01]  /*9860*/  IMAD.IADD R4, R231, 0x1, -R2 ;  /* 0x00000001e7047824 */ /* 0x000fe200078e0a02 */
[----:B------:R-:W-:-:S02]  /*9870*/  ISETP.GE.AND P6, PT, R2, R225, PT ;  /* 0x000000e10200720c */ /* 0x000fc40003fc6270 */
[C---:B------:R-:W-:Y:S02]  /*9880*/  ISETP.GE.AND P5, PT, R2.reuse, R224, PT ;  /* 0x000000e00200720c */ /* 0x040fe40003fa6270 */
[C---:B------:R-:W-:Y:S02]  /*9890*/  ISETP.GE.OR P3, PT, R2.reuse, R235, !P3 ;  /* 0x000000eb0200720c */ /* 0x040fe40005f66670 */
[C---:B------:R-:W-:Y:S02]  /*98a0*/  ISETP.GE.OR P2, PT, R2.reuse, R234, !P2 ;  /* 0x000000ea0200720c */ /* 0x040fe40005746670 */
[C---:B------:R-:W-:Y:S02]  /*98b0*/  ISETP.GE.OR P6, PT, R2.reuse, R233, !P6 ;  /* 0x000000e90200720c */ /* 0x040fe400077c6670 */
[----:B------:R-:W-:Y:S01]  /*98c0*/  ISETP.GE.OR P5, PT, R2, R232, !P5 ;  /* 0x000000e80200720c */ /* 0x000fe20006fa6670 */
[----:B------:R-:W-:Y:S01]  /*98d0*/  IMAD.IADD R2, R230, 0x1, -R2 ;  /* 0x00000001e6027824 */ /* 0x000fe200078e0a02 */
[----:B------:R-:W-:-:S02]  /*98e0*/  IABS R5, R4 ;  /* 0x0000000400057213 */ /* 0x000fc40000000000 */
[----:B------:R-:W-:Y:S02]  /*98f0*/  IABS R3, R3 ;  /* 0x0000000300037213 */ /* 0x000fe40000000000 */
[----:B------:R-:W-:Y:S01]  /*9900*/  IABS R4, R2 ;  /* 0x0000000200047213 */ /* 0x000fe20000000000 */
[----:B------:R-:W-:Y:S01]  /*9910*/  IMAD.MOV.U32 R2, RZ, RZ, R5 ;  /* 0x000000ffff027224 */ /* 0x000fe200078e0005 */
[----:B------:R-:W-:Y:S02]  /*9920*/  I2FP.F32.S32 R3, R3 ;  /* 0x0000000300037245 */ /* 0x000fe40000201400 */
[----:B------:R-:W-:Y:S02]  /*9930*/  I2FP.F32.S32 R4, R4 ;  /* 0x0000000400047245 */ /* 0x000fe40000201400 */
[----:B------:R-:W-:Y:S01]  /*9940*/  I2FP.F32.S32 R2, R2 ;  /* 0x0000000200027245 */ /* 0x000fe20000201400 */
[-C--:B------:R-:W-:Y:S01]  /*9950*/  FFMA.FTZ R8, R3, -R219.reuse, R200 ;  /* 0x800000db03087223 */ /* 0x080fe200000100c8 */
[----:B------:R-:W-:Y:S01]  /*9960*/  FSEL R176, R25, -INF , !P4 ;  /* 0xff80000019b07808 */ /* 0x000fe20006000000 */
[-C--:B------:R-:W-:Y:S01]  /*9970*/  FFMA.FTZ R28, R4, -R219.reuse, R202 ;  /* 0x800000db041c7223 */ /* 0x080fe200000100ca */
[----:B------:R-:W-:Y:S01]  /*9980*/  FSEL R11, R11, -INF , !P3 ;  /* 0xff8000000b0b7808 */ /* 0x000fe20005800000 */
[----:B------:R-:W-:Y:S01]  /*9990*/  FFMA.FTZ R7, R2, -R219, R198 ;  /* 0x800000db02077223 */ /* 0x000fe200000100c6 */
[----:B------:R-:W-:Y:S01]  /*99a0*/  VIADD R2, R0, 0x11 ;  /* 0x0000001100027836 */ /* 0x000fe20000000000 */
[----:B------:R-:W-:-:S03]  /*99b0*/  FSEL R31, R8, -INF , !P6 ;  /* 0xff800000081f7808 */ /* 0x000fc60007000000 */
[--C-:B------:R-:W-:Y:S01]  /*99c0*/  IMAD.IADD R4, R229, 0x1, -R2.reuse ;  /* 0x00000001e5047824 */ /* 0x100fe200078e0a02 */
[----:B------:R-:W-:Y:S01]  /*99d0*/  FSEL R25, R7, -INF , !P2 ;  /* 0xff80000007197808 */ /* 0x000fe20005000000 */
[--C-:B------:R-:W-:Y:S01]  /*99e0*/  IMAD.IADD R3, R231, 0x1, -R2.reuse ;  /* 0x00000001e7037824 */ /* 0x100fe200078e0a02 */
[----:B------:R-:W-:Y:S01]  /*99f0*/  ISETP.GE.AND P4, PT, R2, R227, PT ;  /* 0x000000e30200720c */ /* 0x000fe20003f86270 */
[----:B------:R-:W-:Y:S01]  /*9a00*/  IMAD.IADD R6, R228, 0x1, -R2 ;  /* 0x00000001e4067824 */ /* 0x000fe200078e0a02 */
[----:B------:R-:W-:Y:S02]  /*9a10*/  IABS R5, R4 ;  /* 0x0000000400057213 */ /* 0x000fe40000000000 */
[----:B------:R-:W-:Y:S02]  /*9a20*/  IABS R4, R3 ;  /* 0x0000000300047213 */ /* 0x000fe40000000000 */
[----:B------:R-:W-:Y:S02]  /*9a30*/  IABS R3, R6 ;  /* 0x0000000600037213 */ /* 0x000fe40000000000 */
[----:B------:R-:W-:-:S02]  /*9a40*/  I2FP.F32.S32 R5, R5 ;  /* 0x0000000500057245 */ /* 0x000fc40000201400 */
[----:B------:R-:W-:Y:S02]  /*9a50*/  I2FP.F32.S32 R3, R3 ;  /* 0x0000000300037245 */ /* 0x000fe40000201400 */
[----:B------:R-:W-:Y:S01]  /*9a60*/  I2FP.F32.S32 R4, R4 ;  /* 0x0000000400047245 */ /* 0x000fe20000201400 */
[-C--:B------:R-:W-:Y:S01]  /*9a70*/  FFMA.FTZ R20, R5, -R219.reuse, R197 ;  /* 0x800000db05147223 */ /* 0x080fe200000100c5 */
[C---:B------:R-:W-:Y:S01]  /*9a80*/  ISETP.GE.AND P3, PT, R2.reuse, R226, PT ;  /* 0x000000e20200720c */ /* 0x040fe20003f66270 */
[----:B------:R-:W-:Y:S01]  /*9a90*/  FFMA.FTZ R10, R3, -R219, R201 ;  /* 0x800000db030a7223 */ /* 0x000fe200000100c9 */
[----:B------:R-:W-:Y:S01]  /*9aa0*/  ISETP.GE.AND P2, PT, R2, R225, PT ;  /* 0x000000e10200720c */ /* 0x000fe20003f46270 */
[----:B------:R-:W-:Y:S01]  /*9ab0*/  VIADD R3, R0, 0x18 ;  /* 0x0000001800037836 */ /* 0x000fe20000000000 */
[----:B------:R-:W-:Y:S01]  /*9ac0*/  ISETP.GE.AND P6, PT, R2, R224, PT ;  /* 0x000000e00200720c */ /* 0x000fe20003fc6270 */
[----:B------:R-:W-:Y:S01]  /*9ad0*/  FFMA.FTZ R22, R4, -R219, R199 ;  /* 0x800000db04167223 */ /* 0x000fe200000100c7 */
[C---:B------:R-:W-:Y:S01]  /*9ae0*/  ISETP.GE.OR P4, PT, R2.reuse, R235, !P4 ;  /* 0x000000eb0200720c */ /* 0x040fe20006786670 */
[--C-:B------:R-:W-:Y:S01]  /*9af0*/  IMAD.IADD R4, R229, 0x1, -R3.reuse ;  /* 0x00000001e5047824 */ /* 0x100fe200078e0a03 */
[C---:B------:R-:W-:Y:S01]  /*9b00*/  ISETP.GE.OR P3, PT, R2.reuse, R234, !P3 ;  /* 0x000000ea0200720c */ /* 0x040fe20005f66670 */
[----:B------:R-:W-:Y:S01]  /*9b10*/  IMAD.IADD R5, R231, 0x1, -R3 ;  /* 0x00000001e7057824 */ /* 0x000fe200078e0a03 */
[----:B------:R-:W-:Y:S01]  /*9b20*/  ISETP.GE.OR P2, PT, R2, R233, !P2 ;  /* 0x000000e90200720c */ /* 0x000fe20005746670 */
[----:B------:R-:W-:Y:S01]  /*9b30*/  VIADD R0, R0, 0x19 ;  /* 0x0000001900007836 */ /* 0x000fe20000000000 */
[----:B------:R-:W-:Y:S01]  /*9b40*/  ISETP.GE.OR P6, PT, R2, R232, !P6 ;  /* 0x000000e80200720c */ /* 0x000fe200077c6670 */
[----:B------:R-:W-:Y:S01]  /*9b50*/  IMAD.IADD R2, R230, 0x1, -R2 ;  /* 0x00000001e6027824 */ /* 0x000fe200078e0a02 */
[----:B------:R-:W-:-:S02]  /*9b60*/  IABS R4, R4 ;  /* 0x0000000400047213 */ /* 0x000fc40000000000 */
[----:B------:R-:W-:Y:S02]  /*9b70*/  FSEL R8, R20, -INF , !P4 ;  /* 0xff80000014087808 */ /* 0x000fe40006000000 */
[----:B------:R-:W-:Y:S02]  /*9b80*/  IABS R6, R2 ;  /* 0x0000000200067213 */ /* 0x000fe40000000000 */
[----:B------:R-:W-:Y:S02]  /*9b90*/  IABS R2, R5 ;  /* 0x0000000500027213 */ /* 0x000fe40000000000 */
[----:B------:R-:W-:Y:S01]  /*9ba0*/  I2FP.F32.S32 R4, R4 ;  /* 0x0000000400047245 */ /* 0x000fe20000201400 */
[----:B------:R-:W-:Y:S01]  /*9bb0*/  IMAD.MOV.U32 R5, RZ, RZ, R6 ;  /* 0x000000ffff057224 */ /* 0x000fe200078e0006 */
[----:B------:R-:W-:Y:S02]  /*9bc0*/  I2FP.F32.S32 R2, R2 ;  /* 0x0000000200027245 */ /* 0x000fe40000201400 */
[----:B------:R-:W-:Y:S01]  /*9bd0*/  FSEL R22, R22, -INF , !P3 ;  /* 0xff80000016167808 */ /* 0x000fe20005800000 */
[-C--:B------:R-:W-:Y:S01]  /*9be0*/  FFMA.FTZ R7, R4, -R219.reuse, R136 ;  /* 0x800000db04077223 */ /* 0x080fe20000010088 */
[----:B------:R-:W-:Y:S01]  /*9bf0*/  FSEL R136, R28, -INF , !P5 ;  /* 0xff8000001c887808 */ /* 0x000fe20006800000 */
[----:B------:R-:W-:Y:S01]  /*9c00*/  FFMA.FTZ R6, R2, -R219, R30 ;  /* 0x800000db02067223 */ /* 0x000fe2000001001e */
[----:B------:R-:W-:Y:S01]  /*9c10*/  FSEL R30, R10, -INF , !P2 ;  /* 0xff8000000a1e7808 */ /* 0x000fe20005000000 */
[----:B------:R-:W-:Y:S01]  /*9c20*/  IMAD.IADD R4, R228, 0x1, -R3 ;  /* 0x00000001e4047824 */ /* 0x000fe200078e0a03 */
[----:B------:R-:W-:Y:S01]  /*9c30*/  ISETP.GE.AND P5, PT, R3, R227, PT ;  /* 0x000000e30300720c */ /* 0x000fe20003fa6270 */
[----:B------:R-:W-:Y:S01]  /*9c40*/  IMAD.IADD R2, R229, 0x1, -R0 ;  /* 0x00000001e5027824 */ /* 0x000fe200078e0a00 */
[----:B------:R-:W-:-:S02]  /*9c50*/  ISETP.GE.AND P4, PT, R3, R226, PT ;  /* 0x000000e20300720c */ /* 0x000fc40003f86270 */
[C---:B------:R-:W-:Y:S02]  /*9c60*/  ISETP.GE.AND P3, PT, R3.reuse, R225, PT ;  /* 0x000000e10300720c */ /* 0x040fe40003f66270 */
[C---:B------:R-:W-:Y:S02]  /*9c70*/  ISETP.GE.AND P2, PT, R3.reuse, R224, PT ;  /* 0x000000e00300720c */ /* 0x040fe40003f46270 */
[C---:B------:R-:W-:Y:S02]  /*9c80*/  ISETP.GE.OR P5, PT, R3.reuse, R235, !P5 ;  /* 0x000000eb0300720c */ /* 0x040fe40006fa6670 */
[C---:B------:R-:W-:Y:S02]  /*9c90*/  ISETP.GE.OR P4, PT, R3.reuse, R234, !P4 ;  /* 0x000000ea0300720c */ /* 0x040fe40006786670 */
[C---:B------:R-:W-:Y:S02]  /*9ca0*/  ISETP.GE.OR P3, PT, R3.reuse, R233, !P3 ;  /* 0x000000e90300720c */ /* 0x040fe40005f66670 */
[----:B------:R-:W-:Y:S01]  /*9cb0*/  ISETP.GE.OR P2, PT, R3, R232, !P2 ;  /* 0x000000e80300720c */ /* 0x000fe20005746670 */
[----:B------:R-:W-:Y:S01]  /*9cc0*/  IMAD.IADD R3, R230, 0x1, -R3 ;  /* 0x00000001e6037824 */ /* 0x000fe200078e0a03 */
[----:B------:R-:W-:-:S02]  /*9cd0*/  IABS R10, R4 ;  /* 0x00000004000a7213 */ /* 0x000fc40000000000 */
[----:B------:R-:W-:Y:S02]  /*9ce0*/  I2FP.F32.S32 R5, R5 ;  /* 0x0000000500057245 */ /* 0x000fe40000201400 */
[----:B------:R-:W-:Y:S01]  /*9cf0*/  IABS R4, R3 ;  /* 0x0000000300047213 */ /* 0x000fe20000000000 */
[----:B------:R-:W-:Y:S01]  /*9d00*/  IMAD.MOV.U32 R3, RZ, RZ, R10 ;  /* 0x000000ffff037224 */ /* 0x000fe200078e000a */
[----:B------:R-:W-:Y:S01]  /*9d10*/  IABS R2, R2 ;  /* 0x0000000200027213 */ /* 0x000fe20000000000 */
[----:B------:R-:W-:Y:S01]  /*9d20*/  FFMA.FTZ R5, R5, -R219, R203 ;  /* 0x800000db05057223 */ /* 0x000fe200000100cb */
        /* <DEDUP_REMOVED lines=8> */
[----:B------:R-:W-:Y:S01]  /*9db0*/  FSEL R20, R6, -INF , !P4 ;  /* 0xff80000006147808 */ /* 0x000fe20006000000 */
[--C-:B------:R-:W-:Y:S01]  /*9dc0*/  IMAD.IADD R3, R231, 0x1, -R0.reuse ;  /* 0x00000001e7037824 */ /* 0x100fe200078e0a00 */
[----:B------:R-:W-:Y:S01]  /*9dd0*/  FSEL R29, R29, -INF , !P3 ;  /* 0xff8000001d1d7808 */ /* 0x000fe20005800000 */
[----:B------:R-:W-:Y:S01]  /*9de0*/  IMAD.IADD R2, R228, 0x1, -R0 ;  /* 0x00000001e4027824 */ /* 0x000fe200078e0a00 */
[----:B------:R-:W-:-:S02]  /*9df0*/  ISETP.GE.AND P6, PT, R0, R227, PT ;  /* 0x000000e30000720c */ /* 0x000fc40003fc6270 */
[C---:B------:R-:W-:Y:S02]  /*9e00*/  ISETP.GE.AND P5, PT, R0.reuse, R226, PT ;  /* 0x000000e20000720c */ /* 0x040fe40003fa6270 */
[C---:B------:R-:W-:Y:S02]  /*9e10*/  ISETP.GE.AND P4, PT, R0.reuse, R225, PT ;  /* 0x000000e10000720c */ /* 0x040fe40003f86270 */
[C---:B------:R-:W-:Y:S02]  /*9e20*/  ISETP.GE.AND P3, PT, R0.reuse, R224, PT ;  /* 0x000000e00000720c */ /* 0x040fe40003f66270 */
[C---:B------:R-:W-:Y:S02]  /*9e30*/  ISETP.GE.OR P6, PT, R0.reuse, R235, !P6 ;  /* 0x000000eb0000720c */ /* 0x040fe400077c6670 */
[C---:B------:R-:W-:Y:S02]  /*9e40*/  ISETP.GE.OR P5, PT, R0.reuse, R234, !P5 ;  /* 0x000000ea0000720c */ /* 0x040fe40006fa6670 */
[----:B------:R-:W-:-:S02]  /*9e50*/  ISETP.GE.OR P4, PT, R0, R233, !P4 ;  /* 0x000000e90000720c */ /* 0x000fc40006786670 */
[----:B------:R-:W-:Y:S01]  /*9e60*/  ISETP.GE.OR P3, PT, R0, R232, !P3 ;  /* 0x000000e80000720c */ /* 0x000fe20005f66670 */
[----:B------:R-:W-:Y:S01]  /*9e70*/  IMAD.IADD R0, R230, 0x1, -R0 ;  /* 0x00000001e6007824 */ /* 0x000fe200078e0a00 */
[----:B------:R-:W-:Y:S02]  /*9e80*/  IABS R3, R3 ;  /* 0x0000000300037213 */ /* 0x000fe40000000000 */
[----:B------:R-:W-:Y:S02]  /*9e90*/  IABS R2, R2 ;  /* 0x0000000200027213 */ /* 0x000fe40000000000 */
[----:B------:R-:W-:Y:S01]  /*9ea0*/  IABS R0, R0 ;  /* 0x0000000000007213 */ /* 0x000fe20000000000 */
[----:B------:R-:W-:Y:S01]  /*9eb0*/  IMAD.MOV.U32 R10, RZ, RZ, R3 ;  /* 0x000000ffff0a7224 */ /* 0x000fe200078e0003 */
[----:B------:R-:W-:Y:S01]  /*9ec0*/  FSEL R33, R33, -INF , !P2 ;  /* 0xff80000021217808 */ /* 0x000fe20005000000 */
[----:B------:R-:W-:Y:S01]  /*9ed0*/  IMAD.MOV.U32 R28, RZ, RZ, R2 ;  /* 0x000000ffff1c7224 */ /* 0x000fe200078e0002 */
[----:B------:R-:W-:Y:S01]  /*9ee0*/  ISETP.GT.AND P2, PT, R188, R190, PT ;  /* 0x000000bebc00720c */ /* 0x000fe20003f44270 */
[----:B------:R-:W-:Y:S01]  /*9ef0*/  IMAD.MOV.U32 R32, RZ, RZ, R0 ;  /* 0x000000ffff207224 */ /* 0x000fe200078e0000 */
[----:B------:R-:W-:-:S02]  /*9f00*/  I2FP.F32.S32 R10, R10 ;  /* 0x0000000a000a7245 */ /* 0x000fc40000201400 */
[----:B------:R-:W-:Y:S02]  /*9f10*/  I2FP.F32.S32 R28, R28 ;  /* 0x0000001c001c7245 */ /* 0x000fe40000201400 */
[----:B------:R-:W-:Y:S01]  /*9f20*/  I2FP.F32.S32 R32, R32 ;  /* 0x0000002000207245 */ /* 0x000fe20000201400 */
[-C--:B------:R-:W-:Y:S01]  /*9f30*/  FFMA.FTZ R10, R10, -R219.reuse, R189 ;  /* 0x800000db0a0a7223 */ /* 0x080fe200000100bd */
[----:B------:R-:W-:Y:S01]  /*9f40*/  FSEL R6, R4, -INF , !P6 ;  /* 0xff80000004067808 */ /* 0x000fe20007000000 */
[-C--:B------:R-:W-:Y:S02]  /*9f50*/  FFMA.FTZ R28, R28, -R219.reuse, R183 ;  /* 0x800000db1c1c7223 */ /* 0x080fe400000100b7 */
[----:B------:R-:W-:Y:S01]  /*9f60*/  FFMA.FTZ R32, R32, -R219, R182 ;  /* 0x800000db20207223 */ /* 0x000fe200000100b6 */
[----:B------:R-:W-:Y:S02]  /*9f70*/  FSEL R10, R10, -INF , !P5 ;  /* 0xff8000000a0a7808 */ /* 0x000fe40006800000 */
[----:B------:R-:W-:-:S02]  /*9f80*/  FSEL R28, R28, -INF , !P4 ;  /* 0xff8000001c1c7808 */ /* 0x000fc40006000000 */
[----:B------:R-:W-:Y:S01]  /*9f90*/  FSEL R32, R32, -INF , !P3 ;  /* 0xff80000020207808 */ /* 0x000fe20005800000 */
[----:B------:R-:W-:Y:S06]  /*9fa0*/  @!P2 BRA `(.L_x_2764) ;  /* 0x0000000000b0a947 */ /* 0x000fec0003800000 */
[----:B------:R-:W2:Y:S04]  /*9fb0*/  LDL R183, [R1+0x5c] ;  /* 0x00005c0001b77983 */ /* 0x000ea80000100800 */
[----:B------:R-:W3:Y:S04]  /*9fc0*/  LDL R189, [R1+0x118] ;  /* 0x0001180001bd7983 */ /* 0x000ee80000100800 */
[----:B------:R-:W4:Y:S04]  /*9fd0*/  LDL R190, [R1+0xe0] ;  /* 0x0000e00001be7983 */ /* 0x000f280000100800 */
[----:B------:R-:W5:Y:S04]  /*9fe0*/  LDL.64 R220, [R1+0xf8] ;  /* 0x0000f80001dc7983 */ /* 0x000f680000100a00 */
[----:B------:R1:W-:Y:S01]  /*9ff0*/  @P1 STS.128 [R222+0x8000], RZ ;  /* 0x008000ffde001388 */ /* 0x0003e20000000c00 */
[----:B------:R-:W-:Y:S01]  /*a000*/  BSSY B0, `(.L_x_2765) ;  /* 0x0000025000007945 */ /* 0x000fe20003800000 */
[----:B--2---:R-:W-:-:S04]  /*a010*/  VIADD R2, R183, 0xfffffffd ;  /* 0xfffffffdb7027836 */ /* 0x004fc80000000000 */
[----:B---3--:R-:W-:Y:S01]  /*a020*/  IMAD R0, R189, R2, RZ ;  /* 0x00000002bd007224 */ /* 0x008fe200078e02ff */
[----:B------:R-:W-:-:S05]  /*a030*/  SHF.R.S32.HI R3, RZ, 0x1f, R2 ;  /* 0x0000001fff037819 */ /* 0x000fca0000011402 */
[-C--:B----4-:R-:W-:Y:S02]  /*a040*/  IMAD R0, R3, R190.reuse, R0 ;  /* 0x000000be03007224 */ /* 0x090fe400078e0200 */
[----:B-----5:R-:W-:-:S04]  /*a050*/  IMAD.WIDE.U32 R2, R2, R190, R220 ;  /* 0x000000be02027225 */ /* 0x020fc800078e00dc */
[----:B------:R-:W-:Y:S01]  /*a060*/  IMAD.IADD R0, R3, 0x1, R0 ;  /* 0x0000000103007824 */ /* 0x000fe200078e0200 */
[----:B------:R-:W-:-:S04]  /*a070*/  @!P1 LEA R4, P2, R2, R236, 0x1 ;  /* 0x000000ec02049211 */ /* 0x000fc800078408ff */
[----:B------:R-:W-:-:S05]  /*a080*/  @!P1 LEA.HI.X R5, R2, R237, R0, 0x1, P2 ;  /* 0x000000ed02059211 */ /* 0x000fca00010f0c00 */
[----:B------:R-:W-:Y:S01]  /*a090*/  @!PT LDS RZ, [RZ] ;  /* 0x00000000fffff984 */ /* 0x000fe20000000800 */
[----:B------:R-:W-:Y:S01]  /*a0a0*/  @!PT LDS RZ, [RZ] ;  /* 0x00000000fffff984 */ /* 0x000fe20000000800 */
[----:B------:R-:W-:Y:S01]  /*a0b0*/  @!PT LDS RZ, [RZ] ;  /* 0x00000000fffff984 */ /* 0x000fe20000000800 */
[----:B------:R2:W-:Y:S04]  /*a0c0*/  @!P1 LDGSTS.E.BYPASS.LTC128B.128 [R222+0x8000], desc[UR4][R4.64] ;  /* 0x0800000004de9fae */ /* 0x0005e8000b901d44 */
[----:B------:R1:W-:Y:S01]  /*a0d0*/  @P0 STS.128 [R222+0x9000], RZ ;  /* 0x009000ffde000388 */ /* 0x0003e20000000c00 */
[----:B--2---:R-:W-:-:S04]  /*a0e0*/  @!P0 LEA R4, P2, R2, R236, 0x1 ;  /* 0x000000ec02048211 */ /* 0x004fc800078408ff */
[----:B------:R-:W-:Y:S02]  /*a0f0*/  @!P0 LEA.HI.X R5, R2, R237, R0, 0x1, P2 ;  /* 0x000000ed02058211 */ /* 0x000fe400010f0c00 */
[----:B------:R-:W-:-:S03]  /*a100*/  IADD3 R2, P2, R242, R2, RZ ;  /* 0x00000002f2027210 */ /* 0x000fc60007f5e0ff */
[----:B------:R-:W-:Y:S01]  /*a110*/  @!PT LDS RZ, [RZ] ;  /* 0x00000000fffff984 */ /* 0x000fe20000000800 */
[----:B------:R-:W-:Y:S01]  /*a120*/  @!PT LDS RZ, [RZ] ;  /* 0x00000000fffff984 */ /* 0x000fe20000000800 */
[----:B------:R-:W-:Y:S01]  /*a130*/  @!PT LDS RZ, [RZ] ;  /* 0x00000000fffff984 */ /* 0x000fe20000000800 */
[----:B------:R2:W-:Y:S02]  /*a140*/  @!P0 LDGSTS.E.BYPASS.LTC128B.128 [R222+0x9000], desc[UR4][R4.64+0x80] ;  /* 0x0900008004de8fae */ /* 0x0005e4000b901d44 */
[----:B------:R-:W-:Y:S02]  /*a150*/  IMAD.X R0, R213, 0x1, R0, P2 ;  /* 0x00000001d5007824 */ /* 0x000fe400010e0600 */
        /* <DEDUP_REMOVED lines=15> */
.L_x_2766:
[----:B------:R-:W-:Y:S05]  /*a250*/  BSYNC B0 ;  /* 0x0000000000007941 */ /* 0x000fea0003800000 */
.L_x_2765:
[----:B------:R-:W0:Y:S02]  /*a260*/  LDGDEPBAR ;  /* 0x00000000000079af */ /* 0x000e240000000000 */
.L_x_2764:
[----:B------:R-:W-:Y:S05]  /*a270*/  BSYNC B1 ;  /* 0x0000000000017941 */ /* 0x000fea0003800000 */
.L_x_2763:
[----:B------:R-:W-:Y:S01]  /*a280*/  FMNMX.FTZ R0, R132, R9, !PT ;  /* 0x0000000984007209 */ /* 0x000fe20007810000 */
[----:B------:R-:W-:Y:S03]  /*a290*/  STL [R1+0x1a0], R232 ;  /* 0x0001a0e801007387 */ /* 0x000fe60000100800 */
[----:B------:R-:W-:Y:S01]  /*a2a0*/  FMNMX.FTZ R0, R24, R0, !PT ;  /* 0x0000000018007209 */ /* 0x000fe20007810000 */
[----:B------:R-:W-:Y:S03]  /*a2b0*/  STL.64 [R1+0x198], R230 ;  /* 0x000198e601007387 */ /* 0x000fe60000100a00 */
[----:B------:R-:W-:Y:S01]  /*a2c0*/  FMNMX.FTZ R0, R23, R0, !PT ;  /* 0x0000000017007209 */ /* 0x000fe20007810000 */
[----:B------:R-:W-:Y:S03]  /*a2d0*/  STL.64 [R1+0x190], R228 ;  /* 0x000190e401007387 */ /* 0x000fe60000100a00 */
        /* <DEDUP_REMOVED lines=9> */
[----:B------:R-:W-:Y:S04]  /*a370*/  STL [R1+0x178], R223 ;  /* 0x000178df01007387 */ /* 0x000fe80000100800 */
[----:B------:R-:W3:Y:S04]  /*a380*/  SHFL.BFLY PT, R2, R0, 0x2, 0x1f ;  /* 0x0c401f0000027f89 */ /* 0x000ee800000e0000 */
[----:B------:R-:W-:Y:S04]  /*a390*/  STL [R1+0x174], R222 ;  /* 0x000174de01007387 */ /* 0x000fe80000100800 */
[----:B------:R-:W-:Y:S04]  /*a3a0*/  STL [R1+0x170], R219 ;  /* 0x000170db01007387 */ /* 0x000fe80000100800 */
[----:B------:R-:W-:Y:S04]  /*a3b0*/  STL [R1+0x16c], R217 ;  /* 0x00016cd901007387 */ /* 0x000fe80000100800 */
[----:B------:R-:W-:Y:S04]  /*a3c0*/  STL [R1+0x168], R216 ;  /* 0x000168d801007387 */ /* 0x000fe80000100800 */
[----:B------:R-:W-:Y:S01]  /*a3d0*/  STL [R1+0x164], R215 ;  /* 0x000164d701007387 */ /* 0x000fe20000100800 */
[----:B---3--:R-:W-:-:S03]  /*a3e0*/  FMNMX.FTZ R0, R0, R2, !PT ;  /* 0x0000000200007209 */ /* 0x008fc60007810000 */
[----:B------:R-:W-:Y:S04]  /*a3f0*/  STL [R1+0x160], R214 ;  /* 0x000160d601007387 */ /* 0x000fe80000100800 */
[----:B------:R-:W3:Y:S04]  /*a400*/  SHFL.BFLY PT, R2, R0, 0x1, 0x1f ;  /* 0x0c201f0000027f89 */ /* 0x000ee800000e0000 */
[----:B------:R4:W-:Y:S04]  /*a410*/  STL [R1+0x15c], R212 ;  /* 0x00015cd401007387 */ /* 0x0009e80000100800 */
[----:B------:R-:W-:Y:S04]  /*a420*/  STL [R1+0x158], R211 ;  /* 0x000158d301007387 */ /* 0x000fe80000100800 */
[----:B------:R-:W-:Y:S04]  /*a430*/  STL [R1+0x154], R210 ;  /* 0x000154d201007387 */ /* 0x000fe80000100800 */
[----:B------:R4:W-:Y:S04]  /*a440*/  STL [R1+0x150], R209 ;  /* 0x000150d101007387 */ /* 0x0009e80000100800 */
[----:B------:R4:W-:Y:S01]  /*a450*/  STL [R1+0x14c], R206 ;  /* 0x00014cce01007387 */ /* 0x0009e20000100800 */
[----:B---3--:R-:W-:-:S03]  /*a460*/  FMNMX.FTZ R213, R0, R2, !PT ;  /* 0x0000000200d57209 */ /* 0x008fc60007810000 */
[----:B------:R-:W-:Y:S01]  /*a470*/  STL [R1+0x148], R204 ;  /* 0x000148cc01007387 */ /* 0x000fe20000100800 */
[----:B------:R-:W-:-:S03]  /*a480*/  FSETP.NEU.FTZ.AND P2, PT, R213, -INF , PT ;  /* 0xff800000d500780b */ /* 0x000fc60003f5d000 */
[----:B------:R-:W3:Y:S01]  /*a490*/  LD.E R0, desc[UR4][R172.64+0xdc] ;  /* 0x0000dc04ac007980 */ /* 0x000ee2000c101900 */
[----:B------:R-:W-:-:S03]  /*a4a0*/  FSEL R2, R213, RZ, P2 ;  /* 0x000000ffd5027208 */ /* 0x000fc60001000000 */
[----:B------:R4:W-:Y:S02]  /*a4b0*/  STL [R1+0x144], R191 ;  /* 0x000144bf01007387 */ /* 0x0009e40000100800 */
[----:B------:R-:W-:Y:S02]  /*a4c0*/  FADD.FTZ R2, R132, -R2 ;  /* 0x8000000284027221 */ /* 0x000fe40000010000 */
[----:B------:R4:W-:Y:S04]  /*a4d0*/  STL [R1+0x140], R174 ;  /* 0x000140ae01007387 */ /* 0x0009e80000100800 */
[----:B------:R-:W4:Y:S01]  /*a4e0*/  LDL.64 R228, [R1+0x50] ;  /* 0x0000500001e47983 */ /* 0x000f220000100a00 */
[C---:B---3--:R-:W-:Y:S01]  /*a4f0*/  FMUL.FTZ R2, R0.reuse, R2 ;  /* 0x0000000200027220 */ /* 0x048fe20000410000 */
[----:B------:R-:W-:-:S05]  /*a500*/  FMUL.FTZ R3, R0, R213 ;  /* 0x000000d500037220 */ /* 0x000fca0000410000 */
[----:B------:R-:W3:Y:S01]  /*a510*/  MUFU.EX2 R2, R2 ;  /* 0x0000000200027308 */ /* 0x000ee20000000800 */
[----:B------:R-:W-:-:S05]  /*a520*/  FSEL R3, R3, RZ, P2 ;  /* 0x000000ff03037208 */ /* 0x000fca0001000000 */
[-CC-:B------:R-:W-:Y:S01]  /*a530*/  FFMA.FTZ R183, R24, R0.reuse, -R3.reuse ;  /* 0x0000000018b77223 */ /* 0x180fe20000010803 */
[-CC-:B------:R-:W-:Y:S01]  /*a540*/  FFMA.FTZ R9, R9, R0.reuse, -R3.reuse ;  /* 0x0000000009097223 */ /* 0x180fe20000010803 */
[-CC-:B------:R-:W-:Y:S01]  /*a550*/  FFMA.FTZ R182, R23, R0.reuse, -R3.reuse ;  /* 0x0000000017b67223 */ /* 0x180fe20000010803 */
[-CC-:B------:R-:W-:Y:S01]  /*a560*/  FFMA.FTZ R132, R21, R0.reuse, -R3.reuse ;  /* 0x0000000015847223 */ /* 0x180fe20000010803 */
[-CC-:B------:R-:W-:Y:S01]  /*a570*/  FFMA.FTZ R24, R11, R0.reuse, -R3.reuse ;  /* 0x000000000b187223 */ /* 0x180fe20000010803 */
[-CC-:B------:R-:W-:Y:S01]  /*a580*/  FFMA.FTZ R184, R8, R0.reuse, -R3.reuse ;  /* 0x0000000008b87223 */ /* 0x180fe20000010803 */
[-CC-:B------:R-:W-:Y:S01]  /*a590*/  FFMA.FTZ R185, R7, R0.reuse, -R3.reuse ;  /* 0x0000000007b97223 */ /* 0x180fe20000010803 */
[----:B------:R-:W-:Y:S01]  /*a5a0*/  FFMA.FTZ R186, R6, R0, -R3 ;  /* 0x0000000006ba7223 */ /* 0x000fe20000010803 */
[----:B---3--:R-:W-:-:S05]  /*a5b0*/  FMUL.FTZ R3, R156, R2 ;  /* 0x000000029c037220 */ /* 0x008fca0000410000 */
[----:B------:R-:W-:Y:S04]  /*a5c0*/  STL [R1], R3 ;  /* 0x0000000301007387 */ /* 0x000fe80000100800 */
[----:B------:R-:W3:Y:S01]  /*a5d0*/  LDL.LU R196, [R1+0x84] ;  /* 0x0000840001c47983 */ /* 0x000ee20000300800 */
        /* <DEDUP_REMOVED lines=21> */
[-C--:B------:R-:W-:Y:S01]  /*a730*/  FMUL.FTZ R6, R84, R2.reuse ;  /* 0x0000000254067220 */ /* 0x080fe20000410000 */
[-C--:B------:R-:W-:Y:S01]  /*a740*/  FMUL.FTZ R224, R85, R2.reuse ;  /* 0x0000000255e07220 */ /* 0x080fe20000410000 */
[-C--:B--2---:R-:W-:Y:S01]  /*a750*/  FMUL.FTZ R5, R96, R2.reuse ;  /* 0x0000000260057220 */ /* 0x084fe20000410000 */
[-C--:B------:R-:W-:Y:S01]  /*a760*/  FMUL.FTZ R231, R97, R2.reuse ;  /* 0x0000000261e77220 */ /* 0x080fe20000410000 */
[-C--:B------:R-:W-:Y:S01]  /*a770*/  FMUL.FTZ R217, R101, R2.reuse ;  /* 0x0000000265d97220 */ /* 0x080fe20000410000 */
[-C--:B------:R-:W-:Y:S01]  /*a780*/  FMUL.FTZ R100, R112, R2.reuse ;  /* 0x0000000270647220 */ /* 0x080fe20000410000 */
[-C--:B----4-:R-:W-:Y:S01]  /*a790*/  FMUL.FTZ R212, R113, R2.reuse ;  /* 0x0000000271d47220 */ /* 0x090fe20000410000 */
[-C--:B------:R-:W-:Y:S01]  /*a7a0*/  FMUL.FTZ R209, R116, R2.reuse ;  /* 0x0000000274d17220 */ /* 0x080fe20000410000 */
[-C--:B------:R-:W-:Y:S01]  /*a7b0*/  FMUL.FTZ R206, R117, R2.reuse ;  /* 0x0000000275ce7220 */ /* 0x080fe20000410000 */
[-C--:B------:R-:W-:Y:S01]  /*a7c0*/  FMUL.FTZ R191, R128, R2.reuse ;  /* 0x0000000280bf7220 */ /* 0x080fe20000410000 */
[-C--:B------:R-:W-:Y:S01]  /*a7d0*/  FMUL.FTZ R174, R129, R2.reuse ;  /* 0x0000000281ae7220 */ /* 0x080fe20000410000 */
[----:B------:R-:W-:Y:S01]  /*a7e0*/  FFMA.FTZ R64, R238, R2, R187 ;  /* 0x00000002ee407223 */ /* 0x000fe200000100bb */
[----:B------:R-:W-:-:S04]  /*a7f0*/  FMNMX.FTZ R2, R134, R137, !PT ;  /* 0x0000008986027209 */ /* 0x000fc80007810000 */
[----:B------:R-:W-:-:S04]  /*a800*/  FMNMX.FTZ R2, R138, R2, !PT ;  /* 0x000000028a027209 */ /* 0x000fc80007810000 */
[----:B------:R-:W-:-:S04]  /*a810*/  FMNMX.FTZ R2, R27, R2, !PT ;  /* 0x000000021b027209 */ /* 0x000fc80007810000 */
[----:B------:R-:W-:-:S04]  /*a820*/  FMNMX.FTZ R2, R26, R2, !PT ;  /* 0x000000021a027209 */ /* 0x000fc80007810000 */
[----:B------:R-:W-:-:S04]  /*a830*/  FMNMX.FTZ R2, R25, R2, !PT ;  /* 0x0000000219027209 */ /* 0x000fc80007810000 */
[----:B------:R-:W-:-:S04]  /*a840*/  FMNMX.FTZ R2, R22, R2, !PT ;  /* 0x0000000216027209 */ /* 0x000fc80007810000 */
[----:B------:R-:W-:-:S04]  /*a850*/  FMNMX.FTZ R2, R20, R2, !PT ;  /* 0x0000000214027209 */ /* 0x000fc80007810000 */
[----:B------:R-:W-:-:S05]  /*a860*/  FMNMX.FTZ R2, R10, R2, !PT ;  /* 0x000000020a027209 */ /* 0x000fca0007810000 */
[----:B------:R-:W1:Y:S02]  /*a870*/  SHFL.BFLY PT, R3, R2, 0x2, 0x1f ;  /* 0x0c401f0002037f89 */ /* 0x000e6400000e0000 */
[----:B-1----:R-:W-:-:S05]  /*a880*/  FMNMX.FTZ R2, R2, R3, !PT ;  /* 0x0000000302027209 */ /* 0x002fca0007810000 */
[----:B------:R-:W1:Y:S02]  /*a890*/  SHFL.BFLY PT, R3, R2, 0x1, 0x1f ;  /* 0x0c201f0002037f89 */ /* 0x000e6400000e0000 */
[----:B-1----:R-:W-:-:S04]  /*a8a0*/  FMNMX.FTZ R242, R2, R3, !PT ;  /* 0x0000000302f27209 */ /* 0x002fc80007810000 */
[----:B------:R-:W-:Y:S01]  /*a8b0*/  FSETP.NEU.FTZ.AND P2, PT, R242, -INF , PT ;  /* 0xff800000f200780b */ /* 0x000fe20003f5d000 */
[----:B------:R-:W-:-:S05]  /*a8c0*/  FMUL.FTZ R3, R0, R242 ;  /* 0x000000f200037220 */ /* 0x000fca0000410000 */
[----:B------:R-:W-:-:S05]  /*a8d0*/  FSEL R3, R3, RZ, P2 ;  /* 0x000000ff03037208 */ /* 0x000fca0001000000 */
[----:B------:R-:W-:Y:S01]  /*a8e0*/  FFMA.FTZ R21, R27, R0, -R3 ;  /* 0x000000001b157223 */ /* 0x000fe20000010803 */
[----:B------:R-:W-:Y:S02]  /*a8f0*/  IMAD.MOV.U32 R27, RZ, RZ, R9 ;  /* 0x000000ffff1b7224 */ /* 0x000fe400078e0009 */
[----:B------:R-:W2:Y:S01]  /*a900*/  LDL.LU R9, [R1+0x80] ;  /* 0x0000800001097983 */ /* 0x000ea20000300800 */
[----:B------:R-:W-:-:S05]  /*a910*/  FSEL R2, R242, RZ, P2 ;  /* 0x000000fff2027208 */ /* 0x000fca0001000000 */
[----:B------:R-:W-:-:S04]  /*a920*/  FADD.FTZ R2, R134, -R2 ;  /* 0x8000000286027221 */ /* 0x000fc80000010000 */
[----:B------:R-:W-:Y:S01]  /*a930*/  FMUL.FTZ R2, R0, R2 ;  /* 0x0000000200027220 */ /* 0x000fe20000410000 */
[-CC-:B------:R-:W-:Y:S01]  /*a940*/  FFMA.FTZ R4, R137, R0.reuse, -R3.reuse ;  /* 0x0000000089047223 */ /* 0x180fe20000010803 */
[----:B------:R-:W-:-:S04]  /*a950*/  FFMA.FTZ R68, R25, R0, -R3 ;  /* 0x0000000019447223 */ /* 0x000fc80000010803 */
[----:B------:R-:W1:Y:S08]  /*a960*/  MUFU.EX2 R2, R2 ;  /* 0x0000000200027308 */ /* 0x000e700000000800 */
[----:B------:R-:W3:Y:S01]  /*a970*/  MUFU.EX2 R25, R4 ;  /* 0x0000000400197308 */ /* 0x000ee20000000800 */
[-CC-:B------:R-:W-:Y:S01]  /*a980*/  FFMA.FTZ R23, R138, R0.reuse, -R3.reuse ;  /* 0x000000008a177223 */ /* 0x180fe20000010803 */
[-CC-:B------:R-:W-:Y:S01]  /*a990*/  FFMA.FTZ R80, R22, R0.reuse, -R3.reuse ;  /* 0x0000000016507223 */ /* 0x180fe20000010803 */
[-CC-:B------:R-:W-:Y:S01]  /*a9a0*/  FFMA.FTZ R96, R20, R0.reuse, -R3.reuse ;  /* 0x0000000014607223 */ /* 0x180fe20000010803 */
[--C-:B------:R-:W-:Y:S01]  /*a9b0*/  FFMA.FTZ R97, R10, R0, -R3.reuse ;  /* 0x000000000a617223 */ /* 0x100fe20000010803 */
        /* <DEDUP_REMOVED lines=32> */
[----:B------:R-:W-:Y:S01]  /*abc0*/  FFMA.FTZ R11, R26, R0, -R3 ;  /* 0x000000001a0b7223 */ /* 0x000fe20000010803 */
[----:B------:R-:W-:-:S02]  /*abd0*/  IMAD.MOV.U32 R198, RZ, RZ, R239 ;  /* 0x000000ffffc67224 */ /* 0x000fc400078e00ef */
[----:B---3--:R-:W-:Y:S01]  /*abe0*/  FFMA.FTZ R20, R196, R2, R25 ;  /* 0x00000002c4147223 */ /* 0x008fe20000010019 */
        /* <DEDUP_REMOVED lines=13> */
[----:B------:R-:W-:-:S03]  /*acc0*/  FMUL.FTZ R3, R0, R239 ;  /* 0x000000ef00037220 */ /* 0x000fc60000410000 */
[----:B------:R-:W-:Y:S02]  /*acd0*/  FSEL R2, R239, RZ, P2 ;  /* 0x000000ffef027208 */ /* 0x000fe40001000000 */
[----:B------:R-:W-:-:S03]  /*ace0*/  FSEL R3, R3, RZ, P2 ;  /* 0x000000ff03037208 */ /* 0x000fc60001000000 */
[----:B------:R-:W-:Y:S02]  /*acf0*/  FADD.FTZ R2, R135, -R2 ;  /* 0x8000000287027221 */ /* 0x000fe40000010000 */
[--C-:B------:R-:W-:Y:S02]  /*ad00*/  FFMA.FTZ R4, R177, R0, -R3.reuse ;  /* 0x00000000b1047223 */ /* 0x100fe40000010803 */
[----:B------:R-:W-:Y:S01]  /*ad10*/  FMUL.FTZ R2, R0, R2 ;  /* 0x0000000200027220 */ /* 0x000fe20000410000 */
[----:B------:R-:W-:Y:S02]  /*ad20*/  FFMA.FTZ R38, R30, R0, -R3 ;  /* 0x000000001e267223 */ /* 0x000fe40000010803 */
[----:B------:R-:W-:Y:S08]  /*ad30*/  MUFU.EX2 R30, R4 ;  /* 0x00000004001e7308 */ /* 0x000ff00000000800 */
[----:B------:R-:W1:Y:S01]  /*ad40*/  MUFU.EX2 R2, R2 ;  /* 0x0000000200027308 */ /* 0x000e620000000800 */
        /* <DEDUP_REMOVED lines=33> */
[----:B--2---:R-:W-:Y:S01]  /*af60*/  FFMA.FTZ R9, R9, R2, R30 ;  /* 0x0000000209097223 */ /* 0x004fe2000001001e */
[----:B------:R-:W-:-:S04]  /*af70*/  FMNMX.FTZ R2, R133, R181, !PT ;  /* 0x000000b585027209 */ /* 0x000fc80007810000 */
[----:B------:R-:W-:-:S04]  /*af80*/  FMNMX.FTZ R2, R180, R2, !PT ;  /* 0x00000002b4027209 */ /* 0x000fc80007810000 */
[----:B------:R-:W-:-:S04]  /*af90*/  FMNMX.FTZ R2, R179, R2, !PT ;  /* 0x00000002b3027209 */ /* 0x000fc80007810000 */
[----:B------:R-:W-:-:S04]  /*afa0*/  FMNMX.FTZ R2, R176, R2, !PT ;  /* 0x00000002b0027209 */ /* 0x000fc80007810000 */
[----:B------:R-:W-:-:S04]  /*afb0*/  FMNMX.FTZ R2, R136, R2, !PT ;  /* 0x0000000288027209 */ /* 0x000fc80007810000 */
[----:B------:R-:W-:-:S04]  /*afc0*/  FMNMX.FTZ R2, R34, R2, !PT ;  /* 0x0000000222027209 */ /* 0x000fc80007810000 */
[----:B------:R-:W-:Y:S01]  /*afd0*/  FMNMX.FTZ R2, R33, R2, !PT ;  /* 0x0000000221027209 */ /* 0x000fe20007810000 */
[----:B------:R-:W-:-:S03]  /*afe0*/  IMAD.MOV.U32 R166, RZ, RZ, R6 ;  /* 0x000000ffffa67224 */ /* 0x000fc600078e0006 */
[----:B------:R-:W-:Y:S01]  /*aff0*/  FMNMX.FTZ R2, R32, R2, !PT ;  /* 0x0000000220027209 */ /* 0x000fe20007810000 */
[----:B------:R-:W-:Y:S01]  /*b000*/  IMAD.MOV.U32 R66, RZ, RZ, R5 ;  /* 0x000000ffff427224 */ /* 0x000fe200078e0005 */
[----:B------:R-:W-:Y:S01]  /*b010*/  MOV R158, R7 ;  /* 0x00000007009e7202 */ /* 0x000fe20000000f00 */
[-CC-:B------:R-:W-:Y:S01]  /*b020*/  FFMA.FTZ R5, R178, R0.reuse, -R3.reuse ;  /* 0x00000000b2057223 */ /* 0x180fe20000010803 */
[-CC-:B------:R-:W-:Y:S01]  /*b030*/  FFMA.FTZ R6, R139, R0.reuse, -R3.reuse ;  /* 0x000000008b067223 */ /* 0x180fe20000010803 */
[-CC-:B------:R-:W-:Y:S01]  /*b040*/  FFMA.FTZ R7, R35, R0.reuse, -R3.reuse ;  /* 0x0000000023077223 */ /* 0x180fe20000010803 */
[-CC-:B------:R-:W-:Y:S01]  /*b050*/  FFMA.FTZ R37, R31, R0.reuse, -R3.reuse ;  /* 0x000000001f257223 */ /* 0x180fe20000010803 */
[-CC-:B------:R-:W-:Y:S01]  /*b060*/  FFMA.FTZ R85, R29, R0.reuse, -R3.reuse ;  /* 0x000000001d557223 */ /* 0x180fe20000010803 */
[----:B------:R-:W-:Y:S02]  /*b070*/  FFMA.FTZ R86, R28, R0, -R3 ;  /* 0x000000001c567223 */ /* 0x000fe40000010803 */
[----:B------:R-:W1:Y:S02]  /*b080*/  SHFL.BFLY PT, R3, R2, 0x2, 0x1f ;  /* 0x0c401f0002037f89 */ /* 0x000e6400000e0000 */
[----:B-1----:R-:W-:-:S05]  /*b090*/  FMNMX.FTZ R2, R2, R3, !PT ;  /* 0x0000000302027209 */ /* 0x002fca0007810000 */
[----:B------:R-:W1:Y:S01]  /*b0a0*/  SHFL.BFLY PT, R3, R2, 0x1, 0x1f ;  /* 0x0c201f0002037f89 */ /* 0x000e6200000e0000 */
[----:B------:R-:W-:Y:S02]  /*b0b0*/  IMAD.MOV.U32 R139, RZ, RZ, R8 ;  /* 0x000000ffff8b7224 */ /* 0x000fe400078e0008 */
[----:B------:R2:W-:Y:S01]  /*b0c0*/  MUFU.EX2 R8, R183 ;  /* 0x000000b700087308 */ /* 0x0005e20000000800 */
[----:B------:R-:W-:Y:S01]  /*b0d0*/  MOV R131, R39 ;  /* 0x0000002700837202 */ /* 0x000fe20000000f00 */
[----:B--2---:R-:W-:Y:S01]  /*b0e0*/  IMAD.MOV.U32 R183, RZ, RZ, R238 ;  /* 0x000000ffffb77224 */ /* 0x004fe200078e00ee */
[----:B-1----:R-:W-:-:S04]  /*b0f0*/  FMNMX.FTZ R238, R2, R3, !PT ;  /* 0x0000000302ee7209 */ /* 0x002fc80007810000 */
[----:B------:R-:W-:Y:S01]  /*b100*/  FSETP.NEU.FTZ.AND P2, PT, R238, -INF , PT ;  /* 0xff800000ee00780b */ /* 0x000fe20003f5d000 */
[----:B------:R-:W-:Y:S01]  /*b110*/  FMUL.FTZ R3, R0, R238 ;  /* 0x000000ee00037220 */ /* 0x000fe20000410000 */
[----:B------:R-:W-:Y:S04]  /*b120*/  MUFU.EX2 R39, R24 ;  /* 0x0000001800277308 */ /* 0x000fe80000000800 */
[----:B------:R-:W-:-:S04]  /*b130*/  FSEL R3, R3, RZ, P2 ;  /* 0x000000ff03037208 */ /* 0x000fc80001000000 */
[----:B------:R1:W-:Y:S02]  /*b140*/  MUFU.EX2 R24, R7 ;  /* 0x0000000700187308 */ /* 0x0003e40000000800 */
[----:B-1----:R-:W-:Y:S02]  /*b150*/  FFMA.FTZ R7, R176, R0, -R3 ;  /* 0x00000000b0077223 */ /* 0x002fe40000010803 */
[----:B------:R-:W2:Y:S01]  /*b160*/  LDL.LU R176, [R1+0x78] ;  /* 0x0000780001b07983 */ /* 0x000ea20000300800 */
[----:B------:R-:W-:-:S05]  /*b170*/  FSEL R2, R238, RZ, P2 ;  /* 0x000000ffee027208 */ /* 0x000fca0001000000 */
[----:B------:R-:W-:-:S04]  /*b180*/  FADD.FTZ R2, R133, -R2 ;  /* 0x8000000285027221 */ /* 0x000fc80000010000 */
[----:B------:R-:W-:Y:S01]  /*b190*/  FMUL.FTZ R2, R0, R2 ;  /* 0x0000000200027220 */ /* 0x000fe20000410000 */
[----:B------:R-:W-:Y:S01]  /*b1a0*/  MUFU.EX2 R31, R21 ;  /* 0x00000015001f7308 */ /* 0x000fe20000000800 */
[----:B------:R-:W-:Y:S02]  /*b1b0*/  IMAD.MOV.U32 R87, RZ, RZ, R22 ;  /* 0x000000ffff577224 */ /* 0x000fe400078e0016 */
[----:B------:R-:W-:-:S05]  /*b1c0*/  IMAD.MOV.U32 R135, RZ, RZ, R26 ;  /* 0x000000ffff877224 */ /* 0x000fca00078e001a */
[----:B------:R1:W-:Y:S01]  /*b1d0*/  MUFU.EX2 R21, R5 ;  /* 0x0000000500157308 */ /* 0x0003e20000000800 */
[----:B------:R-:W-:-:S07]  /*b1e0*/  FFMA.FTZ R4, R180, R0, -R3 ;  /* 0x00000000b4047223 */ /* 0x000fce0000010803 */
[----:B------:R-:W3:Y:S01]  /*b1f0*/  MUFU.EX2 R2, R2 ;  /* 0x0000000200027308 */ /* 0x000ee20000000800 */
[----:B-1----:R-:W-:-:S07]  /*b200*/  FFMA.FTZ R5, R181, R0, -R3 ;  /* 0x00000000b5057223 */ /* 0x002fce0000010803 */
[----:B------:R-:W1:Y:S01]  /*b210*/  MUFU.EX2 R22, R23 ;  /* 0x0000001700167308 */ /* 0x000e620000000800 */
[----:B------:R-:W-:-:S07]  /*b220*/  IMAD.MOV.U32 R181, RZ, RZ, R10 ;  /* 0x000000ffffb57224 */ /* 0x000fce00078e000a */
[----:B------:R-:W-:Y:S08]  /*b230*/  MUFU.EX2 R26, R11 ;  /* 0x0000000b001a7308 */ /* 0x000ff00000000800 */
[----:B------:R-:W-:Y:S01]  /*b240*/  MUFU.EX2 R11, R5 ;  /* 0x00000005000b7308 */ /* 0x000fe20000000800 */
[----:B------:R-:W-:Y:S02]  /*b250*/  IMAD.MOV.U32 R180, RZ, RZ, R84 ;  /* 0x000000ffffb47224 */ /* 0x000fe400078e0054 */
[----:B------:R-:W-:Y:S01]  /*b260*/  FFMA.FTZ R76, R136, R0, -R3 ;  /* 0x00000000884c7223 */ /* 0x000fe20000010803 */
[----:B------:R-:W-:-:S04]  /*b270*/  IMAD.MOV.U32 R177, RZ, RZ, R159 ;  /* 0x000000ffffb17224 */ /* 0x000fc800078e009f */
[----:B------:R4:W-:Y:S01]  /*b280*/  MUFU.EX2 R28, R6 ;  /* 0x00000006001c7308 */ /* 0x0009e20000000800 */
[-CC-:B------:R-:W-:Y:S01]  /*b290*/  FFMA.FTZ R77, R34, R0.reuse, -R3.reuse ;  /* 0x00000000224d7223 */ /* 0x180fe20000010803 */
[-CC-:B------:R-:W-:Y:S01]  /*b2a0*/  FFMA.FTZ R83, R33, R0.reuse, -R3.reuse ;  /* 0x0000000021537223 */ /* 0x180fe20000010803 */
[----:B------:R-:W-:-:S05]  /*b2b0*/  FFMA.FTZ R84, R32, R0, -R3 ;  /* 0x0000000020547223 */ /* 0x000fca0000010803 */
[----:B------:R-:W1:Y:S01]  /*b2c0*/  MUFU.EX2 R10, R4 ;  /* 0x00000004000a7308 */ /* 0x000e620000000800 */
[----:B------:R-:W-:Y:S02]  /*b2d0*/  IMAD.MOV.U32 R133, RZ, RZ, R158 ;  /* 0x000000ffff857224 */ /* 0x000fe400078e009e */
[----:B---3--:R-:W-:Y:S01]  /*b2e0*/  FMUL.FTZ R158, R58, R2 ;  /* 0x000000023a9e7220 */ /* 0x008fe20000410000 */
[----:B----4-:R-:W-:Y:S01]  /*b2f0*/  FFMA.FTZ R6, R179, R0, -R3 ;  /* 0x00000000b3067223 */ /* 0x010fe20000010803 */
[----:B------:R-:W-:-:S03]  /*b300*/  MOV R179, R203 ;  /* 0x000000cb00b37202 */ /* 0x000fc60000000f00 */
[----:B------:R3:W4:Y:S01]  /*b310*/  MUFU.EX2 R29, R182 ;  /* 0x000000b6001d7308 */ /* 0x0007220000000800 */
[----:B------:R-:W-:Y:S01]  /*b320*/  MOV R3, R179 ;  /* 0x000000b300037202 */ /* 0x000fe20000000f00 */
[----:B------:R-:W-:Y:S01]  /*b330*/  IMAD.MOV.U32 R130, RZ, RZ, R66 ;  /* 0x000000ffff827224 */ /* 0x000fe200078e0042 */
[----:B------:R-:W-:Y:S01]  /*b340*/  MOV R178, R27 ;  /* 0x0000001b00b27202 */ /* 0x000fe20000000f00 */
[----:B------:R-:W-:Y:S02]  /*b350*/  IMAD.MOV.U32 R58, RZ, RZ, R181 ;  /* 0x000000ffff3a7224 */ /* 0x000fe400078e00b5 */
[C---:B------:R-:W-:Y:S01]  /*b360*/  FADD.FTZ R0, R8.reuse, R64 ;  /* 0x0000004008007221 */ /* 0x040fe20000010000 */
[----:B------:R-:W-:Y:S01]  /*b370*/  IMAD.MOV.U32 R5, RZ, RZ, R177 ;  /* 0x000000ffff057224 */ /* 0x000fe200078e00b1 */
[----:B------:R-:W-:Y:S01]  /*b380*/  F2FP.F16.F32.PACK_AB R23, R8, R187 ;  /* 0x000000bb0817723e */ /* 0x000fe200000000ff */
[----:B------:R1:W4:Y:S01]  /*b390*/  MUFU.EX2 R27, R132 ;  /* 0x00000084001b7308 */ /* 0x0003220000000800 */
[----:B------:R-:W-:-:S02]  /*b3a0*/  IMAD.MOV.U32 R103, RZ, RZ, R202 ;  /* 0x000000ffff677224 */ /* 0x000fc400078e00ca */
[-C--:B------:R-:W-:Y:S01]  /*b3b0*/  FMUL.FTZ R154, R154, R2.reuse ;  /* 0x000000029a9a7220 */ /* 0x080fe20000410000 */
[----:B------:R-:W-:Y:S02]  /*b3c0*/  IMAD.MOV.U32 R102, RZ, RZ, R199 ;  /* 0x000000ffff667224 */ /* 0x000fe400078e00c7 */
[-C--:B------:R-:W-:Y:S01]  /*b3d0*/  FMUL.FTZ R155, R155, R2.reuse ;  /* 0x000000029b9b7220 */ /* 0x080fe20000410000 */
[----:B------:R-:W-:Y:S02]  /*b3e0*/  IMAD.MOV.U32 R66, RZ, RZ, R198 ;  /* 0x000000ffff427224 */ /* 0x000fe400078e00c6 */
[-C--:B------:R-:W-:Y:S01]  /*b3f0*/  FMUL.FTZ R150, R150, R2.reuse ;  /* 0x0000000296967220 */ /* 0x080fe20000410000 */
[----:B---3--:R-:W-:Y:S01]  /*b400*/  MOV R182, R167 ;  /* 0x000000a700b67202 */ /* 0x008fe20000000f00 */
        /* <DEDUP_REMOVED lines=9> */
[----:B-1----:R-:W-:-:S02]  /*b4a0*/  IMAD.MOV.U32 R132, RZ, RZ, R166 ;  /* 0x000000ffff847224 */ /* 0x002fc400078e00a6 */
[-C--:B------:R-:W-:Y:S01]  /*b4b0*/  FMUL.FTZ R119, R47, R2.reuse ;  /* 0x000000022f777220 */ /* 0x080fe20000410000 */
[-C--:B------:R-:W-:Y:S01]  /*b4c0*/  FMUL.FTZ R159, R59, R2.reuse ;  /* 0x000000023b9f7220 */ /* 0x080fe20000410000 */
[-C--:B------:R-:W-:Y:S01]  /*b4d0*/  FMUL.FTZ R166, R62, R2.reuse ;  /* 0x000000023ea67220 */ /* 0x080fe20000410000 */
[-C--:B------:R-:W-:Y:S01]  /*b4e0*/  FMUL.FTZ R167, R63, R2.reuse ;  /* 0x000000023fa77220 */ /* 0x080fe20000410000 */
[-C--:B------:R-:W-:Y:S01]  /*b4f0*/  FMUL.FTZ R198, R74, R2.reuse ;  /* 0x000000024ac67220 */ /* 0x080fe20000410000 */
[-C--:B------:R-:W-:Y:S01]  /*b500*/  FMUL.FTZ R199, R75, R2.reuse ;  /* 0x000000024bc77220 */ /* 0x080fe20000410000 */
[-C--:B------:R-:W-:Y:S01]  /*b510*/  FMUL.FTZ R202, R78, R2.reuse ;  /* 0x000000024eca7220 */ /* 0x080fe20000410000 */
[----:B---3--:R-:W-:Y:S02]  /*b520*/  IMAD.MOV.U32 R6, RZ, RZ, R3 ;  /* 0x000000ffff067224 */ /* 0x008fe400078e0003 */
        /* <DEDUP_REMOVED lines=24> */
[C---:B------:R-:W-:Y:S01]  /*b6b0*/  FADD.FTZ R5, R21.reuse, R9 ;  /* 0x0000000915057221 */ /* 0x040fe20000010000 */
[----:B------:R-:W-:Y:S01]  /*b6c0*/  IMAD.MOV.U32 R130, RZ, RZ, R231 ;  /* 0x000000ffff827224 */ /* 0x000fe200078e00e7 */
[----:B------:R-:W-:Y:S01]  /*b6d0*/  F2FP.F16.F32.PACK_AB R47, R21, R30 ;  /* 0x0000001e152f723e */ /* 0x000fe200000000ff */
[----:B------:R-:W-:Y:S01]  /*b6e0*/  IMAD.MOV.U32 R178, RZ, RZ, R230 ;  /* 0x000000ffffb27224 */ /* 0x000fe200078e00e6 */
[----:B------:R-:W3:Y:S01]  /*b6f0*/  LDL R227, [R1+0xd0] ;  /* 0x0000d00001e37983 */ /* 0x000ee20000100800 */
[----:B------:R-:W-:Y:S01]  /*b700*/  IMAD.MOV.U32 R131, RZ, RZ, R226 ;  /* 0x000000ffff837224 */ /* 0x000fe200078e00e2 */
[----:B------:R-:W-:Y:S01]  /*b710*/  MOV R187, R232 ;  /* 0x000000e800bb7202 */ /* 0x000fe20000000f00 */
[----:B------:R-:W-:Y:S01]  /*b720*/  IMAD.MOV.U32 R139, RZ, RZ, R224 ;  /* 0x000000ffff8b7224 */ /* 0x000fe200078e00e0 */
[----:B------:R-:W3:Y:S01]  /*b730*/  LDL.64 R230, [R1+0x70] ;  /* 0x0000700001e67983 */ /* 0x000ee20000100a00 */
[----:B------:R-:W-:Y:S01]  /*b740*/  IMAD.MOV.U32 R21, RZ, RZ, R4 ;  /* 0x000000ffff157224 */ /* 0x000fe200078e0004 */
[----:B------:R-:W-:-:S02]  /*b750*/  F2FP.F16.F32.PACK_AB R54, R10, R11 ;  /* 0x0000000b0a36723e */ /* 0x000fc400000000ff */
[----:B------:R-:W3:Y:S04]  /*b760*/  LDL R226, [R1+0xc4] ;  /* 0x0000c40001e27983 */ /* 0x000ee80000100800 */
[----:B------:R-:W3:Y:S04]  /*b770*/  LDL R224, [R1+0xcc] ;  /* 0x0000cc0001e07983 */ /* 0x000ee80000100800 */
[----:B------:R-:W3:Y:S01]  /*b780*/  LDL R64, [R1+0xb8] ;  /* 0x0000b80001407983 */ /* 0x000ee20000100800 */
[----:B--2---:R-:W-:Y:S01]  /*b790*/  FFMA.FTZ R2, R176, R2, R11 ;  /* 0x00000002b0027223 */ /* 0x004fe2000001000b */
[----:B------:R-:W-:-:S02]  /*b7a0*/  IMAD.MOV.U32 R176, RZ, RZ, R225 ;  /* 0x000000ffffb07224 */ /* 0x000fc400078e00e1 */
[----:B------:R-:W2:Y:S01]  /*b7b0*/  LDL R225, [R1+0xc8] ;  /* 0x0000c80001e17983 */ /* 0x000ea20000100800 */
[----:B------:R-:W-:-:S03]  /*b7c0*/  FADD.FTZ R4, R10, R2 ;  /* 0x000000020a047221 */ /* 0x000fc60000010000 */
[----:B------:R1:W5:Y:S04]  /*b7d0*/  LDL.LU R232, [R1+0x1a0] ;  /* 0x0001a00001e87983 */ /* 0x0003680000300800 */
[----:B------:R-:W2:Y:S01]  /*b7e0*/  LDL.64 R10, [R1+0xe8] ;  /* 0x0000e800010a7983 */ /* 0x000ea20000100a00 */
[----:B----4-:R-:W-:Y:S01]  /*b7f0*/  FADD.FTZ R2, R29, R0 ;  /* 0x000000001d027221 */ /* 0x010fe20000010000 */
[----:B------:R-:W-:Y:S01]  /*b800*/  FADD.FTZ R0, R31, R3 ;  /* 0x000000031f007221 */ /* 0x000fe20000010000 */
[C---:B------:R-:W-:Y:S02]  /*b810*/  F2FP.F16.F32.PACK_AB R29, R27.reuse, R29 ;  /* 0x0000001d1b1d723e */ /* 0x040fe400000000ff */
[----:B------:R-:W-:Y:S01]  /*b820*/  FADD.FTZ R2, R27, R2 ;  /* 0x000000021b027221 */ /* 0x000fe20000010000 */
[----:B------:R-:W-:Y:S01]  /*b830*/  FADD.FTZ R27, R26, R0 ;  /* 0x000000001a1b7221 */ /* 0x000fe20000010000 */
[----:B------:R-:W-:Y:S01]  /*b840*/  FADD.FTZ R3, R28, R5 ;  /* 0x000000051c037221 */ /* 0x000fe20000010000 */
[----:B------:R-:W-:-:S02]  /*b850*/  FADD.FTZ R0, R8, R4 ;  /* 0x0000000408007221 */ /* 0x000fc40000010000 */
[----:B------:R-:W4:Y:S01]  /*b860*/  LDL.64 R4, [R1+0x138] ;  /* 0x0001380001047983 */ /* 0x000f220000100a00 */
[----:B------:R-:W1:Y:S01]  /*b870*/  MUFU.EX2 R7, R7 ;  /* 0x0000000700077308 */ /* 0x000e620000000800 */
[----:B------:R-:W-:Y:S01]  /*b880*/  F2FP.F16.F32.PACK_AB R25, R22, R25 ;  /* 0x000000191619723e */ /* 0x000fe200000000ff */
[----:B------:R-:W-:-:S06]  /*b890*/  IMAD.MOV.U32 R22, RZ, RZ, R6 ;  /* 0x000000ffff167224 */ /* 0x000fcc00078e0006 */
[----:B------:R-:W1:Y:S01]  /*b8a0*/  MUFU.EX2 R6, R184 ;  /* 0x000000b800067308 */ /* 0x000e620000000800 */
[----:B------:R-:W-:Y:S01]  /*b8b0*/  FADD.FTZ R2, R39, R2 ;  /* 0x0000000227027221 */ /* 0x000fe20000010000 */
[C---:B------:R-:W-:Y:S01]  /*b8c0*/  FADD.FTZ R30, R24.reuse, R3 ;  /* 0x00000003181e7221 */ /* 0x040fe20000010000 */
[----:B------:R-:W-:Y:S02]  /*b8d0*/  F2FP.F16.F32.PACK_AB R51, R24, R28 ;  /* 0x0000001c1833723e */ /* 0x000fe400000000ff */
[----:B-1----:R-:W-:Y:S02]  /*b8e0*/  F2FP.F16.F32.PACK_AB R55, R7, R8 ;  /* 0x000000080737723e */ /* 0x002fe400000000ff */
[----:B------:R-:W-:Y:S02]  /*b8f0*/  F2FP.F16.F32.PACK_AB R28, R6, R39 ;  /* 0x00000027061c723e */ /* 0x000fe400000000ff */
[----:B------:R-:W-:Y:S02]  /*b900*/  F2FP.F16.F32.PACK_AB R31, R26, R31 ;  /* 0x0000001f1a1f723e */ /* 0x000fe400000000ff */
[----:B------:R1:W1:Y:S01]  /*b910*/  MUFU.EX2 R26, R68 ;  /* 0x00000044001a7308 */ /* 0x0002620000000800 */
[----:B------:R-:W-:Y:S01]  /*b920*/  PRMT R39, R25, 0x7632, R39 ;  /* 0x0000763219277816 */ /* 0x000fe20000000027 */
[----:B---3--:R-:W-:-:S02]  /*b930*/  IMAD.MOV.U32 R9, RZ, RZ, R64 ;  /* 0x000000ffff097224 */ /* 0x008fc400078e0040 */
[----:B------:R-:W-:Y:S01]  /*b940*/  FADD.FTZ R64, R7, R0 ;  /* 0x0000000007407221 */ /* 0x000fe20000010000 */
[----:B------:R-:W-:Y:S02]  /*b950*/  PRMT R40, R25, 0x7610, R40 ;  /* 0x0000761019287816 */ /* 0x000fe40000000028 */
[C---:B------:R-:W-:Y:S02]  /*b960*/  PRMT R42, R29.reuse, 0x7610, R42 ;  /* 0x000076101d2a7816 */ /* 0x040fe4000000002a */
[----:B------:R-:W-:Y:S02]  /*b970*/  PRMT R41, R29, 0x7632, R41 ;  /* 0x000076321d297816 */ /* 0x000fe40000000029 */
[----:B------:R-:W-:Y:S02]  /*b980*/  PRMT R43, R31, 0x7632, R43 ;  /* 0x000076321f2b7816 */ /* 0x000fe4000000002b */
[----:B--2---:R-:W-:Y:S01]  /*b990*/  LOP3.LUT R0, R11, R188, RZ, 0x3c, !PT ;  /* 0x000000bc0b007212 */ /* 0x004fe200078e3cff */
[----:B------:R-:W-:-:S03]  /*b9a0*/  IMAD.MOV.U32 R10, RZ, RZ, R9 ;  /* 0x000000ffff0a7224 */ /* 0x000fc600078e0009 */
[----:B------:R-:W-:Y:S02]  /*b9b0*/  LOP3.LUT R0, R0, R229, RZ, 0x3c, !PT ;  /* 0x000000e500007212 */ /* 0x000fe400078e3cff */
[----:B------:R-:W-:Y:S01]  /*b9c0*/  MOV R9, R22 ;  /* 0x0000001600097202 */ /* 0x000fe20000000f00 */
[----:B------:R-:W-:Y:S02]  /*b9d0*/  FADD.FTZ R22, R6, R2 ;  /* 0x0000000206167221 */ /* 0x000fe40000010000 */
[----:B------:R-:W-:-:S05]  /*b9e0*/  IMAD.WIDE.U32 R2, R0, -0x326172a9, RZ ;  /* 0xcd9e8d5700027825 */ /* 0x000fca00078e00ff */
[----:B----4-:R-:W-:-:S05]  /*b9f0*/  LOP3.LUT R0, R3, R227, R4, 0x96, !PT ;  /* 0x000000e303007212 */ /* 0x010fca00078e9604 */
[----:B------:R-:W-:Y:S01]  /*ba00*/  IMAD.WIDE.U32 R6, R0, -0x2daee0ad, RZ ;  /* 0xd2511f5300067825 */ /* 0x000fe200078e00ff */
[----:B------:R-:W-:-:S03]  /*ba10*/  LOP3.LUT R0, R245, R226, R2, 0x96, !PT ;  /* 0x000000e2f5007212 */ /* 0x000fc600078e9602 */
[----:B------:R-:W-:Y:S02]  /*ba20*/  IMAD.MOV.U32 R184, RZ, RZ, R9 ;  /* 0x000000ffffb87224 */ /* 0x000fe400078e0009 */
[----:B------:R-:W-:Y:S01]  /*ba30*/  IMAD.WIDE.U32 R8, R0, -0x2daee0ad, RZ ;  /* 0xd2511f5300087825 */ /* 0x000fe200078e00ff */
[----:B------:R-:W-:-:S04]  /*ba40*/  LOP3.LUT R4, R7, R225, R230, 0x96, !PT ;  /* 0x000000e107047212 */ /* 0x000fc800078e96e6 */
[----:B------:R-:W-:Y:S01]  /*ba50*/  LOP3.LUT R0, R9, R224, R6, 0x96, !PT ;  /* 0x000000e009007212 */ /* 0x000fe200078e9606 */
[----:B------:R-:W-:Y:S02]  /*ba60*/  IMAD.MOV.U32 R24, RZ, RZ, R10 ;  /* 0x000000ffff187224 */ /* 0x000fe400078e000a */
[----:B------:R-:W-:-:S04]  /*ba70*/  IMAD.WIDE.U32 R4, R4, -0x326172a9, RZ ;  /* 0xcd9e8d5704047825 */ /* 0x000fc800078e00ff */
[----:B------:R-:W-:Y:S01]  /*ba80*/  IMAD.WIDE.U32 R10, R0, -0x326172a9, RZ ;  /* 0xcd9e8d57000a7825 */ /* 0x000fe200078e00ff */
[----:B------:R-:W-:-:S04]  /*ba90*/  LOP3.LUT R5, R5, R252, R244, 0x96, !PT ;  /* 0x000000fc05057212 */ /* 0x000fc800078e96f4 */
[----:B------:R-:W-:Y:S01]  /*baa0*/  LOP3.LUT R0, R11, R66, R4, 0x96, !PT ;  /* 0x000000420b007212 */ /* 0x000fe200078e9604 */
[----:B------:R-:W-:Y:S01]  /*bab0*/  IMAD.MOV.U32 R244, RZ, RZ, R21 ;  /* 0x000000fffff47224 */ /* 0x000fe200078e0015 */
[----:B------:R-:W-:Y:S01]  /*bac0*/  MOV R245, R20 ;  /* 0x0000001400f57202 */ /* 0x000fe20000000f00 */
[----:B------:R-:W-:-:S04]  /*bad0*/  IMAD.WIDE.U32 R4, R5, -0x2daee0ad, RZ ;  /* 0xd2511f5305047825 */ /* 0x000fc800078e00ff */
[----:B------:R-:W-:Y:S01]  /*bae0*/  IMAD.WIDE.U32 R20, R0, -0x2daee0ad, RZ ;  /* 0xd2511f5300147825 */ /* 0x000fe200078e00ff */
[----:B------:R-:W-:-:S04]  /*baf0*/  LOP3.LUT R5, R5, R24, R8, 0x96, !PT ;  /* 0x0000001805057212 */ /* 0x000fc800078e9608 */
[----:B------:R-:W-:Y:S01]  /*bb00*/  LOP3.LUT R0, R21, R251, R4, 0x96, !PT ;  /* 0x000000fb15007212 */ /* 0x000fe200078e9604 */
[----:B------:R-:W-:-:S04]  /*bb10*/  IMAD.WIDE.U32 R8, R5, -0x326172a9, RZ ;  /* 0xcd9e8d5705087825 */ /* 0x000fc800078e00ff */
[----:B------:R-:W-:-:S05]  /*bb20*/  IMAD.WIDE.U32 R4, R0, -0x326172a9, RZ ;  /* 0xcd9e8d5700047825 */ /* 0x000fca00078e00ff */
[----:B------:R-:W-:-:S04]  /*bb30*/  LOP3.LUT R0, R5, R250, R8, 0x96, !PT ;  /* 0x000000fa05007212 */ /* 0x000fc800078e9608 */
[----:B------:R-:W-:-:S04]  /*bb40*/  LOP3.LUT R8, R0, 0xff, RZ, 0xc0, !PT ;  /* 0x000000ff00087812 */ /* 0x000fc800078ec0ff */
[----:B------:R-:W-:Y:S02]  /*bb50*/  ISETP.GE.U32.AND P3, PT, R218, R8, PT ;  /* 0x00000008da00720c */ /* 0x000fe40003f66070 */
[----:B------:R-:W-:-:S04]  /*bb60*/  LOP3.LUT R8, R0, 0xffff, RZ, 0xc0, !PT ;  /* 0x0000ffff00087812 */ /* 0x000fc800078ec0ff */
[----:B------:R-:W-:-:S04]  /*bb70*/  SHF.R.U32.HI R8, RZ, 0x8, R8 ;  /* 0x00000008ff087819 */ /* 0x000fc80000011608 */
[----:B------:R-:W-:Y:S01]  /*bb80*/  LOP3.LUT R8, R8, 0xffff, RZ, 0xc0, !PT ;  /* 0x0000ffff08087812 */ /* 0x000fe200078ec0ff */
[----:B-1----:R-:W-:-:S03]  /*bb90*/  IMAD.MOV.U32 R68, RZ, RZ, R24 ;  /* 0x000000ffff447224 */ /* 0x002fc600078e0018 */
[C---:B------:R-:W-:Y:S02]  /*bba0*/  ISETP.GE.U32.AND P2, PT, R218.reuse, R8, PT ;  /* 0x00000008da00720c */ /* 0x040fe40003f46070 */
[--C-:B------:R-:W-:Y:S02]  /*bbb0*/  SHF.R.U32.HI R8, RZ, 0x10, R0.reuse ;  /* 0x00000010ff087819 */ /* 0x100fe40000011600 */
[----:B------:R-:W-:Y:S01]  /*bbc0*/  SHF.R.U32.HI R0, RZ, 0x18, R0 ;  /* 0x00000018ff007819 */ /* 0x000fe20000011600 */
[----:B------:R1:W2:Y:S03]  /*bbd0*/  MUFU.EX2 R24, R37 ;  /* 0x0000002500187308 */ /* 0x0002a60000000800 */
[----:B------:R-:W-:Y:S02]  /*bbe0*/  ISETP.GE.U32.AND P6, PT, R218, R0, PT ;  /* 0x00000000da00720c */ /* 0x000fe40003fc6070 */
[----:B------:R-:W-:-:S03]  /*bbf0*/  LOP3.LUT R0, R4, 0xff, RZ, 0xc0, !PT ;  /* 0x000000ff04007812 */ /* 0x000fc600078ec0ff */
[----:B------:R3:W-:Y:S01]  /*bc00*/  MUFU.EX2 R21, R38 ;  /* 0x0000002600157308 */ /* 0x0007e20000000800 */
[----:B------:R-:W-:-:S07]  /*bc10*/  ISETP.GE.U32.AND P5, PT, R218, R0, PT ;  /* 0x00000000da00720c */ /* 0x000fce0003fa6070 */
[----:B------:R4:W2:Y:S01]  /*bc20*/  MUFU.EX2 R11, R80 ;  /* 0x00000050000b7308 */ /* 0x0008a20000000800 */
[C---:B-1----:R-:W-:Y:S02]  /*bc30*/  PRMT R37, R23.reuse, 0x7632, R37 ;  /* 0x0000763217257816 */ /* 0x042fe40000000025 */
[----:B---3--:R-:W-:Y:S02]  /*bc40*/  PRMT R38, R23, 0x7610, R38 ;  /* 0x0000761017267816 */ /* 0x008fe40000000026 */
[----:B------:R-:W-:-:S03]  /*bc50*/  SHF.R.U32.HI R0, RZ, 0x18, R4 ;  /* 0x00000018ff007819 */ /* 0x000fc60000011604 */
[----:B------:R-:W-:Y:S01]  /*bc60*/  @!P3 HADD2 R33, -R38.H0_H0, -RZ.H0_H0 ;  /* 0xa00000ff2621b230 */ /* 0x000fe20000000900 */
[----:B------:R-:W-:Y:S02]  /*bc70*/  LOP3.LUT R5, R4, 0xffff, RZ, 0xc0, !PT ;  /* 0x0000ffff04057812 */ /* 0x000fe400078ec0ff */
[----:B------:R-:W-:Y:S02]  /*bc80*/  LOP3.LUT R8, R8, 0xff, RZ, 0xc0, !PT ;  /* 0x000000ff08087812 */ /* 0x000fe400078ec0ff */
[----:B----4-:R-:W-:Y:S02]  /*bc90*/  PRMT R80, R38, 0x5410, R37 ;  /* 0x0000541026507816 */ /* 0x010fe40000000025 */
[----:B------:R-:W-:Y:S02]  /*bca0*/  @!P3 PRMT R38, R33, 0x5410, RZ ;  /* 0x000054102126b816 */ /* 0x000fe400000000ff */
[C---:B------:R-:W-:Y:S02]  /*bcb0*/  ISETP.GE.U32.AND P3, PT, R218.reuse, R0, PT ;  /* 0x00000000da00720c */ /* 0x040fe40003f66070 */
[----:B------:R-:W-:Y:S01]  /*bcc0*/  SHF.R.U32.HI R0, RZ, 0x8, R5 ;  /* 0x00000008ff007819 */ /* 0x000fe20000011605 */
[----:B------:R-:W-:Y:S01]  /*bcd0*/  @!P2 HADD2 R32, -R37.H0_H0, -RZ.H0_H0 ;  /* 0xa00000ff2520a230 */ /* 0x000fe20000000900 */
[----:B------:R-:W-:Y:S01]  /*bce0*/  ISETP.GE.U32.AND P4, PT, R218, R8, PT ;  /* 0x00000008da00720c */ /* 0x000fe20003f86070 */
[----:B------:R-:W-:Y:S01]  /*bcf0*/  FADD.FTZ R8, R26, R27 ;  /* 0x0000001b1a087221 */ /* 0x000fe20000010000 */
[----:B------:R-:W-:-:S02]  /*bd00*/  LOP3.LUT R10, R9, R243, R10, 0x96, !PT ;  /* 0x000000f3090a7212 */ /* 0x000fc400078e960a */
[----:B------:R-:W-:Y:S01]  /*bd10*/  SHF.R.U32.HI R9, RZ, 0x10, R4 ;  /* 0x00000010ff097819 */ /* 0x000fe20000011604 */
[----:B--2---:R-:W-:Y:S01]  /*bd20*/  FADD.FTZ R4, R24, R30 ;  /* 0x0000001e18047221 */ /* 0x004fe20000010000 */
[----:B------:R-:W-:Y:S01]  /*bd30*/  LOP3.LUT R0, R0, 0xffff, RZ, 0xc0, !PT ;  /* 0x0000ffff00007812 */ /* 0x000fe200078ec0ff */
[C---:B------:R-:W-:Y:S01]  /*bd40*/  FADD.FTZ R27, R11.reuse, R8 ;  /* 0x000000080b1b7221 */ /* 0x040fe20000010000 */
[----:B------:R-:W-:Y:S01]  /*bd50*/  F2FP.F16.F32.PACK_AB R11, R11, R26 ;  /* 0x0000001a0b0b723e */ /* 0x000fe200000000ff */
[----:B------:R-:W-:Y:S01]  /*bd60*/  @!P6 HADD2 R34, -R39.H0_H0, -RZ.H0_H0 ;  /* 0xa00000ff2722e230 */ /* 0x000fe20000000900 */
[----:B------:R-:W-:Y:S01]  /*bd70*/  @!P2 PRMT R37, R32, 0x5410, RZ ;  /* 0x000054102025a816 */ /* 0x000fe200000000ff */
[C---:B------:R-:W-:Y:S01]  /*bd80*/  FADD.FTZ R26, R21.reuse, R4 ;  /* 0x00000004151a7221 */ /* 0x040fe20000010000 */
[----:B------:R-:W-:Y:S01]  /*bd90*/  ISETP.GE.U32.AND P2, PT, R218, R0, PT ;  /* 0x00000000da00720c */ /* 0x000fe20003f46070 */
[----:B------:R-:W-:Y:S01]  /*bda0*/  IMAD.WIDE.U32 R4, R10, -0x2daee0ad, RZ ;  /* 0xd2511f530a047825 */ /* 0x000fe200078e00ff */
[----:B------:R-:W-:-:S02]  /*bdb0*/  F2FP.F16.F32.PACK_AB R30, R21, R24 ;  /* 0x00000018151e723e */ /* 0x000fc400000000ff */
[----:B------:R-:W-:Y:S01]  /*bdc0*/  LOP3.LUT R0, R9, 0xff, RZ, 0xc0, !PT ;  /* 0x000000ff09007812 */ /* 0x000fe200078ec0ff */
[----:B------:R-:W-:Y:S01]  /*bdd0*/  IMAD.MOV.U32 R23, RZ, RZ, R68 ;  /* 0x000000ffff177224 */ /* 0x000fe200078e0044 */
[----:B------:R-:W1:Y:S01]  /*bde0*/  MUFU.EX2 R21, R185 ;  /* 0x000000b900157308 */ /* 0x000e620000000800 */
[----:B------:R-:W-:Y:S02]  /*bdf0*/  PRMT R68, R40, 0x5410, R39 ;  /* 0x0000541028447816 */ /* 0x000fe40000000027 */
[----:B------:R-:W-:Y:S02]  /*be00*/  @!P6 PRMT R39, R34, 0x5410, RZ ;  /* 0x000054102227e816 */ /* 0x000fe400000000ff */
[----:B------:R-:W-:Y:S02]  /*be10*/  ISETP.GE.U32.AND P6, PT, R218, R0, PT ;  /* 0x00000000da00720c */ /* 0x000fe40003fc6070 */
[----:B------:R-:W-:Y:S01]  /*be20*/  LOP3.LUT R0, R5, R247, R20, 0x96, !PT ;  /* 0x000000f705007212 */ /* 0x000fe200078e9614 */
[----:B------:R-:W2:Y:S03]  /*be30*/  MUFU.EX2 R10, R186 ;  /* 0x000000ba000a7308 */ /* 0x000ea60000000800 */
[----:B------:R-:W-:Y:S01]  /*be40*/  LOP3.LUT R8, R0, 0xffff, RZ, 0xc0, !PT ;  /* 0x0000ffff00087812 */ /* 0x000fe200078ec0ff */
[----:B------:R-:W-:-:S03]  /*be50*/  @!P4 HADD2 R35, -R40.H0_H0, -RZ.H0_H0 ;  /* 0xa00000ff2823c230 */ /* 0x000fc60000000900 */
[----:B------:R-:W-:Y:S01]  /*be60*/  SHF.R.U32.HI R8, RZ, 0x8, R8 ;  /* 0x00000008ff087819 */ /* 0x000fe20000011608 */
[----:B-1----:R-:W-:-:S03]  /*be70*/  FADD.FTZ R9, R21, R22 ;  /* 0x0000001615097221 */ /* 0x002fc60000010000 */
[----:B------:R-:W-:Y:S02]  /*be80*/  LOP3.LUT R8, R8, 0xffff, RZ, 0xc0, !PT ;  /* 0x0000ffff08087812 */ /* 0x000fe400078ec0ff */
[----:B------:R-:W-:Y:S02]  /*be90*/  @!P4 PRMT R40, R35, 0x5410, RZ ;  /* 0x000054102328c816 */ /* 0x000fe400000000ff */
[----:B------:R-:W-:Y:S01]  /*bea0*/  ISETP.GE.U32.AND P4, PT, R218, R8, PT ;  /* 0x00000008da00720c */ /* 0x000fe20003f86070 */
[C---:B--2---:R-:W-:Y:S01]  /*beb0*/  FADD.FTZ R8, R10.reuse, R9 ;  /* 0x000000090a087221 */ /* 0x044fe20000010000 */
[----:B------:R-:W-:Y:S02]  /*bec0*/  @!P5 HADD2 R36, -R42.H0_H0, -RZ.H0_H0 ;  /* 0xa00000ff2a24d230 */ /* 0x000fe40000000900 */
[----:B------:R-:W-:Y:S02]  /*bed0*/  IMAD.MOV.U32 R185, RZ, RZ, R66 ;  /* 0x000000ffffb97224 */ /* 0x000fe400078e0042 */
[----:B------:R1:W-:Y:S01]  /*bee0*/  STL [R1+0xac], R8 ;  /* 0x0000ac0801007387 */ /* 0x0003e20000100800 */
[----:B------:R-:W-:-:S02]  /*bef0*/  F2FP.F16.F32.PACK_AB R25, R10, R21 ;  /* 0x000000150a19723e */ /* 0x000fc400000000ff */
[----:B------:R-:W-:Y:S01]  /*bf00*/  PRMT R66, R42, 0x5410, R41 ;  /* 0x000054102a427816 */ /* 0x000fe20000000029 */
[----:B------:R-:W2:Y:S01]  /*bf10*/  LDL.LU.64 R20, [R1+0x30] ;  /* 0x0000300001147983 */ /* 0x000ea20000300a00 */
[----:B------:R-:W-:Y:S01]  /*bf20*/  @!P5 PRMT R42, R36, 0x5410, RZ ;  /* 0x00005410242ad816 */ /* 0x000fe200000000ff */
[----:B------:R-:W-:Y:S01]  /*bf30*/  @!P2 HADD2 R44, -R41.H0_H0, -RZ.H0_H0 ;  /* 0xa00000ff292ca230 */ /* 0x000fe20000000900 */
[----:B------:R-:W-:Y:S01]  /*bf40*/  PRMT R36, R31, 0x7610, R36 ;  /* 0x000076101f247816 */ /* 0x000fe20000000024 */
[----:B------:R-:W-:Y:S01]  /*bf50*/  @!P3 HADD2 R45, -R43.H0_H0, -RZ.H0_H0 ;  /* 0xa00000ff2b2db230 */ /* 0x000fe20000000900 */
[----:B------:R-:W-:Y:S02]  /*bf60*/  PRMT R35, R28, 0x7610, R35 ;  /* 0x000076101c237816 */ /* 0x000fe40000000023 */
[----:B------:R-:W-:Y:S02]  /*bf70*/  @!P2 PRMT R41, R44, 0x5410, RZ ;  /* 0x000054102c29a816 */ /* 0x000fe400000000ff */
[----:B------:R-:W-:-:S02]  /*bf80*/  PRMT R44, R28, 0x7632, R44 ;  /* 0x000076321c2c7816 */ /* 0x000fc4000000002c */
[----:B-1----:R-:W-:-:S04]  /*bf90*/  LOP3.LUT R8, R0, 0xff, RZ, 0xc0, !PT ;  /* 0x000000ff00087812 */ /* 0x002fc800078ec0ff */
[----:B------:R-:W-:Y:S01]  /*bfa0*/  ISETP.GE.U32.AND P5, PT, R218, R8, PT ;  /* 0x00000008da00720c */ /* 0x000fe20003fa6070 */
[----:B------:R-:W-:Y:S01]  /*bfb0*/  IMAD.MOV.U32 R24, RZ, RZ, R23 ;  /* 0x000000ffff187224 */ /* 0x000fe200078e0017 */
[----:B------:R-:W-:Y:S01]  /*bfc0*/  MOV R23, R58 ;  /* 0x0000003a00177202 */ /* 0x000fe20000000f00 */
[----:B------:R-:W-:Y:S01]  /*bfd0*/  @!P4 HADD2 R52, -R44.H0_H0, -RZ.H0_H0 ;  /* 0xa00000ff2c34c230 */ /* 0x000fe20000000900 */
[----:B------:R-:W-:Y:S01]  /*bfe0*/  PRMT R58, R36, 0x5410, R43 ;  /* 0x00005410243a7816 */ /* 0x000fe2000000002b */
[----:B------:R-:W-:Y:S01]  /*bff0*/  IMAD.MOV.U32 R186, RZ, RZ, R24 ;  /* 0x000000ffffba7224 */ /* 0x000fe200078e0018 */
[----:B------:R-:W-:Y:S01]  /*c000*/  @!P3 PRMT R43, R45, 0x5410, RZ ;  /* 0x000054102d2bb816 */ /* 0x000fe200000000ff */
[----:B------:R-:W-:Y:S01]  /*c010*/  IMAD.MOV.U32 R24, RZ, RZ, R139 ;  /* 0x000000ffff187224 */ /* 0x000fe200078e008b */
[C---:B------:R-:W-:Y:S02]  /*c020*/  PRMT R46, R11.reuse, 0x7610, R46 ;  /* 0x000076100b2e7816 */ /* 0x040fe4000000002e */
[----:B------:R-:W-:-:S02]  /*c030*/  PRMT R45, R11, 0x7632, R45 ;  /* 0x000076320b2d7816 */ /* 0x000fc4000000002d */
[----:B------:R-:W3:Y:S01]  /*c040*/  LDL.LU.64 R10, [R1+0x28] ;  /* 0x00002800010a7983 */ /* 0x000ee20000300a00 */
[----:B------:R-:W-:Y:S01]  /*c050*/  @!P5 HADD2 R53, -R35.H0_H0, -RZ.H0_H0 ;  /* 0xa00000ff2335d230 */ /* 0x000fe20000000900 */
[----:B------:R-:W-:Y:S02]  /*c060*/  MOV R139, R128 ;  /* 0x00000080008b7202 */ /* 0x000fe40000000f00 */
[----:B------:R-:W-:Y:S02]  /*c070*/  PRMT R128, R35, 0x5410, R44 ;  /* 0x0000541023807816 */ /* 0x000fe4000000002c */
[----:B------:R-:W-:Y:S02]  /*c080*/  @!P5 PRMT R35, R53, 0x5410, RZ ;  /* 0x000054103523d816 */ /* 0x000fe400000000ff */
[----:B------:R-:W-:Y:S02]  /*c090*/  @!P4 PRMT R44, R52, 0x5410, RZ ;  /* 0x00005410342cc816 */ /* 0x000fe400000000ff */
[----:B------:R-:W4:Y:S01]  /*c0a0*/  LDL.LU.64 R52, [R1+0x20] ;  /* 0x0000200001347983 */ /* 0x000f220000300a00 */
[----:B------:R-:W-:-:S02]  /*c0b0*/  SHF.R.U32.HI R8, RZ, 0x18, R0 ;  /* 0x00000018ff087819 */ /* 0x000fc40000011600 */
[----:B------:R-:W-:-:S04]  /*c0c0*/  SHF.R.U32.HI R0, RZ, 0x10, R0 ;  /* 0x00000010ff007819 */ /* 0x000fc80000011600 */
[----:B------:R-:W-:Y:S02]  /*c0d0*/  LOP3.LUT R0, R0, 0xff, RZ, 0xc0, !PT ;  /* 0x000000ff00007812 */ /* 0x000fe400078ec0ff */
[C---:B------:R-:W-:Y:S02]  /*c0e0*/  ISETP.GE.U32.AND P2, PT, R218.reuse, R8, PT ;  /* 0x00000008da00720c */ /* 0x040fe40003f46070 */
[----:B------:R-:W-:Y:S02]  /*c0f0*/  ISETP.GE.U32.AND P3, PT, R218, R0, PT ;  /* 0x00000000da00720c */ /* 0x000fe40003f66070 */
[----:B------:R-:W-:-:S09]  /*c100*/  LOP3.LUT R8, R4, 0xff, RZ, 0xc0, !PT ;  /* 0x000000ff04087812 */ /* 0x000fd200078ec0ff */
[----:B------:R-:W-:Y:S02]  /*c110*/  @!P2 HADD2 R48, -R45.H0_H0, -RZ.H0_H0 ;  /* 0xa00000ff2d30a230 */ /* 0x000fe40000000900 */
[----:B------:R-:W-:Y:S01]  /*c120*/  @!P3 HADD2 R50, -R46.H0_H0, -RZ.H0_H0 ;  /* 0xa00000ff2e32b230 */ /* 0x000fe20000000900 */
[----:B------:R-:W-:Y:S02]  /*c130*/  SHF.R.U32.HI R22, RZ, 0x18, R4 ;  /* 0x00000018ff167819 */ /* 0x000fe40000011604 */
[----:B------:R-:W-:Y:S01]  /*c140*/  ISETP.GE.U32.AND P5, PT, R218, R8, PT ;  /* 0x00000008da00720c */ /* 0x000fe20003fa6070 */
[----:B------:R-:W-:-:S05]  /*c150*/  @!P6 HADD2 R49, -R36.H0_H0, -RZ.H0_H0 ;  /* 0xa00000ff2431e230 */ /* 0x000fca0000000900 */
[----:B------:R-:W-:Y:S02]  /*c160*/  @!P6 PRMT R36, R49, 0x5410, RZ ;  /* 0x000054103124e816 */ /* 0x000fe400000000ff */
[C---:B------:R-:W-:Y:S02]  /*c170*/  PRMT R32, R25.reuse, 0x7610, R32 ;  /* 0x0000761019207816 */ /* 0x040fe40000000020 */
[----:B------:R-:W-:-:S03]  /*c180*/  PRMT R31, R25, 0x7632, R31 ;  /* 0x00007632191f7816 */ /* 0x000fc6000000001f */
[----:B------:R-:W-:Y:S01]  /*c190*/  @!P5 HADD2 R56, -R32.H0_H0, -RZ.H0_H0 ;  /* 0xa00000ff2038d230 */ /* 0x000fe20000000900 */
[----:B------:R-:W-:Y:S02]  /*c1a0*/  PRMT R28, R47, 0x7610, R28 ;  /* 0x000076102f1c7816 */ /* 0x000fe4000000001c */
[----:B--2---:R-:W-:Y:S01]  /*c1b0*/  LOP3.LUT R0, R3, R227, R20, 0x96, !PT ;  /* 0x000000e303007212 */ /* 0x004fe200078e9614 */
[----:B------:R-:W-:Y:S01]  /*c1c0*/  IMAD.MOV.U32 R20, RZ, RZ, R185 ;  /* 0x000000ffff147224 */ /* 0x000fe200078e00b9 */
[----:B------:R-:W-:Y:S01]  /*c1d0*/  MOV R185, R132 ;  /* 0x0000008400b97202 */ /* 0x000fe20000000f00 */
[----:B------:R-:W-:Y:S02]  /*c1e0*/  IMAD.MOV.U32 R132, RZ, RZ, R131 ;  /* 0x000000ffff847224 */ /* 0x000fe400078e0083 */
[----:B------:R-:W-:Y:S01]  /*c1f0*/  IMAD.MOV.U32 R131, RZ, RZ, R129 ;  /* 0x000000ffff837224 */ /* 0x000fe200078e0081 */
[----:B------:R-:W-:Y:S02]  /*c200*/  PRMT R129, R46, 0x5410, R45 ;  /* 0x000054102e817816 */ /* 0x000fe4000000002d */
[----:B------:R-:W-:Y:S01]  /*c210*/  @!P2 PRMT R45, R48, 0x5410, RZ ;  /* 0x00005410302da816 */ /* 0x000fe200000000ff */
[----:B------:R-:W-:Y:S01]  /*c220*/  IMAD.MOV.U32 R48, RZ, RZ, R20 ;  /* 0x000000ffff307224 */ /* 0x000fe200078e0014 */
[----:B------:R-:W-:Y:S01]  /*c230*/  @!P3 PRMT R46, R50, 0x5410, RZ ;  /* 0x00005410322eb816 */ /* 0x000fe200000000ff */
[----:B------:R-:W-:-:S02]  /*c240*/  IMAD.MOV.U32 R50, RZ, RZ, R186 ;  /* 0x000000ffff327224 */ /* 0x000fc400078e00ba */
[----:B------:R-:W-:Y:S01]  /*c250*/  IMAD.MOV.U32 R20, RZ, RZ, R185 ;  /* 0x000000ffff147224 */ /* 0x000fe200078e00b9 */
[----:B------:R-:W-:Y:S01]  /*c260*/  MOV R185, R24 ;  /* 0x0000001800b97202 */ /* 0x000fe20000000f00 */
[----:B------:R-:W-:Y:S01]  /*c270*/  IMAD.MOV.U32 R186, RZ, RZ, R23 ;  /* 0x000000ffffba7224 */ /* 0x000fe200078e0017 */
[----:B------:R-:W-:Y:S02]  /*c280*/  LOP3.LUT R24, R4, 0xffff, RZ, 0xc0, !PT ;  /* 0x0000ffff04187812 */ /* 0x000fe400078ec0ff */
[----:B------:R-:W-:Y:S01]  /*c290*/  SHF.R.U32.HI R23, RZ, 0x10, R4 ;  /* 0x00000010ff177819 */ /* 0x000fe20000011604 */
[----:B------:R-:W-:-:S05]  /*c2a0*/  IMAD.WIDE.U32 R4, R0, -0x2daee0ad, RZ ;  /* 0xd2511f5300047825 */ /* 0x000fca00078e00ff */
[----:B---3--:R-:W-:-:S05]  /*c2b0*/  LOP3.LUT R5, R5, R225, R10, 0x96, !PT ;  /* 0x000000e105057212 */ /* 0x008fca00078e960a */
[----:B------:R-:W-:Y:S01]  /*c2c0*/  IMAD.WIDE.U32 R8, R5, -0x326172a9, RZ ;  /* 0xcd9e8d5705087825 */ /* 0x000fe200078e00ff */
[----:B----4-:R-:W-:-:S05]  /*c2d0*/  LOP3.LUT R0, R53, R226, R2, 0x96, !PT ;  /* 0x000000e235007212 */ /* 0x010fca00078e9602 */
[----:B------:R-:W-:Y:S01]  /*c2e0*/  IMAD.WIDE.U32 R10, R0, -0x2daee0ad, RZ ;  /* 0xd2511f53000a7825 */ /* 0x000fe200078e00ff */
[----:B------:R-:W-:-:S04]  /*c2f0*/  LOP3.LUT R0, R9, R252, R52, 0x96, !PT ;  /* 0x000000fc09007212 */ /* 0x000fc800078e9634 */
[----:B------:R-:W-:Y:S01]  /*c300*/  LOP3.LUT R11, R11, R224, R4, 0x96, !PT ;  /* 0x000000e00b0b7212 */ /* 0x000fe200078e9604 */
[----:B------:R-:W-:-:S05]  /*c310*/  IMAD.WIDE.U32 R4, R0, -0x2daee0ad, RZ ;  /* 0xd2511f5300047825 */ /* 0x000fca00078e00ff */
[----:B------:R-:W-:Y:S01]  /*c320*/  LOP3.LUT R5, R5, R50, R10, 0x96, !PT ;  /* 0x0000003205057212 */ /* 0x000fe200078e960a */
[----:B------:R-:W-:-:S05]  /*c330*/  IMAD.WIDE.U32 R10, R11, -0x326172a9, RZ ;  /* 0xcd9e8d570b0a7825 */ /* 0x000fca00078e00ff */
[----:B------:R-:W-:Y:S01]  /*c340*/  LOP3.LUT R0, R11, R48, R8, 0x96, !PT ;  /* 0x000000300b007212 */ /* 0x000fe200078e9608 */
[----:B------:R-:W-:Y:S02]  /*c350*/  IMAD.MOV.U32 R49, RZ, RZ, R186 ;  /* 0x000000ffff317224 */ /* 0x000fe400078e00ba */
[----:B------:R-:W-:Y:S02]  /*c360*/  IMAD.MOV.U32 R186, RZ, RZ, R20 ;  /* 0x000000ffffba7224 */ /* 0x000fe400078e0014 */
[----:B------:R-:W-:-:S05]  /*c370*/  IMAD.WIDE.U32 R20, R0, -0x2daee0ad, RZ ;  /* 0xd2511f5300147825 */ /* 0x000fca00078e00ff */
[----:B------:R-:W-:Y:S01]  /*c380*/  LOP3.LUT R0, R21, R251, R4, 0x96, !PT ;  /* 0x000000fb15007212 */ /* 0x000fe200078e9604 */
[----:B------:R-:W-:-:S04]  /*c390*/  IMAD.WIDE.U32 R8, R5, -0x326172a9, RZ ;  /* 0xcd9e8d5705087825 */ /* 0x000fc800078e00ff */
[----:B------:R-:W-:Y:S01]  /*c3a0*/  IMAD.WIDE.U32 R4, R0, -0x326172a9, RZ ;  /* 0xcd9e8d5700047825 */ /* 0x000fe200078e00ff */
[----:B------:R-:W1:Y:S04]  /*c3b0*/  MUFU.EX2 R21, R96 ;  /* 0x0000006000157308 */ /* 0x000e680000000800 */
[----:B------:R-:W-:Y:S02]  /*c3c0*/  LOP3.LUT R0, R5, R250, R8, 0x96, !PT ;  /* 0x000000fa05007212 */ /* 0x000fe400078e9608 */
[----:B------:R-:W-:Y:S02]  /*c3d0*/  LOP3.LUT R11, R9, R243, R10, 0x96, !PT ;  /* 0x000000f3090b7212 */ /* 0x000fe400078e960a */
[----:B------:R-:W-:Y:S01]  /*c3e0*/  SHF.R.U32.HI R8, RZ, 0x10, R0 ;  /* 0x00000010ff087819 */ /* 0x000fe20000011600 */
[----:B------:R-:W2:Y:S03]  /*c3f0*/  MUFU.EX2 R10, R97 ;  /* 0x00000061000a7308 */ /* 0x000ea60000000800 */
[----:B------:R-:W-:-:S02]  /*c400*/  LOP3.LUT R8, R8, 0xff, RZ, 0xc0, !PT ;  /* 0x000000ff08087812 */ /* 0x000fc400078ec0ff */
[----:B------:R-:W-:Y:S02]  /*c410*/  SHF.R.U32.HI R9, RZ, 0x8, R24 ;  /* 0x00000008ff097819 */ /* 0x000fe40000011618 */
[----:B------:R-:W-:Y:S02]  /*c420*/  ISETP.GE.U32.AND P3, PT, R218, R8, PT ;  /* 0x00000008da00720c */ /* 0x000fe40003f66070 */
[----:B------:R-:W-:-:S04]  /*c430*/  LOP3.LUT R8, R23, 0xff, RZ, 0xc0, !PT ;  /* 0x000000ff17087812 */ /* 0x000fc800078ec0ff */
[----:B------:R-:W-:Y:S02]  /*c440*/  ISETP.GE.U32.AND P6, PT, R218, R8, PT ;  /* 0x00000008da00720c */ /* 0x000fe40003fc6070 */
[----:B------:R-:W-:Y:S01]  /*c450*/  LOP3.LUT R8, R9, 0xffff, RZ, 0xc0, !PT ;  /* 0x0000ffff09087812 */ /* 0x000fe200078ec0ff */
[----:B-1----:R-:W-:-:S03]  /*c460*/  FADD.FTZ R9, R21, R27 ;  /* 0x0000001b15097221 */ /* 0x002fc60000010000 */
[----:B------:R-:W-:Y:S01]  /*c470*/  ISETP.GE.U32.AND P4, PT, R218, R8, PT ;  /* 0x00000008da00720c */ /* 0x000fe20003f86070 */
[----:B--2---:R-:W-:Y:S01]  /*c480*/  FADD.FTZ R8, R10, R9 ;  /* 0x000000090a087221 */ /* 0x004fe20000010000 */
[----:B------:R-:W-:Y:S01]  /*c490*/  MOV R53, R49 ;  /* 0x0000003100357202 */ /* 0x000fe20000000f00 */
[----:B------:R-:W-:Y:S01]  /*c4a0*/  IMAD.MOV.U32 R49, RZ, RZ, R136 ;  /* 0x000000ffff317224 */ /* 0x000fe200078e0088 */
[----:B------:R-:W-:Y:S02]  /*c4b0*/  MOV R136, R132 ;  /* 0x0000008400887202 */ /* 0x000fe40000000f00 */
[----:B------:R1:W-:Y:S01]  /*c4c0*/  STL [R1+0x84], R8 ;  /* 0x0000840801007387 */ /* 0x0003e20000100800 */
[----:B------:R-:W-:Y:S01]  /*c4d0*/  IMAD.MOV.U32 R132, RZ, RZ, R130 ;  /* 0x000000ffff847224 */ /* 0x000fe200078e0082 */
[----:B------:R-:W-:Y:S02]  /*c4e0*/  PRMT R130, R32, 0x5410, R31 ;  /* 0x0000541020827816 */ /* 0x000fe4000000001f */
[----:B------:R-:W-:-:S02]  /*c4f0*/  @!P5 PRMT R32, R56, 0x5410, RZ ;  /* 0x000054103820d816 */ /* 0x000fc400000000ff */
[----:B------:R-:W-:Y:S01]  /*c500*/  ISETP.GE.U32.AND P2, PT, R218, R22, PT ;  /* 0x00000016da00720c */ /* 0x000fe20003f46070 */
[----:B------:R-:W-:Y:S01]  /*c510*/  @!P4 HADD2 R60, -R31.H0_H0, -RZ.H0_H0 ;  /* 0xa00000ff1f3cc230 */ /* 0x000fe20000000900 */
[----:B------:R-:W-:Y:S02]  /*c520*/  F2FP.F16.F32.PACK_AB R9, R10, R21 ;  /* 0x000000150a09723e */ /* 0x000fe400000000ff */
[----:B-1----:R-:W-:-:S04]  /*c530*/  LOP3.LUT R8, R0, 0xff, RZ, 0xc0, !PT ;  /* 0x000000ff00087812 */ /* 0x002fc800078ec0ff */
[----:B------:R-:W-:Y:S02]  /*c540*/  ISETP.GE.U32.AND P5, PT, R218, R8, PT ;  /* 0x00000008da00720c */ /* 0x000fe40003fa6070 */
[----:B------:R-:W-:-:S04]  /*c550*/  LOP3.LUT R8, R0, 0xffff, RZ, 0xc0, !PT ;  /* 0x0000ffff00087812 */ /* 0x000fc800078ec0ff */
[----:B------:R-:W-:-:S04]  /*c560*/  SHF.R.U32.HI R8, RZ, 0x8, R8 ;  /* 0x00000008ff087819 */ /* 0x000fc80000011608 */
[----:B------:R-:W-:Y:S02]  /*c570*/  LOP3.LUT R8, R8, 0xffff, RZ, 0xc0, !PT ;  /* 0x0000ffff08087812 */ /* 0x000fe400078ec0ff */
[C---:B------:R-:W-:Y:S02]  /*c580*/  PRMT R33, R9.reuse, 0x7632, R33 ;  /* 0x0000763209217816 */ /* 0x040fe40000000021 */
[----:B------:R-:W-:Y:S02]  /*c590*/  @!P4 PRMT R31, R60, 0x5410, RZ ;  /* 0x000054103c1fc816 */ /* 0x000fe400000000ff */
[----:B------:R-:W-:Y:S02]  /*c5a0*/  ISETP.GE.U32.AND P4, PT, R218, R8, PT ;  /* 0x00000008da00720c */ /* 0x000fe40003f86070 */
[----:B------:R-:W-:Y:S01]  /*c5b0*/  PRMT R34, R9, 0x7610, R34 ;  /* 0x0000761009227816 */ /* 0x000fe20000000022 */
[----:B------:R-:W-:Y:S02]  /*c5c0*/  IMAD.MOV.U32 R52, RZ, RZ, R180 ;  /* 0x000000ffff347224 */ /* 0x000fe400078e00b4 */
[----:B------:R-:W-:-:S02]  /*c5d0*/  @!P2 HADD2 R59, -R33.H0_H0, -RZ.H0_H0 ;  /* 0xa00000ff213ba230 */ /* 0x000fc40000000900 */
[----:B------:R-:W-:Y:S01]  /*c5e0*/  IMAD.MOV.U32 R180, RZ, RZ, R133 ;  /* 0x000000ffffb47224 */ /* 0x000fe200078e0085 */
[----:B------:R-:W-:Y:S01]  /*c5f0*/  SHF.R.U32.HI R0, RZ, 0x18, R0 ;  /* 0x00000018ff007819 */ /* 0x000fe20000011600 */
[----:B------:R-:W-:Y:S02]  /*c600*/  IMAD.MOV.U32 R133, RZ, RZ, R135 ;  /* 0x000000ffff857224 */ /* 0x000fe400078e0087 */
[----:B------:R-:W-:Y:S02]  /*c610*/  @!P6 HADD2 R57, -R34.H0_H0, -RZ.H0_H0 ;  /* 0xa00000ff2239e230 */ /* 0x000fe40000000900 */
[----:B------:R-:W-:Y:S01]  /*c620*/  IMAD.MOV.U32 R135, RZ, RZ, R103 ;  /* 0x000000ffff877224 */ /* 0x000fe200078e0067 */
[----:B------:R-:W-:Y:S01]  /*c630*/  LOP3.LUT R5, R4, 0xffff, RZ, 0xc0, !PT ;  /* 0x0000ffff04057812 */ /* 0x000fe200078ec0ff */
[----:B------:R-:W-:Y:S01]  /*c640*/  @!P5 HADD2 R61, -R28.H0_H0, -RZ.H0_H0 ;  /* 0xa00000ff1c3dd230 */ /* 0x000fe20000000900 */
[----:B------:R-:W-:Y:S02]  /*c650*/  PRMT R103, R34, 0x5410, R33 ;  /* 0x0000541022677816 */ /* 0x000fe40000000021 */
[----:B------:R-:W-:-:S02]  /*c660*/  PRMT R27, R47, 0x7632, R27 ;  /* 0x000076322f1b7816 */ /* 0x000fc4000000001b */
[----:B------:R-:W-:Y:S02]  /*c670*/  LOP3.LUT R8, R4, 0xff, RZ, 0xc0, !PT ;  /* 0x000000ff04087812 */ /* 0x000fe400078ec0ff */
[----:B------:R-:W-:Y:S02]  /*c680*/  @!P2 PRMT R33, R59, 0x5410, RZ ;  /* 0x000054103b21a816 */ /* 0x000fe400000000ff */
[--C-:B------:R-:W-:Y:S01]  /*c690*/  SHF.R.U32.HI R10, RZ, 0x10, R4.reuse ;  /* 0x00000010ff0a7819 */ /* 0x100fe20000011604 */
[----:B------:R-:W1:Y:S01]  /*c6a0*/  MUFU.EX2 R21, R85 ;  /* 0x0000005500157308 */ /* 0x000e620000000800 */
[----:B------:R-:W-:Y:S02]  /*c6b0*/  SHF.R.U32.HI R4, RZ, 0x18, R4 ;  /* 0x00000018ff047819 */ /* 0x000fe40000011604 */
[----:B------:R-:W-:Y:S02]  /*c6c0*/  ISETP.GE.U32.AND P2, PT, R218, R0, PT ;  /* 0x00000000da00720c */ /* 0x000fe40003f46070 */
[----:B------:R-:W-:-:S02]  /*c6d0*/  @!P6 PRMT R34, R57, 0x5410, RZ ;  /* 0x000054103922e816 */ /* 0x000fc400000000ff */
[----:B------:R-:W-:Y:S01]  /*c6e0*/  SHF.R.U32.HI R0, RZ, 0x8, R5 ;  /* 0x00000008ff007819 */ /* 0x000fe20000011605 */
[----:B------:R-:W-:Y:S01]  /*c6f0*/  @!P4 HADD2 R62, -R27.H0_H0, -RZ.H0_H0 ;  /* 0xa00000ff1b3ec230 */ /* 0x000fe20000000900 */
[----:B------:R-:W-:Y:S02]  /*c700*/  PRMT R57, R28, 0x5410, R27 ;  /* 0x000054101c397816 */ /* 0x000fe4000000001b */
[----:B------:R-:W-:Y:S02]  /*c710*/  PRMT R9, R54, 0x7610, R9 ;  /* 0x0000761036097816 */ /* 0x000fe40000000009 */
[----:B------:R-:W-:Y:S02]  /*c720*/  @!P5 PRMT R28, R61, 0x5410, RZ ;  /* 0x000054103d1cd816 */ /* 0x000fe400000000ff */
[----:B------:R-:W-:Y:S01]  /*c730*/  ISETP.GE.U32.AND P5, PT, R218, R4, PT ;  /* 0x00000004da00720c */ /* 0x000fe20003fa6070 */
[----:B------:R-:W-:Y:S01]  /*c740*/  IMAD.WIDE.U32 R4, R11, -0x2daee0ad, RZ ;  /* 0xd2511f530b047825 */ /* 0x000fe200078e00ff */
[----:B------:R-:W-:Y:S01]  /*c750*/  LOP3.LUT R0, R0, 0xffff, RZ, 0xc0, !PT ;  /* 0x0000ffff00007812 */ /* 0x000fe200078ec0ff */
[----:B------:R-:W2:Y:S01]  /*c760*/  MUFU.EX2 R22, R86 ;  /* 0x0000005600167308 */ /* 0x000ea20000000800 */
[----:B------:R-:W-:Y:S01]  /*c770*/  ISETP.GE.U32.AND P6, PT, R218, R8, PT ;  /* 0x00000008da00720c */ /* 0x000fe20003fc6070 */
[----:B------:R-:W-:Y:S01]  /*c780*/  @!P3 HADD2 R63, -R9.H0_H0, -RZ.H0_H0 ;  /* 0xa00000ff093fb230 */ /* 0x000fe20000000900 */
[----:B------:R-:W-:-:S02]  /*c790*/  PRMT R8, R54, 0x7632, R8 ;  /* 0x0000763236087816 */ /* 0x000fc40000000008 */
[----:B------:R-:W-:Y:S02]  /*c7a0*/  @!P4 PRMT R27, R62, 0x5410, RZ ;  /* 0x000054103e1bc816 */ /* 0x000fe400000000ff */
[----:B------:R-:W-:Y:S02]  /*c7b0*/  ISETP.GE.U32.AND P4, PT, R218, R0, PT ;  /* 0x00000000da00720c */ /* 0x000fe40003f86070 */
[----:B------:R-:W-:Y:S02]  /*c7c0*/  LOP3.LUT R10, R10, 0xff, RZ, 0xc0, !PT ;  /* 0x000000ff0a0a7812 */ /* 0x000fe400078ec0ff */
[----:B------:R-:W-:Y:S02]  /*c7d0*/  LOP3.LUT R0, R5, R247, R20, 0x96, !PT ;  /* 0x000000f705007212 */ /* 0x000fe400078e9614 */
[----:B------:R-:W-:Y:S02]  /*c7e0*/  PRMT R56, R9, 0x5410, R8 ;  /* 0x0000541009387816 */ /* 0x000fe40000000008 */
[----:B------:R-:W-:-:S02]  /*c7f0*/  @!P3 PRMT R9, R63, 0x5410, RZ ;  /* 0x000054103f09b816 */ /* 0x000fc400000000ff */
[----:B------:R-:W-:Y:S02]  /*c800*/  ISETP.GE.U32.AND P3, PT, R218, R10, PT ;  /* 0x0000000ada00720c */ /* 0x000fe40003f66070 */
[----:B------:R-:W-:Y:S01]  /*c810*/  SHF.R.U32.HI R10, RZ, 0x10, R0 ;  /* 0x00000010ff0a7819 */ /* 0x000fe20000011600 */
[----:B------:R-:W-:Y:S02]  /*c820*/  @!P2 HADD2 R65, -R8.H0_H0, -RZ.H0_H0 ;  /* 0xa00000ff0841a230 */ /* 0x000fe40000000900 */
[----:B-1----:R-:W-:Y:S01]  /*c830*/  FADD.FTZ R11, R21, R26 ;  /* 0x0000001a150b7221 */ /* 0x002fe20000010000 */
[----:B------:R-:W-:Y:S02]  /*c840*/  LOP3.LUT R10, R10, 0xff, RZ, 0xc0, !PT ;  /* 0x000000ff0a0a7812 */ /* 0x000fe400078ec0ff */
[----:B------:R-:W-:Y:S02]  /*c850*/  @!P2 PRMT R8, R65, 0x5410, RZ ;  /* 0x000054104108a816 */ /* 0x000fe400000000ff */
[----:B------:R-:W-:Y:S01]  /*c860*/  ISETP.GE.U32.AND P2, PT, R218, R10, PT ;  /* 0x0000000ada00720c */ /* 0x000fe20003f46070 */
[----:B--2---:R-:W-:-:S02]  /*c870*/  FADD.FTZ R10, R22, R11 ;  /* 0x0000000b160a7221 */ /* 0x004fc40000010000 */
[----:B------:R-:W1:Y:S03]  /*c880*/  MUFU.EX2 R11, R76 ;  /* 0x0000004c000b7308 */ /* 0x000e660000000800 */
[----:B------:R2:W-:Y:S01]  /*c890*/  STL [R1+0x80], R10 ;  /* 0x0000800a01007387 */ /* 0x0005e20000100800 */
[----:B-1----:R-:W-:-:S03]  /*c8a0*/  FADD.FTZ R20, R11, R64 ;  /* 0x000000400b147221 */ /* 0x002fc60000010000 */
[----:B------:R-:W3:Y:S01]  /*c8b0*/  LDL R64, [R1+0xd4] ;  /* 0x0000d40001407983 */ /* 0x000ee20000100800 */
[C---:B------:R-:W-:Y:S02]  /*c8c0*/  PRMT R24, R51.reuse, 0x7632, R24 ;  /* 0x0000763233187816 */ /* 0x040fe40000000018 */
[----:B------:R-:W-:-:S03]  /*c8d0*/  PRMT R25, R51, 0x7610, R25 ;  /* 0x0000761033197816 */ /* 0x000fc60000000019 */
[----:B------:R-:W-:Y:S01]  /*c8e0*/  @!P4 HADD2 R69, -R24.H0_H0, -RZ.H0_H0 ;  /* 0xa00000ff1845c230 */ /* 0x000fe20000000900 */
[----:B------:R-:W-:Y:S02]  /*c8f0*/  F2FP.F16.F32.PACK_AB R22, R22, R21 ;  /* 0x000000151616723e */ /* 0x000fe400000000ff */
[----:B--2---:R-:W-:Y:S01]  /*c900*/  LOP3.LUT R10, R0, 0xff, RZ, 0xc0, !PT ;  /* 0x000000ff000a7812 */ /* 0x004fe200078ec0ff */
[----:B------:R1:W2:Y:S01]  /*c910*/  MUFU.EX2 R21, R77 ;  /* 0x0000004d00157308 */ /* 0x0002a20000000800 */
[----:B------:R-:W-:Y:S02]  /*c920*/  PRMT R51, R25, 0x5410, R24 ;  /* 0x0000541019337816 */ /* 0x000fe40000000018 */
[----:B------:R-:W-:Y:S01]  /*c930*/  @!P4 PRMT R24, R69, 0x5410, RZ ;  /* 0x000054104518c816 */ /* 0x000fe200000000ff */
[----:B------:R-:W-:Y:S01]  /*c940*/  @!P6 HADD2 R67, -R25.H0_H0, -RZ.H0_H0 ;  /* 0xa00000ff1943e230 */ /* 0x000fe20000000900 */
[----:B------:R-:W-:Y:S02]  /*c950*/  ISETP.GE.U32.AND P4, PT, R218, R10, PT ;  /* 0x0000000ada00720c */ /* 0x000fe40003f86070 */
[----:B------:R-:W-:-:S02]  /*c960*/  SHF.R.U32.HI R10, RZ, 0x18, R0 ;  /* 0x00000018ff0a7819 */ /* 0x000fc40000011600 */
[----:B------:R-:W-:Y:S02]  /*c970*/  LOP3.LUT R0, R0, 0xffff, RZ, 0xc0, !PT ;  /* 0x0000ffff00007812 */ /* 0x000fe400078ec0ff */
[----:B------:R-:W-:Y:S02]  /*c980*/  PRMT R26, R55, 0x7610, R26 ;  /* 0x00007610371a7816 */ /* 0x000fe4000000001a */
[----:B------:R-:W-:Y:S02]  /*c990*/  @!P6 PRMT R25, R67, 0x5410, RZ ;  /* 0x000054104319e816 */ /* 0x000fe400000000ff */
[----:B------:R-:W-:Y:S01]  /*c9a0*/  SHF.R.U32.HI R0, RZ, 0x8, R0 ;  /* 0x00000008ff007819 */ /* 0x000fe20000011600 */
[----:B------:R-:W-:Y:S01]  /*c9b0*/  @!P3 HADD2 R70, -R26.H0_H0, -RZ.H0_H0 ;  /* 0xa00000ff1a46b230 */ /* 0x000fe20000000900 */
[----:B------:R-:W-:Y:S02]  /*c9c0*/  ISETP.GE.U32.AND P6, PT, R218, R10, PT ;  /* 0x0000000ada00720c */ /* 0x000fe40003fc6070 */
[----:B------:R-:W-:Y:S01]  /*c9d0*/  PRMT R10, R55, 0x7632, R10 ;  /* 0x00007632370a7816 */ /* 0x000fe2000000000a */
[----:B------:R-:W-:Y:S01]  /*c9e0*/  IMAD.MOV.U32 R76, RZ, RZ, R50 ;  /* 0x000000ffff4c7224 */ /* 0x000fe200078e0032 */
[----:B------:R-:W-:-:S02]  /*c9f0*/  LOP3.LUT R0, R0, 0xffff, RZ, 0xc0, !PT ;  /* 0x0000ffff00007812 */ /* 0x000fc400078ec0ff */
[----:B------:R-:W-:Y:S01]  /*ca00*/  MOV R59, R185 ;  /* 0x000000b9003b7202 */ /* 0x000fe20000000f00 */
[----:B------:R-:W-:Y:S01]  /*ca10*/  IMAD.MOV.U32 R185, RZ, RZ, R187 ;  /* 0x000000ffffb97224 */ /* 0x000fe200078e00bb */
[----:B------:R-:W-:Y:S01]  /*ca20*/  PRMT R50, R26, 0x5410, R10 ;  /* 0x000054101a327816 */ /* 0x000fe2000000000a */
[----:B------:R-:W-:Y:S01]  /*ca30*/  IMAD.MOV.U32 R187, RZ, RZ, R179 ;  /* 0x000000ffffbb7224 */ /* 0x000fe200078e00b3 */
[----:B------:R-:W-:Y:S01]  /*ca40*/  @!P3 PRMT R26, R70, 0x5410, RZ ;  /* 0x00005410461ab816 */ /* 0x000fe200000000ff */
[----:B------:R-:W-:Y:S01]  /*ca50*/  @!P5 HADD2 R73, -R10.H0_H0, -RZ.H0_H0 ;  /* 0xa00000ff0a49d230 */ /* 0x000fe20000000900 */
[----:B------:R-:W-:Y:S01]  /*ca60*/  MOV R179, R177 ;  /* 0x000000b100b37202 */ /* 0x000fe20000000f00 */
[----:B------:R-:W-:Y:S01]  /*ca70*/  IMAD.MOV.U32 R177, RZ, RZ, R190 ;  /* 0x000000ffffb17224 */ /* 0x000fe200078e00be */
[----:B------:R-:W-:Y:S01]  /*ca80*/  ISETP.GE.U32.AND P3, PT, R218, R0, PT ;  /* 0x00000000da00720c */ /* 0x000fe20003f66070 */
[----:B------:R-:W-:Y:S01]  /*ca90*/  MUFU.EX2 R190, R84 ;  /* 0x0000005400be7308 */ /* 0x000fe20000000800 */
[----:B-1----:R-:W-:-:S02]  /*caa0*/  MOV R77, R48 ;  /* 0x00000030004d7202 */ /* 0x002fc40000000f00 */
[----:B--2---:R-:W-:Y:S02]  /*cab0*/  F2FP.F16.F32.PACK_AB R0, R21, R11 ;  /* 0x0000000b1500723e */ /* 0x004fe400000000ff */
[----:B------:R-:W-:-:S03]  /*cac0*/  LOP3.LUT R11, R4, 0xff, RZ, 0xc0, !PT ;  /* 0x000000ff040b7812 */ /* 0x000fc600078ec0ff */
[----:B------:R1:W2:Y:S01]  /*cad0*/  MUFU.EX2 R48, R83 ;  /* 0x0000005300307308 */ /* 0x0002a20000000800 */
[----:B------:R-:W-:Y:S01]  /*cae0*/  @!P2 HADD2 R71, -R0.H0_H0, -RZ.H0_H0 ;  /* 0xa00000ff0047a230 */ /* 0x000fe20000000900 */
[----:B------:R-:W-:Y:S02]  /*caf0*/  @!P5 PRMT R10, R73, 0x5410, RZ ;  /* 0x00005410490ad816 */ /* 0x000fe400000000ff */
[----:B------:R-:W-:Y:S02]  /*cb00*/  LOP3.LUT R5, R4, 0xffff, RZ, 0xc0, !PT ;  /* 0x0000ffff04057812 */ /* 0x000fe400078ec0ff */
[----:B------:R-:W-:Y:S02]  /*cb10*/  ISETP.GE.U32.AND P5, PT, R218, R11, PT ;  /* 0x0000000bda00720c */ /* 0x000fe40003fa6070 */
[--C-:B------:R-:W-:Y:S02]  /*cb20*/  SHF.R.U32.HI R11, RZ, 0x18, R4.reuse ;  /* 0x00000018ff0b7819 */ /* 0x100fe40000011604 */
[----:B------:R-:W-:-:S02]  /*cb30*/  SHF.R.U32.HI R4, RZ, 0x10, R4 ;  /* 0x00000010ff047819 */ /* 0x000fc40000011604 */
[----:B------:R-:W-:Y:S02]  /*cb40*/  @P2 PRMT R47, R0, 0x7610, R47 ;  /* 0x00007610002f2816 */ /* 0x000fe4000000002f */
[----:B------:R-:W-:Y:S01]  /*cb50*/  SHF.R.U32.HI R5, RZ, 0x8, R5 ;  /* 0x00000008ff057819 */ /* 0x000fe20000011605 */
[----:B------:R-:W-:Y:S01]  /*cb60*/  @!P4 HADD2 R72, -R30.H0_H0, -RZ.H0_H0 ;  /* 0xa00000ff1e48c230 */ /* 0x000fe20000000900 */
[----:B------:R-:W-:Y:S02]  /*cb70*/  PRMT R29, R30, 0x7632, R29 ;  /* 0x000076321e1d7816 */ /* 0x000fe4000000001d */
[----:B------:R-:W-:Y:S02]  /*cb80*/  @!P2 PRMT R47, R71, 0x5410, RZ ;  /* 0x00005410472fa816 */ /* 0x000fe400000000ff */
[----:B------:R-:W-:Y:S02]  /*cb90*/  ISETP.GE.U32.AND P2, PT, R218, R11, PT ;  /* 0x0000000bda00720c */ /* 0x000fe40003f46070 */
[----:B------:R-:W-:-:S02]  /*cba0*/  LOP3.LUT R11, R4, 0xff, RZ, 0xc0, !PT ;  /* 0x000000ff040b7812 */ /* 0x000fc400078ec0ff */
[----:B------:R-:W-:Y:S02]  /*cbb0*/  LOP3.LUT R4, R5, 0xffff, RZ, 0xc0, !PT ;  /* 0x0000ffff05047812 */ /* 0x000fe400078ec0ff */
[----:B------:R-:W-:Y:S01]  /*cbc0*/  PRMT R23, R0, 0x7632, R23 ;  /* 0x0000763200177816 */ /* 0x000fe20000000017 */
[----:B------:R-:W-:Y:S01]  /*cbd0*/  @!P3 HADD2 R74, -R29.H0_H0, -RZ.H0_H0 ;  /* 0xa00000ff1d4ab230 */ /* 0x000fe20000000900 */
[----:B------:R-:W-:Y:S01]  /*cbe0*/  PRMT R96, R30, 0x5410, R29 ;  /* 0x000054101e607816 */ /* 0x000fe2000000001d */
[----:B------:R-:W-:Y:S01]  /*cbf0*/  IMAD.MOV.U32 R61, RZ, RZ, R186 ;  /* 0x000000ffff3d7224 */ /* 0x000fe200078e00ba */
[----:B------:R-:W-:Y:S02]  /*cc00*/  @!P4 PRMT R30, R72, 0x5410, RZ ;  /* 0x00005410481ec816 */ /* 0x000fe400000000ff */
[----:B------:R-:W-:Y:S01]  /*cc10*/  ISETP.GE.U32.AND P4, PT, R218, R4, PT ;  /* 0x00000004da00720c */ /* 0x000fe20003f86070 */
[----:B------:R-:W-:Y:S01]  /*cc20*/  FADD.FTZ R4, R21, R20 ;  /* 0x0000001415047221 */ /* 0x000fe20000010000 */
[----:B-1----:R-:W-:-:S02]  /*cc30*/  PRMT R83, R0, 0x5410, R23 ;  /* 0x0000541000537816 */ /* 0x002fc40000000017 */
[----:B------:R-:W-:Y:S01]  /*cc40*/  MOV R186, R176 ;  /* 0x000000b000ba7202 */ /* 0x000fe20000000f00 */
[----:B------:R-:W-:Y:S01]  /*cc50*/  IMAD.MOV.U32 R176, RZ, RZ, R178 ;  /* 0x000000ffffb07224 */ /* 0x000fe200078e00b2 */
[----:B--2---:R-:W-:Y:S01]  /*cc60*/  F2FP.F16.F32.PACK_AB R0, R190, R48 ;  /* 0x00000030be00723e */ /* 0x004fe200000000ff */
[----:B------:R-:W-:Y:S01]  /*cc70*/  IMAD.MOV.U32 R178, RZ, RZ, R137 ;  /* 0x000000ffffb27224 */ /* 0x000fe200078e0089 */
[----:B------:R-:W-:Y:S02]  /*cc80*/  @!P3 PRMT R29, R74, 0x5410, RZ ;  /* 0x000054104a1db816 */ /* 0x000fe400000000ff */
[----:B------:R-:W-:Y:S01]  /*cc90*/  MOV R137, R189 ;  /* 0x000000bd00897202 */ /* 0x000fe20000000f00 */
[----:B------:R-:W-:Y:S01]  /*cca0*/  FADD.FTZ R189, R48, R4 ;  /* 0x0000000430bd7221 */ /* 0x000fe20000010000 */
[----:B------:R-:W-:Y:S02]  /*ccb0*/  ISETP.GE.U32.AND P3, PT, R218, R11, PT ;  /* 0x0000000bda00720c */ /* 0x000fe40003f66070 */
[----:B------:R-:W-:-:S02]  /*ccc0*/  PRMT R20, R0, 0x7610, R20 ;  /* 0x0000761000147816 */ /* 0x000fc40000000014 */
[----:B------:R-:W-:Y:S02]  /*ccd0*/  PRMT R11, R0, 0x7632, R11 ;  /* 0x00007632000b7816 */ /* 0x000fe4000000000b */
[----:B------:R-:W-:Y:S02]  /*cce0*/  LOP3.LUT R4, R7, R225, R230, 0x96, !PT ;  /* 0x000000e107047212 */ /* 0x000fe400078e96e6 */
[----:B---3--:R-:W-:Y:S02]  /*ccf0*/  LOP3.LUT R0, R231, R64, R228, 0x96, !PT ;  /* 0x00000040e7007212 */ /* 0x008fe400078e96e4 */
[----:B------:R1:W5:Y:S04]  /*cd00*/  LDL.LU.64 R230, [R1+0x198] ;  /* 0x0001980001e67983 */ /* 0x0003680000300a00 */
[----:B------:R-:W2:Y:S04]  /*cd10*/  LDL R70, [R1+0x12c] ;  /* 0x00012c0001467983 */ /* 0x000ea80000100800 */
[----:B------:R-:W3:Y:S01]  /*cd20*/  LDL R73, [R1+0xdc] ;  /* 0x0000dc0001497983 */ /* 0x000ee20000100800 */
[----:B------:R-:W-:-:S02]  /*cd30*/  IMAD.MOV.U32 R60, RZ, RZ, R244 ;  /* 0x000000ffff3c7224 */ /* 0x000fc400078e00f4 */
[----:B------:R-:W-:Y:S02]  /*cd40*/  IMAD.MOV.U32 R62, RZ, RZ, R245 ;  /* 0x000000ffff3e7224 */ /* 0x000fe400078e00f5 */
[----:B------:R-:W-:-:S05]  /*cd50*/  IMAD.WIDE.U32 R244, R0, -0x326172a9, RZ ;  /* 0xcd9e8d5700f47825 */ /* 0x000fca00078e00ff */
[----:B------:R-:W-:Y:S01]  /*cd60*/  LOP3.LUT R0, R245, R226, R2, 0x96, !PT ;  /* 0x000000e2f5007212 */ /* 0x000fe200078e9602 */
[----:B------:R-:W-:-:S04]  /*cd70*/  IMAD.MOV.U32 R97, RZ, RZ, R49 ;  /* 0x000000ffff617224 */ /* 0x000fc800078e0031 */
[----:B------:R-:W-:-:S04]  /*cd80*/  IMAD.WIDE.U32 R48, R0, -0x2daee0ad, RZ ;  /* 0xd2511f5300307825 */ /* 0x000fc800078e00ff */
[----:B------:R-:W-:Y:S01]  /*cd90*/  IMAD.MOV.U32 R54, RZ, RZ, R132 ;  /* 0x000000ffff367224 */ /* 0x000fe200078e0084 */
[----:B------:R-:W-:Y:S01]  /*cda0*/  LOP3.LUT R0, R49, R224, R6, 0x96, !PT ;  /* 0x000000e031007212 */ /* 0x000fe200078e9606 */
[----:B------:R-:W-:-:S04]  /*cdb0*/  IMAD.WIDE.U32 R4, R4, -0x326172a9, RZ ;  /* 0xcd9e8d5704047825 */ /* 0x000fc800078e00ff */
[----:B------:R-:W-:Y:S02]  /*cdc0*/  IMAD.MOV.U32 R65, RZ, RZ, R54 ;  /* 0x000000ffff417224 */ /* 0x000fe400078e0036 */
[----:B------:R-:W-:Y:S01]  /*cdd0*/  IMAD.WIDE.U32 R54, R0, -0x326172a9, RZ ;  /* 0xcd9e8d5700367825 */ /* 0x000fe200078e00ff */
[----:B------:R-:W-:Y:S02]  /*cde0*/  LOP3.LUT R5, R5, R252, R244, 0x96, !PT ;  /* 0x000000fc05057212 */ /* 0x000fe400078e96f4 */
[----:B------:R-:W-:Y:S02]  /*cdf0*/  MOV R86, R59 ;  /* 0x0000003b00567202 */ /* 0x000fe40000000f00 */
[----:B------:R-:W-:Y:S01]  /*ce00*/  LOP3.LUT R0, R55, R77, R4, 0x96, !PT ;  /* 0x0000004d37007212 */ /* 0x000fe200078e9604 */
[----:B------:R-:W-:Y:S02]  /*ce10*/  IMAD.MOV.U32 R63, RZ, RZ, R60 ;  /* 0x000000ffff3f7224 */ /* 0x000fe400078e003c */
[----:B------:R-:W-:-:S02]  /*ce20*/  IMAD.MOV.U32 R59, RZ, RZ, R97 ;  /* 0x000000ffff3b7224 */ /* 0x000fc400078e0061 */
[----:B------:R-:W-:Y:S02]  /*ce30*/  IMAD.MOV.U32 R60, RZ, RZ, R136 ;  /* 0x000000ffff3c7224 */ /* 0x000fe400078e0088 */
[----:B------:R-:W-:Y:S01]  /*ce40*/  IMAD.MOV.U32 R97, RZ, RZ, R131 ;  /* 0x000000ffff617224 */ /* 0x000fe200078e0083 */
[----:B------:R-:W-:Y:S01]  /*ce50*/  MOV R131, R100 ;  /* 0x0000006400837202 */ /* 0x000fe20000000f00 */
[----:B------:R-:W-:Y:S02]  /*ce60*/  IMAD.MOV.U32 R136, RZ, RZ, R101 ;  /* 0x000000ffff887224 */ /* 0x000fe400078e0065 */
[----:B------:R-:W-:-:S04]  /*ce70*/  IMAD.WIDE.U32 R4, R5, -0x2daee0ad, RZ ;  /* 0xd2511f5305047825 */ /* 0x000fc800078e00ff */
[----:B------:R-:W-:Y:S01]  /*ce80*/  IMAD.WIDE.U32 R100, R0, -0x2daee0ad, RZ ;  /* 0xd2511f5300647825 */ /* 0x000fe200078e00ff */
[----:B------:R-:W-:-:S04]  /*ce90*/  LOP3.LUT R5, R5, R76, R48, 0x96, !PT ;  /* 0x0000004c05057212 */ /* 0x000fc800078e9630 */
[----:B------:R-:W-:Y:S01]  /*cea0*/  LOP3.LUT R0, R101, R251, R4, 0x96, !PT ;  /* 0x000000fb65007212 */ /* 0x000fe200078e9604 */
[----:B------:R-:W-:Y:S02]  /*ceb0*/  IMAD.MOV.U32 R85, RZ, RZ, R62 ;  /* 0x000000ffff557224 */ /* 0x000fe400078e003e */
[----:B------:R-:W-:Y:S01]  /*cec0*/  IMAD.MOV.U32 R69, RZ, RZ, R61 ;  /* 0x000000ffff457224 */ /* 0x000fe200078e003d */
[----:B------:R-:W-:Y:S01]  /*ced0*/  MOV R61, R53 ;  /* 0x00000035003d7202 */ /* 0x000fe20000000f00 */
[----:B------:R-:W-:Y:S02]  /*cee0*/  IMAD.MOV.U32 R62, RZ, RZ, R52 ;  /* 0x000000ffff3e7224 */ /* 0x000fe400078e0034 */
[----:B------:R-:W-:-:S04]  /*cef0*/  IMAD.WIDE.U32 R52, R5, -0x326172a9, RZ ;  /* 0xcd9e8d5705347825 */ /* 0x000fc800078e00ff */
[----:B------:R-:W-:Y:S01]  /*cf00*/  IMAD.WIDE.U32 R4, R0, -0x326172a9, RZ ;  /* 0xcd9e8d5700047825 */ /* 0x000fe200078e00ff */
[----:B------:R-:W-:Y:S04]  /*cf10*/  ST.E.U16 desc[UR4][R12.64+-0x40], R38 ;  /* 0xffffc0260c007985 */ /* 0x000fe8000c101504 */
[----:B------:R-:W-:Y:S01]  /*cf20*/  ST.E.U16 desc[UR4][R12.64+-0x3e], R37 ;  /* 0xffffc2250c007985 */ /* 0x000fe2000c101504 */
[----:B------:R-:W-:-:S03]  /*cf30*/  SHF.R.U32.HI R7, RZ, 0x10, R4 ;  /* 0x00000010ff077819 */ /* 0x000fc60000011604 */
[----:B------:R-:W-:Y:S01]  /*cf40*/  ST.E.U16 desc[UR4][R18.64+-0x40], R40 ;  /* 0xffffc02812007985 */ /* 0x000fe2000c101504 */
[----:B------:R-:W-:-:S03]  /*cf50*/  LOP3.LUT R0, R5, R250, R52, 0x96, !PT ;  /* 0x000000fa05007212 */ /* 0x000fc600078e9634 */
[----:B------:R-:W-:Y:S01]  /*cf60*/  ST.E.U16 desc[UR4][R18.64+-0x3e], R39 ;  /* 0xffffc22712007985 */ /* 0x000fe2000c101504 */
[----:B------:R-:W-:-:S03]  /*cf70*/  LOP3.LUT R5, R4, 0xffff, RZ, 0xc0, !PT ;  /* 0x0000ffff04057812 */ /* 0x000fc600078ec0ff */
[----:B------:R-:W-:Y:S01]  /*cf80*/  ST.E.U16 desc[UR4][R16.64+-0x40], R28 ;  /* 0xffffc01c10007985 */ /* 0x000fe2000c101504 */
[----:B------:R-:W-:-:S03]  /*cf90*/  SHF.R.U32.HI R6, RZ, 0x18, R4 ;  /* 0x00000018ff067819 */ /* 0x000fc60000011604 */
[----:B------:R-:W-:Y:S04]  /*cfa0*/  ST.E.U16 desc[UR4][R16.64+-0x3e], R27 ;  /* 0xffffc21b10007985 */ /* 0x000fe8000c101504 */
[----:B------:R4:W-:Y:S01]  /*cfb0*/  ST.E.U16 desc[UR4][R14.64+-0x3e], R8 ;  /* 0xffffc2080e007985 */ /* 0x0009e2000c101504 */
[----:B------:R-:W-:Y:S02]  /*cfc0*/  SHF.R.U32.HI R5, RZ, 0x8, R5 ;  /* 0x00000008ff057819 */ /* 0x000fe40000011605 */
[----:B----4-:R-:W-:Y:S02]  /*cfd0*/  LOP3.LUT R8, R4, 0xff, RZ, 0xc0, !PT ;  /* 0x000000ff04087812 */ /* 0x010fe400078ec0ff */
[----:B------:R-:W-:-:S04]  /*cfe0*/  LOP3.LUT R4, R7, 0xff, RZ, 0xc0, !PT ;  /* 0x000000ff07047812 */ /* 0x000fc800078ec0ff */
[----:B------:R-:W-:Y:S02]  /*cff0*/  PRMT R27, R4, 0x5410, R6 ;  /* 0x00005410041b7816 */ /* 0x000fe40000000006 */
[----:B------:R-:W-:Y:S02]  /*d000*/  LOP3.LUT R4, R0, 0xffff, RZ, 0xc0, !PT ;  /* 0x0000ffff00047812 */ /* 0x000fe400078ec0ff */
[----:B------:R-:W-:Y:S02]  /*d010*/  PRMT R28, R8, 0x5410, R5 ;  /* 0x00005410081c7816 */ /* 0x000fe40000000005 */
[----:B------:R-:W-:Y:S02]  /*d020*/  SHF.R.U32.HI R5, RZ, 0x8, R4 ;  /* 0x00000008ff057819 */ /* 0x000fe40000011604 */
[----:B------:R-:W-:-:S04]  /*d030*/  LOP3.LUT R4, R0, 0xff, RZ, 0xc0, !PT ;  /* 0x000000ff00047812 */ /* 0x000fc800078ec0ff */
[----:B------:R-:W-:Y:S02]  /*d040*/  PRMT R38, R4, 0x5410, R5 ;  /* 0x0000541004267816 */ /* 0x000fe40000000005 */
[--C-:B------:R-:W-:Y:S02]  /*d050*/  SHF.R.U32.HI R5, RZ, 0x10, R0.reuse ;  /* 0x00000010ff057819 */ /* 0x100fe40000011600 */
[----:B------:R-:W-:Y:S02]  /*d060*/  SHF.R.U32.HI R4, RZ, 0x18, R0 ;  /* 0x00000018ff047819 */ /* 0x000fe40000011600 */
[----:B------:R-:W-:-:S04]  /*d070*/  LOP3.LUT R0, R5, 0xff, RZ, 0xc0, !PT ;  /* 0x000000ff05007812 */ /* 0x000fc800078ec0ff */
[----:B------:R-:W-:Y:S01]  /*d080*/  PRMT R37, R0, 0x5410, R4 ;  /* 0x0000541000257816 */ /* 0x000fe20000000004 */
[----:B------:R-:W-:Y:S04]  /*d090*/  ST.E.U16 desc[UR4][R14.64+-0x40], R9 ;  /* 0xffffc0090e007985 */ /* 0x000fe8000c101504 */
[----:B------:R-:W-:Y:S04]  /*d0a0*/  ST.E.U16 desc[UR4][R12.64+-0x30], R42 ;  /* 0xffffd02a0c007985 */ /* 0x000fe8000c101504 */
[----:B------:R-:W-:Y:S04]  /*d0b0*/  ST.E.U16 desc[UR4][R12.64+-0x2e], R41 ;  /* 0xffffd2290c007985 */ /* 0x000fe8000c101504 */
[----:B------:R-:W-:Y:S04]  /*d0c0*/  ST.E.U16 desc[UR4][R18.64+-0x30], R36 ;  /* 0xffffd02412007985 */ /* 0x000fe8000c101504 */
[----:B------:R-:W-:Y:S04]  /*d0d0*/  ST.E.U16 desc[UR4][R18.64+-0x2e], R43 ;  /* 0xffffd22b12007985 */ /* 0x000fe8000c101504 */
[----:B------:R-:W-:Y:S04]  /*d0e0*/  ST.E.U16 desc[UR4][R16.64+-0x30], R25 ;  /* 0xffffd01910007985 */ /* 0x000fe8000c101504 */
[----:B------:R4:W-:Y:S01]  /*d0f0*/  ST.E.U16 desc[UR4][R16.64+-0x2e], R24 ;  /* 0xffffd21810007985 */ /* 0x0009e2000c101504 */
[----:B--2---:R-:W-:-:S05]  /*d100*/  IMAD.WIDE.U32 R70, R70, -0x326172a9, RZ ;  /* 0xcd9e8d5746467825 */ /* 0x004fca00078e00ff */
[----:B---3--:R-:W-:Y:S02]  /*d110*/  LOP3.LUT R0, R73, R71, RZ, 0x3c, !PT ;  /* 0x0000004749007212 */ /* 0x008fe400078e3cff */
[----:B------:R-:W-:-:S03]  /*d120*/  LOP3.LUT R3, R3, R227, R70, 0x96, !PT ;  /* 0x000000e303037212 */ /* 0x000fc600078e9646 */
[----:B------:R-:W-:-:S04]  /*d130*/  IMAD.WIDE.U32 R4, R0, -0x2daee0ad, RZ ;  /* 0xd2511f5300047825 */ /* 0x000fc800078e00ff */
[----:B------:R-:W-:Y:S01]  /*d140*/  IMAD.WIDE.U32 R6, R3, -0x2daee0ad, RZ ;  /* 0xd2511f5303067825 */ /* 0x000fe200078e00ff */
[----:B------:R-:W-:Y:S01]  /*d150*/  LOP3.LUT R0, R5, R64, R228, 0x96, !PT ;  /* 0x0000004005007212 */ /* 0x000fe200078e96e4 */
[----:B------:R-:W-:Y:S04]  /*d160*/  STL.64 [R1+0xa0], R70 ;  /* 0x0000a04601007387 */ /* 0x000fe80000100a00 */
[----:B----4-:R-:W-:Y:S01]  /*d170*/  IMAD.WIDE.U32 R24, R0, -0x326172a9, RZ ;  /* 0xcd9e8d5700187825 */ /* 0x010fe200078e00ff */
[----:B------:R-:W-:Y:S01]  /*d180*/  LOP3.LUT R0, R7, R225, R4, 0x96, !PT ;  /* 0x000000e107007212 */ /* 0x000fe200078e9604 */
[----:B------:R2:W-:Y:S03]  /*d190*/  STL.64 [R1+0x38], R4 ;  /* 0x0000380401007387 */ /* 0x0005e60000100a00 */
[----:B------:R-:W-:Y:S01]  /*d1a0*/  LOP3.LUT R2, R25, R226, R2, 0x96, !PT ;  /* 0x000000e219027212 */ /* 0x000fe200078e9602 */
[----:B------:R1:W5:Y:S04]  /*d1b0*/  LDL.LU.64 R228, [R1+0x190] ;  /* 0x0001900001e47983 */ /* 0x0003680000300a00 */
[----:B------:R-:W-:Y:S01]  /*d1c0*/  IMAD.WIDE.U32 R8, R2, -0x2daee0ad, RZ ;  /* 0xd2511f5302087825 */ /* 0x000fe200078e00ff */
[----:B------:R1:W5:Y:S03]  /*d1d0*/  LDL.LU R227, [R1+0x188] ;  /* 0x0001880001e37983 */ /* 0x0003660000300800 */
[----:B--2---:R-:W-:-:S05]  /*d1e0*/  IMAD.WIDE.U32 R4, R0, -0x326172a9, RZ ;  /* 0xcd9e8d5700047825 */ /* 0x004fca00078e00ff */
[----:B------:R-:W-:Y:S02]  /*d1f0*/  LOP3.LUT R2, R5, R252, R24, 0x96, !PT ;  /* 0x000000fc05027212 */ /* 0x000fe400078e9618 */
[----:B------:R-:W-:-:S03]  /*d200*/  LOP3.LUT R0, R9, R224, R6, 0x96, !PT ;  /* 0x000000e009007212 */ /* 0x000fc600078e9606 */
[----:B------:R-:W-:-:S05]  /*d210*/  IMAD.WIDE.U32 R2, R2, -0x2daee0ad, RZ ;  /* 0xd2511f5302027825 */ /* 0x000fca00078e00ff */
[----:B------:R-:W-:Y:S01]  /*d220*/  LOP3.LUT R5, R3, R76, R8, 0x96, !PT ;  /* 0x0000004c03057212 */ /* 0x000fe200078e9608 */
[----:B------:R-:W-:Y:S02]  /*d230*/  IMAD.MOV.U32 R76, RZ, RZ, R65 ;  /* 0x000000ffff4c7224 */ /* 0x000fe400078e0041 */
[----:B------:R-:W-:Y:S01]  /*d240*/  IMAD.WIDE.U32 R64, R0, -0x326172a9, RZ ;  /* 0xcd9e8d5700407825 */ /* 0x000fe200078e00ff */
[----:B------:R-:W-:Y:S04]  /*d250*/  STL.64 [R1+0x30], R24 ;  /* 0x0000301801007387 */ /* 0x000fe80000100a00 */
[----:B------:R1:W5:Y:S01]  /*d260*/  LDL.LU R226, [R1+0x184] ;  /* 0x0001840001e27983 */ /* 0x0003620000300800 */
[----:B------:R-:W-:Y:S01]  /*d270*/  LOP3.LUT R0, R65, R77, R4, 0x96, !PT ;  /* 0x0000004d41007212 */ /* 0x000fe200078e9604 */
[----:B------:R-:W-:-:S02]  /*d280*/  IMAD.MOV.U32 R77, RZ, RZ, R176 ;  /* 0x000000ffff4d7224 */ /* 0x000fc400078e00b0 */
[----:B------:R1:W5:Y:S04]  /*d290*/  LDL.LU R225, [R1+0x180] ;  /* 0x0001800001e17983 */ /* 0x0003680000300800 */
[----:B------:R1:W5:Y:S04]  /*d2a0*/  LDL.LU R224, [R1+0x17c] ;  /* 0x00017c0001e07983 */ /* 0x0003680000300800 */
[----:B------:R-:W2:Y:S01]  /*d2b0*/  LDL.LU R176, [R1] ;  /* 0x0000000001b07983 */ /* 0x000ea20000300800 */
[----:B------:R-:W-:-:S05]  /*d2c0*/  IMAD.WIDE.U32 R48, R0, -0x2daee0ad, RZ ;  /* 0xd2511f5300307825 */ /* 0x000fca00078e00ff */
[----:B------:R-:W-:-:S05]  /*d2d0*/  LOP3.LUT R2, R49, R251, R2, 0x96, !PT ;  /* 0x000000fb31027212 */ /* 0x000fca00078e9602 */
[----:B------:R-:W-:Y:S01]  /*d2e0*/  IMAD.WIDE.U32 R2, R2, -0x326172a9, RZ ;  /* 0xcd9e8d5702027825 */ /* 0x000fe200078e00ff */
[----:B------:R-:W-:Y:S02]  /*d2f0*/  ST.E.U16 desc[UR4][R14.64+-0x30], R26 ;  /* 0xffffd01a0e007985 */ /* 0x000fe4000c101504 */
[C---:B------:R-:W-:Y:S02]  /*d300*/  LOP3.LUT R0, R2.reuse, 0xffff, RZ, 0xc0, !PT ;  /* 0x0000ffff02007812 */ /* 0x040fe400078ec0ff */
[----:B------:R-:W-:Y:S01]  /*d310*/  ST.E.U16 desc[UR4][R14.64+-0x2e], R10 ;  /* 0xffffd20a0e007985 */ /* 0x000fe2000c101504 */
[----:B------:R-:W-:Y:S02]  /*d320*/  LOP3.LUT R4, R2, 0xff, RZ, 0xc0, !PT ;  /* 0x000000ff02047812 */ /* 0x000fe400078ec0ff */
[----:B------:R-:W-:Y:S01]  /*d330*/  SHF.R.U32.HI R0, RZ, 0x8, R0 ;  /* 0x00000008ff007819 */ /* 0x000fe20000011600 */
[----:B------:R-:W-:Y:S04]  /*d340*/  ST.E.U16 desc[UR4][R12.64+-0x20], R35 ;  /* 0xffffe0230c007985 */ /* 0x000fe8000c101504 */
[----:B------:R-:W-:Y:S01]  /*d350*/  ST.E.U16 desc[UR4][R12.64+-0x1e], R44 ;  /* 0xffffe22c0c007985 */ /* 0x000fe2000c101504 */
[----:B------:R-:W-:-:S03]  /*d360*/  PRMT R6, R4, 0x5410, R0 ;  /* 0x0000541004067816 */ /* 0x000fc60000000000 */
[----:B------:R3:W-:Y:S01]  /*d370*/  ST.E.U16 desc[UR4][R18.64+-0x1e], R45 ;  /* 0xffffe22d12007985 */ /* 0x0007e2000c101504 */
[----:B------:R-:W-:Y:S02]  /*d380*/  SHF.R.U32.HI R4, RZ, 0x10, R2 ;  /* 0x00000010ff047819 */ /* 0x000fe40000011602 */
[----:B------:R-:W-:Y:S01]  /*d390*/  PRMT R21, R22, 0x7632, R21 ;  /* 0x0000763216157816 */ /* 0x000fe20000000015 */
[----:B------:R-:W-:Y:S02]  /*d3a0*/  @!P6 HADD2 R75, -R23.H0_H0, -RZ.H0_H0 ;  /* 0xa00000ff174be230 */ /* 0x000fe40000000900 */
[----:B------:R-:W-:Y:S02]  /*d3b0*/  @!P5 HADD2 R81, -R22.H0_H0, -RZ.H0_H0 ;  /* 0xa00000ff1651d230 */ /* 0x000fe40000000900 */
[----:B---3--:R-:W-:-:S03]  /*d3c0*/  IMAD.WIDE.U32 R44, R5, -0x326172a9, RZ ;  /* 0xcd9e8d57052c7825 */ /* 0x008fc600078e00ff */
[----:B------:R-:W-:Y:S02]  /*d3d0*/  LOP3.LUT R0, R3, R250, R44, 0x96, !PT ;  /* 0x000000fa03007212 */ /* 0x000fe400078e962c */
[----:B------:R-:W-:Y:S02]  /*d3e0*/  SHF.R.U32.HI R3, RZ, 0x18, R2 ;  /* 0x00000018ff037819 */ /* 0x000fe40000011602 */
[----:B------:R-:W-:-:S04]  /*d3f0*/  LOP3.LUT R2, R4, 0xff, RZ, 0xc0, !PT ;  /* 0x000000ff04027812 */ /* 0x000fc800078ec0ff */
[----:B------:R-:W-:Y:S02]  /*d400*/  PRMT R7, R2, 0x5410, R3 ;  /* 0x0000541002077816 */ /* 0x000fe40000000003 */
[----:B------:R-:W-:-:S04]  /*d410*/  LOP3.LUT R2, R0, 0xffff, RZ, 0xc0, !PT ;  /* 0x0000ffff00027812 */ /* 0x000fc800078ec0ff */
[----:B------:R-:W-:Y:S02]  /*d420*/  SHF.R.U32.HI R3, RZ, 0x8, R2 ;  /* 0x00000008ff037819 */ /* 0x000fe40000011602 */
[----:B------:R-:W-:Y:S01]  /*d430*/  LOP3.LUT R2, R0, 0xff, RZ, 0xc0, !PT ;  /* 0x000000ff00027812 */ /* 0x000fe200078ec0ff */
[----:B------:R-:W-:Y:S01]  /*d440*/  @!P4 HADD2 R82, -R21.H0_H0, -RZ.H0_H0 ;  /* 0xa00000ff1552c230 */ /* 0x000fe20000000900 */
[----:B------:R-:W-:Y:S01]  /*d450*/  @!P6 PRMT R23, R75, 0x5410, RZ ;  /* 0x000054104b17e816 */ /* 0x000fe200000000ff */
[----:B------:R-:W-:Y:S01]  /*d460*/  @!P3 HADD2 R79, -R20.H0_H0, -RZ.H0_H0 ;  /* 0xa00000ff144fb230 */ /* 0x000fe20000000900 */
[----:B------:R-:W-:Y:S01]  /*d470*/  PRMT R5, R2, 0x5410, R3 ;  /* 0x0000541002057816 */ /* 0x000fe20000000003 */
[----:B------:R-:W-:Y:S01]  /*d480*/  @!P2 HADD2 R78, -R11.H0_H0, -RZ.H0_H0 ;  /* 0xa00000ff0b4ea230 */ /* 0x000fe20000000900 */
[----:B------:R-:W-:Y:S01]  /*d490*/  SHF.R.U32.HI R3, RZ, 0x10, R0 ;  /* 0x00000010ff037819 */ /* 0x000fe20000011600 */
[----:B------:R-:W-:Y:S01]  /*d4a0*/  IMAD.MOV.U32 R70, RZ, RZ, R76 ;  /* 0x000000ffff467224 */ /* 0x000fe200078e004c */
[----:B------:R-:W-:Y:S01]  /*d4b0*/  PRMT R67, R22, 0x5410, R21 ;  /* 0x0000541016437816 */ /* 0x000fe20000000015 */
[----:B------:R-:W-:Y:S01]  /*d4c0*/  IMAD.MOV.U32 R132, RZ, RZ, R102 ;  /* 0x000000ffff847224 */ /* 0x000fe200078e0066 */
[----:B------:R-:W-:Y:S01]  /*d4d0*/  MOV R76, R179 ;  /* 0x000000b3004c7202 */ /* 0x000fe20000000f00 */
[----:B------:R-:W-:Y:S01]  /*d4e0*/  ST.E.U16 desc[UR4][R18.64+-0x20], R46 ;  /* 0xffffe02e12007985 */ /* 0x000fe2000c101504 */
[----:B------:R-:W-:-:S02]  /*d4f0*/  @!P5 PRMT R22, R81, 0x5410, RZ ;  /* 0x000054105116d816 */ /* 0x000fc400000000ff */
[----:B------:R-:W-:Y:S01]  /*d500*/  @!P4 PRMT R21, R82, 0x5410, RZ ;  /* 0x000054105215c816 */ /* 0x000fe200000000ff */
[----:B------:R-:W-:Y:S01]  /*d510*/  ST.E.U16 desc[UR4][R16.64+-0x20], R30 ;  /* 0xffffe01e10007985 */ /* 0x000fe2000c101504 */
[----:B------:R-:W-:Y:S02]  /*d520*/  PRMT R102, R20, 0x5410, R11 ;  /* 0x0000541014667816 */ /* 0x000fe4000000000b */
[----:B------:R-:W-:Y:S01]  /*d530*/  MOV R179, R220 ;  /* 0x000000dc00b37202 */ /* 0x000fe20000000f00 */
[----:B------:R-:W-:Y:S01]  /*d540*/  ST.E.U16 desc[UR4][R16.64+-0x1e], R29 ;  /* 0xffffe21d10007985 */ /* 0x000fe2000c101504 */
[----:B------:R-:W-:Y:S02]  /*d550*/  SHF.R.U32.HI R2, RZ, 0x18, R0 ;  /* 0x00000018ff027819 */ /* 0x000fe40000011600 */
[----:B------:R-:W-:Y:S01]  /*d560*/  @!P3 PRMT R20, R79, 0x5410, RZ ;  /* 0x000054104f14b816 */ /* 0x000fe200000000ff */
[----:B------:R-:W-:Y:S01]  /*d570*/  ST.E.U16 desc[UR4][R14.64+-0x20], R47 ;  /* 0xffffe02f0e007985 */ /* 0x000fe2000c101504 */
[----:B------:R-:W-:-:S02]  /*d580*/  @!P2 PRMT R11, R78, 0x5410, RZ ;  /* 0x000054104e0ba816 */ /* 0x000fc400000000ff */
[----:B------:R-:W-:Y:S01]  /*d590*/  LOP3.LUT R0, R3, 0xff, RZ, 0xc0, !PT ;  /* 0x000000ff03007812 */ /* 0x000fe200078ec0ff */
[----:B------:R-:W-:Y:S01]  /*d5a0*/  ST.E.U16 desc[UR4][R14.64+-0x1e], R23 ;  /* 0xffffe2170e007985 */ /* 0x000fe2000c101504 */
[----:B------:R-:W-:-:S03]  /*d5b0*/  PRMT R220, R218, 0x7054, R218 ;  /* 0x00007054dadc7816 */ /* 0x000fc600000000da */
[----:B------:R-:W-:Y:S01]  /*d5c0*/  ST.E.U16 desc[UR4][R12.64+-0x10], R32 ;  /* 0xfffff0200c007985 */ /* 0x000fe2000c101504 */
[----:B------:R-:W-:-:S03]  /*d5d0*/  PRMT R4, R0, 0x5410, R2 ;  /* 0x0000541000047816 */ /* 0x000fc60000000002 */
[----:B------:R-:W-:Y:S01]  /*d5e0*/  ST.E.U16 desc[UR4][R12.64+-0xe], R31 ;  /* 0xfffff21f0c007985 */ /* 0x000fe2000c101504 */
[----:B------:R-:W-:-:S03]  /*d5f0*/  HSET2.LE.AND R2, R27, R220, PT ;  /* 0x000000dc1b027233 */ /* 0x000fc60003803000 */
[----:B------:R-:W-:Y:S04]  /*d600*/  ST.E.U16 desc[UR4][R18.64+-0x10], R34 ;  /* 0xfffff02212007985 */ /* 0x000fe8000c101504 */
[----:B------:R-:W-:Y:S04]  /*d610*/  ST.E.U16 desc[UR4][R18.64+-0xe], R33 ;  /* 0xfffff22112007985 */ /* 0x000fe8000c101504 */
[----:B------:R-:W-:Y:S04]  /*d620*/  ST.E.U16 desc[UR4][R16.64+-0x10], R22 ;  /* 0xfffff01610007985 */ /* 0x000fe8000c101504 */
[----:B------:R-:W-:Y:S04]  /*d630*/  ST.E.U16 desc[UR4][R16.64+-0xe], R21 ;  /* 0xfffff21510007985 */ /* 0x000fe8000c101504 */
[----:B------:R-:W-:Y:S04]  /*d640*/  ST.E.U16 desc[UR4][R14.64+-0x10], R20 ;  /* 0xfffff0140e007985 */ /* 0x000fe8000c101504 */
[----:B------:R3:W-:Y:S04]  /*d650*/  ST.E.U16 desc[UR4][R14.64+-0xe], R11 ;  /* 0xfffff20b0e007985 */ /* 0x0007e8000c101504 */
[----:B------:R-:W4:Y:S04]  /*d660*/  LDSM.16.MT88.4 R24, [R175+0xa000] ;  /* 0x00a00000af18783b */ /* 0x000f280000004200 */
[----:B------:R-:W1:Y:S04]  /*d670*/  LDSM.16.MT88.4 R20, [R205+0xa000] ;  /* 0x00a00000cd14783b */ /* 0x000e680000004200 */
[----:B------:R-:W1:Y:S01]  /*d680*/  LDSM.16.MT88.4 R40, [R208+0xa000] ;  /* 0x00a00000d028783b */ /* 0x000e620000004200 */
[----:B------:R-:W-:-:S02]  /*d690*/  HSET2.LE.AND R0, R28, R220, PT ;  /* 0x000000dc1c007233 */ /* 0x000fc40003803000 */
[--C-:B------:R-:W-:Y:S01]  /*d6a0*/  HSET2.LE.AND R3, R6, R220.reuse, PT ;  /* 0x000000dc06037233 */ /* 0x100fe20003803000 */
[----:B------:R-:W-:Y:S01]  /*d6b0*/  IMAD.MOV.U32 R84, RZ, RZ, R132 ;  /* 0x000000ffff547224 */ /* 0x000fe200078e0084 */
[----:B------:R-:W-:Y:S01]  /*d6c0*/  MOV R73, R177 ;  /* 0x000000b100497202 */ /* 0x000fe20000000f00 */
[----:B------:R-:W-:Y:S01]  /*d6d0*/  IMAD.MOV.U32 R72, RZ, RZ, R178 ;  /* 0x000000ffff487224 */ /* 0x000fe200078e00b2 */
[----:B------:R-:W-:Y:S01]  /*d6e0*/  LOP3.LUT R10, R66, R0, RZ, 0xc0, !PT ;  /* 0x00000000420a7212 */ /* 0x000fe200078ec0ff */
[----:B------:R-:W-:Y:S01]  /*d6f0*/  IMAD.MOV.U32 R74, RZ, RZ, R135 ;  /* 0x000000ffff4a7224 */ /* 0x000fe200078e0087 */
[--C-:B------:R-:W-:Y:S01]  /*d700*/  HSET2.LE.AND R0, R38, R220.reuse, PT ;  /* 0x000000dc26007233 */ /* 0x100fe20003803000 */
[----:B------:R-:W2:Y:S01]  /*d710*/  LDSM.16.MT88.4 R28, [R207+0xa000] ;  /* 0x00a00000cf1c783b */ /* 0x000ea20000004200 */
[----:B---3--:R-:W-:Y:S02]  /*d720*/  LOP3.LUT R11, R58, R2, RZ, 0xc0, !PT ;  /* 0x000000023a0b7212 */ /* 0x008fe400078ec0ff */
[----:B------:R-:W-:-:S02]  /*d730*/  HSET2.LE.AND R2, R37, R220, PT ;  /* 0x000000dc25027233 */ /* 0x000fc40003803000 */
[----:B------:R-:W-:Y:S02]  /*d740*/  LOP3.LUT R8, R80, R0, RZ, 0xc0, !PT ;  /* 0x0000000050087212 */ /* 0x000fe400078ec0ff */
[----:B------:R-:W-:Y:S01]  /*d750*/  LOP3.LUT R6, R51, R3, RZ, 0xc0, !PT ;  /* 0x0000000333067212 */ /* 0x000fe200078ec0ff */
[----:B------:R-:W-:Y:S01]  /*d760*/  IMAD.MOV.U32 R177, RZ, RZ, R223 ;  /* 0x000000ffffb17224 */ /* 0x000fe200078e00df */
[----:B------:R-:W-:Y:S01]  /*d770*/  LOP3.LUT R9, R68, R2, RZ, 0xc0, !PT ;  /* 0x0000000244097212 */ /* 0x000fe200078ec0ff */
[----:B------:R-:W-:Y:S01]  /*d780*/  IMAD.MOV.U32 R178, RZ, RZ, R134 ;  /* 0x000000ffffb27224 */ /* 0x000fe200078e0086 */
[--C-:B------:R-:W-:Y:S01]  /*d790*/  HSET2.LE.AND R0, R7, R220.reuse, PT ;  /* 0x000000dc07007233 */ /* 0x100fe20003803000 */
[----:B------:R-:W-:Y:S01]  /*d7a0*/  IMAD.MOV.U32 R32, RZ, RZ, R74 ;  /* 0x000000ffff207224 */ /* 0x000fe200078e004a */
[--C-:B------:R-:W-:Y:S01]  /*d7b0*/  HSET2.LE.AND R2, R5, R220.reuse, PT ;  /* 0x000000dc05027233 */ /* 0x100fe20003803000 */
[----:B------:R-:W-:Y:S01]  /*d7c0*/  IMAD.MOV.U32 R33, RZ, RZ, R84 ;  /* 0x000000ffff217224 */ /* 0x000fe200078e0054 */
[----:B------:R-:W-:Y:S01]  /*d7d0*/  HSET2.LE.AND R3, R4, R220, PT ;  /* 0x000000dc04037233 */ /* 0x000fe20003803000 */
[----:B------:R-:W-:Y:S01]  /*d7e0*/  IMAD.MOV.U32 R34, RZ, RZ, R72 ;  /* 0x000000ffff227224 */ /* 0x000fe200078e0048 */
[----:B------:R-:W-:Y:S01]  /*d7f0*/  LOP3.LUT R7, R50, R0, RZ, 0xc0, !PT ;  /* 0x0000000032077212 */ /* 0x000fe200078ec0ff */
[----:B------:R-:W-:Y:S01]  /*d800*/  IMAD.MOV.U32 R71, RZ, RZ, R133 ;  /* 0x000000ffff477224 */ /* 0x000fe200078e0085 */
[----:B------:R-:W-:Y:S01]  /*d810*/  LOP3.LUT R4, R57, R2, RZ, 0xc0, !PT ;  /* 0x0000000239047212 */ /* 0x000fe200078ec0ff */
[----:B------:R-:W-:Y:S01]  /*d820*/  LDSM.16.MT88.4 R36, [R207+0xb000] ;  /* 0x00b00000cf24783b */ /* 0x000fe20000004200 */
[----:B------:R-:W-:-:S02]  /*d830*/  LOP3.LUT R5, R56, R3, RZ, 0xc0, !PT ;  /* 0x0000000338057212 */ /* 0x000fc400078ec0ff */
[----:B------:R-:W-:Y:S01]  /*d840*/  MOV R35, R73 ;  /* 0x0000004900237202 */ /* 0x000fe20000000f00 */
[-C--:B----4-:R-:W-:Y:S01]  /*d850*/  HMMA.16816.F32 R168, R8, R24.reuse, R168 ;  /* 0x0000001808a8723c */ /* 0x090fe200000018a8 */
[----:B------:R3:W5:Y:S05]  /*d860*/  LDL.LU R223, [R1+0x178] ;  /* 0x0001780001df7983 */ /* 0x00076a0000300800 */
[C---:B------:R-:W-:Y:S06]  /*d870*/  HMMA.16816.F32 R152, R4.reuse, R24, R152 ;  /* 0x000000180498723c */ /* 0x040fec0000001898 */
[-C--:B------:R-:W-:Y:S06]  /*d880*/  HMMA.16816.F32 R148, R4, R26.reuse, R148 ;  /* 0x0000001a0494723c */ /* 0x080fec0000001894 */
[C---:B------:R-:W-:Y:S01]  /*d890*/  HMMA.16816.F32 R132, R8.reuse, R26, R192 ;  /* 0x0000001a0884723c */ /* 0x040fe200000018c0 */
[----:B------:R-:W4:Y:S05]  /*d8a0*/  LDSM.16.MT88.4 R24, [R175+0xb000] ;  /* 0x00b00000af18783b */ /* 0x000f2a0000004200 */
[-C--:B-1----:R-:W-:Y:S06]  /*d8b0*/  HMMA.16816.F32 R160, R8, R20.reuse, R160 ;  /* 0x0000001408a0723c */ /* 0x082fec00000018a0 */
[C---:B------:R-:W-:Y:S06]  /*d8c0*/  HMMA.16816.F32 R144, R4.reuse, R20, R144 ;  /* 0x000000140490723c */ /* 0x040fec0000001890 */
[----:B------:R-:W-:Y:S06]  /*d8d0*/  HMMA.16816.F32 R140, R4, R22, R140 ;  /* 0x00000016048c723c */ /* 0x000fec000000188c */
[----:B------:R-:W-:Y:S01]  /*d8e0*/  HMMA.16816.F32 R192, R8, R40, R32 ;  /* 0x0000002808c0723c */ /* 0x000fe20000001820 */
[----:B------:R-:W-:Y:S01]  /*d8f0*/  LDSM.16.MT88.4 R32, [R208+0xb000] ;  /* 0x00b00000d020783b */ /* 0x000fe20000004200 */
[----:B------:R-:W-:Y:S01]  /*d900*/  IMAD.MOV.U32 R74, RZ, RZ, R71 ;  /* 0x000000ffff4a7224 */ /* 0x000fe200078e0047 */
[----:B------:R-:W-:Y:S01]  /*d910*/  MOV R73, R76 ;  /* 0x0000004c00497202 */ /* 0x000fe20000000f00 */
[----:B------:R-:W-:Y:S01]  /*d920*/  IMAD.MOV.U32 R84, RZ, RZ, R70 ;  /* 0x000000ffff547224 */ /* 0x000fe200078e0046 */
[----:B------:R-:W-:Y:S01]  /*d930*/  MOV R76, R85 ;  /* 0x00000055004c7202 */ /* 0x000fe20000000f00 */
[----:B------:R-:W-:-:S02]  /*d940*/  IMAD.MOV.U32 R72, RZ, RZ, R77 ;  /* 0x000000ffff487224 */ /* 0x000fc400078e004d */
        /* <DEDUP_REMOVED lines=16> */
[----:B------:R-:W-:-:S02]  /*da50*/  IMAD.MOV.U32 R84, RZ, RZ, R69 ;  /* 0x000000ffff547224 */ /* 0x000fc400078e0045 */
[----:B------:R-:W-:Y:S02]  /*da60*/  IMAD.MOV.U32 R60, RZ, RZ, R217 ;  /* 0x000000ffff3c7224 */ /* 0x000fe400078e00d9 */
[----:B------:R-:W-:Y:S02]  /*da70*/  IMAD.MOV.U32 R70, RZ, RZ, R62 ;  /* 0x000000ffff467224 */ /* 0x000fe400078e003e */
[----:B------:R-:W-:Y:S02]  /*da80*/  IMAD.MOV.U32 R69, RZ, RZ, R61 ;  /* 0x000000ffff457224 */ /* 0x000fe400078e003d */
[----:B------:R-:W-:Y:S02]  /*da90*/  IMAD.MOV.U32 R59, RZ, RZ, R139 ;  /* 0x000000ffff3b7224 */ /* 0x000fe400078e008b */
[----:B------:R-:W-:Y:S01]  /*daa0*/  IMAD.MOV.U32 R97, RZ, RZ, R216 ;  /* 0x000000ffff617224 */ /* 0x000fe200078e00d8 */
[----:B--2---:R-:W-:Y:S01]  /*dab0*/  HMMA.16816.F32 R176, R8, R22, R176 ;  /* 0x0000001608b0723c */ /* 0x004fe200000018b0 */
[----:B------:R-:W1:Y:S01]  /*dac0*/  LDSM.16.MT88.4 R20, [R205+0xb000] ;  /* 0x00b00000cd14783b */ /* 0x000e620000004200 */
[----:B------:R-:W-:Y:S01]  /*dad0*/  IMAD.MOV.U32 R61, RZ, RZ, R60 ;  /* 0x000000ffff3d7224 */ /* 0x000fe200078e003c */
[----:B------:R-:W-:Y:S01]  /*dae0*/  MOV R51, R71 ;  /* 0x0000004700337202 */ /* 0x000fe20000000f00 */
[----:B------:R-:W-:-:S02]  /*daf0*/  IMAD.MOV.U32 R80, RZ, RZ, R70 ;  /* 0x000000ffff507224 */ /* 0x000fc400078e0046 */
[----:B------:R-:W-:Y:S01]  /*db00*/  IMAD.MOV.U32 R66, RZ, RZ, R69 ;  /* 0x000000ffff427224 */ /* 0x000fe200078e0045 */
[----:B------:R-:W-:Y:S01]  /*db10*/  MOV R63, R59 ;  /* 0x0000003b003f7202 */ /* 0x000fe20000000f00 */
[----:B------:R-:W-:Y:S01]  /*db20*/  IMAD.MOV.U32 R60, RZ, RZ, R97 ;  /* 0x000000ffff3c7224 */ /* 0x000fe200078e0061 */
[----:B------:R-:W-:Y:S01]  /*db30*/  HMMA.16816.F32 R68, R4, R28, R156 ;  /* 0x0000001c0444723c */ /* 0x000fe2000000189c */
[----:B------:R-:W-:Y:S01]  /*db40*/  IMAD.MOV.U32 R62, RZ, RZ, R214 ;  /* 0x000000ffff3e7224 */ /* 0x000fe200078e00d6 */
[----:B------:R-:W-:-:S05]  /*db50*/  MOV R47, R63 ;  /* 0x0000003f002f7202 */ /* 0x000fca0000000f00 */
[----:B------:R-:W-:Y:S01]  /*db60*/  IMAD.MOV.U32 R156, RZ, RZ, R72 ;  /* 0x000000ffff9c7224 */ /* 0x000fe200078e0048 */
[----:B------:R-:W-:Y:S01]  /*db70*/  MOV R158, R77 ;  /* 0x0000004d009e7202 */ /* 0x000fe20000000f00 */
[----:B------:R-:W-:Y:S02]  /*db80*/  IMAD.MOV.U32 R157, RZ, RZ, R73 ;  /* 0x000000ffff9d7224 */ /* 0x000fe400078e0049 */
[----:B------:R-:W-:Y:S01]  /*db90*/  IMAD.MOV.U32 R159, RZ, RZ, R76 ;  /* 0x000000ffff9f7224 */ /* 0x000fe200078e004c */
[----:B------:R-:W-:Y:S01]  /*dba0*/  HMMA.16816.F32 R56, R4, R40, R112 ;  /* 0x000000280438723c */ /* 0x000fe20000001870 */
[----:B------:R-:W-:-:S05]  /*dbb0*/  IMAD.MOV.U32 R46, RZ, RZ, R62 ;  /* 0x000000ffff2e7224 */ /* 0x000fca00078e003e */
[C---:B----4-:R-:W-:Y:S01]  /*dbc0*/  HMMA.16816.F32 R76, R4.reuse, R24, R196 ;  /* 0x00000018044c723c */ /* 0x050fe200000018c4 */
        /* <DEDUP_REMOVED lines=8> */
[----:B------:R-:W-:Y:S02]  /*dc50*/  IMAD.MOV.U32 R196, RZ, RZ, R84 ;  /* 0x000000ffffc47224 */ /* 0x000fe400078e0054 */
[----:B------:R-:W-:Y:S01]  /*dc60*/  IMAD.MOV.U32 R198, RZ, RZ, R85 ;  /* 0x000000ffffc67224 */ /* 0x000fe200078e0055 */
[----:B------:R-:W-:Y:S01]  /*dc70*/  HMMA.16816.F32 R72, R4, R30, R164 ;  /* 0x0000001e0448723c */ /* 0x000fe200000018a4 */
[----:B------:R-:W-:-:S05]  /*dc80*/  IMAD.MOV.U32 R199, RZ, RZ, R87 ;  /* 0x000000ffffc77224 */ /* 0x000fca00078e0057 */
[C---:B------:R-:W-:Y:S06]  /*dc90*/  HMMA.16816.F32 R84, R4.reuse, R26, R200 ;  /* 0x0000001a0454723c */ /* 0x040fec00000018c8 */
[C---:B-1----:R-:W-:Y:S06]  /*dca0*/  HMMA.16816.F32 R88, R4.reuse, R20, R88 ;  /* 0x000000140458723c */ /* 0x042fec0000001858 */
[C---:B------:R-:W-:Y:S06]  /*dcb0*/  HMMA.16816.F32 R92, R4.reuse, R22, R92 ;  /* 0x00000016045c723c */ /* 0x040fec000000185c */
[C---:B------:R-:W-:Y:S06]  /*dcc0*/  HMMA.16816.F32 R104, R4.reuse, R32, R104 ;  /* 0x000000200468723c */ /* 0x040fec0000001868 */
[C---:B------:R-:W-:Y:S06]  /*dcd0*/  HMMA.16816.F32 R108, R4.reuse, R34, R108 ;  /* 0x00000022046c723c */ /* 0x040fec000000186c */
[C---:B------:R-:W-:Y:S06]  /*dce0*/  HMMA.16816.F32 R120, R4.reuse, R36, R120 ;  /* 0x000000240478723c */ /* 0x040fec0000001878 */
[----:B------:R-:W-:Y:S06]  /*dcf0*/  HMMA.16816.F32 R116, R4, R38, R124 ;  /* 0x000000260474723c */ /* 0x000fec000000187c */
        /* <DEDUP_REMOVED lines=10> */
[----:B------:R-:W-:Y:S01]  /*dda0*/  MOV R200, R51 ;  /* 0x0000003300c87202 */ /* 0x000fe20000000f00 */
[----:B------:R-:W-:Y:S01]  /*ddb0*/  IMAD.MOV.U32 R159, RZ, RZ, R221 ;  /* 0x000000ffff9f7224 */ /* 0x000fe200078e00dd */
[----:B------:R-:W-:Y:S01]  /*ddc0*/  LOP3.LUT R2, R45, R243, R64, 0x96, !PT ;  /* 0x000000f32d027212 */ /* 0x000fe200078e9640 */
[----:B------:R-:W-:Y:S01]  /*ddd0*/  IMAD.MOV.U32 R156, RZ, RZ, R209 ;  /* 0x000000ffff9c7224 */ /* 0x000fe200078e00d1 */
[----:B------:R-:W-:Y:S01]  /*dde0*/  MOV R158, R204 ;  /* 0x000000cc009e7202 */ /* 0x000fe20000000f00 */
[----:B------:R-:W-:Y:S01]  /*ddf0*/  IMAD.MOV.U32 R157, RZ, RZ, R206 ;  /* 0x000000ffff9d7224 */ /* 0x000fe200078e00ce */
[----:B------:R-:W-:Y:S01]  /*de00*/  HMMA.16816.F32 R180, R8, R28, R180 ;  /* 0x0000001c08b4723c */ /* 0x000fe200000018b4 */
[----:B------:R-:W-:-:S05]  /*de10*/  IMAD.MOV.U32 R202, RZ, RZ, R66 ;  /* 0x000000ffffca7224 */ /* 0x000fca00078e0042 */
[C---:B------:R-:W-:Y:S01]  /*de20*/  HMMA.16816.F32 R184, R8.reuse, R30, R184 ;  /* 0x0000001e08b8723c */ /* 0x040fe200000018b8 */
[----:B------:R-:W-:Y:S01]  /*de30*/  IMAD.MOV.U32 R201, RZ, RZ, R80 ;  /* 0x000000ffffc97224 */ /* 0x000fe200078e0050 */
[----:B------:R-:W-:Y:S01]  /*de40*/  MOV R47, R5 ;  /* 0x00000005002f7202 */ /* 0x000fe20000000f00 */
[----:B------:R-:W-:Y:S01]  /*de50*/  IMAD.MOV.U32 R46, RZ, RZ, R6 ;  /* 0x000000ffff2e7224 */ /* 0x000fe200078e0006 */
[----:B------:R-:W-:Y:S01]  /*de60*/  MOV R42, R4 ;  /* 0x00000004002a7202 */ /* 0x000fe20000000f00 */
[----:B------:R-:W-:Y:S01]  /*de70*/  IMAD.MOV.U32 R43, RZ, RZ, R7 ;  /* 0x000000ffff2b7224 */ /* 0x000fe200078e0007 */
[----:B------:R-:W-:Y:S01]  /*de80*/  MOV R165, R212 ;  /* 0x000000d400a57202 */ /* 0x000fe20000000f00 */
[----:B------:R-:W-:Y:S01]  /*de90*/  HMMA.16816.F32 R4, R8, R22, R112 ;  /* 0x000000160804723c */ /* 0x000fe20000001870 */
[----:B------:R-:W-:Y:S01]  /*dea0*/  IMAD.MOV.U32 R127, RZ, RZ, R97 ;  /* 0x000000ffff7f7224 */ /* 0x000fe200078e0061 */
[----:B------:R3:W5:Y:S01]  /*deb0*/  LDL.LU R222, [R1+0x174] ;  /* 0x0001740001de7983 */ /* 0x0007620000300800 */
[----:B------:R-:W-:-:S03]  /*dec0*/  IMAD.WIDE.U32 R2, R2, -0x2daee0ad, RZ ;  /* 0xd2511f5302027825 */ /* 0x000fc600078e00ff */
[----:B------:R-:W-:Y:S01]  /*ded0*/  HMMA.16816.F32 R28, R8, R36, R156 ;  /* 0x00000024081c723c */ /* 0x000fe2000000189c */
[----:B------:R-:W-:-:S15]  /*dee0*/  IMAD.MOV.U32 R166, RZ, RZ, R211 ;  /* 0x000000ffffa67224 */ /* 0x000fde00078e00d3 */
[----:B------:R-:W-:-:S02]  /*def0*/  NOP ;  /* 0x0000000000007918 */ /* 0x000fc40000000000 */
[----:B------:R-:W-:Y:S01]  /*df00*/  IMAD.MOV.U32 R51, RZ, RZ, R5 ;  /* 0x000000ffff337224 */ /* 0x000fe200078e0005 */
[----:B------:R-:W-:Y:S01]  /*df10*/  MOV R50, R4 ;  /* 0x0000000400327202 */ /* 0x000fe20000000f00 */
[----:B------:R-:W-:Y:S02]  /*df20*/  IMAD.MOV.U32 R221, RZ, RZ, R6 ;  /* 0x000000ffffdd7224 */ /* 0x000fe400078e0006 */
[----:B------:R-:W-:Y:S01]  /*df30*/  IMAD.MOV.U32 R131, RZ, RZ, R7 ;  /* 0x000000ffff837224 */ /* 0x000fe200078e0007 */
[----:B------:R-:W-:Y:S01]  /*df40*/  LOP3.LUT R0, R3, R247, R48, 0x96, !PT ;  /* 0x000000f703007212 */ /* 0x000fe200078e9630 */
[C---:B------:R-:W-:Y:S01]  /*df50*/  HMMA.16816.F32 R4, R8.reuse, R32, R124 ;  /* 0x000000200804723c */ /* 0x040fe2000000187c */
[----:B------:R-:W-:Y:S01]  /*df60*/  LOP3.LUT R3, R2, 0xffff, RZ, 0xc0, !PT ;  /* 0x0000ffff02037812 */ /* 0x000fe200078ec0ff */
[----:B------:R-:W-:Y:S01]  /*df70*/  IMAD.MOV.U32 R167, RZ, RZ, R210 ;  /* 0x000000ffffa77224 */ /* 0x000fe200078e00d2 */
[----:B------:R-:W-:Y:S01]  /*df80*/  SHF.R.U32.HI R21, RZ, 0x18, R2 ;  /* 0x00000018ff157819 */ /* 0x000fe20000011602 */
[----:B------:R-:W-:Y:S01]  /*df90*/  IMAD.MOV.U32 R113, RZ, RZ, R174 ;  /* 0x000000ffff717224 */ /* 0x000fe200078e00ae */
[----:B------:R-:W-:Y:S01]  /*dfa0*/  MOV R112, R191 ;  /* 0x000000bf00707202 */ /* 0x000fe20000000f00 */
[----:B------:R-:W-:Y:S01]  /*dfb0*/  IMAD.MOV.U32 R114, RZ, RZ, R99 ;  /* 0x000000ffff727224 */ /* 0x000fe200078e0063 */
[----:B------:R-:W-:Y:S01]  /*dfc0*/  MOV R115, R98 ;  /* 0x0000006200737202 */ /* 0x000fe20000000f00 */
[----:B------:R-:W-:Y:S01]  /*dfd0*/  HMMA.16816.F32 R196, R8, R24, R196 ;  /* 0x0000001808c4723c */ /* 0x000fe200000018c4 */
[----:B------:R3:W5:Y:S01]  /*dfe0*/  LDL.LU R219, [R1+0x170] ;  /* 0x0001700001db7983 */ /* 0x0007620000300800 */
[----:B------:R-:W-:Y:S01]  /*dff0*/  IMAD.MOV.U32 R37, RZ, RZ, R51 ;  /* 0x000000ffff257224 */ /* 0x000fe200078e0033 */
[----:B------:R-:W-:-:S02]  /*e000*/  MOV R36, R50 ;  /* 0x0000003200247202 */ /* 0x000fc40000000f00 */
[----:B------:R-:W1:Y:S01]  /*e010*/  LDSM.16.MT88.4 R48, [R208+0xa800] ;  /* 0x00a80000d030783b */ /* 0x000e620000004200 */
[----:B------:R-:W-:Y:S03]  /*e020*/  HMMA.16816.F32 R200, R8, R26, R200 ;  /* 0x0000001a08c8723c */ /* 0x000fe600000018c8 */
[----:B------:R3:W5:Y:S04]  /*e030*/  LDL.LU R217, [R1+0x16c] ;  /* 0x00016c0001d97983 */ /* 0x0007680000300800 */
[----:B------:R-:W-:Y:S03]  /*e040*/  LDSM.16.MT88.4 R156, [R205+0xa800] ;  /* 0x00a80000cd9c783b */ /* 0x000fe60000004200 */
[----:B------:R-:W-:Y:S01]  /*e050*/  IMAD.MOV.U32 R41, RZ, RZ, R4 ;  /* 0x000000ffff297224 */ /* 0x000fe200078e0004 */
[----:B------:R-:W-:Y:S01]  /*e060*/  LOP3.LUT R4, R0, 0xffff, RZ, 0xc0, !PT ;  /* 0x0000ffff00047812 */ /* 0x000fe200078ec0ff */
[----:B------:R-:W-:Y:S01]  /*e070*/  IMAD.MOV.U32 R40, RZ, RZ, R5 ;  /* 0x000000ffff287224 */ /* 0x000fe200078e0005 */
[----:B------:R-:W-:Y:S01]  /*e080*/  LOP3.LUT R5, R2, 0xff, RZ, 0xc0, !PT ;  /* 0x000000ff02057812 */ /* 0x000fe200078ec0ff */
[----:B------:R-:W-:Y:S01]  /*e090*/  IMAD.MOV.U32 R22, RZ, RZ, R7 ;  /* 0x000000ffff167224 */ /* 0x000fe200078e0007 */
[----:B------:R-:W-:-:S02]  /*e0a0*/  SHF.R.U32.HI R7, RZ, 0x10, R2 ;  /* 0x00000010ff077819 */ /* 0x000fc40000011602 */
[----:B------:R-:W-:Y:S01]  /*e0b0*/  MOV R23, R6 ;  /* 0x0000000600177202 */ /* 0x000fe20000000f00 */
[C---:B------:R-:W-:Y:S01]  /*e0c0*/  HMMA.16816.F32 R32, R8.reuse, R34, R164 ;  /* 0x000000220820723c */ /* 0x040fe200000018a4 */
[----:B------:R-:W-:Y:S01]  /*e0d0*/  SHF.R.U32.HI R2, RZ, 0x8, R3 ;  /* 0x00000008ff027819 */ /* 0x000fe20000011603 */
[----:B------:R3:W5:Y:S01]  /*e0e0*/  LDL.LU R216, [R1+0x168] ;  /* 0x0001680001d87983 */ /* 0x0007620000300800 */
[----:B------:R-:W-:Y:S02]  /*e0f0*/  SHF.R.U32.HI R4, RZ, 0x8, R4 ;  /* 0x00000008ff047819 */ /* 0x000fe40000011604 */
[----:B------:R-:W-:Y:S01]  /*e100*/  LOP3.LUT R3, R0, 0xff, RZ, 0xc0, !PT ;  /* 0x000000ff00037812 */ /* 0x000fe200078ec0ff */
[----:B------:R-:W-:Y:S01]  /*e110*/  HMMA.16816.F32 R24, R8, R38, R112 ;  /* 0x000000260818723c */ /* 0x000fe20000001870 */
[----:B------:R-:W-:Y:S01]  /*e120*/  SHF.R.U32.HI R6, RZ, 0x10, R0 ;  /* 0x00000010ff067819 */ /* 0x000fe20000011600 */
[----:B------:R3:W5:Y:S01]  /*e130*/  LDL.LU R215, [R1+0x164] ;  /* 0x0001640001d77983 */ /* 0x0007620000300800 */
[----:B------:R-:W-:-:S02]  /*e140*/  PRMT R20, R5, 0x5410, R2 ;  /* 0x0000541005147816 */ /* 0x000fc40000000002 */
[----:B------:R-:W-:Y:S01]  /*e150*/  PRMT R2, R3, 0x5410, R4 ;  /* 0x0000541003027816 */ /* 0x000fe20000000004 */
[----:B------:R3:W5:Y:S01]  /*e160*/  LDL.LU R214, [R1+0x160] ;  /* 0x0001600001d67983 */ /* 0x0007620000300800 */
[----:B------:R-:W-:Y:S02]  /*e170*/  SHF.R.U32.HI R4, RZ, 0x18, R0 ;  /* 0x00000018ff047819 */ /* 0x000fe40000011600 */
[----:B------:R-:W-:Y:S01]  /*e180*/  LOP3.LUT R3, R6, 0xff, RZ, 0xc0, !PT ;  /* 0x000000ff06037812 */ /* 0x000fe200078ec0ff */
[----:B------:R3:W5:Y:S01]  /*e190*/  LDL.LU R212, [R1+0x15c] ;  /* 0x00015c0001d47983 */ /* 0x0007620000300800 */
[--C-:B------:R-:W-:Y:S02]  /*e1a0*/  HSET2.LE.AND R0, R2, R220.reuse, PT ;  /* 0x000000dc02007233 */ /* 0x100fe40003803000 */
[----:B------:R-:W-:Y:S01]  /*e1b0*/  PRMT R2, R3, 0x5410, R4 ;  /* 0x0000541003027816 */ /* 0x000fe20000000004 */
[----:B------:R-:W-:Y:S01]  /*e1c0*/  IMAD.MOV.U32 R10, RZ, RZ, R41 ;  /* 0x000000ffff0a7224 */ /* 0x000fe200078e0029 */
[----:B------:R-:W-:Y:S01]  /*e1d0*/  LOP3.LUT R5, R7, 0xff, RZ, 0xc0, !PT ;  /* 0x000000ff07057812 */ /* 0x000fe200078ec0ff */
[----:B------:R-:W-:Y:S01]  /*e1e0*/  IMAD.MOV.U32 R6, RZ, RZ, R46 ;  /* 0x000000ffff067224 */ /* 0x000fe200078e002e */
[----:B------:R-:W-:Y:S01]  /*e1f0*/  LOP3.LUT R124, R96, R0, RZ, 0xc0, !PT ;  /* 0x00000000607c7212 */ /* 0x000fe200078ec0ff */
[----:B------:R3:W5:Y:S01]  /*e200*/  LDL.LU R211, [R1+0x158] ;  /* 0x0001580001d37983 */ /* 0x0007620000300800 */
[----:B------:R-:W-:-:S02]  /*e210*/  HSET2.LE.AND R0, R2, R220, PT ;  /* 0x000000dc02007233 */ /* 0x000fc40003803000 */
[----:B------:R-:W-:Y:S01]  /*e220*/  HSET2.LE.AND R2, R20, R220, PT ;  /* 0x000000dc14027233 */ /* 0x000fe20003803000 */
[----:B------:R-:W-:Y:S01]  /*e230*/  IMAD.MOV.U32 R4, RZ, RZ, R47 ;  /* 0x000000ffff047224 */ /* 0x000fe200078e002f */
[----:B------:R-:W-:Y:S01]  /*e240*/  PRMT R5, R5, 0x5410, R21 ;  /* 0x0000541005057816 */ /* 0x000fe20000000015 */
[----:B------:R-:W-:Y:S01]  /*e250*/  IMAD.MOV.U32 R3, RZ, RZ, R42 ;  /* 0x000000ffff037224 */ /* 0x000fe200078e002a */
[----:B------:R-:W-:Y:S01]  /*e260*/  LOP3.LUT R125, R83, R0, RZ, 0xc0, !PT ;  /* 0x00000000537d7212 */ /* 0x000fe200078ec0ff */
[----:B------:R3:W5:Y:S01]  /*e270*/  LDL.LU R210, [R1+0x154] ;  /* 0x0001540001d27983 */ /* 0x0007620000300800 */
[----:B------:R-:W-:-:S03]  /*e280*/  LOP3.LUT R126, R67, R2, RZ, 0xc0, !PT ;  /* 0x00000002437e7212 */ /* 0x000fc600078ec0ff */
[----:B------:R-:W2:Y:S04]  /*e290*/  LDSM.16.MT88.4 R64, [R207+0xa800] ;  /* 0x00a80000cf40783b */ /* 0x000ea80000004200 */
[----:B------:R-:W4:Y:S01]  /*e2a0*/  LDSM.16.MT88.4 R80, [R175+0xb800] ;  /* 0x00b80000af50783b */ /* 0x000f220000004200 */
[----:B------:R-:W-:Y:S02]  /*e2b0*/  HSET2.LE.AND R0, R5, R220, PT ;  /* 0x000000dc05007233 */ /* 0x000fe40003803000 */
[----:B------:R-:W-:Y:S01]  /*e2c0*/  MOV R7, R43 ;  /* 0x0000002b00077202 */ /* 0x000fe20000000f00 */
[----:B------:R3:W5:Y:S02]  /*e2d0*/  LDL.LU R209, [R1+0x150] ;  /* 0x0001500001d17983 */ /* 0x0007640000300800 */
[----:B------:R-:W-:-:S02]  /*e2e0*/  LOP3.LUT R127, R102, R0, RZ, 0xc0, !PT ;  /* 0x00000000667f7212 */ /* 0x000fc400078ec0ff */
[----:B------:R-:W-:Y:S01]  /*e2f0*/  LOP3.LUT R2, R53, R243, R54, 0x96, !PT ;  /* 0x000000f335027212 */ /* 0x000fe200078e9636 */
[----:B------:R3:W5:Y:S04]  /*e300*/  LDL.LU R206, [R1+0x14c] ;  /* 0x00014c0001ce7983 */ /* 0x0007680000300800 */
[C---:B-1----:R-:W-:Y:S01]  /*e310*/  HMMA.16816.F32 R44, R124.reuse, R50, R60 ;  /* 0x000000327c2c723c */ /* 0x042fe2000000183c */
[----:B------:R-:W-:Y:S01]  /*e320*/  MOV R11, R40 ;  /* 0x00000028000b7202 */ /* 0x000fe20000000f00 */
[----:B------:R3:W5:Y:S01]  /*e330*/  LDL.LU R204, [R1+0x148] ;  /* 0x0001480001cc7983 */ /* 0x0007620000300800 */
[----:B------:R-:W-:Y:S02]  /*e340*/  IMAD.MOV.U32 R38, RZ, RZ, R23 ;  /* 0x000000ffff267224 */ /* 0x000fe400078e0017 */
[----:B------:R-:W-:Y:S01]  /*e350*/  IMAD.MOV.U32 R39, RZ, RZ, R22 ;  /* 0x000000ffff277224 */ /* 0x000fe200078e0016 */
[----:B------:R-:W1:Y:S04]  /*e360*/  LDSM.16.MT88.4 R164, [R175+0xa800] ;  /* 0x00a80000afa4783b */ /* 0x000e680000004200 */
[----:B------:R-:W3:Y:S04]  /*e370*/  LDSM.16.MT88.4 R96, [R205+0xb800] ;  /* 0x00b80000cd60783b */ /* 0x000ee80000004200 */
[----:B------:R-:W3:Y:S01]  /*e380*/  LDSM.16.MT88.4 R112, [R208+0xb800] ;  /* 0x00b80000d070783b */ /* 0x000ee20000004200 */
[C---:B--2---:R-:W-:Y:S03]  /*e390*/  HMMA.16816.F32 R60, R124.reuse, R66, R72 ;  /* 0x000000427c3c723c */ /* 0x044fe60000001848 */
[----:B------:R2:W5:Y:S04]  /*e3a0*/  LDL.LU R191, [R1+0x144] ;  /* 0x0001440001bf7983 */ /* 0x0005680000300800 */
[----:B------:R2:W5:Y:S01]  /*e3b0*/  LDL.LU R174, [R1+0x140] ;  /* 0x0001400001ae7983 */ /* 0x0005620000300800 */
[C---:B----4-:R-:W-:Y:S03]  /*e3c0*/  HMMA.16816.F32 R72, R124.reuse, R80, R76 ;  /* 0x000000507c48723c */ /* 0x050fe6000000184c */
[----:B------:R-:W4:Y:S03]  /*e3d0*/  LDSM.16.MT88.4 R20, [R207+0xb800] ;  /* 0x00b80000cf14783b */ /* 0x000f260000004200 */
[----:B------:R-:W-:Y:S07]  /*e3e0*/  HMMA.16816.F32 R76, R124, R82, R84 ;  /* 0x000000527c4c723c */ /* 0x000fee0000001854 */
[----:B------:R-:W-:-:S02]  /*e3f0*/  IMAD.MOV.U32 R84, RZ, RZ, R3 ;  /* 0x000000ffff547224 */ /* 0x000fc400078e0003 */
[----:B------:R-:W-:-:S05]  /*e400*/  IMAD.WIDE.U32 R2, R2, -0x2daee0ad, RZ ;  /* 0xd2511f5302027825 */ /* 0x000fca00078e00ff */
[----:B------:R-:W-:Y:S02]  /*e410*/  LOP3.LUT R0, R3, R247, R100, 0x96, !PT ;  /* 0x000000f703007212 */ /* 0x000fe400078e9664 */
[C---:B------:R-:W-:Y:S01]  /*e420*/  LOP3.LUT R3, R2.reuse, 0xffff, RZ, 0xc0, !PT ;  /* 0x0000ffff02037812 */ /* 0x040fe200078ec0ff */
[----:B------:R-:W-:Y:S01]  /*e430*/  IMAD.MOV.U32 R85, RZ, RZ, R4 ;  /* 0x000000ffff557224 */ /* 0x000fe200078e0004 */
[----:B------:R-:W-:Y:S01]  /*e440*/  MOV R86, R6 ;  /* 0x0000000600567202 */ /* 0x000fe20000000f00 */
[----:B------:R-:W-:Y:S01]  /*e450*/  IMAD.MOV.U32 R87, RZ, RZ, R7 ;  /* 0x000000ffff577224 */ /* 0x000fe200078e0007 */
[----:B------:R-:W-:Y:S02]  /*e460*/  SHF.R.U32.HI R4, RZ, 0x8, R3 ;  /* 0x00000008ff047819 */ /* 0x000fe40000011603 */
[----:B------:R-:W-:Y:S02]  /*e470*/  LOP3.LUT R3, R2, 0xff, RZ, 0xc0, !PT ;  /* 0x000000ff02037812 */ /* 0x000fe400078ec0ff */
[----:B------:R-:W-:-:S02]  /*e480*/  SHF.R.U32.HI R6, RZ, 0x10, R2 ;  /* 0x00000010ff067819 */ /* 0x000fc40000011602 */
[----:B------:R-:W-:Y:S02]  /*e490*/  SHF.R.U32.HI R7, RZ, 0x18, R2 ;  /* 0x00000018ff077819 */ /* 0x000fe40000011602 */
[C---:B------:R-:W-:Y:S02]  /*e4a0*/  LOP3.LUT R2, R0.reuse, 0xffff, RZ, 0xc0, !PT ;  /* 0x0000ffff00027812 */ /* 0x040fe400078ec0ff */
[----:B------:R-:W-:Y:S02]  /*e4b0*/  PRMT R8, R3, 0x5410, R4 ;  /* 0x0000541003087816 */ /* 0x000fe40000000004 */
[----:B------:R-:W-:Y:S02]  /*e4c0*/  SHF.R.U32.HI R3, RZ, 0x8, R2 ;  /* 0x00000008ff037819 */ /* 0x000fe40000011602 */
[----:B------:R-:W-:-:S04]  /*e4d0*/  LOP3.LUT R2, R0, 0xff, RZ, 0xc0, !PT ;  /* 0x000000ff00027812 */ /* 0x000fc800078ec0ff */
[----:B------:R-:W-:Y:S02]  /*e4e0*/  PRMT R3, R2, 0x5410, R3 ;  /* 0x0000541002037816 */ /* 0x000fe40000000003 */
[--C-:B------:R-:W-:Y:S02]  /*e4f0*/  SHF.R.U32.HI R2, RZ, 0x10, R0.reuse ;  /* 0x00000010ff027819 */ /* 0x100fe40000011600 */
[----:B------:R-:W-:Y:S02]  /*e500*/  SHF.R.U32.HI R5, RZ, 0x18, R0 ;  /* 0x00000018ff057819 */ /* 0x000fe40000011600 */
[----:B------:R-:W-:Y:S02]  /*e510*/  LOP3.LUT R2, R2, 0xff, RZ, 0xc0, !PT ;  /* 0x000000ff02027812 */ /* 0x000fe400078ec0ff */
[----:B------:R-:W-:Y:S02]  /*e520*/  LOP3.LUT R4, R6, 0xff, RZ, 0xc0, !PT ;  /* 0x000000ff06047812 */ /* 0x000fe400078ec0ff */
[----:B------:R-:W-:-:S02]  /*e530*/  HSET2.LE.AND R0, R3, R220, PT ;  /* 0x000000dc03007233 */ /* 0x000fc40003803000 */
[----:B------:R-:W-:Y:S02]  /*e540*/  PRMT R2, R2, 0x5410, R5 ;  /* 0x0000541002027816 */ /* 0x000fe40000000005 */
[----:B------:R-:W-:Y:S02]  /*e550*/  PRMT R3, R4, 0x5410, R7 ;  /* 0x0000541004037816 */ /* 0x000fe40000000007 */
[----:B------:R-:W-:Y:S02]  /*e560*/  LOP3.LUT R128, R128, R0, RZ, 0xc0, !PT ;  /* 0x0000000080807212 */ /* 0x000fe400078ec0ff */
[--C-:B------:R-:W-:Y:S02]  /*e570*/  HSET2.LE.AND R0, R2, R220.reuse, PT ;  /* 0x000000dc02007233 */ /* 0x100fe40003803000 */
[--C-:B------:R-:W-:Y:S02]  /*e580*/  HSET2.LE.AND R2, R8, R220.reuse, PT ;  /* 0x000000dc08027233 */ /* 0x100fe40003803000 */
[----:B------:R-:W-:Y:S01]  /*e590*/  HSET2.LE.AND R3, R3, R220, PT ;  /* 0x000000dc03037233 */ /* 0x000fe20003803000 */
[----:B------:R-:W-:Y:S01]  /*e5a0*/  IMAD.MOV.U32 R7, RZ, RZ, R131 ;  /* 0x000000ffff077224 */ /* 0x000fe200078e0083 */
[----:B------:R-:W-:-:S02]  /*e5b0*/  LOP3.LUT R129, R129, R0, RZ, 0xc0, !PT ;  /* 0x0000000081817212 */ /* 0x000fc400078ec0ff */
[----:B------:R-:W-:Y:S02]  /*e5c0*/  LOP3.LUT R130, R130, R2, RZ, 0xc0, !PT ;  /* 0x0000000282827212 */ /* 0x000fe400078ec0ff */
[----:B------:R-:W-:Y:S01]  /*e5d0*/  LOP3.LUT R131, R103, R3, RZ, 0xc0, !PT ;  /* 0x0000000367837212 */ /* 0x000fe200078ec0ff */
[C---:B------:R-:W-:Y:S06]  /*e5e0*/  HMMA.16816.F32 R40, R124.reuse, R48, R56 ;  /* 0x000000307c28723c */ /* 0x040fec0000001838 */
[-C--:B------:R-:W-:Y:S06]  /*e5f0*/  HMMA.16816.F32 R56, R124, R64.reuse, R68 ;  /* 0x000000407c38723c */ /* 0x080fec0000001844 */
[C---:B------:R-:W-:Y:S06]  /*e600*/  HMMA.16816.F32 R52, R128.reuse, R64, R180 ;  /* 0x000000408034723c */ /* 0x040fec00000018b4 */
[----:B------:R-:W-:Y:S01]  /*e610*/  HMMA.16816.F32 R64, R128, R66, R184 ;  /* 0x000000428040723c */ /* 0x000fe200000018b8 */
[----:B------:R-:W2:Y:S01]  /*e620*/  LDL R186, [R1+0xd8] ;  /* 0x0000d80001ba7983 */ /* 0x000ea20000100800 */
[----:B------:R-:W-:-:S05]  /*e630*/  FADD.FTZ R0, R190, R189 ;  /* 0x000000bdbe007221 */ /* 0x000fca0000010000 */
[----:B------:R2:W-:Y:S01]  /*e640*/  STL [R1+0x78], R0 ;  /* 0x0000780001007387 */ /* 0x0005e20000100800 */
[----:B-1----:R-:W-:Y:S01]  /*e650*/  HMMA.16816.F32 R152, R124, R164, R152 ;  /* 0x000000a47c98723c */ /* 0x002fe20000001898 */
[----:B------:R-:W-:Y:S01]  /*e660*/  IMAD.MOV.U32 R4, RZ, RZ, R36 ;  /* 0x000000ffff047224 */ /* 0x000fe200078e0024 */
[----:B------:R-:W-:Y:S01]  /*e670*/  MOV R5, R37 ;  /* 0x0000002500057202 */ /* 0x000fe20000000f00 */
[----:B------:R-:W-:-:S03]  /*e680*/  IMAD.MOV.U32 R6, RZ, RZ, R221 ;  /* 0x000000ffff067224 */ /* 0x000fc600078e00dd */
[C---:B------:R-:W-:Y:S06]  /*e690*/  HMMA.16816.F32 R148, R124.reuse, R166, R148 ;  /* 0x000000a67c94723c */ /* 0x040fec0000001894 */
[C---:B------:R-:W-:Y:S06]  /*e6a0*/  HMMA.16816.F32 R144, R124.reuse, R156, R144 ;  /* 0x0000009c7c90723c */ /* 0x040fec0000001890 */
[C---:B------:R-:W-:Y:S06]  /*e6b0*/  HMMA.16816.F32 R140, R124.reuse, R158, R140 ;  /* 0x0000009e7c8c723c */ /* 0x040fec000000188c */
[C---:B---3--:R-:W-:Y:S06]  /*e6c0*/  HMMA.16816.F32 R88, R124.reuse, R96, R88 ;  /* 0x000000607c58723c */ /* 0x048fec0000001858 */
[C---:B------:R-:W-:Y:S06]  /*e6d0*/  HMMA.16816.F32 R92, R124.reuse, R98, R92 ;  /* 0x000000627c5c723c */ /* 0x040fec000000185c */
[C---:B------:R-:W-:Y:S06]  /*e6e0*/  HMMA.16816.F32 R104, R124.reuse, R112, R104 ;  /* 0x000000707c68723c */ /* 0x040fec0000001868 */
[C---:B------:R-:W-:Y:S06]  /*e6f0*/  HMMA.16816.F32 R108, R124.reuse, R114, R108 ;  /* 0x000000727c6c723c */ /* 0x040fec000000186c */
[C---:B----4-:R-:W-:Y:S06]  /*e700*/  HMMA.16816.F32 R120, R124.reuse, R20, R120 ;  /* 0x000000147c78723c */ /* 0x050fec0000001878 */
[----:B------:R-:W-:Y:S07]  /*e710*/  HMMA.16816.F32 R124, R124, R22, R116 ;  /* 0x000000167c7c723c */ /* 0x000fee0000001874 */
[----:B------:R-:W-:Y:S01]  /*e720*/  MOV R116, R10 ;  /* 0x0000000a00747202 */ /* 0x000fe20000000f00 */
[----:B------:R-:W-:Y:S01]  /*e730*/  IMAD.MOV.U32 R117, RZ, RZ, R11 ;  /* 0x000000ffff757224 */ /* 0x000fe200078e000b */
[----:B------:R-:W-:Y:S01]  /*e740*/  MOV R119, R39 ;  /* 0x0000002700777202 */ /* 0x000fe20000000f00 */
[----:B------:R-:W-:Y:S01]  /*e750*/  IMAD.MOV.U32 R118, RZ, RZ, R38 ;  /* 0x000000ffff767224 */ /* 0x000fe200078e0026 */
[----:B------:R-:W-:Y:S01]  /*e760*/  HMMA.16816.F32 R168, R128, R164, R168 ;  /* 0x000000a480a8723c */ /* 0x000fe200000018a8 */
[----:B------:R-:W-:-:S05]  /*e770*/  IADD3 R220, P2, R12, -0x80, RZ ;  /* 0xffffff800cdc7810 */ /* 0x000fca0007f5e0ff */
[----:B------:R-:W-:Y:S01]  /*e780*/  HMMA.16816.F32 R160, R128, R156, R160 ;  /* 0x0000009c80a0723c */ /* 0x000fe200000018a0 */
[----:B------:R-:W-:-:S05]  /*e790*/  MOV R184, R188 ;  /* 0x000000bc00b87202 */ /* 0x000fca0000000f00 */
[----:B------:R-:W-:Y:S01]  /*e7a0*/  HMMA.16816.F32 R36, R128, R48, R192 ;  /* 0x000000308024723c */ /* 0x000fe200000018c0 */
[----:B------:R-:W-:-:S05]  /*e7b0*/  IADD3.X R221, R13, -0x1, RZ, P2, !PT ;  /* 0xffffffff0ddd7810 */ /* 0x000fca00017fe4ff */
[C---:B------:R-:W-:Y:S06]  /*e7c0*/  HMMA.16816.F32 R68, R128.reuse, R80, R196 ;  /* 0x000000508044723c */ /* 0x040fec00000018c4 */
[C---:B------:R-:W-:Y:S06]  /*e7d0*/  HMMA.16816.F32 R84, R128.reuse, R96, R84 ;  /* 0x000000608054723c */ /* 0x040fec0000001854 */
[C---:B------:R-:W-:Y:S06]  /*e7e0*/  HMMA.16816.F32 R100, R128.reuse, R112, R116 ;  /* 0x000000708064723c */ /* 0x040fec0000001874 */
[C---:B------:R-:W-:Y:S06]  /*e7f0*/  HMMA.16816.F32 R164, R128.reuse, R166, R132 ;  /* 0x000000a680a4723c */ /* 0x040fec0000001884 */
[----:B------:R-:W-:Y:S01]  /*e800*/  HMMA.16816.F32 R156, R128, R158, R176 ;  /* 0x0000009e809c723c */ /* 0x000fe200000018b0 */
[----:B------:R-:W-:Y:S01]  /*e810*/  IMAD.MOV.U32 R134, RZ, RZ, R242 ;  /* 0x000000ffff867224 */ /* 0x000fe200078e00f2 */
[----:B------:R-:W-:-:S04]  /*e820*/  MOV R133, R238 ;  /* 0x000000ee00857202 */ /* 0x000fc80000000f00 */
[----:B------:R-:W-:Y:S01]  /*e830*/  HMMA.16816.F32 R48, R128, R50, R136 ;  /* 0x000000328030723c */ /* 0x000fe20000001888 */
[----:B------:R-:W-:-:S05]  /*e840*/  IMAD.MOV.U32 R132, RZ, RZ, R213 ;  /* 0x000000ffff847224 */ /* 0x000fca00078e00d5 */
[----:B------:R-:W-:Y:S01]  /*e850*/  HMMA.16816.F32 R80, R128, R82, R200 ;  /* 0x000000528050723c */ /* 0x000fe200000018c8 */
[----:B------:R-:W-:-:S05]  /*e860*/  IMAD.MOV.U32 R135, RZ, RZ, R239 ;  /* 0x000000ffff877224 */ /* 0x000fca00078e00ef */
[C---:B------:R-:W-:Y:S06]  /*e870*/  HMMA.16816.F32 R96, R128.reuse, R98, R4 ;  /* 0x000000628060723c */ /* 0x040fec0000001804 */
[C---:B------:R-:W-:Y:S06]  /*e880*/  HMMA.16816.F32 R112, R128.reuse, R114, R32 ;  /* 0x000000728070723c */ /* 0x040fec0000001820 */
[C---:B------:R-:W-:Y:S06]  /*e890*/  HMMA.16816.F32 R116, R128.reuse, R20, R28 ;  /* 0x000000148074723c */ /* 0x040fec000000181c */
[----:B------:R-:W-:Y:S01]  /*e8a0*/  HMMA.16816.F32 R128, R128, R22, R24 ;  /* 0x000000168080723c */ /* 0x000fe20000001818 */
[----:B--2---:R-:W-:-:S13]  /*e8b0*/  ISETP.GT.AND P3, PT, R188, R186, PT ;  /* 0x000000babc00720c */ /* 0x004fda0003f64270 */
[----:B------:R-:W-:Y:S10]  /*e8c0*/  @!P3 BRA `(.L_x_2762) ;  /* 0x0000012c002cb947 */ /* 0x000ff40003800000 */
[----:B------:R-:W2:Y:S01]  /*e8d0*/  LDL R9, [R1+0x5c] ;  /* 0x00005c0001097983 */ /* 0x000ea20000100800 */
[----:B------:R-:W-:-:S04]  /*e8e0*/  DEPBAR.LE SB0, 0x0 ;  /* 0x000080000000791a */ /* 0x000fc80000000000 */
[----:B------:R-:W3:Y:S04]  /*e8f0*/  LDL.64 R6, [R1+0x100] ;  /* 0x0001000001067983 */ /* 0x000ee80000100a00 */
[----:B------:R-:W4:Y:S01]  /*e900*/  LDL.64 R10, [R1+0x108] ;  /* 0x00010800010a7983 */ /* 0x000f220000100a00 */
[----:B------:R-:W-:Y:S05]  /*e910*/  WARPSYNC.ALL ;  /* 0x0000000000007948 */ /* 0x000fea0003800000 */
[----:B------:R-:W-:Y:S01]  /*e920*/  BAR.SYNC.DEFER_BLOCKING 0x0 ;  /* 0x0000000000007b1d */ /* 0x000fe20000010000 */
[----:B------:R-:W-:-:S05]  /*e930*/  SHF.L.U64.HI R4, R248, 0x5, R249 ;  /* 0x00000005f8047819 */ /* 0x000fca00000102f9 */
[----:B------:R-:W-:Y:S01]  /*e940*/  BSSY B1, `(.L_x_2767) ;  /* 0x00000bd000017945 */ /* 0x000fe20003800000 */
[----:B-----5:R-:W-:Y:S01]  /*e950*/  @P1 STS.128 [R222+0xa000], RZ ;  /* 0x00a000ffde001388 */ /* 0x020fe20000000c00 */
[----:B--2---:R-:W-:-:S04]  /*e960*/  IMAD.MOV.U32 R187, RZ, RZ, R9 ;  /* 0x000000ffffbb7224 */ /* 0x004fc800078e0009 */
[----:B------:R-:W-:Y:S02]  /*e970*/  VIADD R184, R187, 0xfffffffd ;  /* 0xfffffffdbbb87836 */ /* 0x000fe40000000000 */
[----:B---3--:R-:W-:Y:S02]  /*e980*/  IMAD.MOV.U32 R3, RZ, RZ, R7 ;  /* 0x000000ffff037224 */ /* 0x008fe400078e0007 */
[----:B------:R-:W-:Y:S01]  /*e990*/  IMAD R4, R4, R184, RZ ;  /* 0x000000b804047224 */ /* 0x000fe200078e02ff */
[----:B------:R-:W-:Y:S01]  /*e9a0*/  SHF.R.S32.HI R0, RZ, 0x1f, R184 ;  /* 0x0000001fff007819 */ /* 0x000fe200000114b8 */
[----:B----4-:R-:W-:-:S04]  /*e9b0*/  IMAD.MOV.U32 R2, RZ, RZ, R10 ;  /* 0x000000ffff027224 */ /* 0x010fc800078e000a */
[----:B------:R-:W-:-:S04]  /*e9c0*/  IMAD.WIDE.U32 R2, R184, R191, R2 ;  /* 0x000000bfb8027225 */ /* 0x000fc800078e0002 */
[----:B------:R-:W-:Y:S01]  /*e9d0*/  IMAD R4, R0, R191, R4 ;  /* 0x000000bf00047224 */ /* 0x000fe200078e0204 */
[----:B------:R-:W-:Y:S02]  /*e9e0*/  LEA R0, P2, R248, R2, 0x4 ;  /* 0x00000002f8007211 */ /* 0x000fe400078420ff */
[CC--:B------:R-:W-:Y:S01]  /*e9f0*/  @!P1 LEA R10, P5, R2.reuse, R240.reuse, 0x1 ;  /* 0x000000f0020a9211 */ /* 0x0c0fe200078a08ff */
[----:B------:R-:W-:Y:S01]  /*ea00*/  IMAD.IADD R3, R3, 0x1, R4 ;  /* 0x0000000103037824 */ /* 0x000fe200078e0204 */
[-C--:B------:R-:W-:Y:S02]  /*ea10*/  @!P0 LEA R6, P3, R2, R240.reuse, 0x1 ;  /* 0x000000f002068211 */ /* 0x080fe400078608ff */
[----:B------:R-:W-:Y:S02]  /*ea20*/  @!P1 LEA R8, P4, R0, R240, 0x1 ;  /* 0x000000f000089211 */ /* 0x000fe400078808ff */
[----:B------:R-:W-:Y:S02]  /*ea30*/  LEA.HI.X R5, R248, R3, R249, 0x4, P2 ;  /* 0x00000003f8057211 */ /* 0x000fe400010f24f9 */
[----:B------:R-:W-:-:S02]  /*ea40*/  @!P1 LEA.HI.X R11, R2, R241, R3, 0x1, P5 ;  /* 0x000000f1020b9211 */ /* 0x000fc400028f0c03 */
[----:B------:R-:W-:Y:S02]  /*ea50*/  @!P0 LEA R4, P2, R0, R240, 0x1 ;  /* 0x000000f000048211 */ /* 0x000fe400078408ff */
[-C--:B------:R-:W-:Y:S01]  /*ea60*/  @!P0 LEA.HI.X R7, R2, R241.reuse, R3, 0x1, P3 ;  /* 0x000000f102078211 */ /* 0x080fe200018f0c03 */
[----:B------:R-:W-:Y:S01]  /*ea70*/  @!PT LDS RZ, [RZ] ;  /* 0x00000000fffff984 */ /* 0x000fe20000000800 */
[----:B------:R-:W-:Y:S01]  /*ea80*/  @!PT LDS RZ, [RZ] ;  /* 0x00000000fffff984 */ /* 0x000fe20000000800 */
[----:B------:R-:W-:Y:S01]  /*ea90*/  @!PT LDS RZ, [RZ] ;  /* 0x00000000fffff984 */ /* 0x000fe20000000800 */
[----:B------:R-:W-:Y:S01]  /*eaa0*/  @!P1 LDGSTS.E.BYPASS.LTC128B.128 [R222+0xa000], desc[UR4][R10.64] ;  /* 0x0a0000000ade9fae */ /* 0x000fe2000b901d44 */
[CCC-:B------:R-:W-:Y:S02]  /*eab0*/  @!P1 LEA.HI.X R9, R0.reuse, R241.reuse, R5.reuse, 0x1, P4 ;  /* 0x000000f100099211 */ /* 0x1c0fe400020f0c05 */
[----:B------:R-:W-:Y:S01]  /*eac0*/  @!P0 LEA.HI.X R5, R0, R241, R5, 0x1, P2 ;  /* 0x000000f100058211 */ /* 0x000fe200010f0c05 */
[----:B------:R-:W-:Y:S01]  /*ead0*/  @P0 STS.128 [R222+0xb000], RZ ;  /* 0x00b000ffde000388 */ /* 0x000fe20000000c00 */
[----:B------:R-:W-:-:S03]  /*eae0*/  ISETP.GT.AND P2, PT, R184, R186, PT ;  /* 0x000000bab800720c */ /* 0x000fc60003f44270 */
        /* <DEDUP_REMOVED lines=34> */
[----:B------:R-:W-:Y:S06]  /*ed10*/  HMMA.16816.F32 R24, R24, R138, RZ ;  /* 0x0000008a1818723c */ /* 0x000fec00000018ff */
[----:B------:R-:W-:Y:S06]  /*ed20*/  HMMA.16816.F32 R180, R8, R28, R180 ;  /* 0x0000001c08b4723c */ /* 0x000fec00000018b4 */
[C---:B------:R-:W-:Y:S06]  /*ed30*/  HMMA.16816.F32 R176, R4.reuse, R34, R176 ;  /* 0x0000002204b0723c */ /* 0x040fec00000018b0 */
[----:B------:R-:W-:Y:S01]  /*ed40*/  HMMA.16816.F32 R188, R4, R30, R20 ;  /* 0x0000001e04bc723c */ /* 0x000fe20000001814 */
[----:B------:R-:W-:Y:S04]  /*ed50*/  LDSM.16.M88.4 R4, [R212+0x2000] ;  /* 0x00200000d404783b */ /* 0x000fe80000000200 */
[----:B------:R-:W1:Y:S01]  /*ed60*/  LDSM.16.M88.4 R20, [R210+0x8000] ;  /* 0x00800000d214783b */ /* 0x000e620000000200 */
[C---:B------:R-:W-:Y:S06]  /*ed70*/  HMMA.16816.F32 R132, R8.reuse, R34, R132 ;  /* 0x000000220884723c */ /* 0x040fec0000001884 */
[----:B------:R-:W-:Y:S01]  /*ed80*/  HMMA.16816.F32 R24, R8, R30, R24 ;  /* 0x0000001e0818723c */ /* 0x000fe20000001818 */
[----:B------:R-:W2:Y:S05]  /*ed90*/  LDSM.16.M88.4 R8, [R212] ;  /* 0x00000000d408783b */ /* 0x000eaa0000000200 */
[C---:B-1----:R-:W-:Y:S06]  /*eda0*/  HMMA.16816.F32 R136, R4.reuse, R20, R192 ;  /* 0x000000140488723c */ /* 0x042fec00000018c0 */
[----:B------:R-:W-:Y:S06]  /*edb0*/  HMMA.16816.F32 R176, R4, R22, R176 ;  /* 0x0000001604b0723c */ /* 0x000fec00000018b0 */
[C---:B--2---:R-:W-:Y:S06]  /*edc0*/  HMMA.16816.F32 R32, R8.reuse, R20, R196 ;  /* 0x000000140820723c */ /* 0x044fec00000018c4 */
        /* <DEDUP_REMOVED lines=63> */
[-C--:B-1----:R-:W-:Y:S06]  /*f1c0*/  HMMA.16816.F32 R188, R4, R20.reuse, R132 ;  /* 0x0000001404bc723c */ /* 0x082fec0000001884 */
[----:B------:R-:W-:Y:S06]  /*f1d0*/  HMMA.16816.F32 R136, R8, R20, R136 ;  /* 0x000000140888723c */ /* 0x000fec0000001888 */
[-C--:B------:R-:W-:Y:S06]  /*f1e0*/  HMMA.16816.F32 R192, R4, R22.reuse, R28 ;  /* 0x0000001604c0723c */ /* 0x080fec000000181c */
[----:B------:R-:W-:Y:S01]  /*f1f0*/  HMMA.16816.F32 R132, R8, R22, R24 ;  /* 0x000000160884723c */ /* 0x000fe20000001818 */
[----:B------:R-:W-:Y:S06]  /*f200*/  BAR.SYNC.DEFER_BLOCKING 0x0 ;  /* 0x0000000000007b1d */ /* 0x000fec0000010000 */
[----:B------:R-:W-:-:S02]  /*f210*/  NOP ;  /* 0x0000000000007918 */ /* 0x000fc40000000000 */
[----:B------:R-:W-:-:S15]  /*f220*/  @!P2 BRA `(.L_x_2768) ;  /* 0x0000000000b8a947 */ /* 0x000fde0003800000 */
[----:B------:R-:W2:Y:S01]  /*f230*/  LDL R0, [R1+0x118] ;  /* 0x0001180001007983 */ /* 0x000ea20000100800 */
[----:B------:R-:W-:-:S03]  /*f240*/  IMAD.MOV.U32 R3, RZ, RZ, R187 ;  /* 0x000000ffff037224 */ /* 0x000fc600078e00bb */
[----:B------:R-:W3:Y:S04]  /*f250*/  LDL R185, [R1+0xe0] ;  /* 0x0000e00001b97983 */ /* 0x000ee80000100800 */
[----:B------:R-:W4:Y:S04]  /*f260*/  LDL.64 R220, [R1+0xf8] ;  /* 0x0000f80001dc7983 */ /* 0x000f280000100a00 */
[----:B------:R-:W5:Y:S04]  /*f270*/  LDL R186, [R1+0x110] ;  /* 0x0001100001ba7983 */ /* 0x000f680000100800 */
[----:B------:R-:W5:Y:S01]  /*f280*/  LDL R187, [R1+0x114] ;  /* 0x0001140001bb7983 */ /* 0x000f620000100800 */
[----:B------:R-:W-:-:S05]  /*f290*/  VIADD R2, R3, 0xfffffffc ;  /* 0xfffffffc03027836 */ /* 0x000fca0000000000 */
[----:B------:R-:W-:Y:S01]  /*f2a0*/  SHF.R.S32.HI R3, RZ, 0x1f, R2 ;  /* 0x0000001fff037819 */ /* 0x000fe20000011402 */
[----:B------:R1:W-:Y:S01]  /*f2b0*/  @P1 STS.128 [R222+0x8000], RZ ;  /* 0x008000ffde001388 */ /* 0x0003e20000000c00 */
[----:B------:R-:W-:Y:S01]  /*f2c0*/  BSSY B0, `(.L_x_2769) ;  /* 0x0000023000007945 */ /* 0x000fe20003800000 */
[----:B--2---:R-:W-:-:S04]  /*f2d0*/  IMAD R0, R0, R2, RZ ;  /* 0x0000000200007224 */ /* 0x004fc800078e02ff */
[-C--:B---3--:R-:W-:Y:S02]  /*f2e0*/  IMAD R0, R3, R185.reuse, R0 ;  /* 0x000000b903007224 */ /* 0x088fe400078e0200 */
[----:B----4-:R-:W-:-:S04]  /*f2f0*/  IMAD.WIDE.U32 R2, R2, R185, R220 ;  /* 0x000000b902027225 */ /* 0x010fc800078e00dc */
        /* <DEDUP_REMOVED lines=10> */
[----:B-----5:R-:W-:-:S03]  /*f3a0*/  IADD3 R2, P2, R186, R2, RZ ;  /* 0x00000002ba027210 */ /* 0x020fc60007f5e0ff */
        /* <DEDUP_REMOVED lines=20> */
.L_x_2770:
[----:B------:R-:W-:Y:S05]  /*f4f0*/  BSYNC B0 ;  /* 0x0000000000007941 */ /* 0x000fea0003800000 */
.L_x_2769:
[----:B------:R-:W0:Y:S02]  /*f500*/  LDGDEPBAR ;  /* 0x00000000000079af */ /* 0x000e240000000000 */
.L_x_2768:
[----:B------:R-:W-:Y:S05]  /*f510*/  BSYNC B1 ;  /* 0x0000000000017941 */ /* 0x000fea0003800000 */
.L_x_2767:
[----:B------:R-:W3:Y:S04]  /*f520*/  LDL R0, [R1+0xb8] ;  /* 0x0000b80001007983 */ /* 0x000ee80000100800 */
[----:B------:R-:W4:Y:S01]  /*f530*/  LDL R2, [R1+0xc0] ;  /* 0x0000c00001027983 */ /* 0x000f220000100800 */
[----:B------:R-:W1:Y:S02]  /*f540*/  S2R R3, SR_TID.X ;  /* 0x0000000000037919 */ /* 0x000e640000002100 */
[----:B-1----:R-:W-:-:S05]  /*f550*/  IMAD.SHL.U32 R3, R3, 0x2, RZ ;  /* 0x0000000203037824 */ /* 0x002fca00078e00ff */
[----:B------:R-:W-:-:S05]  /*f560*/  LOP3.LUT R3, R3, 0x6, RZ, 0xc0, !PT ;  /* 0x0000000603037812 */ /* 0x000fca00078ec0ff */
[----:B--2---:R-:W-:-:S04]  /*f570*/  IMAD R4, R184, 0x20, R3 ;  /* 0x00000020b8047824 */ /* 0x004fc800078e0203 */
[C---:B------:R-:W-:Y:S01]  /*f580*/  VIADD R11, R4.reuse, 0x1 ;  /* 0x00000001040b7836 */ /* 0x040fe20000000000 */
[C---:B------:R-:W-:Y:S01]  /*f590*/  IADD3 R9, R4.reuse, 0x9, RZ ;  /* 0x0000000904097810 */ /* 0x040fe20007ffe0ff */
[----:B------:R-:W-:-:S04]  /*f5a0*/  VIADD R10, R4, 0x8 ;  /* 0x00000008040a7836 */ /* 0x000fc80000000000 */
[----:B------:R-:W-:Y:S02]  /*f5b0*/  IMAD.IADD R5, R229, 0x1, -R9 ;  /* 0x00000001e5057824 */ /* 0x000fe400078e0a09 */
[C---:B------:R-:W-:Y:S02]  /*f5c0*/  VIADD R8, R4.reuse, 0x10 ;  /* 0x0000001004087836 */ /* 0x040fe40000000000 */
[C---:B------:R-:W-:Y:S02]  /*f5d0*/  VIADD R7, R4.reuse, 0x11 ;  /* 0x0000001104077836 */ /* 0x040fe40000000000 */
[C---:B------:R-:W-:Y:S01]  /*f5e0*/  VIADD R6, R4.reuse, 0x18 ;  /* 0x0000001804067836 */ /* 0x040fe20000000000 */
[CC--:B------:R-:W-:Y:S02]  /*f5f0*/  ISETP.GE.AND P2, PT, R4.reuse, R227.reuse, PT ;  /* 0x000000e30400720c */ /* 0x0c0fe40003f46270 */
[----:B------:R-:W-:Y:S02]  /*f600*/  ISETP.GE.AND P5, PT, R11, R227, PT ;  /* 0x000000e30b00720c */ /* 0x000fe40003fa6270 */
[----:B------:R-:W-:-:S02]  /*f610*/  ISETP.GE.OR P2, PT, R4, R235, !P2 ;  /* 0x000000eb0400720c */ /* 0x000fc40005746670 */
[C---:B------:R-:W-:Y:S02]  /*f620*/  ISETP.GE.AND P4, PT, R10.reuse, R227, PT ;  /* 0x000000e30a00720c */ /* 0x040fe40003f86270 */
[----:B------:R-:W-:Y:S02]  /*f630*/  ISETP.GE.OR P5, PT, R11, R235, !P5 ;  /* 0x000000eb0b00720c */ /* 0x000fe40006fa6670 */
[C---:B------:R-:W-:Y:S02]  /*f640*/  ISETP.GE.AND P3, PT, R9.reuse, R227, PT ;  /* 0x000000e30900720c */ /* 0x040fe40003f66270 */
[-C--:B------:R-:W-:Y:S02]  /*f650*/  ISETP.GE.OR P4, PT, R10, R235.reuse, !P4 ;  /* 0x000000eb0a00720c */ /* 0x080fe40006786670 */
[----:B------:R-:W-:Y:S01]  /*f660*/  ISETP.GE.OR P3, PT, R9, R235, !P3 ;  /* 0x000000eb0900720c */ /* 0x000fe20005f66670 */
[----:B------:R-:W-:Y:S04]  /*f670*/  STL [R1+0x1a8], R205 ;  /* 0x0001a8cd01007387 */ /* 0x000fe80000100800 */
[----:B------:R-:W-:Y:S04]  /*f680*/  STL.64 [R1+0x1a0], R14 ;  /* 0x0001a00e01007387 */ /* 0x000fe80000100a00 */
[----:B------:R-:W-:Y:S04]  /*f690*/  STL [R1+0x194], R208 ;  /* 0x000194d001007387 */ /* 0x000fe80000100800 */
[----:B------:R-:W-:Y:S04]  /*f6a0*/  STL [R1+0x190], R207 ;  /* 0x000190cf01007387 */ /* 0x000fe80000100800 */
[----:B------:R-:W-:Y:S04]  /*f6b0*/  STL [R1+0x18c], R249 ;  /* 0x00018cf901007387 */ /* 0x000fe80000100800 */
[----:B------:R-:W-:Y:S04]  /*f6c0*/  STL [R1+0x188], R248 ;  /* 0x000188f801007387 */ /* 0x000fe80000100800 */
[----:B------:R-:W-:Y:S01]  /*f6d0*/  STL [R1+0x184], R246 ;  /* 0x000184f601007387 */ /* 0x000fe20000100800 */
[----:B---3--:R-:W-:-:S02]  /*f6e0*/  IMAD.MOV.U32 R28, RZ, RZ, R0 ;  /* 0x000000ffff1c7224 */ /* 0x008fc400078e0000 */
[----:B------:R-:W-:-:S05]  /*f6f0*/  IMAD.IADD R0, R229, 0x1, -R4 ;  /* 0x00000001e5007824 */ /* 0x000fca00078e0a04 */
[----:B------:R-:W-:-:S04]  /*f700*/  IABS R0, R0 ;  /* 0x0000000000007213 */ /* 0x000fc80000000000 */
[----:B------:R-:W-:Y:S01]  /*f710*/  I2FP.F32.S32 R0, R0 ;  /* 0x0000000000007245 */ /* 0x000fe20000201400 */
[----:B----4-:R-:W-:Y:S02]  /*f720*/  IMAD.MOV.U32 R221, RZ, RZ, R2 ;  /* 0x000000ffffdd7224 */ /* 0x010fe400078e0002 */
[C---:B------:R-:W-:Y:S02]  /*f730*/  IMAD.IADD R2, R229.reuse, 0x1, -R11 ;  /* 0x00000001e5027824 */ /* 0x040fe400078e0a0b */
[----:B------:R-:W-:Y:S01]  /*f740*/  FFMA.FTZ R27, R0, -R219, R180 ;  /* 0x800000db001b7223 */ /* 0x000fe200000100b4 */
[----:B------:R-:W-:Y:S02]  /*f750*/  IMAD.IADD R0, R229, 0x1, -R10 ;  /* 0x00000001e5007824 */ /* 0x000fe400078e0a0a */
[----:B------:R-:W-:-:S03]  /*f760*/  IABS R3, R2 ;  /* 0x0000000200037213 */ /* 0x000fc60000000000 */
[----:B------:R-:W-:Y:S02]  /*f770*/  IABS R2, R0 ;  /* 0x0000000000027213 */ /* 0x000fe40000000000 */
[----:B------:R-:W-:Y:S02]  /*f780*/  IABS R0, R5 ;  /* 0x0000000500007213 */ /* 0x000fe40000000000 */
[----:B------:R-:W-:Y:S02]  /*f790*/  I2FP.F32.S32 R3, R3 ;  /* 0x0000000300037245 */ /* 0x000fe40000201400 */
[----:B------:R-:W-:Y:S02]  /*f7a0*/  I2FP.F32.S32 R0, R0 ;  /* 0x0000000000007245 */ /* 0x000fe40000201400 */
[----:B------:R-:W-:Y:S01]  /*f7b0*/  I2FP.F32.S32 R2, R2 ;  /* 0x0000000200027245 */ /* 0x000fe20000201400 */
[-C--:B------:R-:W-:Y:S02]  /*f7c0*/  FFMA.FTZ R20, R3, -R219.reuse, R181 ;  /* 0x800000db03147223 */ /* 0x080fe400000100b5 */
[----:B------:R-:W-:Y:S01]  /*f7d0*/  FFMA.FTZ R24, R0, -R219, R33 ;  /* 0x800000db00187223 */ /* 0x000fe20000010021 */
[C---:B------:R-:W-:Y:S01]  /*f7e0*/  IMAD.IADD R0, R229.reuse, 0x1, -R8 ;  /* 0x00000001e5007824 */ /* 0x040fe200078e0a08 */
[----:B------:R-:W-:Y:S01]  /*f7f0*/  IADD3 R3, R229, -R7, RZ ;  /* 0x80000007e5037210 */ /* 0x000fe20007ffe0ff */
[----:B------:R-:W-:-:S03]  /*f800*/  FFMA.FTZ R21, R2, -R219, R32 ;  /* 0x800000db02157223 */ /* 0x000fc60000010020 */
[----:B------:R-:W-:Y:S02]  /*f810*/  IABS R2, R0 ;  /* 0x0000000000027213 */ /* 0x000fe40000000000 */
[----:B------:R-:W-:-:S04]  /*f820*/  IABS R0, R3 ;  /* 0x0000000300007213 */ /* 0x000fc80000000000 */
[----:B------:R-:W-:-:S05]  /*f830*/  I2FP.F32.S32 R0, R0 ;  /* 0x0000000000007245 */ /* 0x000fca0000201400 */
[----:B------:R-:W-:Y:S01]  /*f840*/  FFMA.FTZ R22, R0, -R219, R137 ;  /* 0x800000db00167223 */ /* 0x000fe20000010089 */
[----:B------:R-:W-:-:S05]  /*f850*/  IMAD.IADD R0, R229, 0x1, -R6 ;  /* 0x00000001e5007824 */ /* 0x000fca00078e0a06 */
[----:B------:R-:W-:Y:S01]  /*f860*/  IABS R0, R0 ;  /* 0x0000000000007213 */ /* 0x000fe20000000000 */
[----:B------:R-:W-:-:S03]  /*f870*/  VIADD R5, R4, 0x19 ;  /* 0x0000001904057836 */ /* 0x000fc60000000000 */
[----:B------:R-:W-:-:S05]  /*f880*/  I2FP.F32.S32 R0, R0 ;  /* 0x0000000000007245 */ /* 0x000fca0000201400 */
[----:B------:R-:W-:Y:S01]  /*f890*/  FFMA.FTZ R3, R0, -R219, R132 ;  /* 0x800000db00037223 */ /* 0x000fe20000010084 */
[----:B------:R-:W-:Y:S01]  /*f8a0*/  IMAD.IADD R0, R229, 0x1, -R5 ;  /* 0x00000001e5007824 */ /* 0x000fe200078e0a05 */
[----:B------:R-:W-:-:S04]  /*f8b0*/  I2FP.F32.S32 R2, R2 ;  /* 0x0000000200027245 */ /* 0x000fc80000201400 */
[----:B------:R-:W-:Y:S02]  /*f8c0*/  IABS R0, R0 ;  /* 0x0000000000007213 */ /* 0x000fe40000000000 */
[----:B------:R-:W-:Y:S02]  /*f8d0*/  FSEL R27, R27, -INF , !P2 ;  /* 0xff8000001b1b7808 */ /* 0x000fe40005000000 */
[----:B------:R-:W-:Y:S01]  /*f8e0*/  I2FP.F32.S32 R0, R0 ;  /* 0x0000000000007245 */ /* 0x000fe20000201400 */
[----:B------:R-:W-:Y:S01]  /*f8f0*/  FFMA.FTZ R23, R2, -R219, R136 ;  /* 0x800000db02177223 */ /* 0x000fe20000010088 */
[----:B------:R-:W-:-:S03]  /*f900*/  FSEL R26, R20, -INF , !P5 ;  /* 0xff800000141a7808 */ /* 0x000fc60006800000 */
[----:B------:R-:W-:Y:S01]  /*f910*/  FFMA.FTZ R2, R0, -R219, R133 ;  /* 0x800000db00027223 */ /* 0x000fe20000010085 */
[----:B------:R-:W-:Y:S02]  /*f920*/  FMNMX.FTZ R0, R213, R27, !PT ;  /* 0x0000001bd5007209 */ /* 0x000fe40007810000 */
[-C--:B------:R-:W-:Y:S02]  /*f930*/  ISETP.GE.AND P2, PT, R8, R227.reuse, PT ;  /* 0x000000e30800720c */ /* 0x080fe40003f46270 */
[----:B------:R-:W-:Y:S02]  /*f940*/  FSEL R25, R21, -INF , !P4 ;  /* 0xff80000015197808 */ /* 0x000fe40006000000 */
[----:B------:R-:W-:Y:S02]  /*f950*/  FMNMX.FTZ R0, R26, R0, !PT ;  /* 0x000000001a007209 */ /* 0x000fe40007810000 */
[----:B------:R-:W-:Y:S02]  /*f960*/  ISETP.GE.AND P4, PT, R7, R227, PT ;  /* 0x000000e30700720c */ /* 0x000fe40003f86270 */
[----:B------:R-:W-:-:S02]  /*f970*/  ISETP.GE.OR P2, PT, R8, R235, !P2 ;  /* 0x000000eb0800720c */ /* 0x000fc40005746670 */
[----:B------:R-:W-:Y:S02]  /*f980*/  FSEL R24, R24, -INF , !P3 ;  /* 0xff80000018187808 */ /* 0x000fe40005800000 */
[----:B------:R-:W-:Y:S02]  /*f990*/  FMNMX.FTZ R0, R25, R0, !PT ;  /* 0x0000000019007209 */ /* 0x000fe40007810000 */
[----:B------:R-:W-:Y:S02]  /*f9a0*/  ISETP.GE.AND P3, PT, R6, R227, PT ;  /* 0x000000e30600720c */ /* 0x000fe40003f66270 */
[----:B------:R-:W-:Y:S02]  /*f9b0*/  ISETP.GE.OR P4, PT, R7, R235, !P4 ;  /* 0x000000eb0700720c */ /* 0x000fe40006786670 */
[----:B------:R-:W-:Y:S02]  /*f9c0*/  FSEL R23, R23, -INF , !P2 ;  /* 0xff80000017177808 */ /* 0x000fe40005000000 */
[----:B------:R-:W-:-:S02]  /*f9d0*/  FMNMX.FTZ R0, R24, R0, !PT ;  /* 0x0000000018007209 */ /* 0x000fc40007810000 */
[----:B------:R-:W-:Y:S02]  /*f9e0*/  ISETP.GE.AND P2, PT, R5, R227, PT ;  /* 0x000000e30500720c */ /* 0x000fe40003f46270 */
[-C--:B------:R-:W-:Y:S02]  /*f9f0*/  ISETP.GE.OR P3, PT, R6, R235.reuse, !P3 ;  /* 0x000000eb0600720c */ /* 0x080fe40005f66670 */
[----:B------:R-:W-:Y:S02]  /*fa00*/  FSEL R22, R22, -INF , !P4 ;  /* 0xff80000016167808 */ /* 0x000fe40006000000 */
[----:B------:R-:W-:Y:S02]  /*fa10*/  FMNMX.FTZ R0, R23, R0, !PT ;  /* 0x0000000017007209 */ /* 0x000fe40007810000 */
[----:B------:R-:W-:Y:S02]  /*fa20*/  ISETP.GE.OR P2, PT, R5, R235, !P2 ;  /* 0x000000eb0500720c */ /* 0x000fe40005746670 */
[----:B------:R-:W-:-:S02]  /*fa30*/  FSEL R21, R3, -INF , !P3 ;  /* 0xff80000003157808 */ /* 0x000fc40005800000 */
        /* <DEDUP_REMOVED lines=9> */
[----:B------:R-:W-:-:S05]  /*fad0*/  FSEL R0, R132, RZ, P2 ;  /* 0x000000ff84007208 */ /* 0x000fca0001000000 */
[----:B------:R-:W-:Y:S02]  /*fae0*/  FADD.FTZ R2, R213, -R0 ;  /* 0x80000000d5027221 */ /* 0x000fe40000010000 */
[----:B------:R-:W2:Y:S04]  /*faf0*/  LD.E R0, desc[UR4][R172.64+0xdc] ;  /* 0x0000dc04ac007980 */ /* 0x000ea8000c101900 */
        /* <DEDUP_REMOVED lines=17> */
[----:B------:R-:W3:Y:S04]  /*fc10*/  LDL.64 R14, [R1+0x70] ;  /* 0x00007000010e7983 */ /* 0x000ee80000100a00 */
[----:B------:R-:W4:Y:S04]  /*fc20*/  LDL R208, [R1+0xd0] ;  /* 0x0000d00001d07983 */ /* 0x000f280000100800 */
[----:B------:R-:W3:Y:S04]  /*fc30*/  LDL R207, [R1+0xc4] ;  /* 0x0000c40001cf7983 */ /* 0x000ee80000100800 */
[----:B------:R-:W3:Y:S04]  /*fc40*/  LDL R249, [R1+0xc8] ;  /* 0x0000c80001f97983 */ /* 0x000ee80000100800 */
[----:B------:R-:W3:Y:S04]  /*fc50*/  LDL R248, [R1+0xcc] ;  /* 0x0000cc0001f87983 */ /* 0x000ee80000100800 */
[----:B------:R-:W4:Y:S01]  /*fc60*/  LDL.LU R33, [R1+0xac] ;  /* 0x0000ac0001217983 */ /* 0x000f220000300800 */
[----:B------:R-:W-:Y:S01]  /*fc70*/  IMAD.MOV.U32 R32, RZ, RZ, R243 ;  /* 0x000000ffff207224 */ /* 0x000fe200078e00f3 */
[----:B------:R-:W-:-:S02]  /*fc80*/  ISETP.GE.AND P4, PT, R4, R226, PT ;  /* 0x000000e20400720c */ /* 0x000fc40003f86270 */
[C---:B------:R-:W-:Y:S02]  /*fc90*/  ISETP.GE.AND P6, PT, R4.reuse, R225, PT ;  /* 0x000000e10400720c */ /* 0x040fe40003fc6270 */
[C---:B------:R-:W-:Y:S02]  /*fca0*/  ISETP.GE.OR P4, PT, R4.reuse, R234, !P4 ;  /* 0x000000ea0400720c */ /* 0x040fe40006786670 */
[----:B------:R-:W-:Y:S02]  /*fcb0*/  ISETP.GE.OR P6, PT, R4, R233, !P6 ;  /* 0x000000e90400720c */ /* 0x000fe400077c6670 */
[C---:B------:R-:W-:Y:S02]  /*fcc0*/  ISETP.GE.AND P3, PT, R11.reuse, R226, PT ;  /* 0x000000e20b00720c */ /* 0x040fe40003f66270 */
[C---:B------:R-:W-:Y:S02]  /*fcd0*/  ISETP.GE.AND P5, PT, R11.reuse, R225, PT ;  /* 0x000000e10b00720c */ /* 0x040fe40003fa6270 */
[----:B------:R-:W-:-:S02]  /*fce0*/  ISETP.GE.OR P3, PT, R11, R234, !P3 ;  /* 0x000000ea0b00720c */ /* 0x000fc40005f66670 */
[----:B------:R-:W-:Y:S01]  /*fcf0*/  ISETP.GE.OR P5, PT, R11, R233, !P5 ;  /* 0x000000e90b00720c */ /* 0x000fe20006fa6670 */
[----:B------:R1:W-:Y:S04]  /*fd00*/  STL.64 [R1+0x198], R172 ;  /* 0x000198ac01007387 */ /* 0x0003e80000100a00 */
[----:B-1----:R-:W3:Y:S01]  /*fd10*/  LDL.64 R172, [R1+0x50] ;  /* 0x0000500001ac7983 */ /* 0x002ee20000100a00 */
[C---:B--2---:R-:W-:Y:S01]  /*fd20*/  FMUL.FTZ R3, R0.reuse, R132 ;  /* 0x0000008400037220 */ /* 0x044fe20000410000 */
[----:B------:R-:W-:-:S04]  /*fd30*/  FMUL.FTZ R2, R0, R2 ;  /* 0x0000000200027220 */ /* 0x000fc80000410000 */
[----:B------:R-:W-:Y:S02]  /*fd40*/  FSEL R3, R3, RZ, P2 ;  /* 0x000000ff03037208 */ /* 0x000fe40001000000 */
[----:B------:R-:W1:Y:S03]  /*fd50*/  MUFU.EX2 R2, R2 ;  /* 0x0000000200027308 */ /* 0x000e660000000800 */
[-CC-:B------:R-:W-:Y:S01]  /*fd60*/  FFMA.FTZ R27, R27, R0.reuse, -R3.reuse ;  /* 0x000000001b1b7223 */ /* 0x180fe20000010803 */
[-CC-:B------:R-:W-:Y:S01]  /*fd70*/  FFMA.FTZ R26, R26, R0.reuse, -R3.reuse ;  /* 0x000000001a1a7223 */ /* 0x180fe20000010803 */
[-CC-:B------:R-:W-:Y:S01]  /*fd80*/  FFMA.FTZ R136, R25, R0.reuse, -R3.reuse ;  /* 0x0000000019887223 */ /* 0x180fe20000010803 */
[-CC-:B------:R-:W-:Y:S01]  /*fd90*/  FFMA.FTZ R137, R24, R0.reuse, -R3.reuse ;  /* 0x0000000018897223 */ /* 0x180fe20000010803 */
[-CC-:B------:R-:W-:Y:S01]  /*fda0*/  FFMA.FTZ R180, R23, R0.reuse, -R3.reuse ;  /* 0x0000000017b47223 */ /* 0x180fe20000010803 */
[-CC-:B------:R-:W-:Y:S01]  /*fdb0*/  FFMA.FTZ R181, R22, R0.reuse, -R3.reuse ;  /* 0x0000000016b57223 */ /* 0x180fe20000010803 */
[-CC-:B------:R-:W-:Y:S01]  /*fdc0*/  FFMA.FTZ R185, R21, R0.reuse, -R3.reuse ;  /* 0x0000000015b97223 */ /* 0x180fe20000010803 */
[----:B------:R-:W-:-:S02]  /*fdd0*/  FFMA.FTZ R186, R20, R0, -R3 ;  /* 0x0000000014ba7223 */ /* 0x000fc40000010803 */
        /* <DEDUP_REMOVED lines=33> */
[----:B----4-:R-:W-:-:S02]  /*fff0*/  FFMA.FTZ R20, R33, R2, R3 ;  /* 0x0000000221147223 */ /* 0x010fc40000010003 */
[----:B------:R-:W1:Y:S02]  /*10000*/  MUFU.EX2 R2, R26 ;  /* 0x0000001a00027308 */ /* 0x000e640000000800 */
[C---:B-1----:R-:W-:Y:S01]  /*10010*/  FADD.FTZ R65, R2.reuse, R20 ;  /* 0x0000001402417221 */ /* 0x042fe20000010000 */
[----:B------:R-:W-:Y:S01]  /*10020*/  F2FP.F16.F32.PACK_AB R68, R2, R3 ;  /* 0x000000030244723e */ /* 0x000fe200000000ff */
[----:B------:R-:W-:-:S05]  /*10030*/  IMAD.IADD R2, R231, 0x1, -R4 ;  /* 0x00000001e7027824 */ /* 0x000fca00078e0a04 */
[----:B------:R-:W-:-:S04]  /*10040*/  IABS R2, R2 ;  /* 0x0000000200027213 */ /* 0x000fc80000000000 */
[----:B------:R-:W-:-:S05]  /*10050*/  I2FP.F32.S32 R2, R2 ;  /* 0x0000000200027245 */ /* 0x000fca0000201400 */
[----:B------:R-:W-:Y:S01]  /*10060*/  FFMA.FTZ R3, R2, -R219, R182 ;  /* 0x800000db02037223 */ /* 0x000fe200000100b6 */
        /* <DEDUP_REMOVED lines=12> */
[----:B------:R-:W-:Y:S01]  /*10130*/  IMAD.IADD R2, R228, 0x1, -R11 ;  /* 0x00000001e4027824 */ /* 0x000fe200078e0a0b */
[----:B------:R-:W-:Y:S01]  /*10140*/  ISETP.GE.AND P2, PT, R4, R224, PT ;  /* 0x000000e00400720c */ /* 0x000fe20003f46270 */
[----:B------:R-:W2:Y:S03]  /*10150*/  LDL.LU R183, [R1+0x78] ;  /* 0x0000780001b77983 */ /* 0x000ea60000300800 */
[----:B------:R-:W-:-:S04]  /*10160*/  IABS R2, R2 ;  /* 0x0000000200027213 */ /* 0x000fc80000000000 */
[----:B------:R-:W-:-:S05]  /*10170*/  I2FP.F32.S32 R2, R2 ;  /* 0x0000000200027245 */ /* 0x000fca0000201400 */
[----:B------:R-:W-:Y:S01]  /*10180*/  FFMA.FTZ R23, R2, -R219, R197 ;  /* 0x800000db02177223 */ /* 0x000fe200000100c5 */
[----:B------:R-:W-:Y:S01]  /*10190*/  IMAD.IADD R2, R230, 0x1, -R11 ;  /* 0x00000001e6027824 */ /* 0x000fe200078e0a0b */
[----:B------:R-:W-:Y:S02]  /*101a0*/  ISETP.GE.OR P2, PT, R4, R232, !P2 ;  /* 0x000000e80400720c */ /* 0x000fe40005746670 */
[----:B------:R-:W-:Y:S02]  /*101b0*/  FSEL R20, R3, -INF , !P4 ;  /* 0xff80000003147808 */ /* 0x000fe40006000000 */
[----:B------:R-:W-:Y:S02]  /*101c0*/  IADD3 R3, R231, -R10, RZ ;  /* 0x8000000ae7037210 */ /* 0x000fe40007ffe0ff */
[----:B------:R-:W-:Y:S02]  /*101d0*/  IABS R4, R2 ;  /* 0x0000000200047213 */ /* 0x000fe40000000000 */
[----:B------:R-:W-:-:S03]  /*101e0*/  IABS R2, R3 ;  /* 0x0000000300027213 */ /* 0x000fc60000000000 */
[----:B------:R-:W-:-:S05]  /*101f0*/  IMAD.MOV.U32 R3, RZ, RZ, R4 ;  /* 0x000000ffff037224 */ /* 0x000fca00078e0004 */
[----:B------:R-:W-:-:S05]  /*10200*/  I2FP.F32.S32 R3, R3 ;  /* 0x0000000300037245 */ /* 0x000fca0000201400 */
[----:B------:R-:W-:Y:S01]  /*10210*/  FFMA.FTZ R26, R3, -R219, R199 ;  /* 0x800000db031a7223 */ /* 0x000fe200000100c7 */
[----:B------:R-:W-:Y:S01]  /*10220*/  IMAD.IADD R3, R228, 0x1, -R10 ;  /* 0x00000001e4037824 */ /* 0x000fe200078e0a0a */
[----:B------:R-:W-:-:S04]  /*10230*/  ISETP.GE.AND P4, PT, R11, R224, PT ;  /* 0x000000e00b00720c */ /* 0x000fc80003f86270 */
[----:B------:R-:W-:Y:S02]  /*10240*/  IABS R3, R3 ;  /* 0x0000000300037213 */ /* 0x000fe40000000000 */
[----:B------:R-:W-:Y:S02]  /*10250*/  I2FP.F32.S32 R2, R2 ;  /* 0x0000000200027245 */ /* 0x000fe40000201400 */
[----:B------:R-:W-:Y:S02]  /*10260*/  I2FP.F32.S32 R3, R3 ;  /* 0x0000000300037245 */ /* 0x000fe40000201400 */
[----:B------:R-:W-:Y:S01]  /*10270*/  ISETP.GE.OR P4, PT, R11, R232, !P4 ;  /* 0x000000e80b00720c */ /* 0x000fe20006786670 */
[-C--:B------:R-:W-:Y:S01]  /*10280*/  FFMA.FTZ R4, R2, -R219.reuse, R34 ;  /* 0x800000db02047223 */ /* 0x080fe20000010022 */
[----:B------:R-:W-:Y:S01]  /*10290*/  FSEL R11, R22, -INF , !P3 ;  /* 0xff800000160b7808 */ /* 0x000fe20005800000 */
[----:B------:R-:W-:Y:S02]  /*102a0*/  IMAD.IADD R2, R230, 0x1, -R10 ;  /* 0x00000001e6027824 */ /* 0x000fe400078e0a0a */
[----:B------:R-:W-:Y:S01]  /*102b0*/  FFMA.FTZ R22, R3, -R219, R176 ;  /* 0x800000db03167223 */ /* 0x000fe200000100b0 */
[----:B------:R-:W-:Y:S01]  /*102c0*/  IMAD.IADD R3, R228, 0x1, -R9 ;  /* 0x00000001e4037824 */ /* 0x000fe200078e0a09 */
[----:B------:R-:W-:-:S02]  /*102d0*/  FSEL R25, R21, -INF , !P6 ;  /* 0xff80000015197808 */ /* 0x000fc40007000000 */
[----:B------:R-:W-:Y:S02]  /*102e0*/  ISETP.GE.AND P6, PT, R10, R226, PT ;  /* 0x000000e20a00720c */ /* 0x000fe40003fc6270 */
[----:B------:R-:W-:Y:S02]  /*102f0*/  IABS R2, R2 ;  /* 0x0000000200027213 */ /* 0x000fe40000000000 */
[----:B------:R-:W-:Y:S02]  /*10300*/  IABS R3, R3 ;  /* 0x0000000300037213 */ /* 0x000fe40000000000 */
[----:B------:R-:W-:Y:S02]  /*10310*/  FSEL R21, R24, -INF , !P2 ;  /* 0xff80000018157808 */ /* 0x000fe40005000000 */
[C---:B------:R-:W-:Y:S02]  /*10320*/  ISETP.GE.AND P2, PT, R10.reuse, R225, PT ;  /* 0x000000e10a00720c */ /* 0x040fe40003f46270 */
[----:B------:R-:W-:-:S02]  /*10330*/  ISETP.GE.AND P3, PT, R10, R224, PT ;  /* 0x000000e00a00720c */ /* 0x000fc40003f66270 */
[----:B------:R-:W-:Y:S02]  /*10340*/  I2FP.F32.S32 R2, R2 ;  /* 0x0000000200027245 */ /* 0x000fe40000201400 */
[C---:B------:R-:W-:Y:S02]  /*10350*/  ISETP.GE.OR P6, PT, R10.reuse, R234, !P6 ;  /* 0x000000ea0a00720c */ /* 0x040fe400077c6670 */
[----:B------:R-:W-:Y:S02]  /*10360*/  I2FP.F32.S32 R3, R3 ;  /* 0x0000000300037245 */ /* 0x000fe40000201400 */
[C---:B------:R-:W-:Y:S02]  /*10370*/  ISETP.GE.OR P2, PT, R10.reuse, R233, !P2 ;  /* 0x000000e90a00720c */ /* 0x040fe40005746670 */
[----:B------:R-:W-:Y:S01]  /*10380*/  ISETP.GE.OR P3, PT, R10, R232, !P3 ;  /* 0x000000e80a00720c */ /* 0x000fe20005f66670 */
[----:B------:R-:W-:Y:S01]  /*10390*/  FFMA.FTZ R24, R2, -R219, R178 ;  /* 0x800000db02187223 */ /* 0x000fe200000100b2 */
[----:B------:R-:W-:-:S02]  /*103a0*/  FSEL R23, R23, -INF , !P5 ;  /* 0xff80000017177808 */ /* 0x000fc40006800000 */
[----:B------:R-:W-:Y:S02]  /*103b0*/  FSEL R49, R26, -INF , !P4 ;  /* 0xff8000001a317808 */ /* 0x000fe40006000000 */
[----:B------:R-:W-:Y:S01]  /*103c0*/  FSEL R10, R4, -INF , !P6 ;  /* 0xff800000040a7808 */ /* 0x000fe20007000000 */
[--C-:B------:R-:W-:Y:S01]  /*103d0*/  IMAD.IADD R4, R231, 0x1, -R9.reuse ;  /* 0x00000001e7047824 */ /* 0x100fe200078e0a09 */
[C---:B------:R-:W-:Y:S01]  /*103e0*/  ISETP.GE.AND P5, PT, R9.reuse, R226, PT ;  /* 0x000000e20900720c */ /* 0x040fe20003fa6270 */
[----:B------:R-:W-:Y:S01]  /*103f0*/  IMAD.IADD R2, R230, 0x1, -R9 ;  /* 0x00000001e6027824 */ /* 0x000fe200078e0a09 */
[----:B------:R-:W-:Y:S01]  /*10400*/  ISETP.GE.AND P4, PT, R9, R225, PT ;  /* 0x000000e10900720c */ /* 0x000fe20003f86270 */
[----:B------:R-:W-:Y:S01]  /*10410*/  FFMA.FTZ R26, R3, -R219, R177 ;  /* 0x800000db031a7223 */ /* 0x000fe200000100b1 */
[C---:B------:R-:W-:Y:S01]  /*10420*/  ISETP.GE.AND P6, PT, R9.reuse, R224, PT ;  /* 0x000000e00900720c */ /* 0x040fe20003fc6270 */
[----:B------:R-:W4:Y:S01]  /*10430*/  LDL.64 R176, [R1+0xe8] ;  /* 0x0000e80001b07983 */ /* 0x000f220000100a00 */
[----:B------:R-:W-:-:S02]  /*10440*/  ISETP.GE.OR P5, PT, R9, R234, !P5 ;  /* 0x000000ea0900720c */ /* 0x000fc40006fa6670 */
[C---:B------:R-:W-:Y:S02]  /*10450*/  ISETP.GE.OR P4, PT, R9.reuse, R233, !P4 ;  /* 0x000000e90900720c */ /* 0x040fe40006786670 */
[----:B------:R-:W-:Y:S02]  /*10460*/  ISETP.GE.OR P6, PT, R9, R232, !P6 ;  /* 0x000000e80900720c */ /* 0x000fe400077c6670 */
[----:B------:R-:W-:Y:S02]  /*10470*/  IABS R9, R4 ;  /* 0x0000000400097213 */ /* 0x000fe40000000000 */
[----:B------:R-:W-:-:S04]  /*10480*/  IABS R4, R2 ;  /* 0x0000000200047213 */ /* 0x000fc80000000000 */
[----:B------:R-:W-:Y:S01]  /*10490*/  I2FP.F32.S32 R4, R4 ;  /* 0x0000000400047245 */ /* 0x000fe20000201400 */
[----:B------:R-:W-:-:S04]  /*104a0*/  IMAD.MOV.U32 R113, RZ, RZ, R28 ;  /* 0x000000ffff717224 */ /* 0x000fc800078e001c */
[----:B------:R-:W-:Y:S02]  /*104b0*/  FFMA.FTZ R28, R4, -R219, R179 ;  /* 0x800000db041c7223 */ /* 0x000fe400000100b3 */
[----:B------:R-:W3:Y:S01]  /*104c0*/  LDL.64 R178, [R1+0x138] ;  /* 0x0001380001b27983 */ /* 0x000ee20000100a00 */
[----:B------:R-:W-:-:S05]  /*104d0*/  IMAD.MOV.U32 R2, RZ, RZ, R9 ;  /* 0x000000ffff027224 */ /* 0x000fca00078e0009 */
[----:B------:R-:W-:-:S05]  /*104e0*/  I2FP.F32.S32 R2, R2 ;  /* 0x0000000200027245 */ /* 0x000fca0000201400 */
[----:B------:R-:W-:Y:S01]  /*104f0*/  FFMA.FTZ R2, R2, -R219, R35 ;  /* 0x800000db02027223 */ /* 0x000fe20000010023 */
[----:B------:R-:W-:Y:S02]  /*10500*/  FSEL R22, R22, -INF , !P2 ;  /* 0xff80000016167808 */ /* 0x000fe40005000000 */
[----:B------:R-:W-:Y:S02]  /*10510*/  FSEL R24, R24, -INF , !P3 ;  /* 0xff80000018187808 */ /* 0x000fe40005800000 */
[----:B------:R-:W-:Y:S02]  /*10520*/  FSEL R27, R2, -INF , !P5 ;  /* 0xff800000021b7808 */ /* 0x000fe40006800000 */
[C---:B------:R-:W-:Y:S02]  /*10530*/  ISETP.GE.AND P2, PT, R8.reuse, R226, PT ;  /* 0x000000e20800720c */ /* 0x040fe40003f46270 */
[C---:B------:R-:W-:Y:S02]  /*10540*/  ISETP.GE.AND P3, PT, R8.reuse, R225, PT ;  /* 0x000000e10800720c */ /* 0x040fe40003f66270 */
[----:B------:R-:W-:-:S02]  /*10550*/  ISETP.GE.AND P5, PT, R8, R224, PT ;  /* 0x000000e00800720c */ /* 0x000fc40003fa6270 */
[----:B------:R-:W-:Y:S01]  /*10560*/  IADD3 R4, R231, -R8, RZ ;  /* 0x80000008e7047210 */ /* 0x000fe20007ffe0ff */
[--C-:B------:R-:W-:Y:S01]  /*10570*/  IMAD.IADD R3, R228, 0x1, -R8.reuse ;  /* 0x00000001e4037824 */ /* 0x100fe200078e0a08 */
[----:B------:R-:W-:Y:S01]  /*10580*/  ISETP.GE.OR P2, PT, R8, R234, !P2 ;  /* 0x000000ea0800720c */ /* 0x000fe20005746670 */
[----:B------:R-:W-:Y:S01]  /*10590*/  IMAD.IADD R2, R230, 0x1, -R8 ;  /* 0x00000001e6027824 */ /* 0x000fe200078e0a08 */
[C---:B------:R-:W-:Y:S02]  /*105a0*/  ISETP.GE.OR P3, PT, R8.reuse, R233, !P3 ;  /* 0x000000e90800720c */ /* 0x040fe40005f66670 */
[----:B------:R-:W-:Y:S02]  /*105b0*/  ISETP.GE.OR P5, PT, R8, R232, !P5 ;  /* 0x000000e80800720c */ /* 0x000fe40006fa6670 */
[----:B------:R-:W-:Y:S02]  /*105c0*/  IABS R8, R4 ;  /* 0x0000000400087213 */ /* 0x000fe40000000000 */
[----:B------:R-:W-:-:S03]  /*105d0*/  IABS R4, R2 ;  /* 0x0000000200047213 */ /* 0x000fc60000000000 */
[----:B------:R-:W-:-:S05]  /*105e0*/  IMAD.MOV.U32 R2, RZ, RZ, R8 ;  /* 0x000000ffff027224 */ /* 0x000fca00078e0008 */
[----:B------:R-:W-:Y:S02]  /*105f0*/  I2FP.F32.S32 R2, R2 ;  /* 0x0000000200027245 */ /* 0x000fe40000201400 */
[----:B------:R-:W-:Y:S02]  /*10600*/  IABS R3, R3 ;  /* 0x0000000300037213 */ /* 0x000fe40000000000 */
[----:B------:R-:W-:Y:S01]  /*10610*/  I2FP.F32.S32 R4, R4 ;  /* 0x0000000400047245 */ /* 0x000fe20000201400 */
[----:B------:R-:W-:Y:S01]  /*10620*/  FFMA.FTZ R2, R2, -R219, R138 ;  /* 0x800000db02027223 */ /* 0x000fe2000001008a */
[----:B------:R-:W-:Y:S02]  /*10630*/  I2FP.F32.S32 R3, R3 ;  /* 0x0000000300037245 */ /* 0x000fe40000201400 */
[----:B------:R-:W-:Y:S01]  /*10640*/  FSEL R34, R26, -INF , !P4 ;  /* 0xff8000001a227808 */ /* 0x000fe20006000000 */
[----:B------:R-:W-:Y:S01]  /*10650*/  FFMA.FTZ R9, R4, -R219, R190 ;  /* 0x800000db04097223 */ /* 0x000fe200000100be */
[----:B------:R-:W-:Y:S01]  /*10660*/  FSEL R48, R28, -INF , !P6 ;  /* 0xff8000001c307808 */ /* 0x000fe20007000000 */
[----:B------:R-:W-:Y:S01]  /*10670*/  IMAD.IADD R4, R231, 0x1, -R7 ;  /* 0x00000001e7047824 */ /* 0x000fe200078e0a07 */
[----:B------:R-:W-:-:S02]  /*10680*/  FSEL R26, R2, -INF , !P2 ;  /* 0xff800000021a7808 */ /* 0x000fc40005000000 */
[C---:B------:R-:W-:Y:S02]  /*10690*/  ISETP.GE.AND P4, PT, R7.reuse, R226, PT ;  /* 0x000000e20700720c */ /* 0x040fe40003f86270 */
[C---:B------:R-:W-:Y:S02]  /*106a0*/  ISETP.GE.AND P6, PT, R7.reuse, R225, PT ;  /* 0x000000e10700720c */ /* 0x040fe40003fc6270 */
[----:B------:R-:W-:Y:S01]  /*106b0*/  ISETP.GE.AND P2, PT, R7, R224, PT ;  /* 0x000000e00700720c */ /* 0x000fe20003f46270 */
[----:B------:R-:W-:Y:S01]  /*106c0*/  FFMA.FTZ R8, R3, -R219, R188 ;  /* 0x800000db03087223 */ /* 0x000fe200000100bc */
[C---:B------:R-:W-:Y:S01]  /*106d0*/  ISETP.GE.OR P4, PT, R7.reuse, R234, !P4 ;  /* 0x000000ea0700720c */ /* 0x040fe20006786670 */
[--C-:B------:R-:W-:Y:S01]  /*106e0*/  IMAD.IADD R3, R228, 0x1, -R7.reuse ;  /* 0x00000001e4037824 */ /* 0x100fe200078e0a07 */
[C---:B------:R-:W-:Y:S01]  /*106f0*/  ISETP.GE.OR P6, PT, R7.reuse, R233, !P6 ;  /* 0x000000e90700720c */ /* 0x040fe200077c6670 */
[----:B------:R-:W-:Y:S01]  /*10700*/  IMAD.IADD R2, R230, 0x1, -R7 ;  /* 0x00000001e6027824 */ /* 0x000fe200078e0a07 */
[----:B------:R-:W-:-:S02]  /*10710*/  ISETP.GE.OR P2, PT, R7, R232, !P2 ;  /* 0x000000e80700720c */ /* 0x000fc40005746670 */
[----:B------:R-:W-:Y:S02]  /*10720*/  IABS R7, R4 ;  /* 0x0000000400077213 */ /* 0x000fe40000000000 */
[----:B------:R-:W-:-:S03]  /*10730*/  IABS R4, R2 ;  /* 0x0000000200047213 */ /* 0x000fc60000000000 */
[----:B------:R-:W-:-:S05]  /*10740*/  IMAD.MOV.U32 R2, RZ, RZ, R7 ;  /* 0x000000ffff027224 */ /* 0x000fca00078e0007 */
[----:B------:R-:W-:Y:S02]  /*10750*/  I2FP.F32.S32 R2, R2 ;  /* 0x0000000200027245 */ /* 0x000fe40000201400 */
[----:B------:R-:W-:Y:S02]  /*10760*/  IABS R3, R3 ;  /* 0x0000000300037213 */ /* 0x000fe40000000000 */
[----:B------:R-:W-:Y:S01]  /*10770*/  I2FP.F32.S32 R4, R4 ;  /* 0x0000000400047245 */ /* 0x000fe20000201400 */
[----:B------:R-:W-:Y:S01]  /*10780*/  FFMA.FTZ R2, R2, -R219, R139 ;  /* 0x800000db02027223 */ /* 0x000fe2000001008b */
[----:B------:R-:W-:Y:S01]  /*10790*/  IMAD.MOV.U32 R112, RZ, RZ, R32 ;  /* 0x000000ffff707224 */ /* 0x000fe200078e0020 */
[----:B------:R-:W-:Y:S02]  /*107a0*/  I2FP.F32.S32 R3, R3 ;  /* 0x0000000300037245 */ /* 0x000fe40000201400 */
[----:B------:R-:W-:Y:S01]  /*107b0*/  FSEL R32, R8, -INF , !P3 ;  /* 0xff80000008207808 */ /* 0x000fe20005800000 */
[----:B------:R-:W-:Y:S01]  /*107c0*/  FFMA.FTZ R28, R4, -R219, R191 ;  /* 0x800000db041c7223 */ /* 0x000fe200000100bf */
[----:B------:R-:W-:-:S02]  /*107d0*/  FSEL R35, R9, -INF , !P5 ;  /* 0xff80000009237808 */ /* 0x000fc40006800000 */
[----:B------:R-:W-:Y:S02]  /*107e0*/  FSEL R8, R2, -INF , !P4 ;  /* 0xff80000002087808 */ /* 0x000fe40006000000 */
[C---:B------:R-:W-:Y:S02]  /*107f0*/  ISETP.GE.AND P3, PT, R6.reuse, R226, PT ;  /* 0x000000e20600720c */ /* 0x040fe40003f66270 */
[C---:B------:R-:W-:Y:S02]  /*10800*/  ISETP.GE.AND P5, PT, R6.reuse, R225, PT ;  /* 0x000000e10600720c */ /* 0x040fe40003fa6270 */
[C---:B------:R-:W-:Y:S02]  /*10810*/  ISETP.GE.AND P4, PT, R6.reuse, R224, PT ;  /* 0x000000e00600720c */ /* 0x040fe40003f86270 */
[----:B------:R-:W-:Y:S02]  /*10820*/  IADD3 R4, R231, -R6, RZ ;  /* 0x80000006e7047210 */ /* 0x000fe40007ffe0ff */
[----:B------:R-:W-:Y:S01]  /*10830*/  MOV R101, R29 ;  /* 0x0000001d00657202 */ /* 0x000fe20000000f00 */
[----:B------:R-:W-:Y:S01]  /*10840*/  FFMA.FTZ R29, R3, -R219, R189 ;  /* 0x800000db031d7223 */ /* 0x000fe200000100bd */
[----:B------:R-:W-:Y:S01]  /*10850*/  ISETP.GE.OR P3, PT, R6, R234, !P3 ;  /* 0x000000ea0600720c */ /* 0x000fe20005f66670 */
[--C-:B------:R-:W-:Y:S01]  /*10860*/  IMAD.IADD R3, R228, 0x1, -R6.reuse ;  /* 0x00000001e4037824 */ /* 0x100fe200078e0a06 */
[----:B------:R-:W-:Y:S01]  /*10870*/  ISETP.GE.OR P5, PT, R6, R233, !P5 ;  /* 0x000000e90600720c */ /* 0x000fe20006fa6670 */
[----:B------:R-:W-:Y:S01]  /*10880*/  IMAD.IADD R2, R230, 0x1, -R6 ;  /* 0x00000001e6027824 */ /* 0x000fe200078e0a06 */
[----:B------:R-:W-:-:S02]  /*10890*/  ISETP.GE.OR P4, PT, R6, R232, !P4 ;  /* 0x000000e80600720c */ /* 0x000fc40006786670 */
[----:B------:R-:W-:Y:S02]  /*108a0*/  IABS R6, R4 ;  /* 0x0000000400067213 */ /* 0x000fe40000000000 */
[----:B------:R-:W-:-:S03]  /*108b0*/  IABS R4, R2 ;  /* 0x0000000200047213 */ /* 0x000fc60000000000 */
[----:B------:R-:W-:-:S05]  /*108c0*/  IMAD.MOV.U32 R2, RZ, RZ, R6 ;  /* 0x000000ffff027224 */ /* 0x000fca00078e0006 */
[----:B------:R-:W-:Y:S02]  /*108d0*/  I2FP.F32.S32 R2, R2 ;  /* 0x0000000200027245 */ /* 0x000fe40000201400 */
[----:B------:R-:W-:-:S03]  /*108e0*/  IABS R3, R3 ;  /* 0x0000000300037213 */ /* 0x000fc60000000000 */
[----:B------:R-:W-:Y:S01]  /*108f0*/  FFMA.FTZ R7, R2, -R219, R134 ;  /* 0x800000db02077223 */ /* 0x000fe20000010086 */
[----:B------:R-:W-:Y:S01]  /*10900*/  IMAD.IADD R2, R231, 0x1, -R5 ;  /* 0x00000001e7027824 */ /* 0x000fe200078e0a05 */
[----:B------:R-:W-:Y:S02]  /*10910*/  I2FP.F32.S32 R3, R3 ;  /* 0x0000000300037245 */ /* 0x000fe40000201400 */
[----:B------:R-:W-:Y:S02]  /*10920*/  I2FP.F32.S32 R4, R4 ;  /* 0x0000000400047245 */ /* 0x000fe40000201400 */
[----:B------:R-:W-:Y:S01]  /*10930*/  IABS R2, R2 ;  /* 0x0000000200027213 */ /* 0x000fe20000000000 */
[----:B------:R-:W-:Y:S02]  /*10940*/  IMAD.MOV.U32 R84, RZ, RZ, R31 ;  /* 0x000000ffff547224 */ /* 0x000fe400078e001f */
[-C--:B------:R-:W-:Y:S01]  /*10950*/  FFMA.FTZ R37, R3, -R219.reuse, R192 ;  /* 0x800000db03257223 */ /* 0x080fe200000100c0 */
[----:B------:R-:W-:Y:S01]  /*10960*/  FFMA.FTZ R31, R4, -R219, R194 ;  /* 0x800000db041f7223 */ /* 0x000fe200000100c2 */
[----:B------:R-:W-:-:S02]  /*10970*/  IMAD.IADD R4, R228, 0x1, -R5 ;  /* 0x00000001e4047824 */ /* 0x000fc400078e0a05 */
[----:B------:R-:W-:Y:S01]  /*10980*/  IMAD.MOV.U32 R3, RZ, RZ, R2 ;  /* 0x000000ffff037224 */ /* 0x000fe200078e0002 */
[----:B------:R-:W-:Y:S02]  /*10990*/  FSEL R33, R28, -INF , !P2 ;  /* 0xff8000001c217808 */ /* 0x000fe40005000000 */
[----:B------:R-:W-:Y:S02]  /*109a0*/  IABS R2, R4 ;  /* 0x0000000400027213 */ /* 0x000fe40000000000 */
[----:B------:R-:W-:Y:S02]  /*109b0*/  I2FP.F32.S32 R3, R3 ;  /* 0x0000000300037245 */ /* 0x000fe40000201400 */
[----:B------:R-:W-:Y:S02]  /*109c0*/  ISETP.GE.AND P2, PT, R5, R226, PT ;  /* 0x000000e20500720c */ /* 0x000fe40003f46270 */
[----:B------:R-:W-:Y:S01]  /*109d0*/  I2FP.F32.S32 R2, R2 ;  /* 0x0000000200027245 */ /* 0x000fe20000201400 */
[----:B------:R-:W-:Y:S01]  /*109e0*/  FFMA.FTZ R3, R3, -R219, R135 ;  /* 0x800000db03037223 */ /* 0x000fe20000010087 */
[----:B------:R-:W-:-:S03]  /*109f0*/  ISETP.GE.OR P2, PT, R5, R234, !P2 ;  /* 0x000000ea0500720c */ /* 0x000fc60005746670 */
[----:B------:R-:W-:Y:S01]  /*10a00*/  FFMA.FTZ R52, R2, -R219, R193 ;  /* 0x800000db02347223 */ /* 0x000fe200000100c1 */
[----:B------:R-:W-:Y:S01]  /*10a10*/  FSEL R6, R3, -INF , !P2 ;  /* 0xff80000003067808 */ /* 0x000fe20005000000 */
[----:B------:R-:W-:Y:S01]  /*10a20*/  IMAD.IADD R3, R230, 0x1, -R5 ;  /* 0x00000001e6037824 */ /* 0x000fe200078e0a05 */
[----:B------:R-:W-:-:S04]  /*10a30*/  FMNMX.FTZ R2, R242, R20, !PT ;  /* 0x00000014f2027209 */ /* 0x000fc80007810000 */
[----:B------:R-:W-:Y:S02]  /*10a40*/  FMNMX.FTZ R2, R11, R2, !PT ;  /* 0x000000020b027209 */ /* 0x000fe40007810000 */
[----:B------:R-:W-:Y:S02]  /*10a50*/  IABS R3, R3 ;  /* 0x0000000300037213 */ /* 0x000fe40000000000 */
[----:B------:R-:W-:Y:S02]  /*10a60*/  FMNMX.FTZ R2, R10, R2, !PT ;  /* 0x000000020a027209 */ /* 0x000fe40007810000 */
[----:B------:R-:W-:Y:S02]  /*10a70*/  I2FP.F32.S32 R3, R3 ;  /* 0x0000000300037245 */ /* 0x000fe40000201400 */
[----:B------:R-:W-:-:S03]  /*10a80*/  FMNMX.FTZ R2, R27, R2, !PT ;  /* 0x000000021b027209 */ /* 0x000fc60007810000 */
[----:B------:R-:W-:Y:S01]  /*10a90*/  FFMA.FTZ R9, R3, -R219, R195 ;  /* 0x800000db03097223 */ /* 0x000fe200000100c3 */
[----:B------:R-:W-:Y:S02]  /*10aa0*/  FMNMX.FTZ R3, R26, R2, !PT ;  /* 0x000000021a037209 */ /* 0x000fe40007810000 */
[----:B------:R-:W-:Y:S02]  /*10ab0*/  FMNMX.FTZ R2, R238, R21, !PT ;  /* 0x00000015ee027209 */ /* 0x000fe40007810000 */
[----:B------:R-:W-:Y:S02]  /*10ac0*/  FSEL R7, R7, -INF , !P3 ;  /* 0xff80000007077808 */ /* 0x000fe40005800000 */
[----:B------:R-:W-:Y:S02]  /*10ad0*/  FMNMX.FTZ R2, R49, R2, !PT ;  /* 0x0000000231027209 */ /* 0x000fe40007810000 */
[----:B------:R-:W-:Y:S02]  /*10ae0*/  FMNMX.FTZ R3, R8, R3, !PT ;  /* 0x0000000308037209 */ /* 0x000fe40007810000 */
[----:B------:R-:W-:-:S02]  /*10af0*/  FMNMX.FTZ R2, R24, R2, !PT ;  /* 0x0000000218027209 */ /* 0x000fc40007810000 */
[----:B------:R-:W-:Y:S02]  /*10b00*/  FMNMX.FTZ R3, R7, R3, !PT ;  /* 0x0000000307037209 */ /* 0x000fe40007810000 */
[----:B------:R-:W-:Y:S02]  /*10b10*/  FMNMX.FTZ R4, R48, R2, !PT ;  /* 0x0000000230047209 */ /* 0x000fe40007810000 */
[C---:B------:R-:W-:Y:S02]  /*10b20*/  ISETP.GE.AND P3, PT, R5.reuse, R225, PT ;  /* 0x000000e10500720c */ /* 0x040fe40003f66270 */
[----:B------:R-:W-:Y:S02]  /*10b30*/  ISETP.GE.AND P2, PT, R5, R224, PT ;  /* 0x000000e00500720c */ /* 0x000fe40003f46270 */
[----:B------:R-:W-:Y:S02]  /*10b40*/  FMNMX.FTZ R2, R6, R3, !PT ;  /* 0x0000000306027209 */ /* 0x000fe40007810000 */
[----:B------:R-:W-:-:S02]  /*10b50*/  FMNMX.FTZ R3, R239, R25, !PT ;  /* 0x00000019ef037209 */ /* 0x000fc40007810000 */
[C---:B------:R-:W-:Y:S02]  /*10b60*/  ISETP.GE.OR P3, PT, R5.reuse, R233, !P3 ;  /* 0x000000e90500720c */ /* 0x040fe40005f66670 */
[----:B------:R-:W-:Y:S02]  /*10b70*/  ISETP.GE.OR P2, PT, R5, R232, !P2 ;  /* 0x000000e80500720c */ /* 0x000fe40005746670 */
[----:B------:R-:W-:Y:S02]  /*10b80*/  FMNMX.FTZ R5, R23, R3, !PT ;  /* 0x0000000317057209 */ /* 0x000fe40007810000 */
[----:B------:R-:W-:Y:S02]  /*10b90*/  FMNMX.FTZ R3, R35, R4, !PT ;  /* 0x0000000423037209 */ /* 0x000fe40007810000 */
[----:B------:R-:W-:Y:S02]  /*10ba0*/  FMNMX.FTZ R5, R22, R5, !PT ;  /* 0x0000000516057209 */ /* 0x000fe40007810000 */
[----:B------:R-:W-:-:S02]  /*10bb0*/  FSEL R31, R31, -INF , !P4 ;  /* 0xff8000001f1f7808 */ /* 0x000fc40006000000 */
[----:B------:R-:W-:Y:S01]  /*10bc0*/  FMNMX.FTZ R3, R33, R3, !PT ;  /* 0x0000000321037209 */ /* 0x000fe20007810000 */
[----:B------:R-:W1:Y:S01]  /*10bd0*/  SHFL.BFLY PT, R36, R2, 0x2, 0x1f ;  /* 0x0c401f0002247f89 */ /* 0x000e6200000e0000 */
[----:B------:R-:W-:Y:S01]  /*10be0*/  FMNMX.FTZ R5, R34, R5, !PT ;  /* 0x0000000522057209 */ /* 0x000fe20007810000 */
[----:B------:R-:W-:Y:S01]  /*10bf0*/  IMAD.MOV.U32 R100, RZ, RZ, R30 ;  /* 0x000000ffff647224 */ /* 0x000fe200078e001e */
[----:B------:R-:W-:Y:S02]  /*10c00*/  FSEL R30, R9, -INF , !P2 ;  /* 0xff800000091e7808 */ /* 0x000fe40005000000 */
[----:B------:R-:W-:Y:S02]  /*10c10*/  FMNMX.FTZ R3, R31, R3, !PT ;  /* 0x000000031f037209 */ /* 0x000fe40007810000 */
[----:B------:R-:W-:Y:S02]  /*10c20*/  FSEL R29, R29, -INF , !P6 ;  /* 0xff8000001d1d7808 */ /* 0x000fe40007000000 */
[----:B------:R-:W-:-:S02]  /*10c30*/  FMNMX.FTZ R5, R32, R5, !PT ;  /* 0x0000000520057209 */ /* 0x000fc40007810000 */
[----:B------:R-:W-:Y:S02]  /*10c40*/  FMNMX.FTZ R4, R30, R3, !PT ;  /* 0x000000031e047209 */ /* 0x000fe40007810000 */
[----:B------:R-:W-:Y:S02]  /*10c50*/  FSEL R28, R37, -INF , !P5 ;  /* 0xff800000251c7808 */ /* 0x000fe40006800000 */
[----:B------:R-:W-:Y:S01]  /*10c60*/  FMNMX.FTZ R3, R29, R5, !PT ;  /* 0x000000051d037209 */ /* 0x000fe20007810000 */
[----:B------:R-:W2:Y:S01]  /*10c70*/  SHFL.BFLY PT, R37, R4, 0x2, 0x1f ;  /* 0x0c401f0004257f89 */ /* 0x000ea200000e0000 */
[----:B------:R-:W-:Y:S02]  /*10c80*/  FSEL R9, R52, -INF , !P3 ;  /* 0xff80000034097808 */ /* 0x000fe40005800000 */
[----:B------:R-:W-:-:S04]  /*10c90*/  FMNMX.FTZ R3, R28, R3, !PT ;  /* 0x000000031c037209 */ /* 0x000fc80007810000 */
[----:B------:R-:W-:Y:S02]  /*10ca0*/  FMNMX.FTZ R3, R9, R3, !PT ;  /* 0x0000000309037209 */ /* 0x000fe40007810000 */
[----:B-1----:R-:W-:-:S03]  /*10cb0*/  FMNMX.FTZ R2, R2, R36, !PT ;  /* 0x0000002402027209 */ /* 0x002fc60007810000 */
[----:B------:R-:W1:Y:S04]  /*10cc0*/  SHFL.BFLY PT, R5, R3, 0x2, 0x1f ;  /* 0x0c401f0003057f89 */ /* 0x000e6800000e0000 */
[----:B------:R-:W1:Y:S01]  /*10cd0*/  SHFL.BFLY PT, R36, R2, 0x1, 0x1f ;  /* 0x0c201f0002247f89 */ /* 0x000e6200000e0000 */
[----:B--2---:R-:W-:-:S05]  /*10ce0*/  FMNMX.FTZ R4, R4, R37, !PT ;  /* 0x0000002504047209 */ /* 0x004fca0007810000 */
[----:B------:R-:W2:Y:S01]  /*10cf0*/  SHFL.BFLY PT, R37, R4, 0x1, 0x1f ;  /* 0x0c201f0004257f89 */ /* 0x000ea200000e0000 */
[----:B-1----:R-:W-:-:S05]  /*10d00*/  FMNMX.FTZ R3, R3, R5, !PT ;  /* 0x0000000503037209 */ /* 0x002fca0007810000 */
[----:B------:R-:W1:Y:S01]  /*10d10*/  SHFL.BFLY PT, R5, R3, 0x1, 0x1f ;  /* 0x0c201f0003057f89 */ /* 0x000e6200000e0000 */
[----:B------:R-:W-:-:S04]  /*10d20*/  FMNMX.FTZ R134, R2, R36, !PT ;  /* 0x0000002402867209 */ /* 0x000fc80007810000 */
[----:B------:R-:W-:Y:S01]  /*10d30*/  FSETP.NEU.FTZ.AND P4, PT, R134, -INF , PT ;  /* 0xff8000008600780b */ /* 0x000fe20003f9d000 */
[----:B------:R-:W-:-:S05]  /*10d40*/  FMUL.FTZ R2, R0, R134 ;  /* 0x0000008600027220 */ /* 0x000fca0000410000 */
[----:B------:R-:W-:Y:S02]  /*10d50*/  FSEL R2, R2, RZ, P4 ;  /* 0x000000ff02027208 */ /* 0x000fe40002000000 */
[----:B--2---:R-:W-:-:S03]  /*10d60*/  FMNMX.FTZ R133, R4, R37, !PT ;  /* 0x0000002504857209 */ /* 0x004fc60007810000 */
        /* <DEDUP_REMOVED lines=8> */
[----:B------:R-:W-:Y:S01]  /*10df0*/  FMUL.FTZ R2, R0, R133 ;  /* 0x0000008500027220 */ /* 0x000fe20000410000 */
[----:B------:R-:W-:Y:S02]  /*10e00*/  FSETP.NEU.FTZ.AND P2, PT, R133, -INF , PT ;  /* 0xff8000008500780b */ /* 0x000fe40003f5d000 */
[----:B-1----:R-:W-:-:S02]  /*10e10*/  FMNMX.FTZ R135, R3, R5, !PT ;  /* 0x0000000503877209 */ /* 0x002fc40007810000 */
[----:B------:R-:W-:Y:S02]  /*10e20*/  FSEL R4, R2, RZ, P2 ;  /* 0x000000ff02047208 */ /* 0x000fe40001000000 */
[----:B------:R-:W-:Y:S01]  /*10e30*/  FSETP.NEU.FTZ.AND P3, PT, R135, -INF , PT ;  /* 0xff8000008700780b */ /* 0x000fe20003f7d000 */
[----:B------:R-:W-:Y:S02]  /*10e40*/  FMUL.FTZ R3, R0, R135 ;  /* 0x0000008700037220 */ /* 0x000fe40000410000 */
[----:B------:R-:W-:Y:S01]  /*10e50*/  FFMA.FTZ R2, R21, R0, -R4 ;  /* 0x0000000015027223 */ /* 0x000fe20000010804 */
[----:B------:R-:W-:-:S03]  /*10e60*/  FSEL R5, R133, RZ, P2 ;  /* 0x000000ff85057208 */ /* 0x000fc60001000000 */
[----:B------:R1:W-:Y:S02]  /*10e70*/  MUFU.EX2 R6, R2 ;  /* 0x0000000200067308 */ /* 0x0003e40000000800 */
[----:B------:R-:W-:Y:S01]  /*10e80*/  FADD.FTZ R10, R238, -R5 ;  /* 0x80000005ee0a7221 */ /* 0x000fe20000010000 */
[----:B-1----:R-:W-:Y:S01]  /*10e90*/  FSEL R2, R3, RZ, P3 ;  /* 0x000000ff03027208 */ /* 0x002fe20001800000 */
[----:B------:R-:W-:-:S04]  /*10ea0*/  FFMA.FTZ R3, R49, R0, -R4 ;  /* 0x0000000031037223 */ /* 0x000fc80000010804 */
[----:B------:R1:W-:Y:S01]  /*10eb0*/  MUFU.EX2 R5, R3 ;  /* 0x0000000300057308 */ /* 0x0003e20000000800 */
[----:B------:R-:W-:Y:S02]  /*10ec0*/  IMAD.MOV.U32 R182, RZ, RZ, R101 ;  /* 0x000000ffffb67224 */ /* 0x000fe400078e0065 */
[-C--:B------:R-:W-:Y:S01]  /*10ed0*/  FFMA.FTZ R25, R25, R0.reuse, -R2 ;  /* 0x0000000019197223 */ /* 0x080fe20000010802 */
[----:B------:R-:W-:Y:S02]  /*10ee0*/  IMAD.MOV.U32 R196, RZ, RZ, R100 ;  /* 0x000000ffffc47224 */ /* 0x000fe400078e0064 */
[----:B------:R-:W-:Y:S01]  /*10ef0*/  FFMA.FTZ R100, R22, R0, -R2 ;  /* 0x0000000016647223 */ /* 0x000fe20000010802 */
[----:B------:R-:W-:Y:S02]  /*10f00*/  IMAD.MOV.U32 R198, RZ, RZ, R84 ;  /* 0x000000ffffc67224 */ /* 0x000fe400078e0054 */
[----:B-1----:R-:W-:-:S06]  /*10f10*/  FMUL.FTZ R3, R0, R10 ;  /* 0x0000000a00037220 */ /* 0x002fcc0000410000 */
[----:B------:R-:W1:Y:S01]  /*10f20*/  MUFU.EX2 R3, R3 ;  /* 0x0000000300037308 */ /* 0x000e620000000800 */
[-CC-:B------:R-:W-:Y:S01]  /*10f30*/  FFMA.FTZ R84, R23, R0.reuse, -R2.reuse ;  /* 0x0000000017547223 */ /* 0x180fe20000010802 */
[-CC-:B------:R-:W-:Y:S01]  /*10f40*/  FFMA.FTZ R101, R34, R0.reuse, -R2.reuse ;  /* 0x0000000022657223 */ /* 0x180fe20000010802 */
[-CC-:B------:R-:W-:Y:S01]  /*10f50*/  FFMA.FTZ R117, R32, R0.reuse, -R2.reuse ;  /* 0x0000000020757223 */ /* 0x180fe20000010802 */
[-CC-:B------:R-:W-:Y:S01]  /*10f60*/  FFMA.FTZ R116, R29, R0.reuse, -R2.reuse ;  /* 0x000000001d747223 */ /* 0x180fe20000010802 */
[-CC-:B------:R-:W-:Y:S01]  /*10f70*/  FFMA.FTZ R128, R28, R0.reuse, -R2.reuse ;  /* 0x000000001c807223 */ /* 0x180fe20000010802 */
[-C--:B------:R-:W-:Y:S01]  /*10f80*/  FFMA.FTZ R129, R9, R0.reuse, -R2 ;  /* 0x0000000009817223 */ /* 0x080fe20000010802 */
[----:B------:R-:W-:Y:S01]  /*10f90*/  FSEL R10, R134, RZ, P4 ;  /* 0x000000ff860a7208 */ /* 0x000fe20002000000 */
[----:B------:R-:W-:Y:S01]  /*10fa0*/  FFMA.FTZ R2, R24, R0, -R4 ;  /* 0x0000000018027223 */ /* 0x000fe20000010804 */
[----:B------:R-:W-:-:S03]  /*10fb0*/  FSEL R9, R135, RZ, P3 ;  /* 0x000000ff87097208 */ /* 0x000fc60001800000 */
[----:B------:R-:W-:Y:S02]  /*10fc0*/  FADD.FTZ R11, R242, -R10 ;  /* 0x8000000af20b7221 */ /* 0x000fe40000010000 */
[----:B------:R-:W-:Y:S01]  /*10fd0*/  FADD.FTZ R10, R239, -R9 ;  /* 0x80000009ef0a7221 */ /* 0x000fe20000010000 */
[----:B------:R-:W-:Y:S01]  /*10fe0*/  MUFU.EX2 R2, R2 ;  /* 0x0000000200027308 */ /* 0x000fe20000000800 */
[-C--:B------:R-:W-:Y:S01]  /*10ff0*/  FFMA.FTZ R9, R48, R0.reuse, -R4 ;  /* 0x0000000030097223 */ /* 0x080fe20000010804 */
[----:B------:R-:W-:Y:S01]  /*11000*/  MOV R238, R113 ;  /* 0x0000007100ee7202 */ /* 0x000fe20000000f00 */
[----:B------:R-:W-:Y:S02]  /*11010*/  IMAD.MOV.U32 R242, RZ, RZ, R112 ;  /* 0x000000fffff27224 */ /* 0x000fe400078e0070 */
[-CC-:B------:R-:W-:Y:S01]  /*11020*/  FFMA.FTZ R138, R35, R0.reuse, -R4.reuse ;  /* 0x00000000238a7223 */ /* 0x180fe20000010804 */
[-CC-:B------:R-:W-:Y:S01]  /*11030*/  FFMA.FTZ R139, R33, R0.reuse, -R4.reuse ;  /* 0x00000000218b7223 */ /* 0x180fe20000010804 */
[-CC-:B------:R-:W-:Y:S01]  /*11040*/  FFMA.FTZ R112, R31, R0.reuse, -R4.reuse ;  /* 0x000000001f707223 */ /* 0x180fe20000010804 */
[----:B------:R-:W-:Y:S01]  /*11050*/  FFMA.FTZ R113, R30, R0, -R4 ;  /* 0x000000001e717223 */ /* 0x000fe20000010804 */
[C---:B------:R-:W-:Y:S01]  /*11060*/  FMUL.FTZ R23, R0.reuse, R11 ;  /* 0x0000000b00177220 */ /* 0x040fe20000410000 */
[----:B------:R-:W-:Y:S01]  /*11070*/  FMUL.FTZ R28, R0, R10 ;  /* 0x0000000a001c7220 */ /* 0x000fe20000410000 */
[----:B-1----:R-:W-:Y:S01]  /*11080*/  FFMA.FTZ R4, R183, R3, R6 ;  /* 0x00000003b7047223 */ /* 0x002fe20000010006 */
[----:B------:R1:W2:Y:S08]  /*11090*/  MUFU.EX2 R0, R9 ;  /* 0x0000000900007308 */ /* 0x0002b00000000800 */
[----:B------:R-:W3:Y:S01]  /*110a0*/  MUFU.EX2 R8, R136 ;  /* 0x0000008800087308 */ /* 0x000ee20000000800 */
[----:B-1----:R-:W-:Y:S01]  /*110b0*/  FADD.FTZ R9, R5, R4 ;  /* 0x0000000405097221 */ /* 0x002fe20000010000 */
[----:B----4-:R-:W-:-:S06]  /*110c0*/  LOP3.LUT R4, R177, R184, RZ, 0x3c, !PT ;  /* 0x000000b8b1047212 */ /* 0x010fcc00078e3cff */
[----:B------:R1:W4:Y:S01]  /*110d0*/  MUFU.EX2 R7, R137 ;  /* 0x0000008900077308 */ /* 0x0003220000000800 */
[----:B--2---:R-:W-:Y:S01]  /*110e0*/  F2FP.F16.F32.PACK_AB R85, R0, R2 ;  /* 0x000000020055723e */ /* 0x004fe200000000ff */
[----:B------:R-:W2:Y:S01]  /*110f0*/  LDL.LU.64 R176, [R1+0xa0] ;  /* 0x0000a00001b07983 */ /* 0x000ea20000300a00 */
[----:B---3--:R-:W-:Y:S01]  /*11100*/  LOP3.LUT R4, R4, R173, RZ, 0x3c, !PT ;  /* 0x000000ad04047212 */ /* 0x008fe200078e3cff */
[----:B------:R-:W-:Y:S02]  /*11110*/  FADD.FTZ R10, R8, R65 ;  /* 0x00000041080a7221 */ /* 0x000fe40000010000 */
[----:B------:R-:W3:Y:S02]  /*11120*/  LDL.LU R197, [R1+0x84] ;  /* 0x0000840001c57983 */ /* 0x000ee40000300800 */
[----:B------:R-:W-:Y:S01]  /*11130*/  IMAD.WIDE.U32 R36, R4, -0x326172a9, RZ ;  /* 0xcd9e8d5704247825 */ /* 0x000fe200078e00ff */
[----:B-1----:R-:W-:-:S03]  /*11140*/  F2FP.F16.F32.PACK_AB R137, R5, R6 ;  /* 0x000000060589723e */ /* 0x002fc600000000ff */
[----:B------:R-:W-:-:S04]  /*11150*/  FADD.FTZ R5, R2, R9 ;  /* 0x0000000902057221 */ /* 0x000fc80000010000 */
[----:B------:R-:W-:Y:S01]  /*11160*/  FADD.FTZ R136, R0, R5 ;  /* 0x0000000500887221 */ /* 0x000fe20000010000 */
[----:B------:R-:W-:-:S05]  /*11170*/  LOP3.LUT R0, R37, R208, R178, 0x96, !PT ;  /* 0x000000d025007212 */ /* 0x000fca00078e96b2 */
[----:B------:R-:W-:Y:S01]  /*11180*/  IMAD.WIDE.U32 R34, R0, -0x2daee0ad, RZ ;  /* 0xd2511f5300227825 */ /* 0x000fe200078e00ff */
[----:B------:R-:W-:-:S03]  /*11190*/  LOP3.LUT R0, R245, R207, R36, 0x96, !PT ;  /* 0x000000cff5007212 */ /* 0x000fc600078e9624 */
[C---:B----4-:R-:W-:Y:S01]  /*111a0*/  FADD.FTZ R20, R7.reuse, R10 ;  /* 0x0000000a07147221 */ /* 0x050fe20000010000 */
[----:B------:R-:W-:Y:S01]  /*111b0*/  F2FP.F16.F32.PACK_AB R22, R7, R8 ;  /* 0x000000080716723e */ /* 0x000fe200000000ff */
[----:B------:R-:W-:Y:S01]  /*111c0*/  IMAD.WIDE.U32 R6, R0, -0x2daee0ad, RZ ;  /* 0xd2511f5300067825 */ /* 0x000fe200078e00ff */
[----:B------:R-:W-:-:S04]  /*111d0*/  LOP3.LUT R2, R35, R249, R14, 0x96, !PT ;  /* 0x000000f923027212 */ /* 0x000fc800078e960e */
[----:B------:R-:W-:Y:S01]  /*111e0*/  LOP3.LUT R0, R7, R248, R34, 0x96, !PT ;  /* 0x000000f807007212 */ /* 0x000fe200078e9622 */
[----:B------:R-:W-:-:S04]  /*111f0*/  IMAD.WIDE.U32 R4, R2, -0x326172a9, RZ ;  /* 0xcd9e8d5702047825 */ /* 0x000fc800078e00ff */
        /* <DEDUP_REMOVED lines=13> */
[----:B------:R-:W-:Y:S02]  /*112d0*/  SHF.R.U32.HI R6, RZ, 0x8, R2 ;  /* 0x00000008ff067819 */ /* 0x000fe40000011602 */
[----:B------:R-:W-:Y:S02]  /*112e0*/  LOP3.LUT R21, R7, R242, R8, 0x96, !PT ;  /* 0x000000f207157212 */ /* 0x000fe400078e9608 */
[----:B------:R-:W-:Y:S01]  /*112f0*/  LOP3.LUT R6, R6, 0xffff, RZ, 0xc0, !PT ;  /* 0x0000ffff06067812 */ /* 0x000fe200078ec0ff */
[----:B------:R-:W1:Y:S03]  /*11300*/  MUFU.EX2 R7, R180 ;  /* 0x000000b400077308 */ /* 0x000e660000000800 */
[----:B------:R-:W-:Y:S02]  /*11310*/  ISETP.GE.U32.AND P2, PT, R218, R6, PT ;  /* 0x00000006da00720c */ /* 0x000fe40003f46070 */
[----:B------:R-:W-:-:S03]  /*11320*/  SHF.R.U32.HI R6, RZ, 0x10, R0 ;  /* 0x00000010ff067819 */ /* 0x000fc60000011600 */
[----:B------:R-:W4:Y:S01]  /*11330*/  MUFU.EX2 R2, R181 ;  /* 0x000000b500027308 */ /* 0x000f220000000800 */
[----:B------:R-:W-:-:S04]  /*11340*/  LOP3.LUT R6, R6, 0xff, RZ, 0xc0, !PT ;  /* 0x000000ff06067812 */ /* 0x000fc800078ec0ff */
[----:B------:R-:W-:-:S03]  /*11350*/  ISETP.GE.U32.AND P3, PT, R218, R6, PT ;  /* 0x00000006da00720c */ /* 0x000fc60003f66070 */
[----:B------:R-:W4:Y:S01]  /*11360*/  MUFU.EX2 R8, R185 ;  /* 0x000000b900087308 */ /* 0x000f220000000800 */
[----:B------:R-:W-:Y:S01]  /*11370*/  SHF.R.U32.HI R0, RZ, 0x18, R0 ;  /* 0x00000018ff007819 */ /* 0x000fe20000011600 */
[----:B-1----:R-:W-:-:S06]  /*11380*/  FADD.FTZ R9, R7, R20 ;  /* 0x0000001407097221 */ /* 0x002fcc0000010000 */
[----:B------:R-:W1:Y:S01]  /*11390*/  MUFU.EX2 R6, R186 ;  /* 0x000000ba00067308 */ /* 0x000e620000000800 */
[----:B------:R-:W-:Y:S02]  /*113a0*/  ISETP.GE.U32.AND P6, PT, R218, R0, PT ;  /* 0x00000000da00720c */ /* 0x000fe40003fc6070 */
[C---:B------:R-:W-:Y:S02]  /*113b0*/  LOP3.LUT R11, R4.reuse, 0xffff, RZ, 0xc0, !PT ;  /* 0x0000ffff040b7812 */ /* 0x040fe400078ec0ff */
[----:B------:R-:W-:Y:S02]  /*113c0*/  LOP3.LUT R0, R4, 0xff, RZ, 0xc0, !PT ;  /* 0x000000ff04007812 */ /* 0x000fe400078ec0ff */
[--C-:B------:R-:W-:Y:S02]  /*113d0*/  SHF.R.U32.HI R20, RZ, 0x10, R4.reuse ;  /* 0x00000010ff147819 */ /* 0x100fe40000011604 */
[----:B------:R-:W-:Y:S01]  /*113e0*/  SHF.R.U32.HI R5, RZ, 0x18, R4 ;  /* 0x00000018ff057819 */ /* 0x000fe20000011604 */
[----:B----4-:R-:W-:-:S04]  /*113f0*/  FADD.FTZ R4, R2, R9 ;  /* 0x0000000902047221 */ /* 0x010fc80000010000 */
[----:B------:R-:W-:-:S04]  /*11400*/  FADD.FTZ R4, R8, R4 ;  /* 0x0000000408047221 */ /* 0x000fc80000010000 */
[----:B-1----:R-:W-:-:S05]  /*11410*/  FADD.FTZ R4, R6, R4 ;  /* 0x0000000406047221 */ /* 0x002fca0000010000 */
[----:B------:R1:W-:Y:S04]  /*11420*/  STL [R1+0xac], R4 ;  /* 0x0000ac0401007387 */ /* 0x0003e80000100800 */
[----:B------:R-:W4:Y:S01]  /*11430*/  LDL.LU R239, [R1+0x80] ;  /* 0x0000800001ef7983 */ /* 0x000f220000300800 */
[----:B------:R-:W-:Y:S02]  /*11440*/  ISETP.GE.U32.AND P5, PT, R218, R0, PT ;  /* 0x00000000da00720c */ /* 0x000fe40003fa6070 */
[----:B------:R-:W-:Y:S01]  /*11450*/  F2FP.F16.F32.PACK_AB R7, R2, R7 ;  /* 0x000000070207723e */ /* 0x000fe200000000ff */
[----:B------:R-:W-:Y:S08]  /*11460*/  MUFU.EX2 R0, R52 ;  /* 0x0000003400007308 */ /* 0x000ff00000000800 */
[----:B------:R-:W1:Y:S08]  /*11470*/  MUFU.EX2 R2, R23 ;  /* 0x0000001700027308 */ /* 0x000e700000000800 */
[----:B------:R-:W3:Y:S01]  /*11480*/  MUFU.EX2 R23, R53 ;  /* 0x0000003500177308 */ /* 0x000ee20000000800 */
[----:B------:R-:W-:-:S02]  /*11490*/  PRMT R49, R68, 0x7610, R49 ;  /* 0x0000761044317816 */ /* 0x000fc40000000031 */
[----:B------:R-:W-:Y:S02]  /*114a0*/  PRMT R48, R68, 0x7632, R48 ;  /* 0x0000763244307816 */ /* 0x000fe40000000030 */
[----:B-1----:R-:W-:Y:S01]  /*114b0*/  SHF.R.U32.HI R4, RZ, 0x8, R11 ;  /* 0x00000008ff047819 */ /* 0x002fe2000001160b */
[----:B------:R-:W-:Y:S02]  /*114c0*/  @!P4 HADD2 R157, -R49.H0_H0, -RZ.H0_H0 ;  /* 0xa00000ff319dc230 */ /* 0x000fe40000000900 */
[----:B------:R-:W-:Y:S01]  /*114d0*/  @!P2 HADD2 R156, -R48.H0_H0, -RZ.H0_H0 ;  /* 0xa00000ff309ca230 */ /* 0x000fe20000000900 */
[----:B------:R-:W-:Y:S01]  /*114e0*/  LOP3.LUT R4, R4, 0xffff, RZ, 0xc0, !PT ;  /* 0x0000ffff04047812 */ /* 0x000fe200078ec0ff */
[----:B------:R-:W-:Y:S01]  /*114f0*/  IMAD.MOV.U32 R183, RZ, RZ, R169 ;  /* 0x000000ffffb77224 */ /* 0x000fe200078e00a9 */
[----:B------:R-:W-:Y:S02]  /*11500*/  PRMT R169, R49, 0x5410, R48 ;  /* 0x0000541031a97816 */ /* 0x000fe40000000030 */
[----:B------:R-:W-:-:S02]  /*11510*/  @!P4 PRMT R49, R157, 0x5410, RZ ;  /* 0x000054109d31c816 */ /* 0x000fc400000000ff */
[----:B------:R-:W-:Y:S02]  /*11520*/  @!P2 PRMT R48, R156, 0x5410, RZ ;  /* 0x000054109c30a816 */ /* 0x000fe400000000ff */
[C---:B------:R-:W-:Y:S02]  /*11530*/  ISETP.GE.U32.AND P4, PT, R218.reuse, R5, PT ;  /* 0x00000005da00720c */ /* 0x040fe40003f86070 */
[----:B------:R-:W-:Y:S01]  /*11540*/  ISETP.GE.U32.AND P2, PT, R218, R4, PT ;  /* 0x00000004da00720c */ /* 0x000fe20003f46070 */
[----:B------:R-:W-:Y:S01]  /*11550*/  IMAD.WIDE.U32 R4, R21, -0x2daee0ad, RZ ;  /* 0xd2511f5315047825 */ /* 0x000fe200078e00ff */
[----:B------:R-:W-:-:S04]  /*11560*/  F2FP.F16.F32.PACK_AB R29, R6, R8 ;  /* 0x00000008061d723e */ /* 0x000fc800000000ff */
[----:B------:R-:W-:Y:S01]  /*11570*/  LOP3.LUT R6, R5, R247, R10, 0x96, !PT ;  /* 0x000000f705067212 */ /* 0x000fe200078e960a */
[----:B------:R-:W-:Y:S01]  /*11580*/  MUFU.EX2 R24, R25 ;  /* 0x0000001900187308 */ /* 0x000fe20000000800 */
[----:B------:R-:W-:Y:S01]  /*11590*/  PRMT R65, R22, 0x7610, R65 ;  /* 0x0000761016417816 */ /* 0x000fe20000000041 */
[----:B------:R-:W-:-:S06]  /*115a0*/  IMAD.MOV.U32 R193, RZ, RZ, R205 ;  /* 0x000000ffffc17224 */ /* 0x000fcc00078e00cd */
[----:B------:R1:W-:Y:S01]  /*115b0*/  MUFU.EX2 R68, R64 ;  /* 0x0000004000447308 */ /* 0x0003e20000000800 */
[----:B------:R-:W-:Y:S01]  /*115c0*/  MOV R192, R215 ;  /* 0x000000d700c07202 */ /* 0x000fe20000000f00 */
[----:B------:R-:W-:Y:S02]  /*115d0*/  @!P5 HADD2 R165, -R65.H0_H0, -RZ.H0_H0 ;  /* 0xa00000ff41a5d230 */ /* 0x000fe40000000900 */
[----:B------:R-:W-:Y:S02]  /*115e0*/  IMAD.MOV.U32 R188, RZ, RZ, R222 ;  /* 0x000000ffffbc7224 */ /* 0x000fe400078e00de */
[-C--:B------:R-:W-:Y:S02]  /*115f0*/  FMUL.FTZ R156, R82, R2.reuse ;  /* 0x00000002529c7220 */ /* 0x080fe40000410000 */
[----:B------:R-:W-:Y:S01]  /*11600*/  MUFU.EX2 R25, R69 ;  /* 0x0000004500197308 */ /* 0x000fe20000000800 */
[----:B------:R-:W-:Y:S02]  /*11610*/  IMAD.MOV.U32 R189, RZ, RZ, R216 ;  /* 0x000000ffffbd7224 */ /* 0x000fe400078e00d8 */
[-C--:B------:R-:W-:Y:S01]  /*11620*/  FMUL.FTZ R157, R83, R2.reuse ;  /* 0x00000002539d7220 */ /* 0x080fe20000410000 */
[----:B-1----:R-:W-:Y:S01]  /*11630*/  PRMT R64, R22, 0x7632, R64 ;  /* 0x0000763216407816 */ /* 0x002fe20000000040 */
[----:B------:R-:W-:-:S04]  /*11640*/  FMUL.FTZ R185, R70, R2 ;  /* 0x0000000246b97220 */ /* 0x000fc80000410000 */
[----:B------:R-:W-:Y:S02]  /*11650*/  @!P2 HADD2 R164, -R64.H0_H0, -RZ.H0_H0 ;  /* 0xa00000ff40a4a230 */ /* 0x000fe40000000900 */
[-C--:B------:R-:W-:Y:S01]  /*11660*/  FMUL.FTZ R222, R86, R2.reuse ;  /* 0x0000000256de7220 */ /* 0x080fe20000410000 */
[-C--:B------:R-:W-:Y:S01]  /*11670*/  FMUL.FTZ R216, R102, R2.reuse ;  /* 0x0000000266d87220 */ /* 0x080fe20000410000 */
[-C--:B------:R-:W-:Y:S01]  /*11680*/  FMUL.FTZ R215, R103, R2.reuse ;  /* 0x0000000267d77220 */ /* 0x080fe20000410000 */
[----:B------:R-:W-:Y:S01]  /*11690*/  FMUL.FTZ R83, R131, R2 ;  /* 0x0000000283537220 */ /* 0x000fe20000410000 */
[----:B------:R-:W-:Y:S01]  /*116a0*/  PRMT R70, R65, 0x5410, R64 ;  /* 0x0000541041467816 */ /* 0x000fe20000000040 */
[----:B------:R-:W-:Y:S01]  /*116b0*/  IMAD.MOV.U32 R244, RZ, RZ, R188 ;  /* 0x000000fffff47224 */ /* 0x000fe200078e00bc */
[----:B------:R-:W-:Y:S01]  /*116c0*/  @!P5 PRMT R65, R165, 0x5410, RZ ;  /* 0x00005410a541d816 */ /* 0x000fe200000000ff */
[----:B------:R-:W-:Y:S01]  /*116d0*/  IMAD.MOV.U32 R102, RZ, RZ, R200 ;  /* 0x000000ffff667224 */ /* 0x000fe200078e00c8 */
[----:B------:R-:W-:Y:S01]  /*116e0*/  @!P2 PRMT R64, R164, 0x5410, RZ ;  /* 0x00005410a440a816 */ /* 0x000fe200000000ff */
[----:B------:R-:W-:Y:S01]  /*116f0*/  IMAD.MOV.U32 R131, RZ, RZ, R156 ;  /* 0x000000ffff837224 */ /* 0x000fe200078e009c */
[----:B------:R-:W-:-:S02]  /*11700*/  MOV R86, R193 ;  /* 0x000000c100567202 */ /* 0x000fc40000000f00 */
[----:B------:R-:W-:Y:S01]  /*11710*/  MOV R103, R201 ;  /* 0x000000c900677202 */ /* 0x000fe20000000f00 */
        /* <DEDUP_REMOVED lines=29> */
[----:B------:R-:W-:-:S04]  /*118f0*/  F2FP.F16.F32.PACK_AB R0, R23, R0 ;  /* 0x000000001700723e */ /* 0x000fc800000000ff */
[C---:B------:R-:W-:Y:S02]  /*11900*/  PRMT R52, R0.reuse, 0x7632, R52 ;  /* 0x0000763200347816 */ /* 0x040fe40000000034 */
[----:B------:R-:W-:-:S03]  /*11910*/  PRMT R53, R0, 0x7610, R53 ;  /* 0x0000761000357816 */ /* 0x000fc60000000035 */
[----:B------:R-:W-:Y:S01]  /*11920*/  @!P6 HADD2 R161, -R52.H0_H0, -RZ.H0_H0 ;  /* 0xa00000ff34a1e230 */ /* 0x000fe20000000900 */
[----:B--2---:R-:W-:Y:S01]  /*11930*/  LOP3.LUT R26, R37, R208, R176, 0x96, !PT ;  /* 0x000000d0251a7212 */ /* 0x004fe200078e96b0 */
[----:B------:R-:W-:Y:S01]  /*11940*/  IMAD.MOV.U32 R176, RZ, RZ, R168 ;  /* 0x000000ffffb07224 */ /* 0x000fe200078e00a8 */
[----:B------:R-:W-:Y:S02]  /*11950*/  LOP3.LUT R0, R20, 0xff, RZ, 0xc0, !PT ;  /* 0x000000ff14007812 */ /* 0x000fe400078ec0ff */
[----:B------:R-:W-:Y:S02]  /*11960*/  PRMT R168, R53, 0x5410, R52 ;  /* 0x0000541035a87816 */ /* 0x000fe40000000034 */
[----:B------:R-:W-:Y:S02]  /*11970*/  @!P6 PRMT R52, R161, 0x5410, RZ ;  /* 0x00005410a134e816 */ /* 0x000fe400000000ff */
[----:B------:R-:W-:Y:S02]  /*11980*/  ISETP.GE.U32.AND P6, PT, R218, R0, PT ;  /* 0x00000000da00720c */ /* 0x000fe40003fc6070 */
[----:B------:R-:W-:Y:S01]  /*11990*/  SHF.R.U32.HI R0, RZ, 0x10, R6 ;  /* 0x00000010ff007819 */ /* 0x000fe20000011606 */
[----:B------:R-:W-:-:S03]  /*119a0*/  @!P3 HADD2 R160, -R53.H0_H0, -RZ.H0_H0 ;  /* 0xa00000ff35a0b230 */ /* 0x000fc60000000900 */
[----:B------:R-:W-:Y:S02]  /*119b0*/  LOP3.LUT R0, R0, 0xff, RZ, 0xc0, !PT ;  /* 0x000000ff00007812 */ /* 0x000fe400078ec0ff */
[----:B------:R-:W-:Y:S02]  /*119c0*/  @!P3 PRMT R53, R160, 0x5410, RZ ;  /* 0x00005410a035b816 */ /* 0x000fe400000000ff */
[----:B------:R-:W-:Y:S02]  /*119d0*/  ISETP.GE.U32.AND P3, PT, R218, R0, PT ;  /* 0x00000000da00720c */ /* 0x000fe40003f66070 */
[----:B------:R-:W1:Y:S01]  /*119e0*/  MUFU.EX2 R0, R28 ;  /* 0x0000001c00007308 */ /* 0x000e620000000800 */
[----:B------:R-:W-:Y:S02]  /*119f0*/  IMAD.MOV.U32 R177, RZ, RZ, R240 ;  /* 0x000000ffffb17224 */ /* 0x000fe400078e00f0 */
        /* <DEDUP_REMOVED lines=42> */
[----:B------:R-:W-:Y:S01]  /*11ca0*/  FMUL.FTZ R182, R158, R2 ;  /* 0x000000029eb67220 */ /* 0x000fe20000410000 */
[----:B------:R-:W-:Y:S01]  /*11cb0*/  F2FP.F16.F32.PACK_AB R2, R25, R68 ;  /* 0x000000441902723e */ /* 0x000fe200000000ff */
[----:B------:R-:W-:Y:S01]  /*11cc0*/  IMAD.MOV.U32 R82, RZ, RZ, R242 ;  /* 0x000000ffff527224 */ /* 0x000fe200078e00f2 */
[----:B------:R-:W-:Y:S02]  /*11cd0*/  MUFU.EX2 R38, R80 ;  /* 0x0000005000267308 */ /* 0x000fe40000000800 */
[----:B------:R-:W-:-:S06]  /*11ce0*/  PRMT R41, R2, 0x7632, R41 ;  /* 0x0000763202297816 */ /* 0x000fcc0000000029 */
[----:B------:R-:W1:Y:S01]  /*11cf0*/  MUFU.EX2 R242, R81 ;  /* 0x0000005100f27308 */ /* 0x000e620000000800 */
[----:B------:R-:W-:Y:S01]  /*11d00*/  @!P4 HADD2 R50, -R41.H0_H0, -RZ.H0_H0 ;  /* 0xa00000ff2932c230 */ /* 0x000fe20000000900 */
[----:B------:R-:W-:-:S04]  /*11d10*/  PRMT R40, R2, 0x7610, R40 ;  /* 0x0000761002287816 */ /* 0x000fc80000000028 */
[----:B------:R-:W-:Y:S02]  /*11d20*/  PRMT R56, R40, 0x5410, R41 ;  /* 0x0000541028387816 */ /* 0x000fe40000000029 */
[----:B------:R-:W-:Y:S01]  /*11d30*/  @!P4 PRMT R41, R50, 0x5410, RZ ;  /* 0x000054103229c816 */ /* 0x000fe200000000ff */
[----:B----4-:R-:W-:Y:S01]  /*11d40*/  FFMA.FTZ R28, R239, R0, R24 ;  /* 0x00000000ef1c7223 */ /* 0x010fe20000010018 */
[----:B------:R-:W-:-:S04]  /*11d50*/  LOP3.LUT R0, R6, 0xff, RZ, 0xc0, !PT ;  /* 0x000000ff06007812 */ /* 0x000fc800078ec0ff */
[----:B------:R-:W-:Y:S02]  /*11d60*/  ISETP.GE.U32.AND P5, PT, R218, R0, PT ;  /* 0x00000000da00720c */ /* 0x000fe40003fa6070 */
[----:B------:R-:W-:-:S04]  /*11d70*/  SHF.R.U32.HI R0, RZ, 0x18, R6 ;  /* 0x00000018ff007819 */ /* 0x000fc80000011606 */
[----:B------:R-:W-:Y:S02]  /*11d80*/  ISETP.GE.U32.AND P2, PT, R218, R0, PT ;  /* 0x00000000da00720c */ /* 0x000fe40003f46070 */
[----:B------:R-:W-:-:S04]  /*11d90*/  LOP3.LUT R0, R6, 0xffff, RZ, 0xc0, !PT ;  /* 0x0000ffff06007812 */ /* 0x000fc800078ec0ff */
[----:B------:R-:W-:-:S04]  /*11da0*/  SHF.R.U32.HI R0, RZ, 0x8, R0 ;  /* 0x00000008ff007819 */ /* 0x000fc80000011600 */
[----:B------:R-:W-:-:S04]  /*11db0*/  LOP3.LUT R0, R0, 0xffff, RZ, 0xc0, !PT ;  /* 0x0000ffff00007812 */ /* 0x000fc800078ec0ff */
[----:B------:R-:W-:Y:S02]  /*11dc0*/  ISETP.GE.U32.AND P4, PT, R218, R0, PT ;  /* 0x00000000da00720c */ /* 0x000fe40003f86070 */
[----:B-1----:R-:W-:Y:S02]  /*11dd0*/  F2FP.F16.F32.PACK_AB R0, R242, R38 ;  /* 0x00000026f200723e */ /* 0x002fe400000000ff */
[C---:B------:R-:W-:Y:S02]  /*11de0*/  PRMT R31, R7.reuse, 0x7632, R31 ;  /* 0x00007632071f7816 */ /* 0x040fe4000000001f */
[C---:B------:R-:W-:Y:S01]  /*11df0*/  PRMT R33, R0.reuse, 0x7610, R33 ;  /* 0x0000761000217816 */ /* 0x040fe20000000021 */
[----:B------:R-:W-:Y:S01]  /*11e00*/  IMAD.MOV.U32 R119, RZ, RZ, R203 ;  /* 0x000000ffff777224 */ /* 0x000fe200078e00cb */
[----:B------:R-:W-:Y:S02]  /*11e10*/  PRMT R30, R7, 0x7610, R30 ;  /* 0x00007610071e7816 */ /* 0x000fe4000000001e */
[----:B------:R-:W-:Y:S01]  /*11e20*/  PRMT R32, R0, 0x7632, R32 ;  /* 0x0000763200207816 */ /* 0x000fe20000000020 */
[----:B------:R-:W-:-:S02]  /*11e30*/  @!P3 HADD2 R44, -R33.H0_H0, -RZ.H0_H0 ;  /* 0xa00000ff212cb230 */ /* 0x000fc40000000900 */
[----:B------:R-:W-:Y:S02]  /*11e40*/  @!P4 HADD2 R45, -R31.H0_H0, -RZ.H0_H0 ;  /* 0xa00000ff1f2dc230 */ /* 0x000fe40000000900 */
[----:B------:R-:W-:Y:S01]  /*11e50*/  FMUL.FTZ R203, R79, R3 ;  /* 0x000000034fcb7220 */ /* 0x000fe20000410000 */
[----:B------:R-:W-:Y:S01]  /*11e60*/  IMAD.MOV.U32 R81, RZ, RZ, R67 ;  /* 0x000000ffff517224 */ /* 0x000fe200078e0043 */
[----:B------:R-:W2:Y:S01]  /*11e70*/  LDL.LU.64 R6, [R1+0x38] ;  /* 0x0000380001067983 */ /* 0x000ea20000300a00 */
[----:B------:R-:W-:Y:S01]  /*11e80*/  IMAD.MOV.U32 R79, RZ, RZ, R131 ;  /* 0x000000ffff4f7224 */ /* 0x000fe200078e0083 */
[----:B------:R-:W-:Y:S01]  /*11e90*/  PRMT R131, R30, 0x5410, R31 ;  /* 0x000054101e837816 */ /* 0x000fe2000000001f */
[----:B------:R-:W-:Y:S01]  /*11ea0*/  IMAD.MOV.U32 R67, RZ, RZ, R174 ;  /* 0x000000ffff437224 */ /* 0x000fe200078e00ae */
[----:B------:R-:W-:Y:S02]  /*11eb0*/  PRMT R174, R33, 0x5410, R32 ;  /* 0x0000541021ae7816 */ /* 0x000fe40000000020 */
[----:B------:R-:W-:-:S02]  /*11ec0*/  @!P4 PRMT R31, R45, 0x5410, RZ ;  /* 0x000054102d1fc816 */ /* 0x000fc400000000ff */
[----:B------:R-:W-:Y:S02]  /*11ed0*/  @!P3 PRMT R33, R44, 0x5410, RZ ;  /* 0x000054102c21b816 */ /* 0x000fe400000000ff */
[----:B------:R-:W3:Y:S01]  /*11ee0*/  LDL.LU.64 R44, [R1+0x30] ;  /* 0x00003000012c7983 */ /* 0x000ee20000300a00 */
[----:B------:R-:W-:Y:S01]  /*11ef0*/  FMUL.FTZ R158, R42, R3 ;  /* 0x000000032a9e7220 */ /* 0x000fe20000410000 */
[----:B------:R-:W-:Y:S02]  /*11f00*/  @!P6 HADD2 R42, -R40.H0_H0, -RZ.H0_H0 ;  /* 0xa00000ff282ae230 */ /* 0x000fe40000000900 */
[----:B------:R-:W-:Y:S01]  /*11f10*/  IMAD.MOV.U32 R21, RZ, RZ, R195 ;  /* 0x000000ffff157224 */ /* 0x000fe200078e00c3 */
[----:B------:R-:W-:Y:S01]  /*11f20*/  MOV R11, R179 ;  /* 0x000000b3000b7202 */ /* 0x000fe20000000f00 */
        /* <DEDUP_REMOVED lines=35> */
[----:B------:R-:W-:Y:S01]  /*12160*/  LOP3.LUT R0, R4, 0xff, RZ, 0xc0, !PT ;  /* 0x000000ff04007812 */ /* 0x000fe200078ec0ff */
[----:B------:R-:W-:Y:S01]  /*12170*/  IMAD.WIDE.U32 R2, R26, -0x2daee0ad, RZ ;  /* 0xd2511f531a027825 */ /* 0x000fe200078e00ff */
[----:B------:R-:W-:-:S02]  /*12180*/  @!P6 PRMT R40, R42, 0x5410, RZ ;  /* 0x000054102a28e816 */ /* 0x000fc400000000ff */
[----:B------:R-:W-:Y:S01]  /*12190*/  ISETP.GE.U32.AND P6, PT, R218, R0, PT ;  /* 0x00000000da00720c */ /* 0x000fe20003fc6070 */
[----:B------:R-:W-:Y:S01]  /*121a0*/  IMAD.MOV.U32 R69, RZ, RZ, R102 ;  /* 0x000000ffff457224 */ /* 0x000fe200078e0066 */
[----:B------:R-:W-:Y:S01]  /*121b0*/  MOV R80, R10 ;  /* 0x0000000a00507202 */ /* 0x000fe20000000f00 */
[----:B------:R-:W-:Y:S01]  /*121c0*/  IMAD.MOV.U32 R50, RZ, RZ, R22 ;  /* 0x000000ffff327224 */ /* 0x000fe200078e0016 */
[--C-:B------:R-:W-:Y:S01]  /*121d0*/  SHF.R.U32.HI R22, RZ, 0x10, R4.reuse ;  /* 0x00000010ff167819 */ /* 0x100fe20000011604 */
[----:B------:R-:W-:Y:S01]  /*121e0*/  IMAD.MOV.U32 R102, RZ, RZ, R11 ;  /* 0x000000ffff667224 */ /* 0x000fe200078e000b */
[----:B------:R-:W-:Y:S02]  /*121f0*/  LOP3.LUT R11, R4, 0xffff, RZ, 0xc0, !PT ;  /* 0x0000ffff040b7812 */ /* 0x000fe400078ec0ff */
[----:B------:R-:W-:Y:S01]  /*12200*/  SHF.R.U32.HI R10, RZ, 0x18, R4 ;  /* 0x00000018ff0a7819 */ /* 0x000fe20000011604 */
[----:B------:R-:W-:-:S05]  /*12210*/  @!P2 HADD2 R43, -R32.H0_H0, -RZ.H0_H0 ;  /* 0xa00000ff202ba230 */ /* 0x000fca0000000900 */
[----:B------:R-:W-:Y:S02]  /*12220*/  @!P2 PRMT R32, R43, 0x5410, RZ ;  /* 0x000054102b20a816 */ /* 0x000fe400000000ff */
[----:B------:R-:W-:Y:S01]  /*12230*/  MOV R43, R9 ;  /* 0x00000009002b7202 */ /* 0x000fe20000000f00 */
[----:B------:R-:W-:-:S05]  /*12240*/  @!P5 HADD2 R39, -R30.H0_H0, -RZ.H0_H0 ;  /* 0xa00000ff1e27d230 */ /* 0x000fca0000000900 */
[----:B------:R-:W-:Y:S01]  /*12250*/  @!P5 PRMT R30, R39, 0x5410, RZ ;  /* 0x00005410271ed816 */ /* 0x000fe200000000ff */
[----:B------:R-:W-:Y:S01]  /*12260*/  IMAD.MOV.U32 R39, RZ, RZ, R130 ;  /* 0x000000ffff277224 */ /* 0x000fe200078e0082 */
[----:B------:R-:W-:Y:S01]  /*12270*/  MOV R130, R103 ;  /* 0x0000006700827202 */ /* 0x000fe20000000f00 */
[----:B------:R-:W-:Y:S02]  /*12280*/  IMAD.MOV.U32 R103, RZ, RZ, R87 ;  /* 0x000000ffff677224 */ /* 0x000fe400078e0057 */
[----:B------:R-:W-:Y:S02]  /*12290*/  IMAD.MOV.U32 R87, RZ, RZ, R55 ;  /* 0x000000ffff577224 */ /* 0x000fe400078e0037 */
[----:B------:R-:W-:Y:S01]  /*122a0*/  IMAD.MOV.U32 R55, RZ, RZ, R239 ;  /* 0x000000ffff377224 */ /* 0x000fe200078e00ef */
[----:B------:R-:W-:Y:S01]  /*122b0*/  PRMT R26, R29, 0x7632, R26 ;  /* 0x000076321d1a7816 */ /* 0x000fe2000000001a */
[----:B------:R1:W-:Y:S01]  /*122c0*/  MUFU.EX2 R239, R96 ;  /* 0x0000006000ef7308 */ /* 0x0003e20000000800 */
[----:B------:R-:W-:-:S07]  /*122d0*/  ISETP.GE.U32.AND P5, PT, R218, R10, PT ;  /* 0x0000000ada00720c */ /* 0x000fce0003fa6070 */
[----:B------:R-:W-:Y:S01]  /*122e0*/  MUFU.EX2 R10, R101 ;  /* 0x00000065000a7308 */ /* 0x000fe20000000800 */
[----:B-1----:R-:W-:Y:S02]  /*122f0*/  IMAD.MOV.U32 R96, RZ, RZ, R69 ;  /* 0x000000ffff607224 */ /* 0x002fe400078e0045 */
[----:B------:R-:W-:Y:S02]  /*12300*/  IMAD.MOV.U32 R69, RZ, RZ, R103 ;  /* 0x000000ffff457224 */ /* 0x000fe400078e0067 */
[----:B------:R-:W-:Y:S02]  /*12310*/  IMAD.MOV.U32 R42, RZ, RZ, R119 ;  /* 0x000000ffff2a7224 */ /* 0x000fe400078e0077 */
[----:B------:R-:W-:Y:S01]  /*12320*/  IMAD.MOV.U32 R119, RZ, RZ, R21 ;  /* 0x000000ffff777224 */ /* 0x000fe200078e0015 */
[----:B--2---:R-:W-:Y:S02]  /*12330*/  LOP3.LUT R3, R3, R249, R6, 0x96, !PT ;  /* 0x000000f903037212 */ /* 0x004fe400078e9606 */
[----:B---3--:R-:W-:-:S03]  /*12340*/  LOP3.LUT R0, R45, R207, R36, 0x96, !PT ;  /* 0x000000cf2d007212 */ /* 0x008fc600078e9624 */
[----:B------:R-:W-:-:S04]  /*12350*/  IMAD.WIDE.U32 R4, R3, -0x326172a9, RZ ;  /* 0xcd9e8d5703047825 */ /* 0x000fc800078e00ff */
[----:B------:R-:W-:-:S05]  /*12360*/  IMAD.WIDE.U32 R6, R0, -0x2daee0ad, RZ ;  /* 0xd2511f5300067825 */ /* 0x000fca00078e00ff */
[----:B------:R-:W-:Y:S02]  /*12370*/  LOP3.LUT R0, R7, R248, R2, 0x96, !PT ;  /* 0x000000f807007212 */ /* 0x000fe400078e9602 */
[----:B------:R-:W-:-:S05]  /*12380*/  LOP3.LUT R2, R5, R252, R44, 0x96, !PT ;  /* 0x000000fc05027212 */ /* 0x000fca00078e962c */
        /* <DEDUP_REMOVED lines=9> */
[----:B------:R-:W-:-:S03]  /*12420*/  IMAD.WIDE.U32 R2, R2, -0x326172a9, RZ ;  /* 0xcd9e8d5702027825 */ /* 0x000fc600078e00ff */
[----:B------:R-:W-:-:S04]  /*12430*/  LOP3.LUT R0, R2, 0xff, RZ, 0xc0, !PT ;  /* 0x000000ff02007812 */ /* 0x000fc800078ec0ff */
[----:B------:R-:W-:Y:S02]  /*12440*/  ISETP.GE.U32.AND P2, PT, R218, R0, PT ;  /* 0x00000000da00720c */ /* 0x000fe40003f46070 */
[----:B------:R-:W-:Y:S01]  /*12450*/  SHF.R.U32.HI R0, RZ, 0x8, R11 ;  /* 0x00000008ff007819 */ /* 0x000fe2000001160b */
[----:B------:R-:W-:-:S03]  /*12460*/  IMAD.MOV.U32 R44, RZ, RZ, R118 ;  /* 0x000000ffff2c7224 */ /* 0x000fc600078e0076 */
[----:B------:R-:W-:Y:S01]  /*12470*/  LOP3.LUT R0, R0, 0xffff, RZ, 0xc0, !PT ;  /* 0x0000ffff00007812 */ /* 0x000fe200078ec0ff */
[----:B------:R-:W-:Y:S02]  /*12480*/  IMAD.MOV.U32 R118, RZ, RZ, R86 ;  /* 0x000000ffff767224 */ /* 0x000fe400078e0056 */
[--C-:B------:R-:W-:Y:S01]  /*12490*/  FADD.FTZ R7, R23, R27.reuse ;  /* 0x0000001b17077221 */ /* 0x100fe20000010000 */
[----:B------:R-:W-:Y:S01]  /*124a0*/  IMAD.MOV.U32 R86, RZ, RZ, R20 ;  /* 0x000000ffff567224 */ /* 0x000fe200078e0014 */
[----:B------:R-:W-:Y:S02]  /*124b0*/  LOP3.LUT R4, R3, R250, R4, 0x96, !PT ;  /* 0x000000fa03047212 */ /* 0x000fe400078e9604 */
[----:B------:R-:W-:Y:S02]  /*124c0*/  PRMT R27, R29, 0x7610, R27 ;  /* 0x000076101d1b7816 */ /* 0x000fe4000000001b */
[----:B------:R-:W-:Y:S02]  /*124d0*/  LOP3.LUT R3, R2, 0xffff, RZ, 0xc0, !PT ;  /* 0x0000ffff02037812 */ /* 0x000fe400078ec0ff */
[----:B------:R-:W-:-:S02]  /*124e0*/  SHF.R.U32.HI R20, RZ, 0x10, R2 ;  /* 0x00000010ff147819 */ /* 0x000fc40000011602 */
[C---:B------:R-:W-:Y:S02]  /*124f0*/  ISETP.GE.U32.AND P4, PT, R218.reuse, R0, PT ;  /* 0x00000000da00720c */ /* 0x040fe40003f86070 */
[----:B------:R-:W-:Y:S01]  /*12500*/  SHF.R.U32.HI R2, RZ, 0x18, R2 ;  /* 0x00000018ff027819 */ /* 0x000fe20000011602 */
[----:B------:R1:W2:Y:S01]  /*12510*/  MUFU.EX2 R0, R84 ;  /* 0x0000005400007308 */ /* 0x0002a20000000800 */
[----:B------:R-:W-:Y:S02]  /*12520*/  @!P6 HADD2 R47, -R27.H0_H0, -RZ.H0_H0 ;  /* 0xa00000ff1b2fe230 */ /* 0x000fe40000000900 */
[----:B------:R-:W-:Y:S01]  /*12530*/  ISETP.GE.U32.AND P3, PT, R218, R2, PT ;  /* 0x00000002da00720c */ /* 0x000fe20003f66070 */
[----:B------:R-:W-:Y:S01]  /*12540*/  IMAD.MOV.U32 R23, RZ, RZ, R130 ;  /* 0x000000ffff177224 */ /* 0x000fe200078e0082 */
[----:B------:R-:W-:Y:S02]  /*12550*/  LOP3.LUT R2, R22, 0xff, RZ, 0xc0, !PT ;  /* 0x000000ff16027812 */ /* 0x000fe400078ec0ff */
[----:B------:R-:W-:-:S02]  /*12560*/  PRMT R130, R27, 0x5410, R26 ;  /* 0x000054101b827816 */ /* 0x000fc4000000001a */
[----:B------:R-:W-:Y:S01]  /*12570*/  @!P6 PRMT R27, R47, 0x5410, RZ ;  /* 0x000054102f1be816 */ /* 0x000fe200000000ff */
[----:B-1----:R-:W-:Y:S02]  /*12580*/  IMAD.MOV.U32 R84, RZ, RZ, R55 ;  /* 0x000000ffff547224 */ /* 0x002fe400078e0037 */
[----:B------:R-:W-:Y:S02]  /*12590*/  IMAD.MOV.U32 R55, RZ, RZ, R238 ;  /* 0x000000ffff377224 */ /* 0x000fe400078e00ee */
[----:B------:R-:W1:Y:S01]  /*125a0*/  MUFU.EX2 R238, R97 ;  /* 0x0000006100ee7308 */ /* 0x000e620000000800 */
[----:B------:R-:W-:Y:S02]  /*125b0*/  ISETP.GE.U32.AND P6, PT, R218, R2, PT ;  /* 0x00000002da00720c */ /* 0x000fe40003fc6070 */
[----:B------:R-:W-:Y:S01]  /*125c0*/  SHF.R.U32.HI R2, RZ, 0x8, R3 ;  /* 0x00000008ff027819 */ /* 0x000fe20000011603 */
[----:B------:R-:W-:-:S03]  /*125d0*/  @!P4 HADD2 R46, -R26.H0_H0, -RZ.H0_H0 ;  /* 0xa00000ff1a2ec230 */ /* 0x000fc60000000900 */
[----:B------:R-:W-:Y:S02]  /*125e0*/  LOP3.LUT R2, R2, 0xffff, RZ, 0xc0, !PT ;  /* 0x0000ffff02027812 */ /* 0x000fe400078ec0ff */
[----:B------:R-:W-:Y:S01]  /*125f0*/  @!P4 PRMT R26, R46, 0x5410, RZ ;  /* 0x000054102e1ac816 */ /* 0x000fe200000000ff */
[----:B--2---:R-:W-:Y:S01]  /*12600*/  FADD.FTZ R11, R0, R28 ;  /* 0x0000001c000b7221 */ /* 0x004fe20000010000 */
[----:B------:R-:W-:Y:S02]  /*12610*/  ISETP.GE.U32.AND P4, PT, R218, R2, PT ;  /* 0x00000002da00720c */ /* 0x000fe40003f86070 */
[----:B------:R-:W-:Y:S02]  /*12620*/  F2FP.F16.F32.PACK_AB R2, R0, R24 ;  /* 0x000000180002723e */ /* 0x000fe400000000ff */
[----:B-1----:R-:W-:-:S04]  /*12630*/  F2FP.F16.F32.PACK_AB R0, R238, R239 ;  /* 0x000000efee00723e */ /* 0x002fc800000000ff */
[C---:B------:R-:W-:Y:S01]  /*12640*/  PRMT R29, R0.reuse, 0x7610, R29 ;  /* 0x00007610001d7816 */ /* 0x040fe2000000001d */
[----:B------:R-:W1:Y:S01]  /*12650*/  MUFU.EX2 R9, R100 ;  /* 0x0000006400097308 */ /* 0x000e620000000800 */
[----:B------:R-:W-:-:S03]  /*12660*/  PRMT R28, R0, 0x7632, R28 ;  /* 0x00007632001c7816 */ /* 0x000fc6000000001c */
[----:B------:R-:W-:Y:S01]  /*12670*/  @!P6 HADD2 R51, -R29.H0_H0, -RZ.H0_H0 ;  /* 0xa00000ff1d33e230 */ /* 0x000fe20000000900 */
[----:B------:R-:W-:Y:S02]  /*12680*/  LOP3.LUT R0, R4, 0xff, RZ, 0xc0, !PT ;  /* 0x000000ff04007812 */ /* 0x000fe400078ec0ff */
[----:B------:R-:W-:Y:S02]  /*12690*/  PRMT R103, R29, 0x5410, R28 ;  /* 0x000054101d677816 */ /* 0x000fe4000000001c */
[----:B------:R-:W-:Y:S02]  /*126a0*/  @!P6 PRMT R29, R51, 0x5410, RZ ;  /* 0x00005410331de816 */ /* 0x000fe400000000ff */
[----:B------:R-:W-:Y:S02]  /*126b0*/  ISETP.GE.U32.AND P6, PT, R218, R0, PT ;  /* 0x00000000da00720c */ /* 0x000fe40003fc6070 */
[----:B------:R-:W-:Y:S01]  /*126c0*/  LOP3.LUT R0, R4, 0xffff, RZ, 0xc0, !PT ;  /* 0x0000ffff04007812 */ /* 0x000fe200078ec0ff */
[----:B------:R-:W-:Y:S01]  /*126d0*/  @!P5 HADD2 R54, -R28.H0_H0, -RZ.H0_H0 ;  /* 0xa00000ff1c36d230 */ /* 0x000fe20000000900 */
[----:B------:R-:W-:-:S02]  /*126e0*/  LOP3.LUT R21, R5, R82, R6, 0x96, !PT ;  /* 0x0000005205157212 */ /* 0x000fc400078e9606 */
[----:B------:R-:W-:Y:S02]  /*126f0*/  SHF.R.U32.HI R0, RZ, 0x8, R0 ;  /* 0x00000008ff007819 */ /* 0x000fe40000011600 */
[----:B------:R-:W-:Y:S01]  /*12700*/  PRMT R6, R2, 0x7610, R6 ;  /* 0x0000761002067816 */ /* 0x000fe20000000006 */
[----:B------:R-:W-:Y:S01]  /*12710*/  FADD.FTZ R22, R68, R7 ;  /* 0x0000000744167221 */ /* 0x000fe20000010000 */
[----:B------:R-:W-:Y:S02]  /*12720*/  LOP3.LUT R0, R0, 0xffff, RZ, 0xc0, !PT ;  /* 0x0000ffff00007812 */ /* 0x000fe400078ec0ff */
[----:B-1----:R-:W-:Y:S01]  /*12730*/  F2FP.F16.F32.PACK_AB R7, R10, R9 ;  /* 0x000000090a07723e */ /* 0x002fe200000000ff */
[----:B------:R-:W-:Y:S01]  /*12740*/  @!P6 HADD2 R57, -R6.H0_H0, -RZ.H0_H0 ;  /* 0xa00000ff0639e230 */ /* 0x000fe20000000900 */
[----:B------:R-:W-:Y:S02]  /*12750*/  @!P5 PRMT R28, R54, 0x5410, RZ ;  /* 0x00005410361cd816 */ /* 0x000fe400000000ff */
[----:B------:R-:W-:Y:S01]  /*12760*/  PRMT R5, R2, 0x7632, R5 ;  /* 0x0000763202057816 */ /* 0x000fe20000000005 */
[----:B------:R-:W-:Y:S01]  /*12770*/  IMAD.WIDE.U32 R2, R21, -0x2daee0ad, RZ ;  /* 0xd2511f5315027825 */ /* 0x000fe200078e00ff */
[----:B------:R-:W-:-:S02]  /*12780*/  ISETP.GE.U32.AND P5, PT, R218, R0, PT ;  /* 0x00000000da00720c */ /* 0x000fc40003fa6070 */
[----:B------:R-:W-:Y:S02]  /*12790*/  LOP3.LUT R0, R20, 0xff, RZ, 0xc0, !PT ;  /* 0x000000ff14007812 */ /* 0x000fe400078ec0ff */
[----:B------:R-:W-:Y:S02]  /*127a0*/  PRMT R21, R7, 0x7610, R21 ;  /* 0x0000761007157816 */ /* 0x000fe40000000015 */
[----:B------:R-:W-:Y:S02]  /*127b0*/  MOV R101, R55 ;  /* 0x0000003700657202 */ /* 0x000fe40000000f00 */
[----:B------:R-:W-:Y:S02]  /*127c0*/  PRMT R55, R6, 0x5410, R5 ;  /* 0x0000541006377816 */ /* 0x000fe40000000005 */
[----:B------:R-:W-:Y:S01]  /*127d0*/  @!P6 PRMT R6, R57, 0x5410, RZ ;  /* 0x000054103906e816 */ /* 0x000fe200000000ff */
[----:B------:R-:W-:Y:S01]  /*127e0*/  IMAD.MOV.U32 R100, RZ, RZ, R23 ;  /* 0x000000ffff647224 */ /* 0x000fe200078e0017 */
[----:B------:R-:W-:Y:S01]  /*127f0*/  ISETP.GE.U32.AND P6, PT, R218, R0, PT ;  /* 0x00000000da00720c */ /* 0x000fe20003fc6070 */
[----:B------:R-:W-:Y:S01]  /*12800*/  @!P2 HADD2 R59, -R21.H0_H0, -RZ.H0_H0 ;  /* 0xa00000ff153ba230 */ /* 0x000fe20000000900 */
[----:B------:R-:W-:-:S02]  /*12810*/  LOP3.LUT R0, R3, R247, R8, 0x96, !PT ;  /* 0x000000f703007212 */ /* 0x000fc400078e9608 */
[----:B------:R-:W-:Y:S02]  /*12820*/  PRMT R7, R7, 0x7632, R7 ;  /* 0x0000763207077816 */ /* 0x000fe40000000007 */
[C---:B------:R-:W-:Y:S02]  /*12830*/  LOP3.LUT R8, R2.reuse, 0xff, RZ, 0xc0, !PT ;  /* 0x000000ff02087812 */ /* 0x040fe400078ec0ff */
[----:B------:R-:W-:Y:S02]  /*12840*/  LOP3.LUT R3, R2, 0xffff, RZ, 0xc0, !PT ;  /* 0x0000ffff02037812 */ /* 0x000fe400078ec0ff */
[--C-:B------:R-:W-:Y:S02]  /*12850*/  SHF.R.U32.HI R23, RZ, 0x10, R2.reuse ;  /* 0x00000010ff177819 */ /* 0x100fe40000011602 */
[----:B------:R-:W-:Y:S02]  /*12860*/  SHF.R.U32.HI R2, RZ, 0x18, R2 ;  /* 0x00000018ff027819 */ /* 0x000fe40000011602 */
[----:B------:R-:W-:-:S02]  /*12870*/  PRMT R54, R21, 0x5410, R7 ;  /* 0x0000541015367816 */ /* 0x000fc40000000007 */
[----:B------:R-:W-:Y:S02]  /*12880*/  @!P2 PRMT R21, R59, 0x5410, RZ ;  /* 0x000054103b15a816 */ /* 0x000fe400000000ff */
[----:B------:R-:W-:Y:S01]  /*12890*/  ISETP.GE.U32.AND P2, PT, R218, R2, PT ;  /* 0x00000002da00720c */ /* 0x000fe20003f46070 */
[----:B------:R-:W-:Y:S01]  /*128a0*/  @!P5 HADD2 R58, -R5.H0_H0, -RZ.H0_H0 ;  /* 0xa00000ff053ad230 */ /* 0x000fe20000000900 */
[----:B------:R-:W-:Y:S01]  /*128b0*/  SHF.R.U32.HI R2, RZ, 0x8, R3 ;  /* 0x00000008ff027819 */ /* 0x000fe20000011603 */
[----:B------:R-:W-:Y:S01]  /*128c0*/  @!P4 HADD2 R60, -R7.H0_H0, -RZ.H0_H0 ;  /* 0xa00000ff073cc230 */ /* 0x000fe20000000900 */
[----:B------:R-:W-:Y:S01]  /*128d0*/  MOV R97, R39 ;  /* 0x0000002700617202 */ /* 0x000fe20000000f00 */
[----:B------:R-:W-:Y:S01]  /*128e0*/  IMAD.MOV.U32 R39, RZ, RZ, R220 ;  /* 0x000000ffff277224 */ /* 0x000fe200078e00dc */
[----:B------:R-:W-:Y:S01]  /*128f0*/  LOP3.LUT R3, R2, 0xffff, RZ, 0xc0, !PT ;  /* 0x0000ffff02037812 */ /* 0x000fe200078ec0ff */
[----:B------:R-:W-:Y:S01]  /*12900*/  MUFU.EX2 R220, R116 ;  /* 0x0000007400dc7308 */ /* 0x000fe20000000800 */
[----:B------:R-:W-:-:S02]  /*12910*/  @!P5 PRMT R5, R58, 0x5410, RZ ;  /* 0x000054103a05d816 */ /* 0x000fc400000000ff */
[----:B------:R-:W-:Y:S02]  /*12920*/  ISETP.GE.U32.AND P5, PT, R218, R8, PT ;  /* 0x00000008da00720c */ /* 0x000fe40003fa6070 */
[----:B------:R-:W-:-:S03]  /*12930*/  PRMT R8, R85, 0x7632, R8 ;  /* 0x0000763255087816 */ /* 0x000fc60000000008 */
[----:B------:R-:W1:Y:S01]  /*12940*/  MUFU.EX2 R2, R117 ;  /* 0x0000007500027308 */ /* 0x000e620000000800 */
[----:B------:R-:W-:Y:S01]  /*12950*/  @!P4 PRMT R7, R60, 0x5410, RZ ;  /* 0x000054103c07c816 */ /* 0x000fe200000000ff */
[----:B------:R-:W-:Y:S01]  /*12960*/  FADD.FTZ R20, R9, R11 ;  /* 0x0000000b09147221 */ /* 0x000fe20000010000 */
[----:B------:R-:W-:Y:S02]  /*12970*/  ISETP.GE.U32.AND P4, PT, R218, R3, PT ;  /* 0x00000003da00720c */ /* 0x000fe40003f86070 */
[C---:B------:R-:W-:Y:S02]  /*12980*/  LOP3.LUT R3, R0.reuse, 0xffff, RZ, 0xc0, !PT ;  /* 0x0000ffff00037812 */ /* 0x040fe400078ec0ff */
[----:B------:R-:W-:Y:S01]  /*12990*/  PRMT R9, R85, 0x7610, R9 ;  /* 0x0000761055097816 */ /* 0x000fe20000000009 */
[----:B------:R-:W-:Y:S01]  /*129a0*/  @!P3 HADD2 R61, -R8.H0_H0, -RZ.H0_H0 ;  /* 0xa00000ff083db230 */ /* 0x000fe20000000900 */
[----:B------:R-:W-:Y:S02]  /*129b0*/  SHF.R.U32.HI R3, RZ, 0x8, R3 ;  /* 0x00000008ff037819 */ /* 0x000fe40000011603 */
[----:B------:R-:W-:Y:S01]  /*129c0*/  LOP3.LUT R11, R0, 0xff, RZ, 0xc0, !PT ;  /* 0x000000ff000b7812 */ /* 0x000fe200078ec0ff */
[----:B------:R-:W-:Y:S01]  /*129d0*/  @!P6 HADD2 R62, -R9.H0_H0, -RZ.H0_H0 ;  /* 0xa00000ff093ee230 */ /* 0x000fe20000000900 */
[----:B------:R-:W-:-:S02]  /*129e0*/  PRMT R51, R9, 0x5410, R8 ;  /* 0x0000541009337816 */ /* 0x000fc40000000008 */
[----:B------:R-:W-:Y:S02]  /*129f0*/  @!P3 PRMT R8, R61, 0x5410, RZ ;  /* 0x000054103d08b816 */ /* 0x000fe400000000ff */
[----:B------:R-:W-:Y:S01]  /*12a00*/  LOP3.LUT R3, R3, 0xffff, RZ, 0xc0, !PT ;  /* 0x0000ffff03037812 */ /* 0x000fe200078ec0ff */
[----:B------:R-:W-:Y:S01]  /*12a10*/  IMAD.MOV.U32 R58, RZ, RZ, R160 ;  /* 0x000000ffff3a7224 */ /* 0x000fe200078e00a0 */
[----:B------:R-:W-:Y:S01]  /*12a20*/  ISETP.GE.U32.AND P3, PT, R218, R11, PT ;  /* 0x0000000bda00720c */ /* 0x000fe20003f66070 */
[----:B------:R-:W-:Y:S01]  /*12a30*/  IMAD.MOV.U32 R85, RZ, RZ, R221 ;  /* 0x000000ffff557224 */ /* 0x000fe200078e00dd */
[----:B------:R-:W-:Y:S01]  /*12a40*/  MOV R160, R213 ;  /* 0x000000d500a07202 */ /* 0x000fe20000000f00 */
[----:B------:R-:W-:Y:S01]  /*12a50*/  MUFU.EX2 R221, R129 ;  /* 0x0000008100dd7308 */ /* 0x000fe20000000800 */
[----:B------:R-:W-:Y:S02]  /*12a60*/  @!P6 PRMT R9, R62, 0x5410, RZ ;  /* 0x000054103e09e816 */ /* 0x000fe400000000ff */
[----:B------:R-:W-:-:S02]  /*12a70*/  ISETP.GE.U32.AND P6, PT, R218, R3, PT ;  /* 0x00000003da00720c */ /* 0x000fc40003fc6070 */
[----:B-1----:R-:W-:-:S03]  /*12a80*/  F2FP.F16.F32.PACK_AB R3, R220, R2 ;  /* 0x00000002dc03723e */ /* 0x002fc600000000ff */
[----:B------:R-:W1:Y:S01]  /*12a90*/  MUFU.EX2 R213, R128 ;  /* 0x0000008000d57308 */ /* 0x000e620000000800 */
[----:B------:R-:W-:Y:S01]  /*12aa0*/  FADD.FTZ R11, R25, R22 ;  /* 0x00000016190b7221 */ /* 0x000fe20000010000 */
[C---:B------:R-:W-:Y:S02]  /*12ab0*/  PRMT R25, R3.reuse, 0x7610, R25 ;  /* 0x0000761003197816 */ /* 0x040fe40000000019 */
[----:B------:R-:W-:Y:S01]  /*12ac0*/  PRMT R24, R3, 0x7632, R24 ;  /* 0x0000763203187816 */ /* 0x000fe20000000018 */
[----:B------:R-:W-:Y:S02]  /*12ad0*/  IMAD.MOV.U32 R47, RZ, RZ, R42 ;  /* 0x000000ffff2f7224 */ /* 0x000fe400078e002a */
[----:B------:R-:W-:Y:S01]  /*12ae0*/  @!P3 HADD2 R63, -R25.H0_H0, -RZ.H0_H0 ;  /* 0xa00000ff193fb230 */ /* 0x000fe20000000900 */
[----:B------:R-:W-:Y:S01]  /*12af0*/  LOP3.LUT R3, R23, 0xff, RZ, 0xc0, !PT ;  /* 0x000000ff17037812 */ /* 0x000fe200078ec0ff */
[----:B------:R-:W-:Y:S01]  /*12b00*/  IMAD.MOV.U32 R42, RZ, RZ, R80 ;  /* 0x000000ffff2a7224 */ /* 0x000fe200078e0050 */
[----:B------:R-:W-:-:S02]  /*12b10*/  PRMT R80, R25, 0x5410, R24 ;  /* 0x0000541019507816 */ /* 0x000fc40000000018 */
[----:B------:R-:W-:Y:S02]  /*12b20*/  @!P3 PRMT R25, R63, 0x5410, RZ ;  /* 0x000054103f19b816 */ /* 0x000fe400000000ff */
[----:B------:R-:W-:Y:S02]  /*12b30*/  ISETP.GE.U32.AND P3, PT, R218, R3, PT ;  /* 0x00000003da00720c */ /* 0x000fe40003f66070 */
[----:B-1----:R-:W-:-:S04]  /*12b40*/  F2FP.F16.F32.PACK_AB R3, R221, R213 ;  /* 0x000000d5dd03723e */ /* 0x002fc800000000ff */
[C---:B------:R-:W-:Y:S02]  /*12b50*/  PRMT R23, R3.reuse, 0x7610, R23 ;  /* 0x0000761003177816 */ /* 0x040fe40000000017 */
[----:B------:R-:W-:Y:S02]  /*12b60*/  PRMT R22, R3, 0x7632, R22 ;  /* 0x0000763203167816 */ /* 0x000fe40000000016 */
[----:B------:R1:W2:Y:S01]  /*12b70*/  MUFU.EX2 R3, R138 ;  /* 0x0000008a00037308 */ /* 0x0002a20000000800 */
[----:B------:R-:W-:Y:S02]  /*12b80*/  IMAD.MOV.U32 R117, RZ, RZ, R251 ;  /* 0x000000ffff757224 */ /* 0x000fe400078e00fb */
[----:B------:R-:W-:Y:S02]  /*12b90*/  IMAD.MOV.U32 R68, RZ, RZ, R84 ;  /* 0x000000ffff447224 */ /* 0x000fe400078e0054 */
[----:B------:R-:W-:Y:S01]  /*12ba0*/  IMAD.MOV.U32 R61, RZ, RZ, R243 ;  /* 0x000000ffff3d7224 */ /* 0x000fe200078e00f3 */
[----:B-1----:R-:W-:Y:S01]  /*12bb0*/  MOV R138, R117 ;  /* 0x00000075008a7202 */ /* 0x002fe20000000f00 */
[----:B------:R-:W-:-:S02]  /*12bc0*/  IMAD.MOV.U32 R117, RZ, RZ, R85 ;  /* 0x000000ffff757224 */ /* 0x000fc400078e0055 */
[----:B------:R-:W-:Y:S02]  /*12bd0*/  IMAD.MOV.U32 R85, RZ, RZ, R58 ;  /* 0x000000ffff557224 */ /* 0x000fe400078e003a */
[----:B------:R-:W-:Y:S02]  /*12be0*/  IMAD.MOV.U32 R58, RZ, RZ, R68 ;  /* 0x000000ffff3a7224 */ /* 0x000fe400078e0044 */
[----:B--2---:R-:W-:Y:S01]  /*12bf0*/  FADD.FTZ R243, R3, R136 ;  /* 0x0000008803f37221 */ /* 0x004fe20000010000 */
[----:B------:R-:W-:Y:S02]  /*12c00*/  IMAD.MOV.U32 R68, RZ, RZ, R205 ;  /* 0x000000ffff447224 */ /* 0x000fe400078e00cd */
[----:B------:R-:W2:Y:S04]  /*12c10*/  LDL.LU R205, [R1+0x1a8] ;  /* 0x0001a80001cd7983 */ /* 0x000ea80000300800 */
[----:B------:R-:W3:Y:S01]  /*12c20*/  LDL R136, [R1+0xd4] ;  /* 0x0000d40001887983 */ /* 0x000ee20000100800 */
[----:B------:R-:W-:-:S02]  /*12c30*/  IMAD.MOV.U32 R84, RZ, RZ, R43 ;  /* 0x000000ffff547224 */ /* 0x000fc400078e002b */
[----:B------:R-:W-:Y:S02]  /*12c40*/  @!P4 HADD2 R72, -R22.H0_H0, -RZ.H0_H0 ;  /* 0xa00000ff1648c230 */ /* 0x000fe40000000900 */
[----:B------:R-:W-:Y:S02]  /*12c50*/  IMAD.MOV.U32 R43, RZ, RZ, R45 ;  /* 0x000000ffff2b7224 */ /* 0x000fe400078e002d */
[----:B------:R-:W-:Y:S02]  /*12c60*/  IMAD.MOV.U32 R45, RZ, RZ, R50 ;  /* 0x000000ffff2d7224 */ /* 0x000fe400078e0032 */
[----:B------:R-:W-:Y:S02]  /*12c70*/  IMAD.MOV.U32 R50, RZ, RZ, R102 ;  /* 0x000000ffff327224 */ /* 0x000fe400078e0066 */
[----:B------:R-:W-:Y:S02]  /*12c80*/  IMAD.MOV.U32 R46, RZ, RZ, R96 ;  /* 0x000000ffff2e7224 */ /* 0x000fe400078e0060 */
[----:B------:R-:W-:Y:S01]  /*12c90*/  IMAD.MOV.U32 R102, RZ, RZ, R67 ;  /* 0x000000ffff667224 */ /* 0x000fe200078e0043 */
[----:B------:R-:W-:Y:S01]  /*12ca0*/  PRMT R67, R23, 0x5410, R22 ;  /* 0x0000541017437816 */ /* 0x000fe20000000016 */
[----:B------:R-:W-:Y:S01]  /*12cb0*/  IMAD.MOV.U32 R59, RZ, RZ, R252 ;  /* 0x000000ffff3b7224 */ /* 0x000fe200078e00fc */
[----:B------:R-:W-:Y:S01]  /*12cc0*/  @!P4 PRMT R22, R72, 0x5410, RZ ;  /* 0x000054104816c816 */ /* 0x000fe200000000ff */
[----:B------:R-:W-:-:S02]  /*12cd0*/  IMAD.MOV.U32 R96, RZ, RZ, R44 ;  /* 0x000000ffff607224 */ /* 0x000fc400078e002c */
[----:B------:R-:W-:Y:S02]  /*12ce0*/  IMAD.MOV.U32 R57, RZ, RZ, R186 ;  /* 0x000000ffff397224 */ /* 0x000fe400078e00ba */
[----:B------:R-:W-:Y:S01]  /*12cf0*/  IMAD.MOV.U32 R44, RZ, RZ, R187 ;  /* 0x000000ffff2c7224 */ /* 0x000fe200078e00bb */
[----:B------:R-:W-:Y:S01]  /*12d00*/  MUFU.EX2 R186, R113 ;  /* 0x0000007100ba7308 */ /* 0x000fe20000000800 */
[----:B------:R-:W-:Y:S02]  /*12d10*/  IMAD.MOV.U32 R72, RZ, RZ, R117 ;  /* 0x000000ffff487224 */ /* 0x000fe400078e0075 */
[----:B------:R-:W-:Y:S01]  /*12d20*/  IMAD.MOV.U32 R117, RZ, RZ, R85 ;  /* 0x000000ffff757224 */ /* 0x000fe200078e0055 */
[----:B------:R-:W-:Y:S01]  /*12d30*/  MOV R85, R59 ;  /* 0x0000003b00557202 */ /* 0x000fe20000000f00 */
[----:B------:R-:W-:-:S03]  /*12d40*/  IMAD.MOV.U32 R59, RZ, RZ, R58 ;  /* 0x000000ffff3b7224 */ /* 0x000fc600078e003a */
[----:B------:R-:W1:Y:S01]  /*12d50*/  MUFU.EX2 R187, R112 ;  /* 0x0000007000bb7308 */ /* 0x000e620000000800 */
[----:B------:R-:W-:Y:S02]  /*12d60*/  IMAD.MOV.U32 R58, RZ, RZ, R57 ;  /* 0x000000ffff3a7224 */ /* 0x000fe400078e0039 */
[----:B------:R-:W-:Y:S01]  /*12d70*/  FADD.FTZ R10, R10, R20 ;  /* 0x000000140a0a7221 */ /* 0x000fe20000010000 */
[----:B------:R-:W-:Y:S02]  /*12d80*/  IMAD.MOV.U32 R57, RZ, RZ, R44 ;  /* 0x000000ffff397224 */ /* 0x000fe400078e002c */
[----:B------:R-:W-:Y:S02]  /*12d90*/  IMAD.MOV.U32 R44, RZ, RZ, R39 ;  /* 0x000000ffff2c7224 */ /* 0x000fe400078e0027 */
[----:B------:R-:W-:Y:S02]  /*12da0*/  IMAD.MOV.U32 R39, RZ, RZ, R185 ;  /* 0x000000ffff277224 */ /* 0x000fe400078e00b9 */
[----:B------:R-:W-:Y:S01]  /*12db0*/  @!P6 HADD2 R66, -R24.H0_H0, -RZ.H0_H0 ;  /* 0xa00000ff1842e230 */ /* 0x000fe20000000900 */
[----:B------:R-:W4:Y:S01]  /*12dc0*/  MUFU.EX2 R185, R139 ;  /* 0x0000008b00b97308 */ /* 0x000f220000000800 */
[----:B------:R-:W-:Y:S01]  /*12dd0*/  FADD.FTZ R251, R2, R10 ;  /* 0x0000000a02fb7221 */ /* 0x000fe20000010000 */
[----:B------:R-:W-:-:S02]  /*12de0*/  SHF.R.U32.HI R2, RZ, 0x18, R4 ;  /* 0x00000018ff027819 */ /* 0x000fc40000011604 */
[----:B------:R-:W-:Y:S02]  /*12df0*/  @!P6 PRMT R24, R66, 0x5410, RZ ;  /* 0x000054104218e816 */ /* 0x000fe400000000ff */
[----:B------:R-:W-:Y:S02]  /*12e00*/  ISETP.GE.U32.AND P6, PT, R218, R2, PT ;  /* 0x00000002da00720c */ /* 0x000fe40003fc6070 */
[----:B------:R-:W-:Y:S02]  /*12e10*/  SHF.R.U32.HI R2, RZ, 0x10, R4 ;  /* 0x00000010ff027819 */ /* 0x000fe40000011604 */
[----:B-1----:R-:W-:-:S04]  /*12e20*/  F2FP.F16.F32.PACK_AB R4, R186, R187 ;  /* 0x000000bbba04723e */ /* 0x002fc800000000ff */
[----:B------:R-:W-:Y:S01]  /*12e30*/  PRMT R20, R4, 0x7610, R20 ;  /* 0x0000761004147816 */ /* 0x000fe20000000014 */
[--C-:B------:R-:W-:Y:S01]  /*12e40*/  FADD.FTZ R252, R38, R11.reuse ;  /* 0x0000000b26fc7221 */ /* 0x100fe20000010000 */
[----:B------:R-:W-:Y:S02]  /*12e50*/  PRMT R11, R4, 0x7632, R11 ;  /* 0x00007632040b7816 */ /* 0x000fe4000000000b */
[----:B----4-:R-:W-:Y:S01]  /*12e60*/  F2FP.F16.F32.PACK_AB R3, R185, R3 ;  /* 0x00000003b903723e */ /* 0x010fe200000000ff */
[----:B------:R-:W-:Y:S01]  /*12e70*/  @!P3 HADD2 R73, -R20.H0_H0, -RZ.H0_H0 ;  /* 0xa00000ff1449b230 */ /* 0x000fe20000000900 */
[----:B------:R-:W-:Y:S01]  /*12e80*/  PRMT R66, R20, 0x5410, R11 ;  /* 0x0000541014427816 */ /* 0x000fe2000000000b */
[----:B------:R-:W-:Y:S01]  /*12e90*/  @!P5 HADD2 R71, -R23.H0_H0, -RZ.H0_H0 ;  /* 0xa00000ff1747d230 */ /* 0x000fe20000000900 */
[C---:B------:R-:W-:Y:S02]  /*12ea0*/  PRMT R10, R3.reuse, 0x7610, R10 ;  /* 0x00007610030a7816 */ /* 0x040fe4000000000a */
[----:B------:R-:W-:-:S02]  /*12eb0*/  PRMT R4, R3, 0x7632, R4 ;  /* 0x0000763203047816 */ /* 0x000fc40000000004 */
[----:B------:R-:W-:Y:S02]  /*12ec0*/  @!P3 PRMT R20, R73, 0x5410, RZ ;  /* 0x000054104914b816 */ /* 0x000fe400000000ff */
[----:B------:R-:W-:Y:S02]  /*12ed0*/  LOP3.LUT R2, R2, 0xff, RZ, 0xc0, !PT ;  /* 0x000000ff02027812 */ /* 0x000fe400078ec0ff */
[----:B------:R-:W-:Y:S01]  /*12ee0*/  MOV R73, R85 ;  /* 0x0000005500497202 */ /* 0x000fe20000000f00 */
[----:B------:R-:W-:Y:S01]  /*12ef0*/  IMAD.MOV.U32 R85, RZ, RZ, R44 ;  /* 0x000000ffff557224 */ /* 0x000fe200078e002c */
[----:B------:R-:W-:Y:S01]  /*12f00*/  MOV R44, R244 ;  /* 0x000000f4002c7202 */ /* 0x000fe20000000f00 */
[----:B------:R-:W-:Y:S01]  /*12f10*/  IMAD.MOV.U32 R116, RZ, RZ, R245 ;  /* 0x000000ffff747224 */ /* 0x000fe200078e00f5 */
[----:B------:R-:W-:Y:S02]  /*12f20*/  @!P5 PRMT R23, R71, 0x5410, RZ ;  /* 0x000054104717d816 */ /* 0x000fe400000000ff */
[----:B------:R-:W-:-:S02]  /*12f30*/  ISETP.GE.U32.AND P5, PT, R218, R2, PT ;  /* 0x00000002da00720c */ /* 0x000fc40003fa6070 */
[--C-:B------:R-:W-:Y:S02]  /*12f40*/  SHF.R.U32.HI R2, RZ, 0x18, R0.reuse ;  /* 0x00000018ff027819 */ /* 0x100fe40000011600 */
[----:B------:R-:W-:Y:S01]  /*12f50*/  SHF.R.U32.HI R0, RZ, 0x10, R0 ;  /* 0x00000010ff007819 */ /* 0x000fe20000011600 */
[----:B------:R-:W-:-:S03]  /*12f60*/  IMAD.MOV.U32 R62, RZ, RZ, R39 ;  /* 0x000000ffff3e7224 */ /* 0x000fc600078e0027 */
[----:B------:R-:W-:Y:S02]  /*12f70*/  LOP3.LUT R0, R0, 0xff, RZ, 0xc0, !PT ;  /* 0x000000ff00007812 */ /* 0x000fe400078ec0ff */
[C---:B------:R-:W-:Y:S02]  /*12f80*/  ISETP.GE.U32.AND P4, PT, R218.reuse, R2, PT ;  /* 0x00000002da00720c */ /* 0x040fe40003f86070 */
[----:B------:R-:W-:Y:S02]  /*12f90*/  ISETP.GE.U32.AND P3, PT, R218, R0, PT ;  /* 0x00000000da00720c */ /* 0x000fe40003f66070 */
[C---:B------:R-:W-:Y:S02]  /*12fa0*/  PRMT R2, R137.reuse, 0x7610, R2 ;  /* 0x0000761089027816 */ /* 0x040fe40000000002 */
[----:B------:R-:W-:Y:S02]  /*12fb0*/  PRMT R0, R137, 0x7632, R0 ;  /* 0x0000763289007816 */ /* 0x000fe40000000000 */
[----:B---3--:R-:W-:-:S05]  /*12fc0*/  LOP3.LUT R3, R15, R136, R172, 0x96, !PT ;  /* 0x000000880f037212 */ /* 0x008fca00078e96ac */
[----:B------:R-:W-:-:S05]  /*12fd0*/  IMAD.WIDE.U32 R244, R3, -0x326172a9, RZ ;  /* 0xcd9e8d5703f47825 */ /* 0x000fca00078e00ff */
[----:B------:R-:W-:-:S05]  /*12fe0*/  LOP3.LUT R3, R245, R207, R36, 0x96, !PT ;  /* 0x000000cff5037212 */ /* 0x000fca00078e9624 */
[----:B------:R-:W-:Y:S01]  /*12ff0*/  IMAD.WIDE.U32 R38, R3, -0x2daee0ad, RZ ;  /* 0xd2511f5303267825 */ /* 0x000fe200078e00ff */
[----:B------:R-:W-:Y:S02]  /*13000*/  LOP3.LUT R3, R35, R249, R14, 0x96, !PT ;  /* 0x000000f923037212 */ /* 0x000fe400078e960e */
[----:B------:R-:W3:Y:S04]  /*13010*/  LDL.LU.64 R14, [R1+0x1a0] ;  /* 0x0001a000010e7983 */ /* 0x000ee80000300a00 */
[----:B------:R-:W4:Y:S04]  /*13020*/  LDL R137, [R1+0x12c] ;  /* 0x00012c0001897983 */ /* 0x000f280000100800 */
[----:B------:R-:W-:Y:S04]  /*13030*/  ST.E.U16 desc[UR4][R12.64+-0x80], R49 ;  /* 0xffff80310c007985 */ /* 0x000fe8000c101504 */
[----:B------:R-:W-:Y:S01]  /*13040*/  ST.E.U16 desc[UR4][R12.64+-0x7e], R48 ;  /* 0xffff82300c007985 */ /* 0x000fe2000c101504 */
[----:B------:R-:W-:Y:S01]  /*13050*/  LOP3.LUT R39, R39, R248, R34, 0x96, !PT ;  /* 0x000000f827277212 */ /* 0x000fe200078e9622 */
[----:B------:R-:W-:-:S02]  /*13060*/  IMAD.WIDE.U32 R34, R3, -0x326172a9, RZ ;  /* 0xcd9e8d5703227825 */ /* 0x000fc400078e00ff */
[----:B------:R-:W-:Y:S04]  /*13070*/  ST.E.U16 desc[UR4][R18.64+-0x80], R53 ;  /* 0xffff803512007985 */ /* 0x000fe8000c101504 */
[----:B------:R1:W-:Y:S01]  /*13080*/  ST.E.U16 desc[UR4][R18.64+-0x7e], R52 ;  /* 0xffff823412007985 */ /* 0x0003e2000c101504 */
[----:B------:R-:W-:Y:S02]  /*13090*/  IMAD.MOV.U32 R139, RZ, RZ, R117 ;  /* 0x000000ffff8b7224 */ /* 0x000fe400078e0075 */
[----:B------:R-:W-:Y:S01]  /*130a0*/  IMAD.MOV.U32 R117, RZ, RZ, R57 ;  /* 0x000000ffff757224 */ /* 0x000fe200078e0039 */
[----:B------:R-:W-:Y:S01]  /*130b0*/  LOP3.LUT R35, R35, R73, R244, 0x96, !PT ;  /* 0x0000004923237212 */ /* 0x000fe200078e96f4 */
[----:B------:R-:W-:Y:S02]  /*130c0*/  IMAD.MOV.U32 R129, RZ, RZ, R61 ;  /* 0x000000ffff817224 */ /* 0x000fe400078e003d */
[----:B------:R-:W-:-:S02]  /*130d0*/  @!P5 HADD2 R78, -R2.H0_H0, -RZ.H0_H0 ;  /* 0xa00000ff024ed230 */ /* 0x000fc40000000900 */
[----:B------:R-:W-:Y:S01]  /*130e0*/  IMAD.MOV.U32 R61, RZ, RZ, R101 ;  /* 0x000000ffff3d7224 */ /* 0x000fe200078e0065 */
[----:B------:R-:W-:Y:S01]  /*130f0*/  MOV R113, R117 ;  /* 0x0000007500717202 */ /* 0x000fe20000000f00 */
[----:B------:R-:W-:Y:S02]  /*13100*/  IMAD.MOV.U32 R117, RZ, RZ, R100 ;  /* 0x000000ffff757224 */ /* 0x000fe400078e0064 */
[----:B------:R-:W-:Y:S02]  /*13110*/  IMAD.MOV.U32 R60, RZ, RZ, R58 ;  /* 0x000000ffff3c7224 */ /* 0x000fe400078e003a */
[----:B------:R-:W-:Y:S01]  /*13120*/  IMAD.MOV.U32 R58, RZ, RZ, R50 ;  /* 0x000000ffff3a7224 */ /* 0x000fe200078e0032 */
[----:B------:R-:W-:Y:S01]  /*13130*/  PRMT R50, R2, 0x5410, R0 ;  /* 0x0000541002327816 */ /* 0x000fe20000000000 */
[----:B-1----:R-:W-:-:S05]  /*13140*/  IMAD.WIDE.U32 R52, R39, -0x326172a9, RZ ;  /* 0xcd9e8d5727347825 */ /* 0x002fca00078e00ff */
[----:B------:R-:W-:Y:S01]  /*13150*/  LOP3.LUT R3, R53, R72, R34, 0x96, !PT ;  /* 0x0000004835037212 */ /* 0x000fe200078e9622 */
[----:B----4-:R-:W-:Y:S02]  /*13160*/  IMAD.WIDE.U32 R48, R137, -0x326172a9, RZ ;  /* 0xcd9e8d5789307825 */ /* 0x010fe400078e00ff */
[----:B------:R-:W4:Y:S02]  /*13170*/  LDL R137, [R1+0xdc] ;  /* 0x0000dc0001897983 */ /* 0x000f240000100800 */
[----:B------:R-:W-:-:S04]  /*13180*/  IMAD.WIDE.U32 R34, R35, -0x2daee0ad, RZ ;  /* 0xd2511f5323227825 */ /* 0x000fc800078e00ff */
[----:B------:R-:W-:-:S04]  /*13190*/  IMAD.WIDE.U32 R100, R3, -0x2daee0ad, RZ ;  /* 0xd2511f5303647825 */ /* 0x000fc800078e00ff */
[----:B------:R-:W-:Y:S01]  /*131a0*/  @!P6 HADD2 R77, -R0.H0_H0, -RZ.H0_H0 ;  /* 0xa00000ff004de230 */ /* 0x000fe20000000900 */
[----:B------:R-:W-:Y:S01]  /*131b0*/  @!P5 PRMT R2, R78, 0x5410, RZ ;  /* 0x000054104e02d816 */ /* 0x000fe200000000ff */
[----:B------:R1:W-:Y:S01]  /*131c0*/  ST.E.U16 desc[UR4][R16.64+-0x80], R6 ;  /* 0xffff800610007985 */ /* 0x0003e2000c101504 */
[----:B------:R-:W-:Y:S01]  /*131d0*/  LOP3.LUT R3, R101, R138, R34, 0x96, !PT ;  /* 0x0000008a65037212 */ /* 0x000fe200078e9622 */
[----:B------:R-:W-:Y:S02]  /*131e0*/  IMAD.MOV.U32 R71, RZ, RZ, R116 ;  /* 0x000000ffff477224 */ /* 0x000fe400078e0074 */
[----:B------:R-:W-:Y:S01]  /*131f0*/  ST.E.U16 desc[UR4][R16.64+-0x7e], R5 ;  /* 0xffff820510007985 */ /* 0x000fe2000c101504 */
[----:B------:R-:W-:Y:S01]  /*13200*/  IMAD.MOV.U32 R112, RZ, RZ, R85 ;  /* 0x000000ffff707224 */ /* 0x000fe200078e0055 */
[----:B------:R-:W-:Y:S01]  /*13210*/  @!P6 PRMT R0, R77, 0x5410, RZ ;  /* 0x000054104d00e816 */ /* 0x000fe200000000ff */
[----:B------:R-:W-:Y:S01]  /*13220*/  IMAD.MOV.U32 R116, RZ, RZ, R59 ;  /* 0x000000ffff747224 */ /* 0x000fe200078e003b */
[----:B---3--:R3:W-:Y:S01]  /*13230*/  ST.E.U16 desc[UR4][R14.64+-0x80], R2 ;  /* 0xffff80020e007985 */ /* 0x0087e2000c101504 */
[----:B------:R-:W-:-:S02]  /*13240*/  IMAD.MOV.U32 R85, RZ, RZ, R46 ;  /* 0x000000ffff557224 */ /* 0x000fc400078e002e */
[----:B------:R-:W-:Y:S01]  /*13250*/  IMAD.MOV.U32 R59, RZ, RZ, R47 ;  /* 0x000000ffff3b7224 */ /* 0x000fe200078e002f */
[----:B------:R2:W-:Y:S01]  /*13260*/  ST.E.U16 desc[UR4][R14.64+-0x7e], R0 ;  /* 0xffff82000e007985 */ /* 0x0005e2000c101504 */
[----:B-1----:R-:W-:-:S05]  /*13270*/  LOP3.LUT R6, R35, R139, R38, 0x96, !PT ;  /* 0x0000008b23067212 */ /* 0x002fca00078e9626 */
[----:B------:R-:W-:-:S04]  /*13280*/  IMAD.WIDE.U32 R46, R6, -0x326172a9, RZ ;  /* 0xcd9e8d57062e7825 */ /* 0x000fc800078e00ff */
[----:B---3--:R-:W-:-:S05]  /*13290*/  IMAD.WIDE.U32 R2, R3, -0x326172a9, RZ ;  /* 0xcd9e8d5703027825 */ /* 0x008fca00078e00ff */
[----:B--2---:R-:W-:Y:S02]  /*132a0*/  LOP3.LUT R0, R3, R250, R46, 0x96, !PT ;  /* 0x000000fa03007212 */ /* 0x004fe400078e962e */
[C---:B------:R-:W-:Y:S02]  /*132b0*/  LOP3.LUT R3, R2.reuse, 0xffff, RZ, 0xc0, !PT ;  /* 0x0000ffff02037812 */ /* 0x040fe400078ec0ff */
[--C-:B------:R-:W-:Y:S02]  /*132c0*/  SHF.R.U32.HI R6, RZ, 0x10, R2.reuse ;  /* 0x00000010ff067819 */ /* 0x100fe40000011602 */
[----:B------:R-:W-:Y:S02]  /*132d0*/  LOP3.LUT R34, R2, 0xff, RZ, 0xc0, !PT ;  /* 0x000000ff02227812 */ /* 0x000fe400078ec0ff */
[----:B------:R-:W-:Y:S02]  /*132e0*/  SHF.R.U32.HI R5, RZ, 0x18, R2 ;  /* 0x00000018ff057819 */ /* 0x000fe40000011602 */
[----:B------:R-:W-:-:S02]  /*132f0*/  SHF.R.U32.HI R3, RZ, 0x8, R3 ;  /* 0x00000008ff037819 */ /* 0x000fc40000011603 */
[----:B------:R-:W-:Y:S02]  /*13300*/  LOP3.LUT R2, R6, 0xff, RZ, 0xc0, !PT ;  /* 0x000000ff06027812 */ /* 0x000fe400078ec0ff */
[----:B------:R-:W-:Y:S02]  /*13310*/  PRMT R35, R34, 0x5410, R3 ;  /* 0x0000541022237816 */ /* 0x000fe40000000003 */
[----:B------:R-:W-:Y:S02]  /*13320*/  PRMT R34, R2, 0x5410, R5 ;  /* 0x0000541002227816 */ /* 0x000fe40000000005 */
[----:B------:R-:W-:Y:S01]  /*13330*/  LOP3.LUT R2, R0, 0xffff, RZ, 0xc0, !PT ;  /* 0x0000ffff00027812 */ /* 0x000fe200078ec0ff */
[----:B------:R-:W-:-:S03]  /*13340*/  IMAD.MOV.U32 R128, RZ, RZ, R60 ;  /* 0x000000ffff807224 */ /* 0x000fc600078e003c */
[----:B------:R-:W-:Y:S02]  /*13350*/  SHF.R.U32.HI R3, RZ, 0x8, R2 ;  /* 0x00000008ff037819 */ /* 0x000fe40000011602 */
[----:B------:R-:W-:Y:S01]  /*13360*/  LOP3.LUT R2, R0, 0xff, RZ, 0xc0, !PT ;  /* 0x000000ff00027812 */ /* 0x000fe200078ec0ff */
[----:B------:R-:W-:-:S03]  /*13370*/  IMAD.MOV.U32 R60, RZ, RZ, R43 ;  /* 0x000000ffff3c7224 */ /* 0x000fc600078e002b */
[----:B------:R-:W-:Y:S02]  /*13380*/  PRMT R43, R2, 0x5410, R3 ;  /* 0x00005410022b7816 */ /* 0x000fe40000000003 */
[----:B------:R-:W-:Y:S01]  /*13390*/  SHF.R.U32.HI R3, RZ, 0x10, R0 ;  /* 0x00000010ff037819 */ /* 0x000fe20000011600 */
[----:B------:R-:W-:Y:S01]  /*133a0*/  IMAD.MOV.U32 R63, RZ, RZ, R62 ;  /* 0x000000ffff3f7224 */ /* 0x000fe200078e003e */
[----:B------:R-:W-:Y:S02]  /*133b0*/  SHF.R.U32.HI R2, RZ, 0x18, R0 ;  /* 0x00000018ff027819 */ /* 0x000fe40000011600 */
[----:B------:R-:W-:Y:S02]  /*133c0*/  LOP3.LUT R0, R3, 0xff, RZ, 0xc0, !PT ;  /* 0x000000ff03007812 */ /* 0x000fe400078ec0ff */
[----:B------:R-:W-:Y:S01]  /*133d0*/  MOV R62, R96 ;  /* 0x00000060003e7202 */ /* 0x000fe20000000f00 */
[----:B------:R-:W-:Y:S02]  /*133e0*/  IMAD.MOV.U32 R96, RZ, RZ, R45 ;  /* 0x000000ffff607224 */ /* 0x000fe400078e002d */
[----:B------:R-:W-:Y:S01]  /*133f0*/  IMAD.MOV.U32 R45, RZ, RZ, R42 ;  /* 0x000000ffff2d7224 */ /* 0x000fe200078e002a */
[----:B------:R-:W-:Y:S01]  /*13400*/  PRMT R42, R0, 0x5410, R2 ;  /* 0x00005410002a7816 */ /* 0x000fe20000000002 */
[----:B------:R-:W-:Y:S04]  /*13410*/  ST.E.U16 desc[UR4][R12.64+-0x70], R65 ;  /* 0xffff90410c007985 */ /* 0x000fe8000c101504 */
[----:B------:R-:W-:Y:S04]  /*13420*/  ST.E.U16 desc[UR4][R12.64+-0x6e], R64 ;  /* 0xffff92400c007985 */ /* 0x000fe8000c101504 */
[----:B------:R-:W-:Y:S04]  /*13430*/  ST.E.U16 desc[UR4][R18.64+-0x70], R40 ;  /* 0xffff902812007985 */ /* 0x000fe8000c101504 */
[----:B------:R-:W-:Y:S04]  /*13440*/  ST.E.U16 desc[UR4][R18.64+-0x6e], R41 ;  /* 0xffff922912007985 */ /* 0x000fe8000c101504 */
[----:B------:R1:W-:Y:S01]  /*13450*/  ST.E.U16 desc[UR4][R16.64+-0x6e], R7 ;  /* 0xffff920710007985 */ /* 0x0003e2000c101504 */
[----:B------:R-:W-:-:S03]  /*13460*/  LOP3.LUT R2, R37, R208, R48, 0x96, !PT ;  /* 0x000000d025027212 */ /* 0x000fc600078e9630 */
[----:B------:R-:W-:Y:S01]  /*13470*/  STL.64 [R1+0xa0], R48 ;  /* 0x0000a03001007387 */ /* 0x000fe20000100a00 */
[----:B----4-:R-:W-:-:S05]  /*13480*/  LOP3.LUT R0, R137, R49, RZ, 0x3c, !PT ;  /* 0x0000003189007212 */ /* 0x010fca00078e3cff */
[----:B-1----:R-:W-:-:S05]  /*13490*/  IMAD.WIDE.U32 R6, R0, -0x2daee0ad, RZ ;  /* 0xd2511f5300067825 */ /* 0x002fca00078e00ff */
[----:B------:R1:W-:Y:S01]  /*134a0*/  STL.64 [R1+0x48], R6 ;  /* 0x0000480601007387 */ /* 0x0003e20000100a00 */
[----:B------:R-:W-:-:S03]  /*134b0*/  LOP3.LUT R0, R7, R136, R172, 0x96, !PT ;  /* 0x0000008807007212 */ /* 0x000fc600078e96ac */
[----:B------:R2:W5:Y:S04]  /*134c0*/  LDL.LU.64 R172, [R1+0x198] ;  /* 0x0001980001ac7983 */ /* 0x0005680000300a00 */
[----:B------:R-:W3:Y:S01]  /*134d0*/  LDL.LU R208, [R1+0x194] ;  /* 0x0001940001d07983 */ /* 0x000ee20000300800 */
[----:B------:R-:W-:-:S05]  /*134e0*/  IMAD.WIDE.U32 R38, R0, -0x326172a9, RZ ;  /* 0xcd9e8d5700267825 */ /* 0x000fca00078e00ff */
[----:B------:R-:W-:Y:S01]  /*134f0*/  STL.64 [R1+0x40], R38 ;  /* 0x0000402601007387 */ /* 0x000fe20000100a00 */
[----:B------:R-:W-:-:S03]  /*13500*/  LOP3.LUT R5, R39, R207, R36, 0x96, !PT ;  /* 0x000000cf27057212 */ /* 0x000fc600078e9624 */
[----:B------:R-:W4:Y:S01]  /*13510*/  LDL.LU R207, [R1+0x190] ;  /* 0x0001900001cf7983 */ /* 0x000f220000300800 */
[----:B------:R-:W-:-:S03]  /*13520*/  IMAD.WIDE.U32 R2, R2, -0x2daee0ad, RZ ;  /* 0xd2511f5302027825 */ /* 0x000fc600078e00ff */
[----:B------:R-:W-:Y:S02]  /*13530*/  ST.E.U16 desc[UR4][R16.64+-0x70], R21 ;  /* 0xffff901510007985 */ /* 0x000fe4000c101504 */
[----:B------:R-:W-:Y:S02]  /*13540*/  LOP3.LUT R0, R3, R249, R6, 0x96, !PT ;  /* 0x000000f903007212 */ /* 0x000fe400078e9606 */
[----:B------:R-:W-:Y:S04]  /*13550*/  ST.E.U16 desc[UR4][R14.64+-0x70], R9 ;  /* 0xffff90090e007985 */ /* 0x000fe8000c101504 */
[----:B------:R2:W-:Y:S01]  /*13560*/  ST.E.U16 desc[UR4][R14.64+-0x6e], R8 ;  /* 0xffff92080e007985 */ /* 0x0005e2000c101504 */
[----:B-1----:R-:W-:-:S04]  /*13570*/  IMAD.WIDE.U32 R6, R0, -0x326172a9, RZ ;  /* 0xcd9e8d5700067825 */ /* 0x002fc800078e00ff */
[----:B------:R-:W-:Y:S02]  /*13580*/  @!P3 HADD2 R76, -R10.H0_H0, -RZ.H0_H0 ;  /* 0xa00000ff0a4cb230 */ /* 0x000fe40000000900 */
[----:B------:R-:W-:Y:S02]  /*13590*/  @!P4 HADD2 R75, -R4.H0_H0, -RZ.H0_H0 ;  /* 0xa00000ff044bc230 */ /* 0x000fe40000000900 */
[----:B------:R-:W-:Y:S02]  /*135a0*/  IMAD.MOV.U32 R57, RZ, RZ, R102 ;  /* 0x000000ffff397224 */ /* 0x000fe400078e0066 */
[----:B------:R-:W-:Y:S02]  /*135b0*/  @!P2 HADD2 R74, -R11.H0_H0, -RZ.H0_H0 ;  /* 0xa00000ff0b4aa230 */ /* 0x000fe40000000900 */
[----:B------:R-:W-:Y:S01]  /*135c0*/  IMAD.MOV.U32 R136, RZ, RZ, R241 ;  /* 0x000000ffff887224 */ /* 0x000fe200078e00f1 */
[----:B------:R1:W5:Y:S01]  /*135d0*/  LDL.LU R249, [R1+0x18c] ;  /* 0x00018c0001f97983 */ /* 0x0003620000300800 */
[----:B--2---:R-:W-:-:S05]  /*135e0*/  IMAD.WIDE.U32 R8, R5, -0x2daee0ad, RZ ;  /* 0xd2511f5305087825 */ /* 0x004fca00078e00ff */
[----:B------:R-:W-:Y:S02]  /*135f0*/  LOP3.LUT R0, R9, R248, R2, 0x96, !PT ;  /* 0x000000f809007212 */ /* 0x000fe400078e9602 */
[----:B------:R-:W-:Y:S01]  /*13600*/  PRMT R102, R10, 0x5410, R4 ;  /* 0x000054100a667816 */ /* 0x000fe20000000004 */
[----:B------:R2:W-:Y:S02]  /*13610*/  ST.E.U16 desc[UR4][R12.64+-0x60], R30 ;  /* 0xffffa01e0c007985 */ /* 0x0005e4000c101504 */
[----:B------:R-:W-:Y:S01]  /*13620*/  IMAD.WIDE.U32 R64, R0, -0x326172a9, RZ ;  /* 0xcd9e8d5700407825 */ /* 0x000fe200078e00ff */
[----:B------:R-:W-:Y:S01]  /*13630*/  LOP3.LUT R2, R7, R73, R38, 0x96, !PT ;  /* 0x0000004907027212 */ /* 0x000fe200078e9626 */
[----:B------:R-:W-:Y:S03]  /*13640*/  ST.E.U16 desc[UR4][R12.64+-0x5e], R31 ;  /* 0xffffa21f0c007985 */ /* 0x000fe6000c101504 */
[----:B------:R-:W-:Y:S01]  /*13650*/  LOP3.LUT R0, R65, R72, R6, 0x96, !PT ;  /* 0x0000004841007212 */ /* 0x000fe200078e9606 */
[----:B------:R-:W-:Y:S01]  /*13660*/  IMAD.WIDE.U32 R2, R2, -0x2daee0ad, RZ ;  /* 0xd2511f5302027825 */ /* 0x000fe200078e00ff */
[----:B------:R-:W-:Y:S01]  /*13670*/  @!P2 PRMT R11, R74, 0x5410, RZ ;  /* 0x000054104a0ba816 */ /* 0x000fe200000000ff */
[----:B------:R1:W5:Y:S02]  /*13680*/  LDL.LU R248, [R1+0x188] ;  /* 0x0001880001f87983 */ /* 0x0003640000300800 */
[----:B------:R-:W-:Y:S01]  /*13690*/  IMAD.WIDE.U32 R48, R0, -0x2daee0ad, RZ ;  /* 0xd2511f5300307825 */ /* 0x000fe200078e00ff */
[----:B------:R-:W-:-:S04]  /*136a0*/  LOP3.LUT R5, R3, R139, R8, 0x96, !PT ;  /* 0x0000008b03057212 */ /* 0x000fc800078e9608 */
[----:B------:R-:W-:-:S05]  /*136b0*/  LOP3.LUT R2, R49, R138, R2, 0x96, !PT ;  /* 0x0000008a31027212 */ /* 0x000fca00078e9602 */
[----:B------:R-:W-:Y:S01]  /*136c0*/  IMAD.WIDE.U32 R2, R2, -0x326172a9, RZ ;  /* 0xcd9e8d5702027825 */ /* 0x000fe200078e00ff */
[----:B------:R-:W-:-:S03]  /*136d0*/  MOV R139, R44 ;  /* 0x0000002c008b7202 */ /* 0x000fc60000000f00 */
[----:B------:R-:W-:Y:S01]  /*136e0*/  IMAD.MOV.U32 R72, RZ, RZ, R71 ;  /* 0x000000ffff487224 */ /* 0x000fe200078e0047 */
[C---:B------:R-:W-:Y:S01]  /*136f0*/  LOP3.LUT R0, R2.reuse, 0xffff, RZ, 0xc0, !PT ;  /* 0x0000ffff02007812 */ /* 0x040fe200078ec0ff */
[----:B------:R-:W-:Y:S01]  /*13700*/  IMAD.MOV.U32 R71, RZ, RZ, R57 ;  /* 0x000000ffff477224 */ /* 0x000fe200078e0039 */
[----:B------:R-:W-:Y:S01]  /*13710*/  LOP3.LUT R6, R2, 0xff, RZ, 0xc0, !PT ;  /* 0x000000ff02067812 */ /* 0x000fe200078ec0ff */
[----:B------:R-:W-:Y:S01]  /*13720*/  IMAD.MOV.U32 R57, RZ, RZ, R45 ;  /* 0x000000ffff397224 */ /* 0x000fe200078e002d */
[----:B------:R-:W-:Y:S01]  /*13730*/  SHF.R.U32.HI R0, RZ, 0x8, R0 ;  /* 0x00000008ff007819 */ /* 0x000fe20000011600 */
[----:B------:R-:W-:Y:S01]  /*13740*/  IMAD.WIDE.U32 R44, R5, -0x326172a9, RZ ;  /* 0xcd9e8d57052c7825 */ /* 0x000fe200078e00ff */
[----:B------:R-:W-:Y:S02]  /*13750*/  SHF.R.U32.HI R5, RZ, 0x10, R2 ;  /* 0x00000010ff057819 */ /* 0x000fe40000011602 */
[----:B------:R-:W-:Y:S02]  /*13760*/  PRMT R6, R6, 0x5410, R0 ;  /* 0x0000541006067816 */ /* 0x000fe40000000000 */
[----:B------:R-:W-:-:S02]  /*13770*/  @!P3 PRMT R10, R76, 0x5410, RZ ;  /* 0x000054104c0ab816 */ /* 0x000fc400000000ff */
[----:B------:R-:W-:Y:S02]  /*13780*/  @!P4 PRMT R4, R75, 0x5410, RZ ;  /* 0x000054104b04c816 */ /* 0x000fe400000000ff */
[----:B------:R-:W-:Y:S02]  /*13790*/  LOP3.LUT R0, R3, R250, R44, 0x96, !PT ;  /* 0x000000fa03007212 */ /* 0x000fe400078e962c */
[----:B------:R-:W-:Y:S01]  /*137a0*/  SHF.R.U32.HI R3, RZ, 0x18, R2 ;  /* 0x00000018ff037819 */ /* 0x000fe20000011602 */
[----:B------:R-:W-:Y:S01]  /*137b0*/  ST.E.U16 desc[UR4][R18.64+-0x60], R33 ;  /* 0xffffa02112007985 */ /* 0x000fe2000c101504 */
[----:B------:R-:W-:-:S03]  /*137c0*/  LOP3.LUT R2, R5, 0xff, RZ, 0xc0, !PT ;  /* 0x000000ff05027812 */ /* 0x000fc600078ec0ff */
[----:B------:R-:W-:Y:S01]  /*137d0*/  ST.E.U16 desc[UR4][R18.64+-0x5e], R32 ;  /* 0xffffa22012007985 */ /* 0x000fe2000c101504 */
[----:B--2---:R-:W-:-:S03]  /*137e0*/  PRMT R30, R2, 0x5410, R3 ;  /* 0x00005410021e7816 */ /* 0x004fc60000000003 */
[----:B------:R-:W-:Y:S01]  /*137f0*/  ST.E.U16 desc[UR4][R16.64+-0x60], R25 ;  /* 0xffffa01910007985 */ /* 0x000fe2000c101504 */
[----:B------:R-:W-:-:S03]  /*13800*/  LOP3.LUT R2, R0, 0xffff, RZ, 0xc0, !PT ;  /* 0x0000ffff00027812 */ /* 0x000fc600078ec0ff */
[----:B------:R-:W-:Y:S04]  /*13810*/  ST.E.U16 desc[UR4][R16.64+-0x5e], R24 ;  /* 0xffffa21810007985 */ /* 0x000fe8000c101504 */
[----:B------:R2:W-:Y:S04]  /*13820*/  ST.E.U16 desc[UR4][R14.64+-0x60], R10 ;  /* 0xffffa00a0e007985 */ /* 0x0005e8000c101504 */
[----:B------:R-:W-:Y:S04]  /*13830*/  ST.E.U16 desc[UR4][R14.64+-0x5e], R4 ;  /* 0xffffa2040e007985 */ /* 0x000fe8000c101504 */
[----:B------:R-:W-:Y:S04]  /*13840*/  ST.E.U16 desc[UR4][R12.64+-0x50], R27 ;  /* 0xffffb01b0c007985 */ /* 0x000fe8000c101504 */
[----:B------:R-:W-:Y:S04]  /*13850*/  ST.E.U16 desc[UR4][R12.64+-0x4e], R26 ;  /* 0xffffb21a0c007985 */ /* 0x000fe8000c101504 */
[----:B------:R-:W-:Y:S04]  /*13860*/  ST.E.U16 desc[UR4][R18.64+-0x50], R29 ;  /* 0xffffb01d12007985 */ /* 0x000fe8000c101504 */
[----:B------:R-:W-:Y:S01]  /*13870*/  ST.E.U16 desc[UR4][R18.64+-0x4e], R28 ;  /* 0xffffb21c12007985 */ /* 0x000fe2000c101504 */
[----:B------:R-:W-:-:S03]  /*13880*/  SHF.R.U32.HI R3, RZ, 0x8, R2 ;  /* 0x00000008ff037819 */ /* 0x000fc60000011602 */
[----:B------:R-:W-:Y:S04]  /*13890*/  ST.E.U16 desc[UR4][R16.64+-0x50], R23 ;  /* 0xffffb01710007985 */ /* 0x000fe8000c101504 */
[----:B------:R-:W-:Y:S01]  /*138a0*/  ST.E.U16 desc[UR4][R16.64+-0x4e], R22 ;  /* 0xffffb21610007985 */ /* 0x000fe2000c101504 */
[----:B------:R-:W-:-:S03]  /*138b0*/  LOP3.LUT R2, R0, 0xff, RZ, 0xc0, !PT ;  /* 0x000000ff00027812 */ /* 0x000fc600078ec0ff */
[----:B------:R-:W-:Y:S04]  /*138c0*/  ST.E.U16 desc[UR4][R14.64+-0x50], R20 ;  /* 0xffffb0140e007985 */ /* 0x000fe8000c101504 */
[----:B------:R1:W-:Y:S04]  /*138d0*/  ST.E.U16 desc[UR4][R14.64+-0x4e], R11 ;  /* 0xffffb20b0e007985 */ /* 0x0003e8000c101504 */
[----:B------:R-:W1:Y:S04]  /*138e0*/  LDSM.16.MT88.4 R24, [R175+0xa000] ;  /* 0x00a00000af18783b */ /* 0x000e680000004200 */
[----:B------:R-:W3:Y:S01]  /*138f0*/  LDSM.16.MT88.4 R20, [R205+0xa000] ;  /* 0x00a00000cd14783b */ /* 0x000ee20000004200 */
[----:B------:R-:W-:-:S02]  /*13900*/  PRMT R7, R2, 0x5410, R3 ;  /* 0x0000541002077816 */ /* 0x000fc40000000003 */
[--C-:B------:R-:W-:Y:S01]  /*13910*/  SHF.R.U32.HI R3, RZ, 0x10, R0.reuse ;  /* 0x00000010ff037819 */ /* 0x100fe20000011600 */
[----:B------:R-:W-:Y:S01]  /*13920*/  IMAD.MOV.U32 R138, RZ, RZ, R129 ;  /* 0x000000ffff8a7224 */ /* 0x000fe200078e0081 */
[----:B------:R-:W-:Y:S02]  /*13930*/  SHF.R.U32.HI R2, RZ, 0x18, R0 ;  /* 0x00000018ff027819 */ /* 0x000fe40000011600 */
[----:B------:R-:W-:Y:S02]  /*13940*/  LOP3.LUT R0, R3, 0xff, RZ, 0xc0, !PT ;  /* 0x000000ff03007812 */ /* 0x000fe400078ec0ff */
[----:B------:R-:W-:Y:S02]  /*13950*/  PRMT R129, R218, 0x7054, R218 ;  /* 0x00007054da817816 */ /* 0x000fe400000000da */
[----:B------:R-:W-:-:S03]  /*13960*/  PRMT R5, R0, 0x5410, R2 ;  /* 0x0000541000057816 */ /* 0x000fc60000000002 */
[--C-:B------:R-:W-:Y:S02]  /*13970*/  HSET2.LE.AND R0, R35, R129.reuse, PT ;  /* 0x0000008123007233 */ /* 0x100fe40003803000 */
[--C-:B------:R-:W-:Y:S01]  /*13980*/  HSET2.LE.AND R2, R34, R129.reuse, PT ;  /* 0x0000008122027233 */ /* 0x100fe20003803000 */
[----:B------:R-:W-:Y:S01]  /*13990*/  IMAD.MOV.U32 R73, RZ, RZ, R246 ;  /* 0x000000ffff497224 */ /* 0x000fe200078e00f6 */
[--C-:B------:R-:W-:Y:S02]  /*139a0*/  HSET2.LE.AND R3, R6, R129.reuse, PT ;  /* 0x0000008106037233 */ /* 0x100fe40003803000 */
[----:B--2---:R-:W-:Y:S01]  /*139b0*/  LOP3.LUT R10, R70, R0, RZ, 0xc0, !PT ;  /* 0x00000000460a7212 */ /* 0x004fe200078ec0ff */
[----:B------:R-:W-:Y:S01]  /*139c0*/  IMAD.MOV.U32 R32, RZ, RZ, R136 ;  /* 0x000000ffff207224 */ /* 0x000fe200078e0088 */
[----:B-1----:R-:W-:Y:S01]  /*139d0*/  LOP3.LUT R11, R56, R2, RZ, 0xc0, !PT ;  /* 0x00000002380b7212 */ /* 0x002fe200078ec0ff */
[----:B------:R-:W-:Y:S01]  /*139e0*/  IMAD.MOV.U32 R137, RZ, RZ, R72 ;  /* 0x000000ffff897224 */ /* 0x000fe200078e0048 */
[--C-:B------:R-:W-:Y:S01]  /*139f0*/  HSET2.LE.AND R0, R43, R129.reuse, PT ;  /* 0x000000812b007233 */ /* 0x100fe20003803000 */
[----:B------:R-:W-:Y:S01]  /*13a00*/  IMAD.MOV.U32 R34, RZ, RZ, R170 ;  /* 0x000000ffff227224 */ /* 0x000fe200078e00aa */
[----:B------:R-:W-:Y:S01]  /*13a10*/  HSET2.LE.AND R2, R42, R129, PT ;  /* 0x000000812a027233 */ /* 0x000fe20003803000 */
[----:B------:R-:W-:Y:S01]  /*13a20*/  IMAD.MOV.U32 R33, RZ, RZ, R73 ;  /* 0x000000ffff217224 */ /* 0x000fe200078e0049 */
[----:B------:R-:W-:Y:S01]  /*13a30*/  MOV R35, R171 ;  /* 0x000000ab00237202 */ /* 0x000fe20000000f00 */
[----:B------:R-:W-:Y:S01]  /*13a40*/  IMAD.MOV.U32 R136, RZ, RZ, R139 ;  /* 0x000000ffff887224 */ /* 0x000fe200078e008b */
[----:B------:R1:W5:Y:S01]  /*13a50*/  LDL.LU R246, [R1+0x184] ;  /* 0x0001840001f67983 */ /* 0x0003620000300800 */
[----:B------:R-:W-:-:S02]  /*13a60*/  IMAD.MOV.U32 R139, RZ, RZ, R71 ;  /* 0x000000ffff8b7224 */ /* 0x000fc400078e0047 */
[----:B------:R-:W-:Y:S01]  /*13a70*/  IMAD.MOV.U32 R73, RZ, RZ, R113 ;  /* 0x000000ffff497224 */ /* 0x000fe200078e0071 */
[----:B------:R-:W-:Y:S01]  /*13a80*/  MOV R113, R128 ;  /* 0x0000008000717202 */ /* 0x000fe20000000f00 */
[----:B------:R-:W-:Y:S01]  /*13a90*/  IMAD.MOV.U32 R72, RZ, RZ, R112 ;  /* 0x000000ffff487224 */ /* 0x000fe200078e0070 */
[----:B------:R-:W-:Y:S01]  /*13aa0*/  LOP3.LUT R8, R169, R0, RZ, 0xc0, !PT ;  /* 0x00000000a9087212 */ /* 0x000fe200078ec0ff */
[----:B------:R-:W-:Y:S01]  /*13ab0*/  IMAD.MOV.U32 R71, RZ, RZ, R63 ;  /* 0x000000ffff477224 */ /* 0x000fe200078e003f */
        /* <DEDUP_REMOVED lines=23> */
[----:B------:R-:W-:Y:S01]  /*13c30*/  HMMA.16816.F32 R168, R8, R24, R32 ;  /* 0x0000001808a8723c */ /* 0x000fe20000001820 */
[----:B------:R-:W-:Y:S01]  /*13c40*/  IMAD.MOV.U32 R73, RZ, RZ, R113 ;  /* 0x000000ffff497224 */ /* 0x000fe200078e0071 */
[----:B------:R1:W5:Y:S01]  /*13c50*/  LDL.LU R240, [R1+0x17c] ;  /* 0x00017c0001f07983 */ /* 0x0003620000300800 */
[----:B------:R-:W-:-:S02]  /*13c60*/  IMAD.MOV.U32 R72, RZ, RZ, R62 ;  /* 0x000000ffff487224 */ /* 0x000fc400078e003e */
[----:B------:R-:W-:Y:S01]  /*13c70*/  IMAD.MOV.U32 R63, RZ, RZ, R60 ;  /* 0x000000ffff3f7224 */ /* 0x000fe200078e003c */
[----:B------:R-:W-:Y:S01]  /*13c80*/  MOV R60, R57 ;  /* 0x00000039003c7202 */ /* 0x000fe20000000f00 */
[----:B------:R-:W-:Y:S02]  /*13c90*/  IMAD.MOV.U32 R113, RZ, RZ, R61 ;  /* 0x000000ffff717224 */ /* 0x000fe400078e003d */
[----:B------:R-:W-:Y:S02]  /*13ca0*/  IMAD.MOV.U32 R40, RZ, RZ, R77 ;  /* 0x000000ffff287224 */ /* 0x000fe400078e004d */
[----:B------:R-:W-:Y:S02]  /*13cb0*/  IMAD.MOV.U32 R75, RZ, RZ, R78 ;  /* 0x000000ffff4b7224 */ /* 0x000fe400078e004e */
[----:B------:R-:W-:Y:S01]  /*13cc0*/  IMAD.MOV.U32 R76, RZ, RZ, R74 ;  /* 0x000000ffff4c7224 */ /* 0x000fe200078e004a */
[----:B------:R-:W-:Y:S01]  /*13cd0*/  HMMA.16816.F32 R152, R4, R24, R152 ;  /* 0x000000180498723c */ /* 0x000fe20000001898 */
[----:B------:R-:W-:Y:S01]  /*13ce0*/  IMAD.MOV.U32 R62, RZ, RZ, R58 ;  /* 0x000000ffff3e7224 */ /* 0x000fe200078e003a */
[----:B------:R1:W5:Y:S01]  /*13cf0*/  LDL.LU R237, [R1+0x178] ;  /* 0x0001780001ed7983 */ /* 0x0003620000300800 */
[----:B------:R-:W-:-:S02]  /*13d00*/  IMAD.MOV.U32 R61, RZ, RZ, R59 ;  /* 0x000000ffff3d7224 */ /* 0x000fc400078e003b */
[----:B------:R-:W-:Y:S02]  /*13d10*/  IMAD.MOV.U32 R58, RZ, RZ, R222 ;  /* 0x000000ffff3a7224 */ /* 0x000fe400078e00de */
[----:B------:R-:W-:Y:S01]  /*13d20*/  IMAD.MOV.U32 R57, RZ, RZ, R217 ;  /* 0x000000ffff397224 */ /* 0x000fe200078e00d9 */
[----:B------:R-:W-:Y:S01]  /*13d30*/  MOV R77, R73 ;  /* 0x00000049004d7202 */ /* 0x000fe20000000f00 */
[----:B------:R-:W-:Y:S01]  /*13d40*/  IMAD.MOV.U32 R59, RZ, RZ, R223 ;  /* 0x000000ffff3b7224 */ /* 0x000fe200078e00df */
[-C--:B------:R-:W-:Y:S01]  /*13d50*/  HMMA.16816.F32 R148, R4, R26.reuse, R148 ;  /* 0x0000001a0494723c */ /* 0x080fe20000001894 */
[----:B------:R-:W-:Y:S01]  /*13d60*/  IMAD.MOV.U32 R78, RZ, RZ, R72 ;  /* 0x000000ffff4e7224 */ /* 0x000fe200078e0048 */
[----:B------:R1:W5:Y:S01]  /*13d70*/  LDL.LU R236, [R1+0x174] ;  /* 0x0001740001ec7983 */ /* 0x0003620000300800 */
[----:B------:R-:W-:Y:S02]  /*13d80*/  IMAD.MOV.U32 R74, RZ, RZ, R63 ;  /* 0x000000ffff4a7224 */ /* 0x000fe400078e003f */
[----:B------:R-:W-:Y:S01]  /*13d90*/  IMAD.MOV.U32 R73, RZ, RZ, R61 ;  /* 0x000000ffff497224 */ /* 0x000fe200078e003d */
[----:B------:R-:W-:Y:S01]  /*13da0*/  HMMA.16816.F32 R136, R8, R26, R136 ;  /* 0x0000001a0888723c */ /* 0x000fe20000001888 */
[----:B------:R-:W-:Y:S01]  /*13db0*/  IMAD.MOV.U32 R72, RZ, RZ, R62 ;  /* 0x000000ffff487224 */ /* 0x000fe200078e003e */
[----:B------:R-:W-:Y:S01]  /*13dc0*/  MOV R62, R58 ;  /* 0x0000003a003e7202 */ /* 0x000fe20000000f00 */
[----:B------:R-:W-:Y:S01]  /*13dd0*/  IMAD.MOV.U32 R63, RZ, RZ, R60 ;  /* 0x000000ffff3f7224 */ /* 0x000fe200078e003c */
[----:B------:R-:W-:Y:S01]  /*13de0*/  LDSM.16.MT88.4 R24, [R175+0xb000] ;  /* 0x00b00000af18783b */ /* 0x000fe20000004200 */
[----:B------:R-:W-:-:S02]  /*13df0*/  IMAD.MOV.U32 R61, RZ, RZ, R59 ;  /* 0x000000ffff3d7224 */ /* 0x000fc400078e003b */
[----:B------:R-:W-:Y:S01]  /*13e00*/  IMAD.MOV.U32 R60, RZ, RZ, R57 ;  /* 0x000000ffff3c7224 */ /* 0x000fe200078e0039 */
[----:B---3--:R-:W2:Y:S01]  /*13e10*/  LDSM.16.MT88.4 R36, [R208+0xa000] ;  /* 0x00a00000d024783b */ /* 0x008ea20000004200 */
[-C--:B------:R-:W-:Y:S03]  /*13e20*/  HMMA.16816.F32 R160, R8, R20.reuse, R160 ;  /* 0x0000001408a0723c */ /* 0x080fe600000018a0 */
[----:B------:R-:W-:Y:S03]  /*13e30*/  LDSM.16.MT88.4 R32, [R208+0xb000] ;  /* 0x00b00000d020783b */ /* 0x000fe60000004200 */
[C---:B------:R-:W-:Y:S01]  /*13e40*/  HMMA.16816.F32 R144, R4.reuse, R20, R144 ;  /* 0x000000140490723c */ /* 0x040fe20000001890 */
[----:B----4-:R-:W3:Y:S05]  /*13e50*/  LDSM.16.MT88.4 R28, [R207+0xa000] ;  /* 0x00a00000cf1c783b */ /* 0x010eea0000004200 */
[-C--:B------:R-:W-:Y:S06]  /*13e60*/  HMMA.16816.F32 R140, R4, R22.reuse, R140 ;  /* 0x00000016048c723c */ /* 0x080fec000000188c */
[----:B------:R-:W-:Y:S01]  /*13e70*/  HMMA.16816.F32 R180, R8, R22, R180 ;  /* 0x0000001608b4723c */ /* 0x000fe200000018b4 */
[----:B------:R-:W4:Y:S01]  /*13e80*/  LDSM.16.MT88.4 R20, [R205+0xb000] ;  /* 0x00b00000cd14783b */ /* 0x000f220000004200 */
[----:B------:R-:W-:-:S03]  /*13e90*/  IMAD.MOV.U32 R51, RZ, RZ, R78 ;  /* 0x000000ffff337224 */ /* 0x000fc600078e004e */
[----:B------:R1:W5:Y:S01]  /*13ea0*/  LDL.LU R223, [R1+0x170] ;  /* 0x0001700001df7983 */ /* 0x0003620000300800 */
[----:B------:R-:W-:Y:S02]  /*13eb0*/  IMAD.MOV.U32 R50, RZ, RZ, R61 ;  /* 0x000000ffff327224 */ /* 0x000fe400078e003d */
[----:B------:R-:W-:Y:S01]  /*13ec0*/  IMAD.MOV.U32 R3, RZ, RZ, R62 ;  /* 0x000000ffff037224 */ /* 0x000fe200078e003e */
[----:B------:R-:W-:Y:S01]  /*13ed0*/  MOV R0, R74 ;  /* 0x0000004a00007202 */ /* 0x000fe20000000f00 */
[----:B------:R-:W-:Y:S01]  /*13ee0*/  IMAD.MOV.U32 R55, RZ, RZ, R60 ;  /* 0x000000ffff377224 */ /* 0x000fe200078e003c */
[----:B------:R1:W5:Y:S01]  /*13ef0*/  LDL.LU R222, [R1+0x16c] ;  /* 0x00016c0001de7983 */ /* 0x0003620000300800 */
[----:B------:R-:W-:Y:S02]  /*13f00*/  IMAD.MOV.U32 R54, RZ, RZ, R73 ;  /* 0x000000ffff367224 */ /* 0x000fe400078e0049 */
[----:B------:R-:W-:Y:S01]  /*13f10*/  IMAD.MOV.U32 R2, RZ, RZ, R72 ;  /* 0x000000ffff027224 */ /* 0x000fe200078e0048 */
[----:B------:R1:W5:Y:S01]  /*13f20*/  LDL.LU R217, [R1+0x168] ;  /* 0x0001680001d97983 */ /* 0x0003620000300800 */
[----:B--2---:R-:W-:Y:S07]  /*13f30*/  HMMA.16816.F32 R56, R4, R36, R156 ;  /* 0x000000240438723c */ /* 0x004fee000000189c */
[----:B------:R-:W-:-:S02]  /*13f40*/  IMAD.MOV.U32 R156, RZ, RZ, R40 ;  /* 0x000000ffff9c7224 */ /* 0x000fc400078e0028 */
[----:B------:R-:W2:Y:S01]  /*13f50*/  LDSM.16.MT88.4 R40, [R207+0xb000] ;  /* 0x00b00000cf28783b */ /* 0x000ea20000004200 */
[----:B------:R-:W-:Y:S01]  /*13f60*/  HMMA.16816.F32 R196, R8, R36, R196 ;  /* 0x0000002408c4723c */ /* 0x000fe200000018c4 */
[----:B------:R-:W-:Y:S02]  /*13f70*/  IMAD.MOV.U32 R158, RZ, RZ, R76 ;  /* 0x000000ffff9e7224 */ /* 0x000fe400078e004c */
[----:B------:R-:W-:-:S04]  /*13f80*/  IMAD.MOV.U32 R159, RZ, RZ, R77 ;  /* 0x000000ffff9f7224 */ /* 0x000fc800078e004d */
[----:B------:R-:W-:Y:S02]  /*13f90*/  IMAD.MOV.U32 R37, RZ, RZ, R63 ;  /* 0x000000ffff257224 */ /* 0x000fe400078e003f */
[----:B------:R-:W-:Y:S01]  /*13fa0*/  HMMA.16816.F32 R60, R4, R38, R164 ;  /* 0x00000026043c723c */ /* 0x000fe200000018a4 */
[----:B------:R-:W-:-:S06]  /*13fb0*/  IMAD.MOV.U32 R157, RZ, RZ, R75 ;  /* 0x000000ffff9d7224 */ /* 0x000fcc00078e004b */
[----:B------:R-:W-:Y:S01]  /*13fc0*/  MOV R164, R71 ;  /* 0x0000004700a47202 */ /* 0x000fe20000000f00 */
[----:B------:R-:W-:Y:S02]  /*13fd0*/  IMAD.MOV.U32 R166, RZ, RZ, R68 ;  /* 0x000000ffffa67224 */ /* 0x000fe400078e0044 */
[----:B------:R-:W-:Y:S02]  /*13fe0*/  IMAD.MOV.U32 R167, RZ, RZ, R69 ;  /* 0x000000ffffa77224 */ /* 0x000fe400078e0045 */
[----:B---3--:R-:W-:Y:S01]  /*13ff0*/  HMMA.16816.F32 R68, R4, R28, R176 ;  /* 0x0000001c0444723c */ /* 0x008fe200000018b0 */
[----:B------:R-:W-:-:S06]  /*14000*/  IMAD.MOV.U32 R165, RZ, RZ, R116 ;  /* 0x000000ffffa57224 */ /* 0x000fcc00078e0074 */
[----:B------:R-:W-:Y:S01]  /*14010*/  MOV R179, R79 ;  /* 0x0000004f00b37202 */ /* 0x000fe20000000f00 */
[----:B------:R-:W-:Y:S01]  /*14020*/  IMAD.MOV.U32 R176, RZ, RZ, R117 ;  /* 0x000000ffffb07224 */ /* 0x000fe200078e0075 */
[----:B------:R-:W-:Y:S01]  /*14030*/  HMMA.16816.F32 R76, R4, R24, R192 ;  /* 0x00000018044c723c */ /* 0x000fe200000018c0 */
[----:B------:R-:W-:Y:S02]  /*14040*/  IMAD.MOV.U32 R177, RZ, RZ, R85 ;  /* 0x000000ffffb17224 */ /* 0x000fe400078e0055 */
[----:B------:R-:W-:-:S03]  /*14050*/  IMAD.MOV.U32 R178, RZ, RZ, R84 ;  /* 0x000000ffffb27224 */ /* 0x000fc600078e0054 */
[C---:B------:R-:W-:Y:S01]  /*14060*/  HMMA.16816.F32 R72, R4.reuse, R30, R188 ;  /* 0x0000001e0448723c */ /* 0x040fe200000018bc */
[----:B------:R-:W-:Y:S02]  /*14070*/  IMAD.MOV.U32 R192, RZ, RZ, R119 ;  /* 0x000000ffffc07224 */ /* 0x000fe400078e0077 */
[----:B------:R-:W-:Y:S02]  /*14080*/  IMAD.MOV.U32 R193, RZ, RZ, R118 ;  /* 0x000000ffffc17224 */ /* 0x000fe400078e0076 */
[----:B------:R-:W-:Y:S01]  /*14090*/  IMAD.MOV.U32 R194, RZ, RZ, R87 ;  /* 0x000000ffffc27224 */ /* 0x000fe200078e0057 */
[----:B----4-:R-:W-:Y:S01]  /*140a0*/  HMMA.16816.F32 R88, R4, R20, R88 ;  /* 0x000000140458723c */ /* 0x010fe20000001858 */
[----:B------:R-:W-:-:S05]  /*140b0*/  IMAD.MOV.U32 R195, RZ, RZ, R86 ;  /* 0x000000ffffc37224 */ /* 0x000fca00078e0056 */
[C---:B------:R-:W-:Y:S06]  /*140c0*/  HMMA.16816.F32 R84, R4.reuse, R26, R200 ;  /* 0x0000001a0454723c */ /* 0x040fec00000018c8 */
[C---:B------:R-:W-:Y:S06]  /*140d0*/  HMMA.16816.F32 R92, R4.reuse, R22, R92 ;  /* 0x00000016045c723c */ /* 0x040fec000000185c */
[C---:B------:R-:W-:Y:S06]  /*140e0*/  HMMA.16816.F32 R104, R4.reuse, R32, R104 ;  /* 0x000000200468723c */ /* 0x040fec0000001868 */
[C---:B------:R-:W-:Y:S06]  /*140f0*/  HMMA.16816.F32 R108, R4.reuse, R34, R108 ;  /* 0x00000022046c723c */ /* 0x040fec000000186c */
[C---:B--2---:R-:W-:Y:S06]  /*14100*/  HMMA.16816.F32 R120, R4.reuse, R40, R120 ;  /* 0x000000280478723c */ /* 0x044fec0000001878 */
[----:B------:R-:W-:Y:S07]  /*14110*/  HMMA.16816.F32 R116, R4, R42, R124 ;  /* 0x0000002a0474723c */ /* 0x000fee000000187c */
[----:B------:R-:W-:Y:S01]  /*14120*/  IMAD.MOV.U32 R4, RZ, RZ, R37 ;  /* 0x000000ffff047224 */ /* 0x000fe200078e0025 */
[----:B------:R-:W-:Y:S01]  /*14130*/  MOV R6, R3 ;  /* 0x0000000300067202 */ /* 0x000fe20000000f00 */
[----:B------:R-:W-:-:S02]  /*14140*/  IMAD.MOV.U32 R5, RZ, RZ, R50 ;  /* 0x000000ffff057224 */ /* 0x000fc400078e0032 */
[----:B------:R-:W-:-:S07]  /*14150*/  IMAD.MOV.U32 R7, RZ, RZ, R55 ;  /* 0x000000ffff077224 */ /* 0x000fce00078e0037 */
[C---:B------:R-:W-:Y:S01]  /*14160*/  HMMA.16816.F32 R4, R8.reuse, R20, R4 ;  /* 0x000000140804723c */ /* 0x040fe20000001804 */
[----:B------:R-:W-:Y:S02]  /*14170*/  IMAD.MOV.U32 R124, RZ, RZ, R2 ;  /* 0x000000ffff7c7224 */ /* 0x000fe400078e0002 */
[----:B------:R-:W-:Y:S02]  /*14180*/  IMAD.MOV.U32 R125, RZ, RZ, R51 ;  /* 0x000000ffff7d7224 */ /* 0x000fe400078e0033 */
[----:B------:R-:W-:Y:S02]  /*14190*/  IMAD.MOV.U32 R126, RZ, RZ, R0 ;  /* 0x000000ffff7e7224 */ /* 0x000fe400078e0000 */
[----:B------:R-:W-:Y:S01]  /*141a0*/  IMAD.MOV.U32 R127, RZ, RZ, R54 ;  /* 0x000000ffff7f7224 */ /* 0x000fe200078e0036 */
[C---:B------:R-:W-:Y:S06]  /*141b0*/  HMMA.16816.F32 R176, R8.reuse, R38, R176 ;  /* 0x0000002608b0723c */ /* 0x040fec00000018b0 */
[----:B------:R-:W-:Y:S01]  /*141c0*/  HMMA.16816.F32 R188, R8, R28, R164 ;  /* 0x0000001c08bc723c */ /* 0x000fe200000018a4 */
[----:B------:R-:W-:-:S06]  /*141d0*/  IMAD.MOV.U32 R38, RZ, RZ, R128 ;  /* 0x000000ffff267224 */ /* 0x000fcc00078e0080 */
[----:B------:R-:W-:-:S03]  /*141e0*/  IMAD.MOV.U32 R165, RZ, RZ, R81 ;  /* 0x000000ffffa57224 */ /* 0x000fc600078e0051 */
[----:B------:R-:W-:Y:S02]  /*141f0*/  IMAD.MOV.U32 R81, RZ, RZ, R4 ;  /* 0x000000ffff517224 */ /* 0x000fe400078e0004 */
[----:B------:R-:W-:Y:S02]  /*14200*/  IMAD.MOV.U32 R128, RZ, RZ, R5 ;  /* 0x000000ffff807224 */ /* 0x000fe400078e0005 */
[----:B------:R-:W-:Y:S02]  /*14210*/  IMAD.MOV.U32 R55, RZ, RZ, R6 ;  /* 0x000000ffff377224 */ /* 0x000fe400078e0006 */
[----:B------:R-:W-:Y:S02]  /*14220*/  IMAD.MOV.U32 R20, RZ, RZ, R7 ;  /* 0x000000ffff147224 */ /* 0x000fe400078e0007 */
[----:B------:R-:W-:Y:S01]  /*14230*/  HMMA.16816.F32 R4, R8, R22, R124 ;  /* 0x000000160804723c */ /* 0x000fe2000000187c */
[----:B------:R-:W-:Y:S02]  /*14240*/  IMAD.MOV.U32 R164, RZ, RZ, R96 ;  /* 0x000000ffffa47224 */ /* 0x000fe400078e0060 */
[----:B------:R-:W-:-:S02]  /*14250*/  IMAD.MOV.U32 R166, RZ, RZ, R216 ;  /* 0x000000ffffa67224 */ /* 0x000fc400078e00d8 */
[----:B------:R-:W-:Y:S01]  /*14260*/  IMAD.MOV.U32 R167, RZ, RZ, R215 ;  /* 0x000000ffffa77224 */ /* 0x000fe200078e00d7 */
[----:B------:R-:W-:-:S15]  /*14270*/  LOP3.LUT R2, R45, R82, R64, 0x96, !PT ;  /* 0x000000522d027212 */ /* 0x000fde00078e9640 */
[----:B------:R-:W-:-:S03]  /*14280*/  NOP ;  /* 0x0000000000007918 */ /* 0x000fc60000000000 */
[----:B------:R-:W-:Y:S01]  /*14290*/  IMAD.MOV.U32 R54, RZ, RZ, R4 ;  /* 0x000000ffff367224 */ /* 0x000fe200078e0004 */
[----:B------:R-:W-:Y:S01]  /*142a0*/  MOV R22, R6 ;  /* 0x0000000600167202 */ /* 0x000fe20000000f00 */
[----:B------:R-:W-:Y:S01]  /*142b0*/  IMAD.MOV.U32 R23, RZ, RZ, R5 ;  /* 0x000000ffff177224 */ /* 0x000fe200078e0005 */
[----:B------:R-:W-:Y:S01]  /*142c0*/  MOV R37, R112 ;  /* 0x0000007000257202 */ /* 0x000fe20000000f00 */
[----:B------:R-:W-:Y:S02]  /*142d0*/  IMAD.MOV.U32 R21, RZ, RZ, R7 ;  /* 0x000000ffff157224 */ /* 0x000fe400078e0007 */
[----:B------:R-:W-:Y:S01]  /*142e0*/  IMAD.MOV.U32 R36, RZ, RZ, R113 ;  /* 0x000000ffff247224 */ /* 0x000fe200078e0071 */
[C---:B------:R-:W-:Y:S01]  /*142f0*/  HMMA.16816.F32 R4, R8.reuse, R32, R164 ;  /* 0x000000200804723c */ /* 0x040fe200000018a4 */
[----:B------:R-:W-:Y:S01]  /*14300*/  IMAD.WIDE.U32 R2, R2, -0x2daee0ad, RZ ;  /* 0xd2511f5302027825 */ /* 0x000fe200078e00ff */
[----:B------:R-:W2:Y:S03]  /*14310*/  LDSM.16.MT88.4 R164, [R175+0xa800] ;  /* 0x00a80000afa4783b */ /* 0x000ea60000004200 */
[----:B------:R-:W-:Y:S01]  /*14320*/  IMAD.MOV.U32 R39, RZ, RZ, R97 ;  /* 0x000000ffff277224 */ /* 0x000fe200078e0061 */
[C---:B------:R-:W-:Y:S01]  /*14330*/  LOP3.LUT R0, R2.reuse, 0xffff, RZ, 0xc0, !PT ;  /* 0x0000ffff02007812 */ /* 0x040fe200078ec0ff */
[C---:B------:R-:W-:Y:S01]  /*14340*/  HMMA.16816.F32 R200, R8.reuse, R24, R156 ;  /* 0x0000001808c8723c */ /* 0x040fe2000000189c */
[----:B------:R-:W-:Y:S01]  /*14350*/  IMAD.MOV.U32 R96, RZ, RZ, R206 ;  /* 0x000000ffff607224 */ /* 0x000fe200078e00ce */
[----:B------:R1:W5:Y:S04]  /*14360*/  LDL.LU R216, [R1+0x164] ;  /* 0x0001640001d87983 */ /* 0x0003680000300800 */
[C---:B------:R-:W-:Y:S11]  /*14370*/  HMMA.16816.F32 R24, R8.reuse, R26, R36 ;  /* 0x0000001a0818723c */ /* 0x040ff60000001824 */
[----:B------:R-:W-:Y:S01]  /*14380*/  IMAD.MOV.U32 R64, RZ, RZ, R5 ;  /* 0x000000ffff407224 */ /* 0x000fe200078e0005 */
[----:B------:R-:W-:Y:S01]  /*14390*/  SHF.R.U32.HI R5, RZ, 0x8, R0 ;  /* 0x00000008ff057819 */ /* 0x000fe20000011600 */
[----:B------:R-:W-:Y:S01]  /*143a0*/  IMAD.MOV.U32 R51, RZ, RZ, R6 ;  /* 0x000000ffff337224 */ /* 0x000fe200078e0006 */
[----:B------:R-:W-:Y:S01]  /*143b0*/  LOP3.LUT R0, R3, R247, R48, 0x96, !PT ;  /* 0x000000f703007212 */ /* 0x000fe200078e9630 */
[----:B------:R-:W-:Y:S01]  /*143c0*/  IMAD.MOV.U32 R44, RZ, RZ, R4 ;  /* 0x000000ffff2c7224 */ /* 0x000fe200078e0004 */
[----:B------:R-:W-:Y:S01]  /*143d0*/  LOP3.LUT R4, R2, 0xff, RZ, 0xc0, !PT ;  /* 0x000000ff02047812 */ /* 0x000fe200078ec0ff */
[----:B------:R-:W-:Y:S01]  /*143e0*/  IMAD.MOV.U32 R50, RZ, RZ, R7 ;  /* 0x000000ffff327224 */ /* 0x000fe200078e0007 */
[--C-:B------:R-:W-:Y:S01]  /*143f0*/  SHF.R.U32.HI R3, RZ, 0x10, R2.reuse ;  /* 0x00000010ff037819 */ /* 0x100fe20000011602 */
[----:B------:R-:W-:Y:S01]  /*14400*/  IMAD.MOV.U32 R159, RZ, RZ, R115 ;  /* 0x000000ffff9f7224 */ /* 0x000fe200078e0073 */
[----:B------:R-:W-:Y:S01]  /*14410*/  SHF.R.U32.HI R6, RZ, 0x18, R2 ;  /* 0x00000018ff067819 */ /* 0x000fe20000011602 */
[----:B------:R-:W-:Y:S01]  /*14420*/  IMAD.MOV.U32 R157, RZ, RZ, R212 ;  /* 0x000000ffff9d7224 */ /* 0x000fe200078e00d4 */
[----:B------:R-:W-:Y:S01]  /*14430*/  LOP3.LUT R2, R0, 0xffff, RZ, 0xc0, !PT ;  /* 0x0000ffff00027812 */ /* 0x000fe200078ec0ff */
[----:B------:R-:W-:Y:S01]  /*14440*/  IMAD.MOV.U32 R158, RZ, RZ, R211 ;  /* 0x000000ffff9e7224 */ /* 0x000fe200078e00d3 */
[----:B------:R-:W-:Y:S01]  /*14450*/  PRMT R7, R4, 0x5410, R5 ;  /* 0x0000541004077816 */ /* 0x000fe20000000005 */
[----:B------:R-:W-:Y:S01]  /*14460*/  IMAD.MOV.U32 R112, RZ, RZ, R210 ;  /* 0x000000ffff707224 */ /* 0x000fe200078e00d2 */
[----:B------:R-:W-:Y:S01]  /*14470*/  SHF.R.U32.HI R5, RZ, 0x8, R2 ;  /* 0x00000008ff057819 */ /* 0x000fe20000011602 */
[----:B------:R-:W-:Y:S01]  /*14480*/  IMAD.MOV.U32 R113, RZ, RZ, R209 ;  /* 0x000000ffff717224 */ /* 0x000fe200078e00d1 */
[----:B------:R-:W-:Y:S01]  /*14490*/  LOP3.LUT R4, R0, 0xff, RZ, 0xc0, !PT ;  /* 0x000000ff00047812 */ /* 0x000fe200078ec0ff */
[----:B------:R-:W-:Y:S01]  /*144a0*/  IMAD.MOV.U32 R97, RZ, RZ, R204 ;  /* 0x000000ffff617224 */ /* 0x000fe200078e00cc */
[----:B------:R-:W-:Y:S01]  /*144b0*/  LOP3.LUT R3, R3, 0xff, RZ, 0xc0, !PT ;  /* 0x000000ff03037812 */ /* 0x000fe200078ec0ff */
[----:B------:R-:W-:Y:S01]  /*144c0*/  HMMA.16816.F32 R192, R8, R30, R192 ;  /* 0x0000001e08c0723c */ /* 0x000fe200000018c0 */
[----:B------:R-:W-:Y:S01]  /*144d0*/  PRMT R5, R4, 0x5410, R5 ;  /* 0x0000541004057816 */ /* 0x000fe20000000005 */
[----:B------:R-:W-:Y:S01]  /*144e0*/  IMAD.MOV.U32 R45, RZ, RZ, R82 ;  /* 0x000000ffff2d7224 */ /* 0x000fe200078e0052 */
[--C-:B------:R-:W-:Y:S01]  /*144f0*/  SHF.R.U32.HI R2, RZ, 0x10, R0.reuse ;  /* 0x00000010ff027819 */ /* 0x100fe20000011600 */
[----:B------:R1:W5:Y:S01]  /*14500*/  LDL.LU R215, [R1+0x160] ;  /* 0x0001600001d77983 */ /* 0x0003620000300800 */
[----:B------:R-:W-:-:S02]  /*14510*/  SHF.R.U32.HI R4, RZ, 0x18, R0 ;  /* 0x00000018ff047819 */ /* 0x000fc40000011600 */
[----:B------:R-:W-:Y:S02]  /*14520*/  PRMT R6, R3, 0x5410, R6 ;  /* 0x0000541003067816 */ /* 0x000fe40000000006 */
[--C-:B------:R-:W-:Y:S01]  /*14530*/  HSET2.LE.AND R0, R7, R129.reuse, PT ;  /* 0x0000008107007233 */ /* 0x100fe20003803000 */
[----:B------:R-:W-:Y:S01]  /*14540*/  IMAD.MOV.U32 R115, RZ, RZ, R99 ;  /* 0x000000ffff737224 */ /* 0x000fe200078e0063 */
[----:B------:R-:W-:Y:S02]  /*14550*/  LOP3.LUT R3, R2, 0xff, RZ, 0xc0, !PT ;  /* 0x000000ff02037812 */ /* 0x000fe400078ec0ff */
[----:B------:R-:W-:Y:S02]  /*14560*/  MOV R156, R214 ;  /* 0x000000d6009c7202 */ /* 0x000fe40000000f00 */
[----:B------:R-:W-:Y:S01]  /*14570*/  MOV R99, R83 ;  /* 0x0000005300637202 */ /* 0x000fe20000000f00 */
[----:B------:R-:W-:Y:S01]  /*14580*/  IMAD.MOV.U32 R39, RZ, RZ, R24 ;  /* 0x000000ffff277224 */ /* 0x000fe200078e0018 */
[----:B------:R-:W-:-:S02]  /*14590*/  HSET2.LE.AND R2, R6, R129, PT ;  /* 0x0000008106027233 */ /* 0x000fc40003803000 */
[----:B------:R-:W-:Y:S01]  /*145a0*/  LOP3.LUT R126, R67, R0, RZ, 0xc0, !PT ;  /* 0x00000000437e7212 */ /* 0x000fe200078ec0ff */
[----:B------:R-:W-:Y:S01]  /*145b0*/  IMAD.MOV.U32 R38, RZ, RZ, R25 ;  /* 0x000000ffff267224 */ /* 0x000fe200078e0019 */
[--C-:B------:R-:W-:Y:S01]  /*145c0*/  HSET2.LE.AND R0, R5, R129.reuse, PT ;  /* 0x0000008105007233 */ /* 0x100fe20003803000 */
[----:B------:R-:W-:Y:S01]  /*145d0*/  IMAD.MOV.U32 R6, RZ, RZ, R50 ;  /* 0x000000ffff067224 */ /* 0x000fe200078e0032 */
[----:B------:R-:W-:Y:S01]  /*145e0*/  PRMT R3, R3, 0x5410, R4 ;  /* 0x0000541003037816 */ /* 0x000fe20000000004 */
[----:B------:R-:W-:Y:S01]  /*145f0*/  IMAD.MOV.U32 R4, RZ, RZ, R51 ;  /* 0x000000ffff047224 */ /* 0x000fe200078e0033 */
[----:B------:R-:W-:Y:S01]  /*14600*/  LOP3.LUT R127, R66, R2, RZ, 0xc0, !PT ;  /* 0x00000002427f7212 */ /* 0x000fe200078ec0ff */
[----:B------:R-:W3:Y:S01]  /*14610*/  LDSM.16.MT88.4 R48, [R208+0xa800] ;  /* 0x00a80000d030783b */ /* 0x000ee20000004200 */
[----:B------:R-:W-:Y:S01]  /*14620*/  MOV R5, R64 ;  /* 0x0000004000057202 */ /* 0x000fe20000000f00 */
[----:B------:R-:W-:Y:S01]  /*14630*/  IMAD.MOV.U32 R37, RZ, RZ, R26 ;  /* 0x000000ffff257224 */ /* 0x000fe200078e001a */
[----:B------:R-:W-:Y:S01]  /*14640*/  MOV R36, R27 ;  /* 0x0000001b00247202 */ /* 0x000fe20000000f00 */
[----:B------:R-:W-:Y:S01]  /*14650*/  IMAD.MOV.U32 R7, RZ, RZ, R81 ;  /* 0x000000ffff077224 */ /* 0x000fe200078e0051 */
[----:B------:R-:W-:Y:S01]  /*14660*/  LOP3.LUT R124, R80, R0, RZ, 0xc0, !PT ;  /* 0x00000000507c7212 */ /* 0x000fe200078ec0ff */
[----:B------:R-:W4:Y:S01]  /*14670*/  LDSM.16.MT88.4 R64, [R207+0xa800] ;  /* 0x00a80000cf40783b */ /* 0x000f220000004200 */
[C---:B------:R-:W-:Y:S03]  /*14680*/  HMMA.16816.F32 R32, R8.reuse, R34, R156 ;  /* 0x000000220820723c */ /* 0x040fe6000000189c */
[----:B------:R-:W1:Y:S03]  /*14690*/  LDSM.16.MT88.4 R80, [R175+0xb800] ;  /* 0x00b80000af50783b */ /* 0x000e660000004200 */
[C---:B------:R-:W-:Y:S01]  /*146a0*/  HMMA.16816.F32 R28, R8.reuse, R40, R112 ;  /* 0x00000028081c723c */ /* 0x040fe20000001870 */
[----:B------:R-:W1:Y:S04]  /*146b0*/  LDSM.16.MT88.4 R156, [R205+0xa800] ;  /* 0x00a80000cd9c783b */ /* 0x000e680000004200 */
[----:B------:R-:W-:Y:S01]  /*146c0*/  LDSM.16.MT88.4 R112, [R208+0xb800] ;  /* 0x00b80000d070783b */ /* 0x000fe20000004200 */
[----:B------:R-:W-:Y:S03]  /*146d0*/  HMMA.16816.F32 R24, R8, R42, R96 ;  /* 0x0000002a0818723c */ /* 0x000fe60000001860 */
[----:B------:R-:W1:Y:S04]  /*146e0*/  LDSM.16.MT88.4 R96, [R205+0xb800] ;  /* 0x00b80000cd60783b */ /* 0x000e680000004200 */
[----:B------:R-:W1:Y:S01]  /*146f0*/  LDSM.16.MT88.4 R8, [R207+0xb800] ;  /* 0x00b80000cf08783b */ /* 0x000e620000004200 */
[----:B------:R-:W-:-:S03]  /*14700*/  HSET2.LE.AND R0, R3, R129, PT ;  /* 0x0000008103007233 */ /* 0x000fc60003803000 */
[----:B------:R1:W5:Y:S02]  /*14710*/  LDL.LU R214, [R1+0x15c] ;  /* 0x00015c0001d67983 */ /* 0x0003640000300800 */
[----:B------:R-:W-:Y:S01]  /*14720*/  LOP3.LUT R125, R102, R0, RZ, 0xc0, !PT ;  /* 0x00000000667d7212 */ /* 0x000fe200078ec0ff */
[----:B------:R-:W-:Y:S01]  /*14730*/  IMAD.MOV.U32 R3, RZ, RZ, R44 ;  /* 0x000000ffff037224 */ /* 0x000fe200078e002c */
[----:B------:R-:W-:Y:S01]  /*14740*/  LOP3.LUT R2, R47, R45, R52, 0x96, !PT ;  /* 0x0000002d2f027212 */ /* 0x000fe200078e9634 */
[----:B------:R1:W5:Y:S04]  /*14750*/  LDL.LU R212, [R1+0x158] ;  /* 0x0001580001d47983 */ /* 0x0003680000300800 */
[C---:B--2---:R-:W-:Y:S01]  /*14760*/  HMMA.16816.F32 R152, R124.reuse, R164, R152 ;  /* 0x000000a47c98723c */ /* 0x044fe20000001898 */
[----:B------:R2:W5:Y:S04]  /*14770*/  LDL.LU R211, [R1+0x154] ;  /* 0x0001540001d37983 */ /* 0x0005680000300800 */
[----:B------:R2:W5:Y:S01]  /*14780*/  LDL.LU R210, [R1+0x150] ;  /* 0x0001500001d27983 */ /* 0x0005620000300800 */
[C---:B---3--:R-:W-:Y:S03]  /*14790*/  HMMA.16816.F32 R44, R124.reuse, R50, R60 ;  /* 0x000000327c2c723c */ /* 0x048fe6000000183c */
[----:B------:R2:W5:Y:S03]  /*147a0*/  LDL.LU R209, [R1+0x14c] ;  /* 0x00014c0001d17983 */ /* 0x0005660000300800 */
[C---:B----4-:R-:W-:Y:S01]  /*147b0*/  HMMA.16816.F32 R60, R124.reuse, R66, R72 ;  /* 0x000000427c3c723c */ /* 0x050fe20000001848 */
[----:B------:R2:W5:Y:S04]  /*147c0*/  LDL.LU R206, [R1+0x148] ;  /* 0x0001480001ce7983 */ /* 0x0005680000300800 */
[----:B------:R2:W5:Y:S01]  /*147d0*/  LDL.LU R204, [R1+0x144] ;  /* 0x0001440001cc7983 */ /* 0x0005620000300800 */
        /* <DEDUP_REMOVED lines=24> */
[C---:B------:R-:W-:Y:S01]  /*14960*/  LOP3.LUT R2, R0.reuse, 0xffff, RZ, 0xc0, !PT ;  /* 0x0000ffff00027812 */ /* 0x040fe200078ec0ff */
[----:B------:R-:W-:Y:S01]  /*14970*/  IMAD.MOV.U32 R87, RZ, RZ, R20 ;  /* 0x000000ffff577224 */ /* 0x000fe200078e0014 */
[----:B------:R-:W-:Y:S02]  /*14980*/  PRMT R20, R3, 0x5410, R4 ;  /* 0x0000541003147816 */ /* 0x000fe40000000004 */
[----:B------:R-:W-:Y:S02]  /*14990*/  SHF.R.U32.HI R3, RZ, 0x8, R2 ;  /* 0x00000008ff037819 */ /* 0x000fe40000011602 */
[----:B------:R-:W-:-:S04]  /*149a0*/  LOP3.LUT R2, R0, 0xff, RZ, 0xc0, !PT ;  /* 0x000000ff00027812 */ /* 0x000fc800078ec0ff */
[----:B------:R-:W-:Y:S02]  /*149b0*/  PRMT R3, R2, 0x5410, R3 ;  /* 0x0000541002037816 */ /* 0x000fe40000000003 */
[--C-:B------:R-:W-:Y:S01]  /*149c0*/  SHF.R.U32.HI R2, RZ, 0x10, R0.reuse ;  /* 0x00000010ff027819 */ /* 0x100fe20000011600 */
[----:B------:R-:W-:Y:S01]  /*149d0*/  IMAD.MOV.U32 R117, RZ, RZ, R5 ;  /* 0x000000ffff757224 */ /* 0x000fe200078e0005 */
[----:B------:R-:W-:Y:S02]  /*149e0*/  SHF.R.U32.HI R5, RZ, 0x18, R0 ;  /* 0x00000018ff057819 */ /* 0x000fe40000011600 */
[----:B------:R-:W-:Y:S02]  /*149f0*/  LOP3.LUT R2, R2, 0xff, RZ, 0xc0, !PT ;  /* 0x000000ff02027812 */ /* 0x000fe400078ec0ff */
[----:B------:R-:W-:Y:S02]  /*14a00*/  LOP3.LUT R4, R6, 0xff, RZ, 0xc0, !PT ;  /* 0x000000ff06047812 */ /* 0x000fe400078ec0ff */
[----:B------:R-:W-:-:S02]  /*14a10*/  HSET2.LE.AND R0, R3, R129, PT ;  /* 0x0000008103007233 */ /* 0x000fc40003803000 */
[----:B------:R-:W-:Y:S02]  /*14a20*/  PRMT R2, R2, 0x5410, R5 ;  /* 0x0000541002027816 */ /* 0x000fe40000000005 */
[----:B------:R-:W-:Y:S01]  /*14a30*/  PRMT R3, R4, 0x5410, R7 ;  /* 0x0000541004037816 */ /* 0x000fe20000000007 */
[----:B------:R-:W-:Y:S01]  /*14a40*/  IMAD.MOV.U32 R85, RZ, RZ, R128 ;  /* 0x000000ffff557224 */ /* 0x000fe200078e0080 */
[----:B------:R-:W-:Y:S02]  /*14a50*/  LOP3.LUT R128, R131, R0, RZ, 0xc0, !PT ;  /* 0x0000000083807212 */ /* 0x000fe400078ec0ff */
[--C-:B------:R-:W-:Y:S02]  /*14a60*/  HSET2.LE.AND R0, R2, R129.reuse, PT ;  /* 0x0000008102007233 */ /* 0x100fe40003803000 */
[--C-:B------:R-:W-:Y:S02]  /*14a70*/  HSET2.LE.AND R2, R20, R129.reuse, PT ;  /* 0x0000008114027233 */ /* 0x100fe40003803000 */
[----:B------:R-:W-:-:S02]  /*14a80*/  HSET2.LE.AND R3, R3, R129, PT ;  /* 0x0000008103037233 */ /* 0x000fc40003803000 */
[----:B------:R-:W-:Y:S02]  /*14a90*/  LOP3.LUT R129, R174, R0, RZ, 0xc0, !PT ;  /* 0x00000000ae817212 */ /* 0x000fe400078ec0ff */
[----:B------:R-:W-:Y:S01]  /*14aa0*/  LOP3.LUT R130, R130, R2, RZ, 0xc0, !PT ;  /* 0x0000000282827212 */ /* 0x000fe200078ec0ff */
[----:B------:R-:W-:Y:S01]  /*14ab0*/  IMAD.MOV.U32 R86, RZ, RZ, R55 ;  /* 0x000000ffff567224 */ /* 0x000fe200078e0037 */
[----:B------:R-:W-:Y:S01]  /*14ac0*/  LOP3.LUT R131, R103, R3, RZ, 0xc0, !PT ;  /* 0x0000000367837212 */ /* 0x000fe200078ec0ff */
[----:B------:R-:W-:Y:S01]  /*14ad0*/  IMAD.MOV.U32 R4, RZ, RZ, R54 ;  /* 0x000000ffff047224 */ /* 0x000fe200078e0036 */
[----:B------:R2:W5:Y:S05]  /*14ae0*/  LDL.LU R174, [R1+0x140] ;  /* 0x0001400001ae7983 */ /* 0x00056a0000300800 */
[----:B------:R-:W-:Y:S01]  /*14af0*/  HMMA.16816.F32 R52, R128, R64, R188 ;  /* 0x000000408034723c */ /* 0x000fe200000018bc */
[----:B------:R-:W3:Y:S01]  /*14b00*/  LDL R191, [R1+0xd8] ;  /* 0x0000d80001bf7983 */ /* 0x000ee20000100800 */
        /* <DEDUP_REMOVED lines=8> */
[----:B------:R-:W-:-:S03]  /*14b90*/  FADD.FTZ R0, R186, R0 ;  /* 0x00000000ba007221 */ /* 0x000fc60000010000 */
[----:B------:R2:W-:Y:S04]  /*14ba0*/  STL [R1+0x80], R2 ;  /* 0x0000800201007387 */ /* 0x0005e80000100800 */
[----:B------:R2:W-:Y:S04]  /*14bb0*/  STL [R1+0x84], R238 ;  /* 0x000084ee01007387 */ /* 0x0005e80000100800 */
[----:B------:R2:W-:Y:S01]  /*14bc0*/  STL [R1+0x78], R0 ;  /* 0x0000780001007387 */ /* 0x0005e20000100800 */
[----:B------:R-:W-:Y:S01]  /*14bd0*/  IMAD.MOV.U32 R5, RZ, RZ, R23 ;  /* 0x000000ffff057224 */ /* 0x000fe200078e0017 */
[----:B------:R-:W-:Y:S01]  /*14be0*/  MOV R6, R22 ;  /* 0x0000001600067202 */ /* 0x000fe20000000f00 */
[----:B------:R-:W-:-:S02]  /*14bf0*/  IMAD.MOV.U32 R7, RZ, RZ, R21 ;  /* 0x000000ffff077224 */ /* 0x000fc400078e0015 */
[----:B------:R-:W-:Y:S02]  /*14c00*/  IMAD.MOV.U32 R20, RZ, RZ, R39 ;  /* 0x000000ffff147224 */ /* 0x000fe400078e0027 */
[----:B------:R-:W-:Y:S02]  /*14c10*/  IMAD.MOV.U32 R21, RZ, RZ, R38 ;  /* 0x000000ffff157224 */ /* 0x000fe400078e0026 */
[----:B------:R-:W-:Y:S02]  /*14c20*/  IMAD.MOV.U32 R22, RZ, RZ, R37 ;  /* 0x000000ffff167224 */ /* 0x000fe400078e0025 */
[----:B------:R-:W-:Y:S01]  /*14c30*/  IMAD.MOV.U32 R23, RZ, RZ, R36 ;  /* 0x000000ffff177224 */ /* 0x000fe200078e0024 */
[----:B------:R-:W-:Y:S01]  /*14c40*/  HMMA.16816.F32 R168, R128, R164, R168 ;  /* 0x000000a480a8723c */ /* 0x000fe200000018a8 */
[----:B------:R-:W-:-:S05]  /*14c50*/  IADD3 R220, P2, R12, -0xc0, RZ ;  /* 0xffffff400cdc7810 */ /* 0x000fca0007f5e0ff */
[----:B------:R-:W-:Y:S01]  /*14c60*/  HMMA.16816.F32 R160, R128, R156, R160 ;  /* 0x0000009c80a0723c */ /* 0x000fe200000018a0 */
[----:B------:R-:W-:-:S05]  /*14c70*/  IADD3.X R221, R13, -0x1, RZ, P2, !PT ;  /* 0xffffffff0ddd7810 */ /* 0x000fca00017fe4ff */
        /* <DEDUP_REMOVED lines=13> */
[----:B---3--:R-:W-:-:S13]  /*14d50*/  ISETP.GT.AND P3, PT, R184, R191, PT ;  /* 0x000000bfb800720c */ /* 0x008fda0003f64270 */
[----:B--2---:R-:W-:Y:S10]  /*14d60*/  @!P3 BRA `(.L_x_2762) ;  /* 0x000000c80004b947 */ /* 0x004ff40003800000 */
[----:B------:R-:W2:Y:S01]  /*14d70*/  LDL R251, [R1+0x5c] ;  /* 0x00005c0001fb7983 */ /* 0x000ea20000100800 */
[----:B------:R-:W-:-:S04]  /*14d80*/  DEPBAR.LE SB0, 0x0 ;  /* 0x000080000000791a */ /* 0x000fc80000000000 */
[----:B------:R-:W3:Y:S04]  /*14d90*/  LDL.64 R6, [R1+0x100] ;  /* 0x0001000001067983 */ /* 0x000ee80000100a00 */
[----:B------:R-:W4:Y:S01]  /*14da0*/  LDL.64 R22, [R1+0x108] ;  /* 0x0001080001167983 */ /* 0x000f220000100a00 */
[----:B------:R-:W-:Y:S05]  /*14db0*/  WARPSYNC.ALL ;  /* 0x0000000000007948 */ /* 0x000fea0003800000 */
[----:B------:R-:W-:Y:S01]  /*14dc0*/  BAR.SYNC.DEFER_BLOCKING 0x0 ;  /* 0x0000000000007b1d */ /* 0x000fe20000010000 */
[C---:B-----5:R-:W-:Y:S01]  /*14dd0*/  SHF.L.U64.HI R4, R248.reuse, 0x5, R249 ;  /* 0x00000005f8047819 */ /* 0x060fe200000102f9 */
[----:B------:R-:W-:-:S04]  /*14de0*/  IMAD.SHL.U32 R21, R248, 0x20, RZ ;  /* 0x00000020f8157824 */ /* 0x000fc800078e00ff */
[----:B------:R-:W-:Y:S01]  /*14df0*/  @P1 STS.128 [R222+0xa000], RZ ;  /* 0x00a000ffde001388 */ /* 0x000fe20000000c00 */
[----:B--2---:R-:W-:-:S04]  /*14e00*/  VIADD R188, R251, 0xfffffffc ;  /* 0xfffffffcfbbc7836 */ /* 0x004fc80000000000 */
[----:B------:R-:W-:Y:S01]  /*14e10*/  IMAD R4, R4, R188, RZ ;  /* 0x000000bc04047224 */ /* 0x000fe200078e02ff */
[----:B------:R-:W-:Y:S01]  /*14e20*/  SHF.R.S32.HI R0, RZ, 0x1f, R188 ;  /* 0x0000001fff007819 */ /* 0x000fe200000114bc */
[----:B---3--:R-:W-:Y:S02]  /*14e30*/  IMAD.MOV.U32 R3, RZ, RZ, R7 ;  /* 0x000000ffff037224 */ /* 0x008fe400078e0007 */
[----:B----4-:R-:W-:Y:S02]  /*14e40*/  IMAD.MOV.U32 R2, RZ, RZ, R22 ;  /* 0x000000ffff027224 */ /* 0x010fe400078e0016 */
[-C--:B------:R-:W-:Y:S02]  /*14e50*/  IMAD R4, R0, R21.reuse, R4 ;  /* 0x0000001500047224 */ /* 0x080fe400078e0204 */
[----:B------:R-:W-:-:S04]  /*14e60*/  IMAD.WIDE.U32 R2, R188, R21, R2 ;  /* 0x00000015bc027225 */ /* 0x000fc800078e0002 */
[----:B------:R-:W-:Y:S01]  /*14e70*/  IMAD.IADD R3, R3, 0x1, R4 ;  /* 0x0000000103037824 */ /* 0x000fe200078e0204 */
[----:B------:R-:W-:Y:S02]  /*14e80*/  LEA R0, P2, R248, R2, 0x4 ;  /* 0x00000002f8007211 */ /* 0x000fe400078420ff */
[CC--:B------:R-:W-:Y:S02]  /*14e90*/  @!P1 LEA R10, P5, R2.reuse, R240.reuse, 0x1 ;  /* 0x000000f0020a9211 */ /* 0x0c0fe400078a08ff */
        /* <DEDUP_REMOVED lines=32> */
[----:B------:R-:W-:Y:S04]  /*150a0*/  LDSM.16.M88.4 R176, [R174+0x8800] ;  /* 0x00880000aeb0783b */ /* 0x000fe80000000200 */
[----:B--2---:R-:W1:Y:S04]  /*150b0*/  LDSM.16.M88.4 R4, [R206+0x2000] ;  /* 0x00200000ce04783b */ /* 0x004e680000000200 */
[----:B------:R-:W0:Y:S01]  /*150c0*/  LDGDEPBAR ;  /* 0x00000000000079af */ /* 0x000e220000000000 */
[-C--:B---3--:R-:W-:Y:S06]  /*150d0*/  HMMA.16816.F32 R28, R20, R136.reuse, RZ ;  /* 0x00000088141c723c */ /* 0x088fec00000018ff */
[----:B----4-:R-:W-:-:S15]  /*150e0*/  HMMA.16816.F32 R180, R24, R136, RZ ;  /* 0x0000008818b4723c */ /* 0x010fde00000018ff */
[----:B------:R-:W-:-:S03]  /*150f0*/  NOP ;  /* 0x0000000000007918 */ /* 0x000fc60000000000 */
[-C--:B-1----:R-:W-:Y:S01]  /*15100*/  HMMA.16816.F32 R196, R4, R32.reuse, R28 ;  /* 0x0000002004c4723c */ /* 0x082fe2000000181c */
[----:B------:R-:W1:Y:S05]  /*15110*/  LDSM.16.M88.4 R28, [R217] ;  /* 0x00000000d91c783b */ /* 0x000e6a0000000200 */
[----:B------:R-:W-:Y:S06]  /*15120*/  HMMA.16816.F32 R200, R8, R32, R180 ;  /* 0x0000002008c8723c */ /* 0x000fec00000018b4 */
[-C--:B------:R-:W-:Y:S06]  /*15130*/  HMMA.16816.F32 R180, R20, R176.reuse, RZ ;  /* 0x000000b014b4723c */ /* 0x080fec00000018ff */
[----:B------:R-:W-:-:S15]  /*15140*/  HMMA.16816.F32 R184, R24, R176, RZ ;  /* 0x000000b018b8723c */ /* 0x000fde00000018ff */
[----:B------:R-:W-:-:S03]  /*15150*/  NOP ;  /* 0x0000000000007918 */ /* 0x000fc60000000000 */
[----:B-1----:R-:W-:Y:S06]  /*15160*/  HMMA.16816.F32 R192, R4, R28, R180 ;  /* 0x0000001c04c0723c */ /* 0x002fec00000018b4 */
[-C--:B------:R-:W-:Y:S06]  /*15170*/  HMMA.16816.F32 R180, R20, R138.reuse, RZ ;  /* 0x0000008a14b4723c */ /* 0x080fec00000018ff */
[----:B------:R-:W-:Y:S06]  /*15180*/  HMMA.16816.F32 R136, R24, R138, RZ ;  /* 0x0000008a1888723c */ /* 0x000fec00000018ff */
[-C--:B------:R-:W-:Y:S06]  /*15190*/  HMMA.16816.F32 R20, R20, R178.reuse, RZ ;  /* 0x000000b21414723c */ /* 0x080fec00000018ff */
[----:B------:R-:W-:Y:S01]  /*151a0*/  HMMA.16816.F32 R24, R24, R178, RZ ;  /* 0x000000b21818723c */ /* 0x000fe200000018ff */
[----:B------:R-:W-:Y:S01]  /*151b0*/  MOV R3, R193 ;  /* 0x000000c100037202 */ /* 0x000fe20000000f00 */
[----:B------:R-:W-:-:S02]  /*151c0*/  IMAD.MOV.U32 R2, RZ, RZ, R194 ;  /* 0x000000ffff027224 */ /* 0x000fc400078e00c2 */
[----:B------:R-:W-:Y:S02]  /*151d0*/  IMAD.MOV.U32 R0, RZ, RZ, R195 ;  /* 0x000000ffff007224 */ /* 0x000fe400078e00c3 */
[----:B------:R-:W-:Y:S06]  /*151e0*/  HMMA.16816.F32 R184, R8, R28, R184 ;  /* 0x0000001c08b8723c */ /* 0x000fec00000018b8 */
[----:B------:R-:W-:Y:S01]  /*151f0*/  HMMA.16816.F32 R180, R4, R34, R180 ;  /* 0x0000002204b4723c */ /* 0x000fe200000018b4 */
[----:B------:R-:W-:-:S05]  /*15200*/  IMAD.MOV.U32 R28, RZ, RZ, R192 ;  /* 0x000000ffff1c7224 */ /* 0x000fca00078e00c0 */
        /* <DEDUP_REMOVED lines=9> */
[----:B------:R-:W-:Y:S01]  /*152a0*/  HMMA.16816.F32 R136, R8, R22, R136 ;  /* 0x000000160888723c */ /* 0x000fe20000001888 */
[----:B------:R-:W1:Y:S01]  /*152b0*/  LDSM.16.M88.4 R20, [R210+0x8800] ;  /* 0x00880000d214783b */ /* 0x000e620000000200 */
[----:B------:R-:W-:Y:S01]  /*152c0*/  IMAD.MOV.U32 R29, RZ, RZ, R3 ;  /* 0x000000ffff1d7224 */ /* 0x000fe200078e0003 */
[----:B------:R-:W-:Y:S01]  /*152d0*/  MOV R30, R2 ;  /* 0x00000002001e7202 */ /* 0x000fe20000000f00 */
[----:B------:R-:W-:-:S07]  /*152e0*/  IMAD.MOV.U32 R31, RZ, RZ, R0 ;  /* 0x000000ffff1f7224 */ /* 0x000fce00078e0000 */
        /* <DEDUP_REMOVED lines=55> */
[----:B------:R-:W-:Y:S01]  /*15660*/  ISETP.GT.AND P2, PT, R188, R191, PT ;  /* 0x000000bfbc00720c */ /* 0x000fe20003f44270 */
[-C--:B-1----:R-:W-:Y:S06]  /*15670*/  HMMA.16816.F32 R200, R4, R20.reuse, R200 ;  /* 0x0000001404c8723c */ /* 0x082fec00000018c8 */
[----:B--2---:R-:W-:Y:S06]  /*15680*/  HMMA.16816.F32 R184, R8, R20, R184 ;  /* 0x0000001408b8723c */ /* 0x004fec00000018b8 */
[-C--:B------:R-:W-:Y:S06]  /*15690*/  HMMA.16816.F32 R180, R4, R22.reuse, R180 ;  /* 0x0000001604b4723c */ /* 0x080fec00000018b4 */
[----:B------:R-:W-:Y:S01]  /*156a0*/  HMMA.16816.F32 R32, R8, R22, R32 ;  /* 0x000000160820723c */ /* 0x000fe20000001820 */
[----:B------:R-:W1:Y:S01]  /*156b0*/  LDSM.16.M88.4 R20, [R209+0x1800] ;  /* 0x00180000d114783b */ /* 0x000e620000000200 */
[----:B------:R-:W-:-:S04]  /*156c0*/  DEPBAR.LE SB0, 0x0 ;  /* 0x000080000000791a */ /* 0x000fc80000000000 */
[----:B------:R-:W-:Y:S01]  /*156d0*/  BSSY B1, `(.L_x_2771) ;  /* 0x0000035000017945 */ /* 0x000fe20003800000 */
[-C--:B-1----:R-:W-:Y:S06]  /*156e0*/  HMMA.16816.F32 R192, R4, R20.reuse, R136 ;  /* 0x0000001404c0723c */ /* 0x082fec0000001888 */
[----:B------:R-:W-:Y:S06]  /*156f0*/  HMMA.16816.F32 R176, R8, R20, R176 ;  /* 0x0000001408b0723c */ /* 0x000fec00000018b0 */
[-C--:B------:R-:W-:Y:S06]  /*15700*/  HMMA.16816.F32 R196, R4, R22.reuse, R28 ;  /* 0x0000001604c4723c */ /* 0x080fec000000181c */
[----:B------:R-:W-:Y:S01]  /*15710*/  HMMA.16816.F32 R136, R8, R22, R24 ;  /* 0x000000160888723c */ /* 0x000fe20000001818 */
[----:B------:R-:W-:Y:S06]  /*15720*/  BAR.SYNC.DEFER_BLOCKING 0x0 ;  /* 0x0000000000007b1d */ /* 0x000fec0000010000 */
[----:B------:R-:W-:-:S02]  /*15730*/  NOP ;  /* 0x0000000000007918 */ /* 0x000fc40000000000 */
[----:B------:R-:W-:-:S15]  /*15740*/  @!P2 BRA `(.L_x_2772) ;  /* 0x0000000000b4a947 */ /* 0x000fde0003800000 */
[----:B------:R-:W2:Y:S04]  /*15750*/  LDL R252, [R1+0x118] ;  /* 0x0001180001fc7983 */ /* 0x000ea80000100800 */
        /* <DEDUP_REMOVED lines=42> */
.L_x_2774:
[----:B------:R-:W-:Y:S05]  /*15a00*/  BSYNC B0 ;  /* 0x0000000000007941 */ /* 0x000fea0003800000 */
.L_x_2773:
[----:B------:R-:W0:Y:S02]  /*15a10*/  LDGDEPBAR ;  /* 0x00000000000079af */ /* 0x000e240000000000 */
.L_x_2772:
[----:B------:R-:W-:Y:S05]  /*15a20*/  BSYNC B1 ;  /* 0x0000000000017941 */ /* 0x000fea0003800000 */
.L_x_2771:
[----:B------:R-:W3:Y:S04]  /*15a30*/  LDL R0, [R1+0xb0] ;  /* 0x0000b00001007983 */ /* 0x000ee80000100800 */
[----:B------:R-:W4:Y:S04]  /*15a40*/  LDL R2, [R1+0xb4] ;  /* 0x0000b40001027983 */ /* 0x000f280000100800 */
[----:B-12---:R-:W2:Y:S04]  /*15a50*/  LDL R5, [R1+0xb8] ;  /* 0x0000b80001057983 */ /* 0x006ea80000100800 */
[----:B------:R-:W2:Y:S04]  /*15a60*/  LDL R3, [R1+0xc0] ;  /* 0x0000c00001037983 */ /* 0x000ea80000100800 */
[----:B------:R-:W2:Y:S01]  /*15a70*/  LDL R6, [R1+0xbc] ;  /* 0x0000bc0001067983 */ /* 0x000ea20000100800 */
[----:B------:R-:W1:Y:S02]  /*15a80*/  S2R R4, SR_TID.X ;  /* 0x0000000000047919 */ /* 0x000e640000002100 */
[----:B-1----:R-:W-:-:S05]  /*15a90*/  IMAD.SHL.U32 R4, R4, 0x2, RZ ;  /* 0x0000000204047824 */ /* 0x002fca00078e00ff */
[----:B------:R-:W-:-:S05]  /*15aa0*/  LOP3.LUT R4, R4, 0x6, RZ, 0xc0, !PT ;  /* 0x0000000604047812 */ /* 0x000fca00078ec0ff */
[----:B------:R-:W-:-:S04]  /*15ab0*/  IMAD R4, R188, 0x20, R4 ;  /* 0x00000020bc047824 */ /* 0x000fc800078e0204 */
[C---:B------:R-:W-:Y:S01]  /*15ac0*/  VIADD R11, R4.reuse, 0x1 ;  /* 0x00000001040b7836 */ /* 0x040fe20000000000 */
[C---:B------:R-:W-:Y:S01]  /*15ad0*/  IADD3 R10, R4.reuse, 0x8, RZ ;  /* 0x00000008040a7810 */ /* 0x040fe20007ffe0ff */
        /* <DEDUP_REMOVED lines=27> */
[----:B--2---:R-:W-:Y:S02]  /*15c90*/  IMAD.MOV.U32 R252, RZ, RZ, R5 ;  /* 0x000000fffffc7224 */ /* 0x004fe400078e0005 */
[C---:B------:R-:W-:Y:S02]  /*15ca0*/  IMAD.IADD R0, R229.reuse, 0x1, -R10 ;  /* 0x00000001e5007824 */ /* 0x040fe400078e0a0a */
[----:B------:R-:W-:-:S02]  /*15cb0*/  IMAD.IADD R5, R229, 0x1, -R9 ;  /* 0x00000001e5057824 */ /* 0x000fc400078e0a09 */
[----:B------:R-:W-:Y:S01]  /*15cc0*/  IMAD.MOV.U32 R31, RZ, RZ, R3 ;  /* 0x000000ffff1f7224 */ /* 0x000fe200078e0003 */
[----:B------:R-:W-:Y:S02]  /*15cd0*/  IABS R3, R2 ;  /* 0x0000000200037213 */ /* 0x000fe40000000000 */
[----:B------:R-:W-:Y:S02]  /*15ce0*/  IABS R2, R0 ;  /* 0x0000000000027213 */ /* 0x000fe40000000000 */
[----:B------:R-:W-:Y:S02]  /*15cf0*/  IABS R0, R5 ;  /* 0x0000000500007213 */ /* 0x000fe40000000000 */
[----:B------:R-:W-:Y:S02]  /*15d00*/  I2FP.F32.S32 R3, R3 ;  /* 0x0000000300037245 */ /* 0x000fe40000201400 */
[----:B------:R-:W-:Y:S02]  /*15d10*/  I2FP.F32.S32 R0, R0 ;  /* 0x0000000000007245 */ /* 0x000fe40000201400 */
[----:B------:R-:W-:Y:S01]  /*15d20*/  I2FP.F32.S32 R2, R2 ;  /* 0x0000000200027245 */ /* 0x000fe20000201400 */
[----:B------:R-:W-:-:S02]  /*15d30*/  FFMA.FTZ R20, R3, -R219, R185 ;  /* 0x800000db03147223 */ /* 0x000fc400000100b9 */
[-C--:B------:R-:W-:Y:S01]  /*15d40*/  FFMA.FTZ R24, R0, -R219.reuse, R33 ;  /* 0x800000db00187223 */ /* 0x080fe20000010021 */
[C---:B------:R-:W-:Y:S02]  /*15d50*/  IMAD.IADD R0, R229.reuse, 0x1, -R8 ;  /* 0x00000001e5007824 */ /* 0x040fe400078e0a08 */
[----:B------:R-:W-:Y:S02]  /*15d60*/  IMAD.IADD R3, R229, 0x1, -R7 ;  /* 0x00000001e5037824 */ /* 0x000fe400078e0a07 */
[----:B------:R-:W-:Y:S01]  /*15d70*/  FFMA.FTZ R21, R2, -R219, R32 ;  /* 0x800000db02157223 */ /* 0x000fe20000010020 */
[----:B------:R-:W-:Y:S02]  /*15d80*/  IABS R2, R0 ;  /* 0x0000000000027213 */ /* 0x000fe40000000000 */
[----:B------:R-:W-:Y:S01]  /*15d90*/  IABS R0, R3 ;  /* 0x0000000300007213 */ /* 0x000fe20000000000 */
[----:B------:R-:W-:Y:S02]  /*15da0*/  IMAD.MOV.U32 R189, RZ, RZ, R6 ;  /* 0x000000ffffbd7224 */ /* 0x000fe400078e0006 */
[----:B------:R-:W-:Y:S01]  /*15db0*/  VIADD R6, R4, 0x18 ;  /* 0x0000001804067836 */ /* 0x000fe20000000000 */
[----:B------:R-:W-:-:S05]  /*15dc0*/  I2FP.F32.S32 R0, R0 ;  /* 0x0000000000007245 */ /* 0x000fca0000201400 */
[----:B------:R-:W-:Y:S01]  /*15dd0*/  FFMA.FTZ R22, R0, -R219, R177 ;  /* 0x800000db00167223 */ /* 0x000fe200000100b1 */
[----:B------:R-:W-:-:S04]  /*15de0*/  IADD3 R0, R229, -R6, RZ ;  /* 0x80000006e5007210 */ /* 0x000fc80007ffe0ff */
        /* <DEDUP_REMOVED lines=36> */
[----:B------:R-:W1:Y:S04]  /*16030*/  SHFL.BFLY PT, R2, R0, 0x1, 0x1f ;  /* 0x0c201f0000027f89 */ /* 0x000e6800000e0000 */
[----:B------:R-:W-:Y:S01]  /*16040*/  STL [R1+0x178], R237 ;  /* 0x000178ed01007387 */ /* 0x000fe20000100800 */
[----:B-1----:R-:W-:-:S03]  /*16050*/  FMNMX.FTZ R242, R0, R2, !PT ;  /* 0x0000000200f27209 */ /* 0x002fc60007810000 */
        /* <DEDUP_REMOVED lines=15> */
[----:B------:R-:W3:Y:S01]  /*16150*/  LDL.LU R190, [R1+0xac] ;  /* 0x0000ac0001be7983 */ /* 0x000ee20000300800 */
[----:B------:R-:W-:-:S02]  /*16160*/  FSETP.NEU.FTZ.AND P2, PT, R242, -INF , PT ;  /* 0xff800000f200780b */ /* 0x000fc40003f5d000 */
[C---:B------:R-:W-:Y:S02]  /*16170*/  ISETP.GE.AND P4, PT, R4.reuse, R226, PT ;  /* 0x000000e20400720c */ /* 0x040fe40003f86270 */
[----:B------:R-:W-:Y:S01]  /*16180*/  ISETP.GE.AND P6, PT, R4, R225, PT ;  /* 0x000000e10400720c */ /* 0x000fe20003fc6270 */
[----:B------:R-:W-:Y:S01]  /*16190*/  IMAD.MOV.U32 R239, RZ, RZ, R28 ;  /* 0x000000ffffef7224 */ /* 0x000fe200078e001c */
[----:B------:R-:W-:Y:S01]  /*161a0*/  FSEL R2, R242, RZ, P2 ;  /* 0x000000fff2027208 */ /* 0x000fe20001000000 */
[----:B------:R-:W4:Y:S04]  /*161b0*/  LDL.64 R14, [R1+0x70] ;  /* 0x00007000010e7983 */ /* 0x000f280000100a00 */
[----:B------:R-:W-:Y:S01]  /*161c0*/  FADD.FTZ R2, R132, -R2 ;  /* 0x8000000284027221 */ /* 0x000fe20000010000 */
[C---:B------:R-:W-:Y:S01]  /*161d0*/  ISETP.GE.OR P4, PT, R4.reuse, R234, !P4 ;  /* 0x000000ea0400720c */ /* 0x040fe20006786670 */
[----:B------:R-:W4:Y:S01]  /*161e0*/  LDL R208, [R1+0xd0] ;  /* 0x0000d00001d07983 */ /* 0x000f220000100800 */
[----:B------:R-:W-:-:S02]  /*161f0*/  ISETP.GE.OR P6, PT, R4, R233, !P6 ;  /* 0x000000e90400720c */ /* 0x000fc400077c6670 */
[C---:B------:R-:W-:Y:S01]  /*16200*/  ISETP.GE.AND P3, PT, R11.reuse, R226, PT ;  /* 0x000000e20b00720c */ /* 0x040fe20003f66270 */
[----:B------:R-:W4:Y:S01]  /*16210*/  LDL R207, [R1+0xc4] ;  /* 0x0000c40001cf7983 */ /* 0x000f220000100800 */
[C---:B------:R-:W-:Y:S02]  /*16220*/  ISETP.GE.AND P5, PT, R11.reuse, R225, PT ;  /* 0x000000e10b00720c */ /* 0x040fe40003fa6270 */
[C---:B------:R-:W-:Y:S01]  /*16230*/  ISETP.GE.OR P3, PT, R11.reuse, R234, !P3 ;  /* 0x000000ea0b00720c */ /* 0x040fe20005f66670 */
[----:B------:R-:W4:Y:S01]  /*16240*/  LDL R249, [R1+0xc8] ;  /* 0x0000c80001f97983 */ /* 0x000f220000100800 */
[----:B------:R-:W-:-:S03]  /*16250*/  ISETP.GE.OR P5, PT, R11, R233, !P5 ;  /* 0x000000e90b00720c */ /* 0x000fc60006fa6670 */
[----:B------:R-:W4:Y:S04]  /*16260*/  LDL R248, [R1+0xcc] ;  /* 0x0000cc0001f87983 */ /* 0x000f280000100800 */
[----:B------:R1:W-:Y:S04]  /*16270*/  STL.64 [R1+0x198], R172 ;  /* 0x000198ac01007387 */ /* 0x0003e80000100a00 */
[----:B-1----:R-:W4:Y:S01]  /*16280*/  LDL.64 R172, [R1+0x50] ;  /* 0x0000500001ac7983 */ /* 0x002f220000100a00 */
        /* <DEDUP_REMOVED lines=12> */
[----:B------:R-:W3:Y:S01]  /*16350*/  MUFU.EX2 R3, R27 ;  /* 0x0000001b00037308 */ /* 0x000ee20000000800 */
        /* <DEDUP_REMOVED lines=32> */
[----:B---3--:R-:W-:-:S02]  /*16560*/  FFMA.FTZ R20, R190, R2, R3 ;  /* 0x00000002be147223 */ /* 0x008fc40000010003 */
        /* <DEDUP_REMOVED lines=23> */
[----:B------:R-:W-:Y:S02]  /*166e0*/  I2FP.F32.S32 R2, R2 ;  /* 0x0000000200027245 */ /* 0x000fe40000201400 */
[----:B------:R-:W-:-:S03]  /*166f0*/  FSEL R20, R3, -INF , !P4 ;  /* 0xff80000003147808 */ /* 0x000fc60006000000 */
[----:B------:R-:W-:Y:S01]  /*16700*/  FFMA.FTZ R23, R2, -R219, R201 ;  /* 0x800000db02177223 */ /* 0x000fe200000100c9 */
[----:B------:R-:W-:Y:S01]  /*16710*/  IMAD.IADD R2, R230, 0x1, -R11 ;  /* 0x00000001e6027824 */ /* 0x000fe200078e0a0b */
[----:B------:R-:W-:Y:S01]  /*16720*/  ISETP.GE.OR P2, PT, R4, R232, !P2 ;  /* 0x000000e80400720c */ /* 0x000fe20005746670 */
[----:B------:R-:W-:-:S03]  /*16730*/  IMAD.IADD R3, R231, 0x1, -R10 ;  /* 0x00000001e7037824 */ /* 0x000fc600078e0a0a */
[----:B------:R-:W-:Y:S02]  /*16740*/  IABS R4, R2 ;  /* 0x0000000200047213 */ /* 0x000fe40000000000 */
[----:B------:R-:W-:Y:S02]  /*16750*/  IABS R2, R3 ;  /* 0x0000000300027213 */ /* 0x000fe40000000000 */
[----:B------:R-:W-:Y:S02]  /*16760*/  MOV R3, R4 ;  /* 0x0000000400037202 */ /* 0x000fe40000000f00 */
[----:B------:R-:W-:Y:S02]  /*16770*/  I2FP.F32.S32 R2, R2 ;  /* 0x0000000200027245 */ /* 0x000fe40000201400 */
[----:B------:R-:W-:Y:S02]  /*16780*/  I2FP.F32.S32 R3, R3 ;  /* 0x0000000300037245 */ /* 0x000fe40000201400 */
[----:B------:R-:W-:Y:S01]  /*16790*/  ISETP.GE.AND P4, PT, R11, R224, PT ;  /* 0x000000e00b00720c */ /* 0x000fe20003f86270 */
[----:B------:R-:W-:Y:S01]  /*167a0*/  FFMA.FTZ R4, R2, -R219, R34 ;  /* 0x800000db02047223 */ /* 0x000fe20000010022 */
[----:B------:R-:W-:-:S02]  /*167b0*/  IMAD.IADD R2, R230, 0x1, -R10 ;  /* 0x00000001e6027824 */ /* 0x000fc400078e0a0a */
[----:B------:R-:W-:Y:S01]  /*167c0*/  FFMA.FTZ R26, R3, -R219, R203 ;  /* 0x800000db031a7223 */ /* 0x000fe200000100cb */
[----:B------:R-:W-:Y:S01]  /*167d0*/  IMAD.IADD R3, R228, 0x1, -R10 ;  /* 0x00000001e4037824 */ /* 0x000fe200078e0a0a */
[----:B------:R-:W-:Y:S02]  /*167e0*/  FSEL R25, R21, -INF , !P6 ;  /* 0xff80000015197808 */ /* 0x000fe40007000000 */
[----:B------:R-:W-:Y:S02]  /*167f0*/  ISETP.GE.AND P6, PT, R10, R226, PT ;  /* 0x000000e20a00720c */ /* 0x000fe40003fc6270 */
[----:B------:R-:W-:Y:S02]  /*16800*/  ISETP.GE.OR P4, PT, R11, R232, !P4 ;  /* 0x000000e80b00720c */ /* 0x000fe40006786670 */
[----:B------:R-:W-:Y:S02]  /*16810*/  IABS R2, R2 ;  /* 0x0000000200027213 */ /* 0x000fe40000000000 */
[----:B------:R-:W-:-:S02]  /*16820*/  FSEL R21, R24, -INF , !P2 ;  /* 0xff80000018157808 */ /* 0x000fc40005000000 */
[----:B------:R-:W-:Y:S02]  /*16830*/  FSEL R11, R22, -INF , !P3 ;  /* 0xff800000160b7808 */ /* 0x000fe40005800000 */
[----:B------:R-:W-:Y:S02]  /*16840*/  IABS R3, R3 ;  /* 0x0000000300037213 */ /* 0x000fe40000000000 */
[C---:B------:R-:W-:Y:S02]  /*16850*/  ISETP.GE.AND P2, PT, R10.reuse, R225, PT ;  /* 0x000000e10a00720c */ /* 0x040fe40003f46270 */
[C---:B------:R-:W-:Y:S02]  /*16860*/  ISETP.GE.AND P3, PT, R10.reuse, R224, PT ;  /* 0x000000e00a00720c */ /* 0x040fe40003f66270 */
[----:B------:R-:W-:Y:S02]  /*16870*/  ISETP.GE.OR P6, PT, R10, R234, !P6 ;  /* 0x000000ea0a00720c */ /* 0x000fe400077c6670 */
[----:B------:R-:W-:-:S02]  /*16880*/  I2FP.F32.S32 R2, R2 ;  /* 0x0000000200027245 */ /* 0x000fc40000201400 */
[----:B------:R-:W-:Y:S02]  /*16890*/  I2FP.F32.S32 R3, R3 ;  /* 0x0000000300037245 */ /* 0x000fe40000201400 */
[C---:B------:R-:W-:Y:S02]  /*168a0*/  ISETP.GE.OR P2, PT, R10.reuse, R233, !P2 ;  /* 0x000000e90a00720c */ /* 0x040fe40005746670 */
[----:B------:R-:W-:Y:S02]  /*168b0*/  ISETP.GE.OR P3, PT, R10, R232, !P3 ;  /* 0x000000e80a00720c */ /* 0x000fe40005f66670 */
[----:B------:R-:W-:Y:S02]  /*168c0*/  FSEL R23, R23, -INF , !P5 ;  /* 0xff80000017177808 */ /* 0x000fe40006800000 */
[----:B------:R-:W-:Y:S02]  /*168d0*/  FSEL R52, R26, -INF , !P4 ;  /* 0xff8000001a347808 */ /* 0x000fe40006000000 */
[----:B------:R-:W-:Y:S01]  /*168e0*/  FSEL R10, R4, -INF , !P6 ;  /* 0xff800000040a7808 */ /* 0x000fe20007000000 */
[----:B------:R-:W-:Y:S01]  /*168f0*/  IMAD.IADD R4, R231, 0x1, -R9 ;  /* 0x00000001e7047824 */ /* 0x000fe200078e0a09 */
[----:B------:R-:W-:-:S02]  /*16900*/  ISETP.GE.AND P5, PT, R9, R226, PT ;  /* 0x000000e20900720c */ /* 0x000fc40003fa6270 */
[C---:B------:R-:W-:Y:S02]  /*16910*/  ISETP.GE.AND P4, PT, R9.reuse, R225, PT ;  /* 0x000000e10900720c */ /* 0x040fe40003f86270 */
[----:B------:R-:W-:Y:S01]  /*16920*/  ISETP.GE.AND P6, PT, R9, R224, PT ;  /* 0x000000e00900720c */ /* 0x000fe20003fc6270 */
[-C--:B------:R-:W-:Y:S01]  /*16930*/  FFMA.FTZ R24, R2, -R219.reuse, R182 ;  /* 0x800000db02187223 */ /* 0x080fe200000100b6 */
[----:B------:R-:W-:Y:S01]  /*16940*/  FFMA.FTZ R22, R3, -R219, R180 ;  /* 0x800000db03167223 */ /* 0x000fe200000100b4 */
[--C-:B------:R-:W-:Y:S01]  /*16950*/  IMAD.IADD R2, R230, 0x1, -R9.reuse ;  /* 0x00000001e6027824 */ /* 0x100fe200078e0a09 */
[C---:B------:R-:W-:Y:S01]  /*16960*/  ISETP.GE.OR P5, PT, R9.reuse, R234, !P5 ;  /* 0x000000ea0900720c */ /* 0x040fe20006fa6670 */
[----:B------:R-:W-:Y:S01]  /*16970*/  IMAD.IADD R3, R228, 0x1, -R9 ;  /* 0x00000001e4037824 */ /* 0x000fe200078e0a09 */
[C---:B------:R-:W-:Y:S02]  /*16980*/  ISETP.GE.OR P4, PT, R9.reuse, R233, !P4 ;  /* 0x000000e90900720c */ /* 0x040fe40006786670 */
[----:B------:R-:W-:-:S02]  /*16990*/  ISETP.GE.OR P6, PT, R9, R232, !P6 ;  /* 0x000000e80900720c */ /* 0x000fc400077c6670 */
[----:B------:R-:W-:Y:S02]  /*169a0*/  IABS R9, R4 ;  /* 0x0000000400097213 */ /* 0x000fe40000000000 */
[----:B------:R-:W-:Y:S02]  /*169b0*/  IABS R4, R2 ;  /* 0x0000000200047213 */ /* 0x000fe40000000000 */
[----:B------:R-:W-:-:S04]  /*169c0*/  MOV R2, R9 ;  /* 0x0000000900027202 */ /* 0x000fc80000000f00 */
        /* <DEDUP_REMOVED lines=12> */
[C---:B------:R-:W-:Y:S01]  /*16a90*/  ISETP.GE.AND P5, PT, R8.reuse, R224, PT ;  /* 0x000000e00800720c */ /* 0x040fe20003fa6270 */
[----:B------:R-:W-:Y:S01]  /*16aa0*/  FFMA.FTZ R26, R3, -R219, R181 ;  /* 0x800000db031a7223 */ /* 0x000fe200000100b5 */
[----:B------:R-:W-:Y:S01]  /*16ab0*/  ISETP.GE.OR P2, PT, R8, R234, !P2 ;  /* 0x000000ea0800720c */ /* 0x000fe20005746670 */
[--C-:B------:R-:W-:Y:S01]  /*16ac0*/  IMAD.IADD R3, R228, 0x1, -R8.reuse ;  /* 0x00000001e4037824 */ /* 0x100fe200078e0a08 */
[----:B------:R-:W-:Y:S01]  /*16ad0*/  ISETP.GE.OR P3, PT, R8, R233, !P3 ;  /* 0x000000e90800720c */ /* 0x000fe20005f66670 */
[----:B------:R-:W-:Y:S01]  /*16ae0*/  IMAD.IADD R2, R230, 0x1, -R8 ;  /* 0x00000001e6027824 */ /* 0x000fe200078e0a08 */
[----:B------:R-:W-:Y:S01]  /*16af0*/  ISETP.GE.OR P5, PT, R8, R232, !P5 ;  /* 0x000000e80800720c */ /* 0x000fe20006fa6670 */
[----:B------:R-:W3:Y:S01]  /*16b00*/  LDL.64 R180, [R1+0xe8] ;  /* 0x0000e80001b47983 */ /* 0x000ee20000100a00 */
[----:B------:R-:W-:-:S02]  /*16b10*/  IABS R8, R4 ;  /* 0x0000000400087213 */ /* 0x000fc40000000000 */
        /* <DEDUP_REMOVED lines=24> */
[----:B------:R-:W-:-:S05]  /*16ca0*/  I2FP.F32.S32 R2, R2 ;  /* 0x0000000200027245 */ /* 0x000fca0000201400 */
[----:B------:R-:W-:Y:S02]  /*16cb0*/  FFMA.FTZ R2, R2, -R219, R179 ;  /* 0x800000db02027223 */ /* 0x000fe400000100b3 */
[----:B------:R-:W4:Y:S01]  /*16cc0*/  LDL.64 R178, [R1+0x138] ;  /* 0x0001380001b27983 */ /* 0x000f220000100a00 */
[----:B------:R-:W-:Y:S02]  /*16cd0*/  IABS R3, R3 ;  /* 0x0000000300037213 */ /* 0x000fe40000000000 */
[----:B------:R-:W-:Y:S02]  /*16ce0*/  I2FP.F32.S32 R4, R4 ;  /* 0x0000000400047245 */ /* 0x000fe40000201400 */
[----:B------:R-:W-:Y:S02]  /*16cf0*/  I2FP.F32.S32 R3, R3 ;  /* 0x0000000300037245 */ /* 0x000fe40000201400 */
[----:B------:R-:W-:Y:S01]  /*16d00*/  FSEL R32, R8, -INF , !P3 ;  /* 0xff80000008207808 */ /* 0x000fe20005800000 */
[----:B------:R-:W-:Y:S01]  /*16d10*/  FFMA.FTZ R28, R4, -R219, R195 ;  /* 0x800000db041c7223 */ /* 0x000fe200000100c3 */
[----:B------:R-:W-:-:S02]  /*16d20*/  FSEL R35, R9, -INF , !P5 ;  /* 0xff80000009237808 */ /* 0x000fc40006800000 */
[----:B------:R-:W-:Y:S02]  /*16d30*/  FSEL R8, R2, -INF , !P4 ;  /* 0xff80000002087808 */ /* 0x000fe40006000000 */
[C---:B------:R-:W-:Y:S02]  /*16d40*/  ISETP.GE.AND P3, PT, R6.reuse, R226, PT ;  /* 0x000000e20600720c */ /* 0x040fe40003f66270 */
[C---:B------:R-:W-:Y:S02]  /*16d50*/  ISETP.GE.AND P5, PT, R6.reuse, R225, PT ;  /* 0x000000e10600720c */ /* 0x040fe40003fa6270 */
[C---:B------:R-:W-:Y:S01]  /*16d60*/  ISETP.GE.AND P4, PT, R6.reuse, R224, PT ;  /* 0x000000e00600720c */ /* 0x040fe20003f86270 */
[----:B------:R-:W-:Y:S01]  /*16d70*/  IMAD.MOV.U32 R190, RZ, RZ, R29 ;  /* 0x000000ffffbe7224 */ /* 0x000fe200078e001d */
[----:B------:R-:W-:Y:S01]  /*16d80*/  IADD3 R4, R231, -R6, RZ ;  /* 0x80000006e7047210 */ /* 0x000fe20007ffe0ff */
        /* <DEDUP_REMOVED lines=27> */
[----:B------:R-:W-:Y:S01]  /*16f40*/  ISETP.GE.OR P2, PT, R5, R234, !P2 ;  /* 0x000000ea0500720c */ /* 0x000fe20005746670 */
[----:B------:R-:W-:-:S02]  /*16f50*/  IMAD.MOV.U32 R116, RZ, RZ, R37 ;  /* 0x000000ffff747224 */ /* 0x000fc400078e0025 */
        /* <DEDUP_REMOVED lines=18> */
[----:B------:R-:W-:Y:S02]  /*17080*/  FMNMX.FTZ R2, R6, R3, !PT ;  /* 0x0000000306027209 */ /* 0x000fe40007810000 */
[C---:B------:R-:W-:Y:S02]  /*17090*/  ISETP.GE.AND P3, PT, R5.reuse, R225, PT ;  /* 0x000000e10500720c */ /* 0x040fe40003f66270 */
[----:B------:R-:W-:Y:S02]  /*170a0*/  ISETP.GE.AND P2, PT, R5, R224, PT ;  /* 0x000000e00500720c */ /* 0x000fe40003f46270 */
[----:B------:R-:W-:Y:S01]  /*170b0*/  FMNMX.FTZ R3, R135, R25, !PT ;  /* 0x0000001987037209 */ /* 0x000fe20007810000 */
[----:B------:R-:W-:Y:S01]  /*170c0*/  IMAD.MOV.U32 R186, RZ, RZ, R36 ;  /* 0x000000ffffba7224 */ /* 0x000fe200078e0024 */
[C---:B------:R-:W-:Y:S01]  /*170d0*/  ISETP.GE.OR P3, PT, R5.reuse, R233, !P3 ;  /* 0x000000e90500720c */ /* 0x040fe20005f66670 */
[----:B------:R-:W1:Y:S01]  /*170e0*/  SHFL.BFLY PT, R36, R2, 0x2, 0x1f ;  /* 0x0c401f0002247f89 */ /* 0x000e6200000e0000 */
[----:B------:R-:W-:-:S02]  /*170f0*/  ISETP.GE.OR P2, PT, R5, R232, !P2 ;  /* 0x000000e80500720c */ /* 0x000fc40005746670 */
[----:B------:R-:W-:Y:S02]  /*17100*/  FMNMX.FTZ R5, R23, R3, !PT ;  /* 0x0000000317057209 */ /* 0x000fe40007810000 */
[----:B------:R-:W-:Y:S02]  /*17110*/  FMNMX.FTZ R3, R35, R4, !PT ;  /* 0x0000000423037209 */ /* 0x000fe40007810000 */
[----:B------:R-:W-:Y:S02]  /*17120*/  FMNMX.FTZ R5, R22, R5, !PT ;  /* 0x0000000516057209 */ /* 0x000fe40007810000 */
[----:B------:R-:W-:Y:S02]  /*17130*/  FSEL R31, R31, -INF , !P4 ;  /* 0xff8000001f1f7808 */ /* 0x000fe40006000000 */
[----:B------:R-:W-:Y:S01]  /*17140*/  FMNMX.FTZ R3, R33, R3, !PT ;  /* 0x0000000321037209 */ /* 0x000fe20007810000 */
[----:B------:R-:W-:Y:S01]  /*17150*/  IMAD.MOV.U32 R202, RZ, RZ, R30 ;  /* 0x000000ffffca7224 */ /* 0x000fe200078e001e */
[----:B------:R-:W-:-:S02]  /*17160*/  FMNMX.FTZ R5, R34, R5, !PT ;  /* 0x0000000522057209 */ /* 0x000fc40007810000 */
[----:B------:R-:W-:Y:S02]  /*17170*/  FSEL R30, R9, -INF , !P2 ;  /* 0xff800000091e7808 */ /* 0x000fe40005000000 */
[----:B------:R-:W-:Y:S02]  /*17180*/  FMNMX.FTZ R3, R31, R3, !PT ;  /* 0x000000031f037209 */ /* 0x000fe40007810000 */
[----:B------:R-:W-:Y:S02]  /*17190*/  FSEL R29, R29, -INF , !P6 ;  /* 0xff8000001d1d7808 */ /* 0x000fe40007000000 */
[----:B------:R-:W-:Y:S02]  /*171a0*/  FMNMX.FTZ R4, R32, R5, !PT ;  /* 0x0000000520047209 */ /* 0x000fe40007810000 */
[----:B------:R-:W-:Y:S02]  /*171b0*/  FMNMX.FTZ R3, R30, R3, !PT ;  /* 0x000000031e037209 */ /* 0x000fe40007810000 */
[----:B------:R-:W-:-:S02]  /*171c0*/  FSEL R28, R49, -INF , !P5 ;  /* 0xff800000311c7808 */ /* 0x000fc40006800000 */
[----:B------:R-:W-:Y:S01]  /*171d0*/  FMNMX.FTZ R4, R29, R4, !PT ;  /* 0x000000041d047209 */ /* 0x000fe20007810000 */
[----:B------:R-:W2:Y:S01]  /*171e0*/  SHFL.BFLY PT, R49, R3, 0x2, 0x1f ;  /* 0x0c401f0003317f89 */ /* 0x000ea200000e0000 */
[----:B------:R-:W-:Y:S02]  /*171f0*/  FSEL R9, R37, -INF , !P3 ;  /* 0xff80000025097808 */ /* 0x000fe40005800000 */
[----:B------:R-:W-:Y:S02]  /*17200*/  FMNMX.FTZ R4, R28, R4, !PT ;  /* 0x000000041c047209 */ /* 0x000fe40007810000 */
[----:B-1----:R-:W-:Y:S02]  /*17210*/  FMNMX.FTZ R5, R2, R36, !PT ;  /* 0x0000002402057209 */ /* 0x002fe40007810000 */
[----:B------:R-:W-:-:S05]  /*17220*/  FMNMX.FTZ R2, R9, R4, !PT ;  /* 0x0000000409027209 */ /* 0x000fca0007810000 */
[----:B------:R-:W1:Y:S04]  /*17230*/  SHFL.BFLY PT, R36, R2, 0x2, 0x1f ;  /* 0x0c401f0002247f89 */ /* 0x000e6800000e0000 */
[----:B------:R-:W1:Y:S01]  /*17240*/  SHFL.BFLY PT, R37, R5, 0x1, 0x1f ;  /* 0x0c201f0005257f89 */ /* 0x000e6200000e0000 */
[----:B--2---:R-:W-:-:S05]  /*17250*/  FMNMX.FTZ R4, R3, R49, !PT ;  /* 0x0000003103047209 */ /* 0x004fca0007810000 */
[----:B------:R-:W2:Y:S01]  /*17260*/  SHFL.BFLY PT, R49, R4, 0x1, 0x1f ;  /* 0x0c201f0004317f89 */ /* 0x000ea200000e0000 */
[----:B------:R-:W-:Y:S01]  /*17270*/  IMAD.MOV.U32 R200, RZ, RZ, R213 ;  /* 0x000000ffffc87224 */ /* 0x000fe200078e00d5 */
[----:B-1----:R-:W-:Y:S02]  /*17280*/  FMNMX.FTZ R3, R2, R36, !PT ;  /* 0x0000002402037209 */ /* 0x002fe40007810000 */
[----:B------:R-:W-:-:S03]  /*17290*/  FMNMX.FTZ R213, R5, R37, !PT ;  /* 0x0000002505d57209 */ /* 0x000fc60007810000 */
[----:B------:R-:W1:Y:S01]  /*172a0*/  SHFL.BFLY PT, R5, R3, 0x1, 0x1f ;  /* 0x0c201f0003057f89 */ /* 0x000e6200000e0000 */
[----:B------:R-:W-:Y:S01]  /*172b0*/  FSETP.NEU.FTZ.AND P4, PT, R213, -INF , PT ;  /* 0xff800000d500780b */ /* 0x000fe20003f9d000 */
[----:B------:R-:W-:Y:S01]  /*172c0*/  FMUL.FTZ R2, R0, R213 ;  /* 0x000000d500027220 */ /* 0x000fe20000410000 */
[----:B------:R-:W-:-:S04]  /*172d0*/  IMAD.MOV.U32 R198, RZ, RZ, R239 ;  /* 0x000000ffffc67224 */ /* 0x000fc800078e00ef */
        /* <DEDUP_REMOVED lines=12> */
[----:B------:R-:W-:-:S02]  /*173a0*/  MOV R161, R238 ;  /* 0x000000ee00a17202 */ /* 0x000fc40000000f00 */
[----:B-1----:R-:W-:Y:S02]  /*173b0*/  FMNMX.FTZ R238, R3, R5, !PT ;  /* 0x0000000503ee7209 */ /* 0x002fe40007810000 */
        /* <DEDUP_REMOVED lines=10> */
[-CC-:B------:R-:W-:Y:S01]  /*17460*/  FFMA.FTZ R27, R25, R0.reuse, -R2.reuse ;  /* 0x00000000191b7223 */ /* 0x180fe20000010802 */
[-CC-:B------:R-:W-:Y:S01]  /*17470*/  FFMA.FTZ R84, R23, R0.reuse, -R2.reuse ;  /* 0x0000000017547223 */ /* 0x180fe20000010802 */
[-CC-:B------:R-:W-:Y:S01]  /*17480*/  FFMA.FTZ R100, R22, R0.reuse, -R2.reuse ;  /* 0x0000000016647223 */ /* 0x180fe20000010802 */
[----:B------:R-:W-:Y:S01]  /*17490*/  FFMA.FTZ R34, R34, R0, -R2 ;  /* 0x0000000022227223 */ /* 0x000fe20000010802 */
[----:B-1----:R-:W-:-:S06]  /*174a0*/  FMUL.FTZ R3, R0, R10 ;  /* 0x0000000a00037220 */ /* 0x002fcc0000410000 */
[----:B------:R-:W1:Y:S01]  /*174b0*/  MUFU.EX2 R3, R3 ;  /* 0x0000000300037308 */ /* 0x000e620000000800 */
[-CC-:B------:R-:W-:Y:S01]  /*174c0*/  FFMA.FTZ R101, R32, R0.reuse, -R2.reuse ;  /* 0x0000000020657223 */ /* 0x180fe20000010802 */
[-CC-:B------:R-:W-:Y:S01]  /*174d0*/  FFMA.FTZ R112, R29, R0.reuse, -R2.reuse ;  /* 0x000000001d707223 */ /* 0x180fe20000010802 */
[-CC-:B------:R-:W-:Y:S01]  /*174e0*/  FFMA.FTZ R128, R28, R0.reuse, -R2.reuse ;  /* 0x000000001c807223 */ /* 0x180fe20000010802 */
[-C--:B------:R-:W-:Y:S01]  /*174f0*/  FFMA.FTZ R129, R9, R0.reuse, -R2 ;  /* 0x0000000009817223 */ /* 0x080fe20000010802 */
[----:B------:R-:W-:Y:S01]  /*17500*/  FSEL R9, R213, RZ, P4 ;  /* 0x000000ffd5097208 */ /* 0x000fe20002000000 */
[----:B------:R-:W-:Y:S01]  /*17510*/  FFMA.FTZ R2, R24, R0, -R4 ;  /* 0x0000000018027223 */ /* 0x000fe20000010804 */
[----:B------:R-:W-:-:S03]  /*17520*/  FSEL R10, R238, RZ, P3 ;  /* 0x000000ffee0a7208 */ /* 0x000fc60001800000 */
[----:B------:R-:W-:Y:S01]  /*17530*/  FADD.FTZ R11, R134, -R9 ;  /* 0x80000009860b7221 */ /* 0x000fe20000010000 */
[-C--:B------:R-:W-:Y:S01]  /*17540*/  FFMA.FTZ R9, R48, R0.reuse, -R4 ;  /* 0x0000000030097223 */ /* 0x080fe20000010804 */
[----:B------:R-:W-:Y:S01]  /*17550*/  FADD.FTZ R10, R135, -R10 ;  /* 0x8000000a870a7221 */ /* 0x000fe20000010000 */
[----:B------:R-:W-:Y:S01]  /*17560*/  MUFU.EX2 R2, R2 ;  /* 0x0000000200027308 */ /* 0x000fe20000000800 */
[-CC-:B------:R-:W-:Y:S01]  /*17570*/  FFMA.FTZ R133, R35, R0.reuse, -R4.reuse ;  /* 0x0000000023857223 */ /* 0x180fe20000010804 */
[-CC-:B------:R-:W-:Y:S01]  /*17580*/  FFMA.FTZ R134, R33, R0.reuse, -R4.reuse ;  /* 0x0000000021867223 */ /* 0x180fe20000010804 */
[-CC-:B------:R-:W-:Y:S01]  /*17590*/  FFMA.FTZ R113, R31, R0.reuse, -R4.reuse ;  /* 0x000000001f717223 */ /* 0x180fe20000010804 */
[----:B------:R-:W-:Y:S01]  /*175a0*/  FFMA.FTZ R117, R30, R0, -R4 ;  /* 0x000000001e757223 */ /* 0x000fe20000010804 */
[C---:B------:R-:W-:Y:S01]  /*175b0*/  FMUL.FTZ R22, R0.reuse, R11 ;  /* 0x0000000b00167220 */ /* 0x040fe20000410000 */
[----:B------:R-:W-:Y:S01]  /*175c0*/  FMUL.FTZ R29, R0, R10 ;  /* 0x0000000a001d7220 */ /* 0x000fe20000410000 */
[----:B-1----:R-:W-:Y:S01]  /*175d0*/  FFMA.FTZ R4, R187, R3, R6 ;  /* 0x00000003bb047223 */ /* 0x002fe20000010006 */
[----:B------:R1:W2:Y:S01]  /*175e0*/  MUFU.EX2 R0, R9 ;  /* 0x0000000900007308 */ /* 0x0002a20000000800 */
[----:B------:R-:W-:-:S07]  /*175f0*/  IMAD.MOV.U32 R187, RZ, RZ, R202 ;  /* 0x000000ffffbb7224 */ /* 0x000fce00078e00ca */
[----:B------:R4:W4:Y:S01]  /*17600*/  MUFU.EX2 R8, R132 ;  /* 0x0000008400087308 */ /* 0x0009220000000800 */
[----:B-1----:R-:W-:Y:S01]  /*17610*/  FADD.FTZ R9, R5, R4 ;  /* 0x0000000405097221 */ /* 0x002fe20000010000 */
[----:B---3--:R-:W-:-:S06]  /*17620*/  LOP3.LUT R4, R181, R188, RZ, 0x3c, !PT ;  /* 0x000000bcb5047212 */ /* 0x008fcc00078e3cff */
[----:B------:R-:W1:Y:S01]  /*17630*/  MUFU.EX2 R7, R136 ;  /* 0x0000008800077308 */ /* 0x000e620000000800 */
[----:B------:R-:W-:Y:S01]  /*17640*/  IMAD.MOV.U32 R202, RZ, RZ, R200 ;  /* 0x000000ffffca7224 */ /* 0x000fe200078e00c8 */
[----:B--2---:R-:W-:Y:S01]  /*17650*/  F2FP.F16.F32.PACK_AB R85, R0, R2 ;  /* 0x000000020055723e */ /* 0x004fe200000000ff */
[----:B------:R-:W2:Y:S01]  /*17660*/  LDL.LU.64 R180, [R1+0xa0] ;  /* 0x0000a00001b47983 */ /* 0x000ea20000300a00 */
[----:B----4-:R-:W-:Y:S02]  /*17670*/  LOP3.LUT R4, R4, R173, RZ, 0x3c, !PT ;  /* 0x000000ad04047212 */ /* 0x010fe400078e3cff */
[----:B------:R-:W-:Y:S01]  /*17680*/  F2FP.F16.F32.PACK_AB R132, R5, R6 ;  /* 0x000000060584723e */ /* 0x000fe200000000ff */
[----:B------:R-:W-:Y:S02]  /*17690*/  FADD.FTZ R5, R2, R9 ;  /* 0x0000000902057221 */ /* 0x000fe40000010000 */
[----:B------:R-:W-:-:S04]  /*176a0*/  IMAD.WIDE.U32 R36, R4, -0x326172a9, RZ ;  /* 0xcd9e8d5704247825 */ /* 0x000fc800078e00ff */
[----:B------:R-:W-:Y:S02]  /*176b0*/  IMAD.MOV.U32 R200, RZ, RZ, R186 ;  /* 0x000000ffffc87224 */ /* 0x000fe400078e00ba */
[----:B------:R-:W-:Y:S02]  /*176c0*/  IMAD.MOV.U32 R186, RZ, RZ, R116 ;  /* 0x000000ffffba7224 */ /* 0x000fe400078e0074 */
[----:B------:R-:W-:Y:S01]  /*176d0*/  FADD.FTZ R116, R0, R5 ;  /* 0x0000000500747221 */ /* 0x000fe20000010000 */
[----:B------:R-:W-:Y:S01]  /*176e0*/  LOP3.LUT R0, R37, R208, R178, 0x96, !PT ;  /* 0x000000d025007212 */ /* 0x000fe200078e96b2 */
[----:B------:R-:W-:-:S04]  /*176f0*/  FADD.FTZ R10, R8, R68 ;  /* 0x00000044080a7221 */ /* 0x000fc80000010000 */
[----:B------:R-:W-:Y:S01]  /*17700*/  IMAD.WIDE.U32 R48, R0, -0x2daee0ad, RZ ;  /* 0xd2511f5300307825 */ /* 0x000fe200078e00ff */
[----:B------:R-:W-:-:S03]  /*17710*/  LOP3.LUT R0, R245, R207, R36, 0x96, !PT ;  /* 0x000000cff5007212 */ /* 0x000fc600078e9624 */
[C---:B-1----:R-:W-:Y:S01]  /*17720*/  FADD.FTZ R20, R7.reuse, R10 ;  /* 0x0000000a07147221 */ /* 0x042fe20000010000 */
        /* <DEDUP_REMOVED lines=24> */
[----:B------:R-:W3:Y:S01]  /*178b0*/  MUFU.EX2 R2, R177 ;  /* 0x000000b100027308 */ /* 0x000ee20000000800 */
        /* <DEDUP_REMOVED lines=11> */
[----:B---3--:R-:W-:-:S04]  /*17970*/  FADD.FTZ R4, R2, R9 ;  /* 0x0000000902047221 */ /* 0x008fc80000010000 */
[----:B----4-:R-:W-:-:S04]  /*17980*/  FADD.FTZ R4, R8, R4 ;  /* 0x0000000408047221 */ /* 0x010fc80000010000 */
[----:B-1----:R-:W-:-:S05]  /*17990*/  FADD.FTZ R4, R6, R4 ;  /* 0x0000000406047221 */ /* 0x002fca0000010000 */
[----:B------:R1:W-:Y:S04]  /*179a0*/  STL [R1+0xac], R4 ;  /* 0x0000ac0401007387 */ /* 0x0003e80000100800 */
[----:B------:R-:W3:Y:S01]  /*179b0*/  LDL.LU R197, [R1+0x80] ;  /* 0x0000800001c57983 */ /* 0x000ee20000300800 */
[----:B------:R-:W-:Y:S02]  /*179c0*/  ISETP.GE.U32.AND P5, PT, R218, R0, PT ;  /* 0x00000000da00720c */ /* 0x000fe40003fa6070 */
[----:B------:R-:W-:Y:S01]  /*179d0*/  F2FP.F16.F32.PACK_AB R7, R2, R7 ;  /* 0x000000070207723e */ /* 0x000fe200000000ff */
[----:B------:R4:W-:Y:S08]  /*179e0*/  MUFU.EX2 R0, R53 ;  /* 0x0000003500007308 */ /* 0x0009f00000000800 */
[----:B------:R-:W1:Y:S08]  /*179f0*/  MUFU.EX2 R2, R22 ;  /* 0x0000001600027308 */ /* 0x000e700000000800 */
[----:B------:R-:W1:Y:S01]  /*17a00*/  MUFU.EX2 R22, R64 ;  /* 0x0000004000167308 */ /* 0x000e620000000800 */
[----:B------:R-:W-:-:S02]  /*17a10*/  MOV R201, R161 ;  /* 0x000000a100c97202 */ /* 0x000fc40000000f00 */
[C---:B----4-:R-:W-:Y:S02]  /*17a20*/  PRMT R53, R137.reuse, 0x7610, R53 ;  /* 0x0000761089357816 */ /* 0x050fe40000000035 */
[----:B------:R-:W-:Y:S02]  /*17a30*/  PRMT R52, R137, 0x7632, R52 ;  /* 0x0000763289347816 */ /* 0x000fe40000000034 */
[----:B-1----:R-:W-:Y:S01]  /*17a40*/  SHF.R.U32.HI R4, RZ, 0x8, R11 ;  /* 0x00000008ff047819 */ /* 0x002fe2000001160b */
[----:B------:R-:W-:Y:S02]  /*17a50*/  @!P4 HADD2 R138, -R53.H0_H0, -RZ.H0_H0 ;  /* 0xa00000ff358ac230 */ /* 0x000fe40000000900 */
[----:B------:R-:W-:Y:S01]  /*17a60*/  FFMA.FTZ R26, R201, R2, R0 ;  /* 0x00000002c91a7223 */ /* 0x000fe20000010000 */
[----:B------:R-:W-:Y:S01]  /*17a70*/  @!P2 HADD2 R135, -R52.H0_H0, -RZ.H0_H0 ;  /* 0xa00000ff3487a230 */ /* 0x000fe20000000900 */
[----:B------:R-:W-:Y:S02]  /*17a80*/  LOP3.LUT R4, R4, 0xffff, RZ, 0xc0, !PT ;  /* 0x0000ffff04047812 */ /* 0x000fe400078ec0ff */
[----:B------:R-:W-:-:S02]  /*17a90*/  PRMT R161, R53, 0x5410, R52 ;  /* 0x0000541035a17816 */ /* 0x000fc40000000034 */
[----:B------:R-:W-:Y:S02]  /*17aa0*/  F2FP.F16.F32.PACK_AB R0, R22, R0 ;  /* 0x000000001600723e */ /* 0x000fe400000000ff */
[----:B------:R-:W-:Y:S02]  /*17ab0*/  @!P4 PRMT R53, R138, 0x5410, RZ ;  /* 0x000054108a35c816 */ /* 0x000fe400000000ff */
[----:B------:R-:W-:Y:S02]  /*17ac0*/  PRMT R64, R0, 0x7632, R64 ;  /* 0x0000763200407816 */ /* 0x000fe40000000040 */
[----:B------:R-:W-:Y:S02]  /*17ad0*/  @!P2 PRMT R52, R135, 0x5410, RZ ;  /* 0x000054108734a816 */ /* 0x000fe400000000ff */
[C---:B------:R-:W-:Y:S02]  /*17ae0*/  ISETP.GE.U32.AND P4, PT, R218.reuse, R5, PT ;  /* 0x00000005da00720c */ /* 0x040fe40003f86070 */
[----:B------:R-:W-:Y:S01]  /*17af0*/  ISETP.GE.U32.AND P2, PT, R218, R4, PT ;  /* 0x00000004da00720c */ /* 0x000fe20003f46070 */
[----:B------:R-:W-:Y:S01]  /*17b00*/  IMAD.WIDE.U32 R4, R21, -0x2daee0ad, RZ ;  /* 0xd2511f5315047825 */ /* 0x000fe200078e00ff */
[----:B------:R-:W-:-:S03]  /*17b10*/  PRMT R35, R0, 0x7610, R35 ;  /* 0x0000761000237816 */ /* 0x000fc60000000023 */
[----:B------:R-:W-:Y:S01]  /*17b20*/  @!P6 HADD2 R156, -R64.H0_H0, -RZ.H0_H0 ;  /* 0xa00000ff409ce230 */ /* 0x000fe20000000900 */
[----:B------:R-:W-:Y:S02]  /*17b30*/  F2FP.F16.F32.PACK_AB R28, R6, R8 ;  /* 0x00000008061c723e */ /* 0x000fe400000000ff */
[----:B------:R-:W-:Y:S02]  /*17b40*/  LOP3.LUT R0, R20, 0xff, RZ, 0xc0, !PT ;  /* 0x000000ff14007812 */ /* 0x000fe400078ec0ff */
[----:B------:R-:W-:Y:S02]  /*17b50*/  LOP3.LUT R6, R5, R247, R10, 0x96, !PT ;  /* 0x000000f705067212 */ /* 0x000fe400078e960a */
[----:B------:R-:W-:Y:S02]  /*17b60*/  PRMT R135, R35, 0x5410, R64 ;  /* 0x0000541023877816 */ /* 0x000fe40000000040 */
[----:B------:R-:W-:Y:S02]  /*17b70*/  @!P6 PRMT R64, R156, 0x5410, RZ ;  /* 0x000054109c40e816 */ /* 0x000fe400000000ff */
[----:B------:R-:W-:-:S02]  /*17b80*/  ISETP.GE.U32.AND P6, PT, R218, R0, PT ;  /* 0x00000000da00720c */ /* 0x000fc40003fc6070 */
[----:B------:R-:W-:Y:S01]  /*17b90*/  SHF.R.U32.HI R0, RZ, 0x10, R6 ;  /* 0x00000010ff007819 */ /* 0x000fe20000011606 */
[----:B------:R-:W-:-:S03]  /*17ba0*/  @!P3 HADD2 R139, -R35.H0_H0, -RZ.H0_H0 ;  /* 0xa00000ff238bb230 */ /* 0x000fc60000000900 */
[----:B------:R-:W-:Y:S02]  /*17bb0*/  LOP3.LUT R0, R0, 0xff, RZ, 0xc0, !PT ;  /* 0x000000ff00007812 */ /* 0x000fe400078ec0ff */
[----:B------:R-:W-:Y:S01]  /*17bc0*/  @!P3 PRMT R35, R139, 0x5410, RZ ;  /* 0x000054108b23b816 */ /* 0x000fe200000000ff */
[----:B------:R-:W-:Y:S01]  /*17bd0*/  MUFU.EX2 R23, R27 ;  /* 0x0000001b00177308 */ /* 0x000fe20000000800 */
[----:B------:R-:W-:-:S07]  /*17be0*/  ISETP.GE.U32.AND P3, PT, R218, R0, PT ;  /* 0x00000000da00720c */ /* 0x000fce0003f66070 */
[----:B------:R-:W1:Y:S01]  /*17bf0*/  MUFU.EX2 R0, R29 ;  /* 0x0000001d00007308 */ /* 0x000e620000000800 */
[----:B------:R-:W-:-:S07]  /*17c00*/  PRMT R68, R24, 0x7632, R68 ;  /* 0x0000763218447816 */ /* 0x000fce0000000044 */
[----:B------:R4:W-:Y:S01]  /*17c10*/  MUFU.EX2 R30, R65 ;  /* 0x00000041001e7308 */ /* 0x0009e20000000800 */
[----:B------:R-:W-:Y:S02]  /*17c20*/  IMAD.MOV.U32 R192, RZ, RZ, R200 ;  /* 0x000000ffffc07224 */ /* 0x000fe400078e00c8 */
[----:B------:R-:W-:Y:S02]  /*17c30*/  @!P2 HADD2 R157, -R68.H0_H0, -RZ.H0_H0 ;  /* 0xa00000ff449da230 */ /* 0x000fe40000000900 */
[----:B------:R-:W-:Y:S02]  /*17c40*/  IMAD.MOV.U32 R200, RZ, RZ, R241 ;  /* 0x000000ffffc87224 */ /* 0x000fe400078e00f1 */
[-C--:B------:R-:W-:Y:S01]  /*17c50*/  FMUL.FTZ R185, R82, R2.reuse ;  /* 0x0000000252b97220 */ /* 0x080fe20000410000 */
[----:B------:R-:W-:Y:S02]  /*17c60*/  IMAD.MOV.U32 R201, RZ, RZ, R222 ;  /* 0x000000ffffc97224 */ /* 0x000fe400078e00de */
[----:B------:R-:W-:Y:S01]  /*17c70*/  FMUL.FTZ R184, R83, R2 ;  /* 0x0000000253b87220 */ /* 0x000fe20000410000 */
[----:B------:R-:W-:-:S02]  /*17c80*/  IMAD.MOV.U32 R196, RZ, RZ, R191 ;  /* 0x000000ffffc47224 */ /* 0x000fc400078e00bf */
[-C--:B------:R-:W-:Y:S01]  /*17c90*/  FMUL.FTZ R137, R98, R2.reuse ;  /* 0x0000000262897220 */ /* 0x080fe20000410000 */
[-C--:B------:R-:W-:Y:S01]  /*17ca0*/  FMUL.FTZ R136, R99, R2.reuse ;  /* 0x0000000263887220 */ /* 0x080fe20000410000 */
[----:B----4-:R-:W-:Y:S02]  /*17cb0*/  PRMT R65, R24, 0x7610, R65 ;  /* 0x0000761018417816 */ /* 0x010fe40000000041 */
[----:B------:R4:W2:Y:S03]  /*17cc0*/  MUFU.EX2 R24, R69 ;  /* 0x0000004500187308 */ /* 0x0008a60000000800 */
[----:B------:R-:W-:Y:S02]  /*17cd0*/  @!P5 HADD2 R160, -R65.H0_H0, -RZ.H0_H0 ;  /* 0xa00000ff41a0d230 */ /* 0x000fe40000000900 */
[-C--:B------:R-:W-:Y:S01]  /*17ce0*/  FMUL.FTZ R222, R70, R2.reuse ;  /* 0x0000000246de7220 */ /* 0x080fe20000410000 */
[----:B------:R-:W-:Y:S01]  /*17cf0*/  IMAD.MOV.U32 R183, RZ, RZ, R214 ;  /* 0x000000ffffb77224 */ /* 0x000fe200078e00d6 */
[----:B------:R-:W-:Y:S01]  /*17d00*/  PRMT R70, R65, 0x5410, R68 ;  /* 0x0000541041467816 */ /* 0x000fe20000000044 */
[-C--:B------:R-:W-:Y:S01]  /*17d10*/  FMUL.FTZ R214, R86, R2.reuse ;  /* 0x0000000256d67220 */ /* 0x080fe20000410000 */
[-C--:B------:R-:W-:Y:S01]  /*17d20*/  FMUL.FTZ R138, R102, R2.reuse ;  /* 0x00000002668a7220 */ /* 0x080fe20000410000 */
[-C--:B------:R-:W-:Y:S01]  /*17d30*/  FMUL.FTZ R9, R103, R2.reuse ;  /* 0x0000000267097220 */ /* 0x080fe20000410000 */
[-C--:B------:R-:W-:Y:S01]  /*17d40*/  FMUL.FTZ R83, R130, R2.reuse ;  /* 0x0000000282537220 */ /* 0x080fe20000410000 */
[----:B------:R-:W-:Y:S01]  /*17d50*/  FMUL.FTZ R82, R131, R2 ;  /* 0x0000000283527220 */ /* 0x000fe20000410000 */
[----:B------:R-:W-:Y:S01]  /*17d60*/  @!P5 PRMT R65, R160, 0x5410, RZ ;  /* 0x00005410a041d816 */ /* 0x000fe200000000ff */
[----:B------:R-:W-:Y:S01]  /*17d70*/  IMAD.MOV.U32 R10, RZ, RZ, R196 ;  /* 0x000000ffff0a7224 */ /* 0x000fe200078e00c4 */
[----:B------:R-:W-:Y:S01]  /*17d80*/  @!P2 PRMT R68, R157, 0x5410, RZ ;  /* 0x000054109d44a816 */ /* 0x000fe200000000ff */
[----:B------:R-:W-:-:S02]  /*17d90*/  IMAD.MOV.U32 R245, RZ, RZ, R201 ;  /* 0x000000fffff57224 */ /* 0x000fc400078e00c9 */
[-C--:B-1----:R-:W-:Y:S01]  /*17da0*/  FMUL.FTZ R152, R152, R0.reuse ;  /* 0x0000000098987220 */ /* 0x082fe20000410000 */
        /* <DEDUP_REMOVED lines=8> */
[----:B----4-:R-:W-:Y:S02]  /*17e30*/  IMAD.MOV.U32 R69, RZ, RZ, R164 ;  /* 0x000000ffff457224 */ /* 0x010fe400078e00a4 */
        /* <DEDUP_REMOVED lines=29> */
[----:B------:R-:W-:Y:S01]  /*18010*/  MOV R203, R217 ;  /* 0x000000d900cb7202 */ /* 0x000fe20000000f00 */
        /* <DEDUP_REMOVED lines=8> */
[----:B------:R-:W-:Y:S01]  /*180a0*/  FMUL.FTZ R171, R171, R2 ;  /* 0x00000002abab7220 */ /* 0x000fe20000410000 */
[----:B--2---:R-:W-:Y:S01]  /*180b0*/  LOP3.LUT R25, R37, R208, R180, 0x96, !PT ;  /* 0x000000d025197212 */ /* 0x004fe200078e96b4 */
        /* <DEDUP_REMOVED lines=18> */
[----:B------:R-:W-:-:S02]  /*181e0*/  F2FP.F16.F32.PACK_AB R2, R24, R30 ;  /* 0x0000001e1802723e */ /* 0x000fc400000000ff */
[----:B------:R-:W-:Y:S02]  /*181f0*/  PRMT R32, R7, 0x7610, R32 ;  /* 0x0000761007207816 */ /* 0x000fe40000000020 */
[C---:B------:R-:W-:Y:S01]  /*18200*/  PRMT R39, R2.reuse, 0x7610, R39 ;  /* 0x0000761002277816 */ /* 0x040fe20000000027 */
[----:B------:R1:W-:Y:S01]  /*18210*/  MUFU.EX2 R41, R80 ;  /* 0x0000005000297308 */ /* 0x0003e20000000800 */
[----:B------:R-:W-:Y:S01]  /*18220*/  FMUL.FTZ R139, R43, R3 ;  /* 0x000000032b8b7220 */ /* 0x000fe20000410000 */
[----:B------:R-:W-:Y:S02]  /*18230*/  PRMT R40, R2, 0x7632, R40 ;  /* 0x0000763202287816 */ /* 0x000fe40000000028 */
[----:B------:R-:W-:Y:S01]  /*18240*/  @!P6 HADD2 R43, -R39.H0_H0, -RZ.H0_H0 ;  /* 0xa00000ff272be230 */ /* 0x000fe20000000900 */
[----:B------:R-:W-:Y:S01]  /*18250*/  PRMT R29, R7, 0x7632, R29 ;  /* 0x00007632071d7816 */ /* 0x000fe2000000001d */
[----:B------:R-:W-:Y:S01]  /*18260*/  IMAD.MOV.U32 R119, RZ, RZ, R204 ;  /* 0x000000ffff777224 */ /* 0x000fe200078e00cc */
[----:B------:R-:W-:-:S02]  /*18270*/  PRMT R57, R39, 0x5410, R40 ;  /* 0x0000541027397816 */ /* 0x000fc40000000028 */
[----:B------:R-:W-:Y:S01]  /*18280*/  PRMT R204, R32, 0x5410, R29 ;  /* 0x0000541020cc7816 */ /* 0x000fe2000000001d */
[----:B-1----:R-:W-:Y:S02]  /*18290*/  IMAD.MOV.U32 R80, RZ, RZ, R138 ;  /* 0x000000ffff507224 */ /* 0x002fe400078e008a */
[----:B------:R-:W-:Y:S01]  /*182a0*/  FMUL.FTZ R138, R42, R3 ;  /* 0x000000032a8a7220 */ /* 0x000fe20000410000 */
[----:B------:R-:W-:Y:S01]  /*182b0*/  @!P6 PRMT R39, R43, 0x5410, RZ ;  /* 0x000054102b27e816 */ /* 0x000fe200000000ff */
[-C--:B---3--:R-:W-:Y:S01]  /*182c0*/  FFMA.FTZ R27, R197, R0.reuse, R23 ;  /* 0x00000000c51b7223 */ /* 0x088fe20000010017 */
[----:B------:R-:W-:Y:S01]  /*182d0*/  FMUL.FTZ R197, R73, R0 ;  /* 0x0000000049c57220 */ /* 0x000fe20000410000 */
[----:B------:R-:W-:-:S04]  /*182e0*/  LOP3.LUT R0, R6, 0xff, RZ, 0xc0, !PT ;  /* 0x000000ff06007812 */ /* 0x000fc800078ec0ff */
[----:B------:R-:W-:Y:S02]  /*182f0*/  ISETP.GE.U32.AND P5, PT, R218, R0, PT ;  /* 0x00000000da00720c */ /* 0x000fe40003fa6070 */
[----:B------:R-:W-:-:S04]  /*18300*/  SHF.R.U32.HI R0, RZ, 0x18, R6 ;  /* 0x00000018ff007819 */ /* 0x000fc80000011606 */
[----:B------:R-:W-:Y:S02]  /*18310*/  ISETP.GE.U32.AND P2, PT, R218, R0, PT ;  /* 0x00000000da00720c */ /* 0x000fe40003f46070 */
[----:B------:R-:W-:Y:S02]  /*18320*/  LOP3.LUT R0, R6, 0xffff, RZ, 0xc0, !PT ;  /* 0x0000ffff06007812 */ /* 0x000fe400078ec0ff */
[----:B------:R-:W2:Y:S03]  /*18330*/  LDL.LU.64 R6, [R1+0x48] ;  /* 0x0000480001067983 */ /* 0x000ea60000300a00 */
[----:B------:R-:W-:-:S05]  /*18340*/  @!P5 HADD2 R42, -R32.H0_H0, -RZ.H0_H0 ;  /* 0xa00000ff202ad230 */ /* 0x000fca0000000900 */
[----:B------:R-:W-:Y:S02]  /*18350*/  @!P5 PRMT R32, R42, 0x5410, RZ ;  /* 0x000054102a20d816 */ /* 0x000fe400000000ff */
[----:B------:R-:W3:Y:S01]  /*18360*/  LDL.LU.64 R42, [R1+0x40] ;  /* 0x00004000012a7983 */ /* 0x000ee20000300a00 */
[----:B------:R-:W-:Y:S02]  /*18370*/  MOV R56, R221 ;  /* 0x000000dd00387202 */ /* 0x000fe40000000f00 */
[----:B------:R-:W1:Y:S01]  /*18380*/  MUFU.EX2 R221, R81 ;  /* 0x0000005100dd7308 */ /* 0x000e620000000800 */
[----:B------:R-:W-:Y:S01]  /*18390*/  SHF.R.U32.HI R0, RZ, 0x8, R0 ;  /* 0x00000008ff007819 */ /* 0x000fe20000011600 */
[----:B------:R-:W-:-:S03]  /*183a0*/  @!P4 HADD2 R38, -R40.H0_H0, -RZ.H0_H0 ;  /* 0xa00000ff2826c230 */ /* 0x000fc60000000900 */
[----:B------:R-:W-:Y:S02]  /*183b0*/  LOP3.LUT R0, R0, 0xffff, RZ, 0xc0, !PT ;  /* 0x0000ffff00007812 */ /* 0x000fe400078ec0ff */
[----:B------:R-:W-:Y:S02]  /*183c0*/  @!P4 PRMT R40, R38, 0x5410, RZ ;  /* 0x000054102628c816 */ /* 0x000fe400000000ff */
[----:B------:R-:W-:Y:S01]  /*183d0*/  ISETP.GE.U32.AND P4, PT, R218, R0, PT ;  /* 0x00000000da00720c */ /* 0x000fe20003f86070 */
[----:B------:R-:W-:Y:S01]  /*183e0*/  IMAD.MOV.U32 R98, RZ, RZ, R198 ;  /* 0x000000ffff627224 */ /* 0x000fe200078e00c6 */
[----:B------:R-:W-:Y:S01]  /*183f0*/  MOV R87, R187 ;  /* 0x000000bb00577202 */ /* 0x000fe20000000f00 */
[----:B------:R-:W-:Y:S01]  /*18400*/  IMAD.MOV.U32 R31, RZ, RZ, R203 ;  /* 0x000000ffff1f7224 */ /* 0x000fe200078e00cb */
[----:B-1----:R-:W-:Y:S01]  /*18410*/  F2FP.F16.F32.PACK_AB R0, R221, R41 ;  /* 0x00000029dd00723e */ /* 0x002fe200000000ff */
[----:B------:R-:W-:Y:S02]  /*18420*/  IMAD.MOV.U32 R67, RZ, RZ, R202 ;  /* 0x000000ffff437224 */ /* 0x000fe400078e00ca */
[-C--:B------:R-:W-:Y:S01]  /*18430*/  FMUL.FTZ R154, R154, R3.reuse ;  /* 0x000000039a9a7220 */ /* 0x080fe20000410000 */
[----:B------:R-:W-:Y:S01]  /*18440*/  IMAD.MOV.U32 R115, RZ, RZ, R186 ;  /* 0x000000ffff737224 */ /* 0x000fe200078e00ba */
[C---:B------:R-:W-:Y:S01]  /*18450*/  PRMT R38, R0.reuse, 0x7610, R38 ;  /* 0x0000761000267816 */ /* 0x040fe20000000026 */
[-C--:B------:R-:W-:Y:S01]  /*18460*/  FMUL.FTZ R155, R155, R3.reuse ;  /* 0x000000039b9b7220 */ /* 0x080fe20000410000 */
[----:B------:R-:W-:Y:S01]  /*18470*/  PRMT R33, R0, 0x7632, R33 ;  /* 0x0000763200217816 */ /* 0x000fe20000000021 */
        /* <DEDUP_REMOVED lines=29> */
[----:B------:R-:W-:-:S03]  /*18650*/  IMAD.WIDE.U32 R2, R25, -0x2daee0ad, RZ ;  /* 0xd2511f5319027825 */ /* 0x000fc600078e00ff */
[----:B------:R-:W-:Y:S01]  /*18660*/  ISETP.GE.U32.AND P5, PT, R218, R0, PT ;  /* 0x00000000da00720c */ /* 0x000fe20003fa6070 */
[----:B------:R-:W-:Y:S01]  /*18670*/  IMAD.MOV.U32 R79, RZ, RZ, R9 ;  /* 0x000000ffff4f7224 */ /* 0x000fe200078e0009 */
[----:B------:R-:W-:Y:S01]  /*18680*/  LOP3.LUT R9, R4, 0xffff, RZ, 0xc0, !PT ;  /* 0x0000ffff04097812 */ /* 0x000fe200078ec0ff */
[----:B------:R-:W-:Y:S01]  /*18690*/  IMAD.MOV.U32 R118, RZ, RZ, R8 ;  /* 0x000000ffff767224 */ /* 0x000fe200078e0008 */
[--C-:B------:R-:W-:Y:S02]  /*186a0*/  SHF.R.U32.HI R21, RZ, 0x10, R4.reuse ;  /* 0x00000010ff157819 */ /* 0x100fe40000011604 */
[----:B------:R-:W-:Y:S01]  /*186b0*/  SHF.R.U32.HI R8, RZ, 0x18, R4 ;  /* 0x00000018ff087819 */ /* 0x000fe20000011604 */
[----:B------:R-:W-:Y:S02]  /*186c0*/  IMAD.MOV.U32 R81, RZ, RZ, R174 ;  /* 0x000000ffff517224 */ /* 0x000fe400078e00ae */
[----:B------:R-:W-:Y:S01]  /*186d0*/  @!P3 HADD2 R45, -R38.H0_H0, -RZ.H0_H0 ;  /* 0xa00000ff262db230 */ /* 0x000fe20000000900 */
[----:B------:R-:W-:-:S04]  /*186e0*/  PRMT R174, R38, 0x5410, R33 ;  /* 0x0000541026ae7816 */ /* 0x000fc80000000021 */
[----:B------:R-:W-:Y:S01]  /*186f0*/  @!P3 PRMT R38, R45, 0x5410, RZ ;  /* 0x000054102d26b816 */ /* 0x000fe200000000ff */
[----:B------:R-:W-:Y:S02]  /*18700*/  IMAD.MOV.U32 R45, RZ, RZ, R79 ;  /* 0x000000ffff2d7224 */ /* 0x000fe400078e004f */
[----:B------:R-:W-:Y:S02]  /*18710*/  @!P2 HADD2 R44, -R33.H0_H0, -RZ.H0_H0 ;  /* 0xa00000ff212ca230 */ /* 0x000fe40000000900 */
[----:B------:R-:W-:Y:S02]  /*18720*/  IMAD.MOV.U32 R79, RZ, RZ, R160 ;  /* 0x000000ffff4f7224 */ /* 0x000fe400078e00a0 */
[----:B------:R-:W-:Y:S02]  /*18730*/  IMAD.MOV.U32 R160, RZ, RZ, R87 ;  /* 0x000000ffffa07224 */ /* 0x000fe400078e0057 */
[----:B------:R-:W-:Y:S02]  /*18740*/  IMAD.MOV.U32 R87, RZ, RZ, R20 ;  /* 0x000000ffff577224 */ /* 0x000fe400078e0014 */
[----:B------:R-:W-:Y:S01]  /*18750*/  @!P4 HADD2 R46, -R29.H0_H0, -RZ.H0_H0 ;  /* 0xa00000ff1d2ec230 */ /* 0x000fe20000000900 */
[----:B------:R-:W-:Y:S01]  /*18760*/  @!P2 PRMT R33, R44, 0x5410, RZ ;  /* 0x000054102c21a816 */ /* 0x000fe200000000ff */
[----:B------:R-:W-:-:S02]  /*18770*/  IMAD.MOV.U32 R44, RZ, RZ, R80 ;  /* 0x000000ffff2c7224 */ /* 0x000fc400078e0050 */
[----:B------:R-:W-:Y:S02]  /*18780*/  IMAD.MOV.U32 R80, RZ, RZ, R69 ;  /* 0x000000ffff507224 */ /* 0x000fe400078e0045 */
[----:B------:R-:W-:Y:S01]  /*18790*/  IMAD.MOV.U32 R69, RZ, RZ, R220 ;  /* 0x000000ffff457224 */ /* 0x000fe200078e00dc */
[----:B------:R-:W-:Y:S01]  /*187a0*/  @!P4 PRMT R29, R46, 0x5410, RZ ;  /* 0x000054102e1dc816 */ /* 0x000fe200000000ff */
[----:B------:R1:W-:Y:S01]  /*187b0*/  MUFU.EX2 R220, R96 ;  /* 0x0000006000dc7308 */ /* 0x0003e20000000800 */
[----:B------:R-:W-:Y:S01]  /*187c0*/  PRMT R25, R28, 0x7632, R25 ;  /* 0x000076321c197816 */ /* 0x000fe20000000019 */
[----:B------:R-:W-:Y:S01]  /*187d0*/  IMAD.MOV.U32 R46, RZ, RZ, R130 ;  /* 0x000000ffff2e7224 */ /* 0x000fe200078e0082 */
[----:B-1----:R-:W-:-:S05]  /*187e0*/  MOV R96, R191 ;  /* 0x000000bf00607202 */ /* 0x002fca0000000f00 */
[----:B------:R-:W-:Y:S01]  /*187f0*/  MUFU.EX2 R191, R97 ;  /* 0x0000006100bf7308 */ /* 0x000fe20000000800 */
[----:B------:R-:W-:Y:S02]  /*18800*/  ISETP.GE.U32.AND P2, PT, R218, R8, PT ;  /* 0x00000008da00720c */ /* 0x000fe40003f46070 */
        /* <DEDUP_REMOVED lines=8> */
[----:B------:R-:W-:-:S04]  /*18890*/  IMAD.WIDE.U32 R6, R0, -0x326172a9, RZ ;  /* 0xcd9e8d5700067825 */ /* 0x000fc800078e00ff */
[----:B------:R-:W-:Y:S01]  /*188a0*/  IMAD.MOV.U32 R43, RZ, RZ, R81 ;  /* 0x000000ffff2b7224 */ /* 0x000fe200078e0051 */
[----:B------:R-:W-:Y:S02]  /*188b0*/  LOP3.LUT R0, R7, R182, R4, 0x96, !PT ;  /* 0x000000b607007212 */ /* 0x000fe400078e9604 */
[----:B------:R-:W-:Y:S01]  /*188c0*/  MOV R81, R56 ;  /* 0x0000003800517202 */ /* 0x000fe20000000f00 */
[----:B------:R-:W-:Y:S02]  /*188d0*/  IMAD.MOV.U32 R56, RZ, RZ, R115 ;  /* 0x000000ffff387224 */ /* 0x000fe400078e0073 */
        /* <DEDUP_REMOVED lines=8> */
[----:B------:R-:W-:Y:S02]  /*18960*/  SHF.R.U32.HI R0, RZ, 0x8, R9 ;  /* 0x00000008ff007819 */ /* 0x000fe40000011609 */
[----:B------:R-:W-:Y:S02]  /*18970*/  LOP3.LUT R20, R5, R98, R6, 0x96, !PT ;  /* 0x0000006205147212 */ /* 0x000fe400078e9606 */
[----:B------:R-:W-:Y:S01]  /*18980*/  LOP3.LUT R0, R0, 0xffff, RZ, 0xc0, !PT ;  /* 0x0000ffff00007812 */ /* 0x000fe200078ec0ff */
[----:B------:R-:W-:Y:S01]  /*18990*/  FADD.FTZ R6, R22, R26 ;  /* 0x0000001a16067221 */ /* 0x000fe20000010000 */
[----:B------:R-:W-:Y:S02]  /*189a0*/  LOP3.LUT R4, R3, R250, R4, 0x96, !PT ;  /* 0x000000fa03047212 */ /* 0x000fe400078e9604 */
[----:B------:R-:W-:-:S02]  /*189b0*/  PRMT R26, R28, 0x7610, R26 ;  /* 0x000076101c1a7816 */ /* 0x000fc4000000001a */
[----:B------:R-:W-:Y:S02]  /*189c0*/  LOP3.LUT R3, R2, 0xffff, RZ, 0xc0, !PT ;  /* 0x0000ffff02037812 */ /* 0x000fe400078ec0ff */
[--C-:B------:R-:W-:Y:S02]  /*189d0*/  SHF.R.U32.HI R11, RZ, 0x10, R2.reuse ;  /* 0x00000010ff0b7819 */ /* 0x100fe40000011602 */
[C---:B------:R-:W-:Y:S02]  /*189e0*/  ISETP.GE.U32.AND P6, PT, R218.reuse, R0, PT ;  /* 0x00000000da00720c */ /* 0x040fe40003fc6070 */
[----:B------:R-:W-:Y:S01]  /*189f0*/  SHF.R.U32.HI R2, RZ, 0x18, R2 ;  /* 0x00000018ff027819 */ /* 0x000fe20000011602 */
[----:B------:R-:W1:Y:S01]  /*18a00*/  MUFU.EX2 R0, R84 ;  /* 0x0000005400007308 */ /* 0x000e620000000800 */
[----:B------:R-:W-:Y:S02]  /*18a10*/  @!P5 HADD2 R50, -R26.H0_H0, -RZ.H0_H0 ;  /* 0xa00000ff1a32d230 */ /* 0x000fe40000000900 */
[----:B------:R-:W-:-:S02]  /*18a20*/  ISETP.GE.U32.AND P4, PT, R218, R2, PT ;  /* 0x00000002da00720c */ /* 0x000fc40003f86070 */
        /* <DEDUP_REMOVED lines=9> */
[C---:B-1----:R-:W-:Y:S01]  /*18ac0*/  F2FP.F16.F32.PACK_AB R2, R0.reuse, R23 ;  /* 0x000000170002723e */ /* 0x042fe200000000ff */
[----:B------:R-:W-:Y:S01]  /*18ad0*/  FADD.FTZ R23, R0, R27 ;  /* 0x0000001b00177221 */ /* 0x000fe20000010000 */
[----:B------:R-:W-:-:S04]  /*18ae0*/  F2FP.F16.F32.PACK_AB R0, R191, R220 ;  /* 0x000000dcbf00723e */ /* 0x000fc800000000ff */
[C---:B------:R-:W-:Y:S02]  /*18af0*/  PRMT R28, R0.reuse, 0x7610, R28 ;  /* 0x00007610001c7816 */ /* 0x040fe4000000001c */
[----:B------:R-:W-:Y:S01]  /*18b00*/  PRMT R27, R0, 0x7632, R27 ;  /* 0x00007632001b7816 */ /* 0x000fe2000000001b */
[----:B------:R-:W-:Y:S02]  /*18b10*/  IMAD.MOV.U32 R97, RZ, RZ, R42 ;  /* 0x000000ffff617224 */ /* 0x000fe400078e002a */
[----:B------:R-:W-:Y:S01]  /*18b20*/  @!P5 HADD2 R51, -R28.H0_H0, -RZ.H0_H0 ;  /* 0xa00000ff1c33d230 */ /* 0x000fe20000000900 */
[----:B------:R-:W-:Y:S01]  /*18b30*/  LOP3.LUT R0, R4, 0xff, RZ, 0xc0, !PT ;  /* 0x000000ff04007812 */ /* 0x000fe200078ec0ff */
[----:B------:R-:W-:Y:S01]  /*18b40*/  IMAD.MOV.U32 R42, RZ, RZ, R131 ;  /* 0x000000ffff2a7224 */ /* 0x000fe200078e0083 */
[----:B------:R-:W-:Y:S02]  /*18b50*/  PRMT R131, R28, 0x5410, R27 ;  /* 0x000054101c837816 */ /* 0x000fe4000000001b */
[----:B------:R-:W-:-:S02]  /*18b60*/  @!P5 PRMT R28, R51, 0x5410, RZ ;  /* 0x00005410331cd816 */ /* 0x000fc400000000ff */
[----:B------:R-:W-:Y:S02]  /*18b70*/  ISETP.GE.U32.AND P5, PT, R218, R0, PT ;  /* 0x00000000da00720c */ /* 0x000fe40003fa6070 */
[----:B------:R-:W-:Y:S01]  /*18b80*/  LOP3.LUT R0, R4, 0xffff, RZ, 0xc0, !PT ;  /* 0x0000ffff04007812 */ /* 0x000fe200078ec0ff */
[----:B------:R-:W-:-:S03]  /*18b90*/  @!P2 HADD2 R54, -R27.H0_H0, -RZ.H0_H0 ;  /* 0xa00000ff1b36a230 */ /* 0x000fc60000000900 */
[----:B------:R-:W-:-:S04]  /*18ba0*/  SHF.R.U32.HI R0, RZ, 0x8, R0 ;  /* 0x00000008ff007819 */ /* 0x000fc80000011600 */
[----:B------:R-:W-:Y:S02]  /*18bb0*/  LOP3.LUT R0, R0, 0xffff, RZ, 0xc0, !PT ;  /* 0x0000ffff00007812 */ /* 0x000fe400078ec0ff */
[----:B------:R-:W-:Y:S01]  /*18bc0*/  @!P2 PRMT R27, R54, 0x5410, RZ ;  /* 0x00005410361ba816 */ /* 0x000fe200000000ff */
[----:B------:R1:W-:Y:S01]  /*18bd0*/  MUFU.EX2 R5, R100 ;  /* 0x0000006400057308 */ /* 0x0003e20000000800 */
[----:B------:R-:W-:-:S07]  /*18be0*/  ISETP.GE.U32.AND P2, PT, R218, R0, PT ;  /* 0x00000000da00720c */ /* 0x000fce0003f46070 */
[----:B------:R-:W2:Y:S01]  /*18bf0*/  MUFU.EX2 R9, R34 ;  /* 0x0000002200097308 */ /* 0x000ea20000000800 */
[C---:B------:R-:W-:Y:S02]  /*18c00*/  PRMT R7, R2.reuse, 0x7632, R7 ;  /* 0x0000763202077816 */ /* 0x040fe40000000007 */
[----:B------:R-:W-:-:S03]  /*18c10*/  PRMT R8, R2, 0x7610, R8 ;  /* 0x0000761002087816 */ /* 0x000fc60000000008 */
[----:B------:R-:W-:Y:S01]  /*18c20*/  @!P2 HADD2 R58, -R7.H0_H0, -RZ.H0_H0 ;  /* 0xa00000ff073aa230 */ /* 0x000fe20000000900 */
[----:B------:R-:W-:Y:S01]  /*18c30*/  LOP3.LUT R0, R11, 0xff, RZ, 0xc0, !PT ;  /* 0x000000ff0b007812 */ /* 0x000fe200078ec0ff */
[----:B-1----:R-:W-:Y:S01]  /*18c40*/  IMAD.MOV.U32 R100, RZ, RZ, R56 ;  /* 0x000000ffff647224 */ /* 0x002fe200078e0038 */
[----:B------:R-:W-:Y:S01]  /*18c50*/  PRMT R56, R8, 0x5410, R7 ;  /* 0x0000541008387816 */ /* 0x000fe20000000007 */
[----:B------:R-:W-:Y:S01]  /*18c60*/  @!P5 HADD2 R55, -R8.H0_H0, -RZ.H0_H0 ;  /* 0xa00000ff0837d230 */ /* 0x000fe20000000900 */
[----:B------:R-:W-:Y:S01]  /*18c70*/  @!P2 PRMT R7, R58, 0x5410, RZ ;  /* 0x000054103a07a816 */ /* 0x000fe200000000ff */
[----:B------:R-:W-:Y:S01]  /*18c80*/  FADD.FTZ R22, R30, R6 ;  /* 0x000000061e167221 */ /* 0x000fe20000010000 */
[----:B------:R-:W-:Y:S01]  /*18c90*/  MOV R58, R190 ;  /* 0x000000be003a7202 */ /* 0x000fe20000000f00 */
[----:B------:R-:W-:Y:S01]  /*18ca0*/  IMAD.WIDE.U32 R2, R20, -0x2daee0ad, RZ ;  /* 0xd2511f5314027825 */ /* 0x000fe200078e00ff */
[----:B--2---:R-:W-:Y:S01]  /*18cb0*/  F2FP.F16.F32.PACK_AB R11, R9, R5 ;  /* 0x00000005090b723e */ /* 0x004fe200000000ff */
[----:B------:R-:W-:Y:S01]  /*18cc0*/  MUFU.EX2 R6, R101 ;  /* 0x0000006500067308 */ /* 0x000fe20000000800 */
[----:B------:R-:W-:-:S02]  /*18cd0*/  @!P5 PRMT R8, R55, 0x5410, RZ ;  /* 0x000054103708d816 */ /* 0x000fc400000000ff */
[----:B------:R-:W-:-:S05]  /*18ce0*/  PRMT R21, R11, 0x7610, R21 ;  /* 0x000076100b157816 */ /* 0x000fca0000000015 */
[----:B------:R-:W1:Y:S01]  /*18cf0*/  MUFU.EX2 R190, R112 ;  /* 0x0000007000be7308 */ /* 0x000e620000000800 */
[----:B------:R-:W-:Y:S02]  /*18d00*/  ISETP.GE.U32.AND P5, PT, R218, R0, PT ;  /* 0x00000000da00720c */ /* 0x000fe40003fa6070 */
[----:B------:R-:W-:Y:S01]  /*18d10*/  LOP3.LUT R0, R3, R247, R10, 0x96, !PT ;  /* 0x000000f703007212 */ /* 0x000fe200078e960a */
[----:B------:R-:W-:Y:S01]  /*18d20*/  @!P3 HADD2 R59, -R21.H0_H0, -RZ.H0_H0 ;  /* 0xa00000ff153bb230 */ /* 0x000fe20000000900 */
[----:B------:R-:W-:Y:S01]  /*18d30*/  PRMT R20, R11, 0x7632, R20 ;  /* 0x000076320b147816 */ /* 0x000fe20000000014 */
[----:B------:R-:W-:Y:S01]  /*18d40*/  FADD.FTZ R34, R5, R23 ;  /* 0x0000001705227221 */ /* 0x000fe20000010000 */
[----:B------:R-:W-:Y:S02]  /*18d50*/  LOP3.LUT R5, R0, 0xff, RZ, 0xc0, !PT ;  /* 0x000000ff00057812 */ /* 0x000fe400078ec0ff */
[----:B------:R-:W-:Y:S02]  /*18d60*/  PRMT R51, R21, 0x5410, R20 ;  /* 0x0000541015337816 */ /* 0x000fe40000000014 */
[----:B------:R-:W-:-:S02]  /*18d70*/  @!P3 PRMT R21, R59, 0x5410, RZ ;  /* 0x000054103b15b816 */ /* 0x000fc400000000ff */
[----:B------:R-:W-:Y:S02]  /*18d80*/  ISETP.GE.U32.AND P3, PT, R218, R5, PT ;  /* 0x00000005da00720c */ /* 0x000fe40003f66070 */
[----:B-1----:R-:W-:Y:S02]  /*18d90*/  F2FP.F16.F32.PACK_AB R5, R190, R6 ;  /* 0x00000006be05723e */ /* 0x002fe400000000ff */
[----:B------:R-:W-:Y:S02]  /*18da0*/  LOP3.LUT R10, R0, 0xffff, RZ, 0xc0, !PT ;  /* 0x0000ffff000a7812 */ /* 0x000fe400078ec0ff */
[----:B------:R-:W-:Y:S02]  /*18db0*/  PRMT R11, R5, 0x7610, R11 ;  /* 0x00007610050b7816 */ /* 0x000fe4000000000b */
[----:B------:R-:W-:Y:S01]  /*18dc0*/  MOV R47, R80 ;  /* 0x00000050002f7202 */ /* 0x000fe20000000f00 */
[----:B------:R-:W-:Y:S01]  /*18dd0*/  IMAD.MOV.U32 R80, RZ, RZ, R244 ;  /* 0x000000ffff507224 */ /* 0x000fe200078e00f4 */
[----:B------:R-:W-:Y:S01]  /*18de0*/  SHF.R.U32.HI R10, RZ, 0x8, R10 ;  /* 0x00000008ff0a7819 */ /* 0x000fe2000001160a */
[----:B------:R-:W-:-:S02]  /*18df0*/  IMAD.MOV.U32 R244, RZ, RZ, R31 ;  /* 0x000000fffff47224 */ /* 0x000fc400078e001f */
[----:B------:R-:W-:Y:S01]  /*18e00*/  FADD.FTZ R31, R24, R22 ;  /* 0x00000016181f7221 */ /* 0x000fe20000010000 */
[----:B------:R-:W-:Y:S01]  /*18e10*/  PRMT R24, R5, 0x7632, R24 ;  /* 0x0000763205187816 */ /* 0x000fe20000000018 */
[----:B------:R-:W-:Y:S01]  /*18e20*/  @!P3 HADD2 R63, -R11.H0_H0, -RZ.H0_H0 ;  /* 0xa00000ff0b3fb230 */ /* 0x000fe20000000900 */
[----:B------:R-:W-:Y:S01]  /*18e30*/  PRMT R23, R85, 0x7610, R23 ;  /* 0x0000761055177816 */ /* 0x000fe20000000017 */
[----:B------:R-:W-:Y:S01]  /*18e40*/  IMAD.MOV.U32 R54, RZ, RZ, R81 ;  /* 0x000000ffff367224 */ /* 0x000fe200078e0051 */
[----:B------:R-:W-:Y:S02]  /*18e50*/  LOP3.LUT R10, R10, 0xffff, RZ, 0xc0, !PT ;  /* 0x0000ffff0a0a7812 */ /* 0x000fe400078ec0ff */
[----:B------:R-:W-:Y:S01]  /*18e60*/  LOP3.LUT R5, R2, 0xff, RZ, 0xc0, !PT ;  /* 0x000000ff02057812 */ /* 0x000fe200078ec0ff */
[----:B------:R-:W-:Y:S01]  /*18e70*/  IMAD.MOV.U32 R101, RZ, RZ, R46 ;  /* 0x000000ffff657224 */ /* 0x000fe200078e002e */
[----:B------:R-:W-:Y:S01]  /*18e80*/  PRMT R81, R11, 0x5410, R24 ;  /* 0x000054100b517816 */ /* 0x000fe20000000018 */
[----:B------:R-:W-:Y:S01]  /*18e90*/  IMAD.MOV.U32 R46, RZ, RZ, R86 ;  /* 0x000000ffff2e7224 */ /* 0x000fe200078e0056 */
[----:B------:R-:W-:Y:S01]  /*18ea0*/  @!P3 PRMT R11, R63, 0x5410, RZ ;  /* 0x000054103f0bb816 */ /* 0x000fe200000000ff */
[----:B------:R-:W-:Y:S01]  /*18eb0*/  @!P5 HADD2 R61, -R23.H0_H0, -RZ.H0_H0 ;  /* 0xa00000ff173dd230 */ /* 0x000fe20000000900 */
[C---:B------:R-:W-:Y:S01]  /*18ec0*/  ISETP.GE.U32.AND P2, PT, R218.reuse, R10, PT ;  /* 0x0000000ada00720c */ /* 0x040fe20003f46070 */
[----:B------:R-:W-:Y:S01]  /*18ed0*/  IMAD.MOV.U32 R86, RZ, RZ, R183 ;  /* 0x000000ffff567224 */ /* 0x000fe200078e00b7 */
[----:B------:R-:W-:Y:S01]  /*18ee0*/  PRMT R22, R85, 0x7632, R22 ;  /* 0x0000763255167816 */ /* 0x000fe20000000016 */
[----:B------:R-:W-:Y:S01]  /*18ef0*/  IMAD.MOV.U32 R85, RZ, RZ, R189 ;  /* 0x000000ffff557224 */ /* 0x000fe200078e00bd */
[----:B------:R-:W-:Y:S01]  /*18f00*/  ISETP.GE.U32.AND P3, PT, R218, R5, PT ;  /* 0x00000005da00720c */ /* 0x000fe20003f66070 */
[----:B------:R-:W-:Y:S01]  /*18f10*/  MUFU.EX2 R189, R128 ;  /* 0x0000008000bd7308 */ /* 0x000fe20000000800 */
[----:B------:R-:W-:-:S02]  /*18f20*/  SHF.R.U32.HI R5, RZ, 0x18, R2 ;  /* 0x00000018ff057819 */ /* 0x000fc40000011602 */
[----:B------:R-:W-:Y:S02]  /*18f30*/  LOP3.LUT R10, R2, 0xffff, RZ, 0xc0, !PT ;  /* 0x0000ffff020a7812 */ /* 0x000fe400078ec0ff */
[----:B------:R-:W-:Y:S02]  /*18f40*/  SHF.R.U32.HI R30, RZ, 0x10, R2 ;  /* 0x00000010ff1e7819 */ /* 0x000fe40000011602 */
[----:B------:R-:W-:Y:S01]  /*18f50*/  SHF.R.U32.HI R2, RZ, 0x18, R4 ;  /* 0x00000018ff027819 */ /* 0x000fe20000011604 */
[----:B------:R-:W1:Y:S01]  /*18f60*/  MUFU.EX2 R183, R129 ;  /* 0x0000008100b77308 */ /* 0x000e620000000800 */
[----:B------:R-:W-:Y:S02]  /*18f70*/  PRMT R50, R23, 0x5410, R22 ;  /* 0x0000541017327816 */ /* 0x000fe40000000016 */
[----:B------:R-:W-:Y:S02]  /*18f80*/  @!P5 PRMT R23, R61, 0x5410, RZ ;  /* 0x000054103d17d816 */ /* 0x000fe400000000ff */
[----:B------:R-:W-:-:S02]  /*18f90*/  ISETP.GE.U32.AND P5, PT, R218, R2, PT ;  /* 0x00000002da00720c */ /* 0x000fc40003fa6070 */
[----:B------:R-:W-:Y:S01]  /*18fa0*/  SHF.R.U32.HI R2, RZ, 0x8, R10 ;  /* 0x00000008ff027819 */ /* 0x000fe2000001160a */
[----:B------:R-:W-:Y:S01]  /*18fb0*/  @!P4 HADD2 R66, -R22.H0_H0, -RZ.H0_H0 ;  /* 0xa00000ff1642c230 */ /* 0x000fe20000000900 */
[----:B------:R-:W-:Y:S02]  /*18fc0*/  SHF.R.U32.HI R3, RZ, 0x10, R4 ;  /* 0x00000010ff037819 */ /* 0x000fe40000011604 */
[----:B------:R-:W-:Y:S01]  /*18fd0*/  LOP3.LUT R2, R2, 0xffff, RZ, 0xc0, !PT ;  /* 0x0000ffff02027812 */ /* 0x000fe200078ec0ff */
[----:B------:R-:W-:Y:S01]  /*18fe0*/  @!P6 HADD2 R60, -R20.H0_H0, -RZ.H0_H0 ;  /* 0xa00000ff143ce230 */ /* 0x000fe20000000900 */
[----:B------:R-:W-:Y:S02]  /*18ff0*/  @!P4 PRMT R22, R66, 0x5410, RZ ;  /* 0x000054104216c816 */ /* 0x000fe400000000ff */
[----:B------:R-:W-:Y:S02]  /*19000*/  ISETP.GE.U32.AND P4, PT, R218, R2, PT ;  /* 0x00000002da00720c */ /* 0x000fe40003f86070 */
[----:B------:R-:W-:-:S02]  /*19010*/  LOP3.LUT R3, R3, 0xff, RZ, 0xc0, !PT ;  /* 0x000000ff03037812 */ /* 0x000fc400078ec0ff */
[----:B-1----:R-:W-:Y:S02]  /*19020*/  F2FP.F16.F32.PACK_AB R2, R183, R189 ;  /* 0x000000bdb702723e */ /* 0x002fe400000000ff */
[----:B------:R-:W-:Y:S01]  /*19030*/  @!P6 PRMT R20, R60, 0x5410, RZ ;  /* 0x000054103c14e816 */ /* 0x000fe200000000ff */
[----:B------:R-:W-:Y:S01]  /*19040*/  IMAD.MOV.U32 R55, RZ, RZ, R79 ;  /* 0x000000ffff377224 */ /* 0x000fe200078e004f */
[----:B------:R-:W-:Y:S01]  /*19050*/  ISETP.GE.U32.AND P6, PT, R218, R3, PT ;  /* 0x00000003da00720c */ /* 0x000fe20003fc6070 */
[----:B------:R-:W-:Y:S01]  /*19060*/  FADD.FTZ R3, R9, R34 ;  /* 0x0000002209037221 */ /* 0x000fe20000010000 */
[----:B------:R-:W-:Y:S01]  /*19070*/  IMAD.MOV.U32 R79, RZ, RZ, R160 ;  /* 0x000000ffff4f7224 */ /* 0x000fe200078e00a0 */
[C---:B------:R-:W-:Y:S01]  /*19080*/  PRMT R9, R2.reuse, 0x7632, R9 ;  /* 0x0000763202097816 */ /* 0x040fe20000000009 */
[----:B------:R-:W-:Y:S01]  /*19090*/  IMAD.MOV.U32 R160, RZ, RZ, R87 ;  /* 0x000000ffffa07224 */ /* 0x000fe200078e0057 */
[----:B------:R-:W-:Y:S01]  /*190a0*/  PRMT R10, R2, 0x7610, R10 ;  /* 0x00007610020a7816 */ /* 0x000fe2000000000a */
[----:B------:R-:W-:-:S02]  /*190b0*/  IMAD.MOV.U32 R87, RZ, RZ, R181 ;  /* 0x000000ffff577224 */ /* 0x000fc400078e00b5 */
[----:B------:R-:W-:Y:S01]  /*190c0*/  IMAD.MOV.U32 R59, RZ, RZ, R182 ;  /* 0x000000ffff3b7224 */ /* 0x000fe200078e00b6 */
[----:B------:R-:W-:Y:S01]  /*190d0*/  MUFU.EX2 R181, R113 ;  /* 0x0000007100b57308 */ /* 0x000fe20000000800 */
[----:B------:R-:W-:Y:S02]  /*190e0*/  @!P4 HADD2 R71, -R9.H0_H0, -RZ.H0_H0 ;  /* 0xa00000ff0947c230 */ /* 0x000fe40000000900 */
[----:B------:R-:W-:Y:S02]  /*190f0*/  IMAD.MOV.U32 R84, RZ, RZ, R42 ;  /* 0x000000ffff547224 */ /* 0x000fe400078e002a */
[----:B------:R-:W-:-:S03]  /*19100*/  @!P3 HADD2 R72, -R10.H0_H0, -RZ.H0_H0 ;  /* 0xa00000ff0a48b230 */ /* 0x000fc60000000900 */
[----:B------:R-:W1:Y:S01]  /*19110*/  MUFU.EX2 R182, R117 ;  /* 0x0000007500b67308 */ /* 0x000e620000000800 */
[----:B------:R-:W-:Y:S01]  /*19120*/  IMAD.MOV.U32 R42, RZ, RZ, R67 ;  /* 0x000000ffff2a7224 */ /* 0x000fe200078e0043 */
[----:B------:R-:W-:Y:S02]  /*19130*/  LOP3.LUT R2, R30, 0xff, RZ, 0xc0, !PT ;  /* 0x000000ff1e027812 */ /* 0x000fe400078ec0ff */
[----:B------:R-:W-:Y:S02]  /*19140*/  PRMT R67, R10, 0x5410, R9 ;  /* 0x000054100a437816 */ /* 0x000fe40000000009 */
[----:B------:R-:W-:Y:S01]  /*19150*/  @!P4 PRMT R9, R71, 0x5410, RZ ;  /* 0x000054104709c816 */ /* 0x000fe200000000ff */
[----:B------:R-:W-:Y:S01]  /*19160*/  IMAD.MOV.U32 R71, RZ, RZ, R85 ;  /* 0x000000ffff477224 */ /* 0x000fe200078e0055 */
[----:B------:R-:W-:Y:S01]  /*19170*/  @!P3 PRMT R10, R72, 0x5410, RZ ;  /* 0x00005410480ab816 */ /* 0x000fe200000000ff */
[----:B------:R-:W-:Y:S01]  /*19180*/  IMAD.MOV.U32 R85, RZ, RZ, R59 ;  /* 0x000000ffff557224 */ /* 0x000fe200078e003b */
[----:B------:R-:W-:Y:S01]  /*19190*/  ISETP.GE.U32.AND P3, PT, R218, R2, PT ;  /* 0x00000002da00720c */ /* 0x000fe20003f66070 */
[----:B------:R-:W-:-:S02]  /*191a0*/  IMAD.MOV.U32 R59, RZ, RZ, R58 ;  /* 0x000000ffff3b7224 */ /* 0x000fc400078e003a */
[----:B------:R-:W-:Y:S02]  /*191b0*/  IMAD.MOV.U32 R58, RZ, RZ, R44 ;  /* 0x000000ffff3a7224 */ /* 0x000fe400078e002c */
[----:B------:R-:W-:Y:S01]  /*191c0*/  IMAD.MOV.U32 R44, RZ, RZ, R45 ;  /* 0x000000ffff2c7224 */ /* 0x000fe200078e002d */
[----:B------:R-:W-:Y:S01]  /*191d0*/  MOV R45, R43 ;  /* 0x0000002b002d7202 */ /* 0x000fe20000000f00 */
[----:B------:R-:W-:Y:S02]  /*191e0*/  IMAD.MOV.U32 R43, RZ, RZ, R119 ;  /* 0x000000ffff2b7224 */ /* 0x000fe400078e0077 */
[----:B------:R-:W-:Y:S02]  /*191f0*/  IMAD.MOV.U32 R119, RZ, RZ, R251 ;  /* 0x000000ffff777224 */ /* 0x000fe400078e00fb */
[----:B------:R-:W-:Y:S01]  /*19200*/  FADD.FTZ R251, R6, R3 ;  /* 0x0000000306fb7221 */ /* 0x000fe20000010000 */
[----:B-1----:R-:W-:Y:S01]  /*19210*/  F2FP.F16.F32.PACK_AB R3, R182, R181 ;  /* 0x000000b5b603723e */ /* 0x002fe200000000ff */
[----:B------:R-:W-:Y:S01]  /*19220*/  IMAD.MOV.U32 R112, RZ, RZ, R252 ;  /* 0x000000ffff707224 */ /* 0x000fe200078e00fc */
[----:B------:R-:W-:-:S02]  /*19230*/  SHF.R.U32.HI R2, RZ, 0x18, R0 ;  /* 0x00000018ff027819 */ /* 0x000fc40000011600 */
[----:B------:R-:W-:Y:S01]  /*19240*/  SHF.R.U32.HI R0, RZ, 0x10, R0 ;  /* 0x00000010ff007819 */ /* 0x000fe20000011600 */
[----:B------:R-:W-:Y:S02]  /*19250*/  @!P3 HADD2 R73, -R3.H0_H0, -RZ.H0_H0 ;  /* 0xa00000ff0349b230 */ /* 0x000fe40000000900 */
[----:B------:R-:W-:Y:S02]  /*19260*/  IMAD.MOV.U32 R60, RZ, RZ, R112 ;  /* 0x000000ffff3c7224 */ /* 0x000fe400078e0070 */
[----:B------:R-:W-:Y:S01]  /*19270*/  FADD.FTZ R252, R41, R31 ;  /* 0x0000001f29fc7221 */ /* 0x000fe20000010000 */
[----:B------:R-:W-:Y:S01]  /*19280*/  LOP3.LUT R0, R0, 0xff, RZ, 0xc0, !PT ;  /* 0x000000ff00007812 */ /* 0x000fe200078ec0ff */
[----:B------:R-:W-:Y:S01]  /*19290*/  IMAD.MOV.U32 R112, RZ, RZ, R58 ;  /* 0x000000ffff707224 */ /* 0x000fe200078e003a */
[----:B------:R-:W-:Y:S01]  /*192a0*/  @P3 PRMT R41, R3, 0x7610, R41 ;  /* 0x0000761003293816 */ /* 0x000fe20000000029 */
[----:B------:R-:W-:Y:S01]  /*192b0*/  IMAD.MOV.U32 R58, RZ, RZ, R44 ;  /* 0x000000ffff3a7224 */ /* 0x000fe200078e002c */
[----:B------:R-:W-:Y:S01]  /*192c0*/  @!P3 PRMT R41, R73, 0x5410, RZ ;  /* 0x000054104929b816 */ /* 0x000fe200000000ff */
[----:B------:R-:W-:Y:S01]  /*192d0*/  IMAD.MOV.U32 R44, RZ, RZ, R45 ;  /* 0x000000ffff2c7224 */ /* 0x000fe200078e002d */
[C---:B------:R-:W-:Y:S01]  /*192e0*/  ISETP.GE.U32.AND P4, PT, R218.reuse, R2, PT ;  /* 0x00000002da00720c */ /* 0x040fe20003f86070 */
[----:B------:R-:W-:Y:S01]  /*192f0*/  IMAD.MOV.U32 R45, RZ, RZ, R205 ;  /* 0x000000ffff2d7224 */ /* 0x000fe200078e00cd */
[----:B------:R-:W-:Y:S01]  /*19300*/  ISETP.GE.U32.AND P3, PT, R218, R0, PT ;  /* 0x00000000da00720c */ /* 0x000fe20003f66070 */
[----:B------:R-:W2:Y:S01]  /*19310*/  LDL.LU R205, [R1+0x1a8] ;  /* 0x0001a80001cd7983 */ /* 0x000ea20000300800 */
[----:B------:R-:W-:-:S02]  /*19320*/  PRMT R2, R132, 0x7610, R2 ;  /* 0x0000761084027816 */ /* 0x000fc40000000002 */
[----:B------:R-:W-:Y:S02]  /*19330*/  PRMT R0, R132, 0x7632, R0 ;  /* 0x0000763284007816 */ /* 0x000fe40000000000 */
[----:B------:R-:W3:Y:S01]  /*19340*/  LDL R132, [R1+0xd4] ;  /* 0x0000d40001847983 */ /* 0x000ee20000100800 */
[----:B------:R-:W-:-:S05]  /*19350*/  @!P2 HADD2 R62, -R24.H0_H0, -RZ.H0_H0 ;  /* 0xa00000ff183ea230 */ /* 0x000fca0000000900 */
[----:B------:R-:W-:Y:S02]  /*19360*/  @!P2 PRMT R24, R62, 0x5410, RZ ;  /* 0x000054103e18a816 */ /* 0x000fe400000000ff */
[----:B------:R-:W-:Y:S02]  /*19370*/  ISETP.GE.U32.AND P2, PT, R218, R5, PT ;  /* 0x00000005da00720c */ /* 0x000fe40003f46070 */
[----:B------:R-:W1:Y:S01]  /*19380*/  MUFU.EX2 R5, R133 ;  /* 0x0000008500057308 */ /* 0x000e620000000800 */
[----:B------:R-:W-:Y:S01]  /*19390*/  IMAD.MOV.U32 R61, RZ, RZ, R45 ;  /* 0x000000ffff3d7224 */ /* 0x000fe200078e002d */
[C---:B------:R-:W-:Y:S01]  /*193a0*/  PRMT R4, R3.reuse, 0x7632, R4 ;  /* 0x0000763203047816 */ /* 0x040fe20000000004 */
[----:B------:R-:W-:Y:S02]  /*193b0*/  IMAD.MOV.U32 R45, RZ, RZ, R244 ;  /* 0x000000ffff2d7224 */ /* 0x000fe400078e00f4 */
[----:B------:R-:W-:Y:S01]  /*193c0*/  IMAD.MOV.U32 R62, RZ, RZ, R245 ;  /* 0x000000ffff3e7224 */ /* 0x000fe200078e00f5 */
[----:B------:R-:W-:Y:S01]  /*193d0*/  PRMT R66, R3, 0x5410, R4 ;  /* 0x0000541003427816 */ /* 0x000fe20000000004 */
[----:B------:R-:W-:Y:S01]  /*193e0*/  ST.E.U16 desc[UR4][R12.64+-0xc0], R53 ;  /* 0xffff40350c007985 */ /* 0x000fe2000c101504 */
[----:B------:R-:W-:-:S03]  /*193f0*/  IMAD.MOV.U32 R63, RZ, RZ, R243 ;  /* 0x000000ffff3f7224 */ /* 0x000fc600078e00f3 */
[----:B------:R-:W-:Y:S04]  /*19400*/  ST.E.U16 desc[UR4][R12.64+-0xbe], R52 ;  /* 0xffff42340c007985 */ /* 0x000fe8000c101504 */
[----:B------:R4:W-:Y:S01]  /*19410*/  ST.E.U16 desc[UR4][R18.64+-0xc0], R35 ;  /* 0xffff402312007985 */ /* 0x0009e2000c101504 */
[----:B-1----:R-:W-:Y:S01]  /*19420*/  FADD.FTZ R243, R5, R116 ;  /* 0x0000007405f37221 */ /* 0x002fe20000010000 */
[----:B---3--:R-:W-:-:S05]  /*19430*/  LOP3.LUT R30, R15, R132, R172, 0x96, !PT ;  /* 0x000000840f1e7212 */ /* 0x008fca00078e96ac */
[----:B------:R-:W-:-:S05]  /*19440*/  IMAD.WIDE.U32 R244, R30, -0x326172a9, RZ ;  /* 0xcd9e8d571ef47825 */ /* 0x000fca00078e00ff */
[----:B------:R-:W-:Y:S01]  /*19450*/  LOP3.LUT R3, R245, R207, R36, 0x96, !PT ;  /* 0x000000cff5037212 */ /* 0x000fe200078e9624 */
[----:B------:R1:W-:Y:S04]  /*19460*/  STL [R1+0x8c], R30 ;  /* 0x00008c1e01007387 */ /* 0x0003e80000100800 */
[----:B----4-:R-:W-:Y:S01]  /*19470*/  IMAD.WIDE.U32 R34, R3, -0x2daee0ad, RZ ;  /* 0xd2511f5303227825 */ /* 0x010fe200078e00ff */
[----:B------:R-:W-:Y:S02]  /*19480*/  LOP3.LUT R3, R49, R249, R14, 0x96, !PT ;  /* 0x000000f931037212 */ /* 0x000fe400078e960e */
[----:B------:R-:W3:Y:S04]  /*19490*/  LDL.LU.64 R14, [R1+0x1a0] ;  /* 0x0001a000010e7983 */ /* 0x000ee80000300a00 */
[----:B------:R-:W4:Y:S01]  /*194a0*/  LDL R116, [R1+0x12c] ;  /* 0x00012c0001747983 */ /* 0x000f220000100800 */
[----:B------:R-:W-:-:S02]  /*194b0*/  IMAD.MOV.U32 R133, RZ, RZ, R85 ;  /* 0x000000ffff857224 */ /* 0x000fc400078e0055 */
[----:B------:R-:W-:Y:S01]  /*194c0*/  IMAD.MOV.U32 R85, RZ, RZ, R59 ;  /* 0x000000ffff557224 */ /* 0x000fe200078e003b */
[----:B------:R-:W-:Y:S01]  /*194d0*/  MOV R59, R43 ;  /* 0x0000002b003b7202 */ /* 0x000fe20000000f00 */
[----:B------:R-:W-:Y:S02]  /*194e0*/  IMAD.MOV.U32 R43, RZ, RZ, R119 ;  /* 0x000000ffff2b7224 */ /* 0x000fe400078e0077 */
[----:B------:R-:W-:Y:S02]  /*194f0*/  IMAD.MOV.U32 R119, RZ, RZ, R180 ;  /* 0x000000ffff777224 */ /* 0x000fe400078e00b4 */
[----:B------:R-:W2:Y:S01]  /*19500*/  MUFU.EX2 R180, R134 ;  /* 0x0000008600b47308 */ /* 0x000ea20000000800 */
[----:B------:R-:W-:Y:S02]  /*19510*/  @!P2 HADD2 R74, -R4.H0_H0, -RZ.H0_H0 ;  /* 0xa00000ff044aa230 */ /* 0x000fe40000000900 */
[----:B------:R-:W-:Y:S02]  /*19520*/  IMAD.MOV.U32 R73, RZ, RZ, R85 ;  /* 0x000000ffff497224 */ /* 0x000fe400078e0055 */
[----:B------:R-:W-:Y:S01]  /*19530*/  IMAD.MOV.U32 R85, RZ, RZ, R44 ;  /* 0x000000ffff557224 */ /* 0x000fe200078e002c */
[----:B--2---:R-:W-:-:S04]  /*19540*/  F2FP.F16.F32.PACK_AB R5, R180, R5 ;  /* 0x00000005b405723e */ /* 0x004fc800000000ff */
[C---:B------:R-:W-:Y:S02]  /*19550*/  PRMT R6, R5.reuse, 0x7610, R6 ;  /* 0x0000761005067816 */ /* 0x040fe40000000006 */
[----:B------:R-:W-:Y:S02]  /*19560*/  PRMT R5, R5, 0x7632, R5 ;  /* 0x0000763205057816 */ /* 0x000fe40000000005 */
[----:B------:R-:W-:-:S03]  /*19570*/  MOV R44, R80 ;  /* 0x00000050002c7202 */ /* 0x000fc60000000f00 */
[----:B------:R-:W-:Y:S01]  /*19580*/  @!P4 HADD2 R75, -R5.H0_H0, -RZ.H0_H0 ;  /* 0xa00000ff054bc230 */ /* 0x000fe20000000900 */
[----:B------:R-:W-:Y:S02]  /*19590*/  PRMT R80, R6, 0x5410, R5 ;  /* 0x0000541006507816 */ /* 0x000fe40000000005 */
[----:B------:R-:W-:Y:S02]  /*195a0*/  @!P2 PRMT R4, R74, 0x5410, RZ ;  /* 0x000054104a04a816 */ /* 0x000fe400000000ff */
[----:B------:R-:W-:Y:S02]  /*195b0*/  @!P4 PRMT R5, R75, 0x5410, RZ ;  /* 0x000054104b05c816 */ /* 0x000fe400000000ff */
[----:B------:R-:W-:Y:S01]  /*195c0*/  LOP3.LUT R35, R35, R248, R48, 0x96, !PT ;  /* 0x000000f823237212 */ /* 0x000fe200078e9630 */
[----:B-1----:R-:W-:Y:S01]  /*195d0*/  IMAD.WIDE.U32 R30, R3, -0x326172a9, RZ ;  /* 0xcd9e8d57031e7825 */ /* 0x002fe200078e00ff */
[----:B------:R-:W-:Y:S03]  /*195e0*/  ST.E.U16 desc[UR4][R18.64+-0xbe], R64 ;  /* 0xffff424012007985 */ /* 0x000fe6000c101504 */
[----:B------:R-:W-:-:S04]  /*195f0*/  IMAD.WIDE.U32 R52, R35, -0x326172a9, RZ ;  /* 0xcd9e8d5723347825 */ /* 0x000fc800078e00ff */
[----:B----4-:R-:W-:Y:S02]  /*19600*/  IMAD.WIDE.U32 R74, R116, -0x326172a9, RZ ;  /* 0xcd9e8d57744a7825 */ /* 0x010fe400078e00ff */
[----:B------:R-:W2:Y:S01]  /*19610*/  LDL R116, [R1+0xdc] ;  /* 0x0000dc0001747983 */ /* 0x000ea20000100800 */
[----:B------:R-:W-:-:S03]  /*19620*/  LOP3.LUT R3, R53, R133, R30, 0x96, !PT ;  /* 0x0000008535037212 */ /* 0x000fc600078e961e */
[----:B------:R1:W-:Y:S01]  /*19630*/  ST.E.U16 desc[UR4][R16.64+-0xc0], R8 ;  /* 0xffff400810007985 */ /* 0x0003e2000c101504 */
[----:B------:R-:W-:Y:S01]  /*19640*/  IMAD.MOV.U32 R117, RZ, RZ, R61 ;  /* 0x000000ffff757224 */ /* 0x000fe200078e003d */
[----:B------:R-:W-:Y:S01]  /*19650*/  MOV R128, R59 ;  /* 0x0000003b00807202 */ /* 0x000fe20000000f00 */
[----:B------:R-:W-:Y:S02]  /*19660*/  @!P6 HADD2 R78, -R2.H0_H0, -RZ.H0_H0 ;  /* 0xa00000ff024ee230 */ /* 0x000fe40000000900 */
[----:B------:R-:W-:Y:S02]  /*19670*/  IMAD.MOV.U32 R59, RZ, RZ, R55 ;  /* 0x000000ffff3b7224 */ /* 0x000fe400078e0037 */
[----:B------:R-:W-:Y:S02]  /*19680*/  IMAD.MOV.U32 R61, RZ, RZ, R54 ;  /* 0x000000ffff3d7224 */ /* 0x000fe400078e0036 */
[----:B------:R-:W-:-:S04]  /*19690*/  IMAD.WIDE.U32 R54, R3, -0x2daee0ad, RZ ;  /* 0xd2511f5303367825 */ /* 0x000fc800078e00ff */
[----:B------:R-:W-:Y:S02]  /*196a0*/  IMAD.MOV.U32 R134, RZ, RZ, R60 ;  /* 0x000000ffff867224 */ /* 0x000fe400078e003c */
[----:B------:R-:W-:Y:S01]  /*196b0*/  IMAD.MOV.U32 R60, RZ, RZ, R43 ;  /* 0x000000ffff3c7224 */ /* 0x000fe200078e002b */
[----:B------:R-:W-:Y:S02]  /*196c0*/  PRMT R43, R2, 0x5410, R0 ;  /* 0x00005410022b7816 */ /* 0x000fe40000000000 */
[----:B------:R-:W-:Y:S02]  /*196d0*/  @!P6 PRMT R2, R78, 0x5410, RZ ;  /* 0x000054104e02e816 */ /* 0x000fe400000000ff */
[----:B-1----:R-:W-:-:S05]  /*196e0*/  LOP3.LUT R8, R31, R73, R244, 0x96, !PT ;  /* 0x000000491f087212 */ /* 0x002fca00078e96f4 */
[----:B------:R-:W-:-:S04]  /*196f0*/  IMAD.WIDE.U32 R30, R8, -0x2daee0ad, RZ ;  /* 0xd2511f53081e7825 */ /* 0x000fc800078e00ff */
[----:B------:R-:W-:Y:S01]  /*19700*/  @!P5 HADD2 R77, -R0.H0_H0, -RZ.H0_H0 ;  /* 0xa00000ff004dd230 */ /* 0x000fe20000000900 */
[----:B------:R1:W-:Y:S01]  /*19710*/  ST.E.U16 desc[UR4][R16.64+-0xbe], R7 ;  /* 0xffff420710007985 */ /* 0x0003e2000c101504 */
[----:B------:R-:W-:Y:S01]  /*19720*/  LOP3.LUT R3, R55, R71, R30, 0x96, !PT ;  /* 0x0000004737037212 */ /* 0x000fe200078e961e */
[----:B------:R-:W-:Y:S02]  /*19730*/  IMAD.MOV.U32 R72, RZ, RZ, R62 ;  /* 0x000000ffff487224 */ /* 0x000fe400078e003e */
[----:B---3--:R3:W-:Y:S01]  /*19740*/  ST.E.U16 desc[UR4][R14.64+-0xc0], R2 ;  /* 0xffff40020e007985 */ /* 0x0087e2000c101504 */
[----:B------:R-:W-:Y:S01]  /*19750*/  IMAD.MOV.U32 R62, RZ, RZ, R112 ;  /* 0x000000ffff3e7224 */ /* 0x000fe200078e0070 */
[----:B------:R-:W-:Y:S01]  /*19760*/  @!P5 PRMT R0, R77, 0x5410, RZ ;  /* 0x000054104d00d816 */ /* 0x000fe200000000ff */
[----:B------:R-:W-:Y:S02]  /*19770*/  IMAD.MOV.U32 R113, RZ, RZ, R60 ;  /* 0x000000ffff717224 */ /* 0x000fe400078e003c */
[----:B------:R-:W-:-:S02]  /*19780*/  IMAD.MOV.U32 R112, RZ, RZ, R58 ;  /* 0x000000ffff707224 */ /* 0x000fc400078e003a */
[----:B------:R-:W-:Y:S02]  /*19790*/  IMAD.MOV.U32 R60, RZ, RZ, R47 ;  /* 0x000000ffff3c7224 */ /* 0x000fe400078e002f */
[----:B------:R-:W-:Y:S01]  /*197a0*/  IMAD.MOV.U32 R58, RZ, RZ, R46 ;  /* 0x000000ffff3a7224 */ /* 0x000fe200078e002e */
[----:B------:R4:W-:Y:S01]  /*197b0*/  ST.E.U16 desc[UR4][R14.64+-0xbe], R0 ;  /* 0xffff42000e007985 */ /* 0x0009e2000c101504 */
[----:B-1----:R-:W-:Y:S01]  /*197c0*/  LOP3.LUT R7, R31, R134, R34, 0x96, !PT ;  /* 0x000000861f077212 */ /* 0x002fe200078e9622 */
[----:B---3--:R-:W-:-:S04]  /*197d0*/  IMAD.WIDE.U32 R2, R3, -0x326172a9, RZ ;  /* 0xcd9e8d5703027825 */ /* 0x008fc800078e00ff */
[----:B------:R-:W-:Y:S01]  /*197e0*/  IMAD.WIDE.U32 R46, R7, -0x326172a9, RZ ;  /* 0xcd9e8d57072e7825 */ /* 0x000fe200078e00ff */
[--C-:B------:R-:W-:Y:S02]  /*197f0*/  SHF.R.U32.HI R8, RZ, 0x10, R2.reuse ;  /* 0x00000010ff087819 */ /* 0x100fe40000011602 */
[C---:B------:R-:W-:Y:S02]  /*19800*/  LOP3.LUT R30, R2.reuse, 0xff, RZ, 0xc0, !PT ;  /* 0x000000ff021e7812 */ /* 0x040fe400078ec0ff */
[----:B------:R-:W-:Y:S02]  /*19810*/  SHF.R.U32.HI R7, RZ, 0x18, R2 ;  /* 0x00000018ff077819 */ /* 0x000fe40000011602 */
[----:B----4-:R-:W-:Y:S02]  /*19820*/  LOP3.LUT R0, R3, R250, R46, 0x96, !PT ;  /* 0x000000fa03007212 */ /* 0x010fe400078e962e */
[----:B------:R-:W-:Y:S02]  /*19830*/  LOP3.LUT R3, R2, 0xffff, RZ, 0xc0, !PT ;  /* 0x0000ffff02037812 */ /* 0x000fe400078ec0ff */
[----:B------:R-:W-:-:S02]  /*19840*/  LOP3.LUT R2, R8, 0xff, RZ, 0xc0, !PT ;  /* 0x000000ff08027812 */ /* 0x000fc400078ec0ff */
[----:B------:R-:W-:Y:S02]  /*19850*/  SHF.R.U32.HI R3, RZ, 0x8, R3 ;  /* 0x00000008ff037819 */ /* 0x000fe40000011603 */
[----:B------:R-:W-:Y:S02]  /*19860*/  PRMT R31, R2, 0x5410, R7 ;  /* 0x00005410021f7816 */ /* 0x000fe40000000007 */
[----:B------:R-:W-:Y:S02]  /*19870*/  LOP3.LUT R2, R0, 0xffff, RZ, 0xc0, !PT ;  /* 0x0000ffff00027812 */ /* 0x000fe400078ec0ff */
[----:B------:R-:W-:Y:S01]  /*19880*/  PRMT R34, R30, 0x5410, R3 ;  /* 0x000054101e227816 */ /* 0x000fe20000000003 */
[----:B------:R-:W-:Y:S01]  /*19890*/  IMAD.MOV.U32 R129, RZ, RZ, R63 ;  /* 0x000000ffff817224 */ /* 0x000fe200078e003f */
[----:B------:R-:W-:Y:S01]  /*198a0*/  SHF.R.U32.HI R3, RZ, 0x8, R2 ;  /* 0x00000008ff037819 */ /* 0x000fe20000011602 */
[----:B------:R-:W-:Y:S01]  /*198b0*/  IMAD.MOV.U32 R63, RZ, RZ, R85 ;  /* 0x000000ffff3f7224 */ /* 0x000fe200078e0055 */
[----:B------:R-:W-:Y:S01]  /*198c0*/  LOP3.LUT R2, R0, 0xff, RZ, 0xc0, !PT ;  /* 0x000000ff00027812 */ /* 0x000fe200078ec0ff */
[----:B------:R-:W-:-:S02]  /*198d0*/  IMAD.MOV.U32 R85, RZ, RZ, R84 ;  /* 0x000000ffff557224 */ /* 0x000fc400078e0054 */
[----:B------:R-:W-:Y:S01]  /*198e0*/  IMAD.MOV.U32 R84, RZ, RZ, R42 ;  /* 0x000000ffff547224 */ /* 0x000fe200078e002a */
[----:B------:R-:W-:Y:S02]  /*198f0*/  PRMT R42, R2, 0x5410, R3 ;  /* 0x00005410022a7816 */ /* 0x000fe40000000003 */
[--C-:B------:R-:W-:Y:S02]  /*19900*/  SHF.R.U32.HI R3, RZ, 0x10, R0.reuse ;  /* 0x00000010ff037819 */ /* 0x100fe40000011600 */
[----:B------:R-:W-:Y:S02]  /*19910*/  SHF.R.U32.HI R2, RZ, 0x18, R0 ;  /* 0x00000018ff027819 */ /* 0x000fe40000011600 */
[----:B------:R-:W-:Y:S01]  /*19920*/  LOP3.LUT R0, R3, 0xff, RZ, 0xc0, !PT ;  /* 0x000000ff03007812 */ /* 0x000fe200078ec0ff */
[----:B------:R-:W-:Y:S03]  /*19930*/  ST.E.U16 desc[UR4][R12.64+-0xb0], R65 ;  /* 0xffff50410c007985 */ /* 0x000fe6000c101504 */
        /* <DEDUP_REMOVED lines=8> */
[----:B--2---:R-:W-:-:S05]  /*199c0*/  LOP3.LUT R0, R116, R75, RZ, 0x3c, !PT ;  /* 0x0000004b74007212 */ /* 0x004fca00078e3cff */
[----:B-1----:R-:W-:-:S05]  /*199d0*/  IMAD.WIDE.U32 R20, R0, -0x2daee0ad, RZ ;  /* 0xd2511f5300147825 */ /* 0x002fca00078e00ff */
[----:B------:R-:W-:Y:S01]  /*199e0*/  LOP3.LUT R0, R21, R132, R172, 0x96, !PT ;  /* 0x0000008415007212 */ /* 0x000fe200078e96ac */
[----:B------:R1:W-:Y:S04]  /*199f0*/  STL.64 [R1+0x38], R20 ;  /* 0x0000381401007387 */ /* 0x0003e80000100a00 */
[----:B------:R-:W-:Y:S01]  /*19a00*/  IMAD.WIDE.U32 R48, R0, -0x326172a9, RZ ;  /* 0xcd9e8d5700307825 */ /* 0x000fe200078e00ff */
[----:B------:R2:W5:Y:S04]  /*19a10*/  LDL.LU.64 R172, [R1+0x198] ;  /* 0x0001980001ac7983 */ /* 0x0005680000300a00 */
[----:B------:R-:W3:Y:S01]  /*19a20*/  LDL.LU R208, [R1+0x194] ;  /* 0x0001940001d07983 */ /* 0x000ee20000300800 */
[----:B------:R-:W-:-:S03]  /*19a30*/  LOP3.LUT R7, R49, R207, R36, 0x96, !PT ;  /* 0x000000cf31077212 */ /* 0x000fc600078e9624 */
[----:B------:R-:W-:Y:S04]  /*19a40*/  STL.64 [R1+0x30], R48 ;  /* 0x0000303001007387 */ /* 0x000fe80000100a00 */
[----:B------:R-:W4:Y:S01]  /*19a50*/  LDL.LU R207, [R1+0x190] ;  /* 0x0001900001cf7983 */ /* 0x000f220000300800 */
[----:B------:R-:W-:-:S03]  /*19a60*/  IMAD.WIDE.U32 R2, R2, -0x2daee0ad, RZ ;  /* 0xd2511f5302027825 */ /* 0x000fc600078e00ff */
[----:B------:R-:W-:Y:S02]  /*19a70*/  ST.E.U16 desc[UR4][R14.64+-0xb0], R23 ;  /* 0xffff50170e007985 */ /* 0x000fe4000c101504 */
[----:B------:R-:W-:Y:S02]  /*19a80*/  LOP3.LUT R0, R3, R249, R20, 0x96, !PT ;  /* 0x000000f903007212 */ /* 0x000fe400078e9614 */
[----:B------:R2:W-:Y:S03]  /*19a90*/  ST.E.U16 desc[UR4][R14.64+-0xae], R22 ;  /* 0xffff52160e007985 */ /* 0x0005e6000c101504 */
[----:B-1----:R-:W-:-:S04]  /*19aa0*/  IMAD.WIDE.U32 R20, R0, -0x326172a9, RZ ;  /* 0xcd9e8d5700147825 */ /* 0x002fc800078e00ff */
[----:B------:R-:W-:Y:S01]  /*19ab0*/  @!P3 HADD2 R76, -R6.H0_H0, -RZ.H0_H0 ;  /* 0xa00000ff064cb230 */ /* 0x000fe20000000900 */
[----:B------:R1:W5:Y:S01]  /*19ac0*/  LDL.LU R249, [R1+0x18c] ;  /* 0x00018c0001f97983 */ /* 0x0003620000300800 */
[----:B--2---:R-:W-:-:S05]  /*19ad0*/  IMAD.WIDE.U32 R22, R7, -0x2daee0ad, RZ ;  /* 0xd2511f5307167825 */ /* 0x004fca00078e00ff */
[----:B------:R-:W-:Y:S01]  /*19ae0*/  LOP3.LUT R0, R23, R248, R2, 0x96, !PT ;  /* 0x000000f817007212 */ /* 0x000fe200078e9602 */
[----:B------:R-:W-:Y:S01]  /*19af0*/  IMAD.MOV.U32 R116, RZ, RZ, R45 ;  /* 0x000000ffff747224 */ /* 0x000fe200078e002d */
[----:B------:R-:W-:Y:S01]  /*19b00*/  @!P3 PRMT R6, R76, 0x5410, RZ ;  /* 0x000054104c06b816 */ /* 0x000fe200000000ff */
[----:B------:R2:W-:Y:S02]  /*19b10*/  ST.E.U16 desc[UR4][R12.64+-0x9e], R29 ;  /* 0xffff621d0c007985 */ /* 0x0005e4000c101504 */
[----:B------:R-:W-:Y:S01]  /*19b20*/  IMAD.WIDE.U32 R64, R0, -0x326172a9, RZ ;  /* 0xcd9e8d5700407825 */ /* 0x000fe200078e00ff */
[----:B------:R-:W-:Y:S01]  /*19b30*/  LOP3.LUT R2, R21, R73, R48, 0x96, !PT ;  /* 0x0000004915027212 */ /* 0x000fe200078e9630 */
[----:B------:R-:W-:Y:S03]  /*19b40*/  ST.E.U16 desc[UR4][R12.64+-0xa0], R32 ;  /* 0xffff60200c007985 */ /* 0x000fe6000c101504 */
[----:B------:R-:W-:Y:S01]  /*19b50*/  LOP3.LUT R0, R65, R133, R20, 0x96, !PT ;  /* 0x0000008541007212 */ /* 0x000fe200078e9614 */
[----:B------:R-:W-:Y:S01]  /*19b60*/  IMAD.WIDE.U32 R2, R2, -0x2daee0ad, RZ ;  /* 0xd2511f5302027825 */ /* 0x000fe200078e00ff */
[----:B------:R1:W5:Y:S03]  /*19b70*/  LDL.LU R248, [R1+0x188] ;  /* 0x0001880001f87983 */ /* 0x0003660000300800 */
[----:B------:R-:W-:Y:S01]  /*19b80*/  IMAD.WIDE.U32 R48, R0, -0x2daee0ad, RZ ;  /* 0xd2511f5300307825 */ /* 0x000fe200078e00ff */
[----:B------:R-:W-:-:S04]  /*19b90*/  LOP3.LUT R7, R3, R134, R22, 0x96, !PT ;  /* 0x0000008603077212 */ /* 0x000fc800078e9616 */
[----:B------:R-:W-:-:S05]  /*19ba0*/  LOP3.LUT R2, R49, R71, R2, 0x96, !PT ;  /* 0x0000004731027212 */ /* 0x000fca00078e9602 */
[----:B------:R-:W-:Y:S01]  /*19bb0*/  IMAD.WIDE.U32 R2, R2, -0x326172a9, RZ ;  /* 0xcd9e8d5702027825 */ /* 0x000fe200078e00ff */
[----:B------:R-:W-:Y:S02]  /*19bc0*/  MOV R73, R72 ;  /* 0x0000004800497202 */ /* 0x000fe40000000f00 */
[C---:B------:R-:W-:Y:S01]  /*19bd0*/  LOP3.LUT R0, R2.reuse, 0xffff, RZ, 0xc0, !PT ;  /* 0x0000ffff02007812 */ /* 0x040fe200078ec0ff */
[----:B------:R-:W-:Y:S01]  /*19be0*/  IMAD.MOV.U32 R72, RZ, RZ, R44 ;  /* 0x000000ffff487224 */ /* 0x000fe200078e002c */
[----:B------:R-:W-:Y:S01]  /*19bf0*/  LOP3.LUT R8, R2, 0xff, RZ, 0xc0, !PT ;  /* 0x000000ff02087812 */ /* 0x000fe200078ec0ff */
[----:B------:R-:W-:Y:S01]  /*19c00*/  IMAD.WIDE.U32 R44, R7, -0x326172a9, RZ ;  /* 0xcd9e8d57072c7825 */ /* 0x000fe200078e00ff */
[----:B------:R-:W-:Y:S02]  /*19c10*/  SHF.R.U32.HI R0, RZ, 0x8, R0 ;  /* 0x00000008ff007819 */ /* 0x000fe40000011600 */
[----:B------:R-:W-:Y:S02]  /*19c20*/  SHF.R.U32.HI R7, RZ, 0x10, R2 ;  /* 0x00000010ff077819 */ /* 0x000fe40000011602 */
[----:B------:R-:W-:-:S02]  /*19c30*/  PRMT R8, R8, 0x5410, R0 ;  /* 0x0000541008087816 */ /* 0x000fc40000000000 */
[----:B------:R-:W-:Y:S02]  /*19c40*/  LOP3.LUT R0, R3, R250, R44, 0x96, !PT ;  /* 0x000000fa03007212 */ /* 0x000fe400078e962c */
[----:B------:R-:W-:Y:S02]  /*19c50*/  SHF.R.U32.HI R3, RZ, 0x18, R2 ;  /* 0x00000018ff037819 */ /* 0x000fe40000011602 */
[----:B------:R-:W-:-:S04]  /*19c60*/  LOP3.LUT R2, R7, 0xff, RZ, 0xc0, !PT ;  /* 0x000000ff07027812 */ /* 0x000fc800078ec0ff */
[----:B------:R-:W-:Y:S02]  /*19c70*/  PRMT R30, R2, 0x5410, R3 ;  /* 0x00005410021e7816 */ /* 0x000fe40000000003 */
[----:B------:R-:W-:-:S04]  /*19c80*/  LOP3.LUT R2, R0, 0xffff, RZ, 0xc0, !PT ;  /* 0x0000ffff00027812 */ /* 0x000fc800078ec0ff */
[----:B------:R-:W-:Y:S02]  /*19c90*/  SHF.R.U32.HI R3, RZ, 0x8, R2 ;  /* 0x00000008ff037819 */ /* 0x000fe40000011602 */
[----:B------:R-:W-:Y:S01]  /*19ca0*/  LOP3.LUT R2, R0, 0xff, RZ, 0xc0, !PT ;  /* 0x000000ff00027812 */ /* 0x000fe200078ec0ff */
[----:B------:R-:W-:Y:S03]  /*19cb0*/  ST.E.U16 desc[UR4][R18.64+-0xa0], R38 ;  /* 0xffff602612007985 */ /* 0x000fe6000c101504 */
[----:B--2---:R-:W-:Y:S01]  /*19cc0*/  PRMT R29, R2, 0x5410, R3 ;  /* 0x00005410021d7816 */ /* 0x004fe20000000003 */
[----:B------:R-:W-:Y:S01]  /*19cd0*/  ST.E.U16 desc[UR4][R18.64+-0x9e], R33 ;  /* 0xffff622112007985 */ /* 0x000fe2000c101504 */
[--C-:B------:R-:W-:Y:S01]  /*19ce0*/  SHF.R.U32.HI R3, RZ, 0x10, R0.reuse ;  /* 0x00000010ff037819 */ /* 0x100fe20000011600 */
[----:B------:R-:W-:Y:S01]  /*19cf0*/  IMAD.MOV.U32 R71, RZ, RZ, R129 ;  /* 0x000000ffff477224 */ /* 0x000fe200078e0081 */
[----:B------:R-:W-:Y:S01]  /*19d00*/  SHF.R.U32.HI R2, RZ, 0x18, R0 ;  /* 0x00000018ff027819 */ /* 0x000fe20000011600 */
[----:B------:R2:W-:Y:S01]  /*19d10*/  ST.E.U16 desc[UR4][R16.64+-0xa0], R11 ;  /* 0xffff600b10007985 */ /* 0x0005e2000c101504 */
[----:B------:R-:W-:-:S03]  /*19d20*/  LOP3.LUT R0, R3, 0xff, RZ, 0xc0, !PT ;  /* 0x000000ff03007812 */ /* 0x000fc600078ec0ff */
[----:B------:R-:W-:Y:S01]  /*19d30*/  ST.E.U16 desc[UR4][R16.64+-0x9e], R24 ;  /* 0xffff621810007985 */ /* 0x000fe2000c101504 */
[----:B------:R-:W-:-:S03]  /*19d40*/  PRMT R129, R218, 0x7054, R218 ;  /* 0x00007054da817816 */ /* 0x000fc600000000da */
[----:B------:R-:W-:Y:S04]  /*19d50*/  ST.E.U16 desc[UR4][R14.64+-0xa0], R6 ;  /* 0xffff60060e007985 */ /* 0x000fe8000c101504 */
[----:B------:R-:W-:Y:S04]  /*19d60*/  ST.E.U16 desc[UR4][R14.64+-0x9e], R5 ;  /* 0xffff62050e007985 */ /* 0x000fe8000c101504 */
[----:B------:R-:W-:Y:S04]  /*19d70*/  ST.E.U16 desc[UR4][R12.64+-0x90], R26 ;  /* 0xffff701a0c007985 */ /* 0x000fe8000c101504 */
[----:B------:R-:W-:Y:S01]  /*19d80*/  ST.E.U16 desc[UR4][R12.64+-0x8e], R25 ;  /* 0xffff72190c007985 */ /* 0x000fe2000c101504 */
[----:B------:R-:W-:-:S03]  /*19d90*/  PRMT R7, R0, 0x5410, R2 ;  /* 0x0000541000077816 */ /* 0x000fc60000000002 */
[----:B------:R-:W-:Y:S04]  /*19da0*/  ST.E.U16 desc[UR4][R18.64+-0x90], R28 ;  /* 0xffff701c12007985 */ /* 0x000fe8000c101504 */
[----:B------:R-:W-:Y:S01]  /*19db0*/  ST.E.U16 desc[UR4][R18.64+-0x8e], R27 ;  /* 0xffff721b12007985 */ /* 0x000fe2000c101504 */
[----:B------:R-:W-:-:S03]  /*19dc0*/  HSET2.LE.AND R0, R34, R129, PT ;  /* 0x0000008122007233 */ /* 0x000fc60003803000 */
[----:B------:R1:W-:Y:S01]  /*19dd0*/  ST.E.U16 desc[UR4][R16.64+-0x90], R10 ;  /* 0xffff700a10007985 */ /* 0x0003e2000c101504 */
[----:B------:R-:W-:-:S03]  /*19de0*/  HSET2.LE.AND R2, R31, R129, PT ;  /* 0x000000811f027233 */ /* 0x000fc60003803000 */
[----:B------:R1:W-:Y:S04]  /*19df0*/  ST.E.U16 desc[UR4][R16.64+-0x8e], R9 ;  /* 0xffff720910007985 */ /* 0x0003e8000c101504 */
[----:B------:R-:W-:Y:S04]  /*19e00*/  ST.E.U16 desc[UR4][R14.64+-0x90], R41 ;  /* 0xffff70290e007985 */ /* 0x000fe8000c101504 */
[----:B------:R1:W-:Y:S04]  /*19e10*/  ST.E.U16 desc[UR4][R14.64+-0x8e], R4 ;  /* 0xffff72040e007985 */ /* 0x0003e8000c101504 */
[----:B------:R-:W1:Y:S01]  /*19e20*/  LDSM.16.MT88.4 R24, [R175+0xa000] ;  /* 0x00a00000af18783b */ /* 0x000e620000004200 */
[----:B--2---:R-:W-:-:S02]  /*19e30*/  LOP3.LUT R11, R57, R2, RZ, 0xc0, !PT ;  /* 0x00000002390b7212 */ /* 0x004fc400078ec0ff */
[--C-:B------:R-:W-:Y:S01]  /*19e40*/  HSET2.LE.AND R2, R35, R129.reuse, PT ;  /* 0x0000008123027233 */ /* 0x100fe20003803000 */
[----:B------:R-:W2:Y:S01]  /*19e50*/  LDSM.16.MT88.4 R20, [R205+0xa000] ;  /* 0x00a00000cd14783b */ /* 0x000ea20000004200 */
[--C-:B------:R-:W-:Y:S02]  /*19e60*/  HSET2.LE.AND R3, R8, R129.reuse, PT ;  /* 0x0000008108037233 */ /* 0x100fe40003803000 */
[----:B-1----:R-:W-:Y:S02]  /*19e70*/  LOP3.LUT R10, R70, R0, RZ, 0xc0, !PT ;  /* 0x00000000460a7212 */ /* 0x002fe400078ec0ff */
[--C-:B------:R-:W-:Y:S02]  /*19e80*/  HSET2.LE.AND R0, R42, R129.reuse, PT ;  /* 0x000000812a007233 */ /* 0x100fe40003803000 */
[----:B------:R-:W-:Y:S02]  /*19e90*/  LOP3.LUT R9, R135, R2, RZ, 0xc0, !PT ;  /* 0x0000000287097212 */ /* 0x000fe400078ec0ff */
[----:B------:R-:W-:-:S02]  /*19ea0*/  HSET2.LE.AND R2, R29, R129, PT ;  /* 0x000000811d027233 */ /* 0x000fc40003803000 */
[----:B------:R-:W-:Y:S02]  /*19eb0*/  LOP3.LUT R8, R161, R0, RZ, 0xc0, !PT ;  /* 0x00000000a1087212 */ /* 0x000fe400078ec0ff */
[--C-:B------:R-:W-:Y:S01]  /*19ec0*/  HSET2.LE.AND R0, R30, R129.reuse, PT ;  /* 0x000000811e007233 */ /* 0x100fe20003803000 */
[----:B------:R-:W-:Y:S02]  /*19ed0*/  IMAD.MOV.U32 R132, RZ, RZ, R246 ;  /* 0x000000ffff847224 */ /* 0x000fe400078e00f6 */
[----:B------:R-:W-:Y:S02]  /*19ee0*/  IMAD.MOV.U32 R134, RZ, RZ, R241 ;  /* 0x000000ffff867224 */ /* 0x000fe400078e00f1 */
[----:B------:R-:W-:Y:S02]  /*19ef0*/  IMAD.MOV.U32 R133, RZ, RZ, R240 ;  /* 0x000000ffff857224 */ /* 0x000fe400078e00f0 */
[----:B------:R-:W-:Y:S01]  /*19f00*/  IMAD.MOV.U32 R74, RZ, RZ, R237 ;  /* 0x000000ffff4a7224 */ /* 0x000fe200078e00ed */
[----:B------:R-:W-:Y:S01]  /*19f10*/  MOV R33, R132 ;  /* 0x0000008400217202 */ /* 0x000fe20000000f00 */
[----:B------:R-:W-:Y:S01]  /*19f20*/  IMAD.MOV.U32 R34, RZ, RZ, R134 ;  /* 0x000000ffff227224 */ /* 0x000fe200078e0086 */
[----:B------:R-:W-:Y:S01]  /*19f30*/  LOP3.LUT R6, R51, R3, RZ, 0xc0, !PT ;  /* 0x0000000333067212 */ /* 0x000fe200078ec0ff */
[----:B------:R-:W-:Y:S01]  /*19f40*/  IMAD.MOV.U32 R32, RZ, RZ, R74 ;  /* 0x000000ffff207224 */ /* 0x000fe200078e004a */
[----:B------:R-:W-:Y:S01]  /*19f50*/  LOP3.LUT R4, R56, R2, RZ, 0xc0, !PT ;  /* 0x0000000238047212 */ /* 0x000fe200078ec0ff */
[----:B------:R-:W-:Y:S01]  /*19f60*/  IMAD.MOV.U32 R35, RZ, RZ, R133 ;  /* 0x000000ffff237224 */ /* 0x000fe200078e0085 */
[----:B------:R-:W-:Y:S01]  /*19f70*/  HSET2.LE.AND R3, R7, R129, PT ;  /* 0x0000008107037233 */ /* 0x000fe20003803000 */
[----:B------:R1:W5:Y:S01]  /*19f80*/  LDL.LU R246, [R1+0x184] ;  /* 0x0001840001f67983 */ /* 0x0003620000300800 */
[----:B------:R-:W-:-:S04]  /*19f90*/  LOP3.LUT R7, R50, R0, RZ, 0xc0, !PT ;  /* 0x0000000032077212 */ /* 0x000fc800078ec0ff */
[----:B------:R-:W-:Y:S01]  /*19fa0*/  HMMA.16816.F32 R132, R8, R26, R32 ;  /* 0x0000001a0884723c */ /* 0x000fe20000001820 */
[----:B------:R-:W-:Y:S01]  /*19fb0*/  LOP3.LUT R5, R43, R3, RZ, 0xc0, !PT ;  /* 0x000000032b057212 */ /* 0x000fe200078ec0ff */
[----:B------:R1:W5:Y:S01]  /*19fc0*/  LDL.LU R241, [R1+0x180] ;  /* 0x0001800001f17983 */ /* 0x0003620000300800 */
[----:B------:R-:W-:-:S04]  /*19fd0*/  MOV R74, R128 ;  /* 0x00000080004a7202 */ /* 0x000fc80000000f00 */
[----:B------:R-:W-:Y:S02]  /*19fe0*/  IMAD.MOV.U32 R32, RZ, RZ, R116 ;  /* 0x000000ffff207224 */ /* 0x000fe400078e0074 */
[----:B------:R-:W-:Y:S02]  /*19ff0*/  IMAD.MOV.U32 R33, RZ, RZ, R73 ;  /* 0x000000ffff217224 */ /* 0x000fe400078e0049 */
[----:B------:R-:W-:Y:S02]  /*1a000*/  IMAD.MOV.U32 R34, RZ, RZ, R71 ;  /* 0x000000ffff227224 */ /* 0x000fe400078e0047 */
[----:B------:R-:W-:Y:S01]  /*1a010*/  IMAD.MOV.U32 R35, RZ, RZ, R72 ;  /* 0x000000ffff237224 */ /* 0x000fe200078e0048 */
[----:B------:R-:W-:Y:S01]  /*1a020*/  HMMA.16816.F32 R168, R8, R24, R168 ;  /* 0x0000001808a8723c */ /* 0x000fe200000018a8 */
[----:B------:R-:W-:-:S05]  /*1a030*/  IMAD.MOV.U32 R116, RZ, RZ, R117 ;  /* 0x000000ffff747224 */ /* 0x000fca00078e0075 */
[----:B--2---:R-:W-:Y:S01]  /*1a040*/  HMMA.16816.F32 R176, R8, R22, R176 ;  /* 0x0000001608b0723c */ /* 0x004fe200000018b0 */
[----:B------:R-:W-:Y:S01]  /*1a050*/  IMAD.MOV.U32 R117, RZ, RZ, R113 ;  /* 0x000000ffff757224 */ /* 0x000fe200078e0071 */
[----:B---3--:R-:W2:Y:S04]  /*1a060*/  LDSM.16.MT88.4 R36, [R208+0xa000] ;  /* 0x00a00000d024783b */ /* 0x008ea80000004200 */
[----:B----4-:R-:W3:Y:S01]  /*1a070*/  LDSM.16.MT88.4 R28, [R207+0xa000] ;  /* 0x00a00000cf1c783b */ /* 0x010ee20000004200 */
[----:B------:R-:W-:Y:S01]  /*1a080*/  IMAD.MOV.U32 R113, RZ, RZ, R60 ;  /* 0x000000ffff717224 */ /* 0x000fe200078e003c */
[----:B------:R-:W-:Y:S01]  /*1a090*/  MOV R60, R79 ;  /* 0x0000004f003c7202 */ /* 0x000fe20000000f00 */
[----:B------:R-:W-:Y:S01]  /*1a0a0*/  IMAD.MOV.U32 R71, RZ, RZ, R62 ;  /* 0x000000ffff477224 */ /* 0x000fe200078e003e */
[----:B------:R-:W-:Y:S01]  /*1a0b0*/  HMMA.16816.F32 R152, R4, R24, R152 ;  /* 0x000000180498723c */ /* 0x000fe20000001898 */
[----:B------:R-:W-:Y:S01]  /*1a0c0*/  IMAD.MOV.U32 R73, RZ, RZ, R63 ;  /* 0x000000ffff497224 */ /* 0x000fe200078e003f */
[----:B------:R-:W-:Y:S01]  /*1a0d0*/  LOP3.LUT R2, R45, R98, R64, 0x96, !PT ;  /* 0x000000622d027212 */ /* 0x000fe200078e9640 */
[----:B------:R-:W-:Y:S01]  /*1a0e0*/  IMAD.MOV.U32 R72, RZ, RZ, R61 ;  /* 0x000000ffff487224 */ /* 0x000fe200078e003d */
[----:B------:R1:W5:Y:S01]  /*1a0f0*/  LDL.LU R240, [R1+0x17c] ;  /* 0x00017c0001f07983 */ /* 0x0003620000300800 */
[----:B------:R-:W-:-:S02]  /*1a100*/  IMAD.MOV.U32 R62, RZ, RZ, R59 ;  /* 0x000000ffff3e7224 */ /* 0x000fc400078e003b */
[----:B------:R-:W-:Y:S01]  /*1a110*/  IMAD.MOV.U32 R63, RZ, RZ, R58 ;  /* 0x000000ffff3f7224 */ /* 0x000fe200078e003a */
[----:B------:R-:W-:Y:S01]  /*1a120*/  MOV R40, R113 ;  /* 0x0000007100287202 */ /* 0x000fe20000000f00 */
[----:B------:R-:W-:Y:S01]  /*1a130*/  IMAD.MOV.U32 R61, RZ, RZ, R84 ;  /* 0x000000ffff3d7224 */ /* 0x000fe200078e0054 */
[C---:B------:R-:W-:Y:S01]  /*1a140*/  HMMA.16816.F32 R148, R4.reuse, R26, R148 ;  /* 0x0000001a0494723c */ /* 0x040fe20000001894 */
[----:B------:R-:W-:Y:S01]  /*1a150*/  IMAD.MOV.U32 R68, RZ, RZ, R74 ;  /* 0x000000ffff447224 */ /* 0x000fe200078e004a */
[----:B------:R-:W-:Y:S01]  /*1a160*/  LDSM.16.MT88.4 R24, [R175+0xb000] ;  /* 0x00b00000af18783b */ /* 0x000fe20000004200 */
[----:B------:R-:W-:Y:S02]  /*1a170*/  IMAD.MOV.U32 R70, RZ, RZ, R73 ;  /* 0x000000ffff467224 */ /* 0x000fe400078e0049 */
[----:B------:R-:W-:Y:S01]  /*1a180*/  IMAD.MOV.U32 R41, RZ, RZ, R72 ;  /* 0x000000ffff297224 */ /* 0x000fe200078e0048 */
[----:B------:R-:W-:Y:S01]  /*1a190*/  HMMA.16816.F32 R144, R4, R20, R144 ;  /* 0x000000140490723c */ /* 0x000fe20000001890 */
[----:B------:R-:W-:Y:S01]  /*1a1a0*/  IMAD.MOV.U32 R76, RZ, RZ, R62 ;  /* 0x000000ffff4c7224 */ /* 0x000fe200078e003e */
[----:B------:R1:W5:Y:S01]  /*1a1b0*/  LDL.LU R237, [R1+0x178] ;  /* 0x0001780001ed7983 */ /* 0x0003620000300800 */
        /* <DEDUP_REMOVED lines=8> */
[----:B------:R-:W-:Y:S01]  /*1a240*/  IMAD.MOV.U32 R159, RZ, RZ, R112 ;  /* 0x000000ffff9f7224 */ /* 0x000fe200078e0070 */
[----:B------:R-:W-:Y:S01]  /*1a250*/  MOV R112, R69 ;  /* 0x0000004500707202 */ /* 0x000fe20000000f00 */
[----:B------:R-:W-:Y:S02]  /*1a260*/  IMAD.MOV.U32 R156, RZ, RZ, R70 ;  /* 0x000000ffff9c7224 */ /* 0x000fe400078e0046 */
[----:B------:R-:W-:Y:S02]  /*1a270*/  IMAD.MOV.U32 R157, RZ, RZ, R68 ;  /* 0x000000ffff9d7224 */ /* 0x000fe400078e0044 */
[----:B------:R-:W-:Y:S01]  /*1a280*/  IMAD.MOV.U32 R158, RZ, RZ, R71 ;  /* 0x000000ffff9e7224 */ /* 0x000fe200078e0047 */
[----:B------:R-:W-:Y:S01]  /*1a290*/  HMMA.16816.F32 R160, R8, R20, R32 ;  /* 0x0000001408a0723c */ /* 0x000fe20000001820 */
[----:B------:R-:W2:Y:S05]  /*1a2a0*/  LDSM.16.MT88.4 R32, [R208+0xb000] ;  /* 0x00b00000d020783b */ /* 0x000eaa0000004200 */
[C---:B---3--:R-:W-:Y:S06]  /*1a2b0*/  HMMA.16816.F32 R68, R4.reuse, R28, R164 ;  /* 0x0000001c0444723c */ /* 0x048fec00000018a4 */
[----:B------:R-:W-:Y:S01]  /*1a2c0*/  HMMA.16816.F32 R140, R4, R22, R140 ;  /* 0x00000016048c723c */ /* 0x000fe2000000188c */
[----:B------:R-:W-:Y:S01]  /*1a2d0*/  IMAD.MOV.U32 R164, RZ, RZ, R41 ;  /* 0x000000ffffa47224 */ /* 0x000fe200078e0029 */
[----:B------:R-:W3:Y:S01]  /*1a2e0*/  LDSM.16.MT88.4 R20, [R205+0xb000] ;  /* 0x00b00000cd14783b */ /* 0x000ee20000004200 */
[----:B------:R-:W-:-:S03]  /*1a2f0*/  IMAD.MOV.U32 R165, RZ, RZ, R40 ;  /* 0x000000ffffa57224 */ /* 0x000fc600078e0028 */
[----:B------:R-:W4:Y:S01]  /*1a300*/  LDSM.16.MT88.4 R40, [R207+0xb000] ;  /* 0x00b00000cf28783b */ /* 0x000f220000004200 */
[----:B------:R-:W-:Y:S02]  /*1a310*/  IMAD.MOV.U32 R59, RZ, RZ, R236 ;  /* 0x000000ffff3b7224 */ /* 0x000fe400078e00ec */
[----:B------:R-:W-:Y:S01]  /*1a320*/  IMAD.MOV.U32 R58, RZ, RZ, R223 ;  /* 0x000000ffff3a7224 */ /* 0x000fe200078e00df */
[----:B------:R-:W-:Y:S01]  /*1a330*/  HMMA.16816.F32 R192, R8, R36, R192 ;  /* 0x0000002408c0723c */ /* 0x000fe200000018c0 */
[----:B------:R-:W-:Y:S02]  /*1a340*/  IMAD.MOV.U32 R75, RZ, RZ, R128 ;  /* 0x000000ffff4b7224 */ /* 0x000fe400078e0080 */
[----:B------:R-:W-:Y:S01]  /*1a350*/  IMAD.MOV.U32 R72, RZ, RZ, R85 ;  /* 0x000000ffff487224 */ /* 0x000fe200078e0055 */
[----:B------:R-:W-:Y:S01]  /*1a360*/  MOV R128, R84 ;  /* 0x0000005400807202 */ /* 0x000fe20000000f00 */
[----:B------:R-:W-:Y:S01]  /*1a370*/  IMAD.MOV.U32 R78, RZ, RZ, R59 ;  /* 0x000000ffff4e7224 */ /* 0x000fe200078e003b */
[----:B------:R1:W5:Y:S01]  /*1a380*/  LDL.LU R236, [R1+0x174] ;  /* 0x0001740001ec7983 */ /* 0x0003620000300800 */
[----:B------:R-:W-:-:S02]  /*1a390*/  IMAD.MOV.U32 R113, RZ, RZ, R58 ;  /* 0x000000ffff717224 */ /* 0x000fc400078e003a */
[----:B------:R-:W-:Y:S01]  /*1a3a0*/  IMAD.MOV.U32 R85, RZ, RZ, R87 ;  /* 0x000000ffff557224 */ /* 0x000fe200078e0057 */
[C---:B------:R-:W-:Y:S01]  /*1a3b0*/  HMMA.16816.F32 R56, R4.reuse, R36, R136 ;  /* 0x000000240438723c */ /* 0x040fe20000001888 */
[----:B------:R-:W-:Y:S01]  /*1a3c0*/  IMAD.MOV.U32 R84, RZ, RZ, R86 ;  /* 0x000000ffff547224 */ /* 0x000fe200078e0056 */
[----:B------:R1:W5:Y:S01]  /*1a3d0*/  LDL.LU R223, [R1+0x170] ;  /* 0x0001700001df7983 */ /* 0x0003620000300800 */
[----:B------:R-:W-:Y:S02]  /*1a3e0*/  IMAD.MOV.U32 R87, RZ, RZ, R222 ;  /* 0x000000ffff577224 */ /* 0x000fe400078e00de */
[----:B------:R-:W-:Y:S01]  /*1a3f0*/  IMAD.MOV.U32 R86, RZ, RZ, R217 ;  /* 0x000000ffff567224 */ /* 0x000fe200078e00d9 */
[----:B------:R1:W5:Y:S01]  /*1a400*/  LDL.LU R222, [R1+0x16c] ;  /* 0x00016c0001de7983 */ /* 0x0003620000300800 */
[----:B------:R-:W-:Y:S02]  /*1a410*/  IMAD.MOV.U32 R166, RZ, RZ, R75 ;  /* 0x000000ffffa67224 */ /* 0x000fe400078e004b */
[----:B------:R-:W-:Y:S01]  /*1a420*/  IMAD.MOV.U32 R137, RZ, RZ, R74 ;  /* 0x000000ffff897224 */ /* 0x000fe200078e004a */
[----:B--2---:R-:W-:Y:S01]  /*1a430*/  HMMA.16816.F32 R104, R4, R32, R104 ;  /* 0x000000200468723c */ /* 0x004fe20000001868 */
[----:B------:R-:W-:Y:S01]  /*1a440*/  IMAD.MOV.U32 R138, RZ, RZ, R73 ;  /* 0x000000ffff8a7224 */ /* 0x000fe200078e0049 */
[----:B------:R1:W5:Y:S01]  /*1a450*/  LDL.LU R217, [R1+0x168] ;  /* 0x0001680001d97983 */ /* 0x0003620000300800 */
[----:B------:R-:W-:-:S02]  /*1a460*/  IMAD.MOV.U32 R139, RZ, RZ, R72 ;  /* 0x000000ffff8b7224 */ /* 0x000fc400078e0048 */
[----:B------:R-:W-:Y:S01]  /*1a470*/  IMAD.MOV.U32 R167, RZ, RZ, R76 ;  /* 0x000000ffffa77224 */ /* 0x000fe200078e004c */
[----:B------:R-:W-:Y:S01]  /*1a480*/  HMMA.16816.F32 R72, R4, R30, R184 ;  /* 0x0000001e0448723c */ /* 0x000fe200000018b8 */
[----:B------:R-:W-:-:S06]  /*1a490*/  IMAD.MOV.U32 R136, RZ, RZ, R77 ;  /* 0x000000ffff887224 */ /* 0x000fcc00078e004d */
[----:B------:R-:W-:Y:S01]  /*1a4a0*/  MOV R184, R78 ;  /* 0x0000004e00b87202 */ /* 0x000fe20000000f00 */
[----:B------:R-:W-:Y:S02]  /*1a4b0*/  IMAD.MOV.U32 R187, RZ, RZ, R79 ;  /* 0x000000ffffbb7224 */ /* 0x000fe400078e004f */
[----:B------:R-:W-:Y:S01]  /*1a4c0*/  HMMA.16816.F32 R76, R4, R24, R196 ;  /* 0x00000018044c723c */ /* 0x000fe200000018c4 */
[----:B------:R-:W-:Y:S02]  /*1a4d0*/  IMAD.MOV.U32 R185, RZ, RZ, R113 ;  /* 0x000000ffffb97224 */ /* 0x000fe400078e0071 */
[----:B------:R-:W-:-:S04]  /*1a4e0*/  IMAD.MOV.U32 R186, RZ, RZ, R128 ;  /* 0x000000ffffba7224 */ /* 0x000fc800078e0080 */
[----:B------:R-:W-:Y:S02]  /*1a4f0*/  IMAD.MOV.U32 R196, RZ, RZ, R85 ;  /* 0x000000ffffc47224 */ /* 0x000fe400078e0055 */
[----:B------:R-:W-:Y:S02]  /*1a500*/  IMAD.MOV.U32 R197, RZ, RZ, R84 ;  /* 0x000000ffffc57224 */ /* 0x000fe400078e0054 */
[----:B------:R-:W-:Y:S02]  /*1a510*/  IMAD.MOV.U32 R198, RZ, RZ, R87 ;  /* 0x000000ffffc67224 */ /* 0x000fe400078e0057 */
[----:B------:R-:W-:Y:S02]  /*1a520*/  IMAD.MOV.U32 R199, RZ, RZ, R86 ;  /* 0x000000ffffc77224 */ /* 0x000fe400078e0056 */
[C---:B------:R-:W-:Y:S06]  /*1a530*/  HMMA.16816.F32 R84, R4.reuse, R26, R200 ;  /* 0x0000001a0454723c */ /* 0x040fec00000018c8 */
[----:B---3--:R-:W-:Y:S01]  /*1a540*/  HMMA.16816.F32 R88, R4, R20, R88 ;  /* 0x000000140458723c */ /* 0x008fe20000001858 */
[----:B------:R-:W-:Y:S01]  /*1a550*/  IMAD.MOV.U32 R200, RZ, RZ, R101 ;  /* 0x000000ffffc87224 */ /* 0x000fe200078e0065 */
[----:B------:R-:W-:Y:S01]  /*1a560*/  MOV R201, R100 ;  /* 0x0000006400c97202 */ /* 0x000fe20000000f00 */
[----:B------:R-:W-:-:S02]  /*1a570*/  IMAD.MOV.U32 R202, RZ, RZ, R103 ;  /* 0x000000ffffca7224 */ /* 0x000fc400078e0067 */
[----:B------:R-:W-:Y:S01]  /*1a580*/  IMAD.MOV.U32 R203, RZ, RZ, R102 ;  /* 0x000000ffffcb7224 */ /* 0x000fe200078e0066 */
[C---:B------:R-:W-:Y:S06]  /*1a590*/  HMMA.16816.F32 R92, R4.reuse, R22, R92 ;  /* 0x00000016045c723c */ /* 0x040fec000000185c */
[C---:B------:R-:W-:Y:S06]  /*1a5a0*/  HMMA.16816.F32 R108, R4.reuse, R34, R108 ;  /* 0x00000022046c723c */ /* 0x040fec000000186c */
[C---:B----4-:R-:W-:Y:S06]  /*1a5b0*/  HMMA.16816.F32 R120, R4.reuse, R40, R120 ;  /* 0x000000280478723c */ /* 0x050fec0000001878 */
[----:B------:R-:W-:Y:S07]  /*1a5c0*/  HMMA.16816.F32 R100, R4, R42, R124 ;  /* 0x0000002a0464723c */ /* 0x000fee000000187c */
        /* <DEDUP_REMOVED lines=8> */
[C---:B------:R-:W-:Y:S06]  /*1a650*/  HMMA.16816.F32 R184, R8.reuse, R28, R184 ;  /* 0x0000001c08b8723c */ /* 0x040fec00000018b8 */
[----:B------:R-:W-:Y:S01]  /*1a660*/  HMMA.16816.F32 R136, R8, R38, R136 ;  /* 0x000000260888723c */ /* 0x000fe20000001888 */
[----:B------:R-:W-:-:S05]  /*1a670*/  IMAD.WIDE.U32 R2, R2, -0x2daee0ad, RZ ;  /* 0xd2511f5302027825 */ /* 0x000fca00078e00ff */
[C---:B------:R-:W-:Y:S06]  /*1a680*/  HMMA.16816.F32 R196, R8.reuse, R24, R196 ;  /* 0x0000001808c4723c */ /* 0x040fec00000018c4 */
[C---:B------:R-:W-:Y:S01]  /*1a690*/  HMMA.16816.F32 R200, R8.reuse, R26, R200 ;  /* 0x0000001a08c8723c */ /* 0x040fe200000018c8 */
[----:B------:R-:W-:Y:S01]  /*1a6a0*/  IMAD.MOV.U32 R115, RZ, RZ, R99 ;  /* 0x000000ffff737224 */ /* 0x000fe200078e0063 */
[----:B------:R-:W-:Y:S01]  /*1a6b0*/  MOV R96, R209 ;  /* 0x000000d100607202 */ /* 0x000fe20000000f00 */
[----:B------:R-:W-:Y:S01]  /*1a6c0*/  IMAD.MOV.U32 R45, RZ, RZ, R98 ;  /* 0x000000ffff2d7224 */ /* 0x000fe200078e0062 */
[----:B------:R1:W5:Y:S02]  /*1a6d0*/  LDL.LU R216, [R1+0x164] ;  /* 0x0001640001d87983 */ /* 0x0003640000300800 */
[C---:B------:R-:W-:Y:S01]  /*1a6e0*/  HMMA.16816.F32 R28, R8.reuse, R30, R4 ;  /* 0x0000001e081c723c */ /* 0x040fe20000001804 */
[----:B------:R-:W-:Y:S01]  /*1a6f0*/  LOP3.LUT R0, R3, R247, R48, 0x96, !PT ;  /* 0x000000f703007212 */ /* 0x000fe200078e9630 */
[----:B------:R-:W-:Y:S01]  /*1a700*/  IMAD.MOV.U32 R112, RZ, RZ, R211 ;  /* 0x000000ffff707224 */ /* 0x000fe200078e00d3 */
[----:B------:R1:W5:Y:S03]  /*1a710*/  LDL.LU R215, [R1+0x160] ;  /* 0x0001600001d77983 */ /* 0x0003660000300800 */
[----:B------:R-:W-:Y:S01]  /*1a720*/  HMMA.16816.F32 R4, R8, R20, R124 ;  /* 0x000000140804723c */ /* 0x000fe2000000187c */
[----:B------:R-:W-:Y:S01]  /*1a730*/  IMAD.MOV.U32 R113, RZ, RZ, R210 ;  /* 0x000000ffff717224 */ /* 0x000fe200078e00d2 */
[----:B------:R1:W5:Y:S01]  /*1a740*/  LDL.LU R214, [R1+0x15c] ;  /* 0x00015c0001d67983 */ /* 0x0003620000300800 */
[----:B------:R-:W-:-:S02]  /*1a750*/  IMAD.MOV.U32 R97, RZ, RZ, R206 ;  /* 0x000000ffff617224 */ /* 0x000fc400078e00ce */
[----:B------:R-:W-:Y:S01]  /*1a760*/  IMAD.MOV.U32 R98, RZ, RZ, R83 ;  /* 0x000000ffff627224 */ /* 0x000fe200078e0053 */
[----:B------:R1:W5:Y:S01]  /*1a770*/  LDL.LU R212, [R1+0x158] ;  /* 0x0001580001d47983 */ /* 0x0003620000300800 */
[----:B------:R-:W-:Y:S01]  /*1a780*/  SHF.R.U32.HI R20, RZ, 0x18, R2 ;  /* 0x00000018ff147819 */ /* 0x000fe20000011602 */
[----:B------:R-:W-:Y:S02]  /*1a790*/  IMAD.MOV.U32 R99, RZ, RZ, R82 ;  /* 0x000000ffff637224 */ /* 0x000fe400078e0052 */
[----:B------:R1:W5:Y:S04]  /*1a7a0*/  LDL.LU R211, [R1+0x154] ;  /* 0x0001540001d37983 */ /* 0x0003680000300800 */
[----:B------:R1:W5:Y:S04]  /*1a7b0*/  LDL.LU R210, [R1+0x150] ;  /* 0x0001500001d27983 */ /* 0x0003680000300800 */
[----:B------:R1:W5:Y:S04]  /*1a7c0*/  LDL.LU R209, [R1+0x14c] ;  /* 0x00014c0001d17983 */ /* 0x0003680000300800 */
[----:B------:R1:W5:Y:S02]  /*1a7d0*/  LDL.LU R206, [R1+0x148] ;  /* 0x0001480001ce7983 */ /* 0x0003640000300800 */
[----:B------:R-:W-:-:S02]  /*1a7e0*/  IMAD.MOV.U32 R50, RZ, RZ, R4 ;  /* 0x000000ffff327224 */ /* 0x000fc400078e0004 */
[----:B------:R-:W-:Y:S02]  /*1a7f0*/  IMAD.MOV.U32 R128, RZ, RZ, R5 ;  /* 0x000000ffff807224 */ /* 0x000fe400078e0005 */
[----:B------:R-:W-:Y:S02]  /*1a800*/  IMAD.MOV.U32 R39, RZ, RZ, R6 ;  /* 0x000000ffff277224 */ /* 0x000fe400078e0006 */
[----:B------:R-:W-:Y:S02]  /*1a810*/  IMAD.MOV.U32 R38, RZ, RZ, R7 ;  /* 0x000000ffff267224 */ /* 0x000fe400078e0007 */
[----:B------:R-:W-:Y:S01]  /*1a820*/  HMMA.16816.F32 R4, R8, R22, R164 ;  /* 0x000000160804723c */ /* 0x000fe200000018a4 */
[----:B------:R-:W2:-:S15]  /*1a830*/  LDSM.16.MT88.4 R164, [R175+0xa800] ;  /* 0x00a80000afa4783b */ /* 0x000e9e0000004200 */
[----:B------:R-:W-:-:S08]  /*1a840*/  NOP ;  /* 0x0000000000007918 */ /* 0x000fd00000000000 */
[----:B------:R-:W-:Y:S01]  /*1a850*/  IMAD.MOV.U32 R37, RZ, RZ, R4 ;  /* 0x000000ffff257224 */ /* 0x000fe200078e0004 */
[----:B------:R-:W-:Y:S01]  /*1a860*/  MOV R22, R7 ;  /* 0x0000000700167202 */ /* 0x000fe20000000f00 */
[----:B------:R-:W-:Y:S02]  /*1a870*/  IMAD.MOV.U32 R36, RZ, RZ, R5 ;  /* 0x000000ffff247224 */ /* 0x000fe400078e0005 */
[----:B------:R-:W-:Y:S02]  /*1a880*/  IMAD.MOV.U32 R23, RZ, RZ, R6 ;  /* 0x000000ffff177224 */ /* 0x000fe400078e0006 */
[----:B------:R-:W-:Y:S01]  /*1a890*/  HMMA.16816.F32 R4, R8, R32, R156 ;  /* 0x000000200804723c */ /* 0x000fe2000000189c */
[----:B------:R-:W-:-:S15]  /*1a8a0*/  LDSM.16.MT88.4 R156, [R205+0xa800] ;  /* 0x00a80000cd9c783b */ /* 0x000fde0000004200 */
[----:B------:R-:W-:-:S08]  /*1a8b0*/  NOP ;  /* 0x0000000000007918 */ /* 0x000fd00000000000 */
[----:B------:R-:W-:Y:S01]  /*1a8c0*/  IMAD.MOV.U32 R24, RZ, RZ, R4 ;  /* 0x000000ffff187224 */ /* 0x000fe200078e0004 */
[C---:B------:R-:W-:Y:S01]  /*1a8d0*/  LOP3.LUT R4, R2.reuse, 0xffff, RZ, 0xc0, !PT ;  /* 0x0000ffff02047812 */ /* 0x040fe200078ec0ff */
[----:B------:R-:W-:Y:S01]  /*1a8e0*/  IMAD.MOV.U32 R27, RZ, RZ, R5 ;  /* 0x000000ffff1b7224 */ /* 0x000fe200078e0005 */
[----:B------:R-:W-:Y:S02]  /*1a8f0*/  SHF.R.U32.HI R3, RZ, 0x10, R2 ;  /* 0x00000010ff037819 */ /* 0x000fe40000011602 */
[----:B------:R-:W-:Y:S02]  /*1a900*/  SHF.R.U32.HI R5, RZ, 0x8, R4 ;  /* 0x00000008ff057819 */ /* 0x000fe40000011604 */
[----:B------:R-:W-:Y:S02]  /*1a910*/  LOP3.LUT R4, R2, 0xff, RZ, 0xc0, !PT ;  /* 0x000000ff02047812 */ /* 0x000fe400078ec0ff */
[----:B------:R-:W-:Y:S02]  /*1a920*/  LOP3.LUT R2, R0, 0xffff, RZ, 0xc0, !PT ;  /* 0x0000ffff00027812 */ /* 0x000fe400078ec0ff */
[----:B------:R-:W-:-:S02]  /*1a930*/  PRMT R21, R4, 0x5410, R5 ;  /* 0x0000541004157816 */ /* 0x000fc40000000005 */
[----:B------:R-:W-:Y:S02]  /*1a940*/  LOP3.LUT R5, R3, 0xff, RZ, 0xc0, !PT ;  /* 0x000000ff03057812 */ /* 0x000fe400078ec0ff */
[----:B------:R-:W-:Y:S01]  /*1a950*/  SHF.R.U32.HI R3, RZ, 0x10, R0 ;  /* 0x00000010ff037819 */ /* 0x000fe20000011600 */
[----:B------:R-:W-:Y:S01]  /*1a960*/  IMAD.MOV.U32 R26, RZ, RZ, R6 ;  /* 0x000000ffff1a7224 */ /* 0x000fe200078e0006 */
[----:B------:R-:W-:Y:S01]  /*1a970*/  SHF.R.U32.HI R6, RZ, 0x18, R0 ;  /* 0x00000018ff067819 */ /* 0x000fe20000011600 */
[----:B------:R-:W-:Y:S01]  /*1a980*/  IMAD.MOV.U32 R25, RZ, RZ, R7 ;  /* 0x000000ffff197224 */ /* 0x000fe200078e0007 */
[----:B------:R-:W-:Y:S02]  /*1a990*/  LOP3.LUT R7, R0, 0xff, RZ, 0xc0, !PT ;  /* 0x000000ff00077812 */ /* 0x000fe400078ec0ff */
[----:B------:R-:W-:Y:S02]  /*1a9a0*/  SHF.R.U32.HI R4, RZ, 0x8, R2 ;  /* 0x00000008ff047819 */ /* 0x000fe40000011602 */
[----:B------:R-:W-:-:S02]  /*1a9b0*/  LOP3.LUT R0, R3, 0xff, RZ, 0xc0, !PT ;  /* 0x000000ff03007812 */ /* 0x000fc400078ec0ff */
[----:B------:R-:W-:Y:S02]  /*1a9c0*/  PRMT R3, R7, 0x5410, R4 ;  /* 0x0000541007037816 */ /* 0x000fe40000000004 */
[----:B------:R-:W-:Y:S02]  /*1a9d0*/  PRMT R4, R0, 0x5410, R6 ;  /* 0x0000541000047816 */ /* 0x000fe40000000006 */
[----:B------:R-:W-:Y:S02]  /*1a9e0*/  PRMT R2, R5, 0x5410, R20 ;  /* 0x0000541005027816 */ /* 0x000fe40000000014 */
[--C-:B------:R-:W-:Y:S02]  /*1a9f0*/  HSET2.LE.AND R0, R21, R129.reuse, PT ;  /* 0x0000008115007233 */ /* 0x100fe40003803000 */
[--C-:B------:R-:W-:Y:S02]  /*1aa00*/  HSET2.LE.AND R3, R3, R129.reuse, PT ;  /* 0x0000008103037233 */ /* 0x100fe40003803000 */
[----:B------:R-:W-:-:S02]  /*1aa10*/  HSET2.LE.AND R2, R2, R129, PT ;  /* 0x0000008102027233 */ /* 0x000fc40003803000 */
[----:B------:R-:W-:Y:S02]  /*1aa20*/  LOP3.LUT R126, R67, R0, RZ, 0xc0, !PT ;  /* 0x00000000437e7212 */ /* 0x000fe400078ec0ff */
[----:B------:R-:W-:Y:S01]  /*1aa30*/  HSET2.LE.AND R0, R4, R129, PT ;  /* 0x0000008104007233 */ /* 0x000fe20003803000 */
[----:B------:R-:W-:Y:S01]  /*1aa40*/  IMAD.MOV.U32 R20, RZ, RZ, R50 ;  /* 0x000000ffff147224 */ /* 0x000fe200078e0032 */
[----:B------:R-:W-:Y:S01]  /*1aa50*/  LOP3.LUT R127, R66, R2, RZ, 0xc0, !PT ;  /* 0x00000002427f7212 */ /* 0x000fe200078ec0ff */
[----:B------:R-:W3:Y:S01]  /*1aa60*/  LDSM.16.MT88.4 R48, [R208+0xa800] ;  /* 0x00a80000d030783b */ /* 0x000ee20000004200 */
[C---:B------:R-:W-:Y:S01]  /*1aa70*/  HMMA.16816.F32 R32, R8.reuse, R34, R116 ;  /* 0x000000220820723c */ /* 0x040fe20000001874 */
[----:B------:R-:W-:Y:S01]  /*1aa80*/  IMAD.MOV.U32 R6, RZ, RZ, R27 ;  /* 0x000000ffff067224 */ /* 0x000fe200078e001b */
[----:B------:R-:W-:Y:S01]  /*1aa90*/  LOP3.LUT R124, R81, R3, RZ, 0xc0, !PT ;  /* 0x00000003517c7212 */ /* 0x000fe200078ec0ff */
[----:B------:R-:W-:Y:S01]  /*1aaa0*/  IMAD.MOV.U32 R7, RZ, RZ, R26 ;  /* 0x000000ffff077224 */ /* 0x000fe200078e001a */
[----:B------:R-:W-:Y:S01]  /*1aab0*/  LOP3.LUT R125, R80, R0, RZ, 0xc0, !PT ;  /* 0x00000000507d7212 */ /* 0x000fe200078ec0ff */
[----:B------:R-:W-:Y:S01]  /*1aac0*/  IMAD.MOV.U32 R5, RZ, RZ, R25 ;  /* 0x000000ffff057224 */ /* 0x000fe200078e0019 */
[----:B------:R-:W4:Y:S01]  /*1aad0*/  LDSM.16.MT88.4 R64, [R207+0xa800] ;  /* 0x00a80000cf40783b */ /* 0x000f220000004200 */
[----:B------:R-:W-:Y:S01]  /*1aae0*/  IMAD.MOV.U32 R21, RZ, RZ, R24 ;  /* 0x000000ffff157224 */ /* 0x000fe200078e0018 */
[C---:B------:R-:W-:Y:S02]  /*1aaf0*/  HMMA.16816.F32 R116, R8.reuse, R40, R112 ;  /* 0x000000280874723c */ /* 0x040fe40000001870 */
[----:B------:R-:W1:Y:S04]  /*1ab00*/  LDSM.16.MT88.4 R80, [R175+0xb800] ;  /* 0x00b80000af50783b */ /* 0x000e680000004200 */
[----:B------:R-:W-:Y:S01]  /*1ab10*/  HMMA.16816.F32 R24, R8, R42, R96 ;  /* 0x0000002a0818723c */ /* 0x000fe20000001860 */
[----:B------:R-:W1:Y:S04]  /*1ab20*/  LDSM.16.MT88.4 R96, [R205+0xb800] ;  /* 0x00b80000cd60783b */ /* 0x000e680000004200 */
[----:B------:R-:W1:Y:S04]  /*1ab30*/  LDSM.16.MT88.4 R112, [R208+0xb800] ;  /* 0x00b80000d070783b */ /* 0x000e680000004200 */
[----:B------:R-:W1:Y:S01]  /*1ab40*/  LDSM.16.MT88.4 R8, [R207+0xb800] ;  /* 0x00b80000cf08783b */ /* 0x000e620000004200 */
[----:B------:R-:W-:-:S05]  /*1ab50*/  LOP3.LUT R2, R47, R45, R52, 0x96, !PT ;  /* 0x0000002d2f027212 */ /* 0x000fca00078e9634 */
[----:B------:R-:W-:Y:S01]  /*1ab60*/  IMAD.WIDE.U32 R2, R2, -0x2daee0ad, RZ ;  /* 0xd2511f5302027825 */ /* 0x000fe200078e00ff */
[C---:B--2---:R-:W-:Y:S04]  /*1ab70*/  HMMA.16816.F32 R152, R124.reuse, R164, R152 ;  /* 0x000000a47c98723c */ /* 0x044fe80000001898 */
[----:B------:R-:W-:Y:S02]  /*1ab80*/  LOP3.LUT R0, R3, R247, R54, 0x96, !PT ;  /* 0x000000f703007212 */ /* 0x000fe400078e9636 */
[----:B------:R-:W-:Y:S01]  /*1ab90*/  LOP3.LUT R3, R2, 0xffff, RZ, 0xc0, !PT ;  /* 0x0000ffff02037812 */ /* 0x000fe200078ec0ff */
[----:B---3--:R-:W-:Y:S03]  /*1aba0*/  HMMA.16816.F32 R44, R124, R50, R60 ;  /* 0x000000327c2c723c */ /* 0x008fe6000000183c */
[----:B------:R-:W-:-:S03]  /*1abb0*/  SHF.R.U32.HI R4, RZ, 0x8, R3 ;  /* 0x00000008ff047819 */ /* 0x000fc60000011603 */
[----:B------:R-:W-:Y:S01]  /*1abc0*/  HMMA.16816.F32 R40, R124, R48, R56 ;  /* 0x000000307c28723c */ /* 0x000fe20000001838 */
[----:B------:R-:W-:-:S05]  /*1abd0*/  LOP3.LUT R3, R2, 0xff, RZ, 0xc0, !PT ;  /* 0x000000ff02037812 */ /* 0x000fca00078ec0ff */
[C---:B----4-:R-:W-:Y:S06]  /*1abe0*/  HMMA.16816.F32 R60, R124.reuse, R66, R72 ;  /* 0x000000427c3c723c */ /* 0x050fec0000001848 */
        /* <DEDUP_REMOVED lines=13> */
[----:B------:R-:W-:-:S06]  /*1acc0*/  PRMT R20, R3, 0x5410, R4 ;  /* 0x0000541003147816 */ /* 0x000fcc0000000004 */
[----:B------:R-:W-:Y:S01]  /*1acd0*/  IMAD.MOV.U32 R101, RZ, RZ, R6 ;  /* 0x000000ffff657224 */ /* 0x000fe200078e0006 */
[--C-:B------:R-:W-:Y:S01]  /*1ace0*/  SHF.R.U32.HI R6, RZ, 0x10, R2.reuse ;  /* 0x00000010ff067819 */ /* 0x100fe20000011602 */
[----:B------:R-:W-:Y:S01]  /*1acf0*/  IMAD.MOV.U32 R102, RZ, RZ, R7 ;  /* 0x000000ffff667224 */ /* 0x000fe200078e0007 */
[----:B------:R-:W-:Y:S02]  /*1ad00*/  SHF.R.U32.HI R7, RZ, 0x18, R2 ;  /* 0x00000018ff077819 */ /* 0x000fe40000011602 */
[----:B------:R-:W-:-:S04]  /*1ad10*/  LOP3.LUT R2, R0, 0xffff, RZ, 0xc0, !PT ;  /* 0x0000ffff00027812 */ /* 0x000fc800078ec0ff */
        /* <DEDUP_REMOVED lines=13> */
[--C-:B------:R-:W-:Y:S01]  /*1adf0*/  HSET2.LE.AND R0, R2, R129.reuse, PT ;  /* 0x0000008102007233 */ /* 0x100fe20003803000 */
[----:B------:R1:W5:Y:S01]  /*1ae00*/  LDL.LU R204, [R1+0x144] ;  /* 0x0001440001cc7983 */ /* 0x0003620000300800 */
[--C-:B------:R-:W-:Y:S02]  /*1ae10*/  HSET2.LE.AND R2, R20, R129.reuse, PT ;  /* 0x0000008114027233 */ /* 0x100fe40003803000 */
[----:B------:R-:W-:-:S02]  /*1ae20*/  HSET2.LE.AND R3, R3, R129, PT ;  /* 0x0000008103037233 */ /* 0x000fc40003803000 */
[----:B------:R-:W-:Y:S02]  /*1ae30*/  LOP3.LUT R129, R174, R0, RZ, 0xc0, !PT ;  /* 0x00000000ae817212 */ /* 0x000fe400078ec0ff */
[----:B------:R-:W-:Y:S01]  /*1ae40*/  LOP3.LUT R130, R130, R2, RZ, 0xc0, !PT ;  /* 0x0000000282827212 */ /* 0x000fe200078ec0ff */
[----:B------:R1:W5:Y:S01]  /*1ae50*/  LDL.LU R174, [R1+0x140] ;  /* 0x0001400001ae7983 */ /* 0x0003620000300800 */
[----:B------:R-:W-:-:S07]  /*1ae60*/  LOP3.LUT R131, R131, R3, RZ, 0xc0, !PT ;  /* 0x0000000383837212 */ /* 0x000fce00078ec0ff */
[C---:B------:R-:W-:Y:S06]  /*1ae70*/  HMMA.16816.F32 R68, R128.reuse, R80, R196 ;  /* 0x000000508044723c */ /* 0x040fec00000018c4 */
[----:B------:R-:W-:Y:S01]  /*1ae80*/  HMMA.16816.F32 R80, R128, R82, R200 ;  /* 0x000000528050723c */ /* 0x000fe200000018c8 */
[----:B------:R-:W2:Y:S01]  /*1ae90*/  LDL R203, [R1+0xd8] ;  /* 0x0000d80001cb7983 */ /* 0x000ea20000100800 */
[----:B------:R-:W-:Y:S01]  /*1aea0*/  IMAD.MOV.U32 R86, RZ, RZ, R39 ;  /* 0x000000ffff567224 */ /* 0x000fe200078e0027 */
[----:B------:R-:W-:Y:S01]  /*1aeb0*/  MOV R5, R36 ;  /* 0x0000002400057202 */ /* 0x000fe20000000f00 */
[----:B------:R-:W-:-:S02]  /*1aec0*/  IMAD.MOV.U32 R87, RZ, RZ, R38 ;  /* 0x000000ffff577224 */ /* 0x000fc400078e0026 */
[----:B------:R-:W-:Y:S01]  /*1aed0*/  FADD.FTZ R2, R221, R252 ;  /* 0x000000fcdd027221 */ /* 0x000fe20000010000 */
[----:B------:R-:W-:Y:S02]  /*1aee0*/  IMAD.MOV.U32 R4, RZ, RZ, R37 ;  /* 0x000000ffff047224 */ /* 0x000fe400078e0025 */
[----:B------:R-:W-:Y:S01]  /*1aef0*/  FADD.FTZ R3, R190, R251 ;  /* 0x000000fbbe037221 */ /* 0x000fe20000010000 */
[----:B------:R-:W-:Y:S02]  /*1af00*/  IMAD.MOV.U32 R6, RZ, RZ, R23 ;  /* 0x000000ffff067224 */ /* 0x000fe400078e0017 */
[----:B------:R-:W-:Y:S02]  /*1af10*/  IMAD.MOV.U32 R7, RZ, RZ, R22 ;  /* 0x000000ffff077224 */ /* 0x000fe400078e0016 */
[----:B------:R-:W-:Y:S01]  /*1af20*/  FADD.FTZ R0, R180, R243 ;  /* 0x000000f3b4007221 */ /* 0x000fe20000010000 */
[----:B------:R-:W-:Y:S01]  /*1af30*/  FADD.FTZ R2, R220, R2 ;  /* 0x00000002dc027221 */ /* 0x000fe20000010000 */
[----:B------:R-:W-:Y:S01]  /*1af40*/  FADD.FTZ R3, R189, R3 ;  /* 0x00000003bd037221 */ /* 0x000fe20000010000 */
[----:B------:R-:W-:Y:S01]  /*1af50*/  HMMA.16816.F32 R84, R128, R96, R84 ;  /* 0x000000608054723c */ /* 0x000fe20000001854 */
[----:B------:R-:W-:-:S05]  /*1af60*/  FADD.FTZ R0, R181, R0 ;  /* 0x00000000b5007221 */ /* 0x000fca0000010000 */
[----:B------:R-:W-:Y:S01]  /*1af70*/  HMMA.16816.F32 R96, R128, R98, R4 ;  /* 0x000000628060723c */ /* 0x000fe20000001804 */
[----:B------:R-:W-:-:S06]  /*1af80*/  FADD.FTZ R0, R182, R0 ;  /* 0x00000000b6007221 */ /* 0x000fcc0000010000 */
[----:B------:R-:W-:Y:S01]  /*1af90*/  FADD.FTZ R4, R191, R2 ;  /* 0x00000002bf047221 */ /* 0x000fe20000010000 */
[----:B------:R-:W-:-:S04]  /*1afa0*/  FADD.FTZ R2, R183, R3 ;  /* 0x00000003b7027221 */ /* 0x000fc80000010000 */
[----:B------:R1:W-:Y:S04]  /*1afb0*/  STL [R1+0x84], R4 ;  /* 0x0000840401007387 */ /* 0x0003e80000100800 */
[----:B------:R1:W-:Y:S04]  /*1afc0*/  STL [R1+0x80], R2 ;  /* 0x0000800201007387 */ /* 0x0003e80000100800 */
[----:B------:R1:W-:Y:S01]  /*1afd0*/  STL [R1+0x78], R0 ;  /* 0x0000780001007387 */ /* 0x0003e20000100800 */
[----:B------:R-:W-:Y:S01]  /*1afe0*/  MOV R100, R21 ;  /* 0x0000001500647202 */ /* 0x000fe20000000f00 */
[----:B------:R-:W-:Y:S01]  /*1aff0*/  HMMA.16816.F32 R168, R128, R164, R168 ;  /* 0x000000a480a8723c */ /* 0x000fe200000018a8 */
[----:B------:R-:W-:-:S05]  /*1b000*/  IADD3 R220, P2, R12, -0x100, RZ ;  /* 0xffffff000cdc7810 */ /* 0x000fca0007f5e0ff */
[----:B------:R-:W-:Y:S01]  /*1b010*/  HMMA.16816.F32 R160, R128, R156, R160 ;  /* 0x0000009c80a0723c */ /* 0x000fe200000018a0 */
[----:B------:R-:W-:-:S05]  /*1b020*/  IADD3.X R221, R13, -0x1, RZ, P2, !PT ;  /* 0xffffffff0ddd7810 */ /* 0x000fca00017fe4ff */
[C---:B------:R-:W-:Y:S06]  /*1b030*/  HMMA.16816.F32 R36, R128.reuse, R48, R192 ;  /* 0x000000308024723c */ /* 0x040fec00000018c0 */
[C---:B------:R-:W-:Y:S06]  /*1b040*/  HMMA.16816.F32 R52, R128.reuse, R64, R184 ;  /* 0x000000408034723c */ /* 0x040fec00000018b8 */
[----:B------:R-:W-:Y:S01]  /*1b050*/  HMMA.16816.F32 R100, R128, R112, R100 ;  /* 0x000000708064723c */ /* 0x000fe20000001864 */
[----:B------:R-:W-:-:S05]  /*1b060*/  IMAD.MOV.U32 R184, RZ, RZ, R188 ;  /* 0x000000ffffb87224 */ /* 0x000fca00078e00bc */
[C---:B------:R-:W-:Y:S06]  /*1b070*/  HMMA.16816.F32 R164, R128.reuse, R166, R132 ;  /* 0x000000a680a4723c */ /* 0x040fec0000001884 */
[----:B------:R-:W-:Y:S01]  /*1b080*/  HMMA.16816.F32 R156, R128, R158, R176 ;  /* 0x0000009e809c723c */ /* 0x000fe200000018b0 */
[----:B------:R-:W-:-:S05]  /*1b090*/  IMAD.MOV.U32 R134, RZ, RZ, R213 ;  /* 0x000000ffff867224 */ /* 0x000fca00078e00d5 */
[----:B------:R-:W-:Y:S01]  /*1b0a0*/  HMMA.16816.F32 R48, R128, R50, R136 ;  /* 0x000000328030723c */ /* 0x000fe20000001888 */
[----:B------:R-:W-:-:S05]  /*1b0b0*/  IMAD.MOV.U32 R132, RZ, RZ, R242 ;  /* 0x000000ffff847224 */ /* 0x000fca00078e00f2 */
[----:B------:R-:W-:Y:S01]  /*1b0c0*/  HMMA.16816.F32 R64, R128, R66, R28 ;  /* 0x000000428040723c */ /* 0x000fe2000000181c */
[----:B------:R-:W-:-:S05]  /*1b0d0*/  IMAD.MOV.U32 R133, RZ, RZ, R239 ;  /* 0x000000ffff857224 */ /* 0x000fca00078e00ef */
[----:B------:R-:W-:Y:S01]  /*1b0e0*/  HMMA.16816.F32 R112, R128, R114, R32 ;  /* 0x000000728070723c */ /* 0x000fe20000001820 */
[----:B------:R-:W-:-:S05]  /*1b0f0*/  IMAD.MOV.U32 R135, RZ, RZ, R238 ;  /* 0x000000ffff877224 */ /* 0x000fca00078e00ee */
[C---:B------:R-:W-:Y:S06]  /*1b100*/  HMMA.16816.F32 R116, R128.reuse, R8, R116 ;  /* 0x000000088074723c */ /* 0x040fec0000001874 */
[----:B------:R-:W-:Y:S01]  /*1b110*/  HMMA.16816.F32 R128, R128, R10, R24 ;  /* 0x0000000a8080723c */ /* 0x000fe20000001818 */
[----:B--2---:R-:W-:-:S13]  /*1b120*/  ISETP.GT.AND P3, PT, R188, R203, PT ;  /* 0x000000cbbc00720c */ /* 0x004fda0003f64270 */
[----:B-1----:R-:W-:Y:S10]  /*1b130*/  @!P3 BRA `(.L_x_2762) ;  /* 0x000000640010b947 */ /* 0x002ff40003800000 */
        /* <DEDUP_REMOVED lines=141> */
[----:B------:R-:W-:Y:S01]  /*1ba10*/  ISETP.GT.AND P2, PT, R200, R203, PT ;  /* 0x000000cbc800720c */ /* 0x000fe20003f44270 */
[----:B------:R-:W-:-:S04]  /*1ba20*/  DEPBAR.LE SB0, 0x0 ;  /* 0x000080000000791a */ /* 0x000fc80000000000 */
[C---:B-1----:R-:W-:Y:S06]  /*1ba30*/  HMMA.16816.F32 R188, R4.reuse, R20, R132 ;  /* 0x0000001404bc723c */ /* 0x042fec0000001884 */
[----:B------:R-:W-:Y:S01]  /*1ba40*/  HMMA.16816.F32 R4, R4, R22, R28 ;  /* 0x000000160404723c */ /* 0x000fe2000000181c */
[----:B------:R-:W-:-:S15]  /*1ba50*/  BSSY B1, `(.L_x_2775) ;  /* 0x0000036000017945 */ /* 0x000fde0003800000 */
[----:B------:R-:W-:-:S07]  /*1ba60*/  NOP ;  /* 0x0000000000007918 */ /* 0x000fce0000000000 */
[----:B------:R1:W-:Y:S04]  /*1ba70*/  STL.64 [R1], R4 ;  /* 0x0000000401007387 */ /* 0x0003e80000100a00 */
[----:B------:R1:W-:Y:S01]  /*1ba80*/  STL.64 [R1+0x8], R6 ;  /* 0x0000080601007387 */ /* 0x0003e20000100a00 */
[C---:B------:R-:W-:Y:S06]  /*1ba90*/  HMMA.16816.F32 R184, R8.reuse, R20, R136 ;  /* 0x0000001408b8723c */ /* 0x040fec0000001888 */
[----:B------:R-:W-:Y:S01]  /*1baa0*/  HMMA.16816.F32 R196, R8, R22, R24 ;  /* 0x0000001608c4723c */ /* 0x000fe20000001818 */
[----:B------:R-:W-:Y:S06]  /*1bab0*/  BAR.SYNC.DEFER_BLOCKING 0x0 ;  /* 0x0000000000007b1d */ /* 0x000fec0000010000 */
[----:B------:R-:W-:-:S02]  /*1bac0*/  NOP ;  /* 0x0000000000007918 */ /* 0x000fc40000000000 */
[----:B------:R-:W-:-:S15]  /*1bad0*/  @!P2 BRA `(.L_x_2776) ;  /* 0x0000000000b4a947 */ /* 0x000fde0003800000 */
[----:B------:R-:W2:Y:S04]  /*1bae0*/  LDL.64 R220, [R1+0xf8] ;  /* 0x0000f80001dc7983 */ /* 0x000ea80000100a00 */
[----:B------:R-:W2:Y:S04]  /*1baf0*/  LDL R201, [R1+0xe0] ;  /* 0x0000e00001c97983 */ /* 0x000ea80000100800 */
[----:B------:R-:W3:Y:S04]  /*1bb00*/  LDL R252, [R1+0x118] ;  /* 0x0001180001fc7983 */ /* 0x000ee80000100800 */
[----:B------:R-:W4:Y:S04]  /*1bb10*/  LDL R202, [R1+0x110] ;  /* 0x0001100001ca7983 */ /* 0x000f280000100800 */
[----:B------:R-:W5:Y:S01]  /*1bb20*/  LDL R203, [R1+0x114] ;  /* 0x0001140001cb7983 */ /* 0x000f620000100800 */
[----:B------:R-:W-:-:S05]  /*1bb30*/  VIADD R0, R251, 0xfffffffa ;  /* 0xfffffffafb007836 */ /* 0x000fca0000000000 */
[----:B-1----:R-:W-:Y:S01]  /*1bb40*/  SHF.R.S32.HI R4, RZ, 0x1f, R0 ;  /* 0x0000001fff047819 */ /* 0x002fe20000011400 */
[----:B------:R1:W-:Y:S01]  /*1bb50*/  @P1 STS.128 [R222+0x8000], RZ ;  /* 0x008000ffde001388 */ /* 0x0003e20000000c00 */
[----:B------:R-:W-:Y:S01]  /*1bb60*/  BSSY B0, `(.L_x_2777) ;  /* 0x0000023000007945 */ /* 0x000fe20003800000 */
[----:B--2---:R-:W-:-:S04]  /*1bb70*/  IMAD.WIDE.U32 R2, R0, R201, R220 ;  /* 0x000000c900027225 */ /* 0x004fc800078e00dc */
[----:B---3--:R-:W-:-:S04]  /*1bb80*/  IMAD R0, R252, R0, RZ ;  /* 0x00000000fc007224 */ /* 0x008fc800078e02ff */
[----:B------:R-:W-:Y:S01]  /*1bb90*/  IMAD R0, R4, R201, R0 ;  /* 0x000000c904007224 */ /* 0x000fe200078e0200 */
[----:B------:R-:W-:-:S03]  /*1bba0*/  @!P1 LEA R4, P2, R2, R236, 0x1 ;  /* 0x000000ec02049211 */ /* 0x000fc600078408ff */
[----:B------:R-:W-:-:S05]  /*1bbb0*/  IMAD.IADD R0, R3, 0x1, R0 ;  /* 0x0000000103007824 */ /* 0x000fca00078e0200 */
        /* <DEDUP_REMOVED lines=8> */
[----:B----4-:R-:W-:-:S03]  /*1bc40*/  IADD3 R2, P2, R202, R2, RZ ;  /* 0x00000002ca027210 */ /* 0x010fc60007f5e0ff */
[----:B------:R-:W-:Y:S01]  /*1bc50*/  @!PT LDS RZ, [RZ] ;  /* 0x00000000fffff984 */ /* 0x000fe20000000800 */
[----:B------:R-:W-:Y:S01]  /*1bc60*/  @!PT LDS RZ, [RZ] ;  /* 0x00000000fffff984 */ /* 0x000fe20000000800 */
[----:B------:R-:W-:Y:S01]  /*1bc70*/  @!PT LDS RZ, [RZ] ;  /* 0x00000000fffff984 */ /* 0x000fe20000000800 */
[----:B------:R2:W-:Y:S02]  /*1bc80*/  @!P0 LDGSTS.E.BYPASS.LTC128B.128 [R222+0x9000], desc[UR4][R4.64+0x80] ;  /* 0x0900008004de8fae */ /* 0x0005e4000b901d44 */
[----:B-----5:R-:W-:Y:S02]  /*1bc90*/  IMAD.X R0, R203, 0x1, R0, P2 ;  /* 0x00000001cb007824 */ /* 0x020fe400010e0600 */
        /* <DEDUP_REMOVED lines=15> */
.L_x_2778:
[----:B------:R-:W-:Y:S05]  /*1bd90*/  BSYNC B0 ;  /* 0x0000000000007941 */ /* 0x000fea0003800000 */
.L_x_2777:
[----:B------:R-:W0:Y:S02]  /*1bda0*/  LDGDEPBAR ;  /* 0x00000000000079af */ /* 0x000e240000000000 */
.L_x_2776:
[----:B------:R-:W-:Y:S05]  /*1bdb0*/  BSYNC B1 ;  /* 0x0000000000017941 */ /* 0x000fea0003800000 */
.L_x_2775:
[----:B------:R-:W3:Y:S04]  /*1bdc0*/  LDL R9, [R1+0xb8] ;  /* 0x0000b80001097983 */ /* 0x000ee80000100800 */
[----:B------:R-:W4:Y:S04]  /*1bdd0*/  LDL R8, [R1+0xb0] ;  /* 0x0000b00001087983 */ /* 0x000f280000100800 */
[----:B-1----:R-:W4:Y:S04]  /*1bde0*/  LDL R7, [R1+0xb4] ;  /* 0x0000b40001077983 */ /* 0x002f280000100800 */
[----:B------:R-:W4:Y:S04]  /*1bdf0*/  LDL R6, [R1+0xbc] ;  /* 0x0000bc0001067983 */ /* 0x000f280000100800 */
[----:B--2---:R-:W2:Y:S04]  /*1be00*/  LDL R5, [R1+0xcc] ;  /* 0x0000cc0001057983 */ /* 0x004ea80000100800 */
[----:B------:R-:W2:Y:S04]  /*1be10*/  LDL.LU R4, [R1+0x8] ;  /* 0x0000080001047983 */ /* 0x000ea80000300800 */
[----:B------:R-:W2:Y:S04]  /*1be20*/  LDL.LU R3, [R1+0x4] ;  /* 0x0000040001037983 */ /* 0x000ea80000300800 */
[----:B------:R-:W2:Y:S01]  /*1be30*/  LDL.LU R2, [R1] ;  /* 0x0000000001027983 */ /* 0x000ea20000300800 */
[----:B------:R-:W1:Y:S03]  /*1be40*/  S2R R0, SR_TID.X ;  /* 0x0000000000007919 */ /* 0x000e660000002100 */
[----:B------:R-:W-:Y:S04]  /*1be50*/  STL.64 [R1+0x1d8], R14 ;  /* 0x0001d80e01007387 */ /* 0x000fe80000100a00 */
[----:B------:R-:W-:Y:S04]  /*1be60*/  STL [R1+0x18c], R249 ;  /* 0x00018cf901007387 */ /* 0x000fe80000100800 */
[----:B------:R-:W-:Y:S04]  /*1be70*/  STL [R1+0x188], R248 ;  /* 0x000188f801007387 */ /* 0x000fe80000100800 */
[----:B------:R-:W-:Y:S04]  /*1be80*/  STL [R1+0x184], R246 ;  /* 0x000184f601007387 */ /* 0x000fe80000100800 */
[----:B------:R-:W-:Y:S04]  /*1be90*/  STL [R1+0x180], R241 ;  /* 0x000180f101007387 */ /* 0x000fe80000100800 */
[----:B------:R-:W-:Y:S04]  /*1bea0*/  STL [R1+0x17c], R240 ;  /* 0x00017cf001007387 */ /* 0x000fe80000100800 */
[----:B------:R-:W-:Y:S01]  /*1beb0*/  STL [R1+0x178], R237 ;  /* 0x000178ed01007387 */ /* 0x000fe20000100800 */
[----:B-1----:R-:W-:-:S03]  /*1bec0*/  IMAD.SHL.U32 R0, R0, 0x2, RZ ;  /* 0x0000000200007824 */ /* 0x002fc600078e00ff */
[----:B------:R-:W-:Y:S02]  /*1bed0*/  STL [R1+0x174], R236 ;  /* 0x000174ec01007387 */ /* 0x000fe40000100800 */
[----:B------:R-:W-:Y:S02]  /*1bee0*/  LOP3.LUT R0, R0, 0x6, RZ, 0xc0, !PT ;  /* 0x0000000600007812 */ /* 0x000fe400078ec0ff */
[----:B------:R-:W-:Y:S03]  /*1bef0*/  STL [R1+0x170], R223 ;  /* 0x000170df01007387 */ /* 0x000fe60000100800 */
[----:B------:R-:W-:Y:S01]  /*1bf00*/  IMAD R0, R200, 0x20, R0 ;  /* 0x00000020c8007824 */ /* 0x000fe200078e0200 */
[----:B------:R-:W-:Y:S04]  /*1bf10*/  STL [R1+0x16c], R222 ;  /* 0x00016cde01007387 */ /* 0x000fe80000100800 */
[C---:B------:R-:W-:Y:S01]  /*1bf20*/  ISETP.GE.AND P3, PT, R0.reuse, R226, PT ;  /* 0x000000e20000720c */ /* 0x040fe20003f66270 */
[----:B------:R-:W-:Y:S01]  /*1bf30*/  STL [R1+0x168], R217 ;  /* 0x000168d901007387 */ /* 0x000fe20000100800 */
[----:B------:R-:W-:-:S02]  /*1bf40*/  ISETP.GE.AND P4, PT, R0, R225, PT ;  /* 0x000000e10000720c */ /* 0x000fc40003f86270 */
[C---:B------:R-:W-:Y:S01]  /*1bf50*/  ISETP.GE.OR P3, PT, R0.reuse, R234, !P3 ;  /* 0x000000ea0000720c */ /* 0x040fe20005f66670 */
[----:B------:R-:W-:Y:S01]  /*1bf60*/  STL [R1+0x164], R216 ;  /* 0x000164d801007387 */ /* 0x000fe20000100800 */
[----:B------:R-:W-:-:S03]  /*1bf70*/  ISETP.GE.OR P4, PT, R0, R233, !P4 ;  /* 0x000000e90000720c */ /* 0x000fc60006786670 */
        /* <DEDUP_REMOVED lines=10> */
[----:B---3--:R-:W-:-:S02]  /*1c020*/  IMAD.MOV.U32 R132, RZ, RZ, R9 ;  /* 0x000000ffff847224 */ /* 0x008fc400078e0009 */
[----:B----4-:R-:W-:Y:S02]  /*1c030*/  IMAD.MOV.U32 R135, RZ, RZ, R8 ;  /* 0x000000ffff877224 */ /* 0x010fe400078e0008 */
[----:B------:R-:W-:Y:S02]  /*1c040*/  IMAD.MOV.U32 R138, RZ, RZ, R7 ;  /* 0x000000ffff8a7224 */ /* 0x000fe400078e0007 */
[----:B------:R-:W-:Y:S02]  /*1c050*/  IMAD.MOV.U32 R139, RZ, RZ, R6 ;  /* 0x000000ffff8b7224 */ /* 0x000fe400078e0006 */
[----:B--2---:R-:W-:Y:S02]  /*1c060*/  IMAD.MOV.U32 R134, RZ, RZ, R5 ;  /* 0x000000ffff867224 */ /* 0x004fe400078e0005 */
[----:B------:R-:W-:Y:S02]  /*1c070*/  IMAD.MOV.U32 R25, RZ, RZ, R4 ;  /* 0x000000ffff197224 */ /* 0x000fe400078e0004 */
[----:B------:R-:W-:-:S02]  /*1c080*/  IMAD.MOV.U32 R23, RZ, RZ, R3 ;  /* 0x000000ffff177224 */ /* 0x000fc400078e0003 */
[----:B------:R-:W-:Y:S01]  /*1c090*/  IMAD.MOV.U32 R24, RZ, RZ, R2 ;  /* 0x000000ffff187224 */ /* 0x000fe200078e0002 */
[----:B------:R-:W-:-:S04]  /*1c0a0*/  IADD3 R2, R229, -R0, RZ ;  /* 0x80000000e5027210 */ /* 0x000fc80007ffe0ff */
        /* <DEDUP_REMOVED lines=15> */
[----:B------:R-:W-:-:S04]  /*1c1a0*/  VIADD R2, R0, 0x1 ;  /* 0x0000000100027836 */ /* 0x000fc80000000000 */
        /* <DEDUP_REMOVED lines=13> */
[C---:B------:R-:W-:Y:S02]  /*1c280*/  ISETP.GE.AND P5, PT, R2.reuse, R227, PT ;  /* 0x000000e30200720c */ /* 0x040fe40003fa6270 */
[C---:B------:R-:W-:Y:S02]  /*1c290*/  ISETP.GE.AND P0, PT, R2.reuse, R226, PT ;  /* 0x000000e20200720c */ /* 0x040fe40003f06270 */
[----:B------:R-:W-:Y:S02]  /*1c2a0*/  IABS R3, R3 ;  /* 0x0000000300037213 */ /* 0x000fe40000000000 */
[C---:B------:R-:W-:Y:S02]  /*1c2b0*/  ISETP.GE.AND P1, PT, R2.reuse, R225, PT ;  /* 0x000000e10200720c */ /* 0x040fe40003f26270 */
[----:B------:R-:W-:-:S02]  /*1c2c0*/  ISETP.GE.AND P2, PT, R2, R224, PT ;  /* 0x000000e00200720c */ /* 0x000fc40003f46270 */
[----:B------:R-:W-:Y:S02]  /*1c2d0*/  I2FP.F32.S32 R3, R3 ;  /* 0x0000000300037245 */ /* 0x000fe40000201400 */
[C---:B------:R-:W-:Y:S02]  /*1c2e0*/  ISETP.GE.OR P5, PT, R2.reuse, R235, !P5 ;  /* 0x000000eb0200720c */ /* 0x040fe40006fa6670 */
[C---:B------:R-:W-:Y:S02]  /*1c2f0*/  ISETP.GE.OR P0, PT, R2.reuse, R234, !P0 ;  /* 0x000000ea0200720c */ /* 0x040fe40004706670 */
[C---:B------:R-:W-:Y:S02]  /*1c300*/  ISETP.GE.OR P1, PT, R2.reuse, R233, !P1 ;  /* 0x000000e90200720c */ /* 0x040fe40004f26670 */
[----:B------:R-:W-:Y:S01]  /*1c310*/  ISETP.GE.OR P2, PT, R2, R232, !P2 ;  /* 0x000000e80200720c */ /* 0x000fe20005746670 */
[----:B------:R-:W-:Y:S02]  /*1c320*/  VIADD R2, R0, 0x8 ;  /* 0x0000000800027836 */ /* 0x000fe40000000000 */
[----:B------:R-:W-:-:S03]  /*1c330*/  FFMA.FTZ R195, R3, -R219, R195 ;  /* 0x800000db03c37223 */ /* 0x000fc600000100c3 */
[----:B------:R-:W-:-:S04]  /*1c340*/  IADD3 R3, R229, -R2, RZ ;  /* 0x80000002e5037210 */ /* 0x000fc80007ffe0ff */
[----:B------:R-:W-:-:S04]  /*1c350*/  IABS R3, R3 ;  /* 0x0000000300037213 */ /* 0x000fc80000000000 */
[----:B------:R-:W-:-:S05]  /*1c360*/  I2FP.F32.S32 R3, R3 ;  /* 0x0000000300037245 */ /* 0x000fca0000201400 */
[----:B------:R-:W-:Y:S01]  /*1c370*/  FFMA.FTZ R7, R3, -R219, R32 ;  /* 0x800000db03077223 */ /* 0x000fe20000010020 */
[----:B------:R-:W-:-:S05]  /*1c380*/  IMAD.IADD R3, R231, 0x1, -R2 ;  /* 0x00000001e7037824 */ /* 0x000fca00078e0a02 */
[----:B------:R-:W-:-:S04]  /*1c390*/  IABS R3, R3 ;  /* 0x0000000300037213 */ /* 0x000fc80000000000 */
[----:B------:R-:W-:Y:S02]  /*1c3a0*/  I2FP.F32.S32 R3, R3 ;  /* 0x0000000300037245 */ /* 0x000fe40000201400 */
[----:B------:R-:W-:-:S03]  /*1c3b0*/  P2R R193, PR, RZ, 0x4 ;  /* 0x00000004ffc17803 */ /* 0x000fc60000000000 */
[----:B------:R-:W-:Y:S01]  /*1c3c0*/  FFMA.FTZ R5, R3, -R219, R34 ;  /* 0x800000db03057223 */ /* 0x000fe20000010022 */
[----:B------:R-:W-:Y:S01]  /*1c3d0*/  IMAD.IADD R3, R228, 0x1, -R2 ;  /* 0x00000001e4037824 */ /* 0x000fe200078e0a02 */
[----:B------:R-:W-:-:S04]  /*1c3e0*/  ISETP.GE.AND P2, PT, R0, R227, PT ;  /* 0x000000e30000720c */ /* 0x000fc80003f46270 */
[----:B------:R-:W-:Y:S02]  /*1c3f0*/  IABS R3, R3 ;  /* 0x0000000300037213 */ /* 0x000fe40000000000 */
[C---:B------:R-:W-:Y:S02]  /*1c400*/  ISETP.GE.OR P2, PT, R0.reuse, R235, !P2 ;  /* 0x000000eb0000720c */ /* 0x040fe40005746670 */
[----:B------:R-:W-:Y:S02]  /*1c410*/  I2FP.F32.S32 R3, R3 ;  /* 0x0000000300037245 */ /* 0x000fe40000201400 */
[----:B------:R-:W-:Y:S02]  /*1c420*/  FSEL R27, R11, -INF , !P2 ;  /* 0xff8000000b1b7808 */ /* 0x000fe40005000000 */
[----:B------:R-:W-:Y:S01]  /*1c430*/  ISETP.GE.AND P2, PT, R0, R224, PT ;  /* 0x000000e00000720c */ /* 0x000fe20003f46270 */
[----:B------:R-:W-:Y:S01]  /*1c440*/  FFMA.FTZ R21, R3, -R219, R176 ;  /* 0x800000db03157223 */ /* 0x000fe200000100b0 */
[----:B------:R-:W-:-:S02]  /*1c450*/  IMAD.IADD R3, R230, 0x1, -R2 ;  /* 0x00000001e6037824 */ /* 0x000fc400078e0a02 */
[----:B------:R-:W-:Y:S02]  /*1c460*/  ISETP.GE.OR P2, PT, R0, R232, !P2 ;  /* 0x000000e80000720c */ /* 0x000fe40005746670 */
[----:B------:R-:W-:Y:S02]  /*1c470*/  FSEL R34, R9, -INF , !P3 ;  /* 0xff80000009227808 */ /* 0x000fe40005800000 */
[----:B------:R-:W-:Y:S02]  /*1c480*/  IABS R3, R3 ;  /* 0x0000000300037213 */ /* 0x000fe40000000000 */
[----:B------:R-:W-:Y:S02]  /*1c490*/  FSEL R136, R8, -INF , !P4 ;  /* 0xff80000008887808 */ /* 0x000fe40006000000 */
[----:B------:R-:W-:Y:S02]  /*1c4a0*/  FSEL R137, R6, -INF , !P2 ;  /* 0xff80000006897808 */ /* 0x000fe40005000000 */
[----:B------:R-:W-:-:S02]  /*1c4b0*/  ISETP.GE.AND P3, PT, R2, R227, PT ;  /* 0x000000e30200720c */ /* 0x000fc40003f66270 */
[C---:B------:R-:W-:Y:S02]  /*1c4c0*/  ISETP.GE.AND P4, PT, R2.reuse, R226, PT ;  /* 0x000000e20200720c */ /* 0x040fe40003f86270 */
[C---:B------:R-:W-:Y:S02]  /*1c4d0*/  ISETP.GE.AND P2, PT, R2.reuse, R225, PT ;  /* 0x000000e10200720c */ /* 0x040fe40003f46270 */
[C---:B------:R-:W-:Y:S02]  /*1c4e0*/  ISETP.GE.AND P6, PT, R2.reuse, R224, PT ;  /* 0x000000e00200720c */ /* 0x040fe40003fc6270 */
[----:B------:R-:W-:Y:S02]  /*1c4f0*/  I2FP.F32.S32 R3, R3 ;  /* 0x0000000300037245 */ /* 0x000fe40000201400 */
[C---:B------:R-:W-:Y:S02]  /*1c500*/  ISETP.GE.OR P3, PT, R2.reuse, R235, !P3 ;  /* 0x000000eb0200720c */ /* 0x040fe40005f66670 */
[----:B------:R-:W-:-:S02]  /*1c510*/  ISETP.GE.OR P4, PT, R2, R234, !P4 ;  /* 0x000000ea0200720c */ /* 0x000fc40006786670 */
[C---:B------:R-:W-:Y:S02]  /*1c520*/  ISETP.GE.OR P2, PT, R2.reuse, R233, !P2 ;  /* 0x000000e90200720c */ /* 0x040fe40005746670 */
[----:B------:R-:W-:Y:S01]  /*1c530*/  ISETP.GE.OR P6, PT, R2, R232, !P6 ;  /* 0x000000e80200720c */ /* 0x000fe200077c6670 */
[----:B------:R-:W-:Y:S02]  /*1c540*/  VIADD R2, R0, 0x9 ;  /* 0x0000000900027836 */ /* 0x000fe40000000000 */
[----:B------:R-:W-:Y:S02]  /*1c550*/  FFMA.FTZ R192, R3, -R219, R178 ;  /* 0x800000db03c07223 */ /* 0x000fe400000100b2 */
        /* <DEDUP_REMOVED lines=10> */
[----:B------:R-:W-:Y:S02]  /*1c600*/  I2FP.F32.S32 R3, R3 ;  /* 0x0000000300037245 */ /* 0x000fe40000201400 */
[----:B------:R-:W-:-:S03]  /*1c610*/  FSEL R28, R4, -INF , !P5 ;  /* 0xff800000041c7808 */ /* 0x000fc60006800000 */
[----:B------:R-:W-:Y:S01]  /*1c620*/  FFMA.FTZ R4, R3, -R219, R177 ;  /* 0x800000db03047223 */ /* 0x000fe200000100b1 */
[----:B------:R-:W-:Y:S01]  /*1c630*/  IMAD.IADD R3, R230, 0x1, -R2 ;  /* 0x00000001e6037824 */ /* 0x000fe200078e0a02 */
[----:B------:R-:W-:Y:S02]  /*1c640*/  FSEL R133, R10, -INF , !P1 ;  /* 0xff8000000a857808 */ /* 0x000fe40004800000 */
[----:B------:R-:W-:Y:S02]  /*1c650*/  FSEL R30, R20, -INF , !P0 ;  /* 0xff800000141e7808 */ /* 0x000fe40004000000 */
[----:B------:R-:W-:Y:S02]  /*1c660*/  FSEL R10, R7, -INF , !P3 ;  /* 0xff800000070a7808 */ /* 0x000fe40005800000 */
[----:B------:R-:W-:Y:S02]  /*1c670*/  IABS R3, R3 ;  /* 0x0000000300037213 */ /* 0x000fe40000000000 */
        /* <DEDUP_REMOVED lines=27> */
[----:B------:R-:W-:Y:S02]  /*1c830*/  IABS R3, R3 ;  /* 0x0000000300037213 */ /* 0x000fe40000000000 */
        /* <DEDUP_REMOVED lines=25> */
[----:B------:R-:W-:Y:S02]  /*1c9d0*/  FSEL R32, R4, -INF , !P3 ;  /* 0xff80000004207808 */ /* 0x000fe40005800000 */
[----:B------:R-:W-:Y:S02]  /*1c9e0*/  FSEL R7, R7, -INF , !P2 ;  /* 0xff80000007077808 */ /* 0x000fe40005000000 */
[----:B------:R-:W-:Y:S02]  /*1c9f0*/  FSEL R21, R9, -INF , !P0 ;  /* 0xff80000009157808 */ /* 0x000fe40004000000 */
[----:B------:R-:W-:Y:S02]  /*1ca00*/  FSEL R26, R5, -INF , !P1 ;  /* 0xff800000051a7808 */ /* 0x000fe40004800000 */
[----:B------:R-:W-:-:S02]  /*1ca10*/  IABS R3, R3 ;  /* 0x0000000300037213 */ /* 0x000fc40000000000 */
[C---:B------:R-:W-:Y:S02]  /*1ca20*/  ISETP.GE.AND P2, PT, R2.reuse, R227, PT ;  /* 0x000000e30200720c */ /* 0x040fe40003f46270 */
[C---:B------:R-:W-:Y:S02]  /*1ca30*/  ISETP.GE.AND P0, PT, R2.reuse, R226, PT ;  /* 0x000000e20200720c */ /* 0x040fe40003f06270 */
[C---:B------:R-:W-:Y:S02]  /*1ca40*/  ISETP.GE.AND P1, PT, R2.reuse, R225, PT ;  /* 0x000000e10200720c */ /* 0x040fe40003f26270 */
[C---:B------:R-:W-:Y:S02]  /*1ca50*/  ISETP.GE.AND P3, PT, R2.reuse, R224, PT ;  /* 0x000000e00200720c */ /* 0x040fe40003f66270 */
[----:B------:R-:W-:Y:S02]  /*1ca60*/  I2FP.F32.S32 R3, R3 ;  /* 0x0000000300037245 */ /* 0x000fe40000201400 */
[----:B------:R-:W-:-:S02]  /*1ca70*/  ISETP.GE.OR P2, PT, R2, R235, !P2 ;  /* 0x000000eb0200720c */ /* 0x000fc40005746670 */
        /* <DEDUP_REMOVED lines=19> */
[C---:B------:R-:W-:Y:S02]  /*1cbb0*/  ISETP.GE.AND P0, PT, R2.reuse, R227, PT ;  /* 0x000000e30200720c */ /* 0x040fe40003f06270 */
[----:B------:R-:W-:Y:S02]  /*1cbc0*/  IABS R3, R3 ;  /* 0x0000000300037213 */ /* 0x000fe40000000000 */
[----:B------:R-:W-:Y:S02]  /*1cbd0*/  ISETP.GE.OR P0, PT, R2, R235, !P0 ;  /* 0x000000eb0200720c */ /* 0x000fe40004706670 */
[----:B------:R-:W-:-:S02]  /*1cbe0*/  I2FP.F32.S32 R3, R3 ;  /* 0x0000000300037245 */ /* 0x000fc40000201400 */
[----:B------:R-:W-:Y:S02]  /*1cbf0*/  FSEL R6, R6, -INF , !P2 ;  /* 0xff80000006067808 */ /* 0x000fe40005000000 */
[----:B------:R-:W-:Y:S01]  /*1cc00*/  FSEL R5, R5, -INF , !P0 ;  /* 0xff80000005057808 */ /* 0x000fe20004000000 */
[----:B------:R-:W-:Y:S01]  /*1cc10*/  FFMA.FTZ R180, R3, -R219, R25 ;  /* 0x800000db03b47223 */ /* 0x000fe20000010019 */
[----:B------:R-:W-:Y:S01]  /*1cc20*/  FSEL R25, R11, -INF , !P1 ;  /* 0xff8000000b197808 */ /* 0x000fe20004800000 */
[----:B------:R-:W-:Y:S01]  /*1cc30*/  VIADD R0, R0, 0x19 ;  /* 0x0000001900007836 */ /* 0x000fe20000000000 */
[C---:B------:R-:W-:Y:S02]  /*1cc40*/  ISETP.GE.AND P1, PT, R2.reuse, R226, PT ;  /* 0x000000e20200720c */ /* 0x040fe40003f26270 */
[C---:B------:R-:W-:Y:S02]  /*1cc50*/  ISETP.GE.AND P0, PT, R2.reuse, R225, PT ;  /* 0x000000e10200720c */ /* 0x040fe40003f06270 */
[----:B------:R-:W-:-:S02]  /*1cc60*/  ISETP.GE.AND P2, PT, R2, R224, PT ;  /* 0x000000e00200720c */ /* 0x000fc40003f46270 */
[C---:B------:R-:W-:Y:S02]  /*1cc70*/  ISETP.GE.OR P1, PT, R2.reuse, R234, !P1 ;  /* 0x000000ea0200720c */ /* 0x040fe40004f26670 */
[C---:B------:R-:W-:Y:S02]  /*1cc80*/  ISETP.GE.OR P0, PT, R2.reuse, R233, !P0 ;  /* 0x000000e90200720c */ /* 0x040fe40004706670 */
[----:B------:R-:W-:Y:S01]  /*1cc90*/  ISETP.GE.OR P2, PT, R2, R232, !P2 ;  /* 0x000000e80200720c */ /* 0x000fe20005746670 */
[----:B------:R-:W-:-:S05]  /*1cca0*/  IMAD.IADD R2, R229, 0x1, -R0 ;  /* 0x00000001e5027824 */ /* 0x000fca00078e0a00 */
[----:B------:R-:W-:Y:S01]  /*1ccb0*/  IABS R2, R2 ;  /* 0x0000000200027213 */ /* 0x000fe20000000000 */
[----:B------:R-:W-:-:S03]  /*1ccc0*/  IMAD.MOV.U32 R220, RZ, RZ, R135 ;  /* 0x000000ffffdc7224 */ /* 0x000fc600078e0087 */
[----:B------:R-:W-:Y:S01]  /*1ccd0*/  I2FP.F32.S32 R2, R2 ;  /* 0x0000000200027245 */ /* 0x000fe20000201400 */
[----:B------:R-:W-:Y:S01]  /*1cce0*/  IMAD.MOV.U32 R135, RZ, RZ, R132 ;  /* 0x000000ffff877224 */ /* 0x000fe200078e0084 */
[----:B------:R-:W-:Y:S02]  /*1ccf0*/  FSEL R11, R4, -INF , !P1 ;  /* 0xff800000040b7808 */ /* 0x000fe40004800000 */
[----:B------:R-:W-:Y:S01]  /*1cd00*/  FMNMX.FTZ R132, R242, R27, !PT ;  /* 0x0000001bf2847209 */ /* 0x000fe20007810000 */
[----:B------:R-:W-:Y:S01]  /*1cd10*/  FFMA.FTZ R4, R2, -R219, R197 ;  /* 0x800000db02047223 */ /* 0x000fe200000100c5 */
[----:B------:R-:W-:Y:S02]  /*1cd20*/  IMAD.IADD R2, R231, 0x1, -R0 ;  /* 0x00000001e7027824 */ /* 0x000fe400078e0a00 */
[----:B------:R-:W-:-:S03]  /*1cd30*/  FMNMX.FTZ R132, R28, R132, !PT ;  /* 0x000000841c847209 */ /* 0x000fc60007810000 */
[----:B------:R-:W-:Y:S02]  /*1cd40*/  IABS R2, R2 ;  /* 0x0000000200027213 */ /* 0x000fe40000000000 */
[----:B------:R-:W-:Y:S02]  /*1cd50*/  FMNMX.FTZ R132, R10, R132, !PT ;  /* 0x000000840a847209 */ /* 0x000fe40007810000 */
[----:B------:R-:W-:Y:S02]  /*1cd60*/  FSEL R24, R24, -INF , !P0 ;  /* 0xff80000018187808 */ /* 0x000fe40004000000 */
[----:B------:R-:W-:Y:S02]  /*1cd70*/  ISETP.GE.AND P0, PT, R0, R227, PT ;  /* 0x000000e30000720c */ /* 0x000fe40003f06270 */
[----:B------:R-:W-:Y:S02]  /*1cd80*/  I2FP.F32.S32 R2, R2 ;  /* 0x0000000200027245 */ /* 0x000fe40000201400 */
[----:B------:R-:W-:-:S02]  /*1cd90*/  FMNMX.FTZ R132, R8, R132, !PT ;  /* 0x0000008408847209 */ /* 0x000fc40007810000 */
[----:B------:R-:W-:Y:S01]  /*1cda0*/  ISETP.GE.OR P0, PT, R0, R235, !P0 ;  /* 0x000000eb0000720c */ /* 0x000fe20004706670 */
[----:B------:R-:W-:Y:S01]  /*1cdb0*/  FFMA.FTZ R9, R2, -R219, R199 ;  /* 0x800000db02097223 */ /* 0x000fe200000100c7 */
[----:B------:R-:W-:Y:S01]  /*1cdc0*/  FMNMX.FTZ R132, R7, R132, !PT ;  /* 0x0000008407847209 */ /* 0x000fe20007810000 */
[----:B------:R-:W-:Y:S01]  /*1cdd0*/  IMAD.IADD R2, R228, 0x1, -R0 ;  /* 0x00000001e4027824 */ /* 0x000fe200078e0a00 */
[----:B------:R-:W-:Y:S02]  /*1cde0*/  FSEL R4, R4, -INF , !P0 ;  /* 0xff80000004047808 */ /* 0x000fe40004000000 */
[----:B------:R-:W-:Y:S02]  /*1cdf0*/  ISETP.GE.AND P0, PT, R0, R226, PT ;  /* 0x000000e20000720c */ /* 0x000fe40003f06270 */
[----:B------:R-:W-:Y:S02]  /*1ce00*/  FMNMX.FTZ R132, R6, R132, !PT ;  /* 0x0000008406847209 */ /* 0x000fe40007810000 */
[----:B------:R-:W-:-:S02]  /*1ce10*/  IABS R2, R2 ;  /* 0x0000000200027213 */ /* 0x000fc40000000000 */
[C---:B------:R-:W-:Y:S02]  /*1ce20*/  ISETP.GE.OR P0, PT, R0.reuse, R234, !P0 ;  /* 0x000000ea0000720c */ /* 0x040fe40004706670 */
[----:B------:R-:W-:Y:S02]  /*1ce30*/  FMNMX.FTZ R132, R5, R132, !PT ;  /* 0x0000008405847209 */ /* 0x000fe40007810000 */
[----:B------:R-:W-:Y:S02]  /*1ce40*/  I2FP.F32.S32 R2, R2 ;  /* 0x0000000200027245 */ /* 0x000fe40000201400 */
[----:B------:R-:W-:Y:S02]  /*1ce50*/  FSEL R9, R9, -INF , !P0 ;  /* 0xff80000009097808 */ /* 0x000fe40004000000 */
[C---:B------:R-:W-:Y:S02]  /*1ce60*/  ISETP.GE.AND P0, PT, R0.reuse, R225, PT ;  /* 0x000000e10000720c */ /* 0x040fe40003f06270 */
[----:B------:R-:W-:-:S02]  /*1ce70*/  ISETP.GE.AND P1, PT, R0, R224, PT ;  /* 0x000000e00000720c */ /* 0x000fc40003f26270 */
[----:B------:R-:W-:Y:S01]  /*1ce80*/  FMNMX.FTZ R132, R4, R132, !PT ;  /* 0x0000008404847209 */ /* 0x000fe20007810000 */
[----:B------:R-:W-:Y:S01]  /*1ce90*/  FFMA.FTZ R23, R2, -R219, R23 ;  /* 0x800000db02177223 */ /* 0x000fe20000010017 */
[----:B------:R-:W-:Y:S01]  /*1cea0*/  IMAD.IADD R2, R230, 0x1, -R0 ;  /* 0x00000001e6027824 */ /* 0x000fe200078e0a00 */
[C---:B------:R-:W-:Y:S02]  /*1ceb0*/  ISETP.GE.OR P0, PT, R0.reuse, R233, !P0 ;  /* 0x000000e90000720c */ /* 0x040fe40004706670 */
[----:B------:R-:W-:Y:S02]  /*1cec0*/  ISETP.GE.OR P1, PT, R0, R232, !P1 ;  /* 0x000000e80000720c */ /* 0x000fe40004f26670 */
[----:B------:R-:W1:Y:S02]  /*1ced0*/  SHFL.BFLY PT, R0, R132, 0x2, 0x1f ;  /* 0x0c401f0084007f89 */ /* 0x000e6400000e0000 */
[----:B-1----:R-:W-:-:S05]  /*1cee0*/  FMNMX.FTZ R132, R132, R0, !PT ;  /* 0x0000000084847209 */ /* 0x002fca0007810000 */
[----:B------:R-:W1:Y:S01]  /*1cef0*/  SHFL.BFLY PT, R0, R132, 0x1, 0x1f ;  /* 0x0c201f0084007f89 */ /* 0x000e6200000e0000 */
[----:B------:R-:W-:Y:S02]  /*1cf00*/  IABS R2, R2 ;  /* 0x0000000200027213 */ /* 0x000fe40000000000 */
[----:B------:R-:W-:Y:S02]  /*1cf10*/  FSEL R23, R23, -INF , !P0 ;  /* 0xff80000017177808 */ /* 0x000fe40004000000 */
[----:B------:R-:W-:-:S05]  /*1cf20*/  I2FP.F32.S32 R2, R2 ;  /* 0x0000000200027245 */ /* 0x000fca0000201400 */
[----:B------:R-:W-:Y:S01]  /*1cf30*/  FFMA.FTZ R178, R2, -R219, R201 ;  /* 0x800000db02b27223 */ /* 0x000fe200000100c9 */
        /* <DEDUP_REMOVED lines=15> */
[----:B------:R-:W3:Y:S04]  /*1d030*/  LDL.LU R251, [R1+0xac] ;  /* 0x0000ac0001fb7983 */ /* 0x000ee80000300800 */
[----:B------:R-:W4:Y:S04]  /*1d040*/  LDL.LU.64 R14, [R1+0x50] ;  /* 0x00005000010e7983 */ /* 0x000f280000300a00 */
[----:B------:R-:W-:Y:S04]  /*1d050*/  STL [R1+0x1b8], R219 ;  /* 0x0001b8db01007387 */ /* 0x000fe80000100800 */
[----:B------:R-:W-:Y:S04]  /*1d060*/  STL [R1+0x1bc], R224 ;  /* 0x0001bce001007387 */ /* 0x000fe80000100800 */
[----:B------:R1:W-:Y:S04]  /*1d070*/  STL [R1+0x1c0], R232 ;  /* 0x0001c0e801007387 */ /* 0x0003e80000100800 */
[----:B-1----:R-:W4:Y:S04]  /*1d080*/  LDL R232, [R1+0xc8] ;  /* 0x0000c80001e87983 */ /* 0x002f280000100800 */
[----:B------:R1:W-:Y:S04]  /*1d090*/  STL.64 [R1+0x1c8], R172 ;  /* 0x0001c8ac01007387 */ /* 0x0003e80000100a00 */
[----:B-1----:R-:W4:Y:S04]  /*1d0a0*/  LDL.LU.64 R172, [R1+0x70] ;  /* 0x0000700001ac7983 */ /* 0x002f280000300a00 */
[----:B------:R1:W-:Y:S01]  /*1d0b0*/  STL [R1+0x1d0], R132 ;  /* 0x0001d08401007387 */ /* 0x0003e20000100800 */
[----:B------:R-:W-:Y:S01]  /*1d0c0*/  MOV R243, R138 ;  /* 0x0000008a00f37202 */ /* 0x000fe20000000f00 */
[----:B--2---:R-:W-:-:S02]  /*1d0d0*/  FMUL.FTZ R3, R0, R132 ;  /* 0x0000008400037220 */ /* 0x004fc40000410000 */
[----:B-1----:R-:W2:Y:S03]  /*1d0e0*/  LDL R132, [R1+0xc4] ;  /* 0x0000c40001847983 */ /* 0x002ea60000100800 */
[----:B------:R-:W-:-:S05]  /*1d0f0*/  FSEL R3, R3, RZ, P0 ;  /* 0x000000ff03037208 */ /* 0x000fca0000000000 */
[-CC-:B------:R-:W-:Y:S02]  /*1d100*/  FFMA.FTZ R33, R27, R0.reuse, -R3.reuse ;  /* 0x000000001b217223 */ /* 0x180fe40000010803 */
[----:B------:R-:W4:Y:S01]  /*1d110*/  LDL.LU R27, [R1+0x84] ;  /* 0x00008400011b7983 */ /* 0x000f220000300800 */
[----:B------:R-:W-:-:S03]  /*1d120*/  FFMA.FTZ R138, R7, R0, -R3 ;  /* 0x00000000078a7223 */ /* 0x000fc60000010803 */
[----:B------:R-:W2:Y:S01]  /*1d130*/  LDL.LU R7, [R1+0x80] ;  /* 0x0000800001077983 */ /* 0x000ea20000300800 */
[----:B------:R-:W-:Y:S01]  /*1d140*/  FMUL.FTZ R2, R0, R2 ;  /* 0x0000000200027220 */ /* 0x000fe20000410000 */
[----:B------:R-:W-:Y:S08]  /*1d150*/  MUFU.EX2 R33, R33 ;  /* 0x0000002100217308 */ /* 0x000ff00000000800 */
[----:B------:R-:W1:Y:S01]  /*1d160*/  MUFU.EX2 R2, R2 ;  /* 0x0000000200027308 */ /* 0x000e620000000800 */
[----:B------:R-:W-:-:S02]  /*1d170*/  IMAD.MOV.U32 R203, RZ, RZ, R139 ;  /* 0x000000ffffcb7224 */ /* 0x000fc400078e008b */
[-CC-:B------:R-:W-:Y:S01]  /*1d180*/  FFMA.FTZ R139, R8, R0.reuse, -R3.reuse ;  /* 0x00000000088b7223 */ /* 0x180fe20000010803 */
[----:B------:R-:W-:Y:S01]  /*1d190*/  FFMA.FTZ R179, R6, R0, -R3 ;  /* 0x0000000006b37223 */ /* 0x000fe20000010803 */
        /* <DEDUP_REMOVED lines=40> */
[----:B------:R-:W-:Y:S01]  /*1d420*/  FMNMX.FTZ R2, R9, R2, !PT ;  /* 0x0000000209027209 */ /* 0x000fe20007810000 */
[-CC-:B------:R-:W-:Y:S01]  /*1d430*/  FFMA.FTZ R177, R28, R0.reuse, -R3.reuse ;  /* 0x000000001cb17223 */ /* 0x180fe20000010803 */
[-CC-:B------:R-:W-:Y:S01]  /*1d440*/  FFMA.FTZ R176, R10, R0.reuse, -R3.reuse ;  /* 0x000000000ab07223 */ /* 0x180fe20000010803 */
[-CC-:B------:R-:W-:Y:S01]  /*1d450*/  FFMA.FTZ R184, R5, R0.reuse, -R3.reuse ;  /* 0x0000000005b87223 */ /* 0x180fe20000010803 */
[----:B------:R-:W-:Y:S02]  /*1d460*/  FFMA.FTZ R185, R4, R0, -R3 ;  /* 0x0000000004b97223 */ /* 0x000fe40000010803 */
[----:B------:R-:W1:Y:S02]  /*1d470*/  SHFL.BFLY PT, R3, R2, 0x2, 0x1f ;  /* 0x0c401f0002037f89 */ /* 0x000e6400000e0000 */
[----:B-1----:R-:W-:-:S05]  /*1d480*/  FMNMX.FTZ R2, R2, R3, !PT ;  /* 0x0000000302027209 */ /* 0x002fca0007810000 */
[----:B------:R-:W1:Y:S01]  /*1d490*/  SHFL.BFLY PT, R3, R2, 0x1, 0x1f ;  /* 0x0c201f0002037f89 */ /* 0x000e6200000e0000 */
[----:B------:R-:W-:Y:S01]  /*1d4a0*/  IMAD.MOV.U32 R190, RZ, RZ, R134 ;  /* 0x000000ffffbe7224 */ /* 0x000fe200078e0086 */
[----:B-1----:R-:W-:-:S04]  /*1d4b0*/  FMNMX.FTZ R134, R2, R3, !PT ;  /* 0x0000000302867209 */ /* 0x002fc80007810000 */
[----:B------:R-:W-:Y:S01]  /*1d4c0*/  FSETP.NEU.FTZ.AND P0, PT, R134, -INF , PT ;  /* 0xff8000008600780b */ /* 0x000fe20003f1d000 */
[----:B------:R-:W-:-:S03]  /*1d4d0*/  FMUL.FTZ R3, R0, R134 ;  /* 0x0000008600037220 */ /* 0x000fc60000410000 */
[----:B------:R-:W-:Y:S02]  /*1d4e0*/  FSEL R2, R134, RZ, P0 ;  /* 0x000000ff86027208 */ /* 0x000fe40000000000 */
[----:B------:R-:W-:-:S03]  /*1d4f0*/  FSEL R3, R3, RZ, P0 ;  /* 0x000000ff03037208 */ /* 0x000fc60000000000 */
[----:B------:R-:W-:-:S04]  /*1d500*/  FADD.FTZ R2, R213, -R2 ;  /* 0x80000002d5027221 */ /* 0x000fc80000010000 */
[----:B------:R-:W-:Y:S01]  /*1d510*/  FMUL.FTZ R2, R0, R2 ;  /* 0x0000000200027220 */ /* 0x000fe20000410000 */
[-CC-:B------:R-:W-:Y:S01]  /*1d520*/  FFMA.FTZ R4, R34, R0.reuse, -R3.reuse ;  /* 0x0000000022047223 */ /* 0x180fe20000010803 */
[----:B------:R-:W-:-:S03]  /*1d530*/  FFMA.FTZ R35, R30, R0, -R3 ;  /* 0x000000001e237223 */ /* 0x000fc60000010803 */
[----:B------:R-:W-:Y:S08]  /*1d540*/  MUFU.EX2 R30, R4 ;  /* 0x00000004001e7308 */ /* 0x000ff00000000800 */
[----:B------:R-:W1:Y:S01]  /*1d550*/  MUFU.EX2 R2, R2 ;  /* 0x0000000200027308 */ /* 0x000e620000000800 */
        /* <DEDUP_REMOVED lines=33> */
[-CC-:B------:R-:W-:Y:S01]  /*1d770*/  FFMA.FTZ R28, R29, R0.reuse, -R3.reuse ;  /* 0x000000001d1c7223 */ /* 0x180fe20000010803 */
[-CC-:B------:R-:W-:Y:S01]  /*1d780*/  FFMA.FTZ R36, R22, R0.reuse, -R3.reuse ;  /* 0x0000000016247223 */ /* 0x180fe20000010803 */
[-CC-:B------:R-:W-:Y:S01]  /*1d790*/  FFMA.FTZ R53, R21, R0.reuse, -R3.reuse ;  /* 0x0000000015357223 */ /* 0x180fe20000010803 */
[-CC-:B------:R-:W-:Y:S01]  /*1d7a0*/  FFMA.FTZ R64, R20, R0.reuse, -R3.reuse ;  /* 0x0000000014407223 */ /* 0x180fe20000010803 */
[-CC-:B------:R-:W-:Y:S01]  /*1d7b0*/  FFMA.FTZ R80, R11, R0.reuse, -R3.reuse ;  /* 0x000000000b507223 */ /* 0x180fe20000010803 */
[----:B------:R-:W-:Y:S01]  /*1d7c0*/  FFMA.FTZ R81, R9, R0, -R3 ;  /* 0x0000000009517223 */ /* 0x000fe20000010803 */
[----:B----4-:R-:W-:Y:S01]  /*1d7d0*/  FFMA.FTZ R34, R27, R2, R30 ;  /* 0x000000021b227223 */ /* 0x010fe2000001001e */
        /* <DEDUP_REMOVED lines=17> */
[----:B------:R-:W-:Y:S02]  /*1d8f0*/  FADD.FTZ R2, R238, -R2 ;  /* 0x80000002ee027221 */ /* 0x000fe40000010000 */
[----:B------:R-:W-:Y:S02]  /*1d900*/  FFMA.FTZ R4, R136, R0, -R3 ;  /* 0x0000000088047223 */ /* 0x000fe40000010803 */
[----:B------:R-:W-:Y:S02]  /*1d910*/  FMUL.FTZ R2, R0, R2 ;  /* 0x0000000200027220 */ /* 0x000fe40000410000 */
[----:B------:R-:W-:Y:S08]  /*1d920*/  MUFU.EX2 R27, R4 ;  /* 0x00000004001b7308 */ /* 0x000ff00000000800 */
[----:B------:R-:W1:Y:S01]  /*1d930*/  MUFU.EX2 R2, R2 ;  /* 0x0000000200027308 */ /* 0x000e620000000800 */
[----:B------:R-:W-:Y:S01]  /*1d940*/  ISETP.NE.AND P0, PT, R193, RZ, PT ;  /* 0x000000ffc100720c */ /* 0x000fe20003f05270 */
        /* <DEDUP_REMOVED lines=41> */
[----:B------:R-:W-:-:S02]  /*1dbe0*/  FSEL R20, R195, -INF , !P0 ;  /* 0xff800000c3147808 */ /* 0x000fc40004000000 */
[----:B------:R-:W-:Y:S02]  /*1dbf0*/  FMNMX.FTZ R2, R239, R137, !PT ;  /* 0x00000089ef027209 */ /* 0x000fe40007810000 */
[----:B------:R-:W-:Y:S02]  /*1dc00*/  FSEL R11, R192, -INF , !P6 ;  /* 0xff800000c00b7808 */ /* 0x000fe40007000000 */
[----:B------:R-:W-:Y:S01]  /*1dc10*/  FMNMX.FTZ R2, R20, R2, !PT ;  /* 0x0000000214027209 */ /* 0x000fe20007810000 */
[----:B------:R-:W-:Y:S01]  /*1dc20*/  IMAD.MOV.U32 R7, RZ, RZ, R10 ;  /* 0x000000ffff077224 */ /* 0x000fe200078e000a */
[----:B------:R-:W-:Y:S02]  /*1dc30*/  FSEL R10, R183, -INF , !P5 ;  /* 0xff800000b70a7808 */ /* 0x000fe40006800000 */
[----:B------:R-:W-:Y:S02]  /*1dc40*/  FMNMX.FTZ R2, R11, R2, !PT ;  /* 0x000000020b027209 */ /* 0x000fe40007810000 */
[----:B------:R-:W-:-:S02]  /*1dc50*/  FSEL R9, R182, -INF , !P4 ;  /* 0xff800000b6097808 */ /* 0x000fc40006000000 */
[----:B------:R-:W-:Y:S02]  /*1dc60*/  FMNMX.FTZ R2, R10, R2, !PT ;  /* 0x000000020a027209 */ /* 0x000fe40007810000 */
[----:B------:R-:W-:Y:S02]  /*1dc70*/  MOV R238, R8 ;  /* 0x0000000800ee7202 */ /* 0x000fe40000000f00 */
[----:B------:R-:W-:Y:S02]  /*1dc80*/  FSEL R8, R181, -INF , !P3 ;  /* 0xff800000b5087808 */ /* 0x000fe40005800000 */
[----:B------:R-:W-:Y:S01]  /*1dc90*/  FMNMX.FTZ R2, R9, R2, !PT ;  /* 0x0000000209027209 */ /* 0x000fe20007810000 */
[----:B------:R-:W-:Y:S01]  /*1dca0*/  IMAD.MOV.U32 R181, RZ, RZ, R7 ;  /* 0x000000ffffb57224 */ /* 0x000fe200078e0007 */
[----:B------:R-:W-:Y:S02]  /*1dcb0*/  FSEL R7, R180, -INF , !P2 ;  /* 0xff800000b4077808 */ /* 0x000fe40005000000 */
[----:B------:R-:W-:Y:S01]  /*1dcc0*/  FMNMX.FTZ R2, R8, R2, !PT ;  /* 0x0000000208027209 */ /* 0x000fe20007810000 */
[----:B------:R-:W-:Y:S01]  /*1dcd0*/  IMAD.MOV.U32 R99, RZ, RZ, R6 ;  /* 0x000000ffff637224 */ /* 0x000fe200078e0006 */
[----:B------:R-:W-:-:S02]  /*1dce0*/  FSEL R6, R178, -INF , !P1 ;  /* 0xff800000b2067808 */ /* 0x000fc40004800000 */
[----:B------:R-:W-:Y:S01]  /*1dcf0*/  FMNMX.FTZ R2, R7, R2, !PT ;  /* 0x0000000207027209 */ /* 0x000fe20007810000 */
[----:B------:R-:W-:-:S03]  /*1dd00*/  IMAD.MOV.U32 R97, RZ, RZ, R37 ;  /* 0x000000ffff617224 */ /* 0x000fc600078e0025 */
[----:B------:R-:W-:Y:S01]  /*1dd10*/  FMNMX.FTZ R2, R6, R2, !PT ;  /* 0x0000000206027209 */ /* 0x000fe20007810000 */
[-CC-:B------:R-:W-:Y:S01]  /*1dd20*/  FFMA.FTZ R21, R133, R0.reuse, -R3.reuse ;  /* 0x0000000085157223 */ /* 0x180fe20000010803 */
        /* <DEDUP_REMOVED lines=9> */
[----:B------:R-:W1:Y:S02]  /*1ddc0*/  SHFL.BFLY PT, R3, R2, 0x1, 0x1f ;  /* 0x0c201f0002037f89 */ /* 0x000e6400000e0000 */
[----:B-1----:R-:W-:-:S04]  /*1ddd0*/  FMNMX.FTZ R133, R2, R3, !PT ;  /* 0x0000000302857209 */ /* 0x002fc80007810000 */
[----:B------:R-:W-:-:S04]  /*1dde0*/  FSETP.NEU.FTZ.AND P0, PT, R133, -INF , PT ;  /* 0xff8000008500780b */ /* 0x000fc80003f1d000 */
[----:B------:R-:W-:Y:S01]  /*1ddf0*/  FSEL R2, R133, RZ, P0 ;  /* 0x000000ff85027208 */ /* 0x000fe20000000000 */
[----:B------:R-:W-:-:S04]  /*1de00*/  FMUL.FTZ R3, R0, R133 ;  /* 0x0000008500037220 */ /* 0x000fc80000410000 */
[----:B------:R-:W-:-:S04]  /*1de10*/  FADD.FTZ R2, R239, -R2 ;  /* 0x80000002ef027221 */ /* 0x000fc80000010000 */
[----:B------:R-:W-:Y:S01]  /*1de20*/  FMUL.FTZ R2, R0, R2 ;  /* 0x0000000200027220 */ /* 0x000fe20000410000 */
[----:B------:R-:W-:Y:S01]  /*1de30*/  FSEL R3, R3, RZ, P0 ;  /* 0x000000ff03037208 */ /* 0x000fe20000000000 */
[----:B------:R-:W-:Y:S02]  /*1de40*/  IMAD.MOV.U32 R105, RZ, RZ, R51 ;  /* 0x000000ffff697224 */ /* 0x000fe400078e0033 */
[----:B------:R-:W2:Y:S02]  /*1de50*/  LDL.LU R51, [R1+0x78] ;  /* 0x0000780001337983 */ /* 0x000ea40000300800 */
[----:B------:R-:W1:Y:S01]  /*1de60*/  MUFU.EX2 R2, R2 ;  /* 0x0000000200027308 */ /* 0x000e620000000800 */
[-CC-:B------:R-:W-:Y:S01]  /*1de70*/  FFMA.FTZ R54, R11, R0.reuse, -R3.reuse ;  /* 0x000000000b367223 */ /* 0x180fe20000010803 */
[----:B------:R-:W-:Y:S02]  /*1de80*/  FFMA.FTZ R55, R10, R0, -R3 ;  /* 0x000000000a377223 */ /* 0x000fe40000010803 */
[----:B------:R-:W3:Y:S01]  /*1de90*/  LDL.64 R10, [R1+0xe8] ;  /* 0x0000e800010a7983 */ /* 0x000ee20000100a00 */
[----:B------:R-:W-:-:S03]  /*1dea0*/  IMAD.MOV.U32 R82, RZ, RZ, R5 ;  /* 0x000000ffff527224 */ /* 0x000fc600078e0005 */
[----:B------:R4:W4:Y:S01]  /*1deb0*/  MUFU.EX2 R5, R177 ;  /* 0x000000b100057308 */ /* 0x0009220000000800 */
[----:B------:R-:W-:Y:S02]  /*1dec0*/  IMAD.MOV.U32 R120, RZ, RZ, R22 ;  /* 0x000000ffff787224 */ /* 0x000fe400078e0016 */
[----:B------:R-:W-:-:S05]  /*1ded0*/  IMAD.MOV.U32 R180, RZ, RZ, R199 ;  /* 0x000000ffffb47224 */ /* 0x000fca00078e00c7 */
[----:B------:R4:W-:Y:S01]  /*1dee0*/  MUFU.EX2 R23, R176 ;  /* 0x000000b000177308 */ /* 0x0009e20000000800 */
[----:B-1----:R-:W-:Y:S01]  /*1def0*/  FMUL.FTZ R199, R107, R2 ;  /* 0x000000026bc77220 */ /* 0x002fe20000410000 */
[----:B----4-:R-:W-:-:S06]  /*1df00*/  IMAD.MOV.U32 R177, RZ, RZ, R191 ;  /* 0x000000ffffb17224 */ /* 0x010fcc00078e00bf */
[----:B------:R1:W-:Y:S01]  /*1df10*/  MUFU.EX2 R22, R139 ;  /* 0x0000008b00167308 */ /* 0x0003e20000000800 */
[----:B------:R-:W-:Y:S01]  /*1df20*/  FMUL.FTZ R191, R95, R2 ;  /* 0x000000025fbf7220 */ /* 0x000fe20000410000 */
[----:B------:R-:W-:Y:S02]  /*1df30*/  IMAD.MOV.U32 R176, RZ, RZ, R190 ;  /* 0x000000ffffb07224 */ /* 0x000fe400078e00be */
[----:B------:R-:W-:Y:S02]  /*1df40*/  IMAD.MOV.U32 R107, RZ, RZ, R177 ;  /* 0x000000ffff6b7224 */ /* 0x000fe400078e00b1 */
[----:B------:R-:W-:Y:S01]  /*1df50*/  IMAD.MOV.U32 R95, RZ, RZ, R176 ;  /* 0x000000ffff5f7224 */ /* 0x000fe200078e00b0 */
[----:B-1----:R-:W4:Y:S04]  /*1df60*/  LDL R139, [R1+0xd0] ;  /* 0x0000d000018b7983 */ /* 0x002f280000100800 */
[----:B------:R-:W4:Y:S01]  /*1df70*/  LDL.LU.64 R176, [R1+0x138] ;  /* 0x0001380001b07983 */ /* 0x000f220000300a00 */
[----:B------:R-:W-:-:S02]  /*1df80*/  IMAD.MOV.U32 R178, RZ, RZ, R198 ;  /* 0x000000ffffb27224 */ /* 0x000fc400078e00c6 */
[----:B------:R-:W-:Y:S01]  /*1df90*/  FMUL.FTZ R198, R106, R2 ;  /* 0x000000026ac67220 */ /* 0x000fe20000410000 */
[----:B------:R-:W-:Y:S02]  /*1dfa0*/  IMAD.MOV.U32 R106, RZ, RZ, R181 ;  /* 0x000000ffff6a7224 */ /* 0x000fe400078e00b5 */
[----:B------:R-:W-:Y:S02]  /*1dfb0*/  IMAD.MOV.U32 R181, RZ, RZ, R233 ;  /* 0x000000ffffb57224 */ /* 0x000fe400078e00e9 */
[----:B------:R-:W4:Y:S01]  /*1dfc0*/  LDL R233, [R1+0xc0] ;  /* 0x0000c00001e97983 */ /* 0x000f220000100800 */
[----:B------:R-:W1:Y:S01]  /*1dfd0*/  MUFU.EX2 R4, R35 ;  /* 0x0000002300047308 */ /* 0x000e620000000800 */
[----:B------:R-:W-:-:S07]  /*1dfe0*/  IMAD.MOV.U32 R121, RZ, RZ, R48 ;  /* 0x000000ffff797224 */ /* 0x000fce00078e0030 */
[----:B------:R1:W1:Y:S01]  /*1dff0*/  MUFU.EX2 R25, R28 ;  /* 0x0000001c00197308 */ /* 0x0002620000000800 */
[----:B------:R-:W-:Y:S02]  /*1e000*/  IMAD.MOV.U32 R195, RZ, RZ, R52 ;  /* 0x000000ffffc37224 */ /* 0x000fe400078e0034 */
[-CC-:B------:R-:W-:Y:S01]  /*1e010*/  FFMA.FTZ R52, R20, R0.reuse, -R3.reuse ;  /* 0x0000000014347223 */ /* 0x180fe20000010803 */
[-CC-:B------:R-:W-:Y:S01]  /*1e020*/  FFMA.FTZ R60, R9, R0.reuse, -R3.reuse ;  /* 0x00000000093c7223 */ /* 0x180fe20000010803 */
[-CC-:B------:R-:W-:Y:S01]  /*1e030*/  FFMA.FTZ R61, R8, R0.reuse, -R3.reuse ;  /* 0x00000000083d7223 */ /* 0x180fe20000010803 */
[-CC-:B------:R-:W-:Y:S01]  /*1e040*/  FFMA.FTZ R57, R7, R0.reuse, -R3.reuse ;  /* 0x0000000007397223 */ /* 0x180fe20000010803 */
[-CC-:B------:R-:W-:Y:S01]  /*1e050*/  FFMA.FTZ R56, R6, R0.reuse, -R3.reuse ;  /* 0x0000000006387223 */ /* 0x180fe20000010803 */
[----:B-1----:R-:W-:-:S04]  /*1e060*/  FFMA.FTZ R28, R137, R0, -R3 ;  /* 0x00000000891c7223 */ /* 0x002fc80000010803 */
[----:B------:R-:W-:Y:S01]  /*1e070*/  MUFU.EX2 R48, R28 ;  /* 0x0000001c00307308 */ /* 0x000fe20000000800 */
[----:B------:R-:W-:Y:S01]  /*1e080*/  FADD.FTZ R0, R5, R49 ;  /* 0x0000003105007221 */ /* 0x000fe20000010000 */
[C---:B------:R-:W-:Y:S01]  /*1e090*/  FADD.FTZ R3, R4.reuse, R34 ;  /* 0x0000002204037221 */ /* 0x040fe20000010000 */
[----:B------:R-:W-:Y:S02]  /*1e0a0*/  F2FP.F16.F32.PACK_AB R30, R4, R30 ;  /* 0x0000001e041e723e */ /* 0x000fe400000000ff */
[----:B------:R-:W-:-:S03]  /*1e0b0*/  FADD.FTZ R0, R23, R0 ;  /* 0x0000000017007221 */ /* 0x000fc60000010000 */
[----:B------:R-:W1:Y:S01]  /*1e0c0*/  MUFU.EX2 R21, R21 ;  /* 0x0000001500157308 */ /* 0x000e620000000800 */
[----:B------:R-:W-:-:S07]  /*1e0d0*/  FADD.FTZ R8, R22, R0 ;  /* 0x0000000016087221 */ /* 0x000fce0000010000 */
[----:B------:R-:W1:Y:S01]  /*1e0e0*/  MUFU.EX2 R24, R36 ;  /* 0x0000002400187308 */ /* 0x000e620000000800 */
[----:B------:R-:W-:Y:S01]  /*1e0f0*/  IMAD.MOV.U32 R182, RZ, RZ, R159 ;  /* 0x000000ffffb67224 */ /* 0x000fe200078e009f */
[----:B------:R-:W-:Y:S01]  /*1e100*/  MOV R104, R162 ;  /* 0x000000a200687202 */ /* 0x000fe20000000f00 */
[----:B------:R-:W-:-:S05]  /*1e110*/  IMAD.MOV.U32 R183, RZ, RZ, R158 ;  /* 0x000000ffffb77224 */ /* 0x000fca00078e009e */
[----:B------:R-:W1:Y:S01]  /*1e120*/  MUFU.EX2 R4, R31 ;  /* 0x0000001f00047308 */ /* 0x000e620000000800 */
[----:B------:R-:W-:Y:S02]  /*1e130*/  IMAD.MOV.U32 R109, RZ, RZ, R163 ;  /* 0x000000ffff6d7224 */ /* 0x000fe400078e00a3 */
[-C--:B------:R-:W-:Y:S01]  /*1e140*/  FMUL.FTZ R154, R154, R2.reuse ;  /* 0x000000029a9a7220 */ /* 0x080fe20000410000 */
[----:B------:R-:W-:Y:S02]  /*1e150*/  IMAD.MOV.U32 R136, RZ, RZ, R167 ;  /* 0x000000ffff887224 */ /* 0x000fe400078e00a7 */
[-C--:B------:R-:W-:Y:S01]  /*1e160*/  FMUL.FTZ R155, R155, R2.reuse ;  /* 0x000000029b9b7220 */ /* 0x080fe20000410000 */
[----:B------:R-:W-:Y:S02]  /*1e170*/  IMAD.MOV.U32 R108, RZ, RZ, R166 ;  /* 0x000000ffff6c7224 */ /* 0x000fe400078e00a6 */
[----:B------:R-:W-:Y:S01]  /*1e180*/  FMUL.FTZ R150, R150, R2 ;  /* 0x0000000296967220 */ /* 0x000fe20000410000 */
[----:B------:R-:W-:Y:S01]  /*1e190*/  IMAD.MOV.U32 R83, RZ, RZ, R171 ;  /* 0x000000ffff537224 */ /* 0x000fe200078e00ab */
[----:B------:R-:W1:Y:S01]  /*1e1a0*/  MUFU.EX2 R0, R32 ;  /* 0x0000002000007308 */ /* 0x000e620000000800 */
[----:B------:R-:W-:-:S02]  /*1e1b0*/  IMAD.MOV.U32 R192, RZ, RZ, R170 ;  /* 0x000000ffffc07224 */ /* 0x000fc400078e00aa */
        /* <DEDUP_REMOVED lines=26> */
[----:B------:R-:W-:Y:S01]  /*1e360*/  FMUL.FTZ R127, R127, R2 ;  /* 0x000000027f7f7220 */ /* 0x000fe20000410000 */
[----:B------:R-:W-:Y:S01]  /*1e370*/  FADD.FTZ R3, R25, R3 ;  /* 0x0000000319037221 */ /* 0x000fe20000010000 */
[C---:B------:R-:W-:Y:S01]  /*1e380*/  FADD.FTZ R7, R21.reuse, R29 ;  /* 0x0000001d15077221 */ /* 0x040fe20000010000 */
[----:B------:R-:W-:-:S02]  /*1e390*/  F2FP.F16.F32.PACK_AB R50, R21, R27 ;  /* 0x0000001b1532723e */ /* 0x000fc400000000ff */
[----:B------:R-:W-:Y:S01]  /*1e3a0*/  F2FP.F16.F32.PACK_AB R27, R22, R23 ;  /* 0x00000017161b723e */ /* 0x000fe200000000ff */
[----:B------:R-:W-:Y:S01]  /*1e3b0*/  FADD.FTZ R22, R24, R3 ;  /* 0x0000000318167221 */ /* 0x000fe20000010000 */
[----:B------:R-:W-:Y:S01]  /*1e3c0*/  FADD.FTZ R7, R4, R7 ;  /* 0x0000000704077221 */ /* 0x000fe20000010000 */
[----:B------:R-:W-:Y:S02]  /*1e3d0*/  F2FP.F16.F32.PACK_AB R28, R5, R33 ;  /* 0x00000021051c723e */ /* 0x000fe400000000ff */
[----:B------:R-:W1:Y:S01]  /*1e3e0*/  MUFU.EX2 R5, R179 ;  /* 0x000000b300057308 */ /* 0x000e620000000800 */
[C---:B------:R-:W-:Y:S01]  /*1e3f0*/  FADD.FTZ R21, R0.reuse, R7 ;  /* 0x0000000700157221 */ /* 0x040fe20000010000 */
[----:B------:R-:W-:Y:S01]  /*1e400*/  F2FP.F16.F32.PACK_AB R49, R0, R4 ;  /* 0x000000040031723e */ /* 0x000fe200000000ff */
[----:B------:R-:W-:Y:S01]  /*1e410*/  FADD.FTZ R8, R26, R8 ;  /* 0x000000081a087221 */ /* 0x000fe20000010000 */
[----:B------:R-:W-:Y:S02]  /*1e420*/  F2FP.F16.F32.PACK_AB R25, R24, R25 ;  /* 0x000000191819723e */ /* 0x000fe400000000ff */
[----:B------:R-:W-:Y:S01]  /*1e430*/  MOV R94, R180 ;  /* 0x000000b4005e7202 */ /* 0x000fe20000000f00 */
[C---:B-1----:R-:W-:Y:S01]  /*1e440*/  FADD.FTZ R24, R5.reuse, R8 ;  /* 0x0000000805187221 */ /* 0x042fe20000010000 */
[----:B------:R-:W-:Y:S01]  /*1e450*/  F2FP.F16.F32.PACK_AB R26, R5, R26 ;  /* 0x0000001a051a723e */ /* 0x000fe200000000ff */
[----:B------:R-:W-:-:S02]  /*1e460*/  IMAD.MOV.U32 R110, RZ, RZ, R178 ;  /* 0x000000ffff6e7224 */ /* 0x000fc400078e00b2 */
[----:B------:R-:W-:Y:S02]  /*1e470*/  IMAD.MOV.U32 R180, RZ, RZ, R182 ;  /* 0x000000ffffb47224 */ /* 0x000fe400078e00b6 */
[----:B------:R-:W-:Y:S01]  /*1e480*/  IMAD.MOV.U32 R182, RZ, RZ, R109 ;  /* 0x000000ffffb67224 */ /* 0x000fe200078e006d */
[----:B------:R-:W-:Y:S01]  /*1e490*/  PRMT R36, R28, 0x7632, R36 ;  /* 0x000076321c247816 */ /* 0x000fe20000000024 */
[----:B------:R-:W-:Y:S01]  /*1e4a0*/  IMAD.MOV.U32 R109, RZ, RZ, R105 ;  /* 0x000000ffff6d7224 */ /* 0x000fe200078e0069 */
[----:B------:R-:W-:Y:S01]  /*1e4b0*/  MOV R105, R136 ;  /* 0x0000008800697202 */ /* 0x000fe20000000f00 */
[----:B------:R-:W-:Y:S02]  /*1e4c0*/  IMAD.MOV.U32 R136, RZ, RZ, R213 ;  /* 0x000000ffff887224 */ /* 0x000fe400078e00d5 */
[----:B------:R-:W-:Y:S02]  /*1e4d0*/  IMAD.MOV.U32 R213, RZ, RZ, R112 ;  /* 0x000000ffffd57224 */ /* 0x000fe400078e0070 */
[----:B--2---:R-:W-:Y:S01]  /*1e4e0*/  FFMA.FTZ R51, R51, R2, R48 ;  /* 0x0000000233337223 */ /* 0x004fe20000010030 */
[----:B---3--:R-:W-:-:S04]  /*1e4f0*/  LOP3.LUT R2, R11, R200, RZ, 0x3c, !PT ;  /* 0x000000c80b027212 */ /* 0x008fc800078e3cff */
[----:B------:R-:W-:-:S05]  /*1e500*/  LOP3.LUT R2, R2, R15, RZ, 0x3c, !PT ;  /* 0x0000000f02027212 */ /* 0x000fca00078e3cff */
[----:B------:R-:W-:-:S03]  /*1e510*/  IMAD.WIDE.U32 R2, R2, -0x326172a9, RZ ;  /* 0xcd9e8d5702027825 */ /* 0x000fc600078e00ff */
[----:B------:R-:W-:Y:S02]  /*1e520*/  LOP3.LUT R0, R245, R132, R2, 0x96, !PT ;  /* 0x00000084f5007212 */ /* 0x000fe400078e9602 */
[----:B----4-:R-:W-:Y:S01]  /*1e530*/  LOP3.LUT R6, R3, R139, R176, 0x96, !PT ;  /* 0x0000008b03067212 */ /* 0x010fe200078e96b0 */
[----:B------:R-:W-:Y:S01]  /*1e540*/  IMAD.MOV.U32 R112, RZ, RZ, R97 ;  /* 0x000000ffff707224 */ /* 0x000fe200078e0061 */
[----:B------:R-:W-:Y:S01]  /*1e550*/  PRMT R34, R30, 0x7632, R34 ;  /* 0x000076321e227816 */ /* 0x000fe20000000022 */
[----:B------:R-:W-:Y:S01]  /*1e560*/  IMAD.MOV.U32 R178, RZ, RZ, R181 ;  /* 0x000000ffffb27224 */ /* 0x000fe200078e00b5 */
[----:B------:R-:W2:Y:S01]  /*1e570*/  LDL.LU.64 R176, [R1+0xa0] ;  /* 0x0000a00001b07983 */ /* 0x000ea20000300a00 */
        /* <DEDUP_REMOVED lines=19> */
[----:B------:R-:W-:-:S04]  /*1e6b0*/  LOP3.LUT R6, R6, 0xffff, RZ, 0xc0, !PT ;  /* 0x0000ffff06067812 */ /* 0x000fc800078ec0ff */
[----:B------:R-:W-:Y:S02]  /*1e6c0*/  ISETP.GE.U32.AND P1, PT, R218, R6, PT ;  /* 0x00000006da00720c */ /* 0x000fe40003f26070 */
[--C-:B------:R-:W-:Y:S02]  /*1e6d0*/  SHF.R.U32.HI R6, RZ, 0x10, R0.reuse ;  /* 0x00000010ff067819 */ /* 0x100fe40000011600 */
[----:B------:R-:W-:Y:S02]  /*1e6e0*/  SHF.R.U32.HI R0, RZ, 0x18, R0 ;  /* 0x00000018ff007819 */ /* 0x000fe40000011600 */
[----:B------:R-:W-:Y:S02]  /*1e6f0*/  LOP3.LUT R6, R6, 0xff, RZ, 0xc0, !PT ;  /* 0x000000ff06067812 */ /* 0x000fe400078ec0ff */
[----:B------:R-:W-:Y:S02]  /*1e700*/  ISETP.GE.U32.AND P3, PT, R218, R0, PT ;  /* 0x00000000da00720c */ /* 0x000fe40003f66070 */
[----:B------:R-:W-:-:S02]  /*1e710*/  LOP3.LUT R0, R4, 0xff, RZ, 0xc0, !PT ;  /* 0x000000ff04007812 */ /* 0x000fc400078ec0ff */
[----:B------:R-:W-:Y:S02]  /*1e720*/  LOP3.LUT R20, R7, R110, R8, 0x96, !PT ;  /* 0x0000006e07147212 */ /* 0x000fe400078e9608 */
[C---:B------:R-:W-:Y:S01]  /*1e730*/  ISETP.GE.U32.AND P0, PT, R218.reuse, R6, PT ;  /* 0x00000006da00720c */ /* 0x040fe20003f06070 */
[----:B------:R-:W-:Y:S01]  /*1e740*/  MUFU.EX2 R8, R53 ;  /* 0x0000003500087308 */ /* 0x000fe20000000800 */
[----:B------:R-:W-:-:S07]  /*1e750*/  ISETP.GE.U32.AND P2, PT, R218, R0, PT ;  /* 0x00000000da00720c */ /* 0x000fce0003f46070 */
[----:B------:R-:W1:Y:S01]  /*1e760*/  MUFU.EX2 R6, R37 ;  /* 0x0000002500067308 */ /* 0x000e620000000800 */
[----:B------:R-:W-:-:S07]  /*1e770*/  SHF.R.U32.HI R9, RZ, 0x10, R4 ;  /* 0x00000010ff097819 */ /* 0x000fce0000011604 */
[----:B------:R-:W3:Y:S01]  /*1e780*/  MUFU.EX2 R7, R64 ;  /* 0x0000004000077308 */ /* 0x000ee20000000800 */
[----:B------:R-:W-:-:S07]  /*1e790*/  LOP3.LUT R11, R4, 0xffff, RZ, 0xc0, !PT ;  /* 0x0000ffff040b7812 */ /* 0x000fce00078ec0ff */
[----:B------:R-:W4:Y:S01]  /*1e7a0*/  MUFU.EX2 R0, R38 ;  /* 0x0000002600007308 */ /* 0x000f220000000800 */
[----:B------:R-:W-:Y:S02]  /*1e7b0*/  SHF.R.U32.HI R4, RZ, 0x18, R4 ;  /* 0x00000018ff047819 */ /* 0x000fe40000011604 */
[----:B------:R-:W-:Y:S02]  /*1e7c0*/  LOP3.LUT R5, R9, 0xff, RZ, 0xc0, !PT ;  /* 0x000000ff09057812 */ /* 0x000fe400078ec0ff */
[----:B------:R-:W-:Y:S01]  /*1e7d0*/  ISETP.GE.U32.AND P4, PT, R218, R4, PT ;  /* 0x00000004da00720c */ /* 0x000fe20003f86070 */
[----:B-1----:R-:W-:Y:S01]  /*1e7e0*/  FADD.FTZ R4, R6, R21 ;  /* 0x0000001506047221 */ /* 0x002fe20000010000 */
[----:B------:R-:W-:Y:S01]  /*1e7f0*/  ISETP.GE.U32.AND P5, PT, R218, R5, PT ;  /* 0x00000005da00720c */ /* 0x000fe20003fa6070 */
[----:B------:R-:W-:Y:S01]  /*1e800*/  FADD.FTZ R5, R8, R22 ;  /* 0x0000001608057221 */ /* 0x000fe20000010000 */
[----:B------:R-:W-:-:S03]  /*1e810*/  PRMT R37, R28, 0x7610, R37 ;  /* 0x000076101c257816 */ /* 0x000fc60000000025 */
[----:B---3--:R-:W-:Y:S02]  /*1e820*/  FADD.FTZ R29, R7, R5 ;  /* 0x00000005071d7221 */ /* 0x008fe40000010000 */
[----:B------:R-:W-:Y:S02]  /*1e830*/  @!P6 HADD2 R39, -R37.H0_H0, -RZ.H0_H0 ;  /* 0xa00000ff2527e230 */ /* 0x000fe40000000900 */
[C---:B----4-:R-:W-:Y:S01]  /*1e840*/  FADD.FTZ R42, R0.reuse, R4 ;  /* 0x00000004002a7221 */ /* 0x050fe20000010000 */
[----:B------:R-:W-:Y:S01]  /*1e850*/  F2FP.F16.F32.PACK_AB R45, R0, R6 ;  /* 0x00000006002d723e */ /* 0x000fe200000000ff */
[----:B------:R-:W-:Y:S01]  /*1e860*/  IMAD.WIDE.U32 R4, R20, -0x2daee0ad, RZ ;  /* 0xd2511f5314047825 */ /* 0x000fe200078e00ff */
[----:B------:R-:W-:Y:S02]  /*1e870*/  SHF.R.U32.HI R6, RZ, 0x8, R11 ;  /* 0x00000008ff067819 */ /* 0x000fe4000001160b */
[----:B------:R-:W-:Y:S02]  /*1e880*/  PRMT R97, R37, 0x5410, R36 ;  /* 0x0000541025617816 */ /* 0x000fe40000000024 */
[----:B------:R-:W-:-:S02]  /*1e890*/  LOP3.LUT R6, R6, 0xffff, RZ, 0xc0, !PT ;  /* 0x0000ffff06067812 */ /* 0x000fc400078ec0ff */
[----:B------:R-:W-:Y:S02]  /*1e8a0*/  LOP3.LUT R0, R5, R247, R10, 0x96, !PT ;  /* 0x000000f705007212 */ /* 0x000fe400078e960a */
[----:B------:R-:W-:Y:S02]  /*1e8b0*/  @!P6 PRMT R37, R39, 0x5410, RZ ;  /* 0x000054102725e816 */ /* 0x000fe400000000ff */
[----:B------:R-:W-:Y:S02]  /*1e8c0*/  ISETP.GE.U32.AND P6, PT, R218, R6, PT ;  /* 0x00000006da00720c */ /* 0x000fe40003fc6070 */
[----:B------:R-:W-:Y:S01]  /*1e8d0*/  SHF.R.U32.HI R6, RZ, 0x10, R0 ;  /* 0x00000010ff067819 */ /* 0x000fe20000011600 */
[----:B------:R-:W-:Y:S01]  /*1e8e0*/  @!P1 HADD2 R40, -R36.H0_H0, -RZ.H0_H0 ;  /* 0xa00000ff24289230 */ /* 0x000fe20000000900 */
[----:B------:R-:W-:Y:S02]  /*1e8f0*/  F2FP.F16.F32.PACK_AB R9, R7, R8 ;  /* 0x000000080709723e */ /* 0x000fe400000000ff */
[----:B------:R-:W-:Y:S01]  /*1e900*/  LOP3.LUT R6, R6, 0xff, RZ, 0xc0, !PT ;  /* 0x000000ff06067812 */ /* 0x000fe200078ec0ff */
[----:B------:R-:W1:Y:S01]  /*1e910*/  MUFU.EX2 R7, R184 ;  /* 0x000000b800077308 */ /* 0x000e620000000800 */
[----:B------:R-:W-:-:S02]  /*1e920*/  @!P1 PRMT R36, R40, 0x5410, RZ ;  /* 0x0000541028249816 */ /* 0x000fc400000000ff */
[----:B------:R-:W-:Y:S01]  /*1e930*/  ISETP.GE.U32.AND P1, PT, R218, R6, PT ;  /* 0x00000006da00720c */ /* 0x000fe20003f26070 */
[----:B------:R-:W-:Y:S02]  /*1e940*/  IMAD.MOV.U32 R181, RZ, RZ, R183 ;  /* 0x000000ffffb57224 */ /* 0x000fe400078e00b7 */
[----:B------:R-:W-:Y:S01]  /*1e950*/  @!P3 HADD2 R41, -R34.H0_H0, -RZ.H0_H0 ;  /* 0xa00000ff2229b230 */ /* 0x000fe20000000900 */
[----:B------:R-:W-:Y:S01]  /*1e960*/  PRMT R35, R30, 0x7610, R35 ;  /* 0x000076101e237816 */ /* 0x000fe20000000023 */
[----:B------:R-:W3:Y:S01]  /*1e970*/  MUFU.EX2 R6, R185 ;  /* 0x000000b900067308 */ /* 0x000ee20000000800 */
[----:B------:R-:W-:Y:S01]  /*1e980*/  IMAD.MOV.U32 R183, RZ, RZ, R108 ;  /* 0x000000ffffb77224 */ /* 0x000fe200078e006c */
[----:B------:R-:W-:Y:S01]  /*1e990*/  LOP3.LUT R8, R0, 0xff, RZ, 0xc0, !PT ;  /* 0x000000ff00087812 */ /* 0x000fe200078ec0ff */
[----:B------:R-:W-:Y:S02]  /*1e9a0*/  IMAD.MOV.U32 R108, RZ, RZ, R104 ;  /* 0x000000ffff6c7224 */ /* 0x000fe400078e0068 */
[----:B------:R-:W-:Y:S01]  /*1e9b0*/  IMAD.MOV.U32 R104, RZ, RZ, R83 ;  /* 0x000000ffff687224 */ /* 0x000fe200078e0053 */
[----:B------:R-:W-:Y:S01]  /*1e9c0*/  PRMT R83, R35, 0x5410, R34 ;  /* 0x0000541023537816 */ /* 0x000fe20000000022 */
[----:B------:R-:W-:Y:S01]  /*1e9d0*/  @!P0 HADD2 R43, -R35.H0_H0, -RZ.H0_H0 ;  /* 0xa00000ff232b8230 */ /* 0x000fe20000000900 */
[----:B------:R-:W-:-:S02]  /*1e9e0*/  @!P3 PRMT R34, R41, 0x5410, RZ ;  /* 0x000054102922b816 */ /* 0x000fc400000000ff */
[C---:B------:R-:W-:Y:S02]  /*1e9f0*/  ISETP.GE.U32.AND P3, PT, R218.reuse, R8, PT ;  /* 0x00000008da00720c */ /* 0x040fe40003f66070 */
[----:B------:R-:W-:Y:S02]  /*1ea00*/  SHF.R.U32.HI R8, RZ, 0x18, R0 ;  /* 0x00000018ff087819 */ /* 0x000fe40000011600 */
[----:B------:R-:W-:Y:S02]  /*1ea10*/  @!P0 PRMT R35, R43, 0x5410, RZ ;  /* 0x000054102b238816 */ /* 0x000fe400000000ff */
[----:B------:R-:W-:Y:S01]  /*1ea20*/  ISETP.GE.U32.AND P0, PT, R218, R8, PT ;  /* 0x00000008da00720c */ /* 0x000fe20003f06070 */
[----:B-1----:R-:W-:-:S04]  /*1ea30*/  FADD.FTZ R8, R7, R24 ;  /* 0x0000001807087221 */ /* 0x002fc80000010000 */
[----:B---3--:R-:W-:-:S05]  /*1ea40*/  FADD.FTZ R8, R6, R8 ;  /* 0x0000000806087221 */ /* 0x008fca0000010000 */
[----:B------:R1:W-:Y:S04]  /*1ea50*/  STL [R1+0xac], R8 ;  /* 0x0000ac0801007387 */ /* 0x0003e80000100800 */
[----:B------:R-:W3:Y:S04]  /*1ea60*/  LDL.LU.64 R10, [R1+0x38] ;  /* 0x00003800010a7983 */ /* 0x000ee80000300a00 */
[----:B------:R-:W4:Y:S04]  /*1ea70*/  LDL.LU.64 R244, [R1+0x30] ;  /* 0x0000300001f47983 */ /* 0x000f280000300a00 */
[----:B------:R-:W4:Y:S04]  /*1ea80*/  LDL R179, [R1+0x12c] ;  /* 0x00012c0001b37983 */ /* 0x000f280000100800 */
[----:B------:R-:W4:Y:S01]  /*1ea90*/  LDL R137, [R1+0xdc] ;  /* 0x0000dc0001897983 */ /* 0x000f220000100800 */
[----:B------:R-:W-:-:S02]  /*1eaa0*/  LOP3.LUT R0, R0, 0xffff, RZ, 0xc0, !PT ;  /* 0x0000ffff00007812 */ /* 0x000fc400078ec0ff */
[C---:B------:R-:W-:Y:S02]  /*1eab0*/  PRMT R33, R27.reuse, 0x7610, R33 ;  /* 0x000076101b217816 */ /* 0x040fe40000000021 */
[----:B------:R-:W-:Y:S02]  /*1eac0*/  SHF.R.U32.HI R0, RZ, 0x8, R0 ;  /* 0x00000008ff007819 */ /* 0x000fe40000011600 */
[----:B------:R-:W-:Y:S01]  /*1ead0*/  PRMT R32, R27, 0x7632, R32 ;  /* 0x000076321b207816 */ /* 0x000fe20000000020 */
[----:B------:R-:W-:Y:S01]  /*1eae0*/  @!P2 HADD2 R44, -R33.H0_H0, -RZ.H0_H0 ;  /* 0xa00000ff212ca230 */ /* 0x000fe20000000900 */
[----:B------:R-:W-:Y:S02]  /*1eaf0*/  LOP3.LUT R0, R0, 0xffff, RZ, 0xc0, !PT ;  /* 0x0000ffff00007812 */ /* 0x000fe400078ec0ff */
[----:B------:R-:W-:Y:S02]  /*1eb00*/  PRMT R38, R26, 0x7632, R38 ;  /* 0x000076321a267816 */ /* 0x000fe40000000026 */
[----:B------:R-:W-:-:S02]  /*1eb10*/  LOP3.LUT R24, R4, 0xffff, RZ, 0xc0, !PT ;  /* 0x0000ffff04187812 */ /* 0x000fc400078ec0ff */
[--C-:B------:R-:W-:Y:S02]  /*1eb20*/  SHF.R.U32.HI R22, RZ, 0x10, R4.reuse ;  /* 0x00000010ff167819 */ /* 0x100fe40000011604 */
[----:B------:R-:W-:Y:S02]  /*1eb30*/  SHF.R.U32.HI R20, RZ, 0x18, R4 ;  /* 0x00000018ff147819 */ /* 0x000fe40000011604 */
[----:B------:R-:W-:Y:S02]  /*1eb40*/  PRMT R39, R26, 0x7610, R39 ;  /* 0x000076101a277816 */ /* 0x000fe40000000027 */
[----:B------:R-:W-:Y:S02]  /*1eb50*/  F2FP.F16.F32.PACK_AB R27, R6, R7 ;  /* 0x00000007061b723e */ /* 0x000fe400000000ff */
[----:B------:R-:W-:Y:S02]  /*1eb60*/  PRMT R239, R39, 0x5410, R38 ;  /* 0x0000541027ef7816 */ /* 0x000fe40000000026 */
[----:B------:R-:W-:-:S02]  /*1eb70*/  PRMT R41, R9, 0x7610, R41 ;  /* 0x0000761009297816 */ /* 0x000fc40000000029 */
[----:B------:R-:W-:Y:S01]  /*1eb80*/  PRMT R40, R9, 0x7632, R40 ;  /* 0x0000763209287816 */ /* 0x000fe20000000028 */
[----:B------:R-:W-:Y:S02]  /*1eb90*/  @!P6 HADD2 R58, -R32.H0_H0, -RZ.H0_H0 ;  /* 0xa00000ff203ae230 */ /* 0x000fe40000000900 */
[----:B------:R-:W-:Y:S01]  /*1eba0*/  @!P1 HADD2 R67, -R41.H0_H0, -RZ.H0_H0 ;  /* 0xa00000ff29439230 */ /* 0x000fe20000000900 */
[----:B------:R-:W-:Y:S01]  /*1ebb0*/  PRMT R30, R25, 0x7632, R30 ;  /* 0x00007632191e7816 */ /* 0x000fe2000000001e */
[----:B--2---:R-:W-:Y:S02]  /*1ebc0*/  IMAD.MOV.U32 R177, RZ, RZ, R192 ;  /* 0x000000ffffb17224 */ /* 0x004fe400078e00c0 */
[----:B------:R-:W-:Y:S02]  /*1ebd0*/  IMAD.MOV.U32 R192, RZ, RZ, R121 ;  /* 0x000000ffffc07224 */ /* 0x000fe400078e0079 */
[----:B------:R-:W-:Y:S01]  /*1ebe0*/  IMAD.MOV.U32 R121, RZ, RZ, R193 ;  /* 0x000000ffff797224 */ /* 0x000fe200078e00c1 */
[----:B------:R-:W-:-:S02]  /*1ebf0*/  MOV R193, R82 ;  /* 0x0000005200c17202 */ /* 0x000fc40000000f00 */
[----:B------:R-:W-:Y:S02]  /*1ec00*/  PRMT R82, R33, 0x5410, R32 ;  /* 0x0000541021527816 */ /* 0x000fe40000000020 */
[----:B------:R-:W-:Y:S02]  /*1ec10*/  @!P2 PRMT R33, R44, 0x5410, RZ ;  /* 0x000054102c21a816 */ /* 0x000fe400000000ff */
[----:B------:R-:W-:Y:S02]  /*1ec20*/  ISETP.GE.U32.AND P2, PT, R218, R0, PT ;  /* 0x00000000da00720c */ /* 0x000fe40003f46070 */
[----:B------:R-:W-:Y:S02]  /*1ec30*/  LOP3.LUT R23, R3, R139, R176, 0x96, !PT ;  /* 0x0000008b03177212 */ /* 0x000fe400078e96b0 */
[----:B------:R-:W-:-:S03]  /*1ec40*/  LOP3.LUT R0, R4, 0xff, RZ, 0xc0, !PT ;  /* 0x000000ff04007812 */ /* 0x000fc600078ec0ff */
[----:B------:R-:W-:-:S06]  /*1ec50*/  IMAD.WIDE.U32 R4, R23, -0x2daee0ad, RZ ;  /* 0xd2511f5317047825 */ /* 0x000fcc00078e00ff */
[----:B------:R-:W-:-:S05]  /*1ec60*/  @!P2 HADD2 R68, -R38.H0_H0, -RZ.H0_H0 ;  /* 0xa00000ff2644a230 */ /* 0x000fca0000000900 */
[----:B------:R-:W-:Y:S02]  /*1ec70*/  @!P2 PRMT R38, R68, 0x5410, RZ ;  /* 0x000054104426a816 */ /* 0x000fe400000000ff */
[----:B------:R-:W-:Y:S02]  /*1ec80*/  ISETP.GE.U32.AND P2, PT, R218, R0, PT ;  /* 0x00000000da00720c */ /* 0x000fe40003f46070 */
[----:B------:R-:W-:Y:S01]  /*1ec90*/  @!P6 PRMT R32, R58, 0x5410, RZ ;  /* 0x000054103a20e816 */ /* 0x000fe200000000ff */
[----:B------:R-:W-:Y:S02]  /*1eca0*/  IMAD.MOV.U32 R176, RZ, RZ, R195 ;  /* 0x000000ffffb07224 */ /* 0x000fe400078e00c3 */
[----:B------:R-:W-:Y:S01]  /*1ecb0*/  IMAD.MOV.U32 R195, RZ, RZ, R238 ;  /* 0x000000ffffc37224 */ /* 0x000fe200078e00ee */
[----:B------:R-:W-:Y:S02]  /*1ecc0*/  PRMT R238, R41, 0x5410, R40 ;  /* 0x0000541029ee7816 */ /* 0x000fe40000000028 */
[----:B------:R-:W-:Y:S01]  /*1ecd0*/  @!P1 PRMT R41, R67, 0x5410, RZ ;  /* 0x0000541043299816 */ /* 0x000fe200000000ff */
[----:B------:R-:W-:Y:S01]  /*1ece0*/  @!P4 HADD2 R63, -R30.H0_H0, -RZ.H0_H0 ;  /* 0xa00000ff1e3fc230 */ /* 0x000fe20000000900 */
[----:B------:R-:W-:Y:S01]  /*1ecf0*/  PRMT R31, R25, 0x7610, R31 ;  /* 0x00007610191f7816 */ /* 0x000fe2000000001f */
[----:B------:R-:W-:-:S03]  /*1ed00*/  @!P0 HADD2 R62, -R40.H0_H0, -RZ.H0_H0 ;  /* 0xa00000ff283e8230 */ /* 0x000fc60000000900 */
[----:B------:R-:W-:Y:S02]  /*1ed10*/  PRMT R64, R31, 0x5410, R30 ;  /* 0x000054101f407816 */ /* 0x000fe4000000001e */
[----:B------:R-:W-:Y:S02]  /*1ed20*/  @!P4 PRMT R30, R63, 0x5410, RZ ;  /* 0x000054103f1ec816 */ /* 0x000fe400000000ff */
[----:B------:R-:W-:Y:S01]  /*1ed30*/  @!P0 PRMT R40, R62, 0x5410, RZ ;  /* 0x000054103e288816 */ /* 0x000fe200000000ff */
[----:B------:R-:W-:-:S05]  /*1ed40*/  @!P3 HADD2 R69, -R39.H0_H0, -RZ.H0_H0 ;  /* 0xa00000ff2745b230 */ /* 0x000fca0000000900 */
[----:B------:R-:W-:Y:S01]  /*1ed50*/  @!P3 PRMT R39, R69, 0x5410, RZ ;  /* 0x000054104527b816 */ /* 0x000fe200000000ff */
[----:B------:R-:W-:Y:S01]  /*1ed60*/  @!P5 HADD2 R59, -R31.H0_H0, -RZ.H0_H0 ;  /* 0xa00000ff1f3bd230 */ /* 0x000fe20000000900 */
[----:B------:R-:W-:Y:S01]  /*1ed70*/  PRMT R26, R27, 0x7632, R26 ;  /* 0x000076321b1a7816 */ /* 0x000fe2000000001a */
[----:B------:R-:W-:-:S03]  /*1ed80*/  @!P2 HADD2 R72, -R27.H0_H0, -RZ.H0_H0 ;  /* 0xa00000ff1b48a230 */ /* 0x000fc60000000900 */
[----:B------:R-:W-:Y:S02]  /*1ed90*/  @!P5 PRMT R31, R59, 0x5410, RZ ;  /* 0x000054103b1fd816 */ /* 0x000fe400000000ff */
[----:B------:R-:W-:Y:S02]  /*1eda0*/  ISETP.GE.U32.AND P5, PT, R218, R20, PT ;  /* 0x00000014da00720c */ /* 0x000fe40003fa6070 */
[----:B---3--:R-:W-:Y:S02]  /*1edb0*/  LOP3.LUT R6, R5, R232, R10, 0x96, !PT ;  /* 0x000000e805067212 */ /* 0x008fe400078e960a */
[----:B----4-:R-:W-:-:S03]  /*1edc0*/  LOP3.LUT R0, R245, R132, R2, 0x96, !PT ;  /* 0x00000084f5007212 */ /* 0x010fc600078e9602 */
[----:B------:R-:W-:-:S04]  /*1edd0*/  IMAD.WIDE.U32 R6, R6, -0x326172a9, RZ ;  /* 0xcd9e8d5706067825 */ /* 0x000fc800078e00ff */
[----:B-1----:R-:W-:Y:S01]  /*1ede0*/  IMAD.WIDE.U32 R8, R0, -0x2daee0ad, RZ ;  /* 0xd2511f5300087825 */ /* 0x002fe200078e00ff */
[----:B------:R-:W-:-:S04]  /*1edf0*/  LOP3.LUT R0, R7, R94, R244, 0x96, !PT ;  /* 0x0000005e07007212 */ /* 0x000fc800078e96f4 */
[----:B------:R-:W-:Y:S01]  /*1ee00*/  LOP3.LUT R9, R9, R95, R4, 0x96, !PT ;  /* 0x0000005f09097212 */ /* 0x000fe200078e9604 */
[----:B------:R-:W-:-:S05]  /*1ee10*/  IMAD.WIDE.U32 R4, R0, -0x2daee0ad, RZ ;  /* 0xd2511f5300047825 */ /* 0x000fca00078e00ff */
[----:B------:R-:W-:Y:S01]  /*1ee20*/  LOP3.LUT R7, R5, R106, R8, 0x96, !PT ;  /* 0x0000006a05077212 */ /* 0x000fe200078e9608 */
[----:B------:R-:W-:-:S05]  /*1ee30*/  IMAD.WIDE.U32 R8, R9, -0x326172a9, RZ ;  /* 0xcd9e8d5709087825 */ /* 0x000fca00078e00ff */
[----:B------:R-:W-:-:S05]  /*1ee40*/  LOP3.LUT R0, R9, R233, R6, 0x96, !PT ;  /* 0x000000e909007212 */ /* 0x000fca00078e9606 */
[----:B------:R-:W-:-:S05]  /*1ee50*/  IMAD.WIDE.U32 R10, R0, -0x2daee0ad, RZ ;  /* 0xd2511f53000a7825 */ /* 0x000fca00078e00ff */
[----:B------:R-:W-:Y:S01]  /*1ee60*/  LOP3.LUT R0, R11, R107, R4, 0x96, !PT ;  /* 0x0000006b0b007212 */ /* 0x000fe200078e9604 */
[----:B------:R-:W-:-:S04]  /*1ee70*/  IMAD.WIDE.U32 R6, R7, -0x326172a9, RZ ;  /* 0xcd9e8d5707067825 */ /* 0x000fc800078e00ff */
[----:B------:R-:W-:Y:S01]  /*1ee80*/  IMAD.WIDE.U32 R4, R0, -0x326172a9, RZ ;  /* 0xcd9e8d5700047825 */ /* 0x000fe200078e00ff */
[----:B------:R-:W-:Y:S02]  /*1ee90*/  LOP3.LUT R8, R7, R110, R8, 0x96, !PT ;  /* 0x0000006e07087212 */ /* 0x000fe400078e9608 */
[----:B------:R-:W-:Y:S02]  /*1eea0*/  LOP3.LUT R0, R4, 0xff, RZ, 0xc0, !PT ;  /* 0x000000ff04007812 */ /* 0x000fe400078ec0ff */
[--C-:B------:R-:W-:Y:S02]  /*1eeb0*/  SHF.R.U32.HI R7, RZ, 0x10, R4.reuse ;  /* 0x00000010ff077819 */ /* 0x100fe40000011604 */
[----:B------:R-:W-:Y:S02]  /*1eec0*/  ISETP.GE.U32.AND P6, PT, R218, R0, PT ;  /* 0x00000000da00720c */ /* 0x000fe40003fc6070 */
[----:B------:R-:W-:Y:S02]  /*1eed0*/  LOP3.LUT R9, R4, 0xffff, RZ, 0xc0, !PT ;  /* 0x0000ffff04097812 */ /* 0x000fe400078ec0ff */
[----:B------:R-:W-:-:S02]  /*1eee0*/  SHF.R.U32.HI R0, RZ, 0x18, R4 ;  /* 0x00000018ff007819 */ /* 0x000fc40000011604 */
[----:B------:R-:W-:Y:S02]  /*1eef0*/  LOP3.LUT R4, R7, 0xff, RZ, 0xc0, !PT ;  /* 0x000000ff07047812 */ /* 0x000fe400078ec0ff */
[----:B------:R-:W-:Y:S02]  /*1ef00*/  LOP3.LUT R6, R5, R250, R6, 0x96, !PT ;  /* 0x000000fa05067212 */ /* 0x000fe400078e9606 */
[----:B------:R-:W-:Y:S01]  /*1ef10*/  ISETP.GE.U32.AND P1, PT, R218, R4, PT ;  /* 0x00000004da00720c */ /* 0x000fe20003f26070 */
[----:B------:R-:W-:Y:S01]  /*1ef20*/  IMAD.WIDE.U32 R4, R8, -0x2daee0ad, RZ ;  /* 0xd2511f5308047825 */ /* 0x000fe200078e00ff */
[----:B------:R-:W1:Y:S01]  /*1ef30*/  MUFU.EX2 R7, R80 ;  /* 0x0000005000077308 */ /* 0x000e620000000800 */
[----:B------:R-:W-:Y:S02]  /*1ef40*/  ISETP.GE.U32.AND P4, PT, R218, R0, PT ;  /* 0x00000000da00720c */ /* 0x000fe40003f86070 */
[C---:B------:R-:W-:Y:S02]  /*1ef50*/  LOP3.LUT R8, R4.reuse, 0xff, RZ, 0xc0, !PT ;  /* 0x000000ff04087812 */ /* 0x040fe400078ec0ff */
[----:B------:R-:W-:-:S02]  /*1ef60*/  LOP3.LUT R23, R4, 0xffff, RZ, 0xc0, !PT ;  /* 0x0000ffff04177812 */ /* 0x000fc400078ec0ff */
[--C-:B------:R-:W-:Y:S02]  /*1ef70*/  SHF.R.U32.HI R25, RZ, 0x10, R4.reuse ;  /* 0x00000010ff197819 */ /* 0x100fe40000011604 */
[----:B------:R-:W-:Y:S02]  /*1ef80*/  SHF.R.U32.HI R21, RZ, 0x18, R4 ;  /* 0x00000018ff157819 */ /* 0x000fe40000011604 */
[----:B------:R-:W2:Y:S01]  /*1ef90*/  MUFU.EX2 R4, R81 ;  /* 0x0000005100047308 */ /* 0x000ea20000000800 */
[----:B------:R-:W-:Y:S02]  /*1efa0*/  LOP3.LUT R0, R5, R247, R10, 0x96, !PT ;  /* 0x000000f705007212 */ /* 0x000fe400078e960a */
[----:B------:R-:W-:Y:S01]  /*1efb0*/  LOP3.LUT R5, R22, 0xff, RZ, 0xc0, !PT ;  /* 0x000000ff16057812 */ /* 0x000fe200078ec0ff */
[----:B------:R-:W-:-:S03]  /*1efc0*/  IMAD.WIDE.U32 R10, R179, -0x326172a9, RZ ;  /* 0xcd9e8d57b30a7825 */ /* 0x000fc600078e00ff */
[----:B------:R-:W-:Y:S02]  /*1efd0*/  ISETP.GE.U32.AND P0, PT, R218, R5, PT ;  /* 0x00000005da00720c */ /* 0x000fe40003f06070 */
[----:B------:R-:W-:Y:S02]  /*1efe0*/  SHF.R.U32.HI R5, RZ, 0x8, R24 ;  /* 0x00000008ff057819 */ /* 0x000fe40000011618 */
[----:B------:R-:W-:Y:S02]  /*1eff0*/  LOP3.LUT R44, R3, R139, R10, 0x96, !PT ;  /* 0x0000008b032c7212 */ /* 0x000fe400078e960a */
[----:B------:R-:W-:Y:S01]  /*1f000*/  LOP3.LUT R3, R5, 0xffff, RZ, 0xc0, !PT ;  /* 0x0000ffff05037812 */ /* 0x000fe200078ec0ff */
[----:B-1----:R-:W-:-:S03]  /*1f010*/  FADD.FTZ R5, R7, R29 ;  /* 0x0000001d07057221 */ /* 0x002fc60000010000 */
[----:B------:R-:W-:Y:S01]  /*1f020*/  ISETP.GE.U32.AND P3, PT, R218, R3, PT ;  /* 0x00000003da00720c */ /* 0x000fe20003f66070 */
[C---:B--2---:R-:W-:Y:S01]  /*1f030*/  FADD.FTZ R3, R4.reuse, R5 ;  /* 0x0000000504037221 */ /* 0x044fe20000010000 */
[----:B------:R-:W-:-:S04]  /*1f040*/  F2FP.F16.F32.PACK_AB R4, R4, R7 ;  /* 0x000000070404723e */ /* 0x000fc800000000ff */
[----:B------:R1:W-:Y:S01]  /*1f050*/  STL [R1+0x84], R3 ;  /* 0x0000840301007387 */ /* 0x0003e20000100800 */
[----:B------:R-:W-:Y:S01]  /*1f060*/  PRMT R29, R4, 0x7610, R29 ;  /* 0x00007610041d7816 */ /* 0x000fe2000000001d */
[----:B------:R-:W-:Y:S02]  /*1f070*/  IMAD.MOV.U32 R139, RZ, RZ, R192 ;  /* 0x000000ffff8b7224 */ /* 0x000fe400078e00c0 */
[----:B------:R-:W-:Y:S01]  /*1f080*/  IMAD.MOV.U32 R192, RZ, RZ, R221 ;  /* 0x000000ffffc07224 */ /* 0x000fe200078e00dd */
[----:B------:R-:W-:Y:S01]  /*1f090*/  PRMT R221, R27, 0x5410, R26 ;  /* 0x000054101bdd7816 */ /* 0x000fe2000000001a */
[----:B------:R-:W-:Y:S01]  /*1f0a0*/  @!P0 HADD2 R71, -R29.H0_H0, -RZ.H0_H0 ;  /* 0xa00000ff1d478230 */ /* 0x000fe20000000900 */
[----:B------:R-:W-:Y:S02]  /*1f0b0*/  @!P2 PRMT R27, R72, 0x5410, RZ ;  /* 0x00005410481ba816 */ /* 0x000fe400000000ff */
[----:B------:R-:W-:Y:S02]  /*1f0c0*/  PRMT R28, R4, 0x7632, R28 ;  /* 0x00007632041c7816 */ /* 0x000fe4000000001c */
[----:B------:R-:W-:Y:S01]  /*1f0d0*/  LOP3.LUT R43, R137, R11, RZ, 0x3c, !PT ;  /* 0x0000000b892b7212 */ /* 0x000fe200078e3cff */
[----:B------:R-:W-:Y:S01]  /*1f0e0*/  IMAD.MOV.U32 R137, RZ, RZ, R220 ;  /* 0x000000ffff897224 */ /* 0x000fe200078e00dc */
[----:B------:R-:W-:-:S02]  /*1f0f0*/  PRMT R220, R29, 0x5410, R28 ;  /* 0x000054101ddc7816 */ /* 0x000fc4000000001c */
[----:B-1----:R-:W-:-:S04]  /*1f100*/  SHF.R.U32.HI R3, RZ, 0x8, R9 ;  /* 0x00000008ff037819 */ /* 0x002fc80000011609 */
[----:B------:R-:W-:-:S04]  /*1f110*/  LOP3.LUT R3, R3, 0xffff, RZ, 0xc0, !PT ;  /* 0x0000ffff03037812 */ /* 0x000fc800078ec0ff */
[----:B------:R-:W-:Y:S02]  /*1f120*/  ISETP.GE.U32.AND P2, PT, R218, R3, PT ;  /* 0x00000003da00720c */ /* 0x000fe40003f46070 */
[----:B------:R-:W-:Y:S02]  /*1f130*/  LOP3.LUT R3, R6, 0xff, RZ, 0xc0, !PT ;  /* 0x000000ff06037812 */ /* 0x000fe400078ec0ff */
[----:B------:R-:W-:Y:S02]  /*1f140*/  @!P0 PRMT R29, R71, 0x5410, RZ ;  /* 0x00005410471d8816 */ /* 0x000fe400000000ff */
[----:B------:R-:W-:Y:S02]  /*1f150*/  ISETP.GE.U32.AND P0, PT, R218, R3, PT ;  /* 0x00000003da00720c */ /* 0x000fe40003f06070 */
[----:B------:R-:W-:Y:S01]  /*1f160*/  LOP3.LUT R3, R6, 0xffff, RZ, 0xc0, !PT ;  /* 0x0000ffff06037812 */ /* 0x000fe200078ec0ff */
[----:B------:R-:W-:-:S03]  /*1f170*/  @!P5 HADD2 R73, -R28.H0_H0, -RZ.H0_H0 ;  /* 0xa00000ff1c49d230 */ /* 0x000fc60000000900 */
[----:B------:R-:W-:Y:S01]  /*1f180*/  SHF.R.U32.HI R3, RZ, 0x8, R3 ;  /* 0x00000008ff037819 */ /* 0x000fe20000011603 */
[----:B------:R-:W1:Y:S03]  /*1f190*/  MUFU.EX2 R4, R66 ;  /* 0x0000004200047308 */ /* 0x000e660000000800 */
[----:B------:R-:W-:Y:S02]  /*1f1a0*/  LOP3.LUT R3, R3, 0xffff, RZ, 0xc0, !PT ;  /* 0x0000ffff03037812 */ /* 0x000fe400078ec0ff */
[----:B------:R-:W-:Y:S02]  /*1f1b0*/  @!P5 PRMT R28, R73, 0x5410, RZ ;  /* 0x00005410491cd816 */ /* 0x000fe400000000ff */
[----:B------:R-:W-:Y:S02]  /*1f1c0*/  ISETP.GE.U32.AND P5, PT, R218, R3, PT ;  /* 0x00000003da00720c */ /* 0x000fe40003fa6070 */
[----:B------:R-:W2:Y:S01]  /*1f1d0*/  MUFU.EX2 R3, R65 ;  /* 0x0000004100037308 */ /* 0x000ea20000000800 */
[----:B-1----:R-:W-:-:S04]  /*1f1e0*/  FADD.FTZ R5, R4, R42 ;  /* 0x0000002a04057221 */ /* 0x002fc80000010000 */
[----:B--2---:R-:W-:-:S05]  /*1f1f0*/  FADD.FTZ R5, R3, R5 ;  /* 0x0000000503057221 */ /* 0x004fca0000010000 */
[----:B------:R-:W-:Y:S04]  /*1f200*/  STL [R1+0x80], R5 ;  /* 0x0000800501007387 */ /* 0x000fe80000100800 */
[----:B------:R-:W2:Y:S01]  /*1f210*/  LDL R185, [R1+0xd4] ;  /* 0x0000d40001b97983 */ /* 0x000ea20000100800 */
[C---:B------:R-:W-:Y:S02]  /*1f220*/  PRMT R10, R50.reuse, 0x7632, R10 ;  /* 0x00007632320a7816 */ /* 0x040fe4000000000a */
[----:B------:R-:W-:-:S03]  /*1f230*/  PRMT R11, R50, 0x7610, R11 ;  /* 0x00007610320b7816 */ /* 0x000fc6000000000b */
[----:B------:R-:W-:Y:S01]  /*1f240*/  @!P5 HADD2 R75, -R10.H0_H0, -RZ.H0_H0 ;  /* 0xa00000ff0a4bd230 */ /* 0x000fe20000000900 */
[----:B------:R-:W-:Y:S01]  /*1f250*/  PRMT R53, R11, 0x5410, R10 ;  /* 0x000054100b357816 */ /* 0x000fe2000000000a */
[----:B------:R-:W-:Y:S03]  /*1f260*/  ST.E.U16 desc[UR4][R12.64+-0x100], R37 ;  /* 0xffff00250c007985 */ /* 0x000fe6000c101504 */
[----:B------:R-:W-:Y:S01]  /*1f270*/  @!P5 PRMT R10, R75, 0x5410, RZ ;  /* 0x000054104b0ad816 */ /* 0x000fe200000000ff */
[----:B------:R1:W-:Y:S04]  /*1f280*/  ST.E.U16 desc[UR4][R12.64+-0xfe], R36 ;  /* 0xffff02240c007985 */ /* 0x0003e8000c101504 */
[----:B------:R-:W-:Y:S04]  /*1f290*/  ST.E.U16 desc[UR4][R18.64+-0x100], R35 ;  /* 0xffff002312007985 */ /* 0x000fe8000c101504 */
[----:B------:R-:W-:Y:S04]  /*1f2a0*/  ST.E.U16 desc[UR4][R18.64+-0xfe], R34 ;  /* 0xffff022212007985 */ /* 0x000fe8000c101504 */
[----:B------:R2:W-:Y:S01]  /*1f2b0*/  ST.E.U16 desc[UR4][R16.64+-0xfe], R10 ;  /* 0xffff020a10007985 */ /* 0x0005e2000c101504 */
[----:B-1----:R-:W-:-:S04]  /*1f2c0*/  IMAD.WIDE.U32 R36, R43, -0x2daee0ad, RZ ;  /* 0xd2511f532b247825 */ /* 0x002fc800078e00ff */
[----:B------:R-:W-:Y:S01]  /*1f2d0*/  @!P0 HADD2 R74, -R11.H0_H0, -RZ.H0_H0 ;  /* 0xa00000ff0b4a8230 */ /* 0x000fe20000000900 */
[----:B------:R-:W1:Y:S04]  /*1f2e0*/  MUFU.EX2 R20, R52 ;  /* 0x0000003400147308 */ /* 0x000e680000000800 */
[----:B------:R-:W-:Y:S02]  /*1f2f0*/  @!P0 PRMT R11, R74, 0x5410, RZ ;  /* 0x000054104a0b8816 */ /* 0x000fe400000000ff */
[----:B------:R-:W-:Y:S02]  /*1f300*/  ISETP.GE.U32.AND P0, PT, R218, R21, PT ;  /* 0x00000015da00720c */ /* 0x000fe40003f06070 */
[----:B------:R-:W-:Y:S01]  /*1f310*/  F2FP.F16.F32.PACK_AB R21, R3, R4 ;  /* 0x000000040315723e */ /* 0x000fe200000000ff */
[----:B------:R-:W-:Y:S01]  /*1f320*/  MUFU.EX2 R7, R55 ;  /* 0x0000003700077308 */ /* 0x000fe20000000800 */
[----:B------:R-:W-:Y:S01]  /*1f330*/  @!P3 HADD2 R70, -R26.H0_H0, -RZ.H0_H0 ;  /* 0xa00000ff1a46b230 */ /* 0x000fe20000000900 */
[----:B------:R-:W-:-:S06]  /*1f340*/  SHF.R.U32.HI R4, RZ, 0x18, R6 ;  /* 0x00000018ff047819 */ /* 0x000fcc0000011606 */
[----:B------:R-:W3:Y:S01]  /*1f350*/  MUFU.EX2 R3, R54 ;  /* 0x0000003600037308 */ /* 0x000ee20000000800 */
[C---:B------:R-:W-:Y:S02]  /*1f360*/  PRMT R9, R49.reuse, 0x7610, R9 ;  /* 0x0000761031097816 */ /* 0x040fe40000000009 */
[----:B------:R-:W-:Y:S02]  /*1f370*/  ISETP.GE.U32.AND P5, PT, R218, R4, PT ;  /* 0x00000004da00720c */ /* 0x000fe40003fa6070 */
[----:B------:R-:W-:Y:S02]  /*1f380*/  @!P3 PRMT R26, R70, 0x5410, RZ ;  /* 0x00005410461ab816 */ /* 0x000fe400000000ff */
[----:B------:R-:W-:Y:S01]  /*1f390*/  SHF.R.U32.HI R4, RZ, 0x10, R6 ;  /* 0x00000010ff047819 */ /* 0x000fe20000011606 */
[----:B------:R-:W-:Y:S01]  /*1f3a0*/  @!P6 HADD2 R77, -R9.H0_H0, -RZ.H0_H0 ;  /* 0xa00000ff094de230 */ /* 0x000fe20000000900 */
[----:B------:R-:W-:Y:S02]  /*1f3b0*/  ISETP.GE.U32.AND P3, PT, R218, R8, PT ;  /* 0x00000008da00720c */ /* 0x000fe40003f66070 */
[----:B------:R-:W-:-:S02]  /*1f3c0*/  PRMT R8, R49, 0x7632, R8 ;  /* 0x0000763231087816 */ /* 0x000fc40000000008 */
[----:B--2---:R-:W-:Y:S02]  /*1f3d0*/  LOP3.LUT R10, R37, R185, R14, 0x96, !PT ;  /* 0x000000b9250a7212 */ /* 0x004fe400078e960e */
[----:B------:R-:W2:Y:S01]  /*1f3e0*/  LDL.LU.64 R14, [R1+0x1d8] ;  /* 0x0001d800010e7983 */ /* 0x000ea20000300a00 */
[----:B------:R-:W-:Y:S01]  /*1f3f0*/  LOP3.LUT R4, R4, 0xff, RZ, 0xc0, !PT ;  /* 0x000000ff04047812 */ /* 0x000fe200078ec0ff */
[----:B-1----:R-:W-:Y:S01]  /*1f400*/  FADD.FTZ R5, R20, R51 ;  /* 0x0000003314057221 */ /* 0x002fe20000010000 */
[----:B------:R-:W-:Y:S02]  /*1f410*/  PRMT R52, R9, 0x5410, R8 ;  /* 0x0000541009347816 */ /* 0x000fe40000000008 */
[----:B------:R-:W-:Y:S01]  /*1f420*/  @!P6 PRMT R9, R77, 0x5410, RZ ;  /* 0x000054104d09e816 */ /* 0x000fe200000000ff */
[----:B---3--:R-:W-:Y:S01]  /*1f430*/  FADD.FTZ R6, R3, R5 ;  /* 0x0000000503067221 */ /* 0x008fe20000010000 */
[----:B------:R-:W-:Y:S02]  /*1f440*/  ISETP.GE.U32.AND P6, PT, R218, R4, PT ;  /* 0x00000004da00720c */ /* 0x000fe40003fc6070 */
[----:B------:R-:W-:-:S02]  /*1f450*/  SHF.R.U32.HI R4, RZ, 0x8, R23 ;  /* 0x00000008ff047819 */ /* 0x000fc40000011617 */
[----:B------:R-:W-:Y:S01]  /*1f460*/  F2FP.F16.F32.PACK_AB R3, R7, R3 ;  /* 0x000000030703723e */ /* 0x000fe200000000ff */
[----:B------:R-:W-:Y:S01]  /*1f470*/  @!P2 HADD2 R76, -R8.H0_H0, -RZ.H0_H0 ;  /* 0xa00000ff084ca230 */ /* 0x000fe20000000900 */
[----:B------:R-:W-:Y:S02]  /*1f480*/  LOP3.LUT R4, R4, 0xffff, RZ, 0xc0, !PT ;  /* 0x0000ffff04047812 */ /* 0x000fe400078ec0ff */
[C---:B------:R-:W-:Y:S02]  /*1f490*/  PRMT R5, R3.reuse, 0x7610, R5 ;  /* 0x0000761003057816 */ /* 0x040fe40000000005 */
[----:B------:R-:W-:Y:S02]  /*1f4a0*/  @!P2 PRMT R8, R76, 0x5410, RZ ;  /* 0x000054104c08a816 */ /* 0x000fe400000000ff */
[----:B------:R-:W-:Y:S01]  /*1f4b0*/  ISETP.GE.U32.AND P2, PT, R218, R4, PT ;  /* 0x00000004da00720c */ /* 0x000fe20003f46070 */
[----:B------:R-:W-:Y:S01]  /*1f4c0*/  @!P1 HADD2 R78, -R5.H0_H0, -RZ.H0_H0 ;  /* 0xa00000ff054e9230 */ /* 0x000fe20000000900 */
[----:B------:R-:W-:-:S02]  /*1f4d0*/  PRMT R4, R3, 0x7632, R4 ;  /* 0x0000763203047816 */ /* 0x000fc40000000004 */
[----:B------:R-:W-:Y:S02]  /*1f4e0*/  LOP3.LUT R3, R0, 0xff, RZ, 0xc0, !PT ;  /* 0x000000ff00037812 */ /* 0x000fe400078ec0ff */
[----:B------:R-:W-:Y:S02]  /*1f4f0*/  PRMT R49, R5, 0x5410, R4 ;  /* 0x0000541005317816 */ /* 0x000fe40000000004 */
[----:B------:R-:W-:Y:S02]  /*1f500*/  @!P1 PRMT R5, R78, 0x5410, RZ ;  /* 0x000054104e059816 */ /* 0x000fe400000000ff */
[----:B------:R-:W-:Y:S02]  /*1f510*/  ISETP.GE.U32.AND P1, PT, R218, R3, PT ;  /* 0x00000003da00720c */ /* 0x000fe40003f26070 */
[----:B------:R-:W-:Y:S01]  /*1f520*/  LOP3.LUT R3, R0, 0xffff, RZ, 0xc0, !PT ;  /* 0x0000ffff00037812 */ /* 0x000fe200078ec0ff */
[----:B------:R-:W-:-:S03]  /*1f530*/  @!P4 HADD2 R79, -R4.H0_H0, -RZ.H0_H0 ;  /* 0xa00000ff044fc230 */ /* 0x000fc60000000900 */
[----:B------:R-:W-:Y:S01]  /*1f540*/  SHF.R.U32.HI R3, RZ, 0x8, R3 ;  /* 0x00000008ff037819 */ /* 0x000fe20000011603 */
[----:B------:R-:W-:-:S03]  /*1f550*/  IMAD.MOV.U32 R179, RZ, RZ, R139 ;  /* 0x000000ffffb37224 */ /* 0x000fc600078e008b */
[----:B------:R-:W-:Y:S01]  /*1f560*/  LOP3.LUT R3, R3, 0xffff, RZ, 0xc0, !PT ;  /* 0x0000ffff03037812 */ /* 0x000fe200078ec0ff */
[----:B------:R-:W-:Y:S01]  /*1f570*/  IMAD.MOV.U32 R139, RZ, RZ, R182 ;  /* 0x000000ffff8b7224 */ /* 0x000fe200078e00b6 */
[----:B------:R-:W-:Y:S01]  /*1f580*/  @!P4 PRMT R4, R79, 0x5410, RZ ;  /* 0x000054104f04c816 */ /* 0x000fe200000000ff */
[----:B------:R-:W-:Y:S01]  /*1f590*/  IMAD.MOV.U32 R65, RZ, RZ, R94 ;  /* 0x000000ffff417224 */ /* 0x000fe200078e005e */
[----:B------:R-:W-:Y:S01]  /*1f5a0*/  PRMT R23, R45, 0x7610, R23 ;  /* 0x000076102d177816 */ /* 0x000fe20000000017 */
[----:B------:R-:W-:Y:S01]  /*1f5b0*/  IMAD.MOV.U32 R182, RZ, RZ, R183 ;  /* 0x000000ffffb67224 */ /* 0x000fe200078e00b7 */
[----:B------:R-:W-:Y:S01]  /*1f5c0*/  ISETP.GE.U32.AND P4, PT, R218, R3, PT ;  /* 0x00000003da00720c */ /* 0x000fe20003f86070 */
[----:B------:R-:W-:Y:S02]  /*1f5d0*/  IMAD.MOV.U32 R94, RZ, RZ, R178 ;  /* 0x000000ffff5e7224 */ /* 0x000fe400078e00b2 */
[----:B------:R-:W-:Y:S02]  /*1f5e0*/  IMAD.MOV.U32 R183, RZ, RZ, R109 ;  /* 0x000000ffffb77224 */ /* 0x000fe400078e006d */
[----:B------:R-:W-:-:S02]  /*1f5f0*/  IMAD.MOV.U32 R178, RZ, RZ, R104 ;  /* 0x000000ffffb27224 */ /* 0x000fc400078e0068 */
[----:B------:R-:W-:Y:S02]  /*1f600*/  IMAD.MOV.U32 R109, RZ, RZ, R136 ;  /* 0x000000ffff6d7224 */ /* 0x000fe400078e0088 */
[----:B------:R-:W-:Y:S02]  /*1f610*/  IMAD.MOV.U32 R104, RZ, RZ, R203 ;  /* 0x000000ffff687224 */ /* 0x000fe400078e00cb */
[----:B------:R-:W-:Y:S01]  /*1f620*/  IMAD.MOV.U32 R136, RZ, RZ, R202 ;  /* 0x000000ffff887224 */ /* 0x000fe200078e00ca */
[----:B------:R-:W-:Y:S01]  /*1f630*/  MUFU.EX2 R203, R57 ;  /* 0x0000003900cb7308 */ /* 0x000fe20000000800 */
[----:B------:R-:W-:Y:S02]  /*1f640*/  IMAD.MOV.U32 R244, RZ, RZ, R122 ;  /* 0x000000fffff47224 */ /* 0x000fe400078e007a */
[----:B------:R-:W-:Y:S02]  /*1f650*/  @!P1 HADD2 R84, -R23.H0_H0, -RZ.H0_H0 ;  /* 0xa00000ff17549230 */ /* 0x000fe40000000900 */
[----:B------:R-:W-:Y:S01]  /*1f660*/  IMAD.MOV.U32 R122, RZ, RZ, R138 ;  /* 0x000000ffff7a7224 */ /* 0x000fe200078e008a */
[----:B------:R-:W-:Y:S01]  /*1f670*/  PRMT R22, R45, 0x7632, R22 ;  /* 0x000076322d167816 */ /* 0x000fe20000000016 */
[----:B------:R-:W-:Y:S01]  /*1f680*/  IMAD.MOV.U32 R138, RZ, RZ, R181 ;  /* 0x000000ffff8a7224 */ /* 0x000fe200078e00b5 */
[----:B------:R-:W1:Y:S01]  /*1f690*/  MUFU.EX2 R202, R56 ;  /* 0x0000003800ca7308 */ /* 0x000e620000000800 */
[----:B------:R-:W-:Y:S01]  /*1f6a0*/  IMAD.MOV.U32 R181, RZ, RZ, R105 ;  /* 0x000000ffffb57224 */ /* 0x000fe200078e0069 */
[----:B------:R-:W-:Y:S01]  /*1f6b0*/  LOP3.LUT R3, R25, 0xff, RZ, 0xc0, !PT ;  /* 0x000000ff19037812 */ /* 0x000fe200078ec0ff */
[----:B------:R-:W-:Y:S01]  /*1f6c0*/  IMAD.MOV.U32 R105, RZ, RZ, R96 ;  /* 0x000000ffff697224 */ /* 0x000fe200078e0060 */
[----:B------:R-:W-:-:S02]  /*1f6d0*/  PRMT R96, R23, 0x5410, R22 ;  /* 0x0000541017607816 */ /* 0x000fc40000000016 */
[----:B------:R-:W-:Y:S02]  /*1f6e0*/  @!P1 PRMT R23, R84, 0x5410, RZ ;  /* 0x0000541054179816 */ /* 0x000fe400000000ff */
[C---:B------:R-:W-:Y:S02]  /*1f6f0*/  PRMT R25, R21.reuse, 0x7610, R25 ;  /* 0x0000761015197816 */ /* 0x040fe40000000019 */
[----:B------:R-:W-:Y:S02]  /*1f700*/  ISETP.GE.U32.AND P1, PT, R218, R3, PT ;  /* 0x00000003da00720c */ /* 0x000fe40003f26070 */
[--C-:B------:R-:W-:Y:S01]  /*1f710*/  SHF.R.U32.HI R3, RZ, 0x18, R0.reuse ;  /* 0x00000018ff037819 */ /* 0x100fe20000011600 */
[----:B------:R-:W-:Y:S01]  /*1f720*/  @!P4 HADD2 R85, -R22.H0_H0, -RZ.H0_H0 ;  /* 0xa00000ff1655c230 */ /* 0x000fe20000000900 */
[----:B------:R-:W-:Y:S01]  /*1f730*/  SHF.R.U32.HI R0, RZ, 0x10, R0 ;  /* 0x00000010ff007819 */ /* 0x000fe20000011600 */
[----:B------:R-:W-:Y:S01]  /*1f740*/  @!P3 HADD2 R86, -R25.H0_H0, -RZ.H0_H0 ;  /* 0xa00000ff1956b230 */ /* 0x000fe20000000900 */
[----:B------:R-:W-:Y:S01]  /*1f750*/  PRMT R24, R21, 0x7632, R24 ;  /* 0x0000763215187816 */ /* 0x000fe20000000018 */
[----:B------:R-:W-:Y:S01]  /*1f760*/  FADD.FTZ R42, R7, R6 ;  /* 0x00000006072a7221 */ /* 0x000fe20000010000 */
[----:B------:R-:W-:-:S02]  /*1f770*/  LOP3.LUT R0, R0, 0xff, RZ, 0xc0, !PT ;  /* 0x000000ff00007812 */ /* 0x000fc400078ec0ff */
[----:B------:R-:W-:Y:S02]  /*1f780*/  F2FP.F16.F32.PACK_AB R7, R20, R48 ;  /* 0x000000301407723e */ /* 0x000fe400000000ff */
[----:B------:R-:W-:Y:S02]  /*1f790*/  @!P4 PRMT R22, R85, 0x5410, RZ ;  /* 0x000054105516c816 */ /* 0x000fe400000000ff */
[----:B------:R-:W-:Y:S02]  /*1f7a0*/  PRMT R55, R25, 0x5410, R24 ;  /* 0x0000541019377816 */ /* 0x000fe40000000018 */
[----:B------:R-:W-:Y:S02]  /*1f7b0*/  ISETP.GE.U32.AND P4, PT, R218, R3, PT ;  /* 0x00000003da00720c */ /* 0x000fe40003f86070 */
[----:B------:R-:W-:Y:S02]  /*1f7c0*/  @!P3 PRMT R25, R86, 0x5410, RZ ;  /* 0x000054105619b816 */ /* 0x000fe400000000ff */
[----:B-1----:R-:W-:-:S02]  /*1f7d0*/  F2FP.F16.F32.PACK_AB R3, R202, R203 ;  /* 0x000000cbca03723e */ /* 0x002fc400000000ff */
[----:B------:R-:W-:Y:S02]  /*1f7e0*/  ISETP.GE.U32.AND P3, PT, R218, R0, PT ;  /* 0x00000000da00720c */ /* 0x000fe40003f66070 */
[----:B------:R-:W-:Y:S02]  /*1f7f0*/  PRMT R0, R7, 0x7632, R0 ;  /* 0x0000763207007816 */ /* 0x000fe40000000000 */
[C---:B------:R-:W-:Y:S02]  /*1f800*/  PRMT R21, R3.reuse, 0x7610, R21 ;  /* 0x0000761003157816 */ /* 0x040fe40000000015 */
[----:B------:R-:W-:Y:S01]  /*1f810*/  PRMT R20, R3, 0x7632, R20 ;  /* 0x0000763203147816 */ /* 0x000fe20000000014 */
[----:B------:R-:W-:Y:S01]  /*1f820*/  @!P5 HADD2 R92, -R0.H0_H0, -RZ.H0_H0 ;  /* 0xa00000ff005cd230 */ /* 0x000fe20000000900 */
[----:B------:R-:W-:Y:S01]  /*1f830*/  PRMT R3, R7, 0x7610, R3 ;  /* 0x0000761007037816 */ /* 0x000fe20000000003 */
[----:B------:R-:W-:-:S03]  /*1f840*/  IMAD.WIDE.U32 R34, R10, -0x326172a9, RZ ;  /* 0xcd9e8d570a227825 */ /* 0x000fc600078e00ff */
[----:B------:R-:W-:Y:S01]  /*1f850*/  PRMT R48, R3, 0x5410, R0 ;  /* 0x0000541003307816 */ /* 0x000fe20000000000 */
[----:B------:R-:W-:Y:S01]  /*1f860*/  @!P6 HADD2 R93, -R3.H0_H0, -RZ.H0_H0 ;  /* 0xa00000ff035de230 */ /* 0x000fe20000000900 */
[----:B------:R-:W-:Y:S01]  /*1f870*/  @!P5 PRMT R0, R92, 0x5410, RZ ;  /* 0x000054105c00d816 */ /* 0x000fe200000000ff */
[----:B------:R1:W-:Y:S03]  /*1f880*/  ST.E.U16 desc[UR4][R16.64+-0x100], R11 ;  /* 0xffff000b10007985 */ /* 0x0003e6000c101504 */
[----:B------:R-:W-:Y:S01]  /*1f890*/  @!P6 PRMT R3, R93, 0x5410, RZ ;  /* 0x000054105d03e816 */ /* 0x000fe200000000ff */
[----:B------:R-:W-:Y:S02]  /*1f8a0*/  IMAD.MOV.U32 R184, RZ, RZ, R137 ;  /* 0x000000ffffb87224 */ /* 0x000fe400078e0089 */
[----:B------:R-:W-:Y:S01]  /*1f8b0*/  IMAD.MOV.U32 R137, RZ, RZ, R180 ;  /* 0x000000ffff897224 */ /* 0x000fe200078e00b4 */
[----:B------:R-:W-:Y:S01]  /*1f8c0*/  MOV R180, R108 ;  /* 0x0000006c00b47202 */ /* 0x000fe20000000f00 */
[----:B------:R-:W-:Y:S01]  /*1f8d0*/  IMAD.MOV.U32 R108, RZ, RZ, R201 ;  /* 0x000000ffff6c7224 */ /* 0x000fe200078e00c9 */
[----:B------:R-:W3:Y:S01]  /*1f8e0*/  MUFU.EX2 R6, R60 ;  /* 0x0000003c00067308 */ /* 0x000ee20000000800 */
[----:B-1----:R-:W-:-:S07]  /*1f8f0*/  IMAD.WIDE.U32 R10, R44, -0x2daee0ad, RZ ;  /* 0xd2511f532c0a7825 */ /* 0x002fce00078e00ff */
[----:B------:R-:W1:Y:S01]  /*1f900*/  MUFU.EX2 R201, R61 ;  /* 0x0000003d00c97308 */ /* 0x000e620000000800 */
[----:B------:R-:W-:Y:S02]  /*1f910*/  IMAD.MOV.U32 R81, RZ, RZ, R106 ;  /* 0x000000ffff517224 */ /* 0x000fe400078e006a */
[----:B------:R-:W-:Y:S01]  /*1f920*/  IMAD.MOV.U32 R245, RZ, RZ, R123 ;  /* 0x000000fffff57224 */ /* 0x000fe200078e007b */
[----:B------:R-:W-:Y:S01]  /*1f930*/  MOV R123, R111 ;  /* 0x0000006f007b7202 */ /* 0x000fe20000000f00 */
[----:B------:R-:W-:Y:S02]  /*1f940*/  IMAD.MOV.U32 R111, RZ, RZ, R176 ;  /* 0x000000ffff6f7224 */ /* 0x000fe400078e00b0 */
[----:B------:R-:W-:Y:S02]  /*1f950*/  IMAD.MOV.U32 R176, RZ, RZ, R213 ;  /* 0x000000ffffb07224 */ /* 0x000fe400078e00d5 */
[----:B---3--:R-:W-:Y:S01]  /*1f960*/  FADD.FTZ R213, R6, R42 ;  /* 0x0000002a06d57221 */ /* 0x008fe20000010000 */
[----:B-1----:R-:W-:-:S04]  /*1f970*/  F2FP.F16.F32.PACK_AB R6, R201, R6 ;  /* 0x00000006c906723e */ /* 0x002fc800000000ff */
[C---:B------:R-:W-:Y:S02]  /*1f980*/  PRMT R7, R6.reuse, 0x7610, R7 ;  /* 0x0000761006077816 */ /* 0x040fe40000000007 */
[----:B------:R-:W-:-:S03]  /*1f990*/  PRMT R6, R6, 0x7632, R6 ;  /* 0x0000763206067816 */ /* 0x000fc60000000006 */
[----:B------:R-:W-:Y:S02]  /*1f9a0*/  @!P3 HADD2 R91, -R7.H0_H0, -RZ.H0_H0 ;  /* 0xa00000ff075bb230 */ /* 0x000fe40000000900 */
[----:B------:R-:W-:Y:S01]  /*1f9b0*/  @!P4 HADD2 R90, -R6.H0_H0, -RZ.H0_H0 ;  /* 0xa00000ff065ac230 */ /* 0x000fe20000000900 */
[----:B------:R-:W-:Y:S02]  /*1f9c0*/  PRMT R54, R7, 0x5410, R6 ;  /* 0x0000541007367816 */ /* 0x000fe40000000006 */
[----:B------:R-:W-:Y:S02]  /*1f9d0*/  @!P3 PRMT R7, R91, 0x5410, RZ ;  /* 0x000054105b07b816 */ /* 0x000fe400000000ff */
[----:B------:R-:W-:Y:S02]  /*1f9e0*/  @!P4 PRMT R6, R90, 0x5410, RZ ;  /* 0x000054105a06c816 */ /* 0x000fe400000000ff */
[----:B------:R-:W-:Y:S02]  /*1f9f0*/  MOV R185, R243 ;  /* 0x000000f300b97202 */ /* 0x000fe40000000f00 */
[----:B------:R-:W-:Y:S01]  /*1fa00*/  PRMT R243, R218, 0x7054, R218 ;  /* 0x00007054daf37816 */ /* 0x000fe200000000da */
[----:B--2---:R1:W-:Y:S04]  /*1fa10*/  ST.E.U16 desc[UR4][R14.64+-0xfe], R0 ;  /* 0xffff02000e007985 */ /* 0x0043e8000c101504 */
[----:B------:R2:W-:Y:S04]  /*1fa20*/  ST.E.U16 desc[UR4][R14.64+-0x100], R3 ;  /* 0xffff00030e007985 */ /* 0x0005e8000c101504 */
[----:B------:R-:W-:Y:S04]  /*1fa30*/  ST.E.U16 desc[UR4][R12.64+-0xf0], R33 ;  /* 0xffff10210c007985 */ /* 0x000fe8000c101504 */
[----:B------:R3:W-:Y:S01]  /*1fa40*/  ST.E.U16 desc[UR4][R12.64+-0xee], R32 ;  /* 0xffff12200c007985 */ /* 0x0007e2000c101504 */
[----:B-1----:R-:W-:-:S02]  /*1fa50*/  LOP3.LUT R0, R35, R132, R2, 0x96, !PT ;  /* 0x0000008423007212 */ /* 0x002fc400078e9602 */
[----:B--2---:R-:W-:-:S03]  /*1fa60*/  LOP3.LUT R3, R11, R232, R36, 0x96, !PT ;  /* 0x000000e80b037212 */ /* 0x004fc600078e9624 */
[----:B---3--:R-:W-:-:S05]  /*1fa70*/  IMAD.WIDE.U32 R32, R0, -0x2daee0ad, RZ ;  /* 0xd2511f5300207825 */ /* 0x008fca00078e00ff */
[----:B------:R-:W-:Y:S01]  /*1fa80*/  LOP3.LUT R0, R33, R95, R10, 0x96, !PT ;  /* 0x0000005f21007212 */ /* 0x000fe200078e960a */
[----:B------:R-:W-:-:S04]  /*1fa90*/  IMAD.WIDE.U32 R10, R3, -0x326172a9, RZ ;  /* 0xcd9e8d57030a7825 */ /* 0x000fc800078e00ff */
[----:B------:R-:W-:Y:S01]  /*1faa0*/  IMAD.WIDE.U32 R50, R0, -0x326172a9, RZ ;  /* 0xcd9e8d5700327825 */ /* 0x000fe200078e00ff */
[----:B------:R-:W-:Y:S01]  /*1fab0*/  LOP3.LUT R3, R11, R65, R34, 0x96, !PT ;  /* 0x000000410b037212 */ /* 0x000fe200078e9622 */
[----:B------:R-:W-:Y:S03]  /*1fac0*/  ST.E.U16 desc[UR4][R18.64+-0xf0], R31 ;  /* 0xffff101f12007985 */ /* 0x000fe6000c101504 */
[----:B------:R-:W-:Y:S01]  /*1fad0*/  LOP3.LUT R0, R51, R233, R10, 0x96, !PT ;  /* 0x000000e933007212 */ /* 0x000fe200078e960a */
[----:B------:R-:W-:Y:S04]  /*1fae0*/  ST.E.U16 desc[UR4][R18.64+-0xee], R30 ;  /* 0xffff121e12007985 */ /* 0x000fe8000c101504 */
[----:B------:R-:W-:Y:S01]  /*1faf0*/  ST.E.U16 desc[UR4][R16.64+-0xf0], R9 ;  /* 0xffff100910007985 */ /* 0x000fe2000c101504 */
[----:B------:R-:W-:-:S03]  /*1fb00*/  IMAD.WIDE.U32 R44, R0, -0x2daee0ad, RZ ;  /* 0xd2511f53002c7825 */ /* 0x000fc600078e00ff */
[----:B------:R-:W-:Y:S04]  /*1fb10*/  ST.E.U16 desc[UR4][R16.64+-0xee], R8 ;  /* 0xffff120810007985 */ /* 0x000fe8000c101504 */
[----:B------:R-:W-:Y:S04]  /*1fb20*/  ST.E.U16 desc[UR4][R14.64+-0xf0], R5 ;  /* 0xffff10050e007985 */ /* 0x000fe8000c101504 */
[----:B------:R1:W-:Y:S04]  /*1fb30*/  ST.E.U16 desc[UR4][R14.64+-0xee], R4 ;  /* 0xffff12040e007985 */ /* 0x0003e8000c101504 */
[----:B------:R2:W-:Y:S01]  /*1fb40*/  ST.E.U16 desc[UR4][R12.64+-0xde], R38 ;  /* 0xffff22260c007985 */ /* 0x0005e2000c101504 */
[----:B-1----:R-:W-:-:S03]  /*1fb50*/  IMAD.WIDE.U32 R4, R3, -0x2daee0ad, RZ ;  /* 0xd2511f5303047825 */ /* 0x002fc600078e00ff */
[----:B------:R-:W-:Y:S02]  /*1fb60*/  LOP3.LUT R0, R45, R107, R4, 0x96, !PT ;  /* 0x0000006b2d007212 */ /* 0x000fe400078e9604 */
[----:B------:R-:W-:-:S03]  /*1fb70*/  LOP3.LUT R8, R5, R81, R32, 0x96, !PT ;  /* 0x0000005105087212 */ /* 0x000fc600078e9620 */
[----:B------:R-:W-:-:S03]  /*1fb80*/  IMAD.WIDE.U32 R4, R0, -0x326172a9, RZ ;  /* 0xcd9e8d5700047825 */ /* 0x000fc600078e00ff */
[----:B------:R-:W-:Y:S01]  /*1fb90*/  LOP3.LUT R0, R4, 0xffff, RZ, 0xc0, !PT ;  /* 0x0000ffff04007812 */ /* 0x000fe200078ec0ff */
[----:B------:R-:W-:-:S03]  /*1fba0*/  IMAD.WIDE.U32 R36, R8, -0x326172a9, RZ ;  /* 0xcd9e8d5708247825 */ /* 0x000fc600078e00ff */
[----:B------:R-:W-:Y:S02]  /*1fbb0*/  SHF.R.U32.HI R3, RZ, 0x8, R0 ;  /* 0x00000008ff037819 */ /* 0x000fe40000011600 */
[----:B------:R-:W-:-:S04]  /*1fbc0*/  LOP3.LUT R0, R4, 0xff, RZ, 0xc0, !PT ;  /* 0x000000ff04007812 */ /* 0x000fc800078ec0ff */
[----:B--2---:R-:W-:Y:S02]  /*1fbd0*/  PRMT R38, R0, 0x5410, R3 ;  /* 0x0000541000267816 */ /* 0x004fe40000000003 */
[----:B------:R-:W-:Y:S02]  /*1fbe0*/  SHF.R.U32.HI R3, RZ, 0x10, R4 ;  /* 0x00000010ff037819 */ /* 0x000fe40000011604 */
[----:B------:R-:W-:Y:S01]  /*1fbf0*/  LOP3.LUT R0, R5, R250, R36, 0x96, !PT ;  /* 0x000000fa05007212 */ /* 0x000fe200078e9624 */
[----:B------:R-:W-:Y:S01]  /*1fc00*/  ST.E.U16 desc[UR4][R12.64+-0xe0], R39 ;  /* 0xffff20270c007985 */ /* 0x000fe2000c101504 */
[----:B------:R-:W-:Y:S02]  /*1fc10*/  LOP3.LUT R5, R3, 0xff, RZ, 0xc0, !PT ;  /* 0x000000ff03057812 */ /* 0x000fe400078ec0ff */
[----:B------:R-:W-:Y:S01]  /*1fc20*/  LOP3.LUT R3, R0, 0xffff, RZ, 0xc0, !PT ;  /* 0x0000ffff00037812 */ /* 0x000fe200078ec0ff */
[----:B------:R-:W-:Y:S01]  /*1fc30*/  ST.E.U16 desc[UR4][R18.64+-0xe0], R41 ;  /* 0xffff202912007985 */ /* 0x000fe2000c101504 */
[----:B------:R-:W-:-:S03]  /*1fc40*/  SHF.R.U32.HI R8, RZ, 0x18, R4 ;  /* 0x00000018ff087819 */ /* 0x000fc60000011604 */
[----:B------:R-:W-:Y:S01]  /*1fc50*/  ST.E.U16 desc[UR4][R18.64+-0xde], R40 ;  /* 0xffff222812007985 */ /* 0x000fe2000c101504 */
[----:B------:R-:W-:-:S03]  /*1fc60*/  SHF.R.U32.HI R4, RZ, 0x10, R0 ;  /* 0x00000010ff047819 */ /* 0x000fc60000011600 */
[----:B------:R-:W-:Y:S04]  /*1fc70*/  ST.E.U16 desc[UR4][R16.64+-0xe0], R23 ;  /* 0xffff201710007985 */ /* 0x000fe8000c101504 */
[----:B------:R-:W-:Y:S04]  /*1fc80*/  ST.E.U16 desc[UR4][R16.64+-0xde], R22 ;  /* 0xffff221610007985 */ /* 0x000fe8000c101504 */
[----:B------:R1:W-:Y:S04]  /*1fc90*/  ST.E.U16 desc[UR4][R14.64+-0xe0], R7 ;  /* 0xffff20070e007985 */ /* 0x0003e8000c101504 */
[----:B------:R2:W-:Y:S01]  /*1fca0*/  ST.E.U16 desc[UR4][R14.64+-0xde], R6 ;  /* 0xffff22060e007985 */ /* 0x0005e2000c101504 */
[----:B-1----:R-:W-:-:S02]  /*1fcb0*/  LOP3.LUT R7, R0, 0xff, RZ, 0xc0, !PT ;  /* 0x000000ff00077812 */ /* 0x002fc400078ec0ff */
[----:B--2---:R-:W-:Y:S02]  /*1fcc0*/  SHF.R.U32.HI R6, RZ, 0x18, R0 ;  /* 0x00000018ff067819 */ /* 0x004fe40000011600 */
[----:B------:R-:W-:Y:S02]  /*1fcd0*/  SHF.R.U32.HI R0, RZ, 0x8, R3 ;  /* 0x00000008ff007819 */ /* 0x000fe40000011603 */
[----:B------:R-:W-:Y:S02]  /*1fce0*/  LOP3.LUT R3, R4, 0xff, RZ, 0xc0, !PT ;  /* 0x000000ff04037812 */ /* 0x000fe400078ec0ff */
[----:B------:R-:W-:Y:S02]  /*1fcf0*/  PRMT R0, R7, 0x5410, R0 ;  /* 0x0000541007007816 */ /* 0x000fe40000000000 */
[----:B------:R-:W-:-:S03]  /*1fd00*/  PRMT R3, R3, 0x5410, R6 ;  /* 0x0000541003037816 */ /* 0x000fc60000000006 */
[----:B------:R-:W-:-:S05]  /*1fd10*/  HSET2.LE.AND R0, R0, R243, PT ;  /* 0x000000f300007233 */ /* 0x000fca0003803000 */
[----:B------:R-:W-:Y:S02]  /*1fd20*/  LOP3.LUT R4, R53, R0, RZ, 0xc0, !PT ;  /* 0x0000000035047212 */ /* 0x000fe400078ec0ff */
[--C-:B------:R-:W-:Y:S02]  /*1fd30*/  HSET2.LE.AND R0, R3, R243.reuse, PT ;  /* 0x000000f303007233 */ /* 0x100fe40003803000 */
[----:B------:R-:W-:-:S05]  /*1fd40*/  HSET2.LE.AND R3, R38, R243, PT ;  /* 0x000000f326037233 */ /* 0x000fca0003803000 */
[----:B------:R-:W-:Y:S02]  /*1fd50*/  LOP3.LUT R6, R52, R3, RZ, 0xc0, !PT ;  /* 0x0000000334067212 */ /* 0x000fe400078ec0ff */
[----:B------:R-:W2:Y:S01]  /*1fd60*/  LDL.LU R52, [R1+0x8c] ;  /* 0x00008c0001347983 */ /* 0x000ea20000300800 */
[----:B------:R-:W-:Y:S02]  /*1fd70*/  @!P2 HADD2 R87, -R24.H0_H0, -RZ.H0_H0 ;  /* 0xa00000ff1857a230 */ /* 0x000fe40000000900 */
[----:B------:R-:W-:Y:S02]  /*1fd80*/  @!P1 HADD2 R88, -R21.H0_H0, -RZ.H0_H0 ;  /* 0xa00000ff15589230 */ /* 0x000fe40000000900 */
[----:B------:R-:W-:Y:S02]  /*1fd90*/  @!P0 HADD2 R89, -R20.H0_H0, -RZ.H0_H0 ;  /* 0xa00000ff14598230 */ /* 0x000fe40000000900 */
[----:B------:R-:W-:Y:S01]  /*1fda0*/  IMAD.MOV.U32 R106, RZ, RZ, R177 ;  /* 0x000000ffff6a7224 */ /* 0x000fe200078e00b1 */
[----:B------:R-:W-:Y:S01]  /*1fdb0*/  @!P2 PRMT R24, R87, 0x5410, RZ ;  /* 0x000054105718a816 */ /* 0x000fe200000000ff */
[----:B------:R-:W-:Y:S01]  /*1fdc0*/  IMAD.MOV.U32 R177, RZ, RZ, R112 ;  /* 0x000000ffffb17224 */ /* 0x000fe200078e0070 */
[----:B------:R-:W-:-:S02]  /*1fdd0*/  PRMT R112, R21, 0x5410, R20 ;  /* 0x0000541015707816 */ /* 0x000fc40000000014 */
[----:B------:R-:W-:Y:S02]  /*1fde0*/  @!P1 PRMT R21, R88, 0x5410, RZ ;  /* 0x0000541058159816 */ /* 0x000fe400000000ff */
[----:B------:R-:W-:Y:S01]  /*1fdf0*/  @!P0 PRMT R20, R89, 0x5410, RZ ;  /* 0x0000541059148816 */ /* 0x000fe200000000ff */
[----:B------:R-:W-:Y:S04]  /*1fe00*/  ST.E.U16 desc[UR4][R12.64+-0xd0], R27 ;  /* 0xffff301b0c007985 */ /* 0x000fe8000c101504 */
[----:B------:R-:W-:Y:S04]  /*1fe10*/  ST.E.U16 desc[UR4][R12.64+-0xce], R26 ;  /* 0xffff321a0c007985 */ /* 0x000fe8000c101504 */
[----:B------:R-:W-:Y:S04]  /*1fe20*/  ST.E.U16 desc[UR4][R18.64+-0xd0], R29 ;  /* 0xffff301d12007985 */ /* 0x000fe8000c101504 */
[----:B------:R-:W-:Y:S04]  /*1fe30*/  ST.E.U16 desc[UR4][R18.64+-0xce], R28 ;  /* 0xffff321c12007985 */ /* 0x000fe8000c101504 */
[----:B------:R-:W-:Y:S04]  /*1fe40*/  ST.E.U16 desc[UR4][R16.64+-0xd0], R25 ;  /* 0xffff301910007985 */ /* 0x000fe8000c101504 */
[----:B------:R-:W-:Y:S04]  /*1fe50*/  ST.E.U16 desc[UR4][R16.64+-0xce], R24 ;  /* 0xffff321810007985 */ /* 0x000fe8000c101504 */
[----:B------:R-:W-:Y:S04]  /*1fe60*/  ST.E.U16 desc[UR4][R14.64+-0xd0], R21 ;  /* 0xffff30150e007985 */ /* 0x000fe8000c101504 */
[----:B------:R-:W-:Y:S04]  /*1fe70*/  ST.E.U16 desc[UR4][R14.64+-0xce], R20 ;  /* 0xffff32140e007985 */ /* 0x000fe8000c101504 */
[----:B------:R-:W1:Y:S01]  /*1fe80*/  LDSM.16.MT88.4 R20, [R208+0xa000] ;  /* 0x00a00000d014783b */ /* 0x000e620000004200 */
[----:B------:R-:W-:-:S03]  /*1fe90*/  PRMT R5, R5, 0x5410, R8 ;  /* 0x0000541005057816 */ /* 0x000fc60000000008 */
[----:B------:R-:W3:Y:S04]  /*1fea0*/  LDSM.16.MT88.4 R32, [R175+0xa000] ;  /* 0x00a00000af20783b */ /* 0x000ee80000004200 */
[----:B------:R-:W4:Y:S04]  /*1feb0*/  LDSM.16.MT88.4 R24, [R205+0xa000] ;  /* 0x00a00000cd18783b */ /* 0x000f280000004200 */
[----:B------:R-:W4:Y:S04]  /*1fec0*/  LDSM.16.MT88.4 R16, [R207+0xa000] ;  /* 0x00a00000cf10783b */ /* 0x000f280000004200 */
[----:B------:R-:W4:Y:S04]  /*1fed0*/  LDSM.16.MT88.4 R8, [R175+0xb000] ;  /* 0x00b00000af08783b */ /* 0x000f280000004200 */
[----:B------:R-:W4:Y:S04]  /*1fee0*/  LDSM.16.MT88.4 R28, [R205+0xb000] ;  /* 0x00b00000cd1c783b */ /* 0x000f280000004200 */
[----:B------:R-:W4:Y:S04]  /*1fef0*/  LDSM.16.MT88.4 R40, [R208+0xb000] ;  /* 0x00b00000d028783b */ /* 0x000f280000004200 */
[----:B------:R-:W4:Y:S01]  /*1ff00*/  LDSM.16.MT88.4 R56, [R207+0xb000] ;  /* 0x00b00000cf38783b */ /* 0x000f220000004200 */
[----:B------:R-:W-:-:S02]  /*1ff10*/  HSET2.LE.AND R7, R5, R243, PT ;  /* 0x000000f305077233 */ /* 0x000fc40003803000 */
[----:B------:R-:W-:-:S03]  /*1ff20*/  LOP3.LUT R5, R48, R0, RZ, 0xc0, !PT ;  /* 0x0000000030057212 */ /* 0x000fc600078ec0ff */
[----:B------:R-:W-:Y:S01]  /*1ff30*/  LOP3.LUT R7, R49, R7, RZ, 0xc0, !PT ;  /* 0x0000000731077212 */ /* 0x000fe200078ec0ff */
[----:B------:R-:W-:-:S06]  /*1ff40*/  IMAD.MOV.U32 R67, RZ, RZ, R179 ;  /* 0x000000ffff437224 */ /* 0x000fcc00078e00b3 */
[----:B-1----:R-:W-:Y:S01]  /*1ff50*/  HMMA.16816.F32 R60, R4, R20, R100 ;  /* 0x00000014043c723c */ /* 0x002fe20000001864 */
[----:B------:R-:W-:-:S06]  /*1ff60*/  IMAD.MOV.U32 R80, RZ, RZ, R111 ;  /* 0x000000ffff507224 */ /* 0x000fcc00078e006f */
[----:B------:R-:W-:Y:S02]  /*1ff70*/  IMAD.MOV.U32 R100, RZ, RZ, R185 ;  /* 0x000000ffff647224 */ /* 0x000fe400078e00b9 */
[----:B------:R-:W-:Y:S02]  /*1ff80*/  IMAD.MOV.U32 R101, RZ, RZ, R184 ;  /* 0x000000ffff657224 */ /* 0x000fe400078e00b8 */
[----:B------:R-:W-:Y:S02]  /*1ff90*/  IMAD.MOV.U32 R102, RZ, RZ, R244 ;  /* 0x000000ffff667224 */ /* 0x000fe400078e00f4 */
[----:B------:R-:W-:Y:S01]  /*1ffa0*/  IMAD.MOV.U32 R103, RZ, RZ, R245 ;  /* 0x000000ffff677224 */ /* 0x000fe200078e00f5 */
[----:B------:R-:W-:Y:S01]  /*1ffb0*/  MOV R39, R95 ;  /* 0x0000005f00277202 */ /* 0x000fe20000000f00 */
[----:B------:R-:W-:Y:S02]  /*1ffc0*/  IMAD.MOV.U32 R185, RZ, RZ, R137 ;  /* 0x000000ffffb97224 */ /* 0x000fe400078e0089 */
[----:B------:R-:W-:-:S02]  /*1ffd0*/  IMAD.MOV.U32 R244, RZ, RZ, R138 ;  /* 0x000000fffff47224 */ /* 0x000fc400078e008a */
[----:B------:R-:W-:Y:S01]  /*1ffe0*/  IMAD.MOV.U32 R245, RZ, RZ, R139 ;  /* 0x000000fffff57224 */ /* 0x000fe200078e008b */
[C---:B---3--:R-:W-:Y:S01]  /*1fff0*/  HMMA.16816.F32 R152, R4.reuse, R32, R152 ;  /* 0x000000200498723c */ /* 0x048fe20000001898 */
[----:B------:R-:W-:Y:S02]  /*20000*/  IMAD.MOV.U32 R14, RZ, RZ, R110 ;  /* 0x000000ffff0e7224 */ /* 0x000fe400078e006e */
[----:B------:R-:W-:Y:S02]  /*20010*/  IMAD.MOV.U32 R15, RZ, RZ, R107 ;  /* 0x000000ffff0f7224 */ /* 0x000fe400078e006b */
[----:B------:R-:W-:Y:S01]  /*20020*/  IMAD.MOV.U32 R66, RZ, RZ, R106 ;  /* 0x000000ffff427224 */ /* 0x000fe200078e006a */
[----:B------:R-:W-:Y:S01]  /*20030*/  HMMA.16816.F32 R148, R4, R34, R148 ;  /* 0x000000220494723c */ /* 0x000fe20000001894 */
[----:B------:R-:W-:Y:S02]  /*20040*/  IMAD.MOV.U32 R184, RZ, RZ, R94 ;  /* 0x000000ffffb87224 */ /* 0x000fe400078e005e */
[----:B------:R-:W-:-:S02]  /*20050*/  IMAD.MOV.U32 R179, RZ, RZ, R109 ;  /* 0x000000ffffb37224 */ /* 0x000fc400078e006d */
[----:B------:R-:W-:Y:S01]  /*20060*/  IMAD.MOV.U32 R137, RZ, RZ, R108 ;  /* 0x000000ffff897224 */ /* 0x000fe200078e006c */
[----:B----4-:R-:W-:Y:S01]  /*20070*/  HMMA.16816.F32 R144, R4, R24, R144 ;  /* 0x000000180490723c */ /* 0x010fe20000001890 */
[----:B------:R-:W-:Y:S02]  /*20080*/  IMAD.MOV.U32 R138, RZ, RZ, R105 ;  /* 0x000000ffff8a7224 */ /* 0x000fe400078e0069 */
[----:B------:R-:W-:-:S03]  /*20090*/  IMAD.MOV.U32 R139, RZ, RZ, R104 ;  /* 0x000000ffff8b7224 */ /* 0x000fc600078e0068 */
        /* <DEDUP_REMOVED lines=12> */
[----:B------:R-:W-:-:S02]  /*20160*/  IMAD.MOV.U32 R53, RZ, RZ, R15 ;  /* 0x000000ffff357224 */ /* 0x000fc400078e000f */
[----:B------:R-:W-:Y:S02]  /*20170*/  IMAD.MOV.U32 R48, RZ, RZ, R65 ;  /* 0x000000ffff307224 */ /* 0x000fe400078e0041 */
[----:B------:R-:W-:Y:S02]  /*20180*/  IMAD.MOV.U32 R15, RZ, RZ, R244 ;  /* 0x000000ffff0f7224 */ /* 0x000fe400078e00f4 */
[----:B------:R-:W-:Y:S02]  /*20190*/  IMAD.MOV.U32 R65, RZ, RZ, R242 ;  /* 0x000000ffff417224 */ /* 0x000fe400078e00f2 */
[----:B------:R-:W-:Y:S02]  /*201a0*/  IMAD.MOV.U32 R0, RZ, RZ, R39 ;  /* 0x000000ffff007224 */ /* 0x000fe400078e0027 */
[----:B------:R-:W-:Y:S01]  /*201b0*/  IMAD.MOV.U32 R38, RZ, RZ, R81 ;  /* 0x000000ffff267224 */ /* 0x000fe200078e0051 */
[----:B------:R-:W-:Y:S01]  /*201c0*/  MOV R81, R251 ;  /* 0x000000fb00517202 */ /* 0x000fe20000000f00 */
[----:B------:R-:W-:-:S11]  /*201d0*/  IMAD.MOV.U32 R39, RZ, RZ, R245 ;  /* 0x000000ffff277224 */ /* 0x000fd600078e00f5 */
[----:B------:R-:W-:Y:S02]  /*201e0*/  IMAD.MOV.U32 R244, RZ, RZ, R6 ;  /* 0x000000fffff47224 */ /* 0x000fe400078e0006 */
[----:B------:R-:W-:Y:S02]  /*201f0*/  IMAD.MOV.U32 R242, RZ, RZ, R7 ;  /* 0x000000fffff27224 */ /* 0x000fe400078e0007 */
[----:B------:R-:W-:Y:S02]  /*20200*/  IMAD.MOV.U32 R251, RZ, RZ, R4 ;  /* 0x000000fffffb7224 */ /* 0x000fe400078e0004 */
[----:B------:R-:W-:Y:S01]  /*20210*/  IMAD.MOV.U32 R245, RZ, RZ, R5 ;  /* 0x000000fffff57224 */ /* 0x000fe200078e0005 */
[----:B------:R-:W-:Y:S01]  /*20220*/  LOP3.LUT R3, R47, R232, R172, 0x96, !PT ;  /* 0x000000e82f037212 */ /* 0x000fe200078e96ac */
[----:B------:R-:W-:Y:S02]  /*20230*/  IMAD.MOV.U32 R128, RZ, RZ, R103 ;  /* 0x000000ffff807224 */ /* 0x000fe400078e0067 */
[----:B------:R-:W-:Y:S01]  /*20240*/  IMAD.MOV.U32 R129, RZ, RZ, R102 ;  /* 0x000000ffff817224 */ /* 0x000fe200078e0066 */
[----:B------:R-:W-:Y:S01]  /*20250*/  MOV R130, R101 ;  /* 0x0000006500827202 */ /* 0x000fe20000000f00 */
[----:B--2---:R-:W-:-:S05]  /*20260*/  IMAD.WIDE.U32 R6, R52, -0x326172a9, RZ ;  /* 0xcd9e8d5734067825 */ /* 0x004fca00078e00ff */
[----:B------:R-:W-:Y:S01]  /*20270*/  LOP3.LUT R2, R7, R132, R2, 0x96, !PT ;  /* 0x0000008407027212 */ /* 0x000fe200078e9602 */
[----:B------:R-:W-:Y:S01]  /*20280*/  IMAD.MOV.U32 R52, RZ, RZ, R48 ;  /* 0x000000ffff347224 */ /* 0x000fe200078e0030 */
[----:B------:R-:W-:Y:S01]  /*20290*/  MOV R168, R237 ;  /* 0x000000ed00a87202 */ /* 0x000fe20000000f00 */
[----:B------:R-:W-:Y:S01]  /*202a0*/  IMAD.MOV.U32 R169, RZ, RZ, R236 ;  /* 0x000000ffffa97224 */ /* 0x000fe200078e00ec */
[----:B------:R1:W5:Y:S01]  /*202b0*/  LDL.LU R132, [R1+0x1d0] ;  /* 0x0001d00001847983 */ /* 0x0003620000300800 */
[----:B------:R-:W-:-:S03]  /*202c0*/  IMAD.WIDE.U32 R4, R2, -0x2daee0ad, RZ ;  /* 0xd2511f5302047825 */ /* 0x000fc600078e00ff */
[----:B------:R1:W5:Y:S01]  /*202d0*/  LDL.LU.64 R172, [R1+0x1c8] ;  /* 0x0001c80001ac7983 */ /* 0x0003620000300a00 */
[----:B------:R-:W-:Y:S01]  /*202e0*/  IMAD.MOV.U32 R48, RZ, RZ, R38 ;  /* 0x000000ffff307224 */ /* 0x000fe200078e0026 */
[----:B------:R-:W-:Y:S01]  /*202f0*/  LOP3.LUT R0, R5, R0, R46, 0x96, !PT ;  /* 0x0000000005007212 */ /* 0x000fe200078e962e */
[----:B------:R-:W-:Y:S01]  /*20300*/  IMAD.MOV.U32 R38, RZ, RZ, R53 ;  /* 0x000000ffff267224 */ /* 0x000fe200078e0035 */
[----:B------:R1:W5:Y:S01]  /*20310*/  LDL.LU R232, [R1+0x1c0] ;  /* 0x0001c00001e87983 */ /* 0x0003620000300800 */
[----:B------:R-:W-:Y:S02]  /*20320*/  IMAD.MOV.U32 R103, RZ, RZ, R48 ;  /* 0x000000ffff677224 */ /* 0x000fe400078e0030 */
[----:B------:R-:W-:Y:S02]  /*20330*/  IMAD.MOV.U32 R53, RZ, RZ, R14 ;  /* 0x000000ffff357224 */ /* 0x000fe400078e000e */
[----:B------:R-:W-:Y:S02]  /*20340*/  IMAD.MOV.U32 R102, RZ, RZ, R52 ;  /* 0x000000ffff667224 */ /* 0x000fe400078e0034 */
[----:B------:R-:W-:-:S04]  /*20350*/  IMAD.WIDE.U32 R2, R3, -0x326172a9, RZ ;  /* 0xcd9e8d5703027825 */ /* 0x000fc800078e00ff */
[----:B------:R-:W-:-:S04]  /*20360*/  IMAD.WIDE.U32 R48, R0, -0x326172a9, RZ ;  /* 0xcd9e8d5700307825 */ /* 0x000fc800078e00ff */
[----:B------:R-:W-:Y:S02]  /*20370*/  IMAD.MOV.U32 R14, RZ, RZ, R15 ;  /* 0x000000ffff0e7224 */ /* 0x000fe400078e000f */
[----:B------:R-:W-:Y:S01]  /*20380*/  IMAD.MOV.U32 R52, RZ, RZ, R38 ;  /* 0x000000ffff347224 */ /* 0x000fe200078e0026 */
[----:B------:R-:W-:Y:S01]  /*20390*/  LOP3.LUT R3, R3, R102, R6, 0x96, !PT ;  /* 0x0000006603037212 */ /* 0x000fe200078e9606 */
[----:B------:R-:W-:Y:S01]  /*203a0*/  IMAD.MOV.U32 R38, RZ, RZ, R53 ;  /* 0x000000ffff267224 */ /* 0x000fe200078e0035 */
[----:B------:R-:W-:Y:S01]  /*203b0*/  LOP3.LUT R0, R49, R233, R2, 0x96, !PT ;  /* 0x000000e931007212 */ /* 0x000fe200078e9602 */
[----:B------:R-:W-:Y:S02]  /*203c0*/  IMAD.MOV.U32 R53, RZ, RZ, R14 ;  /* 0x000000ffff357224 */ /* 0x000fe400078e000e */
[----:B------:R-:W-:Y:S02]  /*203d0*/  IMAD.MOV.U32 R101, RZ, RZ, R103 ;  /* 0x000000ffff657224 */ /* 0x000fe400078e0067 */
[----:B------:R-:W-:-:S02]  /*203e0*/  IMAD.MOV.U32 R103, RZ, RZ, R38 ;  /* 0x000000ffff677224 */ /* 0x000fc400078e0026 */
[----:B------:R-:W-:Y:S02]  /*203f0*/  IMAD.MOV.U32 R102, RZ, RZ, R52 ;  /* 0x000000ffff667224 */ /* 0x000fe400078e0034 */
[----:B------:R-:W-:Y:S02]  /*20400*/  IMAD.MOV.U32 R38, RZ, RZ, R53 ;  /* 0x000000ffff267224 */ /* 0x000fe400078e0035 */
[----:B------:R-:W-:Y:S01]  /*20410*/  IMAD.WIDE.U32 R2, R3, -0x2daee0ad, RZ ;  /* 0xd2511f5303027825 */ /* 0x000fe200078e00ff */
[----:B------:R-:W-:-:S03]  /*20420*/  MOV R15, R39 ;  /* 0x00000027000f7202 */ /* 0x000fc60000000f00 */
[----:B------:R-:W-:-:S04]  /*20430*/  IMAD.WIDE.U32 R52, R0, -0x2daee0ad, RZ ;  /* 0xd2511f5300347825 */ /* 0x000fc800078e00ff */
[----:B------:R-:W-:Y:S01]  /*20440*/  IMAD.MOV.U32 R39, RZ, RZ, R65 ;  /* 0x000000ffff277224 */ /* 0x000fe200078e0041 */
[----:B------:R-:W-:Y:S01]  /*20450*/  LOP3.LUT R2, R53, R102, R2, 0x96, !PT ;  /* 0x0000006635027212 */ /* 0x000fe200078e9602 */
[----:B------:R-:W-:Y:S01]  /*20460*/  IMAD.MOV.U32 R65, RZ, RZ, R81 ;  /* 0x000000ffff417224 */ /* 0x000fe200078e0051 */
[----:B------:R-:W-:Y:S01]  /*20470*/  LOP3.LUT R4, R3, R101, R4, 0x96, !PT ;  /* 0x0000006503047212 */ /* 0x000fe200078e9604 */
[----:B------:R-:W-:Y:S01]  /*20480*/  IMAD.MOV.U32 R14, RZ, RZ, R15 ;  /* 0x000000ffff0e7224 */ /* 0x000fe200078e000f */
[----:B------:R-:W-:Y:S01]  /*20490*/  MOV R15, R39 ;  /* 0x00000027000f7202 */ /* 0x000fe20000000f00 */
[----:B------:R-:W-:Y:S02]  /*204a0*/  IMAD.MOV.U32 R39, RZ, RZ, R65 ;  /* 0x000000ffff277224 */ /* 0x000fe400078e0041 */
[----:B------:R-:W-:-:S04]  /*204b0*/  IMAD.WIDE.U32 R2, R2, -0x326172a9, RZ ;  /* 0xcd9e8d5702027825 */ /* 0x000fc800078e00ff */
[----:B------:R-:W-:Y:S01]  /*204c0*/  IMAD.MOV.U32 R196, RZ, RZ, R38 ;  /* 0x000000ffffc47224 */ /* 0x000fe200078e0026 */
[----:B------:R-:W-:Y:S01]  /*204d0*/  LOP3.LUT R0, R2, 0xffff, RZ, 0xc0, !PT ;  /* 0x0000ffff02007812 */ /* 0x000fe200078ec0ff */
[----:B------:R-:W-:Y:S02]  /*204e0*/  IMAD.MOV.U32 R199, RZ, RZ, R39 ;  /* 0x000000ffffc77224 */ /* 0x000fe400078e0027 */
[----:B------:R-:W-:Y:S01]  /*204f0*/  IMAD.WIDE.U32 R38, R4, -0x326172a9, RZ ;  /* 0xcd9e8d5704267825 */ /* 0x000fe200078e00ff */
[----:B------:R-:W-:Y:S02]  /*20500*/  SHF.R.U32.HI R5, RZ, 0x8, R0 ;  /* 0x00000008ff057819 */ /* 0x000fe40000011600 */
[----:B------:R-:W-:Y:S02]  /*20510*/  LOP3.LUT R0, R3, R250, R38, 0x96, !PT ;  /* 0x000000fa03007212 */ /* 0x000fe400078e9626 */
[----:B------:R-:W-:Y:S02]  /*20520*/  LOP3.LUT R4, R2, 0xff, RZ, 0xc0, !PT ;  /* 0x000000ff02047812 */ /* 0x000fe400078ec0ff */
[----:B------:R-:W-:-:S02]  /*20530*/  SHF.R.U32.HI R6, RZ, 0x10, R2 ;  /* 0x00000010ff067819 */ /* 0x000fc40000011602 */
[----:B------:R-:W-:Y:S02]  /*20540*/  SHF.R.U32.HI R7, RZ, 0x18, R2 ;  /* 0x00000018ff077819 */ /* 0x000fe40000011602 */
[----:B------:R-:W-:-:S04]  /*20550*/  LOP3.LUT R2, R0, 0xffff, RZ, 0xc0, !PT ;  /* 0x0000ffff00027812 */ /* 0x000fc800078ec0ff */
[----:B------:R-:W-:Y:S02]  /*20560*/  SHF.R.U32.HI R3, RZ, 0x8, R2 ;  /* 0x00000008ff037819 */ /* 0x000fe40000011602 */
[----:B------:R-:W-:-:S04]  /*20570*/  LOP3.LUT R2, R0, 0xff, RZ, 0xc0, !PT ;  /* 0x000000ff00027812 */ /* 0x000fc800078ec0ff */
[----:B------:R-:W-:Y:S02]  /*20580*/  PRMT R3, R2, 0x5410, R3 ;  /* 0x0000541002037816 */ /* 0x000fe40000000003 */
[--C-:B------:R-:W-:Y:S02]  /*20590*/  SHF.R.U32.HI R2, RZ, 0x10, R0.reuse ;  /* 0x00000010ff027819 */ /* 0x100fe40000011600 */
[----:B------:R-:W-:Y:S02]  /*205a0*/  MOV R197, R14 ;  /* 0x0000000e00c57202 */ /* 0x000fe40000000f00 */
[----:B------:R-:W-:Y:S02]  /*205b0*/  PRMT R14, R4, 0x5410, R5 ;  /* 0x00005410040e7816 */ /* 0x000fe40000000005 */
[----:B------:R-:W-:Y:S02]  /*205c0*/  SHF.R.U32.HI R5, RZ, 0x18, R0 ;  /* 0x00000018ff057819 */ /* 0x000fe40000011600 */
[----:B------:R-:W-:-:S02]  /*205d0*/  LOP3.LUT R2, R2, 0xff, RZ, 0xc0, !PT ;  /* 0x000000ff02027812 */ /* 0x000fc400078ec0ff */
[----:B------:R-:W-:Y:S02]  /*205e0*/  LOP3.LUT R4, R6, 0xff, RZ, 0xc0, !PT ;  /* 0x000000ff06047812 */ /* 0x000fe400078ec0ff */
[--C-:B------:R-:W-:Y:S02]  /*205f0*/  HSET2.LE.AND R0, R3, R243.reuse, PT ;  /* 0x000000f303007233 */ /* 0x100fe40003803000 */
[----:B------:R-:W-:Y:S02]  /*20600*/  PRMT R2, R2, 0x5410, R5 ;  /* 0x0000541002027816 */ /* 0x000fe40000000005 */
[----:B------:R-:W-:Y:S02]  /*20610*/  PRMT R3, R4, 0x5410, R7 ;  /* 0x0000541004037816 */ /* 0x000fe40000000007 */
[----:B------:R-:W-:Y:S02]  /*20620*/  LOP3.LUT R4, R97, R0, RZ, 0xc0, !PT ;  /* 0x0000000061047212 */ /* 0x000fe400078ec0ff */
[----:B------:R-:W-:-:S02]  /*20630*/  HSET2.LE.AND R0, R2, R243, PT ;  /* 0x000000f302007233 */ /* 0x000fc40003803000 */
[--C-:B------:R-:W-:Y:S02]  /*20640*/  HSET2.LE.AND R2, R14, R243.reuse, PT ;  /* 0x000000f30e027233 */ /* 0x100fe40003803000 */
[----:B------:R-:W-:Y:S01]  /*20650*/  HSET2.LE.AND R3, R3, R243, PT ;  /* 0x000000f303037233 */ /* 0x000fe20003803000 */
[----:B------:R-:W-:Y:S01]  /*20660*/  IMAD.MOV.U32 R198, RZ, RZ, R15 ;  /* 0x000000ffffc67224 */ /* 0x000fe200078e000f */
[----:B------:R-:W-:Y:S02]  /*20670*/  LOP3.LUT R5, R83, R0, RZ, 0xc0, !PT ;  /* 0x0000000053057212 */ /* 0x000fe400078ec0ff */
[----:B------:R-:W-:Y:S02]  /*20680*/  LOP3.LUT R6, R82, R2, RZ, 0xc0, !PT ;  /* 0x0000000252067212 */ /* 0x000fe400078ec0ff */
[----:B------:R-:W-:-:S07]  /*20690*/  LOP3.LUT R7, R64, R3, RZ, 0xc0, !PT ;  /* 0x0000000340077212 */ /* 0x000fce00078ec0ff */
[C---:B------:R-:W-:Y:S06]  /*206a0*/  HMMA.16816.F32 R184, R4.reuse, R16, R184 ;  /* 0x0000001004b8723c */ /* 0x040fec00000018b8 */
[----:B------:R-:W-:Y:S01]  /*206b0*/  HMMA.16816.F32 R16, R4, R18, R196 ;  /* 0x000000120410723c */ /* 0x000fe200000018c4 */
        /* <DEDUP_REMOVED lines=17> */
[C---:B------:R-:W-:Y:S01]  /*207d0*/  HMMA.16816.F32 R168, R4.reuse, R32, R168 ;  /* 0x0000002004a8723c */ /* 0x040fe200000018a8 */
[----:B------:R-:W-:Y:S01]  /*207e0*/  IMAD.MOV.U32 R167, RZ, RZ, R117 ;  /* 0x000000ffffa77224 */ /* 0x000fe200078e0075 */
[----:B------:R1:W5:Y:S01]  /*207f0*/  LDL.LU R224, [R1+0x1bc] ;  /* 0x0001bc0001e07983 */ /* 0x0003620000300800 */
        /* <DEDUP_REMOVED lines=8> */
[----:B------:R-:W-:Y:S02]  /*20880*/  IMAD.MOV.U32 R131, RZ, RZ, R100 ;  /* 0x000000ffff837224 */ /* 0x000fe400078e0064 */
[----:B------:R-:W-:Y:S02]  /*20890*/  IMAD.MOV.U32 R101, RZ, RZ, R231 ;  /* 0x000000ffff657224 */ /* 0x000fe400078e00e7 */
[----:B------:R-:W-:Y:S01]  /*208a0*/  IMAD.MOV.U32 R102, RZ, RZ, R229 ;  /* 0x000000ffff667224 */ /* 0x000fe200078e00e5 */
[----:B------:R-:W-:Y:S01]  /*208b0*/  HMMA.16816.F32 R176, R4, R20, R176 ;  /* 0x0000001404b0723c */ /* 0x000fe200000018b0 */
[----:B------:R-:W-:Y:S01]  /*208c0*/  IMAD.MOV.U32 R156, RZ, RZ, R119 ;  /* 0x000000ffff9c7224 */ /* 0x000fe200078e0077 */
[----:B------:R-:W-:Y:S01]  /*208d0*/  MOV R119, R81 ;  /* 0x0000005100777202 */ /* 0x000fe20000000f00 */
[----:B------:R-:W-:Y:S01]  /*208e0*/  IMAD.MOV.U32 R82, RZ, RZ, R17 ;  /* 0x000000ffff527224 */ /* 0x000fe200078e0011 */
[----:B------:R1:W5:Y:S01]  /*208f0*/  LDL.LU R233, [R1+0x1b4] ;  /* 0x0001b40001e97983 */ /* 0x0003620000300800 */
[----:B------:R-:W-:-:S02]  /*20900*/  IMAD.MOV.U32 R81, RZ, RZ, R18 ;  /* 0x000000ffff517224 */ /* 0x000fc400078e0012 */
[----:B------:R-:W-:Y:S02]  /*20910*/  IMAD.MOV.U32 R80, RZ, RZ, R16 ;  /* 0x000000ffff507224 */ /* 0x000fe400078e0010 */
[----:B------:R-:W-:Y:S02]  /*20920*/  IMAD.MOV.U32 R252, RZ, RZ, R19 ;  /* 0x000000fffffc7224 */ /* 0x000fe400078e0013 */
[C---:B------:R-:W-:Y:S01]  /*20930*/  HMMA.16816.F32 R16, R4.reuse, R8, R164 ;  /* 0x000000080410723c */ /* 0x040fe200000018a4 */
[----:B------:R-:W-:Y:S01]  /*20940*/  LOP3.LUT R2, R37, R118, R50, 0x96, !PT ;  /* 0x0000007625027212 */ /* 0x000fe200078e9632 */
[----:B------:R-:W-:Y:S02]  /*20950*/  IMAD.MOV.U32 R100, RZ, RZ, R228 ;  /* 0x000000ffff647224 */ /* 0x000fe400078e00e4 */
[----:B------:R-:W-:Y:S02]  /*20960*/  IMAD.MOV.U32 R158, RZ, RZ, R101 ;  /* 0x000000ffff9e7224 */ /* 0x000fe400078e0065 */
[----:B------:R-:W-:Y:S01]  /*20970*/  HMMA.16816.F32 R180, R4, R22, R180 ;  /* 0x0000001604b4723c */ /* 0x000fe200000018b4 */
[----:B------:R-:W-:-:S02]  /*20980*/  IMAD.MOV.U32 R157, RZ, RZ, R100 ;  /* 0x000000ffff9d7224 */ /* 0x000fc400078e0064 */
[----:B------:R-:W-:Y:S02]  /*20990*/  IMAD.MOV.U32 R159, RZ, RZ, R102 ;  /* 0x000000ffff9f7224 */ /* 0x000fe400078e0066 */
[----:B------:R-:W-:Y:S02]  /*209a0*/  IMAD.MOV.U32 R15, RZ, RZ, R234 ;  /* 0x000000ffff0f7224 */ /* 0x000fe400078e00ea */
[----:B------:R-:W-:Y:S02]  /*209b0*/  IMAD.MOV.U32 R36, RZ, RZ, R118 ;  /* 0x000000ffff247224 */ /* 0x000fe400078e0076 */
[----:B------:R-:W-:Y:S01]  /*209c0*/  IMAD.MOV.U32 R116, RZ, RZ, R119 ;  /* 0x000000ffff747224 */ /* 0x000fe200078e0077 */
[----:B------:R-:W-:Y:S01]  /*209d0*/  MOV R51, R81 ;  /* 0x0000005100337202 */ /* 0x000fe20000000f00 */
[----:B------:R-:W-:-:S04]  /*209e0*/  IMAD.WIDE.U32 R2, R2, -0x2daee0ad, RZ ;  /* 0xd2511f5302027825 */ /* 0x000fc800078e00ff */
[----:B------:R-:W-:Y:S02]  /*209f0*/  IMAD.MOV.U32 R160, RZ, RZ, R192 ;  /* 0x000000ffffa07224 */ /* 0x000fe400078e00c0 */
        /* <DEDUP_REMOVED lines=8> */
[----:B------:R-:W-:Y:S01]  /*20a80*/  IMAD.MOV.U32 R47, RZ, RZ, R115 ;  /* 0x000000ffff2f7224 */ /* 0x000fe200078e0073 */
[----:B------:R-:W-:Y:S01]  /*20a90*/  HMMA.16816.F32 R136, R4, R26, R136 ;  /* 0x0000001a0488723c */ /* 0x000fe20000001888 */
[----:B------:R-:W-:Y:S01]  /*20aa0*/  IMAD.MOV.U32 R22, RZ, RZ, R17 ;  /* 0x000000ffff167224 */ /* 0x000fe200078e0011 */
[----:B------:R-:W-:Y:S01]  /*20ab0*/  LDSM.16.MT88.4 R164, [R175+0xa800] ;  /* 0x00a80000afa4783b */ /* 0x000fe20000004200 */
[----:B------:R-:W-:-:S03]  /*20ac0*/  IMAD.MOV.U32 R20, RZ, RZ, R19 ;  /* 0x000000ffff147224 */ /* 0x000fc600078e0013 */
[----:B------:R-:W2:Y:S01]  /*20ad0*/  LDSM.16.MT88.4 R16, [R208+0xa800] ;  /* 0x00a80000d010783b */ /* 0x000ea20000004200 */
[----:B------:R-:W-:Y:S01]  /*20ae0*/  LOP3.LUT R0, R3, R247, R44, 0x96, !PT ;  /* 0x000000f703007212 */ /* 0x000fe200078e962c */
[----:B------:R-:W-:Y:S01]  /*20af0*/  HMMA.16816.F32 R196, R4, R10, R156 ;  /* 0x0000000a04c4723c */ /* 0x000fe2000000189c */
[----:B------:R-:W-:Y:S01]  /*20b00*/  IMAD.MOV.U32 R101, RZ, RZ, R15 ;  /* 0x000000ffff657224 */ /* 0x000fe200078e000f */
[C---:B------:R-:W-:Y:S02]  /*20b10*/  LOP3.LUT R3, R2.reuse, 0xffff, RZ, 0xc0, !PT ;  /* 0x0000ffff02037812 */ /* 0x040fe400078ec0ff */
[--C-:B------:R-:W-:Y:S01]  /*20b20*/  SHF.R.U32.HI R14, RZ, 0x10, R2.reuse ;  /* 0x00000010ff0e7819 */ /* 0x100fe20000011602 */
[----:B------:R-:W-:Y:S01]  /*20b30*/  IMAD.MOV.U32 R117, RZ, RZ, R65 ;  /* 0x000000ffff757224 */ /* 0x000fe200078e0041 */
[----:B------:R-:W-:Y:S01]  /*20b40*/  SHF.R.U32.HI R15, RZ, 0x18, R2 ;  /* 0x00000018ff0f7819 */ /* 0x000fe20000011602 */
[----:B------:R-:W-:Y:S01]  /*20b50*/  IMAD.MOV.U32 R118, RZ, RZ, R66 ;  /* 0x000000ffff767224 */ /* 0x000fe200078e0042 */
[----:B------:R-:W-:Y:S01]  /*20b60*/  LOP3.LUT R11, R2, 0xff, RZ, 0xc0, !PT ;  /* 0x000000ff020b7812 */ /* 0x000fe200078ec0ff */
[----:B------:R-:W-:Y:S01]  /*20b70*/  IMAD.MOV.U32 R50, RZ, RZ, R82 ;  /* 0x000000ffff327224 */ /* 0x000fe200078e0052 */
[C---:B------:R-:W-:Y:S01]  /*20b80*/  LOP3.LUT R2, R0.reuse, 0xffff, RZ, 0xc0, !PT ;  /* 0x0000ffff00027812 */ /* 0x040fe200078ec0ff */
[----:B------:R-:W-:Y:S01]  /*20b90*/  IMAD.MOV.U32 R37, RZ, RZ, R80 ;  /* 0x000000ffff257224 */ /* 0x000fe200078e0050 */
[----:B------:R-:W-:-:S02]  /*20ba0*/  LOP3.LUT R10, R0, 0xff, RZ, 0xc0, !PT ;  /* 0x000000ff000a7812 */ /* 0x000fc400078ec0ff */
[----:B------:R-:W-:Y:S01]  /*20bb0*/  MOV R119, R67 ;  /* 0x0000004300777202 */ /* 0x000fe20000000f00 */
[----:B------:R-:W-:Y:S01]  /*20bc0*/  IMAD.MOV.U32 R193, RZ, RZ, R226 ;  /* 0x000000ffffc17224 */ /* 0x000fe200078e00e2 */
[--C-:B------:R-:W-:Y:S01]  /*20bd0*/  SHF.R.U32.HI R8, RZ, 0x10, R0.reuse ;  /* 0x00000010ff087819 */ /* 0x100fe20000011600 */
[----:B------:R-:W3:Y:S01]  /*20be0*/  LDSM.16.MT88.4 R64, [R207+0xa800] ;  /* 0x00a80000cf40783b */ /* 0x000ee20000004200 */
[----:B------:R-:W-:Y:S02]  /*20bf0*/  SHF.R.U32.HI R9, RZ, 0x18, R0 ;  /* 0x00000018ff097819 */ /* 0x000fe40000011600 */
[----:B------:R-:W-:Y:S01]  /*20c00*/  SHF.R.U32.HI R0, RZ, 0x8, R2 ;  /* 0x00000008ff007819 */ /* 0x000fe20000011602 */
[----:B------:R-:W-:Y:S01]  /*20c10*/  IMAD.MOV.U32 R192, RZ, RZ, R227 ;  /* 0x000000ffffc07224 */ /* 0x000fe200078e00e3 */
[----:B------:R-:W-:Y:S01]  /*20c20*/  LOP3.LUT R2, R8, 0xff, RZ, 0xc0, !PT ;  /* 0x000000ff08027812 */ /* 0x000fe200078ec0ff */
[----:B------:R-:W4:Y:S01]  /*20c30*/  LDSM.16.MT88.4 R80, [R175+0xb800] ;  /* 0x00b80000af50783b */ /* 0x000f220000004200 */
[----:B------:R-:W-:-:S02]  /*20c40*/  PRMT R0, R10, 0x5410, R0 ;  /* 0x000054100a007816 */ /* 0x000fc40000000000 */
[----:B------:R-:W-:Y:S01]  /*20c50*/  SHF.R.U32.HI R3, RZ, 0x8, R3 ;  /* 0x00000008ff037819 */ /* 0x000fe20000011603 */
[----:B------:R-:W-:Y:S01]  /*20c60*/  IMAD.MOV.U32 R44, RZ, RZ, R99 ;  /* 0x000000ffff2c7224 */ /* 0x000fe200078e0063 */
[----:B------:R-:W-:Y:S02]  /*20c70*/  LOP3.LUT R8, R14, 0xff, RZ, 0xc0, !PT ;  /* 0x000000ff0e087812 */ /* 0x000fe400078ec0ff */
[----:B------:R-:W-:Y:S01]  /*20c80*/  MOV R195, R235 ;  /* 0x000000eb00c37202 */ /* 0x000fe20000000f00 */
[----:B------:R-:W-:Y:S01]  /*20c90*/  IMAD.MOV.U32 R163, RZ, RZ, R225 ;  /* 0x000000ffffa37224 */ /* 0x000fe200078e00e1 */
[--C-:B------:R-:W-:Y:S01]  /*20ca0*/  HSET2.LE.AND R0, R0, R243.reuse, PT ;  /* 0x000000f300007233 */ /* 0x100fe20003803000 */
[----:B------:R-:W-:Y:S01]  /*20cb0*/  IMAD.MOV.U32 R26, RZ, RZ, R98 ;  /* 0x000000ffff1a7224 */ /* 0x000fe200078e0062 */
[----:B------:R-:W-:Y:S01]  /*20cc0*/  PRMT R3, R11, 0x5410, R3 ;  /* 0x000054100b037816 */ /* 0x000fe20000000003 */
[----:B------:R-:W-:Y:S01]  /*20cd0*/  IMAD.MOV.U32 R103, RZ, RZ, R230 ;  /* 0x000000ffff677224 */ /* 0x000fe200078e00e6 */
[----:B------:R-:W-:Y:S01]  /*20ce0*/  PRMT R2, R2, 0x5410, R9 ;  /* 0x0000541002027816 */ /* 0x000fe20000000009 */
[----:B------:R-:W-:Y:S01]  /*20cf0*/  HMMA.16816.F32 R188, R4, R30, R188 ;  /* 0x0000001e04bc723c */ /* 0x000fe200000018bc */
[----:B------:R-:W-:Y:S01]  /*20d00*/  PRMT R8, R8, 0x5410, R15 ;  /* 0x0000541008087816 */ /* 0x000fe2000000000f */
[----:B------:R-:W-:Y:S01]  /*20d10*/  IMAD.MOV.U32 R27, RZ, RZ, R113 ;  /* 0x000000ffff1b7224 */ /* 0x000fe200078e0071 */
[----:B------:R-:W-:Y:S01]  /*20d20*/  LOP3.LUT R124, R96, R0, RZ, 0xc0, !PT ;  /* 0x00000000607c7212 */ /* 0x000fe200078ec0ff */
[----:B------:R-:W-:Y:S01]  /*20d30*/  LDSM.16.MT88.4 R156, [R205+0xa800] ;  /* 0x00a80000cd9c783b */ /* 0x000fe20000004200 */
[----:B------:R-:W-:-:S02]  /*20d40*/  HSET2.LE.AND R2, R2, R243, PT ;  /* 0x000000f302027233 */ /* 0x000fc40003803000 */
[--C-:B------:R-:W-:Y:S01]  /*20d50*/  HSET2.LE.AND R3, R3, R243.reuse, PT ;  /* 0x000000f303037233 */ /* 0x100fe20003803000 */
[C---:B------:R-:W-:Y:S01]  /*20d60*/  HMMA.16816.F32 R192, R4.reuse, R28, R192 ;  /* 0x0000001c04c0723c */ /* 0x040fe200000018c0 */
[----:B------:R-:W-:Y:S01]  /*20d70*/  HSET2.LE.AND R0, R8, R243, PT ;  /* 0x000000f308007233 */ /* 0x000fe20003803000 */
[----:B------:R-:W1:Y:S01]  /*20d80*/  LDSM.16.MT88.4 R96, [R205+0xb800] ;  /* 0x00b80000cd60783b */ /* 0x000e620000004200 */
[----:B------:R-:W-:Y:S02]  /*20d90*/  LOP3.LUT R125, R54, R2, RZ, 0xc0, !PT ;  /* 0x00000002367d7212 */ /* 0x000fe400078ec0ff */
[----:B------:R-:W-:Y:S01]  /*20da0*/  LOP3.LUT R126, R55, R3, RZ, 0xc0, !PT ;  /* 0x00000003377e7212 */ /* 0x000fe200078ec0ff */
[----:B------:R-:W-:Y:S01]  /*20db0*/  IMAD.MOV.U32 R102, RZ, RZ, R210 ;  /* 0x000000ffff667224 */ /* 0x000fe200078e00d2 */
[----:B------:R-:W-:Y:S01]  /*20dc0*/  LOP3.LUT R127, R112, R0, RZ, 0xc0, !PT ;  /* 0x00000000707f7212 */ /* 0x000fe200078ec0ff */
[----:B------:R-:W-:Y:S01]  /*20dd0*/  HMMA.16816.F32 R116, R4, R56, R116 ;  /* 0x000000380474723c */ /* 0x000fe20000001874 */
[----:B------:R-:W-:Y:S01]  /*20de0*/  LOP3.LUT R2, R39, R36, R48, 0x96, !PT ;  /* 0x0000002427027212 */ /* 0x000fe200078e9630 */
[----:B------:R-:W1:Y:S01]  /*20df0*/  LDSM.16.MT88.4 R112, [R208+0xb800] ;  /* 0x00b80000d070783b */ /* 0x000e620000004200 */
[----:B------:R-:W-:-:S03]  /*20e00*/  IMAD.MOV.U32 R100, RZ, RZ, R103 ;  /* 0x000000ffff647224 */ /* 0x000fc600078e0067 */
[----:B------:R-:W-:Y:S01]  /*20e10*/  HMMA.16816.F32 R28, R4, R42, R44 ;  /* 0x0000002a041c723c */ /* 0x000fe2000000182c */
[----:B------:R-:W-:Y:S01]  /*20e20*/  IMAD.WIDE.U32 R2, R2, -0x2daee0ad, RZ ;  /* 0xd2511f5302027825 */ /* 0x000fe200078e00ff */
[----:B------:R1:W5:Y:S04]  /*20e30*/  LDL.LU R225, [R1+0x1b0] ;  /* 0x0001b00001e17983 */ /* 0x0003680000300800 */
[----:B--2---:R-:W-:Y:S01]  /*20e40*/  HMMA.16816.F32 R44, R124, R18, R68 ;  /* 0x000000127c2c723c */ /* 0x004fe20000001844 */
[----:B------:R-:W-:-:S05]  /*20e50*/  IMAD.MOV.U32 R103, RZ, RZ, R209 ;  /* 0x000000ffff677224 */ /* 0x000fca00078e00d1 */
[C---:B------:R-:W-:Y:S01]  /*20e60*/  HMMA.16816.F32 R160, R4.reuse, R24, R160 ;  /* 0x0000001804a0723c */ /* 0x040fe200000018a0 */
[----:B------:R-:W-:Y:S01]  /*20e70*/  IMAD.MOV.U32 R68, RZ, RZ, R23 ;  /* 0x000000ffff447224 */ /* 0x000fe200078e0017 */
[----:B------:R-:W-:Y:S01]  /*20e80*/  LOP3.LUT R0, R3, R247, R52, 0x96, !PT ;  /* 0x000000f703007212 */ /* 0x000fe200078e9634 */
[----:B------:R-:W-:Y:S01]  /*20e90*/  IMAD.MOV.U32 R69, RZ, RZ, R22 ;  /* 0x000000ffff457224 */ /* 0x000fe200078e0016 */
[----:B------:R2:W5:Y:S01]  /*20ea0*/  LDL.LU R234, [R1+0x1ac] ;  /* 0x0001ac0001ea7983 */ /* 0x0005620000300800 */
[----:B------:R-:W-:Y:S02]  /*20eb0*/  IMAD.MOV.U32 R70, RZ, RZ, R21 ;  /* 0x000000ffff467224 */ /* 0x000fe400078e0015 */
[----:B------:R-:W-:Y:S01]  /*20ec0*/  IMAD.MOV.U32 R71, RZ, RZ, R20 ;  /* 0x000000ffff477224 */ /* 0x000fe200078e0014 */
[----:B------:R-:W-:Y:S01]  /*20ed0*/  HMMA.16816.F32 R100, R4, R40, R100 ;  /* 0x000000280464723c */ /* 0x000fe20000001864 */
[----:B------:R-:W2:Y:S01]  /*20ee0*/  LDSM.16.MT88.4 R20, [R207+0xb800] ;  /* 0x00b80000cf14783b */ /* 0x000ea20000004200 */
[----:B------:R-:W-:-:S02]  /*20ef0*/  IMAD.MOV.U32 R24, RZ, RZ, R204 ;  /* 0x000000ffff187224 */ /* 0x000fc400078e00cc */
[----:B------:R-:W-:Y:S01]  /*20f00*/  IMAD.MOV.U32 R25, RZ, RZ, R174 ;  /* 0x000000ffff197224 */ /* 0x000fe200078e00ae */
[----:B------:R1:W5:Y:S01]  /*20f10*/  LDL.LU R230, [R1+0x1a8] ;  /* 0x0001a80001e67983 */ /* 0x0003620000300800 */
[----:B------:R-:W-:Y:S02]  /*20f20*/  LOP3.LUT R3, R2, 0xffff, RZ, 0xc0, !PT ;  /* 0x0000ffff02037812 */ /* 0x000fe400078ec0ff */
[----:B------:R-:W-:Y:S01]  /*20f30*/  SHF.R.U32.HI R9, RZ, 0x10, R2 ;  /* 0x00000010ff097819 */ /* 0x000fe20000011602 */
[----:B------:R1:W5:Y:S02]  /*20f40*/  LDL.LU R226, [R1+0x1a4] ;  /* 0x0001a40001e27983 */ /* 0x0003640000300800 */
[----:B------:R-:W-:Y:S01]  /*20f50*/  HMMA.16816.F32 R24, R4, R58, R24 ;  /* 0x0000003a0418723c */ /* 0x000fe20000001818 */
[----:B------:R-:W-:Y:S01]  /*20f60*/  SHF.R.U32.HI R8, RZ, 0x18, R0 ;  /* 0x00000018ff087819 */ /* 0x000fe20000011600 */
[----:B------:R1:W5:Y:S01]  /*20f70*/  LDL.LU R235, [R1+0x1a0] ;  /* 0x0001a00001eb7983 */ /* 0x0003620000300800 */
[----:B------:R-:W-:-:S02]  /*20f80*/  SHF.R.U32.HI R3, RZ, 0x8, R3 ;  /* 0x00000008ff037819 */ /* 0x000fc40000011603 */
[----:B------:R-:W-:Y:S01]  /*20f90*/  SHF.R.U32.HI R10, RZ, 0x18, R2 ;  /* 0x00000018ff0a7819 */ /* 0x000fe20000011602 */
[----:B------:R1:W5:Y:S01]  /*20fa0*/  LDL.LU R227, [R1+0x19c] ;  /* 0x00019c0001e37983 */ /* 0x0003620000300800 */
[C---:B------:R-:W-:Y:S02]  /*20fb0*/  LOP3.LUT R4, R0.reuse, 0xffff, RZ, 0xc0, !PT ;  /* 0x0000ffff00047812 */ /* 0x040fe400078ec0ff */
[----:B------:R-:W-:Y:S01]  /*20fc0*/  LOP3.LUT R7, R0, 0xff, RZ, 0xc0, !PT ;  /* 0x000000ff00077812 */ /* 0x000fe200078ec0ff */
[----:B------:R1:W5:Y:S01]  /*20fd0*/  LDL.LU R228, [R1+0x198] ;  /* 0x0001980001e47983 */ /* 0x0003620000300800 */
[----:B------:R-:W-:Y:S02]  /*20fe0*/  SHF.R.U32.HI R4, RZ, 0x8, R4 ;  /* 0x00000008ff047819 */ /* 0x000fe40000011604 */
[----:B------:R-:W-:Y:S01]  /*20ff0*/  SHF.R.U32.HI R5, RZ, 0x10, R0 ;  /* 0x00000010ff057819 */ /* 0x000fe20000011600 */
[----:B------:R1:W5:Y:S01]  /*21000*/  LDL.LU R231, [R1+0x194] ;  /* 0x0001940001e77983 */ /* 0x0003620000300800 */
[----:B------:R-:W-:-:S02]  /*21010*/  PRMT R0, R7, 0x5410, R4 ;  /* 0x0000541007007816 */ /* 0x000fc40000000004 */
[----:B------:R-:W-:Y:S01]  /*21020*/  LOP3.LUT R6, R2, 0xff, RZ, 0xc0, !PT ;  /* 0x000000ff02067812 */ /* 0x000fe200078ec0ff */
[----:B------:R1:W5:Y:S01]  /*21030*/  LDL.LU R229, [R1+0x190] ;  /* 0x0001900001e57983 */ /* 0x0003620000300800 */
[----:B------:R-:W-:Y:S02]  /*21040*/  LOP3.LUT R5, R5, 0xff, RZ, 0xc0, !PT ;  /* 0x000000ff05057812 */ /* 0x000fe400078ec0ff */
[----:B------:R-:W-:Y:S01]  /*21050*/  LOP3.LUT R4, R9, 0xff, RZ, 0xc0, !PT ;  /* 0x000000ff09047812 */ /* 0x000fe200078ec0ff */
[----:B------:R1:W5:Y:S01]  /*21060*/  LDL.LU R249, [R1+0x18c] ;  /* 0x00018c0001f97983 */ /* 0x0003620000300800 */
[----:B------:R-:W-:Y:S02]  /*21070*/  PRMT R3, R6, 0x5410, R3 ;  /* 0x0000541006037816 */ /* 0x000fe40000000003 */
[----:B------:R-:W-:Y:S01]  /*21080*/  PRMT R2, R5, 0x5410, R8 ;  /* 0x0000541005027816 */ /* 0x000fe20000000008 */
[----:B------:R1:W5:Y:S01]  /*21090*/  LDL.LU R248, [R1+0x188] ;  /* 0x0001880001f87983 */ /* 0x0003620000300800 */
[----:B------:R-:W-:-:S02]  /*210a0*/  HSET2.LE.AND R0, R0, R243, PT ;  /* 0x000000f300007233 */ /* 0x000fc40003803000 */
[----:B------:R-:W-:Y:S01]  /*210b0*/  PRMT R4, R4, 0x5410, R10 ;  /* 0x0000541004047816 */ /* 0x000fe2000000000a */
[----:B------:R1:W5:Y:S01]  /*210c0*/  LDL.LU R246, [R1+0x184] ;  /* 0x0001840001f67983 */ /* 0x0003620000300800 */
[----:B------:R-:W-:-:S03]  /*210d0*/  IMAD.MOV.U32 R39, RZ, RZ, R128 ;  /* 0x000000ffff277224 */ /* 0x000fc600078e0080 */
[----:B------:R1:W5:Y:S01]  /*210e0*/  LDL.LU R241, [R1+0x180] ;  /* 0x0001800001f17983 */ /* 0x0003620000300800 */
[----:B------:R-:W-:-:S03]  /*210f0*/  HSET2.LE.AND R3, R3, R243, PT ;  /* 0x000000f303037233 */ /* 0x000fc60003803000 */
[----:B------:R1:W5:Y:S01]  /*21100*/  LDL.LU R240, [R1+0x17c] ;  /* 0x00017c0001f07983 */ /* 0x0003620000300800 */
[--C-:B------:R-:W-:Y:S01]  /*21110*/  HSET2.LE.AND R2, R2, R243.reuse, PT ;  /* 0x000000f302027233 */ /* 0x100fe20003803000 */
[C---:B---3--:R-:W-:Y:S01]  /*21120*/  HMMA.16816.F32 R56, R124.reuse, R64, R72 ;  /* 0x000000407c38723c */ /* 0x048fe20000001848 */
[----:B------:R-:W-:Y:S01]  /*21130*/  HSET2.LE.AND R4, R4, R243, PT ;  /* 0x000000f304047233 */ /* 0x000fe20003803000 */
[----:B------:R3:W5:Y:S01]  /*21140*/  LDL.LU R237, [R1+0x178] ;  /* 0x0001780001ed7983 */ /* 0x0007620000300800 */
[----:B------:R-:W-:Y:S01]  /*21150*/  LOP3.LUT R128, R239, R0, RZ, 0xc0, !PT ;  /* 0x00000000ef807212 */ /* 0x000fe200078ec0ff */
[----:B------:R-:W-:Y:S02]  /*21160*/  FADD.FTZ R0, R201, R213 ;  /* 0x000000d5c9007221 */ /* 0x000fe40000010000 */
[----:B------:R3:W5:Y:S01]  /*21170*/  LDL.LU R236, [R1+0x174] ;  /* 0x0001740001ec7983 */ /* 0x0007620000300800 */
[----:B----4-:R-:W-:Y:S03]  /*21180*/  HMMA.16816.F32 R72, R124, R80, R84 ;  /* 0x000000507c48723c */ /* 0x010fe60000001854 */
[----:B------:R3:W5:Y:S01]  /*21190*/  LDL.LU R223, [R1+0x170] ;  /* 0x0001700001df7983 */ /* 0x0007620000300800 */
[----:B------:R-:W-:-:S03]  /*211a0*/  IMAD.MOV.U32 R36, RZ, RZ, R131 ;  /* 0x000000ffff247224 */ /* 0x000fc600078e0083 */
[----:B------:R3:W5:Y:S01]  /*211b0*/  LDL.LU R222, [R1+0x16c] ;  /* 0x00016c0001de7983 */ /* 0x0007620000300800 */
[----:B------:R-:W-:Y:S01]  /*211c0*/  IMAD.MOV.U32 R84, RZ, RZ, R37 ;  /* 0x000000ffff547224 */ /* 0x000fe200078e0025 */
[----:B------:R-:W-:Y:S01]  /*211d0*/  LOP3.LUT R131, R220, R4, RZ, 0xc0, !PT ;  /* 0x00000004dc837212 */ /* 0x000fe200078ec0ff */
[----:B------:R-:W-:Y:S01]  /*211e0*/  IMAD.MOV.U32 R37, RZ, RZ, R130 ;  /* 0x000000ffff257224 */ /* 0x000fe200078e0082 */
[----:B------:R3:W5:Y:S01]  /*211f0*/  LDL.LU R217, [R1+0x168] ;  /* 0x0001680001d97983 */ /* 0x0007620000300800 */
[----:B------:R-:W-:Y:S01]  /*21200*/  IMAD.MOV.U32 R38, RZ, RZ, R129 ;  /* 0x000000ffff267224 */ /* 0x000fe200078e0081 */
[----:B------:R-:W-:Y:S01]  /*21210*/  LOP3.LUT R129, R238, R2, RZ, 0xc0, !PT ;  /* 0x00000002ee817212 */ /* 0x000fe200078ec0ff */
[----:B------:R-:W-:Y:S01]  /*21220*/  FADD.FTZ R0, R203, R0 ;  /* 0x00000000cb007221 */ /* 0x000fe20000010000 */
[----:B------:R3:W5:Y:S01]  /*21230*/  LDL.LU R216, [R1+0x164] ;  /* 0x0001640001d87983 */ /* 0x0007620000300800 */
[----:B------:R-:W-:Y:S01]  /*21240*/  LOP3.LUT R130, R221, R3, RZ, 0xc0, !PT ;  /* 0x00000003dd827212 */ /* 0x000fe200078ec0ff */
[C---:B------:R-:W-:Y:S01]  /*21250*/  HMMA.16816.F32 R40, R124.reuse, R16, R60 ;  /* 0x000000107c28723c */ /* 0x040fe2000000183c */
[----:B------:R-:W-:Y:S01]  /*21260*/  IMAD.MOV.U32 R85, RZ, RZ, R50 ;  /* 0x000000ffff557224 */ /* 0x000fe200078e0032 */
[----:B------:R3:W5:Y:S01]  /*21270*/  LDL.LU R215, [R1+0x160] ;  /* 0x0001600001d77983 */ /* 0x0007620000300800 */
[----:B------:R-:W-:Y:S01]  /*21280*/  IMAD.MOV.U32 R86, RZ, RZ, R51 ;  /* 0x000000ffff567224 */ /* 0x000fe200078e0033 */
[----:B------:R-:W-:Y:S01]  /*21290*/  MOV R48, R251 ;  /* 0x000000fb00307202 */ /* 0x000fe20000000f00 */
[----:B------:R-:W-:Y:S01]  /*212a0*/  IMAD.MOV.U32 R87, RZ, RZ, R252 ;  /* 0x000000ffff577224 */ /* 0x000fe200078e00fc */
[----:B------:R3:W5:Y:S01]  /*212b0*/  LDL.LU R214, [R1+0x15c] ;  /* 0x00015c0001d67983 */ /* 0x0007620000300800 */
[----:B------:R-:W-:Y:S01]  /*212c0*/  HMMA.16816.F32 R60, R124, R66, R76 ;  /* 0x000000427c3c723c */ /* 0x000fe2000000184c */
[----:B------:R-:W-:-:S02]  /*212d0*/  IMAD.MOV.U32 R49, RZ, RZ, R245 ;  /* 0x000000ffff317224 */ /* 0x000fc400078e00f5 */
[----:B------:R3:W5:Y:S01]  /*212e0*/  LDL.LU R212, [R1+0x158] ;  /* 0x0001580001d47983 */ /* 0x0007620000300800 */
[----:B------:R-:W-:Y:S02]  /*212f0*/  IMAD.MOV.U32 R50, RZ, RZ, R244 ;  /* 0x000000ffff327224 */ /* 0x000fe400078e00f4 */
[----:B------:R-:W-:Y:S01]  /*21300*/  IMAD.MOV.U32 R51, RZ, RZ, R242 ;  /* 0x000000ffff337224 */ /* 0x000fe200078e00f2 */
[----:B------:R3:W5:Y:S01]  /*21310*/  LDL.LU R211, [R1+0x154] ;  /* 0x0001540001d37983 */ /* 0x0007620000300800 */
[C---:B------:R-:W-:Y:S01]  /*21320*/  HMMA.16816.F32 R76, R124.reuse, R82, R88 ;  /* 0x000000527c4c723c */ /* 0x040fe20000001858 */
[----:B------:R-:W-:Y:S02]  /*21330*/  FADD.FTZ R0, R202, R0 ;  /* 0x00000000ca007221 */ /* 0x000fe40000010000 */
[----:B------:R3:W5:Y:S03]  /*21340*/  LDL.LU R210, [R1+0x150] ;  /* 0x0001500001d27983 */ /* 0x0007660000300800 */
[C---:B-1----:R-:W-:Y:S01]  /*21350*/  HMMA.16816.F32 R88, R124.reuse, R96, R92 ;  /* 0x000000607c58723c */ /* 0x042fe2000000185c */
[----:B------:R3:W5:Y:S04]  /*21360*/  LDL.LU R209, [R1+0x14c] ;  /* 0x00014c0001d17983 */ /* 0x0007680000300800 */
[----:B------:R3:W5:Y:S01]  /*21370*/  LDL.LU R206, [R1+0x148] ;  /* 0x0001480001ce7983 */ /* 0x0007620000300800 */
[C---:B------:R-:W-:Y:S03]  /*21380*/  HMMA.16816.F32 R92, R124.reuse, R98, R104 ;  /* 0x000000627c5c723c */ /* 0x040fe60000001868 */
[----:B------:R3:W5:Y:S03]  /*21390*/  LDL.LU R204, [R1+0x144] ;  /* 0x0001440001cc7983 */ /* 0x0007660000300800 */
[C---:B------:R-:W-:Y:S01]  /*213a0*/  HMMA.16816.F32 R104, R124.reuse, R112, R108 ;  /* 0x000000707c68723c */ /* 0x040fe2000000186c */
[----:B------:R3:W5:Y:S05]  /*213b0*/  LDL.LU R174, [R1+0x140] ;  /* 0x0001400001ae7983 */ /* 0x00076a0000300800 */
[----:B------:R-:W-:Y:S01]  /*213c0*/  HMMA.16816.F32 R108, R124, R114, R120 ;  /* 0x000000727c6c723c */ /* 0x000fe20000001878 */
[----:B------:R3:W-:Y:S05]  /*213d0*/  STL [R1+0x78], R0 ;  /* 0x0000780001007387 */ /* 0x0007ea0000100800 */
[----:B------:R-:W-:Y:S06]  /*213e0*/  HMMA.16816.F32 R52, R128, R64, R184 ;  /* 0x000000408034723c */ /* 0x000fec00000018b8 */
[C---:B------:R-:W-:Y:S06]  /*213f0*/  HMMA.16816.F32 R152, R124.reuse, R164, R152 ;  /* 0x000000a47c98723c */ /* 0x040fec0000001898 */
[C---:B------:R-:W-:Y:S06]  /*21400*/  HMMA.16816.F32 R148, R124.reuse, R166, R148 ;  /* 0x000000a67c94723c */ /* 0x040fec0000001894 */
[C---:B------:R-:W-:Y:S06]  /*21410*/  HMMA.16816.F32 R144, R124.reuse, R156, R144 ;  /* 0x0000009c7c90723c */ /* 0x040fec0000001890 */
[C---:B------:R-:W-:Y:S06]  /*21420*/  HMMA.16816.F32 R140, R124.reuse, R158, R140 ;  /* 0x0000009e7c8c723c */ /* 0x040fec000000188c */
[----:B--2---:R-:W-:Y:S06]  /*21430*/  HMMA.16816.F32 R120, R124, R20, R36 ;  /* 0x000000147c78723c */ /* 0x004fec0000001824 */
[----:B------:R-:W-:Y:S06]  /*21440*/  HMMA.16816.F32 R64, R128, R66, R84 ;  /* 0x000000428040723c */ /* 0x000fec0000001854 */
        /* <DEDUP_REMOVED lines=15> */
[----:B------:R-:W-:Y:S01]  /*21540*/  IADD3 R220, P0, R12, -0x140, RZ ;  /* 0xfffffec00cdc7810 */ /* 0x000fe20007f1e0ff */
[----:B------:R-:W-:-:S03]  /*21550*/  IMAD.MOV.U32 R184, RZ, RZ, R200 ;  /* 0x000000ffffb87224 */ /* 0x000fc600078e00c8 */
[----:B---3--:R-:W-:-:S15]  /*21560*/  IADD3.X R221, R13, -0x1, RZ, P0, !PT ;  /* 0xffffffff0ddd7810 */ /* 0x008fde00007fe4ff */
[----:B------:R-:W-:-:S04]  /*21570*/  NOP ;  /* 0x0000000000007918 */ /* 0x000fc80000000000 */
.L_x_2762:
[----:B------:R-:W2:Y:S02]  /*21580*/  LDL R0, [R1+0xd8] ;  /* 0x0000d80001007983 */ /* 0x000ea40000100800 */
[----:B--2---:R-:W-:-:S13]  /*21590*/  ISETP.GT.AND P0, PT, R184, R0, PT ;  /* 0x00000000b800720c */ /* 0x004fda0003f04270 */
[----:B------:R-:W-:Y:S05]  /*215a0*/  @!P0 BRA `(.L_x_2779) ;  /* 0x0000005400b08947 */ /* 0x000fea0003800000 */
[----:B------:R-:W2:Y:S04]  /*215b0*/  LDL R0, [R1+0x7c] ;  /* 0x00007c0001007983 */ /* 0x000ea80000100800 */
[----:B------:R-:W3:Y:S01]  /*215c0*/  LDL.LU R5, [R1+0x88] ;  /* 0x0000880001057983 */ /* 0x000ee20000300800 */
[----:B------:R-:W-:Y:S02]  /*215d0*/  IMAD.MOV.U32 R139, RZ, RZ, R134 ;  /* 0x000000ffff8b7224 */ /* 0x000fe400078e0086 */
[----:B-----5:R-:W-:Y:S02]  /*215e0*/  IMAD.MOV.U32 R138, RZ, RZ, R132 ;  /* 0x000000ffff8a7224 */ /* 0x020fe400078e0084 */
[----:B------:R-:W-:Y:S02]  /*215f0*/  IMAD.MOV.U32 R137, RZ, RZ, R133 ;  /* 0x000000ffff897224 */ /* 0x000fe400078e0085 */
[----:B------:R-:W-:Y:S01]  /*21600*/  IMAD.MOV.U32 R136, RZ, RZ, R135 ;  /* 0x000000ffff887224 */ /* 0x000fe200078e0087 */
[----:B--2---:R-:W-:-:S02]  /*21610*/  ISETP.GE.AND P3, PT, R0, R223, PT ;  /* 0x000000df0000720c */ /* 0x004fc40003f66270 */
[C---:B---3--:R-:W-:Y:S01]  /*21620*/  SHF.L.U32 R3, R5.reuse, 0x3, RZ ;  /* 0x0000000305037819 */ /* 0x048fe200000006ff */
[C---:B------:R-:W-:Y:S01]  /*21630*/  IMAD R4, R5.reuse, 0x48, RZ ;  /* 0x0000004805047824 */ /* 0x040fe200078e02ff */
[----:B------:R-:W-:Y:S01]  /*21640*/  SHF.R.S32.HI R2, RZ, 0x1f, R5 ;  /* 0x0000001fff027819 */ /* 0x000fe20000011405 */
[----:B------:R-:W-:Y:S01]  /*21650*/  IMAD.WIDE.U32 R8, R5, 0x70, RZ ;  /* 0x0000007005087825 */ /* 0x000fe200078e00ff */
[----:B------:R-:W-:-:S03]  /*21660*/  SHF.R.S32.HI R6, RZ, 0x1f, R3 ;  /* 0x0000001fff067819 */ /* 0x000fc60000011403 */
[----:B------:R-:W-:Y:S01]  /*21670*/  IMAD R0, R5, 0x38, R3 ;  /* 0x0000003805007824 */ /* 0x000fe200078e0203 */
[C---:B------:R-:W-:Y:S01]  /*21680*/  SHF.L.U64.HI R6, R3.reuse, 0x1, R6 ;  /* 0x0000000103067819 */ /* 0x040fe20000010206 */
[----:B------:R-:W-:Y:S01]  /*21690*/  IMAD R2, R2, 0x70, RZ ;  /* 0x0000007002027824 */ /* 0x000fe200078e02ff */
[----:B------:R-:W-:Y:S01]  /*216a0*/  SHF.R.S32.HI R5, RZ, 0x1f, R4 ;  /* 0x0000001fff057819 */ /* 0x000fe20000011404 */
[----:B------:R-:W-:Y:S01]  /*216b0*/  STL.64 [R1+0x88], R8 ;  /* 0x0000880801007387 */ /* 0x000fe20000100a00 */
[----:B------:R-:W-:Y:S01]  /*216c0*/  IADD3 R0, R0, 0x1, RZ ;  /* 0x0000000100007810 */ /* 0x000fe20007ffe0ff */
[----:B------:R-:W-:Y:S02]  /*216d0*/  IMAD.SHL.U32 R7, R3, 0x2, RZ ;  /* 0x0000000203077824 */ /* 0x000fe400078e00ff */
[----:B------:R1:W-:Y:S01]  /*216e0*/  STL [R1+0x9c], R6 ;  /* 0x00009c0601007387 */ /* 0x0003e20000100800 */
[----:B------:R-:W-:-:S03]  /*216f0*/  SHF.R.S32.HI R3, RZ, 0x1f, R0 ;  /* 0x0000001fff037819 */ /* 0x000fc60000011400 */
[----:B------:R2:W-:Y:S01]  /*21700*/  STL [R1+0xa0], R7 ;  /* 0x0000a00701007387 */ /* 0x0005e20000100800 */
[C---:B-1----:R-:W-:Y:S02]  /*21710*/  SHF.L.U64.HI R6, R4.reuse, 0x1, R5 ;  /* 0x0000000104067819 */ /* 0x042fe40000010205 */
[----:B------:R-:W-:Y:S01]  /*21720*/  SHF.L.U32 R5, R4, 0x1, RZ ;  /* 0x0000000104057819 */ /* 0x000fe200000006ff */
[----:B------:R-:W-:Y:S01]  /*21730*/  IMAD.IADD R4, R9, 0x1, R2 ;  /* 0x0000000109047824 */ /* 0x000fe200078e0202 */
[C---:B------:R-:W-:Y:S01]  /*21740*/  SHF.L.U64.HI R2, R0.reuse, 0x1, R3 ;  /* 0x0000000100027819 */ /* 0x040fe20000010203 */
[----:B------:R2:W-:Y:S01]  /*21750*/  STL [R1+0xa4], R6 ;  /* 0x0000a40601007387 */ /* 0x0005e20000100800 */
[----:B------:R-:W-:-:S03]  /*21760*/  SHF.L.U32 R0, R0, 0x1, RZ ;  /* 0x0000000100007819 */ /* 0x000fc600000006ff */
[----:B------:R2:W-:Y:S04]  /*21770*/  STL [R1+0xa8], R5 ;  /* 0x0000a80501007387 */ /* 0x0005e80000100800 */
[----:B------:R2:W-:Y:S04]  /*21780*/  STL [R1+0x94], R4 ;  /* 0x0000940401007387 */ /* 0x0005e80000100800 */
[----:B------:R2:W-:Y:S04]  /*21790*/  STL [R1+0x90], R0 ;  /* 0x0000900001007387 */ /* 0x0005e80000100800 */
[----:B------:R2:W-:Y:S02]  /*217a0*/  STL [R1+0x98], R2 ;  /* 0x0000980201007387 */ /* 0x0005e40000100800 */
.L_x_2782:
[----:B--2---:R-:W2:Y:S01]  /*217b0*/  LDL.64 R6, [R1+0x100] ;  /* 0x0001000001067983 */ /* 0x004ea20000100a00 */
[----:B------:R-:W-:Y:S04]  /*217c0*/  DEPBAR.LE SB0, 0x0 ;  /* 0x000080000000791a */ /* 0x000fe80000000000 */
[----:B------:R-:W2:Y:S01]  /*217d0*/  LDL.64 R2, [R1+0x108] ;  /* 0x0001080001027983 */ /* 0x000ea20000100a00 */
[----:B------:R-:W-:Y:S05]  /*217e0*/  WARPSYNC.ALL ;  /* 0x0000000000007948 */ /* 0x000fea0003800000 */
[----:B------:R-:W-:Y:S01]  /*217f0*/  BAR.SYNC.DEFER_BLOCKING 0x0 ;  /* 0x0000000000007b1d */ /* 0x000fe20000010000 */
[----:B------:R-:W-:Y:S01]  /*21800*/  VIADD R238, R184, 0xffffffff ;  /* 0xffffffffb8ee7836 */ /* 0x000fe20000000000 */
[C---:B------:R-:W-:Y:S01]  /*21810*/  SHF.L.U64.HI R4, R248.reuse, 0x5, R249 ;  /* 0x00000005f8047819 */ /* 0x040fe200000102f9 */
[----:B------:R-:W-:Y:S01]  /*21820*/  IMAD.SHL.U32 R5, R248, 0x20, RZ ;  /* 0x00000020f8057824 */ /* 0x000fe200078e00ff */
[----:B------:R-:W-:Y:S02]  /*21830*/  ISETP.GE.AND P2, PT, R246, R223, PT ;  /* 0x000000dff600720c */ /* 0x000fe40003f46270 */
[----:B------:R-:W-:Y:S01]  /*21840*/  SHF.R.S32.HI R0, RZ, 0x1f, R238 ;  /* 0x0000001fff007819 */ /* 0x000fe200000114ee */
[----:B------:R-:W-:Y:S04]  /*21850*/  IMAD R4, R4, R238, RZ ;  /* 0x000000ee04047224 */ /* 0x000fe800078e02ff */
[-C--:B------:R-:W-:Y:S01]  /*21860*/  IMAD R4, R0, R5.reuse, R4 ;  /* 0x0000000500047224 */ /* 0x080fe200078e0204 */
[----:B------:R-:W-:Y:S01]  /*21870*/  @P3 STS.128 [R222+0xa000], RZ ;  /* 0x00a000ffde003388 */ /* 0x000fe20000000c00 */
[----:B------:R-:W-:Y:S01]  /*21880*/  BSSY B0, `(.L_x_2780) ;  /* 0x00000d5000007945 */ /* 0x000fe20003800000 */
[----:B------:R-:W1:Y:S01]  /*21890*/  S2R R185, SR_TID.X ;  /* 0x0000000000b97919 */ /* 0x000e620000002100 */
[----:B--2---:R-:W-:Y:S02]  /*218a0*/  IMAD.MOV.U32 R3, RZ, RZ, R7 ;  /* 0x000000ffff037224 */ /* 0x004fe400078e0007 */
[----:B-1----:R-:W-:Y:S02]  /*218b0*/  IMAD.SHL.U32 R185, R185, 0x2, RZ ;  /* 0x00000002b9b97824 */ /* 0x002fe400078e00ff */
[----:B------:R-:W-:Y:S03]  /*218c0*/  IMAD.WIDE.U32 R2, R238, R5, R2 ;  /* 0x00000005ee027225 */ /* 0x000fe600078e0002 */
[----:B------:R-:W-:Y:S01]  /*218d0*/  LOP3.LUT R185, R185, 0x6, RZ, 0xc0, !PT ;  /* 0x00000006b9b97812 */ /* 0x000fe200078ec0ff */
[----:B------:R-:W-:Y:S01]  /*218e0*/  IMAD.IADD R3, R3, 0x1, R4 ;  /* 0x0000000103037824 */ /* 0x000fe200078e0204 */
[CC--:B------:R-:W-:Y:S02]  /*218f0*/  @!P3 LEA R8, P5, R2.reuse, R240.reuse, 0x1 ;  /* 0x000000f00208b211 */ /* 0x0c0fe400078a08ff */
[C---:B------:R-:W-:Y:S02]  /*21900*/  @!P2 LEA R6, P1, R2.reuse, R240, 0x1 ;  /* 0x000000f00206a211 */ /* 0x040fe400078208ff */
[-CC-:B------:R-:W-:Y:S02]  /*21910*/  @!P3 LEA.HI.X R9, R2, R241.reuse, R3.reuse, 0x1, P5 ;  /* 0x000000f10209b211 */ /* 0x180fe400028f0c03 */
[----:B------:R-:W-:Y:S02]  /*21920*/  LEA R0, P0, R248, R2, 0x4 ;  /* 0x00000002f8007211 */ /* 0x000fe400078020ff */
[----:B------:R-:W-:Y:S01]  /*21930*/  @!P2 LEA.HI.X R7, R2, R241, R3, 0x1, P1 ;  /* 0x000000f10207a211 */ /* 0x000fe200008f0c03 */
[----:B------:R-:W-:Y:S01]  /*21940*/  @!PT LDS RZ, [RZ] ;  /* 0x00000000fffff984 */ /* 0x000fe20000000800 */
[----:B------:R-:W-:Y:S01]  /*21950*/  @!PT LDS RZ, [RZ] ;  /* 0x00000000fffff984 */ /* 0x000fe20000000800 */
[----:B------:R-:W-:Y:S01]  /*21960*/  @!PT LDS RZ, [RZ] ;  /* 0x00000000fffff984 */ /* 0x000fe20000000800 */
[----:B------:R-:W-:Y:S01]  /*21970*/  @!P3 LDGSTS.E.BYPASS.LTC128B.128 [R222+0xa000], desc[UR4][R8.64] ;  /* 0x0a00000008debfae */ /* 0x000fe2000b901d44 */
[-C--:B------:R-:W-:Y:S02]  /*21980*/  @!P3 LEA R10, P4, R0, R240.reuse, 0x1 ;  /* 0x000000f0000ab211 */ /* 0x080fe400078808ff */
[----:B------:R-:W-:Y:S01]  /*21990*/  LEA.HI.X R5, R248, R3, R249, 0x4, P0 ;  /* 0x00000003f8057211 */ /* 0x000fe200000f24f9 */
[----:B------:R-:W-:Y:S01]  /*219a0*/  @P2 STS.128 [R222+0xb000], RZ ;  /* 0x00b000ffde002388 */ /* 0x000fe20000000c00 */
[C---:B------:R-:W-:Y:S01]  /*219b0*/  @!P2 LEA R4, P0, R0.reuse, R240, 0x1 ;  /* 0x000000f00004a211 */ /* 0x040fe200078008ff */
[----:B------:R-:W-:Y:S01]  /*219c0*/  @!P3 IMAD.MOV.U32 R2, RZ, RZ, R10 ;  /* 0x000000ffff02b224 */ /* 0x000fe200078e000a */
[CCC-:B------:R-:W-:Y:S01]  /*219d0*/  @!P3 LEA.HI.X R3, R0.reuse, R241.reuse, R5.reuse, 0x1, P4 ;  /* 0x000000f10003b211 */ /* 0x1c0fe200020f0c05 */
[----:B------:R-:W-:Y:S01]  /*219e0*/  @!PT LDS RZ, [RZ] ;  /* 0x00000000fffff984 */ /* 0x000fe20000000800 */
[----:B------:R-:W-:Y:S01]  /*219f0*/  @!PT LDS RZ, [RZ] ;  /* 0x00000000fffff984 */ /* 0x000fe20000000800 */
[----:B------:R-:W-:Y:S01]  /*21a00*/  @!PT LDS RZ, [RZ] ;  /* 0x00000000fffff984 */ /* 0x000fe20000000800 */
[----:B------:R-:W-:Y:S01]  /*21a10*/  @!P2 LDGSTS.E.BYPASS.LTC128B.128 [R222+0xb000], desc[UR4][R6.64+0x80] ;  /* 0x0b00008006deafae */ /* 0x000fe2000b901d44 */
[----:B------:R-:W-:Y:S03]  /*21a20*/  @!P2 LEA.HI.X R5, R0, R241, R5, 0x1, P0 ;  /* 0x000000f10005a211 */ /* 0x000fe600000f0c05 */
        /* <DEDUP_REMOVED lines=13> */
[----:B------:R-:W4:Y:S01]  /*21b00*/  LDSM.16.M88.4 R132, [R174+0x8800] ;  /* 0x00880000ae84783b */ /* 0x000f220000000200 */
[----:B-1----:R-:W-:Y:S03]  /*21b10*/  IMAD R2, R238, 0x20, R185 ;  /* 0x00000020ee027824 */ /* 0x002fe600078e02b9 */
[----:B------:R-:W0:Y:S01]  /*21b20*/  LDGDEPBAR ;  /* 0x00000000000079af */ /* 0x000e220000000000 */
[--C-:B------:R-:W-:Y:S03]  /*21b30*/  IMAD.IADD R0, R229, 0x1, -R2.reuse ;  /* 0x00000001e5007824 */ /* 0x100fe600078e0a02 */
[----:B------:R-:W-:Y:S04]  /*21b40*/  LDSM.16.M88.4 R176, [R206] ;  /* 0x00000000ceb0783b */ /* 0x000fe80000000200 */
[----:B------:R-:W-:Y:S01]  /*21b50*/  LDSM.16.M88.4 R180, [R206+0x2000] ;  /* 0x00200000ceb4783b */ /* 0x000fe20000000200 */
[----:B------:R-:W-:Y:S01]  /*21b60*/  IABS R3, R0 ;  /* 0x0000000000037213 */ /* 0x000fe20000000000 */
[-C--:B--2---:R-:W-:Y:S06]  /*21b70*/  HMMA.16816.F32 R4, R32, R16.reuse, RZ ;  /* 0x000000102004723c */ /* 0x084fec00000018ff */
[C---:B---3--:R-:W-:Y:S06]  /*21b80*/  HMMA.16816.F32 R8, R28.reuse, R16, RZ ;  /* 0x000000101c08723c */ /* 0x048fec00000018ff */
[-C--:B------:R-:W-:Y:S06]  /*21b90*/  HMMA.16816.F32 R12, R28, R18.reuse, RZ ;  /* 0x000000121c0c723c */ /* 0x080fec00000018ff */
[C---:B------:R-:W-:Y:S06]  /*21ba0*/  HMMA.16816.F32 R16, R32.reuse, R18, RZ ;  /* 0x000000122010723c */ /* 0x040fec00000018ff */
[-C--:B----4-:R-:W-:Y:S06]  /*21bb0*/  HMMA.16816.F32 R20, R32, R132.reuse, RZ ;  /* 0x000000842014723c */ /* 0x090fec00000018ff */
        /* <DEDUP_REMOVED lines=14> */
[----:B------:R-:W-:Y:S04]  /*21ca0*/  LDSM.16.M88.4 R132, [R212] ;  /* 0x00000000d484783b */ /* 0x000fe80000000200 */
        /* <DEDUP_REMOVED lines=11> */
[----:B------:R-:W-:Y:S04]  /*21d60*/  LDSM.16.M88.4 R132, [R211] ;  /* 0x00000000d384783b */ /* 0x000fe80000000200 */
        /* <DEDUP_REMOVED lines=11> */
[----:B------:R-:W-:Y:S04]  /*21e20*/  LDSM.16.M88.4 R132, [R204+0x4000] ;  /* 0x00400000cc84783b */ /* 0x000fe80000000200 */
        /* <DEDUP_REMOVED lines=46> */
[-C--:B------:R-:W-:Y:S01]  /*22110*/  HMMA.16816.F32 R28, R180, R178.reuse, R28 ;  /* 0x000000b2b41c723c */ /* 0x080fe2000000181c */
[----:B------:R-:W2:Y:S04]  /*22120*/  LDL R180, [R1+0xd8] ;  /* 0x0000d80001b47983 */ /* 0x000ea80000100800 */
[--C-:B------:R-:W-:Y:S01]  /*22130*/  IMAD.IADD R176, R231, 0x1, -R2.reuse ;  /* 0x00000001e7b07824 */ /* 0x100fe200078e0a02 */
[----:B------:R-:W-:Y:S05]  /*22140*/  HMMA.16816.F32 R32, R132, R178, R32 ;  /* 0x000000b28420723c */ /* 0x000fea0000001820 */
[----:B------:R-:W-:Y:S01]  /*22150*/  IABS R0, R176 ;  /* 0x000000b000007213 */ /* 0x000fe20000000000 */
[----:B------:R-:W-:Y:S01]  /*22160*/  IMAD.IADD R177, R228, 0x1, -R2 ;  /* 0x00000001e4b17824 */ /* 0x000fe200078e0a02 */
[----:B------:R-:W-:Y:S04]  /*22170*/  I2FP.F32.S32 R176, R3 ;  /* 0x0000000300b07245 */ /* 0x000fe80000201400 */
[----:B------:R-:W-:Y:S01]  /*22180*/  I2FP.F32.S32 R3, R0 ;  /* 0x0000000000037245 */ /* 0x000fe20000201400 */
[----:B------:R-:W-:Y:S02]  /*22190*/  VIADD R0, R2, 0x1 ;  /* 0x0000000102007836 */ /* 0x000fe40000000000 */
[-C--:B------:R-:W-:Y:S02]  /*221a0*/  FFMA.FTZ R4, R176, -R219.reuse, R4 ;  /* 0x800000dbb0047223 */ /* 0x080fe40000010004 */
[----:B------:R-:W-:Y:S01]  /*221b0*/  FFMA.FTZ R6, R3, -R219, R6 ;  /* 0x800000db03067223 */ /* 0x000fe20000010006 */
[----:B------:R-:W-:Y:S05]  /*221c0*/  IMAD.IADD R3, R229, 0x1, -R0 ;  /* 0x00000001e5037824 */ /* 0x000fea00078e0a00 */
[----:B------:R-:W-:Y:S02]  /*221d0*/  IABS R176, R3 ;  /* 0x0000000300b07213 */ /* 0x000fe40000000000 */
[----:B------:R-:W-:Y:S01]  /*221e0*/  IABS R3, R177 ;  /* 0x000000b100037213 */ /* 0x000fe20000000000 */
[----:B------:R-:W-:Y:S01]  /*221f0*/  IMAD.IADD R177, R230, 0x1, -R2 ;  /* 0x00000001e6b17824 */ /* 0x000fe200078e0a02 */
[----:B------:R-:W-:Y:S02]  /*22200*/  I2FP.F32.S32 R176, R176 ;  /* 0x000000b000b07245 */ /* 0x000fe40000201400 */
[----:B------:R-:W-:Y:S03]  /*22210*/  I2FP.F32.S32 R3, R3 ;  /* 0x0000000300037245 */ /* 0x000fe60000201400 */
[-C--:B------:R-:W-:Y:S02]  /*22220*/  FFMA.FTZ R5, R176, -R219.reuse, R5 ;  /* 0x800000dbb0057223 */ /* 0x080fe40000010005 */
[----:B------:R-:W-:Y:S01]  /*22230*/  FFMA.FTZ R8, R3, -R219, R8 ;  /* 0x800000db03087223 */ /* 0x000fe20000010008 */
[----:B------:R-:W-:Y:S05]  /*22240*/  IMAD.IADD R3, R231, 0x1, -R0 ;  /* 0x00000001e7037824 */ /* 0x000fea00078e0a00 */
[----:B------:R-:W-:Y:S02]  /*22250*/  IABS R176, R3 ;  /* 0x0000000300b07213 */ /* 0x000fe40000000000 */
[----:B------:R-:W-:Y:S02]  /*22260*/  IABS R3, R177 ;  /* 0x000000b100037213 */ /* 0x000fe40000000000 */
[----:B------:R-:W-:Y:S02]  /*22270*/  I2FP.F32.S32 R176, R176 ;  /* 0x000000b000b07245 */ /* 0x000fe40000201400 */
[----:B------:R-:W-:Y:S03]  /*22280*/  I2FP.F32.S32 R3, R3 ;  /* 0x0000000300037245 */ /* 0x000fe60000201400 */
[-C--:B------:R-:W-:Y:S02]  /*22290*/  FFMA.FTZ R7, R176, -R219.reuse, R7 ;  /* 0x800000dbb0077223 */ /* 0x080fe40000010007 */
[----:B------:R-:W-:Y:S01]  /*222a0*/  FFMA.FTZ R10, R3, -R219, R10 ;  /* 0x800000db030a7223 */ /* 0x000fe2000001000a */
[----:B--2---:R-:W-:Y:S11]  /*222b0*/  ISETP.GT.AND P0, PT, R238, R180, PT ;  /* 0x000000b4ee00720c */ /* 0x004ff60003f04270 */
[----:B------:R-:W-:Y:S02]  /*222c0*/  @!UPT UIADD3 URZ, URZ, URZ, URZ ;  /* 0x0000003f3f3ff290 */ /* 0x000fe4000fffe03f */
[----:B------:R-:W-:Y:S05]  /*222d0*/  @!P0 BRA `(.L_x_2781) ;  /* 0x0000000000bc8947 */ /* 0x000fea0003800000 */
[----:B------:R-:W2:Y:S01]  /*222e0*/  LDL R183, [R1+0x118] ;  /* 0x0001180001b77983 */ /* 0x000ea20000100800 */
[----:B------:R-:W-:Y:S03]  /*222f0*/  VIADD R3, R184, 0xfffffffe ;  /* 0xfffffffeb8037836 */ /* 0x000fe60000000000 */
[----:B------:R-:W3:Y:S02]  /*22300*/  LDL R185, [R1+0x7c] ;  /* 0x00007c0001b97983 */ /* 0x000ee40000100800 */
[----:B------:R-:W-:Y:S02]  /*22310*/  SHF.R.S32.HI R132, RZ, 0x1f, R3 ;  /* 0x0000001fff847819 */ /* 0x000fe40000011403 */
[----:B------:R-:W4:Y:S04]  /*22320*/  LDL R182, [R1+0xe0] ;  /* 0x0000e00001b67983 */ /* 0x000f280000100800 */
[----:B------:R-:W5:Y:S04]  /*22330*/  LDL.64 R188, [R1+0xf8] ;  /* 0x0000f80001bc7983 */ /* 0x000f680000100a00 */
[----:B------:R-:W5:Y:S04]  /*22340*/  LDL.64 R186, [R1+0x120] ;  /* 0x0001200001ba7983 */ /* 0x000f680000100a00 */
[----:B------:R-:W5:Y:S04]  /*22350*/  LDL R181, [R1+0x110] ;  /* 0x0001100001b57983 */ /* 0x000f680000100800 */
[----:B------:R-:W5:Y:S01]  /*22360*/  LDL R180, [R1+0x114] ;  /* 0x0001140001b47983 */ /* 0x000f620000100800 */
[----:B--2---:R-:W-:Y:S01]  /*22370*/  IMAD R135, R183, R3, RZ ;  /* 0x00000003b7877224 */ /* 0x004fe200078e02ff */
[----:B---3--:R-:W-:Y:S03]  /*22380*/  ISETP.GE.AND P3, PT, R185, R223, PT ;  /* 0x000000dfb900720c */ /* 0x008fe60003f66270 */
[-C--:B----4-:R-:W-:Y:S02]  /*22390*/  IMAD R135, R132, R182.reuse, R135 ;  /* 0x000000b684877224 */ /* 0x090fe400078e0287 */
[----:B-----5:R-:W-:Y:S02]  /*223a0*/  IMAD.MOV.U32 R133, RZ, RZ, R189 ;  /* 0x000000ffff857224 */ /* 0x020fe400078e00bd */
[----:B------:R-:W-:Y:S06]  /*223b0*/  IMAD.MOV.U32 R132, RZ, RZ, R186 ;  /* 0x000000ffff847224 */ /* 0x000fec00078e00ba */
[----:B------:R1:W-:Y:S01]  /*223c0*/  @P3 STS.128 [R222+0x8000], RZ ;  /* 0x008000ffde003388 */ /* 0x0003e20000000c00 */
[----:B------:R-:W-:Y:S04]  /*223d0*/  IMAD.WIDE.U32 R132, R3, R182, R132 ;  /* 0x000000b603847225 */ /* 0x000fe800078e0084 */
[----:B------:R-:W-:Y:S01]  /*223e0*/  IMAD.IADD R3, R133, 0x1, R135 ;  /* 0x0000000185037824 */ /* 0x000fe200078e0287 */
[CC--:B------:R-:W-:Y:S04]  /*223f0*/  @!P3 LEA R134, P0, R132.reuse, R236.reuse, 0x1 ;  /* 0x000000ec8486b211 */ /* 0x0c0fe800078008ff */
[CCC-:B------:R-:W-:Y:S05]  /*22400*/  @!P3 LEA.HI.X R135, R132.reuse, R237.reuse, R3.reuse, 0x1, P0 ;  /* 0x000000ed8487b211 */ /* 0x1c0fea00000f0c03 */
[----:B------:R-:W-:Y:S01]  /*22410*/  @!PT LDS RZ, [RZ] ;  /* 0x00000000fffff984 */ /* 0x000fe20000000800 */
[----:B------:R-:W-:Y:S01]  /*22420*/  @!PT LDS RZ, [RZ] ;  /* 0x00000000fffff984 */ /* 0x000fe20000000800 */
[----:B------:R-:W-:Y:S01]  /*22430*/  @!PT LDS RZ, [RZ] ;  /* 0x00000000fffff984 */ /* 0x000fe20000000800 */
[----:B------:R2:W-:Y:S04]  /*22440*/  @!P3 LDGSTS.E.BYPASS.LTC128B.128 [R222+0x8000], desc[UR4][R134.64] ;  /* 0x0800000086debfae */ /* 0x0005e8000b901d44 */
[----:B------:R1:W-:Y:S01]  /*22450*/  @P2 STS.128 [R222+0x9000], RZ ;  /* 0x009000ffde002388 */ /* 0x0003e20000000c00 */
[C---:B--2---:R-:W-:Y:S04]  /*22460*/  @!P2 LEA R134, P0, R132.reuse, R236, 0x1 ;  /* 0x000000ec8486a211 */ /* 0x044fe800078008ff */
[-CC-:B------:R-:W-:Y:S02]  /*22470*/  @!P2 LEA.HI.X R135, R132, R237.reuse, R3.reuse, 0x1, P0 ;  /* 0x000000ed8487a211 */ /* 0x180fe400000f0c03 */
[----:B------:R-:W-:Y:S03]  /*22480*/  IADD3 R132, P1, R181, R132, RZ ;  /* 0x00000084b5847210 */ /* 0x000fe60007f3e0ff */
[----:B------:R-:W-:Y:S01]  /*22490*/  @!PT LDS RZ, [RZ] ;  /* 0x00000000fffff984 */ /* 0x000fe20000000800 */
[----:B------:R-:W-:Y:S01]  /*224a0*/  @!PT LDS RZ, [RZ] ;  /* 0x00000000fffff984 */ /* 0x000fe20000000800 */
[----:B------:R-:W-:Y:S01]  /*224b0*/  @!PT LDS RZ, [RZ] ;  /* 0x00000000fffff984 */ /* 0x000fe20000000800 */
[----:B------:R2:W-:Y:S02]  /*224c0*/  @!P2 LDGSTS.E.BYPASS.LTC128B.128 [R222+0x9000], desc[UR4][R134.64+0x80] ;  /* 0x0900008086deafae */ /* 0x0005e4000b901d44 */
[----:B------:R-:W-:Y:S02]  /*224d0*/  IMAD.X R3, R180, 0x1, R3, P1 ;  /* 0x00000001b4037824 */ /* 0x000fe400008e0603 */
[----:B------:R1:W-:Y:S01]  /*224e0*/  @P3 STS.128 [R222+0x8800], RZ ;  /* 0x008800ffde003388 */ /* 0x0003e20000000c00 */
[CC--:B--2---:R-:W-:Y:S04]  /*224f0*/  @!P3 LEA R134, P0, R132.reuse, R236.reuse, 0x1 ;  /* 0x000000ec8486b211 */ /* 0x0c4fe800078008ff */
[CCC-:B------:R-:W-:Y:S05]  /*22500*/  @!P3 LEA.HI.X R135, R132.reuse, R237.reuse, R3.reuse, 0x1, P0 ;  /* 0x000000ed8487b211 */ /* 0x1c0fea00000f0c03 */
        /* <DEDUP_REMOVED lines=11> */
[----:B------:R-:W0:Y:S02]  /*225c0*/  LDGDEPBAR ;  /* 0x00000000000079af */ /* 0x000e240000000000 */
.L_x_2781:
[----:B------:R-:W-:Y:S05]  /*225d0*/  BSYNC B0 ;  /* 0x0000000000007941 */ /* 0x000fea0003800000 */
.L_x_2780:
[----:B------:R-:W-:Y:S01]  /*225e0*/  ISETP.GE.AND P6, PT, R0, R227, PT ;  /* 0x000000e30000720c */ /* 0x000fe20003fc6270 */
[--C-:B------:R-:W-:Y:S01]  /*225f0*/  IMAD.IADD R3, R228, 0x1, -R0.reuse ;  /* 0x00000001e4037824 */ /* 0x100fe200078e0a00 */
[C---:B------:R-:W-:Y:S01]  /*22600*/  ISETP.GE.AND P5, PT, R0.reuse, R226, PT ;  /* 0x000000e20000720c */ /* 0x040fe20003fa6270 */
[----:B------:R-:W2:Y:S01]  /*22610*/  LDL R192, [R1+0x128] ;  /* 0x0001280001c07983 */ /* 0x000ea20000100800 */
[----:B------:R-:W-:Y:S01]  /*22620*/  ISETP.GE.AND P1, PT, R0, R225, PT ;  /* 0x000000e10000720c */ /* 0x000fe20003f26270 */
[----:B------:R-:W-:Y:S01]  /*22630*/  VIADD R133, R2, 0x8 ;  /* 0x0000000802857836 */ /* 0x000fe20000000000 */
[----:B------:R-:W-:Y:S01]  /*22640*/  ISETP.GE.AND P0, PT, R0, R224, PT ;  /* 0x000000e00000720c */ /* 0x000fe20003f06270 */
[----:B------:R-:W3:Y:S01]  /*22650*/  LDL.64 R196, [R1+0xe8] ;  /* 0x0000e80001c47983 */ /* 0x000ee20000100a00 */
[----:B------:R-:W-:Y:S01]  /*22660*/  IABS R177, R3 ;  /* 0x0000000300b17213 */ /* 0x000fe20000000000 */
[----:B-1----:R-:W-:Y:S01]  /*22670*/  IMAD.IADD R134, R230, 0x1, -R0 ;  /* 0x00000001e6867824 */ /* 0x002fe200078e0a00 */
[----:B------:R-:W-:Y:S01]  /*22680*/  ISETP.GE.OR P6, PT, R0, R235, !P6 ;  /* 0x000000eb0000720c */ /* 0x000fe200077c6670 */
[--C-:B------:R-:W-:Y:S01]  /*22690*/  IMAD.IADD R3, R228, 0x1, -R133.reuse ;  /* 0x00000001e4037824 */ /* 0x100fe200078e0a85 */
[----:B------:R-:W-:Y:S01]  /*226a0*/  ISETP.GE.OR P5, PT, R0, R234, !P5 ;  /* 0x000000ea0000720c */ /* 0x000fe20006fa6670 */
[----:B------:R-:W-:Y:S01]  /*226b0*/  VIADD R132, R2, 0x9 ;  /* 0x0000000902847836 */ /* 0x000fe20000000000 */
[C---:B------:R-:W-:Y:S02]  /*226c0*/  ISETP.GE.OR P1, PT, R0.reuse, R233, !P1 ;  /* 0x000000e90000720c */ /* 0x040fe40004f26670 */
[----:B------:R-:W-:Y:S01]  /*226d0*/  ISETP.GE.OR P0, PT, R0, R232, !P0 ;  /* 0x000000e80000720c */ /* 0x000fe20004706670 */
[----:B------:R-:W-:Y:S01]  /*226e0*/  IMAD.IADD R0, R230, 0x1, -R133 ;  /* 0x00000001e6007824 */ /* 0x000fe200078e0a85 */
[----:B------:R-:W-:Y:S01]  /*226f0*/  IABS R178, R134 ;  /* 0x0000008600b27213 */ /* 0x000fe20000000000 */
[----:B------:R-:W-:Y:S01]  /*22700*/  IMAD.IADD R135, R228, 0x1, -R132 ;  /* 0x00000001e4877824 */ /* 0x000fe200078e0a84 */
[----:B------:R-:W-:Y:S02]  /*22710*/  IABS R134, R3 ;  /* 0x0000000300867213 */ /* 0x000fe40000000000 */
[----:B------:R-:W-:Y:S02]  /*22720*/  IABS R3, R0 ;  /* 0x0000000000037213 */ /* 0x000fe40000000000 */
[C---:B------:R-:W-:Y:S01]  /*22730*/  ISETP.GE.AND P4, PT, R2.reuse, R227, PT ;  /* 0x000000e30200720c */ /* 0x040fe20003f86270 */
[----:B------:R-:W4:Y:S01]  /*22740*/  LD.E R0, desc[UR4][R172.64+0xdc] ;  /* 0x0000dc04ac007980 */ /* 0x000f22000c101900 */
[----:B------:R-:W-:Y:S01]  /*22750*/  ISETP.GE.AND P2, PT, R2, R226, PT ;  /* 0x000000e20200720c */ /* 0x000fe20003f46270 */
[----:B------:R-:W-:Y:S01]  /*22760*/  IMAD.MOV.U32 R176, RZ, RZ, R134 ;  /* 0x000000ffffb07224 */ /* 0x000fe200078e0086 */
[----:B------:R-:W-:Y:S01]  /*22770*/  IABS R134, R135 ;  /* 0x0000008700867213 */ /* 0x000fe20000000000 */
[----:B------:R-:W-:Y:S01]  /*22780*/  IMAD.MOV.U32 R135, RZ, RZ, R3 ;  /* 0x000000ffff877224 */ /* 0x000fe200078e0003 */
[----:B------:R-:W-:Y:S01]  /*22790*/  I2FP.F32.S32 R177, R177 ;  /* 0x000000b100b17245 */ /* 0x000fe20000201400 */
[----:B------:R-:W-:Y:S01]  /*227a0*/  IMAD.IADD R3, R230, 0x1, -R132 ;  /* 0x00000001e6037824 */ /* 0x000fe200078e0a84 */
[----:B------:R-:W-:Y:S02]  /*227b0*/  I2FP.F32.S32 R178, R178 ;  /* 0x000000b200b27245 */ /* 0x000fe40000201400 */
[C---:B------:R-:W-:Y:S01]  /*227c0*/  ISETP.GE.OR P4, PT, R2.reuse, R235, !P4 ;  /* 0x000000eb0200720c */ /* 0x040fe20006786670 */
[-C--:B------:R-:W-:Y:S01]  /*227d0*/  FFMA.FTZ R9, R177, -R219.reuse, R9 ;  /* 0x800000dbb1097223 */ /* 0x080fe20000010009 */
[----:B------:R-:W-:Y:S01]  /*227e0*/  ISETP.GE.OR P2, PT, R2, R234, !P2 ;  /* 0x000000ea0200720c */ /* 0x000fe20005746670 */
[----:B------:R-:W-:Y:S01]  /*227f0*/  FFMA.FTZ R11, R178, -R219, R11 ;  /* 0x800000dbb20b7223 */ /* 0x000fe2000001000b */
[----:B------:R-:W-:Y:S02]  /*22800*/  IABS R3, R3 ;  /* 0x0000000300037213 */ /* 0x000fe40000000000 */
[----:B------:R-:W-:Y:S02]  /*22810*/  FSEL R177, R4, -INF , !P4 ;  /* 0xff80000004b17808 */ /* 0x000fe40006000000 */
[----:B------:R-:W-:Y:S01]  /*22820*/  FSEL R178, R6, -INF , !P2 ;  /* 0xff80000006b27808 */ /* 0x000fe20005000000 */
[----:B------:R-:W-:Y:S01]  /*22830*/  IMAD.IADD R6, R229, 0x1, -R133 ;  /* 0x00000001e5067824 */ /* 0x000fe200078e0a85 */
[----:B------:R-:W-:Y:S02]  /*22840*/  I2FP.F32.S32 R3, R3 ;  /* 0x0000000300037245 */ /* 0x000fe40000201400 */
[C---:B------:R-:W-:Y:S02]  /*22850*/  ISETP.GE.AND P4, PT, R2.reuse, R225, PT ;  /* 0x000000e10200720c */ /* 0x040fe40003f86270 */
[C---:B------:R-:W-:Y:S01]  /*22860*/  ISETP.GE.AND P2, PT, R2.reuse, R224, PT ;  /* 0x000000e00200720c */ /* 0x040fe20003f46270 */
[----:B------:R-:W-:Y:S01]  /*22870*/  FFMA.FTZ R15, R3, -R219, R15 ;  /* 0x800000db030f7223 */ /* 0x000fe2000001000f */
[----:B------:R-:W-:Y:S01]  /*22880*/  I2FP.F32.S32 R176, R176 ;  /* 0x000000b000b07245 */ /* 0x000fe20000201400 */
[C---:B------:R-:W-:Y:S01]  /*22890*/  VIADD R3, R2.reuse, 0x10 ;  /* 0x0000001002037836 */ /* 0x040fe20000000000 */
[C---:B------:R-:W-:Y:S02]  /*228a0*/  ISETP.GE.OR P4, PT, R2.reuse, R233, !P4 ;  /* 0x000000e90200720c */ /* 0x040fe40006786670 */
[----:B------:R-:W-:Y:S01]  /*228b0*/  ISETP.GE.OR P2, PT, R2, R232, !P2 ;  /* 0x000000e80200720c */ /* 0x000fe20005746670 */
[----:B------:R-:W-:Y:S01]  /*228c0*/  FFMA.FTZ R12, R176, -R219, R12 ;  /* 0x800000dbb00c7223 */ /* 0x000fe2000001000c */
[----:B------:R-:W-:Y:S01]  /*228d0*/  I2FP.F32.S32 R135, R135 ;  /* 0x0000008700877245 */ /* 0x000fe20000201400 */
[----:B------:R-:W-:Y:S01]  /*228e0*/  IMAD.IADD R4, R229, 0x1, -R3 ;  /* 0x00000001e5047824 */ /* 0x000fe200078e0a03 */
[----:B------:R-:W-:Y:S01]  /*228f0*/  FSEL R179, R5, -INF , !P6 ;  /* 0xff80000005b37808 */ /* 0x000fe20007000000 */
[----:B------:R-:W-:Y:S01]  /*22900*/  IMAD.IADD R5, R229, 0x1, -R132 ;  /* 0x00000001e5057824 */ /* 0x000fe200078e0a84 */
[----:B------:R-:W-:Y:S01]  /*22910*/  FSEL R181, R7, -INF , !P5 ;  /* 0xff80000007b57808 */ /* 0x000fe20006800000 */
[----:B------:R-:W-:Y:S01]  /*22920*/  FFMA.FTZ R14, R135, -R219, R14 ;  /* 0x800000db870e7223 */ /* 0x000fe2000001000e */
[C---:B------:R-:W-:Y:S02]  /*22930*/  ISETP.GE.AND P6, PT, R133.reuse, R225, PT ;  /* 0x000000e18500720c */ /* 0x040fe40003fc6270 */
[----:B------:R-:W-:Y:S02]  /*22940*/  ISETP.GE.AND P5, PT, R133, R224, PT ;  /* 0x000000e08500720c */ /* 0x000fe40003fa6270 */
[----:B------:R-:W-:Y:S02]  /*22950*/  FSEL R176, R8, -INF , !P4 ;  /* 0xff80000008b07808 */ /* 0x000fe40006000000 */
[----:B------:R-:W-:Y:S02]  /*22960*/  FSEL R10, R10, -INF , !P2 ;  /* 0xff8000000a0a7808 */ /* 0x000fe40005000000 */
[----:B------:R-:W-:Y:S02]  /*22970*/  FSEL R185, R9, -INF , !P1 ;  /* 0xff80000009b97808 */ /* 0x000fe40004800000 */
[C---:B------:R-:W-:Y:S02]  /*22980*/  ISETP.GE.AND P4, PT, R133.reuse, R227, PT ;  /* 0x000000e38500720c */ /* 0x040fe40003f86270 */
        /* <DEDUP_REMOVED lines=9> */
[----:B------:R-:W-:Y:S01]  /*22a20*/  IABS R4, R4 ;  /* 0x0000000400047213 */ /* 0x000fe20000000000 */
[--C-:B------:R-:W-:Y:S01]  /*22a30*/  IMAD.IADD R9, R228, 0x1, -R3.reuse ;  /* 0x00000001e4097824 */ /* 0x100fe200078e0a03 */
[----:B------:R-:W-:Y:S02]  /*22a40*/  FSEL R186, R11, -INF , !P0 ;  /* 0xff8000000bba7808 */ /* 0x000fe40004000000 */
[----:B------:R-:W-:Y:S02]  /*22a50*/  FSEL R180, R12, -INF , !P6 ;  /* 0xff8000000cb47808 */ /* 0x000fe40007000000 */
[----:B------:R-:W-:Y:S02]  /*22a60*/  FSEL R14, R14, -INF , !P5 ;  /* 0xff8000000e0e7808 */ /* 0x000fe40006800000 */
[C---:B------:R-:W-:Y:S02]  /*22a70*/  ISETP.GE.AND P1, PT, R132.reuse, R225, PT ;  /* 0x000000e18400720c */ /* 0x040fe40003f26270 */
[C---:B------:R-:W-:Y:S02]  /*22a80*/  ISETP.GE.AND P0, PT, R132.reuse, R224, PT ;  /* 0x000000e08400720c */ /* 0x040fe40003f06270 */
[C---:B------:R-:W-:Y:S02]  /*22a90*/  ISETP.GE.AND P6, PT, R132.reuse, R227, PT ;  /* 0x000000e38400720c */ /* 0x040fe40003fc6270 */
[C---:B------:R-:W-:Y:S02]  /*22aa0*/  ISETP.GE.AND P5, PT, R132.reuse, R226, PT ;  /* 0x000000e28400720c */ /* 0x040fe40003fa6270 */
[----:B------:R-:W-:Y:S02]  /*22ab0*/  IABS R6, R133 ;  /* 0x0000008500067213 */ /* 0x000fe40000000000 */
[----:B------:R-:W-:Y:S02]  /*22ac0*/  I2FP.F32.S32 R5, R5 ;  /* 0x0000000500057245 */ /* 0x000fe40000201400 */
[----:B------:R-:W-:Y:S02]  /*22ad0*/  I2FP.F32.S32 R4, R4 ;  /* 0x0000000400047245 */ /* 0x000fe40000201400 */
[C---:B------:R-:W-:Y:S01]  /*22ae0*/  ISETP.GE.OR P1, PT, R132.reuse, R233, !P1 ;  /* 0x000000e98400720c */ /* 0x040fe20004f26670 */
[-C--:B------:R-:W-:Y:S01]  /*22af0*/  FFMA.FTZ R16, R5, -R219.reuse, R16 ;  /* 0x800000db05107223 */ /* 0x080fe20000010010 */
[----:B------:R-:W-:Y:S01]  /*22b00*/  ISETP.GE.OR P0, PT, R132, R232, !P0 ;  /* 0x000000e88400720c */ /* 0x000fe20004706670 */
[----:B------:R-:W-:Y:S01]  /*22b10*/  FFMA.FTZ R20, R4, -R219, R20 ;  /* 0x800000db04147223 */ /* 0x000fe20000010014 */
[----:B------:R-:W-:Y:S01]  /*22b20*/  ISETP.GE.OR P6, PT, R132, R235, !P6 ;  /* 0x000000eb8400720c */ /* 0x000fe200077c6670 */
[----:B------:R-:W-:Y:S01]  /*22b30*/  VIADD R4, R2, 0x11 ;  /* 0x0000001102047836 */ /* 0x000fe20000000000 */
[----:B------:R-:W-:Y:S01]  /*22b40*/  ISETP.GE.OR P5, PT, R132, R234, !P5 ;  /* 0x000000ea8400720c */ /* 0x000fe20006fa6670 */
[C---:B------:R-:W-:Y:S01]  /*22b50*/  IMAD.IADD R132, R231.reuse, 0x1, -R132 ;  /* 0x00000001e7847824 */ /* 0x040fe200078e0a84 */
[----:B------:R-:W-:Y:S01]  /*22b60*/  I2FP.F32.S32 R6, R6 ;  /* 0x0000000600067245 */ /* 0x000fe20000201400 */
[----:B------:R-:W-:Y:S01]  /*22b70*/  IMAD.IADD R5, R231, 0x1, -R3 ;  /* 0x00000001e7057824 */ /* 0x000fe200078e0a03 */
[----:B------:R-:W-:Y:S02]  /*22b80*/  I2FP.F32.S32 R134, R134 ;  /* 0x0000008600867245 */ /* 0x000fe40000201400 */
[----:B------:R-:W-:Y:S01]  /*22b90*/  IABS R8, R132 ;  /* 0x0000008400087213 */ /* 0x000fe20000000000 */
[----:B------:R-:W-:Y:S01]  /*22ba0*/  FFMA.FTZ R18, R6, -R219, R18 ;  /* 0x800000db06127223 */ /* 0x000fe20000010012 */
[----:B------:R-:W-:Y:S01]  /*22bb0*/  IABS R11, R5 ;  /* 0x00000005000b7213 */ /* 0x000fe20000000000 */
[--C-:B------:R-:W-:Y:S01]  /*22bc0*/  IMAD.IADD R6, R229, 0x1, -R4.reuse ;  /* 0x00000001e5067824 */ /* 0x100fe200078e0a04 */
[----:B------:R-:W-:Y:S01]  /*22bd0*/  I2FP.F32.S32 R8, R8 ;  /* 0x0000000800087245 */ /* 0x000fe20000201400 */
[----:B------:R-:W-:Y:S01]  /*22be0*/  FFMA.FTZ R13, R134, -R219, R13 ;  /* 0x800000db860d7223 */ /* 0x000fe2000001000d */
[----:B------:R-:W-:Y:S02]  /*22bf0*/  I2FP.F32.S32 R7, R7 ;  /* 0x0000000700077245 */ /* 0x000fe40000201400 */
[----:B------:R-:W-:Y:S01]  /*22c00*/  IABS R5, R6 ;  /* 0x0000000600057213 */ /* 0x000fe20000000000 */
[----:B------:R-:W-:Y:S01]  /*22c10*/  IMAD.MOV.U32 R6, RZ, RZ, R11 ;  /* 0x000000ffff067224 */ /* 0x000fe200078e000b */
[----:B------:R-:W-:Y:S01]  /*22c20*/  FSEL R13, R13, -INF , !P1 ;  /* 0xff8000000d0d7808 */ /* 0x000fe20004800000 */
[-C--:B------:R-:W-:Y:S01]  /*22c30*/  FFMA.FTZ R19, R8, -R219.reuse, R19 ;  /* 0x800000db08137223 */ /* 0x080fe20000010013 */
[----:B------:R-:W-:Y:S01]  /*22c40*/  FSEL R15, R15, -INF , !P0 ;  /* 0xff8000000f0f7808 */ /* 0x000fe20004000000 */
[----:B------:R-:W-:Y:S01]  /*22c50*/  FFMA.FTZ R17, R7, -R219, R17 ;  /* 0x800000db07117223 */ /* 0x000fe20000010011 */
[----:B------:R-:W-:Y:S01]  /*22c60*/  FSEL R184, R16, -INF , !P4 ;  /* 0xff80000010b87808 */ /* 0x000fe20006000000 */
[----:B------:R-:W-:Y:S01]  /*22c70*/  IMAD.IADD R8, R231, 0x1, -R4 ;  /* 0x00000001e7087824 */ /* 0x000fe200078e0a04 */
[----:B------:R-:W-:Y:S01]  /*22c80*/  FSEL R18, R18, -INF , !P2 ;  /* 0xff80000012127808 */ /* 0x000fe20005000000 */
[----:B------:R-:W-:Y:S01]  /*22c90*/  IMAD.IADD R7, R230, 0x1, -R3 ;  /* 0x00000001e6077824 */ /* 0x000fe200078e0a03 */
[C---:B------:R-:W-:Y:S02]  /*22ca0*/  ISETP.GE.AND P1, PT, R3.reuse, R227, PT ;  /* 0x000000e30300720c */ /* 0x040fe40003f26270 */
[C---:B------:R-:W-:Y:S02]  /*22cb0*/  ISETP.GE.AND P0, PT, R3.reuse, R226, PT ;  /* 0x000000e20300720c */ /* 0x040fe40003f06270 */
[C---:B------:R-:W-:Y:S02]  /*22cc0*/  ISETP.GE.AND P4, PT, R3.reuse, R225, PT ;  /* 0x000000e10300720c */ /* 0x040fe40003f86270 */
[C---:B------:R-:W-:Y:S02]  /*22cd0*/  ISETP.GE.AND P2, PT, R3.reuse, R224, PT ;  /* 0x000000e00300720c */ /* 0x040fe40003f46270 */
[----:B------:R-:W-:Y:S02]  /*22ce0*/  IABS R9, R9 ;  /* 0x0000000900097213 */ /* 0x000fe40000000000 */
[----:B------:R-:W-:Y:S02]  /*22cf0*/  I2FP.F32.S32 R6, R6 ;  /* 0x0000000600067245 */ /* 0x000fe40000201400 */
[C---:B------:R-:W-:Y:S02]  /*22d00*/  ISETP.GE.OR P1, PT, R3.reuse, R235, !P1 ;  /* 0x000000eb0300720c */ /* 0x040fe40004f26670 */
[C---:B------:R-:W-:Y:S01]  /*22d10*/  ISETP.GE.OR P0, PT, R3.reuse, R234, !P0 ;  /* 0x000000ea0300720c */ /* 0x040fe20004706670 */
[----:B------:R-:W-:Y:S01]  /*22d20*/  FFMA.FTZ R22, R6, -R219, R22 ;  /* 0x800000db06167223 */ /* 0x000fe20000010016 */
[C---:B------:R-:W-:Y:S02]  /*22d30*/  ISETP.GE.OR P4, PT, R3.reuse, R233, !P4 ;  /* 0x000000e90300720c */ /* 0x040fe40006786670 */
[----:B------:R-:W-:Y:S02]  /*22d40*/  ISETP.GE.OR P2, PT, R3, R232, !P2 ;  /* 0x000000e80300720c */ /* 0x000fe40005746670 */
[----:B------:R-:W-:Y:S02]  /*22d50*/  IABS R3, R8 ;  /* 0x0000000800037213 */ /* 0x000fe40000000000 */
[----:B------:R-:W-:Y:S01]  /*22d60*/  IABS R8, R7 ;  /* 0x0000000700087213 */ /* 0x000fe20000000000 */
[----:B------:R-:W-:Y:S01]  /*22d70*/  IMAD.MOV.U32 R7, RZ, RZ, R9 ;  /* 0x000000ffff077224 */ /* 0x000fe200078e0009 */
[----:B------:R-:W-:Y:S02]  /*22d80*/  I2FP.F32.S32 R3, R3 ;  /* 0x0000000300037245 */ /* 0x000fe40000201400 */
[----:B------:R-:W-:Y:S02]  /*22d90*/  FSEL R17, R17, -INF , !P6 ;  /* 0xff80000011117808 */ /* 0x000fe40007000000 */
[----:B------:R-:W-:Y:S01]  /*22da0*/  I2FP.F32.S32 R7, R7 ;  /* 0x0000000700077245 */ /* 0x000fe20000201400 */
[-C--:B------:R-:W-:Y:S01]  /*22db0*/  FFMA.FTZ R23, R3, -R219.reuse, R23 ;  /* 0x800000db03177223 */ /* 0x080fe20000010017 */
[----:B------:R-:W-:Y:S01]  /*22dc0*/  FSEL R16, R19, -INF , !P5 ;  /* 0xff80000013107808 */ /* 0x000fe20006800000 */
[----:B------:R-:W-:Y:S01]  /*22dd0*/  VIADD R3, R2, 0x18 ;  /* 0x0000001802037836 */ /* 0x000fe20000000000 */
[----:B------:R-:W-:Y:S01]  /*22de0*/  FSEL R20, R20, -INF , !P1 ;  /* 0xff80000014147808 */ /* 0x000fe20004800000 */
[----:B------:R-:W-:Y:S01]  /*22df0*/  FFMA.FTZ R24, R7, -R219, R24 ;  /* 0x800000db07187223 */ /* 0x000fe20000010018 */
[----:B------:R-:W-:Y:S01]  /*22e00*/  FSEL R22, R22, -INF , !P0 ;  /* 0xff80000016167808 */ /* 0x000fe20004000000 */
[----:B------:R-:W-:Y:S01]  /*22e10*/  VIADD R2, R2, 0x19 ;  /* 0x0000001902027836 */ /* 0x000fe20000000000 */
[----:B------:R-:W-:Y:S01]  /*22e20*/  ISETP.GE.AND P6, PT, R4, R227, PT ;  /* 0x000000e30400720c */ /* 0x000fe20003fc6270 */
[----:B------:R-:W-:Y:S01]  /*22e30*/  IMAD.IADD R6, R230, 0x1, -R3 ;  /* 0x00000001e6067824 */ /* 0x000fe200078e0a03 */
[----:B------:R-:W-:Y:S01]  /*22e40*/  ISETP.GE.AND P5, PT, R4, R226, PT ;  /* 0x000000e20400720c */ /* 0x000fe20003fa6270 */
[----:B------:R-:W-:Y:S01]  /*22e50*/  IMAD.IADD R7, R228, 0x1, -R4 ;  /* 0x00000001e4077824 */ /* 0x000fe200078e0a04 */
[C---:B------:R-:W-:Y:S02]  /*22e60*/  ISETP.GE.AND P1, PT, R4.reuse, R225, PT ;  /* 0x000000e10400720c */ /* 0x040fe40003f26270 */
[C---:B------:R-:W-:Y:S02]  /*22e70*/  ISETP.GE.AND P0, PT, R4.reuse, R224, PT ;  /* 0x000000e00400720c */ /* 0x040fe40003f06270 */
[----:B------:R-:W-:Y:S02]  /*22e80*/  I2FP.F32.S32 R8, R8 ;  /* 0x0000000800087245 */ /* 0x000fe40000201400 */
[C---:B------:R-:W-:Y:S02]  /*22e90*/  ISETP.GE.OR P6, PT, R4.reuse, R235, !P6 ;  /* 0x000000eb0400720c */ /* 0x040fe400077c6670 */
[----:B------:R-:W-:Y:S01]  /*22ea0*/  ISETP.GE.OR P5, PT, R4, R234, !P5 ;  /* 0x000000ea0400720c */ /* 0x000fe20006fa6670 */
[----:B------:R-:W-:Y:S01]  /*22eb0*/  FFMA.FTZ R26, R8, -R219, R26 ;  /* 0x800000db081a7223 */ /* 0x000fe2000001001a */
[----:B------:R-:W-:Y:S01]  /*22ec0*/  ISETP.GE.OR P1, PT, R4, R233, !P1 ;  /* 0x000000e90400720c */ /* 0x000fe20004f26670 */
[----:B------:R-:W-:Y:S01]  /*22ed0*/  IMAD.IADD R8, R228, 0x1, -R2 ;  /* 0x00000001e4087824 */ /* 0x000fe200078e0a02 */
[----:B------:R-:W-:Y:S01]  /*22ee0*/  ISETP.GE.OR P0, PT, R4, R232, !P0 ;  /* 0x000000e80400720c */ /* 0x000fe20004706670 */
[----:B------:R-:W-:Y:S01]  /*22ef0*/  IMAD.IADD R4, R230, 0x1, -R4 ;  /* 0x00000001e6047824 */ /* 0x000fe200078e0a04 */
[----:B------:R-:W-:Y:S02]  /*22f00*/  I2FP.F32.S32 R5, R5 ;  /* 0x0000000500057245 */ /* 0x000fe40000201400 */
[----:B------:R-:W-:Y:S02]  /*22f10*/  IABS R7, R7 ;  /* 0x0000000700077213 */ /* 0x000fe40000000000 */
[----:B------:R-:W-:Y:S01]  /*22f20*/  IABS R9, R4 ;  /* 0x0000000400097213 */ /* 0x000fe20000000000 */
[----:B------:R-:W-:Y:S01]  /*22f30*/  FFMA.FTZ R21, R5, -R219, R21 ;  /* 0x800000db05157223 */ /* 0x000fe20000010015 */
[----:B------:R-:W-:Y:S01]  /*22f40*/  IABS R4, R6 ;  /* 0x0000000600047213 */ /* 0x000fe20000000000 */
[----:B------:R-:W-:Y:S01]  /*22f50*/  IMAD.IADD R5, R228, 0x1, -R3 ;  /* 0x00000001e4057824 */ /* 0x000fe200078e0a03 */
[----:B------:R-:W-:Y:S01]  /*22f60*/  IABS R6, R8 ;  /* 0x0000000800067213 */ /* 0x000fe20000000000 */
[----:B------:R-:W-:Y:S01]  /*22f70*/  IMAD.MOV.U32 R8, RZ, RZ, R9 ;  /* 0x000000ffff087224 */ /* 0x000fe200078e0009 */
[----:B------:R-:W-:Y:S02]  /*22f80*/  I2FP.F32.S32 R7, R7 ;  /* 0x0000000700077245 */ /* 0x000fe40000201400 */
[----:B------:R-:W-:Y:S02]  /*22f90*/  IABS R5, R5 ;  /* 0x0000000500057213 */ /* 0x000fe40000000000 */
[----:B------:R-:W-:Y:S01]  /*22fa0*/  I2FP.F32.S32 R8, R8 ;  /* 0x0000000800087245 */ /* 0x000fe20000201400 */
[----:B------:R-:W-:Y:S01]  /*22fb0*/  FFMA.FTZ R25, R7, -R219, R25 ;  /* 0x800000db07197223 */ /* 0x000fe20000010019 */
[----:B------:R-:W-:Y:S02]  /*22fc0*/  I2FP.F32.S32 R5, R5 ;  /* 0x0000000500057245 */ /* 0x000fe40000201400 */
[----:B------:R-:W-:Y:S01]  /*22fd0*/  I2FP.F32.S32 R4, R4 ;  /* 0x0000000400047245 */ /* 0x000fe20000201400 */
[-C--:B------:R-:W-:Y:S01]  /*22fe0*/  FFMA.FTZ R27, R8, -R219.reuse, R27 ;  /* 0x800000db081b7223 */ /* 0x080fe2000001001b */
[----:B------:R-:W-:Y:S01]  /*22ff0*/  FSEL R21, R21, -INF , !P6 ;  /* 0xff80000015157808 */ /* 0x000fe20007000000 */
[-C--:B------:R-:W-:Y:S01]  /*23000*/  FFMA.FTZ R28, R5, -R219.reuse, R28 ;  /* 0x800000db051c7223 */ /* 0x080fe2000001001c */
[----:B------:R-:W-:Y:S01]  /*23010*/  FSEL R23, R23, -INF , !P5 ;  /* 0xff80000017177808 */ /* 0x000fe20006800000 */
[----:B------:R-:W-:Y:S01]  /*23020*/  FFMA.FTZ R30, R4, -R219, R30 ;  /* 0x800000db041e7223 */ /* 0x000fe2000001001e */
[----:B------:R-:W-:Y:S01]  /*23030*/  ISETP.GE.AND P6, PT, R3, R225, PT ;  /* 0x000000e10300720c */ /* 0x000fe20003fc6270 */
[----:B------:R-:W-:Y:S01]  /*23040*/  IMAD.IADD R4, R231, 0x1, -R3 ;  /* 0x00000001e7047824 */ /* 0x000fe200078e0a03 */
[----:B------:R-:W-:Y:S01]  /*23050*/  ISETP.GE.AND P5, PT, R3, R224, PT ;  /* 0x000000e00300720c */ /* 0x000fe20003fa6270 */
[--C-:B------:R-:W-:Y:S01]  /*23060*/  IMAD.IADD R5, R229, 0x1, -R2.reuse ;  /* 0x00000001e5057824 */ /* 0x100fe200078e0a02 */
[----:B------:R-:W-:Y:S02]  /*23070*/  I2FP.F32.S32 R6, R6 ;  /* 0x0000000600067245 */ /* 0x000fe40000201400 */
[----:B------:R-:W-:Y:S02]  /*23080*/  FSEL R24, R24, -INF , !P4 ;  /* 0xff80000018187808 */ /* 0x000fe40006000000 */
[----:B------:R-:W-:Y:S01]  /*23090*/  FSEL R26, R26, -INF , !P2 ;  /* 0xff8000001a1a7808 */ /* 0x000fe20005000000 */
[----:B------:R-:W-:Y:S01]  /*230a0*/  FFMA.FTZ R29, R6, -R219, R29 ;  /* 0x800000db061d7223 */ /* 0x000fe2000001001d */
[----:B------:R-:W-:Y:S01]  /*230b0*/  ISETP.GE.OR P6, PT, R3, R233, !P6 ;  /* 0x000000e90300720c */ /* 0x000fe200077c6670 */
[----:B------:R-:W-:Y:S01]  /*230c0*/  IMAD.IADD R6, R229, 0x1, -R3 ;  /* 0x00000001e5067824 */ /* 0x000fe200078e0a03 */
[C---:B------:R-:W-:Y:S02]  /*230d0*/  ISETP.GE.OR P5, PT, R3.reuse, R232, !P5 ;  /* 0x000000e80300720c */ /* 0x040fe40006fa6670 */
[C---:B------:R-:W-:Y:S02]  /*230e0*/  ISETP.GE.AND P4, PT, R3.reuse, R227, PT ;  /* 0x000000e30300720c */ /* 0x040fe40003f86270 */
[----:B------:R-:W-:Y:S02]  /*230f0*/  ISETP.GE.AND P2, PT, R3, R226, PT ;  /* 0x000000e20300720c */ /* 0x000fe40003f46270 */
[----:B------:R-:W-:Y:S02]  /*23100*/  FSEL R25, R25, -INF , !P1 ;  /* 0xff80000019197808 */ /* 0x000fe40004800000 */
[----:B------:R-:W-:Y:S02]  /*23110*/  FSEL R27, R27, -INF , !P0 ;  /* 0xff8000001b1b7808 */ /* 0x000fe40004000000 */
[----:B------:R-:W-:Y:S02]  /*23120*/  FSEL R28, R28, -INF , !P6 ;  /* 0xff8000001c1c7808 */ /* 0x000fe40007000000 */
[----:B------:R-:W-:Y:S02]  /*23130*/  FSEL R30, R30, -INF , !P5 ;  /* 0xff8000001e1e7808 */ /* 0x000fe40006800000 */
[C---:B------:R-:W-:Y:S02]  /*23140*/  ISETP.GE.AND P1, PT, R2.reuse, R225, PT ;  /* 0x000000e10200720c */ /* 0x040fe40003f26270 */
[C---:B------:R-:W-:Y:S02]  /*23150*/  ISETP.GE.AND P0, PT, R2.reuse, R224, PT ;  /* 0x000000e00200720c */ /* 0x040fe40003f06270 */
[C---:B------:R-:W-:Y:S02]  /*23160*/  ISETP.GE.AND P6, PT, R2.reuse, R227, PT ;  /* 0x000000e30200720c */ /* 0x040fe40003fc6270 */
[----:B------:R-:W-:Y:S02]  /*23170*/  ISETP.GE.AND P5, PT, R2, R226, PT ;  /* 0x000000e20200720c */ /* 0x000fe40003fa6270 */
[C---:B------:R-:W-:Y:S02]  /*23180*/  ISETP.GE.OR P4, PT, R3.reuse, R235, !P4 ;  /* 0x000000eb0300720c */ /* 0x040fe40006786670 */
[----:B------:R-:W-:Y:S01]  /*23190*/  ISETP.GE.OR P2, PT, R3, R234, !P2 ;  /* 0x000000ea0300720c */ /* 0x000fe20005746670 */
[--C-:B------:R-:W-:Y:S01]  /*231a0*/  IMAD.IADD R3, R230, 0x1, -R2.reuse ;  /* 0x00000001e6037824 */ /* 0x100fe200078e0a02 */
[C---:B------:R-:W-:Y:S02]  /*231b0*/  ISETP.GE.OR P1, PT, R2.reuse, R233, !P1 ;  /* 0x000000e90200720c */ /* 0x040fe40004f26670 */
        /* <DEDUP_REMOVED lines=8> */
[----:B------:R-:W-:Y:S02]  /*23240*/  I2FP.F32.S32 R3, R3 ;  /* 0x0000000300037245 */ /* 0x000fe40000201400 */
[----:B------:R-:W-:Y:S02]  /*23250*/  IABS R4, R4 ;  /* 0x0000000400047213 */ /* 0x000fe40000000000 */
[----:B------:R-:W-:Y:S01]  /*23260*/  I2FP.F32.S32 R2, R2 ;  /* 0x0000000200027245 */ /* 0x000fe20000201400 */
[----:B------:R-:W-:Y:S01]  /*23270*/  FFMA.FTZ R32, R3, -R219, R32 ;  /* 0x800000db03207223 */ /* 0x000fe20000010020 */
[----:B------:R-:W-:Y:S02]  /*23280*/  FMNMX.FTZ R3, R176, R136, !PT ;  /* 0x00000088b0037209 */ /* 0x000fe40007810000 */
[----:B------:R-:W-:Y:S01]  /*23290*/  IABS R5, R5 ;  /* 0x0000000500057213 */ /* 0x000fe20000000000 */
[----:B------:R-:W-:Y:S01]  /*232a0*/  FFMA.FTZ R31, R2, -R219, R31 ;  /* 0x800000db021f7223 */ /* 0x000fe2000001001f */
[----:B------:R-:W-:Y:S02]  /*232b0*/  FMNMX.FTZ R2, R10, R137, !PT ;  /* 0x000000890a027209 */ /* 0x000fe40007810000 */
[----:B------:R-:W-:Y:S02]  /*232c0*/  I2FP.F32.S32 R4, R4 ;  /* 0x0000000400047245 */ /* 0x000fe40000201400 */
[----:B------:R-:W-:Y:S02]  /*232d0*/  FMNMX.FTZ R3, R185, R3, !PT ;  /* 0x00000003b9037209 */ /* 0x000fe40007810000 */
[----:B------:R-:W-:Y:S01]  /*232e0*/  I2FP.F32.S32 R5, R5 ;  /* 0x0000000500057245 */ /* 0x000fe20000201400 */
[----:B------:R-:W-:Y:S01]  /*232f0*/  FFMA.FTZ R34, R4, -R219, R34 ;  /* 0x800000db04227223 */ /* 0x000fe20000010022 */
[----:B------:R-:W-:Y:S02]  /*23300*/  FMNMX.FTZ R2, R186, R2, !PT ;  /* 0x00000002ba027209 */ /* 0x000fe40007810000 */
[----:B------:R-:W-:Y:S01]  /*23310*/  FMNMX.FTZ R3, R180, R3, !PT ;  /* 0x00000003b4037209 */ /* 0x000fe20007810000 */
[----:B------:R-:W-:Y:S01]  /*23320*/  FFMA.FTZ R33, R5, -R219, R33 ;  /* 0x800000db05217223 */ /* 0x000fe20000010021 */
        /* <DEDUP_REMOVED lines=16> */
[----:B------:R-:W-:Y:S02]  /*23430*/  FMNMX.FTZ R135, R28, R135, !PT ;  /* 0x000000871c877209 */ /* 0x000fe40007810000 */
[----:B------:R-:W-:Y:S02]  /*23440*/  FMNMX.FTZ R4, R22, R4, !PT ;  /* 0x0000000416047209 */ /* 0x000fe40007810000 */
[----:B------:R-:W-:Y:S02]  /*23450*/  FMNMX.FTZ R5, R20, R5, !PT ;  /* 0x0000000514057209 */ /* 0x000fe40007810000 */
[----:B------:R-:W-:Y:S02]  /*23460*/  FSEL R31, R31, -INF , !P0 ;  /* 0xff8000001f1f7808 */ /* 0x000fe40004000000 */
[----:B------:R-:W-:Y:S02]  /*23470*/  FMNMX.FTZ R2, R30, R2, !PT ;  /* 0x000000021e027209 */ /* 0x000fe40007810000 */
[----:B------:R-:W-:Y:S02]  /*23480*/  FMNMX.FTZ R135, R29, R135, !PT ;  /* 0x000000871d877209 */ /* 0x000fe40007810000 */
[----:B------:R-:W-:Y:S02]  /*23490*/  FSEL R12, R34, -INF , !P2 ;  /* 0xff800000220c7808 */ /* 0x000fe40005000000 */
[----:B------:R-:W-:Y:S02]  /*234a0*/  FMNMX.FTZ R4, R23, R4, !PT ;  /* 0x0000000417047209 */ /* 0x000fe40007810000 */
[----:B------:R-:W-:Y:S02]  /*234b0*/  FMNMX.FTZ R3, R21, R5, !PT ;  /* 0x0000000515037209 */ /* 0x000fe40007810000 */
[----:B------:R-:W-:Y:S01]  /*234c0*/  FMNMX.FTZ R133, R31, R2, !PT ;  /* 0x000000021f857209 */ /* 0x000fe20007810000 */
[----:B------:R-:W1:Y:S01]  /*234d0*/  SHFL.BFLY PT, R5, R135, 0x2, 0x1f ;  /* 0x0c401f0087057f89 */ /* 0x000e6200000e0000 */
[----:B------:R-:W-:Y:S02]  /*234e0*/  FMNMX.FTZ R2, R12, R4, !PT ;  /* 0x000000040c027209 */ /* 0x000fe40007810000 */
[----:B------:R-:W-:Y:S05]  /*234f0*/  I2FP.F32.S32 R6, R6 ;  /* 0x0000000600067245 */ /* 0x000fea0000201400 */
[----:B------:R-:W5:Y:S01]  /*23500*/  SHFL.BFLY PT, R4, R133, 0x2, 0x1f ;  /* 0x0c401f0085047f89 */ /* 0x000f6200000e0000 */
[----:B------:R-:W-:Y:S02]  /*23510*/  FSEL R32, R32, -INF , !P4 ;  /* 0xff80000020207808 */ /* 0x000fe40006000000 */
[----:B------:R-:W-:Y:S01]  /*23520*/  FSEL R33, R33, -INF , !P6 ;  /* 0xff80000021217808 */ /* 0x000fe20007000000 */
[----:B------:R-:W-:Y:S01]  /*23530*/  FFMA.FTZ R35, R6, -R219, R35 ;  /* 0x800000db06237223 */ /* 0x000fe20000010023 */
[----:B------:R-:W-:Y:S04]  /*23540*/  FMNMX.FTZ R3, R32, R3, !PT ;  /* 0x0000000320037209 */ /* 0x000fe80007810000 */
[----:B------:R-:W-:Y:S02]  /*23550*/  FSEL R35, R35, -INF , !P5 ;  /* 0xff80000023237808 */ /* 0x000fe40006800000 */
[----:B------:R-:W-:Y:S02]  /*23560*/  FMNMX.FTZ R3, R33, R3, !PT ;  /* 0x0000000321037209 */ /* 0x000fe40007810000 */
[----:B------:R-:W-:Y:S03]  /*23570*/  FMNMX.FTZ R2, R35, R2, !PT ;  /* 0x0000000223027209 */ /* 0x000fe60007810000 */
[----:B------:R-:W2:Y:S01]  /*23580*/  SHFL.BFLY PT, R132, R3, 0x2, 0x1f ;  /* 0x0c401f0003847f89 */ /* 0x000ea200000e0000 */
[----:B-1----:R-:W-:Y:S07]  /*23590*/  FMNMX.FTZ R135, R135, R5, !PT ;  /* 0x0000000587877209 */ /* 0x002fee0007810000 */
[----:B------:R-:W1:Y:S01]  /*235a0*/  SHFL.BFLY PT, R6, R2, 0x2, 0x1f ;  /* 0x0c401f0002067f89 */ /* 0x000e6200000e0000 */
[----:B-----5:R-:W-:Y:S07]  /*235b0*/  FMNMX.FTZ R133, R133, R4, !PT ;  /* 0x0000000485857209 */ /* 0x020fee0007810000 */
[----:B------:R-:W5:Y:S08]  /*235c0*/  SHFL.BFLY PT, R4, R135, 0x1, 0x1f ;  /* 0x0c201f0087047f89 */ /* 0x000f7000000e0000 */
[----:B------:R-:W3:Y:S01]  /*235d0*/  SHFL.BFLY PT, R5, R133, 0x1, 0x1f ;  /* 0x0c201f0085057f89 */ /* 0x000ee200000e0000 */
[----:B--2---:R-:W-:Y:S02]  /*235e0*/  FMNMX.FTZ R132, R3, R132, !PT ;  /* 0x0000008403847209 */ /* 0x004fe40007810000 */
[----:B-1----:R-:W-:Y:S05]  /*235f0*/  FMNMX.FTZ R2, R2, R6, !PT ;  /* 0x0000000602027209 */ /* 0x002fea0007810000 */
[----:B------:R-:W1:Y:S01]  /*23600*/  SHFL.BFLY PT, R6, R132, 0x1, 0x1f ;  /* 0x0c201f0084067f89 */ /* 0x000e6200000e0000 */
[----:B-----5:R-:W-:Y:S07]  /*23610*/  FMNMX.FTZ R135, R135, R4, !PT ;  /* 0x0000000487877209 */ /* 0x020fee0007810000 */
[----:B------:R-:W2:Y:S01]  /*23620*/  SHFL.BFLY PT, R134, R2, 0x1, 0x1f ;  /* 0x0c201f0002867f89 */ /* 0x000ea200000e0000 */
[----:B------:R-:W-:Y:S01]  /*23630*/  FSETP.NEU.FTZ.AND P1, PT, R135, -INF , PT ;  /* 0xff8000008700780b */ /* 0x000fe20003f3d000 */
[C---:B----4-:R-:W-:Y:S01]  /*23640*/  FMUL.FTZ R9, R0.reuse, R135 ;  /* 0x0000008700097220 */ /* 0x050fe20000410000 */
[----:B---3--:R-:W-:Y:S02]  /*23650*/  FMNMX.FTZ R133, R133, R5, !PT ;  /* 0x0000000585857209 */ /* 0x008fe40007810000 */
[----:B------:R-:W-:Y:S02]  /*23660*/  FSEL R3, R135, RZ, P1 ;  /* 0x000000ff87037208 */ /* 0x000fe40000800000 */
[----:B------:R-:W-:Y:S01]  /*23670*/  FSEL R9, R9, RZ, P1 ;  /* 0x000000ff09097208 */ /* 0x000fe20000800000 */
[----:B------:R-:W-:Y:S01]  /*23680*/  FMUL.FTZ R8, R0, R133 ;  /* 0x0000008500087220 */ /* 0x000fe20000410000 */
[----:B------:R-:W-:Y:S01]  /*23690*/  FSETP.NEU.FTZ.AND P0, PT, R133, -INF , PT ;  /* 0xff8000008500780b */ /* 0x000fe20003f1d000 */
[----:B------:R-:W-:Y:S02]  /*236a0*/  FADD.FTZ R3, -R3, R136 ;  /* 0x0000008803037221 */ /* 0x000fe40000010100 */
[-CC-:B------:R-:W-:Y:S01]  /*236b0*/  FFMA.FTZ R4, R176, R0.reuse, -R9.reuse ;  /* 0x00000000b0047223 */ /* 0x180fe20000010809 */
[----:B------:R-:W-:Y:S01]  /*236c0*/  FSEL R8, R8, RZ, P0 ;  /* 0x000000ff08087208 */ /* 0x000fe20000000000 */
[----:B------:R-:W3:Y:S01]  /*236d0*/  LDL.LU R136, [R1+0x80] ;  /* 0x0000800001887983 */ /* 0x000ee20000300800 */
[-CC-:B------:R-:W-:Y:S01]  /*236e0*/  FFMA.FTZ R187, R180, R0.reuse, -R9.reuse ;  /* 0x00000000b4bb7223 */ /* 0x180fe20000010809 */
[----:B------:R4:W-:Y:S01]  /*236f0*/  MUFU.EX2 R183, R4 ;  /* 0x0000000400b77308 */ /* 0x0009e20000000800 */
[--C-:B------:R-:W-:Y:S01]  /*23700*/  FFMA.FTZ R203, R28, R0, -R9.reuse ;  /* 0x000000001ccb7223 */ /* 0x100fe20000010809 */
[----:B-1----:R-:W-:Y:S01]  /*23710*/  FMNMX.FTZ R132, R132, R6, !PT ;  /* 0x0000000684847209 */ /* 0x002fe20007810000 */
[-CC-:B------:R-:W-:Y:S01]  /*23720*/  FFMA.FTZ R196, R27, R0.reuse, -R8.reuse ;  /* 0x000000001bc47223 */ /* 0x180fe20000010808 */
[-CC-:B------:R-:W-:Y:S01]  /*23730*/  FFMA.FTZ R199, R24, R0.reuse, -R9.reuse ;  /* 0x0000000018c77223 */ /* 0x180fe20000010809 */
[--C-:B------:R-:W-:Y:S01]  /*23740*/  FFMA.FTZ R198, R25, R0, -R9.reuse ;  /* 0x0000000019c67223 */ /* 0x100fe20000010809 */
[----:B--2---:R-:W-:Y:S01]  /*23750*/  FMNMX.FTZ R134, R2, R134, !PT ;  /* 0x0000008602867209 */ /* 0x004fe20007810000 */
[-CC-:B------:R-:W-:Y:S01]  /*23760*/  FFMA.FTZ R202, R30, R0.reuse, -R8.reuse ;  /* 0x000000001eca7223 */ /* 0x180fe20000010808 */
[----:B------:R-:W-:Y:S01]  /*23770*/  FSEL R2, R133, RZ, P0 ;  /* 0x000000ff85027208 */ /* 0x000fe20000000000 */
[-CC-:B------:R-:W-:Y:S01]  /*23780*/  FFMA.FTZ R189, R13, R0.reuse, -R9.reuse ;  /* 0x000000000dbd7223 */ /* 0x180fe20000010809 */
[----:B------:R-:W-:Y:S01]  /*23790*/  FSETP.NEU.FTZ.AND P2, PT, R132, -INF , PT ;  /* 0xff8000008400780b */ /* 0x000fe20003f5d000 */
[----:B------:R-:W-:Y:S01]  /*237a0*/  FFMA.FTZ R213, R29, R0, -R9 ;  /* 0x000000001dd57223 */ /* 0x000fe20000010809 */
[----:B------:R-:W-:Y:S01]  /*237b0*/  FSETP.NEU.FTZ.AND P1, PT, R134, -INF , PT ;  /* 0xff8000008600780b */ /* 0x000fe20003f3d000 */
[----:B------:R-:W-:Y:S01]  /*237c0*/  FADD.FTZ R5, -R2, R137 ;  /* 0x0000008902057221 */ /* 0x000fe20000010100 */
[----:B------:R-:W-:Y:S01]  /*237d0*/  FSEL R2, R132, RZ, P2 ;  /* 0x000000ff84027208 */ /* 0x000fe20001000000 */
[----:B------:R-:W-:Y:S01]  /*237e0*/  FMUL.FTZ R7, R0, R132 ;  /* 0x0000008400077220 */ /* 0x000fe20000410000 */
[----:B------:R-:W2:Y:S01]  /*237f0*/  LDL R137, [R1+0xe4] ;  /* 0x0000e40001897983 */ /* 0x000ea20000100800 */
[----:B----4-:R-:W-:Y:S01]  /*23800*/  FFMA.FTZ R4, R10, R0, -R8 ;  /* 0x000000000a047223 */ /* 0x010fe20000010808 */
[----:B------:R-:W-:Y:S01]  /*23810*/  FMUL.FTZ R10, R0, R134 ;  /* 0x00000086000a7220 */ /* 0x000fe20000410000 */
[----:B------:R-:W-:Y:S01]  /*23820*/  FADD.FTZ R6, -R2, R138 ;  /* 0x0000008a02067221 */ /* 0x000fe20000010100 */
[----:B------:R-:W-:Y:S01]  /*23830*/  FSEL R2, R134, RZ, P1 ;  /* 0x000000ff86027208 */ /* 0x000fe20000800000 */
[----:B------:R1:W-:Y:S01]  /*23840*/  MUFU.EX2 R182, R4 ;  /* 0x0000000400b67308 */ /* 0x0003e20000000800 */
[----:B------:R-:W-:Y:S01]  /*23850*/  FSEL R7, R7, RZ, P2 ;  /* 0x000000ff07077208 */ /* 0x000fe20001000000 */
[----:B------:R-:W-:Y:S01]  /*23860*/  FMUL.FTZ R6, R0, R6 ;  /* 0x0000000600067220 */ /* 0x000fe20000410000 */
[-CC-:B------:R-:W-:Y:S03]  /*23870*/  FFMA.FTZ R243, R31, R0.reuse, -R8.reuse ;  /* 0x000000001ff37223 */ /* 0x180fe60000010808 */
[-CC-:B------:R-:W-:Y:S01]  /*23880*/  FFMA.FTZ R195, R21, R0.reuse, -R7.reuse ;  /* 0x0000000015c37223 */ /* 0x180fe20000010807 */
[-CC-:B------:R-:W-:Y:S01]  /*23890*/  FFMA.FTZ R245, R32, R0.reuse, -R7.reuse ;  /* 0x0000000020f57223 */ /* 0x180fe20000010807 */
[-CC-:B------:R-:W-:Y:S01]  /*238a0*/  FFMA.FTZ R11, R179, R0.reuse, -R7.reuse ;  /* 0x00000000b30b7223 */ /* 0x180fe20000010807 */
[-CC-:B------:R-:W-:Y:S01]  /*238b0*/  FFMA.FTZ R188, R184, R0.reuse, -R7.reuse ;  /* 0x00000000b8bc7223 */ /* 0x180fe20000010807 */
[-CC-:B------:R-:W-:Y:S01]  /*238c0*/  FFMA.FTZ R193, R17, R0.reuse, -R7.reuse ;  /* 0x0000000011c17223 */ /* 0x180fe20000010807 */
[-CC-:B------:R-:W-:Y:S01]  /*238d0*/  FFMA.FTZ R194, R20, R0.reuse, -R7.reuse ;  /* 0x0000000014c27223 */ /* 0x180fe20000010807 */
[-C--:B------:R-:W-:Y:S01]  /*238e0*/  FFMA.FTZ R244, R33, R0.reuse, -R7 ;  /* 0x0000000021f47223 */ /* 0x080fe20000010807 */
[-CC-:B------:R-:W-:Y:S01]  /*238f0*/  FFMA.FTZ R179, R186, R0.reuse, -R8.reuse ;  /* 0x00000000bab37223 */ /* 0x180fe20000010808 */
[-C--:B------:R-:W-:Y:S01]  /*23900*/  FFMA.FTZ R184, R185, R0.reuse, -R9 ;  /* 0x00000000b9b87223 */ /* 0x080fe20000010809 */
[-C--:B------:R-:W-:Y:S01]  /*23910*/  FFMA.FTZ R186, R14, R0.reuse, -R8 ;  /* 0x000000000eba7223 */ /* 0x080fe20000010808 */
[----:B------:R-:W-:Y:S01]  /*23920*/  MUFU.EX2 R19, R11 ;  /* 0x0000000b00137308 */ /* 0x000fe20000000800 */
[----:B-1----:R-:W-:Y:S01]  /*23930*/  FADD.FTZ R4, -R2, R139 ;  /* 0x0000008b02047221 */ /* 0x002fe20000010100 */
[----:B------:R-:W-:Y:S01]  /*23940*/  FSEL R2, R10, RZ, P1 ;  /* 0x000000ff0a027208 */ /* 0x000fe20000800000 */
[----:B------:R-:W-:Y:S02]  /*23950*/  FFMA.FTZ R10, R177, R0, -R7 ;  /* 0x00000000b10a7223 */ /* 0x000fe40000010807 */
[----:B------:R-:W-:Y:S02]  /*23960*/  FMUL.FTZ R4, R0, R4 ;  /* 0x0000000400047220 */ /* 0x000fe40000410000 */
[-CC-:B------:R-:W-:Y:S03]  /*23970*/  FFMA.FTZ R239, R35, R0.reuse, -R2.reuse ;  /* 0x0000000023ef7223 */ /* 0x180fe60000010802 */
[----:B------:R1:W-:Y:S01]  /*23980*/  MUFU.EX2 R34, R10 ;  /* 0x0000000a00227308 */ /* 0x0003e20000000800 */
[-CC-:B------:R-:W-:Y:S01]  /*23990*/  FFMA.FTZ R191, R18, R0.reuse, -R2.reuse ;  /* 0x0000000012bf7223 */ /* 0x180fe20000010802 */
[-CC-:B------:R-:W-:Y:S01]  /*239a0*/  FFMA.FTZ R190, R16, R0.reuse, -R2.reuse ;  /* 0x0000000010be7223 */ /* 0x180fe20000010802 */
[-CC-:B------:R-:W-:Y:S01]  /*239b0*/  FFMA.FTZ R201, R22, R0.reuse, -R2.reuse ;  /* 0x0000000016c97223 */ /* 0x180fe20000010802 */
[-CC-:B------:R-:W-:Y:S01]  /*239c0*/  FFMA.FTZ R200, R23, R0.reuse, -R2.reuse ;  /* 0x0000000017c87223 */ /* 0x180fe20000010802 */
[-CC-:B------:R-:W-:Y:S01]  /*239d0*/  FFMA.FTZ R242, R12, R0.reuse, -R2.reuse ;  /* 0x000000000cf27223 */ /* 0x180fe20000010802 */
[-CC-:B------:R-:W-:Y:S04]  /*239e0*/  FFMA.FTZ R7, R178, R0.reuse, -R2.reuse ;  /* 0x00000000b2077223 */ /* 0x180fe80000010802 */
[----:B------:R-:W-:Y:S01]  /*239f0*/  MUFU.EX2 R18, R7 ;  /* 0x0000000700127308 */ /* 0x000fe20000000800 */
[----:B-1----:R-:W-:Y:S01]  /*23a00*/  FFMA.FTZ R10, R181, R0, -R2 ;  /* 0x00000000b50a7223 */ /* 0x002fe20000010802 */
[----:B------:R-:W-:Y:S04]  /*23a10*/  IMAD.WIDE.U32 R180, R192, -0x2daee0ad, RZ ;  /* 0xd2511f53c0b47825 */ /* 0x000fe800078e00ff */
[----:B------:R-:W-:Y:S01]  /*23a20*/  FMUL.FTZ R2, R0, R3 ;  /* 0x0000000300027220 */ /* 0x000fe20000410000 */
[----:B------:R-:W-:Y:S01]  /*23a30*/  LOP3.LUT R3, R197, R238, RZ, 0x3c, !PT ;  /* 0x000000eec5037212 */ /* 0x000fe200078e3cff */
[-CC-:B------:R-:W-:Y:S01]  /*23a40*/  FFMA.FTZ R192, R15, R0.reuse, -R8.reuse ;  /* 0x000000000fc07223 */ /* 0x180fe20000010808 */
[----:B------:R-:W-:Y:S01]  /*23a50*/  FFMA.FTZ R197, R26, R0, -R8 ;  /* 0x000000001ac57223 */ /* 0x000fe20000010808 */
[----:B------:R-:W-:Y:S01]  /*23a60*/  MUFU.EX2 R7, R10 ;  /* 0x0000000a00077308 */ /* 0x000fe20000000800 */
[----:B------:R-:W-:Y:S01]  /*23a70*/  LOP3.LUT R176, R3, R181, RZ, 0x3c, !PT ;  /* 0x000000b503b07212 */ /* 0x000fe200078e3cff */
[----:B------:R-:W-:Y:S02]  /*23a80*/  FMUL.FTZ R3, R0, R5 ;  /* 0x0000000500037220 */ /* 0x000fe40000410000 */
[----:B------:R-:W4:Y:S02]  /*23a90*/  LDL.LU R5, [R1+0x78] ;  /* 0x0000780001057983 */ /* 0x000f240000300800 */
[----:B------:R-:W-:Y:S04]  /*23aa0*/  IMAD.WIDE.U32 R176, R176, -0x326172a9, RZ ;  /* 0xcd9e8d57b0b07825 */ /* 0x000fe800078e00ff */
[----:B------:R-:W1:Y:S10]  /*23ab0*/  MUFU.EX2 R2, R2 ;  /* 0x0000000200027308 */ /* 0x000e740000000800 */
[----:B------:R-:W5:Y:S10]  /*23ac0*/  MUFU.EX2 R3, R3 ;  /* 0x0000000300037308 */ /* 0x000f740000000800 */
[----:B------:R5:W5:Y:S01]  /*23ad0*/  MUFU.EX2 R0, R6 ;  /* 0x0000000600007308 */ /* 0x000b620000000800 */
[C---:B-1----:R-:W-:Y:S01]  /*23ae0*/  FMUL.FTZ R13, R2.reuse, R149 ;  /* 0x00000095020d7220 */ /* 0x042fe20000410000 */
[C---:B------:R-:W-:Y:S01]  /*23af0*/  FMUL.FTZ R12, R2.reuse, R148 ;  /* 0x00000094020c7220 */ /* 0x040fe20000410000 */
[----:B------:R-:W4:Y:S01]  /*23b00*/  LDL R149, [R1+0xdc] ;  /* 0x0000dc0001957983 */ /* 0x000f220000100800 */
[C---:B------:R-:W-:Y:S01]  /*23b10*/  FMUL.FTZ R28, R2.reuse, R140 ;  /* 0x0000008c021c7220 */ /* 0x040fe20000410000 */
[C---:B------:R-:W-:Y:S01]  /*23b20*/  FMUL.FTZ R8, R2.reuse, R152 ;  /* 0x0000009802087220 */ /* 0x040fe20000410000 */
[C---:B------:R-:W-:Y:S01]  /*23b30*/  FMUL.FTZ R9, R2.reuse, R153 ;  /* 0x0000009902097220 */ /* 0x040fe20000410000 */
[----:B------:R-:W4:Y:S01]  /*23b40*/  LDL R148, [R1+0xd0] ;  /* 0x0000d00001947983 */ /* 0x000f220000100800 */
[C---:B------:R-:W-:Y:S01]  /*23b50*/  FMUL.FTZ R24, R2.reuse, R144 ;  /* 0x0000009002187220 */ /* 0x040fe20000410000 */
[C---:B-----5:R-:W-:Y:S01]  /*23b60*/  FMUL.FTZ R27, R3.reuse, R147 ;  /* 0x00000093031b7220 */ /* 0x060fe20000410000 */
[C---:B------:R-:W-:Y:S01]  /*23b70*/  FMUL.FTZ R26, R3.reuse, R146 ;  /* 0x00000092031a7220 */ /* 0x040fe20000410000 */
[C---:B------:R-:W-:Y:S01]  /*23b80*/  FMUL.FTZ R10, R3.reuse, R154 ;  /* 0x0000009a030a7220 */ /* 0x040fe20000410000 */
[----:B------:R-:W-:Y:S01]  /*23b90*/  FMUL.FTZ R11, R3, R155 ;  /* 0x0000009b030b7220 */ /* 0x000fe20000410000 */
[C---:B------:R-:W-:Y:S01]  /*23ba0*/  FMUL.FTZ R25, R2.reuse, R145 ;  /* 0x0000009102197220 */ /* 0x040fe20000410000 */
[C---:B------:R-:W-:Y:S01]  /*23bb0*/  FMUL.FTZ R29, R2.reuse, R141 ;  /* 0x0000008d021d7220 */ /* 0x040fe20000410000 */
[C---:B------:R-:W-:Y:S01]  /*23bc0*/  FMUL.FTZ R56, R2.reuse, R56 ;  /* 0x0000003802387220 */ /* 0x040fe20000410000 */
[----:B------:R-:W-:Y:S01]  /*23bd0*/  FMUL.FTZ R57, R2, R57 ;  /* 0x0000003902397220 */ /* 0x000fe20000410000 */
[----:B------:R-:W-:Y:S01]  /*23be0*/  F2FP.F16.F32.PACK_AB R6, R19, R34 ;  /* 0x000000221306723e */ /* 0x000fe200000000ff */
        /* <DEDUP_REMOVED lines=81> */
[----:B--2---:R-:W-:Y:S04]  /*24100*/  IMAD.WIDE.U32 R22, R137, -0x326172a9, RZ ;  /* 0xcd9e8d5789167825 */ /* 0x004fe800078e00ff */
[----:B----4-:R-:W-:Y:S02]  /*24110*/  FFMA.FTZ R140, R3, R5, R182 ;  /* 0x00000005038c7223 */ /* 0x010fe400000100b6 */
[----:B------:R-:W2:Y:S04]  /*24120*/  LDL.LU R5, [R1+0xac] ;  /* 0x0000ac0001057983 */ /* 0x000ea80000300800 */
[----:B------:R-:W3:Y:S04]  /*24130*/  LDL.LU R35, [R1+0x84] ;  /* 0x0000840001237983 */ /* 0x000ee80000300800 */
[----:B------:R-:W4:Y:S04]  /*24140*/  LDL R147, [R1+0xd4] ;  /* 0x0000d40001937983 */ /* 0x000f280000100800 */
[----:B------:R-:W5:Y:S04]  /*24150*/  LDL R146, [R1+0xc4] ;  /* 0x0000c40001927983 */ /* 0x000f680000100800 */
[----:B------:R-:W5:Y:S04]  /*24160*/  LDL R154, [R1+0xc8] ;  /* 0x0000c800019a7983 */ /* 0x000f680000100800 */
[----:B------:R-:W5:Y:S01]  /*24170*/  LDL R157, [R1+0xcc] ;  /* 0x0000cc00019d7983 */ /* 0x000f620000100800 */
[----:B------:R-:W-:Y:S03]  /*24180*/  LOP3.LUT R2, R149, R23, RZ, 0x3c, !PT ;  /* 0x0000001795027212 */ /* 0x000fe600078e3cff */
[----:B------:R-:W5:Y:S01]  /*24190*/  LDL R155, [R1+0xc0] ;  /* 0x0000c000019b7983 */ /* 0x000f620000100800 */
[----:B------:R-:W-:Y:S01]  /*241a0*/  LOP3.LUT R22, R177, R148, R22, 0x96, !PT ;  /* 0x00000094b1167212 */ /* 0x000fe200078e9616 */
[----:B------:R-:W-:Y:S02]  /*241b0*/  IMAD.WIDE.U32 R136, R2, -0x2daee0ad, RZ ;  /* 0xd2511f5302887825 */ /* 0x000fe400078e00ff */
[----:B------:R-:W5:Y:S01]  /*241c0*/  LDL R165, [R1+0xb4] ;  /* 0x0000b40001a57983 */ /* 0x000f620000100800 */
[----:B------:R1:W1:Y:S01]  /*241d0*/  MUFU.EX2 R2, R4 ;  /* 0x0000000400027308 */ /* 0x0002620000000800 */
[----:B------:R-:W-:Y:S02]  /*241e0*/  IMAD.WIDE.U32 R22, R22, -0x2daee0ad, RZ ;  /* 0xd2511f5316167825 */ /* 0x000fe400078e00ff */
[----:B------:R-:W5:Y:S04]  /*241f0*/  LDL R152, [R1+0xbc] ;  /* 0x0000bc0001987983 */ /* 0x000f680000100800 */
[----:B------:R-:W5:Y:S04]  /*24200*/  LDL R164, [R1+0xb8] ;  /* 0x0000b80001a47983 */ /* 0x000f680000100800 */
[----:B------:R-:W5:Y:S04]  /*24210*/  LDL R153, [R1+0xb0] ;  /* 0x0000b00001997983 */ /* 0x000f680000100800 */
[----:B------:R-:W5:Y:S01]  /*24220*/  LDL R144, [R1+0x12c] ;  /* 0x00012c0001907983 */ /* 0x000f620000100800 */
[----:B-1----:R-:W-:Y:S01]  /*24230*/  FMUL.FTZ R4, R0, R168 ;  /* 0x000000a800047220 */ /* 0x002fe20000410000 */
[C---:B------:R-:W-:Y:S02]  /*24240*/  FMUL.FTZ R54, R2.reuse, R54 ;  /* 0x0000003602367220 */ /* 0x040fe40000410000 */
[----:B------:R1:W5:Y:S01]  /*24250*/  LDL.S16 R168, [R1+0x48] ;  /* 0x0000480001a87983 */ /* 0x0003620000100600 */
[C---:B------:R-:W-:Y:S01]  /*24260*/  FMUL.FTZ R55, R2.reuse, R55 ;  /* 0x0000003702377220 */ /* 0x040fe20000410000 */
[C---:B------:R-:W-:Y:S01]  /*24270*/  FMUL.FTZ R66, R2.reuse, R66 ;  /* 0x0000004202427220 */ /* 0x040fe20000410000 */
[C---:B------:R-:W-:Y:S01]  /*24280*/  FMUL.FTZ R67, R2.reuse, R67 ;  /* 0x0000004302437220 */ /* 0x040fe20000410000 */
[----:B------:R-:W5:Y:S01]  /*24290*/  LDL R161, [R1+0x9c] ;  /* 0x00009c0001a17983 */ /* 0x000f620000100800 */
        /* <DEDUP_REMOVED lines=20> */
[C---:B--2---:R-:W-:Y:S01]  /*243e0*/  FFMA.FTZ R3, R0.reuse, R5, R34 ;  /* 0x0000000500037223 */ /* 0x044fe20000010022 */
[----:B------:R-:W-:Y:S03]  /*243f0*/  FMUL.FTZ R5, R0, R169 ;  /* 0x000000a900057220 */ /* 0x000fe60000410000 */
[----:B------:R-:W-:Y:S02]  /*24400*/  FADD.FTZ R141, R19, R3 ;  /* 0x00000003138d7221 */ /* 0x000fe40000010000 */
[----:B------:R-:W2:Y:S01]  /*24410*/  MUFU.EX2 R3, R184 ;  /* 0x000000b800037308 */ /* 0x000ea20000000800 */
[----:B----4-:R-:W-:Y:S05]  /*24420*/  LOP3.LUT R0, R137, R147, R180, 0x96, !PT ;  /* 0x0000009389007212 */ /* 0x010fea00078e96b4 */
[----:B------:R-:W-:Y:S04]  /*24430*/  IMAD.WIDE.U32 R142, R0, -0x326172a9, RZ ;  /* 0xcd9e8d57008e7825 */ /* 0x000fe800078e00ff */
[----:B---3--:R-:W-:Y:S01]  /*24440*/  FFMA.FTZ R0, R2, R35, R18 ;  /* 0x0000002302007223 */ /* 0x008fe20000010012 */
[----:B------:R-:W-:Y:S01]  /*24450*/  MUFU.EX2 R19, R193 ;  /* 0x000000c100137308 */ /* 0x000fe20000000800 */
[----:B-----5:R-:W-:Y:S02]  /*24460*/  LOP3.LUT R136, R23, R154, R136, 0x96, !PT ;  /* 0x0000009a17887212 */ /* 0x020fe400078e9688 */
[----:B------:R-:W-:Y:S01]  /*24470*/  LOP3.LUT R138, R143, R146, R176, 0x96, !PT ;  /* 0x000000928f8a7212 */ /* 0x000fe200078e96b0 */
[C---:B------:R-:W-:Y:S01]  /*24480*/  FADD.FTZ R143, R7.reuse, R0 ;  /* 0x00000000078f7221 */ /* 0x040fe20000010000 */
[----:B------:R-:W-:Y:S01]  /*24490*/  F2FP.F16.F32.PACK_AB R18, R7, R18 ;  /* 0x000000120712723e */ /* 0x000fe200000000ff */
[----:B------:R-:W-:Y:S04]  /*244a0*/  IMAD.WIDE.U32 R136, R136, -0x326172a9, RZ ;  /* 0xcd9e8d5788887825 */ /* 0x000fe800078e00ff */
[----:B------:R-:W3:Y:S01]  /*244b0*/  MUFU.EX2 R7, R179 ;  /* 0x000000b300077308 */ /* 0x000ee20000000800 */
[----:B--2---:R-:W-:Y:S01]  /*244c0*/  F2FP.F16.F32.PACK_AB R0, R3, R183 ;  /* 0x000000b70300723e */ /* 0x004fe200000000ff */
[----:B------:R-:W-:Y:S01]  /*244d0*/  IMAD.WIDE.U32 R138, R138, -0x2daee0ad, RZ ;  /* 0xd2511f538a8a7825 */ /* 0x000fe200078e00ff */
[----:B------:R-:W-:Y:S03]  /*244e0*/  LOP3.LUT R34, R137, R165, R142, 0x96, !PT ;  /* 0x000000a589227212 */ /* 0x000fe600078e968e */
[----:B------:R-:W-:Y:S01]  /*244f0*/  IMAD.MOV.U32 R183, RZ, RZ, R146 ;  /* 0x000000ffffb77224 */ /* 0x000fe200078e0092 */
[----:B------:R-:W-:Y:S01]  /*24500*/  LOP3.LUT R22, R139, R157, R22, 0x96, !PT ;  /* 0x0000009d8b167212 */ /* 0x000fe200078e9616 */
[----:B------:R1:W2:Y:S02]  /*24510*/  LDL.S16 R146, [R1+0x44] ;  /* 0x0000440001927983 */ /* 0x0002a40000100600 */
[----:B------:R-:W4:Y:S01]  /*24520*/  MUFU.EX2 R139, R188 ;  /* 0x000000bc008b7308 */ /* 0x000f220000000800 */
[----:B------:R-:W-:Y:S04]  /*24530*/  IMAD.WIDE.U32 R34, R34, -0x2daee0ad, RZ ;  /* 0xd2511f5322227825 */ /* 0x000fe800078e00ff */
[----:B------:R-:W-:Y:S01]  /*24540*/  IMAD.WIDE.U32 R22, R22, -0x326172a9, RZ ;  /* 0xcd9e8d5716167825 */ /* 0x000fe200078e00ff */
[----:B------:R-:W-:Y:S02]  /*24550*/  LOP3.LUT R178, R35, R164, R138, 0x96, !PT ;  /* 0x000000a423b27212 */ /* 0x000fe400078e968a */
[C---:B---3--:R-:W-:Y:S01]  /*24560*/  F2FP.F16.F32.PACK_AB R137, R7.reuse, R182 ;  /* 0x000000b60789723e */ /* 0x048fe200000000ff */
[----:B------:R-:W-:Y:S01]  /*24570*/  FADD.FTZ R142, R7, R140 ;  /* 0x0000008c078e7221 */ /* 0x000fe20000010000 */
[----:B------:R-:W-:Y:S01]  /*24580*/  LOP3.LUT R136, R23, R155, R136, 0x96, !PT ;  /* 0x0000009b17887212 */ /* 0x000fe200078e9688 */
[----:B------:R-:W-:Y:S04]  /*24590*/  IMAD.WIDE.U32 R178, R178, -0x326172a9, RZ ;  /* 0xcd9e8d57b2b27825 */ /* 0x000fe800078e00ff */
[----:B------:R-:W-:Y:S01]  /*245a0*/  FADD.FTZ R35, R3, R181 ;  /* 0x000000b503237221 */ /* 0x000fe20000010000 */
[----:B------:R-:W3:Y:S01]  /*245b0*/  MUFU.EX2 R140, R191 ;  /* 0x000000bf008c7308 */ /* 0x000ee20000000800 */
[----:B------:R-:W-:Y:S04]  /*245c0*/  IMAD.WIDE.U32 R184, R136, -0x2daee0ad, RZ ;  /* 0xd2511f5388b87825 */ /* 0x000fe800078e00ff */
[----:B------:R-:W-:Y:S01]  /*245d0*/  IMAD.WIDE.U32 R144, R144, -0x326172a9, RZ ;  /* 0xcd9e8d5790907825 */ /* 0x000fe200078e00ff */
[----:B------:R-:W-:Y:S04]  /*245e0*/  LOP3.LUT R150, R185, R152, R34, 0x96, !PT ;  /* 0x00000098b9967212 */ /* 0x000fe800078e9622 */
[----:B------:R5:W-:Y:S01]  /*245f0*/  MUFU.EX2 R136, R187 ;  /* 0x000000bb00887308 */ /* 0x000be20000000800 */
[----:B------:R-:W-:Y:S01]  /*24600*/  LOP3.LUT R185, R179, R153, R22, 0x96, !PT ;  /* 0x00000099b3b97212 */ /* 0x000fe200078e9616 */
[----:B------:R-:W-:Y:S08]  /*24610*/  IMAD.WIDE.U32 R150, R150, -0x326172a9, RZ ;  /* 0xcd9e8d5796967825 */ /* 0x000ff000078e00ff */
[----:B------:R-:W-:Y:S01]  /*24620*/  MUFU.EX2 R34, R194 ;  /* 0x000000c200227308 */ /* 0x000fe20000000800 */
[----:B------:R-:W-:Y:S04]  /*24630*/  LOP3.LUT R3, R151, R250, R178, 0x96, !PT ;  /* 0x000000fa97037212 */ /* 0x000fe800078e96b2 */
[C---:B------:R-:W-:Y:S02]  /*24640*/  LOP3.LUT R22, R3.reuse, 0xffff, RZ, 0xc0, !PT ;  /* 0x0000ffff03167812 */ /* 0x040fe400078ec0ff */
[----:B------:R-:W-:Y:S02]  /*24650*/  LOP3.LUT R7, R3, 0xff, RZ, 0xc0, !PT ;  /* 0x000000ff03077812 */ /* 0x000fe400078ec0ff */
[----:B------:R-:W-:Y:S01]  /*24660*/  SHF.R.U32.HI R22, RZ, 0x8, R22 ;  /* 0x00000008ff167819 */ /* 0x000fe20000011616 */
[----:B-----5:R1:W5:Y:S01]  /*24670*/  LDL.S16 R187, [R1+0x4c] ;  /* 0x00004c0001bb7983 */ /* 0x0203620000100600 */
[--C-:B------:R-:W-:Y:S02]  /*24680*/  SHF.R.U32.HI R23, RZ, 0x18, R3.reuse ;  /* 0x00000018ff177819 */ /* 0x100fe40000011603 */
[----:B------:R-:W-:Y:S02]  /*24690*/  LOP3.LUT R22, R22, 0xffff, RZ, 0xc0, !PT ;  /* 0x0000ffff16167812 */ /* 0x000fe400078ec0ff */
[C---:B------:R-:W-:Y:S02]  /*246a0*/  ISETP.GE.U32.AND P5, PT, R218.reuse, R7, PT ;  /* 0x00000007da00720c */ /* 0x040fe40003fa6070 */
[C---:B------:R-:W-:Y:S01]  /*246b0*/  ISETP.GE.U32.AND P4, PT, R218.reuse, R22, PT ;  /* 0x00000016da00720c */ /* 0x040fe20003f86070 */
[----:B------:R-:W1:Y:S01]  /*246c0*/  MUFU.EX2 R7, R190 ;  /* 0x000000be00077308 */ /* 0x000e620000000800 */
[----:B------:R-:W-:Y:S02]  /*246d0*/  SHF.R.U32.HI R22, RZ, 0x10, R3 ;  /* 0x00000010ff167819 */ /* 0x000fe40000011603 */
[----:B------:R-:W-:Y:S02]  /*246e0*/  ISETP.GE.U32.AND P1, PT, R218, R23, PT ;  /* 0x00000017da00720c */ /* 0x000fe40003f26070 */
[----:B------:R-:W-:Y:S05]  /*246f0*/  LOP3.LUT R3, R22, 0xff, RZ, 0xc0, !PT ;  /* 0x000000ff16037812 */ /* 0x000fea00078ec0ff */
[----:B------:R-:W1:Y:S01]  /*24700*/  MUFU.EX2 R22, R189 ;  /* 0x000000bd00167308 */ /* 0x000e620000000800 */
[----:B------:R-:W-:Y:S01]  /*24710*/  ISETP.GE.U32.AND P2, PT, R218, R3, PT ;  /* 0x00000003da00720c */ /* 0x000fe20003f46070 */
[----:B----4-:R-:W-:Y:S01]  /*24720*/  FADD.FTZ R3, R139, R141 ;  /* 0x0000008d8b037221 */ /* 0x010fe20000010000 */
[----:B------:R-:W-:Y:S02]  /*24730*/  F2FP.F16.F32.PACK_AB R139, R19, R139 ;  /* 0x0000008b138b723e */ /* 0x000fe400000000ff */
[----:B------:R-:W-:Y:S01]  /*24740*/  LOP3.LUT R141, R177, R148, R144, 0x96, !PT ;  /* 0x00000094b18d7212 */ /* 0x000fe200078e9690 */
[----:B------:R-:W-:Y:S01]  /*24750*/  FADD.FTZ R138, R19, R3 ;  /* 0x00000003138a7221 */ /* 0x000fe20000010000 */
[----:B------:R-:W-:Y:S03]  /*24760*/  LOP3.LUT R3, R149, R145, RZ, 0x3c, !PT ;  /* 0x0000009195037212 */ /* 0x000fe600078e3cff */
[----:B------:R4:W-:Y:S02]  /*24770*/  MUFU.EX2 R19, R192 ;  /* 0x000000c000137308 */ /* 0x0009e40000000800 */
[----:B------:R-:W-:Y:S04]  /*24780*/  IMAD.WIDE.U32 R148, R3, -0x2daee0ad, RZ ;  /* 0xd2511f5303947825 */ /* 0x000fe800078e00ff */
[----:B---3--:R-:W-:Y:S01]  /*24790*/  FADD.FTZ R3, R140, R143 ;  /* 0x0000008f8c037221 */ /* 0x008fe20000010000 */
[----:B-1----:R-:W-:Y:S01]  /*247a0*/  F2FP.F16.F32.PACK_AB R140, R7, R140 ;  /* 0x0000008c078c723e */ /* 0x002fe200000000ff */
[----:B------:R-:W3:Y:S01]  /*247b0*/  LDL R143, [R1+0xa0] ;  /* 0x0000a000018f7983 */ /* 0x000ee20000100800 */
[----:B------:R-:W-:Y:S01]  /*247c0*/  LOP3.LUT R144, R149, R147, R180, 0x96, !PT ;  /* 0x0000009395907212 */ /* 0x000fe200078e96b4 */
[--C-:B------:R-:W-:Y:S01]  /*247d0*/  FADD.FTZ R156, R7, R3.reuse ;  /* 0x00000003079c7221 */ /* 0x100fe20000010000 */
[----:B------:R-:W-:Y:S01]  /*247e0*/  PRMT R3, R6, 0x7632, R3 ;  /* 0x0000763206037816 */ /* 0x000fe20000000003 */
[----:B------:R-:W-:Y:S01]  /*247f0*/  FADD.FTZ R7, R136, R35 ;  /* 0x0000002388077221 */ /* 0x000fe20000010000 */
[C---:B------:R-:W-:Y:S01]  /*24800*/  F2FP.F16.F32.PACK_AB R136, R22.reuse, R136 ;  /* 0x000000881688723e */ /* 0x040fe200000000ff */
[----:B------:R-:W-:Y:S01]  /*24810*/  @!P2 HADD2 R168, -R18.H0_H0, -RZ.H0_H0 ;  /* 0xa00000ff12a8a230 */ /* 0x000fe20000000900 */
[----:B------:R-:W1:Y:S01]  /*24820*/  MUFU.EX2 R23, R186 ;  /* 0x000000ba00177308 */ /* 0x000e620000000800 */
[--C-:B------:R-:W-:Y:S01]  /*24830*/  FADD.FTZ R147, R22, R7.reuse ;  /* 0x0000000716937221 */ /* 0x100fe20000010000 */
[----:B------:R-:W-:Y:S01]  /*24840*/  PRMT R7, R18, 0x7632, R7 ;  /* 0x0000763212077816 */ /* 0x000fe20000000007 */
[----:B----4-:R4:W4:Y:S01]  /*24850*/  LDL.S16 R192, [R1+0x50] ;  /* 0x0000500001c07983 */ /* 0x0109220000100600 */
[----:B------:R-:W-:Y:S06]  /*24860*/  PRMT R160, R168, 0x7610, R160 ;  /* 0x00007610a8a07816 */ /* 0x000fec00000000a0 */
[----:B------:R-:W1:Y:S02]  /*24870*/  MUFU.EX2 R22, R195 ;  /* 0x000000c300167308 */ /* 0x000e640000000800 */
[----:B-1----:R-:W-:Y:S01]  /*24880*/  F2FP.F16.F32.PACK_AB R180, R19, R23 ;  /* 0x0000001713b4723e */ /* 0x002fe200000000ff */
[----:B------:R-:W-:Y:S01]  /*24890*/  FADD.FTZ R35, R23, R142 ;  /* 0x0000008e17237221 */ /* 0x000fe20000010000 */
[----:B------:R-:W-:Y:S01]  /*248a0*/  F2FP.F16.F32.PACK_AB R181, R22, R34 ;  /* 0x0000002216b5723e */ /* 0x000fe200000000ff */
[----:B--2---:R-:W-:Y:S05]  /*248b0*/  @!P1 HADD2 R146, -R7.H0_H0, -RZ.H0_H0 ;  /* 0xa00000ff07929230 */ /* 0x004fea0000000900 */
[----:B------:R-:W-:Y:S01]  /*248c0*/  PRMT R182, R146, 0x7610, R182 ;  /* 0x0000761092b67816 */ /* 0x000fe200000000b6 */
[----:B-----5:R-:W-:Y:S05]  /*248d0*/  @!P4 HADD2 R187, -R3.H0_H0, -RZ.H0_H0 ;  /* 0xa00000ff03bbc230 */ /* 0x020fea0000000900 */
[----:B------:R-:W-:Y:S02]  /*248e0*/  PRMT R145, R187, 0x7610, R145 ;  /* 0x00007610bb917816 */ /* 0x000fe40000000091 */
[----:B---3--:R-:W-:Y:S05]  /*248f0*/  IADD3 R142, P0, R220, R143, RZ ;  /* 0x0000008fdc8e7210 */ /* 0x008fea0007f1e0ff */
[----:B------:R-:W-:Y:S02]  /*24900*/  IMAD.X R143, R221, 0x1, R161, P0 ;  /* 0x00000001dd8f7824 */ /* 0x000fe400000e06a1 */
[----:B----4-:R-:W-:Y:S05]  /*24910*/  @!P5 HADD2 R192, -R6.H0_H0, -RZ.H0_H0 ;  /* 0xa00000ff06c0d230 */ /* 0x010fea0000000900 */
[----:B------:R-:W-:Y:S01]  /*24920*/  PRMT R179, R192, 0x7610, R179 ;  /* 0x00007610c0b37816 */ /* 0x000fe200000000b3 */
[----:B------:R-:W-:Y:S04]  /*24930*/  @!P5 STL.S16 [R1+0x50], R192 ;  /* 0x000050c00100d387 */ /* 0x000fe80000100600 */
[----:B------:R-:W-:Y:S04]  /*24940*/  @!P4 STL.S16 [R1+0x4c], R187 ;  /* 0x00004cbb0100c387 */ /* 0x000fe80000100600 */
[----:B------:R1:W-:Y:S04]  /*24950*/  @!P2 STL.S16 [R1+0x48], R168 ;  /* 0x000048a80100a387 */ /* 0x0003e80000100600 */
[----:B------:R2:W-:Y:S01]  /*24960*/  @!P1 STL.S16 [R1+0x44], R146 ;  /* 0x0000449201009387 */ /* 0x0005e20000100600 */
[----:B-1----:R-:W-:Y:S01]  /*24970*/  FADD.FTZ R168, R19, R35 ;  /* 0x0000002313a87221 */ /* 0x002fe20000010000 */
[----:B--2---:R-:W-:Y:S02]  /*24980*/  PRMT R146, R6, 0x5410, R3 ;  /* 0x0000541006927816 */ /* 0x004fe40000000003 */
[----:B------:R-:W-:Y:S02]  /*24990*/  @!P5 PRMT R6, R179, 0x5410, RZ ;  /* 0x00005410b306d816 */ /* 0x000fe400000000ff */
[----:B------:R-:W-:Y:S02]  /*249a0*/  @!P4 PRMT R3, R145, 0x5410, RZ ;  /* 0x000054109103c816 */ /* 0x000fe400000000ff */
[----:B------:R-:W-:Y:S01]  /*249b0*/  PRMT R145, R18, 0x5410, R7 ;  /* 0x0000541012917816 */ /* 0x000fe20000000007 */
[----:B------:R1:W-:Y:S01]  /*249c0*/  ST.E.U16 desc[UR4][R220.64], R6 ;  /* 0x00000006dc007985 */ /* 0x0003e2000c101504 */
[----:B------:R-:W-:Y:S02]  /*249d0*/  @!P1 PRMT R7, R182, 0x5410, RZ ;  /* 0x00005410b6079816 */ /* 0x000fe400000000ff */
[----:B------:R-:W-:Y:S01]  /*249e0*/  @!P2 PRMT R18, R160, 0x5410, RZ ;  /* 0x00005410a012a816 */ /* 0x000fe200000000ff */
[----:B------:R-:W-:Y:S04]  /*249f0*/  ST.E.U16 desc[UR4][R220.64+0x2], R3 ;  /* 0x00000203dc007985 */ /* 0x000fe8000c101504 */
[----:B------:R2:W-:Y:S04]  /*24a00*/  ST.E.U16 desc[UR4][R142.64+0x2], R7 ;  /* 0x000002078e007985 */ /* 0x0005e8000c101504 */
[----:B------:R3:W-:Y:S04]  /*24a10*/  ST.E.U16 desc[UR4][R142.64], R18 ;  /* 0x000000128e007985 */ /* 0x0007e8000c101504 */
[----:B------:R-:W4:Y:S01]  /*24a20*/  LDL.64 R160, [R1+0x88] ;  /* 0x0000880001a07983 */ /* 0x000f220000100a00 */
[--C-:B-1----:R-:W-:Y:S01]  /*24a30*/  FADD.FTZ R6, R34, R138.reuse ;  /* 0x0000008a22067221 */ /* 0x102fe20000010000 */
[----:B------:R-:W-:Y:S01]  /*24a40*/  PRMT R138, R0, 0x7632, R138 ;  /* 0x00007632008a7816 */ /* 0x000fe2000000008a */
[----:B------:R-:W-:Y:S04]  /*24a50*/  IMAD.WIDE.U32 R34, R144, -0x326172a9, RZ ;  /* 0xcd9e8d5790227825 */ /* 0x000fe800078e00ff */
[----:B------:R-:W-:Y:S01]  /*24a60*/  FADD.FTZ R179, R22, R6 ;  /* 0x0000000616b37221 */ /* 0x000fe20000010000 */
[----:B------:R-:W-:Y:S01]  /*24a70*/  LOP3.LUT R176, R35, R183, R176, 0x96, !PT ;  /* 0x000000b723b07212 */ /* 0x000fe200078e96b0 */
[----:B--2---:R-:W-:Y:S04]  /*24a80*/  IMAD.WIDE.U32 R6, R141, -0x2daee0ad, RZ ;  /* 0xd2511f538d067825 */ /* 0x004fe800078e00ff */
[----:B------:R-:W-:Y:S01]  /*24a90*/  FMUL.FTZ R35, R2, R159 ;  /* 0x0000009f02237220 */ /* 0x000fe20000410000 */
[----:B------:R-:W2:Y:S01]  /*24aa0*/  LDL R141, [R1+0x94] ;  /* 0x00009400018d7983 */ /* 0x000ea20000100800 */
[----:B------:R-:W-:Y:S01]  /*24ab0*/  IMAD.WIDE.U32 R176, R176, -0x2daee0ad, RZ ;  /* 0xd2511f53b0b07825 */ /* 0x000fe200078e00ff */
[----:B---3--:R-:W-:Y:S02]  /*24ac0*/  LOP3.LUT R18, R7, R154, R148, 0x96, !PT ;  /* 0x0000009a07127212 */ /* 0x008fe400078e9694 */
[----:B------:R1:W3:Y:S02]  /*24ad0*/  LDL.S16 R154, [R1+0x68] ;  /* 0x00006800019a7983 */ /* 0x0002e40000100600 */
[----:B------:R-:W-:Y:S01]  /*24ae0*/  LOP3.LUT R22, R177, R157, R6, 0x96, !PT ;  /* 0x0000009db1167212 */ /* 0x000fe200078e9606 */
[----:B------:R-:W-:Y:S01]  /*24af0*/  IMAD.WIDE.U32 R18, R18, -0x326172a9, RZ ;  /* 0xcd9e8d5712127825 */ /* 0x000fe200078e00ff */
[----:B------:R-:W-:Y:S03]  /*24b00*/  MUFU.EX2 R157, R242 ;  /* 0x000000f2009d7308 */ /* 0x000fe60000000800 */
[----:B------:R-:W-:Y:S01]  /*24b10*/  IMAD.WIDE.U32 R22, R22, -0x326172a9, RZ ;  /* 0xcd9e8d5716167825 */ /* 0x000fe200078e00ff */
[----:B------:R-:W-:Y:S02]  /*24b20*/  LOP3.LUT R6, R19, R165, R34, 0x96, !PT ;  /* 0x000000a513067212 */ /* 0x000fe400078e9622 */
[----:B------:R-:W-:Y:S01]  /*24b30*/  LOP3.LUT R165, R150, 0xff, RZ, 0xc0, !PT ;  /* 0x000000ff96a57812 */ /* 0x000fe200078ec0ff */
[----:B------:R-:W5:Y:S01]  /*24b40*/  LDL R19, [R1+0x90] ;  /* 0x0000900001137983 */ /* 0x000f620000100800 */
[----:B------:R-:W-:Y:S01]  /*24b50*/  LOP3.LUT R18, R23, R155, R18, 0x96, !PT ;  /* 0x0000009b17127212 */ /* 0x000fe200078e9612 */
[----:B------:R-:W-:Y:S04]  /*24b60*/  IMAD.WIDE.U32 R6, R6, -0x2daee0ad, RZ ;  /* 0xd2511f5306067825 */ /* 0x000fe800078e00ff */
[C---:B------:R-:W-:Y:S01]  /*24b70*/  FMUL.FTZ R23, R2.reuse, R163 ;  /* 0x000000a302177220 */ /* 0x040fe20000410000 */
[----:B------:R-:W-:Y:S01]  /*24b80*/  FMUL.FTZ R34, R2, R158 ;  /* 0x0000009e02227220 */ /* 0x000fe20000410000 */
[----:B------:R-:W-:Y:S01]  /*24b90*/  IMAD.WIDE.U32 R182, R18, -0x2daee0ad, RZ ;  /* 0xd2511f5312b67825 */ /* 0x000fe200078e00ff */
[----:B------:R-:W-:Y:S01]  /*24ba0*/  LOP3.LUT R176, R7, R164, R176, 0x96, !PT ;  /* 0x000000a407b07212 */ /* 0x000fe200078e96b0 */
[----:B------:R-:W5:Y:S01]  /*24bb0*/  LDL R18, [R1+0x98] ;  /* 0x0000980001127983 */ /* 0x000f620000100800 */
[----:B------:R-:W-:Y:S02]  /*24bc0*/  MUFU.EX2 R158, R203 ;  /* 0x000000cb009e7308 */ /* 0x000fe40000000800 */
[----:B------:R-:W-:Y:S01]  /*24bd0*/  LOP3.LUT R152, R183, R152, R6, 0x96, !PT ;  /* 0x00000098b7987212 */ /* 0x000fe200078e9606 */
[----:B------:R-:W-:Y:S05]  /*24be0*/  IMAD.WIDE.U32 R176, R176, -0x326172a9, RZ ;  /* 0xcd9e8d57b0b07825 */ /* 0x000fea00078e00ff */
[----:B------:R-:W-:Y:S01]  /*24bf0*/  LOP3.LUT R177, R177, R153, R22, 0x96, !PT ;  /* 0x00000099b1b17212 */ /* 0x000fe200078e9616 */
[----:B------:R-:W-:Y:S05]  /*24c00*/  IMAD.WIDE.U32 R152, R152, -0x326172a9, RZ ;  /* 0xcd9e8d5798987825 */ /* 0x000fea00078e00ff */
[----:B------:R-:W-:Y:S04]  /*24c10*/  LOP3.LUT R3, R153, R250, R176, 0x96, !PT ;  /* 0x000000fa99037212 */ /* 0x000fe800078e96b0 */
[----:B------:R-:W-:Y:S04]  /*24c20*/  LOP3.LUT R6, R3, 0xff, RZ, 0xc0, !PT ;  /* 0x000000ff03067812 */ /* 0x000fe800078ec0ff */
[----:B------:R-:W-:Y:S02]  /*24c30*/  ISETP.GE.U32.AND P1, PT, R218, R6, PT ;  /* 0x00000006da00720c */ /* 0x000fe40003f26070 */
[----:B----4-:R-:W-:Y:S02]  /*24c40*/  IADD3 R6, P0, R160, R142, RZ ;  /* 0x0000008ea0067210 */ /* 0x010fe40007f1e0ff */
[----:B------:R-:W-:Y:S03]  /*24c50*/  PRMT R160, R0, 0x5410, R138 ;  /* 0x0000541000a07816 */ /* 0x000fe6000000008a */
[----:B--2---:R-:W-:Y:S06]  /*24c60*/  IMAD.X R7, R141, 0x1, R143, P0 ;  /* 0x000000018d077824 */ /* 0x004fec00000e068f */
[----:B---3--:R-:W-:Y:S05]  /*24c70*/  @!P1 HADD2 R154, -R0.H0_H0, -RZ.H0_H0 ;  /* 0xa00000ff009a9230 */ /* 0x008fea0000000900 */
[----:B------:R-:W-:Y:S01]  /*24c80*/  PRMT R22, R154, 0x7610, R22 ;  /* 0x000076109a167816 */ /* 0x000fe20000000016 */
[----:B------:R5:W-:Y:S03]  /*24c90*/  @!P1 STL.S16 [R1+0x68], R154 ;  /* 0x0000689a01009387 */ /* 0x000be60000100600 */
[----:B------:R-:W-:Y:S01]  /*24ca0*/  @!P1 PRMT R0, R22, 0x5410, RZ ;  /* 0x0000541016009816 */ /* 0x000fe200000000ff */
[----:B------:R1:W2:Y:S01]  /*24cb0*/  LDL.S16 R159, [R1+0x70] ;  /* 0x00007000019f7983 */ /* 0x0002a20000100600 */
[----:B------:R-:W-:Y:S03]  /*24cc0*/  FMUL.FTZ R22, R2, R162 ;  /* 0x000000a202167220 */ /* 0x000fe60000410000 */
[----:B------:R3:W-:Y:S04]  /*24cd0*/  ST.E.U16 desc[UR4][R6.64], R0 ;  /* 0x0000000006007985 */ /* 0x0007e8000c101504 */
[----:B------:R-:W4:Y:S04]  /*24ce0*/  LDL R144, [R1+0xa8] ;  /* 0x0000a80001907983 */ /* 0x000f280000100800 */
[----:B------:R-:W4:Y:S01]  /*24cf0*/  LDL R141, [R1+0xa4] ;  /* 0x0000a400018d7983 */ /* 0x000f220000100800 */
[----:B-----5:R-:W-:Y:S01]  /*24d00*/  IADD3 R154, P0, R220, R19, RZ ;  /* 0x00000013dc9a7210 */ /* 0x020fe20007f1e0ff */
[C---:B------:R-:W-:Y:S04]  /*24d10*/  FMUL.FTZ R19, R2.reuse, R167 ;  /* 0x000000a702137220 */ /* 0x040fe80000410000 */
[----:B------:R-:W-:Y:S02]  /*24d20*/  IMAD.X R155, R221, 0x1, R18, P0 ;  /* 0x00000001dd9b7824 */ /* 0x000fe400000e0612 */
[----:B------:R-:W-:Y:S01]  /*24d30*/  FMUL.FTZ R18, R2, R166 ;  /* 0x000000a602127220 */ /* 0x000fe20000410000 */
[----:B---3--:R-:W-:Y:S01]  /*24d40*/  LOP3.LUT R0, R150, 0xffff, RZ, 0xc0, !PT ;  /* 0x0000ffff96007812 */ /* 0x008fe200078ec0ff */
[C---:B------:R-:W-:Y:S01]  /*24d50*/  FMUL.FTZ R6, R2.reuse, R170 ;  /* 0x000000aa02067220 */ /* 0x040fe20000410000 */
[----:B------:R-:W-:Y:S02]  /*24d60*/  FMUL.FTZ R7, R2, R171 ;  /* 0x000000ab02077220 */ /* 0x000fe40000410000 */
[----:B------:R-:W-:Y:S01]  /*24d70*/  SHF.R.U32.HI R0, RZ, 0x8, R0 ;  /* 0x00000008ff007819 */ /* 0x000fe20000011600 */
[----:B------:R-:W-:Y:S03]  /*24d80*/  MUFU.EX2 R2, R201 ;  /* 0x000000c900027308 */ /* 0x000fe60000000800 */
[----:B------:R-:W-:Y:S02]  /*24d90*/  LOP3.LUT R164, R0, 0xffff, RZ, 0xc0, !PT ;  /* 0x0000ffff00a47812 */ /* 0x000fe400078ec0ff */
[--C-:B------:R-:W-:Y:S04]  /*24da0*/  SHF.R.U32.HI R0, RZ, 0x10, R150.reuse ;  /* 0x00000010ff007819 */ /* 0x100fe80000011696 */
[----:B------:R-:W-:Y:S04]  /*24db0*/  LOP3.LUT R0, R0, 0xff, RZ, 0xc0, !PT ;  /* 0x000000ff00007812 */ /* 0x000fe800078ec0ff */
[C---:B------:R-:W-:Y:S02]  /*24dc0*/  ISETP.GE.U32.AND P6, PT, R218.reuse, R0, PT ;  /* 0x00000000da00720c */ /* 0x040fe40003fc6070 */
[----:B------:R-:W-:Y:S04]  /*24dd0*/  SHF.R.U32.HI R0, RZ, 0x18, R150 ;  /* 0x00000018ff007819 */ /* 0x000fe80000011696 */
[----:B------:R-:W-:Y:S02]  /*24de0*/  ISETP.GE.U32.AND P5, PT, R218, R0, PT ;  /* 0x00000000da00720c */ /* 0x000fe40003fa6070 */
[----:B------:R-:W-:Y:S04]  /*24df0*/  LOP3.LUT R0, R3, 0xffff, RZ, 0xc0, !PT ;  /* 0x0000ffff03007812 */ /* 0x000fe800078ec0ff */
[----:B------:R-:W-:Y:S04]  /*24e00*/  SHF.R.U32.HI R0, RZ, 0x8, R0 ;  /* 0x00000008ff007819 */ /* 0x000fe80000011600 */
[----:B------:R-:W-:Y:S04]  /*24e10*/  LOP3.LUT R0, R0, 0xffff, RZ, 0xc0, !PT ;  /* 0x0000ffff00007812 */ /* 0x000fe800078ec0ff */
[----:B------:R-:W-:Y:S02]  /*24e20*/  ISETP.GE.U32.AND P4, PT, R218, R0, PT ;  /* 0x00000000da00720c */ /* 0x000fe40003f86070 */
[--C-:B------:R-:W-:Y:S02]  /*24e30*/  SHF.R.U32.HI R0, RZ, 0x10, R3.reuse ;  /* 0x00000010ff007819 */ /* 0x100fe40000011603 */
[----:B------:R-:W-:Y:S02]  /*24e40*/  SHF.R.U32.HI R3, RZ, 0x18, R3 ;  /* 0x00000018ff037819 */ /* 0x000fe40000011603 */
[----:B------:R-:W-:Y:S02]  /*24e50*/  LOP3.LUT R0, R0, 0xff, RZ, 0xc0, !PT ;  /* 0x000000ff00007812 */ /* 0x000fe400078ec0ff */
[C---:B------:R-:W-:Y:S02]  /*24e60*/  ISETP.GE.U32.AND P1, PT, R218.reuse, R3, PT ;  /* 0x00000003da00720c */ /* 0x040fe40003f26070 */
[----:B------:R-:W-:Y:S01]  /*24e70*/  ISETP.GE.U32.AND P2, PT, R218, R0, PT ;  /* 0x00000000da00720c */ /* 0x000fe20003f46070 */
[----:B------:R1:W3:Y:S11]  /*24e80*/  LDL.S16 R3, [R1+0x74] ;  /* 0x0000740001037983 */ /* 0x0002f60000100600 */
[----:B------:R-:W-:Y:S01]  /*24e90*/  @!UPT UIADD3 URZ, URZ, URZ, URZ ;  /* 0x0000003f3f3ff290 */ /* 0x000fe2000fffe03f */
[----:B--2---:R-:W-:Y:S05]  /*24ea0*/  @!P2 HADD2 R159, -R137.H0_H0, -RZ.H0_H0 ;  /* 0xa00000ff899fa230 */ /* 0x004fea0000000900 */
[----:B------:R-:W-:Y:S02]  /*24eb0*/  PRMT R193, R159, 0x7610, R193 ;  /* 0x000076109fc17816 */ /* 0x000fe400000000c1 */
[----:B----4-:R-:W-:Y:S02]  /*24ec0*/  IADD3 R148, P0, R220, R144, RZ ;  /* 0x00000090dc947210 */ /* 0x010fe40007f1e0ff */
[----:B------:R-:W-:Y:S03]  /*24ed0*/  MUFU.EX2 R144, R245 ;  /* 0x000000f500907308 */ /* 0x000fe60000000800 */
[----:B------:R-:W-:Y:S07]  /*24ee0*/  IMAD.X R149, R221, 0x1, R141, P0 ;  /* 0x00000001dd957824 */ /* 0x000fee00000e068d */
[----:B------:R-:W2:Y:S02]  /*24ef0*/  MUFU.EX2 R141, R244 ;  /* 0x000000f4008d7308 */ /* 0x000ea40000000800 */
[----:B--2---:R-:W-:Y:S01]  /*24f00*/  F2FP.F16.F32.PACK_AB R171, R141, R144 ;  /* 0x000000908dab723e */ /* 0x004fe200000000ff */
[----:B---3--:R-:W-:Y:S05]  /*24f10*/  @!P4 HADD2 R3, -R138.H0_H0, -RZ.H0_H0 ;  /* 0xa00000ff8a03c230 */ /* 0x008fea0000000900 */
[----:B------:R-:W-:Y:S01]  /*24f20*/  PRMT R0, R3, 0x7610, R0 ;  /* 0x0000761003007816 */ /* 0x000fe20000000000 */
[----:B------:R2:W-:Y:S03]  /*24f30*/  @!P4 STL.S16 [R1+0x74], R3 ;  /* 0x000074030100c387 */ /* 0x0005e60000100600 */
[----:B------:R-:W-:Y:S01]  /*24f40*/  @!P4 PRMT R138, R0, 0x5410, RZ ;  /* 0x00005410008ac816 */ /* 0x000fe200000000ff */
[----:B------:R1:W3:Y:S01]  /*24f50*/  LDL.S16 R192, [R1+0x6c] ;  /* 0x00006c0001c07983 */ /* 0x0002e20000100600 */
[----:B------:R-:W-:Y:S01]  /*24f60*/  ISETP.GE.U32.AND P4, PT, R218, R164, PT ;  /* 0x000000a4da00720c */ /* 0x000fe20003f86070 */
[----:B------:R-:W4:Y:S02]  /*24f70*/  MUFU.EX2 R0, R200 ;  /* 0x000000c800007308 */ /* 0x000f240000000800 */
[----:B------:R1:W5:Y:S04]  /*24f80*/  LDL.S16 R187, [R1+0x64] ;  /* 0x0000640001bb7983 */ /* 0x0003680000100600 */
[----:B------:R1:W5:Y:S04]  /*24f90*/  LDL.S16 R167, [R1+0x60] ;  /* 0x0000600001a77983 */ /* 0x0003680000100600 */
[----:B------:R-:W-:Y:S04]  /*24fa0*/  @!P2 STL.S16 [R1+0x70], R159 ;  /* 0x0000709f0100a387 */ /* 0x000fe80000100600 */
[----:B------:R1:W-:Y:S01]  /*24fb0*/  ST.E.U16 desc[UR4][R154.64], R138 ;  /* 0x0000008a9a007985 */ /* 0x0003e2000c101504 */
[----:B----4-:R-:W-:Y:S01]  /*24fc0*/  F2FP.F16.F32.PACK_AB R169, R0, R2 ;  /* 0x0000000200a9723e */ /* 0x010fe200000000ff */
[----:B--2---:R-:W-:Y:S02]  /*24fd0*/  FADD.FTZ R3, R2, R156 ;  /* 0x0000009c02037221 */ /* 0x004fe40000010000 */
[----:B------:R2:W-:Y:S02]  /*24fe0*/  MUFU.EX2 R156, R239 ;  /* 0x000000ef009c7308 */ /* 0x0005e40000000800 */
[----:B------:R-:W-:Y:S08]  /*24ff0*/  FADD.FTZ R161, R0, R3 ;  /* 0x0000000300a17221 */ /* 0x000ff00000010000 */
[----:B------:R-:W4:Y:S10]  /*25000*/  MUFU.EX2 R3, R199 ;  /* 0x000000c700037308 */ /* 0x000f340000000800 */
[----:B------:R-:W4:Y:S01]  /*25010*/  MUFU.EX2 R0, R198 ;  /* 0x000000c600007308 */ /* 0x000f220000000800 */
[----:B--2---:R-:W-:Y:S02]  /*25020*/  PRMT R239, R218, 0x7054, R218 ;  /* 0x00007054daef7816 */ /* 0x004fe400000000da */
[----:B-1----:R-:W-:Y:S04]  /*25030*/  LOP3.LUT R138, R152, 0xff, RZ, 0xc0, !PT ;  /* 0x000000ff988a7812 */ /* 0x002fe800078ec0ff */
[----:B------:R-:W-:Y:S01]  /*25040*/  ISETP.GE.U32.AND P0, PT, R218, R138, PT ;  /* 0x0000008ada00720c */ /* 0x000fe20003f06070 */
[----:B----4-:R-:W-:Y:S01]  /*25050*/  FADD.FTZ R2, R3, R147 ;  /* 0x0000009303027221 */ /* 0x010fe20000010000 */
[----:B------:R-:W-:Y:S01]  /*25060*/  FADD.FTZ R138, R157, R161 ;  /* 0x000000a19d8a7221 */ /* 0x000fe20000010000 */
[----:B------:R-:W-:Y:S02]  /*25070*/  F2FP.F16.F32.PACK_AB R161, R156, R157 ;  /* 0x0000009d9ca1723e */ /* 0x000fe400000000ff */
[C---:B------:R-:W-:Y:S01]  /*25080*/  F2FP.F16.F32.PACK_AB R3, R0.reuse, R3 ;  /* 0x000000030003723e */ /* 0x040fe200000000ff */
[----:B------:R-:W-:Y:S02]  /*25090*/  FADD.FTZ R163, R0, R2 ;  /* 0x0000000200a37221 */ /* 0x000fe40000010000 */
[----:B------:R-:W1:Y:S10]  /*250a0*/  MUFU.EX2 R2, R197 ;  /* 0x000000c500027308 */ /* 0x000e740000000800 */
[----:B------:R-:W2:Y:S01]  /*250b0*/  MUFU.EX2 R0, R196 ;  /* 0x000000c400007308 */ /* 0x000ea20000000800 */
[----:B-1----:R-:W-:Y:S01]  /*250c0*/  FADD.FTZ R147, R2, R168 ;  /* 0x000000a802937221 */ /* 0x002fe20000010000 */
[----:B--2---:R-:W-:Y:S01]  /*250d0*/  F2FP.F16.F32.PACK_AB R170, R0, R2 ;  /* 0x0000000200aa723e */ /* 0x004fe200000000ff */
[----:B------:R-:W-:Y:S01]  /*250e0*/  FADD.FTZ R2, R144, R179 ;  /* 0x000000b390027221 */ /* 0x000fe20000010000 */
[----:B------:R-:W-:Y:S01]  /*250f0*/  LOP3.LUT R144, R152, 0xffff, RZ, 0xc0, !PT ;  /* 0x0000ffff98907812 */ /* 0x000fe200078ec0ff */
[----:B------:R-:W-:Y:S01]  /*25100*/  FADD.FTZ R162, R0, R147 ;  /* 0x0000009300a27221 */ /* 0x000fe20000010000 */
[----:B------:R-:W-:Y:S01]  /*25110*/  PRMT R0, R137, 0x7632, R0 ;  /* 0x0000763289007816 */ /* 0x000fe20000000000 */
[----:B------:R-:W-:Y:S01]  /*25120*/  FADD.FTZ R2, R141, R2 ;  /* 0x000000028d027221 */ /* 0x000fe20000010000 */
[----:B------:R-:W-:Y:S01]  /*25130*/  SHF.R.U32.HI R144, RZ, 0x8, R144 ;  /* 0x00000008ff907819 */ /* 0x000fe20000011690 */
[----:B------:R-:W-:Y:S01]  /*25140*/  FADD.FTZ R141, R156, R138 ;  /* 0x0000008a9c8d7221 */ /* 0x000fe20000010000 */
[----:B------:R-:W-:Y:S01]  /*25150*/  PRMT R159, R137, 0x5410, R0 ;  /* 0x00005410899f7816 */ /* 0x000fe20000000000 */
[----:B------:R-:W1:Y:S01]  /*25160*/  MUFU.EX2 R147, R213 ;  /* 0x000000d500937308 */ /* 0x000e620000000800 */
[----:B------:R-:W-:Y:S01]  /*25170*/  @!P2 PRMT R137, R193, 0x5410, RZ ;  /* 0x00005410c189a816 */ /* 0x000fe200000000ff */
[----:B------:R2:W-:Y:S01]  /*25180*/  STL [R1+0xac], R2 ;  /* 0x0000ac0201007387 */ /* 0x0005e20000100800 */
[----:B------:R-:W-:Y:S02]  /*25190*/  ISETP.GE.U32.AND P2, PT, R218, R165, PT ;  /* 0x000000a5da00720c */ /* 0x000fe40003f46070 */
[----:B------:R-:W-:Y:S01]  /*251a0*/  PRMT R138, R139, 0x7632, R138 ;  /* 0x000076328b8a7816 */ /* 0x000fe2000000008a */
[----:B------:R4:W-:Y:S01]  /*251b0*/  ST.E.U16 desc[UR4][R148.64], R137 ;  /* 0x0000008994007985 */ /* 0x0009e2000c101504 */
[----:B------:R-:W-:Y:S02]  /*251c0*/  LOP3.LUT R144, R144, 0xffff, RZ, 0xc0, !PT ;  /* 0x0000ffff90907812 */ /* 0x000fe400078ec0ff */
[----:B------:R-:W-:Y:S04]  /*251d0*/  SHF.R.U32.HI R156, RZ, 0x10, R152 ;  /* 0x00000010ff9c7819 */ /* 0x000fe80000011698 */
[----:B------:R-:W-:Y:S01]  /*251e0*/  LOP3.LUT R156, R156, 0xff, RZ, 0xc0, !PT ;  /* 0x000000ff9c9c7812 */ /* 0x000fe200078ec0ff */
[----:B--2---:R-:W2:Y:S01]  /*251f0*/  MUFU.EX2 R2, R202 ;  /* 0x000000ca00027308 */ /* 0x004ea20000000800 */
[----:B----4-:R-:W-:Y:S01]  /*25200*/  PRMT R137, R140, 0x7632, R137 ;  /* 0x000076328c897816 */ /* 0x010fe20000000089 */
[----:B---3--:R-:W-:Y:S02]  /*25210*/  @!P1 HADD2 R192, -R0.H0_H0, -RZ.H0_H0 ;  /* 0xa00000ff00c09230 */ /* 0x008fe40000000900 */
[----:B-----5:R-:W-:Y:S03]  /*25220*/  @!P2 HADD2 R187, -R139.H0_H0, -RZ.H0_H0 ;  /* 0xa00000ff8bbba230 */ /* 0x020fe60000000900 */
[----:B------:R-:W-:Y:S01]  /*25230*/  PRMT R168, R192, 0x7610, R168 ;  /* 0x00007610c0a87816 */ /* 0x000fe200000000a8 */
[----:B------:R-:W-:Y:S01]  /*25240*/  @!P1 STL.S16 [R1+0x6c], R192 ;  /* 0x00006cc001009387 */ /* 0x000fe20000100600 */
[----:B------:R-:W-:Y:S01]  /*25250*/  @!P4 HADD2 R167, -R138.H0_H0, -RZ.H0_H0 ;  /* 0xa00000ff8aa7c230 */ /* 0x000fe20000000900 */
[----:B------:R-:W-:Y:S02]  /*25260*/  PRMT R166, R187, 0x7610, R166 ;  /* 0x00007610bba67816 */ /* 0x000fe400000000a6 */
[----:B------:R3:W4:Y:S01]  /*25270*/  LDL.S16 R157, [R1+0x5c] ;  /* 0x00005c00019d7983 */ /* 0x0007220000100600 */
[----:B------:R-:W-:Y:S02]  /*25280*/  @!P1 PRMT R0, R168, 0x5410, RZ ;  /* 0x00005410a8009816 */ /* 0x000fe400000000ff */
[----:B------:R-:W-:Y:S01]  /*25290*/  ISETP.GE.U32.AND P1, PT, R218, R144, PT ;  /* 0x00000090da00720c */ /* 0x000fe20003f26070 */
[----:B------:R5:W-:Y:S01]  /*252a0*/  STL [R1+0x84], R141 ;  /* 0x0000848d01007387 */ /* 0x000be20000100800 */
[----:B------:R-:W-:Y:S01]  /*252b0*/  PRMT R164, R167, 0x7610, R164 ;  /* 0x00007610a7a47816 */ /* 0x000fe200000000a4 */
[----:B------:R-:W-:Y:S01]  /*252c0*/  FADD.FTZ R144, R158, R163 ;  /* 0x000000a39e907221 */ /* 0x000fe20000010000 */
[C---:B-1----:R-:W-:Y:S01]  /*252d0*/  F2FP.F16.F32.PACK_AB R163, R147.reuse, R158 ;  /* 0x0000009e93a3723e */ /* 0x042fe200000000ff */
[----:B------:R1:W-:Y:S02]  /*252e0*/  @!P2 STL.S16 [R1+0x64], R187 ;  /* 0x000064bb0100a387 */ /* 0x0003e40000100600 */
[----:B------:R-:W-:Y:S01]  /*252f0*/  FADD.FTZ R144, R147, R144 ;  /* 0x0000009093907221 */ /* 0x000fe20000010000 */
[----:B--2---:R-:W-:Y:S01]  /*25300*/  FADD.FTZ R147, R2, R162 ;  /* 0x000000a202937221 */ /* 0x004fe20000010000 */
[----:B------:R-:W-:Y:S04]  /*25310*/  @!P4 STL.S16 [R1+0x60], R167 ;  /* 0x000060a70100c387 */ /* 0x000fe80000100600 */
[----:B------:R3:W2:Y:S04]  /*25320*/  LDL.S16 R168, [R1+0x54] ;  /* 0x0000540001a87983 */ /* 0x0006a80000100600 */
[----:B------:R-:W-:Y:S01]  /*25330*/  ST.E.U16 desc[UR4][R148.64+0x2], R0 ;  /* 0x0000020094007985 */ /* 0x000fe2000c101504 */
[----:B-----5:R-:W5:Y:S03]  /*25340*/  MUFU.EX2 R141, R243 ;  /* 0x000000f3008d7308 */ /* 0x020f660000000800 */
[----:B-1----:R3:W3:Y:S04]  /*25350*/  LDL.S16 R187, [R1+0x58] ;  /* 0x0000580001bb7983 */ /* 0x0026e80000100600 */
[----:B------:R1:W-:Y:S01]  /*25360*/  STL [R1+0x80], R144 ;  /* 0x0000809001007387 */ /* 0x0003e20000100800 */
[C---:B-----5:R-:W-:Y:S01]  /*25370*/  F2FP.F16.F32.PACK_AB R2, R141.reuse, R2 ;  /* 0x000000028d02723e */ /* 0x060fe200000000ff */
[----:B------:R-:W-:Y:S05]  /*25380*/  FADD.FTZ R141, R141, R147 ;  /* 0x000000938d8d7221 */ /* 0x000fea0000010000 */
[----:B------:R5:W-:Y:S01]  /*25390*/  STL [R1+0x78], R141 ;  /* 0x0000788d01007387 */ /* 0x000be20000100800 */
[----:B-1----:R-:W-:Y:S02]  /*253a0*/  PRMT R144, R139, 0x5410, R138 ;  /* 0x000054108b907816 */ /* 0x002fe4000000008a */
[----:B------:R-:W-:Y:S02]  /*253b0*/  @!P4 PRMT R138, R164, 0x5410, RZ ;  /* 0x00005410a48ac816 */ /* 0x000fe400000000ff */
[----:B------:R-:W-:Y:S01]  /*253c0*/  @!P2 PRMT R139, R166, 0x5410, RZ ;  /* 0x00005410a68ba816 */ /* 0x000fe200000000ff */
[----:B------:R1:W3:Y:S01]  /*253d0*/  LDL.S16 R164, [R1+0x40] ;  /* 0x0000400001a47983 */ /* 0x0002e20000100600 */
[C---:B------:R-:W-:Y:S01]  /*253e0*/  ISETP.GE.U32.AND P2, PT, R218.reuse, R156, PT ;  /* 0x0000009cda00720c */ /* 0x040fe20003f46070 */
[----:B------:R-:W-:Y:S01]  /*253f0*/  IMAD.WIDE.U32 R166, R185, -0x2daee0ad, RZ ;  /* 0xd2511f53b9a67825 */ /* 0x000fe200078e00ff */
[----:B------:R-:W-:Y:S01]  /*25400*/  SHF.R.U32.HI R156, RZ, 0x18, R152 ;  /* 0x00000018ff9c7819 */ /* 0x000fe20000011698 */
[----:B------:R1:W-:Y:S03]  /*25410*/  ST.E.U16 desc[UR4][R220.64+0x10], R139 ;  /* 0x0000108bdc007985 */ /* 0x0003e6000c101504 */
[----:B------:R-:W-:Y:S01]  /*25420*/  ISETP.GE.U32.AND P4, PT, R218, R156, PT ;  /* 0x0000009cda00720c */ /* 0x000fe20003f86070 */
[----:B------:R-:W-:Y:S01]  /*25430*/  ST.E.U16 desc[UR4][R220.64+0x12], R138 ;  /* 0x0000128adc007985 */ /* 0x000fe2000c101504 */
[----:B-----5:R-:W-:Y:S04]  /*25440*/  LOP3.LUT R141, R167, R247, R184, 0x96, !PT ;  /* 0x000000f7a78d7212 */ /* 0x020fe800078e96b8 */
[----:B------:R-:W-:Y:S01]  /*25450*/  LOP3.LUT R0, R141, 0xff, RZ, 0xc0, !PT ;  /* 0x000000ff8d007812 */ /* 0x000fe200078ec0ff */
[----:B----4-:R-:W-:Y:S05]  /*25460*/  @!P6 HADD2 R157, -R140.H0_H0, -RZ.H0_H0 ;  /* 0xa00000ff8c9de230 */ /* 0x010fea0000000900 */
[----:B------:R-:W-:Y:S01]  /*25470*/  PRMT R191, R157, 0x7610, R191 ;  /* 0x000076109dbf7816 */ /* 0x000fe200000000bf */
[----:B------:R4:W-:Y:S04]  /*25480*/  @!P6 STL.S16 [R1+0x5c], R157 ;  /* 0x00005c9d0100e387 */ /* 0x0009e80000100600 */
[----:B-1----:R1:W5:Y:S01]  /*25490*/  LDL.S16 R139, [R1+0x38] ;  /* 0x00003800018b7983 */ /* 0x0023620000100600 */
[----:B--2---:R-:W-:Y:S05]  /*254a0*/  @!P0 HADD2 R168, -R136.H0_H0, -RZ.H0_H0 ;  /* 0xa00000ff88a88230 */ /* 0x004fea0000000900 */
[----:B------:R-:W-:Y:S02]  /*254b0*/  PRMT R165, R168, 0x7610, R165 ;  /* 0x00007610a8a57816 */ /* 0x000fe400000000a5 */
[----:B----4-:R-:W-:Y:S02]  /*254c0*/  PRMT R157, R140, 0x5410, R137 ;  /* 0x000054108c9d7816 */ /* 0x010fe40000000089 */
[----:B------:R-:W-:Y:S01]  /*254d0*/  @!P6 PRMT R140, R191, 0x5410, RZ ;  /* 0x00005410bf8ce816 */ /* 0x000fe200000000ff */
[----:B---3--:R-:W-:Y:S01]  /*254e0*/  @!P5 HADD2 R187, -R137.H0_H0, -RZ.H0_H0 ;  /* 0xa00000ff89bbd230 */ /* 0x008fe20000000900 */
[----:B------:R-:W-:Y:S02]  /*254f0*/  ISETP.GE.U32.AND P6, PT, R218, R0, PT ;  /* 0x00000000da00720c */ /* 0x000fe40003fc6070 */
[----:B------:R-:W-:Y:S01]  /*25500*/  LOP3.LUT R0, R141, 0xffff, RZ, 0xc0, !PT ;  /* 0x0000ffff8d007812 */ /* 0x000fe200078ec0ff */
[----:B------:R-:W-:Y:S01]  /*25510*/  ST.E.U16 desc[UR4][R142.64+0x10], R140 ;  /* 0x0000108c8e007985 */ /* 0x000fe2000c101504 */
[----:B------:R-:W-:Y:S02]  /*25520*/  PRMT R158, R187, 0x7610, R158 ;  /* 0x00007610bb9e7816 */ /* 0x000fe4000000009e */
[----:B------:R-:W-:Y:S01]  /*25530*/  SHF.R.U32.HI R0, RZ, 0x8, R0 ;  /* 0x00000008ff007819 */ /* 0x000fe20000011600 */
[----:B------:R-:W-:Y:S01]  /*25540*/  @!P5 STL.S16 [R1+0x58], R187 ;  /* 0x000058bb0100d387 */ /* 0x000fe20000100600 */
[----:B------:R-:W-:Y:S02]  /*25550*/  @!P5 PRMT R137, R158, 0x5410, RZ ;  /* 0x000054109e89d816 */ /* 0x000fe400000000ff */
[----:B------:R-:W-:Y:S01]  /*25560*/  LOP3.LUT R138, R0, 0xffff, RZ, 0xc0, !PT ;  /* 0x0000ffff008a7812 */ /* 0x000fe200078ec0ff */
[----:B------:R2:W-:Y:S01]  /*25570*/  @!P0 STL.S16 [R1+0x54], R168 ;  /* 0x000054a801008387 */ /* 0x0005e20000100600 */
[----:B------:R-:W-:Y:S02]  /*25580*/  PRMT R0, R136, 0x7632, R0 ;  /* 0x0000763288007816 */ /* 0x000fe40000000000 */
[----:B------:R-:W-:Y:S01]  /*25590*/  ISETP.GE.U32.AND P5, PT, R218, R138, PT ;  /* 0x0000008ada00720c */ /* 0x000fe20003fa6070 */
[----:B------:R1:W3:Y:S01]  /*255a0*/  LDL.S16 R193, [R1+0x34] ;  /* 0x0000340001c17983 */ /* 0x0002e20000100600 */
[----:B------:R-:W-:Y:S02]  /*255b0*/  PRMT R158, R136, 0x5410, R0 ;  /* 0x00005410889e7816 */ /* 0x000fe40000000000 */
[----:B------:R-:W-:Y:S01]  /*255c0*/  @!P0 PRMT R136, R165, 0x5410, RZ ;  /* 0x00005410a5888816 */ /* 0x000fe200000000ff */
[----:B------:R4:W-:Y:S01]  /*255d0*/  ST.E.U16 desc[UR4][R142.64+0x12], R137 ;  /* 0x000012898e007985 */ /* 0x0009e2000c101504 */
[--C-:B------:R-:W-:Y:S02]  /*255e0*/  SHF.R.U32.HI R138, RZ, 0x18, R141.reuse ;  /* 0x00000018ff8a7819 */ /* 0x100fe4000001168d */
[----:B------:R-:W-:Y:S01]  /*255f0*/  SHF.R.U32.HI R141, RZ, 0x10, R141 ;  /* 0x00000010ff8d7819 */ /* 0x000fe2000001168d */
[----:B------:R-:W-:Y:S01]  /*25600*/  ST.E.U16 desc[UR4][R154.64+0xe], R136 ;  /* 0x00000e889a007985 */ /* 0x000fe2000c101504 */
[----:B------:R-:W-:Y:S02]  /*25610*/  ISETP.GE.U32.AND P0, PT, R218, R138, PT ;  /* 0x0000008ada00720c */ /* 0x000fe40003f06070 */
[----:B------:R-:W-:Y:S02]  /*25620*/  PRMT R138, R180, 0x7632, R138 ;  /* 0x00007632b48a7816 */ /* 0x000fe4000000008a */
[----:B------:R-:W-:Y:S01]  /*25630*/  LOP3.LUT R141, R141, 0xff, RZ, 0xc0, !PT ;  /* 0x000000ff8d8d7812 */ /* 0x000fe200078ec0ff */
[----:B------:R-:W-:Y:S01]  /*25640*/  @!P1 HADD2 R164, -R0.H0_H0, -RZ.H0_H0 ;  /* 0xa00000ff00a49230 */ /* 0x000fe20000000900 */
[----:B--2---:R1:W2:Y:S04]  /*25650*/  LDL.S16 R168, [R1+0x3c] ;  /* 0x00003c0001a87983 */ /* 0x0042a80000100600 */
[----:B------:R-:W-:Y:S01]  /*25660*/  PRMT R156, R164, 0x7610, R156 ;  /* 0x00007610a49c7816 */ /* 0x000fe2000000009c */
[----:B------:R1:W-:Y:S03]  /*25670*/  @!P1 STL.S16 [R1+0x40], R164 ;  /* 0x000040a401009387 */ /* 0x0003e60000100600 */
[----:B------:R-:W-:Y:S02]  /*25680*/  @!P1 PRMT R0, R156, 0x5410, RZ ;  /* 0x000054109c009816 */ /* 0x000fe400000000ff */
[----:B------:R-:W-:Y:S01]  /*25690*/  ISETP.GE.U32.AND P1, PT, R218, R141, PT ;  /* 0x0000008dda00720c */ /* 0x000fe20003f26070 */
[----:B------:R2:W2:Y:S01]  /*256a0*/  LDL.S16 R192, [R1+0x30] ;  /* 0x0000300001c07983 */ /* 0x0004a20000100600 */
[----:B----4-:R-:W-:Y:S03]  /*256b0*/  PRMT R137, R180, 0x7610, R137 ;  /* 0x00007610b4897816 */ /* 0x010fe60000000089 */
[----:B------:R4:W4:Y:S01]  /*256c0*/  LDL.S16 R191, [R1+0x2c] ;  /* 0x00002c0001bf7983 */ /* 0x0009220000100600 */
[----:B------:R-:W-:Y:S03]  /*256d0*/  PRMT R156, R137, 0x5410, R138 ;  /* 0x00005410899c7816 */ /* 0x000fe6000000008a */
[----:B------:R2:W4:Y:S04]  /*256e0*/  LDL.S16 R187, [R1+0x28] ;  /* 0x0000280001bb7983 */ /* 0x0005280000100600 */
[----:B------:R-:W-:Y:S01]  /*256f0*/  ST.E.U16 desc[UR4][R154.64+0x10], R0 ;  /* 0x000010009a007985 */ /* 0x000fe2000c101504 */
[----:B-1----:R-:W-:Y:S04]  /*25700*/  IMAD.WIDE.U32 R164, R177, -0x2daee0ad, RZ ;  /* 0xd2511f53b1a47825 */ /* 0x002fe800078e00ff */
[----:B-----5:R-:W-:Y:S05]  /*25710*/  @!P2 HADD2 R139, -R137.H0_H0, -RZ.H0_H0 ;  /* 0xa00000ff898ba230 */ /* 0x020fea0000000900 */
[----:B------:R-:W-:Y:S01]  /*25720*/  PRMT R194, R139, 0x7610, R194 ;  /* 0x000076108bc27816 */ /* 0x000fe200000000c2 */
[----:B------:R1:W-:Y:S03]  /*25730*/  @!P2 STL.S16 [R1+0x38], R139 ;  /* 0x0000388b0100a387 */ /* 0x0003e60000100600 */
[----:B------:R-:W-:Y:S05]  /*25740*/  @!P2 PRMT R137, R194, 0x5410, RZ ;  /* 0x00005410c289a816 */ /* 0x000fea00000000ff */
[----:B------:R5:W-:Y:S01]  /*25750*/  ST.E.U16 desc[UR4][R148.64+0x10], R137 ;  /* 0x0000108994007985 */ /* 0x000be2000c101504 */
[----:B-1----:R-:W-:Y:S04]  /*25760*/  LOP3.LUT R139, R165, R247, R182, 0x96, !PT ;  /* 0x000000f7a58b7212 */ /* 0x002fe800078e96b6 */
[C---:B------:R-:W-:Y:S02]  /*25770*/  LOP3.LUT R136, R139.reuse, 0xff, RZ, 0xc0, !PT ;  /* 0x000000ff8b887812 */ /* 0x040fe400078ec0ff */
[----:B------:R-:W-:Y:S02]  /*25780*/  LOP3.LUT R0, R139, 0xffff, RZ, 0xc0, !PT ;  /* 0x0000ffff8b007812 */ /* 0x000fe400078ec0ff */
[----:B------:R-:W-:Y:S01]  /*25790*/  ISETP.GE.U32.AND P2, PT, R218, R136, PT ;  /* 0x00000088da00720c */ /* 0x000fe20003f46070 */
[----:B---3--:R-:W-:Y:S01]  /*257a0*/  @!P4 HADD2 R193, -R138.H0_H0, -RZ.H0_H0 ;  /* 0xa00000ff8ac1c230 */ /* 0x008fe20000000900 */
[--C-:B------:R-:W-:Y:S02]  /*257b0*/  SHF.R.U32.HI R136, RZ, 0x8, R0.reuse ;  /* 0x00000008ff887819 */ /* 0x100fe40000011600 */
[----:B------:R-:W-:Y:S02]  /*257c0*/  PRMT R0, R181, 0x7610, R0 ;  /* 0x00007610b5007816 */ /* 0x000fe40000000000 */
[----:B------:R-:W-:Y:S01]  /*257d0*/  @!P4 STL.S16 [R1+0x34], R193 ;  /* 0x000034c10100c387 */ /* 0x000fe20000100600 */
[----:B------:R-:W-:Y:S02]  /*257e0*/  PRMT R162, R193, 0x7610, R162 ;  /* 0x00007610c1a27816 */ /* 0x000fe400000000a2 */
[----:B-----5:R-:W-:Y:S02]  /*257f0*/  LOP3.LUT R137, R136, 0xffff, RZ, 0xc0, !PT ;  /* 0x0000ffff88897812 */ /* 0x020fe400078ec0ff */
[----:B------:R-:W-:Y:S02]  /*25800*/  @!P4 PRMT R138, R162, 0x5410, RZ ;  /* 0x00005410a28ac816 */ /* 0x000fe400000000ff */
[----:B------:R-:W-:Y:S02]  /*25810*/  PRMT R136, R181, 0x7632, R136 ;  /* 0x00007632b5887816 */ /* 0x000fe40000000088 */
[----:B------:R-:W-:Y:S01]  /*25820*/  ISETP.GE.U32.AND P4, PT, R218, R137, PT ;  /* 0x00000089da00720c */ /* 0x000fe20003f86070 */
[----:B------:R1:W-:Y:S01]  /*25830*/  ST.E.U16 desc[UR4][R148.64+0x12], R138 ;  /* 0x0000128a94007985 */ /* 0x0003e2000c101504 */
[--C-:B------:R-:W-:Y:S02]  /*25840*/  SHF.R.U32.HI R137, RZ, 0x18, R139.reuse ;  /* 0x00000018ff897819 */ /* 0x100fe4000001168b */
[----:B------:R-:W-:Y:S01]  /*25850*/  SHF.R.U32.HI R139, RZ, 0x10, R139 ;  /* 0x00000010ff8b7819 */ /* 0x000fe2000001168b */
[----:B--2---:R-:W-:Y:S03]  /*25860*/  @!P6 HADD2 R168, -R0.H0_H0, -RZ.H0_H0 ;  /* 0xa00000ff00a8e230 */ /* 0x004fe60000000900 */
[----:B------:R-:W-:Y:S02]  /*25870*/  LOP3.LUT R139, R139, 0xff, RZ, 0xc0, !PT ;  /* 0x000000ff8b8b7812 */ /* 0x000fe400078ec0ff */
[----:B------:R2:W-:Y:S01]  /*25880*/  @!P6 STL.S16 [R1+0x3c], R168 ;  /* 0x00003ca80100e387 */ /* 0x0005e20000100600 */
[----:B------:R-:W-:Y:S01]  /*25890*/  PRMT R147, R168, 0x7610, R147 ;  /* 0x00007610a8937816 */ /* 0x000fe20000000093 */
[----:B------:R-:W-:Y:S02]  /*258a0*/  @!P5 HADD2 R192, -R136.H0_H0, -RZ.H0_H0 ;  /* 0xa00000ff88c0d230 */ /* 0x000fe40000000900 */
[----:B------:R3:W5:Y:S03]  /*258b0*/  LDL.S16 R162, [R1+0x24] ;  /* 0x0000240001a27983 */ /* 0x0007660000100600 */
[----:B------:R-:W-:Y:S02]  /*258c0*/  PRMT R190, R192, 0x7610, R190 ;  /* 0x00007610c0be7816 */ /* 0x000fe400000000be */
[----:B-1----:R-:W-:Y:S02]  /*258d0*/  LOP3.LUT R138, R166, 0xff, RZ, 0xc0, !PT ;  /* 0x000000ffa68a7812 */ /* 0x002fe400078ec0ff */
[----:B--2---:R-:W-:Y:S02]  /*258e0*/  PRMT R168, R0, 0x5410, R136 ;  /* 0x0000541000a87816 */ /* 0x004fe40000000088 */
[----:B------:R-:W-:Y:S02]  /*258f0*/  @!P6 PRMT R0, R147, 0x5410, RZ ;  /* 0x000054109300e816 */ /* 0x000fe400000000ff */
[----:B------:R3:W2:Y:S01]  /*25900*/  LDL.S16 R147, [R1+0x20] ;  /* 0x0000200001937983 */ /* 0x0006a20000100600 */
[----:B------:R-:W-:Y:S02]  /*25910*/  ISETP.GE.U32.AND P6, PT, R218, R137, PT ;  /* 0x00000089da00720c */ /* 0x000fe40003fc6070 */
[----:B------:R-:W-:Y:S01]  /*25920*/  @!P5 PRMT R136, R190, 0x5410, RZ ;  /* 0x00005410be88d816 */ /* 0x000fe200000000ff */
[----:B------:R1:W-:Y:S01]  /*25930*/  ST.E.U16 desc[UR4][R220.64+0x20], R0 ;  /* 0x00002000dc007985 */ /* 0x0003e2000c101504 */
[----:B------:R-:W-:Y:S03]  /*25940*/  PRMT R137, R169, 0x7632, R137 ;  /* 0x00007632a9897816 */ /* 0x000fe60000000089 */
[----:B------:R-:W-:Y:S01]  /*25950*/  @!P5 STL.S16 [R1+0x30], R192 ;  /* 0x000030c00100d387 */ /* 0x000fe20000100600 */
[----:B------:R-:W-:Y:S01]  /*25960*/  ISETP.GE.U32.AND P5, PT, R218, R138, PT ;  /* 0x0000008ada00720c */ /* 0x000fe20003fa6070 */
[----:B----4-:R-:W-:Y:S01]  /*25970*/  @!P0 HADD2 R187, -R137.H0_H0, -RZ.H0_H0 ;  /* 0xa00000ff89bb8230 */ /* 0x010fe20000000900 */
[----:B------:R-:W-:Y:S01]  /*25980*/  LOP3.LUT R138, R166, 0xffff, RZ, 0xc0, !PT ;  /* 0x0000ffffa68a7812 */ /* 0x000fe200078ec0ff */
[----:B------:R3:W4:Y:S03]  /*25990*/  LDL.S16 R190, [R1+0x1c] ;  /* 0x00001c0001be7983 */ /* 0x0007260000100600 */
[----:B------:R-:W-:Y:S01]  /*259a0*/  PRMT R186, R187, 0x7610, R186 ;  /* 0x00007610bbba7816 */ /* 0x000fe200000000ba */
[----:B------:R3:W-:Y:S01]  /*259b0*/  ST.E.U16 desc[UR4][R220.64+0x22], R136 ;  /* 0x00002288dc007985 */ /* 0x0007e2000c101504 */
[----:B------:R-:W-:Y:S04]  /*259c0*/  SHF.R.U32.HI R138, RZ, 0x8, R138 ;  /* 0x00000008ff8a7819 */ /* 0x000fe8000001168a */
[----:B------:R-:W-:Y:S02]  /*259d0*/  LOP3.LUT R138, R138, 0xffff, RZ, 0xc0, !PT ;  /* 0x0000ffff8a8a7812 */ /* 0x000fe400078ec0ff */
[----:B-1----:R-:W-:Y:S04]  /*259e0*/  PRMT R0, R169, 0x7610, R0 ;  /* 0x00007610a9007816 */ /* 0x002fe80000000000 */
[----:B------:R-:W-:Y:S01]  /*259f0*/  PRMT R169, R0, 0x5410, R137 ;  /* 0x0000541000a97816 */ /* 0x000fe20000000089 */
[----:B------:R-:W-:Y:S01]  /*25a00*/  @!P1 HADD2 R191, -R0.H0_H0, -RZ.H0_H0 ;  /* 0xa00000ff00bf9230 */ /* 0x000fe20000000900 */
[----:B------:R-:W-:Y:S04]  /*25a10*/  @!P0 PRMT R137, R186, 0x5410, RZ ;  /* 0x00005410ba898816 */ /* 0x000fe800000000ff */
[----:B------:R-:W-:Y:S01]  /*25a20*/  @!P1 STL.S16 [R1+0x2c], R191 ;  /* 0x00002cbf01009387 */ /* 0x000fe20000100600 */
[----:B------:R-:W-:Y:S02]  /*25a30*/  PRMT R140, R191, 0x7610, R140 ;  /* 0x00007610bf8c7816 */ /* 0x000fe4000000008c */
[----:B---3--:R-:W-:Y:S01]  /*25a40*/  SHF.R.U32.HI R136, RZ, 0x10, R166 ;  /* 0x00000010ff887819 */ /* 0x008fe200000116a6 */
[----:B------:R-:W-:Y:S01]  /*25a50*/  @!P0 STL.S16 [R1+0x28], R187 ;  /* 0x000028bb01008387 */ /* 0x000fe20000100600 */
[----:B------:R-:W-:Y:S02]  /*25a60*/  @!P1 PRMT R0, R140, 0x5410, RZ ;  /* 0x000054108c009816 */ /* 0x000fe400000000ff */
[C---:B------:R-:W-:Y:S01]  /*25a70*/  ISETP.GE.U32.AND P0, PT, R218.reuse, R138, PT ;  /* 0x0000008ada00720c */ /* 0x040fe20003f06070 */
[----:B------:R1:W3:Y:S01]  /*25a80*/  LDL.S16 R140, [R1+0x18] ;  /* 0x00001800018c7983 */ /* 0x0002e20000100600 */
[----:B------:R-:W-:Y:S02]  /*25a90*/  ISETP.GE.U32.AND P1, PT, R218, R139, PT ;  /* 0x0000008bda00720c */ /* 0x000fe40003f26070 */
[----:B------:R-:W-:Y:S01]  /*25aa0*/  PRMT R139, R161, 0x7632, R139 ;  /* 0x00007632a18b7816 */ /* 0x000fe2000000008b */
[----:B------:R1:W-:Y:S04]  /*25ab0*/  ST.E.U16 desc[UR4][R142.64+0x20], R0 ;  /* 0x000020008e007985 */ /* 0x0003e8000c101504 */
[----:B------:R1:W-:Y:S02]  /*25ac0*/  ST.E.U16 desc[UR4][R142.64+0x22], R137 ;  /* 0x000022898e007985 */ /* 0x0003e4000c101504 */
[C---:B-1----:R-:W-:Y:S02]  /*25ad0*/  PRMT R0, R3.reuse, 0x7632, R0 ;  /* 0x0000763203007816 */ /* 0x042fe40000000000 */
[----:B------:R-:W-:Y:S02]  /*25ae0*/  LOP3.LUT R137, R136, 0xff, RZ, 0xc0, !PT ;  /* 0x000000ff88897812 */ /* 0x000fe400078ec0ff */
[----:B------:R-:W-:Y:S02]  /*25af0*/  PRMT R201, R3, 0x5410, R0 ;  /* 0x0000541003c97816 */ /* 0x000fe40000000000 */
[----:B------:R-:W-:Y:S01]  /*25b00*/  PRMT R136, R170, 0x7610, R136 ;  /* 0x00007610aa887816 */ /* 0x000fe20000000088 */
[----:B-----5:R-:W-:Y:S05]  /*25b10*/  @!P2 HADD2 R162, -R3.H0_H0, -RZ.H0_H0 ;  /* 0xa00000ff03a2a230 */ /* 0x020fea0000000900 */
[----:B------:R1:W-:Y:S01]  /*25b20*/  @!P2 STL.S16 [R1+0x24], R162 ;  /* 0x000024a20100a387 */ /* 0x0003e20000100600 */
[----:B------:R-:W-:Y:S04]  /*25b30*/  PRMT R138, R162, 0x7610, R138 ;  /* 0x00007610a28a7816 */ /* 0x000fe8000000008a */
[----:B------:R-:W-:Y:S02]  /*25b40*/  @!P2 PRMT R3, R138, 0x5410, RZ ;  /* 0x000054108a03a816 */ /* 0x000fe400000000ff */
[----:B------:R-:W-:Y:S02]  /*25b50*/  ISETP.GE.U32.AND P2, PT, R218, R137, PT ;  /* 0x00000089da00720c */ /* 0x000fe40003f46070 */
[----:B------:R-:W-:Y:S01]  /*25b60*/  PRMT R137, R170, 0x7632, R137 ;  /* 0x00007632aa897816 */ /* 0x000fe20000000089 */
[----:B------:R5:W-:Y:S01]  /*25b70*/  ST.E.U16 desc[UR4][R154.64+0x1e], R3 ;  /* 0x00001e039a007985 */ /* 0x000be2000c101504 */
[----:B------:R-:W-:Y:S02]  /*25b80*/  SHF.R.U32.HI R138, RZ, 0x18, R166 ;  /* 0x00000018ff8a7819 */ /* 0x000fe400000116a6 */
[----:B------:R-:W-:Y:S01]  /*25b90*/  PRMT R200, R136, 0x5410, R137 ;  /* 0x0000541088c87816 */ /* 0x000fe20000000089 */
[----:B--2---:R-:W-:Y:S05]  /*25ba0*/  @!P4 HADD2 R147, -R0.H0_H0, -RZ.H0_H0 ;  /* 0xa00000ff0093c230 */ /* 0x004fea0000000900 */
[----:B------:R2:W-:Y:S01]  /*25bb0*/  @!P4 STL.S16 [R1+0x20], R147 ;  /* 0x000020930100c387 */ /* 0x0005e20000100600 */
[----:B------:R-:W-:Y:S03]  /*25bc0*/  PRMT R189, R147, 0x7610, R189 ;  /* 0x0000761093bd7816 */ /* 0x000fe600000000bd */
[----:B------:R2:W3:Y:S01]  /*25bd0*/  LDL.S16 R186, [R1+0x14] ;  /* 0x0000140001ba7983 */ /* 0x0004e20000100600 */
[----:B------:R-:W-:Y:S01]  /*25be0*/  @!P4 PRMT R0, R189, 0x5410, RZ ;  /* 0x00005410bd00c816 */ /* 0x000fe200000000ff */
[----:B----4-:R-:W-:Y:S02]  /*25bf0*/  @!P1 HADD2 R190, -R136.H0_H0, -RZ.H0_H0 ;  /* 0xa00000ff88be9230 */ /* 0x010fe40000000900 */
[----:B------:R4:W4:Y:S01]  /*25c00*/  LDL.S16 R187, [R1+0x8] ;  /* 0x0000080001bb7983 */ /* 0x0009220000100600 */
[----:B------:R-:W-:Y:S02]  /*25c10*/  ISETP.GE.U32.AND P4, PT, R218, R138, PT ;  /* 0x0000008ada00720c */ /* 0x000fe40003f86070 */
[----:B------:R-:W-:Y:S01]  /*25c20*/  LOP3.LUT R138, R164, 0xff, RZ, 0xc0, !PT ;  /* 0x000000ffa48a7812 */ /* 0x000fe200078ec0ff */
[----:B-1----:R1:W4:Y:S01]  /*25c30*/  LDL.S16 R162, [R1+0x10] ;  /* 0x0000100001a27983 */ /* 0x0023220000100600 */
[----:B------:R-:W-:Y:S02]  /*25c40*/  PRMT R188, R190, 0x7610, R188 ;  /* 0x00007610bebc7816 */ /* 0x000fe400000000bc */
[----:B-----5:R-:W-:Y:S01]  /*25c50*/  LOP3.LUT R3, R164, 0xffff, RZ, 0xc0, !PT ;  /* 0x0000ffffa4037812 */ /* 0x020fe200078ec0ff */
[----:B------:R5:W-:Y:S01]  /*25c60*/  ST.E.U16 desc[UR4][R154.64+0x20], R0 ;  /* 0x000020009a007985 */ /* 0x000be2000c101504 */
[----:B------:R-:W-:Y:S02]  /*25c70*/  @!P1 PRMT R136, R188, 0x5410, RZ ;  /* 0x00005410bc889816 */ /* 0x000fe400000000ff */
[----:B------:R-:W-:Y:S03]  /*25c80*/  SHF.R.U32.HI R3, RZ, 0x8, R3 ;  /* 0x00000008ff037819 */ /* 0x000fe60000011603 */
[----:B------:R1:W-:Y:S01]  /*25c90*/  ST.E.U16 desc[UR4][R148.64+0x20], R136 ;  /* 0x0000208894007985 */ /* 0x0003e2000c101504 */
[----:B------:R-:W-:Y:S03]  /*25ca0*/  LOP3.LUT R3, R3, 0xffff, RZ, 0xc0, !PT ;  /* 0x0000ffff03037812 */ /* 0x000fe600078ec0ff */
[----:B--2---:R2:W2:Y:S04]  /*25cb0*/  LDL.S16 R147, [R1+0xc] ;  /* 0x00000c0001937983 */ /* 0x0044a80000100600 */
[----:B------:R-:W-:Y:S01]  /*25cc0*/  @!P1 STL.S16 [R1+0x1c], R190 ;  /* 0x00001cbe01009387 */ /* 0x000fe20000100600 */
[----:B------:R-:W-:Y:S02]  /*25cd0*/  ISETP.GE.U32.AND P1, PT, R218, R138, PT ;  /* 0x0000008ada00720c */ /* 0x000fe40003f26070 */
[C---:B------:R-:W-:Y:S02]  /*25ce0*/  PRMT R138, R171.reuse, 0x7632, R138 ;  /* 0x00007632ab8a7816 */ /* 0x040fe4000000008a */
[----:B-----5:R-:W-:Y:S01]  /*25cf0*/  PRMT R0, R171, 0x7610, R0 ;  /* 0x00007610ab007816 */ /* 0x020fe20000000000 */
[----:B---3--:R-:W-:Y:S03]  /*25d00*/  @!P6 HADD2 R140, -R137.H0_H0, -RZ.H0_H0 ;  /* 0xa00000ff898ce230 */ /* 0x008fe60000000900 */
[----:B------:R-:W-:Y:S02]  /*25d10*/  PRMT R171, R0, 0x5410, R138 ;  /* 0x0000541000ab7816 */ /* 0x000fe4000000008a */
[----:B------:R-:W-:Y:S01]  /*25d20*/  PRMT R180, R140, 0x7610, R180 ;  /* 0x000076108cb47816 */ /* 0x000fe200000000b4 */
[----:B------:R3:W-:Y:S01]  /*25d30*/  @!P6 STL.S16 [R1+0x18], R140 ;  /* 0x0000188c0100e387 */ /* 0x0007e20000100600 */
[----:B-1----:R-:W-:Y:S02]  /*25d40*/  SHF.R.U32.HI R136, RZ, 0x10, R164 ;  /* 0x00000010ff887819 */ /* 0x002fe400000116a4 */
[----:B------:R-:W-:Y:S01]  /*25d50*/  @!P6 PRMT R137, R180, 0x5410, RZ ;  /* 0x00005410b489e816 */ /* 0x000fe200000000ff */
[----:B------:R1:W5:Y:S01]  /*25d60*/  LDL.S16 R179, [R1] ;  /* 0x0000000001b37983 */ /* 0x0003620000100600 */
[----:B------:R-:W-:Y:S02]  /*25d70*/  ISETP.GE.U32.AND P6, PT, R218, R3, PT ;  /* 0x00000003da00720c */ /* 0x000fe40003fc6070 */
[----:B------:R-:W-:Y:S01]  /*25d80*/  PRMT R3, R161, 0x7610, R3 ;  /* 0x00007610a1037816 */ /* 0x000fe20000000003 */
[----:B------:R1:W5:Y:S01]  /*25d90*/  LDL.S16 R180, [R1+0x4] ;  /* 0x0000040001b47983 */ /* 0x0003620000100600 */
[----:B------:R-:W-:Y:S02]  /*25da0*/  LOP3.LUT R136, R136, 0xff, RZ, 0xc0, !PT ;  /* 0x000000ff88887812 */ /* 0x000fe400078ec0ff */
[----:B------:R-:W-:Y:S01]  /*25db0*/  SHF.R.U32.HI R161, RZ, 0x10, R150 ;  /* 0x00000010ffa17819 */ /* 0x000fe20000011696 */
[----:B------:R1:W-:Y:S01]  /*25dc0*/  ST.E.U16 desc[UR4][R148.64+0x22], R137 ;  /* 0x0000228994007985 */ /* 0x0003e2000c101504 */
[----:B---3--:R-:W-:Y:S02]  /*25dd0*/  LOP3.LUT R140, R151, R250, R178, 0x96, !PT ;  /* 0x000000fa978c7212 */ /* 0x008fe400078e96b2 */
[----:B-1----:R-:W-:Y:S01]  /*25de0*/  PRMT R137, R163, 0x7610, R137 ;  /* 0x00007610a3897816 */ /* 0x002fe20000000089 */
[----:B------:R-:W-:Y:S02]  /*25df0*/  @!P0 HADD2 R186, -R138.H0_H0, -RZ.H0_H0 ;  /* 0xa00000ff8aba8230 */ /* 0x000fe40000000900 */
[----:B----4-:R-:W-:Y:S03]  /*25e00*/  @!P5 HADD2 R187, -R0.H0_H0, -RZ.H0_H0 ;  /* 0xa00000ff00bbd230 */ /* 0x010fe60000000900 */
[----:B------:R-:W-:Y:S01]  /*25e10*/  PRMT R170, R186, 0x7610, R170 ;  /* 0x00007610baaa7816 */ /* 0x000fe200000000aa */
[----:B------:R-:W-:Y:S01]  /*25e20*/  @!P2 HADD2 R162, -R3.H0_H0, -RZ.H0_H0 ;  /* 0xa00000ff03a2a230 */ /* 0x000fe20000000900 */
[----:B------:R-:W-:Y:S01]  /*25e30*/  PRMT R141, R187, 0x7610, R141 ;  /* 0x00007610bb8d7816 */ /* 0x000fe2000000008d */
[----:B------:R-:W-:Y:S01]  /*25e40*/  @!P5 STL.S16 [R1+0x8], R187 ;  /* 0x000008bb0100d387 */ /* 0x000fe20000100600 */
[----:B------:R-:W-:Y:S02]  /*25e50*/  @!P0 PRMT R138, R170, 0x5410, RZ ;  /* 0x00005410aa8a8816 */ /* 0x000fe400000000ff */
[----:B------:R-:W-:Y:S01]  /*25e60*/  PRMT R181, R162, 0x7610, R181 ;  /* 0x00007610a2b57816 */ /* 0x000fe200000000b5 */
[----:B------:R-:W-:Y:S01]  /*25e70*/  @!P0 STL.S16 [R1+0x14], R186 ;  /* 0x000014ba01008387 */ /* 0x000fe20000100600 */
[----:B------:R-:W-:Y:S02]  /*25e80*/  @!P5 PRMT R0, R141, 0x5410, RZ ;  /* 0x000054108d00d816 */ /* 0x000fe400000000ff */
[----:B------:R-:W-:Y:S01]  /*25e90*/  PRMT R170, R3, 0x5410, R139 ;  /* 0x0000541003aa7816 */ /* 0x000fe2000000008b */
[----:B------:R1:W-:Y:S01]  /*25ea0*/  ST.E.U16 desc[UR4][R220.64+0x32], R138 ;  /* 0x0000328adc007985 */ /* 0x0003e2000c101504 */
[----:B------:R-:W-:Y:S02]  /*25eb0*/  @!P2 PRMT R3, R181, 0x5410, RZ ;  /* 0x00005410b503a816 */ /* 0x000fe400000000ff */
[----:B------:R-:W-:Y:S01]  /*25ec0*/  ISETP.GE.U32.AND P5, PT, R218, R136, PT ;  /* 0x00000088da00720c */ /* 0x000fe20003fa6070 */
[----:B--2---:R-:W-:Y:S01]  /*25ed0*/  @!P4 HADD2 R147, -R139.H0_H0, -RZ.H0_H0 ;  /* 0xa00000ff8b93c230 */ /* 0x004fe20000000900 */
[----:B------:R2:W-:Y:S01]  /*25ee0*/  @!P2 STL.S16 [R1+0x10], R162 ;  /* 0x000010a20100a387 */ /* 0x0005e20000100600 */
[----:B------:R-:W-:Y:S02]  /*25ef0*/  SHF.R.U32.HI R136, RZ, 0x18, R164 ;  /* 0x00000018ff887819 */ /* 0x000fe400000116a4 */
[----:B------:R-:W-:Y:S01]  /*25f00*/  LOP3.LUT R141, R150, 0xffff, RZ, 0xc0, !PT ;  /* 0x0000ffff968d7812 */ /* 0x000fe200078ec0ff */
[----:B------:R3:W-:Y:S01]  /*25f10*/  ST.E.U16 desc[UR4][R220.64+0x30], R0 ;  /* 0x00003000dc007985 */ /* 0x0007e2000c101504 */
[----:B------:R-:W-:Y:S02]  /*25f20*/  ISETP.GE.U32.AND P0, PT, R218, R136, PT ;  /* 0x00000088da00720c */ /* 0x000fe40003f06070 */
[----:B------:R-:W-:Y:S01]  /*25f30*/  PRMT R136, R163, 0x7632, R136 ;  /* 0x00007632a3887816 */ /* 0x000fe20000000088 */
[----:B------:R4:W-:Y:S01]  /*25f40*/  @!P4 STL.S16 [R1+0xc], R147 ;  /* 0x00000c930100c387 */ /* 0x0009e20000100600 */
[----:B------:R-:W-:Y:S02]  /*25f50*/  LOP3.LUT R151, R150, 0xff, RZ, 0xc0, !PT ;  /* 0x000000ff96977812 */ /* 0x000fe400078ec0ff */
[----:B------:R-:W-:Y:S01]  /*25f60*/  PRMT R178, R147, 0x7610, R178 ;  /* 0x0000761093b27816 */ /* 0x000fe200000000b2 */
[----:B------:R4:W-:Y:S01]  /*25f70*/  ST.E.U16 desc[UR4][R142.64+0x30], R3 ;  /* 0x000030038e007985 */ /* 0x0009e2000c101504 */
[----:B------:R-:W-:Y:S01]  /*25f80*/  @!P5 HADD2 R252, -R2.H0_H0, -RZ.H0_H0 ;  /* 0xa00000ff02fcd230 */ /* 0x000fe20000000900 */
[----:B------:R-:W-:Y:S02]  /*25f90*/  PRMT R213, R137, 0x5410, R136 ;  /* 0x0000541089d57816 */ /* 0x000fe40000000088 */
[----:B------:R-:W-:Y:S02]  /*25fa0*/  @!P4 PRMT R139, R178, 0x5410, RZ ;  /* 0x00005410b28bc816 */ /* 0x000fe400000000ff */
[C---:B------:R-:W-:Y:S03]  /*25fb0*/  LOP3.LUT R163, R152.reuse, 0xff, RZ, 0xc0, !PT ;  /* 0x000000ff98a37812 */ /* 0x040fe600078ec0ff */
[----:B------:R4:W-:Y:S01]  /*25fc0*/  ST.E.U16 desc[UR4][R142.64+0x32], R139 ;  /* 0x0000328b8e007985 */ /* 0x0009e2000c101504 */
[----:B-1----:R-:W-:Y:S02]  /*25fd0*/  SHF.R.U32.HI R138, RZ, 0x8, R141 ;  /* 0x00000008ff8a7819 */ /* 0x002fe4000001168d */
[----:B------:R-:W-:Y:S02]  /*25fe0*/  LOP3.LUT R141, R152, 0xffff, RZ, 0xc0, !PT ;  /* 0x0000ffff988d7812 */ /* 0x000fe400078ec0ff */
[----:B--2---:R-:W-:Y:S01]  /*25ff0*/  SHF.R.U32.HI R162, RZ, 0x18, R150 ;  /* 0x00000018ffa27819 */ /* 0x004fe20000011696 */
[----:B-----5:R-:W-:Y:S01]  /*26000*/  @!P6 HADD2 R179, -R136.H0_H0, -RZ.H0_H0 ;  /* 0xa00000ff88b3e230 */ /* 0x020fe20000000900 */
[--C-:B------:R-:W-:Y:S02]  /*26010*/  SHF.R.U32.HI R150, RZ, 0x10, R152.reuse ;  /* 0x00000010ff967819 */ /* 0x100fe40000011698 */
[----:B------:R-:W-:Y:S01]  /*26020*/  SHF.R.U32.HI R152, RZ, 0x18, R152 ;  /* 0x00000018ff987819 */ /* 0x000fe20000011698 */
[----:B------:R-:W-:Y:S01]  /*26030*/  @!P1 HADD2 R180, -R137.H0_H0, -RZ.H0_H0 ;  /* 0xa00000ff89b49230 */ /* 0x000fe20000000900 */
[----:B---3--:R-:W-:Y:S02]  /*26040*/  PRMT R0, R2, 0x7632, R0 ;  /* 0x0000763202007816 */ /* 0x008fe40000000000 */
[----:B----4-:R-:W-:Y:S02]  /*26050*/  LOP3.LUT R147, R153, R250, R176, 0x96, !PT ;  /* 0x000000fa99937212 */ /* 0x010fe400078e96b0 */
[--C-:B------:R-:W-:Y:S01]  /*26060*/  PRMT R176, R151, 0x5410, R138.reuse ;  /* 0x0000541097b07816 */ /* 0x100fe2000000008a */
[----:B------:R-:W-:Y:S01]  /*26070*/  @!P0 HADD2 R251, -R0.H0_H0, -RZ.H0_H0 ;  /* 0xa00000ff00fb8230 */ /* 0x000fe20000000900 */
[----:B------:R-:W-:Y:S01]  /*26080*/  PRMT R138, R180, 0x7610, R138 ;  /* 0x00007610b48a7816 */ /* 0x000fe2000000008a */
[----:B------:R-:W-:Y:S01]  /*26090*/  @!P1 STL.S16 [R1+0x4], R180 ;  /* 0x000004b401009387 */ /* 0x000fe20000100600 */
[----:B------:R-:W-:Y:S02]  /*260a0*/  PRMT R3, R179, 0x7610, R3 ;  /* 0x00007610b3037816 */ /* 0x000fe40000000003 */
[----:B------:R-:W-:Y:S01]  /*260b0*/  @!P1 PRMT R137, R138, 0x5410, RZ ;  /* 0x000054108a899816 */ /* 0x000fe200000000ff */
[----:B------:R-:W-:Y:S01]  /*260c0*/  @!P6 STL.S16 [R1], R179 ;  /* 0x000000b30100e387 */ /* 0x000fe20000100600 */
[----:B------:R-:W-:Y:S02]  /*260d0*/  @!P6 PRMT R136, R3, 0x5410, RZ ;  /* 0x000054100388e816 */ /* 0x000fe400000000ff */
[----:B------:R-:W-:Y:S01]  /*260e0*/  PRMT R3, R2, 0x5410, R0 ;  /* 0x0000541002037816 */ /* 0x000fe20000000000 */
[----:B------:R1:W-:Y:S01]  /*260f0*/  ST.E.U16 desc[UR4][R154.64+0x2e], R137 ;  /* 0x00002e899a007985 */ /* 0x0003e2000c101504 */
[----:B------:R-:W-:Y:S02]  /*26100*/  @!P5 PRMT R2, R252, 0x5410, RZ ;  /* 0x00005410fc02d816 */ /* 0x000fe400000000ff */
[----:B------:R-:W-:Y:S01]  /*26110*/  @!P0 PRMT R0, R251, 0x5410, RZ ;  /* 0x00005410fb008816 */ /* 0x000fe200000000ff */
[----:B------:R2:W-:Y:S01]  /*26120*/  ST.E.U16 desc[UR4][R154.64+0x30], R136 ;  /* 0x000030889a007985 */ /* 0x0005e2000c101504 */
[----:B------:R-:W-:Y:S02]  /*26130*/  LOP3.LUT R139, R140, 0xff, RZ, 0xc0, !PT ;  /* 0x000000ff8c8b7812 */ /* 0x000fe400078ec0ff */
[----:B------:R-:W-:Y:S01]  /*26140*/  LOP3.LUT R138, R161, 0xff, RZ, 0xc0, !PT ;  /* 0x000000ffa18a7812 */ /* 0x000fe200078ec0ff */
[----:B------:R-:W-:Y:S01]  /*26150*/  ST.E.U16 desc[UR4][R148.64+0x30], R2 ;  /* 0x0000300294007985 */ /* 0x000fe2000c101504 */
[----:B------:R-:W-:Y:S02]  /*26160*/  IADD3 R220, P0, R220, -0x40, RZ ;  /* 0xffffffc0dcdc7810 */ /* 0x000fe40007f1e0ff */
[----:B------:R-:W-:Y:S01]  /*26170*/  PRMT R161, R138, 0x5410, R162 ;  /* 0x000054108aa17816 */ /* 0x000fe200000000a2 */
[----:B------:R3:W-:Y:S01]  /*26180*/  ST.E.U16 desc[UR4][R148.64+0x32], R0 ;  /* 0x0000320094007985 */ /* 0x0007e2000c101504 */
[----:B------:R-:W-:Y:S03]  /*26190*/  IADD3.X R221, R221, -0x1, RZ, P0, !PT ;  /* 0xffffffffdddd7810 */ /* 0x000fe600007fe4ff */
[----:B------:R-:W4:Y:S04]  /*261a0*/  LDL R245, [R1+0xd8] ;  /* 0x0000d80001f57983 */ /* 0x000f280000100800 */
[----:B------:R-:W-:Y:S01]  /*261b0*/  LDSM.16.MT88.4 R188, [R175+0xb800] ;  /* 0x00b80000afbc783b */ /* 0x000fe20000004200 */
[--C-:B-1----:R-:W-:Y:S07]  /*261c0*/  SHF.R.U32.HI R137, RZ, 0x10, R140.reuse ;  /* 0x00000010ff897819 */ /* 0x102fee000001168c */
[----:B------:R-:W-:Y:S01]  /*261d0*/  LDSM.16.MT88.4 R192, [R205+0xb800] ;  /* 0x00b80000cdc0783b */ /* 0x000fe20000004200 */
[----:B--2---:R-:W-:Y:S07]  /*261e0*/  SHF.R.U32.HI R136, RZ, 0x18, R140 ;  /* 0x00000018ff887819 */ /* 0x004fee000001168c */
[----:B------:R-:W-:Y:S01]  /*261f0*/  LDSM.16.MT88.4 R196, [R208+0xb800] ;  /* 0x00b80000d0c4783b */ /* 0x000fe20000004200 */
[----:B---3--:R-:W-:Y:S02]  /*26200*/  SHF.R.U32.HI R149, RZ, 0x8, R141 ;  /* 0x00000008ff957819 */ /* 0x008fe4000001168d */
[----:B------:R-:W-:Y:S02]  /*26210*/  LOP3.LUT R0, R140, 0xffff, RZ, 0xc0, !PT ;  /* 0x0000ffff8c007812 */ /* 0x000fe400078ec0ff */
[----:B------:R-:W-:Y:S03]  /*26220*/  LOP3.LUT R148, R150, 0xff, RZ, 0xc0, !PT ;  /* 0x000000ff96947812 */ /* 0x000fe600078ec0ff */
[----:B------:R-:W1:Y:S01]  /*26230*/  LDSM.16.MT88.4 R140, [R175+0xa000] ;  /* 0x00a00000af8c783b */ /* 0x000e620000004200 */
[----:B------:R-:W-:Y:S02]  /*26240*/  SHF.R.U32.HI R2, RZ, 0x8, R0 ;  /* 0x00000008ff027819 */ /* 0x000fe40000011600 */
[----:B------:R-:W-:Y:S02]  /*26250*/  LOP3.LUT R0, R137, 0xff, RZ, 0xc0, !PT ;  /* 0x000000ff89007812 */ /* 0x000fe400078ec0ff */
[----:B------:R-:W-:Y:S02]  /*26260*/  PRMT R139, R139, 0x5410, R2 ;  /* 0x000054108b8b7816 */ /* 0x000fe40000000002 */
[----:B------:R-:W-:Y:S02]  /*26270*/  PRMT R137, R0, 0x5410, R136 ;  /* 0x0000541000897816 */ /* 0x000fe40000000088 */
[----:B------:R-:W-:Y:S02]  /*26280*/  LOP3.LUT R0, R147, 0xffff, RZ, 0xc0, !PT ;  /* 0x0000ffff93007812 */ /* 0x000fe400078ec0ff */
[----:B------:R-:W-:Y:S02]  /*26290*/  SHF.R.U32.HI R2, RZ, 0x10, R147 ;  /* 0x00000010ff027819 */ /* 0x000fe40000011693 */
[----:B------:R-:W-:Y:S02]  /*262a0*/  PRMT R163, R163, 0x5410, R149 ;  /* 0x00005410a3a37816 */ /* 0x000fe40000000095 */
[----:B------:R-:W-:Y:S02]  /*262b0*/  PRMT R162, R148, 0x5410, R152 ;  /* 0x0000541094a27816 */ /* 0x000fe40000000098 */
[----:B------:R-:W-:Y:S01]  /*262c0*/  LOP3.LUT R152, R147, 0xff, RZ, 0xc0, !PT ;  /* 0x000000ff93987812 */ /* 0x000fe200078ec0ff */
[----:B------:R-:W2:Y:S01]  /*262d0*/  LDSM.16.MT88.4 R148, [R205+0xa000] ;  /* 0x00a00000cd94783b */ /* 0x000ea20000004200 */
[----:B------:R-:W-:Y:S02]  /*262e0*/  SHF.R.U32.HI R138, RZ, 0x8, R0 ;  /* 0x00000008ff8a7819 */ /* 0x000fe40000011600 */
[----:B------:R-:W-:Y:S02]  /*262f0*/  SHF.R.U32.HI R147, RZ, 0x18, R147 ;  /* 0x00000018ff937819 */ /* 0x000fe40000011693 */
[----:B------:R-:W-:Y:S02]  /*26300*/  LOP3.LUT R0, R2, 0xff, RZ, 0xc0, !PT ;  /* 0x000000ff02007812 */ /* 0x000fe400078ec0ff */
[----:B------:R-:W-:Y:S02]  /*26310*/  PRMT R2, R152, 0x5410, R138 ;  /* 0x0000541098027816 */ /* 0x000fe4000000008a */
[--C-:B------:R-:W-:Y:S01]  /*26320*/  HSET2.LE.AND R136, R139, R239.reuse, PT ;  /* 0x000000ef8b887233 */ /* 0x100fe20003803000 */
[----:B------:R-:W3:Y:S01]  /*26330*/  LDSM.16.MT88.4 R152, [R208+0xa000] ;  /* 0x00a00000d098783b */ /* 0x000ee20000004200 */
[--C-:B------:R-:W-:Y:S02]  /*26340*/  HSET2.LE.AND R139, R161, R239.reuse, PT ;  /* 0x000000efa18b7233 */ /* 0x100fe40003803000 */
[--C-:B------:R-:W-:Y:S02]  /*26350*/  HSET2.LE.AND R137, R137, R239.reuse, PT ;  /* 0x000000ef89897233 */ /* 0x100fe40003803000 */
[--C-:B------:R-:W-:Y:S02]  /*26360*/  HSET2.LE.AND R138, R176, R239.reuse, PT ;  /* 0x000000efb08a7233 */ /* 0x100fe40003803000 */
[----:B------:R-:W-:Y:S02]  /*26370*/  PRMT R0, R0, 0x5410, R147 ;  /* 0x0000541000007816 */ /* 0x000fe40000000093 */
[----:B------:R-:W-:Y:S02]  /*26380*/  LOP3.LUT R139, R157, R139, RZ, 0xc0, !PT ;  /* 0x0000008b9d8b7212 */ /* 0x000fe400078ec0ff */
[----:B------:R-:W-:Y:S02]  /*26390*/  LOP3.LUT R136, R146, R136, RZ, 0xc0, !PT ;  /* 0x0000008892887212 */ /* 0x000fe400078ec0ff */
[----:B------:R-:W-:Y:S02]  /*263a0*/  LOP3.LUT R137, R145, R137, RZ, 0xc0, !PT ;  /* 0x0000008991897212 */ /* 0x000fe400078ec0ff */
[----:B------:R-:W-:Y:S02]  /*263b0*/  LOP3.LUT R138, R144, R138, RZ, 0xc0, !PT ;  /* 0x0000008a908a7212 */ /* 0x000fe400078ec0ff */
[--C-:B------:R-:W-:Y:S02]  /*263c0*/  HSET2.LE.AND R146, R163, R239.reuse, PT ;  /* 0x000000efa3927233 */ /* 0x100fe40003803000 */
[--C-:B------:R-:W-:Y:S02]  /*263d0*/  HSET2.LE.AND R147, R162, R239.reuse, PT ;  /* 0x000000efa2937233 */ /* 0x100fe40003803000 */
[--C-:B------:R-:W-:Y:S01]  /*263e0*/  HSET2.LE.AND R144, R2, R239.reuse, PT ;  /* 0x000000ef02907233 */ /* 0x100fe20003803000 */
[-C--:B-1----:R-:W-:Y:S05]  /*263f0*/  HMMA.16816.F32 R4, R136, R140.reuse, R4 ;  /* 0x0000008c8804723c */ /* 0x082fea0000001804 */
[--C-:B------:R-:W-:Y:S02]  /*26400*/  HSET2.LE.AND R145, R0, R239.reuse, PT ;  /* 0x000000ef00917233 */ /* 0x100fe40003803000 */
[----:B------:R-:W-:Y:S02]  /*26410*/  LOP3.LUT R144, R160, R144, RZ, 0xc0, !PT ;  /* 0x00000090a0907212 */ /* 0x000fe400078ec0ff */
[----:B------:R-:W-:Y:S02]  /*26420*/  LDSM.16.MT88.4 R160, [R205+0xb000] ;  /* 0x00b00000cda0783b */ /* 0x000fe40000004200 */
[----:B------:R-:W-:Y:S02]  /*26430*/  LOP3.LUT R145, R159, R145, RZ, 0xc0, !PT ;  /* 0x000000919f917212 */ /* 0x000fe400078ec0ff */
[----:B------:R-:W-:Y:S02]  /*26440*/  LOP3.LUT R146, R158, R146, RZ, 0xc0, !PT ;  /* 0x000000929e927212 */ /* 0x000fe400078ec0ff */
[----:B------:R-:W-:Y:S02]  /*26450*/  LOP3.LUT R147, R156, R147, RZ, 0xc0, !PT ;  /* 0x000000939c937212 */ /* 0x000fe400078ec0ff */
[----:B------:R-:W-:Y:S01]  /*26460*/  LDSM.16.MT88.4 R156, [R175+0xb000] ;  /* 0x00b00000af9c783b */ /* 0x000fe20000004200 */
[-C--:B------:R-:W-:Y:S02]  /*26470*/  LOP3.LUT R2, R167, R247.reuse, R184, 0x96, !PT ;  /* 0x000000f7a7027212 */ /* 0x080fe400078e96b8 */
[----:B------:R-:W-:Y:S02]  /*26480*/  LOP3.LUT R0, R165, R247, R182, 0x96, !PT ;  /* 0x000000f7a5007212 */ /* 0x000fe400078e96b6 */
[C---:B------:R-:W-:Y:S03]  /*26490*/  HMMA.16816.F32 R8, R144.reuse, R140, R8 ;  /* 0x0000008c9008723c */ /* 0x040fe60000001808 */
[----:B------:R-:W-:Y:S03]  /*264a0*/  LDSM.16.MT88.4 R180, [R208+0xa800] ;  /* 0x00a80000d0b4783b */ /* 0x000fe60000004200 */
[-C--:B------:R-:W-:Y:S05]  /*264b0*/  HMMA.16816.F32 R12, R144, R142.reuse, R12 ;  /* 0x0000008e900c723c */ /* 0x080fea000000180c */
[----:B------:R-:W-:Y:S01]  /*264c0*/  LDSM.16.MT88.4 R184, [R207+0xa800] ;  /* 0x00a80000cfb8783b */ /* 0x000fe20000004200 */
[C---:B------:R-:W-:Y:S06]  /*264d0*/  HMMA.16816.F32 R16, R136.reuse, R142, R16 ;  /* 0x0000008e8810723c */ /* 0x040fec0000001810 */
[-C--:B--2---:R-:W-:Y:S01]  /*264e0*/  HMMA.16816.F32 R20, R136, R148.reuse, R20 ;  /* 0x000000948814723c */ /* 0x084fe20000001814 */
[----:B------:R-:W1:Y:S05]  /*264f0*/  LDSM.16.MT88.4 R140, [R207+0xa000] ;  /* 0x00a00000cf8c783b */ /* 0x000e6a0000004200 */
[C---:B------:R-:W-:Y:S06]  /*26500*/  HMMA.16816.F32 R24, R144.reuse, R148, R24 ;  /* 0x000000949018723c */ /* 0x040fec0000001818 */
[-C--:B------:R-:W-:Y:S06]  /*26510*/  HMMA.16816.F32 R28, R144, R150.reuse, R28 ;  /* 0x00000096901c723c */ /* 0x080fec000000181c */
[C---:B------:R-:W-:Y:S01]  /*26520*/  HMMA.16816.F32 R32, R136.reuse, R150, R32 ;  /* 0x000000968820723c */ /* 0x040fe20000001820 */
[----:B------:R-:W2:Y:S05]  /*26530*/  LDSM.16.MT88.4 R148, [R208+0xb000] ;  /* 0x00b00000d094783b */ /* 0x000eaa0000004200 */
[-C--:B---3--:R-:W-:Y:S06]  /*26540*/  HMMA.16816.F32 R36, R136, R152.reuse, R36 ;  /* 0x000000988824723c */ /* 0x088fec0000001824 */
[C---:B------:R-:W-:Y:S06]  /*26550*/  HMMA.16816.F32 R40, R144.reuse, R152, R40 ;  /* 0x000000989028723c */ /* 0x040fec0000001828 */
[-C--:B------:R-:W-:Y:S05]  /*26560*/  HMMA.16816.F32 R44, R144, R154.reuse, R44 ;  /* 0x0000009a902c723c */ /* 0x080fea000000182c */
[----:B------:R-:W-:Y:S01]  /*26570*/  LOP3.LUT R152, R164, 0xffff, RZ, 0xc0, !PT ;  /* 0x0000ffffa4987812 */ /* 0x000fe200078ec0ff */
[C---:B------:R-:W-:Y:S05]  /*26580*/  HMMA.16816.F32 R48, R136.reuse, R154, R48 ;  /* 0x0000009a8830723c */ /* 0x040fea0000001830 */
[----:B------:R-:W-:Y:S01]  /*26590*/  SHF.R.U32.HI R153, RZ, 0x10, R164 ;  /* 0x00000010ff997819 */ /* 0x000fe200000116a4 */
[-C--:B-1----:R-:W-:Y:S05]  /*265a0*/  HMMA.16816.F32 R52, R136, R140.reuse, R52 ;  /* 0x0000008c8834723c */ /* 0x082fea0000001834 */
[----:B------:R-:W-:Y:S01]  /*265b0*/  LOP3.LUT R155, R166, 0xffff, RZ, 0xc0, !PT ;  /* 0x0000ffffa69b7812 */ /* 0x000fe200078ec0ff */
[C---:B------:R-:W-:Y:S05]  /*265c0*/  HMMA.16816.F32 R56, R144.reuse, R140, R56 ;  /* 0x0000008c9038723c */ /* 0x040fea0000001838 */
[----:B------:R-:W-:Y:S01]  /*265d0*/  SHF.R.U32.HI R154, RZ, 0x10, R166 ;  /* 0x00000010ff9a7819 */ /* 0x000fe200000116a6 */
[-C--:B------:R-:W-:Y:S05]  /*265e0*/  HMMA.16816.F32 R60, R144, R142.reuse, R60 ;  /* 0x0000008e903c723c */ /* 0x080fea000000183c */
[----:B------:R-:W-:Y:S01]  /*265f0*/  LOP3.LUT R154, R154, 0xff, RZ, 0xc0, !PT ;  /* 0x000000ff9a9a7812 */ /* 0x000fe200078ec0ff */
[C---:B------:R-:W-:Y:S01]  /*26600*/  HMMA.16816.F32 R64, R136.reuse, R142, R64 ;  /* 0x0000008e8840723c */ /* 0x040fe20000001840 */
[----:B------:R-:W1:Y:S04]  /*26610*/  LDSM.16.MT88.4 R140, [R207+0xb000] ;  /* 0x00b00000cf8c783b */ /* 0x000e680000004200 */
[----:B------:R-:W-:Y:S01]  /*26620*/  SHF.R.U32.HI R155, RZ, 0x8, R155 ;  /* 0x00000008ff9b7819 */ /* 0x000fe2000001169b */
[-C--:B------:R-:W-:Y:S05]  /*26630*/  HMMA.16816.F32 R68, R136, R156.reuse, R68 ;  /* 0x0000009c8844723c */ /* 0x080fea0000001844 */
[----:B------:R-:W-:Y:S01]  /*26640*/  SHF.R.U32.HI R152, RZ, 0x8, R152 ;  /* 0x00000008ff987819 */ /* 0x000fe20000011698 */
[C---:B------:R-:W-:Y:S06]  /*26650*/  HMMA.16816.F32 R72, R144.reuse, R156, R72 ;  /* 0x0000009c9048723c */ /* 0x040fec0000001848 */
[-C--:B------:R-:W-:Y:S05]  /*26660*/  HMMA.16816.F32 R76, R144, R158.reuse, R76 ;  /* 0x0000009e904c723c */ /* 0x080fea000000184c */
[----:B------:R-:W-:Y:S01]  /*26670*/  LOP3.LUT R157, R166, 0xff, RZ, 0xc0, !PT ;  /* 0x000000ffa69d7812 */ /* 0x000fe200078ec0ff */
[C---:B------:R-:W-:Y:S05]  /*26680*/  HMMA.16816.F32 R80, R136.reuse, R158, R80 ;  /* 0x0000009e8850723c */ /* 0x040fea0000001850 */
[----:B------:R-:W-:Y:S01]  /*26690*/  LOP3.LUT R156, R164, 0xff, RZ, 0xc0, !PT ;  /* 0x000000ffa49c7812 */ /* 0x000fe200078ec0ff */
[-C--:B------:R-:W-:Y:S05]  /*266a0*/  HMMA.16816.F32 R84, R136, R160.reuse, R84 ;  /* 0x000000a08854723c */ /* 0x080fea0000001854 */
[----:B------:R-:W-:Y:S01]  /*266b0*/  SHF.R.U32.HI R166, RZ, 0x18, R166 ;  /* 0x00000018ffa67819 */ /* 0x000fe200000116a6 */
[C---:B------:R-:W-:Y:S05]  /*266c0*/  HMMA.16816.F32 R88, R144.reuse, R160, R88 ;  /* 0x000000a09058723c */ /* 0x040fea0000001858 */
[----:B------:R-:W-:Y:S01]  /*266d0*/  SHF.R.U32.HI R164, RZ, 0x18, R164 ;  /* 0x00000018ffa47819 */ /* 0x000fe200000116a4 */
[-C--:B------:R-:W-:Y:S05]  /*266e0*/  HMMA.16816.F32 R92, R144, R162.reuse, R92 ;  /* 0x000000a2905c723c */ /* 0x080fea000000185c */
[----:B------:R-:W-:Y:S01]  /*266f0*/  PRMT R154, R154, 0x5410, R166 ;  /* 0x000054109a9a7816 */ /* 0x000fe200000000a6 */
[C---:B------:R-:W-:Y:S05]  /*26700*/  HMMA.16816.F32 R96, R136.reuse, R162, R96 ;  /* 0x000000a28860723c */ /* 0x040fea0000001860 */
[----:B------:R-:W-:Y:S01]  /*26710*/  PRMT R155, R157, 0x5410, R155 ;  /* 0x000054109d9b7816 */ /* 0x000fe2000000009b */
[-C--:B--2---:R-:W-:Y:S05]  /*26720*/  HMMA.16816.F32 R100, R136, R148.reuse, R100 ;  /* 0x000000948864723c */ /* 0x084fea0000001864 */
[----:B------:R-:W-:Y:S01]  /*26730*/  PRMT R152, R156, 0x5410, R152 ;  /* 0x000054109c987816 */ /* 0x000fe20000000098 */
[C---:B------:R-:W-:Y:S01]  /*26740*/  HMMA.16816.F32 R104, R144.reuse, R148, R104 ;  /* 0x000000949068723c */ /* 0x040fe20000001868 */
[----:B------:R-:W-:Y:S04]  /*26750*/  LDSM.16.MT88.4 R156, [R205+0xa800] ;  /* 0x00a80000cd9c783b */ /* 0x000fe80000004200 */
[--C-:B------:R-:W-:Y:S01]  /*26760*/  HSET2.LE.AND R178, R155, R239.reuse, PT ;  /* 0x000000ef9bb27233 */ /* 0x100fe20003803000 */
[-C--:B------:R-:W-:Y:S05]  /*26770*/  HMMA.16816.F32 R108, R144, R150.reuse, R108 ;  /* 0x00000096906c723c */ /* 0x080fea000000186c */
[----:B------:R-:W-:Y:S01]  /*26780*/  LOP3.LUT R149, R153, 0xff, RZ, 0xc0, !PT ;  /* 0x000000ff99957812 */ /* 0x000fe200078ec0ff */
[C---:B------:R-:W-:Y:S05]  /*26790*/  HMMA.16816.F32 R112, R136.reuse, R150, R112 ;  /* 0x000000968870723c */ /* 0x040fea0000001870 */
[----:B------:R-:W-:Y:S01]  /*267a0*/  PRMT R160, R149, 0x5410, R164 ;  /* 0x0000541095a07816 */ /* 0x000fe200000000a4 */
[-C--:B-1----:R-:W-:Y:S01]  /*267b0*/  HMMA.16816.F32 R116, R136, R140.reuse, R116 ;  /* 0x0000008c8874723c */ /* 0x082fe20000001874 */
[----:B------:R-:W1:Y:S04]  /*267c0*/  LDSM.16.MT88.4 R164, [R175+0xa800] ;  /* 0x00a80000afa4783b */ /* 0x000e680000004200 */
[C---:B------:R-:W-:Y:S01]  /*267d0*/  LOP3.LUT R148, R2.reuse, 0xffff, RZ, 0xc0, !PT ;  /* 0x0000ffff02947812 */ /* 0x040fe200078ec0ff */
[C---:B------:R-:W-:Y:S05]  /*267e0*/  HMMA.16816.F32 R120, R144.reuse, R140, R120 ;  /* 0x0000008c9078723c */ /* 0x040fea0000001878 */
[----:B------:R-:W-:Y:S01]  /*267f0*/  SHF.R.U32.HI R149, RZ, 0x10, R2 ;  /* 0x00000010ff957819 */ /* 0x000fe20000011602 */
[-C--:B------:R-:W-:Y:S05]  /*26800*/  HMMA.16816.F32 R124, R144, R142.reuse, R124 ;  /* 0x0000008e907c723c */ /* 0x080fea000000187c */
[----:B------:R-:W-:Y:S01]  /*26810*/  LOP3.LUT R153, R2, 0xff, RZ, 0xc0, !PT ;  /* 0x000000ff02997812 */ /* 0x000fe200078ec0ff */
[----:B------:R-:W-:Y:S05]  /*26820*/  HMMA.16816.F32 R128, R136, R142, R128 ;  /* 0x0000008e8880723c */ /* 0x000fea0000001880 */
[----:B------:R-:W-:Y:S02]  /*26830*/  SHF.R.U32.HI R148, RZ, 0x8, R148 ;  /* 0x00000008ff947819 */ /* 0x000fe40000011694 */
[----:B------:R-:W-:Y:S04]  /*26840*/  SHF.R.U32.HI R151, RZ, 0x18, R2 ;  /* 0x00000018ff977819 */ /* 0x000fe80000011602 */
[----:B------:R-:W-:Y:S02]  /*26850*/  LOP3.LUT R149, R149, 0xff, RZ, 0xc0, !PT ;  /* 0x000000ff95957812 */ /* 0x000fe400078ec0ff */
[C---:B------:R-:W-:Y:S02]  /*26860*/  LOP3.LUT R2, R0.reuse, 0xffff, RZ, 0xc0, !PT ;  /* 0x0000ffff00027812 */ /* 0x040fe400078ec0ff */
[----:B------:R-:W-:Y:S02]  /*26870*/  PRMT R153, R153, 0x5410, R148 ;  /* 0x0000541099997816 */ /* 0x000fe40000000094 */
[----:B------:R-:W-:Y:S02]  /*26880*/  SHF.R.U32.HI R148, RZ, 0x10, R0 ;  /* 0x00000010ff947819 */ /* 0x000fe40000011600 */
[----:B------:R-:W-:Y:S02]  /*26890*/  PRMT R149, R149, 0x5410, R151 ;  /* 0x0000541095957816 */ /* 0x000fe40000000097 */
[----:B------:R-:W-:Y:S02]  /*268a0*/  LOP3.LUT R150, R0, 0xff, RZ, 0xc0, !PT ;  /* 0x000000ff00967812 */ /* 0x000fe400078ec0ff */
[----:B------:R-:W-:Y:S02]  /*268b0*/  SHF.R.U32.HI R2, RZ, 0x8, R2 ;  /* 0x00000008ff027819 */ /* 0x000fe40000011602 */
[----:B------:R-:W-:Y:S02]  /*268c0*/  SHF.R.U32.HI R0, RZ, 0x18, R0 ;  /* 0x00000018ff007819 */ /* 0x000fe40000011600 */
[----:B------:R-:W-:Y:S02]  /*268d0*/  LOP3.LUT R148, R148, 0xff, RZ, 0xc0, !PT ;  /* 0x000000ff94947812 */ /* 0x000fe400078ec0ff */
[----:B------:R-:W-:Y:S02]  /*268e0*/  PRMT R2, R150, 0x5410, R2 ;  /* 0x0000541096027816 */ /* 0x000fe40000000002 */
[--C-:B------:R-:W-:Y:S02]  /*268f0*/  HSET2.LE.AND R176, R153, R239.reuse, PT ;  /* 0x000000ef99b07233 */ /* 0x100fe40003803000 */
[--C-:B------:R-:W-:Y:S02]  /*26900*/  HSET2.LE.AND R177, R149, R239.reuse, PT ;  /* 0x000000ef95b17233 */ /* 0x100fe40003803000 */
[--C-:B------:R-:W-:Y:S02]  /*26910*/  HSET2.LE.AND R179, R154, R239.reuse, PT ;  /* 0x000000ef9ab37233 */ /* 0x100fe40003803000 */
[----:B------:R-:W-:Y:S02]  /*26920*/  PRMT R148, R148, 0x5410, R0 ;  /* 0x0000541094947816 */ /* 0x000fe40000000000 */
[--C-:B------:R-:W-:Y:S02]  /*26930*/  HSET2.LE.AND R0, R2, R239.reuse, PT ;  /* 0x000000ef02007233 */ /* 0x100fe40003803000 */
[----:B------:R-:W-:Y:S02]  /*26940*/  LOP3.LUT R176, R168, R176, RZ, 0xc0, !PT ;  /* 0x000000b0a8b07212 */ /* 0x000fe400078ec0ff */
[----:B------:R-:W-:Y:S02]  /*26950*/  LOP3.LUT R177, R169, R177, RZ, 0xc0, !PT ;  /* 0x000000b1a9b17212 */ /* 0x000fe400078ec0ff */
[----:B------:R-:W-:Y:S02]  /*26960*/  LOP3.LUT R178, R171, R178, RZ, 0xc0, !PT ;  /* 0x000000b2abb27212 */ /* 0x000fe400078ec0ff */
[----:B------:R-:W-:Y:S02]  /*26970*/  LOP3.LUT R179, R170, R179, RZ, 0xc0, !PT ;  /* 0x000000b3aab37212 */ /* 0x000fe400078ec0ff */
[--C-:B------:R-:W-:Y:S02]  /*26980*/  HSET2.LE.AND R2, R148, R239.reuse, PT ;  /* 0x000000ef94027233 */ /* 0x100fe40003803000 */
[--C-:B------:R-:W-:Y:S02]  /*26990*/  HSET2.LE.AND R138, R152, R239.reuse, PT ;  /* 0x000000ef988a7233 */ /* 0x100fe40003803000 */
[----:B------:R-:W-:Y:S01]  /*269a0*/  HSET2.LE.AND R139, R160, R239, PT ;  /* 0x000000efa08b7233 */ /* 0x000fe20003803000 */
[-C--:B-1----:R-:W-:Y:S05]  /*269b0*/  HMMA.16816.F32 R168, R176, R164.reuse, R4 ;  /* 0x000000a4b0a8723c */ /* 0x082fea0000001804 */
[----:B------:R-:W-:Y:S02]  /*269c0*/  LOP3.LUT R136, R201, R0, RZ, 0xc0, !PT ;  /* 0x00000000c9887212 */ /* 0x000fe400078ec0ff */
[----:B------:R-:W-:Y:S02]  /*269d0*/  LOP3.LUT R137, R200, R2, RZ, 0xc0, !PT ;  /* 0x00000002c8897212 */ /* 0x000fe400078ec0ff */
[----:B------:R-:W1:Y:S01]  /*269e0*/  LDSM.16.MT88.4 R200, [R207+0xb800] ;  /* 0x00b80000cfc8783b */ /* 0x000e620000004200 */
[----:B----4-:R-:W-:Y:S02]  /*269f0*/  ISETP.GT.AND P1, PT, R238, R245, PT ;  /* 0x000000f5ee00720c */ /* 0x010fe40003f24270 */
[----:B------:R-:W-:Y:S02]  /*26a00*/  LOP3.LUT R138, R213, R138, RZ, 0xc0, !PT ;  /* 0x0000008ad58a7212 */ /* 0x000fe400078ec0ff */
[----:B------:R-:W-:Y:S07]  /*26a10*/  LOP3.LUT R139, R3, R139, RZ, 0xc0, !PT ;  /* 0x0000008b038b7212 */ /* 0x000fee00078ec0ff */
        /* <DEDUP_REMOVED lines=31> */
[----:B------:R-:W-:Y:S05]  /*26c10*/  HMMA.16816.F32 R128, R176, R202, R128 ;  /* 0x000000cab080723c */ /* 0x000fea0000001880 */
[----:B------:R-:W-:Y:S02]  /*26c20*/  IMAD.MOV.U32 R139, RZ, RZ, R134 ;  /* 0x000000ffff8b7224 */ /* 0x000fe400078e0086 */
[----:B------:R-:W-:Y:S04]  /*26c30*/  IMAD.MOV.U32 R138, RZ, RZ, R132 ;  /* 0x000000ffff8a7224 */ /* 0x000fe800078e0084 */
[----:B------:R-:W-:Y:S02]  /*26c40*/  IMAD.MOV.U32 R137, RZ, RZ, R133 ;  /* 0x000000ffff897224 */ /* 0x000fe400078e0085 */
[----:B------:R-:W-:Y:S01]  /*26c50*/  IMAD.MOV.U32 R136, RZ, RZ, R135 ;  /* 0x000000ffff887224 */ /* 0x000fe200078e0087 */
[----:B------:R-:W-:Y:S10]  /*26c60*/  @P1 BRA `(.L_x_2782) ;  /* 0xffffffa800d01947 */ /* 0x000ff4000383ffff */
.L_x_2779:
[----:B------:R1:W5:Y:S04]  /*26c70*/  LDL R14, [R1+0xac] ;  /* 0x0000ac00010e7983 */ /* 0x0003680000100800 */
[----:B------:R1:W5:Y:S04]  /*26c80*/  LDL R13, [R1+0x84] ;  /* 0x00008400010d7983 */ /* 0x0003680000100800 */
[----:B------:R1:W5:Y:S04]  /*26c90*/  LDL R11, [R1+0x78] ;  /* 0x00007800010b7983 */ /* 0x0003680000100800 */
[----:B------:R1:W5:Y:S04]  /*26ca0*/  LDL R12, [R1+0x80] ;  /* 0x00008000010c7983 */ /* 0x0003680000100800 */
[----:B-----5:R1:W5:Y:S04]  /*26cb0*/  LD.E R136, desc[UR4][R172.64+0xd8] ;  /* 0x0000d804ac887980 */ /* 0x020368000c101900 */
[----:B------:R1:W5:Y:S01]  /*26cc0*/  LD.E R5, desc[UR4][R172.64+0x17c] ;  /* 0x00017c04ac057980 */ /* 0x000362000c101900 */
[----:B------:R-:W-:-:S03]  /*26cd0*/  UMOV UR6, 0xffffffff ;  /* 0xffffffff00067882 */ /* 0x000fc60000000000 */
[----:B------:R-:W-:Y:S05]  /*26ce0*/  BRA.DIV UR6, `(.L_x_2783) ;  /* 0x0000002a06107947 */ /* 0x000fea000b800000 */
[----:B------:R-:W2:Y:S04]  /*26cf0*/  SHFL.BFLY PT, R8, R14, 0x2, 0x1f ;  /* 0x0c401f000e087f89 */ /* 0x000ea800000e0000 */
[----:B------:R-:W3:Y:S04]  /*26d00*/  SHFL.BFLY PT, R7, R13, 0x2, 0x1f ;  /* 0x0c401f000d077f89 */ /* 0x000ee800000e0000 */
[----:B------:R-:W4:Y:S04]  /*26d10*/  SHFL.BFLY PT, R6, R12, 0x2, 0x1f ;  /* 0x0c401f000c067f89 */ /* 0x000f2800000e0000 */
[----:B------:R-:W1:Y:S01]  /*26d20*/  SHFL.BFLY PT, R2, R11, 0x2, 0x1f ;  /* 0x0c401f000b027f89 */ /* 0x000e6200000e0000 */
[----:B--2---:R-:W-:Y:S01]  /*26d30*/  FADD.FTZ R8, R8, R14 ;  /* 0x0000000e08087221 */ /* 0x004fe20000010000 */
[----:B---3--:R-:W-:-:S04]  /*26d40*/  FADD.FTZ R7, R7, R13 ;  /* 0x0000000d07077221 */ /* 0x008fc80000010000 */
[----:B------:R-:W2:Y:S01]  /*26d50*/  SHFL.BFLY PT, R174, R8, 0x1, 0x1f ;  /* 0x0c201f0008ae7f89 */ /* 0x000ea200000e0000 */
[----:B----4-:R-:W-:-:S03]  /*26d60*/  FADD.FTZ R6, R6, R12 ;  /* 0x0000000c06067221 */ /* 0x010fc60000010000 */
[----:B------:R-:W3:Y:S01]  /*26d70*/  SHFL.BFLY PT, R10, R7, 0x1, 0x1f ;  /* 0x0c201f00070a7f89 */ /* 0x000ee200000e0000 */
[----:B-1----:R-:W-:-:S03]  /*26d80*/  FADD.FTZ R2, R2, R11 ;  /* 0x0000000b02027221 */ /* 0x002fc60000010000 */
[----:B------:R-:W1:Y:S04]  /*26d90*/  SHFL.BFLY PT, R9, R6, 0x1, 0x1f ;  /* 0x0c201f0006097f89 */ /* 0x000e6800000e0000 */
[----:B------:R4:W4:Y:S01]  /*26da0*/  SHFL.BFLY PT, R4, R2, 0x1, 0x1f ;  /* 0x0c201f0002047f89 */ /* 0x00092200000e0000 */
[----:B--2---:R-:W-:Y:S01]  /*26db0*/  FADD.FTZ R174, R8, R174 ;  /* 0x000000ae08ae7221 */ /* 0x004fe20000010000 */
[----:B---3--:R-:W-:Y:S01]  /*26dc0*/  FADD.FTZ R139, R7, R10 ;  /* 0x0000000a078b7221 */ /* 0x008fe20000010000 */
[----:B-1----:R-:W-:-:S07]  /*26dd0*/  FADD.FTZ R138, R6, R9 ;  /* 0x00000009068a7221 */ /* 0x002fce0000010000 */
.L_x_2814:
[----:B------:R-:W2:Y:S01]  /*26de0*/  LDL R178, [R1+0x11c] ;  /* 0x00011c0001b27983 */ /* 0x000ea20000100800 */
[----:B------:R-:W-:Y:S01]  /*26df0*/  FSETP.NE.FTZ.AND P5, PT, R174, RZ, PT ;  /* 0x000000ffae00720b */ /* 0x000fe20003fb5000 */
[----:B----4-:R-:W-:Y:S01]  /*26e00*/  FADD.FTZ R137, R2, R4 ;  /* 0x0000000402897221 */ /* 0x010fe20000010000 */
[----:B------:R-:W-:Y:S01]  /*26e10*/  MOV R0, 0x3f800000 ;  /* 0x3f80000000007802 */ /* 0x000fe20000000f00 */
[----:B------:R-:W1:Y:S01]  /*26e20*/  S2UR UR6, SR_CgaCtaId ;  /* 0x00000000000679c3 */ /* 0x000e620000008800 */
[----:B------:R-:W-:Y:S01]  /*26e30*/  FSETP.NE.FTZ.AND P3, PT, R138, RZ, PT ;  /* 0x000000ff8a00720b */ /* 0x000fe20003f75000 */
[----:B------:R-:W-:Y:S01]  /*26e40*/  UMOV UR7, 0x400 ;  /* 0x0000040000077882 */ /* 0x000fe20000000000 */
[----:B------:R-:W-:Y:S02]  /*26e50*/  FSETP.NE.FTZ.AND P0, PT, R137, RZ, PT ;  /* 0x000000ff8900720b */ /* 0x000fe40003f15000 */
[----:B------:R-:W-:Y:S02]  /*26e60*/  FSETP.NE.FTZ.AND P4, PT, R139, RZ, PT ;  /* 0x000000ff8b00720b */ /* 0x000fe40003f95000 */
[----:B------:R-:W-:-:S02]  /*26e70*/  MOV R2, 0x3f800000 ;  /* 0x3f80000000027802 */ /* 0x000fc40000000f00 */
[----:B------:R-:W-:Y:S01]  /*26e80*/  MOV R3, 0x3f800000 ;  /* 0x3f80000000037802 */ /* 0x000fe20000000f00 */
[----:B------:R-:W3:Y:S08]  /*26e90*/  @P5 MUFU.RCP R0, R174 ;  /* 0x000000ae00005308 */ /* 0x000ef00000001000 */
[----:B------:R-:W4:Y:S01]  /*26ea0*/  @P3 MUFU.RCP R2, R138 ;  /* 0x0000008a00023308 */ /* 0x000f220000001000 */
[----:B-1----:R-:W-:-:S07]  /*26eb0*/  ULEA UR6, UR6, UR7, 0x18 ;  /* 0x0000000706067291 */ /* 0x002fce000f8ec03f */
[----:B------:R-:W1:Y:S01]  /*26ec0*/  @P4 MUFU.RCP R3, R139 ;  /* 0x0000008b00034308 */ /* 0x000e620000001000 */
[----:B---3-5:R-:W-:-:S04]  /*26ed0*/  FMUL.FTZ R0, R5, R0 ;  /* 0x0000000005007220 */ /* 0x028fc80000410000 */
        /* <DEDUP_REMOVED lines=33> */
[C---:B----4-:R-:W-:Y:S01]  /*270f0*/  FMUL.FTZ R2, R5.reuse, R2 ;  /* 0x0000000205027220 */ /* 0x050fe20000410000 */
[----:B-1----:R-:W-:Y:S01]  /*27100*/  FMUL.FTZ R3, R5, R3 ;  /* 0x0000000305037220 */ /* 0x002fe20000410000 */
[----:B------:R-:W-:-:S02]  /*27110*/  F2FP.F16.F32.PACK_AB R6, R6, R168 ;  /* 0x000000a80606723e */ /* 0x000fc400000000ff */
[C---:B------:R-:W-:Y:S01]  /*27120*/  FMUL.FTZ R92, R2.reuse, R92 ;  /* 0x0000005c025c7220 */ /* 0x040fe20000410000 */
[----:B------:R-:W1:Y:S01]  /*27130*/  @P0 MUFU.RCP R0, R137 ;  /* 0x0000008900000308 */ /* 0x000e620000001000 */
        /* <DEDUP_REMOVED lines=16> */
[----:B-1----:R-:W-:Y:S01]  /*27240*/  FMUL.FTZ R0, R5, R0 ;  /* 0x0000000005007220 */ /* 0x002fe20000410000 */
[C---:B------:R-:W-:Y:S01]  /*27250*/  FMUL.FTZ R28, R3.reuse, R67 ;  /* 0x00000043031c7220 */ /* 0x040fe20000410000 */
[C---:B------:R-:W-:Y:S01]  /*27260*/  FMUL.FTZ R36, R3.reuse, R70 ;  /* 0x0000004603247220 */ /* 0x040fe20000410000 */
[----:B------:R-:W-:Y:S01]  /*27270*/  FMUL.FTZ R32, R3, R71 ;  /* 0x0000004703207220 */ /* 0x000fe20000410000 */
[C---:B------:R-:W-:Y:S01]  /*27280*/  FMUL.FTZ R68, R0.reuse, R42 ;  /* 0x0000002a00447220 */ /* 0x040fe20000410000 */
[C---:B------:R-:W-:Y:S01]  /*27290*/  FMUL.FTZ R42, R0.reuse, R95 ;  /* 0x0000005f002a7220 */ /* 0x040fe20000410000 */
[----:B------:R-:W-:Y:S01]  /*272a0*/  FMUL.FTZ R25, R0, R43 ;  /* 0x0000002b00197220 */ /* 0x000fe20000410000 */
[----:B------:R-:W1:Y:S01]  /*272b0*/  S2R R95, SR_TID.X ;  /* 0x00000000005f7919 */ /* 0x000e620000002100 */
        /* <DEDUP_REMOVED lines=31> */
[----:B-1----:R-:W-:Y:S01]  /*274b0*/  SHF.R.S32.HI R92, RZ, 0x1f, R95 ;  /* 0x0000001fff5c7819 */ /* 0x002fe2000001145f */
        /* <DEDUP_REMOVED lines=44> */
[----:B------:R-:W-:-:S02]  /*27780*/  F2FP.F16.F32.PACK_AB R59, R3, R8 ;  /* 0x00000008033b723e */ /* 0x000fc400000000ff */
[--C-:B------:R-:W-:Y:S02]  /*27790*/  SHF.R.S32.HI R3, RZ, 0x2, R2.reuse ;  /* 0x00000002ff037819 */ /* 0x100fe40000011402 */
[----:B------:R-:W-:Y:S02]  /*277a0*/  SHF.R.S32.HI R0, RZ, 0x1f, R2 ;  /* 0x0000001fff007819 */ /* 0x000fe40000011402 */
[----:B------:R-:W-:Y:S02]  /*277b0*/  F2FP.F16.F32.PACK_AB R18, R18, R26 ;  /* 0x0000001a1212723e */ /* 0x000fe400000000ff */
[----:B------:R-:W-:Y:S02]  /*277c0*/  LEA.HI R0, R0, R3, RZ, 0x3 ;  /* 0x0000000300007211 */ /* 0x000fe400078f18ff */
[----:B------:R-:W-:Y:S02]  /*277d0*/  F2FP.F16.F32.PACK_AB R55, R55, R72 ;  /* 0x000000483737723e */ /* 0x000fe400000000ff */
[----:B------:R-:W-:-:S02]  /*277e0*/  LOP3.LUT R0, R0, 0xfffffff8, RZ, 0xc0, !PT ;  /* 0xfffffff800007812 */ /* 0x000fc400078ec0ff */
[----:B------:R-:W-:Y:S02]  /*277f0*/  LEA.HI R72, R92, R95, RZ, 0x5 ;  /* 0x0000005f5c487211 */ /* 0x000fe400078f28ff */
[----:B------:R-:W-:Y:S02]  /*27800*/  IADD3 R3, R3, -R0, RZ ;  /* 0x8000000003037210 */ /* 0x000fe40007ffe0ff */
[----:B------:R-:W-:Y:S02]  /*27810*/  LOP3.LUT R0, R2, 0x3ffffffc, RZ, 0xc0, !PT ;  /* 0x3ffffffc02007812 */ /* 0x000fe400078ec0ff */
[----:B------:R-:W-:Y:S02]  /*27820*/  SHF.L.U32 R26, R3, 0x6, RZ ;  /* 0x00000006031a7819 */ /* 0x000fe400000006ff */
[----:B------:R-:W-:Y:S02]  /*27830*/  F2FP.F16.F32.PACK_AB R66, R66, R30 ;  /* 0x0000001e4242723e */ /* 0x000fe400000000ff */
[----:B------:R-:W-:-:S02]  /*27840*/  SHF.R.S32.HI R2, RZ, 0x5, R72 ;  /* 0x00000005ff027819 */ /* 0x000fc40000011448 */
[----:B------:R-:W-:Y:S02]  /*27850*/  IADD3 R0, -R0, R95, RZ ;  /* 0x0000005f00007210 */ /* 0x000fe40007ffe1ff */
[----:B------:R-:W-:Y:S02]  /*27860*/  LOP3.LUT R30, R26, 0x1c0, RZ, 0xc0, !PT ;  /* 0x000001c01a1e7812 */ /* 0x000fe400078ec0ff */
[----:B------:R-:W-:Y:S02]  /*27870*/  LOP3.LUT R26, R3, 0x1, RZ, 0xc0, !PT ;  /* 0x00000001031a7812 */ /* 0x000fe400078ec0ff */
[----:B------:R-:W-:Y:S02]  /*27880*/  LEA R0, R2, R0, 0x9 ;  /* 0x0000000002007211 */ /* 0x000fe400078e48ff */
[----:B------:R-:W-:Y:S02]  /*27890*/  LEA.HI R2, R30, R30, RZ, 0x1d ;  /* 0x0000001e1e027211 */ /* 0x000fe400078fe8ff */
[----:B------:R-:W-:-:S02]  /*278a0*/  ISETP.NE.U32.AND P1, PT, R26, 0x1, PT ;  /* 0x000000011a00780c */ /* 0x000fc40003f25070 */
[----:B------:R-:W-:Y:S02]  /*278b0*/  LEA R0, R0, R2, 0x1 ;  /* 0x0000000200007211 */ /* 0x000fe400078e08ff */
[----:B------:R-:W-:Y:S02]  /*278c0*/  F2FP.F16.F32.PACK_AB R5, R171, R170 ;  /* 0x000000aaab05723e */ /* 0x000fe400000000ff */
[----:B------:R-:W-:Y:S02]  /*278d0*/  LEA R0, R0, UR6, 0x1 ;  /* 0x0000000600007c11 */ /* 0x000fe4000f8e08ff */
[----:B------:R-:W-:Y:S02]  /*278e0*/  F2FP.F16.F32.PACK_AB R4, R4, R164 ;  /* 0x000000a40404723e */ /* 0x000fe400000000ff */
[----:B------:R-:W-:Y:S01]  /*278f0*/  IADD3 R2, R0, -0x10, RZ ;  /* 0xfffffff000027810 */ /* 0x000fe20007ffe0ff */
[----:B------:R1:W-:Y:S01]  /*27900*/  STS [R0+0x400], R5 ;  /* 0x0004000500007388 */ /* 0x0003e20000000800 */
[----:B------:R-:W-:-:S02]  /*27910*/  F2FP.F16.F32.PACK_AB R7, R7, R166 ;  /* 0x000000a60707723e */ /* 0x000fc400000000ff */
[----:B------:R-:W-:Y:S01]  /*27920*/  @P1 IADD3 R2, R0, 0x10, RZ ;  /* 0x0000001000021810 */ /* 0x000fe20007ffe0ff */
[----:B------:R-:W-:Y:S01]  /*27930*/  STS [R0], R6 ;  /* 0x0000000600007388 */ /* 0x000fe20000000800 */
[----:B------:R-:W-:Y:S02]  /*27940*/  R2P PR, R3, 0x6 ;  /* 0x0000000603007804 */ /* 0x000fe40000000000 */
[----:B------:R-:W-:Y:S01]  /*27950*/  MOV R3, 0x20 ;  /* 0x0000002000037802 */ /* 0x000fe20000000f00 */
[----:B------:R3:W-:Y:S01]  /*27960*/  STS [R2], R4 ;  /* 0x0000000402007388 */ /* 0x0007e20000000800 */
[----:B------:R-:W-:Y:S02]  /*27970*/  F2FP.F16.F32.PACK_AB R9, R9, R152 ;  /* 0x000000980909723e */ /* 0x000fe400000000ff */
[----:B------:R-:W-:Y:S01]  /*27980*/  SEL R3, R3, 0xffffffe0, !P1 ;  /* 0xffffffe003037807 */ /* 0x000fe20004800000 */
[----:B------:R4:W-:Y:S01]  /*27990*/  STS [R2+0x400], R7 ;  /* 0x0004000702007388 */ /* 0x0009e20000000800 */
        /* <DEDUP_REMOVED lines=9> */
[----:B-1----:R-:W-:-:S02]  /*27a30*/  MOV R5, 0x40 ;  /* 0x0000004000057802 */ /* 0x002fc40000000f00 */
[----:B------:R-:W-:Y:S01]  /*27a40*/  F2FP.F16.F32.PACK_AB R14, R14, R158 ;  /* 0x0000009e0e0e723e */ /* 0x000fe200000000ff */
[----:B------:R-:W-:Y:S01]  /*27a50*/  STS [R2+0x2400], R13 ;  /* 0x0024000d02007388 */ /* 0x000fe20000000800 */
[----:B------:R-:W-:Y:S02]  /*27a60*/  SEL R5, R5, 0xffffffc0, !P2 ;  /* 0xffffffc005057807 */ /* 0x000fe40005000000 */
[----:B------:R-:W-:Y:S02]  /*27a70*/  F2FP.F16.F32.PACK_AB R16, R16, R144 ;  /* 0x000000901010723e */ /* 0x000fe400000000ff */
[----:B---3--:R-:W-:Y:S02]  /*27a80*/  IADD3 R4, R0, R3, RZ ;  /* 0x0000000300047210 */ /* 0x008fe40007ffe0ff */
[----:B------:R-:W-:Y:S02]  /*27a90*/  IADD3 R3, R3, R2, RZ ;  /* 0x0000000203037210 */ /* 0x000fe40007ffe0ff */
        /* <DEDUP_REMOVED lines=8> */
[----:B----4-:R-:W-:Y:S02]  /*27b20*/  IADD3 R7, R0, R5, RZ ;  /* 0x0000000500077210 */ /* 0x010fe40007ffe0ff */
[----:B------:R-:W-:Y:S01]  /*27b30*/  F2FP.F16.F32.PACK_AB R19, R49, R37 ;  /* 0x000000253113723e */ /* 0x000fe200000000ff */
[----:B------:R-:W-:Y:S01]  /*27b40*/  STS [R3+0x400], R14 ;  /* 0x0004000e03007388 */ /* 0x000fe20000000800 */
[----:B------:R-:W-:-:S02]  /*27b50*/  IADD3 R8, R5, R2, RZ ;  /* 0x0000000205087210 */ /* 0x000fc40007ffe0ff */
        /* <DEDUP_REMOVED lines=42> */
[----:B--2---:R-:W-:Y:S01]  /*27e00*/  ISETP.NE.AND P1, PT, R178, -0x1, PT ;  /* 0xffffffffb200780c */ /* 0x004fe20003f25270 */
        /* <DEDUP_REMOVED lines=52> */
[----:B-1----:R-:W4:Y:S04]  /*28150*/  LD.E.U16 R0, desc[UR4][R172.64+0x1c8] ;  /* 0x0001c804ac007980 */ /* 0x002f28000c101500 */
[----:B--2---:R-:W2:Y:S04]  /*28160*/  @!P1 LD.E.64 R2, desc[UR4][R172.64+0x80] ;  /* 0x00008004ac029980 */ /* 0x004ea8000c101b00 */
[----:B------:R1:W5:Y:S04]  /*28170*/  LD.E.64 R12, desc[UR4][R172.64+0x70] ;  /* 0x00007004ac0c7980 */ /* 0x000368000c101b00 */
[----:B------:R1:W5:Y:S04]  /*28180*/  LD.E.64 R18, desc[UR4][R172.64+0x90] ;  /* 0x00009004ac127980 */ /* 0x000368000c101b00 */
[----:B---3--:R-:W3:Y:S01]  /*28190*/  @P1 LD.E.64 R6, desc[UR4][R172.64+0x88] ;  /* 0x00008804ac061980 */ /* 0x008ee2000c101b00 */
[----:B------:R-:W1:Y:S01]  /*281a0*/  @P5 MUFU.LG2 R11, R174 ;  /* 0x000000ae000b5308 */ /* 0x000e620000000c00 */
[----:B------:R-:W4:Y:S01]  /*281b0*/  S2R R177, SR_CTAID.Y ;  /* 0x0000000000b17919 */ /* 0x000f220000002600 */
[----:B------:R-:W-:-:S06]  /*281c0*/  MOV R40, 0x7f800000 ;  /* 0x7f80000000287802 */ /* 0x000fcc0000000f00 */
[----:B------:R-:W4:Y:S01]  /*281d0*/  @P4 MUFU.LG2 R10, R139 ;  /* 0x0000008b000a4308 */ /* 0x000f220000000c00 */
[----:B-1----:R-:W-:-:S07]  /*281e0*/  @P5 FMUL.FTZ R11, R11, 0.69314718246459960938 ;  /* 0x3f3172180b0b5820 */ /* 0x002fce0000410000 */
[----:B------:R-:W1:Y:S01]  /*281f0*/  @P0 MUFU.LG2 R14, R137 ;  /* 0x00000089000e0308 */ /* 0x000e620000000c00 */
[----:B------:R-:W-:Y:S01]  /*28200*/  @P5 FFMA.FTZ R40, R136, R132, R11 ;  /* 0x0000008488285223 */ /* 0x000fe2000001000b */
[-C--:B---3--:R-:W-:Y:S02]  /*28210*/  @P1 IMAD R8, R7, R178.reuse, RZ ;  /* 0x000000b207081224 */ /* 0x088fe400078e02ff */
[----:B----4-:R-:W-:Y:S02]  /*28220*/  @P1 IMAD.WIDE.U32 R4, R6, R178, RZ ;  /* 0x000000b206041225 */ /* 0x010fe400078e00ff */
[----:B------:R3:W5:Y:S01]  /*28230*/  @!P1 LD.E.64 R6, desc[UR4][R172.64+0x88] ;  /* 0x00008804ac069980 */ /* 0x000762000c101b00 */
[C---:B------:R-:W-:Y:S01]  /*28240*/  PRMT R11, R0.reuse, 0x7770, RZ ;  /* 0x00007770000b7816 */ /* 0x040fe200000000ff */
[----:B------:R-:W4:Y:S01]  /*28250*/  @P3 MUFU.LG2 R9, R138 ;  /* 0x0000008a00093308 */ /* 0x000f220000000c00 */
[----:B------:R-:W-:Y:S02]  /*28260*/  PRMT R0, R0, 0x7771, RZ ;  /* 0x0000777100007816 */ /* 0x000fe400000000ff */
[----:B------:R-:W-:-:S04]  /*28270*/  ISETP.NE.AND P2, PT, R11, RZ, PT ;  /* 0x000000ff0b00720c */ /* 0x000fc80003f45270 */
[----:B------:R-:W-:Y:S01]  /*28280*/  ISETP.NE.OR P5, PT, R0, RZ, !P2 ;  /* 0x000000ff0000720c */ /* 0x000fe200057a5670 */
[----:B------:R-:W-:Y:S01]  /*28290*/  @P4 FMUL.FTZ R10, R10, 0.69314718246459960938 ;  /* 0x3f3172180a0a4820 */ /* 0x000fe20000410000 */
[----:B------:R-:W-:Y:S01]  /*282a0*/  @!P1 SHF.R.S32.HI R15, RZ, 0x1f, R177 ;  /* 0x0000001fff0f9819 */ /* 0x000fe200000114b1 */
[----:B--2---:R-:W-:Y:S01]  /*282b0*/  @!P1 IMAD R3, R3, R177, RZ ;  /* 0x000000b103039224 */ /* 0x004fe200078e02ff */
[----:B------:R-:W-:Y:S01]  /*282c0*/  MOV R41, 0x7f800000 ;  /* 0x7f80000000297802 */ /* 0x000fe20000000f00 */
[----:B------:R-:W-:Y:S01]  /*282d0*/  @P4 FFMA.FTZ R41, R136, R134, R10 ;  /* 0x0000008688294223 */ /* 0x000fe2000001000a */
[----:B------:R-:W-:Y:S01]  /*282e0*/  @P1 MOV R26, R4 ;  /* 0x00000004001a1202 */ /* 0x000fe20000000f00 */
[----:B------:R-:W-:Y:S02]  /*282f0*/  @!P1 IMAD R10, R2, R15, R3 ;  /* 0x0000000f020a9224 */ /* 0x000fe400078e0203 */
[----:B-1----:R-:W-:Y:S01]  /*28300*/  @P0 FMUL.FTZ R4, R14, 0.69314718246459960938 ;  /* 0x3f3172180e040820 */ /* 0x002fe20000410000 */
[----:B------:R-:W-:-:S04]  /*28310*/  @!P1 IMAD.WIDE.U32 R2, R2, R177, RZ ;  /* 0x000000b102029225 */ /* 0x000fc800078e00ff */
[----:B----4-:R-:W-:Y:S01]  /*28320*/  @P3 FMUL.FTZ R9, R9, 0.69314718246459960938 ;  /* 0x3f31721809093820 */ /* 0x010fe20000410000 */
[----:B------:R-:W-:Y:S01]  /*28330*/  BSSY B1, `(.L_x_2784) ;  /* 0x0000016000017945 */ /* 0x000fe20003800000 */
[----:B------:R-:W-:Y:S01]  /*28340*/  MOV R25, 0x7f800000 ;  /* 0x7f80000000197802 */ /* 0x000fe20000000f00 */
[C---:B------:R-:W-:Y:S01]  /*28350*/  @P0 FFMA.FTZ R25, R136.reuse, R133, R4 ;  /* 0x0000008588190223 */ /* 0x040fe20000010004 */
[----:B------:R-:W-:Y:S02]  /*28360*/  @P1 IADD3 R27, R5, R8, RZ ;  /* 0x00000008051b1210 */ /* 0x000fe40007ffe0ff */
[----:B------:R-:W-:Y:S02]  /*28370*/  CS2R R4, SRZ ;  /* 0x0000000000047805 */ /* 0x000fe4000001ff00 */
[----:B------:R-:W-:Y:S01]  /*28380*/  MOV R24, 0x7f800000 ;  /* 0x7f80000000187802 */ /* 0x000fe20000000f00 */
[----:B------:R-:W-:Y:S01]  /*28390*/  @P3 FFMA.FTZ R24, R136, R135, R9 ;  /* 0x0000008788183223 */ /* 0x000fe20000010009 */
[----:B------:R-:W-:-:S02]  /*283a0*/  PLOP3.LUT P4, PT, PT, PT, PT, 0x8, 0x0 ;  /* 0x000000000000781c */ /* 0x000fc40003f8e170 */
[----:B------:R-:W-:Y:S02]  /*283b0*/  @!P1 IADD3 R27, R3, R10, RZ ;  /* 0x0000000a031b9210 */ /* 0x000fe40007ffe0ff */
[----:B------:R-:W-:Y:S01]  /*283c0*/  @!P1 MOV R26, R2 ;  /* 0x00000002001a9202 */ /* 0x000fe20000000f00 */
[----:B---3--:R-:W-:Y:S08]  /*283d0*/  @P5 BRA `(.L_x_2785) ;  /* 0x00000000002c5947 */ /* 0x008ff00003800000 */
[----:B------:R-:W-:Y:S01]  /*283e0*/  ISETP.NE.AND P0, PT, R178, -0x1, PT ;  /* 0xffffffffb200780c */ /* 0x000fe20003f05270 */
[----:B------:R-:W-:Y:S01]  /*283f0*/  BSSY B0, `(.L_x_2786) ;  /* 0x0000006000007945 */ /* 0x000fe20003800000 */
[----:B------:R-:W-:-:S11]  /*28400*/  PLOP3.LUT P4, PT, PT, PT, PT, 0x80, 0x0 ;  /* 0x000000000000781c */ /* 0x000fd60003f8f070 */
[----:B------:R-:W-:Y:S05]  /*28410*/  @P0 BRA `(.L_x_2787) ;  /* 0x00000000000c0947 */ /* 0x000fea0003800000 */
[----:B------:R-:W2:Y:S02]  /*28420*/  LD.E R0, desc[UR4][R172.64+0xb4] ;  /* 0x0000b404ac007980 */ /* 0x000ea4000c101900 */
[----:B--2---:R-:W-:-:S05]  /*28430*/  IMAD R178, R0, R177, RZ ;  /* 0x000000b100b27224 */ /* 0x004fca00078e02ff */
[----:B------:R1:W-:Y:S02]  /*28440*/  STL [R1+0x11c], R178 ;  /* 0x00011cb201007387 */ /* 0x0003e40000100800 */
.L_x_2787:
[----:B------:R-:W-:Y:S05]  /*28450*/  BSYNC B0 ;  /* 0x0000000000007941 */ /* 0x000fea0003800000 */
.L_x_2786:
[----:B------:R-:W-:Y:S01]  /*28460*/  PRMT R0, RZ, 0x7610, R0 ;  /* 0x00007610ff007816 */ /* 0x000fe20000000000 */
[--C-:B------:R-:W-:Y:S01]  /*28470*/  IMAD.MOV.U32 R4, RZ, RZ, R178.reuse ;  /* 0x000000ffff047224 */ /* 0x100fe200078e00b2 */
[----:B------:R-:W-:Y:S02]  /*28480*/  SHF.R.S32.HI R5, RZ, 0x1f, R178 ;  /* 0x0000001fff057819 */ /* 0x000fe400000114b2 */
.L_x_2785:
[----:B------:R-:W-:Y:S05]  /*28490*/  BSYNC B1 ;  /* 0x0000000000017941 */ /* 0x000fea0003800000 */
.L_x_2784:
[----:B------:R-:W-:-:S13]  /*284a0*/  LOP3.LUT P0, RZ, R0, 0xff, RZ, 0xc0, !PT ;  /* 0x000000ff00ff7812 */ /* 0x000fda000780c0ff */
[----:B------:R-:W2:Y:S01]  /*284b0*/  @P0 LD.E.64 R8, desc[UR4][R172.64+0xb0] ;  /* 0x0000b004ac080980 */ /* 0x000ea2000c101b00 */
[----:B------:R-:W-:Y:S01]  /*284c0*/  BSSY B0, `(.L_x_2788) ;  /* 0x0000009000007945 */ /* 0x000fe20003800000 */
[----:B------:R-:W-:Y:S01]  /*284d0*/  @P0 MOV R2, 0x1 ;  /* 0x0000000100020802 */ /* 0x000fe20000000f00 */
[----:B--2---:R-:W-:Y:S02]  /*284e0*/  @P0 IMAD R0, R8, R9, RZ ;  /* 0x0000000908000224 */ /* 0x004fe400078e02ff */
[----:B------:R-:W-:Y:S05]  /*284f0*/  @P0 BRA `(.L_x_2789) ;  /* 0x0000000000140947 */ /* 0x000fea0003800000 */
[----:B------:R-:W2:Y:S04]  /*28500*/  @P2 LD.E R0, desc[UR4][R172.64+0xd4] ;  /* 0x0000d404ac002980 */ /* 0x000ea8000c101900 */
[----:B------:R-:W2:Y:S04]  /*28510*/  LD.E R2, desc[UR4][R172.64+0x60] ;  /* 0x00006004ac027980 */ /* 0x000ea8000c101900 */
[----:B------:R-:W2:Y:S01]  /*28520*/  @!P2 LD.E R0, desc[UR4][R172.64+0xb4] ;  /* 0x0000b404ac00a980 */ /* 0x000ea2000c101900 */
[----:B------:R-:W-:Y:S01]  /*28530*/  MOV R8, 0x1 ;  /* 0x0000000100087802 */ /* 0x000fe20000000f00 */
[----:B--2---:R-:W-:-:S02]  /*28540*/  IMAD R2, R0, R2, RZ ;  /* 0x0000000200027224 */ /* 0x004fc400078e02ff */
.L_x_2789:
[----:B------:R-:W-:Y:S05]  /*28550*/  BSYNC B0 ;  /* 0x0000000000007941 */ /* 0x000fea0003800000 */
.L_x_2788:
[----:B------:R-:W2:Y:S01]  /*28560*/  S2R R42, SR_CTAID.Z ;  /* 0x00000000002a7919 */ /* 0x000ea20000002700 */
[----:B------:R-:W-:Y:S01]  /*28570*/  IMAD R2, R177, R2, RZ ;  /* 0x00000002b1027224 */ /* 0x000fe200078e02ff */
[----:B------:R-:W-:Y:S01]  /*28580*/  LOP3.LUT R3, R72, 0xffffffe0, RZ, 0xc0, !PT ;  /* 0xffffffe048037812 */ /* 0x000fe200078ec0ff */
[----:B------:R-:W3:Y:S03]  /*28590*/  S2R R43, SR_CTAID.X ;  /* 0x00000000002b7919 */ /* 0x000ee60000002500 */
[----:B------:R-:W-:Y:S01]  /*285a0*/  SEL R2, R2, RZ, !P4 ;  /* 0x000000ff02027207 */ /* 0x000fe20006000000 */
[----:B------:R-:W-:Y:S01]  /*285b0*/  IMAD.IADD R3, R95, 0x1, -R3 ;  /* 0x000000015f037824 */ /* 0x000fe200078e0a03 */
[----:B------:R-:W-:Y:S05]  /*285c0*/  WARPSYNC.ALL ;  /* 0x0000000000007948 */ /* 0x000fea0003800000 */
[----:B------:R-:W-:Y:S01]  /*285d0*/  LOP3.LUT P2, RZ, R3, 0x3, RZ, 0xc0, !PT ;  /* 0x0000000303ff7812 */ /* 0x000fe2000784c0ff */
[----:B--2---:R-:W-:-:S02]  /*285e0*/  IMAD R0, R42, R0, R2 ;  /* 0x000000002a007224 */ /* 0x004fc400078e0202 */
[----:B------:R2:W5:Y:S01]  /*285f0*/  LD.E.64 R2, desc[UR4][R172.64+0xa0] ;  /* 0x0000a004ac027980 */ /* 0x000562000c101b00 */
[----:B---3--:R-:W-:Y:S01]  /*28600*/  IMAD R9, R43, R8, RZ ;  /* 0x000000082b097224 */ /* 0x008fe200078e02ff */
[----:B------:R-:W-:Y:S03]  /*28610*/  BAR.SYNC.DEFER_BLOCKING 0x0 ;  /* 0x0000000000007b1d */ /* 0x000fe60000010000 */
[----:B------:R-:W-:-:S03]  /*28620*/  IMAD.SHL.U32 R9, R9, 0x80, RZ ;  /* 0x0000008009097824 */ /* 0x000fc600078e00ff */
[----:B------:R2:W3:Y:S04]  /*28630*/  LDS.128 R28, [R222] ;  /* 0x00000000de1c7984 */ /* 0x0004e80000000c00 */
[----:B------:R2:W4:Y:S04]  /*28640*/  LDS.128 R36, [R222+0x800] ;  /* 0x00080000de247984 */ /* 0x0005280000000c00 */
[----:B------:R2:W1:Y:S04]  /*28650*/  LDS.128 R48, [R222+0x1000] ;  /* 0x00100000de307984 */ /* 0x0004680000000c00 */
        /* <DEDUP_REMOVED lines=12> */
[----:B------:R2:W1:Y:S01]  /*28720*/  LDS.128 R84, [R222+0x7800] ;  /* 0x00780000de547984 */ /* 0x0004620000000c00 */
[----:B------:R-:W-:-:S02]  /*28730*/  SHF.R.S32.HI R10, RZ, 0x1f, R9 ;  /* 0x0000001fff0a7819 */ /* 0x000fc40000011409 */
[--C-:B------:R-:W-:Y:S01]  /*28740*/  IADD3 R9, P1, P0, R9, R4, R0.reuse ;  /* 0x0000000409097210 */ /* 0x100fe2000783e000 */
[----:B------:R-:W-:Y:S01]  /*28750*/  BSSY B0, `(.L_x_2790) ;  /* 0x0000032000007945 */ /* 0x000fe20003800000 */
[----:B------:R-:W-:-:S04]  /*28760*/  SHF.R.S32.HI R0, RZ, 0x1f, R0 ;  /* 0x0000001fff007819 */ /* 0x000fc80000011400 */
[----:B------:R-:W-:Y:S01]  /*28770*/  IADD3.X R4, R10, R5, R0, P1, P0 ;  /* 0x000000050a047210 */ /* 0x000fe20000fe0400 */
[----:B---34-:R-:W-:Y:S06]  /*28780*/  @P2 BRA `(.L_x_2791) ;  /* 0x0000000000b82947 */ /* 0x018fec0003800000 */
[----:B------:R-:W3:Y:S01]  /*28790*/  LDL.LU R14, [R1+0x130] ;  /* 0x00013000010e7983 */ /* 0x000ee20000300800 */
[----:B------:R-:W4:Y:S02]  /*287a0*/  S2R R11, SR_TID.X ;  /* 0x00000000000b7919 */ /* 0x000f240000002100 */
[----:B----4-:R-:W-:-:S04]  /*287b0*/  SHF.R.S32.HI R10, RZ, 0x1f, R11 ;  /* 0x0000001fff0a7819 */ /* 0x010fc8000001140b */
        /* <DEDUP_REMOVED lines=12> */
[C---:B------:R-:W-:Y:S02]  /*28880*/  VIADD R10, R0.reuse, 0x8 ;  /* 0x00000008000a7836 */ /* 0x040fe40000000000 */
[C---:B------:R-:W-:Y:S02]  /*28890*/  VIADD R5, R0.reuse, 0x40 ;  /* 0x0000004000057836 */ /* 0x040fe40000000000 */
[C---:B------:R-:W-:Y:S01]  /*288a0*/  VIADD R11, R0.reuse, 0x48 ;  /* 0x00000048000b7836 */ /* 0x040fe20000000000 */
[-C--:B---3--:R-:W-:Y:S02]  /*288b0*/  ISETP.GE.AND P6, PT, R0, R14.reuse, PT ;  /* 0x0000000e0000720c */ /* 0x088fe40003fc6270 */
[-C--:B------:R-:W-:Y:S02]  /*288c0*/  ISETP.GE.AND P5, PT, R10, R14.reuse, PT ;  /* 0x0000000e0a00720c */ /* 0x080fe40003fa6270 */
[-C--:B------:R-:W-:Y:S02]  /*288d0*/  ISETP.GE.AND P4, PT, R5, R14.reuse, PT ;  /* 0x0000000e0500720c */ /* 0x080fe40003f86270 */
[----:B------:R-:W-:-:S07]  /*288e0*/  ISETP.GE.AND P3, PT, R11, R14, PT ;  /* 0x0000000e0b00720c */ /* 0x000fce0003f66270 */
[-C--:B------:R-:W-:Y:S02]  /*288f0*/  @!P6 IMAD R0, R0, R8.reuse, RZ ;  /* 0x000000080000e224 */ /* 0x080fe400078e02ff */
[-C--:B------:R-:W-:Y:S02]  /*28900*/  @!P5 IMAD R15, R10, R8.reuse, RZ ;  /* 0x000000080a0fd224 */ /* 0x080fe400078e02ff */
[-C--:B------:R-:W-:Y:S01]  /*28910*/  @!P4 IMAD R17, R5, R8.reuse, RZ ;  /* 0x000000080511c224 */ /* 0x080fe200078e02ff */
[----:B------:R-:W-:Y:S01]  /*28920*/  @!P6 IADD3 R14, P0, R0, R9, RZ ;  /* 0x00000009000ee210 */ /* 0x000fe20007f1e0ff */
[----:B------:R-:W-:-:S03]  /*28930*/  @!P3 IMAD R5, R11, R8, RZ ;  /* 0x000000080b05b224 */ /* 0x000fc600078e02ff */
[----:B------:R-:W-:Y:S02]  /*28940*/  @!P6 LEA.HI.X.SX32 R16, R0, R4, 0x1, P0 ;  /* 0x000000040010e211 */ /* 0x000fe400000f0eff */
[C---:B-----5:R-:W-:Y:S02]  /*28950*/  @!P6 LEA R10, P0, R14.reuse, R2, 0x2 ;  /* 0x000000020e0ae211 */ /* 0x060fe400078010ff */
[----:B------:R-:W-:Y:S02]  /*28960*/  @!P5 IADD3 R0, P2, R15, R9, RZ ;  /* 0x000000090f00d210 */ /* 0x000fe40007f5e0ff */
[----:B------:R-:W-:Y:S02]  /*28970*/  @!P6 LEA.HI.X R11, R14, R3, R16, 0x2, P0 ;  /* 0x000000030e0be211 */ /* 0x000fe400000f1410 */
[-C--:B------:R-:W-:Y:S02]  /*28980*/  @!P4 IADD3 R16, P1, R17, R9.reuse, RZ ;  /* 0x000000091110c210 */ /* 0x080fe40007f3e0ff */
[----:B------:R-:W-:Y:S01]  /*28990*/  @!P3 IADD3 R14, P0, R5, R9, RZ ;  /* 0x00000009050eb210 */ /* 0x000fe20007f1e0ff */
[----:B------:R3:W-:Y:S01]  /*289a0*/  @!P6 ST.E desc[UR4][R10.64], R40 ;  /* 0x000000280a00e985 */ /* 0x0007e2000c101904 */
[----:B------:R-:W-:-:S02]  /*289b0*/  @!P5 LEA.HI.X.SX32 R9, R15, R4, 0x1, P2 ;  /* 0x000000040f09d211 */ /* 0x000fc400010f0eff */
[----:B------:R-:W-:Y:S02]  /*289c0*/  @!P5 LEA R8, P2, R0, R2, 0x2 ;  /* 0x000000020008d211 */ /* 0x000fe400078410ff */
[-C--:B------:R-:W-:Y:S02]  /*289d0*/  @!P4 LEA.HI.X.SX32 R17, R17, R4.reuse, 0x1, P1 ;  /* 0x000000041111c211 */ /* 0x080fe400008f0eff */
[----:B------:R-:W-:Y:S02]  /*289e0*/  @!P3 LEA.HI.X.SX32 R15, R5, R4, 0x1, P0 ;  /* 0x00000004050fb211 */ /* 0x000fe400000f0eff */
[-C--:B------:R-:W-:Y:S02]  /*289f0*/  @!P4 LEA R4, P1, R16, R2.reuse, 0x2 ;  /* 0x000000021004c211 */ /* 0x080fe400078210ff */
[----:B------:R-:W-:Y:S02]  /*28a00*/  @!P3 LEA R2, P0, R14, R2, 0x2 ;  /* 0x000000020e02b211 */ /* 0x000fe400078010ff */
[----:B------:R-:W-:-:S02]  /*28a10*/  @!P5 LEA.HI.X R9, R0, R3, R9, 0x2, P2 ;  /* 0x000000030009d211 */ /* 0x000fc400010f1409 */
[-C--:B------:R-:W-:Y:S02]  /*28a20*/  @!P4 LEA.HI.X R5, R16, R3.reuse, R17, 0x2, P1 ;  /* 0x000000031005c211 */ /* 0x080fe400008f1411 */
[----:B------:R-:W-:Y:S01]  /*28a30*/  @!P3 LEA.HI.X R3, R14, R3, R15, 0x2, P0 ;  /* 0x000000030e03b211 */ /* 0x000fe200000f140f */
[----:B------:R3:W-:Y:S04]  /*28a40*/  @!P5 ST.E desc[UR4][R8.64], R41 ;  /* 0x000000290800d985 */ /* 0x0007e8000c101904 */
[----:B------:R3:W-:Y:S04]  /*28a50*/  @!P4 ST.E desc[UR4][R4.64], R24 ;  /* 0x000000180400c985 */ /* 0x0007e8000c101904 */
[----:B------:R3:W-:Y:S02]  /*28a60*/  @!P3 ST.E desc[UR4][R2.64], R25 ;  /* 0x000000190200b985 */ /* 0x0007e4000c101904 */
.L_x_2791:
[----:B------:R-:W-:Y:S05]  /*28a70*/  BSYNC B0 ;  /* 0x0000000000007941 */ /* 0x000fea0003800000 */
.L_x_2790:
[----:B------:R-:W4:Y:S04]  /*28a80*/  LDL R0, [R1+0x7c] ;  /* 0x00007c0001007983 */ /* 0x000f280000100800 */
[----:B---3-5:R-:W3:Y:S04]  /*28a90*/  LDL.LU R2, [R1+0x134] ;  /* 0x0001340001027983 */ /* 0x028ee80000300800 */
[----:B------:R1:W5:Y:S01]  /*28aa0*/  LDL.64 R40, [R1+0xf0] ;  /* 0x0000f00001287983 */ /* 0x0003620000100a00 */
[----:B------:R-:W-:-:S04]  /*28ab0*/  LEA.HI R15, R92, R95, RZ, 0x3 ;  /* 0x0000005f5c0f7211 */ /* 0x000fc800078f18ff */
[----:B------:R-:W-:Y:S01]  /*28ac0*/  SHF.R.S32.HI R5, RZ, 0x3, R15 ;  /* 0x00000003ff057819 */ /* 0x000fe2000001140f */
[----:B----4-:R-:W-:Y:S02]  /*28ad0*/  IMAD.MOV.U32 R24, RZ, RZ, R0 ;  /* 0x000000ffff187224 */ /* 0x010fe400078e0000 */
[----:B------:R4:W5:Y:S01]  /*28ae0*/  LD.E R0, desc[UR4][R172.64+0xc0] ;  /* 0x0000c004ac007980 */ /* 0x000962000c101900 */
[----:B------:R-:W-:Y:S01]  /*28af0*/  SHF.R.S32.HI R9, RZ, 0x1f, R42 ;  /* 0x0000001fff097819 */ /* 0x000fe2000001142a */
[----:B---3--:R-:W-:Y:S01]  /*28b00*/  IMAD R14, R43, -0x80, R2 ;  /* 0xffffff802b0e7824 */ /* 0x008fe200078e0202 */
[----:B------:R-:W-:Y:S01]  /*28b10*/  IADD3 R2, P0, R24, R26, RZ ;  /* 0x0000001a18027210 */ /* 0x000fe20007f1e0ff */
[----:B------:R-:W-:Y:S01]  /*28b20*/  IMAD R4, R19, R42, RZ ;  /* 0x0000002a13047224 */ /* 0x000fe200078e02ff */
[----:B------:R-:W-:Y:S01]  /*28b30*/  SHF.R.S32.HI R3, RZ, 0x1f, R24 ;  /* 0x0000001fff037819 */ /* 0x000fe20000011418 */
[----:B------:R-:W-:Y:S01]  /*28b40*/  BSSY B0, `(.L_x_2792) ;  /* 0x000001d000007945 */ /* 0x000fe20003800000 */
[----:B------:R-:W-:Y:S01]  /*28b50*/  ISETP.GE.AND P2, PT, R5, R14, PT ;  /* 0x0000000e0500720c */ /* 0x000fe20003f46270 */
[----:B------:R-:W-:Y:S01]  /*28b60*/  IMAD R4, R18, R9, R4 ;  /* 0x0000000912047224 */ /* 0x000fe200078e0204 */
[----:B------:R-:W-:Y:S01]  /*28b70*/  LEA.HI.SX32 R8, R15, 0x10, 0x1d ;  /* 0x000000100f087811 */ /* 0x000fe200078feaff */
[----:B------:R-:W-:Y:S01]  /*28b80*/  IMAD.X R3, R3, 0x1, R27, P0 ;  /* 0x0000000103037824 */ /* 0x000fe200000e061b */
[----:B------:R-:W-:-:S02]  /*28b90*/  LEA.HI.SX32 R10, R15, 0x20, 0x1d ;  /* 0x000000200f0a7811 */ /* 0x000fc400078feaff */
[-C--:B------:R-:W-:Y:S02]  /*28ba0*/  ISETP.GE.AND P1, PT, R8, R14.reuse, PT ;  /* 0x0000000e0800720c */ /* 0x080fe40003f26270 */
[C---:B------:R-:W-:Y:S02]  /*28bb0*/  LEA.HI.SX32 R9, R15.reuse, 0x30, 0x1d ;  /* 0x000000300f097811 */ /* 0x040fe400078feaff */
[----:B------:R-:W-:Y:S01]  /*28bc0*/  ISETP.GE.AND P0, PT, R10, R14, PT ;  /* 0x0000000e0a00720c */ /* 0x000fe20003f06270 */
[----:B------:R-:W-:Y:S01]  /*28bd0*/  IMAD.WIDE.U32 R10, R18, R42, R2 ;  /* 0x0000002a120a7225 */ /* 0x000fe200078e0002 */
[C---:B------:R-:W-:Y:S02]  /*28be0*/  LEA.HI.SX32 R8, R15.reuse, 0x40, 0x1d ;  /* 0x000000400f087811 */ /* 0x040fe400078feaff */
[----:B------:R-:W-:Y:S02]  /*28bf0*/  LEA.HI.SX32 R5, R15, 0x50, 0x1d ;  /* 0x000000500f057811 */ /* 0x000fe400078feaff */
[-C--:B------:R-:W-:Y:S01]  /*28c00*/  ISETP.GE.AND P6, PT, R9, R14.reuse, PT ;  /* 0x0000000e0900720c */ /* 0x080fe20003fc6270 */
[----:B------:R-:W-:Y:S01]  /*28c10*/  IMAD.IADD R9, R11, 0x1, R4 ;  /* 0x000000010b097824 */ /* 0x000fe200078e0204 */
[----:B------:R-:W-:-:S02]  /*28c20*/  ISETP.GE.AND P5, PT, R8, R14, PT ;  /* 0x0000000e0800720c */ /* 0x000fc40003fa6270 */
[----:B------:R-:W-:Y:S02]  /*28c30*/  ISETP.GE.AND P4, PT, R5, R14, PT ;  /* 0x0000000e0500720c */ /* 0x000fe40003f86270 */
[----:B------:R-:W-:Y:S01]  /*28c40*/  LEA.HI.SX32 R16, R15, 0x60, 0x1d ;  /* 0x000000600f107811 */ /* 0x000fe200078feaff */
[----:B-1--4-:R-:W-:Y:S10]  /*28c50*/  @P2 BRA `(.L_x_2793) ;  /* 0x00000000002c2947 */ /* 0x012ff40003800000 */
[----:B-----5:R-:W-:Y:S01]  /*28c60*/  IMAD R2, R41, R6, RZ ;  /* 0x0000000629027224 */ /* 0x020fe200078e02ff */
[----:B------:R-:W-:Y:S01]  /*28c70*/  ISETP.GE.AND P3, PT, R24, R0, PT ;  /* 0x000000001800720c */ /* 0x000fe20003f66270 */
[----:B------:R-:W-:Y:S02]  /*28c80*/  IMAD.MOV.U32 R8, RZ, RZ, R10 ;  /* 0x000000ffff087224 */ /* 0x000fe400078e000a */
[C---:B------:R-:W-:Y:S02]  /*28c90*/  IMAD R2, R40.reuse, R7, R2 ;  /* 0x0000000728027224 */ /* 0x040fe400078e0202 */
[----:B------:R-:W-:-:S05]  /*28ca0*/  IMAD.WIDE.U32 R4, R40, R6, R8 ;  /* 0x0000000628047225 */ /* 0x000fca00078e0008 */
[----:B------:R-:W-:Y:S02]  /*28cb0*/  IADD3 R3, R5, R2, RZ ;  /* 0x0000000205037210 */ /* 0x000fe40007ffe0ff */
[----:B------:R-:W-:-:S04]  /*28cc0*/  LEA R2, P2, R4, R12, 0x1 ;  /* 0x0000000c04027211 */ /* 0x000fc800078408ff */
[----:B------:R-:W-:Y:S02]  /*28cd0*/  LEA.HI.X R3, R4, R13, R3, 0x1, P2 ;  /* 0x0000000d04037211 */ /* 0x000fe400010f0c03 */
[----:B------:R-:W-:-:S03]  /*28ce0*/  ISETP.GE.AND P2, PT, R246, R0, PT ;  /* 0x00000000f600720c */ /* 0x000fc60003f46270 */
[----:B------:R1:W-:Y:S10]  /*28cf0*/  @!P3 ST.E.128 desc[UR4][R2.64], R28 ;  /* 0x0000001c0200b985 */ /* 0x0003f4000c101d04 */
[----:B------:R1:W-:Y:S02]  /*28d00*/  @!P2 ST.E.128 desc[UR4][R2.64+0x80], R20 ;  /* 0x000080140200a985 */ /* 0x0003e4000c101d04 */
.L_x_2793:
[----:B------:R-:W-:Y:S05]  /*28d10*/  BSYNC B0 ;  /* 0x0000000000007941 */ /* 0x000fea0003800000 */
.L_x_2792:
[----:B------:R-:W-:Y:S01]  /*28d20*/  BSSY B0, `(.L_x_2794) ;  /* 0x0000012000007945 */ /* 0x000fe20003800000 */
[----:B------:R-:W-:Y:S02]  /*28d30*/  ISETP.GE.AND P3, PT, R16, R14, PT ;  /* 0x0000000e1000720c */ /* 0x000fe40003f66270 */
[----:B------:R-:W-:Y:S01]  /*28d40*/  LEA.HI.SX32 R17, R15, 0x70, 0x1d ;  /* 0x000000700f117811 */ /* 0x000fe200078feaff */
[----:B------:R-:W-:Y:S10]  /*28d50*/  @P1 BRA `(.L_x_2795) ;  /* 0x0000000000381947 */ /* 0x000ff40003800000 */
[----:B-----5:R-:W-:Y:S02]  /*28d60*/  IADD3 R15, P1, R40, 0x10, RZ ;  /* 0x00000010280f7810 */ /* 0x020fe40007f3e0ff */
[----:B-1----:R-:W-:Y:S02]  /*28d70*/  MOV R3, R9 ;  /* 0x0000000900037202 */ /* 0x002fe40000000f00 */
[----:B------:R-:W-:Y:S01]  /*28d80*/  ISETP.GE.AND P2, PT, R24, R0, PT ;  /* 0x000000001800720c */ /* 0x000fe20003f46270 */
[----:B------:R-:W-:-:S04]  /*28d90*/  IMAD.X R2, RZ, RZ, R41, P1 ;  /* 0x000000ffff027224 */ /* 0x000fc800008e0629 */
[----:B------:R-:W-:Y:S02]  /*28da0*/  IMAD R16, R2, R6, RZ ;  /* 0x0000000602107224 */ /* 0x000fe400078e02ff */
[----:B------:R-:W-:-:S04]  /*28db0*/  IMAD.MOV.U32 R2, RZ, RZ, R10 ;  /* 0x000000ffff027224 */ /* 0x000fc800078e000a */
[----:B------:R-:W-:-:S04]  /*28dc0*/  IMAD.WIDE.U32 R4, R6, R15, R2 ;  /* 0x0000000f06047225 */ /* 0x000fc800078e0002 */
[----:B------:R-:W-:Y:S01]  /*28dd0*/  IMAD R3, R7, R15, R16 ;  /* 0x0000000f07037224 */ /* 0x000fe200078e0210 */
[----:B------:R-:W-:-:S03]  /*28de0*/  LEA R2, P1, R4, R12, 0x1 ;  /* 0x0000000c04027211 */ /* 0x000fc600078208ff */
[----:B------:R-:W-:-:S05]  /*28df0*/  IMAD.IADD R3, R5, 0x1, R3 ;  /* 0x0000000105037824 */ /* 0x000fca00078e0203 */
[----:B------:R-:W-:Y:S02]  /*28e00*/  LEA.HI.X R3, R4, R13, R3, 0x1, P1 ;  /* 0x0000000d04037211 */ /* 0x000fe400008f0c03 */
[----:B------:R-:W-:-:S03]  /*28e10*/  ISETP.GE.AND P1, PT, R246, R0, PT ;  /* 0x00000000f600720c */ /* 0x000fc60003f26270 */
[----:B------:R3:W-:Y:S10]  /*28e20*/  @!P2 ST.E.128 desc[UR4][R2.64], R36 ;  /* 0x000000240200a985 */ /* 0x0007f4000c101d04 */
[----:B------:R3:W-:Y:S02]  /*28e30*/  @!P1 ST.E.128 desc[UR4][R2.64+0x80], R32 ;  /* 0x0000802002009985 */ /* 0x0007e4000c101d04 */
.L_x_2795:
[----:B------:R-:W-:Y:S05]  /*28e40*/  BSYNC B0 ;  /* 0x0000000000007941 */ /* 0x000fea0003800000 */
.L_x_2794:
[----:B------:R-:W-:Y:S01]  /*28e50*/  BSSY B0, `(.L_x_2796) ;  /* 0x0000011000007945 */ /* 0x000fe20003800000 */
[----:B------:R-:W-:-:S03]  /*28e60*/  ISETP.GE.AND P2, PT, R17, R14, PT ;  /* 0x0000000e1100720c */ /* 0x000fc60003f46270 */
[----:B------:R-:W-:Y:S10]  /*28e70*/  @P0 BRA `(.L_x_2797) ;  /* 0x0000000000380947 */ /* 0x000ff40003800000 */
[----:B-----5:R-:W-:Y:S02]  /*28e80*/  IADD3 R14, P0, R40, 0x20, RZ ;  /* 0x00000020280e7810 */ /* 0x020fe40007f1e0ff */
[----:B-1-3--:R-:W-:Y:S02]  /*28e90*/  MOV R3, R9 ;  /* 0x0000000900037202 */ /* 0x00afe40000000f00 */
        /* <DEDUP_REMOVED lines=12> */
.L_x_2797:
[----:B------:R-:W-:Y:S05]  /*28f60*/  BSYNC B0 ;  /* 0x0000000000007941 */ /* 0x000fea0003800000 */
.L_x_2796:
[----:B------:R-:W-:Y:S04]  /*28f70*/  BSSY B0, `(.L_x_2798) ;  /* 0x0000010000007945 */ /* 0x000fe80003800000 */
[----:B------:R-:W-:Y:S05]  /*28f80*/  @P6 BRA `(.L_x_2799) ;  /* 0x0000000000386947 */ /* 0x000fea0003800000 */
[----:B-----5:R-:W-:Y:S02]  /*28f90*/  IADD3 R14, P0, R40, 0x30, RZ ;  /* 0x00000030280e7810 */ /* 0x020fe40007f1e0ff */
[----:B-1-34-:R-:W-:Y:S02]  /*28fa0*/  MOV R3, R9 ;  /* 0x0000000900037202 */ /* 0x01afe40000000f00 */
[-C--:B------:R-:W-:Y:S01]  /*28fb0*/  ISETP.GE.AND P1, PT, R24, R0.reuse, PT ;  /* 0x000000001800720c */ /* 0x080fe20003f26270 */
[----:B------:R-:W-:Y:S01]  /*28fc0*/  IMAD.X R2, RZ, RZ, R41, P0 ;  /* 0x000000ffff027224 */ /* 0x000fe200000e0629 */
[----:B------:R-:W-:-:S03]  /*28fd0*/  ISETP.GE.AND P0, PT, R246, R0, PT ;  /* 0x00000000f600720c */ /* 0x000fc60003f06270 */
[----:B------:R-:W-:Y:S02]  /*28fe0*/  IMAD R15, R2, R6, RZ ;  /* 0x00000006020f7224 */ /* 0x000fe400078e02ff */
[----:B------:R-:W-:-:S04]  /*28ff0*/  IMAD.MOV.U32 R2, RZ, RZ, R10 ;  /* 0x000000ffff027224 */ /* 0x000fc800078e000a */
[----:B------:R-:W-:-:S04]  /*29000*/  IMAD.WIDE.U32 R4, R6, R14, R2 ;  /* 0x0000000e06047225 */ /* 0x000fc800078e0002 */
[----:B------:R-:W-:Y:S01]  /*29010*/  IMAD R3, R7, R14, R15 ;  /* 0x0000000e07037224 */ /* 0x000fe200078e020f */
[----:B------:R-:W-:-:S03]  /*29020*/  LEA R2, P6, R4, R12, 0x1 ;  /* 0x0000000c04027211 */ /* 0x000fc600078c08ff */
[----:B------:R-:W-:-:S05]  /*29030*/  IMAD.IADD R3, R5, 0x1, R3 ;  /* 0x0000000105037824 */ /* 0x000fca00078e0203 */
[----:B------:R-:W-:-:S05]  /*29040*/  LEA.HI.X R3, R4, R13, R3, 0x1, P6 ;  /* 0x0000000d04037211 */ /* 0x000fca00030f0c03 */
[----:B------:R1:W-:Y:S04]  /*29050*/  @!P1 ST.E.128 desc[UR4][R2.64], R56 ;  /* 0x0000003802009985 */ /* 0x0003e8000c101d04 */
[----:B------:R1:W-:Y:S02]  /*29060*/  @!P0 ST.E.128 desc[UR4][R2.64+0x80], R52 ;  /* 0x0000803402008985 */ /* 0x0003e4000c101d04 */
.L_x_2799:
[----:B------:R-:W-:Y:S05]  /*29070*/  BSYNC B0 ;  /* 0x0000000000007941 */ /* 0x000fea0003800000 */
.L_x_2798:
        /* <DEDUP_REMOVED lines=16> */
.L_x_2801:
[----:B------:R-:W-:Y:S05]  /*29180*/  BSYNC B0 ;  /* 0x0000000000007941 */ /* 0x000fea0003800000 */
.L_x_2800:
        /* <DEDUP_REMOVED lines=16> */
.L_x_2803:
[----:B------:R-:W-:Y:S05]  /*29290*/  BSYNC B0 ;  /* 0x0000000000007941 */ /* 0x000fea0003800000 */
.L_x_2802:
        /* <DEDUP_REMOVED lines=16> */
.L_x_2805:
[----:B------:R-:W-:Y:S05]  /*293a0*/  BSYNC B0 ;  /* 0x0000000000007941 */ /* 0x000fea0003800000 */
.L_x_2804:
[----:B------:R-:W-:Y:S02]  /*293b0*/  MOV R14, 0x50 ;  /* 0x00000050000e7802 */ /* 0x000fe40000000f00 */
[----:B-1-34-:R-:W-:-:S03]  /*293c0*/  MOV R3, 0x0 ;  /* 0x0000000000037802 */ /* 0x01afc60000000f00 */
[----:B------:R-:W-:-:S04]  /*293d0*/  IMAD.MOV.U32 R2, RZ, RZ, R14 ;  /* 0x000000ffff027224 */ /* 0x000fc800078e000e */
[----:B--2--5:R-:W-:Y:S05]  /*293e0*/  @P2 RET.REL.NODEC R2 `(_ZN5flash16flash_fwd_kernelI23Flash_fwd_kernel_traitsILi128ELi128ELi32ELi4ELb0ELb0EN7cutlass6half_tE19Flash_kernel_traitsILi128ELi128ELi32ELi4ES3_EELb1ELb0ELb1ELb1ELb0ELb0ELb0ELb1EEEvNS_16Flash_fwd_paramsE) ;  /* 0xfffffd6c02042950 */ /* 0x024fea0003c3ffff */
[----:B------:R-:W-:Y:S02]  /*293f0*/  IADD3 R8, P0, R40, 0x70, RZ ;  /* 0x0000007028087810 */ /* 0x000fe40007f1e0ff */
[----:B------:R-:W-:Y:S02]  /*29400*/  MOV R3, R9 ;  /* 0x0000000900037202 */ /* 0x000fe40000000f00 */
        /* <DEDUP_REMOVED lines=8> */
[----:B------:R-:W-:Y:S02]  /*29490*/  IMAD.IADD R3, R5, 0x1, R3 ;  /* 0x0000000105037824 */ /* 0x000fe400078e0203 */
[----:B------:R-:W-:-:S03]  /*294a0*/  IMAD.MOV.U32 R5, RZ, RZ, 0x0 ;  /* 0x00000000ff057424 */ /* 0x000fc600078e00ff */
[----:B------:R-:W-:Y:S02]  /*294b0*/  LEA.HI.X R3, R4, R13, R3, 0x1, P2 ;  /* 0x0000000d04037211 */ /* 0x000fe400010f0c03 */
[----:B------:R-:W-:-:S03]  /*294c0*/  MOV R4, R14 ;  /* 0x0000000e00047202 */ /* 0x000fc60000000f00 */
[----:B------:R1:W-:Y:S02]  /*294d0*/  @!P1 ST.E.128 desc[UR4][R2.64], R88 ;  /* 0x0000005802009985 */ /* 0x0003e4000c101d04 */
[----:B-1----:R-:W-:Y:S05]  /*294e0*/  @P0 RET.REL.NODEC R4 `(_ZN5flash16flash_fwd_kernelI23Flash_fwd_kernel_traitsILi128ELi128ELi32ELi4ELb0ELb0EN7cutlass6half_tE19Flash_kernel_traitsILi128ELi128ELi32ELi4ES3_EELb1ELb0ELb1ELb1ELb0ELb0ELb0ELb1EEEvNS_16Flash_fwd_paramsE) ;  /* 0xfffffd6804c40950 */ /* 0x002fea0003c3ffff */
[----:B------:R1:W-:Y:S02]  /*294f0*/  ST.E.128 desc[UR4][R2.64+0x80], R84 ;  /* 0x0000805402007985 */ /* 0x0003e4000c101d04 */
[----:B-1----:R-:W-:Y:S02]  /*29500*/  MOV R2, R14 ;  /* 0x0000000e00027202 */ /* 0x002fe40000000f00 */
[----:B------:R-:W-:-:S04]  /*29510*/  MOV R3, 0x0 ;  /* 0x0000000000037802 */ /* 0x000fc80000000f00 */
[----:B------:R-:W-:Y:S05]  /*29520*/  RET.REL.NODEC R2 `(_ZN5flash16flash_fwd_kernelI23Flash_fwd_kernel_traitsILi128ELi128ELi32ELi4ELb0ELb0EN7cutlass6half_tE19Flash_kernel_traitsILi128ELi128ELi32ELi4ES3_EELb1ELb0ELb1ELb1ELb0ELb0ELb0ELb1EEEvNS_16Flash_fwd_paramsE) ;  /* 0xfffffd6802b47950 */ /* 0x000fea0003c3ffff */
.L_x_2783:
[----:B------:R-:W-:Y:S01]  /*29530*/  IMAD.MOV.U32 R0, RZ, RZ, 0x2 ;  /* 0x00000002ff007424 */ /* 0x000fe200078e00ff */
[----:B------:R-:W-:Y:S01]  /*29540*/  MOV R2, R14 ;  /* 0x0000000e00027202 */ /* 0x000fe20000000f00 */
[----:B------:R-:W-:Y:S01]  /*29550*/  IMAD.MOV.U32 R4, RZ, RZ, -0x1 ;  /* 0xffffffffff047424 */ /* 0x000fe200078e00ff */
[----:B------:R-:W-:-:S07]  /*29560*/  MOV R3, 0x1f ;  /* 0x0000001f00037802 */ /* 0x000fce0000000f00 */
[----:B-1---5:R-:W-:Y:S05]  /*29570*/  WARPSYNC.COLLECTIVE R4, `(.L_x_2806) ;  /* 0x0000000004087348 */ /* 0x022fea0003c00000 */
[----:B------:R2:W3:Y:S02]  /*29580*/  SHFL.BFLY P0, R0, R2, R0, R3 ;  /* 0x0c00000002007389 */ /* 0x0004e40000000003 */
[----:B-123-5:R-:W-:Y:S01]  /*29590*/  ENDCOLLECTIVE ;  /* 0x000000000000791b */ /* 0x02efe20003800000 */
.L_x_2806:
[----:B------:R-:W-:Y:S02]  /*295a0*/  MOV R8, R0 ;  /* 0x0000000000087202 */ /* 0x000fe40000000f00 */
[----:B------:R-:W-:-:S03]  /*295b0*/  MOV R0, 0x1 ;  /* 0x0000000100007802 */ /* 0x000fc60000000f00 */
[----:B------:R-:W-:-:S04]  /*295c0*/  FADD.FTZ R8, R8, R14 ;  /* 0x0000000e08087221 */ /* 0x000fc80000010000 */
[----:B------:R-:W-:-:S07]  /*295d0*/  IMAD.MOV.U32 R2, RZ, RZ, R8 ;  /* 0x000000ffff027224 */ /* 0x000fce00078e0008 */
[----:B------:R-:W-:Y:S05]  /*295e0*/  WARPSYNC.COLLECTIVE R4, `(.L_x_2807) ;  /* 0x0000000004087348 */ /* 0x000fea0003c00000 */
[----:B------:R1:W2:Y:S02]  /*295f0*/  SHFL.BFLY P0, R0, R2, R0, R3 ;  /* 0x0c00000002007389 */ /* 0x0002a40000000003 */
[----:B-12---:R-:W-:Y:S01]  /*29600*/  ENDCOLLECTIVE ;  /* 0x000000000000791b */ /* 0x006fe20003800000 */
.L_x_2807:
[----:B------:R-:W-:Y:S01]  /*29610*/  IMAD.MOV.U32 R174, RZ, RZ, R0 ;  /* 0x000000ffffae7224 */ /* 0x000fe200078e0000 */
[----:B------:R-:W-:Y:S02]  /*29620*/  MOV R0, 0x2 ;  /* 0x0000000200007802 */ /* 0x000fe40000000f00 */
[----:B------:R-:W-:Y:S01]  /*29630*/  MOV R2, R13 ;  /* 0x0000000d00027202 */ /* 0x000fe20000000f00 */
[----:B------:R-:W-:-:S07]  /*29640*/  FADD.FTZ R174, R8, R174 ;  /* 0x000000ae08ae7221 */ /* 0x000fce0000010000 */
[----:B------:R-:W-:Y:S05]  /*29650*/  WARPSYNC.COLLECTIVE R4, `(.L_x_2808) ;  /* 0x0000000004087348 */ /* 0x000fea0003c00000 */
[----:B------:R1:W2:Y:S02]  /*29660*/  SHFL.BFLY P0, R0, R2, R0, R3 ;  /* 0x0c00000002007389 */ /* 0x0002a40000000003 */
[----:B-12---:R-:W-:Y:S01]  /*29670*/  ENDCOLLECTIVE ;  /* 0x000000000000791b */ /* 0x006fe20003800000 */
.L_x_2808:
[----:B------:R-:W-:Y:S01]  /*29680*/  IMAD.MOV.U32 R7, RZ, RZ, R0 ;  /* 0x000000ffff077224 */ /* 0x000fe200078e0000 */
[----:B------:R-:W-:-:S03]  /*29690*/  MOV R0, 0x1 ;  /* 0x0000000100007802 */ /* 0x000fc60000000f00 */
[----:B------:R-:W-:-:S05]  /*296a0*/  FADD.FTZ R7, R7, R13 ;  /* 0x0000000d07077221 */ /* 0x000fca0000010000 */
[----:B------:R-:W-:-:S07]  /*296b0*/  MOV R2, R7 ;  /* 0x0000000700027202 */ /* 0x000fce0000000f00 */
[----:B------:R-:W-:Y:S05]  /*296c0*/  WARPSYNC.COLLECTIVE R4, `(.L_x_2809) ;  /* 0x0000000004087348 */ /* 0x000fea0003c00000 */
[----:B------:R1:W2:Y:S02]  /*296d0*/  SHFL.BFLY P0, R0, R2, R0, R3 ;  /* 0x0c00000002007389 */ /* 0x0002a40000000003 */
[----:B-12---:R-:W-:Y:S01]  /*296e0*/  ENDCOLLECTIVE ;  /* 0x000000000000791b */ /* 0x006fe20003800000 */
.L_x_2809:
[----:B------:R-:W-:Y:S01]  /*296f0*/  IMAD.MOV.U32 R10, RZ, RZ, R0 ;  /* 0x000000ffff0a7224 */ /* 0x000fe200078e0000 */
[----:B------:R-:W-:Y:S02]  /*29700*/  MOV R0, 0x2 ;  /* 0x0000000200007802 */ /* 0x000fe40000000f00 */
[----:B------:R-:W-:Y:S01]  /*29710*/  MOV R2, R12 ;  /* 0x0000000c00027202 */ /* 0x000fe20000000f00 */
[----:B------:R-:W-:-:S07]  /*29720*/  FADD.FTZ R139, R7, R10 ;  /* 0x0000000a078b7221 */ /* 0x000fce0000010000 */
[----:B------:R-:W-:Y:S05]  /*29730*/  WARPSYNC.COLLECTIVE R4, `(.L_x_2810) ;  /* 0x0000000004087348 */ /* 0x000fea0003c00000 */
[----:B------:R1:W2:Y:S02]  /*29740*/  SHFL.BFLY P0, R0, R2, R0, R3 ;  /* 0x0c00000002007389 */ /* 0x0002a40000000003 */
[----:B-12---:R-:W-:Y:S01]  /*29750*/  ENDCOLLECTIVE ;  /* 0x000000000000791b */ /* 0x006fe20003800000 */
.L_x_2810:
[----:B------:R-:W-:Y:S01]  /*29760*/  IMAD.MOV.U32 R6, RZ, RZ, R0 ;  /* 0x000000ffff067224 */ /* 0x000fe200078e0000 */
[----:B------:R-:W-:-:S03]  /*29770*/  MOV R0, 0x1 ;  /* 0x0000000100007802 */ /* 0x000fc60000000f00 */
[----:B------:R-:W-:-:S05]  /*29780*/  FADD.FTZ R6, R6, R12 ;  /* 0x0000000c06067221 */ /* 0x000fca0000010000 */
[----:B------:R-:W-:-:S07]  /*29790*/  MOV R2, R6 ;  /* 0x0000000600027202 */ /* 0x000fce0000000f00 */
[----:B------:R-:W-:Y:S05]  /*297a0*/  WARPSYNC.COLLECTIVE R4, `(.L_x_2811) ;  /* 0x0000000004087348 */ /* 0x000fea0003c00000 */
[----:B------:R1:W2:Y:S02]  /*297b0*/  SHFL.BFLY P0, R0, R2, R0, R3 ;  /* 0x0c00000002007389 */ /* 0x0002a40000000003 */
[----:B-12---:R-:W-:Y:S01]  /*297c0*/  ENDCOLLECTIVE ;  /* 0x000000000000791b */ /* 0x006fe20003800000 */
.L_x_2811:
[----:B------:R-:W-:Y:S01]  /*297d0*/  IMAD.MOV.U32 R9, RZ, RZ, R0 ;  /* 0x000000ffff097224 */ /* 0x000fe200078e0000 */
[----:B------:R-:W-:Y:S02]  /*297e0*/  MOV R0, 0x2 ;  /* 0x0000000200007802 */ /* 0x000fe40000000f00 */
[----:B------:R-:W-:Y:S01]  /*297f0*/  MOV R2, R11 ;  /* 0x0000000b00027202 */ /* 0x000fe20000000f00 */
[----:B------:R-:W-:-:S07]  /*29800*/  FADD.FTZ R138, R6, R9 ;  /* 0x00000009068a7221 */ /* 0x000fce0000010000 */
[----:B------:R-:W-:Y:S05]  /*29810*/  WARPSYNC.COLLECTIVE R4, `(.L_x_2812) ;  /* 0x0000000004087348 */ /* 0x000fea0003c00000 */
[----:B------:R1:W2:Y:S02]  /*29820*/  SHFL.BFLY P0, R0, R2, R0, R3 ;  /* 0x0c00000002007389 */ /* 0x0002a40000000003 */
[----:B-12---:R-:W-:Y:S01]  /*29830*/  ENDCOLLECTIVE ;  /* 0x000000000000791b */ /* 0x006fe20003800000 */
.L_x_2812:
[----:B------:R-:W-:Y:S01]  /*29840*/  IMAD.MOV.U32 R2, RZ, RZ, R0 ;  /* 0x000000ffff027224 */ /* 0x000fe200078e0000 */
[----:B------:R-:W-:-:S03]  /*29850*/  MOV R0, 0x1 ;  /* 0x0000000100007802 */ /* 0x000fc60000000f00 */
[----:B------:R-:W-:-:S07]  /*29860*/  FADD.FTZ R2, R2, R11 ;  /* 0x0000000b02027221 */ /* 0x000fce0000010000 */
[----:B------:R-:W-:Y:S05]  /*29870*/  WARPSYNC.COLLECTIVE R4, `(.L_x_2813) ;  /* 0x0000000004087348 */ /* 0x000fea0003c00000 */
[----:B------:R1:W2:Y:S02]  /*29880*/  SHFL.BFLY P0, R0, R2, R0, R3 ;  /* 0x0c00000002007389 */ /* 0x0002a40000000003 */
[----:B-12---:R-:W-:Y:S01]  /*29890*/  ENDCOLLECTIVE ;  /* 0x000000000000791b */ /* 0x006fe20003800000 */
.L_x_2813:
[----:B------:R-:W-:Y:S01]  /*298a0*/  MOV R4, R0 ;  /* 0x0000000000047202 */ /* 0x000fe20000000f00 */
[----:B------:R-:W-:Y:S06]  /*298b0*/  BRA `(.L_x_2814) ;  /* 0xffffffd400487947 */ /* 0x000fec000383ffff */
.L_x_2815:
        /* <DEDUP_REMOVED lines=12> */
.L_x_2914:


//--------------------- .text._ZN5flash16flash_fwd_kernelI23Flash_fwd_kernel_traitsILi128ELi128ELi32ELi4ELb0ELb0EN7cutlass6half_tE19Flash_kernel_traitsILi128ELi128ELi32ELi4ES3_EELb0ELb0ELb1ELb1ELb0ELb0ELb1ELb0EEEvNS_16Flash_fwd_paramsE --------------------------
	.section	.text._ZN5flash16flash_fwd_kernelI23Flash_fwd_kernel_traitsILi128ELi128ELi32ELi4ELb0ELb0EN7cutlass6half_tE19Flash_kernel_traitsILi128ELi128ELi32ELi4ES3_EELb0ELb0ELb1ELb1ELb0ELb0ELb1ELb0EEEvNS_16Flash_fwd_paramsE,"ax",@progbits
	.align	128
        .global         _ZN5flash16flash_fwd_kernelI23Flash_fwd_kernel_traitsILi128ELi128ELi32ELi4ELb0ELb0EN7cutlass6half_tE19Flash_kernel_traitsILi128ELi128ELi32ELi4ES3_EELb0ELb0ELb1ELb1ELb0ELb0ELb1ELb0EEEvNS_16Flash_fwd_paramsE
        .type           _ZN5flash16flash_fwd_kernelI23Flash_fwd_kernel_traitsILi128ELi128ELi32ELi4ELb0ELb0EN7cutlass6half_tE19Flash_kernel_traitsILi128ELi128ELi32ELi4ES3_EELb0ELb0ELb1ELb1ELb0ELb0ELb1ELb0EEEvNS_16Flash_fwd_paramsE,@function
        .size           _ZN5flash16flash_fwd_kernelI23Flash_fwd_kernel_traitsILi128ELi128ELi32ELi4ELb0ELb0EN7cutlass6half_tE19Flash_kernel_traitsILi128ELi128ELi32ELi4ES3_EELb0ELb0ELb1ELb1ELb0ELb0ELb1ELb0EEEvNS_16Flash_fwd_paramsE,(.L_x_2953 - _ZN5flash16flash_fwd_kernelI23Flash_fwd_kernel_traitsILi128ELi128ELi32ELi4ELb0ELb0EN7cutlass6half_tE19Flash_kernel_traitsILi128ELi128ELi32ELi4ES3_EELb0ELb0ELb1ELb1ELb0ELb0ELb1ELb0EEEvNS_16Flash_fwd_paramsE)
        .other          _ZN5flash16flash_fwd_kernelI23Flash_fwd_kernel_traitsILi128ELi128ELi32ELi4ELb0ELb0EN7cutlass6half_tE19Flash_kernel_traitsILi128ELi128ELi32ELi4ES3_EELb0ELb0ELb1ELb1ELb0ELb0ELb1ELb0EEEvNS_16Flash_fwd_paramsE,@"STO_CUDA_ENTRY STV_DEFAULT"
_ZN5flash16flash_fwd_kernelI23Flash_fwd_kernel_traitsILi128ELi128ELi32ELi4ELb0ELb0EN7cutlass6half_tE19Flash_kernel_traitsILi128ELi128ELi32ELi4ES3_EELb0ELb0ELb1ELb1ELb0ELb0ELb1ELb0EEEvNS_16Flash_fwd_paramsE:
.text._ZN5flash16flash_fwd_kernelI23Flash_fwd_kernel_traitsILi128ELi128ELi32ELi4ELb0ELb0EN7cutlass6half_tE19Flash_kernel_traitsILi128ELi128ELi32ELi4ES3_EELb0ELb0ELb1ELb1ELb0ELb0ELb1ELb0EEEvNS_16Flash_fwd_paramsE:
        /* <DEDUP_REMOVED lines=55> */
.L_x_2816:
[----:B------:R-:W-:-:S05]  /*0370*/  ULDC UR7, c[0x0][0x2c8] ;  /* 0x0000b20000077ab9 */ /* 0x000fca0000000800 */
.L_x_2817:
        /* <DEDUP_REMOVED lines=132> */
.L_x_2820:
[----:B------:R-:W-:Y:S05]  /*0bc0*/  BSYNC B0 ;  /* 0x0000000000007941 */ /* 0x000fea0003800000 */
.L_x_2819:
        /* <DEDUP_REMOVED lines=21> */
.L_x_2822:
[----:B------:R-:W-:Y:S05]  /*0d20*/  BSYNC B0 ;  /* 0x0000000000007941 */ /* 0x000fea0003800000 */
.L_x_2821:
        /* <DEDUP_REMOVED lines=21> */
.L_x_2824:
[----:B------:R-:W-:Y:S05]  /*0e80*/  BSYNC B0 ;  /* 0x0000000000007941 */ /* 0x000fea0003800000 */
.L_x_2823:
        /* <DEDUP_REMOVED lines=21> */
.L_x_2826:
[----:B------:R-:W-:Y:S05]  /*0fe0*/  BSYNC B0 ;  /* 0x0000000000007941 */ /* 0x000fea0003800000 */
.L_x_2825:
        /* <DEDUP_REMOVED lines=20> */
.L_x_2828:
[----:B------:R-:W-:Y:S05]  /*1130*/  BSYNC B0 ;  /* 0x0000000000007941 */ /* 0x000fea0003800000 */
.L_x_2827:
        /* <DEDUP_REMOVED lines=20> */
.L_x_2830:
[----:B------:R-:W-:Y:S05]  /*1280*/  BSYNC B0 ;  /* 0x0000000000007941 */ /* 0x000fea0003800000 */
.L_x_2829:
        /* <DEDUP_REMOVED lines=20> */
.L_x_2832:
[----:B------:R-:W-:Y:S05]  /*13d0*/  BSYNC B0 ;  /* 0x0000000000007941 */ /* 0x000fea0003800000 */
.L_x_2831:
        /* <DEDUP_REMOVED lines=20> */
.L_x_2834:
[----:B------:R-:W-:Y:S05]  /*1520*/  BSYNC B0 ;  /* 0x0000000000007941 */ /* 0x000fea0003800000 */
.L_x_2833:
        /* <DEDUP_REMOVED lines=10> */
.L_x_2836:
[----:B------:R-:W-:Y:S05]  /*15d0*/  BSYNC B0 ;  /* 0x0000000000007941 */ /* 0x000fea0003800000 */
.L_x_2835:
        /* <DEDUP_REMOVED lines=15> */
.L_x_2838:
[----:B------:R-:W-:Y:S05]  /*16d0*/  BSYNC B0 ;  /* 0x0000000000007941 */ /* 0x000fea0003800000 */
.L_x_2837:
        /* <DEDUP_REMOVED lines=10> */
.L_x_2840:
[----:B------:R-:W-:Y:S05]  /*1780*/  BSYNC B0 ;  /* 0x0000000000007941 */ /* 0x000fea0003800000 */
.L_x_2839:
        /* <DEDUP_REMOVED lines=10> */
.L_x_2842:
[----:B------:R-:W-:Y:S05]  /*1830*/  BSYNC B0 ;  /* 0x0000000000007941 */ /* 0x000fea0003800000 */
.L_x_2841:
        /* <DEDUP_REMOVED lines=10> */
.L_x_2844:
[----:B------:R-:W-:Y:S05]  /*18e0*/  BSYNC B0 ;  /* 0x0000000000007941 */ /* 0x000fea0003800000 */
.L_x_2843:
        /* <DEDUP_REMOVED lines=10> */
.L_x_2846:
[----:B------:R-:W-:Y:S05]  /*1990*/  BSYNC B0 ;  /* 0x0000000000007941 */ /* 0x000fea0003800000 */
.L_x_2845:
        /* <DEDUP_REMOVED lines=10> */
.L_x_2848:
[----:B------:R-:W-:Y:S05]  /*1a40*/  BSYNC B0 ;  /* 0x0000000000007941 */ /* 0x000fea0003800000 */
.L_x_2847:
        /* <DEDUP_REMOVED lines=10> */
.L_x_2818:
        /* <DEDUP_REMOVED lines=79> */
.L_x_2849:
        /* <DEDUP_REMOVED lines=23> */
.L_x_2850:
        /* <DEDUP_REMOVED lines=80> */
.L_x_2852:
[----:B------:R-:W-:Y:S05]  /*2650*/  BSYNC B0 ;  /* 0x0000000000007941 */ /* 0x000fea0003800000 */
.L_x_2851:
        /* <DEDUP_REMOVED lines=33> */
.L_x_2854:
[----:B------:R-:W-:Y:S05]  /*2870*/  BSYNC B0 ;  /* 0x0000000000007941 */ /* 0x000fea0003800000 */
.L_x_2853:
        /* <DEDUP_REMOVED lines=34> */
.L_x_2856:
[----:B------:R-:W-:Y:S05]  /*2aa0*/  BSYNC B0 ;  /* 0x0000000000007941 */ /* 0x000fea0003800000 */
.L_x_2855:
        /* <DEDUP_REMOVED lines=33> */
.L_x_2858:
[----:B------:R-:W-:Y:S05]  /*2cc0*/  BSYNC B0 ;  /* 0x0000000000007941 */ /* 0x000fea0003800000 */
.L_x_2857:
        /* <DEDUP_REMOVED lines=31> */
.L_x_2860:
[----:B------:R-:W-:Y:S05]  /*2ec0*/  BSYNC B0 ;  /* 0x0000000000007941 */ /* 0x000fea0003800000 */
.L_x_2859:
        /* <DEDUP_REMOVED lines=31> */
.L_x_2862:
[----:B------:R-:W-:Y:S05]  /*30c0*/  BSYNC B0 ;  /* 0x0000000000007941 */ /* 0x000fea0003800000 */
.L_x_2861:
        /* <DEDUP_REMOVED lines=31> */
.L_x_2864:
[----:B------:R-:W-:Y:S05]  /*32c0*/  BSYNC B0 ;  /* 0x0000000000007941 */ /* 0x000fea0003800000 */
.L_x_2863:
        /* <DEDUP_REMOVED lines=32> */
.L_x_2866:
[----:B------:R-:W-:Y:S05]  /*34d0*/  BSYNC B0 ;  /* 0x0000000000007941 */ /* 0x000fea0003800000 */
.L_x_2865:
        /* <DEDUP_REMOVED lines=33> */
.L_x_2868:
[----:B------:R-:W-:Y:S05]  /*36f0*/  BSYNC B0 ;  /* 0x0000000000007941 */ /* 0x000fea0003800000 */
.L_x_2867:
        /* <DEDUP_REMOVED lines=26> */
.L_x_2870:
[----:B------:R-:W-:Y:S05]  /*38a0*/  BSYNC B0 ;  /* 0x0000000000007941 */ /* 0x000fea0003800000 */
.L_x_2869:
        /* <DEDUP_REMOVED lines=34> */
[----:B------:R2:W-:Y:S01]  /*3ad0*/  STL.64 [R1], R12 ;  /* 0x0000000c01007387 */ /* 0x0005e20000100a00 */
        /* <DEDUP_REMOVED lines=51> */
.L_x_2872:
[----:B------:R-:W-:Y:S05]  /*3e10*/  BSYNC B0 ;  /* 0x0000000000007941 */ /* 0x000fea0003800000 */
.L_x_2871:
        /* <DEDUP_REMOVED lines=29> */
.L_x_2874:
[----:B------:R-:W-:Y:S05]  /*3ff0*/  BSYNC B0 ;  /* 0x0000000000007941 */ /* 0x000fea0003800000 */
.L_x_2873:
[----:B------:R-:W-:Y:S01]  /*4000*/  LDSM.16.M88.4 R28, [R212+0x8000] ;  /* 0x00800000d41c783b */ /* 0x000fe20000000200 */
[----:B------:R-:W-:Y:S01]  /*4010*/  R2P PR, R20, 0x6 ;  /* 0x0000000614007804 */ /* 0x000fe20000000000 */
[----:B-12---:R-:W-:Y:S01]  /*4020*/  VIADD R2, R212, 0x8000 ;  /* 0x00008000d4027836 */ /* 0x006fe20000000000 */
[----:B------:R-:W-:Y:S01]  /*4030*/  LEA R5, R90, UR23, 0x4 ;  /* 0x000000175a057c11 */ /* 0x000fe2000f8e20ff */
[----:B------:R-:W1:Y:S01]  /*4040*/  LDSM.16.M88.4 R8, [R214+0x2000] ;  /* 0x00200000d608783b */ /* 0x000e620000000200 */
[----:B------:R-:W-:Y:S01]  /*4050*/  VIADD R223, R212, 0x8020 ;  /* 0x00008020d4df7836 */ /* 0x000fe20000000000 */
[----:B------:R-:W-:Y:S01]  /*4060*/  UIADD3 UR5, UR25, 0x1, -UR28 ;  /* 0x0000000119057890 */ /* 0x000fe2000fffe81c */
[--C-:B------:R-:W-:Y:S01]  /*4070*/  IMAD R216, R4, 0x2, R214.reuse ;  /* 0x0000000204d87824 */ /* 0x100fe200078e02d6 */
[----:B------:R-:W2:Y:S01]  /*4080*/  LDSM.16.M88.4 R36, [R212+0x8800] ;  /* 0x00880000d424783b */ /* 0x000ea20000000200 */
[C---:B------:R-:W-:Y:S01]  /*4090*/  IMAD R222, R0.reuse, 0x2, R214 ;  /* 0x0000000200de7824 */ /* 0x040fe200078e02d6 */
[----:B------:R-:W-:Y:S01]  /*40a0*/  UIADD3 UR5, UR5, UR20, URZ ;  /* 0x0000001405057290 */ /* 0x000fe2000fffe03f */
[----:B------:R-:W-:Y:S01]  /*40b0*/  IMAD R221, R0, 0x2, R216 ;  /* 0x0000000200dd7824 */ /* 0x000fe200078e02d8 */
[----:B------:R-:W5:Y:S01]  /*40c0*/  LDSM.16.M88.4 R16, [R214] ;  /* 0x00000000d610783b */ /* 0x000f620000000200 */
[----:B------:R-:W-:Y:S01]  /*40d0*/  IMAD.U32 R7, RZ, RZ, UR25 ;  /* 0x00000019ff077e24 */ /* 0x000fe2000f8e00ff */
[----:B------:R-:W-:Y:S01]  /*40e0*/  UIADD3 UR28, UR25, -UR28, URZ ;  /* 0x8000001c191c7290 */ /* 0x000fe2000fffe03f */
[----:B------:R-:W-:Y:S01]  /*40f0*/  @P1 VIADD R223, R2, 0xffffffe0 ;  /* 0xffffffe002df1836 */ /* 0x000fe20000000000 */
[----:B---34-:R-:W-:Y:S01]  /*4100*/  LDSM.16.M88.4 R12, [R216+0x2000] ;  /* 0x00200000d80c783b */ /* 0x018fe20000000200 */
[----:B------:R-:W-:Y:S01]  /*4110*/  IMAD.MOV.U32 R2, RZ, RZ, 0x40 ;  /* 0x00000040ff027424 */ /* 0x000fe200078e00ff */
[----:B------:R-:W-:Y:S01]  /*4120*/  ULDC UR23, c[0x0][0x39c] ;  /* 0x0000e70000177ab9 */ /* 0x000fe20000000800 */
[----:B------:R-:W-:Y:S01]  /*4130*/  UISETP.GT.AND UP0, UPT, UR29, UR15, UPT ;  /* 0x0000000f1d00728c */ /* 0x000fe2000bf04270 */
[----:B------:R-:W3:Y:S01]  /*4140*/  LDSM.16.M88.4 R40, [R223] ;  /* 0x00000000df28783b */ /* 0x000ee20000000200 */
[----:B------:R-:W-:Y:S01]  /*4150*/  IMAD.U32 R6, RZ, RZ, UR28 ;  /* 0x0000001cff067e24 */ /* 0x000fe2000f8e00ff */
[----:B------:R-:W-:Y:S01]  /*4160*/  SEL R2, R2, 0xffffffc0, !P2 ;  /* 0xffffffc002027807 */ /* 0x000fe20005000000 */
[C---:B------:R-:W-:Y:S01]  /*4170*/  VIADD R226, R223.reuse, 0x800 ;  /* 0x00000800dfe27836 */ /* 0x040fe20000000000 */
[----:B------:R-:W4:Y:S01]  /*4180*/  LDSM.16.M88.4 R48, [R223+0x800] ;  /* 0x00080000df30783b */ /* 0x000f220000000200 */
[----:B------:R-:W-:-:S02]  /*4190*/  VIADD R225, R223, 0x1000 ;  /* 0x00001000dfe17836 */ /* 0x000fc40000000000 */
[----:B------:R-:W-:Y:S01]  /*41a0*/  IMAD.IADD R220, R212, 0x1, R2 ;  /* 0x00000001d4dc7824 */ /* 0x000fe200078e0202 */
[----:B------:R-:W4:Y:S01]  /*41b0*/  LDSM.16.M88.4 R24, [R216] ;  /* 0x00000000d818783b */ /* 0x000f220000000200 */
[----:B------:R-:W-:Y:S01]  /*41c0*/  IMAD.IADD R219, R2, 0x1, R223 ;  /* 0x0000000102db7824 */ /* 0x000fe200078e02df */
[----:B------:R-:W-:Y:S01]  /*41d0*/  LOP3.LUT R2, R92, 0xffffffe0, RZ, 0xc0, !PT ;  /* 0xffffffe05c027812 */ /* 0x000fe200078ec0ff */
[----:B------:R-:W-:Y:S01]  /*41e0*/  VIADD R224, R223, 0x1800 ;  /* 0x00001800dfe07836 */ /* 0x000fe20000000000 */
[----:B------:R-:W-:Y:S03]  /*41f0*/  LDSM.16.M88.4 R20, [R222+0x2000] ;  /* 0x00200000de14783b */ /* 0x000fe60000000200 */
[C---:B------:R-:W-:Y:S01]  /*4200*/  IMAD.IADD R2, R93.reuse, 0x1, -R2 ;  /* 0x000000015d027824 */ /* 0x040fe200078e0a02 */
[----:B------:R-:W4:Y:S01]  /*4210*/  LDSM.16.M88.4 R44, [R220+0x8000] ;  /* 0x00800000dc2c783b */ /* 0x000f220000000200 */
[----:B------:R-:W-:-:S03]  /*4220*/  IMAD.SHL.U32 R93, R93, 0x2, RZ ;  /* 0x000000025d5d7824 */ /* 0x000fc600078e00ff */
[----:B------:R-:W4:Y:S01]  /*4230*/  LDSM.16.M88.4 R68, [R220+0x8800] ;  /* 0x00880000dc44783b */ /* 0x000f220000000200 */
[----:B------:R-:W-:Y:S02]  /*4240*/  SHF.R.S32.HI R3, RZ, 0x1f, R2 ;  /* 0x0000001fff037819 */ /* 0x000fe40000011402 */
[----:B------:R-:W-:Y:S01]  /*4250*/  LOP3.LUT R249, R93, 0x6, RZ, 0xc0, !PT ;  /* 0x000000065df97812 */ /* 0x000fe200078ec0ff */
[C---:B-1----:R-:W-:Y:S01]  /*4260*/  HMMA.16816.F32 R60, R8.reuse, R28, RZ ;  /* 0x0000001c083c723c */ /* 0x042fe200000018ff */
[----:B------:R-:W1:Y:S01]  /*4270*/  LDSM.16.M88.4 R32, [R222] ;  /* 0x00000000de20783b */ /* 0x000e620000000200 */
[----:B------:R-:W-:Y:S01]  /*4280*/  LEA.HI R2, R3, R2, RZ, 0x2 ;  /* 0x0000000203027211 */ /* 0x000fe200078f10ff */
[----:B------:R-:W-:Y:S02]  /*4290*/  IMAD.U32 R3, RZ, RZ, UR29 ;  /* 0x0000001dff037e24 */ /* 0x000fe4000f8e00ff */
[----:B------:R-:W0:Y:S01]  /*42a0*/  LDGDEPBAR ;  /* 0x00000000000079af */ /* 0x000e220000000000 */
[----:B--2---:R-:W-:Y:S01]  /*42b0*/  HMMA.16816.F32 R52, R8, R36, RZ ;  /* 0x000000240834723c */ /* 0x004fe200000018ff */
[----:B------:R-:W-:Y:S01]  /*42c0*/  SHF.R.S32.HI R2, RZ, 0x2, R2 ;  /* 0x00000002ff027819 */ /* 0x000fe20000011402 */
[----:B------:R-:W-:-:S04]  /*42d0*/  IMAD R3, R3, 0x20, R249 ;  /* 0x0000002003037824 */ /* 0x000fc800078e02f9 */
[----:B------:R-:W-:Y:S01]  /*42e0*/  HMMA.16816.F32 R56, R8, R30, RZ ;  /* 0x0000001e0838723c */ /* 0x000fe200000018ff */
[----:B------:R-:W-:Y:S01]  /*42f0*/  IMAD.IADD R5, R2, 0x1, R5 ;  /* 0x0000000102057824 */ /* 0x000fe200078e0205 */
[----:B------:R-:W-:-:S03]  /*4300*/  LOP3.LUT R2, R88, R89, RZ, 0xfc, !PT ;  /* 0x0000005958027212 */ /* 0x000fc600078efcff */
[C---:B------:R-:W-:Y:S01]  /*4310*/  VIADD R228, R5.reuse, UR28 ;  /* 0x0000001c05e47c36 */ /* 0x040fe20008000000 */
[----:B------:R-:W-:Y:S01]  /*4320*/  HMMA.16816.F32 R8, R8, R38, RZ ;  /* 0x000000260808723c */ /* 0x000fe200000018ff */
[----:B------:R-:W-:Y:S01]  /*4330*/  VIADDMNMX R239, R5, UR5, R7, PT ;  /* 0x0000000505ef7c46 */ /* 0x000fe2000b800107 */
[----:B------:R-:W-:Y:S01]  /*4340*/  IMAD.U32 R7, RZ, RZ, UR5 ;  /* 0x00000005ff077e24 */ /* 0x000fe2000f8e00ff */
[C-C-:B------:R-:W-:Y:S02]  /*4350*/  IADD3 R234, R6.reuse, 0x8, R5.reuse ;  /* 0x0000000806ea7810 */ /* 0x140fe40007ffe005 */
[C-C-:B------:R-:W-:Y:S01]  /*4360*/  IADD3 R229, R6.reuse, 0x40, R5.reuse ;  /* 0x0000004006e57810 */ /* 0x140fe20007ffe005 */
[----:B-----5:R-:W-:Y:S01]  /*4370*/  HMMA.16816.F32 R64, R16, R28, RZ ;  /* 0x0000001c1040723c */ /* 0x020fe200000018ff */
[----:B------:R-:W-:Y:S02]  /*4380*/  IADD3 R235, R6, 0x48, R5 ;  /* 0x0000004806eb7810 */ /* 0x000fe40007ffe005 */
[----:B------:R-:W-:-:S02]  /*4390*/  VIADDMNMX R233, R228, -UR21, RZ, !PT ;  /* 0x80000015e4e97c46 */ /* 0x000fc4000f8001ff */
[----:B------:R-:W-:Y:S01]  /*43a0*/  VIADDMNMX R232, R234, -UR21, RZ, !PT ;  /* 0x80000015eae87c46 */ /* 0x000fe2000f8001ff */
[C---:B------:R-:W-:Y:S01]  /*43b0*/  HMMA.16816.F32 R28, R16.reuse, R30, RZ ;  /* 0x0000001e101c723c */ /* 0x040fe200000018ff */
[----:B------:R-:W-:Y:S02]  /*43c0*/  VIADDMNMX R231, R229, -UR21, RZ, !PT ;  /* 0x80000015e5e77c46 */ /* 0x000fe4000f8001ff */
[----:B------:R-:W-:Y:S02]  /*43d0*/  VIADDMNMX R230, R235, -UR21, RZ, !PT ;  /* 0x80000015ebe67c46 */ /* 0x000fe4000f8001ff */
[C---:B------:R-:W-:Y:S01]  /*43e0*/  ISETP.GE.AND P3, PT, R3.reuse, R239, PT ;  /* 0x000000ef0300720c */ /* 0x040fe20003f66270 */
[----:B------:R-:W-:Y:S03]  /*43f0*/  HMMA.16816.F32 R72, R16, R36, RZ ;  /* 0x000000241048723c */ /* 0x000fe600000018ff */
[----:B------:R-:W-:-:S03]  /*4400*/  ISETP.LT.OR P3, PT, R3, R233, P3 ;  /* 0x000000e90300720c */ /* 0x000fc60001f61670 */
[----:B------:R-:W-:Y:S01]  /*4410*/  HMMA.16816.F32 R84, R16, R38, RZ ;  /* 0x000000261054723c */ /* 0x000fe200000018ff */
[----:B------:R-:W-:Y:S05]  /*4420*/  LDSM.16.M88.4 R36, [R219] ;  /* 0x00000000db24783b */ /* 0x000fea0000000200 */
[C---:B---3--:R-:W-:Y:S06]  /*4430*/  HMMA.16816.F32 R80, R12.reuse, R40, R60 ;  /* 0x000000280c50723c */ /* 0x048fec000000183c */
[C---:B----4-:R-:W-:Y:S06]  /*4440*/  HMMA.16816.F32 R76, R12.reuse, R48, R52 ;  /* 0x000000300c4c723c */ /* 0x050fec0000001834 */
[C---:B------:R-:W-:Y:S01]  /*4450*/  HMMA.16816.F32 R52, R12.reuse, R42, R56 ;  /* 0x0000002a0c34723c */ /* 0x040fe20000001838 */
[----:B------:R-:W-:Y:S05]  /*4460*/  LDSM.16.M88.4 R56, [R219+0x800] ;  /* 0x00080000db38783b */ /* 0x000fea0000000200 */
[----:B------:R-:W-:Y:S01]  /*4470*/  HMMA.16816.F32 R16, R12, R50, R8 ;  /* 0x000000320c10723c */ /* 0x000fe20000001808 */
[----:B------:R-:W2:Y:S05]  /*4480*/  LDSM.16.M88.4 R8, [R221+0x2000] ;  /* 0x00200000dd08783b */ /* 0x000eaa0000000200 */
[C---:B------:R-:W-:Y:S06]  /*4490*/  HMMA.16816.F32 R12, R24.reuse, R40, R64 ;  /* 0x00000028180c723c */ /* 0x040fec0000001840 */
[C---:B------:R-:W-:Y:S01]  /*44a0*/  HMMA.16816.F32 R40, R24.reuse, R42, R28 ;  /* 0x0000002a1828723c */ /* 0x040fe2000000181c */
[----:B------:R-:W3:Y:S05]  /*44b0*/  LDSM.16.M88.4 R28, [R221] ;  /* 0x00000000dd1c783b */ /* 0x000eea0000000200 */
[C---:B------:R-:W-:Y:S06]  /*44c0*/  HMMA.16816.F32 R64, R24.reuse, R48, R72 ;  /* 0x000000301840723c */ /* 0x040fec0000001848 */
[----:B------:R-:W-:Y:S06]  /*44d0*/  HMMA.16816.F32 R60, R24, R50, R84 ;  /* 0x00000032183c723c */ /* 0x000fec0000001854 */
[C---:B------:R-:W-:Y:S06]  /*44e0*/  HMMA.16816.F32 R72, R20.reuse, R44, R80 ;  /* 0x0000002c1448723c */ /* 0x040fec0000001850 */
[C---:B------:R-:W-:Y:S06]  /*44f0*/  HMMA.16816.F32 R76, R20.reuse, R68, R76 ;  /* 0x00000044144c723c */ /* 0x040fec000000184c */
[C---:B------:R-:W-:Y:S01]  /*4500*/  HMMA.16816.F32 R48, R20.reuse, R46, R52 ;  /* 0x0000002e1430723c */ /* 0x040fe20000001834 */
[----:B------:R-:W-:Y:S05]  /*4510*/  LDSM.16.M88.4 R52, [R212+0x9800] ;  /* 0x00980000d434783b */ /* 0x000fea0000000200 */
[----:B------:R-:W-:Y:S01]  /*4520*/  HMMA.16816.F32 R24, R20, R70, R16 ;  /* 0x000000461418723c */ /* 0x000fe20000001810 */
[----:B------:R-:W-:Y:S05]  /*4530*/  LDSM.16.M88.4 R16, [R214+0x4000] ;  /* 0x00400000d610783b */ /* 0x000fea0000000200 */
[C---:B-1----:R-:W-:Y:S01]  /*4540*/  HMMA.16816.F32 R20, R32.reuse, R44, R12 ;  /* 0x0000002c2014723c */ /* 0x042fe2000000180c */
[----:B------:R-:W-:Y:S05]  /*4550*/  LDSM.16.M88.4 R12, [R214+0x6000] ;  /* 0x00600000d60c783b */ /* 0x000fea0000000200 */
[C---:B------:R-:W-:Y:S01]  /*4560*/  HMMA.16816.F32 R44, R32.reuse, R46, R40 ;  /* 0x0000002e202c723c */ /* 0x040fe20000001828 */
[----:B------:R-:W1:Y:S05]  /*4570*/  LDSM.16.M88.4 R40, [R212+0x9000] ;  /* 0x00900000d428783b */ /* 0x000e6a0000000200 */
[C---:B------:R-:W-:Y:S06]  /*4580*/  HMMA.16816.F32 R80, R32.reuse, R68, R64 ;  /* 0x000000442050723c */ /* 0x040fec0000001840 */
[----:B------:R-:W-:Y:S06]  /*4590*/  HMMA.16816.F32 R60, R32, R70, R60 ;  /* 0x00000046203c723c */ /* 0x000fec000000183c */
[C---:B--2---:R-:W-:Y:S06]  /*45a0*/  HMMA.16816.F32 R68, R8.reuse, R36, R72 ;  /* 0x000000240844723c */ /* 0x044fec0000001848 */
[C---:B------:R-:W-:Y:S01]  /*45b0*/  HMMA.16816.F32 R64, R8.reuse, R38, R48 ;  /* 0x000000260840723c */ /* 0x040fe20000001830 */
[----:B------:R-:W-:Y:S05]  /*45c0*/  LDSM.16.M88.4 R48, [R223+0x1800] ;  /* 0x00180000df30783b */ /* 0x000fea0000000200 */
[C---:B------:R-:W-:Y:S06]  /*45d0*/  HMMA.16816.F32 R72, R8.reuse, R56, R76 ;  /* 0x000000380848723c */ /* 0x040fec000000184c */
[----:B------:R-:W-:Y:S01]  /*45e0*/  HMMA.16816.F32 R32, R8, R58, R24 ;  /* 0x0000003a0820723c */ /* 0x000fe20000001818 */
[----:B------:R-:W-:Y:S04]  /*45f0*/  LDSM.16.M88.4 R8, [R216+0x6000] ;  /* 0x00600000d808783b */ /* 0x000fe80000000200 */
[----:B------:R-:W-:Y:S01]  /*4600*/  LDSM.16.M88.4 R24, [R216+0x4000] ;  /* 0x00400000d818783b */ /* 0x000fe20000000200 */
[C---:B---3--:R-:W-:Y:S06]  /*4610*/  HMMA.16816.F32 R20, R28.reuse, R36, R20 ;  /* 0x000000241c14723c */ /* 0x048fec0000001814 */
[C---:B------:R-:W-:Y:S01]  /*4620*/  HMMA.16816.F32 R76, R28.reuse, R38, R44 ;  /* 0x000000261c4c723c */ /* 0x040fe2000000182c */
[----:B------:R-:W2:Y:S04]  /*4630*/  LDSM.16.M88.4 R44, [R223+0x1000] ;  /* 0x00100000df2c783b */ /* 0x000ea80000000200 */
[----:B------:R-:W-:Y:S01]  /*4640*/  LDSM.16.M88.4 R36, [R220+0x9000] ;  /* 0x00900000dc24783b */ /* 0x000fe20000000200 */
        /* <DEDUP_REMOVED lines=8> */
[----:B------:R-:W1:Y:S05]  /*46d0*/  LDSM.16.M88.4 R20, [R222+0x6000] ;  /* 0x00600000de14783b */ /* 0x000e6a0000000200 */
[C---:B------:R-:W-:Y:S06]  /*46e0*/  HMMA.16816.F32 R40, R16.reuse, R42, R76 ;  /* 0x0000002a1028723c */ /* 0x040fec000000184c */
[C---:B------:R-:W-:Y:S06]  /*46f0*/  HMMA.16816.F32 R80, R16.reuse, R52, R80 ;  /* 0x000000341050723c */ /* 0x040fec0000001850 */
[----:B------:R-:W-:Y:S01]  /*4700*/  HMMA.16816.F32 R52, R16, R54, R28 ;  /* 0x000000361034723c */ /* 0x000fe2000000181c */
[----:B------:R-:W3:Y:S04]  /*4710*/  LDSM.16.M88.4 R16, [R222+0x4000] ;  /* 0x00400000de10783b */ /* 0x000ee80000000200 */
[----:B------:R-:W-:Y:S01]  /*4720*/  LDSM.16.M88.4 R28, [R219+0x1000] ;  /* 0x00100000db1c783b */ /* 0x000fe20000000200 */
[C---:B--2---:R-:W-:Y:S06]  /*4730*/  HMMA.16816.F32 R76, R8.reuse, R44, R68 ;  /* 0x0000002c084c723c */ /* 0x044fec0000001844 */
[C---:B------:R-:W-:Y:S06]  /*4740*/  HMMA.16816.F32 R64, R8.reuse, R46, R64 ;  /* 0x0000002e0840723c */ /* 0x040fec0000001840 */
[C---:B------:R-:W-:Y:S06]  /*4750*/  HMMA.16816.F32 R72, R8.reuse, R48, R60 ;  /* 0x000000300848723c */ /* 0x040fec000000183c */
[----:B------:R-:W-:Y:S01]  /*4760*/  HMMA.16816.F32 R68, R8, R50, R56 ;  /* 0x000000320844723c */ /* 0x000fe20000001838 */
[----:B------:R-:W-:Y:S05]  /*4770*/  LDSM.16.M88.4 R8, [R221+0x6000] ;  /* 0x00600000dd08783b */ /* 0x000fea0000000200 */
[C---:B------:R-:W-:Y:S01]  /*4780*/  HMMA.16816.F32 R56, R24.reuse, R44, R12 ;  /* 0x0000002c1838723c */ /* 0x040fe2000000180c */
[----:B------:R-:W2:Y:S05]  /*4790*/  LDSM.16.M88.4 R12, [R221+0x4000] ;  /* 0x00400000dd0c783b */ /* 0x000eaa0000000200 */
[----:B------:R-:W-:Y:S01]  /*47a0*/  HMMA.16816.F32 R44, R24, R46, R40 ;  /* 0x0000002e182c723c */ /* 0x000fe20000001828 */
[----:B------:R-:W4:Y:S01]  /*47b0*/  LDSM.16.M88.4 R40, [R219+0x1800] ;  /* 0x00180000db28783b */ /* 0x000f220000000200 */
[----:B------:R-:W-:-:S04]  /*47c0*/  DEPBAR.LE SB0, 0x0 ;  /* 0x000080000000791a */ /* 0x000fc80000000000 */
[C---:B------:R-:W-:Y:S06]  /*47d0*/  HMMA.16816.F32 R60, R24.reuse, R48, R80 ;  /* 0x00000030183c723c */ /* 0x040fec0000001850 */
[----:B------:R-:W-:Y:S06]  /*47e0*/  HMMA.16816.F32 R48, R24, R50, R52 ;  /* 0x000000321830723c */ /* 0x000fec0000001834 */
[C---:B-1----:R-:W-:Y:S06]  /*47f0*/  HMMA.16816.F32 R24, R20.reuse, R36, R76 ;  /* 0x000000241418723c */ /* 0x042fec000000184c */
[C---:B------:R-:W-:Y:S06]  /*4800*/  HMMA.16816.F32 R64, R20.reuse, R38, R64 ;  /* 0x000000261440723c */ /* 0x040fec0000001840 */
[C---:B------:R-:W-:Y:S06]  /*4810*/  HMMA.16816.F32 R72, R20.reuse, R32, R72 ;  /* 0x000000201448723c */ /* 0x040fec0000001848 */
[----:B------:R-:W-:Y:S06]  /*4820*/  HMMA.16816.F32 R52, R20, R34, R68 ;  /* 0x000000221434723c */ /* 0x000fec0000001844 */
[C---:B---3--:R-:W-:Y:S06]  /*4830*/  HMMA.16816.F32 R20, R16.reuse, R36, R56 ;  /* 0x000000241014723c */ /* 0x048fec0000001838 */
[C---:B------:R-:W-:Y:S06]  /*4840*/  HMMA.16816.F32 R36, R16.reuse, R38, R44 ;  /* 0x000000261024723c */ /* 0x040fec000000182c */
[C---:B------:R-:W-:Y:S06]  /*4850*/  HMMA.16816.F32 R44, R16.reuse, R32, R60 ;  /* 0x00000020102c723c */ /* 0x040fec000000183c */
[----:B------:R-:W-:Y:S06]  /*4860*/  HMMA.16816.F32 R48, R16, R34, R48 ;  /* 0x000000221030723c */ /* 0x000fec0000001830 */
[-C--:B--2---:R-:W-:Y:S06]  /*4870*/  HMMA.16816.F32 R20, R12, R28.reuse, R20 ;  /* 0x0000001c0c14723c */ /* 0x084fec0000001814 */
[C---:B------:R-:W-:Y:S06]  /*4880*/  HMMA.16816.F32 R32, R8.reuse, R28, R24 ;  /* 0x0000001c0820723c */ /* 0x040fec0000001818 */
[C---:B------:R-:W-:Y:S06]  /*4890*/  HMMA.16816.F32 R24, R8.reuse, R30, R64 ;  /* 0x0000001e0818723c */ /* 0x040fec0000001840 */
[C---:B----4-:R-:W-:Y:S06]  /*48a0*/  HMMA.16816.F32 R56, R8.reuse, R40, R72 ;  /* 0x000000280838723c */ /* 0x050fec0000001848 */
[----:B------:R-:W-:Y:S01]  /*48b0*/  HMMA.16816.F32 R52, R8, R42, R52 ;  /* 0x0000002a0834723c */ /* 0x000fe20000001834 */
[----:B------:R-:W-:-:S05]  /*48c0*/  FMUL.FTZ R23, R23, UR23 ;  /* 0x0000001717177c20 */ /* 0x000fca0008410000 */
[C---:B------:R-:W-:Y:S01]  /*48d0*/  HMMA.16816.F32 R8, R12.reuse, R30, R36 ;  /* 0x0000001e0c08723c */ /* 0x040fe20000001824 */
[----:B------:R-:W-:Y:S01]  /*48e0*/  FMUL.FTZ R34, R34, UR23 ;  /* 0x0000001722227c20 */ /* 0x000fe20008410000 */
[----:B------:R-:W-:Y:S01]  /*48f0*/  FMUL.FTZ R32, R32, UR23 ;  /* 0x0000001720207c20 */ /* 0x000fe20008410000 */
[----:B------:R-:W-:Y:S01]  /*4900*/  FMUL.FTZ R35, R35, UR23 ;  /* 0x0000001723237c20 */ /* 0x000fe20008410000 */
[----:B------:R-:W-:Y:S02]  /*4910*/  FMUL.FTZ R33, R33, UR23 ;  /* 0x0000001721217c20 */ /* 0x000fe40008410000 */
[C---:B------:R-:W-:Y:S01]  /*4920*/  HMMA.16816.F32 R16, R12.reuse, R40, R44 ;  /* 0x000000280c10723c */ /* 0x040fe2000000182c */
        /* <DEDUP_REMOVED lines=9> */
[----:B------:R-:W-:-:S02]  /*49c0*/  FMUL.FTZ R59, R59, UR23 ;  /* 0x000000173b3b7c20 */ /* 0x000fc40008410000 */
[----:B------:R-:W-:Y:S01]  /*49d0*/  FMUL.FTZ R54, R54, UR23 ;  /* 0x0000001736367c20 */ /* 0x000fe20008410000 */
[----:B------:R-:W-:Y:S01]  /*49e0*/  FMUL.FTZ R12, R20, UR23 ;  /* 0x00000017140c7c20 */ /* 0x000fe20008410000 */
[C-C-:B------:R-:W-:Y:S01]  /*49f0*/  IADD3 R13, R7.reuse, 0x40, R5.reuse ;  /* 0x00000040070d7810 */ /* 0x140fe20007ffe005 */
[----:B------:R-:W-:Y:S01]  /*4a00*/  FMUL.FTZ R14, R22, UR23 ;  /* 0x00000017160e7c20 */ /* 0x000fe20008410000 */
[----:B------:R-:W-:Y:S01]  /*4a10*/  MUFU.TANH R20, R32 ;  /* 0x0000002000147308 */ /* 0x000fe20000002400 */
[----:B------:R-:W-:Y:S01]  /*4a20*/  FMUL.FTZ R52, R52, UR23 ;  /* 0x0000001734347c20 */ /* 0x000fe20008410000 */
[----:B------:R-:W-:Y:S01]  /*4a30*/  FMUL.FTZ R27, R10, UR23 ;  /* 0x000000170a1b7c20 */ /* 0x000fe20008410000 */
[----:B------:R-:W-:Y:S01]  /*4a40*/  IADD3 R10, R7, 0x8, R5 ;  /* 0x00000008070a7810 */ /* 0x000fe20007ffe005 */
[----:B------:R-:W-:Y:S01]  /*4a50*/  FMUL.FTZ R25, R8, UR23 ;  /* 0x0000001708197c20 */ /* 0x000fe20008410000 */
[--C-:B------:R-:W-:Y:S02]  /*4a60*/  IMAD.IADD R8, R229, 0x1, -R3.reuse ;  /* 0x00000001e5087824 */ /* 0x100fe400078e0a03 */
[----:B------:R-:W-:Y:S01]  /*4a70*/  FMUL.FTZ R26, R9, UR23 ;  /* 0x00000017091a7c20 */ /* 0x000fe20008410000 */
[----:B------:R-:W-:Y:S01]  /*4a80*/  IMAD.IADD R9, R235, 0x1, -R3 ;  /* 0x00000001eb097824 */ /* 0x000fe200078e0a03 */
[----:B------:R1:W2:Y:S01]  /*4a90*/  MUFU.TANH R15, R12 ;  /* 0x0000000c000f7308 */ /* 0x0002a20000002400 */
[----:B------:R-:W-:Y:S01]  /*4aa0*/  FMUL.FTZ R29, R11, UR23 ;  /* 0x000000170b1d7c20 */ /* 0x000fe20008410000 */
[----:B------:R-:W-:Y:S01]  /*4ab0*/  FMUL.FTZ R37, R18, UR23 ;  /* 0x0000001712257c20 */ /* 0x000fe20008410000 */
[----:B------:R-:W-:Y:S01]  /*4ac0*/  FMUL.FTZ R40, R19, UR23 ;  /* 0x0000001713287c20 */ /* 0x000fe20008410000 */
[----:B------:R-:W-:Y:S01]  /*4ad0*/  IABS R9, R9 ;  /* 0x0000000900097213 */ /* 0x000fe20000000000 */
[----:B------:R-:W-:Y:S01]  /*4ae0*/  FMUL.FTZ R36, R16, UR23 ;  /* 0x0000001710247c20 */ /* 0x000fe20008410000 */
[----:B------:R-:W-:Y:S01]  /*4af0*/  VIMNMX R238, R10, UR25, PT ;  /* 0x000000190aee7c48 */ /* 0x000fe2000bfe0100 */
[----:B------:R-:W-:Y:S01]  /*4b00*/  FMUL.FTZ R39, R17, UR23 ;  /* 0x0000001711277c20 */ /* 0x000fe20008410000 */
[----:B------:R-:W3:Y:S01]  /*4b10*/  MUFU.TANH R14, R14 ;  /* 0x0000000e000e7308 */ /* 0x000ee20000002400 */
[----:B------:R-:W-:Y:S01]  /*4b20*/  VIMNMX R237, R13, UR25, PT ;  /* 0x000000190ded7c48 */ /* 0x000fe2000bfe0100 */
[----:B------:R-:W-:Y:S01]  /*4b30*/  FMUL.FTZ R48, R48, UR23 ;  /* 0x0000001730307c20 */ /* 0x000fe20008410000 */
[----:B------:R-:W-:Y:S01]  /*4b40*/  ISETP.GE.AND P1, PT, R3, R238, PT ;  /* 0x000000ee0300720c */ /* 0x000fe20003f26270 */
[----:B------:R-:W-:Y:S01]  /*4b50*/  FMUL.FTZ R50, R50, UR23 ;  /* 0x0000001732327c20 */ /* 0x000fe20008410000 */
[----:B------:R-:W-:Y:S01]  /*4b60*/  FMUL.FTZ R53, R53, UR23 ;  /* 0x0000001735357c20 */ /* 0x000fe20008410000 */
[----:B------:R-:W-:Y:S01]  /*4b70*/  FMUL.FTZ R55, R55, UR23 ;  /* 0x0000001737377c20 */ /* 0x000fe20008410000 */
[----:B------:R-:W-:Y:S01]  /*4b80*/  ISETP.LT.OR P1, PT, R3, R232, P1 ;  /* 0x000000e80300720c */ /* 0x000fe20000f21670 */
[----:B------:R-:W4:Y:S01]  /*4b90*/  MUFU.TANH R11, R34 ;  /* 0x00000022000b7308 */ /* 0x000f220000002400 */
[----:B-1----:R-:W-:Y:S01]  /*4ba0*/  IADD3 R12, R7, 0x48, R5 ;  /* 0x00000048070c7810 */ /* 0x002fe20007ffe005 */
[----:B------:R-:W-:-:S02]  /*4bb0*/  IMAD.IADD R5, R228, 0x1, -R3 ;  /* 0x00000001e4057824 */ /* 0x000fc400078e0a03 */
[----:B------:R-:W-:Y:S01]  /*4bc0*/  FMUL.FTZ R49, R49, UR23 ;  /* 0x0000001731317c20 */ /* 0x000fe20008410000 */
[----:B------:R-:W-:Y:S01]  /*4bd0*/  FMUL.FTZ R51, R51, UR23 ;  /* 0x0000001733337c20 */ /* 0x000fe20008410000 */
[----:B------:R-:W-:Y:S02]  /*4be0*/  VIMNMX R236, R12, UR25, PT ;  /* 0x000000190cec7c48 */ /* 0x000fe4000bfe0100 */
[----:B------:R-:W-:Y:S01]  /*4bf0*/  IABS R6, R5 ;  /* 0x0000000500067213 */ /* 0x000fe20000000000 */
[----:B------:R-:W-:Y:S01]  /*4c00*/  IMAD.IADD R5, R234, 0x1, -R3 ;  /* 0x00000001ea057824 */ /* 0x000fe200078e0a03 */
[----:B------:R-:W1:Y:S03]  /*4c10*/  MUFU.TANH R16, R24 ;  /* 0x0000001800107308 */ /* 0x000e660000002400 */
[----:B------:R-:W-:Y:S01]  /*4c20*/  IMAD.MOV.U32 R7, RZ, RZ, R6 ;  /* 0x000000ffff077224 */ /* 0x000fe200078e0006 */
[----:B------:R-:W-:-:S02]  /*4c30*/  IABS R6, R8 ;  /* 0x0000000800067213 */ /* 0x000fc40000000000 */
[----:B------:R-:W-:Y:S02]  /*4c40*/  IABS R5, R5 ;  /* 0x0000000500057213 */ /* 0x000fe40000000000 */
[----:B------:R-:W-:Y:S01]  /*4c50*/  I2FP.F32.S32 R8, R7 ;  /* 0x0000000700087245 */ /* 0x000fe20000201400 */
[----:B------:R-:W-:Y:S01]  /*4c60*/  IMAD.MOV.U32 R7, RZ, RZ, R6 ;  /* 0x000000ffff077224 */ /* 0x000fe200078e0006 */
[----:B------:R-:W-:Y:S01]  /*4c70*/  I2FP.F32.S32 R6, R5 ;  /* 0x0000000500067245 */ /* 0x000fe20000201400 */
[----:B------:R-:W-:Y:S01]  /*4c80*/  IMAD.MOV.U32 R5, RZ, RZ, R9 ;  /* 0x000000ffff057224 */ /* 0x000fe200078e0009 */
[----:B------:R-:W5:Y:S01]  /*4c90*/  MUFU.TANH R22, R33 ;  /* 0x0000002100167308 */ /* 0x000f620000002400 */
[----:B--2---:R-:W-:Y:S01]  /*4ca0*/  FFMA.FTZ R21, R8, -UR19, R15 ;  /* 0x8000001308157c23 */ /* 0x004fe2000801000f */
[----:B------:R-:W-:Y:S01]  /*4cb0*/  I2FP.F32.S32 R8, R7 ;  /* 0x0000000700087245 */ /* 0x000fe20000201400 */
[----:B---3--:R-:W-:Y:S01]  /*4cc0*/  FFMA.FTZ R19, R6, -UR19, R14 ;  /* 0x8000001306137c23 */ /* 0x008fe2000801000e */
[----:B------:R-:W-:Y:S01]  /*4cd0*/  I2FP.F32.S32 R7, R5 ;  /* 0x0000000500077245 */ /* 0x000fe20000201400 */
[----:B------:R-:W-:Y:S01]  /*4ce0*/  VIADD R5, R3, 0x1 ;  /* 0x0000000103057836 */ /* 0x000fe20000000000 */
[----:B------:R-:W-:Y:S01]  /*4cf0*/  FSEL R46, R21, -INF , !P3 ;  /* 0xff800000152e7808 */ /* 0x000fe20005800000 */
[----:B------:R-:W-:-:S02]  /*4d00*/  VIADD R6, R3, 0x8 ;  /* 0x0000000803067836 */ /* 0x000fc40000000000 */
[----:B------:R-:W-:Y:S01]  /*4d10*/  FFMA.FTZ R20, R8, -UR19, R20 ;  /* 0x8000001308147c23 */ /* 0x000fe20008010014 */
[----:B----4-:R-:W-:Y:S01]  /*4d20*/  FFMA.FTZ R18, R7, -UR19, R11 ;  /* 0x8000001307127c23 */ /* 0x010fe2000801000b */
[C-C-:B------:R-:W-:Y:S01]  /*4d30*/  IMAD.IADD R7, R228.reuse, 0x1, -R5.reuse ;  /* 0x00000001e4077824 */ /* 0x140fe200078e0a05 */
[C---:B------:R-:W-:Y:S01]  /*4d40*/  ISETP.GE.AND P0, PT, R5.reuse, R239, PT ;  /* 0x000000ef0500720c */ /* 0x040fe20003f06270 */
[----:B------:R-:W-:Y:S01]  /*4d50*/  IMAD.IADD R8, R228, 0x1, -R6 ;  /* 0x00000001e4087824 */ /* 0x000fe200078e0a06 */
[----:B------:R-:W-:Y:S01]  /*4d60*/  ISETP.GE.AND P4, PT, R5, R238, PT ;  /* 0x000000ee0500720c */ /* 0x000fe20003f86270 */
[--C-:B------:R-:W-:Y:S01]  /*4d70*/  IMAD.IADD R9, R234, 0x1, -R5.reuse ;  /* 0x00000001ea097824 */ /* 0x100fe200078e0a05 */
[----:B------:R-:W-:Y:S01]  /*4d80*/  IABS R7, R7 ;  /* 0x0000000700077213 */ /* 0x000fe20000000000 */
[--C-:B------:R-:W-:Y:S01]  /*4d90*/  IMAD.IADD R11, R229, 0x1, -R5.reuse ;  /* 0x00000001e50b7824 */ /* 0x100fe200078e0a05 */
[----:B------:R-:W-:Y:S01]  /*4da0*/  ISETP.GE.AND P2, PT, R5, R237, PT ;  /* 0x000000ed0500720c */ /* 0x000fe20003f46270 */
[----:B------:R-:W-:Y:S01]  /*4db0*/  IMAD.IADD R10, R235, 0x1, -R5 ;  /* 0x00000001eb0a7824 */ /* 0x000fe200078e0a05 */
[C---:B------:R-:W-:Y:S01]  /*4dc0*/  ISETP.GE.AND P6, PT, R5.reuse, R236, PT ;  /* 0x000000ec0500720c */ /* 0x040fe20003fc6270 */
[----:B------:R-:W2:Y:S01]  /*4dd0*/  MUFU.TANH R15, R35 ;  /* 0x00000023000f7308 */ /* 0x000ea20000002400 */
[----:B------:R-:W-:Y:S01]  /*4de0*/  IABS R12, R8 ;  /* 0x00000008000c7213 */ /* 0x000fe20000000000 */
[----:B------:R-:W-:Y:S01]  /*4df0*/  IMAD.MOV.U32 R8, RZ, RZ, R7 ;  /* 0x000000ffff087224 */ /* 0x000fe200078e0007 */
[----:B------:R-:W-:-:S02]  /*4e00*/  ISETP.LT.OR P0, PT, R5, R233, P0 ;  /* 0x000000e90500720c */ /* 0x000fc40000701670 */
[C---:B------:R-:W-:Y:S02]  /*4e10*/  ISETP.LT.OR P4, PT, R5.reuse, R232, P4 ;  /* 0x000000e80500720c */ /* 0x040fe40002781670 */
[C---:B------:R-:W-:Y:S01]  /*4e20*/  ISETP.LT.OR P2, PT, R5.reuse, R231, P2 ;  /* 0x000000e70500720c */ /* 0x040fe20001741670 */
[----:B------:R-:W3:Y:S01]  /*4e30*/  MUFU.TANH R14, R25 ;  /* 0x00000019000e7308 */ /* 0x000ee20000002400 */
[----:B------:R-:W-:Y:S01]  /*4e40*/  BAR.SYNC.DEFER_BLOCKING 0x0 ;  /* 0x0000000000007b1d */ /* 0x000fe20000010000 */
[----:B------:R-:W-:Y:S02]  /*4e50*/  ISETP.LT.OR P6, PT, R5, R230, P6 ;  /* 0x000000e60500720c */ /* 0x000fe400037c1670 */
[----:B------:R-:W-:Y:S02]  /*4e60*/  IABS R7, R9 ;  /* 0x0000000900077213 */ /* 0x000fe40000000000 */
[----:B------:R-:W-:Y:S02]  /*4e70*/  IABS R5, R11 ;  /* 0x0000000b00057213 */ /* 0x000fe40000000000 */
[----:B------:R-:W-:Y:S01]  /*4e80*/  IABS R9, R10 ;  /* 0x0000000a00097213 */ /* 0x000fe20000000000 */
[----:B------:R-:W4:Y:S01]  /*4e90*/  MUFU.TANH R17, R23 ;  /* 0x0000001700117308 */ /* 0x000f220000002400 */
[----:B------:R-:W-:Y:S01]  /*4ea0*/  I2FP.F32.S32 R11, R8 ;  /* 0x00000008000b7245 */ /* 0x000fe20000201400 */
[----:B------:R-:W-:Y:S01]  /*4eb0*/  IMAD.MOV.U32 R8, RZ, RZ, R7 ;  /* 0x000000ffff087224 */ /* 0x000fe200078e0007 */
[----:B------:R-:W-:Y:S01]  /*4ec0*/  FSEL R119, R19, -INF , !P1 ;  /* 0xff80000013777808 */ /* 0x000fe20004800000 */
[----:B------:R-:W-:Y:S01]  /*4ed0*/  IMAD.MOV.U32 R7, RZ, RZ, R5 ;  /* 0x000000ffff077224 */ /* 0x000fe200078e0005 */
[----:B------:R-:W-:Y:S01]  /*4ee0*/  ISETP.GE.AND P3, PT, R3, R237, PT ;  /* 0x000000ed0300720c */ /* 0x000fe20003f66270 */
[----:B------:R-:W-:Y:S01]  /*4ef0*/  IMAD.MOV.U32 R5, RZ, RZ, R9 ;  /* 0x000000ffff057224 */ /* 0x000fe200078e0009 */
[----:B------:R-:W-:Y:S01]  /*4f00*/  I2FP.F32.S32 R10, R8 ;  /* 0x00000008000a7245 */ /* 0x000fe20000201400 */
[----:B-1----:R-:W-:Y:S01]  /*4f10*/  FFMA.FTZ R13, R11, -UR19, R16 ;  /* 0x800000130b0d7c23 */ /* 0x002fe20008010010 */
[----:B------:R-:W-:Y:S01]  /*4f20*/  I2FP.F32.S32 R9, R7 ;  /* 0x0000000700097245 */ /* 0x000fe20000201400 */
[----:B------:R-:W-:Y:S01]  /*4f30*/  MUFU.TANH R23, R26 ;  /* 0x0000001a00177308 */ /* 0x000fe20000002400 */
[----:B------:R-:W-:Y:S01]  /*4f40*/  I2FP.F32.S32 R7, R5 ;  /* 0x0000000500077245 */ /* 0x000fe20000201400 */
[----:B------:R-:W-:Y:S01]  /*4f50*/  VIADD R5, R3, 0x9 ;  /* 0x0000000903057836 */ /* 0x000fe20000000000 */
[----:B------:R-:W-:Y:S01]  /*4f60*/  I2FP.F32.S32 R8, R12 ;  /* 0x0000000c00087245 */ /* 0x000fe20000201400 */
[----:B-----5:R-:W-:Y:S01]  /*4f70*/  FFMA.FTZ R16, R9, -UR19, R22 ;  /* 0x8000001309107c23 */ /* 0x020fe20008010016 */
[----:B------:R-:W-:Y:S01]  /*4f80*/  ISETP.GE.AND P1, PT, R3, R236, PT ;  /* 0x000000ec0300720c */ /* 0x000fe20003f26270 */
[----:B--2---:R-:W-:Y:S01]  /*4f90*/  FFMA.FTZ R15, R7, -UR19, R15 ;  /* 0x80000013070f7c23 */ /* 0x004fe2000801000f */
[----:B------:R-:W-:-:S02]  /*4fa0*/  IMAD.IADD R7, R234, 0x1, -R6 ;  /* 0x00000001ea077824 */ /* 0x000fc400078e0a06 */
[----:B---3--:R-:W-:Y:S01]  /*4fb0*/  FFMA.FTZ R14, R8, -UR19, R14 ;  /* 0x80000013080e7c23 */ /* 0x008fe2000801000e */
[----:B------:R1:W2:Y:S01]  /*4fc0*/  MUFU.TANH R22, R27 ;  /* 0x0000001b00167308 */ /* 0x0002a20000002400 */
[----:B------:R-:W-:Y:S01]  /*4fd0*/  IMAD.IADD R8, R229, 0x1, -R6 ;  /* 0x00000001e5087824 */ /* 0x000fe200078e0a06 */
[C---:B------:R-:W-:Y:S01]  /*4fe0*/  ISETP.LT.OR P3, PT, R3.reuse, R231, P3 ;  /* 0x000000e70300720c */ /* 0x040fe20001f61670 */
[----:B----4-:R-:W-:Y:S01]  /*4ff0*/  FFMA.FTZ R17, R10, -UR19, R17 ;  /* 0x800000130a117c23 */ /* 0x010fe20008010011 */
[----:B------:R-:W-:Y:S01]  /*5000*/  IABS R7, R7 ;  /* 0x0000000700077213 */ /* 0x000fe20000000000 */
[--C-:B------:R-:W-:Y:S01]  /*5010*/  IMAD.IADD R11, R228, 0x1, -R5.reuse ;  /* 0x00000001e40b7824 */ /* 0x100fe200078e0a05 */
[----:B------:R-:W-:Y:S01]  /*5020*/  ISETP.LT.OR P1, PT, R3, R230, P1 ;  /* 0x000000e60300720c */ /* 0x000fe20000f21670 */
[----:B------:R-:W-:Y:S01]  /*5030*/  IMAD.IADD R10, R234, 0x1, -R5 ;  /* 0x00000001ea0a7824 */ /* 0x000fe200078e0a05 */
[----:B------:R-:W-:Y:S01]  /*5040*/  IABS R8, R8 ;  /* 0x0000000800087213 */ /* 0x000fe20000000000 */
[----:B------:R3:W4:Y:S01]  /*5050*/  MUFU.TANH R12, R28 ;  /* 0x0000001c000c7308 */ /* 0x0007220000002400 */
[----:B------:R-:W-:Y:S01]  /*5060*/  IMAD.MOV.U32 R9, RZ, RZ, R7 ;  /* 0x000000ffff097224 */ /* 0x000fe200078e0007 */
[----:B------:R-:W-:-:S02]  /*5070*/  FSEL R68, R13, -INF , !P0 ;  /* 0xff8000000d447808 */ /* 0x000fc40004000000 */
[C---:B------:R-:W-:Y:S01]  /*5080*/  ISETP.GE.AND P5, PT, R6.reuse, R239, PT ;  /* 0x000000ef0600720c */ /* 0x040fe20003fa6270 */
[----:B------:R-:W-:Y:S01]  /*5090*/  IMAD.MOV.U32 R7, RZ, RZ, R8 ;  /* 0x000000ffff077224 */ /* 0x000fe200078e0008 */
[----:B------:R-:W-:Y:S02]  /*50a0*/  ISETP.GE.AND P0, PT, R6, R236, PT ;  /* 0x000000ec0600720c */ /* 0x000fe40003f06270 */
[----:B-1----:R-:W-:Y:S01]  /*50b0*/  FSEL R27, R20, -INF , !P3 ;  /* 0xff800000141b7808 */ /* 0x002fe20005800000 */
[----:B------:R-:W-:Y:S01]  /*50c0*/  MUFU.TANH R13, R29 ;  /* 0x0000001d000d7308 */ /* 0x000fe20000002400 */
[C---:B------:R-:W-:Y:S02]  /*50d0*/  ISETP.GE.AND P3, PT, R6.reuse, R238, PT ;  /* 0x000000ee0600720c */ /* 0x040fe40003f66270 */
[C---:B------:R-:W-:Y:S02]  /*50e0*/  ISETP.LT.OR P5, PT, R6.reuse, R233, P5 ;  /* 0x000000e90600720c */ /* 0x040fe40002fa1670 */
[----:B------:R-:W-:-:S02]  /*50f0*/  ISETP.LT.OR P3, PT, R6, R232, P3 ;  /* 0x000000e80600720c */ /* 0x000fc40001f61670 */
[----:B------:R-:W-:Y:S01]  /*5100*/  ISETP.LT.OR P0, PT, R6, R230, P0 ;  /* 0x000000e60600720c */ /* 0x000fe20000701670 */
[----:B------:R-:W1:Y:S01]  /*5110*/  MUFU.TANH R20, R30 ;  /* 0x0000001e00147308 */ /* 0x000e620000002400 */
[----:B---3--:R-:W-:Y:S02]  /*5120*/  FSEL R28, R18, -INF , !P1 ;  /* 0xff800000121c7808 */ /* 0x008fe40004800000 */
[C---:B------:R-:W-:Y:S02]  /*5130*/  ISETP.GE.AND P1, PT, R6.reuse, R237, PT ;  /* 0x000000ed0600720c */ /* 0x040fe40003f26270 */
[----:B------:R-:W-:Y:S02]  /*5140*/  I2FP.F32.S32 R8, R9 ;  /* 0x0000000900087245 */ /* 0x000fe40000201400 */
[----:B------:R-:W-:Y:S01]  /*5150*/  ISETP.LT.OR P1, PT, R6, R231, P1 ;  /* 0x000000e70600720c */ /* 0x000fe20000f21670 */
[----:B------:R-:W-:Y:S01]  /*5160*/  IMAD.IADD R6, R235, 0x1, -R6 ;  /* 0x00000001eb067824 */ /* 0x000fe200078e0a06 */
[----:B------:R-:W-:Y:S01]  /*5170*/  IABS R11, R11 ;  /* 0x0000000b000b7213 */ /* 0x000fe20000000000 */
[----:B--2---:R-:W-:Y:S01]  /*5180*/  FFMA.FTZ R19, R8, -UR19, R22 ;  /* 0x8000001308137c23 */ /* 0x004fe20008010016 */
[----:B------:R-:W-:Y:S01]  /*5190*/  IABS R9, R10 ;  /* 0x0000000a00097213 */ /* 0x000fe20000000000 */
[----:B------:R-:W2:Y:S01]  /*51a0*/  MUFU.TANH R21, R31 ;  /* 0x0000001f00157308 */ /* 0x000ea20000002400 */
[----:B------:R-:W-:Y:S01]  /*51b0*/  I2FP.F32.S32 R10, R7 ;  /* 0x00000007000a7245 */ /* 0x000fe20000201400 */
[----:B------:R-:W-:Y:S01]  /*51c0*/  IMAD.MOV.U32 R8, RZ, RZ, R11 ;  /* 0x000000ffff087224 */ /* 0x000fe200078e000b */
[----:B------:R-:W-:Y:S01]  /*51d0*/  IABS R6, R6 ;  /* 0x0000000600067213 */ /* 0x000fe20000000000 */
[----:B------:R-:W-:Y:S01]  /*51e0*/  IMAD.MOV.U32 R7, RZ, RZ, R9 ;  /* 0x000000ffff077224 */ /* 0x000fe200078e0009 */
[----:B------:R-:W-:Y:S01]  /*51f0*/  FSEL R103, R17, -INF , !P4 ;  /* 0xff80000011677808 */ /* 0x000fe20006000000 */
[----:B----4-:R-:W-:Y:S01]  /*5200*/  FFMA.FTZ R18, R10, -UR19, R12 ;  /* 0x800000130a127c23 */ /* 0x010fe2000801000c */
[----:B------:R-:W-:Y:S01]  /*5210*/  I2FP.F32.S32 R9, R6 ;  /* 0x0000000600097245 */ /* 0x000fe20000201400 */
[----:B------:R-:W3:Y:S01]  /*5220*/  MUFU.TANH R17, R38 ;  /* 0x0000002600117308 */ /* 0x000ee20000002400 */
[----:B------:R-:W-:-:S02]  /*5230*/  I2FP.F32.S32 R8, R8 ;  /* 0x0000000800087245 */ /* 0x000fc40000201400 */
[----:B------:R-:W-:Y:S01]  /*5240*/  I2FP.F32.S32 R6, R7 ;  /* 0x0000000700067245 */ /* 0x000fe20000201400 */
[----:B------:R-:W-:Y:S01]  /*5250*/  VIADD R7, R3, 0x10 ;  /* 0x0000001003077836 */ /* 0x000fe20000000000 */
[----:B------:R-:W-:Y:S01]  /*5260*/  FSEL R25, R16, -INF , !P2 ;  /* 0xff80000010197808 */ /* 0x000fe20005000000 */
[----:B-1----:R-:W-:Y:S01]  /*5270*/  FFMA.FTZ R12, R9, -UR19, R20 ;  /* 0x80000013090c7c23 */ /* 0x002fe20008010014 */
[----:B------:R-:W-:Y:S01]  /*5280*/  FSEL R26, R15, -INF , !P6 ;  /* 0xff8000000f1a7808 */ /* 0x000fe20007000000 */
[----:B------:R-:W-:Y:S01]  /*5290*/  FFMA.FTZ R11, R8, -UR19, R23 ;  /* 0x80000013080b7c23 */ /* 0x000fe20008010017 */
[----:B------:R-:W-:Y:S01]  /*52a0*/  FSEL R69, R14, -INF , !P5 ;  /* 0xff8000000e457808 */ /* 0x000fe20006800000 */
[----:B------:R-:W-:Y:S01]  /*52b0*/  FFMA.FTZ R20, R6, -UR19, R13 ;  /* 0x8000001306147c23 */ /* 0x000fe2000801000d */
[C---:B------:R-:W-:Y:S01]  /*52c0*/  ISETP.GE.AND P4, PT, R5.reuse, R239, PT ;  /* 0x000000ef0500720c */ /* 0x040fe20003f86270 */
[----:B------:R-:W-:Y:S01]  /*52d0*/  IMAD.IADD R8, R228, 0x1, -R7 ;  /* 0x00000001e4087824 */ /* 0x000fe200078e0a07 */
[----:B------:R-:W-:Y:S01]  /*52e0*/  ISETP.GE.AND P2, PT, R5, R238, PT ;  /* 0x000000ee0500720c */ /* 0x000fe20003f46270 */
[----:B------:R-:W-:Y:S01]  /*52f0*/  IMAD.IADD R6, R229, 0x1, -R5 ;  /* 0x00000001e5067824 */ /* 0x000fe200078e0a05 */
[C---:B------:R-:W-:Y:S01]  /*5300*/  ISETP.GE.AND P6, PT, R5.reuse, R237, PT ;  /* 0x000000ed0500720c */ /* 0x040fe20003fc6270 */
[----:B------:R-:W-:Y:S01]  /*5310*/  IMAD.IADD R10, R234, 0x1, -R7 ;  /* 0x00000001ea0a7824 */ /* 0x000fe200078e0a07 */
[C---:B------:R-:W-:Y:S01]  /*5320*/  ISETP.GE.AND P5, PT, R5.reuse, R236, PT ;  /* 0x000000ec0500720c */ /* 0x040fe20003fa6270 */
[----:B------:R-:W1:Y:S01]  /*5330*/  MUFU.TANH R15, R37 ;  /* 0x00000025000f7308 */ /* 0x000e620000002400 */
[----:B------:R-:W-:-:S02]  /*5340*/  ISETP.LT.OR P4, PT, R5, R233, P4 ;  /* 0x000000e90500720c */ /* 0x000fc40002781670 */
[C---:B------:R-:W-:Y:S02]  /*5350*/  ISETP.LT.OR P2, PT, R5.reuse, R232, P2 ;  /* 0x000000e80500720c */ /* 0x040fe40001741670 */
[C---:B------:R-:W-:Y:S02]  /*5360*/  ISETP.LT.OR P6, PT, R5.reuse, R231, P6 ;  /* 0x000000e70500720c */ /* 0x040fe400037c1670 */
[----:B------:R-:W-:Y:S01]  /*5370*/  ISETP.LT.OR P5, PT, R5, R230, P5 ;  /* 0x000000e60500720c */ /* 0x000fe20002fa1670 */
[----:B------:R-:W-:Y:S01]  /*5380*/  IMAD.IADD R5, R235, 0x1, -R5 ;  /* 0x00000001eb057824 */ /* 0x000fe200078e0a05 */
[----:B------:R-:W-:Y:S01]  /*5390*/  IABS R8, R8 ;  /* 0x0000000800087213 */ /* 0x000fe20000000000 */
[----:B------:R-:W4:Y:S01]  /*53a0*/  MUFU.TANH R13, R36 ;  /* 0x00000024000d7308 */ /* 0x000f220000002400 */
[----:B------:R-:W-:Y:S02]  /*53b0*/  IABS R9, R6 ;  /* 0x0000000600097213 */ /* 0x000fe40000000000 */
[----:B------:R-:W-:-:S02]  /*53c0*/  IABS R5, R5 ;  /* 0x0000000500057213 */ /* 0x000fc40000000000 */
[----:B------:R-:W-:Y:S01]  /*53d0*/  IABS R6, R10 ;  /* 0x0000000a00067213 */ /* 0x000fe20000000000 */
[----:B------:R-:W-:Y:S01]  /*53e0*/  IMAD.MOV.U32 R10, RZ, RZ, R8 ;  /* 0x000000ffff0a7224 */ /* 0x000fe200078e0008 */
[----:B------:R-:W-:Y:S01]  /*53f0*/  FSEL R24, R12, -INF , !P0 ;  /* 0xff8000000c187808 */ /* 0x000fe20004000000 */
[----:B------:R-:W-:Y:S01]  /*5400*/  IMAD.MOV.U32 R8, RZ, RZ, R5 ;  /* 0x000000ffff087224 */ /* 0x000fe200078e0005 */
[----:B------:R-:W5:Y:S01]  /*5410*/  MUFU.TANH R12, R56 ;  /* 0x00000038000c7308 */ /* 0x000f620000002400 */
[----:B------:R-:W-:Y:S01]  /*5420*/  IMAD.MOV.U32 R5, RZ, RZ, R6 ;  /* 0x000000ffff057224 */ /* 0x000fe200078e0006 */
[----:B------:R-:W-:Y:S02]  /*5430*/  I2FP.F32.S32 R6, R9 ;  /* 0x0000000900067245 */ /* 0x000fe40000201400 */
[----:B------:R-:W-:Y:S02]  /*5440*/  I2FP.F32.S32 R8, R8 ;  /* 0x0000000800087245 */ /* 0x000fe40000201400 */
[----:B------:R-:W-:Y:S01]  /*5450*/  I2FP.F32.S32 R5, R5 ;  /* 0x0000000500057245 */ /* 0x000fe20000201400 */
[----:B--2---:R-:W-:Y:S01]  /*5460*/  FFMA.FTZ R16, R6, -UR19, R21 ;  /* 0x8000001306107c23 */ /* 0x004fe20008010015 */
[----:B------:R-:W-:-:S02]  /*5470*/  VIADD R6, R3, 0x11 ;  /* 0x0000001103067836 */ /* 0x000fc40000000000 */
[----:B---3--:R-:W-:Y:S01]  /*5480*/  FFMA.FTZ R14, R8, -UR19, R17 ;  /* 0x80000013080e7c23 */ /* 0x008fe20008010011 */
[----:B------:R-:W-:Y:S01]  /*5490*/  FSEL R87, R19, -INF , !P3 ;  /* 0xff80000013577808 */ /* 0x000fe20005800000 */
[----:B-1----:R-:W-:Y:S01]  /*54a0*/  FFMA.FTZ R15, R5, -UR19, R15 ;  /* 0x80000013050f7c23 */ /* 0x002fe2000801000f */
[--C-:B------:R-:W-:Y:S01]  /*54b0*/  IMAD.IADD R9, R228, 0x1, -R6.reuse ;  /* 0x00000001e4097824 */ /* 0x100fe200078e0a06 */
[----:B------:R-:W-:Y:S01]  /*54c0*/  FSEL R23, R18, -INF , !P1 ;  /* 0xff80000012177808 */ /* 0x000fe20004800000 */
[--C-:B------:R-:W-:Y:S01]  /*54d0*/  IMAD.IADD R5, R235, 0x1, -R7.reuse ;  /* 0x00000001eb057824 */ /* 0x100fe200078e0a07 */
[----:B------:R-:W-:Y:S01]  /*54e0*/  FSEL R85, R11, -INF , !P4 ;  /* 0xff8000000b557808 */ /* 0x000fe20006000000 */
[----:B------:R-:W-:Y:S01]  /*54f0*/  IMAD.IADD R8, R229, 0x1, -R7 ;  /* 0x00000001e5087824 */ /* 0x000fe200078e0a07 */
[C---:B------:R-:W-:Y:S01]  /*5500*/  ISETP.GE.AND P3, PT, R7.reuse, R239, PT ;  /* 0x000000ef0700720c */ /* 0x040fe20003f66270 */
[----:B------:R-:W-:Y:S01]  /*5510*/  IMAD.IADD R11, R234, 0x1, -R6 ;  /* 0x00000001ea0b7824 */ /* 0x000fe200078e0a06 */
[C---:B------:R-:W-:Y:S01]  /*5520*/  ISETP.GE.AND P1, PT, R7.reuse, R238, PT ;  /* 0x000000ee0700720c */ /* 0x040fe20003f26270 */
[----:B------:R-:W1:Y:S01]  /*5530*/  MUFU.TANH R17, R58 ;  /* 0x0000003a00117308 */ /* 0x000e620000002400 */
[----:B------:R-:W-:-:S02]  /*5540*/  ISETP.GE.AND P0, PT, R7, R237, PT ;  /* 0x000000ed0700720c */ /* 0x000fc40003f06270 */
[C---:B------:R-:W-:Y:S02]  /*5550*/  ISETP.GE.AND P4, PT, R7.reuse, R236, PT ;  /* 0x000000ec0700720c */ /* 0x040fe40003f86270 */
[----:B------:R-:W-:Y:S02]  /*5560*/  I2FP.F32.S32 R10, R10 ;  /* 0x0000000a000a7245 */ /* 0x000fe40000201400 */
[----:B------:R-:W-:Y:S01]  /*5570*/  IABS R9, R9 ;  /* 0x0000000900097213 */ /* 0x000fe20000000000 */
[----:B------:R-:W-:Y:S01]  /*5580*/  MUFU.TANH R21, R40 ;  /* 0x0000002800157308 */ /* 0x000fe20000002400 */
[C---:B------:R-:W-:Y:S01]  /*5590*/  ISETP.LT.OR P3, PT, R7.reuse, R233, P3 ;  /* 0x000000e90700720c */ /* 0x040fe20001f61670 */
[----:B----4-:R-:W-:Y:S01]  /*55a0*/  FFMA.FTZ R13, R10, -UR19, R13 ;  /* 0x800000130a0d7c23 */ /* 0x010fe2000801000d */
[C---:B------:R-:W-:Y:S01]  /*55b0*/  ISETP.LT.OR P1, PT, R7.reuse, R232, P1 ;  /* 0x000000e80700720c */ /* 0x040fe20000f21670 */
[----:B------:R-:W-:Y:S01]  /*55c0*/  IMAD.MOV.U32 R10, RZ, RZ, R9 ;  /* 0x000000ffff0a7224 */ /* 0x000fe200078e0009 */
[----:B------:R-:W-:-:S02]  /*55d0*/  ISETP.LT.OR P0, PT, R7, R231, P0 ;  /* 0x000000e70700720c */ /* 0x000fc40000701670 */
[----:B------:R-:W-:Y:S01]  /*55e0*/  ISETP.LT.OR P4, PT, R7, R230, P4 ;  /* 0x000000e60700720c */ /* 0x000fe20002781670 */
[----:B------:R-:W2:Y:S01]  /*55f0*/  MUFU.TANH R22, R39 ;  /* 0x0000002700167308 */ /* 0x000ea20000002400 */
[----:B------:R-:W-:Y:S02]  /*5600*/  IABS R5, R5 ;  /* 0x0000000500057213 */ /* 0x000fe40000000000 */
[----:B------:R-:W-:Y:S01]  /*5610*/  IABS R7, R8 ;  /* 0x0000000800077213 */ /* 0x000fe20000000000 */
[----:B------:R-:W-:Y:S01]  /*5620*/  IMAD.IADD R8, R229, 0x1, -R6 ;  /* 0x00000001e5087824 */ /* 0x000fe200078e0a06 */
[----:B------:R-:W-:Y:S01]  /*5630*/  FSEL R84, R20, -INF , !P2 ;  /* 0xff80000014547808 */ /* 0x000fe20005000000 */
[----:B------:R-:W-:Y:S01]  /*5640*/  IMAD.MOV.U32 R9, RZ, RZ, R5 ;  /* 0x000000ffff097224 */ /* 0x000fe200078e0005 */
[----:B------:R-:W-:Y:S01]  /*5650*/  I2FP.F32.S32 R7, R7 ;  /* 0x0000000700077245 */ /* 0x000fe20000201400 */
[----:B------:R-:W3:Y:S01]  /*5660*/  MUFU.TANH R18, R57 ;  /* 0x0000003900127308 */ /* 0x000ee20000002400 */
[----:B------:R-:W-:-:S02]  /*5670*/  IABS R5, R11 ;  /* 0x0000000b00057213 */ /* 0x000fc40000000000 */
[----:B------:R-:W-:Y:S01]  /*5680*/  IABS R8, R8 ;  /* 0x0000000800087213 */ /* 0x000fe20000000000 */
[----:B-----5:R-:W-:Y:S01]  /*5690*/  FFMA.FTZ R12, R7, -UR19, R12 ;  /* 0x80000013070c7c23 */ /* 0x020fe2000801000c */
[----:B------:R-:W-:Y:S01]  /*56a0*/  I2FP.F32.S32 R11, R9 ;  /* 0x00000009000b7245 */ /* 0x000fe20000201400 */
[----:B------:R-:W-:Y:S01]  /*56b0*/  IMAD.MOV.U32 R7, RZ, RZ, R5 ;  /* 0x000000ffff077224 */ /* 0x000fe200078e0005 */
[----:B------:R-:W-:Y:S01]  /*56c0*/  I2FP.F32.S32 R9, R10 ;  /* 0x0000000a00097245 */ /* 0x000fe20000201400 */
[----:B------:R-:W-:Y:S01]  /*56d0*/  IMAD.MOV.U32 R5, RZ, RZ, R8 ;  /* 0x000000ffff057224 */ /* 0x000fe200078e0008 */
[----:B------:R-:W-:Y:S01]  /*56e0*/  ISETP.GE.AND P2, PT, R6, R239, PT ;  /* 0x000000ef0600720c */ /* 0x000fe20003f46270 */
[----:B-1----:R-:W-:Y:S01]  /*56f0*/  FFMA.FTZ R11, R11, -UR19, R17 ;  /* 0x800000130b0b7c23 */ /* 0x002fe20008010011 */
[----:B------:R-:W-:Y:S01]  /*5700*/  I2FP.F32.S32 R8, R7 ;  /* 0x0000000700087245 */ /* 0x000fe20000201400 */
[----:B--2---:R-:W-:Y:S01]  /*5710*/  FFMA.FTZ R9, R9, -UR19, R22 ;  /* 0x8000001309097c23 */ /* 0x004fe20008010016 */
[----:B------:R-:W-:Y:S01]  /*5720*/  I2FP.F32.S32 R7, R5 ;  /* 0x0000000500077245 */ /* 0x000fe20000201400 */
[----:B------:R-:W-:Y:S01]  /*5730*/  VIADD R5, R3, 0x18 ;  /* 0x0000001803057836 */ /* 0x000fe20000000000 */
[----:B------:R-:W-:Y:S01]  /*5740*/  FSEL R20, R16, -INF , !P6 ;  /* 0xff80000010147808 */ /* 0x000fe20007000000 */
[----:B------:R-:W-:Y:S01]  /*5750*/  FFMA.FTZ R17, R8, -UR19, R21 ;  /* 0x8000001308117c23 */ /* 0x000fe20008010015 */
[----:B------:R-:W-:Y:S01]  /*5760*/  FSEL R21, R14, -INF , !P5 ;  /* 0xff8000000e157808 */ /* 0x000fe20006800000 */
[----:B---3--:R-:W-:Y:S01]  /*5770*/  FFMA.FTZ R18, R7, -UR19, R18 ;  /* 0x8000001307127c23 */ /* 0x008fe20008010012 */
[----:B------:R-:W-:Y:S01]  /*5780*/  FSEL R118, R13, -INF , !P3 ;  /* 0xff8000000d767808 */ /* 0x000fe20005800000 */
[--C-:B------:R-:W-:Y:S01]  /*5790*/  IMAD.IADD R7, R228, 0x1, -R5.reuse ;  /* 0x00000001e4077824 */ /* 0x100fe200078e0a05 */
[----:B------:R-:W-:Y:S01]  /*57a0*/  ISETP.LT.OR P2, PT, R6, R233, P2 ;  /* 0x000000e90600720c */ /* 0x000fe20001741670 */
[--C-:B------:R-:W-:Y:S01]  /*57b0*/  IMAD.IADD R8, R234, 0x1, -R5.reuse ;  /* 0x00000001ea087824 */ /* 0x100fe200078e0a05 */
[C---:B------:R-:W-:Y:S01]  /*57c0*/  ISETP.GE.AND P6, PT, R6.reuse, R238, PT ;  /* 0x000000ee0600720c */ /* 0x040fe20003fc6270 */
[----:B------:R-:W-:Y:S01]  /*57d0*/  IMAD.IADD R10, R229, 0x1, -R5 ;  /* 0x00000001e50a7824 */ /* 0x000fe200078e0a05 */
[C---:B------:R-:W-:Y:S01]  /*57e0*/  ISETP.GE.AND P5, PT, R6.reuse, R237, PT ;  /* 0x000000ed0600720c */ /* 0x040fe20003fa6270 */
[----:B------:R-:W1:Y:S01]  /*57f0*/  MUFU.TANH R19, R59 ;  /* 0x0000003b00137308 */ /* 0x000e620000002400 */
[C---:B------:R-:W-:Y:S01]  /*5800*/  ISETP.GE.AND P3, PT, R6.reuse, R236, PT ;  /* 0x000000ec0600720c */ /* 0x040fe20003f66270 */
[----:B------:R-:W-:Y:S01]  /*5810*/  VIADD R3, R3, 0x19 ;  /* 0x0000001903037836 */ /* 0x000fe20000000000 */
[----:B------:R-:W-:-:S02]  /*5820*/  ISETP.LT.OR P6, PT, R6, R232, P6 ;  /* 0x000000e80600720c */ /* 0x000fc400037c1670 */
[C---:B------:R-:W-:Y:S02]  /*5830*/  ISETP.LT.OR P5, PT, R6.reuse, R231, P5 ;  /* 0x000000e70600720c */ /* 0x040fe40002fa1670 */
[----:B------:R-:W-:Y:S01]  /*5840*/  ISETP.LT.OR P3, PT, R6, R230, P3 ;  /* 0x000000e60600720c */ /* 0x000fe20001f61670 */
[----:B------:R-:W-:Y:S01]  /*5850*/  IMAD.IADD R6, R235, 0x1, -R6 ;  /* 0x00000001eb067824 */ /* 0x000fe200078e0a06 */
[----:B------:R-:W-:Y:S01]  /*5860*/  FSEL R128, R15, -INF , !P1 ;  /* 0xff8000000f807808 */ /* 0x000fe20004800000 */
[----:B------:R-:W2:Y:S01]  /*5870*/  MUFU.TANH R16, R48 ;  /* 0x0000003000107308 */ /* 0x000ea20000002400 */
[----:B------:R-:W-:Y:S02]  /*5880*/  FSEL R44, R12, -INF , !P0 ;  /* 0xff8000000c2c7808 */ /* 0x000fe40004000000 */
[----:B------:R-:W-:Y:S02]  /*5890*/  FSEL R45, R11, -INF , !P4 ;  /* 0xff8000000b2d7808 */ /* 0x000fe40006000000 */
[----:B------:R-:W-:Y:S01]  /*58a0*/  FSEL R117, R9, -INF , !P2 ;  /* 0xff80000009757808 */ /* 0x000fe20005000000 */
[----:B------:R-:W-:Y:S01]  /*58b0*/  IMAD.IADD R9, R235, 0x1, -R5 ;  /* 0x00000001eb097824 */ /* 0x000fe200078e0a05 */
[C---:B------:R-:W-:Y:S01]  /*58c0*/  ISETP.GE.AND P1, PT, R5.reuse, R239, PT ;  /* 0x000000ef0500720c */ /* 0x040fe20003f26270 */
[----:B------:R-:W-:Y:S01]  /*58d0*/  MUFU.TANH R14, R54 ;  /* 0x00000036000e7308 */ /* 0x000fe20000002400 */
[----:B------:R-:W-:-:S02]  /*58e0*/  ISETP.GE.AND P0, PT, R5, R238, PT ;  /* 0x000000ee0500720c */ /* 0x000fc40003f06270 */
[C---:B------:R-:W-:Y:S02]  /*58f0*/  ISETP.GE.AND P4, PT, R5.reuse, R237, PT ;  /* 0x000000ed0500720c */ /* 0x040fe40003f86270 */
[C---:B------:R-:W-:Y:S02]  /*5900*/  ISETP.GE.AND P2, PT, R5.reuse, R236, PT ;  /* 0x000000ec0500720c */ /* 0x040fe40003f46270 */
[C---:B------:R-:W-:Y:S01]  /*5910*/  ISETP.LT.OR P1, PT, R5.reuse, R233, P1 ;  /* 0x000000e90500720c */ /* 0x040fe20000f21670 */
[----:B------:R-:W-:Y:S01]  /*5920*/  MUFU.TANH R13, R52 ;  /* 0x00000034000d7308 */ /* 0x000fe20000002400 */
[C---:B------:R-:W-:Y:S02]  /*5930*/  ISETP.LT.OR P0, PT, R5.reuse, R232, P0 ;  /* 0x000000e80500720c */ /* 0x040fe40000701670 */
[C---:B------:R-:W-:Y:S02]  /*5940*/  ISETP.LT.OR P4, PT, R5.reuse, R231, P4 ;  /* 0x000000e70500720c */ /* 0x040fe40002781670 */
[----:B------:R-:W-:-:S02]  /*5950*/  ISETP.LT.OR P2, PT, R5, R230, P2 ;  /* 0x000000e60500720c */ /* 0x000fc40001741670 */
[----:B------:R-:W-:Y:S01]  /*5960*/  IABS R5, R6 ;  /* 0x0000000600057213 */ /* 0x000fe20000000000 */
[----:B------:R-:W3:Y:S01]  /*5970*/  MUFU.TANH R15, R50 ;  /* 0x00000032000f7308 */ /* 0x000ee20000002400 */
[----:B------:R-:W-:Y:S02]  /*5980*/  IABS R7, R7 ;  /* 0x0000000700077213 */ /* 0x000fe40000000000 */
[----:B------:R-:W-:Y:S01]  /*5990*/  IABS R8, R8 ;  /* 0x0000000800087213 */ /* 0x000fe20000000000 */
[----:B------:R-:W-:Y:S01]  /*59a0*/  IMAD.MOV.U32 R6, RZ, RZ, R5 ;  /* 0x000000ffff067224 */ /* 0x000fe200078e0005 */
[----:B------:R-:W-:Y:S01]  /*59b0*/  IABS R5, R10 ;  /* 0x0000000a00057213 */ /* 0x000fe20000000000 */
[----:B------:R-:W-:Y:S01]  /*59c0*/  IMAD.MOV.U32 R11, RZ, RZ, R7 ;  /* 0x000000ffff0b7224 */ /* 0x000fe200078e0007 */
[----:B------:R-:W-:Y:S02]  /*59d0*/  IABS R7, R9 ;  /* 0x0000000900077213 */ /* 0x000fe40000000000 */
[----:B------:R-:W-:Y:S01]  /*59e0*/  I2FP.F32.S32 R9, R6 ;  /* 0x0000000600097245 */ /* 0x000fe20000201400 */
[----:B------:R-:W-:Y:S01]  /*59f0*/  IMAD.MOV.U32 R6, RZ, RZ, R5 ;  /* 0x000000ffff067224 */ /* 0x000fe200078e0005 */
[----:B------:R-:W-:Y:S01]  /*5a00*/  I2FP.F32.S32 R10, R11 ;  /* 0x0000000b000a7245 */ /* 0x000fe20000201400 */
[----:B------:R-:W-:Y:S01]  /*5a10*/  IMAD.MOV.U32 R5, RZ, RZ, R7 ;  /* 0x000000ffff057224 */ /* 0x000fe200078e0007 */
[----:B------:R-:W-:Y:S01]  /*5a20*/  I2FP.F32.S32 R7, R8 ;  /* 0x0000000800077245 */ /* 0x000fe20000201400 */
[----:B-1----:R-:W-:Y:S01]  /*5a30*/  FFMA.FTZ R11, R9, -UR19, R19 ;  /* 0x80000013090b7c23 */ /* 0x002fe20008010013 */
[----:B------:R-:W-:Y:S01]  /*5a40*/  I2FP.F32.S32 R6, R6 ;  /* 0x0000000600067245 */ /* 0x000fe20000201400 */
[----:B--2---:R-:W-:Y:S01]  /*5a50*/  FFMA.FTZ R9, R10, -UR19, R16 ;  /* 0x800000130a097c23 */ /* 0x004fe20008010010 */
[----:B------:R-:W-:Y:S01]  /*5a60*/  I2FP.F32.S32 R5, R5 ;  /* 0x0000000500057245 */ /* 0x000fe20000201400 */
[----:B---3--:R-:W-:Y:S01]  /*5a70*/  FFMA.FTZ R12, R7, -UR19, R15 ;  /* 0x80000013070c7c23 */ /* 0x008fe2000801000f */
[----:B------:R-:W-:Y:S01]  /*5a80*/  FSEL R116, R17, -INF , !P6 ;  /* 0xff80000011747808 */ /* 0x000fe20007000000 */
[----:B------:R-:W-:Y:S01]  /*5a90*/  FFMA.FTZ R13, R6, -UR19, R13 ;  /* 0x80000013060d7c23 */ /* 0x000fe2000801000d */
[----:B------:R-:W-:-:S02]  /*5aa0*/  IMAD.IADD R6, R234, 0x1, -R3 ;  /* 0x00000001ea067824 */ /* 0x000fc400078e0a03 */
[----:B------:R-:W-:Y:S01]  /*5ab0*/  FFMA.FTZ R10, R5, -UR19, R14 ;  /* 0x80000013050a7c23 */ /* 0x000fe2000801000e */
[--C-:B------:R-:W-:Y:S01]  /*5ac0*/  IMAD.IADD R5, R228, 0x1, -R3.reuse ;  /* 0x00000001e4057824 */ /* 0x100fe200078e0a03 */
[----:B------:R-:W-:Y:S01]  /*5ad0*/  FSEL R18, R18, -INF , !P5 ;  /* 0xff80000012127808 */ /* 0x000fe20006800000 */
[--C-:B------:R-:W-:Y:S01]  /*5ae0*/  IMAD.IADD R8, R229, 0x1, -R3.reuse ;  /* 0x00000001e5087824 */ /* 0x100fe200078e0a03 */
[----:B------:R-:W-:Y:S01]  /*5af0*/  FSEL R19, R11, -INF , !P3 ;  /* 0xff8000000b137808 */ /* 0x000fe20005800000 */
[----:B------:R-:W-:Y:S01]  /*5b00*/  IMAD.IADD R7, R235, 0x1, -R3 ;  /* 0x00000001eb077824 */ /* 0x000fe200078e0a03 */
[----:B------:R-:W-:Y:S01]  /*5b10*/  IABS R5, R5 ;  /* 0x0000000500057213 */ /* 0x000fe20000000000 */
[----:B------:R-:W1:Y:S01]  /*5b20*/  MUFU.TANH R16, R49 ;  /* 0x0000003100107308 */ /* 0x000e620000002400 */
[----:B------:R-:W-:Y:S02]  /*5b30*/  FSEL R102, R9, -INF , !P1 ;  /* 0xff80000009667808 */ /* 0x000fe40004800000 */
[C---:B------:R-:W-:Y:S01]  /*5b40*/  ISETP.GE.AND P6, PT, R3.reuse, R239, PT ;  /* 0x000000ef0300720c */ /* 0x040fe20003fc6270 */
[----:B------:R-:W-:Y:S01]  /*5b50*/  IMAD.MOV.U32 R9, RZ, RZ, R5 ;  /* 0x000000ffff097224 */ /* 0x000fe200078e0005 */
[----:B------:R-:W-:-:S02]  /*5b60*/  ISETP.GE.AND P5, PT, R3, R238, PT ;  /* 0x000000ee0300720c */ /* 0x000fc40003fa6270 */
[C---:B------:R-:W-:Y:S01]  /*5b70*/  ISETP.GE.AND P3, PT, R3.reuse, R237, PT ;  /* 0x000000ed0300720c */ /* 0x040fe20003f66270 */
[----:B------:R-:W2:Y:S01]  /*5b80*/  MUFU.TANH R15, R51 ;  /* 0x00000033000f7308 */ /* 0x000ea20000002400 */
[C---:B------:R-:W-:Y:S02]  /*5b90*/  ISETP.GE.AND P1, PT, R3.reuse, R236, PT ;  /* 0x000000ec0300720c */ /* 0x040fe40003f26270 */
[C---:B------:R-:W-:Y:S02]  /*5ba0*/  ISETP.LT.OR P6, PT, R3.reuse, R233, P6 ;  /* 0x000000e90300720c */ /* 0x040fe400037c1670 */
[C---:B------:R-:W-:Y:S02]  /*5bb0*/  ISETP.LT.OR P5, PT, R3.reuse, R232, P5 ;  /* 0x000000e80300720c */ /* 0x040fe40002fa1670 */
[C---:B------:R-:W-:Y:S01]  /*5bc0*/  ISETP.LT.OR P3, PT, R3.reuse, R231, P3 ;  /* 0x000000e70300720c */ /* 0x040fe20001f61670 */
[----:B------:R-:W3:Y:S01]  /*5bd0*/  MUFU.TANH R14, R53 ;  /* 0x00000035000e7308 */ /* 0x000ee20000002400 */
[----:B------:R-:W-:-:S02]  /*5be0*/  ISETP.LT.OR P1, PT, R3, R230, P1 ;  /* 0x000000e60300720c */ /* 0x000fc40000f21670 */
[----:B------:R-:W-:Y:S02]  /*5bf0*/  IABS R5, R6 ;  /* 0x0000000600057213 */ /* 0x000fe40000000000 */
[----:B------:R-:W-:Y:S02]  /*5c00*/  IABS R3, R8 ;  /* 0x0000000800037213 */ /* 0x000fe40000000000 */
[----:B------:R-:W-:Y:S01]  /*5c10*/  IABS R6, R7 ;  /* 0x0000000700067213 */ /* 0x000fe20000000000 */
[----:B------:R-:W4:Y:S01]  /*5c20*/  MUFU.TANH R11, R55 ;  /* 0x00000037000b7308 */ /* 0x000f220000002400 */
        /* <DEDUP_REMOVED lines=8> */
[----:B-1----:R-:W-:Y:S01]  /*5cb0*/  FFMA.FTZ R6, R6, -UR19, R16 ;  /* 0x8000001306067c23 */ /* 0x002fe20008010010 */
[----:B------:R-:W-:Y:S01]  /*5cc0*/  I2FP.F32.S32 R3, R3 ;  /* 0x0000000300037245 */ /* 0x000fe20000201400 */
[----:B--2---:R-:W-:Y:S01]  /*5cd0*/  FFMA.FTZ R7, R7, -UR19, R15 ;  /* 0x8000001307077c23 */ /* 0x004fe2000801000f */
[----:B------:R-:W-:Y:S01]  /*5ce0*/  FSEL R15, R13, -INF , !P4 ;  /* 0xff8000000d0f7808 */ /* 0x000fe20006000000 */
[----:B---3--:R-:W-:Y:S01]  /*5cf0*/  FFMA.FTZ R5, R5, -UR19, R14 ;  /* 0x8000001305057c23 */ /* 0x008fe2000801000e */
[----:B------:R-:W-:Y:S01]  /*5d00*/  FSEL R17, R10, -INF , !P2 ;  /* 0xff8000000a117808 */ /* 0x000fe20005000000 */
[----:B----4-:R-:W-:Y:S01]  /*5d10*/  FFMA.FTZ R3, R3, -UR19, R11 ;  /* 0x8000001303037c23 */ /* 0x010fe2000801000b */
        /* <DEDUP_REMOVED lines=50> */
.L_x_2877:
[----:B------:R-:W-:Y:S05]  /*6040*/  BSYNC B0 ;  /* 0x0000000000007941 */ /* 0x000fea0003800000 */
.L_x_2876:
[----:B------:R-:W0:Y:S02]  /*6050*/  LDGDEPBAR ;  /* 0x00000000000079af */ /* 0x000e240000000000 */
.L_x_2875:
        /* <DEDUP_REMOVED lines=52> */
[----:B------:R-:W-:-:S03]  /*63a0*/  FSEL R3, R3, RZ, P1 ;  /* 0x000000ff03037208 */ /* 0x000fc60000800000 */
[----:B------:R2:W-:Y:S02]  /*63b0*/  MUFU.EX2 R243, R6 ;  /* 0x0000000600f37308 */ /* 0x0005e40000000800 */
[--C-:B------:R-:W-:Y:S01]  /*63c0*/  FFMA.FTZ R2, R26, UR10, -R3.reuse ;  /* 0x0000000a1a027c23 */ /* 0x100fe20008010803 */
[--C-:B------:R-:W-:Y:S01]  /*63d0*/  FFMA.FTZ R0, R21, UR10, -R3.reuse ;  /* 0x0000000a15007c23 */ /* 0x100fe20008010803 */
[----:B------:R-:W-:-:S04]  /*63e0*/  FFMA.FTZ R4, R24, UR10, -R3 ;  /* 0x0000000a18047c23 */ /* 0x000fc80008010803 */
[----:B------:R1:W-:Y:S08]  /*63f0*/  MUFU.EX2 R211, R2 ;  /* 0x0000000200d37308 */ /* 0x0003f00000000800 */
[----:B------:R3:W-:Y:S01]  /*6400*/  MUFU.EX2 R241, R0 ;  /* 0x0000000000f17308 */ /* 0x0007e20000000800 */
[----:B--2---:R-:W-:Y:S02]  /*6410*/  FFMA.FTZ R6, R25, UR10, -R8 ;  /* 0x0000000a19067c23 */ /* 0x004fe40008010808 */
[----:B------:R-:W-:Y:S05]  /*6420*/  LDSM.16.MT88.4 R24, [R217+0xa000] ;  /* 0x00a00000d918783b */ /* 0x000fea0000004200 */
        /* <DEDUP_REMOVED lines=21> */
[----:B------:R-:W-:Y:S01]  /*6580*/  LDSM.16.MT88.4 R20, [R217+0xb000] ;  /* 0x00b00000d914783b */ /* 0x000fe20000004200 */
        /* <DEDUP_REMOVED lines=16> */
[C---:B-1----:R-:W-:Y:S01]  /*6690*/  HMMA.16816.F32 R40, R4.reuse, R28, RZ ;  /* 0x0000001c0428723c */ /* 0x042fe200000018ff */
[--C-:B--2---:R-:W-:Y:S01]  /*66a0*/  FFMA.FTZ R9, R15, UR10, -R8.reuse ;  /* 0x0000000a0f097c23 */ /* 0x104fe20008010808 */
[----:B------:R-:W-:Y:S01]  /*66b0*/  FFMA.FTZ R8, R14, UR10, -R8 ;  /* 0x0000000a0e087c23 */ /* 0x000fe20008010808 */
[----:B---3--:R-:W-:Y:S01]  /*66c0*/  F2FP.F16.F32.PACK_AB R124, R207, R206 ;  /* 0x000000cecf7c723e */ /* 0x008fe200000000ff */
        /* <DEDUP_REMOVED lines=81> */
[----:B------:R3:W4:Y:S03]  /*6be0*/  MUFU.EX2 R190, R2 ;  /* 0x0000000200be7308 */ /* 0x0007260000000800 */
[C---:B------:R-:W-:Y:S06]  /*6bf0*/  HMMA.16816.F32 R84, R4.reuse, R32, RZ ;  /* 0x000000200454723c */ /* 0x040fec00000018ff */
[----:B------:R-:W-:Y:S01]  /*6c00*/  HMMA.16816.F32 R68, R4, R36, RZ ;  /* 0x000000240444723c */ /* 0x000fe200000018ff */
[----:B-1----:R-:W-:-:S04]  /*6c10*/  FADD.FTZ R3, R197, R195 ;  /* 0x000000c3c5037221 */ /* 0x002fc80000010000 */
[----:B------:R-:W-:Y:S01]  /*6c20*/  FADD.FTZ R3, R196, R3 ;  /* 0x00000003c4037221 */ /* 0x000fe20000010000 */
[C---:B------:R-:W-:Y:S01]  /*6c30*/  HMMA.16816.F32 R28, R4.reuse, R38, RZ ;  /* 0x00000026041c723c */ /* 0x040fe200000018ff */
[----:B---3--:R-:W-:Y:S02]  /*6c40*/  FFMA.FTZ R2, R128, UR10, -R0 ;  /* 0x0000000a80027c23 */ /* 0x008fe40008010800 */
[----:B------:R-:W-:Y:S01]  /*6c50*/  FADD.FTZ R3, R194, R3 ;  /* 0x00000003c2037221 */ /* 0x000fe20000010000 */
[----:B--2---:R-:W-:Y:S02]  /*6c60*/  F2FP.F16.F32.PACK_AB R128, R192, R193 ;  /* 0x000000c1c080723e */ /* 0x004fe400000000ff */
[----:B------:R-:W-:Y:S01]  /*6c70*/  HMMA.16816.F32 R32, R4, R34, RZ ;  /* 0x000000220420723c */ /* 0x000fe200000018ff */
[----:B------:R1:W2:Y:S01]  /*6c80*/  MUFU.EX2 R189, R2 ;  /* 0x0000000200bd7308 */ /* 0x0002a20000000800 */
[----:B----4-:R-:W-:-:S04]  /*6c90*/  F2FP.F16.F32.PACK_AB R130, R190, R191 ;  /* 0x000000bfbe82723e */ /* 0x010fc800000000ff */
        /* <DEDUP_REMOVED lines=62> */
[----:B------:R-:W3:Y:S01]  /*7080*/  LDL.64 R16, [R1] ;  /* 0x0000000001107983 */ /* 0x000ee20000100a00 */
        /* <DEDUP_REMOVED lines=57> */
[C---:B------:R-:W-:Y:S01]  /*7420*/  ISETP.GE.AND P1, PT, R2.reuse, R237, PT ;  /* 0x000000ed0200720c */ /* 0x040fe20003f26270 */
        /* <DEDUP_REMOVED lines=13> */
[C---:B------:R-:W-:Y:S06]  /*7500*/  HMMA.16816.F32 R180, R4.reuse, R20, RZ ;  /* 0x0000001404b4723c */ /* 0x040fec00000018ff */
[C---:B------:R-:W-:Y:S06]  /*7510*/  HMMA.16816.F32 R184, R4.reuse, R26, RZ ;  /* 0x0000001a04b8723c */ /* 0x040fec00000018ff */
[----:B------:R-:W-:Y:S01]  /*7520*/  HMMA.16816.F32 R176, R4, R22, RZ ;  /* 0x0000001604b0723c */ /* 0x000fe200000018ff */
[----:B------:R-:W-:Y:S05]  /*7530*/  LDSM.16.M88.4 R4, [R222+0x2000] ;  /* 0x00200000de04783b */ /* 0x000fea0000000200 */
[C---:B------:R-:W-:Y:S01]  /*7540*/  HMMA.16816.F32 R204, R8.reuse, R26, RZ ;  /* 0x0000001a08cc723c */ /* 0x040fe200000018ff */
[----:B------:R-:W-:Y:S05]  /*7550*/  LDSM.16.M88.4 R24, [R220+0x8000] ;  /* 0x00800000dc18783b */ /* 0x000fea0000000200 */
[----:B------:R-:W-:Y:S01]  /*7560*/  HMMA.16816.F32 R192, R8, R22, RZ ;  /* 0x0000001608c0723c */ /* 0x000fe200000018ff */
[----:B------:R-:W1:Y:S04]  /*7570*/  LDSM.16.M88.4 R20, [R220+0x8800] ;  /* 0x00880000dc14783b */ /* 0x000e680000000200 */
[----:B------:R-:W2:Y:S01]  /*7580*/  LDSM.16.M88.4 R8, [R222] ;  /* 0x00000000de08783b */ /* 0x000ea20000000200 */
[C---:B------:R-:W-:Y:S06]  /*7590*/  HMMA.16816.F32 R240, R12.reuse, R32, R188 ;  /* 0x000000200cf0723c */ /* 0x040fec00000018bc */
[C---:B------:R-:W-:Y:S06]  /*75a0*/  HMMA.16816.F32 R208, R12.reuse, R28, R180 ;  /* 0x0000001c0cd0723c */ /* 0x040fec00000018b4 */
[C---:B------:R-:W-:Y:S06]  /*75b0*/  HMMA.16816.F32 R200, R12.reuse, R34, R184 ;  /* 0x000000220cc8723c */ /* 0x040fec00000018b8 */
[----:B------:R-:W-:Y:S01]  /*75c0*/  HMMA.16816.F32 R188, R12, R30, R176 ;  /* 0x0000001e0cbc723c */ /* 0x000fe200000018b0 */
[----:B------:R-:W-:Y:S04]  /*75d0*/  LDSM.16.M88.4 R12, [R221+0x2000] ;  /* 0x00200000dd0c783b */ /* 0x000fe80000000200 */
[----:B------:R-:W-:Y:S01]  /*75e0*/  LDSM.16.M88.4 R176, [R219] ;  /* 0x00000000dbb0783b */ /* 0x000fe20000000200 */
[C---:B---3--:R-:W-:Y:S06]  /*75f0*/  HMMA.16816.F32 R184, R16.reuse, R32, R196 ;  /* 0x0000002010b8723c */ /* 0x048fec00000018c4 */
[C---:B------:R-:W-:Y:S06]  /*7600*/  HMMA.16816.F32 R180, R16.reuse, R28, R140 ;  /* 0x0000001c10b4723c */ /* 0x040fec000000188c */
[C---:B------:R-:W-:Y:S06]  /*7610*/  HMMA.16816.F32 R140, R16.reuse, R34, R204 ;  /* 0x00000022108c723c */ /* 0x040fec00000018cc */
[----:B------:R-:W-:Y:S01]  /*7620*/  HMMA.16816.F32 R32, R16, R30, R192 ;  /* 0x0000001e1020723c */ /* 0x000fe200000018c0 */
[----:B------:R-:W3:Y:S04]  /*7630*/  LDSM.16.M88.4 R28, [R219+0x800] ;  /* 0x00080000db1c783b */ /* 0x000ee80000000200 */
[----:B------:R-:W4:Y:S01]  /*7640*/  LDSM.16.M88.4 R16, [R221] ;  /* 0x00000000dd10783b */ /* 0x000f220000000200 */
[C---:B-1----:R-:W-:Y:S06]  /*7650*/  HMMA.16816.F32 R204, R4.reuse, R20, R208 ;  /* 0x0000001404cc723c */ /* 0x042fec00000018d0 */
[C---:B------:R-:W-:Y:S06]  /*7660*/  HMMA.16816.F32 R196, R4.reuse, R24, R240 ;  /* 0x0000001804c4723c */ /* 0x040fec00000018f0 */
        /* <DEDUP_REMOVED lines=8> */
[----:B------:R-:W1:Y:S04]  /*76f0*/  LDSM.16.M88.4 R32, [R212+0x9800] ;  /* 0x00980000d420783b */ /* 0x000e680000000200 */
[----:B------:R-:W2:Y:S01]  /*7700*/  LDSM.16.M88.4 R8, [R214+0x4000] ;  /* 0x00400000d608783b */ /* 0x000ea20000000200 */
[C---:B---3--:R-:W-:Y:S06]  /*7710*/  HMMA.16816.F32 R204, R12.reuse, R28, R204 ;  /* 0x0000001c0ccc723c */ /* 0x048fec00000018cc */
[C---:B------:R-:W-:Y:S06]  /*7720*/  HMMA.16816.F32 R196, R12.reuse, R176, R196 ;  /* 0x000000b00cc4723c */ /* 0x040fec00000018c4 */
[C---:B------:R-:W-:Y:S06]  /*7730*/  HMMA.16816.F32 R200, R12.reuse, R178, R200 ;  /* 0x000000b20cc8723c */ /* 0x040fec00000018c8 */
[----:B------:R-:W-:Y:S06]  /*7740*/  HMMA.16816.F32 R192, R12, R30, R192 ;  /* 0x0000001e0cc0723c */ /* 0x000fec00000018c0 */
[C---:B----4-:R-:W-:Y:S06]  /*7750*/  HMMA.16816.F32 R188, R16.reuse, R176, R188 ;  /* 0x000000b010bc723c */ /* 0x050fec00000018bc */
        /* <DEDUP_REMOVED lines=9> */
[C---:B------:R-:W-:Y:S06]  /*77f0*/  HMMA.16816.F32 R200, R4.reuse, R142, R200 ;  /* 0x0000008e04c8723c */ /* 0x040fec00000018c8 */
[----:B------:R-:W-:Y:S06]  /*7800*/  HMMA.16816.F32 R192, R4, R34, R192 ;  /* 0x0000002204c0723c */ /* 0x000fec00000018c0 */
[C---:B--2---:R-:W-:Y:S06]  /*7810*/  HMMA.16816.F32 R188, R8.reuse, R140, R188 ;  /* 0x0000008c08bc723c */ /* 0x044fec00000018bc */
[C---:B------:R-:W-:Y:S01]  /*7820*/  HMMA.16816.F32 R184, R8.reuse, R142, R184 ;  /* 0x0000008e08b8723c */ /* 0x040fe200000018b8 */
[----:B------:R-:W-:Y:S05]  /*7830*/  LDSM.16.M88.4 R140, [R220+0x9000] ;  /* 0x00900000dc8c783b */ /* 0x000fea0000000200 */
[C---:B------:R-:W-:Y:S01]  /*7840*/  HMMA.16816.F32 R4, R8.reuse, R32, R12 ;  /* 0x000000200804723c */ /* 0x040fe2000000180c */
[----:B------:R-:W1:Y:S05]  /*7850*/  LDSM.16.M88.4 R12, [R222+0x6000] ;  /* 0x00600000de0c783b */ /* 0x000e6a0000000200 */
[----:B------:R-:W-:Y:S01]  /*7860*/  HMMA.16816.F32 R180, R8, R34, R16 ;  /* 0x0000002208b4723c */ /* 0x000fe20000001810 */
[----:B------:R-:W2:Y:S04]  /*7870*/  LDSM.16.M88.4 R16, [R222+0x4000] ;  /* 0x00400000de10783b */ /* 0x000ea80000000200 */
[----:B------:R-:W5:Y:S01]  /*7880*/  LDSM.16.M88.4 R32, [R220+0x9800] ;  /* 0x00980000dc20783b */ /* 0x000f620000000200 */
[C---:B---3--:R-:W-:Y:S03]  /*7890*/  HMMA.16816.F32 R208, R20.reuse, R176, R204 ;  /* 0x000000b014d0723c */ /* 0x048fe600000018cc */
[----:B------:R-:W-:Y:S03]  /*78a0*/  LDSM.16.M88.4 R8, [R221+0x4000] ;  /* 0x00400000dd08783b */ /* 0x000fe60000000200 */
[C---:B----4-:R-:W-:Y:S06]  /*78b0*/  HMMA.16816.F32 R196, R20.reuse, R28, R196 ;  /* 0x0000001c14c4723c */ /* 0x050fec00000018c4 */
[C---:B------:R-:W-:Y:S06]  /*78c0*/  HMMA.16816.F32 R200, R20.reuse, R30, R200 ;  /* 0x0000001e14c8723c */ /* 0x040fec00000018c8 */
[----:B------:R-:W-:Y:S06]  /*78d0*/  HMMA.16816.F32 R204, R20, R178, R192 ;  /* 0x000000b214cc723c */ /* 0x000fec00000018c0 */
[C---:B------:R-:W-:Y:S06]  /*78e0*/  HMMA.16816.F32 R20, R24.reuse, R28, R188 ;  /* 0x0000001c1814723c */ /* 0x040fec00000018bc */
[C---:B------:R-:W-:Y:S01]  /*78f0*/  HMMA.16816.F32 R188, R24.reuse, R30, R184 ;  /* 0x0000001e18bc723c */ /* 0x040fe200000018b8 */
[----:B------:R-:W-:Y:S05]  /*7900*/  LDSM.16.M88.4 R28, [R219+0x1000] ;  /* 0x00100000db1c783b */ /* 0x000fea0000000200 */
[C---:B------:R-:W-:Y:S01]  /*7910*/  HMMA.16816.F32 R184, R24.reuse, R176, R4 ;  /* 0x000000b018b8723c */ /* 0x040fe20000001804 */
[----:B------:R-:W3:Y:S05]  /*7920*/  LDSM.16.M88.4 R4, [R221+0x6000] ;  /* 0x00600000dd04783b */ /* 0x000eea0000000200 */
[----:B------:R-:W-:Y:S06]  /*7930*/  HMMA.16816.F32 R180, R24, R178, R180 ;  /* 0x000000b218b4723c */ /* 0x000fec00000018b4 */
[-C--:B-1----:R-:W-:Y:S06]  /*7940*/  HMMA.16816.F32 R176, R12, R140.reuse, R196 ;  /* 0x0000008c0cb0723c */ /* 0x082fec00000018c4 */
[----:B--2---:R-:W-:Y:S01]  /*7950*/  HMMA.16816.F32 R196, R16, R140, R20 ;  /* 0x0000008c10c4723c */ /* 0x004fe20000001814 */
[----:B------:R-:W1:Y:S01]  /*7960*/  LDSM.16.M88.4 R20, [R219+0x1800] ;  /* 0x00180000db14783b */ /* 0x000e620000000200 */
[----:B------:R-:W-:-:S04]  /*7970*/  DEPBAR.LE SB0, 0x0 ;  /* 0x000080000000791a */ /* 0x000fc80000000000 */
[-C--:B------:R-:W-:Y:S06]  /*7980*/  HMMA.16816.F32 R24, R12, R142.reuse, R200 ;  /* 0x0000008e0c18723c */ /* 0x080fec00000018c8 */
[----:B------:R-:W-:Y:S06]  /*7990*/  HMMA.16816.F32 R140, R16, R142, R188 ;  /* 0x0000008e108c723c */ /* 0x000fec00000018bc */
[C---:B-----5:R-:W-:Y:S06]  /*79a0*/  HMMA.16816.F32 R192, R12.reuse, R32, R208 ;  /* 0x000000200cc0723c */ /* 0x060fec00000018d0 */
[----:B------:R-:W-:Y:S06]  /*79b0*/  HMMA.16816.F32 R188, R12, R34, R204 ;  /* 0x000000220cbc723c */ /* 0x000fec00000018cc */
[C---:B------:R-:W-:Y:S06]  /*79c0*/  HMMA.16816.F32 R184, R16.reuse, R32, R184 ;  /* 0x0000002010b8723c */ /* 0x040fec00000018b8 */
[----:B------:R-:W-:Y:S06]  /*79d0*/  HMMA.16816.F32 R180, R16, R34, R180 ;  /* 0x0000002210b4723c */ /* 0x000fec00000018b4 */
[C---:B---3--:R-:W-:Y:S06]  /*79e0*/  HMMA.16816.F32 R176, R4.reuse, R28, R176 ;  /* 0x0000001c04b0723c */ /* 0x048fec00000018b0 */
[C---:B------:R-:W-:Y:S06]  /*79f0*/  HMMA.16816.F32 R32, R4.reuse, R30, R24 ;  /* 0x0000001e0420723c */ /* 0x040fec0000001818 */
[C---:B-1----:R-:W-:Y:S06]  /*7a00*/  HMMA.16816.F32 R12, R4.reuse, R20, R192 ;  /* 0x00000014040c723c */ /* 0x042fec00000018c0 */
[----:B------:R-:W-:Y:S06]  /*7a10*/  HMMA.16816.F32 R4, R4, R22, R188 ;  /* 0x000000160404723c */ /* 0x000fec00000018bc */
        /* <DEDUP_REMOVED lines=8> */
[----:B------:R-:W-:-:S03]  /*7aa0*/  FMUL.FTZ R132, R35, UR23 ;  /* 0x0000001723847c20 */ /* 0x000fc60008410000 */
[C---:B------:R-:W-:Y:S01]  /*7ab0*/  HMMA.16816.F32 R16, R8.reuse, R20, R184 ;  /* 0x000000140810723c */ /* 0x040fe200000018b8 */
[----:B------:R-:W-:Y:S01]  /*7ac0*/  FMUL.FTZ R139, R12, UR23 ;  /* 0x000000170c8b7c20 */ /* 0x000fe20008410000 */
[----:B------:R-:W-:Y:S01]  /*7ad0*/  FMUL.FTZ R140, R14, UR23 ;  /* 0x000000170e8c7c20 */ /* 0x000fe20008410000 */
[----:B------:R1:W-:Y:S01]  /*7ae0*/  MUFU.TANH R12, R176 ;  /* 0x000000b0000c7308 */ /* 0x0003e20000002400 */
[----:B------:R-:W-:Y:S01]  /*7af0*/  FMUL.FTZ R143, R15, UR23 ;  /* 0x000000170f8f7c20 */ /* 0x000fe20008410000 */
[----:B------:R-:W-:Y:S01]  /*7b00*/  FMUL.FTZ R141, R13, UR23 ;  /* 0x000000170d8d7c20 */ /* 0x000fe20008410000 */
[----:B------:R-:W-:Y:S01]  /*7b10*/  HMMA.16816.F32 R8, R8, R22, R180 ;  /* 0x000000160808723c */ /* 0x000fe200000018b4 */
[----:B------:R-:W-:Y:S01]  /*7b20*/  FMUL.FTZ R186, R7, UR23 ;  /* 0x0000001707ba7c20 */ /* 0x000fe20008410000 */
[----:B------:R-:W-:Y:S01]  /*7b30*/  FMUL.FTZ R185, R5, UR23 ;  /* 0x0000001705b97c20 */ /* 0x000fe20008410000 */
[----:B------:R-:W-:-:S03]  /*7b40*/  IMAD.IADD R7, R235, 0x1, -R0 ;  /* 0x00000001eb077824 */ /* 0x000fc600078e0a00 */
[----:B------:R-:W-:Y:S01]  /*7b50*/  FMUL.FTZ R24, R24, UR23 ;  /* 0x0000001718187c20 */ /* 0x000fe20008410000 */
[----:B------:R-:W-:Y:S01]  /*7b60*/  FMUL.FTZ R180, R4, UR23 ;  /* 0x0000001704b47c20 */ /* 0x000fe20008410000 */
[--C-:B------:R-:W-:Y:S02]  /*7b70*/  IMAD.IADD R4, R228, 0x1, -R0.reuse ;  /* 0x00000001e4047824 */ /* 0x100fe400078e0a00 */
[----:B------:R-:W-:Y:S01]  /*7b80*/  FMUL.FTZ R181, R6, UR23 ;  /* 0x0000001706b57c20 */ /* 0x000fe20008410000 */
[----:B------:R-:W-:Y:S02]  /*7b90*/  IMAD.IADD R6, R229, 0x1, -R0 ;  /* 0x00000001e5067824 */ /* 0x000fe400078e0a00 */
[----:B------:R-:W-:Y:S01]  /*7ba0*/  FMUL.FTZ R25, R25, UR23 ;  /* 0x0000001719197c20 */ /* 0x000fe20008410000 */
[----:B------:R-:W-:Y:S01]  /*7bb0*/  FMUL.FTZ R26, R26, UR23 ;  /* 0x000000171a1a7c20 */ /* 0x000fe20008410000 */
[----:B------:R-:W-:Y:S01]  /*7bc0*/  IABS R5, R4 ;  /* 0x0000000400057213 */ /* 0x000fe20000000000 */
[----:B------:R-:W2:Y:S01]  /*7bd0*/  MUFU.TANH R24, R24 ;  /* 0x0000001800187308 */ /* 0x000ea20000002400 */
[----:B------:R-:W-:Y:S01]  /*7be0*/  IABS R4, R3 ;  /* 0x0000000300047213 */ /* 0x000fe20000000000 */
[----:B------:R-:W-:Y:S01]  /*7bf0*/  FMUL.FTZ R27, R27, UR23 ;  /* 0x000000171b1b7c20 */ /* 0x000fe20008410000 */
[----:B------:R-:W-:Y:S01]  /*7c00*/  IABS R3, R6 ;  /* 0x0000000600037213 */ /* 0x000fe20000000000 */
[----:B------:R-:W-:Y:S01]  /*7c10*/  IMAD.IADD R6, R228, 0x1, -R2 ;  /* 0x00000001e4067824 */ /* 0x000fe200078e0a02 */
[----:B------:R-:W-:Y:S01]  /*7c20*/  I2FP.F32.S32 R5, R5 ;  /* 0x0000000500057245 */ /* 0x000fe20000201400 */
[----:B------:R-:W-:Y:S01]  /*7c30*/  FMUL.FTZ R28, R28, UR23 ;  /* 0x000000171c1c7c20 */ /* 0x000fe20008410000 */
[----:B------:R-:W-:Y:S01]  /*7c40*/  FMUL.FTZ R22, R33, UR23 ;  /* 0x0000001721167c20 */ /* 0x000fe20008410000 */
[----:B------:R-:W3:Y:S01]  /*7c50*/  MUFU.TANH R26, R26 ;  /* 0x0000001a001a7308 */ /* 0x000ee20000002400 */
[----:B------:R-:W-:Y:S01]  /*7c60*/  FMUL.FTZ R33, R16, UR23 ;  /* 0x0000001710217c20 */ /* 0x000fe20008410000 */
[----:B------:R-:W-:Y:S01]  /*7c70*/  FMUL.FTZ R182, R9, UR23 ;  /* 0x0000001709b67c20 */ /* 0x000fe20008410000 */
[----:B-1----:R-:W-:Y:S01]  /*7c80*/  FMUL.FTZ R176, R10, UR23 ;  /* 0x000000170ab07c20 */ /* 0x002fe20008410000 */
[----:B------:R-:W-:Y:S01]  /*7c90*/  FMUL.FTZ R142, R8, UR23 ;  /* 0x00000017088e7c20 */ /* 0x000fe20008410000 */
[----:B------:R-:W-:Y:S01]  /*7ca0*/  IABS R8, R7 ;  /* 0x0000000700087213 */ /* 0x000fe20000000000 */
[----:B------:R-:W-:-:S02]  /*7cb0*/  IMAD.MOV.U32 R7, RZ, RZ, R4 ;  /* 0x000000ffff077224 */ /* 0x000fc400078e0004 */
[----:B------:R-:W-:Y:S01]  /*7cc0*/  FMUL.FTZ R184, R11, UR23 ;  /* 0x000000170bb87c20 */ /* 0x000fe20008410000 */
[----:B------:R-:W1:Y:S01]  /*7cd0*/  MUFU.TANH R9, R178 ;  /* 0x000000b200097308 */ /* 0x000e620000002400 */
[----:B------:R-:W-:Y:S01]  /*7ce0*/  IMAD.MOV.U32 R4, RZ, RZ, R3 ;  /* 0x000000ffff047224 */ /* 0x000fe200078e0003 */
[----:B------:R-:W-:Y:S01]  /*7cf0*/  IABS R3, R6 ;  /* 0x0000000600037213 */ /* 0x000fe20000000000 */
[----:B------:R-:W-:Y:S01]  /*7d00*/  IMAD.MOV.U32 R6, RZ, RZ, R8 ;  /* 0x000000ffff067224 */ /* 0x000fe200078e0008 */
[----:B------:R-:W-:Y:S01]  /*7d10*/  I2FP.F32.S32 R8, R7 ;  /* 0x0000000700087245 */ /* 0x000fe20000201400 */
[----:B--2---:R-:W-:Y:S01]  /*7d20*/  FFMA.FTZ R5, R5, -UR19, R24 ;  /* 0x8000001305057c23 */ /* 0x004fe20008010018 */
[----:B------:R-:W-:Y:S01]  /*7d30*/  I2FP.F32.S32 R7, R4 ;  /* 0x0000000400077245 */ /* 0x000fe20000201400 */
[----:B------:R-:W-:Y:S01]  /*7d40*/  FMUL.FTZ R30, R30, UR23 ;  /* 0x000000171e1e7c20 */ /* 0x000fe20008410000 */
[----:B------:R-:W2:Y:S01]  /*7d50*/  MUFU.TANH R10, R25 ;  /* 0x00000019000a7308 */ /* 0x000ea20000002400 */
[----:B------:R-:W-:Y:S01]  /*7d60*/  I2FP.F32.S32 R4, R6 ;  /* 0x0000000600047245 */ /* 0x000fe20000201400 */
[----:B---3--:R-:W-:Y:S01]  /*7d70*/  FFMA.FTZ R8, R8, -UR19, R26 ;  /* 0x8000001308087c23 */ /* 0x008fe2000801001a */
[----:B------:R-:W-:Y:S01]  /*7d80*/  I2FP.F32.S32 R3, R3 ;  /* 0x0000000300037245 */ /* 0x000fe20000201400 */
[----:B------:R-:W-:Y:S01]  /*7d90*/  FFMA.FTZ R6, R7, -UR19, R12 ;  /* 0x8000001307067c23 */ /* 0x000fe2000801000c */
[----:B------:R-:W-:Y:S01]  /*7da0*/  FSEL R20, R5, -INF , !P0 ;  /* 0xff80000005147808 */ /* 0x000fe20004000000 */
[----:B------:R-:W-:Y:S01]  /*7db0*/  FMUL.FTZ R29, R29, UR23 ;  /* 0x000000171d1d7c20 */ /* 0x000fe20008410000 */
[----:B------:R-:W-:Y:S01]  /*7dc0*/  ISETP.GE.AND P0, PT, R2, R236, PT ;  /* 0x000000ec0200720c */ /* 0x000fe20003f06270 */
[----:B------:R-:W3:Y:S01]  /*7dd0*/  MUFU.TANH R12, R27 ;  /* 0x0000001b000c7308 */ /* 0x000ee20000002400 */
[----:B-1----:R-:W-:Y:S01]  /*7de0*/  FFMA.FTZ R9, R4, -UR19, R9 ;  /* 0x8000001304097c23 */ /* 0x002fe20008010009 */
[----:B------:R-:W-:Y:S01]  /*7df0*/  IMAD.IADD R4, R234, 0x1, -R2 ;  /* 0x00000001ea047824 */ /* 0x000fe200078e0a02 */
[----:B------:R-:W-:Y:S01]  /*7e00*/  FSEL R23, R8, -INF , !P6 ;  /* 0xff80000008177808 */ /* 0x000fe20007000000 */
[----:B------:R-:W-:Y:S01]  /*7e10*/  FMUL.FTZ R31, R31, UR23 ;  /* 0x000000171f1f7c20 */ /* 0x000fe20008410000 */
[----:B------:R-:W-:Y:S01]  /*7e20*/  ISETP.GE.AND P6, PT, R0, R237, PT ;  /* 0x000000ed0000720c */ /* 0x000fe20003fc6270 */
[----:B------:R-:W-:Y:S01]  /*7e30*/  FMUL.FTZ R35, R18, UR23 ;  /* 0x0000001712237c20 */ /* 0x000fe20008410000 */
[----:B------:R-:W-:Y:S01]  /*7e40*/  IABS R4, R4 ;  /* 0x0000000400047213 */ /* 0x000fe20000000000 */
[----:B------:R-:W1:Y:S01]  /*7e50*/  MUFU.TANH R11, R177 ;  /* 0x000000b1000b7308 */ /* 0x000e620000002400 */
[----:B--2---:R-:W-:Y:S01]  /*7e60*/  FFMA.FTZ R7, R3, -UR19, R10 ;  /* 0x8000001303077c23 */ /* 0x004fe2000801000a */
[----:B------:R-:W-:Y:S01]  /*7e70*/  IMAD.IADD R3, R229, 0x1, -R2 ;  /* 0x00000001e5037824 */ /* 0x000fe200078e0a02 */
[----:B------:R-:W-:Y:S01]  /*7e80*/  ISETP.LT.OR P0, PT, R2, R230, P0 ;  /* 0x000000e60200720c */ /* 0x000fe20000701670 */
[----:B------:R-:W-:Y:S01]  /*7e90*/  IMAD.MOV.U32 R5, RZ, RZ, R4 ;  /* 0x000000ffff057224 */ /* 0x000fe200078e0004 */
[----:B------:R-:W-:Y:S01]  /*7ea0*/  ISETP.LT.OR P6, PT, R0, R231, P6 ;  /* 0x000000e70000720c */ /* 0x000fe200037c1670 */
[----:B------:R-:W-:Y:S01]  /*7eb0*/  IMAD.IADD R2, R235, 0x1, -R2 ;  /* 0x00000001eb027824 */ /* 0x000fe200078e0a02 */
[----:B------:R-:W-:Y:S01]  /*7ec0*/  IABS R3, R3 ;  /* 0x0000000300037213 */ /* 0x000fe20000000000 */
[----:B------:R-:W2:Y:S01]  /*7ed0*/  MUFU.TANH R10, R179 ;  /* 0x000000b3000a7308 */ /* 0x000ea20000002400 */
[----:B------:R-:W-:Y:S01]  /*7ee0*/  I2FP.F32.S32 R5, R5 ;  /* 0x0000000500057245 */ /* 0x000fe20000201400 */
[----:B------:R-:W-:Y:S01]  /*7ef0*/  FMUL.FTZ R138, R19, UR23 ;  /* 0x00000017138a7c20 */ /* 0x000fe20008410000 */
[----:B------:R-:W-:Y:S01]  /*7f00*/  IABS R2, R2 ;  /* 0x0000000200027213 */ /* 0x000fe20000000000 */
[----:B------:R-:W-:Y:S01]  /*7f10*/  IMAD.MOV.U32 R4, RZ, RZ, R3 ;  /* 0x000000ffff047224 */ /* 0x000fe200078e0003 */
[----:B------:R-:W-:Y:S01]  /*7f20*/  FSEL R25, R6, -INF , !P6 ;  /* 0xff80000006197808 */ /* 0x000fe20007000000 */
[----:B---3--:R-:W-:Y:S01]  /*7f30*/  FFMA.FTZ R5, R5, -UR19, R12 ;  /* 0x8000001305057c23 */ /* 0x008fe2000801000c */
[C---:B------:R-:W-:Y:S01]  /*7f40*/  ISETP.GE.AND P6, PT, R0.reuse, R236, PT ;  /* 0x000000ec0000720c */ /* 0x040fe20003fc6270 */
[----:B------:R-:W-:Y:S01]  /*7f50*/  IMAD.MOV.U32 R8, RZ, RZ, R2 ;  /* 0x000000ffff087224 */ /* 0x000fe200078e0002 */
[----:B------:R-:W-:Y:S01]  /*7f60*/  I2FP.F32.S32 R4, R4 ;  /* 0x0000000400047245 */ /* 0x000fe20000201400 */
[C---:B------:R-:W-:Y:S01]  /*7f70*/  VIADD R2, R0.reuse, 0x8 ;  /* 0x0000000800027836 */ /* 0x040fe20000000000 */
[----:B------:R-:W-:Y:S01]  /*7f80*/  ISETP.LT.OR P6, PT, R0, R230, P6 ;  /* 0x000000e60000720c */ /* 0x000fe200037c1670 */
[----:B------:R3:W-:Y:S01]  /*7f90*/  MUFU.TANH R16, R28 ;  /* 0x0000001c00107308 */ /* 0x0007e20000002400 */
[----:B------:R-:W-:Y:S01]  /*7fa0*/  FSEL R21, R7, -INF , !P5 ;  /* 0xff80000007157808 */ /* 0x000fe20006800000 */
[----:B-1----:R-:W-:Y:S01]  /*7fb0*/  FFMA.FTZ R4, R4, -UR19, R11 ;  /* 0x8000001304047c23 */ /* 0x002fe2000801000b */
[----:B------:R-:W-:Y:S01]  /*7fc0*/  FSEL R24, R5, -INF , !P4 ;  /* 0xff80000005187808 */ /* 0x000fe20006000000 */
[--C-:B------:R-:W-:Y:S01]  /*7fd0*/  IMAD.IADD R6, R234, 0x1, -R2.reuse ;  /* 0x00000001ea067824 */ /* 0x100fe200078e0a02 */
[----:B------:R-:W-:Y:S01]  /*7fe0*/  ISETP.GE.AND P5, PT, R2, R238, PT ;  /* 0x000000ee0200720c */ /* 0x000fe20003fa6270 */
[--C-:B------:R-:W-:Y:S01]  /*7ff0*/  IMAD.IADD R7, R228, 0x1, -R2.reuse ;  /* 0x00000001e4077824 */ /* 0x100fe200078e0a02 */
[----:B------:R-:W-:Y:S01]  /*8000*/  FSEL R27, R4, -INF , !P1 ;  /* 0xff800000041b7808 */ /* 0x000fe20004800000 */
[----:B------:R-:W-:Y:S01]  /*8010*/  VIADD R3, R0, 0x9 ;  /* 0x0000000900037836 */ /* 0x000fe20000000000 */
[C---:B------:R-:W-:Y:S01]  /*8020*/  ISETP.GE.AND P4, PT, R2.reuse, R237, PT ;  /* 0x000000ed0200720c */ /* 0x040fe20003f86270 */
[----:B------:R-:W-:Y:S01]  /*8030*/  IMAD.IADD R5, R229, 0x1, -R2 ;  /* 0x00000001e5057824 */ /* 0x000fe200078e0a02 */
[C---:B------:R-:W-:Y:S01]  /*8040*/  ISETP.GE.AND P1, PT, R2.reuse, R236, PT ;  /* 0x000000ec0200720c */ /* 0x040fe20003f26270 */
[----:B------:R-:W1:Y:S01]  /*8050*/  MUFU.TANH R12, R30 ;  /* 0x0000001e000c7308 */ /* 0x000e620000002400 */
[----:B------:R-:W-:Y:S01]  /*8060*/  ISETP.LT.OR P5, PT, R2, R232, P5 ;  /* 0x000000e80200720c */ /* 0x000fe20002fa1670 */
[----:B------:R-:W-:Y:S01]  /*8070*/  IMAD.IADD R4, R228, 0x1, -R3 ;  /* 0x00000001e4047824 */ /* 0x000fe200078e0a03 */
[----:B------:R-:W-:Y:S01]  /*8080*/  ISETP.LT.OR P4, PT, R2, R231, P4 ;  /* 0x000000e70200720c */ /* 0x000fe20002781670 */
[----:B------:R-:W-:Y:S01]  /*8090*/  FMUL.FTZ R133, R17, UR23 ;  /* 0x0000001711857c20 */ /* 0x000fe20008410000 */
[----:B---3--:R-:W-:-:S02]  /*80a0*/  FSEL R28, R9, -INF , !P6 ;  /* 0xff800000091c7808 */ /* 0x008fc40007000000 */
[C---:B------:R-:W-:Y:S01]  /*80b0*/  ISETP.GE.AND P6, PT, R2.reuse, R239, PT ;  /* 0x000000ef0200720c */ /* 0x040fe20003fc6270 */
[----:B------:R-:W3:Y:S01]  /*80c0*/  MUFU.TANH R11, R32 ;  /* 0x00000020000b7308 */ /* 0x000ee20000002400 */
[C---:B------:R-:W-:Y:S02]  /*80d0*/  ISETP.LT.OR P1, PT, R2.reuse, R230, P1 ;  /* 0x000000e60200720c */ /* 0x040fe40000f21670 */
[----:B------:R-:W-:Y:S01]  /*80e0*/  ISETP.LT.OR P6, PT, R2, R233, P6 ;  /* 0x000000e90200720c */ /* 0x000fe200037c1670 */
[----:B------:R-:W-:Y:S01]  /*80f0*/  IMAD.IADD R2, R235, 0x1, -R2 ;  /* 0x00000001eb027824 */ /* 0x000fe200078e0a02 */
[----:B------:R-:W-:Y:S02]  /*8100*/  IABS R14, R6 ;  /* 0x00000006000e7213 */ /* 0x000fe40000000000 */
[----:B------:R-:W-:Y:S01]  /*8110*/  IABS R15, R7 ;  /* 0x00000007000f7213 */ /* 0x000fe20000000000 */
[----:B------:R-:W4:Y:S01]  /*8120*/  MUFU.TANH R13, R29 ;  /* 0x0000001d000d7308 */ /* 0x000f220000002400 */
[----:B------:R-:W-:-:S02]  /*8130*/  I2FP.F32.S32 R8, R8 ;  /* 0x0000000800087245 */ /* 0x000fc40000201400 */
[----:B------:R-:W-:Y:S01]  /*8140*/  IABS R7, R5 ;  /* 0x0000000500077213 */ /* 0x000fe20000000000 */
[----:B------:R-:W-:Y:S01]  /*8150*/  IMAD.MOV.U32 R5, RZ, RZ, R14 ;  /* 0x000000ffff057224 */ /* 0x000fe200078e000e */
[----:B------:R-:W-:Y:S01]  /*8160*/  IABS R9, R2 ;  /* 0x0000000200097213 */ /* 0x000fe20000000000 */
[----:B--2---:R-:W-:Y:S01]  /*8170*/  FFMA.FTZ R8, R8, -UR19, R10 ;  /* 0x8000001308087c23 */ /* 0x004fe2000801000a */
[----:B------:R-:W-:Y:S01]  /*8180*/  IABS R2, R4 ;  /* 0x0000000400027213 */ /* 0x000fe20000000000 */
[----:B------:R-:W-:Y:S01]  /*8190*/  IMAD.MOV.U32 R6, RZ, RZ, R15 ;  /* 0x000000ffff067224 */ /* 0x000fe200078e000f */
[----:B------:R-:W2:Y:S01]  /*81a0*/  MUFU.TANH R10, R34 ;  /* 0x00000022000a7308 */ /* 0x000ea20000002400 */
[----:B------:R-:W-:Y:S01]  /*81b0*/  IMAD.MOV.U32 R4, RZ, RZ, R7 ;  /* 0x000000ffff047224 */ /* 0x000fe200078e0007 */
[----:B------:R-:W-:Y:S01]  /*81c0*/  I2FP.F32.S32 R5, R5 ;  /* 0x0000000500057245 */ /* 0x000fe20000201400 */
[----:B------:R-:W-:Y:S01]  /*81d0*/  IMAD.IADD R7, R234, 0x1, -R3 ;  /* 0x00000001ea077824 */ /* 0x000fe200078e0a03 */
[----:B------:R-:W-:-:S02]  /*81e0*/  I2FP.F32.S32 R6, R6 ;  /* 0x0000000600067245 */ /* 0x000fc40000201400 */
[----:B------:R-:W-:Y:S01]  /*81f0*/  I2FP.F32.S32 R4, R4 ;  /* 0x0000000400047245 */ /* 0x000fe20000201400 */
[----:B-1----:R-:W-:Y:S01]  /*8200*/  FFMA.FTZ R5, R5, -UR19, R12 ;  /* 0x8000001305057c23 */ /* 0x002fe2000801000c */
[----:B------:R-:W-:Y:S01]  /*8210*/  I2FP.F32.S32 R2, R2 ;  /* 0x0000000200027245 */ /* 0x000fe20000201400 */
[----:B------:R-:W-:Y:S01]  /*8220*/  FFMA.FTZ R6, R6, -UR19, R16 ;  /* 0x8000001306067c23 */ /* 0x000fe20008010010 */
[----:B------:R-:W1:Y:S01]  /*8230*/  MUFU.TANH R18, R31 ;  /* 0x0000001f00127308 */ /* 0x000e620000002400 */
[----:B---3--:R-:W-:Y:S01]  /*8240*/  FFMA.FTZ R4, R4, -UR19, R11 ;  /* 0x8000001304047c23 */ /* 0x008fe2000801000b */
[----:B------:R-:W-:Y:S01]  /*8250*/  I2FP.F32.S32 R9, R9 ;  /* 0x0000000900097245 */ /* 0x000fe20000201400 */
[----:B----4-:R-:W-:Y:S01]  /*8260*/  FFMA.FTZ R13, R2, -UR19, R13 ;  /* 0x80000013020d7c23 */ /* 0x010fe2000801000d */
[----:B------:R-:W-:Y:S01]  /*8270*/  FSEL R19, R5, -INF , !P5 ;  /* 0xff80000005137808 */ /* 0x000fe20006800000 */
[----:B------:R-:W-:Y:S01]  /*8280*/  IMAD.IADD R5, R229, 0x1, -R3 ;  /* 0x00000001e5057824 */ /* 0x000fe200078e0a03 */
[----:B------:R-:W-:Y:S01]  /*8290*/  FSEL R26, R8, -INF , !P0 ;  /* 0xff800000081a7808 */ /* 0x000fe20004000000 */
[----:B------:R-:W-:Y:S01]  /*82a0*/  VIADD R2, R0, 0x10 ;  /* 0x0000001000027836 */ /* 0x000fe20000000000 */
[----:B------:R3:W4:Y:S01]  /*82b0*/  MUFU.TANH R12, R22 ;  /* 0x00000016000c7308 */ /* 0x0007220000002400 */
[----:B------:R-:W-:Y:S01]  /*82c0*/  FSEL R17, R6, -INF , !P6 ;  /* 0xff80000006117808 */ /* 0x000fe20007000000 */
[----:B--2---:R-:W-:Y:S01]  /*82d0*/  FFMA.FTZ R9, R9, -UR19, R10 ;  /* 0x8000001309097c23 */ /* 0x004fe2000801000a */
[----:B------:R-:W-:Y:S01]  /*82e0*/  IABS R15, R7 ;  /* 0x00000007000f7213 */ /* 0x000fe20000000000 */
[----:B------:R-:W-:Y:S01]  /*82f0*/  IMAD.IADD R6, R234, 0x1, -R2 ;  /* 0x00000001ea067824 */ /* 0x000fe200078e0a02 */
[----:B------:R-:W-:-:S02]  /*8300*/  ISETP.GE.AND P0, PT, R3, R239, PT ;  /* 0x000000ef0300720c */ /* 0x000fc40003f06270 */
[C---:B------:R-:W-:Y:S01]  /*8310*/  ISETP.GE.AND P6, PT, R3.reuse, R238, PT ;  /* 0x000000ee0300720c */ /* 0x040fe20003fc6270 */
[----:B------:R-:W-:Y:S01]  /*8320*/  MUFU.TANH R10, R35 ;  /* 0x00000023000a7308 */ /* 0x000fe20000002400 */
[C---:B------:R-:W-:Y:S02]  /*8330*/  ISETP.GE.AND P5, PT, R3.reuse, R237, PT ;  /* 0x000000ed0300720c */ /* 0x040fe40003fa6270 */
[----:B------:R-:W-:Y:S01]  /*8340*/  IABS R7, R5 ;  /* 0x0000000500077213 */ /* 0x000fe20000000000 */
[----:B------:R-:W-:Y:S01]  /*8350*/  IMAD.MOV.U32 R5, RZ, RZ, R15 ;  /* 0x000000ffff057224 */ /* 0x000fe200078e000f */
[C---:B------:R-:W-:Y:S02]  /*8360*/  ISETP.LT.OR P0, PT, R3.reuse, R233, P0 ;  /* 0x000000e90300720c */ /* 0x040fe40000701670 */
[C---:B------:R-:W-:Y:S01]  /*8370*/  ISETP.LT.OR P6, PT, R3.reuse, R232, P6 ;  /* 0x000000e80300720c */ /* 0x040fe200037c1670 */
[----:B------:R-:W2:Y:S01]  /*8380*/  MUFU.TANH R11, R33 ;  /* 0x00000021000b7308 */ /* 0x000ea20000002400 */
[----:B---3--:R-:W-:Y:S01]  /*8390*/  FSEL R22, R4, -INF , !P4 ;  /* 0xff80000004167808 */ /* 0x008fe20006000000 */
[----:B------:R-:W-:Y:S01]  /*83a0*/  IMAD.IADD R4, R228, 0x1, -R2 ;  /* 0x00000001e4047824 */ /* 0x000fe200078e0a02 */
[----:B------:R-:W-:-:S02]  /*83b0*/  ISETP.GE.AND P4, PT, R3, R236, PT ;  /* 0x000000ec0300720c */ /* 0x000fc40003f86270 */
[C---:B------:R-:W-:Y:S02]  /*83c0*/  ISETP.LT.OR P5, PT, R3.reuse, R231, P5 ;  /* 0x000000e70300720c */ /* 0x040fe40002fa1670 */
[----:B------:R-:W-:Y:S01]  /*83d0*/  ISETP.LT.OR P4, PT, R3, R230, P4 ;  /* 0x000000e60300720c */ /* 0x000fe20002781670 */
[----:B------:R-:W-:Y:S01]  /*83e0*/  IMAD.IADD R3, R235, 0x1, -R3 ;  /* 0x00000001eb037824 */ /* 0x000fe200078e0a03 */
[----:B------:R-:W-:Y:S01]  /*83f0*/  IABS R4, R4 ;  /* 0x0000000400047213 */ /* 0x000fe20000000000 */
[----:B------:R-:W3:Y:S01]  /*8400*/  MUFU.TANH R8, R132 ;  /* 0x0000008400087308 */ /* 0x000ee20000002400 */
[----:B------:R-:W-:Y:S02]  /*8410*/  I2FP.F32.S32 R5, R5 ;  /* 0x0000000500057245 */ /* 0x000fe40000201400 */
[----:B------:R-:W-:Y:S02]  /*8420*/  I2FP.F32.S32 R7, R7 ;  /* 0x0000000700077245 */ /* 0x000fe40000201400 */
[----:B------:R-:W-:Y:S01]  /*8430*/  IABS R14, R3 ;  /* 0x00000003000e7213 */ /* 0x000fe20000000000 */
[----:B-1----:R-:W-:Y:S01]  /*8440*/  FFMA.FTZ R5, R5, -UR19, R18 ;  /* 0x8000001305057c23 */ /* 0x002fe20008010012 */
[----:B------:R-:W-:Y:S01]  /*8450*/  IABS R3, R6 ;  /* 0x0000000600037213 */ /* 0x000fe20000000000 */
[----:B------:R-:W-:Y:S01]  /*8460*/  MUFU.TANH R29, R139 ;  /* 0x0000008b001d7308 */ /* 0x000fe20000002400 */
[----:B------:R-:W-:Y:S01]  /*8470*/  I2FP.F32.S32 R6, R4 ;  /* 0x0000000400067245 */ /* 0x000fe20000201400 */
[----:B----4-:R-:W-:Y:S01]  /*8480*/  FFMA.FTZ R4, R7, -UR19, R12 ;  /* 0x8000001307047c23 */ /* 0x010fe2000801000c */
[----:B------:R-:W-:-:S02]  /*8490*/  I2FP.F32.S32 R3, R3 ;  /* 0x0000000300037245 */ /* 0x000fc40000201400 */
[----:B------:R-:W-:Y:S01]  /*84a0*/  FSEL R18, R9, -INF , !P1 ;  /* 0xff80000009127808 */ /* 0x000fe20004800000 */
[----:B--2---:R-:W-:Y:S01]  /*84b0*/  FFMA.FTZ R11, R6, -UR19, R11 ;  /* 0x80000013060b7c23 */ /* 0x004fe2000801000b */
[----:B------:R-:W-:Y:S01]  /*84c0*/  FSEL R13, R13, -INF , !P0 ;  /* 0xff8000000d0d7808 */ /* 0x000fe20004000000 */
[----:B------:R-:W-:Y:S01]  /*84d0*/  FFMA.FTZ R10, R3, -UR19, R10 ;  /* 0x80000013030a7c23 */ /* 0x000fe2000801000a */
[----:B------:R-:W-:Y:S01]  /*84e0*/  FSEL R15, R5, -INF , !P6 ;  /* 0xff800000050f7808 */ /* 0x000fe20007000000 */
[----:B------:R-:W-:Y:S01]  /*84f0*/  VIADD R3, R0, 0x11 ;  /* 0x0000001100037836 */ /* 0x000fe20000000000 */
[----:B------:R-:W-:Y:S01]  /*8500*/  FSEL R16, R4, -INF , !P5 ;  /* 0xff80000004107808 */ /* 0x000fe20006800000 */
[C---:B------:R-:W-:Y:S01]  /*8510*/  IMAD.IADD R5, R229.reuse, 0x1, -R2 ;  /* 0x00000001e5057824 */ /* 0x040fe200078e0a02 */
[----:B------:R-:W-:Y:S01]  /*8520*/  ISETP.GE.AND P1, PT, R2, R239, PT ;  /* 0x000000ef0200720c */ /* 0x000fe20003f26270 */
[--C-:B------:R-:W-:Y:S01]  /*8530*/  IMAD.IADD R4, R228, 0x1, -R3.reuse ;  /* 0x00000001e4047824 */ /* 0x100fe200078e0a03 */
[----:B------:R-:W-:Y:S01]  /*8540*/  ISETP.GE.AND P0, PT, R2, R238, PT ;  /* 0x000000ee0200720c */ /* 0x000fe20003f06270 */
[--C-:B------:R-:W-:Y:S01]  /*8550*/  IMAD.IADD R6, R234, 0x1, -R3.reuse ;  /* 0x00000001ea067824 */ /* 0x100fe200078e0a03 */
[C---:B------:R-:W-:Y:S01]  /*8560*/  ISETP.GE.AND P6, PT, R2.reuse, R237, PT ;  /* 0x000000ed0200720c */ /* 0x040fe20003fc6270 */
[----:B------:R-:W-:Y:S01]  /*8570*/  IMAD.IADD R7, R229, 0x1, -R3 ;  /* 0x00000001e5077824 */ /* 0x000fe200078e0a03 */
[----:B------:R-:W-:Y:S01]  /*8580*/  ISETP.GE.AND P5, PT, R2, R236, PT ;  /* 0x000000ec0200720c */ /* 0x000fe20003fa6270 */
[----:B------:R-:W-:Y:S01]  /*8590*/  MUFU.TANH R30, R138 ;  /* 0x0000008a001e7308 */ /* 0x000fe20000002400 */
[----:B------:R-:W-:-:S02]  /*85a0*/  I2FP.F32.S32 R14, R14 ;  /* 0x0000000e000e7245 */ /* 0x000fc40000201400 */
[C---:B------:R-:W-:Y:S02]  /*85b0*/  ISETP.LT.OR P1, PT, R2.reuse, R233, P1 ;  /* 0x000000e90200720c */ /* 0x040fe40000f21670 */
[----:B------:R-:W-:Y:S01]  /*85c0*/  ISETP.LT.OR P0, PT, R2, R232, P0 ;  /* 0x000000e80200720c */ /* 0x000fe20000701670 */
[----:B---3--:R-:W-:Y:S01]  /*85d0*/  FFMA.FTZ R14, R14, -UR19, R8 ;  /* 0x800000130e0e7c23 */ /* 0x008fe20008010008 */
[C---:B------:R-:W-:Y:S01]  /*85e0*/  ISETP.LT.OR P6, PT, R2.reuse, R231, P6 ;  /* 0x000000e70200720c */ /* 0x040fe200037c1670 */
[----:B------:R-:W1:Y:S01]  /*85f0*/  MUFU.TANH R8, R140 ;  /* 0x0000008c00087308 */ /* 0x000e620000002400 */
[----:B------:R-:W-:Y:S01]  /*8600*/  ISETP.LT.OR P5, PT, R2, R230, P5 ;  /* 0x000000e60200720c */ /* 0x000fe20002fa1670 */
[----:B------:R-:W-:Y:S01]  /*8610*/  IMAD.IADD R2, R235, 0x1, -R2 ;  /* 0x00000001eb027824 */ /* 0x000fe200078e0a02 */
[----:B------:R-:W-:Y:S02]  /*8620*/  IABS R31, R5 ;  /* 0x00000005001f7213 */ /* 0x000fe40000000000 */
[----:B------:R-:W-:-:S02]  /*8630*/  IABS R4, R4 ;  /* 0x0000000400047213 */ /* 0x000fc40000000000 */
        /* <DEDUP_REMOVED lines=10> */
[----:B------:R-:W-:Y:S01]  /*86e0*/  IMAD.MOV.U32 R2, RZ, RZ, R5 ;  /* 0x000000ffff027224 */ /* 0x000fe200078e0005 */
[----:B------:R-:W-:Y:S01]  /*86f0*/  I2FP.F32.S32 R7, R7 ;  /* 0x0000000700077245 */ /* 0x000fe20000201400 */
[----:B-1----:R-:W-:Y:S01]  /*8700*/  FFMA.FTZ R9, R9, -UR19, R8 ;  /* 0x8000001309097c23 */ /* 0x002fe20008010008 */
[----:B------:R-:W-:-:S02]  /*8710*/  I2FP.F32.S32 R4, R4 ;  /* 0x0000000400047245 */ /* 0x000fc40000201400 */
[----:B------:R-:W-:Y:S01]  /*8720*/  I2FP.F32.S32 R2, R2 ;  /* 0x0000000200027245 */ /* 0x000fe20000201400 */
[----:B------:R-:W-:Y:S01]  /*8730*/  FFMA.FTZ R7, R7, -UR19, R29 ;  /* 0x8000001307077c23 */ /* 0x000fe2000801001d */
[----:B------:R-:W-:Y:S01]  /*8740*/  FSEL R14, R14, -INF , !P4 ;  /* 0xff8000000e0e7808 */ /* 0x000fe20006000000 */
[----:B------:R-:W-:Y:S01]  /*8750*/  FFMA.FTZ R5, R4, -UR19, R30 ;  /* 0x8000001304057c23 */ /* 0x000fe2000801001e */
[----:B------:R-:W-:Y:S01]  /*8760*/  FSEL R183, R11, -INF , !P1 ;  /* 0xff8000000bb77808 */ /* 0x000fe20004800000 */
[----:B--2---:R-:W-:Y:S01]  /*8770*/  FFMA.FTZ R8, R6, -UR19, R32 ;  /* 0x8000001306087c23 */ /* 0x004fe20008010020 */
[----:B------:R-:W-:Y:S01]  /*8780*/  FSEL R190, R10, -INF , !P0 ;  /* 0xff8000000abe7808 */ /* 0x000fe20004000000 */
[----:B------:R1:W2:Y:S01]  /*8790*/  MUFU.TANH R11, R143 ;  /* 0x0000008f000b7308 */ /* 0x0002a20000002400 */
[----:B------:R-:W-:Y:S01]  /*87a0*/  ISETP.GE.AND P4, PT, R3, R239, PT ;  /* 0x000000ef0300720c */ /* 0x000fe20003f86270 */
[----:B------:R-:W-:Y:S01]  /*87b0*/  IMAD.IADD R6, R235, 0x1, -R3 ;  /* 0x00000001eb067824 */ /* 0x000fe200078e0a03 */
[C---:B------:R-:W-:Y:S01]  /*87c0*/  ISETP.GE.AND P1, PT, R3.reuse, R238, PT ;  /* 0x000000ee0300720c */ /* 0x040fe20003f26270 */
[----:B---3--:R-:W-:Y:S01]  /*87d0*/  FFMA.FTZ R4, R2, -UR19, R12 ;  /* 0x8000001302047c23 */ /* 0x008fe2000801000c */
[C---:B------:R-:W-:Y:S01]  /*87e0*/  ISETP.GE.AND P0, PT, R3.reuse, R237, PT ;  /* 0x000000ed0300720c */ /* 0x040fe20003f06270 */
[C---:B------:R-:W-:Y:S01]  /*87f0*/  VIADD R2, R0.reuse, 0x18 ;  /* 0x0000001800027836 */ /* 0x040fe20000000000 */
[C---:B------:R-:W-:Y:S01]  /*8800*/  ISETP.LT.OR P4, PT, R3.reuse, R233, P4 ;  /* 0x000000e90300720c */ /* 0x040fe20002781670 */
[----:B------:R3:W4:Y:S01]  /*8810*/  MUFU.TANH R10, R142 ;  /* 0x0000008e000a7308 */ /* 0x0007220000002400 */
[----:B------:R-:W-:Y:S01]  /*8820*/  BAR.SYNC.DEFER_BLOCKING 0x0 ;  /* 0x0000000000007b1d */ /* 0x000fe20000010000 */
[C---:B------:R-:W-:Y:S01]  /*8830*/  ISETP.LT.OR P1, PT, R3.reuse, R232, P1 ;  /* 0x000000e80300720c */ /* 0x040fe20000f21670 */
[----:B------:R-:W-:Y:S01]  /*8840*/  VIADD R0, R0, 0x19 ;  /* 0x0000001900007836 */ /* 0x000fe20000000000 */
[----:B------:R-:W-:-:S02]  /*8850*/  ISETP.LT.OR P0, PT, R3, R231, P0 ;  /* 0x000000e70300720c */ /* 0x000fc40000701670 */
[----:B------:R-:W-:Y:S02]  /*8860*/  FSEL R179, R9, -INF , !P5 ;  /* 0xff80000009b37808 */ /* 0x000fe40006800000 */
[----:B------:R-:W-:Y:S01]  /*8870*/  FSEL R188, R8, -INF , !P4 ;  /* 0xff80000008bc7808 */ /* 0x000fe20006000000 */
[----:B------:R-:W-:Y:S01]  /*8880*/  MUFU.TANH R9, R180 ;  /* 0x000000b400097308 */ /* 0x000fe20000002400 */
[----:B-1----:R-:W-:Y:S02]  /*8890*/  FSEL R143, R7, -INF , !P6 ;  /* 0xff800000078f7808 */ /* 0x002fe40007000000 */
[----:B------:R-:W-:Y:S02]  /*88a0*/  ISETP.GE.AND P6, PT, R3, R236, PT ;  /* 0x000000ec0300720c */ /* 0x000fe40003fc6270 */
[----:B------:R-:W-:Y:S01]  /*88b0*/  FSEL R191, R5, -INF , !P1 ;  /* 0xff80000005bf7808 */ /* 0x000fe20004800000 */
[--C-:B------:R-:W-:Y:S01]  /*88c0*/  IMAD.IADD R5, R228, 0x1, -R2.reuse ;  /* 0x00000001e4057824 */ /* 0x100fe200078e0a02 */
[----:B------:R-:W-:Y:S01]  /*88d0*/  ISETP.LT.OR P6, PT, R3, R230, P6 ;  /* 0x000000e60300720c */ /* 0x000fe200037c1670 */
[--C-:B------:R-:W-:Y:S01]  /*88e0*/  IMAD.IADD R3, R229, 0x1, -R2.reuse ;  /* 0x00000001e5037824 */ /* 0x100fe200078e0a02 */
[----:B---3--:R-:W-:Y:S01]  /*88f0*/  FSEL R142, R4, -INF , !P0 ;  /* 0xff800000048e7808 */ /* 0x008fe20004000000 */
[----:B------:R-:W1:Y:S01]  /*8900*/  MUFU.TANH R8, R176 ;  /* 0x000000b000087308 */ /* 0x000e620000002400 */
[----:B------:R-:W-:Y:S01]  /*8910*/  ISETP.GE.AND P5, PT, R2, R239, PT ;  /* 0x000000ef0200720c */ /* 0x000fe20003fa6270 */
[----:B------:R-:W-:Y:S01]  /*8920*/  IMAD.IADD R4, R234, 0x1, -R2 ;  /* 0x00000001ea047824 */ /* 0x000fe200078e0a02 */
[----:B------:R-:W-:-:S02]  /*8930*/  ISETP.GE.AND P4, PT, R2, R238, PT ;  /* 0x000000ee0200720c */ /* 0x000fc40003f86270 */
[C---:B------:R-:W-:Y:S02]  /*8940*/  ISETP.GE.AND P1, PT, R2.reuse, R237, PT ;  /* 0x000000ed0200720c */ /* 0x040fe40003f26270 */
[C---:B------:R-:W-:Y:S01]  /*8950*/  ISETP.GE.AND P0, PT, R2.reuse, R236, PT ;  /* 0x000000ec0200720c */ /* 0x040fe20003f06270 */
[----:B------:R-:W3:Y:S01]  /*8960*/  MUFU.TANH R7, R181 ;  /* 0x000000b500077308 */ /* 0x000ee20000002400 */
        /* <DEDUP_REMOVED lines=11> */
[----:B------:R-:W-:Y:S02]  /*8a20*/  IABS R4, R4 ;  /* 0x0000000400047213 */ /* 0x000fe40000000000 */
[----:B------:R-:W-:Y:S02]  /*8a30*/  I2FP.F32.S32 R3, R3 ;  /* 0x0000000300037245 */ /* 0x000fe40000201400 */
[----:B------:R-:W-:-:S02]  /*8a40*/  I2FP.F32.S32 R5, R5 ;  /* 0x0000000500057245 */ /* 0x000fc40000201400 */
[----:B------:R-:W-:Y:S01]  /*8a50*/  I2FP.F32.S32 R4, R4 ;  /* 0x0000000400047245 */ /* 0x000fe20000201400 */
[----:B--2---:R-:W-:Y:S01]  /*8a60*/  FFMA.FTZ R3, R3, -UR19, R11 ;  /* 0x8000001303037c23 */ /* 0x004fe2000801000b */
[----:B------:R-:W-:Y:S01]  /*8a70*/  I2FP.F32.S32 R2, R2 ;  /* 0x0000000200027245 */ /* 0x000fe20000201400 */
[----:B----4-:R-:W-:Y:S01]  /*8a80*/  FFMA.FTZ R5, R5, -UR19, R10 ;  /* 0x8000001305057c23 */ /* 0x010fe2000801000a */
[----:B------:R-:W-:Y:S01]  /*8a90*/  I2FP.F32.S32 R6, R6 ;  /* 0x0000000600067245 */ /* 0x000fe20000201400 */
[----:B-1----:R-:W-:Y:S01]  /*8aa0*/  FFMA.FTZ R4, R4, -UR19, R8 ;  /* 0x8000001304047c23 */ /* 0x002fe20008010008 */
[----:B------:R-:W-:Y:S01]  /*8ab0*/  FSEL R178, R3, -INF , !P6 ;  /* 0xff80000003b27808 */ /* 0x000fe20007000000 */
[----:B------:R-:W-:Y:S01]  /*8ac0*/  FFMA.FTZ R2, R2, -UR19, R9 ;  /* 0x8000001302027c23 */ /* 0x000fe20008010009 */
[----:B------:R-:W-:Y:S01]  /*8ad0*/  ISETP.GE.AND P6, PT, R0, R239, PT ;  /* 0x000000ef0000720c */ /* 0x000fe20003fc6270 */
[----:B------:R1:W2:Y:S01]  /*8ae0*/  MUFU.TANH R9, R182 ;  /* 0x000000b600097308 */ /* 0x0002a20000002400 */
[----:B------:R-:W-:Y:S01]  /*8af0*/  FSEL R189, R4, -INF , !P4 ;  /* 0xff80000004bd7808 */ /* 0x000fe20006000000 */
[----:B---3--:R-:W-:Y:S01]  /*8b00*/  FFMA.FTZ R6, R6, -UR19, R7 ;  /* 0x8000001306067c23 */ /* 0x008fe20008010007 */
[----:B------:R-:W-:Y:S01]  /*8b10*/  FSEL R141, R2, -INF , !P1 ;  /* 0xff800000028d7808 */ /* 0x000fe20004800000 */
[--C-:B------:R-:W-:Y:S01]  /*8b20*/  IMAD.IADD R4, R228, 0x1, -R0.reuse ;  /* 0x00000001e4047824 */ /* 0x100fe200078e0a00 */
[----:B------:R-:W-:Y:S01]  /*8b30*/  ISETP.GE.AND P4, PT, R0, R237, PT ;  /* 0x000000ed0000720c */ /* 0x000fe20003f86270 */
[--C-:B------:R-:W-:Y:S01]  /*8b40*/  IMAD.IADD R3, R234, 0x1, -R0.reuse ;  /* 0x00000001ea037824 */ /* 0x100fe200078e0a00 */
[C---:B------:R-:W-:Y:S01]  /*8b50*/  ISETP.GE.AND P1, PT, R0.reuse, R236, PT ;  /* 0x000000ec0000720c */ /* 0x040fe20003f26270 */
[----:B------:R-:W3:Y:S01]  /*8b60*/  MUFU.TANH R8, R184 ;  /* 0x000000b800087308 */ /* 0x000ee20000002400 */
[----:B------:R-:W-:Y:S01]  /*8b70*/  IMAD.IADD R2, R229, 0x1, -R0 ;  /* 0x00000001e5027824 */ /* 0x000fe200078e0a00 */
[----:B------:R-:W-:-:S02]  /*8b80*/  ISETP.LT.OR P6, PT, R0, R233, P6 ;  /* 0x000000e90000720c */ /* 0x000fc400037c1670 */
[C---:B------:R-:W-:Y:S02]  /*8b90*/  ISETP.LT.OR P4, PT, R0.reuse, R231, P4 ;  /* 0x000000e70000720c */ /* 0x040fe40002781670 */
[C---:B------:R-:W-:Y:S02]  /*8ba0*/  ISETP.LT.OR P1, PT, R0.reuse, R230, P1 ;  /* 0x000000e60000720c */ /* 0x040fe40000f21670 */
[----:B------:R-:W4:Y:S01]  /*8bb0*/  MUFU.TANH R7, R185 ;  /* 0x000000b900077308 */ /* 0x000f220000002400 */
[----:B-1----:R-:W-:Y:S02]  /*8bc0*/  FSEL R182, R5, -INF , !P5 ;  /* 0xff80000005b67808 */ /* 0x002fe40006800000 */
[----:B------:R-:W-:Y:S02]  /*8bd0*/  ISETP.GE.AND P5, PT, R0, R238, PT ;  /* 0x000000ee0000720c */ /* 0x000fe40003fa6270 */
[----:B------:R-:W-:Y:S02]  /*8be0*/  FSEL R177, R6, -INF , !P0 ;  /* 0xff80000006b17808 */ /* 0x000fe40004000000 */
[----:B------:R-:W-:Y:S01]  /*8bf0*/  ISETP.LT.OR P5, PT, R0, R232, P5 ;  /* 0x000000e80000720c */ /* 0x000fe20002fa1670 */
[----:B------:R-:W1:Y:S01]  /*8c00*/  MUFU.TANH R5, R186 ;  /* 0x000000ba00057308 */ /* 0x000e620000002400 */
[----:B------:R-:W-:Y:S01]  /*8c10*/  IMAD.IADD R0, R235, 0x1, -R0 ;  /* 0x00000001eb007824 */ /* 0x000fe200078e0a00 */
[----:B------:R-:W-:-:S02]  /*8c20*/  PLOP3.LUT P0, PT, PT, PT, UP0, 0x80, 0x0 ;  /* 0x000000000000781c */ /* 0x000fc40003f0f008 */
[----:B------:R-:W-:Y:S02]  /*8c30*/  IABS R4, R4 ;  /* 0x0000000400047213 */ /* 0x000fe40000000000 */
[----:B------:R-:W-:Y:S02]  /*8c40*/  IABS R3, R3 ;  /* 0x0000000300037213 */ /* 0x000fe40000000000 */
[----:B------:R-:W-:Y:S02]  /*8c50*/  IABS R2, R2 ;  /* 0x0000000200027213 */ /* 0x000fe40000000000 */
[----:B------:R-:W-:Y:S02]  /*8c60*/  IABS R0, R0 ;  /* 0x0000000000007213 */ /* 0x000fe40000000000 */
[----:B------:R-:W-:Y:S02]  /*8c70*/  I2FP.F32.S32 R4, R4 ;  /* 0x0000000400047245 */ /* 0x000fe40000201400 */
[----:B------:R-:W-:-:S02]  /*8c80*/  I2FP.F32.S32 R3, R3 ;  /* 0x0000000300037245 */ /* 0x000fc40000201400 */
[----:B------:R-:W-:Y:S01]  /*8c90*/  I2FP.F32.S32 R2, R2 ;  /* 0x0000000200027245 */ /* 0x000fe20000201400 */
[----:B--2---:R-:W-:Y:S01]  /*8ca0*/  FFMA.FTZ R4, R4, -UR19, R9 ;  /* 0x8000001304047c23 */ /* 0x004fe20008010009 */
[----:B------:R-:W-:Y:S01]  /*8cb0*/  I2FP.F32.S32 R0, R0 ;  /* 0x0000000000007245 */ /* 0x000fe20000201400 */
[----:B---3--:R-:W-:Y:S02]  /*8cc0*/  FFMA.FTZ R3, R3, -UR19, R8 ;  /* 0x8000001303037c23 */ /* 0x008fe40008010008 */
[----:B----4-:R-:W-:Y:S01]  /*8cd0*/  FFMA.FTZ R2, R2, -UR19, R7 ;  /* 0x8000001302027c23 */ /* 0x010fe20008010007 */
[----:B------:R-:W-:Y:S01]  /*8ce0*/  FSEL R180, R4, -INF , !P6 ;  /* 0xff80000004b47808 */ /* 0x000fe20007000000 */
[----:B-1----:R-:W-:Y:S01]  /*8cf0*/  FFMA.FTZ R0, R0, -UR19, R5 ;  /* 0x8000001300007c23 */ /* 0x002fe20008010005 */
[----:B------:R-:W-:Y:S02]  /*8d00*/  FSEL R181, R3, -INF , !P5 ;  /* 0xff80000003b57808 */ /* 0x000fe40006800000 */
[----:B------:R-:W-:-:S02]  /*8d10*/  FSEL R140, R2, -INF , !P4 ;  /* 0xff800000028c7808 */ /* 0x000fc40006000000 */
[----:B------:R-:W-:Y:S01]  /*8d20*/  FSEL R176, R0, -INF , !P1 ;  /* 0xff80000000b07808 */ /* 0x000fe20004800000 */
[----:B------:R-:W-:Y:S06]  /*8d30*/  @!P0 BRA `(.L_x_2879) ;  /* 0x0000000000c88947 */ /* 0x000fec0003800000 */
[----:B------:R-:W2:Y:S01]  /*8d40*/  LDL.64 R244, [R1+0x40] ;  /* 0x0000400001f47983 */ /* 0x000ea20000100a00 */
[----:B------:R-:W-:Y:S01]  /*8d50*/  UIADD3 UR5, UR18, -0x3, URZ ;  /* 0xfffffffd12057890 */ /* 0x000fe2000fffe03f */
[----:B------:R-:W1:Y:S01]  /*8d60*/  @!P3 LDC.64 R8, c[0x0][0x218] ;  /* 0x00008600ff08bb82 */ /* 0x000e620000000a00 */
[----:B------:R-:W-:Y:S01]  /*8d70*/  BSSY B0, `(.L_x_2880) ;  /* 0x000002d000007945 */ /* 0x000fe20003800000 */
[----:B------:R3:W-:Y:S01]  /*8d80*/  @P3 STS.128 [R227+0x8000], RZ ;  /* 0x008000ffe3003388 */ /* 0x0007e20000000c00 */
[----:B------:R-:W-:Y:S02]  /*8d90*/  USHF.R.S32.HI UR4, URZ, 0x1f, UR5 ;  /* 0x0000001f3f047899 */ /* 0x000fe40008011405 */
[----:B------:R-:W-:Y:S02]  /*8da0*/  UIMAD.WIDE.U32 UR20, UR5, UR8, URZ ;  /* 0x00000008051472a5 */ /* 0x000fe4000f8e003f */
[----:B------:R-:W-:Y:S01]  /*8db0*/  UIMAD UR4, UR4, UR8, URZ ;  /* 0x00000008040472a4 */ /* 0x000fe2000f8e023f */
[----:B------:R-:W4:Y:S03]  /*8dc0*/  @!P2 LDC.64 R6, c[0x0][0x218] ;  /* 0x00008600ff06ab82 */ /* 0x000f260000000a00 */
[----:B------:R-:W-:Y:S01]  /*8dd0*/  UIMAD UR4, UR5, UR9, UR4 ;  /* 0x00000009050472a4 */ /* 0x000fe2000f8e0204 */
[----:B------:R-:W-:-:S02]  /*8de0*/  IMAD.U32 R0, RZ, RZ, UR20 ;  /* 0x00000014ff007e24 */ /* 0x000fc4000f8e00ff */
[----:B------:R-:W-:Y:S01]  /*8df0*/  IMAD.U32 R4, RZ, RZ, UR20 ;  /* 0x00000014ff047e24 */ /* 0x000fe2000f8e00ff */
[----:B------:R-:W-:Y:S01]  /*8e00*/  UIADD3 UR4, UR21, UR4, URZ ;  /* 0x0000000415047290 */ /* 0x000fe2000fffe03f */
[----:B------:R-:W5:Y:S05]  /*8e10*/  @!P3 LDC.64 R10, c[0x0][0x218] ;  /* 0x00008600ff0abb82 */ /* 0x000f6a0000000a00 */
[----:B------:R-:W-:Y:S01]  /*8e20*/  IMAD.U32 R3, RZ, RZ, UR4 ;  /* 0x00000004ff037e24 */ /* 0x000fe2000f8e00ff */
[----:B--2---:R-:W-:-:S04]  /*8e30*/  LEA R0, P1, R0, R244, 0x5 ;  /* 0x000000f400007211 */ /* 0x004fc800078228ff */
[----:B------:R-:W-:Y:S02]  /*8e40*/  IADD3 R2, P5, R0, UR33, RZ ;  /* 0x0000002100027c10 */ /* 0x000fe4000ffbe0ff */
[----:B------:R-:W-:Y:S02]  /*8e50*/  LEA.HI.X R3, R4, R251, R3, 0x5, P1 ;  /* 0x000000fb04037211 */ /* 0x000fe400008f2c03 */
[C---:B-1----:R-:W-:Y:S02]  /*8e60*/  @!P3 LEA R8, P6, R0.reuse, R8, 0x1 ;  /* 0x000000080008b211 */ /* 0x042fe400078c08ff */
[----:B----4-:R-:W-:Y:S02]  /*8e70*/  @!P2 LEA R4, P1, R0, R6, 0x1 ;  /* 0x000000060004a211 */ /* 0x010fe400078208ff */
[----:B-----5:R-:W-:Y:S02]  /*8e80*/  @!P3 LEA R6, P4, R2, R10, 0x1 ;  /* 0x0000000a0206b211 */ /* 0x020fe400078808ff */
        /* <DEDUP_REMOVED lines=27> */
.L_x_2881:
[----:B------:R-:W-:Y:S05]  /*9040*/  BSYNC B0 ;  /* 0x0000000000007941 */ /* 0x000fea0003800000 */
.L_x_2880:
[----:B------:R-:W0:Y:S02]  /*9050*/  LDGDEPBAR ;  /* 0x00000000000079af */ /* 0x000e240000000000 */
.L_x_2879:
        /* <DEDUP_REMOVED lines=18> */
[----:B-1-3--:R-:W1:Y:S01]  /*9180*/  SHFL.BFLY PT, R5, R0, 0x2, 0x1f ;  /* 0x0c401f0000057f89 */ /* 0x00ae6200000e0000 */
        /* <DEDUP_REMOVED lines=76> */
[----:B---3--:R-:W-:-:S06]  /*9650*/  F2FP.F16.F32.PACK_AB R6, R243, R242 ;  /* 0x000000f2f306723e */ /* 0x008fcc00000000ff */
[----:B------:R1:W-:Y:S01]  /*9660*/  MUFU.EX2 R204, R0 ;  /* 0x0000000000cc7308 */ /* 0x0003e20000000800 */
[--C-:B--2---:R-:W-:Y:S01]  /*9670*/  FFMA.FTZ R2, R25, UR10, -R10.reuse ;  /* 0x0000000a19027c23 */ /* 0x104fe2000801080a */
[----:B------:R-:W-:-:S06]  /*9680*/  FFMA.FTZ R10, R140, UR10, -R10 ;  /* 0x0000000a8c0a7c23 */ /* 0x000fcc000801080a */
[----:B------:R2:W3:Y:S08]  /*9690*/  MUFU.EX2 R241, R2 ;  /* 0x0000000200f17308 */ /* 0x0004f00000000800 */
[----:B------:R4:W-:Y:S01]  /*96a0*/  MUFU.EX2 R200, R10 ;  /* 0x0000000a00c87308 */ /* 0x0009e20000000800 */
[----:B-1----:R-:W-:Y:S02]  /*96b0*/  FFMA.FTZ R0, R26, UR10, -R9 ;  /* 0x0000000a1a007c23 */ /* 0x002fe40008010809 */
[----:B------:R-:W-:Y:S05]  /*96c0*/  LDSM.16.MT88.4 R24, [R215+0xb000] ;  /* 0x00b00000d718783b */ /* 0x000fea0000004200 */
[----:B------:R1:W5:Y:S01]  /*96d0*/  MUFU.EX2 R205, R0 ;  /* 0x0000000000cd7308 */ /* 0x0003620000000800 */
[----:B--2---:R-:W-:-:S02]  /*96e0*/  FSEL R2, R210, RZ, P6 ;  /* 0x000000ffd2027208 */ /* 0x004fc40003000000 */
[----:B---3--:R-:W-:-:S03]  /*96f0*/  F2FP.F16.F32.PACK_AB R4, R240, R241 ;  /* 0x000000f1f004723e */ /* 0x008fc600000000ff */
[----:B------:R-:W-:Y:S01]  /*9700*/  FADD.FTZ R2, R136, -R2 ;  /* 0x8000000288027221 */ /* 0x000fe20000010000 */
[----:B----4-:R-:W-:-:S03]  /*9710*/  FFMA.FTZ R10, R179, UR10, -R9 ;  /* 0x0000000ab30a7c23 */ /* 0x010fc60008010809 */
[----:B------:R-:W-:Y:S01]  /*9720*/  FMUL.FTZ R8, R2, UR10 ;  /* 0x0000000a02087c20 */ /* 0x000fe20008410000 */
[----:B------:R2:W-:Y:S01]  /*9730*/  MUFU.EX2 R179, R10 ;  /* 0x0000000a00b37308 */ /* 0x0005e20000000800 */
[--C-:B-1----:R-:W-:Y:S01]  /*9740*/  FFMA.FTZ R0, R18, UR10, -R9.reuse ;  /* 0x0000000a12007c23 */ /* 0x102fe20008010809 */
[----:B-----5:R-:W-:Y:S01]  /*9750*/  F2FP.F16.F32.PACK_AB R5, R205, R204 ;  /* 0x000000cccd05723e */ /* 0x020fe200000000ff */
[----:B------:R-:W-:Y:S05]  /*9760*/  LDSM.16.MT88.4 R16, [R213+0xa000] ;  /* 0x00a00000d510783b */ /* 0x000fea0000004200 */
[----:B------:R1:W-:Y:S08]  /*9770*/  MUFU.EX2 R207, R0 ;  /* 0x0000000000cf7308 */ /* 0x0003f00000000800 */
[----:B------:R-:W3:Y:S01]  /*9780*/  MUFU.EX2 R8, R8 ;  /* 0x0000000800087308 */ /* 0x000ee20000000800 */
[----:B--2---:R-:W-:-:S07]  /*9790*/  FFMA.FTZ R10, R178, UR10, -R9 ;  /* 0x0000000ab20a7c23 */ /* 0x004fce0008010809 */
[----:B------:R-:W-:Y:S01]  /*97a0*/  MUFU.EX2 R178, R10 ;  /* 0x0000000a00b27308 */ /* 0x000fe20000000800 */
[--C-:B-1----:R-:W-:Y:S01]  /*97b0*/  FFMA.FTZ R0, R14, UR10, -R9.reuse ;  /* 0x0000000a0e007c23 */ /* 0x102fe20008010809 */
[----:B------:R-:W-:Y:S02]  /*97c0*/  MOV R14, R30 ;  /* 0x0000001e000e7202 */ /* 0x000fe40000000f00 */
[----:B------:R-:W-:Y:S04]  /*97d0*/  LDSM.16.MT88.4 R28, [R215+0xa000] ;  /* 0x00a00000d71c783b */ /* 0x000fe80000004200 */
        /* <DEDUP_REMOVED lines=27> */
[-C--:B------:R-:W-:Y:S01]  /*9990*/  FMUL.FTZ R65, R65, R8.reuse ;  /* 0x0000000841417220 */ /* 0x080fe20000410000 */
[----:B------:R-:W-:Y:S01]  /*99a0*/  FADD.FTZ R0, R137, -R0 ;  /* 0x8000000089007221 */ /* 0x000fe20000010000 */
[-C--:B------:R-:W-:Y:S01]  /*99b0*/  FMUL.FTZ R80, R80, R8.reuse ;  /* 0x0000000850507220 */ /* 0x080fe20000410000 */
[----:B------:R1:W2:Y:S01]  /*99c0*/  MUFU.EX2 R3, R2 ;  /* 0x0000000200037308 */ /* 0x0002a20000000800 */
[----:B------:R-:W-:Y:S01]  /*99d0*/  LDSM.16.MT88.4 R136, [R217+0xa000] ;  /* 0x00a00000d988783b */ /* 0x000fe20000004200 */
[----:B------:R-:W-:Y:S01]  /*99e0*/  FMUL.FTZ R0, R0, UR10 ;  /* 0x0000000a00007c20 */ /* 0x000fe20008410000 */
[-C--:B------:R-:W-:Y:S01]  /*99f0*/  FMUL.FTZ R81, R81, R8.reuse ;  /* 0x0000000851517220 */ /* 0x080fe20000410000 */
[-C--:B------:R-:W-:Y:S01]  /*9a00*/  FMUL.FTZ R96, R96, R8.reuse ;  /* 0x0000000860607220 */ /* 0x080fe20000410000 */
[-C--:B------:R-:W-:Y:S01]  /*9a10*/  FMUL.FTZ R97, R97, R8.reuse ;  /* 0x0000000861617220 */ /* 0x080fe20000410000 */
[-C--:B------:R-:W-:Y:S01]  /*9a20*/  FMUL.FTZ R112, R112, R8.reuse ;  /* 0x0000000870707220 */ /* 0x080fe20000410000 */
[-C--:B------:R-:W-:Y:S01]  /*9a30*/  FMUL.FTZ R113, R113, R8.reuse ;  /* 0x0000000871717220 */ /* 0x080fe20000410000 */
[----:B------:R-:W3:Y:S01]  /*9a40*/  MUFU.EX2 R0, R0 ;  /* 0x0000000000007308 */ /* 0x000ee20000000800 */
[-C--:B------:R-:W-:Y:S01]  /*9a50*/  FMUL.FTZ R116, R116, R8.reuse ;  /* 0x0000000874747220 */ /* 0x080fe20000410000 */
[-C--:B------:R-:W-:Y:S01]  /*9a60*/  FMUL.FTZ R117, R117, R8.reuse ;  /* 0x0000000875757220 */ /* 0x080fe20000410000 */
[-C--:B------:R-:W-:Y:S01]  /*9a70*/  FMUL.FTZ R128, R128, R8.reuse ;  /* 0x0000000880807220 */ /* 0x080fe20000410000 */
[----:B------:R-:W-:Y:S01]  /*9a80*/  FMUL.FTZ R129, R129, R8 ;  /* 0x0000000881817220 */ /* 0x000fe20000410000 */
[--C-:B------:R-:W-:Y:S01]  /*9a90*/  FFMA.FTZ R10, R177, UR10, -R9.reuse ;  /* 0x0000000ab10a7c23 */ /* 0x100fe20008010809 */
[----:B------:R-:W-:Y:S01]  /*9aa0*/  FFMA.FTZ R9, R176, UR10, -R9 ;  /* 0x0000000ab0097c23 */ /* 0x000fe20008010809 */
        /* <DEDUP_REMOVED lines=110> */
[----:B------:R2:W-:Y:S01]  /*a190*/  MUFU.EX2 R176, R9 ;  /* 0x0000000900b07308 */ /* 0x0005e20000000800 */
[----:B------:R-:W-:-:S02]  /*a1a0*/  FFMA.FTZ R0, R252, R0, R204 ;  /* 0x00000000fc007223 */ /* 0x000fc400000100cc */
[----:B------:R-:W-:Y:S02]  /*a1b0*/  HMMA.16816.F32 R72, R4, R20, R72 ;  /* 0x000000140448723c */ /* 0x000fe40000001848 */
[----:B------:R-:W-:-:S03]  /*a1c0*/  FADD.FTZ R0, R205, R0 ;  /* 0x00000000cd007221 */ /* 0x000fc60000010000 */
[----:B------:R3:W4:Y:S01]  /*a1d0*/  MUFU.EX2 R177, R10 ;  /* 0x0000000a00b17308 */ /* 0x0007220000000800 */
[----:B------:R-:W-:Y:S01]  /*a1e0*/  HMMA.16816.F32 R76, R4, R22, R76 ;  /* 0x00000016044c723c */ /* 0x000fe2000000184c */
[----:B------:R-:W-:-:S04]  /*a1f0*/  FADD.FTZ R0, R207, R0 ;  /* 0x00000000cf007221 */ /* 0x000fc80000010000 */
[----:B------:R-:W-:Y:S01]  /*a200*/  FADD.FTZ R0, R206, R0 ;  /* 0x00000000ce007221 */ /* 0x000fe20000010000 */
[----:B------:R-:W-:Y:S01]  /*a210*/  HMMA.16816.F32 R88, R4, R24, R88 ;  /* 0x000000180458723c */ /* 0x000fe20000001858 */
[----:B--2---:R-:W-:Y:S01]  /*a220*/  FFMA.FTZ R9, R188, UR10, -R12 ;  /* 0x0000000abc097c23 */ /* 0x004fe2000801080c */
[----:B------:R-:W-:Y:S01]  /*a230*/  MOV R188, R14 ;  /* 0x0000000e00bc7202 */ /* 0x000fe20000000f00 */
[----:B------:R-:W-:-:S03]  /*a240*/  FADD.FTZ R0, R179, R0 ;  /* 0x00000000b3007221 */ /* 0x000fc60000010000 */
[C---:B------:R-:W-:Y:S01]  /*a250*/  HMMA.16816.F32 R92, R4.reuse, R26, R92 ;  /* 0x0000001a045c723c */ /* 0x040fe2000000185c */
[----:B------:R-:W-:Y:S01]  /*a260*/  MUFU.EX2 R142, R9 ;  /* 0x00000009008e7308 */ /* 0x000fe20000000800 */
[----:B------:R-:W-:Y:S01]  /*a270*/  FFMA.FTZ R2, R188, R2, R245 ;  /* 0x00000002bc027223 */ /* 0x000fe200000100f5 */
[----:B------:R-:W-:Y:S01]  /*a280*/  FADD.FTZ R0, R178, R0 ;  /* 0x00000000b2007221 */ /* 0x000fe20000010000 */
[----:B---3--:R-:W-:Y:S02]  /*a290*/  FFMA.FTZ R10, R183, UR10, -R12 ;  /* 0x0000000ab70a7c23 */ /* 0x008fe4000801080c */
[C---:B------:R-:W-:Y:S01]  /*a2a0*/  HMMA.16816.F32 R104, R4.reuse, R32, R104 ;  /* 0x000000200468723c */ /* 0x040fe20000001868 */
[----:B----4-:R-:W-:Y:S02]  /*a2b0*/  FADD.FTZ R0, R177, R0 ;  /* 0x00000000b1007221 */ /* 0x010fe40000010000 */
[----:B------:R-:W2:Y:S03]  /*a2c0*/  MUFU.EX2 R143, R10 ;  /* 0x0000000a008f7308 */ /* 0x000ea60000000800 */
[C---:B------:R-:W-:Y:S06]  /*a2d0*/  HMMA.16816.F32 R108, R4.reuse, R34, R108 ;  /* 0x00000022046c723c */ /* 0x040fec000000186c */
[C---:B-1----:R-:W-:Y:S06]  /*a2e0*/  HMMA.16816.F32 R120, R4.reuse, R40, R120 ;  /* 0x000000280478723c */ /* 0x042fec0000001878 */
[----:B------:R-:W-:Y:S07]  /*a2f0*/  HMMA.16816.F32 R192, R4, R42, R124 ;  /* 0x0000002a04c0723c */ /* 0x000fee000000187c */
[----:B------:R-:W-:-:S02]  /*a300*/  F2FP.F16.F32.PACK_AB R4, R249, R250 ;  /* 0x000000faf904723e */ /* 0x000fc400000000ff */
[----:B------:R-:W-:Y:S02]  /*a310*/  F2FP.F16.F32.PACK_AB R5, R244, R245 ;  /* 0x000000f5f405723e */ /* 0x000fe400000000ff */
[----:B------:R-:W-:Y:S02]  /*a320*/  F2FP.F16.F32.PACK_AB R6, R251, R248 ;  /* 0x000000f8fb06723e */ /* 0x000fe400000000ff */
[----:B------:R-:W-:Y:S02]  /*a330*/  F2FP.F16.F32.PACK_AB R7, R247, R246 ;  /* 0x000000f6f707723e */ /* 0x000fe400000000ff */
[----:B------:R-:W-:Y:S02]  /*a340*/  MOV R127, R184 ;  /* 0x000000b8007f7202 */ /* 0x000fe40000000f00 */
[----:B------:R-:W-:Y:S02]  /*a350*/  F2FP.F16.F32.PACK_AB R124, R202, R201 ;  /* 0x000000c9ca7c723e */ /* 0x000fe400000000ff */
[----:B------:R-:W-:Y:S01]  /*a360*/  MOV R183, R127 ;  /* 0x0000007f00b77202 */ /* 0x000fe20000000f00 */
[----:B------:R-:W-:Y:S01]  /*a370*/  HMMA.16816.F32 R148, R4, R16, R148 ;  /* 0x000000100494723c */ /* 0x000fe20000001894 */
[----:B------:R-:W-:-:S02]  /*a380*/  F2FP.F16.F32.PACK_AB R125, R178, R179 ;  /* 0x000000b3b27d723e */ /* 0x000fc400000000ff */
[----:B------:R-:W-:Y:S01]  /*a390*/  F2FP.F16.F32.PACK_AB R126, R200, R203 ;  /* 0x000000cbc87e723e */ /* 0x000fe200000000ff */
[----:B------:R-:W-:Y:S01]  /*a3a0*/  FFMA.FTZ R3, R183, R3, R241 ;  /* 0x00000003b7037223 */ /* 0x000fe200000100f1 */
[C---:B------:R-:W-:Y:S01]  /*a3b0*/  FADD.FTZ R241, R176.reuse, R0 ;  /* 0x00000000b0f17221 */ /* 0x040fe20000010000 */
[----:B------:R-:W-:Y:S01]  /*a3c0*/  HMMA.16816.F32 R184, R4, R18, R156 ;  /* 0x0000001204b8723c */ /* 0x000fe2000000189c */
[----:B------:R-:W1:Y:S01]  /*a3d0*/  LDSM.16.MT88.4 R156, [R213+0xa800] ;  /* 0x00a80000d59c783b */ /* 0x000e620000004200 */
[----:B------:R-:W-:-:S04]  /*a3e0*/  F2FP.F16.F32.PACK_AB R127, R176, R177 ;  /* 0x000000b1b07f723e */ /* 0x000fc800000000ff */
[C---:B------:R-:W-:Y:S06]  /*a3f0*/  HMMA.16816.F32 R160, R4.reuse, R28, R160 ;  /* 0x0000001c04a0723c */ /* 0x040fec00000018a0 */
[C---:B------:R-:W-:Y:S06]  /*a400*/  HMMA.16816.F32 R36, R4.reuse, R132, R36 ;  /* 0x000000840424723c */ /* 0x040fec0000001824 */
        /* <DEDUP_REMOVED lines=101> */
[----:B------:R-:W3:Y:S01]  /*aa60*/  LDL.64 R182, [R1] ;  /* 0x0000000001b67983 */ /* 0x000ee20000100a00 */
        /* <DEDUP_REMOVED lines=44> */
[C---:B------:R-:W-:Y:S01]  /*ad30*/  ISETP.GE.AND P0, PT, R0.reuse, R239, PT ;  /* 0x000000ef0000720c */ /* 0x040fe20003f06270 */
[----:B------:R-:W-:Y:S01]  /*ad40*/  @P3 STS.128 [R227+0xa800], RZ ;  /* 0x00a800ffe3003388 */ /* 0x000fe20000000c00 */
[C---:B------:R-:W-:Y:S01]  /*ad50*/  VIADD R2, R0.reuse, 0x1 ;  /* 0x0000000100027836 */ /* 0x040fe20000000000 */
[C---:B------:R-:W-:Y:S02]  /*ad60*/  ISETP.GE.AND P6, PT, R0.reuse, R238, PT ;  /* 0x000000ee0000720c */ /* 0x040fe40003fc6270 */
[----:B------:R-:W-:Y:S01]  /*ad70*/  @!PT LDS RZ, [RZ] ;  /* 0x00000000fffff984 */ /* 0x000fe20000000800 */
[----:B------:R-:W-:Y:S01]  /*ad80*/  @!PT LDS RZ, [RZ] ;  /* 0x00000000fffff984 */ /* 0x000fe20000000800 */
[----:B------:R-:W-:Y:S01]  /*ad90*/  @!PT LDS RZ, [RZ] ;  /* 0x00000000fffff984 */ /* 0x000fe20000000800 */
[----:B------:R1:W-:Y:S01]  /*ada0*/  @!P3 LDGSTS.E.BYPASS.LTC128B.128 [R227+0xa800], desc[UR26][R8.64] ;  /* 0x0a80000008e3bfae */ /* 0x0003e2000b901d5a */
[C---:B------:R-:W-:Y:S02]  /*adb0*/  ISETP.LT.OR P0, PT, R0.reuse, R233, P0 ;  /* 0x000000e90000720c */ /* 0x040fe40000701670 */
[----:B------:R-:W-:Y:S01]  /*adc0*/  ISETP.LT.OR P6, PT, R0, R232, P6 ;  /* 0x000000e80000720c */ /* 0x000fe200037c1670 */
[----:B------:R-:W-:Y:S01]  /*add0*/  @P2 STS.128 [R227+0xb800], RZ ;  /* 0x00b800ffe3002388 */ /* 0x000fe20000000c00 */
[----:B------:R-:W-:-:S02]  /*ade0*/  ISETP.GE.AND P5, PT, R2, R239, PT ;  /* 0x000000ef0200720c */ /* 0x000fc40003fa6270 */
[C---:B------:R-:W-:Y:S01]  /*adf0*/  ISETP.GE.AND P4, PT, R2.reuse, R238, PT ;  /* 0x000000ee0200720c */ /* 0x040fe20003f86270 */
[----:B------:R-:W-:Y:S01]  /*ae00*/  @!PT LDS RZ, [RZ] ;  /* 0x00000000fffff984 */ /* 0x000fe20000000800 */
[----:B------:R-:W-:Y:S01]  /*ae10*/  @!PT LDS RZ, [RZ] ;  /* 0x00000000fffff984 */ /* 0x000fe20000000800 */
[----:B------:R-:W-:Y:S01]  /*ae20*/  @!PT LDS RZ, [RZ] ;  /* 0x00000000fffff984 */ /* 0x000fe20000000800 */
[----:B------:R2:W-:Y:S01]  /*ae30*/  @!P2 LDGSTS.E.BYPASS.LTC128B.128 [R227+0xb800], desc[UR26][R4.64+0x80] ;  /* 0x0b80008004e3afae */ /* 0x0005e2000b901d5a */
[C---:B------:R-:W-:Y:S02]  /*ae40*/  ISETP.GE.AND P1, PT, R2.reuse, R237, PT ;  /* 0x000000ed0200720c */ /* 0x040fe40003f26270 */
        /* <DEDUP_REMOVED lines=109> */
[----:B------:R1:W-:Y:S03]  /*b520*/  MUFU.TANH R12, R136 ;  /* 0x00000088000c7308 */ /* 0x0003e60000002400 */
[----:B------:R-:W-:Y:S01]  /*b530*/  HMMA.16816.F32 R8, R8, R22, R140 ;  /* 0x000000160808723c */ /* 0x000fe2000000188c */
[----:B------:R-:W-:Y:S01]  /*b540*/  FMUL.FTZ R176, R6, UR23 ;  /* 0x0000001706b07c20 */ /* 0x000fe20008410000 */
[--C-:B------:R-:W-:Y:S02]  /*b550*/  IMAD.IADD R6, R229, 0x1, -R0.reuse ;  /* 0x00000001e5067824 */ /* 0x100fe400078e0a00 */
[----:B------:R-:W-:Y:S01]  /*b560*/  FMUL.FTZ R182, R7, UR23 ;  /* 0x0000001707b67c20 */ /* 0x000fe20008410000 */
[----:B------:R-:W-:Y:S01]  /*b570*/  FMUL.FTZ R181, R5, UR23 ;  /* 0x0000001705b57c20 */ /* 0x000fe20008410000 */
[----:B------:R-:W-:-:S02]  /*b580*/  IMAD.IADD R7, R235, 0x1, -R0 ;  /* 0x00000001eb077824 */ /* 0x000fc400078e0a00 */
[----:B------:R-:W-:Y:S01]  /*b590*/  FMUL.FTZ R24, R24, UR23 ;  /* 0x0000001718187c20 */ /* 0x000fe20008410000 */
[----:B------:R-:W-:Y:S01]  /*b5a0*/  FMUL.FTZ R143, R4, UR23 ;  /* 0x00000017048f7c20 */ /* 0x000fe20008410000 */
[----:B------:R-:W-:Y:S02]  /*b5b0*/  IMAD.IADD R4, R228, 0x1, -R0 ;  /* 0x00000001e4047824 */ /* 0x000fe400078e0a00 */
[----:B------:R-:W-:Y:S01]  /*b5c0*/  FMUL.FTZ R25, R25, UR23 ;  /* 0x0000001719197c20 */ /* 0x000fe20008410000 */
[----:B------:R-:W-:Y:S01]  /*b5d0*/  FMUL.FTZ R26, R26, UR23 ;  /* 0x000000171a1a7c20 */ /* 0x000fe20008410000 */
[----:B------:R-:W-:Y:S01]  /*b5e0*/  FMUL.FTZ R27, R27, UR23 ;  /* 0x000000171b1b7c20 */ /* 0x000fe20008410000 */
[----:B------:R-:W2:Y:S01]  /*b5f0*/  MUFU.TANH R24, R24 ;  /* 0x0000001800187308 */ /* 0x000ea20000002400 */
[----:B------:R-:W-:Y:S01]  /*b600*/  IABS R5, R4 ;  /* 0x0000000400057213 */ /* 0x000fe20000000000 */
[----:B------:R-:W-:Y:S01]  /*b610*/  FMUL.FTZ R28, R28, UR23 ;  /* 0x000000171c1c7c20 */ /* 0x000fe20008410000 */
[----:B------:R-:W-:Y:S01]  /*b620*/  IABS R4, R3 ;  /* 0x0000000300047213 */ /* 0x000fe20000000000 */
[----:B------:R-:W-:Y:S01]  /*b630*/  FMUL.FTZ R20, R33, UR23 ;  /* 0x0000001721147c20 */ /* 0x000fe20008410000 */
[----:B------:R-:W-:Y:S01]  /*b640*/  IABS R3, R6 ;  /* 0x0000000600037213 */ /* 0x000fe20000000000 */
[----:B------:R-:W-:Y:S01]  /*b650*/  IMAD.IADD R6, R228, 0x1, -R2 ;  /* 0x00000001e4067824 */ /* 0x000fe200078e0a02 */
[----:B------:R-:W-:Y:S01]  /*b660*/  I2FP.F32.S32 R5, R5 ;  /* 0x0000000500057245 */ /* 0x000fe20000201400 */
[----:B------:R-:W3:Y:S01]  /*b670*/  MUFU.TANH R26, R26 ;  /* 0x0000001a001a7308 */ /* 0x000ee20000002400 */
[----:B------:R-:W-:Y:S01]  /*b680*/  FMUL.FTZ R133, R19, UR23 ;  /* 0x0000001713857c20 */ /* 0x000fe20008410000 */
[----:B------:R-:W-:Y:S01]  /*b690*/  FMUL.FTZ R33, R16, UR23 ;  /* 0x0000001710217c20 */ /* 0x000fe20008410000 */
[----:B------:R-:W-:Y:S01]  /*b6a0*/  FMUL.FTZ R30, R30, UR23 ;  /* 0x000000171e1e7c20 */ /* 0x000fe20008410000 */
[----:B------:R-:W-:Y:S01]  /*b6b0*/  FMUL.FTZ R177, R9, UR23 ;  /* 0x0000001709b17c20 */ /* 0x000fe20008410000 */
[----:B-1----:R-:W-:Y:S01]  /*b6c0*/  FMUL.FTZ R136, R10, UR23 ;  /* 0x000000170a887c20 */ /* 0x002fe20008410000 */
[----:B------:R-:W-:Y:S01]  /*b6d0*/  FMUL.FTZ R141, R8, UR23 ;  /* 0x00000017088d7c20 */ /* 0x000fe20008410000 */
[----:B------:R-:W-:Y:S01]  /*b6e0*/  IABS R8, R7 ;  /* 0x0000000700087213 */ /* 0x000fe20000000000 */
[----:B------:R-:W1:Y:S01]  /*b6f0*/  MUFU.TANH R9, R138 ;  /* 0x0000008a00097308 */ /* 0x000e620000002400 */
[----:B------:R-:W-:-:S02]  /*b700*/  IMAD.MOV.U32 R7, RZ, RZ, R4 ;  /* 0x000000ffff077224 */ /* 0x000fc400078e0004 */
[----:B--2---:R-:W-:Y:S01]  /*b710*/  FFMA.FTZ R5, R5, -UR19, R24 ;  /* 0x8000001305057c23 */ /* 0x004fe20008010018 */
[----:B------:R-:W-:Y:S01]  /*b720*/  IMAD.MOV.U32 R4, RZ, RZ, R3 ;  /* 0x000000ffff047224 */ /* 0x000fe200078e0003 */
[----:B------:R-:W-:Y:S01]  /*b730*/  IABS R3, R6 ;  /* 0x0000000600037213 */ /* 0x000fe20000000000 */
[----:B------:R-:W-:Y:S01]  /*b740*/  IMAD.MOV.U32 R6, RZ, RZ, R8 ;  /* 0x000000ffff067224 */ /* 0x000fe200078e0008 */
[----:B------:R-:W-:Y:S01]  /*b750*/  I2FP.F32.S32 R8, R7 ;  /* 0x0000000700087245 */ /* 0x000fe20000201400 */
[----:B------:R-:W-:Y:S01]  /*b760*/  FMUL.FTZ R180, R11, UR23 ;  /* 0x000000170bb47c20 */ /* 0x000fe20008410000 */
[----:B------:R-:W2:Y:S01]  /*b770*/  MUFU.TANH R10, R25 ;  /* 0x00000019000a7308 */ /* 0x000ea20000002400 */
[----:B------:R-:W-:Y:S01]  /*b780*/  I2FP.F32.S32 R7, R4 ;  /* 0x0000000400077245 */ /* 0x000fe20000201400 */
[----:B------:R-:W-:Y:S01]  /*b790*/  FMUL.FTZ R140, R13, UR23 ;  /* 0x000000170d8c7c20 */ /* 0x000fe20008410000 */
[----:B------:R-:W-:Y:S01]  /*b7a0*/  I2FP.F32.S32 R4, R6 ;  /* 0x0000000600047245 */ /* 0x000fe20000201400 */
[----:B---3--:R-:W-:Y:S01]  /*b7b0*/  FFMA.FTZ R8, R8, -UR19, R26 ;  /* 0x8000001308087c23 */ /* 0x008fe2000801001a */
[----:B------:R-:W-:Y:S01]  /*b7c0*/  I2FP.F32.S32 R3, R3 ;  /* 0x0000000300037245 */ /* 0x000fe20000201400 */
[----:B------:R-:W-:Y:S01]  /*b7d0*/  FFMA.FTZ R6, R7, -UR19, R12 ;  /* 0x8000001307067c23 */ /* 0x000fe2000801000c */
[----:B------:R-:W-:Y:S01]  /*b7e0*/  FSEL R19, R5, -INF , !P0 ;  /* 0xff80000005137808 */ /* 0x000fe20004000000 */
[----:B------:R-:W3:Y:S01]  /*b7f0*/  MUFU.TANH R12, R27 ;  /* 0x0000001b000c7308 */ /* 0x000ee20000002400 */
[----:B-1----:R-:W-:Y:S01]  /*b800*/  FFMA.FTZ R9, R4, -UR19, R9 ;  /* 0x8000001304097c23 */ /* 0x002fe20008010009 */
[----:B------:R-:W-:Y:S01]  /*b810*/  IMAD.IADD R4, R234, 0x1, -R2 ;  /* 0x00000001ea047824 */ /* 0x000fe200078e0a02 */
[----:B------:R-:W-:Y:S01]  /*b820*/  ISETP.GE.AND P0, PT, R2, R236, PT ;  /* 0x000000ec0200720c */ /* 0x000fe20003f06270 */
[----:B------:R-:W-:Y:S01]  /*b830*/  FMUL.FTZ R142, R15, UR23 ;  /* 0x000000170f8e7c20 */ /* 0x000fe20008410000 */
[----:B------:R-:W-:Y:S01]  /*b840*/  FSEL R22, R8, -INF , !P6 ;  /* 0xff80000008167808 */ /* 0x000fe20007000000 */
[----:B------:R-:W-:Y:S01]  /*b850*/  FMUL.FTZ R29, R29, UR23 ;  /* 0x000000171d1d7c20 */ /* 0x000fe20008410000 */
[----:B------:R-:W-:Y:S01]  /*b860*/  IABS R4, R4 ;  /* 0x0000000400047213 */ /* 0x000fe20000000000 */
[----:B------:R-:W1:Y:S01]  /*b870*/  MUFU.TANH R11, R137 ;  /* 0x00000089000b7308 */ /* 0x000e620000002400 */
[----:B--2---:R-:W-:Y:S01]  /*b880*/  FFMA.FTZ R7, R3, -UR19, R10 ;  /* 0x8000001303077c23 */ /* 0x004fe2000801000a */
[----:B------:R-:W-:Y:S01]  /*b890*/  IMAD.IADD R3, R229, 0x1, -R2 ;  /* 0x00000001e5037824 */ /* 0x000fe200078e0a02 */
[----:B------:R-:W-:Y:S01]  /*b8a0*/  ISETP.GE.AND P6, PT, R0, R237, PT ;  /* 0x000000ed0000720c */ /* 0x000fe20003fc6270 */
[----:B------:R-:W-:Y:S01]  /*b8b0*/  IMAD.MOV.U32 R5, RZ, RZ, R4 ;  /* 0x000000ffff057224 */ /* 0x000fe200078e0004 */
[----:B------:R-:W-:Y:S01]  /*b8c0*/  ISETP.LT.OR P0, PT, R2, R230, P0 ;  /* 0x000000e60200720c */ /* 0x000fe20000701670 */
[----:B------:R-:W-:Y:S01]  /*b8d0*/  IMAD.IADD R2, R235, 0x1, -R2 ;  /* 0x00000001eb027824 */ /* 0x000fe200078e0a02 */
[----:B------:R-:W-:Y:S01]  /*b8e0*/  IABS R3, R3 ;  /* 0x0000000300037213 */ /* 0x000fe20000000000 */
[----:B------:R-:W2:Y:S01]  /*b8f0*/  MUFU.TANH R10, R139 ;  /* 0x0000008b000a7308 */ /* 0x000ea20000002400 */
[C---:B------:R-:W-:Y:S01]  /*b900*/  ISETP.LT.OR P6, PT, R0.reuse, R231, P6 ;  /* 0x000000e70000720c */ /* 0x040fe200037c1670 */
[----:B------:R-:W-:Y:S01]  /*b910*/  FMUL.FTZ R31, R31, UR23 ;  /* 0x000000171f1f7c20 */ /* 0x000fe20008410000 */
[----:B------:R-:W-:Y:S01]  /*b920*/  IABS R2, R2 ;  /* 0x0000000200027213 */ /* 0x000fe20000000000 */
[----:B------:R-:W-:Y:S01]  /*b930*/  IMAD.MOV.U32 R4, RZ, RZ, R3 ;  /* 0x000000ffff047224 */ /* 0x000fe200078e0003 */
[----:B------:R-:W-:Y:S01]  /*b940*/  I2FP.F32.S32 R5, R5 ;  /* 0x0000000500057245 */ /* 0x000fe20000201400 */
[----:B------:R-:W-:Y:S01]  /*b950*/  VIADD R3, R0, 0x9 ;  /* 0x0000000900037836 */ /* 0x000fe20000000000 */
[----:B------:R-:W-:Y:S01]  /*b960*/  FSEL R25, R6, -INF , !P6 ;  /* 0xff80000006197808 */ /* 0x000fe20007000000 */
[----:B------:R-:W-:Y:S01]  /*b970*/  IMAD.MOV.U32 R8, RZ, RZ, R2 ;  /* 0x000000ffff087224 */ /* 0x000fe200078e0002 */
[----:B------:R-:W-:Y:S01]  /*b980*/  I2FP.F32.S32 R4, R4 ;  /* 0x0000000400047245 */ /* 0x000fe20000201400 */
[----:B---3--:R-:W-:Y:S01]  /*b990*/  FFMA.FTZ R5, R5, -UR19, R12 ;  /* 0x8000001305057c23 */ /* 0x008fe2000801000c */
[C---:B------:R-:W-:Y:S01]  /*b9a0*/  ISETP.GE.AND P6, PT, R0.reuse, R236, PT ;  /* 0x000000ec0000720c */ /* 0x040fe20003fc6270 */
[----:B------:R-:W-:Y:S01]  /*b9b0*/  VIADD R2, R0, 0x8 ;  /* 0x0000000800027836 */ /* 0x000fe20000000000 */
[----:B------:R3:W-:Y:S01]  /*b9c0*/  MUFU.TANH R16, R28 ;  /* 0x0000001c00107308 */ /* 0x0007e20000002400 */
[----:B-1----:R-:W-:Y:S01]  /*b9d0*/  FFMA.FTZ R4, R4, -UR19, R11 ;  /* 0x8000001304047c23 */ /* 0x002fe2000801000b */
[----:B------:R-:W-:Y:S01]  /*b9e0*/  ISETP.LT.OR P6, PT, R0, R230, P6 ;  /* 0x000000e60000720c */ /* 0x000fe200037c1670 */
[--C-:B------:R-:W-:Y:S01]  /*b9f0*/  IMAD.IADD R6, R234, 0x1, -R2.reuse ;  /* 0x00000001ea067824 */ /* 0x100fe200078e0a02 */
[----:B------:R-:W-:Y:S01]  /*ba00*/  FSEL R21, R7, -INF , !P5 ;  /* 0xff80000007157808 */ /* 0x000fe20006800000 */
[--C-:B------:R-:W-:Y:S01]  /*ba10*/  IMAD.IADD R7, R228, 0x1, -R2.reuse ;  /* 0x00000001e4077824 */ /* 0x100fe200078e0a02 */
[----:B------:R-:W-:Y:S01]  /*ba20*/  FSEL R24, R5, -INF , !P4 ;  /* 0xff80000005187808 */ /* 0x000fe20006000000 */
[----:B------:R-:W-:Y:S01]  /*ba30*/  IMAD.IADD R5, R229, 0x1, -R2 ;  /* 0x00000001e5057824 */ /* 0x000fe200078e0a02 */
[----:B------:R-:W-:Y:S01]  /*ba40*/  FSEL R27, R4, -INF , !P1 ;  /* 0xff800000041b7808 */ /* 0x000fe20004800000 */
[----:B------:R-:W1:Y:S01]  /*ba50*/  MUFU.TANH R13, R30 ;  /* 0x0000001e000d7308 */ /* 0x000e620000002400 */
[----:B------:R-:W-:Y:S01]  /*ba60*/  ISETP.GE.AND P5, PT, R2, R238, PT ;  /* 0x000000ee0200720c */ /* 0x000fe20003fa6270 */
[----:B------:R-:W-:Y:S01]  /*ba70*/  IMAD.IADD R4, R228, 0x1, -R3 ;  /* 0x00000001e4047824 */ /* 0x000fe200078e0a03 */
[C---:B------:R-:W-:Y:S01]  /*ba80*/  ISETP.GE.AND P4, PT, R2.reuse, R237, PT ;  /* 0x000000ed0200720c */ /* 0x040fe20003f86270 */
[----:B------:R-:W-:Y:S01]  /*ba90*/  FMUL.FTZ R132, R17, UR23 ;  /* 0x0000001711847c20 */ /* 0x000fe20008410000 */
[----:B------:R-:W-:Y:S01]  /*baa0*/  ISETP.GE.AND P1, PT, R2, R236, PT ;  /* 0x000000ec0200720c */ /* 0x000fe20003f26270 */
[----:B------:R-:W-:Y:S01]  /*bab0*/  FMUL.FTZ R18, R18, UR23 ;  /* 0x0000001712127c20 */ /* 0x000fe20008410000 */
[----:B------:R-:W-:Y:S01]  /*bac0*/  I2FP.F32.S32 R8, R8 ;  /* 0x0000000800087245 */ /* 0x000fe20000201400 */
[----:B------:R-:W4:Y:S01]  /*bad0*/  MUFU.TANH R12, R32 ;  /* 0x00000020000c7308 */ /* 0x000f220000002400 */
[----:B---3--:R-:W-:-:S02]  /*bae0*/  FSEL R28, R9, -INF , !P6 ;  /* 0xff800000091c7808 */ /* 0x008fc40007000000 */
[----:B------:R-:W-:Y:S01]  /*baf0*/  ISETP.GE.AND P6, PT, R2, R239, PT ;  /* 0x000000ef0200720c */ /* 0x000fe20003fc6270 */
[----:B--2---:R-:W-:Y:S01]  /*bb00*/  FFMA.FTZ R8, R8, -UR19, R10 ;  /* 0x8000001308087c23 */ /* 0x004fe2000801000a */
[C---:B------:R-:W-:Y:S02]  /*bb10*/  ISETP.LT.OR P5, PT, R2.reuse, R232, P5 ;  /* 0x000000e80200720c */ /* 0x040fe40002fa1670 */
[C---:B------:R-:W-:Y:S01]  /*bb20*/  ISETP.LT.OR P6, PT, R2.reuse, R233, P6 ;  /* 0x000000e90200720c */ /* 0x040fe200037c1670 */
[----:B------:R-:W2:Y:S01]  /*bb30*/  MUFU.TANH R9, R29 ;  /* 0x0000001d00097308 */ /* 0x000ea20000002400 */
[C---:B------:R-:W-:Y:S02]  /*bb40*/  ISETP.LT.OR P4, PT, R2.reuse, R231, P4 ;  /* 0x000000e70200720c */ /* 0x040fe40002781670 */
[----:B------:R-:W-:Y:S01]  /*bb50*/  ISETP.LT.OR P1, PT, R2, R230, P1 ;  /* 0x000000e60200720c */ /* 0x000fe20000f21670 */
[----:B------:R-:W-:Y:S01]  /*bb60*/  IMAD.IADD R2, R235, 0x1, -R2 ;  /* 0x00000001eb027824 */ /* 0x000fe200078e0a02 */
[----:B------:R-:W-:-:S02]  /*bb70*/  IABS R14, R6 ;  /* 0x00000006000e7213 */ /* 0x000fc40000000000 */
[----:B------:R-:W-:Y:S01]  /*bb80*/  IABS R15, R7 ;  /* 0x00000007000f7213 */ /* 0x000fe20000000000 */
[----:B------:R-:W3:Y:S01]  /*bb90*/  MUFU.TANH R11, R34 ;  /* 0x00000022000b7308 */ /* 0x000ee20000002400 */
        /* <DEDUP_REMOVED lines=8> */
[----:B------:R-:W-:Y:S01]  /*bc20*/  I2FP.F32.S32 R6, R6 ;  /* 0x0000000600067245 */ /* 0x000fe20000201400 */
[----:B------:R-:W5:Y:S01]  /*bc30*/  MUFU.TANH R17, R31 ;  /* 0x0000001f00117308 */ /* 0x000f620000002400 */
[----:B------:R-:W-:Y:S01]  /*bc40*/  I2FP.F32.S32 R4, R4 ;  /* 0x0000000400047245 */ /* 0x000fe20000201400 */
[----:B-1----:R-:W-:Y:S01]  /*bc50*/  FFMA.FTZ R5, R5, -UR19, R13 ;  /* 0x8000001305057c23 */ /* 0x002fe2000801000d */
[----:B------:R-:W-:Y:S01]  /*bc60*/  I2FP.F32.S32 R2, R2 ;  /* 0x0000000200027245 */ /* 0x000fe20000201400 */
[----:B------:R-:W-:Y:S01]  /*bc70*/  FFMA.FTZ R6, R6, -UR19, R16 ;  /* 0x8000001306067c23 */ /* 0x000fe20008010010 */
[----:B------:R-:W-:Y:S01]  /*bc80*/  I2FP.F32.S32 R10, R10 ;  /* 0x0000000a000a7245 */ /* 0x000fe20000201400 */
[----:B----4-:R-:W-:Y:S01]  /*bc90*/  FFMA.FTZ R4, R4, -UR19, R12 ;  /* 0x8000001304047c23 */ /* 0x010fe2000801000c */
[----:B------:R-:W-:Y:S01]  /*bca0*/  FSEL R26, R8, -INF , !P0 ;  /* 0xff800000081a7808 */ /* 0x000fe20004000000 */
[----:B------:R1:W4:Y:S01]  /*bcb0*/  MUFU.TANH R13, R20 ;  /* 0x00000014000d7308 */ /* 0x0003220000002400 */
[----:B--2---:R-:W-:Y:S01]  /*bcc0*/  FFMA.FTZ R9, R2, -UR19, R9 ;  /* 0x8000001302097c23 */ /* 0x004fe20008010009 */
[----:B------:R-:W-:Y:S01]  /*bcd0*/  FSEL R16, R6, -INF , !P6 ;  /* 0xff80000006107808 */ /* 0x000fe20007000000 */
[----:B------:R-:W-:Y:S01]  /*bce0*/  VIADD R2, R0, 0x10 ;  /* 0x0000001000027836 */ /* 0x000fe20000000000 */
[----:B------:R-:W-:Y:S01]  /*bcf0*/  FSEL R23, R4, -INF , !P4 ;  /* 0xff80000004177808 */ /* 0x000fe20006000000 */
[----:B---3--:R-:W-:Y:S01]  /*bd00*/  FFMA.FTZ R10, R10, -UR19, R11 ;  /* 0x800000130a0a7c23 */ /* 0x008fe2000801000b */
[----:B------:R-:W-:Y:S01]  /*bd10*/  IABS R15, R7 ;  /* 0x00000007000f7213 */ /* 0x000fe20000000000 */
[--C-:B------:R-:W-:Y:S01]  /*bd20*/  IMAD.IADD R4, R228, 0x1, -R2.reuse ;  /* 0x00000001e4047824 */ /* 0x100fe200078e0a02 */
[C---:B------:R-:W-:Y:S01]  /*bd30*/  ISETP.GE.AND P0, PT, R3.reuse, R239, PT ;  /* 0x000000ef0300720c */ /* 0x040fe20003f06270 */
[----:B------:R2:W-:Y:S01]  /*bd40*/  MUFU.TANH R11, R18 ;  /* 0x00000012000b7308 */ /* 0x0005e20000002400 */
[C---:B------:R-:W-:Y:S01]  /*bd50*/  ISETP.GE.AND P6, PT, R3.reuse, R238, PT ;  /* 0x000000ee0300720c */ /* 0x040fe20003fc6270 */
[----:B------:R-:W-:Y:S01]  /*bd60*/  IMAD.IADD R6, R234, 0x1, -R2 ;  /* 0x00000001ea067824 */ /* 0x000fe200078e0a02 */
[----:B------:R-:W-:-:S02]  /*bd70*/  ISETP.GE.AND P4, PT, R3, R236, PT ;  /* 0x000000ec0300720c */ /* 0x000fc40003f86270 */
[C---:B------:R-:W-:Y:S02]  /*bd80*/  ISETP.LT.OR P0, PT, R3.reuse, R233, P0 ;  /* 0x000000e90300720c */ /* 0x040fe40000701670 */
[----:B------:R-:W-:Y:S01]  /*bd90*/  ISETP.LT.OR P6, PT, R3, R232, P6 ;  /* 0x000000e80300720c */ /* 0x000fe200037c1670 */
[----:B------:R-:W3:Y:S01]  /*bda0*/  MUFU.TANH R12, R33 ;  /* 0x00000021000c7308 */ /* 0x000ee20000002400 */
[----:B-1----:R-:W-:Y:S01]  /*bdb0*/  FSEL R20, R5, -INF , !P5 ;  /* 0xff80000005147808 */ /* 0x002fe20006800000 */
[----:B------:R-:W-:Y:S01]  /*bdc0*/  IMAD.IADD R5, R229, 0x1, -R3 ;  /* 0x00000001e5057824 */ /* 0x000fe200078e0a03 */
[C---:B------:R-:W-:Y:S02]  /*bdd0*/  ISETP.GE.AND P5, PT, R3.reuse, R237, PT ;  /* 0x000000ed0300720c */ /* 0x040fe40003fa6270 */
[C---:B------:R-:W-:Y:S02]  /*bde0*/  ISETP.LT.OR P4, PT, R3.reuse, R230, P4 ;  /* 0x000000e60300720c */ /* 0x040fe40002781670 */
[----:B------:R-:W-:Y:S01]  /*bdf0*/  IABS R7, R5 ;  /* 0x0000000500077213 */ /* 0x000fe20000000000 */
[----:B------:R-:W-:Y:S01]  /*be00*/  IMAD.MOV.U32 R5, RZ, RZ, R15 ;  /* 0x000000ffff057224 */ /* 0x000fe200078e000f */
[----:B------:R-:W-:Y:S01]  /*be10*/  ISETP.LT.OR P5, PT, R3, R231, P5 ;  /* 0x000000e70300720c */ /* 0x000fe20002fa1670 */
[----:B------:R-:W-:Y:S01]  /*be20*/  IMAD.IADD R3, R235, 0x1, -R3 ;  /* 0x00000001eb037824 */ /* 0x000fe200078e0a03 */
[----:B------:R-:W-:Y:S01]  /*be30*/  IABS R4, R4 ;  /* 0x0000000400047213 */ /* 0x000fe20000000000 */
[----:B------:R-:W1:Y:S01]  /*be40*/  MUFU.TANH R8, R35 ;  /* 0x0000002300087308 */ /* 0x000e620000002400 */
[----:B------:R-:W-:-:S02]  /*be50*/  I2FP.F32.S32 R5, R5 ;  /* 0x0000000500057245 */ /* 0x000fc40000201400 */
[----:B------:R-:W-:Y:S02]  /*be60*/  I2FP.F32.S32 R7, R7 ;  /* 0x0000000700077245 */ /* 0x000fe40000201400 */
[----:B------:R-:W-:Y:S01]  /*be70*/  IABS R14, R3 ;  /* 0x00000003000e7213 */ /* 0x000fe20000000000 */
[----:B-----5:R-:W-:Y:S01]  /*be80*/  FFMA.FTZ R5, R5, -UR19, R17 ;  /* 0x8000001305057c23 */ /* 0x020fe20008010011 */
[----:B------:R-:W-:Y:S01]  /*be90*/  IABS R3, R6 ;  /* 0x0000000600037213 */ /* 0x000fe20000000000 */
[----:B------:R-:W-:Y:S01]  /*bea0*/  MUFU.TANH R29, R134 ;  /* 0x00000086001d7308 */ /* 0x000fe20000002400 */
[----:B------:R-:W-:Y:S01]  /*beb0*/  I2FP.F32.S32 R6, R4 ;  /* 0x0000000400067245 */ /* 0x000fe20000201400 */
[----:B----4-:R-:W-:Y:S01]  /*bec0*/  FFMA.FTZ R4, R7, -UR19, R13 ;  /* 0x8000001307047c23 */ /* 0x010fe2000801000d */
[----:B------:R-:W-:Y:S02]  /*bed0*/  I2FP.F32.S32 R3, R3 ;  /* 0x0000000300037245 */ /* 0x000fe40000201400 */
[----:B--2---:R-:W-:Y:S01]  /*bee0*/  FSEL R18, R10, -INF , !P1 ;  /* 0xff8000000a127808 */ /* 0x004fe20004800000 */
[----:B---3--:R-:W-:Y:S01]  /*bef0*/  FFMA.FTZ R12, R6, -UR19, R12 ;  /* 0x80000013060c7c23 */ /* 0x008fe2000801000c */
        /* <DEDUP_REMOVED lines=17> */
[----:B-1----:R-:W-:Y:S01]  /*c010*/  FFMA.FTZ R14, R14, -UR19, R8 ;  /* 0x800000130e0e7c23 */ /* 0x002fe20008010008 */
        /* <DEDUP_REMOVED lines=27> */
[----:B------:R-:W-:Y:S01]  /*c1d0*/  IMAD.IADD R6, R235, 0x1, -R3 ;  /* 0x00000001eb067824 */ /* 0x000fe200078e0a03 */
[C---:B------:R-:W-:Y:S01]  /*c1e0*/  ISETP.GE.AND P4, PT, R3.reuse, R239, PT ;  /* 0x000000ef0300720c */ /* 0x040fe20003f86270 */
[----:B------:R-:W-:Y:S01]  /*c1f0*/  MUFU.TANH R11, R141 ;  /* 0x0000008d000b7308 */ /* 0x000fe20000002400 */
[----:B------:R-:W-:Y:S01]  /*c200*/  BAR.SYNC.DEFER_BLOCKING 0x0 ;  /* 0x0000000000007b1d */ /* 0x000fe20000010000 */
[C---:B------:R-:W-:Y:S01]  /*c210*/  ISETP.GE.AND P1, PT, R3.reuse, R238, PT ;  /* 0x000000ee0300720c */ /* 0x040fe20003f26270 */
[----:B---3--:R-:W-:Y:S01]  /*c220*/  FFMA.FTZ R4, R2, -UR19, R10 ;  /* 0x8000001302047c23 */ /* 0x008fe2000801000a */
[----:B------:R-:W-:Y:S01]  /*c230*/  ISETP.GE.AND P0, PT, R3, R237, PT ;  /* 0x000000ed0300720c */ /* 0x000fe20003f06270 */
[C---:B------:R-:W-:Y:S01]  /*c240*/  VIADD R2, R0.reuse, 0x18 ;  /* 0x0000001800027836 */ /* 0x040fe20000000000 */
[----:B------:R-:W-:Y:S01]  /*c250*/  FSEL R139, R7, -INF , !P6 ;  /* 0xff800000078b7808 */ /* 0x000fe20007000000 */
[----:B------:R-:W-:Y:S01]  /*c260*/  VIADD R0, R0, 0x19 ;  /* 0x0000001900007836 */ /* 0x000fe20000000000 */
[C---:B------:R-:W-:Y:S01]  /*c270*/  ISETP.LT.OR P4, PT, R3.reuse, R233, P4 ;  /* 0x000000e90300720c */ /* 0x040fe20002781670 */
[----:B------:R-:W1:Y:S01]  /*c280*/  MUFU.TANH R10, R142 ;  /* 0x0000008e000a7308 */ /* 0x000e620000002400 */
[----:B------:R-:W-:-:S02]  /*c290*/  ISETP.LT.OR P1, PT, R3, R232, P1 ;  /* 0x000000e80300720c */ /* 0x000fc40000f21670 */
[C---:B------:R-:W-:Y:S02]  /*c2a0*/  ISETP.LT.OR P0, PT, R3.reuse, R231, P0 ;  /* 0x000000e70300720c */ /* 0x040fe40000701670 */
[----:B------:R-:W-:Y:S02]  /*c2b0*/  ISETP.GE.AND P6, PT, R3, R236, PT ;  /* 0x000000ec0300720c */ /* 0x000fe40003fc6270 */
[----:B------:R-:W-:Y:S01]  /*c2c0*/  FSEL R179, R9, -INF , !P5 ;  /* 0xff80000009b37808 */ /* 0x000fe20006800000 */
[----:B------:R-:W-:Y:S01]  /*c2d0*/  MUFU.TANH R7, R176 ;  /* 0x000000b000077308 */ /* 0x000fe20000002400 */
[----:B------:R-:W-:Y:S02]  /*c2e0*/  FSEL R192, R8, -INF , !P4 ;  /* 0xff80000008c07808 */ /* 0x000fe40006000000 */
[----:B------:R-:W-:Y:S01]  /*c2f0*/  FSEL R195, R5, -INF , !P1 ;  /* 0xff80000005c37808 */ /* 0x000fe20004800000 */
[--C-:B------:R-:W-:Y:S01]  /*c300*/  IMAD.IADD R5, R228, 0x1, -R2.reuse ;  /* 0x00000001e4057824 */ /* 0x100fe200078e0a02 */
[----:B------:R-:W-:Y:S01]  /*c310*/  FSEL R138, R4, -INF , !P0 ;  /* 0xff800000048a7808 */ /* 0x000fe20004000000 */
[--C-:B------:R-:W-:Y:S01]  /*c320*/  IMAD.IADD R4, R234, 0x1, -R2.reuse ;  /* 0x00000001ea047824 */ /* 0x100fe200078e0a02 */
[----:B------:R-:W-:Y:S01]  /*c330*/  ISETP.LT.OR P6, PT, R3, R230, P6 ;  /* 0x000000e60300720c */ /* 0x000fe200037c1670 */
[----:B------:R-:W-:Y:S01]  /*c340*/  IMAD.IADD R3, R229, 0x1, -R2 ;  /* 0x00000001e5037824 */ /* 0x000fe200078e0a02 */
[C---:B------:R-:W-:Y:S01]  /*c350*/  ISETP.GE.AND P5, PT, R2.reuse, R239, PT ;  /* 0x000000ef0200720c */ /* 0x040fe20003fa6270 */
[----:B------:R-:W2:Y:S01]  /*c360*/  MUFU.TANH R8, R136 ;  /* 0x0000008800087308 */ /* 0x000ea20000002400 */
[----:B------:R-:W-:-:S02]  /*c370*/  ISETP.GE.AND P4, PT, R2, R238, PT ;  /* 0x000000ee0200720c */ /* 0x000fc40003f86270 */
[C---:B------:R-:W-:Y:S02]  /*c380*/  ISETP.GE.AND P1, PT, R2.reuse, R237, PT ;  /* 0x000000ed0200720c */ /* 0x040fe40003f26270 */
[C---:B------:R-:W-:Y:S02]  /*c390*/  ISETP.GE.AND P0, PT, R2.reuse, R236, PT ;  /* 0x000000ec0200720c */ /* 0x040fe40003f06270 */
[C---:B------:R-:W-:Y:S01]  /*c3a0*/  ISETP.LT.OR P5, PT, R2.reuse, R233, P5 ;  /* 0x000000e90200720c */ /* 0x040fe20002fa1670 */
[----:B------:R-:W3:Y:S01]  /*c3b0*/  MUFU.TANH R9, R143 ;  /* 0x0000008f00097308 */ /* 0x000ee20000002400 */
        /* <DEDUP_REMOVED lines=14> */
[----:B-1----:R-:W-:Y:S01]  /*c4a0*/  FFMA.FTZ R3, R3, -UR19, R10 ;  /* 0x8000001303037c23 */ /* 0x002fe2000801000a */
[----:B------:R-:W-:Y:S01]  /*c4b0*/  I2FP.F32.S32 R2, R2 ;  /* 0x0000000200027245 */ /* 0x000fe20000201400 */
[----:B------:R-:W-:Y:S01]  /*c4c0*/  FFMA.FTZ R5, R5, -UR19, R11 ;  /* 0x8000001305057c23 */ /* 0x000fe2000801000b */
[----:B------:R-:W-:Y:S01]  /*c4d0*/  I2FP.F32.S32 R6, R6 ;  /* 0x0000000600067245 */ /* 0x000fe20000201400 */
[----:B--2---:R-:W-:Y:S01]  /*c4e0*/  FFMA.FTZ R4, R4, -UR19, R8 ;  /* 0x8000001304047c23 */ /* 0x004fe20008010008 */
[----:B------:R-:W-:Y:S01]  /*c4f0*/  FSEL R178, R3, -INF , !P6 ;  /* 0xff80000003b27808 */ /* 0x000fe20007000000 */
[----:B---3--:R-:W-:Y:S01]  /*c500*/  FFMA.FTZ R2, R2, -UR19, R9 ;  /* 0x8000001302027c23 */ /* 0x008fe20008010009 */
[----:B------:R-:W-:Y:S01]  /*c510*/  FSEL R186, R5, -INF , !P5 ;  /* 0xff80000005ba7808 */ /* 0x000fe20006800000 */
[----:B------:R-:W-:Y:S01]  /*c520*/  FFMA.FTZ R6, R6, -UR19, R7 ;  /* 0x8000001306067c23 */ /* 0x000fe20008010007 */
[----:B------:R-:W-:Y:S01]  /*c530*/  FSEL R193, R4, -INF , !P4 ;  /* 0xff80000004c17808 */ /* 0x000fe20006000000 */
[----:B------:R1:W2:Y:S01]  /*c540*/  MUFU.TANH R9, R177 ;  /* 0x000000b100097308 */ /* 0x0002a20000002400 */
[----:B------:R-:W-:Y:S01]  /*c550*/  FSEL R133, R2, -INF , !P1 ;  /* 0xff80000002857808 */ /* 0x000fe20004800000 */
[--C-:B------:R-:W-:Y:S01]  /*c560*/  IMAD.IADD R4, R228, 0x1, -R0.reuse ;  /* 0x00000001e4047824 */ /* 0x100fe200078e0a00 */
[----:B------:R-:W-:Y:S01]  /*c570*/  ISETP.GE.AND P6, PT, R0, R239, PT ;  /* 0x000000ef0000720c */ /* 0x000fe20003fc6270 */
[--C-:B------:R-:W-:Y:S01]  /*c580*/  IMAD.IADD R3, R234, 0x1, -R0.reuse ;  /* 0x00000001ea037824 */ /* 0x100fe200078e0a00 */
[C---:B------:R-:W-:Y:S01]  /*c590*/  ISETP.GE.AND P5, PT, R0.reuse, R238, PT ;  /* 0x000000ee0000720c */ /* 0x040fe20003fa6270 */
[----:B------:R-:W-:Y:S01]  /*c5a0*/  IMAD.IADD R2, R229, 0x1, -R0 ;  /* 0x00000001e5027824 */ /* 0x000fe200078e0a00 */
[C---:B------:R-:W-:Y:S01]  /*c5b0*/  ISETP.GE.AND P4, PT, R0.reuse, R237, PT ;  /* 0x000000ed0000720c */ /* 0x040fe20003f86270 */
[----:B------:R-:W3:Y:S01]  /*c5c0*/  MUFU.TANH R8, R180 ;  /* 0x000000b400087308 */ /* 0x000ee20000002400 */
[----:B------:R-:W-:-:S02]  /*c5d0*/  ISETP.GE.AND P1, PT, R0, R236, PT ;  /* 0x000000ec0000720c */ /* 0x000fc40003f26270 */
[C---:B------:R-:W-:Y:S02]  /*c5e0*/  ISETP.LT.OR P6, PT, R0.reuse, R233, P6 ;  /* 0x000000e90000720c */ /* 0x040fe400037c1670 */
[C---:B------:R-:W-:Y:S02]  /*c5f0*/  ISETP.LT.OR P5, PT, R0.reuse, R232, P5 ;  /* 0x000000e80000720c */ /* 0x040fe40002fa1670 */
[C---:B------:R-:W-:Y:S01]  /*c600*/  ISETP.LT.OR P4, PT, R0.reuse, R231, P4 ;  /* 0x000000e70000720c */ /* 0x040fe20002781670 */
[----:B------:R-:W4:Y:S01]  /*c610*/  MUFU.TANH R7, R181 ;  /* 0x000000b500077308 */ /* 0x000f220000002400 */
[----:B------:R-:W-:Y:S01]  /*c620*/  ISETP.LT.OR P1, PT, R0, R230, P1 ;  /* 0x000000e60000720c */ /* 0x000fe20000f21670 */
[----:B------:R-:W-:Y:S01]  /*c630*/  IMAD.IADD R0, R235, 0x1, -R0 ;  /* 0x00000001eb007824 */ /* 0x000fe200078e0a00 */
[----:B-1----:R-:W-:Y:S02]  /*c640*/  FSEL R177, R6, -INF , !P0 ;  /* 0xff80000006b17808 */ /* 0x002fe40004000000 */
[----:B------:R-:W-:-:S02]  /*c650*/  PLOP3.LUT P0, PT, PT, PT, UP0, 0x80, 0x0 ;  /* 0x000000000000781c */ /* 0x000fc40003f0f008 */
[----:B------:R-:W-:Y:S01]  /*c660*/  IABS R4, R4 ;  /* 0x0000000400047213 */ /* 0x000fe20000000000 */
[----:B------:R-:W1:Y:S01]  /*c670*/  MUFU.TANH R5, R182 ;  /* 0x000000b600057308 */ /* 0x000e620000002400 */
        /* <DEDUP_REMOVED lines=65> */
.L_x_2884:
[----:B------:R-:W-:Y:S05]  /*ca90*/  BSYNC B0 ;  /* 0x0000000000007941 */ /* 0x000fea0003800000 */
.L_x_2883:
[----:B------:R-:W0:Y:S02]  /*caa0*/  LDGDEPBAR ;  /* 0x00000000000079af */ /* 0x000e240000000000 */
.L_x_2882:
[----:B------:R-:W-:Y:S01]  /*cab0*/  FMNMX.FTZ R136, R210, R19, !PT ;  /* 0x00000013d2887209 */ /* 0x000fe20007810000 */
[----:B------:R-:W-:Y:S01]  /*cac0*/  LDSM.16.MT88.4 R32, [R218+0xa000] ;  /* 0x00a00000da20783b */ /* 0x000fe20000004200 */
[----:B------:R-:W-:Y:S02]  /*cad0*/  FMNMX.FTZ R0, R211, R22, !PT ;  /* 0x00000016d3007209 */ /* 0x000fe40007810000 */
[----:B------:R-:W-:Y:S01]  /*cae0*/  FMNMX.FTZ R136, R21, R136, !PT ;  /* 0x0000008815887209 */ /* 0x000fe20007810000 */
[----:B------:R-:W-:Y:S01]  /*caf0*/  LDSM.16.MT88.4 R140, [R217+0xa000] ;  /* 0x00a00000d98c783b */ /* 0x000fe20000004200 */
        /* <DEDUP_REMOVED lines=37> */
[----:B------:R-:W-:-:S05]  /*cd50*/  FMNMX.FTZ R137, R176, R2, !PT ;  /* 0x00000002b0897209 */ /* 0x000fca0007810000 */
[----:B------:R-:W4:Y:S01]  /*cd60*/  SHFL.BFLY PT, R3, R137, 0x2, 0x1f ;  /* 0x0c401f0089037f89 */ /* 0x000f2200000e0000 */
        /* <DEDUP_REMOVED lines=30> */
[----:B------:R-:W3:Y:S01]  /*cf50*/  MUFU.EX2 R3, R3 ;  /* 0x0000000300037308 */ /* 0x000ee20000000800 */
        /* <DEDUP_REMOVED lines=11> */
[-C--:B------:R-:W-:Y:S01]  /*d010*/  FMUL.FTZ R175, R175, R3.reuse ;  /* 0x00000003afaf7220 */ /* 0x080fe20000410000 */
[----:B------:R-:W-:Y:S01]  /*d020*/  FADD.FTZ R2, R210, -R2 ;  /* 0x80000002d2027221 */ /* 0x000fe20000010000 */
[-C--:B------:R-:W-:Y:S01]  /*d030*/  FMUL.FTZ R158, R158, R3.reuse ;  /* 0x000000039e9e7220 */ /* 0x080fe20000410000 */
[-C--:B------:R-:W-:Y:S01]  /*d040*/  FMUL.FTZ R159, R159, R3.reuse ;  /* 0x000000039f9f7220 */ /* 0x080fe20000410000 */
[--C-:B-1----:R-:W-:Y:S01]  /*d050*/  FFMA.FTZ R0, R24, UR10, -R11.reuse ;  /* 0x0000000a18007c23 */ /* 0x102fe2000801080b */
[----:B------:R-:W-:Y:S01]  /*d060*/  FSEL R9, R9, RZ, P1 ;  /* 0x000000ff09097208 */ /* 0x000fe20000800000 */
[----:B------:R-:W-:Y:S01]  /*d070*/  FMUL.FTZ R8, R2, UR10 ;  /* 0x0000000a02087c20 */ /* 0x000fe20008410000 */
        /* <DEDUP_REMOVED lines=22> */
[----:B------:R1:W-:Y:S01]  /*d1e0*/  MUFU.EX2 R250, R0 ;  /* 0x0000000000fa7308 */ /* 0x0003e20000000800 */
[-C--:B------:R-:W-:Y:S01]  /*d1f0*/  FMUL.FTZ R115, R115, R3.reuse ;  /* 0x0000000373737220 */ /* 0x080fe20000410000 */
[-C--:B------:R-:W-:Y:S01]  /*d200*/  FMUL.FTZ R118, R118, R3.reuse ;  /* 0x0000000376767220 */ /* 0x080fe20000410000 */
[-C--:B------:R-:W-:Y:S01]  /*d210*/  FMUL.FTZ R119, R119, R3.reuse ;  /* 0x0000000377777220 */ /* 0x080fe20000410000 */
        /* <DEDUP_REMOVED lines=34> */
[--C-:B-1----:R-:W-:Y:S01]  /*d440*/  FFMA.FTZ R0, R25, UR10, -R10.reuse ;  /* 0x0000000a19007c23 */ /* 0x102fe2000801080a */
[-C--:B------:R-:W-:Y:S01]  /*d450*/  FMUL.FTZ R130, R130, R3.reuse ;  /* 0x0000000382827220 */ /* 0x080fe20000410000 */
[----:B------:R-:W-:Y:S01]  /*d460*/  FMUL.FTZ R131, R131, R3 ;  /* 0x0000000383837220 */ /* 0x000fe20000410000 */
[----:B------:R-:W-:Y:S01]  /*d470*/  MOV R15, R182 ;  /* 0x000000b6000f7202 */ /* 0x000fe20000000f00 */
[----:B------:R1:W-:Y:S02]  /*d480*/  MUFU.EX2 R245, R0 ;  /* 0x0000000000f57308 */ /* 0x0003e40000000800 */
[----:B-1----:R-:W-:-:S06]  /*d490*/  FFMA.FTZ R0, R27, UR10, -R10 ;  /* 0x0000000a1b007c23 */ /* 0x002fcc000801080a */
[----:B------:R1:W2:Y:S02]  /*d4a0*/  MUFU.EX2 R244, R0 ;  /* 0x0000000000f47308 */ /* 0x0002a40000000800 */
[--C-:B-1----:R-:W-:Y:S01]  /*d4b0*/  FFMA.FTZ R0, R23, UR10, -R10.reuse ;  /* 0x0000000a17007c23 */ /* 0x102fe2000801080a */
[----:B--2---:R-:W-:Y:S01]  /*d4c0*/  F2FP.F16.F32.PACK_AB R4, R244, R245 ;  /* 0x000000f5f404723e */ /* 0x004fe200000000ff */
[----:B------:R-:W-:Y:S04]  /*d4d0*/  LDSM.16.MT88.4 R20, [R213+0xb000] ;  /* 0x00b00000d514783b */ /* 0x000fe80000004200 */
[----:B------:R1:W-:Y:S02]  /*d4e0*/  MUFU.EX2 R246, R0 ;  /* 0x0000000000f67308 */ /* 0x0003e40000000800 */
[----:B-1----:R-:W-:-:S06]  /*d4f0*/  FFMA.FTZ R0, R17, UR10, -R10 ;  /* 0x0000000a11007c23 */ /* 0x002fcc000801080a */
[----:B------:R1:W2:Y:S02]  /*d500*/  MUFU.EX2 R247, R0 ;  /* 0x0000000000f77308 */ /* 0x0002a40000000800 */
[--C-:B-1----:R-:W-:Y:S01]  /*d510*/  FFMA.FTZ R0, R28, UR10, -R9.reuse ;  /* 0x0000000a1c007c23 */ /* 0x102fe20008010809 */
[----:B--2---:R-:W-:Y:S01]  /*d520*/  F2FP.F16.F32.PACK_AB R6, R247, R246 ;  /* 0x000000f6f706723e */ /* 0x004fe200000000ff */
[----:B------:R-:W-:Y:S04]  /*d530*/  LDSM.16.MT88.4 R28, [R215+0xb000] ;  /* 0x00b00000d71c783b */ /* 0x000fe80000004200 */
[----:B------:R1:W-:Y:S02]  /*d540*/  MUFU.EX2 R240, R0 ;  /* 0x0000000000f07308 */ /* 0x0003e40000000800 */
[----:B-1----:R-:W-:-:S02]  /*d550*/  FFMA.FTZ R0, R26, UR10, -R9 ;  /* 0x0000000a1a007c23 */ /* 0x002fc40008010809 */
[----:B------:R-:W-:Y:S04]  /*d560*/  LDSM.16.MT88.4 R24, [R215+0xa000] ;  /* 0x00a00000d718783b */ /* 0x000fe80000004200 */
[----:B------:R1:W2:Y:S02]  /*d570*/  MUFU.EX2 R241, R0 ;  /* 0x0000000000f17308 */ /* 0x0002a40000000800 */
[--C-:B-1----:R-:W-:Y:S01]  /*d580*/  FFMA.FTZ R0, R18, UR10, -R9.reuse ;  /* 0x0000000a12007c23 */ /* 0x102fe20008010809 */
[----:B--2---:R-:W-:Y:S01]  /*d590*/  F2FP.F16.F32.PACK_AB R5, R241, R240 ;  /* 0x000000f0f105723e */ /* 0x004fe200000000ff */
[----:B------:R-:W-:Y:S04]  /*d5a0*/  LDSM.16.MT88.4 R16, [R213+0xa000] ;  /* 0x00a00000d510783b */ /* 0x000fe80000004200 */
[----:B------:R1:W-:Y:S02]  /*d5b0*/  MUFU.EX2 R243, R0 ;  /* 0x0000000000f37308 */ /* 0x0003e40000000800 */
[----:B-1----:R-:W-:Y:S01]  /*d5c0*/  FFMA.FTZ R0, R14, UR10, -R9 ;  /* 0x0000000a0e007c23 */ /* 0x002fe20008010809 */
[----:B------:R-:W-:-:S05]  /*d5d0*/  MOV R14, R183 ;  /* 0x000000b7000e7202 */ /* 0x000fca0000000f00 */
[----:B------:R1:W2:Y:S02]  /*d5e0*/  MUFU.EX2 R242, R0 ;  /* 0x0000000000f27308 */ /* 0x0002a40000000800 */
[----:B-1----:R-:W-:Y:S02]  /*d5f0*/  FSEL R0, R134, RZ, P4 ;  /* 0x000000ff86007208 */ /* 0x002fe40002000000 */
[----:B--2---:R-:W-:-:S03]  /*d600*/  F2FP.F16.F32.PACK_AB R7, R242, R243 ;  /* 0x000000f3f207723e */ /* 0x004fc600000000ff */
[----:B------:R-:W-:Y:S01]  /*d610*/  FADD.FTZ R2, R209, -R0 ;  /* 0x80000000d1027221 */ /* 0x000fe20000010000 */
[----:B------:R-:W-:Y:S01]  /*d620*/  FSEL R0, R137, RZ, P1 ;  /* 0x000000ff89007208 */ /* 0x000fe20000800000 */
[----:B------:R1:W-:Y:S02]  /*d630*/  MUFU.EX2 R209, R13 ;  /* 0x0000000d00d17308 */ /* 0x0003e40000000800 */
[----:B------:R-:W-:Y:S02]  /*d640*/  FMUL.FTZ R2, R2, UR10 ;  /* 0x0000000a02027c20 */ /* 0x000fe40008410000 */
[----:B------:R-:W-:-:S04]  /*d650*/  FADD.FTZ R0, R208, -R0 ;  /* 0x80000000d0007221 */ /* 0x000fc80000010000 */
[----:B------:R-:W-:Y:S01]  /*d660*/  FMUL.FTZ R0, R0, UR10 ;  /* 0x0000000a00007c20 */ /* 0x000fe20008410000 */
[----:B------:R-:W2:Y:S08]  /*d670*/  MUFU.EX2 R2, R2 ;  /* 0x0000000200027308 */ /* 0x000eb00000000800 */
[----:B------:R-:W3:Y:S01]  /*d680*/  MUFU.EX2 R0, R0 ;  /* 0x0000000000007308 */ /* 0x000ee20000000800 */
[----:B-1----:R-:W-:-:S07]  /*d690*/  FFMA.FTZ R13, R138, UR10, -R10 ;  /* 0x0000000a8a0d7c23 */ /* 0x002fce000801080a */
        /* <DEDUP_REMOVED lines=14> */
[----:B------:R-:W-:Y:S01]  /*d780*/  FMUL.FTZ R127, R127, R0 ;  /* 0x000000007f7f7220 */ /* 0x000fe20000410000 */
[-C--:B------:R-:W-:Y:S01]  /*d790*/  FMUL.FTZ R152, R152, R2.reuse ;  /* 0x0000000298987220 */ /* 0x080fe20000410000 */
[-C--:B------:R-:W-:Y:S01]  /*d7a0*/  FMUL.FTZ R153, R153, R2.reuse ;  /* 0x0000000299997220 */ /* 0x080fe20000410000 */
[C---:B------:R-:W-:Y:S01]  /*d7b0*/  HMMA.16816.F32 R204, R4.reuse, R34, R44 ;  /* 0x0000002204cc723c */ /* 0x040fe2000000182c */
[----:B------:R-:W2:Y:S01]  /*d7c0*/  LDSM.16.MT88.4 R44, [R217+0xb000] ;  /* 0x00b00000d92c783b */ /* 0x000ea20000004200 */
[-C--:B------:R-:W-:Y:S01]  /*d7d0*/  FMUL.FTZ R164, R164, R2.reuse ;  /* 0x00000002a4a47220 */ /* 0x080fe20000410000 */
[----:B------:R-:W-:Y:S01]  /*d7e0*/  FMUL.FTZ R165, R165, R2 ;  /* 0x00000002a5a57220 */ /* 0x000fe20000410000 */
[-C--:B------:R-:W-:Y:S01]  /*d7f0*/  FMUL.FTZ R146, R146, R0.reuse ;  /* 0x0000000092927220 */ /* 0x080fe20000410000 */
[----:B------:R-:W-:Y:S01]  /*d800*/  FMUL.FTZ R147, R147, R0 ;  /* 0x0000000093937220 */ /* 0x000fe20000410000 */
[C---:B------:R-:W-:Y:S01]  /*d810*/  HMMA.16816.F32 R200, R4.reuse, R32, R40 ;  /* 0x0000002004c8723c */ /* 0x040fe20000001828 */
[----:B------:R-:W3:Y:S01]  /*d820*/  LDSM.16.MT88.4 R40, [R218+0xb000] ;  /* 0x00b00000da28783b */ /* 0x000ee20000004200 */
        /* <DEDUP_REMOVED lines=44> */
[--C-:B-1----:R-:W-:Y:S01]  /*daf0*/  FFMA.FTZ R13, R133, UR10, -R10.reuse ;  /* 0x0000000a850d7c23 */ /* 0x102fe2000801080a */
[----:B--2---:R-:W-:Y:S01]  /*db00*/  HMMA.16816.F32 R196, R4, R46, R124 ;  /* 0x0000002e04c4723c */ /* 0x004fe2000000187c */
[----:B------:R-:W-:-:S02]  /*db10*/  FFMA.FTZ R10, R132, UR10, -R10 ;  /* 0x0000000a840a7c23 */ /* 0x000fc4000801080a */
[----:B------:R1:W-:Y:S03]  /*db20*/  MUFU.EX2 R211, R13 ;  /* 0x0000000d00d37308 */ /* 0x0003e60000000800 */
[C---:B------:R-:W-:Y:S01]  /*db30*/  HMMA.16816.F32 R144, R4.reuse, R16, R144 ;  /* 0x000000100490723c */ /* 0x040fe20000001890 */
[----:B------:R-:W-:Y:S02]  /*db40*/  MOV R125, R190 ;  /* 0x000000be007d7202 */ /* 0x000fe40000000f00 */
[----:B------:R-:W-:Y:S02]  /*db50*/  MOV R127, R189 ;  /* 0x000000bd007f7202 */ /* 0x000fe40000000f00 */
[----:B------:R2:W-:Y:S01]  /*db60*/  MUFU.EX2 R208, R10 ;  /* 0x0000000a00d07308 */ /* 0x0005e20000000800 */
[----:B------:R-:W-:Y:S01]  /*db70*/  HMMA.16816.F32 R152, R4, R18, R152 ;  /* 0x000000120498723c */ /* 0x000fe20000001898 */
[----:B------:R-:W-:-:S02]  /*db80*/  MOV R124, R181 ;  /* 0x000000b5007c7202 */ /* 0x000fc40000000f00 */
[----:B------:R-:W-:-:S03]  /*db90*/  MOV R126, R188 ;  /* 0x000000bc007e7202 */ /* 0x000fc60000000f00 */
[----:B------:R-:W-:Y:S01]  /*dba0*/  HMMA.16816.F32 R164, R4, R24, R164 ;  /* 0x0000001804a4723c */ /* 0x000fe200000018a4 */
[----:B-1----:R-:W-:Y:S02]  /*dbb0*/  MOV R13, R124 ;  /* 0x0000007c000d7202 */ /* 0x002fe40000000f00 */
[----:B----4-:R-:W-:-:S03]  /*dbc0*/  F2FP.F16.F32.PACK_AB R124, R210, R209 ;  /* 0x000000d1d27c723e */ /* 0x010fc600000000ff */
[----:B------:R-:W-:Y:S01]  /*dbd0*/  HMMA.16816.F32 R168, R4, R26, R168 ;  /* 0x0000001a04a8723c */ /* 0x000fe200000018a8 */
[----:B--2---:R-:W-:-:S05]  /*dbe0*/  FFMA.FTZ R10, R179, UR10, -R9 ;  /* 0x0000000ab30a7c23 */ /* 0x004fca0008010809 */
[C---:B------:R-:W-:Y:S01]  /*dbf0*/  HMMA.16816.F32 R56, R4.reuse, R140, R56 ;  /* 0x0000008c0438723c */ /* 0x040fe20000001838 */
[----:B------:R1:W-:Y:S05]  /*dc00*/  MUFU.EX2 R179, R10 ;  /* 0x0000000a00b37308 */ /* 0x0003ea0000000800 */
[C---:B------:R-:W-:Y:S06]  /*dc10*/  HMMA.16816.F32 R60, R4.reuse, R142, R60 ;  /* 0x0000008e043c723c */ /* 0x040fec000000183c */
[C---:B------:R-:W-:Y:S06]  /*dc20*/  HMMA.16816.F32 R72, R4.reuse, R20, R72 ;  /* 0x000000140448723c */ /* 0x040fec0000001848 */
[----:B------:R-:W-:Y:S01]  /*dc30*/  HMMA.16816.F32 R76, R4, R22, R76 ;  /* 0x00000016044c723c */ /* 0x000fe2000000184c */
[----:B-1----:R-:W-:-:S04]  /*dc40*/  FFMA.FTZ R10, R178, UR10, -R9 ;  /* 0x0000000ab20a7c23 */ /* 0x002fc80008010809 */
[----:B------:R1:W2:Y:S01]  /*dc50*/  MUFU.EX2 R178, R10 ;  /* 0x0000000a00b27308 */ /* 0x0002a20000000800 */
[C---:B------:R-:W-:Y:S06]  /*dc60*/  HMMA.16816.F32 R88, R4.reuse, R28, R88 ;  /* 0x0000001c0458723c */ /* 0x040fec0000001858 */
[C---:B------:R-:W-:Y:S06]  /*dc70*/  HMMA.16816.F32 R92, R4.reuse, R30, R92 ;  /* 0x0000001e045c723c */ /* 0x040fec000000185c */
[----:B---3--:R-:W-:Y:S01]  /*dc80*/  HMMA.16816.F32 R104, R4, R40, R104 ;  /* 0x000000280468723c */ /* 0x008fe20000001868 */
[--C-:B-1----:R-:W-:Y:S01]  /*dc90*/  FFMA.FTZ R10, R177, UR10, -R9.reuse ;  /* 0x0000000ab10a7c23 */ /* 0x102fe20008010809 */
[----:B------:R-:W-:-:S04]  /*dca0*/  FFMA.FTZ R9, R176, UR10, -R9 ;  /* 0x0000000ab0097c23 */ /* 0x000fc80008010809 */
[C---:B------:R-:W-:Y:S01]  /*dcb0*/  HMMA.16816.F32 R108, R4.reuse, R42, R108 ;  /* 0x0000002a046c723c */ /* 0x040fe2000000186c */
[----:B------:R1:W3:Y:S05]  /*dcc0*/  MUFU.EX2 R177, R10 ;  /* 0x0000000a00b17308 */ /* 0x0002ea0000000800 */
[----:B------:R-:W-:Y:S03]  /*dcd0*/  HMMA.16816.F32 R120, R4, R44, R120 ;  /* 0x0000002c0478723c */ /* 0x000fe60000001878 */
[----:B------:R4:W5:Y:S04]  /*dce0*/  MUFU.EX2 R139, R9 ;  /* 0x00000009008b7308 */ /* 0x0009680000000800 */
[----:B------:R-:W-:-:S02]  /*dcf0*/  F2FP.F16.F32.PACK_AB R4, R125, R127 ;  /* 0x0000007f7d04723e */ /* 0x000fc400000000ff */
[----:B------:R-:W-:Y:S02]  /*dd00*/  F2FP.F16.F32.PACK_AB R5, R248, R249 ;  /* 0x000000f9f805723e */ /* 0x000fe400000000ff */
[----:B------:R-:W-:Y:S02]  /*dd10*/  F2FP.F16.F32.PACK_AB R6, R180, R252 ;  /* 0x000000fcb406723e */ /* 0x000fe400000000ff */
[----:B------:R-:W-:Y:S01]  /*dd20*/  F2FP.F16.F32.PACK_AB R7, R251, R250 ;  /* 0x000000fafb07723e */ /* 0x000fe200000000ff */
[--C-:B-1----:R-:W-:Y:S01]  /*dd30*/  FFMA.FTZ R10, R187, UR10, -R12.reuse ;  /* 0x0000000abb0a7c23 */ /* 0x102fe2000801080c */
[----:B------:R-:W-:Y:S02]  /*dd40*/  MOV R187, R125 ;  /* 0x0000007d00bb7202 */ /* 0x000fe40000000f00 */
[----:B--2---:R-:W-:Y:S01]  /*dd50*/  F2FP.F16.F32.PACK_AB R125, R178, R179 ;  /* 0x000000b3b27d723e */ /* 0x004fe200000000ff */
[----:B------:R-:W-:Y:S02]  /*dd60*/  MUFU.EX2 R138, R10 ;  /* 0x0000000a008a7308 */ /* 0x000fe40000000800 */
[----:B------:R-:W-:Y:S01]  /*dd70*/  HMMA.16816.F32 R148, R4, R16, R148 ;  /* 0x000000100494723c */ /* 0x000fe20000001894 */
[----:B----4-:R-:W-:Y:S01]  /*dd80*/  FFMA.FTZ R9, R192, UR10, -R12 ;  /* 0x0000000ac0097c23 */ /* 0x010fe2000801080c */
[----:B------:R-:W-:-:S02]  /*dd90*/  MOV R192, R126 ;  /* 0x0000007e00c07202 */ /* 0x000fc40000000f00 */
[----:B------:R-:W-:Y:S02]  /*dda0*/  F2FP.F16.F32.PACK_AB R126, R208, R211 ;  /* 0x000000d3d07e723e */ /* 0x000fe400000000ff */
[C---:B------:R-:W-:Y:S01]  /*ddb0*/  HMMA.16816.F32 R160, R4.reuse, R24, R160 ;  /* 0x0000001804a0723c */ /* 0x040fe200000018a0 */
[----:B------:R-:W-:Y:S01]  /*ddc0*/  MOV R17, R180 ;  /* 0x000000b400117202 */ /* 0x000fe20000000f00 */
[----:B------:R-:W1:Y:S01]  /*ddd0*/  MUFU.EX2 R133, R9 ;  /* 0x0000000900857308 */ /* 0x000e620000000800 */
[----:B------:R-:W-:Y:S02]  /*dde0*/  FFMA.FTZ R0, R192, R0, R240 ;  /* 0x00000000c0007223 */ /* 0x000fe400000100f0 */
[----:B------:R-:W-:Y:S01]  /*ddf0*/  MOV R176, R17 ;  /* 0x0000001100b07202 */ /* 0x000fe20000000f00 */
[C---:B------:R-:W-:Y:S01]  /*de00*/  HMMA.16816.F32 R180, R4.reuse, R26, R172 ;  /* 0x0000001a04b4723c */ /* 0x040fe200000018ac */
[----:B------:R-:W-:Y:S01]  /*de10*/  FADD.FTZ R0, R241, R0 ;  /* 0x00000000f1007221 */ /* 0x000fe20000010000 */
[----:B------:R-:W-:Y:S03]  /*de20*/  LDSM.16.MT88.4 R172, [R215+0xa800] ;  /* 0x00a80000d7ac783b */ /* 0x000fe60000004200 */
[----:B------:R-:W-:Y:S01]  /*de30*/  FADD.FTZ R0, R243, R0 ;  /* 0x00000000f3007221 */ /* 0x000fe20000010000 */
[----:B------:R-:W-:Y:S01]  /*de40*/  HMMA.16816.F32 R188, R4, R18, R156 ;  /* 0x0000001204bc723c */ /* 0x000fe2000000189c */
[----:B------:R-:W2:Y:S02]  /*de50*/  LDSM.16.MT88.4 R156, [R213+0xa800] ;  /* 0x00a80000d59c783b */ /* 0x000ea40000004200 */
[----:B------:R-:W-:-:S03]  /*de60*/  FADD.FTZ R0, R242, R0 ;  /* 0x00000000f2007221 */ /* 0x000fc60000010000 */
[----:B------:R-:W-:Y:S01]  /*de70*/  HMMA.16816.F32 R36, R4, R32, R36 ;  /* 0x000000200424723c */ /* 0x000fe20000001824 */
[----:B------:R-:W-:-:S04]  /*de80*/  FADD.FTZ R0, R179, R0 ;  /* 0x00000000b3007221 */ /* 0x000fc80000010000 */
[----:B------:R-:W-:Y:S01]  /*de90*/  FADD.FTZ R0, R178, R0 ;  /* 0x00000000b2007221 */ /* 0x000fe20000010000 */
[----:B------:R-:W-:Y:S03]  /*dea0*/  HMMA.16816.F32 R52, R4, R140, R52 ;  /* 0x0000008c0434723c */ /* 0x000fe60000001834 */
[----:B---3--:R-:W-:-:S03]  /*deb0*/  FADD.FTZ R0, R177, R0 ;  /* 0x00000000b1007221 */ /* 0x008fc60000010000 */
[C---:B------:R-:W-:Y:S06]  /*dec0*/  HMMA.16816.F32 R68, R4.reuse, R20, R68 ;  /* 0x000000140444723c */ /* 0x040fec0000001844 */
[C---:B------:R-:W-:Y:S01]  /*ded0*/  HMMA.16816.F32 R24, R4.reuse, R22, R80 ;  /* 0x000000160418723c */ /* 0x040fe20000001850 */
[----:B------:R-:W-:Y:S05]  /*dee0*/  LDSM.16.MT88.4 R80, [R213+0xb800] ;  /* 0x00b80000d550783b */ /* 0x000fea0000004200 */
[C---:B------:R-:W-:Y:S06]  /*def0*/  HMMA.16816.F32 R84, R4.reuse, R28, R84 ;  /* 0x0000001c0454723c */ /* 0x040fec0000001854 */
[C---:B------:R-:W-:Y:S01]  /*df00*/  HMMA.16816.F32 R32, R4.reuse, R34, R48 ;  /* 0x000000220420723c */ /* 0x040fe20000001830 */
[----:B------:R-:W3:Y:S05]  /*df10*/  LDSM.16.MT88.4 R48, [R218+0xa800] ;  /* 0x00a80000da30783b */ /* 0x000eea0000004200 */
[C---:B------:R-:W-:Y:S01]  /*df20*/  HMMA.16816.F32 R140, R4.reuse, R142, R64 ;  /* 0x0000008e048c723c */ /* 0x040fe20000001840 */
[----:B------:R-:W4:Y:S05]  /*df30*/  LDSM.16.MT88.4 R64, [R217+0xa800] ;  /* 0x00a80000d940783b */ /* 0x000f2a0000004200 */
[C---:B------:R-:W-:Y:S01]  /*df40*/  HMMA.16816.F32 R28, R4.reuse, R30, R96 ;  /* 0x0000001e041c723c */ /* 0x040fe20000001860 */
[----:B------:R-:W4:Y:S05]  /*df50*/  LDSM.16.MT88.4 R96, [R215+0xb800] ;  /* 0x00b80000d760783b */ /* 0x000f2a0000004200 */
[C---:B------:R-:W-:Y:S06]  /*df60*/  HMMA.16816.F32 R100, R4.reuse, R40, R100 ;  /* 0x000000280464723c */ /* 0x040fec0000001864 */
[----:B------:R-:W-:Y:S01]  /*df70*/  HMMA.16816.F32 R20, R4, R42, R112 ;  /* 0x0000002a0414723c */ /* 0x000fe20000001870 */
[----:B------:R-:W-:Y:S01]  /*df80*/  MOV R41, R127 ;  /* 0x0000007f00297202 */ /* 0x000fe20000000f00 */
[----:B------:R-:W4:Y:S01]  /*df90*/  LDSM.16.MT88.4 R112, [R218+0xb800] ;  /* 0x00b80000da70783b */ /* 0x000f220000004200 */
[----:B-----5:R-:W-:-:S03]  /*dfa0*/  F2FP.F16.F32.PACK_AB R127, R139, R177 ;  /* 0x000000b18b7f723e */ /* 0x020fc600000000ff */
[C---:B------:R-:W-:Y:S06]  /*dfb0*/  HMMA.16816.F32 R116, R4.reuse, R44, R116 ;  /* 0x0000002c0474723c */ /* 0x040fec0000001874 */
[----:B------:R-:W-:Y:S06]  /*dfc0*/  HMMA.16816.F32 R16, R4, R46, R128 ;  /* 0x0000002e0410723c */ /* 0x000fec0000001880 */
[----:B--2---:R-:W-:Y:S01]  /*dfd0*/  HMMA.16816.F32 R144, R124, R156, R144 ;  /* 0x0000009c7c90723c */ /* 0x004fe20000001890 */
[----:B------:R-:W-:Y:S01]  /*dfe0*/  FFMA.FTZ R4, R186, UR10, -R12 ;  /* 0x0000000aba047c23 */ /* 0x000fe2000801080c */
[----:B------:R-:W-:Y:S01]  /*dff0*/  FFMA.FTZ R5, R194, UR10, -R11 ;  /* 0x0000000ac2057c23 */ /* 0x000fe2000801080b */
[----:B------:R-:W-:-:S02]  /*e000*/  MOV R194, R15 ;  /* 0x0000000f00c27202 */ /* 0x000fc40000000f00 */
[----:B------:R2:W-:Y:S01]  /*e010*/  MUFU.EX2 R132, R4 ;  /* 0x0000000400847308 */ /* 0x0005e20000000800 */
[----:B------:R-:W-:Y:S01]  /*e020*/  MOV R186, R13 ;  /* 0x0000000d00ba7202 */ /* 0x000fe20000000f00 */
[----:B------:R-:W-:Y:S01]  /*e030*/  HMMA.16816.F32 R152, R124, R158, R152 ;  /* 0x0000009e7c98723c */ /* 0x000fe20000001898 */
[----:B-1----:R-:W-:-:S03]  /*e040*/  F2FP.F16.F32.PACK_AB R128, R133, R138 ;  /* 0x0000008a8580723e */ /* 0x002fc600000000ff */
[----:B------:R-:W-:Y:S02]  /*e050*/  FFMA.FTZ R2, R186, R2, R245 ;  /* 0x00000002ba027223 */ /* 0x000fe400000100f5 */
[----:B------:R-:W1:Y:S01]  /*e060*/  MUFU.EX2 R9, R5 ;  /* 0x0000000500097308 */ /* 0x000e620000000800 */
[----:B------:R-:W-:Y:S01]  /*e070*/  HMMA.16816.F32 R164, R124, R172, R164 ;  /* 0x000000ac7ca4723c */ /* 0x000fe200000018a4 */
[----:B------:R-:W-:-:S04]  /*e080*/  FADD.FTZ R2, R244, R2 ;  /* 0x00000002f4027221 */ /* 0x000fc80000010000 */
[----:B------:R-:W-:Y:S01]  /*e090*/  FADD.FTZ R2, R246, R2 ;  /* 0x00000002f6027221 */ /* 0x000fe20000010000 */
[C---:B------:R-:W-:Y:S01]  /*e0a0*/  HMMA.16816.F32 R168, R124.reuse, R174, R168 ;  /* 0x000000ae7ca8723c */ /* 0x040fe200000018a8 */
[----:B--2---:R-:W-:Y:S01]  /*e0b0*/  FFMA.FTZ R4, R184, UR10, -R12 ;  /* 0x0000000ab8047c23 */ /* 0x004fe2000801080c */
[----:B------:R-:W-:Y:S01]  /*e0c0*/  MOV R184, R14 ;  /* 0x0000000e00b87202 */ /* 0x000fe20000000f00 */
[----:B------:R-:W-:Y:S01]  /*e0d0*/  FADD.FTZ R2, R247, R2 ;  /* 0x00000002f7027221 */ /* 0x000fe20000010000 */
[----:B------:R-:W2:Y:S01]  /*e0e0*/  LDSM.16.MT88.4 R12, [R217+0xb800] ;  /* 0x00b80000d90c783b */ /* 0x000ea20000004200 */
[----:B------:R5:W1:Y:S01]  /*e0f0*/  MUFU.EX2 R10, R4 ;  /* 0x00000004000a7308 */ /* 0x000a620000000800 */
[----:B---3--:R-:W-:Y:S01]  /*e100*/  HMMA.16816.F32 R44, R124, R50, R204 ;  /* 0x000000327c2c723c */ /* 0x008fe200000018cc */
[----:B------:R-:W-:Y:S01]  /*e110*/  FFMA.FTZ R3, R184, R3, R249 ;  /* 0x00000003b8037223 */ /* 0x000fe200000100f9 */
[----:B------:R-:W-:-:S03]  /*e120*/  FADD.FTZ R2, R209, R2 ;  /* 0x00000002d1027221 */ /* 0x000fc60000010000 */
[----:B------:R-:W-:Y:S01]  /*e130*/  FADD.FTZ R3, R248, R3 ;  /* 0x00000003f8037221 */ /* 0x000fe20000010000 */
[----:B------:R-:W-:Y:S01]  /*e140*/  FADD.FTZ R2, R210, R2 ;  /* 0x00000002d2027221 */ /* 0x000fe20000010000 */
[----:B----4-:R-:W-:Y:S02]  /*e150*/  HMMA.16816.F32 R56, R124, R64, R56 ;  /* 0x000000407c38723c */ /* 0x010fe40000001838 */
[----:B------:R-:W-:Y:S01]  /*e160*/  FADD.FTZ R3, R250, R3 ;  /* 0x00000003fa037221 */ /* 0x000fe20000010000 */
[----:B------:R-:W-:-:S03]  /*e170*/  FADD.FTZ R2, R211, R2 ;  /* 0x00000002d3027221 */ /* 0x000fc60000010000 */
[----:B------:R-:W-:Y:S01]  /*e180*/  FADD.FTZ R3, R251, R3 ;  /* 0x00000003fb037221 */ /* 0x000fe20000010000 */
[----:B------:R-:W-:Y:S01]  /*e190*/  FADD.FTZ R245, R208, R2 ;  /* 0x00000002d0f57221 */ /* 0x000fe20000010000 */
[C---:B------:R-:W-:Y:S01]  /*e1a0*/  HMMA.16816.F32 R60, R124.reuse, R66, R60 ;  /* 0x000000427c3c723c */ /* 0x040fe2000000183c */
[----:B-----5:R-:W-:Y:S01]  /*e1b0*/  FFMA.FTZ R4, R195, UR10, -R11 ;  /* 0x0000000ac3047c23 */ /* 0x020fe2000801080b */
[----:B------:R-:W-:Y:S01]  /*e1c0*/  MOV R195, R41 ;  /* 0x0000002900c37202 */ /* 0x000fe20000000f00 */
[----:B-1----:R-:W-:Y:S01]  /*e1d0*/  FADD.FTZ R3, R9, R3 ;  /* 0x0000000309037221 */ /* 0x002fe20000010000 */
[----:B------:R-:W-:Y:S01]  /*e1e0*/  F2FP.F16.F32.PACK_AB R130, R10, R132 ;  /* 0x000000840a82723e */ /* 0x000fe200000000ff */
[----:B------:R1:W3:Y:S01]  /*e1f0*/  MUFU.EX2 R7, R4 ;  /* 0x0000000400077308 */ /* 0x0002e20000000800 */
[C---:B------:R-:W-:Y:S06]  /*e200*/  HMMA.16816.F32 R40, R124.reuse, R48, R200 ;  /* 0x000000307c28723c */ /* 0x040fec00000018c8 */
[C---:B------:R-:W-:Y:S06]  /*e210*/  HMMA.16816.F32 R72, R124.reuse, R80, R72 ;  /* 0x000000507c48723c */ /* 0x040fec0000001848 */
[----:B------:R-:W-:Y:S01]  /*e220*/  HMMA.16816.F32 R76, R124, R82, R76 ;  /* 0x000000527c4c723c */ /* 0x000fe2000000184c */
[----:B-1----:R-:W-:Y:S01]  /*e230*/  FFMA.FTZ R4, R193, UR10, -R11 ;  /* 0x0000000ac1047c23 */ /* 0x002fe2000801080b */
[C---:B---3--:R-:W-:Y:S01]  /*e240*/  FADD.FTZ R3, R7.reuse, R3 ;  /* 0x0000000307037221 */ /* 0x048fe20000010000 */
[----:B------:R-:W-:-:S03]  /*e250*/  F2FP.F16.F32.PACK_AB R129, R7, R9 ;  /* 0x000000090781723e */ /* 0x000fc600000000ff */
[C---:B------:R-:W-:Y:S01]  /*e260*/  HMMA.16816.F32 R88, R124.reuse, R96, R88 ;  /* 0x000000607c58723c */ /* 0x040fe20000001858 */
[----:B------:R1:W3:Y:S05]  /*e270*/  MUFU.EX2 R6, R4 ;  /* 0x0000000400067308 */ /* 0x0002ea0000000800 */
[C---:B------:R-:W-:Y:S06]  /*e280*/  HMMA.16816.F32 R92, R124.reuse, R98, R92 ;  /* 0x000000627c5c723c */ /* 0x040fec000000185c */
[----:B------:R-:W-:Y:S01]  /*e290*/  HMMA.16816.F32 R104, R124, R112, R104 ;  /* 0x000000707c68723c */ /* 0x000fe20000001868 */
[----:B-1----:R-:W-:Y:S01]  /*e2a0*/  FFMA.FTZ R4, R185, UR10, -R11 ;  /* 0x0000000ab9047c23 */ /* 0x002fe2000801080b */
[----:B---3--:R-:W-:-:S04]  /*e2b0*/  FADD.FTZ R3, R6, R3 ;  /* 0x0000000306037221 */ /* 0x008fc80000010000 */
[C---:B------:R-:W-:Y:S01]  /*e2c0*/  HMMA.16816.F32 R108, R124.reuse, R114, R108 ;  /* 0x000000727c6c723c */ /* 0x040fe2000000186c */
[----:B------:R1:W3:Y:S05]  /*e2d0*/  MUFU.EX2 R5, R4 ;  /* 0x0000000400057308 */ /* 0x0002ea0000000800 */
[C---:B--2---:R-:W-:Y:S06]  /*e2e0*/  HMMA.16816.F32 R120, R124.reuse, R12, R120 ;  /* 0x0000000c7c78723c */ /* 0x044fec0000001878 */
[----:B------:R-:W-:Y:S01]  /*e2f0*/  HMMA.16816.F32 R124, R124, R14, R196 ;  /* 0x0000000e7c7c723c */ /* 0x000fe200000018c4 */
[----:B-1----:R-:W-:Y:S01]  /*e300*/  FFMA.FTZ R4, R194, R8, R195 ;  /* 0x00000008c2047223 */ /* 0x002fe200000100c3 */
[C---:B---3--:R-:W-:Y:S01]  /*e310*/  FADD.FTZ R244, R5.reuse, R3 ;  /* 0x0000000305f47221 */ /* 0x048fe20000010000 */
[----:B------:R-:W-:-:S02]  /*e320*/  F2FP.F16.F32.PACK_AB R131, R5, R6 ;  /* 0x000000060583723e */ /* 0x000fc400000000ff */
[----:B------:R-:W-:-:S04]  /*e330*/  FADD.FTZ R4, R187, R4 ;  /* 0x00000004bb047221 */ /* 0x000fc80000010000 */
[----:B------:R-:W-:Y:S01]  /*e340*/  FADD.FTZ R4, R252, R4 ;  /* 0x00000004fc047221 */ /* 0x000fe20000010000 */
[----:B------:R-:W-:Y:S01]  /*e350*/  FADD.FTZ R252, R139, R0 ;  /* 0x000000008bfc7221 */ /* 0x000fe20000010000 */
[----:B------:R-:W-:Y:S02]  /*e360*/  HMMA.16816.F32 R148, R128, R156, R148 ;  /* 0x0000009c8094723c */ /* 0x000fe40000001894 */
[----:B------:R-:W-:-:S04]  /*e370*/  FADD.FTZ R4, R176, R4 ;  /* 0x00000004b0047221 */ /* 0x000fc80000010000 */
[----:B------:R-:W-:Y:S01]  /*e380*/  FADD.FTZ R4, R138, R4 ;  /* 0x000000048a047221 */ /* 0x000fe20000010000 */
[----:B------:R-:W-:Y:S03]  /*e390*/  HMMA.16816.F32 R160, R128, R172, R160 ;  /* 0x000000ac80a0723c */ /* 0x000fe600000018a0 */
[----:B------:R-:W-:-:S03]  /*e3a0*/  FADD.FTZ R4, R133, R4 ;  /* 0x0000000485047221 */ /* 0x000fc60000010000 */
[----:B------:R-:W-:Y:S01]  /*e3b0*/  HMMA.16816.F32 R36, R128, R48, R36 ;  /* 0x000000308024723c */ /* 0x000fe20000001824 */
[----:B------:R-:W-:-:S04]  /*e3c0*/  FADD.FTZ R4, R132, R4 ;  /* 0x0000000484047221 */ /* 0x000fc80000010000 */
[----:B------:R-:W-:Y:S01]  /*e3d0*/  FADD.FTZ R247, R10, R4 ;  /* 0x000000040af77221 */ /* 0x000fe20000010000 */
[C---:B------:R-:W-:Y:S04]  /*e3e0*/  HMMA.16816.F32 R52, R128.reuse, R64, R52 ;  /* 0x000000408034723c */ /* 0x040fe80000001834 */
[----:B------:R1:W-:Y:S02]  /*e3f0*/  STL [R1+0x10], R247 ;  /* 0x000010f701007387 */ /* 0x0003e40000100800 */
[C---:B------:R-:W-:Y:S02]  /*e400*/  HMMA.16816.F32 R68, R128.reuse, R80, R68 ;  /* 0x000000508044723c */ /* 0x040fe40000001844 */
        /* <DEDUP_REMOVED lines=532> */
.L_x_2887:
[----:B------:R-:W-:Y:S05]  /*10550*/  BSYNC B0 ;  /* 0x0000000000007941 */ /* 0x000fea0003800000 */
.L_x_2886:
[----:B------:R-:W0:Y:S02]  /*10560*/  LDGDEPBAR ;  /* 0x00000000000079af */ /* 0x000e240000000000 */
.L_x_2885:
        /* <DEDUP_REMOVED lines=931> */
.L_x_2890:
[----:B------:R-:W-:Y:S05]  /*13fa0*/  BSYNC B0 ;  /* 0x0000000000007941 */ /* 0x000fea0003800000 */
.L_x_2889:
[----:B------:R-:W0:Y:S02]  /*13fb0*/  LDGDEPBAR ;  /* 0x00000000000079af */ /* 0x000e240000000000 */
.L_x_2888:
        /* <DEDUP_REMOVED lines=309> */
[----:B------:R-:W-:Y:S01]  /*15310*/  HMMA.16816.F32 R180, R4, R26, R172 ;  /* 0x0000001a04b4723c */ /* 0x000fe200000018ac */
[----:B------:R-:W-:Y:S01]  /*15320*/  LDSM.16.MT88.4 R172, [R215+0xa800] ;  /* 0x00a80000d7ac783b */ /* 0x000fe20000004200 */
[----:B------:R-:W-:-:S04]  /*15330*/  FADD.FTZ R0, R241, R0 ;  /* 0x00000000f1007221 */ /* 0x000fc80000010000 */
[----:B------:R-:W-:Y:S01]  /*15340*/  HMMA.16816.F32 R188, R4, R18, R156 ;  /* 0x0000001204bc723c */ /* 0x000fe2000000189c */
[----:B------:R-:W2:Y:S01]  /*15350*/  LDSM.16.MT88.4 R156, [R213+0xa800] ;  /* 0x00a80000d59c783b */ /* 0x000ea20000004200 */
[----:B------:R-:W-:-:S04]  /*15360*/  FADD.FTZ R0, R243, R0 ;  /* 0x00000000f3007221 */ /* 0x000fc80000010000 */
[----:B------:R-:W-:Y:S01]  /*15370*/  HMMA.16816.F32 R36, R4, R32, R36 ;  /* 0x000000200424723c */ /* 0x000fe20000001824 */
[----:B------:R-:W-:-:S04]  /*15380*/  FADD.FTZ R0, R242, R0 ;  /* 0x00000000f2007221 */ /* 0x000fc80000010000 */
[----:B------:R-:W-:Y:S01]  /*15390*/  FADD.FTZ R0, R179, R0 ;  /* 0x00000000b3007221 */ /* 0x000fe20000010000 */
[----:B------:R-:W-:Y:S03]  /*153a0*/  HMMA.16816.F32 R52, R4, R140, R52 ;  /* 0x0000008c0434723c */ /* 0x000fe60000001834 */
[----:B------:R-:W-:-:S03]  /*153b0*/  FADD.FTZ R0, R178, R0 ;  /* 0x00000000b2007221 */ /* 0x000fc60000010000 */
[----:B------:R-:W-:Y:S01]  /*153c0*/  HMMA.16816.F32 R68, R4, R20, R68 ;  /* 0x000000140444723c */ /* 0x000fe20000001844 */
[----:B---3--:R-:W-:-:S04]  /*153d0*/  FADD.FTZ R0, R177, R0 ;  /* 0x00000000b1007221 */ /* 0x008fc80000010000 */
[C---:B-----5:R-:W-:Y:S01]  /*153e0*/  FADD.FTZ R0, R139.reuse, R0 ;  /* 0x000000008b007221 */ /* 0x060fe20000010000 */
        /* <DEDUP_REMOVED lines=98> */
.L_x_2878:
        /* <DEDUP_REMOVED lines=22> */
[----:B------:R-:W3:Y:S01]  /*15b70*/  LDL.LU.64 R6, [R1] ;  /* 0x0000000001067983 */ /* 0x000ee20000300a00 */
[----:B-1----:R-:W-:-:S03]  /*15b80*/  IMAD.MOV.U32 R3, RZ, RZ, R136 ;  /* 0x000000ffff037224 */ /* 0x002fc600078e0088 */
[----:B--2---:R-:W3:Y:S02]  /*15b90*/  LDL.LU.64 R4, [R1+0x20] ;  /* 0x0000200001047983 */ /* 0x004ee40000300a00 */
[----:B---3--:R-:W-:-:S05]  /*15ba0*/  MOV R5, R7 ;  /* 0x0000000700057202 */ /* 0x008fca0000000f00 */
[----:B------:R1:W-:Y:S01]  /*15bb0*/  STL.64 [R1+0x20], R4 ;  /* 0x0000200401007387 */ /* 0x0003e20000100a00 */
[----:B------:R-:W-:Y:S05]  /*15bc0*/  BRA `(.L_x_2892) ;  /* 0x0000000000c47947 */ /* 0x000fea0003800000 */
.L_x_2894:
        /* <DEDUP_REMOVED lines=49> */
.L_x_2892:
        /* <DEDUP_REMOVED lines=60> */
[----:B------:R-:W-:Y:S04]  /*162a0*/  IADD3 R2, R228, -R0, RZ ;  /* 0x80000000e4027210 */ /* 0x000fe80007ffe0ff */
[----:B------:R-:W-:Y:S01]  /*162b0*/  LDSM.16.M88.4 R176, [R216] ;  /* 0x00000000d8b0783b */ /* 0x000fe20000000200 */
[----:B------:R-:W-:Y:S04]  /*162c0*/  IABS R2, R2 ;  /* 0x0000000200027213 */ /* 0x000fe80000000000 */
[----:B------:R-:W4:Y:S05]  /*162d0*/  LDSM.16.M88.4 R180, [R223] ;  /* 0x00000000dfb4783b */ /* 0x000f2a0000000200 */
        /* <DEDUP_REMOVED lines=88> */
[----:B------:R1:W-:Y:S01]  /*16860*/  MUFU.TANH R183, R5 ;  /* 0x0000000500b77308 */ /* 0x0003e20000002400 */
[----:B------:R-:W-:Y:S01]  /*16870*/  FMUL.FTZ R6, R6, UR5 ;  /* 0x0000000506067c20 */ /* 0x000fe20008410000 */
[----:B------:R-:W-:Y:S01]  /*16880*/  FMUL.FTZ R9, R9, UR5 ;  /* 0x0000000509097c20 */ /* 0x000fe20008410000 */
[----:B------:R-:W-:Y:S01]  /*16890*/  FMUL.FTZ R143, R10, UR5 ;  /* 0x000000050a8f7c20 */ /* 0x000fe20008410000 */
[----:B------:R-:W-:Y:S01]  /*168a0*/  FMUL.FTZ R181, R11, UR5 ;  /* 0x000000050bb57c20 */ /* 0x000fe20008410000 */
[----:B------:R-:W-:Y:S05]  /*168b0*/  FMUL.FTZ R180, R8, UR5 ;  /* 0x0000000508b47c20 */ /* 0x000fea0008410000 */
[----:B------:R2:W3:Y:S01]  /*168c0*/  MUFU.TANH R185, R4 ;  /* 0x0000000400b97308 */ /* 0x0004e20000002400 */
[----:B------:R-:W-:Y:S01]  /*168d0*/  FMUL.FTZ R136, R12, UR5 ;  /* 0x000000050c887c20 */ /* 0x000fe20008410000 */
[----:B------:R-:W-:Y:S01]  /*168e0*/  FMUL.FTZ R13, R13, UR5 ;  /* 0x000000050d0d7c20 */ /* 0x000fe20008410000 */
[----:B------:R-:W-:Y:S01]  /*168f0*/  FMUL.FTZ R14, R14, UR5 ;  /* 0x000000050e0e7c20 */ /* 0x000fe20008410000 */
[----:B------:R-:W-:Y:S01]  /*16900*/  FMUL.FTZ R15, R15, UR5 ;  /* 0x000000050f0f7c20 */ /* 0x000fe20008410000 */
[----:B------:R-:W-:Y:S01]  /*16910*/  FMUL.FTZ R140, R18, UR5 ;  /* 0x00000005128c7c20 */ /* 0x000fe20008410000 */
[----:B------:R-:W-:Y:S04]  /*16920*/  FMUL.FTZ R135, R16, UR5 ;  /* 0x0000000510877c20 */ /* 0x000fe80008410000 */
[----:B------:R4:W5:Y:S01]  /*16930*/  MUFU.TANH R137, R7 ;  /* 0x0000000700897308 */ /* 0x0009620000002400 */
[----:B-1----:R-:W-:Y:S01]  /*16940*/  I2FP.F32.S32 R5, R2 ;  /* 0x0000000200057245 */ /* 0x002fe20000201400 */
[----:B------:R-:W-:Y:S02]  /*16950*/  VIADD R2, R0, 0x1 ;  /* 0x0000000100027836 */ /* 0x000fe40000000000 */
[----:B------:R-:W-:Y:S01]  /*16960*/  FMUL.FTZ R141, R17, UR5 ;  /* 0x00000005118d7c20 */ /* 0x000fe20008410000 */
[----:B------:R-:W-:Y:S02]  /*16970*/  FMUL.FTZ R142, R19, UR5 ;  /* 0x00000005138e7c20 */ /* 0x000fe40008410000 */
[----:B------:R-:W-:Y:S03]  /*16980*/  ISETP.GE.AND P6, PT, R2, R233, PT ;  /* 0x000000e90200720c */ /* 0x000fe60003fc6270 */
[----:B------:R1:W-:Y:S01]  /*16990*/  MUFU.TANH R184, R6 ;  /* 0x0000000600b87308 */ /* 0x0003e20000002400 */
[--C-:B--2---:R-:W-:Y:S02]  /*169a0*/  IMAD.IADD R4, R234, 0x1, -R0.reuse ;  /* 0x00000001ea047824 */ /* 0x104fe400078e0a00 */
[----:B---3--:R-:W-:Y:S01]  /*169b0*/  FFMA.FTZ R185, R5, -UR19, R185 ;  /* 0x8000001305b97c23 */ /* 0x008fe200080100b9 */
[C---:B------:R-:W-:Y:S01]  /*169c0*/  IMAD.IADD R5, R229.reuse, 0x1, -R0 ;  /* 0x00000001e5057824 */ /* 0x040fe200078e0a00 */
[C---:B------:R-:W-:Y:S02]  /*169d0*/  ISETP.GE.AND P5, PT, R2.reuse, R232, PT ;  /* 0x000000e80200720c */ /* 0x040fe40003fa6270 */
[----:B------:R-:W-:Y:S03]  /*169e0*/  ISETP.GE.AND P3, PT, R2, R231, PT ;  /* 0x000000e70200720c */ /* 0x000fe60003f66270 */
[----:B------:R2:W-:Y:S01]  /*169f0*/  MUFU.TANH R182, R9 ;  /* 0x0000000900b67308 */ /* 0x0005e20000002400 */
[----:B----4-:R-:W-:Y:S01]  /*16a00*/  IABS R7, R4 ;  /* 0x0000000400077213 */ /* 0x010fe20000000000 */
[--C-:B------:R-:W-:Y:S01]  /*16a10*/  IMAD.IADD R4, R228, 0x1, -R2.reuse ;  /* 0x00000001e4047824 */ /* 0x100fe200078e0a02 */
[----:B------:R-:W-:Y:S02]  /*16a20*/  IABS R8, R5 ;  /* 0x0000000500087213 */ /* 0x000fe40000000000 */
[----:B------:R-:W-:Y:S02]  /*16a30*/  ISETP.GE.AND P2, PT, R2, R230, PT ;  /* 0x000000e60200720c */ /* 0x000fe40003f46270 */
[----:B------:R-:W-:Y:S03]  /*16a40*/  IABS R5, R4 ;  /* 0x0000000400057213 */ /* 0x000fe60000000000 */
[----:B------:R-:W3:Y:S01]  /*16a50*/  MUFU.TANH R180, R180 ;  /* 0x000000b400b47308 */ /* 0x000ee20000002400 */
[----:B-1----:R-:W-:Y:S02]  /*16a60*/  IADD3 R6, R234, -R2, RZ ;  /* 0x80000002ea067210 */ /* 0x002fe40007ffe0ff */
[----:B------:R-:W-:Y:S02]  /*16a70*/  I2FP.F32.S32 R133, R5 ;  /* 0x0000000500857245 */ /* 0x000fe40000201400 */
[----:B------:R-:W-:Y:S01]  /*16a80*/  IABS R4, R6 ;  /* 0x0000000600047213 */ /* 0x000fe20000000000 */
[----:B------:R-:W-:Y:S01]  /*16a90*/  IMAD.MOV.U32 R6, RZ, RZ, R7 ;  /* 0x000000ffff067224 */ /* 0x000fe200078e0007 */
[C---:B------:R-:W-:Y:S03]  /*16aa0*/  ISETP.GE.OR P6, PT, R2.reuse, R239, !P6 ;  /* 0x000000ef0200720c */ /* 0x040fe600077c6670 */
[----:B------:R-:W1:Y:S01]  /*16ab0*/  MUFU.TANH R143, R143 ;  /* 0x0000008f008f7308 */ /* 0x000e620000002400 */
[----:B------:R-:W-:Y:S01]  /*16ac0*/  IMAD.IADD R7, R229, 0x1, -R2 ;  /* 0x00000001e5077824 */ /* 0x000fe200078e0a02 */
[----:B--2---:R-:W-:Y:S01]  /*16ad0*/  I2FP.F32.S32 R9, R4 ;  /* 0x0000000400097245 */ /* 0x004fe20000201400 */
[----:B------:R-:W-:Y:S01]  /*16ae0*/  FFMA.FTZ R183, R133, -UR19, R183 ;  /* 0x8000001385b77c23 */ /* 0x000fe200080100b7 */
[----:B------:R-:W-:Y:S02]  /*16af0*/  I2FP.F32.S32 R11, R6 ;  /* 0x00000006000b7245 */ /* 0x000fe40000201400 */
[----:B------:R-:W-:Y:S01]  /*16b00*/  IABS R10, R7 ;  /* 0x00000007000a7213 */ /* 0x000fe20000000000 */
[----:B-----5:R-:W-:Y:S03]  /*16b10*/  FFMA.FTZ R137, R9, -UR19, R137 ;  /* 0x8000001309897c23 */ /* 0x020fe60008010089 */
[----:B------:R-:W-:Y:S01]  /*16b20*/  MUFU.TANH R136, R136 ;  /* 0x0000008800887308 */ /* 0x000fe20000002400 */
[----:B------:R-:W-:Y:S01]  /*16b30*/  I2FP.F32.S32 R9, R8 ;  /* 0x0000000800097245 */ /* 0x000fe20000201400 */
[----:B------:R-:W2:Y:S01]  /*16b40*/  LDSM.16.M88.4 R4, [R219+0x1800] ;  /* 0x00180000db04783b */ /* 0x000ea20000000200 */
[----:B------:R-:W-:Y:S01]  /*16b50*/  I2FP.F32.S32 R8, R10 ;  /* 0x0000000a00087245 */ /* 0x000fe20000201400 */
[----:B------:R-:W-:Y:S06]  /*16b60*/  DEPBAR.LE SB0, 0x0 ;  /* 0x000080000000791a */ /* 0x000fec0000000000 */
[----:B------:R-:W-:Y:S01]  /*16b70*/  MUFU.TANH R134, R13 ;  /* 0x0000000d00867308 */ /* 0x000fe20000002400 */
[C---:B------:R-:W-:Y:S01]  /*16b80*/  ISETP.GE.OR P5, PT, R2.reuse, R238, !P5 ;  /* 0x000000ee0200720c */ /* 0x040fe20006fa6670 */
[----:B---3--:R-:W-:Y:S01]  /*16b90*/  FFMA.FTZ R180, R9, -UR19, R180 ;  /* 0x8000001309b47c23 */ /* 0x008fe200080100b4 */
[C---:B------:R-:W-:Y:S01]  /*16ba0*/  ISETP.GE.OR P3, PT, R2.reuse, R237, !P3 ;  /* 0x000000ed0200720c */ /* 0x040fe20005f66670 */
[----:B------:R-:W-:Y:S01]  /*16bb0*/  IMAD.IADD R9, R235, 0x1, -R0 ;  /* 0x00000001eb097824 */ /* 0x000fe200078e0a00 */
[----:B------:R-:W-:Y:S01]  /*16bc0*/  ISETP.GE.OR P2, PT, R2, R236, !P2 ;  /* 0x000000ec0200720c */ /* 0x000fe20005746670 */
[----:B------:R-:W-:Y:S01]  /*16bd0*/  FFMA.FTZ R182, R8, -UR19, R182 ;  /* 0x8000001308b67c23 */ /* 0x000fe200080100b6 */
[C---:B------:R-:W-:Y:S03]  /*16be0*/  VIADD R8, R0.reuse, 0x8 ;  /* 0x0000000800087836 */ /* 0x040fe60000000000 */
[----:B------:R-:W3:Y:S01]  /*16bf0*/  MUFU.TANH R181, R181 ;  /* 0x000000b500b57308 */ /* 0x000ee20000002400 */
[----:B------:R-:W-:Y:S01]  /*16c00*/  BAR.SYNC.DEFER_BLOCKING 0x0 ;  /* 0x0000000000007b1d */ /* 0x000fe20000010000 */
[----:B------:R-:W-:Y:S01]  /*16c10*/  FFMA.FTZ R184, R11, -UR19, R184 ;  /* 0x800000130bb87c23 */ /* 0x000fe200080100b8 */
[----:B------:R-:W-:Y:S01]  /*16c20*/  IADD3 R10, R235, -R2, RZ ;  /* 0x80000002eb0a7210 */ /* 0x000fe20007ffe0ff */
[----:B------:R-:W-:Y:S01]  /*16c30*/  VIADD R2, R0, 0x9 ;  /* 0x0000000900027836 */ /* 0x000fe20000000000 */
[----:B------:R-:W-:Y:S01]  /*16c40*/  IABS R9, R9 ;  /* 0x0000000900097213 */ /* 0x000fe20000000000 */
[C---:B------:R-:W-:Y:S01]  /*16c50*/  IMAD.IADD R11, R229.reuse, 0x1, -R8 ;  /* 0x00000001e50b7824 */ /* 0x040fe200078e0a08 */
[----:B------:R-:W-:Y:S01]  /*16c60*/  IABS R12, R10 ;  /* 0x0000000a000c7213 */ /* 0x000fe20000000000 */
[----:B------:R-:W-:Y:S01]  /*16c70*/  IMAD.IADD R10, R229, 0x1, -R2 ;  /* 0x00000001e50a7824 */ /* 0x000fe200078e0a02 */
[----:B------:R-:W-:Y:S02]  /*16c80*/  I2FP.F32.S32 R9, R9 ;  /* 0x0000000900097245 */ /* 0x000fe40000201400 */
[----:B------:R-:W-:Y:S02]  /*16c90*/  IABS R11, R11 ;  /* 0x0000000b000b7213 */ /* 0x000fe40000000000 */
[----:B------:R-:W-:Y:S01]  /*16ca0*/  IABS R10, R10 ;  /* 0x0000000a000a7213 */ /* 0x000fe20000000000 */
[----:B-1----:R-:W-:Y:S01]  /*16cb0*/  FFMA.FTZ R143, R9, -UR19, R143 ;  /* 0x80000013098f7c23 */ /* 0x002fe2000801008f */
[----:B------:R-:W-:Y:S02]  /*16cc0*/  MOV R9, R11 ;  /* 0x0000000b00097202 */ /* 0x000fe40000000f00 */
[----:B------:R-:W-:Y:S05]  /*16cd0*/  I2FP.F32.S32 R12, R12 ;  /* 0x0000000c000c7245 */ /* 0x000fea0000201400 */
[----:B---3--:R-:W-:Y:S01]  /*16ce0*/  FFMA.FTZ R181, R12, -UR19, R181 ;  /* 0x800000130cb57c23 */ /* 0x008fe200080100b5 */
[-C--:B--2---:R-:W-:Y:S01]  /*16cf0*/  HMMA.16816.F32 R20, R188, R4.reuse, R20 ;  /* 0x00000004bc14723c */ /* 0x084fe20000001814 */
[----:B------:R1:W2:Y:S05]  /*16d00*/  MUFU.TANH R133, R14 ;  /* 0x0000000e00857308 */ /* 0x0002aa0000002400 */
[C---:B------:R-:W-:Y:S05]  /*16d10*/  HMMA.16816.F32 R24, R176.reuse, R4, R24 ;  /* 0x00000004b018723c */ /* 0x040fea0000001818 */
[----:B------:R1:W3:Y:S01]  /*16d20*/  MUFU.TANH R18, R15 ;  /* 0x0000000f00127308 */ /* 0x0002e20000002400 */
[-C--:B------:R-:W-:Y:S05]  /*16d30*/  HMMA.16816.F32 R28, R176, R6.reuse, R28 ;  /* 0x00000006b01c723c */ /* 0x080fea000000181c */
[----:B------:R-:W-:Y:S01]  /*16d40*/  I2FP.F32.S32 R4, R9 ;  /* 0x0000000900047245 */ /* 0x000fe20000201400 */
[----:B------:R-:W-:Y:S05]  /*16d50*/  HMMA.16816.F32 R32, R188, R6, R32 ;  /* 0x00000006bc20723c */ /* 0x000fea0000001820 */
[----:B------:R-:W-:Y:S01]  /*16d60*/  I2FP.F32.S32 R5, R10 ;  /* 0x0000000a00057245 */ /* 0x000fe20000201400 */
[----:B------:R-:W-:Y:S01]  /*16d70*/  FFMA.FTZ R136, R4, -UR19, R136 ;  /* 0x8000001304887c23 */ /* 0x000fe20008010088 */
[----:B------:R-:W-:Y:S04]  /*16d80*/  IMAD.IADD R4, R235, 0x1, -R2 ;  /* 0x00000001eb047824 */ /* 0x000fe800078e0a02 */
[----:B------:R-:W-:Y:S01]  /*16d90*/  FFMA.FTZ R134, R5, -UR19, R134 ;  /* 0x8000001305867c23 */ /* 0x000fe20008010086 */
[----:B------:R-:W-:Y:S01]  /*16da0*/  IABS R9, R4 ;  /* 0x0000000400097213 */ /* 0x000fe20000000000 */
[----:B------:R-:W-:Y:S05]  /*16db0*/  IMAD.IADD R5, R235, 0x1, -R8 ;  /* 0x00000001eb057824 */ /* 0x000fea00078e0a08 */
[----:B------:R-:W-:Y:S01]  /*16dc0*/  IABS R16, R5 ;  /* 0x0000000500107213 */ /* 0x000fe20000000000 */
[----:B-123--:R-:W-:Y:S06]  /*16dd0*/  @P0 BRA `(.L_x_2894) ;  /* 0xffffffec007c0947 */ /* 0x00efec000383ffff */
.L_x_2893:
[----:B------:R-:W-:Y:S01]  /*16de0*/  ISETP.GE.AND P1, PT, R0, R233, PT ;  /* 0x000000e90000720c */ /* 0x000fe20003f26270 */
[----:B------:R-:W-:Y:S01]  /*16df0*/  FMUL.FTZ R24, R24, UR5 ;  /* 0x0000000518187c20 */ /* 0x000fe20008410000 */
[----:B------:R-:W-:Y:S01]  /*16e00*/  ISETP.GE.AND P0, PT, R0, R232, PT ;  /* 0x000000e80000720c */ /* 0x000fe20003f06270 */
[----:B------:R-:W-:Y:S01]  /*16e10*/  FMUL.FTZ R27, R27, UR5 ;  /* 0x000000051b1b7c20 */ /* 0x000fe20008410000 */
[----:B------:R-:W-:Y:S01]  /*16e20*/  MOV R5, R16 ;  /* 0x0000001000057202 */ /* 0x000fe20000000f00 */
[----:B------:R-:W-:Y:S01]  /*16e30*/  FMUL.FTZ R26, R26, UR5 ;  /* 0x000000051a1a7c20 */ /* 0x000fe20008410000 */
[C---:B------:R-:W-:Y:S01]  /*16e40*/  ISETP.GE.OR P1, PT, R0.reuse, R239, !P1 ;  /* 0x000000ef0000720c */ /* 0x040fe20004f26670 */
[----:B------:R-:W-:Y:S01]  /*16e50*/  FMUL.FTZ R25, R25, UR5 ;  /* 0x0000000519197c20 */ /* 0x000fe20008410000 */
[----:B------:R-:W-:Y:S01]  /*16e60*/  ISETP.GE.OR P0, PT, R0, R238, !P0 ;  /* 0x000000ee0000720c */ /* 0x000fe20004706670 */
[----:B-1----:R-:W-:Y:S01]  /*16e70*/  MUFU.TANH R6, R140 ;  /* 0x0000008c00067308 */ /* 0x002fe20000002400 */
[----:B------:R-:W-:Y:S01]  /*16e80*/  I2FP.F32.S32 R5, R5 ;  /* 0x0000000500057245 */ /* 0x000fe20000201400 */
[----:B------:R-:W-:Y:S01]  /*16e90*/  FMUL.FTZ R23, R23, UR5 ;  /* 0x0000000517177c20 */ /* 0x000fe20008410000 */
[----:B------:R-:W-:Y:S01]  /*16ea0*/  FSEL R17, R185, -INF , !P1 ;  /* 0xff800000b9117808 */ /* 0x000fe20004800000 */
[----:B------:R-:W-:Y:S01]  /*16eb0*/  FMUL.FTZ R34, R34, UR5 ;  /* 0x0000000522227c20 */ /* 0x000fe20008410000 */
[----:B------:R-:W-:Y:S01]  /*16ec0*/  FSEL R19, R184, -INF , !P0 ;  /* 0xff800000b8137808 */ /* 0x000fe20004000000 */
[----:B------:R-:W-:Y:S01]  /*16ed0*/  FFMA.FTZ R184, R5, -UR19, R133 ;  /* 0x8000001305b87c23 */ /* 0x000fe20008010085 */
[C---:B------:R-:W-:Y:S03]  /*16ee0*/  ISETP.GE.AND P1, PT, R0.reuse, R231, PT ;  /* 0x000000e70000720c */ /* 0x040fe60003f26270 */
[----:B------:R-:W-:Y:S01]  /*16ef0*/  MUFU.TANH R25, R25 ;  /* 0x0000001900197308 */ /* 0x000fe20000002400 */
[----:B------:R-:W-:Y:S01]  /*16f00*/  ISETP.GE.AND P0, PT, R0, R230, PT ;  /* 0x000000e60000720c */ /* 0x000fe20003f06270 */
[----:B------:R-:W-:Y:S01]  /*16f10*/  FMUL.FTZ R35, R35, UR5 ;  /* 0x0000000523237c20 */ /* 0x000fe20008410000 */
[----:B------:R-:W-:Y:S01]  /*16f20*/  FSEL R133, R183, -INF , !P6 ;  /* 0xff800000b7857808 */ /* 0x000fe20007000000 */
[----:B------:R-:W-:Y:S01]  /*16f30*/  FMUL.FTZ R32, R32, UR5 ;  /* 0x0000000520207c20 */ /* 0x000fe20008410000 */
[----:B------:R-:W-:Y:S01]  /*16f40*/  FSEL R137, R137, -INF , !P5 ;  /* 0xff80000089897808 */ /* 0x000fe20006800000 */
[----:B------:R-:W-:Y:S01]  /*16f50*/  FMUL.FTZ R33, R33, UR5 ;  /* 0x0000000521217c20 */ /* 0x000fe20008410000 */
[C---:B------:R-:W-:Y:S03]  /*16f60*/  ISETP.GE.OR P1, PT, R0.reuse, R237, !P1 ;  /* 0x000000ed0000720c */ /* 0x040fe60004f26670 */
[----:B------:R-:W-:Y:S01]  /*16f70*/  MUFU.TANH R34, R34 ;  /* 0x0000002200227308 */ /* 0x000fe20000002400 */
[----:B------:R-:W-:Y:S01]  /*16f80*/  ISETP.GE.OR P0, PT, R0, R236, !P0 ;  /* 0x000000ec0000720c */ /* 0x000fe20004706670 */
[----:B------:R-:W-:Y:S01]  /*16f90*/  FMUL.FTZ R29, R29, UR5 ;  /* 0x000000051d1d7c20 */ /* 0x000fe20008410000 */
[-C--:B------:R-:W-:Y:S01]  /*16fa0*/  ISETP.GE.AND P6, PT, R8, R231.reuse, PT ;  /* 0x000000e70800720c */ /* 0x080fe20003fc6270 */
[----:B------:R-:W-:Y:S01]  /*16fb0*/  FMUL.FTZ R31, R31, UR5 ;  /* 0x000000051f1f7c20 */ /* 0x000fe20008410000 */
[----:B------:R-:W-:Y:S01]  /*16fc0*/  ISETP.GE.AND P5, PT, R2, R231, PT ;  /* 0x000000e70200720c */ /* 0x000fe20003fa6270 */
[----:B------:R-:W-:Y:S01]  /*16fd0*/  FMUL.FTZ R20, R20, UR5 ;  /* 0x0000000514147c20 */ /* 0x000fe20008410000 */
[----:B------:R-:W-:Y:S03]  /*16fe0*/  MOV R4, R9 ;  /* 0x0000000900047202 */ /* 0x000fe60000000f00 */
[----:B------:R-:W-:Y:S01]  /*16ff0*/  MUFU.TANH R35, R35 ;  /* 0x0000002300237308 */ /* 0x000fe20000002400 */
[----:B------:R-:W-:Y:S01]  /*17000*/  FSEL R176, R180, -INF , !P1 ;  /* 0xff800000b4b07808 */ /* 0x000fe20004800000 */
[----:B------:R-:W-:Y:S01]  /*17010*/  FMUL.FTZ R22, R22, UR5 ;  /* 0x0000000516167c20 */ /* 0x000fe20008410000 */
[----:B------:R-:W-:Y:S01]  /*17020*/  FSEL R178, R182, -INF , !P3 ;  /* 0xff800000b6b27808 */ /* 0x000fe20005800000 */
[----:B------:R-:W-:Y:S01]  /*17030*/  FMUL.FTZ R21, R21, UR5 ;  /* 0x0000000515157c20 */ /* 0x000fe20008410000 */
[----:B------:R-:W-:Y:S01]  /*17040*/  FSEL R177, R143, -INF , !P0 ;  /* 0xff8000008fb17808 */ /* 0x000fe20004000000 */
[----:B------:R-:W-:Y:S01]  /*17050*/  FMUL.FTZ R28, R28, UR5 ;  /* 0x000000051c1c7c20 */ /* 0x000fe20008410000 */
[-C--:B------:R-:W-:Y:S03]  /*17060*/  ISETP.GE.OR P6, PT, R8, R237.reuse, !P6 ;  /* 0x000000ed0800720c */ /* 0x080fe600077c6670 */
[----:B------:R-:W-:Y:S01]  /*17070*/  MUFU.TANH R32, R32 ;  /* 0x0000002000207308 */ /* 0x000fe20000002400 */
[----:B------:R-:W-:Y:S01]  /*17080*/  ISETP.GE.OR P5, PT, R2, R237, !P5 ;  /* 0x000000ed0200720c */ /* 0x000fe20006fa6670 */
[----:B------:R-:W-:Y:S01]  /*17090*/  FMUL.FTZ R30, R30, UR5 ;  /* 0x000000051e1e7c20 */ /* 0x000fe20008410000 */
[----:B------:R-:W-:Y:S01]  /*170a0*/  I2FP.F32.S32 R4, R4 ;  /* 0x0000000400047245 */ /* 0x000fe20000201400 */
[----:B------:R-:W-:Y:S01]  /*170b0*/  UISETP.GT.AND UP0, UPT, UR9, UR15, UPT ;  /* 0x0000000f0900728c */ /* 0x000fe2000bf04270 */
[CC--:B------:R-:W-:Y:S01]  /*170c0*/  ISETP.GE.AND P1, PT, R8.reuse, R233.reuse, PT ;  /* 0x000000e90800720c */ /* 0x0c0fe20003f26270 */
[----:B------:R-:W-:Y:S01]  /*170d0*/  UMOV UR29, UR9 ;  /* 0x00000009001d7c82 */ /* 0x000fe20008000000 */
[----:B------:R-:W-:Y:S01]  /*170e0*/  ISETP.GE.AND P3, PT, R8, R232, PT ;  /* 0x000000e80800720c */ /* 0x000fe20003f66270 */
[----:B------:R-:W-:Y:S01]  /*170f0*/  FFMA.FTZ R185, R4, -UR19, R18 ;  /* 0x8000001304b97c23 */ /* 0x000fe20008010012 */
[----:B------:R-:W-:Y:S01]  /*17100*/  ISETP.GE.AND P0, PT, R8, R230, PT ;  /* 0x000000e60800720c */ /* 0x000fe20003f06270 */
[----:B------:R-:W-:Y:S01]  /*17110*/  MUFU.TANH R18, R24 ;  /* 0x0000001800127308 */ /* 0x000fe20000002400 */
[----:B------:R-:W-:Y:S02]  /*17120*/  FSEL R181, R181, -INF , !P2 ;  /* 0xff800000b5b57808 */ /* 0x000fe40005000000 */
[----:B------:R-:W-:Y:S02]  /*17130*/  FSEL R179, R136, -INF , !P6 ;  /* 0xff80000088b37808 */ /* 0x000fe40007000000 */
[----:B------:R-:W-:Y:S02]  /*17140*/  FSEL R180, R134, -INF , !P5 ;  /* 0xff80000086b47808 */ /* 0x000fe40006800000 */
[C---:B------:R-:W-:Y:S03]  /*17150*/  ISETP.GE.AND P2, PT, R2.reuse, R233, PT ;  /* 0x000000e90200720c */ /* 0x040fe60003f46270 */
[----:B------:R-:W-:Y:S01]  /*17160*/  MUFU.TANH R33, R33 ;  /* 0x0000002100217308 */ /* 0x000fe20000002400 */
[C---:B------:R-:W-:Y:S02]  /*17170*/  ISETP.GE.AND P6, PT, R2.reuse, R232, PT ;  /* 0x000000e80200720c */ /* 0x040fe40003fc6270 */
[----:B------:R-:W-:Y:S02]  /*17180*/  ISETP.GE.AND P5, PT, R2, R230, PT ;  /* 0x000000e60200720c */ /* 0x000fe40003fa6270 */
[----:B------:R-:W-:Y:S02]  /*17190*/  IADD3 R5, R228, -R8, RZ ;  /* 0x80000008e4057210 */ /* 0x000fe40007ffe0ff */
[CC--:B------:R-:W-:Y:S03]  /*171a0*/  ISETP.GE.OR P1, PT, R8.reuse, R239.reuse, !P1 ;  /* 0x000000ef0800720c */ /* 0x0c0fe60004f26670 */
[----:B------:R1:W-:Y:S01]  /*171b0*/  MUFU.TANH R16, R20 ;  /* 0x0000001400107308 */ /* 0x0003e20000002400 */
[C---:B------:R-:W-:Y:S02]  /*171c0*/  ISETP.GE.OR P3, PT, R8.reuse, R238, !P3 ;  /* 0x000000ee0800720c */ /* 0x040fe40005f66670 */
[----:B------:R-:W-:Y:S02]  /*171d0*/  ISETP.GE.OR P0, PT, R8, R236, !P0 ;  /* 0x000000ec0800720c */ /* 0x000fe40004706670 */
[----:B------:R-:W-:Y:S02]  /*171e0*/  IADD3 R8, R234, -R8, RZ ;  /* 0x80000008ea087210 */ /* 0x000fe40007ffe0ff */
[----:B------:R-:W-:Y:S03]  /*171f0*/  IADD3 R4, R228, -R2, RZ ;  /* 0x80000002e4047210 */ /* 0x000fe60007ffe0ff */
[----:B------:R-:W-:Y:S01]  /*17200*/  MUFU.TANH R15, R22 ;  /* 0x00000016000f7308 */ /* 0x000fe20000002400 */
[C---:B------:R-:W-:Y:S02]  /*17210*/  ISETP.GE.OR P2, PT, R2.reuse, R239, !P2 ;  /* 0x000000ef0200720c */ /* 0x040fe40005746670 */
[C---:B------:R-:W-:Y:S02]  /*17220*/  ISETP.GE.OR P6, PT, R2.reuse, R238, !P6 ;  /* 0x000000ee0200720c */ /* 0x040fe400077c6670 */
[----:B------:R-:W-:Y:S02]  /*17230*/  ISETP.GE.OR P5, PT, R2, R236, !P5 ;  /* 0x000000ec0200720c */ /* 0x000fe40006fa6670 */
[----:B------:R-:W-:Y:S03]  /*17240*/  IADD3 R2, R234, -R2, RZ ;  /* 0x80000002ea027210 */ /* 0x000fe60007ffe0ff */
[----:B------:R-:W2:Y:S01]  /*17250*/  MUFU.TANH R7, R141 ;  /* 0x0000008d00077308 */ /* 0x000ea20000002400 */
[----:B------:R-:W-:Y:S02]  /*17260*/  IABS R134, R8 ;  /* 0x0000000800867213 */ /* 0x000fe40000000000 */
[----:B------:R-:W-:Y:S02]  /*17270*/  IABS R8, R4 ;  /* 0x0000000400087213 */ /* 0x000fe40000000000 */
[----:B------:R-:W-:Y:S02]  /*17280*/  IABS R4, R2 ;  /* 0x0000000200047213 */ /* 0x000fe40000000000 */
[----:B------:R-:W-:Y:S03]  /*17290*/  MOV R2, R8 ;  /* 0x0000000800027202 */ /* 0x000fe60000000f00 */
[----:B------:R3:W4:Y:S01]  /*172a0*/  MUFU.TANH R9, R135 ;  /* 0x0000008700097308 */ /* 0x0007220000002400 */
[----:B------:R-:W-:Y:S02]  /*172b0*/  IADD3 R10, R0, 0x10, RZ ;  /* 0x00000010000a7810 */ /* 0x000fe40007ffe0ff */
[----:B------:R-:W-:Y:S02]  /*172c0*/  I2FP.F32.S32 R2, R2 ;  /* 0x0000000200027245 */ /* 0x000fe40000201400 */
[----:B------:R-:W-:Y:S02]  /*172d0*/  I2FP.F32.S32 R134, R134 ;  /* 0x0000008600867245 */ /* 0x000fe40000201400 */
[----:B-1----:R-:W-:Y:S03]  /*172e0*/  MOV R20, R4 ;  /* 0x0000000400147202 */ /* 0x002fe60000000f00 */
[----:B------:R-:W-:Y:S01]  /*172f0*/  MUFU.TANH R13, R23 ;  /* 0x00000017000d7308 */ /* 0x000fe20000002400 */
[----:B------:R-:W-:Y:S02]  /*17300*/  IADD3 R4, R228, -R10, RZ ;  /* 0x8000000ae4047210 */ /* 0x000fe40007ffe0ff */
[C---:B------:R-:W-:Y:S02]  /*17310*/  IADD3 R11, R0.reuse, 0x11, RZ ;  /* 0x00000011000b7810 */ /* 0x040fe40007ffe0ff */
[----:B------:R-:W-:Y:S02]  /*17320*/  IADD3 R12, R0, 0x19, RZ ;  /* 0x00000019000c7810 */ /* 0x000fe40007ffe0ff */
[----:B------:R-:W-:Y:S03]  /*17330*/  I2FP.F32.S32 R20, R20 ;  /* 0x0000001400147245 */ /* 0x000fe60000201400 */
[----:B------:R-:W-:Y:S01]  /*17340*/  MUFU.TANH R14, R21 ;  /* 0x00000015000e7308 */ /* 0x000fe20000002400 */
[----:B---3--:R-:W-:Y:S02]  /*17350*/  IABS R135, R5 ;  /* 0x0000000500877213 */ /* 0x008fe40000000000 */
[----:B------:R-:W-:Y:S02]  /*17360*/  IADD3 R8, R234, -R12, RZ ;  /* 0x8000000cea087210 */ /* 0x000fe40007ffe0ff */
[----:B------:R-:W-:Y:S05]  /*17370*/  I2FP.F32.S32 R135, R135 ;  /* 0x0000008700877245 */ /* 0x000fea0000201400 */
[----:B------:R-:W1:Y:S10]  /*17380*/  MUFU.TANH R5, R142 ;  /* 0x0000008e00057308 */ /* 0x000e740000002400 */
[----:B------:R-:W3:Y:S10]  /*17390*/  MUFU.TANH R28, R28 ;  /* 0x0000001c001c7308 */ /* 0x000ef40000002400 */
[----:B------:R-:W-:Y:S10]  /*173a0*/  MUFU.TANH R30, R30 ;  /* 0x0000001e001e7308 */ /* 0x000ff40000002400 */
[----:B------:R-:W-:Y:S01]  /*173b0*/  MUFU.TANH R140, R31 ;  /* 0x0000001f008c7308 */ /* 0x000fe20000002400 */
[----:B--2---:R-:W-:Y:S01]  /*173c0*/  FFMA.FTZ R22, R2, -UR19, R7 ;  /* 0x8000001302167c23 */ /* 0x004fe20008010007 */
[----:B------:R-:W-:Y:S01]  /*173d0*/  IADD3 R2, R234, -R10, RZ ;  /* 0x8000000aea027210 */ /* 0x000fe20007ffe0ff */
[----:B------:R-:W-:Y:S01]  /*173e0*/  FFMA.FTZ R134, R134, -UR19, R6 ;  /* 0x8000001386867c23 */ /* 0x000fe20008010006 */
[----:B------:R-:W-:Y:S01]  /*173f0*/  IABS R6, R4 ;  /* 0x0000000400067213 */ /* 0x000fe20000000000 */
[----:B----4-:R-:W-:Y:S01]  /*17400*/  FFMA.FTZ R135, R135, -UR19, R9 ;  /* 0x8000001387877c23 */ /* 0x010fe20008010009 */
[----:B------:R-:W-:Y:S01]  /*17410*/  IABS R4, R2 ;  /* 0x0000000200047213 */ /* 0x000fe20000000000 */
[----:B-1----:R-:W-:Y:S01]  /*17420*/  FFMA.FTZ R20, R20, -UR19, R5 ;  /* 0x8000001314147c23 */ /* 0x002fe20008010005 */
[----:B------:R-:W-:Y:S02]  /*17430*/  IADD3 R9, R0, 0x18, RZ ;  /* 0x0000001800097810 */ /* 0x000fe40007ffe0ff */
[----:B------:R-:W-:Y:S02]  /*17440*/  I2FP.F32.S32 R4, R4 ;  /* 0x0000000400047245 */ /* 0x000fe40000201400 */
[----:B------:R-:W-:Y:S02]  /*17450*/  I2FP.F32.S32 R6, R6 ;  /* 0x0000000600067245 */ /* 0x000fe40000201400 */
[----:B------:R-:W-:Y:S01]  /*17460*/  IADD3 R0, R229, -R10, RZ ;  /* 0x8000000ae5007210 */ /* 0x000fe20007ffe0ff */
[----:B------:R-:W-:Y:S01]  /*17470*/  FFMA.FTZ R15, R4, -UR19, R15 ;  /* 0x80000013040f7c23 */ /* 0x000fe2000801000f */
[----:B------:R-:W-:Y:S01]  /*17480*/  IADD3 R4, R234, -R9, RZ ;  /* 0x80000009ea047210 */ /* 0x000fe20007ffe0ff */
[----:B------:R-:W-:Y:S01]  /*17490*/  FFMA.FTZ R16, R6, -UR19, R16 ;  /* 0x8000001306107c23 */ /* 0x000fe20008010010 */
[----:B------:R-:W-:Y:S02]  /*174a0*/  FSEL R23, R134, -INF , !P3 ;  /* 0xff80000086177808 */ /* 0x000fe40005800000 */
[C---:B------:R-:W-:Y:S02]  /*174b0*/  ISETP.GE.AND P3, PT, R10.reuse, R232, PT ;  /* 0x000000e80a00720c */ /* 0x040fe40003f66270 */
[----:B------:R-:W-:Y:S02]  /*174c0*/  IABS R6, R0 ;  /* 0x0000000000067213 */ /* 0x000fe40000000000 */
[----:B------:R-:W-:Y:S02]  /*174d0*/  IABS R0, R4 ;  /* 0x0000000400007213 */ /* 0x000fe40000000000 */
[----:B------:R-:W-:Y:S02]  /*174e0*/  ISETP.GE.OR P3, PT, R10, R238, !P3 ;  /* 0x000000ee0a00720c */ /* 0x000fe40005f66670 */
[----:B------:R-:W-:Y:S02]  /*174f0*/  IADD3 R7, R234, -R11, RZ ;  /* 0x8000000bea077210 */ /* 0x000fe40007ffe0ff */
[----:B------:R-:W-:Y:S02]  /*17500*/  I2FP.F32.S32 R0, R0 ;  /* 0x0000000000007245 */ /* 0x000fe40000201400 */
[----:B------:R-:W-:Y:S02]  /*17510*/  FSEL R191, R15, -INF , !P3 ;  /* 0xff8000000fbf7808 */ /* 0x000fe40005800000 */
[C---:B------:R-:W-:Y:S01]  /*17520*/  ISETP.GE.AND P3, PT, R9.reuse, R232, PT ;  /* 0x000000e80900720c */ /* 0x040fe20003f66270 */
[----:B------:R-:W-:Y:S01]  /*17530*/  FFMA.FTZ R0, R0, -UR19, R34 ;  /* 0x8000001300007c23 */ /* 0x000fe20008010022 */
[----:B------:R-:W-:Y:S02]  /*17540*/  IABS R2, R7 ;  /* 0x0000000700027213 */ /* 0x000fe40000000000 */
[----:B------:R-:W-:Y:S02]  /*17550*/  IADD3 R5, R228, -R11, RZ ;  /* 0x8000000be4057210 */ /* 0x000fe40007ffe0ff */
[----:B------:R-:W-:Y:S02]  /*17560*/  ISETP.GE.OR P3, PT, R9, R238, !P3 ;  /* 0x000000ee0900720c */ /* 0x000fe40005f66670 */
[----:B------:R-:W-:Y:S02]  /*17570*/  I2FP.F32.S32 R2, R2 ;  /* 0x0000000200027245 */ /* 0x000fe40000201400 */
[----:B------:R-:W-:Y:S02]  /*17580*/  IABS R5, R5 ;  /* 0x0000000500057213 */ /* 0x000fe40000000000 */
[----:B------:R-:W-:Y:S01]  /*17590*/  FSEL R195, R0, -INF , !P3 ;  /* 0xff80000000c37808 */ /* 0x000fe20005800000 */
[----:B------:R-:W-:Y:S01]  /*175a0*/  FFMA.FTZ R13, R2, -UR19, R13 ;  /* 0x80000013020d7c23 */ /* 0x000fe2000801000d */
[----:B------:R-:W-:Y:S02]  /*175b0*/  FMNMX.FTZ R0, R19, R132, !PT ;  /* 0x0000008413007209 */ /* 0x000fe40007810000 */
[----:B------:R-:W-:Y:S02]  /*175c0*/  I2FP.F32.S32 R5, R5 ;  /* 0x0000000500057245 */ /* 0x000fe40000201400 */
[----:B------:R-:W-:Y:S02]  /*175d0*/  IADD3 R2, R228, -R9, RZ ;  /* 0x80000009e4027210 */ /* 0x000fe40007ffe0ff */
[----:B------:R-:W-:Y:S01]  /*175e0*/  FMNMX.FTZ R0, R137, R0, !PT ;  /* 0x0000000089007209 */ /* 0x000fe20007810000 */
[----:B------:R-:W-:Y:S01]  /*175f0*/  FFMA.FTZ R14, R5, -UR19, R14 ;  /* 0x80000013050e7c23 */ /* 0x000fe2000801000e */
[----:B------:R-:W-:Y:S02]  /*17600*/  IABS R5, R2 ;  /* 0x0000000200057213 */ /* 0x000fe40000000000 */
[----:B------:R-:W-:Y:S02]  /*17610*/  FSEL R20, R20, -INF , !P6 ;  /* 0xff80000014147808 */ /* 0x000fe40007000000 */
[----:B------:R-:W-:Y:S02]  /*17620*/  IABS R2, R8 ;  /* 0x0000000800027213 */ /* 0x000fe40000000000 */
[----:B------:R-:W-:Y:S01]  /*17630*/  ISETP.GE.AND P6, PT, R11, R232, PT ;  /* 0x000000e80b00720c */ /* 0x000fe20003fc6270 */
[----:B------:R-:W-:Y:S01]  /*17640*/  MUFU.TANH R8, R26 ;  /* 0x0000001a00087308 */ /* 0x000fe20000002400 */
[----:B------:R-:W-:Y:S02]  /*17650*/  FMNMX.FTZ R0, R23, R0, !PT ;  /* 0x0000000017007209 */ /* 0x000fe40007810000 */
[----:B------:R-:W-:Y:S02]  /*17660*/  I2FP.F32.S32 R6, R6 ;  /* 0x0000000600067245 */ /* 0x000fe40000201400 */
[----:B------:R-:W-:Y:S02]  /*17670*/  ISETP.GE.OR P6, PT, R11, R238, !P6 ;  /* 0x000000ee0b00720c */ /* 0x000fe400077c6670 */
[----:B------:R-:W-:Y:S01]  /*17680*/  I2FP.F32.S32 R2, R2 ;  /* 0x0000000200027245 */ /* 0x000fe20000201400 */
[----:B------:R-:W-:Y:S01]  /*17690*/  FFMA.FTZ R18, R6, -UR19, R18 ;  /* 0x8000001306127c23 */ /* 0x000fe20008010012 */
[----:B------:R-:W-:Y:S02]  /*176a0*/  FMNMX.FTZ R0, R20, R0, !PT ;  /* 0x0000000014007209 */ /* 0x000fe40007810000 */
[----:B------:R-:W-:Y:S01]  /*176b0*/  FSEL R192, R13, -INF , !P6 ;  /* 0xff8000000dc07808 */ /* 0x000fe20007000000 */
[----:B------:R-:W-:Y:S01]  /*176c0*/  FFMA.FTZ R6, R2, -UR19, R35 ;  /* 0x8000001302067c23 */ /* 0x000fe20008010023 */
[----:B------:R-:W-:Y:S02]  /*176d0*/  FMNMX.FTZ R0, R191, R0, !PT ;  /* 0x00000000bf007209 */ /* 0x000fe40007810000 */
[----:B------:R-:W-:Y:S02]  /*176e0*/  ISETP.GE.AND P6, PT, R12, R232, PT ;  /* 0x000000e80c00720c */ /* 0x000fe40003fc6270 */
[----:B------:R-:W-:Y:S02]  /*176f0*/  FMNMX.FTZ R2, R17, R3, !PT ;  /* 0x0000000311027209 */ /* 0x000fe40007810000 */
[----:B------:R-:W-:Y:S02]  /*17700*/  FSEL R21, R135, -INF , !P1 ;  /* 0xff80000087157808 */ /* 0x000fe40004800000 */
[----:B------:R-:W-:Y:S02]  /*17710*/  FMNMX.FTZ R0, R192, R0, !PT ;  /* 0x00000000c0007209 */ /* 0x000fe40007810000 */
[----:B------:R-:W-:Y:S02]  /*17720*/  ISETP.GE.AND P1, PT, R10, R233, PT ;  /* 0x000000e90a00720c */ /* 0x000fe40003f26270 */
[----:B------:R-:W-:Y:S02]  /*17730*/  ISETP.GE.OR P6, PT, R12, R238, !P6 ;  /* 0x000000ee0c00720c */ /* 0x000fe400077c6670 */
[----:B------:R-:W-:Y:S02]  /*17740*/  FMNMX.FTZ R2, R133, R2, !PT ;  /* 0x0000000285027209 */ /* 0x000fe40007810000 */
[----:B------:R-:W-:Y:S02]  /*17750*/  IADD3 R7, R228, -R12, RZ ;  /* 0x8000000ce4077210 */ /* 0x000fe40007ffe0ff */
[----:B------:R-:W-:Y:S02]  /*17760*/  FSEL R22, R22, -INF , !P2 ;  /* 0xff80000016167808 */ /* 0x000fe40005000000 */
[----:B------:R-:W-:Y:S02]  /*17770*/  FSEL R196, R6, -INF , !P6 ;  /* 0xff80000006c47808 */ /* 0x000fe40007000000 */
[----:B------:R-:W-:Y:S02]  /*17780*/  FMNMX.FTZ R0, R195, R0, !PT ;  /* 0x00000000c3007209 */ /* 0x000fe40007810000 */
[----:B------:R-:W-:Y:S02]  /*17790*/  ISETP.GE.OR P1, PT, R10, R239, !P1 ;  /* 0x000000ef0a00720c */ /* 0x000fe40004f26670 */
[----:B------:R-:W-:Y:S02]  /*177a0*/  ISETP.GE.AND P2, PT, R11, R233, PT ;  /* 0x000000e90b00720c */ /* 0x000fe40003f46270 */
[----:B------:R-:W-:Y:S02]  /*177b0*/  FMNMX.FTZ R136, R21, R2, !PT ;  /* 0x0000000215887209 */ /* 0x000fe40007810000 */
[----:B------:R-:W-:Y:S02]  /*177c0*/  IABS R4, R7 ;  /* 0x0000000700047213 */ /* 0x000fe40000000000 */
[----:B------:R-:W-:Y:S02]  /*177d0*/  I2FP.F32.S32 R5, R5 ;  /* 0x0000000500057245 */ /* 0x000fe40000201400 */
[----:B------:R-:W-:Y:S02]  /*177e0*/  FSEL R189, R16, -INF , !P1 ;  /* 0xff80000010bd7808 */ /* 0x000fe40004800000 */
[----:B------:R-:W-:Y:S01]  /*177f0*/  FMNMX.FTZ R0, R196, R0, !PT ;  /* 0x00000000c4007209 */ /* 0x000fe20007810000 */
[----:B------:R-:W-:Y:S01]  /*17800*/  FFMA.FTZ R5, R5, -UR19, R32 ;  /* 0x8000001305057c23 */ /* 0x000fe20008010020 */
[----:B------:R-:W-:Y:S02]  /*17810*/  ISETP.GE.OR P2, PT, R11, R239, !P2 ;  /* 0x000000ef0b00720c */ /* 0x000fe40005746670 */
[-C--:B------:R-:W-:Y:S01]  /*17820*/  ISETP.GE.AND P1, PT, R9, R233.reuse, PT ;  /* 0x000000e90900720c */ /* 0x080fe20003f26270 */
[----:B------:R-:W1:Y:S01]  /*17830*/  SHFL.BFLY PT, R135, R0, 0x2, 0x1f ;  /* 0x0c401f0000877f89 */ /* 0x000e6200000e0000 */
[----:B------:R-:W-:Y:S02]  /*17840*/  FMNMX.FTZ R136, R22, R136, !PT ;  /* 0x0000008816887209 */ /* 0x000fe40007810000 */
[----:B------:R-:W-:Y:S02]  /*17850*/  I2FP.F32.S32 R4, R4 ;  /* 0x0000000400047245 */ /* 0x000fe40000201400 */
[----:B------:R-:W-:Y:S02]  /*17860*/  FSEL R190, R14, -INF , !P2 ;  /* 0xff8000000ebe7808 */ /* 0x000fe40005000000 */
[----:B------:R-:W-:Y:S01]  /*17870*/  FMNMX.FTZ R136, R189, R136, !PT ;  /* 0x00000088bd887209 */ /* 0x000fe20007810000 */
[----:B------:R-:W-:Y:S01]  /*17880*/  FFMA.FTZ R4, R4, -UR19, R33 ;  /* 0x8000001304047c23 */ /* 0x000fe20008010021 */
[----:B------:R-:W-:Y:S02]  /*17890*/  ISETP.GE.AND P2, PT, R12, R233, PT ;  /* 0x000000e90c00720c */ /* 0x000fe40003f46270 */
[-C--:B------:R-:W-:Y:S02]  /*178a0*/  ISETP.GE.OR P1, PT, R9, R239.reuse, !P1 ;  /* 0x000000ef0900720c */ /* 0x080fe40004f26670 */
[----:B------:R-:W-:Y:S02]  /*178b0*/  FMNMX.FTZ R136, R190, R136, !PT ;  /* 0x00000088be887209 */ /* 0x000fe40007810000 */
[----:B------:R-:W-:Y:S02]  /*178c0*/  FSEL R193, R5, -INF , !P1 ;  /* 0xff80000005c17808 */ /* 0x000fe40004800000 */
[----:B------:R-:W-:Y:S02]  /*178d0*/  ISETP.GE.OR P2, PT, R12, R239, !P2 ;  /* 0x000000ef0c00720c */ /* 0x000fe40005746670 */
[----:B------:R-:W-:Y:S02]  /*178e0*/  FMNMX.FTZ R136, R193, R136, !PT ;  /* 0x00000088c1887209 */ /* 0x000fe40007810000 */
[----:B------:R-:W-:Y:S02]  /*178f0*/  FSEL R194, R4, -INF , !P2 ;  /* 0xff80000004c27808 */ /* 0x000fe40005000000 */
[----:B------:R-:W-:Y:S02]  /*17900*/  IADD3 R6, R229, -R11, RZ ;  /* 0x8000000be5067210 */ /* 0x000fe40007ffe0ff */
[----:B------:R-:W-:Y:S02]  /*17910*/  FMNMX.FTZ R136, R194, R136, !PT ;  /* 0x00000088c2887209 */ /* 0x000fe40007810000 */
[----:B------:R-:W-:Y:S02]  /*17920*/  IABS R14, R6 ;  /* 0x00000006000e7213 */ /* 0x000fe40000000000 */
[CC--:B------:R-:W-:Y:S01]  /*17930*/  ISETP.GE.AND P2, PT, R11.reuse, R231.reuse, PT ;  /* 0x000000e70b00720c */ /* 0x0c0fe20003f46270 */
[----:B------:R-:W2:Y:S01]  /*17940*/  SHFL.BFLY PT, R6, R136, 0x2, 0x1f ;  /* 0x0c401f0088067f89 */ /* 0x000ea200000e0000 */
[----:B------:R-:W-:Y:S02]  /*17950*/  ISETP.GE.AND P6, PT, R11, R230, PT ;  /* 0x000000e60b00720c */ /* 0x000fe40003fc6270 */
[----:B------:R-:W-:Y:S02]  /*17960*/  IADD3 R7, R235, -R10, RZ ;  /* 0x8000000aeb077210 */ /* 0x000fe40007ffe0ff */
[C---:B------:R-:W-:Y:S02]  /*17970*/  ISETP.GE.AND P1, PT, R10.reuse, R231, PT ;  /* 0x000000e70a00720c */ /* 0x040fe40003f26270 */
[C---:B------:R-:W-:Y:S02]  /*17980*/  ISETP.GE.AND P3, PT, R10.reuse, R230, PT ;  /* 0x000000e60a00720c */ /* 0x040fe40003f66270 */
[C---:B------:R-:W-:Y:S02]  /*17990*/  ISETP.GE.OR P2, PT, R11.reuse, R237, !P2 ;  /* 0x000000ed0b00720c */ /* 0x040fe40005746670 */
[----:B------:R-:W-:Y:S02]  /*179a0*/  ISETP.GE.OR P6, PT, R11, R236, !P6 ;  /* 0x000000ec0b00720c */ /* 0x000fe400077c6670 */
[----:B------:R-:W-:Y:S02]  /*179b0*/  IADD3 R4, R235, -R11, RZ ;  /* 0x8000000beb047210 */ /* 0x000fe40007ffe0ff */
[C---:B------:R-:W-:Y:S02]  /*179c0*/  IADD3 R2, R229.reuse, -R9, RZ ;  /* 0x80000009e5027210 */ /* 0x040fe40007ffe0ff */
[----:B------:R-:W-:Y:S02]  /*179d0*/  IABS R11, R7 ;  /* 0x00000007000b7213 */ /* 0x000fe40000000000 */
[----:B------:R-:W-:Y:S01]  /*179e0*/  IADD3 R5, R229, -R12, RZ ;  /* 0x8000000ce5057210 */ /* 0x000fe20007ffe0ff */
[----:B------:R-:W4:Y:S01]  /*179f0*/  MUFU.TANH R7, R29 ;  /* 0x0000001d00077308 */ /* 0x000f220000002400 */
[C---:B------:R-:W-:Y:S02]  /*17a00*/  ISETP.GE.OR P1, PT, R10.reuse, R237, !P1 ;  /* 0x000000ed0a00720c */ /* 0x040fe40004f26670 */
[----:B------:R-:W-:Y:S02]  /*17a10*/  ISETP.GE.OR P3, PT, R10, R236, !P3 ;  /* 0x000000ec0a00720c */ /* 0x000fe40005f66670 */
[----:B------:R-:W-:Y:S02]  /*17a20*/  IABS R13, R4 ;  /* 0x00000004000d7213 */ /* 0x000fe40000000000 */
[----:B-1----:R-:W-:Y:S03]  /*17a30*/  FMNMX.FTZ R135, R0, R135, !PT ;  /* 0x0000008700877209 */ /* 0x002fe60007810000 */
[----:B------:R1:W5:Y:S01]  /*17a40*/  MUFU.TANH R10, R27 ;  /* 0x0000001b000a7308 */ /* 0x0003620000002400 */
[----:B------:R-:W-:Y:S02]  /*17a50*/  IABS R4, R2 ;  /* 0x0000000200047213 */ /* 0x000fe40000000000 */
[----:B------:R-:W-:Y:S02]  /*17a60*/  FMNMX.FTZ R0, R176, R138, !PT ;  /* 0x0000008ab0007209 */ /* 0x000fe40007810000 */
[----:B------:R-:W-:Y:S02]  /*17a70*/  IABS R2, R5 ;  /* 0x0000000500027213 */ /* 0x000fe40000000000 */
[----:B------:R-:W-:Y:S02]  /*17a80*/  MOV R5, R14 ;  /* 0x0000000e00057202 */ /* 0x000fe40000000f00 */
[----:B------:R-:W-:Y:S02]  /*17a90*/  I2FP.F32.S32 R4, R4 ;  /* 0x0000000400047245 */ /* 0x000fe40000201400 */
[----:B------:R-:W-:Y:S02]  /*17aa0*/  FSEL R197, R18, -INF , !P1 ;  /* 0xff80000012c57808 */ /* 0x000fe40004800000 */
[----:B------:R-:W-:Y:S01]  /*17ab0*/  FMNMX.FTZ R0, R178, R0, !PT ;  /* 0x00000000b2007209 */ /* 0x000fe20007810000 */
[----:B---3--:R-:W-:Y:S01]  /*17ac0*/  FFMA.FTZ R4, R4, -UR19, R28 ;  /* 0x8000001304047c23 */ /* 0x008fe2000801001c */
[----:B------:R-:W-:Y:S02]  /*17ad0*/  ISETP.GE.AND P1, PT, R9, R231, PT ;  /* 0x000000e70900720c */ /* 0x000fe40003f26270 */
[----:B------:R-:W-:Y:S02]  /*17ae0*/  I2FP.F32.S32 R5, R5 ;  /* 0x0000000500057245 */ /* 0x000fe40000201400 */
[----:B------:R-:W-:Y:S02]  /*17af0*/  FMNMX.FTZ R0, R179, R0, !PT ;  /* 0x00000000b3007209 */ /* 0x000fe40007810000 */
[----:B------:R-:W-:Y:S01]  /*17b00*/  ISETP.GE.OR P1, PT, R9, R237, !P1 ;  /* 0x000000ed0900720c */ /* 0x000fe20004f26670 */
[----:B------:R-:W-:Y:S01]  /*17b10*/  FFMA.FTZ R5, R5, -UR19, R25 ;  /* 0x8000001305057c23 */ /* 0x000fe20008010019 */
[----:B------:R-:W-:Y:S01]  /*17b20*/  I2FP.F32.S32 R2, R2 ;  /* 0x0000000200027245 */ /* 0x000fe20000201400 */
[----:B-1----:R-:W-:Y:S01]  /*17b30*/  LDSM.16.MT88.4 R24, [R213+0xa000] ;  /* 0x00a00000d518783b */ /* 0x002fe20000004200 */
[----:B------:R-:W-:Y:S02]  /*17b40*/  FMNMX.FTZ R0, R180, R0, !PT ;  /* 0x00000000b4007209 */ /* 0x000fe40007810000 */
[----:B------:R-:W-:Y:S01]  /*17b50*/  I2FP.F32.S32 R13, R13 ;  /* 0x0000000d000d7245 */ /* 0x000fe20000201400 */
[----:B----4-:R-:W-:Y:S01]  /*17b60*/  FFMA.FTZ R7, R2, -UR19, R7 ;  /* 0x8000001302077c23 */ /* 0x010fe20008010007 */
[----:B------:R-:W-:Y:S02]  /*17b70*/  FSEL R198, R4, -INF , !P1 ;  /* 0xff80000004c67808 */ /* 0x000fe40004800000 */
[----:B------:R-:W-:Y:S01]  /*17b80*/  IADD3 R4, R235, -R9, RZ ;  /* 0x80000009eb047210 */ /* 0x000fe20007ffe0ff */
[----:B-----5:R-:W-:Y:S01]  /*17b90*/  FFMA.FTZ R10, R13, -UR19, R10 ;  /* 0x800000130d0a7c23 */ /* 0x020fe2000801000a */
[----:B------:R-:W-:Y:S02]  /*17ba0*/  IADD3 R2, R235, -R12, RZ ;  /* 0x8000000ceb027210 */ /* 0x000fe40007ffe0ff */
[----:B------:R-:W-:Y:S02]  /*17bb0*/  FMNMX.FTZ R0, R197, R0, !PT ;  /* 0x00000000c5007209 */ /* 0x000fe40007810000 */
[----:B--2---:R-:W-:Y:S02]  /*17bc0*/  FMNMX.FTZ R136, R136, R6, !PT ;  /* 0x0000000688887209 */ /* 0x004fe40007810000 */
[----:B------:R-:W-:Y:S02]  /*17bd0*/  FSEL R200, R5, -INF , !P2 ;  /* 0xff80000005c87808 */ /* 0x000fe40005000000 */
[----:B------:R-:W-:Y:S01]  /*17be0*/  IABS R13, R4 ;  /* 0x00000004000d7213 */ /* 0x000fe20000000000 */
[----:B------:R-:W1:Y:S01]  /*17bf0*/  SHFL.BFLY PT, R5, R136, 0x1, 0x1f ;  /* 0x0c201f0088057f89 */ /* 0x000e6200000e0000 */
[----:B------:R-:W-:Y:S02]  /*17c00*/  I2FP.F32.S32 R11, R11 ;  /* 0x0000000b000b7245 */ /* 0x000fe40000201400 */
[----:B------:R-:W-:Y:S02]  /*17c10*/  IABS R4, R2 ;  /* 0x0000000200047213 */ /* 0x000fe40000000000 */
[----:B------:R-:W-:Y:S01]  /*17c20*/  FMNMX.FTZ R2, R200, R0, !PT ;  /* 0x00000000c8027209 */ /* 0x000fe20007810000 */
[----:B------:R-:W-:Y:S01]  /*17c30*/  FFMA.FTZ R8, R11, -UR19, R8 ;  /* 0x800000130b087c23 */ /* 0x000fe20008010008 */
[----:B------:R-:W-:Y:S02]  /*17c40*/  FMNMX.FTZ R0, R177, R139, !PT ;  /* 0x0000008bb1007209 */ /* 0x000fe40007810000 */
[----:B------:R-:W-:Y:S02]  /*17c50*/  ISETP.GE.AND P1, PT, R12, R231, PT ;  /* 0x000000e70c00720c */ /* 0x000fe40003f26270 */
[----:B------:R-:W-:Y:S02]  /*17c60*/  ISETP.GE.AND P2, PT, R9, R230, PT ;  /* 0x000000e60900720c */ /* 0x000fe40003f46270 */
[----:B------:R-:W-:Y:S02]  /*17c70*/  FSEL R11, R184, -INF , !P0 ;  /* 0xff800000b80b7808 */ /* 0x000fe40004000000 */
[----:B------:R-:W-:Y:S02]  /*17c80*/  FMNMX.FTZ R0, R181, R0, !PT ;  /* 0x00000000b5007209 */ /* 0x000fe40007810000 */
[----:B------:R-:W-:Y:S02]  /*17c90*/  ISETP.GE.OR P1, PT, R12, R237, !P1 ;  /* 0x000000ed0c00720c */ /* 0x000fe40004f26670 */
[----:B------:R-:W-:Y:S02]  /*17ca0*/  ISETP.GE.OR P2, PT, R9, R236, !P2 ;  /* 0x000000ec0900720c */ /* 0x000fe40005746670 */
[----:B------:R-:W-:Y:S02]  /*17cb0*/  FSEL R9, R185, -INF , !P5 ;  /* 0xff800000b9097808 */ /* 0x000fe40006800000 */
[----:B------:R-:W-:Y:S02]  /*17cc0*/  FMNMX.FTZ R0, R11, R0, !PT ;  /* 0x000000000b007209 */ /* 0x000fe40007810000 */
[----:B------:R-:W-:Y:S02]  /*17cd0*/  FSEL R199, R7, -INF , !P1 ;  /* 0xff80000007c77808 */ /* 0x000fe40004800000 */
[----:B------:R-:W-:Y:S01]  /*17ce0*/  FMNMX.FTZ R2, R198, R2, !PT ;  /* 0x00000002c6027209 */ /* 0x000fe20007810000 */
[----:B------:R-:W2:Y:S01]  /*17cf0*/  SHFL.BFLY PT, R7, R135, 0x1, 0x1f ;  /* 0x0c201f0087077f89 */ /* 0x000ea200000e0000 */
[----:B------:R-:W-:Y:S02]  /*17d00*/  I2FP.F32.S32 R13, R13 ;  /* 0x0000000d000d7245 */ /* 0x000fe40000201400 */
[----:B------:R-:W-:Y:S02]  /*17d10*/  FSEL R201, R8, -INF , !P3 ;  /* 0xff80000008c97808 */ /* 0x000fe40005800000 */
[----:B------:R-:W-:Y:S02]  /*17d20*/  FMNMX.FTZ R0, R9, R0, !PT ;  /* 0x0000000009007209 */ /* 0x000fe40007810000 */
[----:B------:R-:W-:Y:S01]  /*17d30*/  FMNMX.FTZ R134, R199, R2, !PT ;  /* 0x00000002c7867209 */ /* 0x000fe20007810000 */
[----:B------:R-:W-:Y:S01]  /*17d40*/  FFMA.FTZ R2, R13, -UR19, R30 ;  /* 0x800000130d027c23 */ /* 0x000fe2000801001e */
[----:B------:R-:W-:Y:S02]  /*17d50*/  I2FP.F32.S32 R4, R4 ;  /* 0x0000000400047245 */ /* 0x000fe40000201400 */
[----:B------:R-:W-:Y:S01]  /*17d60*/  ISETP.GE.AND P1, PT, R12, R230, PT ;  /* 0x000000e60c00720c */ /* 0x000fe20003f26270 */
[----:B------:R-:W3:Y:S01]  /*17d70*/  SHFL.BFLY PT, R6, R134, 0x2, 0x1f ;  /* 0x0c401f0086067f89 */ /* 0x000ee200000e0000 */
[----:B------:R-:W-:Y:S01]  /*17d80*/  FSEL R202, R10, -INF , !P6 ;  /* 0xff8000000aca7808 */ /* 0x000fe20007000000 */
[----:B------:R-:W-:Y:S01]  /*17d90*/  FFMA.FTZ R140, R4, -UR19, R140 ;  /* 0x80000013048c7c23 */ /* 0x000fe2000801008c */
[----:B------:R-:W-:Y:S02]  /*17da0*/  FMNMX.FTZ R0, R201, R0, !PT ;  /* 0x00000000c9007209 */ /* 0x000fe40007810000 */
[----:B------:R-:W-:Y:S02]  /*17db0*/  ISETP.GE.OR P1, PT, R12, R236, !P1 ;  /* 0x000000ec0c00720c */ /* 0x000fe40004f26670 */
[----:B------:R-:W-:Y:S02]  /*17dc0*/  FSEL R203, R2, -INF , !P2 ;  /* 0xff80000002cb7808 */ /* 0x000fe40005000000 */
[----:B------:R-:W-:Y:S02]  /*17dd0*/  FMNMX.FTZ R0, R202, R0, !PT ;  /* 0x00000000ca007209 */ /* 0x000fe40007810000 */
[----:B------:R-:W-:Y:S02]  /*17de0*/  FSEL R140, R140, -INF , !P1 ;  /* 0xff8000008c8c7808 */ /* 0x000fe40004800000 */
[----:B-1----:R-:W-:Y:S02]  /*17df0*/  FMNMX.FTZ R136, R136, R5, !PT ;  /* 0x0000000588887209 */ /* 0x002fe40007810000 */
[----:B------:R-:W-:Y:S02]  /*17e00*/  FMNMX.FTZ R0, R203, R0, !PT ;  /* 0x00000000cb007209 */ /* 0x000fe40007810000 */
[C---:B------:R-:W-:Y:S01]  /*17e10*/  FSETP.NEU.FTZ.AND P3, PT, R136.reuse, -INF , PT ;  /* 0xff8000008800780b */ /* 0x040fe20003f7d000 */
[----:B------:R-:W-:Y:S01]  /*17e20*/  FMUL.FTZ R141, R136, UR4 ;  /* 0x00000004888d7c20 */ /* 0x000fe20008410000 */
[----:B------:R-:W-:Y:S02]  /*17e30*/  FMNMX.FTZ R0, R140, R0, !PT ;  /* 0x000000008c007209 */ /* 0x000fe40007810000 */
[----:B--2---:R-:W-:Y:S02]  /*17e40*/  FMNMX.FTZ R135, R135, R7, !PT ;  /* 0x0000000787877209 */ /* 0x004fe40007810000 */
[----:B------:R-:W-:Y:S01]  /*17e50*/  FSEL R141, R141, RZ, P3 ;  /* 0x000000ff8d8d7208 */ /* 0x000fe20001800000 */
[----:B------:R-:W1:Y:S01]  /*17e60*/  SHFL.BFLY PT, R2, R0, 0x2, 0x1f ;  /* 0x0c401f0000027f89 */ /* 0x000e6200000e0000 */
[----:B---3--:R-:W-:Y:S01]  /*17e70*/  FMNMX.FTZ R134, R134, R6, !PT ;  /* 0x0000000686867209 */ /* 0x008fe20007810000 */
[C---:B------:R-:W-:Y:S01]  /*17e80*/  FMUL.FTZ R142, R135.reuse, UR4 ;  /* 0x00000004878e7c20 */ /* 0x040fe20008410000 */
[----:B------:R-:W-:Y:S01]  /*17e90*/  FSETP.NEU.FTZ.AND P2, PT, R135, -INF , PT ;  /* 0xff8000008700780b */ /* 0x000fe20003f5d000 */
[--C-:B------:R-:W-:Y:S04]  /*17ea0*/  FFMA.FTZ R4, R17, UR4, -R141.reuse ;  /* 0x0000000411047c23 */ /* 0x100fe8000801088d */
[----:B------:R-:W2:Y:S01]  /*17eb0*/  SHFL.BFLY PT, R5, R134, 0x1, 0x1f ;  /* 0x0c201f0086057f89 */ /* 0x000ea200000e0000 */
[----:B------:R-:W-:Y:S01]  /*17ec0*/  FSEL R142, R142, RZ, P2 ;  /* 0x000000ff8e8e7208 */ /* 0x000fe20001000000 */
[----:B------:R3:W-:Y:S01]  /*17ed0*/  MUFU.EX2 R205, R4 ;  /* 0x0000000400cd7308 */ /* 0x0007e20000000800 */
[----:B-1----:R-:W-:Y:S01]  /*17ee0*/  FMNMX.FTZ R0, R0, R2, !PT ;  /* 0x0000000200007209 */ /* 0x002fe20007810000 */
[--C-:B------:R-:W-:Y:S01]  /*17ef0*/  FFMA.FTZ R2, R21, UR4, -R141.reuse ;  /* 0x0000000415027c23 */ /* 0x100fe2000801088d */
[----:B---3--:R-:W-:Y:S07]  /*17f00*/  FFMA.FTZ R4, R133, UR4, -R141 ;  /* 0x0000000485047c23 */ /* 0x008fee000801088d */
[----:B------:R1:W-:Y:S01]  /*17f10*/  MUFU.EX2 R207, R2 ;  /* 0x0000000200cf7308 */ /* 0x0003e20000000800 */
[----:B--2---:R-:W-:Y:S04]  /*17f20*/  FMNMX.FTZ R134, R134, R5, !PT ;  /* 0x0000000586867209 */ /* 0x004fe80007810000 */
[C---:B------:R-:W-:Y:S01]  /*17f30*/  FSETP.NEU.FTZ.AND P1, PT, R134.reuse, -INF , PT ;  /* 0xff8000008600780b */ /* 0x040fe20003f3d000 */
[----:B------:R-:W-:Y:S04]  /*17f40*/  FMUL.FTZ R143, R134, UR4 ;  /* 0x00000004868f7c20 */ /* 0x000fe80008410000 */
[----:B------:R2:W-:Y:S01]  /*17f50*/  MUFU.EX2 R204, R4 ;  /* 0x0000000400cc7308 */ /* 0x0005e20000000800 */
[----:B------:R-:W-:Y:S01]  /*17f60*/  FSEL R143, R143, RZ, P1 ;  /* 0x000000ff8f8f7208 */ /* 0x000fe20000800000 */
[----:B-1----:R-:W1:Y:S01]  /*17f70*/  SHFL.BFLY PT, R2, R0, 0x1, 0x1f ;  /* 0x0c201f0000027f89 */ /* 0x002e6200000e0000 */
[--C-:B--2---:R-:W-:Y:S07]  /*17f80*/  FFMA.FTZ R4, R19, UR4, -R142.reuse ;  /* 0x0000000413047c23 */ /* 0x104fee000801088e */
[----:B------:R2:W-:Y:S02]  /*17f90*/  MUFU.EX2 R252, R4 ;  /* 0x0000000400fc7308 */ /* 0x0005e40000000800 */
[--C-:B--2---:R-:W-:Y:S01]  /*17fa0*/  FFMA.FTZ R4, R137, UR4, -R142.reuse ;  /* 0x0000000489047c23 */ /* 0x104fe2000801088e */
[----:B-1----:R-:W-:Y:S01]  /*17fb0*/  FMNMX.FTZ R137, R0, R2, !PT ;  /* 0x0000000200897209 */ /* 0x002fe20007810000 */
[--C-:B------:R-:W-:Y:S01]  /*17fc0*/  FFMA.FTZ R0, R178, UR4, -R143.reuse ;  /* 0x00000004b2007c23 */ /* 0x100fe2000801088f */
[----:B------:R-:W-:Y:S05]  /*17fd0*/  FFMA.FTZ R2, R179, UR4, -R143 ;  /* 0x00000004b3027c23 */ /* 0x000fea000801088f */
[----:B------:R1:W2:Y:S01]  /*17fe0*/  MUFU.EX2 R206, R4 ;  /* 0x0000000400ce7308 */ /* 0x0002a20000000800 */
[C---:B------:R-:W-:Y:S01]  /*17ff0*/  FSETP.NEU.FTZ.AND P0, PT, R137.reuse, -INF , PT ;  /* 0xff8000008900780b */ /* 0x040fe20003f1d000 */
[----:B------:R-:W-:Y:S05]  /*18000*/  FMUL.FTZ R188, R137, UR4 ;  /* 0x0000000489bc7c20 */ /* 0x000fea0008410000 */
[----:B------:R-:W-:Y:S03]  /*18010*/  FSEL R188, R188, RZ, P0 ;  /* 0x000000ffbcbc7208 */ /* 0x000fe60000000000 */
[----:B------:R3:W-:Y:S10]  /*18020*/  MUFU.EX2 R246, R0 ;  /* 0x0000000000f67308 */ /* 0x0007f40000000800 */
[----:B------:R-:W-:Y:S01]  /*18030*/  MUFU.EX2 R248, R2 ;  /* 0x0000000200f87308 */ /* 0x000fe20000000800 */
[----:B-1----:R-:W-:Y:S09]  /*18040*/  FFMA.FTZ R4, R22, UR4, -R141 ;  /* 0x0000000416047c23 */ /* 0x002ff2000801088d */
[----:B------:R1:W-:Y:S01]  /*18050*/  MUFU.EX2 R186, R4 ;  /* 0x0000000400ba7308 */ /* 0x0003e20000000800 */
[--C-:B---3--:R-:W-:Y:S09]  /*18060*/  FFMA.FTZ R0, R180, UR4, -R143.reuse ;  /* 0x00000004b4007c23 */ /* 0x108ff2000801088f */
[----:B------:R3:W4:Y:S01]  /*18070*/  MUFU.EX2 R249, R0 ;  /* 0x0000000000f97308 */ /* 0x0007220000000800 */
[----:B-1----:R-:W-:Y:S09]  /*18080*/  FFMA.FTZ R4, R23, UR4, -R142 ;  /* 0x0000000417047c23 */ /* 0x002ff2000801088e */
[----:B------:R1:W-:Y:S01]  /*18090*/  MUFU.EX2 R250, R4 ;  /* 0x0000000400fa7308 */ /* 0x0003e20000000800 */
[----:B---3--:R-:W-:Y:S01]  /*180a0*/  FFMA.FTZ R0, R177, UR4, -R188 ;  /* 0x00000004b1007c23 */ /* 0x008fe200080108bc */
[----:B--2---:R-:W-:Y:S02]  /*180b0*/  F2FP.F16.F32.PACK_AB R177, R206, R252 ;  /* 0x000000fcceb1723e */ /* 0x004fe400000000ff */
[----:B----4-:R-:W-:Y:S06]  /*180c0*/  F2FP.F16.F32.PACK_AB R182, R249, R248 ;  /* 0x000000f8f9b6723e */ /* 0x010fec00000000ff */
[----:B------:R2:W-:Y:S01]  /*180d0*/  MUFU.EX2 R242, R0 ;  /* 0x0000000000f27308 */ /* 0x0005e20000000800 */
[----:B-1----:R-:W-:Y:S09]  /*180e0*/  FFMA.FTZ R4, R20, UR4, -R142 ;  /* 0x0000000414047c23 */ /* 0x002ff2000801088e */
[----:B------:R1:W3:Y:S01]  /*180f0*/  MUFU.EX2 R251, R4 ;  /* 0x0000000400fb7308 */ /* 0x0002e20000000800 */
[--C-:B--2---:R-:W-:Y:S09]  /*18100*/  FFMA.FTZ R0, R181, UR4, -R188.reuse ;  /* 0x00000004b5007c23 */ /* 0x104ff200080108bc */
[----:B------:R2:W4:Y:S01]  /*18110*/  MUFU.EX2 R243, R0 ;  /* 0x0000000000f37308 */ /* 0x0005220000000800 */
[----:B-1----:R-:W-:Y:S01]  /*18120*/  FFMA.FTZ R4, R176, UR4, -R143 ;  /* 0x00000004b0047c23 */ /* 0x002fe2000801088f */
[----:B------:R-:W-:Y:S02]  /*18130*/  F2FP.F16.F32.PACK_AB R176, R204, R205 ;  /* 0x000000cdccb0723e */ /* 0x000fe400000000ff */
[----:B---3--:R-:W-:Y:S06]  /*18140*/  F2FP.F16.F32.PACK_AB R179, R251, R250 ;  /* 0x000000fafbb3723e */ /* 0x008fec00000000ff */
[----:B------:R1:W3:Y:S01]  /*18150*/  MUFU.EX2 R247, R4 ;  /* 0x0000000400f77308 */ /* 0x0002e20000000800 */
[--C-:B--2---:R-:W-:Y:S01]  /*18160*/  FFMA.FTZ R0, R11, UR4, -R188.reuse ;  /* 0x000000040b007c23 */ /* 0x104fe200080108bc */
[----:B----4-:R-:W-:Y:S08]  /*18170*/  F2FP.F16.F32.PACK_AB R181, R243, R242 ;  /* 0x000000f2f3b5723e */ /* 0x010ff000000000ff */
[----:B------:R2:W-:Y:S01]  /*18180*/  MUFU.EX2 R245, R0 ;  /* 0x0000000000f57308 */ /* 0x0005e20000000800 */
[----:B-1----:R-:W-:Y:S01]  /*18190*/  FFMA.FTZ R4, R9, UR4, -R188 ;  /* 0x0000000409047c23 */ /* 0x002fe200080108bc */
[----:B---3--:R-:W-:Y:S08]  /*181a0*/  F2FP.F16.F32.PACK_AB R180, R246, R247 ;  /* 0x000000f7f6b4723e */ /* 0x008ff000000000ff */
[----:B------:R-:W1:Y:S01]  /*181b0*/  MUFU.EX2 R244, R4 ;  /* 0x0000000400f47308 */ /* 0x000e620000000800 */
[----:B--2---:R-:W-:Y:S05]  /*181c0*/  FSEL R0, R136, RZ, P3 ;  /* 0x000000ff88007208 */ /* 0x004fea0001800000 */
[----:B------:R-:W-:Y:S01]  /*181d0*/  FADD.FTZ R2, -R0, R3 ;  /* 0x0000000300027221 */ /* 0x000fe20000010100 */
[----:B------:R-:W-:Y:S02]  /*181e0*/  FSEL R0, R135, RZ, P2 ;  /* 0x000000ff87007208 */ /* 0x000fe40001000000 */
[----:B------:R-:W-:Y:S01]  /*181f0*/  FSEL R3, R134, RZ, P1 ;  /* 0x000000ff86037208 */ /* 0x000fe20000800000 */
[----:B------:R-:W-:Y:S02]  /*18200*/  FMUL.FTZ R2, R2, UR4 ;  /* 0x0000000402027c20 */ /* 0x000fe40008410000 */
[----:B------:R-:W-:Y:S02]  /*18210*/  FADD.FTZ R0, -R0, R132 ;  /* 0x0000008400007221 */ /* 0x000fe40000010100 */
[----:B------:R2:W3:Y:S01]  /*18220*/  MUFU.EX2 R133, R2 ;  /* 0x0000000200857308 */ /* 0x0004e20000000800 */
[----:B------:R-:W-:Y:S01]  /*18230*/  FADD.FTZ R3, -R3, R138 ;  /* 0x0000008a03037221 */ /* 0x000fe20000010100 */
[----:B-1----:R-:W-:Y:S01]  /*18240*/  F2FP.F16.F32.PACK_AB R183, R244, R245 ;  /* 0x000000f5f4b7723e */ /* 0x002fe200000000ff */
[----:B------:R-:W-:Y:S07]  /*18250*/  FFMA.FTZ R138, R193, UR4, -R141 ;  /* 0x00000004c18a7c23 */ /* 0x000fee000801088d */
[----:B------:R-:W-:Y:S01]  /*18260*/  MUFU.EX2 R209, R138 ;  /* 0x0000008a00d17308 */ /* 0x000fe20000000800 */
[----:B--2---:R-:W-:Y:S01]  /*18270*/  FMUL.FTZ R2, R0, UR4 ;  /* 0x0000000400027c20 */ /* 0x004fe20008410000 */
[----:B------:R-:W-:Y:S01]  /*18280*/  FSEL R0, R137, RZ, P0 ;  /* 0x000000ff89007208 */ /* 0x000fe20000000000 */
[C---:B---3--:R-:W-:Y:S01]  /*18290*/  FMUL.FTZ R4, R133.reuse, R148 ;  /* 0x0000009485047220 */ /* 0x048fe20000410000 */
[C---:B------:R-:W-:Y:S06]  /*182a0*/  FMUL.FTZ R5, R133.reuse, R149 ;  /* 0x0000009585057220 */ /* 0x040fec0000410000 */
[----:B------:R1:W2:Y:S01]  /*182b0*/  MUFU.EX2 R132, R2 ;  /* 0x0000000200847308 */ /* 0x0002a20000000800 */
[C---:B------:R-:W-:Y:S01]  /*182c0*/  FMUL.FTZ R17, R133.reuse, R157 ;  /* 0x0000009d85117220 */ /* 0x040fe20000410000 */
[----:B------:R-:W-:Y:S01]  /*182d0*/  FADD.FTZ R0, -R0, R139 ;  /* 0x0000008b00007221 */ /* 0x000fe20000010100 */
[----:B------:R-:W-:Y:S01]  /*182e0*/  MOV R139, R186 ;  /* 0x000000ba008b7202 */ /* 0x000fe20000000f00 */
[----:B------:R-:W-:Y:S01]  /*182f0*/  FMUL.FTZ R16, R133, R156 ;  /* 0x0000009c85107220 */ /* 0x000fe20000410000 */
[----:B------:R-:W3:Y:S01]  /*18300*/  LDSM.16.MT88.4 R184, [R215+0xa000] ;  /* 0x00a00000d7b8783b */ /* 0x000ee20000004200 */
[----:B------:R-:W-:Y:S01]  /*18310*/  FMUL.FTZ R0, R0, UR4 ;  /* 0x0000000400007c20 */ /* 0x000fe20008410000 */
[----:B------:R-:W-:Y:S01]  /*18320*/  F2FP.F16.F32.PACK_AB R178, R139, R207 ;  /* 0x000000cf8bb2723e */ /* 0x000fe200000000ff */
[C---:B------:R-:W-:Y:S01]  /*18330*/  FMUL.FTZ R20, R133.reuse, R160 ;  /* 0x000000a085147220 */ /* 0x040fe20000410000 */
[C---:B------:R-:W-:Y:S01]  /*18340*/  FMUL.FTZ R21, R133.reuse, R161 ;  /* 0x000000a185157220 */ /* 0x040fe20000410000 */
[C---:B------:R-:W-:Y:S01]  /*18350*/  FMUL.FTZ R32, R133.reuse, R172 ;  /* 0x000000ac85207220 */ /* 0x040fe20000410000 */
[C---:B------:R-:W-:Y:S01]  /*18360*/  FMUL.FTZ R33, R133.reuse, R173 ;  /* 0x000000ad85217220 */ /* 0x040fe20000410000 */
[----:B------:R-:W4:Y:S01]  /*18370*/  MUFU.EX2 R0, R0 ;  /* 0x0000000000007308 */ /* 0x000f220000000800 */
        /* <DEDUP_REMOVED lines=18> */
[C---:B----4-:R-:W-:Y:S01]  /*184a0*/  FMUL.FTZ R10, R0.reuse, R146 ;  /* 0x00000092000a7220 */ /* 0x050fe20000410000 */
        /* <DEDUP_REMOVED lines=8> */
[----:B------:R1:W4:Y:S01]  /*18530*/  MUFU.EX2 R240, R3 ;  /* 0x0000000300f07308 */ /* 0x0003220000000800 */
        /* <DEDUP_REMOVED lines=20> */
[-C--:B---3--:R-:W-:Y:S05]  /*18680*/  HMMA.16816.F32 R20, R176, R184.reuse, R20 ;  /* 0x000000b8b014723c */ /* 0x088fea0000001814 */
[C---:B------:R-:W-:Y:S01]  /*18690*/  FMUL.FTZ R26, R0.reuse, R166 ;  /* 0x000000a6001a7220 */ /* 0x040fe20000410000 */
[----:B------:R-:W-:Y:S01]  /*186a0*/  FMUL.FTZ R27, R0, R167 ;  /* 0x000000a7001b7220 */ /* 0x000fe20000410000 */
[C---:B------:R-:W-:Y:S01]  /*186b0*/  FMUL.FTZ R29, R2.reuse, R169 ;  /* 0x000000a9021d7220 */ /* 0x040fe20000410000 */
[----:B------:R-:W-:Y:S03]  /*186c0*/  FMUL.FTZ R40, R2, R40 ;  /* 0x0000002802287220 */ /* 0x000fe60000410000 */
[--C-:B-1----:R-:W-:Y:S01]  /*186d0*/  FFMA.FTZ R3, R192, UR4, -R142.reuse ;  /* 0x00000004c0037c23 */ /* 0x102fe2000801088e */
[----:B------:R-:W-:Y:S01]  /*186e0*/  FMUL.FTZ R41, R2, R41 ;  /* 0x0000002902297220 */ /* 0x000fe20000410000 */
[C---:B------:R-:W-:Y:S02]  /*186f0*/  HMMA.16816.F32 R24, R180.reuse, R184, R24 ;  /* 0x000000b8b418723c */ /* 0x040fe40000001818 */
[----:B------:R1:W3:Y:S02]  /*18700*/  MUFU.EX2 R210, R3 ;  /* 0x0000000300d27308 */ /* 0x0002e40000000800 */
        /* <DEDUP_REMOVED lines=24> */
[----:B------:R-:W-:Y:S01]  /*18890*/  MOV R161, R205 ;  /* 0x000000cd00a17202 */ /* 0x000fe20000000f00 */
[C---:B------:R-:W-:Y:S01]  /*188a0*/  FMUL.FTZ R56, R2.reuse, R56 ;  /* 0x0000003802387220 */ /* 0x040fe20000410000 */
[----:B------:R-:W-:Y:S03]  /*188b0*/  FMUL.FTZ R57, R2, R57 ;  /* 0x0000003902397220 */ /* 0x000fe60000410000 */
        /* <DEDUP_REMOVED lines=110> */
[----:B------:R-:W-:Y:S01]  /*18fa0*/  MOV R164, R139 ;  /* 0x0000008b00a47202 */ /* 0x000fe20000000f00 */
        /* <DEDUP_REMOVED lines=8> */
[----:B----4-:R-:W-:Y:S03]  /*19030*/  F2FP.F16.F32.PACK_AB R140, R240, R241 ;  /* 0x000000f1f08c723e */ /* 0x010fe600000000ff */
[----:B---3--:R-:W-:Y:S02]  /*19040*/  F2FP.F16.F32.PACK_AB R141, R210, R211 ;  /* 0x000000d3d28d723e */ /* 0x008fe400000000ff */
        /* <DEDUP_REMOVED lines=17> */
[----:B------:R-:W5:Y:S04]  /*19160*/  LDL.LU R12, [R1+0x14] ;  /* 0x00001400010c7983 */ /* 0x000f680000300800 */
[----:B------:R-:W-:Y:S02]  /*19170*/  MOV R10, R163 ;  /* 0x000000a3000a7202 */ /* 0x000fe40000000f00 */
[----:B------:R-:W-:Y:S04]  /*19180*/  MOV R9, R162 ;  /* 0x000000a200097202 */ /* 0x000fe80000000f00 */
[----:B------:R-:W-:Y:S02]  /*19190*/  MOV R15, R160 ;  /* 0x000000a0000f7202 */ /* 0x000fe40000000f00 */
        /* <DEDUP_REMOVED lines=67> */
[----:B------:R2:W-:Y:S01]  /*195d0*/  STL [R1+0x14], R0 ;  /* 0x0000140001007387 */ /* 0x0005e20000100800 */
[----:B-1----:R-:W-:Y:S01]  /*195e0*/  MOV R3, R136 ;  /* 0x0000008800037202 */ /* 0x002fe20000000f00 */
[----:B------:R-:W-:Y:S06]  /*195f0*/  @P0 BRA `(.L_x_2892) ;  /* 0xffffffc800380947 */ /* 0x000fec000383ffff */
.L_x_2891:
[----:B------:R-:W2:Y:S04]  /*19600*/  LDL.LU R8, [R1+0x10] ;  /* 0x0000100001087983 */ /* 0x000ea80000300800 */
[----:B------:R-:W3:Y:S04]  /*19610*/  LDL.LU R7, [R1+0xc] ;  /* 0x00000c0001077983 */ /* 0x000ee80000300800 */
[----:B------:R-:W4:Y:S04]  /*19620*/  LDL.LU R6, [R1+0x8] ;  /* 0x0000080001067983 */ /* 0x000f280000300800 */
[----:B------:R-:W5:Y:S01]  /*19630*/  LDL.LU R5, [R1+0x14] ;  /* 0x0000140001057983 */ /* 0x000f620000300800 */
        /* <DEDUP_REMOVED lines=114> */
.L_x_2895:
        /* <DEDUP_REMOVED lines=24> */
.L_x_2896:
        /* <DEDUP_REMOVED lines=331> */
.L_x_2898:
[----:B------:R-:W-:Y:S05]  /*1b390*/  BSYNC B0 ;  /* 0x0000000000007941 */ /* 0x000fea0003800000 */
.L_x_2897:
        /* <DEDUP_REMOVED lines=35> */
.L_x_2900:
[----:B------:R-:W-:Y:S05]  /*1b5d0*/  BSYNC B0 ;  /* 0x0000000000007941 */ /* 0x000fea0003800000 */
.L_x_2899:
        /* <DEDUP_REMOVED lines=23> */
.L_x_2902:
[----:B------:R-:W-:Y:S05]  /*1b750*/  BSYNC B0 ;  /* 0x0000000000007941 */ /* 0x000fea0003800000 */
.L_x_2901:
        /* <DEDUP_REMOVED lines=22> */
.L_x_2904:
[----:B------:R-:W-:Y:S05]  /*1b8c0*/  BSYNC B0 ;  /* 0x0000000000007941 */ /* 0x000fea0003800000 */
.L_x_2903:
        /* <DEDUP_REMOVED lines=21> */
.L_x_2906:
[----:B------:R-:W-:Y:S05]  /*1ba20*/  BSYNC B0 ;  /* 0x0000000000007941 */ /* 0x000fea0003800000 */
.L_x_2905:
        /* <DEDUP_REMOVED lines=21> */
.L_x_2908:
[----:B------:R-:W-:Y:S05]  /*1bb80*/  BSYNC B0 ;  /* 0x0000000000007941 */ /* 0x000fea0003800000 */
.L_x_2907:
        /* <DEDUP_REMOVED lines=21> */
.L_x_2910:
[----:B------:R-:W-:Y:S05]  /*1bce0*/  BSYNC B0 ;  /* 0x0000000000007941 */ /* 0x000fea0003800000 */
.L_x_2909:
        /* <DEDUP_REMOVED lines=21> */
.L_x_2912:
[----:B------:R-:W-:Y:S05]  /*1be40*/  BSYNC B0 ;  /* 0x0000000000007941 */ /* 0x000fea0003800000 */
.L_x_2911:
        /* <DEDUP_REMOVED lines=21> */
.L_x_2913:
        /* <DEDUP_REMOVED lines=14> */
.L_x_2953:


//--------------------- .nv.shared._ZN5flash16flash_fwd_kernelI23Flash_fwd_kernel_traitsILi128ELi128ELi64ELi4ELb0ELb0EN7cutlass6half_tE19Flash_kernel_traitsILi128ELi128ELi64ELi4ES3_EELb0ELb0ELb0ELb0ELb0ELb1ELb0ELb0EEEvNS_16Flash_fwd_paramsE --------------------------
	.section	.nv.shared._ZN5flash16flash_fwd_kernelI23Flash_fwd_kernel_traitsILi128ELi128ELi64ELi4ELb0ELb0EN7cutlass6half_tE19Flash_kernel_traitsILi128ELi128ELi64ELi4ES3_EELb0ELb0ELb0ELb0ELb0ELb1ELb0ELb0EEEvNS_16Flash_fwd_paramsE,"aw",@nobits
	.sectionflags	@""
	.align	16
	.zero		1024


//--------------------- .nv.shared.reserved.0     --------------------------
	.section	.nv.shared.reserved.0,"aw",@nobits
	.weak		__nv_reservedSMEM_offset_0_alias
	.size		__nv_reservedSMEM_offset_0_alias, 0, 0
	.other		__nv_reservedSMEM_offset_0_alias,@"STO_CUDA_RESERVED_SHARED STV_DEFAULT"
__nv_reservedSMEM_offset_0_alias:
	.zero		0


//--------------------- .nv.global                --------------------------
	.section	.nv.global,"aw",@nobits
.nv.global:
	.type		_ZN66_INTERNAL_d8c2bc29_30_flash_fwd_hdim128_fp16_sm80_cu_a6473388_29864cute1_E,@object
	.size		_ZN66_INTERNAL_d8c2bc29_30_flash_fwd_hdim128_fp16_sm80_cu_a6473388_29864cute1_E,(_ZN66_INTERNAL_d8c2bc29_30_flash_fwd_hdim128_fp16_sm80_cu_a6473388_29864cuda3std3__45__cpo6cbeginE - _ZN66_INTERNAL_d8c2bc29_30_flash_fwd_hdim128_fp16_sm80_cu_a6473388_29864cute1_E)
_ZN66_INTERNAL_d8c2bc29_30_flash_fwd_hdim128_fp16_sm80_cu_a6473388_29864cute1_E:
	.zero		1
	.type		_ZN66_INTERNAL_d8c2bc29_30_flash_fwd_hdim128_fp16_sm80_cu_a6473388_29864cuda3std3__45__cpo6cbeginE,@object
	.size		_ZN66_INTERNAL_d8c2bc29_30_flash_fwd_hdim128_fp16_sm80_cu_a6473388_29864cuda3std3__45__cpo6cbeginE,(_ZN66_INTERNAL_d8c2bc29_30_flash_fwd_hdim128_fp16_sm80_cu_a6473388_29864cuda3std3__48in_placeE - _ZN66_INTERNAL_d8c2bc29_30_flash_fwd_hdim128_fp16_sm80_cu_a6473388_29864cuda3std3__45__cpo6cbeginE)
_ZN66_INTERNAL_d8c2bc29_30_flash_fwd_hdim128_fp16_sm80_cu_a6473388_29864cuda3std3__45__cpo6cbeginE:
	.zero		1
	.type		_ZN66_INTERNAL_d8c2bc29_30_flash_fwd_hdim128_fp16_sm80_cu_a6473388_29864cuda3std3__48in_placeE,@object
	.size		_ZN66_INTERNAL_d8c2bc29_30_flash_fwd_hdim128_fp16_sm80_cu_a6473388_29864cuda3std3__48in_placeE,(_ZN66_INTERNAL_d8c2bc29_30_flash_fwd_hdim128_fp16_sm80_cu_a6473388_29864cuda3std6ranges3__45__cpo9iter_moveE - _ZN66_INTERNAL_d8c2bc29_30_flash_fwd_hdim128_fp16_sm80_cu_a6473388_29864cuda3std3__48in_placeE)
_ZN66_INTERNAL_d8c2bc29_30_flash_fwd_hdim128_fp16_sm80_cu_a6473388_29864cuda3std3__48in_placeE:
	.zero		1
	.type		_ZN66_INTERNAL_d8c2bc29_30_flash_fwd_hdim128_fp16_sm80_cu_a6473388_29864cuda3std6ranges3__45__cpo9iter_moveE,@object
	.size		_ZN66_INTERNAL_d8c2bc29_30_flash_fwd_hdim128_fp16_sm80_cu_a6473388_29864cuda3std6ranges3__45__cpo9iter_moveE,(_ZN66_INTERNAL_d8c2bc29_30_flash_fwd_hdim128_fp16_sm80_cu_a6473388_29864cuda3std3__45__cpo5beginE - _ZN66_INTERNAL_d8c2bc29_30_flash_fwd_hdim128_fp16_sm80_cu_a6473388_29864cuda3std6ranges3__45__cpo9iter_moveE)
_ZN66_INTERNAL_d8c2bc29_30_flash_fwd_hdim128_fp16_sm80_cu_a6473388_29864cuda3std6ranges3__45__cpo9iter_moveE:
	.zero		1
	.type		_ZN66_INTERNAL_d8c2bc29_30_flash_fwd_hdim128_fp16_sm80_cu_a6473388_29864cuda3std3__45__cpo5beginE,@object
	.size		_ZN66_INTERNAL_d8c2bc29_30_flash_fwd_hdim128_fp16_sm80_cu_a6473388_29864cuda3std3__45__cpo5beginE,(_ZN66_INTERNAL_d8c2bc29_30_flash_fwd_hdim128_fp16_sm80_cu_a6473388_29864cuda3std3__468_GLOBAL__N__d8c2bc29_30_flash_fwd_hdim128_fp16_sm80_cu_a6473388_29866ignoreE - _ZN66_INTERNAL_d8c2bc29_30_flash_fwd_hdim128_fp16_sm80_cu_a6473388_29864cuda3std3__45__cpo5beginE)
_ZN66_INTERNAL_d8c2bc29_30_flash_fwd_hdim128_fp16_sm80_cu_a6473388_29864cuda3std3__45__cpo5beginE:
	.zero		1
	.type		_ZN66_INTERNAL_d8c2bc29_30_flash_fwd_hdim128_fp16_sm80_cu_a6473388_29864cuda3std3__468_GLOBAL__N__d8c2bc29_30_flash_fwd_hdim128_fp16_sm80_cu_a6473388_29866ignoreE,@object
	.size		_ZN66_INTERNAL_d8c2bc29_30_flash_fwd_hdim128_fp16_sm80_cu_a6473388_29864cuda3std3__468_GLOBAL__N__d8c2bc29_30_flash_fwd_hdim128_fp16_sm80_cu_a6473388_29866ignoreE,(_ZN66_INTERNAL_d8c2bc29_30_flash_fwd_hdim128_fp16_sm80_cu_a6473388_29864cute7productE - _ZN66_INTERNAL_d8c2bc29_30_flash_fwd_hdim128_fp16_sm80_cu_a6473388_29864cuda3std3__468_GLOBAL__N__d8c2bc29_30_flash_fwd_hdim128_fp16_sm80_cu_a6473388_29866ignoreE)
_ZN66_INTERNAL_d8c2bc29_30_flash_fwd_hdim128_fp16_sm80_cu_a6473388_29864cuda3std3__468_GLOBAL__N__d8c2bc29_30_flash_fwd_hdim128_fp16_sm80_cu_a6473388_29866ignoreE:
	.zero		1
	.type		_ZN66_INTERNAL_d8c2bc29_30_flash_fwd_hdim128_fp16_sm80_cu_a6473388_29864cute7productE,@object
	.size		_ZN66_INTERNAL_d8c2bc29_30_flash_fwd_hdim128_fp16_sm80_cu_a6473388_29864cute7productE,(_ZN66_INTERNAL_d8c2bc29_30_flash_fwd_hdim128_fp16_sm80_cu_a6473388_29864cuda3std3__45__cpo3endE - _ZN66_INTERNAL_d8c2bc29_30_flash_fwd_hdim128_fp16_sm80_cu_a6473388_29864cute7productE)
_ZN66_INTERNAL_d8c2bc29_30_flash_fwd_hdim128_fp16_sm80_cu_a6473388_29864cute7productE:
	.zero		1
	.type		_ZN66_INTERNAL_d8c2bc29_30_flash_fwd_hdim128_fp16_sm80_cu_a6473388_29864cuda3std3__45__cpo3endE,@object
	.size		_ZN66_INTERNAL_d8c2bc29_30_flash_fwd_hdim128_fp16_sm80_cu_a6473388_29864cuda3std3__45__cpo3endE,(_ZN66_INTERNAL_d8c2bc29_30_flash_fwd_hdim128_fp16_sm80_cu_a6473388_29864cuda3std3__419piecewise_constructE - _ZN66_INTERNAL_d8c2bc29_30_flash_fwd_hdim128_fp16_sm80_cu_a6473388_29864cuda3std3__45__cpo3endE)
_ZN66_INTERNAL_d8c2bc29_30_flash_fwd_hdim128_fp16_sm80_cu_a6473388_29864cuda3std3__45__cpo3endE:
	.zero		1
	.type		_ZN66_INTERNAL_d8c2bc29_30_flash_fwd_hdim128_fp16_sm80_cu_a6473388_29864cuda3std3__419piecewise_constructE,@object
	.size		_ZN66_INTERNAL_d8c2bc29_30_flash_fwd_hdim128_fp16_sm80_cu_a6473388_29864cuda3std3__419piecewise_constructE,(_ZN66_INTERNAL_d8c2bc29_30_flash_fwd_hdim128_fp16_sm80_cu_a6473388_29864cuda3std3__45__cpo4cendE - _ZN66_INTERNAL_d8c2bc29_30_flash_fwd_hdim128_fp16_sm80_cu_a6473388_29864cuda3std3__419piecewise_constructE)
_ZN66_INTERNAL_d8c2bc29_30_flash_fwd_hdim128_fp16_sm80_cu_a6473388_29864cuda3std3__419piecewise_constructE:
	.zero		1
	.type		_ZN66_INTERNAL_d8c2bc29_30_flash_fwd_hdim128_fp16_sm80_cu_a6473388_29864cuda3std3__45__cpo4cendE,@object
	.size		_ZN66_INTERNAL_d8c2bc29_30_flash_fwd_hdim128_fp16_sm80_cu_a6473388_29864cuda3std3__45__cpo4cendE,(_ZN66_INTERNAL_d8c2bc29_30_flash_fwd_hdim128_fp16_sm80_cu_a6473388_29864cuda3std6ranges3__45__cpo4swapE - _ZN66_INTERNAL_d8c2bc29_30_flash_fwd_hdim128_fp16_sm80_cu_a6473388_29864cuda3std3__45__cpo4cendE)
_ZN66_INTERNAL_d8c2bc29_30_flash_fwd_hdim128_fp16_sm80_cu_a6473388_29864cuda3std3__45__cpo4cendE:
	.zero		1
	.type		_ZN66_INTERNAL_d8c2bc29_30_flash_fwd_hdim128_fp16_sm80_cu_a6473388_29864cuda3std6ranges3__45__cpo4swapE,@object
	.size		_ZN66_INTERNAL_d8c2bc29_30_flash_fwd_hdim128_fp16_sm80_cu_a6473388_29864cuda3std6ranges3__45__cpo4swapE,(.L_7 - _ZN66_INTERNAL_d8c2bc29_30_flash_fwd_hdim128_fp16_sm80_cu_a6473388_29864cuda3std6ranges3__45__cpo4swapE)
_ZN66_INTERNAL_d8c2bc29_30_flash_fwd_hdim128_fp16_sm80_cu_a6473388_29864cuda3std6ranges3__45__cpo4swapE:
	.zero		1
.L_7:


//--------------------- .nv.shared._ZN5flash16flash_fwd_kernelI23Flash_fwd_kernel_traitsILi128ELi128ELi64ELi4ELb0ELb0EN7cutlass6half_tE19Flash_kernel_traitsILi128ELi128ELi64ELi4ES3_EELb0ELb0ELb0ELb0ELb0ELb1ELb1ELb0EEEvNS_16Flash_fwd_paramsE --------------------------
	.section	.nv.shared._ZN5flash16flash_fwd_kernelI23Flash_fwd_kernel_traitsILi128ELi128ELi64ELi4ELb0ELb0EN7cutlass6half_tE19Flash_kernel_traitsILi128ELi128ELi64ELi4ES3_EELb0ELb0ELb0ELb0ELb0ELb1ELb1ELb0EEEvNS_16Flash_fwd_paramsE,"aw",@nobits
	.sectionflags	@""
	.align	16
	.zero		1024


//--------------------- .nv.shared._ZN5flash16flash_fwd_kernelI23Flash_fwd_kernel_traitsILi128ELi128ELi64ELi4ELb0ELb0EN7cutlass6half_tE19Flash_kernel_traitsILi128ELi128ELi64ELi4ES3_EELb0ELb0ELb0ELb0ELb1ELb1ELb0ELb0EEEvNS_16Flash_fwd_paramsE --------------------------
	.section	.nv.shared._ZN5flash16flash_fwd_kernelI23Flash_fwd_kernel_traitsILi128ELi128ELi64ELi4ELb0ELb0EN7cutlass6half_tE19Flash_kernel_traitsILi128ELi128ELi64ELi4ES3_EELb0ELb0ELb0ELb0ELb1ELb1ELb0ELb0EEEvNS_16Flash_fwd_paramsE,"aw",@nobits
	.sectionflags	@""
	.align	16
	.zero		1024


//--------------------- .nv.shared._ZN5flash16flash_fwd_kernelI23Flash_fwd_kernel_traitsILi128ELi128ELi64ELi4ELb0ELb0EN7cutlass6half_tE19Flash_kernel_traitsILi128ELi128ELi64ELi4ES3_EELb0ELb0ELb0ELb0ELb1ELb1ELb1ELb0EEEvNS_16Flash_fwd_paramsE --------------------------
	.section	.nv.shared._ZN5flash16flash_fwd_kernelI23Flash_fwd_kernel_traitsILi128ELi128ELi64ELi4ELb0ELb0EN7cutlass6half_tE19Flash_kernel_traitsILi128ELi128ELi64ELi4ES3_EELb0ELb0ELb0ELb0ELb1ELb1ELb1ELb0EEEvNS_16Flash_fwd_paramsE,"aw",@nobits
	.sectionflags	@""
	.align	16
	.zero		1024


//--------------------- .nv.shared._ZN5flash16flash_fwd_kernelI23Flash_fwd_kernel_traitsILi128ELi128ELi64ELi4ELb0ELb0EN7cutlass6half_tE19Flash_kernel_traitsILi128ELi128ELi64ELi4ES3_EELb0ELb0ELb0ELb0ELb0ELb0ELb0ELb0EEEvNS_16Flash_fwd_paramsE --------------------------
	.section	.nv.shared._ZN5flash16flash_fwd_kernelI23Flash_fwd_kernel_traitsILi128ELi128ELi64ELi4ELb0ELb0EN7cutlass6half_tE19Flash_kernel_traitsILi128ELi128ELi64ELi4ES3_EELb0ELb0ELb0ELb0ELb0ELb0ELb0ELb0EEEvNS_16Flash_fwd_paramsE,"aw",@nobits
	.sectionflags	@""
	.align	16
	.zero		1024


//--------------------- .nv.shared._ZN5flash16flash_fwd_kernelI23Flash_fwd_kernel_traitsILi128ELi128ELi64ELi4ELb0ELb0EN7cutlass6half_tE19Flash_kernel_traitsILi128ELi128ELi64ELi4ES3_EELb0ELb0ELb0ELb0ELb0ELb0ELb1ELb0EEEvNS_16Flash_fwd_paramsE --------------------------
	.section	.nv.shared._ZN5flash16flash_fwd_kernelI23Flash_fwd_kernel_traitsILi128ELi128ELi64ELi4ELb0ELb0EN7cutlass6half_tE19Flash_kernel_traitsILi128ELi128ELi64ELi4ES3_EELb0ELb0ELb0ELb0ELb0ELb0ELb1ELb0EEEvNS_16Flash_fwd_paramsE,"aw",@nobits
	.sectionflags	@""
	.align	16
	.zero		1024


//--------------------- .nv.shared._ZN5flash16flash_fwd_kernelI23Flash_fwd_kernel_traitsILi128ELi128ELi64ELi4ELb0ELb0EN7cutlass6half_tE19Flash_kernel_traitsILi128ELi128ELi64ELi4ES3_EELb0ELb0ELb0ELb1ELb0ELb0ELb0ELb0EEEvNS_16Flash_fwd_paramsE --------------------------
	.section	.nv.shared._ZN5flash16flash_fwd_kernelI23Flash_fwd_kernel_traitsILi128ELi128ELi64ELi4ELb0ELb0EN7cutlass6half_tE19Flash_kernel_traitsILi128ELi128ELi64ELi4ES3_EELb0ELb0ELb0ELb1ELb0ELb0ELb0ELb0EEEvNS_16Flash_fwd_paramsE,"aw",@nobits
	.sectionflags	@""
	.align	16
	.zero		1024


//--------------------- .nv.shared._ZN5flash16flash_fwd_kernelI23Flash_fwd_kernel_traitsILi128ELi128ELi64ELi4ELb0ELb0EN7cutlass6half_tE19Flash_kernel_traitsILi128ELi128ELi64ELi4ES3_EELb0ELb0ELb0ELb1ELb0ELb0ELb1ELb0EEEvNS_16Flash_fwd_paramsE --------------------------
	.section	.nv.shared._ZN5flash16flash_fwd_kernelI23Flash_fwd_kernel_traitsILi128ELi128ELi64ELi4ELb0ELb0EN7cutlass6half_tE19Flash_kernel_traitsILi128ELi128ELi64ELi4ES3_EELb0ELb0ELb0ELb1ELb0ELb0ELb1ELb0EEEvNS_16Flash_fwd_paramsE,"aw",@nobits
	.sectionflags	@""
	.align	16
	.zero		1024


//--------------------- .nv.shared._ZN5flash16flash_fwd_kernelI23Flash_fwd_kernel_traitsILi128ELi128ELi64ELi4ELb0ELb0EN7cutlass6half_tE19Flash_kernel_traitsILi128ELi128ELi64ELi4ES3_EELb0ELb0ELb1ELb0ELb0ELb1ELb0ELb0EEEvNS_16Flash_fwd_paramsE --------------------------
	.section	.nv.shared._ZN5flash16flash_fwd_kernelI23Flash_fwd_kernel_traitsILi128ELi128ELi64ELi4ELb0ELb0EN7cutlass6half_tE19Flash_kernel_traitsILi128ELi128ELi64ELi4ES3_EELb0ELb0ELb1ELb0ELb0ELb1ELb0ELb0EEEvNS_16Flash_fwd_paramsE,"aw",@nobits
	.sectionflags	@""
	.align	16
	.zero		1024


//--------------------- .nv.shared._ZN5flash16flash_fwd_kernelI23Flash_fwd_kernel_traitsILi128ELi128ELi64ELi4ELb0ELb0EN7cutlass6half_tE19Flash_kernel_traitsILi128ELi128ELi64ELi4ES3_EELb0ELb0ELb1ELb0ELb0ELb1ELb1ELb0EEEvNS_16Flash_fwd_paramsE --------------------------
	.section	.nv.shared._ZN5flash16flash_fwd_kernelI23Flash_fwd_kernel_traitsILi128ELi128ELi64ELi4ELb0ELb0EN7cutlass6half_tE19Flash_kernel_traitsILi128ELi128ELi64ELi4ES3_EELb0ELb0ELb1ELb0ELb0ELb1ELb1ELb0EEEvNS_16Flash_fwd_paramsE,"aw",@nobits
	.sectionflags	@""
	.align	16
	.zero		1024


//--------------------- .nv.shared._ZN5flash16flash_fwd_kernelI23Flash_fwd_kernel_traitsILi128ELi128ELi64ELi4ELb0ELb0EN7cutlass6half_tE19Flash_kernel_traitsILi128ELi128ELi64ELi4ES3_EELb0ELb0ELb1ELb0ELb0ELb0ELb0ELb0EEEvNS_16Flash_fwd_paramsE --------------------------
	.section	.nv.shared._ZN5flash16flash_fwd_kernelI23Flash_fwd_kernel_traitsILi128ELi128ELi64ELi4ELb0ELb0EN7cutlass6half_tE19Flash_kernel_traitsILi128ELi128ELi64ELi4ES3_EELb0ELb0ELb1ELb0ELb0ELb0ELb0ELb0EEEvNS_16Flash_fwd_paramsE,"aw",@nobits
	.sectionflags	@""
	.align	16
	.zero		1024


//--------------------- .nv.shared._ZN5flash16flash_fwd_kernelI23Flash_fwd_kernel_traitsILi128ELi128ELi64ELi4ELb0ELb0EN7cutlass6half_tE19Flash_kernel_traitsILi128ELi128ELi64ELi4ES3_EELb0ELb0ELb1ELb0ELb0ELb0ELb1ELb0EEEvNS_16Flash_fwd_paramsE --------------------------
	.section	.nv.shared._ZN5flash16flash_fwd_kernelI23Flash_fwd_kernel_traitsILi128ELi128ELi64ELi4ELb0ELb0EN7cutlass6half_tE19Flash_kernel_traitsILi128ELi128ELi64ELi4ES3_EELb0ELb0ELb1ELb0ELb0ELb0ELb1ELb0EEEvNS_16Flash_fwd_paramsE,"aw",@nobits
	.sectionflags	@""
	.align	16
	.zero		1024


//--------------------- .nv.shared._ZN5flash16flash_fwd_kernelI23Flash_fwd_kernel_traitsILi128ELi128ELi64ELi4ELb0ELb0EN7cutlass6half_tE19Flash_kernel_traitsILi128ELi128ELi64ELi4ES3_EELb0ELb0ELb1ELb1ELb0ELb0ELb0ELb0EEEvNS_16Flash_fwd_paramsE --------------------------
	.section	.nv.shared._ZN5flash16flash_fwd_kernelI23Flash_fwd_kernel_traitsILi128ELi128ELi64ELi4ELb0ELb0EN7cutlass6half_tE19Flash_kernel_traitsILi128ELi128ELi64ELi4ES3_EELb0ELb0ELb1ELb1ELb0ELb0ELb0ELb0EEEvNS_16Flash_fwd_paramsE,"aw",@nobits
	.sectionflags	@""
	.align	16
	.zero		1024


//--------------------- .nv.shared._ZN5flash16flash_fwd_kernelI23Flash_fwd_kernel_traitsILi128ELi128ELi64ELi4ELb0ELb0EN7cutlass6half_tE19Flash_kernel_traitsILi128ELi128ELi64ELi4ES3_EELb0ELb0ELb1ELb1ELb0ELb0ELb1ELb0EEEvNS_16Flash_fwd_paramsE --------------------------
	.section	.nv.shared._ZN5flash16flash_fwd_kernelI23Flash_fwd_kernel_traitsILi128ELi128ELi64ELi4ELb0ELb0EN7cutlass6half_tE19Flash_kernel_traitsILi128ELi128ELi64ELi4ES3_EELb0ELb0ELb1ELb1ELb0ELb0ELb1ELb0EEEvNS_16Flash_fwd_paramsE,"aw",@nobits
	.sectionflags	@""
	.align	16
	.zero		1024


//--------------------- .nv.shared._ZN5flash16flash_fwd_kernelI23Flash_fwd_kernel_traitsILi128ELi128ELi32ELi4ELb0ELb0EN7cutlass6half_tE19Flash_kernel_traitsILi128ELi128ELi32ELi4ES3_EELb0ELb0ELb0ELb0ELb0ELb1ELb0ELb0EEEvNS_16Flash_fwd_paramsE --------------------------
	.section	.nv.shared._ZN5flash16flash_fwd_kernelI23Flash_fwd_kernel_traitsILi128ELi128ELi32ELi4ELb0ELb0EN7cutlass6half_tE19Flash_kernel_traitsILi128ELi128ELi32ELi4ES3_EELb0ELb0ELb0ELb0ELb0ELb1ELb0ELb0EEEvNS_16Flash_fwd_paramsE,"aw",@nobits
	.sectionflags	@""
	.align	16
	.zero		1024


//--------------------- .nv.shared._ZN5flash16flash_fwd_kernelI23Flash_fwd_kernel_traitsILi128ELi128ELi32ELi4ELb0ELb0EN7cutlass6half_tE19Flash_kernel_traitsILi128ELi128ELi32ELi4ES3_EELb0ELb0ELb0ELb0ELb1ELb1ELb0ELb0EEEvNS_16Flash_fwd_paramsE --------------------------
	.section	.nv.shared._ZN5flash16flash_fwd_kernelI23Flash_fwd_kernel_traitsILi128ELi128ELi32ELi4ELb0ELb0EN7cutlass6half_tE19Flash_kernel_traitsILi128ELi128ELi32ELi4ES3_EELb0ELb0ELb0ELb0ELb1ELb1ELb0ELb0EEEvNS_16Flash_fwd_paramsE,"aw",@nobits
	.sectionflags	@""
	.align	16
	.zero		1024


//--------------------- .nv.shared._ZN5flash16flash_fwd_kernelI23Flash_fwd_kernel_traitsILi128ELi128ELi32ELi4ELb0ELb0EN7cutlass6half_tE19Flash_kernel_traitsILi128ELi128ELi32ELi4ES3_EELb0ELb0ELb0ELb0ELb0ELb0ELb0ELb0EEEvNS_16Flash_fwd_paramsE --------------------------
	.section	.nv.shared._ZN5flash16flash_fwd_kernelI23Flash_fwd_kernel_traitsILi128ELi128ELi32ELi4ELb0ELb0EN7cutlass6half_tE19Flash_kernel_traitsILi128ELi128ELi32ELi4ES3_EELb0ELb0ELb0ELb0ELb0ELb0ELb0ELb0EEEvNS_16Flash_fwd_paramsE,"aw",@nobits
	.sectionflags	@""
	.align	16
	.zero		1024


//--------------------- .nv.shared._ZN5flash16flash_fwd_kernelI23Flash_fwd_kernel_traitsILi128ELi128ELi32ELi4ELb0ELb0EN7cutlass6half_tE19Flash_kernel_traitsILi128ELi128ELi32ELi4ES3_EELb0ELb0ELb0ELb1ELb0ELb0ELb0ELb0EEEvNS_16Flash_fwd_paramsE --------------------------
	.section	.nv.shared._ZN5flash16flash_fwd_kernelI23Flash_fwd_kernel_traitsILi128ELi128ELi32ELi4ELb0ELb0EN7cutlass6half_tE19Flash_kernel_traitsILi128ELi128ELi32ELi4ES3_EELb0ELb0ELb0ELb1ELb0ELb0ELb0ELb0EEEvNS_16Flash_fwd_paramsE,"aw",@nobits
	.sectionflags	@""
	.align	16
	.zero		1024


//--------------------- .nv.shared._ZN5flash16flash_fwd_kernelI23Flash_fwd_kernel_traitsILi128ELi128ELi32ELi4ELb0ELb0EN7cutlass6half_tE19Flash_kernel_traitsILi128ELi128ELi32ELi4ES3_EELb0ELb0ELb1ELb0ELb0ELb1ELb0ELb0EEEvNS_16Flash_fwd_paramsE --------------------------
	.section	.nv.shared._ZN5flash16flash_fwd_kernelI23Flash_fwd_kernel_traitsILi128ELi128ELi32ELi4ELb0ELb0EN7cutlass6half_tE19Flash_kernel_traitsILi128ELi128ELi32ELi4ES3_EELb0ELb0ELb1ELb0ELb0ELb1ELb0ELb0EEEvNS_16Flash_fwd_paramsE,"aw",@nobits
	.sectionflags	@""
	.align	16
	.zero		1024


//--------------------- .nv.shared._ZN5flash16flash_fwd_kernelI23Flash_fwd_kernel_traitsILi128ELi128ELi32ELi4ELb0ELb0EN7cutlass6half_tE19Flash_kernel_traitsILi128ELi128ELi32ELi4ES3_EELb0ELb0ELb1ELb0ELb0ELb0ELb0ELb0EEEvNS_16Flash_fwd_paramsE --------------------------
	.section	.nv.shared._ZN5flash16flash_fwd_kernelI23Flash_fwd_kernel_traitsILi128ELi128ELi32ELi4ELb0ELb0EN7cutlass6half_tE19Flash_kernel_traitsILi128ELi128ELi32ELi4ES3_EELb0ELb0ELb1ELb0ELb0ELb0ELb0ELb0EEEvNS_16Flash_fwd_paramsE,"aw",@nobits
	.sectionflags	@""
	.align	16
	.zero		1024


//--------------------- .nv.shared._ZN5flash16flash_fwd_kernelI23Flash_fwd_kernel_traitsILi128ELi128ELi32ELi4ELb0ELb0EN7cutlass6half_tE19Flash_kernel_traitsILi128ELi128ELi32ELi4ES3_EELb0ELb0ELb1ELb1ELb0ELb0ELb0ELb0EEEvNS_16Flash_fwd_paramsE --------------------------
	.section	.nv.shared._ZN5flash16flash_fwd_kernelI23Flash_fwd_kernel_traitsILi128ELi128ELi32ELi4ELb0ELb0EN7cutlass6half_tE19Flash_kernel_traitsILi128ELi128ELi32ELi4ES3_EELb0ELb0ELb1ELb1ELb0ELb0ELb0ELb0EEEvNS_16Flash_fwd_paramsE,"aw",@nobits
	.sectionflags	@""
	.align	16
	.zero		1024


//--------------------- .nv.shared._ZN5flash16flash_fwd_kernelI23Flash_fwd_kernel_traitsILi128ELi128ELi32ELi4ELb0ELb0EN7cutlass6half_tE19Flash_kernel_traitsILi128ELi128ELi32ELi4ES3_EELb1ELb0ELb0ELb0ELb0ELb1ELb0ELb0EEEvNS_16Flash_fwd_paramsE --------------------------
	.section	.nv.shared._ZN5flash16flash_fwd_kernelI23Flash_fwd_kernel_traitsILi128ELi128ELi32ELi4ELb0ELb0EN7cutlass6half_tE19Flash_kernel_traitsILi128ELi128ELi32ELi4ES3_EELb1ELb0ELb0ELb0ELb0ELb1ELb0ELb0EEEvNS_16Flash_fwd_paramsE,"aw",@nobits
	.sectionflags	@""
	.align	16
	.zero		1024


//--------------------- .nv.shared._ZN5flash16flash_fwd_kernelI23Flash_fwd_kernel_traitsILi128ELi128ELi32ELi4ELb0ELb0EN7cutlass6half_tE19Flash_kernel_traitsILi128ELi128ELi32ELi4ES3_EELb0ELb0ELb0ELb0ELb0ELb1ELb1ELb0EEEvNS_16Flash_fwd_paramsE --------------------------
	.section	.nv.shared._ZN5flash16flash_fwd_kernelI23Flash_fwd_kernel_traitsILi128ELi128ELi32ELi4ELb0ELb0EN7cutlass6half_tE19Flash_kernel_traitsILi128ELi128ELi32ELi4ES3_EELb0ELb0ELb0ELb0ELb0ELb1ELb1ELb0EEEvNS_16Flash_fwd_paramsE,"aw",@nobits
	.sectionflags	@""
	.align	16
	.zero		1024


//--------------------- .nv.shared._ZN5flash16flash_fwd_kernelI23Flash_fwd_kernel_traitsILi128ELi128ELi32ELi4ELb0ELb0EN7cutlass6half_tE19Flash_kernel_traitsILi128ELi128ELi32ELi4ES3_EELb1ELb0ELb0ELb0ELb0ELb0ELb0ELb0EEEvNS_16Flash_fwd_paramsE --------------------------
	.section	.nv.shared._ZN5flash16flash_fwd_kernelI23Flash_fwd_kernel_traitsILi128ELi128ELi32ELi4ELb0ELb0EN7cutlass6half_tE19Flash_kernel_traitsILi128ELi128ELi32ELi4ES3_EELb1ELb0ELb0ELb0ELb0ELb0ELb0ELb0EEEvNS_16Flash_fwd_paramsE,"aw",@nobits
	.sectionflags	@""
	.align	16
	.zero		1024


//--------------------- .nv.shared._ZN5flash16flash_fwd_kernelI23Flash_fwd_kernel_traitsILi128ELi128ELi32ELi4ELb0ELb0EN7cutlass6half_tE19Flash_kernel_traitsILi128ELi128ELi32ELi4ES3_EELb1ELb0ELb1ELb0ELb0ELb0ELb0ELb0EEEvNS_16Flash_fwd_paramsE --------------------------
	.section	.nv.shared._ZN5flash16flash_fwd_kernelI23Flash_fwd_kernel_traitsILi128ELi128ELi32ELi4ELb0ELb0EN7cutlass6half_tE19Flash_kernel_traitsILi128ELi128ELi32ELi4ES3_EELb1ELb0ELb1ELb0ELb0ELb0ELb0ELb0EEEvNS_16Flash_fwd_paramsE,"aw",@nobits
	.sectionflags	@""
	.align	16
	.zero		1024


//--------------------- .nv.shared._ZN5flash16flash_fwd_kernelI23Flash_fwd_kernel_traitsILi128ELi128ELi32ELi4ELb0ELb0EN7cutlass6half_tE19Flash_kernel_traitsILi128ELi128ELi32ELi4ES3_EELb1ELb0ELb0ELb0ELb1ELb1ELb0ELb0EEEvNS_16Flash_fwd_paramsE --------------------------
	.section	.nv.shared._ZN5flash16flash_fwd_kernelI23Flash_fwd_kernel_traitsILi128ELi128ELi32ELi4ELb0ELb0EN7cutlass6half_tE19Flash_kernel_traitsILi128ELi128ELi32ELi4ES3_EELb1ELb0ELb0ELb0ELb1ELb1ELb0ELb0EEEvNS_16Flash_fwd_paramsE,"aw",@nobits
	.sectionflags	@""
	.align	16
	.zero		1024


//--------------------- .nv.shared._ZN5flash16flash_fwd_kernelI23Flash_fwd_kernel_traitsILi128ELi128ELi32ELi4ELb0ELb0EN7cutlass6half_tE19Flash_kernel_traitsILi128ELi128ELi32ELi4ES3_EELb0ELb0ELb0ELb0ELb1ELb1ELb1ELb0EEEvNS_16Flash_fwd_paramsE --------------------------
	.section	.nv.shared._ZN5flash16flash_fwd_kernelI23Flash_fwd_kernel_traitsILi128ELi128ELi32ELi4ELb0ELb0EN7cutlass6half_tE19Flash_kernel_traitsILi128ELi128ELi32ELi4ES3_EELb0ELb0ELb0ELb0ELb1ELb1ELb1ELb0EEEvNS_16Flash_fwd_paramsE,"aw",@nobits
	.sectionflags	@""
	.align	16
	.zero		1024


//--------------------- .nv.shared._ZN5flash16flash_fwd_kernelI23Flash_fwd_kernel_traitsILi128ELi128ELi32ELi4ELb0ELb0EN7cutlass6half_tE19Flash_kernel_traitsILi128ELi128ELi32ELi4ES3_EELb1ELb0ELb0ELb1ELb0ELb0ELb0ELb0EEEvNS_16Flash_fwd_paramsE --------------------------
	.section	.nv.shared._ZN5flash16flash_fwd_kernelI23Flash_fwd_kernel_traitsILi128ELi128ELi32ELi4ELb0ELb0EN7cutlass6half_tE19Flash_kernel_traitsILi128ELi128ELi32ELi4ES3_EELb1ELb0ELb0ELb1ELb0ELb0ELb0ELb0EEEvNS_16Flash_fwd_paramsE,"aw",@nobits
	.sectionflags	@""
	.align	16
	.zero		1024


//--------------------- .nv.shared._ZN5flash16flash_fwd_kernelI23Flash_fwd_kernel_traitsILi128ELi128ELi32ELi4ELb0ELb0EN7cutlass6half_tE19Flash_kernel_traitsILi128ELi128ELi32ELi4ES3_EELb1ELb0ELb0ELb0ELb0ELb0ELb0ELb1EEEvNS_16Flash_fwd_paramsE --------------------------
	.section	.nv.shared._ZN5flash16flash_fwd_kernelI23Flash_fwd_kernel_traitsILi128ELi128ELi32ELi4ELb0ELb0EN7cutlass6half_tE19Flash_kernel_traitsILi128ELi128ELi32ELi4ES3_EELb1ELb0ELb0ELb0ELb0ELb0ELb0ELb1EEEvNS_16Flash_fwd_paramsE,"aw",@nobits
	.sectionflags	@""
	.align	16
	.zero		1024


//--------------------- .nv.shared._ZN5flash16flash_fwd_kernelI23Flash_fwd_kernel_traitsILi128ELi128ELi32ELi4ELb0ELb0EN7cutlass6half_tE19Flash_kernel_traitsILi128ELi128ELi32ELi4ES3_EELb0ELb0ELb0ELb0ELb0ELb0ELb1ELb0EEEvNS_16Flash_fwd_paramsE --------------------------
	.section	.nv.shared._ZN5flash16flash_fwd_kernelI23Flash_fwd_kernel_traitsILi128ELi128ELi32ELi4ELb0ELb0EN7cutlass6half_tE19Flash_kernel_traitsILi128ELi128ELi32ELi4ES3_EELb0ELb0ELb0ELb0ELb0ELb0ELb1ELb0EEEvNS_16Flash_fwd_paramsE,"aw",@nobits
	.sectionflags	@""
	.align	16
	.zero		1024


//--------------------- .nv.shared._ZN5flash16flash_fwd_kernelI23Flash_fwd_kernel_traitsILi128ELi128ELi32ELi4ELb0ELb0EN7cutlass6half_tE19Flash_kernel_traitsILi128ELi128ELi32ELi4ES3_EELb1ELb0ELb0ELb1ELb0ELb0ELb0ELb1EEEvNS_16Flash_fwd_paramsE --------------------------
	.section	.nv.shared._ZN5flash16flash_fwd_kernelI23Flash_fwd_kernel_traitsILi128ELi128ELi32ELi4ELb0ELb0EN7cutlass6half_tE19Flash_kernel_traitsILi128ELi128ELi32ELi4ES3_EELb1ELb0ELb0ELb1ELb0ELb0ELb0ELb1EEEvNS_16Flash_fwd_paramsE,"aw",@nobits
	.sectionflags	@""
	.align	16
	.zero		1024


//--------------------- .nv.shared._ZN5flash16flash_fwd_kernelI23Flash_fwd_kernel_traitsILi128ELi128ELi32ELi4ELb0ELb0EN7cutlass6half_tE19Flash_kernel_traitsILi128ELi128ELi32ELi4ES3_EELb0ELb0ELb0ELb1ELb0ELb0ELb1ELb0EEEvNS_16Flash_fwd_paramsE --------------------------
	.section	.nv.shared._ZN5flash16flash_fwd_kernelI23Flash_fwd_kernel_traitsILi128ELi128ELi32ELi4ELb0ELb0EN7cutlass6half_tE19Flash_kernel_traitsILi128ELi128ELi32ELi4ES3_EELb0ELb0ELb0ELb1ELb0ELb0ELb1ELb0EEEvNS_16Flash_fwd_paramsE,"aw",@nobits
	.sectionflags	@""
	.align	16
	.zero		1024


//--------------------- .nv.shared._ZN5flash16flash_fwd_kernelI23Flash_fwd_kernel_traitsILi128ELi128ELi32ELi4ELb0ELb0EN7cutlass6half_tE19Flash_kernel_traitsILi128ELi128ELi32ELi4ES3_EELb1ELb0ELb1ELb0ELb0ELb1ELb0ELb0EEEvNS_16Flash_fwd_paramsE --------------------------
	.section	.nv.shared._ZN5flash16flash_fwd_kernelI23Flash_fwd_kernel_traitsILi128ELi128ELi32ELi4ELb0ELb0EN7cutlass6half_tE19Flash_kernel_traitsILi128ELi128ELi32ELi4ES3_EELb1ELb0ELb1ELb0ELb0ELb1ELb0ELb0EEEvNS_16Flash_fwd_paramsE,"aw",@nobits
	.sectionflags	@""
	.align	16
	.zero		1024


//--------------------- .nv.shared._ZN5flash16flash_fwd_kernelI23Flash_fwd_kernel_traitsILi128ELi128ELi32ELi4ELb0ELb0EN7cutlass6half_tE19Flash_kernel_traitsILi128ELi128ELi32ELi4ES3_EELb0ELb0ELb1ELb0ELb0ELb1ELb1ELb0EEEvNS_16Flash_fwd_paramsE --------------------------
	.section	.nv.shared._ZN5flash16flash_fwd_kernelI23Flash_fwd_kernel_traitsILi128ELi128ELi32ELi4ELb0ELb0EN7cutlass6half_tE19Flash_kernel_traitsILi128ELi128ELi32ELi4ES3_EELb0ELb0ELb1ELb0ELb0ELb1ELb1ELb0EEEvNS_16Flash_fwd_paramsE,"aw",@nobits
	.sectionflags	@""
	.align	16
	.zero		1024


//--------------------- .nv.shared._ZN5flash16flash_fwd_kernelI23Flash_fwd_kernel_traitsILi128ELi128ELi32ELi4ELb0ELb0EN7cutlass6half_tE19Flash_kernel_traitsILi128ELi128ELi32ELi4ES3_EELb1ELb0ELb1ELb1ELb0ELb0ELb0ELb0EEEvNS_16Flash_fwd_paramsE --------------------------
	.section	.nv.shared._ZN5flash16flash_fwd_kernelI23Flash_fwd_kernel_traitsILi128ELi128ELi32ELi4ELb0ELb0EN7cutlass6half_tE19Flash_kernel_traitsILi128ELi128ELi32ELi4ES3_EELb1ELb0ELb1ELb1ELb0ELb0ELb0ELb0EEEvNS_16Flash_fwd_paramsE,"aw",@nobits
	.sectionflags	@""
	.align	16
	.zero		1024


//--------------------- .nv.shared._ZN5flash16flash_fwd_kernelI23Flash_fwd_kernel_traitsILi128ELi128ELi32ELi4ELb0ELb0EN7cutlass6half_tE19Flash_kernel_traitsILi128ELi128ELi32ELi4ES3_EELb1ELb0ELb1ELb0ELb0ELb0ELb0ELb1EEEvNS_16Flash_fwd_paramsE --------------------------
	.section	.nv.shared._ZN5flash16flash_fwd_kernelI23Flash_fwd_kernel_traitsILi128ELi128ELi32ELi4ELb0ELb0EN7cutlass6half_tE19Flash_kernel_traitsILi128ELi128ELi32ELi4ES3_EELb1ELb0ELb1ELb0ELb0ELb0ELb0ELb1EEEvNS_16Flash_fwd_paramsE,"aw",@nobits
	.sectionflags	@""
	.align	16
	.zero		1024


//--------------------- .nv.shared._ZN5flash16flash_fwd_kernelI23Flash_fwd_kernel_traitsILi128ELi128ELi32ELi4ELb0ELb0EN7cutlass6half_tE19Flash_kernel_traitsILi128ELi128ELi32ELi4ES3_EELb0ELb0ELb1ELb0ELb0ELb0ELb1ELb0EEEvNS_16Flash_fwd_paramsE --------------------------
	.section	.nv.shared._ZN5flash16flash_fwd_kernelI23Flash_fwd_kernel_traitsILi128ELi128ELi32ELi4ELb0ELb0EN7cutlass6half_tE19Flash_kernel_traitsILi128ELi128ELi32ELi4ES3_EELb0ELb0ELb1ELb0ELb0ELb0ELb1ELb0EEEvNS_16Flash_fwd_paramsE,"aw",@nobits
	.sectionflags	@""
	.align	16
	.zero		1024


//--------------------- .nv.shared._ZN5flash16flash_fwd_kernelI23Flash_fwd_kernel_traitsILi128ELi128ELi32ELi4ELb0ELb0EN7cutlass6half_tE19Flash_kernel_traitsILi128ELi128ELi32ELi4ES3_EELb1ELb0ELb1ELb1ELb0ELb0ELb0ELb1EEEvNS_16Flash_fwd_paramsE --------------------------
	.section	.nv.shared._ZN5flash16flash_fwd_kernelI23Flash_fwd_kernel_traitsILi128ELi128ELi32ELi4ELb0ELb0EN7cutlass6half_tE19Flash_kernel_traitsILi128ELi128ELi32ELi4ES3_EELb1ELb0ELb1ELb1ELb0ELb0ELb0ELb1EEEvNS_16Flash_fwd_paramsE,"aw",@nobits
	.sectionflags	@""
	.align	16
	.zero		1024


//--------------------- .nv.shared._ZN5flash16flash_fwd_kernelI23Flash_fwd_kernel_traitsILi128ELi128ELi32ELi4ELb0ELb0EN7cutlass6half_tE19Flash_kernel_traitsILi128ELi128ELi32ELi4ES3_EELb0ELb0ELb1ELb1ELb0ELb0ELb1ELb0EEEvNS_16Flash_fwd_paramsE --------------------------
	.section	.nv.shared._ZN5flash16flash_fwd_kernelI23Flash_fwd_kernel_traitsILi128ELi128ELi32ELi4ELb0ELb0EN7cutlass6half_tE19Flash_kernel_traitsILi128ELi128ELi32ELi4ES3_EELb0ELb0ELb1ELb1ELb0ELb0ELb1ELb0EEEvNS_16Flash_fwd_paramsE,"aw",@nobits
	.sectionflags	@""
	.align	16
	.zero		1024


//--------------------- .nv.constant0._ZN5flash16flash_fwd_kernelI23Flash_fwd_kernel_traitsILi128ELi128ELi64ELi4ELb0ELb0EN7cutlass6half_tE19Flash_kernel_traitsILi128ELi128ELi64ELi4ES3_EELb0ELb0ELb0ELb0ELb0ELb1ELb0ELb0EEEvNS_16Flash_fwd_paramsE --------------------------
	.section	.nv.constant0._ZN5flash16flash_fwd_kernelI23Flash_fwd_kernel_traitsILi128ELi128ELi64ELi4ELb0ELb0EN7cutlass6half_tE19Flash_kernel_traitsILi128ELi128ELi64ELi4ES3_EELb0ELb0ELb0ELb0ELb0ELb1ELb0ELb0EEEvNS_16Flash_fwd_paramsE,"a",@progbits
	.sectionflags	@""
	.align	4
.nv.constant0._ZN5flash16flash_fwd_kernelI23Flash_fwd_kernel_traitsILi128ELi128ELi64ELi4ELb0ELb0EN7cutlass6half_tE19Flash_kernel_traitsILi128ELi128ELi64ELi4ES3_EELb0ELb0ELb0ELb0ELb0ELb1ELb0ELb0EEEvNS_16Flash_fwd_paramsE:
	.zero		992


//--------------------- .nv.constant0._ZN5flash16flash_fwd_kernelI23Flash_fwd_kernel_traitsILi128ELi128ELi64ELi4ELb0ELb0EN7cutlass6half_tE19Flash_kernel_traitsILi128ELi128ELi64ELi4ES3_EELb0ELb0ELb0ELb0ELb0ELb1ELb1ELb0EEEvNS_16Flash_fwd_paramsE --------------------------
	.section	.nv.constant0._ZN5flash16flash_fwd_kernelI23Flash_fwd_kernel_traitsILi128ELi128ELi64ELi4ELb0ELb0EN7cutlass6half_tE19Flash_kernel_traitsILi128ELi128ELi64ELi4ES3_EELb0ELb0ELb0ELb0ELb0ELb1ELb1ELb0EEEvNS_16Flash_fwd_paramsE,"a",@progbits
	.sectionflags	@""
	.align	4
.nv.constant0._ZN5flash16flash_fwd_kernelI23Flash_fwd_kernel_traitsILi128ELi128ELi64ELi4ELb0ELb0EN7cutlass6half_tE19Flash_kernel_traitsILi128ELi128ELi64ELi4ES3_EELb0ELb0ELb0ELb0ELb0ELb1ELb1ELb0EEEvNS_16Flash_fwd_paramsE:
	.zero		992


//--------------------- .nv.constant0._ZN5flash16flash_fwd_kernelI23Flash_fwd_kernel_traitsILi128ELi128ELi64ELi4ELb0ELb0EN7cutlass6half_tE19Flash_kernel_traitsILi128ELi128ELi64ELi4ES3_EELb0ELb0ELb0ELb0ELb1ELb1ELb0ELb0EEEvNS_16Flash_fwd_paramsE --------------------------
	.section	.nv.constant0._ZN5flash16flash_fwd_kernelI23Flash_fwd_kernel_traitsILi128ELi128ELi64ELi4ELb0ELb0EN7cutlass6half_tE19Flash_kernel_traitsILi128ELi128ELi64ELi4ES3_EELb0ELb0ELb0ELb0ELb1ELb1ELb0ELb0EEEvNS_16Flash_fwd_paramsE,"a",@progbits
	.sectionflags	@""
	.align	4
.nv.constant0._ZN5flash16flash_fwd_kernelI23Flash_fwd_kernel_traitsILi128ELi128ELi64ELi4ELb0ELb0EN7cutlass6half_tE19Flash_kernel_traitsILi128ELi128ELi64ELi4ES3_EELb0ELb0ELb0ELb0ELb1ELb1ELb0ELb0EEEvNS_16Flash_fwd_paramsE:
	.zero		992


//--------------------- .nv.constant0._ZN5flash16flash_fwd_kernelI23Flash_fwd_kernel_traitsILi128ELi128ELi64ELi4ELb0ELb0EN7cutlass6half_tE19Flash_kernel_traitsILi128ELi128ELi64ELi4ES3_EELb0ELb0ELb0ELb0ELb1ELb1ELb1ELb0EEEvNS_16Flash_fwd_paramsE --------------------------
	.section	.nv.constant0._ZN5flash16flash_fwd_kernelI23Flash_fwd_kernel_traitsILi128ELi128ELi64ELi4ELb0ELb0EN7cutlass6half_tE19Flash_kernel_traitsILi128ELi128ELi64ELi4ES3_EELb0ELb0ELb0ELb0ELb1ELb1ELb1ELb0EEEvNS_16Flash_fwd_paramsE,"a",@progbits
	.sectionflags	@""
	.align	4
.nv.constant0._ZN5flash16flash_fwd_kernelI23Flash_fwd_kernel_traitsILi128ELi128ELi64ELi4ELb0ELb0EN7cutlass6half_tE19Flash_kernel_traitsILi128ELi128ELi64ELi4ES3_EELb0ELb0ELb0ELb0ELb1ELb1ELb1ELb0EEEvNS_16Flash_fwd_paramsE:
	.zero		992


//--------------------- .nv.constant0._ZN5flash16flash_fwd_kernelI23Flash_fwd_kernel_traitsILi128ELi128ELi64ELi4ELb0ELb0EN7cutlass6half_tE19Flash_kernel_traitsILi128ELi128ELi64ELi4ES3_EELb0ELb0ELb0ELb0ELb0ELb0ELb0ELb0EEEvNS_16Flash_fwd_paramsE --------------------------
	.section	.nv.constant0._ZN5flash16flash_fwd_kernelI23Flash_fwd_kernel_traitsILi128ELi128ELi64ELi4ELb0ELb0EN7cutlass6half_tE19Flash_kernel_traitsILi128ELi128ELi64ELi4ES3_EELb0ELb0ELb0ELb0ELb0ELb0ELb0ELb0EEEvNS_16Flash_fwd_paramsE,"a",@progbits
	.sectionflags	@""
	.align	4
.nv.constant0._ZN5flash16flash_fwd_kernelI23Flash_fwd_kernel_traitsILi128ELi128ELi64ELi4ELb0ELb0EN7cutlass6half_tE19Flash_kernel_traitsILi128ELi128ELi64ELi4ES3_EELb0ELb0ELb0ELb0ELb0ELb0ELb0ELb0EEEvNS_16Flash_fwd_paramsE:
	.zero		992


//--------------------- .nv.constant0._ZN5flash16flash_fwd_kernelI23Flash_fwd_kernel_traitsILi128ELi128ELi64ELi4ELb0ELb0EN7cutlass6half_tE19Flash_kernel_traitsILi128ELi128ELi64ELi4ES3_EELb0ELb0ELb0ELb0ELb0ELb0ELb1ELb0EEEvNS_16Flash_fwd_paramsE --------------------------
	.section	.nv.constant0._ZN5flash16flash_fwd_kernelI23Flash_fwd_kernel_traitsILi128ELi128ELi64ELi4ELb0ELb0EN7cutlass6half_tE19Flash_kernel_traitsILi128ELi128ELi64ELi4ES3_EELb0ELb0ELb0ELb0ELb0ELb0ELb1ELb0EEEvNS_16Flash_fwd_paramsE,"a",@progbits
	.sectionflags	@""
	.align	4
.nv.constant0._ZN5flash16flash_fwd_kernelI23Flash_fwd_kernel_traitsILi128ELi128ELi64ELi4ELb0ELb0EN7cutlass6half_tE19Flash_kernel_traitsILi128ELi128ELi64ELi4ES3_EELb0ELb0ELb0ELb0ELb0ELb0ELb1ELb0EEEvNS_16Flash_fwd_paramsE:
	.zero		992


//--------------------- .nv.constant0._ZN5flash16flash_fwd_kernelI23Flash_fwd_kernel_traitsILi128ELi128ELi64ELi4ELb0ELb0EN7cutlass6half_tE19Flash_kernel_traitsILi128ELi128ELi64ELi4ES3_EELb0ELb0ELb0ELb1ELb0ELb0ELb0ELb0EEEvNS_16Flash_fwd_paramsE --------------------------
	.section	.nv.constant0._ZN5flash16flash_fwd_kernelI23Flash_fwd_kernel_traitsILi128ELi128ELi64ELi4ELb0ELb0EN7cutlass6half_tE19Flash_kernel_traitsILi128ELi128ELi64ELi4ES3_EELb0ELb0ELb0ELb1ELb0ELb0ELb0ELb0EEEvNS_16Flash_fwd_paramsE,"a",@progbits
	.sectionflags	@""
	.align	4
.nv.constant0._ZN5flash16flash_fwd_kernelI23Flash_fwd_kernel_traitsILi128ELi128ELi64ELi4ELb0ELb0EN7cutlass6half_tE19Flash_kernel_traitsILi128ELi128ELi64ELi4ES3_EELb0ELb0ELb0ELb1ELb0ELb0ELb0ELb0EEEvNS_16Flash_fwd_paramsE:
	.zero		992


//--------------------- .nv.constant0._ZN5flash16flash_fwd_kernelI23Flash_fwd_kernel_traitsILi128ELi128ELi64ELi4ELb0ELb0EN7cutlass6half_tE19Flash_kernel_traitsILi128ELi128ELi64ELi4ES3_EELb0ELb0ELb0ELb1ELb0ELb0ELb1ELb0EEEvNS_16Flash_fwd_paramsE --------------------------
	.section	.nv.constant0._ZN5flash16flash_fwd_kernelI23Flash_fwd_kernel_traitsILi128ELi128ELi64ELi4ELb0ELb0EN7cutlass6half_tE19Flash_kernel_traitsILi128ELi128ELi64ELi4ES3_EELb0ELb0ELb0ELb1ELb0ELb0ELb1ELb0EEEvNS_16Flash_fwd_paramsE,"a",@progbits
	.sectionflags	@""
	.align	4
.nv.constant0._ZN5flash16flash_fwd_kernelI23Flash_fwd_kernel_traitsILi128ELi128ELi64ELi4ELb0ELb0EN7cutlass6half_tE19Flash_kernel_traitsILi128ELi128ELi64ELi4ES3_EELb0ELb0ELb0ELb1ELb0ELb0ELb1ELb0EEEvNS_16Flash_fwd_paramsE:
	.zero		992


//--------------------- .nv.constant0._ZN5flash16flash_fwd_kernelI23Flash_fwd_kernel_traitsILi128ELi128ELi64ELi4ELb0ELb0EN7cutlass6half_tE19Flash_kernel_traitsILi128ELi128ELi64ELi4ES3_EELb0ELb0ELb1ELb0ELb0ELb1ELb0ELb0EEEvNS_16Flash_fwd_paramsE --------------------------
	.section	.nv.constant0._ZN5flash16flash_fwd_kernelI23Flash_fwd_kernel_traitsILi128ELi128ELi64ELi4ELb0ELb0EN7cutlass6half_tE19Flash_kernel_traitsILi128ELi128ELi64ELi4ES3_EELb0ELb0ELb1ELb0ELb0ELb1ELb0ELb0EEEvNS_16Flash_fwd_paramsE,"a",@progbits
	.sectionflags	@""
	.align	4
.nv.constant0._ZN5flash16flash_fwd_kernelI23Flash_fwd_kernel_traitsILi128ELi128ELi64ELi4ELb0ELb0EN7cutlass6half_tE19Flash_kernel_traitsILi128ELi128ELi64ELi4ES3_EELb0ELb0ELb1ELb0ELb0ELb1ELb0ELb0EEEvNS_16Flash_fwd_paramsE:
	.zero		992


//--------------------- .nv.constant0._ZN5flash16flash_fwd_kernelI23Flash_fwd_kernel_traitsILi128ELi128ELi64ELi4ELb0ELb0EN7cutlass6half_tE19Flash_kernel_traitsILi128ELi128ELi64ELi4ES3_EELb0ELb0ELb1ELb0ELb0ELb1ELb1ELb0EEEvNS_16Flash_fwd_paramsE --------------------------
	.section	.nv.constant0._ZN5flash16flash_fwd_kernelI23Flash_fwd_kernel_traitsILi128ELi128ELi64ELi4ELb0ELb0EN7cutlass6half_tE19Flash_kernel_traitsILi128ELi128ELi64ELi4ES3_EELb0ELb0ELb1ELb0ELb0ELb1ELb1ELb0EEEvNS_16Flash_fwd_paramsE,"a",@progbits
	.sectionflags	@""
	.align	4
.nv.constant0._ZN5flash16flash_fwd_kernelI23Flash_fwd_kernel_traitsILi128ELi128ELi64ELi4ELb0ELb0EN7cutlass6half_tE19Flash_kernel_traitsILi128ELi128ELi64ELi4ES3_EELb0ELb0ELb1ELb0ELb0ELb1ELb1ELb0EEEvNS_16Flash_fwd_paramsE:
	.zero		992


//--------------------- .nv.constant0._ZN5flash16flash_fwd_kernelI23Flash_fwd_kernel_traitsILi128ELi128ELi64ELi4ELb0ELb0EN7cutlass6half_tE19Flash_kernel_traitsILi128ELi128ELi64ELi4ES3_EELb0ELb0ELb1ELb0ELb0ELb0ELb0ELb0EEEvNS_16Flash_fwd_paramsE --------------------------
	.section	.nv.constant0._ZN5flash16flash_fwd_kernelI23Flash_fwd_kernel_traitsILi128ELi128ELi64ELi4ELb0ELb0EN7cutlass6half_tE19Flash_kernel_traitsILi128ELi128ELi64ELi4ES3_EELb0ELb0ELb1ELb0ELb0ELb0ELb0ELb0EEEvNS_16Flash_fwd_paramsE,"a",@progbits
	.sectionflags	@""
	.align	4
.nv.constant0._ZN5flash16flash_fwd_kernelI23Flash_fwd_kernel_traitsILi128ELi128ELi64ELi4ELb0ELb0EN7cutlass6half_tE19Flash_kernel_traitsILi128ELi128ELi64ELi4ES3_EELb0ELb0ELb1ELb0ELb0ELb0ELb0ELb0EEEvNS_16Flash_fwd_paramsE:
	.zero		992


//--------------------- .nv.constant0._ZN5flash16flash_fwd_kernelI23Flash_fwd_kernel_traitsILi128ELi128ELi64ELi4ELb0ELb0EN7cutlass6half_tE19Flash_kernel_traitsILi128ELi128ELi64ELi4ES3_EELb0ELb0ELb1ELb0ELb0ELb0ELb1ELb0EEEvNS_16Flash_fwd_paramsE --------------------------
	.section	.nv.constant0._ZN5flash16flash_fwd_kernelI23Flash_fwd_kernel_traitsILi128ELi128ELi64ELi4ELb0ELb0EN7cutlass6half_tE19Flash_kernel_traitsILi128ELi128ELi64ELi4ES3_EELb0ELb0ELb1ELb0ELb0ELb0ELb1ELb0EEEvNS_16Flash_fwd_paramsE,"a",@progbits
	.sectionflags	@""
	.align	4
.nv.constant0._ZN5flash16flash_fwd_kernelI23Flash_fwd_kernel_traitsILi128ELi128ELi64ELi4ELb0ELb0EN7cutlass6half_tE19Flash_kernel_traitsILi128ELi128ELi64ELi4ES3_EELb0ELb0ELb1ELb0ELb0ELb0ELb1ELb0EEEvNS_16Flash_fwd_paramsE:
	.zero		992


//--------------------- .nv.constant0._ZN5flash16flash_fwd_kernelI23Flash_fwd_kernel_traitsILi128ELi128ELi64ELi4ELb0ELb0EN7cutlass6half_tE19Flash_kernel_traitsILi128ELi128ELi64ELi4ES3_EELb0ELb0ELb1ELb1ELb0ELb0ELb0ELb0EEEvNS_16Flash_fwd_paramsE --------------------------
	.section	.nv.constant0._ZN5flash16flash_fwd_kernelI23Flash_fwd_kernel_traitsILi128ELi128ELi64ELi4ELb0ELb0EN7cutlass6half_tE19Flash_kernel_traitsILi128ELi128ELi64ELi4ES3_EELb0ELb0ELb1ELb1ELb0ELb0ELb0ELb0EEEvNS_16Flash_fwd_paramsE,"a",@progbits
	.sectionflags	@""
	.align	4
.nv.constant0._ZN5flash16flash_fwd_kernelI23Flash_fwd_kernel_traitsILi128ELi128ELi64ELi4ELb0ELb0EN7cutlass6half_tE19Flash_kernel_traitsILi128ELi128ELi64ELi4ES3_EELb0ELb0ELb1ELb1ELb0ELb0ELb0ELb0EEEvNS_16Flash_fwd_paramsE:
	.zero		992


//--------------------- .nv.constant0._ZN5flash16flash_fwd_kernelI23Flash_fwd_kernel_traitsILi128ELi128ELi64ELi4ELb0ELb0EN7cutlass6half_tE19Flash_kernel_traitsILi128ELi128ELi64ELi4ES3_EELb0ELb0ELb1ELb1ELb0ELb0ELb1ELb0EEEvNS_16Flash_fwd_paramsE --------------------------
	.section	.nv.constant0._ZN5flash16flash_fwd_kernelI23Flash_fwd_kernel_traitsILi128ELi128ELi64ELi4ELb0ELb0EN7cutlass6half_tE19Flash_kernel_traitsILi128ELi128ELi64ELi4ES3_EELb0ELb0ELb1ELb1ELb0ELb0ELb1ELb0EEEvNS_16Flash_fwd_paramsE,"a",@progbits
	.sectionflags	@""
	.align	4
.nv.constant0._ZN5flash16flash_fwd_kernelI23Flash_fwd_kernel_traitsILi128ELi128ELi64ELi4ELb0ELb0EN7cutlass6half_tE19Flash_kernel_traitsILi128ELi128ELi64ELi4ES3_EELb0ELb0ELb1ELb1ELb0ELb0ELb1ELb0EEEvNS_16Flash_fwd_paramsE:
	.zero		992


//--------------------- .nv.constant0._ZN5flash16flash_fwd_kernelI23Flash_fwd_kernel_traitsILi128ELi128ELi32ELi4ELb0ELb0EN7cutlass6half_tE19Flash_kernel_traitsILi128ELi128ELi32ELi4ES3_EELb0ELb0ELb0ELb0ELb0ELb1ELb0ELb0EEEvNS_16Flash_fwd_paramsE --------------------------
	.section	.nv.constant0._ZN5flash16flash_fwd_kernelI23Flash_fwd_kernel_traitsILi128ELi128ELi32ELi4ELb0ELb0EN7cutlass6half_tE19Flash_kernel_traitsILi128ELi128ELi32ELi4ES3_EELb0ELb0ELb0ELb0ELb0ELb1ELb0ELb0EEEvNS_16Flash_fwd_paramsE,"a",@progbits
	.sectionflags	@""
	.align	4
.nv.constant0._ZN5flash16flash_fwd_kernelI23Flash_fwd_kernel_traitsILi128ELi128ELi32ELi4ELb0ELb0EN7cutlass6half_tE19Flash_kernel_traitsILi128ELi128ELi32ELi4ES3_EELb0ELb0ELb0ELb0ELb0ELb1ELb0ELb0EEEvNS_16Flash_fwd_paramsE:
	.zero		992


//--------------------- .nv.constant0._ZN5flash16flash_fwd_kernelI23Flash_fwd_kernel_traitsILi128ELi128ELi32ELi4ELb0ELb0EN7cutlass6half_tE19Flash_kernel_traitsILi128ELi128ELi32ELi4ES3_EELb0ELb0ELb0ELb0ELb1ELb1ELb0ELb0EEEvNS_16Flash_fwd_paramsE --------------------------
	.section	.nv.constant0._ZN5flash16flash_fwd_kernelI23Flash_fwd_kernel_traitsILi128ELi128ELi32ELi4ELb0ELb0EN7cutlass6half_tE19Flash_kernel_traitsILi128ELi128ELi32ELi4ES3_EELb0ELb0ELb0ELb0ELb1ELb1ELb0ELb0EEEvNS_16Flash_fwd_paramsE,"a",@progbits
	.sectionflags	@""
	.align	4
.nv.constant0._ZN5flash16flash_fwd_kernelI23Flash_fwd_kernel_traitsILi128ELi128ELi32ELi4ELb0ELb0EN7cutlass6half_tE19Flash_kernel_traitsILi128ELi128ELi32ELi4ES3_EELb0ELb0ELb0ELb0ELb1ELb1ELb0ELb0EEEvNS_16Flash_fwd_paramsE:
	.zero		992


//--------------------- .nv.constant0._ZN5flash16flash_fwd_kernelI23Flash_fwd_kernel_traitsILi128ELi128ELi32ELi4ELb0ELb0EN7cutlass6half_tE19Flash_kernel_traitsILi128ELi128ELi32ELi4ES3_EELb0ELb0ELb0ELb0ELb0ELb0ELb0ELb0EEEvNS_16Flash_fwd_paramsE --------------------------
	.section	.nv.constant0._ZN5flash16flash_fwd_kernelI23Flash_fwd_kernel_traitsILi128ELi128ELi32ELi4ELb0ELb0EN7cutlass6half_tE19Flash_kernel_traitsILi128ELi128ELi32ELi4ES3_EELb0ELb0ELb0ELb0ELb0ELb0ELb0ELb0EEEvNS_16Flash_fwd_paramsE,"a",@progbits
	.sectionflags	@""
	.align	4
.nv.constant0._ZN5flash16flash_fwd_kernelI23Flash_fwd_kernel_traitsILi128ELi128ELi32ELi4ELb0ELb0EN7cutlass6half_tE19Flash_kernel_traitsILi128ELi128ELi32ELi4ES3_EELb0ELb0ELb0ELb0ELb0ELb0ELb0ELb0EEEvNS_16Flash_fwd_paramsE:
	.zero		992


//--------------------- .nv.constant0._ZN5flash16flash_fwd_kernelI23Flash_fwd_kernel_traitsILi128ELi128ELi32ELi4ELb0ELb0EN7cutlass6half_tE19Flash_kernel_traitsILi128ELi128ELi32ELi4ES3_EELb0ELb0ELb0ELb1ELb0ELb0ELb0ELb0EEEvNS_16Flash_fwd_paramsE --------------------------
	.section	.nv.constant0._ZN5flash16flash_fwd_kernelI23Flash_fwd_kernel_traitsILi128ELi128ELi32ELi4ELb0ELb0EN7cutlass6half_tE19Flash_kernel_traitsILi128ELi128ELi32ELi4ES3_EELb0ELb0ELb0ELb1ELb0ELb0ELb0ELb0EEEvNS_16Flash_fwd_paramsE,"a",@progbits
	.sectionflags	@""
	.align	4
.nv.constant0._ZN5flash16flash_fwd_kernelI23Flash_fwd_kernel_traitsILi128ELi128ELi32ELi4ELb0ELb0EN7cutlass6half_tE19Flash_kernel_traitsILi128ELi128ELi32ELi4ES3_EELb0ELb0ELb0ELb1ELb0ELb0ELb0ELb0EEEvNS_16Flash_fwd_paramsE:
	.zero		992


//--------------------- .nv.constant0._ZN5flash16flash_fwd_kernelI23Flash_fwd_kernel_traitsILi128ELi128ELi32ELi4ELb0ELb0EN7cutlass6half_tE19Flash_kernel_traitsILi128ELi128ELi32ELi4ES3_EELb0ELb0ELb1ELb0ELb0ELb1ELb0ELb0EEEvNS_16Flash_fwd_paramsE --------------------------
	.section	.nv.constant0._ZN5flash16flash_fwd_kernelI23Flash_fwd_kernel_traitsILi128ELi128ELi32ELi4ELb0ELb0EN7cutlass6half_tE19Flash_kernel_traitsILi128ELi128ELi32ELi4ES3_EELb0ELb0ELb1ELb0ELb0ELb1ELb0ELb0EEEvNS_16Flash_fwd_paramsE,"a",@progbits
	.sectionflags	@""
	.align	4
.nv.constant0._ZN5flash16flash_fwd_kernelI23Flash_fwd_kernel_traitsILi128ELi128ELi32ELi4ELb0ELb0EN7cutlass6half_tE19Flash_kernel_traitsILi128ELi128ELi32ELi4ES3_EELb0ELb0ELb1ELb0ELb0ELb1ELb0ELb0EEEvNS_16Flash_fwd_paramsE:
	.zero		992


//--------------------- .nv.constant0._ZN5flash16flash_fwd_kernelI23Flash_fwd_kernel_traitsILi128ELi128ELi32ELi4ELb0ELb0EN7cutlass6half_tE19Flash_kernel_traitsILi128ELi128ELi32ELi4ES3_EELb0ELb0ELb1ELb0ELb0ELb0ELb0ELb0EEEvNS_16Flash_fwd_paramsE --------------------------
	.section	.nv.constant0._ZN5flash16flash_fwd_kernelI23Flash_fwd_kernel_traitsILi128ELi128ELi32ELi4ELb0ELb0EN7cutlass6half_tE19Flash_kernel_traitsILi128ELi128ELi32ELi4ES3_EELb0ELb0ELb1ELb0ELb0ELb0ELb0ELb0EEEvNS_16Flash_fwd_paramsE,"a",@progbits
	.sectionflags	@""
	.align	4
.nv.constant0._ZN5flash16flash_fwd_kernelI23Flash_fwd_kernel_traitsILi128ELi128ELi32ELi4ELb0ELb0EN7cutlass6half_tE19Flash_kernel_traitsILi128ELi128ELi32ELi4ES3_EELb0ELb0ELb1ELb0ELb0ELb0ELb0ELb0EEEvNS_16Flash_fwd_paramsE:
	.zero		992


//--------------------- .nv.constant0._ZN5flash16flash_fwd_kernelI23Flash_fwd_kernel_traitsILi128ELi128ELi32ELi4ELb0ELb0EN7cutlass6half_tE19Flash_kernel_traitsILi128ELi128ELi32ELi4ES3_EELb0ELb0ELb1ELb1ELb0ELb0ELb0ELb0EEEvNS_16Flash_fwd_paramsE --------------------------
	.section	.nv.constant0._ZN5flash16flash_fwd_kernelI23Flash_fwd_kernel_traitsILi128ELi128ELi32ELi4ELb0ELb0EN7cutlass6half_tE19Flash_kernel_traitsILi128ELi128ELi32ELi4ES3_EELb0ELb0ELb1ELb1ELb0ELb0ELb0ELb0EEEvNS_16Flash_fwd_paramsE,"a",@progbits
	.sectionflags	@""
	.align	4
.nv.constant0._ZN5flash16flash_fwd_kernelI23Flash_fwd_kernel_traitsILi128ELi128ELi32ELi4ELb0ELb0EN7cutlass6half_tE19Flash_kernel_traitsILi128ELi128ELi32ELi4ES3_EELb0ELb0ELb1ELb1ELb0ELb0ELb0ELb0EEEvNS_16Flash_fwd_paramsE:
	.zero		992


//--------------------- .nv.constant0._ZN5flash16flash_fwd_kernelI23Flash_fwd_kernel_traitsILi128ELi128ELi32ELi4ELb0ELb0EN7cutlass6half_tE19Flash_kernel_traitsILi128ELi128ELi32ELi4ES3_EELb1ELb0ELb0ELb0ELb0ELb1ELb0ELb0EEEvNS_16Flash_fwd_paramsE --------------------------
	.section	.nv.constant0._ZN5flash16flash_fwd_kernelI23Flash_fwd_kernel_traitsILi128ELi128ELi32ELi4ELb0ELb0EN7cutlass6half_tE19Flash_kernel_traitsILi128ELi128ELi32ELi4ES3_EELb1ELb0ELb0ELb0ELb0ELb1ELb0ELb0EEEvNS_16Flash_fwd_paramsE,"a",@progbits
	.sectionflags	@""
	.align	4
.nv.constant0._ZN5flash16flash_fwd_kernelI23Flash_fwd_kernel_traitsILi128ELi128ELi32ELi4ELb0ELb0EN7cutlass6half_tE19Flash_kernel_traitsILi128ELi128ELi32ELi4ES3_EELb1ELb0ELb0ELb0ELb0ELb1ELb0ELb0EEEvNS_16Flash_fwd_paramsE:
	.zero		992


//--------------------- .nv.constant0._ZN5flash16flash_fwd_kernelI23Flash_fwd_kernel_traitsILi128ELi128ELi32ELi4ELb0ELb0EN7cutlass6half_tE19Flash_kernel_traitsILi128ELi128ELi32ELi4ES3_EELb0ELb0ELb0ELb0ELb0ELb1ELb1ELb0EEEvNS_16Flash_fwd_paramsE --------------------------
	.section	.nv.constant0._ZN5flash16flash_fwd_kernelI23Flash_fwd_kernel_traitsILi128ELi128ELi32ELi4ELb0ELb0EN7cutlass6half_tE19Flash_kernel_traitsILi128ELi128ELi32ELi4ES3_EELb0ELb0ELb0ELb0ELb0ELb1ELb1ELb0EEEvNS_16Flash_fwd_paramsE,"a",@progbits
	.sectionflags	@""
	.align	4
.nv.constant0._ZN5flash16flash_fwd_kernelI23Flash_fwd_kernel_traitsILi128ELi128ELi32ELi4ELb0ELb0EN7cutlass6half_tE19Flash_kernel_traitsILi128ELi128ELi32ELi4ES3_EELb0ELb0ELb0ELb0ELb0ELb1ELb1ELb0EEEvNS_16Flash_fwd_paramsE:
	.zero		992


//--------------------- .nv.constant0._ZN5flash16flash_fwd_kernelI23Flash_fwd_kernel_traitsILi128ELi128ELi32ELi4ELb0ELb0EN7cutlass6half_tE19Flash_kernel_traitsILi128ELi128ELi32ELi4ES3_EELb1ELb0ELb0ELb0ELb0ELb0ELb0ELb0EEEvNS_16Flash_fwd_paramsE --------------------------
	.section	.nv.constant0._ZN5flash16flash_fwd_kernelI23Flash_fwd_kernel_traitsILi128ELi128ELi32ELi4ELb0ELb0EN7cutlass6half_tE19Flash_kernel_traitsILi128ELi128ELi32ELi4ES3_EELb1ELb0ELb0ELb0ELb0ELb0ELb0ELb0EEEvNS_16Flash_fwd_paramsE,"a",@progbits
	.sectionflags	@""
	.align	4
.nv.constant0._ZN5flash16flash_fwd_kernelI23Flash_fwd_kernel_traitsILi128ELi128ELi32ELi4ELb0ELb0EN7cutlass6half_tE19Flash_kernel_traitsILi128ELi128ELi32ELi4ES3_EELb1ELb0ELb0ELb0ELb0ELb0ELb0ELb0EEEvNS_16Flash_fwd_paramsE:
	.zero		992


//--------------------- .nv.constant0._ZN5flash16flash_fwd_kernelI23Flash_fwd_kernel_traitsILi128ELi128ELi32ELi4ELb0ELb0EN7cutlass6half_tE19Flash_kernel_traitsILi128ELi128ELi32ELi4ES3_EELb1ELb0ELb1ELb0ELb0ELb0ELb0ELb0EEEvNS_16Flash_fwd_paramsE --------------------------
	.section	.nv.constant0._ZN5flash16flash_fwd_kernelI23Flash_fwd_kernel_traitsILi128ELi128ELi32ELi4ELb0ELb0EN7cutlass6half_tE19Flash_kernel_traitsILi128ELi128ELi32ELi4ES3_EELb1ELb0ELb1ELb0ELb0ELb0ELb0ELb0EEEvNS_16Flash_fwd_paramsE,"a",@progbits
	.sectionflags	@""
	.align	4
.nv.constant0._ZN5flash16flash_fwd_kernelI23Flash_fwd_kernel_traitsILi128ELi128ELi32ELi4ELb0ELb0EN7cutlass6half_tE19Flash_kernel_traitsILi128ELi128ELi32ELi4ES3_EELb1ELb0ELb1ELb0ELb0ELb0ELb0ELb0EEEvNS_16Flash_fwd_paramsE:
	.zero		992


//--------------------- .nv.constant0._ZN5flash16flash_fwd_kernelI23Flash_fwd_kernel_traitsILi128ELi128ELi32ELi4ELb0ELb0EN7cutlass6half_tE19Flash_kernel_traitsILi128ELi128ELi32ELi4ES3_EELb1ELb0ELb0ELb0ELb1ELb1ELb0ELb0EEEvNS_16Flash_fwd_paramsE --------------------------
	.section	.nv.constant0._ZN5flash16flash_fwd_kernelI23Flash_fwd_kernel_traitsILi128ELi128ELi32ELi4ELb0ELb0EN7cutlass6half_tE19Flash_kernel_traitsILi128ELi128ELi32ELi4ES3_EELb1ELb0ELb0ELb0ELb1ELb1ELb0ELb0EEEvNS_16Flash_fwd_paramsE,"a",@progbits
	.sectionflags	@""
	.align	4
.nv.constant0._ZN5flash16flash_fwd_kernelI23Flash_fwd_kernel_traitsILi128ELi128ELi32ELi4ELb0ELb0EN7cutlass6half_tE19Flash_kernel_traitsILi128ELi128ELi32ELi4ES3_EELb1ELb0ELb0ELb0ELb1ELb1ELb0ELb0EEEvNS_16Flash_fwd_paramsE:
	.zero		992


//--------------------- .nv.constant0._ZN5flash16flash_fwd_kernelI23Flash_fwd_kernel_traitsILi128ELi128ELi32ELi4ELb0ELb0EN7cutlass6half_tE19Flash_kernel_traitsILi128ELi128ELi32ELi4ES3_EELb0ELb0ELb0ELb0ELb1ELb1ELb1ELb0EEEvNS_16Flash_fwd_paramsE --------------------------
	.section	.nv.constant0._ZN5flash16flash_fwd_kernelI23Flash_fwd_kernel_traitsILi128ELi128ELi32ELi4ELb0ELb0EN7cutlass6half_tE19Flash_kernel_traitsILi128ELi128ELi32ELi4ES3_EELb0ELb0ELb0ELb0ELb1ELb1ELb1ELb0EEEvNS_16Flash_fwd_paramsE,"a",@progbits
	.sectionflags	@""
	.align	4
.nv.constant0._ZN5flash16flash_fwd_kernelI23Flash_fwd_kernel_traitsILi128ELi128ELi32ELi4ELb0ELb0EN7cutlass6half_tE19Flash_kernel_traitsILi128ELi128ELi32ELi4ES3_EELb0ELb0ELb0ELb0ELb1ELb1ELb1ELb0EEEvNS_16Flash_fwd_paramsE:
	.zero		992


//--------------------- .nv.constant0._ZN5flash16flash_fwd_kernelI23Flash_fwd_kernel_traitsILi128ELi128ELi32ELi4ELb0ELb0EN7cutlass6half_tE19Flash_kernel_traitsILi128ELi128ELi32ELi4ES3_EELb1ELb0ELb0ELb1ELb0ELb0ELb0ELb0EEEvNS_16Flash_fwd_paramsE --------------------------
	.section	.nv.constant0._ZN5flash16flash_fwd_kernelI23Flash_fwd_kernel_traitsILi128ELi128ELi32ELi4ELb0ELb0EN7cutlass6half_tE19Flash_kernel_traitsILi128ELi128ELi32ELi4ES3_EELb1ELb0ELb0ELb1ELb0ELb0ELb0ELb0EEEvNS_16Flash_fwd_paramsE,"a",@progbits
	.sectionflags	@""
	.align	4
.nv.constant0._ZN5flash16flash_fwd_kernelI23Flash_fwd_kernel_traitsILi128ELi128ELi32ELi4ELb0ELb0EN7cutlass6half_tE19Flash_kernel_traitsILi128ELi128ELi32ELi4ES3_EELb1ELb0ELb0ELb1ELb0ELb0ELb0ELb0EEEvNS_16Flash_fwd_paramsE:
	.zero		992


//--------------------- .nv.constant0._ZN5flash16flash_fwd_kernelI23Flash_fwd_kernel_traitsILi128ELi128ELi32ELi4ELb0ELb0EN7cutlass6half_tE19Flash_kernel_traitsILi128ELi128ELi32ELi4ES3_EELb1ELb0ELb0ELb0ELb0ELb0ELb0ELb1EEEvNS_16Flash_fwd_paramsE --------------------------
	.section	.nv.constant0._ZN5flash16flash_fwd_kernelI23Flash_fwd_kernel_traitsILi128ELi128ELi32ELi4ELb0ELb0EN7cutlass6half_tE19Flash_kernel_traitsILi128ELi128ELi32ELi4ES3_EELb1ELb0ELb0ELb0ELb0ELb0ELb0ELb1EEEvNS_16Flash_fwd_paramsE,"a",@progbits
	.sectionflags	@""
	.align	4
.nv.constant0._ZN5flash16flash_fwd_kernelI23Flash_fwd_kernel_traitsILi128ELi128ELi32ELi4ELb0ELb0EN7cutlass6half_tE19Flash_kernel_traitsILi128ELi128ELi32ELi4ES3_EELb1ELb0ELb0ELb0ELb0ELb0ELb0ELb1EEEvNS_16Flash_fwd_paramsE:
	.zero		992


//--------------------- .nv.constant0._ZN5flash16flash_fwd_kernelI23Flash_fwd_kernel_traitsILi128ELi128ELi32ELi4ELb0ELb0EN7cutlass6half_tE19Flash_kernel_traitsILi128ELi128ELi32ELi4ES3_EELb0ELb0ELb0ELb0ELb0ELb0ELb1ELb0EEEvNS_16Flash_fwd_paramsE --------------------------
	.section	.nv.constant0._ZN5flash16flash_fwd_kernelI23Flash_fwd_kernel_traitsILi128ELi128ELi32ELi4ELb0ELb0EN7cutlass6half_tE19Flash_kernel_traitsILi128ELi128ELi32ELi4ES3_EELb0ELb0ELb0ELb0ELb0ELb0ELb1ELb0EEEvNS_16Flash_fwd_paramsE,"a",@progbits
	.sectionflags	@""
	.align	4
.nv.constant0._ZN5flash16flash_fwd_kernelI23Flash_fwd_kernel_traitsILi128ELi128ELi32ELi4ELb0ELb0EN7cutlass6half_tE19Flash_kernel_traitsILi128ELi128ELi32ELi4ES3_EELb0ELb0ELb0ELb0ELb0ELb0ELb1ELb0EEEvNS_16Flash_fwd_paramsE:
	.zero		992


//--------------------- .nv.constant0._ZN5flash16flash_fwd_kernelI23Flash_fwd_kernel_traitsILi128ELi128ELi32ELi4ELb0ELb0EN7cutlass6half_tE19Flash_kernel_traitsILi128ELi128ELi32ELi4ES3_EELb1ELb0ELb0ELb1ELb0ELb0ELb0ELb1EEEvNS_16Flash_fwd_paramsE --------------------------
	.section	.nv.constant0._ZN5flash16flash_fwd_kernelI23Flash_fwd_kernel_traitsILi128ELi128ELi32ELi4ELb0ELb0EN7cutlass6half_tE19Flash_kernel_traitsILi128ELi128ELi32ELi4ES3_EELb1ELb0ELb0ELb1ELb0ELb0ELb0ELb1EEEvNS_16Flash_fwd_paramsE,"a",@progbits
	.sectionflags	@""
	.align	4
.nv.constant0._ZN5flash16flash_fwd_kernelI23Flash_fwd_kernel_traitsILi128ELi128ELi32ELi4ELb0ELb0EN7cutlass6half_tE19Flash_kernel_traitsILi128ELi128ELi32ELi4ES3_EELb1ELb0ELb0ELb1ELb0ELb0ELb0ELb1EEEvNS_16Flash_fwd_paramsE:
	.zero		992


//--------------------- .nv.constant0._ZN5flash16flash_fwd_kernelI23Flash_fwd_kernel_traitsILi128ELi128ELi32ELi4ELb0ELb0EN7cutlass6half_tE19Flash_kernel_traitsILi128ELi128ELi32ELi4ES3_EELb0ELb0ELb0ELb1ELb0ELb0ELb1ELb0EEEvNS_16Flash_fwd_paramsE --------------------------
	.section	.nv.constant0._ZN5flash16flash_fwd_kernelI23Flash_fwd_kernel_traitsILi128ELi128ELi32ELi4ELb0ELb0EN7cutlass6half_tE19Flash_kernel_traitsILi128ELi128ELi32ELi4ES3_EELb0ELb0ELb0ELb1ELb0ELb0ELb1ELb0EEEvNS_16Flash_fwd_paramsE,"a",@progbits
	.sectionflags	@""
	.align	4
.nv.constant0._ZN5flash16flash_fwd_kernelI23Flash_fwd_kernel_traitsILi128ELi128ELi32ELi4ELb0ELb0EN7cutlass6half_tE19Flash_kernel_traitsILi128ELi128ELi32ELi4ES3_EELb0ELb0ELb0ELb1ELb0ELb0ELb1ELb0EEEvNS_16Flash_fwd_paramsE:
	.zero		992


//--------------------- .nv.constant0._ZN5flash16flash_fwd_kernelI23Flash_fwd_kernel_traitsILi128ELi128ELi32ELi4ELb0ELb0EN7cutlass6half_tE19Flash_kernel_traitsILi128ELi128ELi32ELi4ES3_EELb1ELb0ELb1ELb0ELb0ELb1ELb0ELb0EEEvNS_16Flash_fwd_paramsE --------------------------
	.section	.nv.constant0._ZN5flash16flash_fwd_kernelI23Flash_fwd_kernel_traitsILi128ELi128ELi32ELi4ELb0ELb0EN7cutlass6half_tE19Flash_kernel_traitsILi128ELi128ELi32ELi4ES3_EELb1ELb0ELb1ELb0ELb0ELb1ELb0ELb0EEEvNS_16Flash_fwd_paramsE,"a",@progbits
	.sectionflags	@""
	.align	4
.nv.constant0._ZN5flash16flash_fwd_kernelI23Flash_fwd_kernel_traitsILi128ELi128ELi32ELi4ELb0ELb0EN7cutlass6half_tE19Flash_kernel_traitsILi128ELi128ELi32ELi4ES3_EELb1ELb0ELb1ELb0ELb0ELb1ELb0ELb0EEEvNS_16Flash_fwd_paramsE:
	.zero		992


//--------------------- .nv.constant0._ZN5flash16flash_fwd_kernelI23Flash_fwd_kernel_traitsILi128ELi128ELi32ELi4ELb0ELb0EN7cutlass6half_tE19Flash_kernel_traitsILi128ELi128ELi32ELi4ES3_EELb0ELb0ELb1ELb0ELb0ELb1ELb1ELb0EEEvNS_16Flash_fwd_paramsE --------------------------
	.section	.nv.constant0._ZN5flash16flash_fwd_kernelI23Flash_fwd_kernel_traitsILi128ELi128ELi32ELi4ELb0ELb0EN7cutlass6half_tE19Flash_kernel_traitsILi128ELi128ELi32ELi4ES3_EELb0ELb0ELb1ELb0ELb0ELb1ELb1ELb0EEEvNS_16Flash_fwd_paramsE,"a",@progbits
	.sectionflags	@""
	.align	4
.nv.constant0._ZN5flash16flash_fwd_kernelI23Flash_fwd_kernel_traitsILi128ELi128ELi32ELi4ELb0ELb0EN7cutlass6half_tE19Flash_kernel_traitsILi128ELi128ELi32ELi4ES3_EELb0ELb0ELb1ELb0ELb0ELb1ELb1ELb0EEEvNS_16Flash_fwd_paramsE:
	.zero		992


//--------------------- .nv.constant0._ZN5flash16flash_fwd_kernelI23Flash_fwd_kernel_traitsILi128ELi128ELi32ELi4ELb0ELb0EN7cutlass6half_tE19Flash_kernel_traitsILi128ELi128ELi32ELi4ES3_EELb1ELb0ELb1ELb1ELb0ELb0ELb0ELb0EEEvNS_16Flash_fwd_paramsE --------------------------
	.section	.nv.constant0._ZN5flash16flash_fwd_kernelI23Flash_fwd_kernel_traitsILi128ELi128ELi32ELi4ELb0ELb0EN7cutlass6half_tE19Flash_kernel_traitsILi128ELi128ELi32ELi4ES3_EELb1ELb0ELb1ELb1ELb0ELb0ELb0ELb0EEEvNS_16Flash_fwd_paramsE,"a",@progbits
	.sectionflags	@""
	.align	4
.nv.constant0._ZN5flash16flash_fwd_kernelI23Flash_fwd_kernel_traitsILi128ELi128ELi32ELi4ELb0ELb0EN7cutlass6half_tE19Flash_kernel_traitsILi128ELi128ELi32ELi4ES3_EELb1ELb0ELb1ELb1ELb0ELb0ELb0ELb0EEEvNS_16Flash_fwd_paramsE:
	.zero		992


//--------------------- .nv.constant0._ZN5flash16flash_fwd_kernelI23Flash_fwd_kernel_traitsILi128ELi128ELi32ELi4ELb0ELb0EN7cutlass6half_tE19Flash_kernel_traitsILi128ELi128ELi32ELi4ES3_EELb1ELb0ELb1ELb0ELb0ELb0ELb0ELb1EEEvNS_16Flash_fwd_paramsE --------------------------
	.section	.nv.constant0._ZN5flash16flash_fwd_kernelI23Flash_fwd_kernel_traitsILi128ELi128ELi32ELi4ELb0ELb0EN7cutlass6half_tE19Flash_kernel_traitsILi128ELi128ELi32ELi4ES3_EELb1ELb0ELb1ELb0ELb0ELb0ELb0ELb1EEEvNS_16Flash_fwd_paramsE,"a",@progbits
	.sectionflags	@""
	.align	4
.nv.constant0._ZN5flash16flash_fwd_kernelI23Flash_fwd_kernel_traitsILi128ELi128ELi32ELi4ELb0ELb0EN7cutlass6half_tE19Flash_kernel_traitsILi128ELi128ELi32ELi4ES3_EELb1ELb0ELb1ELb0ELb0ELb0ELb0ELb1EEEvNS_16Flash_fwd_paramsE:
	.zero		992


//--------------------- .nv.constant0._ZN5flash16flash_fwd_kernelI23Flash_fwd_kernel_traitsILi128ELi128ELi32ELi4ELb0ELb0EN7cutlass6half_tE19Flash_kernel_traitsILi128ELi128ELi32ELi4ES3_EELb0ELb0ELb1ELb0ELb0ELb0ELb1ELb0EEEvNS_16Flash_fwd_paramsE --------------------------
	.section	.nv.constant0._ZN5flash16flash_fwd_kernelI23Flash_fwd_kernel_traitsILi128ELi128ELi32ELi4ELb0ELb0EN7cutlass6half_tE19Flash_kernel_traitsILi128ELi128ELi32ELi4ES3_EELb0ELb0ELb1ELb0ELb0ELb0ELb1ELb0EEEvNS_16Flash_fwd_paramsE,"a",@progbits
	.sectionflags	@""
	.align	4
.nv.constant0._ZN5flash16flash_fwd_kernelI23Flash_fwd_kernel_traitsILi128ELi128ELi32ELi4ELb0ELb0EN7cutlass6half_tE19Flash_kernel_traitsILi128ELi128ELi32ELi4ES3_EELb0ELb0ELb1ELb0ELb0ELb0ELb1ELb0EEEvNS_16Flash_fwd_paramsE:
	.zero		992


//--------------------- .nv.constant0._ZN5flash16flash_fwd_kernelI23Flash_fwd_kernel_traitsILi128ELi128ELi32ELi4ELb0ELb0EN7cutlass6half_tE19Flash_kernel_traitsILi128ELi128ELi32ELi4ES3_EELb1ELb0ELb1ELb1ELb0ELb0ELb0ELb1EEEvNS_16Flash_fwd_paramsE --------------------------
	.section	.nv.constant0._ZN5flash16flash_fwd_kernelI23Flash_fwd_kernel_traitsILi128ELi128ELi32ELi4ELb0ELb0EN7cutlass6half_tE19Flash_kernel_traitsILi128ELi128ELi32ELi4ES3_EELb1ELb0ELb1ELb1ELb0ELb0ELb0ELb1EEEvNS_16Flash_fwd_paramsE,"a",@progbits
	.sectionflags	@""
	.align	4
.nv.constant0._ZN5flash16flash_fwd_kernelI23Flash_fwd_kernel_traitsILi128ELi128ELi32ELi4ELb0ELb0EN7cutlass6half_tE19Flash_kernel_traitsILi128ELi128ELi32ELi4ES3_EELb1ELb0ELb1ELb1ELb0ELb0ELb0ELb1EEEvNS_16Flash_fwd_paramsE:
	.zero		992


//--------------------- .nv.constant0._ZN5flash16flash_fwd_kernelI23Flash_fwd_kernel_traitsILi128ELi128ELi32ELi4ELb0ELb0EN7cutlass6half_tE19Flash_kernel_traitsILi128ELi128ELi32ELi4ES3_EELb0ELb0ELb1ELb1ELb0ELb0ELb1ELb0EEEvNS_16Flash_fwd_paramsE --------------------------
	.section	.nv.constant0._ZN5flash16flash_fwd_kernelI23Flash_fwd_kernel_traitsILi128ELi128ELi32ELi4ELb0ELb0EN7cutlass6half_tE19Flash_kernel_traitsILi128ELi128ELi32ELi4ES3_EELb0ELb0ELb1ELb1ELb0ELb0ELb1ELb0EEEvNS_16Flash_fwd_paramsE,"a",@progbits
	.sectionflags	@""
	.align	4
.nv.constant0._ZN5flash16flash_fwd_kernelI23Flash_fwd_kernel_traitsILi128ELi128ELi32ELi4ELb0ELb0EN7cutlass6half_tE19Flash_kernel_traitsILi128ELi128ELi32ELi4ES3_EELb0ELb0ELb1ELb1ELb0ELb0ELb1ELb0EEEvNS_16Flash_fwd_paramsE:
	.zero		992


//--------------------- SYMBOLS --------------------------

	.type		.nv.reservedSmem.offset0,@object
	.size		.nv.reservedSmem.offset0,0x4
